	.target	sm_80

	.elftype	@"ET_EXEC"


//--------------------- .note.nv.tkinfo           --------------------------
	.section	.note.nv.tkinfo,"",@"SHT_NOTE"
	.sectionflags	@"SHF_NOTE_NV_TKINFO"
	.tkinfo
        /*0018*/ 	.word	0x00000002
        /*0030*/ 	.string	""
        /*0030*/ 	.string	"ptxas"
        /*0030*/ 	.string	"Cuda compilation tools, release 13.0, V13.0.88"
        /*0030*/ 	.string	"Build cuda_13.0.r13.0/compiler.36424714_0"
        /*0030*/ 	.string	"-arch sm_80 -m 64 "



//--------------------- .note.nv.cuinfo           --------------------------
	.section	.note.nv.cuinfo,"",@"SHT_NOTE"
	.sectionflags	@"SHF_NOTE_NV_CUINFO"
        /*0018*/ 	.short	0x0002
        /*001a*/ 	.short	0x0050
        /*001c*/ 	.short	0x0082
	.zero		2


//--------------------- .nv.info                  --------------------------
	.section	.nv.info,"",@"SHT_CUDA_INFO"
	.align	4


	//----- nvinfo : EIATTR_REGCOUNT
	.align		4
        /*0000*/ 	.byte	0x04, 0x2f
        /*0002*/ 	.short	(.L_12 - .L_11)
	.align		4
.L_11:
        /*0004*/ 	.word	index@(_ZN5flash24flash_fwd_splitkv_kernelI23Flash_fwd_kernel_traitsILi32ELi64ELi128ELi4ELb0ELb0EN7cutlass10bfloat16_tE19Flash_kernel_traitsILi32ELi64ELi128ELi4ES3_EELb1ELb0ELb1ELb0ELb0ELb1ELb1ELb1EEEvNS_16Flash_fwd_paramsE)
        /*0008*/ 	.word	0x000000c9


	//----- nvinfo : EIATTR_FRAME_SIZE
	.align		4
.L_12:
        /*000c*/ 	.byte	0x04, 0x11
        /*000e*/ 	.short	(.L_14 - .L_13)
	.align		4
.L_13:
        /*0010*/ 	.word	index@(_ZN5flash24flash_fwd_splitkv_kernelI23Flash_fwd_kernel_traitsILi32ELi64ELi128ELi4ELb0ELb0EN7cutlass10bfloat16_tE19Flash_kernel_traitsILi32ELi64ELi128ELi4ES3_EELb1ELb0ELb1ELb0ELb0ELb1ELb1ELb1EEEvNS_16Flash_fwd_paramsE)
        /*0014*/ 	.word	0x00000000


	//----- nvinfo : EIATTR_REGCOUNT
	.align		4
.L_14:
        /*0018*/ 	.byte	0x04, 0x2f
        /*001a*/ 	.short	(.L_16 - .L_15)
	.align		4
.L_15:
        /*001c*/ 	.word	index@(_ZN5flash24flash_fwd_splitkv_kernelI23Flash_fwd_kernel_traitsILi32ELi64ELi128ELi4ELb0ELb0EN7cutlass10bfloat16_tE19Flash_kernel_traitsILi32ELi64ELi128ELi4ES3_EELb1ELb0ELb1ELb0ELb0ELb0ELb1ELb1EEEvNS_16Flash_fwd_paramsE)
        /*0020*/ 	.word	0x000000a8


	//----- nvinfo : EIATTR_FRAME_SIZE
	.align		4
.L_16:
        /*0024*/ 	.byte	0x04, 0x11
        /*0026*/ 	.short	(.L_18 - .L_17)
	.align		4
.L_17:
        /*0028*/ 	.word	index@(_ZN5flash24flash_fwd_splitkv_kernelI23Flash_fwd_kernel_traitsILi32ELi64ELi128ELi4ELb0ELb0EN7cutlass10bfloat16_tE19Flash_kernel_traitsILi32ELi64ELi128ELi4ES3_EELb1ELb0ELb1ELb0ELb0ELb0ELb1ELb1EEEvNS_16Flash_fwd_paramsE)
        /*002c*/ 	.word	0x00000000


	//----- nvinfo : EIATTR_REGCOUNT
	.align		4
.L_18:
        /*0030*/ 	.byte	0x04, 0x2f
        /*0032*/ 	.short	(.L_20 - .L_19)
	.align		4
.L_19:
        /*0034*/ 	.word	index@(_ZN5flash24flash_fwd_splitkv_kernelI23Flash_fwd_kernel_traitsILi32ELi64ELi128ELi4ELb0ELb0EN7cutlass10bfloat16_tE19Flash_kernel_traitsILi32ELi64ELi128ELi4ES3_EELb1ELb0ELb0ELb0ELb1ELb1ELb1ELb1EEEvNS_16Flash_fwd_paramsE)
        /*0038*/ 	.word	0x000000a8


	//----- nvinfo : EIATTR_FRAME_SIZE
	.align		4
.L_20:
        /*003c*/ 	.byte	0x04, 0x11
        /*003e*/ 	.short	(.L_22 - .L_21)
	.align		4
.L_21:
        /*0040*/ 	.word	index@(_ZN5flash24flash_fwd_splitkv_kernelI23Flash_fwd_kernel_traitsILi32ELi64ELi128ELi4ELb0ELb0EN7cutlass10bfloat16_tE19Flash_kernel_traitsILi32ELi64ELi128ELi4ES3_EELb1ELb0ELb0ELb0ELb1ELb1ELb1ELb1EEEvNS_16Flash_fwd_paramsE)
        /*0044*/ 	.word	0x00000000


	//----- nvinfo : EIATTR_REGCOUNT
	.align		4
.L_22:
        /*0048*/ 	.byte	0x04, 0x2f
        /*004a*/ 	.short	(.L_24 - .L_23)
	.align		4
.L_23:
        /*004c*/ 	.word	index@(_ZN5flash24flash_fwd_splitkv_kernelI23Flash_fwd_kernel_traitsILi32ELi64ELi128ELi4ELb0ELb0EN7cutlass10bfloat16_tE19Flash_kernel_traitsILi32ELi64ELi128ELi4ES3_EELb1ELb0ELb0ELb0ELb1ELb0ELb1ELb1EEEvNS_16Flash_fwd_paramsE)
        /*0050*/ 	.word	0x000000a7


	//----- nvinfo : EIATTR_FRAME_SIZE
	.align		4
.L_24:
        /*0054*/ 	.byte	0x04, 0x11
        /*0056*/ 	.short	(.L_26 - .L_25)
	.align		4
.L_25:
        /*0058*/ 	.word	index@(_ZN5flash24flash_fwd_splitkv_kernelI23Flash_fwd_kernel_traitsILi32ELi64ELi128ELi4ELb0ELb0EN7cutlass10bfloat16_tE19Flash_kernel_traitsILi32ELi64ELi128ELi4ES3_EELb1ELb0ELb0ELb0ELb1ELb0ELb1ELb1EEEvNS_16Flash_fwd_paramsE)
        /*005c*/ 	.word	0x00000000


	//----- nvinfo : EIATTR_REGCOUNT
	.align		4
.L_26:
        /*0060*/ 	.byte	0x04, 0x2f
        /*0062*/ 	.short	(.L_28 - .L_27)
	.align		4
.L_27:
        /*0064*/ 	.word	index@(_ZN5flash24flash_fwd_splitkv_kernelI23Flash_fwd_kernel_traitsILi32ELi64ELi128ELi4ELb0ELb0EN7cutlass10bfloat16_tE19Flash_kernel_traitsILi32ELi64ELi128ELi4ES3_EELb1ELb0ELb1ELb0ELb0ELb1ELb1ELb0EEEvNS_16Flash_fwd_paramsE)
        /*0068*/ 	.word	0x000000cb


	//----- nvinfo : EIATTR_FRAME_SIZE
	.align		4
.L_28:
        /*006c*/ 	.byte	0x04, 0x11
        /*006e*/ 	.short	(.L_30 - .L_29)
	.align		4
.L_29:
        /*0070*/ 	.word	index@(_ZN5flash24flash_fwd_splitkv_kernelI23Flash_fwd_kernel_traitsILi32ELi64ELi128ELi4ELb0ELb0EN7cutlass10bfloat16_tE19Flash_kernel_traitsILi32ELi64ELi128ELi4ES3_EELb1ELb0ELb1ELb0ELb0ELb1ELb1ELb0EEEvNS_16Flash_fwd_paramsE)
        /*0074*/ 	.word	0x00000000


	//----- nvinfo : EIATTR_REGCOUNT
	.align		4
.L_30:
        /*0078*/ 	.byte	0x04, 0x2f
        /*007a*/ 	.short	(.L_32 - .L_31)
	.align		4
.L_31:
        /*007c*/ 	.word	index@(_ZN5flash24flash_fwd_splitkv_kernelI23Flash_fwd_kernel_traitsILi32ELi64ELi128ELi4ELb0ELb0EN7cutlass10bfloat16_tE19Flash_kernel_traitsILi32ELi64ELi128ELi4ES3_EELb1ELb0ELb1ELb0ELb0ELb0ELb1ELb0EEEvNS_16Flash_fwd_paramsE)
        /*0080*/ 	.word	0x000000a6


	//----- nvinfo : EIATTR_FRAME_SIZE
	.align		4
.L_32:
        /*0084*/ 	.byte	0x04, 0x11
        /*0086*/ 	.short	(.L_34 - .L_33)
	.align		4
.L_33:
        /*0088*/ 	.word	index@(_ZN5flash24flash_fwd_splitkv_kernelI23Flash_fwd_kernel_traitsILi32ELi64ELi128ELi4ELb0ELb0EN7cutlass10bfloat16_tE19Flash_kernel_traitsILi32ELi64ELi128ELi4ES3_EELb1ELb0ELb1ELb0ELb0ELb0ELb1ELb0EEEvNS_16Flash_fwd_paramsE)
        /*008c*/ 	.word	0x00000000


	//----- nvinfo : EIATTR_REGCOUNT
	.align		4
.L_34:
        /*0090*/ 	.byte	0x04, 0x2f
        /*0092*/ 	.short	(.L_36 - .L_35)
	.align		4
.L_35:
        /*0094*/ 	.word	index@(_ZN5flash24flash_fwd_splitkv_kernelI23Flash_fwd_kernel_traitsILi32ELi64ELi128ELi4ELb0ELb0EN7cutlass10bfloat16_tE19Flash_kernel_traitsILi32ELi64ELi128ELi4ES3_EELb1ELb0ELb0ELb0ELb1ELb1ELb1ELb0EEEvNS_16Flash_fwd_paramsE)
        /*0098*/ 	.word	0x000000c0


	//----- nvinfo : EIATTR_FRAME_SIZE
	.align		4
.L_36:
        /*009c*/ 	.byte	0x04, 0x11
        /*009e*/ 	.short	(.L_38 - .L_37)
	.align		4
.L_37:
        /*00a0*/ 	.word	index@(_ZN5flash24flash_fwd_splitkv_kernelI23Flash_fwd_kernel_traitsILi32ELi64ELi128ELi4ELb0ELb0EN7cutlass10bfloat16_tE19Flash_kernel_traitsILi32ELi64ELi128ELi4ES3_EELb1ELb0ELb0ELb0ELb1ELb1ELb1ELb0EEEvNS_16Flash_fwd_paramsE)
        /*00a4*/ 	.word	0x00000000


	//----- nvinfo : EIATTR_REGCOUNT
	.align		4
.L_38:
        /*00a8*/ 	.byte	0x04, 0x2f
        /*00aa*/ 	.short	(.L_40 - .L_39)
	.align		4
.L_39:
        /*00ac*/ 	.word	index@(_ZN5flash24flash_fwd_splitkv_kernelI23Flash_fwd_kernel_traitsILi32ELi64ELi128ELi4ELb0ELb0EN7cutlass10bfloat16_tE19Flash_kernel_traitsILi32ELi64ELi128ELi4ES3_EELb1ELb0ELb0ELb0ELb1ELb0ELb1ELb0EEEvNS_16Flash_fwd_paramsE)
        /*00b0*/ 	.word	0x000000a2


	//----- nvinfo : EIATTR_FRAME_SIZE
	.align		4
.L_40:
        /*00b4*/ 	.byte	0x04, 0x11
        /*00b6*/ 	.short	(.L_42 - .L_41)
	.align		4
.L_41:
        /*00b8*/ 	.word	index@(_ZN5flash24flash_fwd_splitkv_kernelI23Flash_fwd_kernel_traitsILi32ELi64ELi128ELi4ELb0ELb0EN7cutlass10bfloat16_tE19Flash_kernel_traitsILi32ELi64ELi128ELi4ES3_EELb1ELb0ELb0ELb0ELb1ELb0ELb1ELb0EEEvNS_16Flash_fwd_paramsE)
        /*00bc*/ 	.word	0x00000000


	//----- nvinfo : EIATTR_REGCOUNT
	.align		4
.L_42:
        /*00c0*/ 	.byte	0x04, 0x2f
        /*00c2*/ 	.short	(.L_44 - .L_43)
	.align		4
.L_43:
        /*00c4*/ 	.word	index@(_ZN5flash24flash_fwd_splitkv_kernelI23Flash_fwd_kernel_traitsILi32ELi64ELi128ELi4ELb0ELb0EN7cutlass10bfloat16_tE19Flash_kernel_traitsILi32ELi64ELi128ELi4ES3_EELb1ELb0ELb1ELb0ELb0ELb1ELb0ELb1EEEvNS_16Flash_fwd_paramsE)
        /*00c8*/ 	.word	0x000000cc


	//----- nvinfo : EIATTR_FRAME_SIZE
	.align		4
.L_44:
        /*00cc*/ 	.byte	0x04, 0x11
        /*00ce*/ 	.short	(.L_46 - .L_45)
	.align		4
.L_45:
        /*00d0*/ 	.word	index@(_ZN5flash24flash_fwd_splitkv_kernelI23Flash_fwd_kernel_traitsILi32ELi64ELi128ELi4ELb0ELb0EN7cutlass10bfloat16_tE19Flash_kernel_traitsILi32ELi64ELi128ELi4ES3_EELb1ELb0ELb1ELb0ELb0ELb1ELb0ELb1EEEvNS_16Flash_fwd_paramsE)
        /*00d4*/ 	.word	0x00000000


	//----- nvinfo : EIATTR_REGCOUNT
	.align		4
.L_46:
        /*00d8*/ 	.byte	0x04, 0x2f
        /*00da*/ 	.short	(.L_48 - .L_47)
	.align		4
.L_47:
        /*00dc*/ 	.word	index@(_ZN5flash24flash_fwd_splitkv_kernelI23Flash_fwd_kernel_traitsILi32ELi64ELi128ELi4ELb0ELb0EN7cutlass10bfloat16_tE19Flash_kernel_traitsILi32ELi64ELi128ELi4ES3_EELb1ELb0ELb1ELb0ELb0ELb0ELb0ELb1EEEvNS_16Flash_fwd_paramsE)
        /*00e0*/ 	.word	0x000000a8


	//----- nvinfo : EIATTR_FRAME_SIZE
	.align		4
.L_48:
        /*00e4*/ 	.byte	0x04, 0x11
        /*00e6*/ 	.short	(.L_50 - .L_49)
	.align		4
.L_49:
        /*00e8*/ 	.word	index@(_ZN5flash24flash_fwd_splitkv_kernelI23Flash_fwd_kernel_traitsILi32ELi64ELi128ELi4ELb0ELb0EN7cutlass10bfloat16_tE19Flash_kernel_traitsILi32ELi64ELi128ELi4ES3_EELb1ELb0ELb1ELb0ELb0ELb0ELb0ELb1EEEvNS_16Flash_fwd_paramsE)
        /*00ec*/ 	.word	0x00000000


	//----- nvinfo : EIATTR_REGCOUNT
	.align		4
.L_50:
        /*00f0*/ 	.byte	0x04, 0x2f
        /*00f2*/ 	.short	(.L_52 - .L_51)
	.align		4
.L_51:
        /*00f4*/ 	.word	index@(_ZN5flash24flash_fwd_splitkv_kernelI23Flash_fwd_kernel_traitsILi32ELi64ELi128ELi4ELb0ELb0EN7cutlass10bfloat16_tE19Flash_kernel_traitsILi32ELi64ELi128ELi4ES3_EELb1ELb0ELb0ELb0ELb1ELb1ELb0ELb1EEEvNS_16Flash_fwd_paramsE)
        /*00f8*/ 	.word	0x000000a8


	//----- nvinfo : EIATTR_FRAME_SIZE
	.align		4
.L_52:
        /*00fc*/ 	.byte	0x04, 0x11
        /*00fe*/ 	.short	(.L_54 - .L_53)
	.align		4
.L_53:
        /*0100*/ 	.word	index@(_ZN5flash24flash_fwd_splitkv_kernelI23Flash_fwd_kernel_traitsILi32ELi64ELi128ELi4ELb0ELb0EN7cutlass10bfloat16_tE19Flash_kernel_traitsILi32ELi64ELi128ELi4ES3_EELb1ELb0ELb0ELb0ELb1ELb1ELb0ELb1EEEvNS_16Flash_fwd_paramsE)
        /*0104*/ 	.word	0x00000000


	//----- nvinfo : EIATTR_REGCOUNT
	.align		4
.L_54:
        /*0108*/ 	.byte	0x04, 0x2f
        /*010a*/ 	.short	(.L_56 - .L_55)
	.align		4
.L_55:
        /*010c*/ 	.word	index@(_ZN5flash24flash_fwd_splitkv_kernelI23Flash_fwd_kernel_traitsILi32ELi64ELi128ELi4ELb0ELb0EN7cutlass10bfloat16_tE19Flash_kernel_traitsILi32ELi64ELi128ELi4ES3_EELb1ELb0ELb0ELb0ELb1ELb0ELb0ELb1EEEvNS_16Flash_fwd_paramsE)
        /*0110*/ 	.word	0x000000a8


	//----- nvinfo : EIATTR_FRAME_SIZE
	.align		4
.L_56:
        /*0114*/ 	.byte	0x04, 0x11
        /*0116*/ 	.short	(.L_58 - .L_57)
	.align		4
.L_57:
        /*0118*/ 	.word	index@(_ZN5flash24flash_fwd_splitkv_kernelI23Flash_fwd_kernel_traitsILi32ELi64ELi128ELi4ELb0ELb0EN7cutlass10bfloat16_tE19Flash_kernel_traitsILi32ELi64ELi128ELi4ES3_EELb1ELb0ELb0ELb0ELb1ELb0ELb0ELb1EEEvNS_16Flash_fwd_paramsE)
        /*011c*/ 	.word	0x00000000


	//----- nvinfo : EIATTR_REGCOUNT
	.align		4
.L_58:
        /*0120*/ 	.byte	0x04, 0x2f
        /*0122*/ 	.short	(.L_60 - .L_59)
	.align		4
.L_59:
        /*0124*/ 	.word	index@(_ZN5flash24flash_fwd_splitkv_kernelI23Flash_fwd_kernel_traitsILi32ELi64ELi128ELi4ELb0ELb0EN7cutlass10bfloat16_tE19Flash_kernel_traitsILi32ELi64ELi128ELi4ES3_EELb1ELb0ELb1ELb0ELb0ELb1ELb0ELb0EEEvNS_16Flash_fwd_paramsE)
        /*0128*/ 	.word	0x000000a7


	//----- nvinfo : EIATTR_FRAME_SIZE
	.align		4
.L_60:
        /*012c*/ 	.byte	0x04, 0x11
        /*012e*/ 	.short	(.L_62 - .L_61)
	.align		4
.L_61:
        /*0130*/ 	.word	index@(_ZN5flash24flash_fwd_splitkv_kernelI23Flash_fwd_kernel_traitsILi32ELi64ELi128ELi4ELb0ELb0EN7cutlass10bfloat16_tE19Flash_kernel_traitsILi32ELi64ELi128ELi4ES3_EELb1ELb0ELb1ELb0ELb0ELb1ELb0ELb0EEEvNS_16Flash_fwd_paramsE)
        /*0134*/ 	.word	0x00000000


	//----- nvinfo : EIATTR_REGCOUNT
	.align		4
.L_62:
        /*0138*/ 	.byte	0x04, 0x2f
        /*013a*/ 	.short	(.L_64 - .L_63)
	.align		4
.L_63:
        /*013c*/ 	.word	index@(_ZN5flash24flash_fwd_splitkv_kernelI23Flash_fwd_kernel_traitsILi32ELi64ELi128ELi4ELb0ELb0EN7cutlass10bfloat16_tE19Flash_kernel_traitsILi32ELi64ELi128ELi4ES3_EELb1ELb0ELb1ELb0ELb0ELb0ELb0ELb0EEEvNS_16Flash_fwd_paramsE)
        /*0140*/ 	.word	0x000000a7


	//----- nvinfo : EIATTR_FRAME_SIZE
	.align		4
.L_64:
        /*0144*/ 	.byte	0x04, 0x11
        /*0146*/ 	.short	(.L_66 - .L_65)
	.align		4
.L_65:
        /*0148*/ 	.word	index@(_ZN5flash24flash_fwd_splitkv_kernelI23Flash_fwd_kernel_traitsILi32ELi64ELi128ELi4ELb0ELb0EN7cutlass10bfloat16_tE19Flash_kernel_traitsILi32ELi64ELi128ELi4ES3_EELb1ELb0ELb1ELb0ELb0ELb0ELb0ELb0EEEvNS_16Flash_fwd_paramsE)
        /*014c*/ 	.word	0x00000000


	//----- nvinfo : EIATTR_REGCOUNT
	.align		4
.L_66:
        /*0150*/ 	.byte	0x04, 0x2f
        /*0152*/ 	.short	(.L_68 - .L_67)
	.align		4
.L_67:
        /*0154*/ 	.word	index@(_ZN5flash24flash_fwd_splitkv_kernelI23Flash_fwd_kernel_traitsILi32ELi64ELi128ELi4ELb0ELb0EN7cutlass10bfloat16_tE19Flash_kernel_traitsILi32ELi64ELi128ELi4ES3_EELb1ELb0ELb0ELb0ELb1ELb1ELb0ELb0EEEvNS_16Flash_fwd_paramsE)
        /*0158*/ 	.word	0x0000009c


	//----- nvinfo : EIATTR_FRAME_SIZE
	.align		4
.L_68:
        /*015c*/ 	.byte	0x04, 0x11
        /*015e*/ 	.short	(.L_70 - .L_69)
	.align		4
.L_69:
        /*0160*/ 	.word	index@(_ZN5flash24flash_fwd_splitkv_kernelI23Flash_fwd_kernel_traitsILi32ELi64ELi128ELi4ELb0ELb0EN7cutlass10bfloat16_tE19Flash_kernel_traitsILi32ELi64ELi128ELi4ES3_EELb1ELb0ELb0ELb0ELb1ELb1ELb0ELb0EEEvNS_16Flash_fwd_paramsE)
        /*0164*/ 	.word	0x00000000


	//----- nvinfo : EIATTR_REGCOUNT
	.align		4
.L_70:
        /*0168*/ 	.byte	0x04, 0x2f
        /*016a*/ 	.short	(.L_72 - .L_71)
	.align		4
.L_71:
        /*016c*/ 	.word	index@(_ZN5flash24flash_fwd_splitkv_kernelI23Flash_fwd_kernel_traitsILi32ELi64ELi128ELi4ELb0ELb0EN7cutlass10bfloat16_tE19Flash_kernel_traitsILi32ELi64ELi128ELi4ES3_EELb1ELb0ELb0ELb0ELb1ELb0ELb0ELb0EEEvNS_16Flash_fwd_paramsE)
        /*0170*/ 	.word	0x000000a8


	//----- nvinfo : EIATTR_FRAME_SIZE
	.align		4
.L_72:
        /*0174*/ 	.byte	0x04, 0x11
        /*0176*/ 	.short	(.L_74 - .L_73)
	.align		4
.L_73:
        /*0178*/ 	.word	index@(_ZN5flash24flash_fwd_splitkv_kernelI23Flash_fwd_kernel_traitsILi32ELi64ELi128ELi4ELb0ELb0EN7cutlass10bfloat16_tE19Flash_kernel_traitsILi32ELi64ELi128ELi4ES3_EELb1ELb0ELb0ELb0ELb1ELb0ELb0ELb0EEEvNS_16Flash_fwd_paramsE)
        /*017c*/ 	.word	0x00000000


	//----- nvinfo : EIATTR_REGCOUNT
	.align		4
.L_74:
        /*0180*/ 	.byte	0x04, 0x2f
        /*0182*/ 	.short	(.L_76 - .L_75)
	.align		4
.L_75:
        /*0184*/ 	.word	index@(_ZN5flash24flash_fwd_splitkv_kernelI23Flash_fwd_kernel_traitsILi32ELi64ELi128ELi4ELb0ELb0EN7cutlass10bfloat16_tE19Flash_kernel_traitsILi32ELi64ELi128ELi4ES3_EELb1ELb0ELb0ELb1ELb1ELb1ELb1ELb0EEEvNS_16Flash_fwd_paramsE)
        /*0188*/ 	.word	0x0000009a


	//----- nvinfo : EIATTR_FRAME_SIZE
	.align		4
.L_76:
        /*018c*/ 	.byte	0x04, 0x11
        /*018e*/ 	.short	(.L_78 - .L_77)
	.align		4
.L_77:
        /*0190*/ 	.word	index@(_ZN5flash24flash_fwd_splitkv_kernelI23Flash_fwd_kernel_traitsILi32ELi64ELi128ELi4ELb0ELb0EN7cutlass10bfloat16_tE19Flash_kernel_traitsILi32ELi64ELi128ELi4ES3_EELb1ELb0ELb0ELb1ELb1ELb1ELb1ELb0EEEvNS_16Flash_fwd_paramsE)
        /*0194*/ 	.word	0x00000000


	//----- nvinfo : EIATTR_REGCOUNT
	.align		4
.L_78:
        /*0198*/ 	.byte	0x04, 0x2f
        /*019a*/ 	.short	(.L_80 - .L_79)
	.align		4
.L_79:
        /*019c*/ 	.word	index@(_ZN5flash24flash_fwd_splitkv_kernelI23Flash_fwd_kernel_traitsILi32ELi64ELi128ELi4ELb0ELb0EN7cutlass10bfloat16_tE19Flash_kernel_traitsILi32ELi64ELi128ELi4ES3_EELb1ELb0ELb0ELb1ELb1ELb0ELb1ELb0EEEvNS_16Flash_fwd_paramsE)
        /*01a0*/ 	.word	0x000000a8


	//----- nvinfo : EIATTR_FRAME_SIZE
	.align		4
.L_80:
        /*01a4*/ 	.byte	0x04, 0x11
        /*01a6*/ 	.short	(.L_82 - .L_81)
	.align		4
.L_81:
        /*01a8*/ 	.word	index@(_ZN5flash24flash_fwd_splitkv_kernelI23Flash_fwd_kernel_traitsILi32ELi64ELi128ELi4ELb0ELb0EN7cutlass10bfloat16_tE19Flash_kernel_traitsILi32ELi64ELi128ELi4ES3_EELb1ELb0ELb0ELb1ELb1ELb0ELb1ELb0EEEvNS_16Flash_fwd_paramsE)
        /*01ac*/ 	.word	0x00000000


	//----- nvinfo : EIATTR_REGCOUNT
	.align		4
.L_82:
        /*01b0*/ 	.byte	0x04, 0x2f
        /*01b2*/ 	.short	(.L_84 - .L_83)
	.align		4
.L_83:
        /*01b4*/ 	.word	index@(_ZN5flash24flash_fwd_splitkv_kernelI23Flash_fwd_kernel_traitsILi32ELi64ELi128ELi4ELb0ELb0EN7cutlass10bfloat16_tE19Flash_kernel_traitsILi32ELi64ELi128ELi4ES3_EELb1ELb0ELb0ELb1ELb1ELb1ELb0ELb0EEEvNS_16Flash_fwd_paramsE)
        /*01b8*/ 	.word	0x000000a2


	//----- nvinfo : EIATTR_FRAME_SIZE
	.align		4
.L_84:
        /*01bc*/ 	.byte	0x04, 0x11
        /*01be*/ 	.short	(.L_86 - .L_85)
	.align		4
.L_85:
        /*01c0*/ 	.word	index@(_ZN5flash24flash_fwd_splitkv_kernelI23Flash_fwd_kernel_traitsILi32ELi64ELi128ELi4ELb0ELb0EN7cutlass10bfloat16_tE19Flash_kernel_traitsILi32ELi64ELi128ELi4ES3_EELb1ELb0ELb0ELb1ELb1ELb1ELb0ELb0EEEvNS_16Flash_fwd_paramsE)
        /*01c4*/ 	.word	0x00000000


	//----- nvinfo : EIATTR_REGCOUNT
	.align		4
.L_86:
        /*01c8*/ 	.byte	0x04, 0x2f
        /*01ca*/ 	.short	(.L_88 - .L_87)
	.align		4
.L_87:
        /*01cc*/ 	.word	index@(_ZN5flash24flash_fwd_splitkv_kernelI23Flash_fwd_kernel_traitsILi32ELi64ELi128ELi4ELb0ELb0EN7cutlass10bfloat16_tE19Flash_kernel_traitsILi32ELi64ELi128ELi4ES3_EELb1ELb0ELb0ELb1ELb1ELb0ELb0ELb0EEEvNS_16Flash_fwd_paramsE)
        /*01d0*/ 	.word	0x000000a8


	//----- nvinfo : EIATTR_FRAME_SIZE
	.align		4
.L_88:
        /*01d4*/ 	.byte	0x04, 0x11
        /*01d6*/ 	.short	(.L_90 - .L_89)
	.align		4
.L_89:
        /*01d8*/ 	.word	index@(_ZN5flash24flash_fwd_splitkv_kernelI23Flash_fwd_kernel_traitsILi32ELi64ELi128ELi4ELb0ELb0EN7cutlass10bfloat16_tE19Flash_kernel_traitsILi32ELi64ELi128ELi4ES3_EELb1ELb0ELb0ELb1ELb1ELb0ELb0ELb0EEEvNS_16Flash_fwd_paramsE)
        /*01dc*/ 	.word	0x00000000


	//----- nvinfo : EIATTR_REGCOUNT
	.align		4
.L_90:
        /*01e0*/ 	.byte	0x04, 0x2f
        /*01e2*/ 	.short	(.L_92 - .L_91)
	.align		4
.L_91:
        /*01e4*/ 	.word	index@(_ZN5flash24flash_fwd_splitkv_kernelI23Flash_fwd_kernel_traitsILi32ELi64ELi128ELi4ELb0ELb0EN7cutlass10bfloat16_tE19Flash_kernel_traitsILi32ELi64ELi128ELi4ES3_EELb1ELb0ELb0ELb0ELb0ELb1ELb1ELb1EEEvNS_16Flash_fwd_paramsE)
        /*01e8*/ 	.word	0x000000c5


	//----- nvinfo : EIATTR_FRAME_SIZE
	.align		4
.L_92:
        /*01ec*/ 	.byte	0x04, 0x11
        /*01ee*/ 	.short	(.L_94 - .L_93)
	.align		4
.L_93:
        /*01f0*/ 	.word	index@(_ZN5flash24flash_fwd_splitkv_kernelI23Flash_fwd_kernel_traitsILi32ELi64ELi128ELi4ELb0ELb0EN7cutlass10bfloat16_tE19Flash_kernel_traitsILi32ELi64ELi128ELi4ES3_EELb1ELb0ELb0ELb0ELb0ELb1ELb1ELb1EEEvNS_16Flash_fwd_paramsE)
        /*01f4*/ 	.word	0x00000000


	//----- nvinfo : EIATTR_REGCOUNT
	.align		4
.L_94:
        /*01f8*/ 	.byte	0x04, 0x2f
        /*01fa*/ 	.short	(.L_96 - .L_95)
	.align		4
.L_95:
        /*01fc*/ 	.word	index@(_ZN5flash24flash_fwd_splitkv_kernelI23Flash_fwd_kernel_traitsILi32ELi64ELi128ELi4ELb0ELb0EN7cutlass10bfloat16_tE19Flash_kernel_traitsILi32ELi64ELi128ELi4ES3_EELb1ELb0ELb0ELb0ELb0ELb0ELb1ELb1EEEvNS_16Flash_fwd_paramsE)
        /*0200*/ 	.word	0x000000a8


	//----- nvinfo : EIATTR_FRAME_SIZE
	.align		4
.L_96:
        /*0204*/ 	.byte	0x04, 0x11
        /*0206*/ 	.short	(.L_98 - .L_97)
	.align		4
.L_97:
        /*0208*/ 	.word	index@(_ZN5flash24flash_fwd_splitkv_kernelI23Flash_fwd_kernel_traitsILi32ELi64ELi128ELi4ELb0ELb0EN7cutlass10bfloat16_tE19Flash_kernel_traitsILi32ELi64ELi128ELi4ES3_EELb1ELb0ELb0ELb0ELb0ELb0ELb1ELb1EEEvNS_16Flash_fwd_paramsE)
        /*020c*/ 	.word	0x00000000


	//----- nvinfo : EIATTR_REGCOUNT
	.align		4
.L_98:
        /*0210*/ 	.byte	0x04, 0x2f
        /*0212*/ 	.short	(.L_100 - .L_99)
	.align		4
.L_99:
        /*0214*/ 	.word	index@(_ZN5flash24flash_fwd_splitkv_kernelI23Flash_fwd_kernel_traitsILi32ELi64ELi128ELi4ELb0ELb0EN7cutlass10bfloat16_tE19Flash_kernel_traitsILi32ELi64ELi128ELi4ES3_EELb1ELb0ELb0ELb0ELb0ELb1ELb1ELb0EEEvNS_16Flash_fwd_paramsE)
        /*0218*/ 	.word	0x000000ed


	//----- nvinfo : EIATTR_FRAME_SIZE
	.align		4
.L_100:
        /*021c*/ 	.byte	0x04, 0x11
        /*021e*/ 	.short	(.L_102 - .L_101)
	.align		4
.L_101:
        /*0220*/ 	.word	index@(_ZN5flash24flash_fwd_splitkv_kernelI23Flash_fwd_kernel_traitsILi32ELi64ELi128ELi4ELb0ELb0EN7cutlass10bfloat16_tE19Flash_kernel_traitsILi32ELi64ELi128ELi4ES3_EELb1ELb0ELb0ELb0ELb0ELb1ELb1ELb0EEEvNS_16Flash_fwd_paramsE)
        /*0224*/ 	.word	0x00000000


	//----- nvinfo : EIATTR_REGCOUNT
	.align		4
.L_102:
        /*0228*/ 	.byte	0x04, 0x2f
        /*022a*/ 	.short	(.L_104 - .L_103)
	.align		4
.L_103:
        /*022c*/ 	.word	index@(_ZN5flash24flash_fwd_splitkv_kernelI23Flash_fwd_kernel_traitsILi32ELi64ELi128ELi4ELb0ELb0EN7cutlass10bfloat16_tE19Flash_kernel_traitsILi32ELi64ELi128ELi4ES3_EELb1ELb0ELb0ELb0ELb0ELb0ELb1ELb0EEEvNS_16Flash_fwd_paramsE)
        /*0230*/ 	.word	0x000000a8


	//----- nvinfo : EIATTR_FRAME_SIZE
	.align		4
.L_104:
        /*0234*/ 	.byte	0x04, 0x11
        /*0236*/ 	.short	(.L_106 - .L_105)
	.align		4
.L_105:
        /*0238*/ 	.word	index@(_ZN5flash24flash_fwd_splitkv_kernelI23Flash_fwd_kernel_traitsILi32ELi64ELi128ELi4ELb0ELb0EN7cutlass10bfloat16_tE19Flash_kernel_traitsILi32ELi64ELi128ELi4ES3_EELb1ELb0ELb0ELb0ELb0ELb0ELb1ELb0EEEvNS_16Flash_fwd_paramsE)
        /*023c*/ 	.word	0x00000000


	//----- nvinfo : EIATTR_REGCOUNT
	.align		4
.L_106:
        /*0240*/ 	.byte	0x04, 0x2f
        /*0242*/ 	.short	(.L_108 - .L_107)
	.align		4
.L_107:
        /*0244*/ 	.word	index@(_ZN5flash24flash_fwd_splitkv_kernelI23Flash_fwd_kernel_traitsILi32ELi64ELi128ELi4ELb0ELb0EN7cutlass10bfloat16_tE19Flash_kernel_traitsILi32ELi64ELi128ELi4ES3_EELb1ELb0ELb0ELb0ELb0ELb1ELb0ELb1EEEvNS_16Flash_fwd_paramsE)
        /*0248*/ 	.word	0x000000e3


	//----- nvinfo : EIATTR_FRAME_SIZE
	.align		4
.L_108:
        /*024c*/ 	.byte	0x04, 0x11
        /*024e*/ 	.short	(.L_110 - .L_109)
	.align		4
.L_109:
        /*0250*/ 	.word	index@(_ZN5flash24flash_fwd_splitkv_kernelI23Flash_fwd_kernel_traitsILi32ELi64ELi128ELi4ELb0ELb0EN7cutlass10bfloat16_tE19Flash_kernel_traitsILi32ELi64ELi128ELi4ES3_EELb1ELb0ELb0ELb0ELb0ELb1ELb0ELb1EEEvNS_16Flash_fwd_paramsE)
        /*0254*/ 	.word	0x00000000


	//----- nvinfo : EIATTR_REGCOUNT
	.align		4
.L_110:
        /*0258*/ 	.byte	0x04, 0x2f
        /*025a*/ 	.short	(.L_112 - .L_111)
	.align		4
.L_111:
        /*025c*/ 	.word	index@(_ZN5flash24flash_fwd_splitkv_kernelI23Flash_fwd_kernel_traitsILi32ELi64ELi128ELi4ELb0ELb0EN7cutlass10bfloat16_tE19Flash_kernel_traitsILi32ELi64ELi128ELi4ES3_EELb1ELb0ELb0ELb0ELb0ELb0ELb0ELb1EEEvNS_16Flash_fwd_paramsE)
        /*0260*/ 	.word	0x000000a6


	//----- nvinfo : EIATTR_FRAME_SIZE
	.align		4
.L_112:
        /*0264*/ 	.byte	0x04, 0x11
        /*0266*/ 	.short	(.L_114 - .L_113)
	.align		4
.L_113:
        /*0268*/ 	.word	index@(_ZN5flash24flash_fwd_splitkv_kernelI23Flash_fwd_kernel_traitsILi32ELi64ELi128ELi4ELb0ELb0EN7cutlass10bfloat16_tE19Flash_kernel_traitsILi32ELi64ELi128ELi4ES3_EELb1ELb0ELb0ELb0ELb0ELb0ELb0ELb1EEEvNS_16Flash_fwd_paramsE)
        /*026c*/ 	.word	0x00000000


	//----- nvinfo : EIATTR_REGCOUNT
	.align		4
.L_114:
        /*0270*/ 	.byte	0x04, 0x2f
        /*0272*/ 	.short	(.L_116 - .L_115)
	.align		4
.L_115:
        /*0274*/ 	.word	index@(_ZN5flash24flash_fwd_splitkv_kernelI23Flash_fwd_kernel_traitsILi32ELi64ELi128ELi4ELb0ELb0EN7cutlass10bfloat16_tE19Flash_kernel_traitsILi32ELi64ELi128ELi4ES3_EELb1ELb0ELb0ELb0ELb0ELb1ELb0ELb0EEEvNS_16Flash_fwd_paramsE)
        /*0278*/ 	.word	0x000000a2


	//----- nvinfo : EIATTR_FRAME_SIZE
	.align		4
.L_116:
        /*027c*/ 	.byte	0x04, 0x11
        /*027e*/ 	.short	(.L_118 - .L_117)
	.align		4
.L_117:
        /*0280*/ 	.word	index@(_ZN5flash24flash_fwd_splitkv_kernelI23Flash_fwd_kernel_traitsILi32ELi64ELi128ELi4ELb0ELb0EN7cutlass10bfloat16_tE19Flash_kernel_traitsILi32ELi64ELi128ELi4ES3_EELb1ELb0ELb0ELb0ELb0ELb1ELb0ELb0EEEvNS_16Flash_fwd_paramsE)
        /*0284*/ 	.word	0x00000000


	//----- nvinfo : EIATTR_REGCOUNT
	.align		4
.L_118:
        /*0288*/ 	.byte	0x04, 0x2f
        /*028a*/ 	.short	(.L_120 - .L_119)
	.align		4
.L_119:
        /*028c*/ 	.word	index@(_ZN5flash24flash_fwd_splitkv_kernelI23Flash_fwd_kernel_traitsILi32ELi64ELi128ELi4ELb0ELb0EN7cutlass10bfloat16_tE19Flash_kernel_traitsILi32ELi64ELi128ELi4ES3_EELb1ELb0ELb0ELb0ELb0ELb0ELb0ELb0EEEvNS_16Flash_fwd_paramsE)
        /*0290*/ 	.word	0x000000a8


	//----- nvinfo : EIATTR_FRAME_SIZE
	.align		4
.L_120:
        /*0294*/ 	.byte	0x04, 0x11
        /*0296*/ 	.short	(.L_122 - .L_121)
	.align		4
.L_121:
        /*0298*/ 	.word	index@(_ZN5flash24flash_fwd_splitkv_kernelI23Flash_fwd_kernel_traitsILi32ELi64ELi128ELi4ELb0ELb0EN7cutlass10bfloat16_tE19Flash_kernel_traitsILi32ELi64ELi128ELi4ES3_EELb1ELb0ELb0ELb0ELb0ELb0ELb0ELb0EEEvNS_16Flash_fwd_paramsE)
        /*029c*/ 	.word	0x00000000


	//----- nvinfo : EIATTR_REGCOUNT
	.align		4
.L_122:
        /*02a0*/ 	.byte	0x04, 0x2f
        /*02a2*/ 	.short	(.L_124 - .L_123)
	.align		4
.L_123:
        /*02a4*/ 	.word	index@(_ZN5flash32flash_fwd_splitkv_combine_kernelI23Flash_fwd_kernel_traitsILi32ELi64ELi128ELi4ELb0ELb0EN7cutlass10bfloat16_tE19Flash_kernel_traitsILi32ELi64ELi128ELi4ES3_EELi16ELi1ELb1EEEvNS_16Flash_fwd_paramsE)
        /*02a8*/ 	.word	0x00000036


	//----- nvinfo : EIATTR_FRAME_SIZE
	.align		4
.L_124:
        /*02ac*/ 	.byte	0x04, 0x11
        /*02ae*/ 	.short	(.L_126 - .L_125)
	.align		4
.L_125:
        /*02b0*/ 	.word	index@($__internal_27_$__cuda_sm20_div_s64)
        /*02b4*/ 	.word	0x00000000


	//----- nvinfo : EIATTR_FRAME_SIZE
	.align		4
.L_126:
        /*02b8*/ 	.byte	0x04, 0x11
        /*02ba*/ 	.short	(.L_128 - .L_127)
	.align		4
.L_127:
        /*02bc*/ 	.word	index@(_ZN5flash32flash_fwd_splitkv_combine_kernelI23Flash_fwd_kernel_traitsILi32ELi64ELi128ELi4ELb0ELb0EN7cutlass10bfloat16_tE19Flash_kernel_traitsILi32ELi64ELi128ELi4ES3_EELi16ELi1ELb1EEEvNS_16Flash_fwd_paramsE)
        /*02c0*/ 	.word	0x00000000


	//----- nvinfo : EIATTR_REGCOUNT
	.align		4
.L_128:
        /*02c4*/ 	.byte	0x04, 0x2f
        /*02c6*/ 	.short	(.L_130 - .L_129)
	.align		4
.L_129:
        /*02c8*/ 	.word	index@(_ZN5flash32flash_fwd_splitkv_combine_kernelI23Flash_fwd_kernel_traitsILi32ELi64ELi128ELi4ELb0ELb0EN7cutlass10bfloat16_tE19Flash_kernel_traitsILi32ELi64ELi128ELi4ES3_EELi16ELi2ELb1EEEvNS_16Flash_fwd_paramsE)
        /*02cc*/ 	.word	0x00000036


	//----- nvinfo : EIATTR_FRAME_SIZE
	.align		4
.L_130:
        /*02d0*/ 	.byte	0x04, 0x11
        /*02d2*/ 	.short	(.L_132 - .L_131)
	.align		4
.L_131:
        /*02d4*/ 	.word	index@($__internal_26_$__cuda_sm20_div_s64)
        /*02d8*/ 	.word	0x00000000


	//----- nvinfo : EIATTR_FRAME_SIZE
	.align		4
.L_132:
        /*02dc*/ 	.byte	0x04, 0x11
        /*02de*/ 	.short	(.L_134 - .L_133)
	.align		4
.L_133:
        /*02e0*/ 	.word	index@(_ZN5flash32flash_fwd_splitkv_combine_kernelI23Flash_fwd_kernel_traitsILi32ELi64ELi128ELi4ELb0ELb0EN7cutlass10bfloat16_tE19Flash_kernel_traitsILi32ELi64ELi128ELi4ES3_EELi16ELi2ELb1EEEvNS_16Flash_fwd_paramsE)
        /*02e4*/ 	.word	0x00000000


	//----- nvinfo : EIATTR_REGCOUNT
	.align		4
.L_134:
        /*02e8*/ 	.byte	0x04, 0x2f
        /*02ea*/ 	.short	(.L_136 - .L_135)
	.align		4
.L_135:
        /*02ec*/ 	.word	index@(_ZN5flash32flash_fwd_splitkv_combine_kernelI23Flash_fwd_kernel_traitsILi32ELi64ELi128ELi4ELb0ELb0EN7cutlass10bfloat16_tE19Flash_kernel_traitsILi32ELi64ELi128ELi4ES3_EELi16ELi3ELb1EEEvNS_16Flash_fwd_paramsE)
        /*02f0*/ 	.word	0x00000034


	//----- nvinfo : EIATTR_FRAME_SIZE
	.align		4
.L_136:
        /*02f4*/ 	.byte	0x04, 0x11
        /*02f6*/ 	.short	(.L_138 - .L_137)
	.align		4
.L_137:
        /*02f8*/ 	.word	index@($__internal_25_$__cuda_sm20_div_s64)
        /*02fc*/ 	.word	0x00000000


	//----- nvinfo : EIATTR_FRAME_SIZE
	.align		4
.L_138:
        /*0300*/ 	.byte	0x04, 0x11
        /*0302*/ 	.short	(.L_140 - .L_139)
	.align		4
.L_139:
        /*0304*/ 	.word	index@(_ZN5flash32flash_fwd_splitkv_combine_kernelI23Flash_fwd_kernel_traitsILi32ELi64ELi128ELi4ELb0ELb0EN7cutlass10bfloat16_tE19Flash_kernel_traitsILi32ELi64ELi128ELi4ES3_EELi16ELi3ELb1EEEvNS_16Flash_fwd_paramsE)
        /*0308*/ 	.word	0x00000000


	//----- nvinfo : EIATTR_REGCOUNT
	.align		4
.L_140:
        /*030c*/ 	.byte	0x04, 0x2f
        /*030e*/ 	.short	(.L_142 - .L_141)
	.align		4
.L_141:
        /*0310*/ 	.word	index@(_ZN5flash32flash_fwd_splitkv_combine_kernelI23Flash_fwd_kernel_traitsILi32ELi64ELi128ELi4ELb0ELb0EN7cutlass10bfloat16_tE19Flash_kernel_traitsILi32ELi64ELi128ELi4ES3_EELi16ELi4ELb1EEEvNS_16Flash_fwd_paramsE)
        /*0314*/ 	.word	0x0000003a


	//----- nvinfo : EIATTR_FRAME_SIZE
	.align		4
.L_142:
        /*0318*/ 	.byte	0x04, 0x11
        /*031a*/ 	.short	(.L_144 - .L_143)
	.align		4
.L_143:
        /*031c*/ 	.word	index@($__internal_24_$__cuda_sm20_div_s64)
        /*0320*/ 	.word	0x00000000


	//----- nvinfo : EIATTR_FRAME_SIZE
	.align		4
.L_144:
        /*0324*/ 	.byte	0x04, 0x11
        /*0326*/ 	.short	(.L_146 - .L_145)
	.align		4
.L_145:
        /*0328*/ 	.word	index@(_ZN5flash32flash_fwd_splitkv_combine_kernelI23Flash_fwd_kernel_traitsILi32ELi64ELi128ELi4ELb0ELb0EN7cutlass10bfloat16_tE19Flash_kernel_traitsILi32ELi64ELi128ELi4ES3_EELi16ELi4ELb1EEEvNS_16Flash_fwd_paramsE)
        /*032c*/ 	.word	0x00000000


	//----- nvinfo : EIATTR_REGCOUNT
	.align		4
.L_146:
        /*0330*/ 	.byte	0x04, 0x2f
        /*0332*/ 	.short	(.L_148 - .L_147)
	.align		4
.L_147:
        /*0334*/ 	.word	index@(_ZN5flash32flash_fwd_splitkv_combine_kernelI23Flash_fwd_kernel_traitsILi32ELi64ELi128ELi4ELb0ELb0EN7cutlass10bfloat16_tE19Flash_kernel_traitsILi32ELi64ELi128ELi4ES3_EELi16ELi5ELb1EEEvNS_16Flash_fwd_paramsE)
        /*0338*/ 	.word	0x0000003e


	//----- nvinfo : EIATTR_FRAME_SIZE
	.align		4
.L_148:
        /*033c*/ 	.byte	0x04, 0x11
        /*033e*/ 	.short	(.L_150 - .L_149)
	.align		4
.L_149:
        /*0340*/ 	.word	index@($__internal_23_$__cuda_sm20_div_s64)
        /*0344*/ 	.word	0x00000000


	//----- nvinfo : EIATTR_FRAME_SIZE
	.align		4
.L_150:
        /*0348*/ 	.byte	0x04, 0x11
        /*034a*/ 	.short	(.L_152 - .L_151)
	.align		4
.L_151:
        /*034c*/ 	.word	index@(_ZN5flash32flash_fwd_splitkv_combine_kernelI23Flash_fwd_kernel_traitsILi32ELi64ELi128ELi4ELb0ELb0EN7cutlass10bfloat16_tE19Flash_kernel_traitsILi32ELi64ELi128ELi4ES3_EELi16ELi5ELb1EEEvNS_16Flash_fwd_paramsE)
        /*0350*/ 	.word	0x00000000


	//----- nvinfo : EIATTR_REGCOUNT
	.align		4
.L_152:
        /*0354*/ 	.byte	0x04, 0x2f
        /*0356*/ 	.short	(.L_154 - .L_153)
	.align		4
.L_153:
        /*0358*/ 	.word	index@(_ZN5flash32flash_fwd_splitkv_combine_kernelI23Flash_fwd_kernel_traitsILi32ELi64ELi128ELi4ELb0ELb0EN7cutlass10bfloat16_tE19Flash_kernel_traitsILi32ELi64ELi128ELi4ES3_EELi16ELi6ELb1EEEvNS_16Flash_fwd_paramsE)
        /*035c*/ 	.word	0x0000003e


	//----- nvinfo : EIATTR_FRAME_SIZE
	.align		4
.L_154:
        /*0360*/ 	.byte	0x04, 0x11
        /*0362*/ 	.short	(.L_156 - .L_155)
	.align		4
.L_155:
        /*0364*/ 	.word	index@($__internal_22_$__cuda_sm20_div_s64)
        /*0368*/ 	.word	0x00000000


	//----- nvinfo : EIATTR_FRAME_SIZE
	.align		4
.L_156:
        /*036c*/ 	.byte	0x04, 0x11
        /*036e*/ 	.short	(.L_158 - .L_157)
	.align		4
.L_157:
        /*0370*/ 	.word	index@(_ZN5flash32flash_fwd_splitkv_combine_kernelI23Flash_fwd_kernel_traitsILi32ELi64ELi128ELi4ELb0ELb0EN7cutlass10bfloat16_tE19Flash_kernel_traitsILi32ELi64ELi128ELi4ES3_EELi16ELi6ELb1EEEvNS_16Flash_fwd_paramsE)
        /*0374*/ 	.word	0x00000000


	//----- nvinfo : EIATTR_REGCOUNT
	.align		4
.L_158:
        /*0378*/ 	.byte	0x04, 0x2f
        /*037a*/ 	.short	(.L_160 - .L_159)
	.align		4
.L_159:
        /*037c*/ 	.word	index@(_ZN5flash32flash_fwd_splitkv_combine_kernelI23Flash_fwd_kernel_traitsILi32ELi64ELi128ELi4ELb0ELb0EN7cutlass10bfloat16_tE19Flash_kernel_traitsILi32ELi64ELi128ELi4ES3_EELi16ELi7ELb1EEEvNS_16Flash_fwd_paramsE)
        /*0380*/ 	.word	0x00000046


	//----- nvinfo : EIATTR_FRAME_SIZE
	.align		4
.L_160:
        /*0384*/ 	.byte	0x04, 0x11
        /*0386*/ 	.short	(.L_162 - .L_161)
	.align		4
.L_161:
        /*0388*/ 	.word	index@($__internal_21_$__cuda_sm20_div_s64)
        /*038c*/ 	.word	0x00000000


	//----- nvinfo : EIATTR_FRAME_SIZE
	.align		4
.L_162:
        /*0390*/ 	.byte	0x04, 0x11
        /*0392*/ 	.short	(.L_164 - .L_163)
	.align		4
.L_163:
        /*0394*/ 	.word	index@(_ZN5flash32flash_fwd_splitkv_combine_kernelI23Flash_fwd_kernel_traitsILi32ELi64ELi128ELi4ELb0ELb0EN7cutlass10bfloat16_tE19Flash_kernel_traitsILi32ELi64ELi128ELi4ES3_EELi16ELi7ELb1EEEvNS_16Flash_fwd_paramsE)
        /*0398*/ 	.word	0x00000000


	//----- nvinfo : EIATTR_REGCOUNT
	.align		4
.L_164:
        /*039c*/ 	.byte	0x04, 0x2f
        /*039e*/ 	.short	(.L_166 - .L_165)
	.align		4
.L_165:
        /*03a0*/ 	.word	index@(_ZN5flash32flash_fwd_splitkv_combine_kernelI23Flash_fwd_kernel_traitsILi32ELi64ELi128ELi4ELb0ELb0EN7cutlass10bfloat16_tE19Flash_kernel_traitsILi32ELi64ELi128ELi4ES3_EELi16ELi1ELb0EEEvNS_16Flash_fwd_paramsE)
        /*03a4*/ 	.word	0x00000036


	//----- nvinfo : EIATTR_FRAME_SIZE
	.align		4
.L_166:
        /*03a8*/ 	.byte	0x04, 0x11
        /*03aa*/ 	.short	(.L_168 - .L_167)
	.align		4
.L_167:
        /*03ac*/ 	.word	index@($__internal_20_$__cuda_sm20_div_s64)
        /*03b0*/ 	.word	0x00000000


	//----- nvinfo : EIATTR_FRAME_SIZE
	.align		4
.L_168:
        /*03b4*/ 	.byte	0x04, 0x11
        /*03b6*/ 	.short	(.L_170 - .L_169)
	.align		4
.L_169:
        /*03b8*/ 	.word	index@(_ZN5flash32flash_fwd_splitkv_combine_kernelI23Flash_fwd_kernel_traitsILi32ELi64ELi128ELi4ELb0ELb0EN7cutlass10bfloat16_tE19Flash_kernel_traitsILi32ELi64ELi128ELi4ES3_EELi16ELi1ELb0EEEvNS_16Flash_fwd_paramsE)
        /*03bc*/ 	.word	0x00000000


	//----- nvinfo : EIATTR_REGCOUNT
	.align		4
.L_170:
        /*03c0*/ 	.byte	0x04, 0x2f
        /*03c2*/ 	.short	(.L_172 - .L_171)
	.align		4
.L_171:
        /*03c4*/ 	.word	index@(_ZN5flash32flash_fwd_splitkv_combine_kernelI23Flash_fwd_kernel_traitsILi32ELi64ELi128ELi4ELb0ELb0EN7cutlass10bfloat16_tE19Flash_kernel_traitsILi32ELi64ELi128ELi4ES3_EELi16ELi2ELb0EEEvNS_16Flash_fwd_paramsE)
        /*03c8*/ 	.word	0x00000036


	//----- nvinfo : EIATTR_FRAME_SIZE
	.align		4
.L_172:
        /*03cc*/ 	.byte	0x04, 0x11
        /*03ce*/ 	.short	(.L_174 - .L_173)
	.align		4
.L_173:
        /*03d0*/ 	.word	index@($__internal_19_$__cuda_sm20_div_s64)
        /*03d4*/ 	.word	0x00000000


	//----- nvinfo : EIATTR_FRAME_SIZE
	.align		4
.L_174:
        /*03d8*/ 	.byte	0x04, 0x11
        /*03da*/ 	.short	(.L_176 - .L_175)
	.align		4
.L_175:
        /*03dc*/ 	.word	index@(_ZN5flash32flash_fwd_splitkv_combine_kernelI23Flash_fwd_kernel_traitsILi32ELi64ELi128ELi4ELb0ELb0EN7cutlass10bfloat16_tE19Flash_kernel_traitsILi32ELi64ELi128ELi4ES3_EELi16ELi2ELb0EEEvNS_16Flash_fwd_paramsE)
        /*03e0*/ 	.word	0x00000000


	//----- nvinfo : EIATTR_REGCOUNT
	.align		4
.L_176:
        /*03e4*/ 	.byte	0x04, 0x2f
        /*03e6*/ 	.short	(.L_178 - .L_177)
	.align		4
.L_177:
        /*03e8*/ 	.word	index@(_ZN5flash32flash_fwd_splitkv_combine_kernelI23Flash_fwd_kernel_traitsILi32ELi64ELi128ELi4ELb0ELb0EN7cutlass10bfloat16_tE19Flash_kernel_traitsILi32ELi64ELi128ELi4ES3_EELi16ELi3ELb0EEEvNS_16Flash_fwd_paramsE)
        /*03ec*/ 	.word	0x00000034


	//----- nvinfo : EIATTR_FRAME_SIZE
	.align		4
.L_178:
        /*03f0*/ 	.byte	0x04, 0x11
        /*03f2*/ 	.short	(.L_180 - .L_179)
	.align		4
.L_179:
        /*03f4*/ 	.word	index@($__internal_18_$__cuda_sm20_div_s64)
        /*03f8*/ 	.word	0x00000000


	//----- nvinfo : EIATTR_FRAME_SIZE
	.align		4
.L_180:
        /*03fc*/ 	.byte	0x04, 0x11
        /*03fe*/ 	.short	(.L_182 - .L_181)
	.align		4
.L_181:
        /*0400*/ 	.word	index@(_ZN5flash32flash_fwd_splitkv_combine_kernelI23Flash_fwd_kernel_traitsILi32ELi64ELi128ELi4ELb0ELb0EN7cutlass10bfloat16_tE19Flash_kernel_traitsILi32ELi64ELi128ELi4ES3_EELi16ELi3ELb0EEEvNS_16Flash_fwd_paramsE)
        /*0404*/ 	.word	0x00000000


	//----- nvinfo : EIATTR_REGCOUNT
	.align		4
.L_182:
        /*0408*/ 	.byte	0x04, 0x2f
        /*040a*/ 	.short	(.L_184 - .L_183)
	.align		4
.L_183:
        /*040c*/ 	.word	index@(_ZN5flash32flash_fwd_splitkv_combine_kernelI23Flash_fwd_kernel_traitsILi32ELi64ELi128ELi4ELb0ELb0EN7cutlass10bfloat16_tE19Flash_kernel_traitsILi32ELi64ELi128ELi4ES3_EELi16ELi4ELb0EEEvNS_16Flash_fwd_paramsE)
        /*0410*/ 	.word	0x0000003a


	//----- nvinfo : EIATTR_FRAME_SIZE
	.align		4
.L_184:
        /*0414*/ 	.byte	0x04, 0x11
        /*0416*/ 	.short	(.L_186 - .L_185)
	.align		4
.L_185:
        /*0418*/ 	.word	index@($__internal_17_$__cuda_sm20_div_s64)
        /*041c*/ 	.word	0x00000000


	//----- nvinfo : EIATTR_FRAME_SIZE
	.align		4
.L_186:
        /*0420*/ 	.byte	0x04, 0x11
        /*0422*/ 	.short	(.L_188 - .L_187)
	.align		4
.L_187:
        /*0424*/ 	.word	index@(_ZN5flash32flash_fwd_splitkv_combine_kernelI23Flash_fwd_kernel_traitsILi32ELi64ELi128ELi4ELb0ELb0EN7cutlass10bfloat16_tE19Flash_kernel_traitsILi32ELi64ELi128ELi4ES3_EELi16ELi4ELb0EEEvNS_16Flash_fwd_paramsE)
        /*0428*/ 	.word	0x00000000


	//----- nvinfo : EIATTR_REGCOUNT
	.align		4
.L_188:
        /*042c*/ 	.byte	0x04, 0x2f
        /*042e*/ 	.short	(.L_190 - .L_189)
	.align		4
.L_189:
        /*0430*/ 	.word	index@(_ZN5flash32flash_fwd_splitkv_combine_kernelI23Flash_fwd_kernel_traitsILi32ELi64ELi128ELi4ELb0ELb0EN7cutlass10bfloat16_tE19Flash_kernel_traitsILi32ELi64ELi128ELi4ES3_EELi16ELi5ELb0EEEvNS_16Flash_fwd_paramsE)
        /*0434*/ 	.word	0x0000003e


	//----- nvinfo : EIATTR_FRAME_SIZE
	.align		4
.L_190:
        /*0438*/ 	.byte	0x04, 0x11
        /*043a*/ 	.short	(.L_192 - .L_191)
	.align		4
.L_191:
        /*043c*/ 	.word	index@($__internal_16_$__cuda_sm20_div_s64)
        /*0440*/ 	.word	0x00000000


	//----- nvinfo : EIATTR_FRAME_SIZE
	.align		4
.L_192:
        /*0444*/ 	.byte	0x04, 0x11
        /*0446*/ 	.short	(.L_194 - .L_193)
	.align		4
.L_193:
        /*0448*/ 	.word	index@(_ZN5flash32flash_fwd_splitkv_combine_kernelI23Flash_fwd_kernel_traitsILi32ELi64ELi128ELi4ELb0ELb0EN7cutlass10bfloat16_tE19Flash_kernel_traitsILi32ELi64ELi128ELi4ES3_EELi16ELi5ELb0EEEvNS_16Flash_fwd_paramsE)
        /*044c*/ 	.word	0x00000000


	//----- nvinfo : EIATTR_REGCOUNT
	.align		4
.L_194:
        /*0450*/ 	.byte	0x04, 0x2f
        /*0452*/ 	.short	(.L_196 - .L_195)
	.align		4
.L_195:
        /*0454*/ 	.word	index@(_ZN5flash32flash_fwd_splitkv_combine_kernelI23Flash_fwd_kernel_traitsILi32ELi64ELi128ELi4ELb0ELb0EN7cutlass10bfloat16_tE19Flash_kernel_traitsILi32ELi64ELi128ELi4ES3_EELi16ELi6ELb0EEEvNS_16Flash_fwd_paramsE)
        /*0458*/ 	.word	0x0000003e


	//----- nvinfo : EIATTR_FRAME_SIZE
	.align		4
.L_196:
        /*045c*/ 	.byte	0x04, 0x11
        /*045e*/ 	.short	(.L_198 - .L_197)
	.align		4
.L_197:
        /*0460*/ 	.word	index@($__internal_15_$__cuda_sm20_div_s64)
        /*0464*/ 	.word	0x00000000


	//----- nvinfo : EIATTR_FRAME_SIZE
	.align		4
.L_198:
        /*0468*/ 	.byte	0x04, 0x11
        /*046a*/ 	.short	(.L_200 - .L_199)
	.align		4
.L_199:
        /*046c*/ 	.word	index@(_ZN5flash32flash_fwd_splitkv_combine_kernelI23Flash_fwd_kernel_traitsILi32ELi64ELi128ELi4ELb0ELb0EN7cutlass10bfloat16_tE19Flash_kernel_traitsILi32ELi64ELi128ELi4ES3_EELi16ELi6ELb0EEEvNS_16Flash_fwd_paramsE)
        /*0470*/ 	.word	0x00000000


	//----- nvinfo : EIATTR_REGCOUNT
	.align		4
.L_200:
        /*0474*/ 	.byte	0x04, 0x2f
        /*0476*/ 	.short	(.L_202 - .L_201)
	.align		4
.L_201:
        /*0478*/ 	.word	index@(_ZN5flash32flash_fwd_splitkv_combine_kernelI23Flash_fwd_kernel_traitsILi32ELi64ELi128ELi4ELb0ELb0EN7cutlass10bfloat16_tE19Flash_kernel_traitsILi32ELi64ELi128ELi4ES3_EELi16ELi7ELb0EEEvNS_16Flash_fwd_paramsE)
        /*047c*/ 	.word	0x00000046


	//----- nvinfo : EIATTR_FRAME_SIZE
	.align		4
.L_202:
        /*0480*/ 	.byte	0x04, 0x11
        /*0482*/ 	.short	(.L_204 - .L_203)
	.align		4
.L_203:
        /*0484*/ 	.word	index@($__internal_14_$__cuda_sm20_div_s64)
        /*0488*/ 	.word	0x00000000


	//----- nvinfo : EIATTR_FRAME_SIZE
	.align		4
.L_204:
        /*048c*/ 	.byte	0x04, 0x11
        /*048e*/ 	.short	(.L_206 - .L_205)
	.align		4
.L_205:
        /*0490*/ 	.word	index@(_ZN5flash32flash_fwd_splitkv_combine_kernelI23Flash_fwd_kernel_traitsILi32ELi64ELi128ELi4ELb0ELb0EN7cutlass10bfloat16_tE19Flash_kernel_traitsILi32ELi64ELi128ELi4ES3_EELi16ELi7ELb0EEEvNS_16Flash_fwd_paramsE)
        /*0494*/ 	.word	0x00000000


	//----- nvinfo : EIATTR_REGCOUNT
	.align		4
.L_206:
        /*0498*/ 	.byte	0x04, 0x2f
        /*049a*/ 	.short	(.L_208 - .L_207)
	.align		4
.L_207:
        /*049c*/ 	.word	index@(_ZN5flash24flash_fwd_splitkv_kernelI23Flash_fwd_kernel_traitsILi32ELi64ELi256ELi4ELb0ELb0EN7cutlass10bfloat16_tE19Flash_kernel_traitsILi32ELi64ELi256ELi4ES3_EELb1ELb0ELb1ELb0ELb0ELb1ELb1ELb1EEEvNS_16Flash_fwd_paramsE)
        /*04a0*/ 	.word	0x000000ff


	//----- nvinfo : EIATTR_FRAME_SIZE
	.align		4
.L_208:
        /*04a4*/ 	.byte	0x04, 0x11
        /*04a6*/ 	.short	(.L_210 - .L_209)
	.align		4
.L_209:
        /*04a8*/ 	.word	index@(_ZN5flash24flash_fwd_splitkv_kernelI23Flash_fwd_kernel_traitsILi32ELi64ELi256ELi4ELb0ELb0EN7cutlass10bfloat16_tE19Flash_kernel_traitsILi32ELi64ELi256ELi4ES3_EELb1ELb0ELb1ELb0ELb0ELb1ELb1ELb1EEEvNS_16Flash_fwd_paramsE)
        /*04ac*/ 	.word	0x00000000


	//----- nvinfo : EIATTR_REGCOUNT
	.align		4
.L_210:
        /*04b0*/ 	.byte	0x04, 0x2f
        /*04b2*/ 	.short	(.L_212 - .L_211)
	.align		4
.L_211:
        /*04b4*/ 	.word	index@(_ZN5flash24flash_fwd_splitkv_kernelI23Flash_fwd_kernel_traitsILi32ELi64ELi256ELi4ELb0ELb0EN7cutlass10bfloat16_tE19Flash_kernel_traitsILi32ELi64ELi256ELi4ES3_EELb1ELb0ELb1ELb0ELb0ELb0ELb1ELb1EEEvNS_16Flash_fwd_paramsE)
        /*04b8*/ 	.word	0x000000ff


	//----- nvinfo : EIATTR_FRAME_SIZE
	.align		4
.L_212:
        /*04bc*/ 	.byte	0x04, 0x11
        /*04be*/ 	.short	(.L_214 - .L_213)
	.align		4
.L_213:
        /*04c0*/ 	.word	index@(_ZN5flash24flash_fwd_splitkv_kernelI23Flash_fwd_kernel_traitsILi32ELi64ELi256ELi4ELb0ELb0EN7cutlass10bfloat16_tE19Flash_kernel_traitsILi32ELi64ELi256ELi4ES3_EELb1ELb0ELb1ELb0ELb0ELb0ELb1ELb1EEEvNS_16Flash_fwd_paramsE)
        /*04c4*/ 	.word	0x00000000


	//----- nvinfo : EIATTR_REGCOUNT
	.align		4
.L_214:
        /*04c8*/ 	.byte	0x04, 0x2f
        /*04ca*/ 	.short	(.L_216 - .L_215)
	.align		4
.L_215:
        /*04cc*/ 	.word	index@(_ZN5flash24flash_fwd_splitkv_kernelI23Flash_fwd_kernel_traitsILi32ELi64ELi256ELi4ELb0ELb0EN7cutlass10bfloat16_tE19Flash_kernel_traitsILi32ELi64ELi256ELi4ES3_EELb1ELb0ELb0ELb0ELb1ELb1ELb1ELb1EEEvNS_16Flash_fwd_paramsE)
        /*04d0*/ 	.word	0x000000ff


	//----- nvinfo : EIATTR_FRAME_SIZE
	.align		4
.L_216:
        /*04d4*/ 	.byte	0x04, 0x11
        /*04d6*/ 	.short	(.L_218 - .L_217)
	.align		4
.L_217:
        /*04d8*/ 	.word	index@(_ZN5flash24flash_fwd_splitkv_kernelI23Flash_fwd_kernel_traitsILi32ELi64ELi256ELi4ELb0ELb0EN7cutlass10bfloat16_tE19Flash_kernel_traitsILi32ELi64ELi256ELi4ES3_EELb1ELb0ELb0ELb0ELb1ELb1ELb1ELb1EEEvNS_16Flash_fwd_paramsE)
        /*04dc*/ 	.word	0x00000008


	//----- nvinfo : EIATTR_REGCOUNT
	.align		4
.L_218:
        /*04e0*/ 	.byte	0x04, 0x2f
        /*04e2*/ 	.short	(.L_220 - .L_219)
	.align		4
.L_219:
        /*04e4*/ 	.word	index@(_ZN5flash24flash_fwd_splitkv_kernelI23Flash_fwd_kernel_traitsILi32ELi64ELi256ELi4ELb0ELb0EN7cutlass10bfloat16_tE19Flash_kernel_traitsILi32ELi64ELi256ELi4ES3_EELb1ELb0ELb0ELb0ELb1ELb0ELb1ELb1EEEvNS_16Flash_fwd_paramsE)
        /*04e8*/ 	.word	0x000000ff


	//----- nvinfo : EIATTR_FRAME_SIZE
	.align		4
.L_220:
        /*04ec*/ 	.byte	0x04, 0x11
        /*04ee*/ 	.short	(.L_222 - .L_221)
	.align		4
.L_221:
        /*04f0*/ 	.word	index@(_ZN5flash24flash_fwd_splitkv_kernelI23Flash_fwd_kernel_traitsILi32ELi64ELi256ELi4ELb0ELb0EN7cutlass10bfloat16_tE19Flash_kernel_traitsILi32ELi64ELi256ELi4ES3_EELb1ELb0ELb0ELb0ELb1ELb0ELb1ELb1EEEvNS_16Flash_fwd_paramsE)
        /*04f4*/ 	.word	0x00000000


	//----- nvinfo : EIATTR_REGCOUNT
	.align		4
.L_222:
        /*04f8*/ 	.byte	0x04, 0x2f
        /*04fa*/ 	.short	(.L_224 - .L_223)
	.align		4
.L_223:
        /*04fc*/ 	.word	index@(_ZN5flash24flash_fwd_splitkv_kernelI23Flash_fwd_kernel_traitsILi32ELi64ELi256ELi4ELb0ELb0EN7cutlass10bfloat16_tE19Flash_kernel_traitsILi32ELi64ELi256ELi4ES3_EELb1ELb0ELb1ELb0ELb0ELb1ELb1ELb0EEEvNS_16Flash_fwd_paramsE)
        /*0500*/ 	.word	0x000000ff


	//----- nvinfo : EIATTR_FRAME_SIZE
	.align		4
.L_224:
        /*0504*/ 	.byte	0x04, 0x11
        /*0506*/ 	.short	(.L_226 - .L_225)
	.align		4
.L_225:
        /*0508*/ 	.word	index@(_ZN5flash24flash_fwd_splitkv_kernelI23Flash_fwd_kernel_traitsILi32ELi64ELi256ELi4ELb0ELb0EN7cutlass10bfloat16_tE19Flash_kernel_traitsILi32ELi64ELi256ELi4ES3_EELb1ELb0ELb1ELb0ELb0ELb1ELb1ELb0EEEvNS_16Flash_fwd_paramsE)
        /*050c*/ 	.word	0x00000000


	//----- nvinfo : EIATTR_REGCOUNT
	.align		4
.L_226:
        /*0510*/ 	.byte	0x04, 0x2f
        /*0512*/ 	.short	(.L_228 - .L_227)
	.align		4
.L_227:
        /*0514*/ 	.word	index@(_ZN5flash24flash_fwd_splitkv_kernelI23Flash_fwd_kernel_traitsILi32ELi64ELi256ELi4ELb0ELb0EN7cutlass10bfloat16_tE19Flash_kernel_traitsILi32ELi64ELi256ELi4ES3_EELb1ELb0ELb1ELb0ELb0ELb0ELb1ELb0EEEvNS_16Flash_fwd_paramsE)
        /*0518*/ 	.word	0x000000ff


	//----- nvinfo : EIATTR_FRAME_SIZE
	.align		4
.L_228:
        /*051c*/ 	.byte	0x04, 0x11
        /*051e*/ 	.short	(.L_230 - .L_229)
	.align		4
.L_229:
        /*0520*/ 	.word	index@(_ZN5flash24flash_fwd_splitkv_kernelI23Flash_fwd_kernel_traitsILi32ELi64ELi256ELi4ELb0ELb0EN7cutlass10bfloat16_tE19Flash_kernel_traitsILi32ELi64ELi256ELi4ES3_EELb1ELb0ELb1ELb0ELb0ELb0ELb1ELb0EEEvNS_16Flash_fwd_paramsE)
        /*0524*/ 	.word	0x00000000


	//----- nvinfo : EIATTR_REGCOUNT
	.align		4
.L_230:
        /*0528*/ 	.byte	0x04, 0x2f
        /*052a*/ 	.short	(.L_232 - .L_231)
	.align		4
.L_231:
        /*052c*/ 	.word	index@(_ZN5flash24flash_fwd_splitkv_kernelI23Flash_fwd_kernel_traitsILi32ELi64ELi256ELi4ELb0ELb0EN7cutlass10bfloat16_tE19Flash_kernel_traitsILi32ELi64ELi256ELi4ES3_EELb1ELb0ELb0ELb0ELb1ELb1ELb1ELb0EEEvNS_16Flash_fwd_paramsE)
        /*0530*/ 	.word	0x000000ff


	//----- nvinfo : EIATTR_FRAME_SIZE
	.align		4
.L_232:
        /*0534*/ 	.byte	0x04, 0x11
        /*0536*/ 	.short	(.L_234 - .L_233)
	.align		4
.L_233:
        /*0538*/ 	.word	index@(_ZN5flash24flash_fwd_splitkv_kernelI23Flash_fwd_kernel_traitsILi32ELi64ELi256ELi4ELb0ELb0EN7cutlass10bfloat16_tE19Flash_kernel_traitsILi32ELi64ELi256ELi4ES3_EELb1ELb0ELb0ELb0ELb1ELb1ELb1ELb0EEEvNS_16Flash_fwd_paramsE)
        /*053c*/ 	.word	0x00000010


	//----- nvinfo : EIATTR_REGCOUNT
	.align		4
.L_234:
        /*0540*/ 	.byte	0x04, 0x2f
        /*0542*/ 	.short	(.L_236 - .L_235)
	.align		4
.L_235:
        /*0544*/ 	.word	index@(_ZN5flash24flash_fwd_splitkv_kernelI23Flash_fwd_kernel_traitsILi32ELi64ELi256ELi4ELb0ELb0EN7cutlass10bfloat16_tE19Flash_kernel_traitsILi32ELi64ELi256ELi4ES3_EELb1ELb0ELb0ELb0ELb1ELb0ELb1ELb0EEEvNS_16Flash_fwd_paramsE)
        /*0548*/ 	.word	0x000000ff


	//----- nvinfo : EIATTR_FRAME_SIZE
	.align		4
.L_236:
        /*054c*/ 	.byte	0x04, 0x11
        /*054e*/ 	.short	(.L_238 - .L_237)
	.align		4
.L_237:
        /*0550*/ 	.word	index@(_ZN5flash24flash_fwd_splitkv_kernelI23Flash_fwd_kernel_traitsILi32ELi64ELi256ELi4ELb0ELb0EN7cutlass10bfloat16_tE19Flash_kernel_traitsILi32ELi64ELi256ELi4ES3_EELb1ELb0ELb0ELb0ELb1ELb0ELb1ELb0EEEvNS_16Flash_fwd_paramsE)
        /*0554*/ 	.word	0x00000000


	//----- nvinfo : EIATTR_REGCOUNT
	.align		4
.L_238:
        /*0558*/ 	.byte	0x04, 0x2f
        /*055a*/ 	.short	(.L_240 - .L_239)
	.align		4
.L_239:
        /*055c*/ 	.word	index@(_ZN5flash24flash_fwd_splitkv_kernelI23Flash_fwd_kernel_traitsILi32ELi64ELi256ELi4ELb0ELb0EN7cutlass10bfloat16_tE19Flash_kernel_traitsILi32ELi64ELi256ELi4ES3_EELb1ELb0ELb1ELb0ELb0ELb1ELb0ELb1EEEvNS_16Flash_fwd_paramsE)
        /*0560*/ 	.word	0x000000ff


	//----- nvinfo : EIATTR_FRAME_SIZE
	.align		4
.L_240:
        /*0564*/ 	.byte	0x04, 0x11
        /*0566*/ 	.short	(.L_242 - .L_241)
	.align		4
.L_241:
        /*0568*/ 	.word	index@(_ZN5flash24flash_fwd_splitkv_kernelI23Flash_fwd_kernel_traitsILi32ELi64ELi256ELi4ELb0ELb0EN7cutlass10bfloat16_tE19Flash_kernel_traitsILi32ELi64ELi256ELi4ES3_EELb1ELb0ELb1ELb0ELb0ELb1ELb0ELb1EEEvNS_16Flash_fwd_paramsE)
        /*056c*/ 	.word	0x00000000


	//----- nvinfo : EIATTR_REGCOUNT
	.align		4
.L_242:
        /*0570*/ 	.byte	0x04, 0x2f
        /*0572*/ 	.short	(.L_244 - .L_243)
	.align		4
.L_243:
        /*0574*/ 	.word	index@(_ZN5flash24flash_fwd_splitkv_kernelI23Flash_fwd_kernel_traitsILi32ELi64ELi256ELi4ELb0ELb0EN7cutlass10bfloat16_tE19Flash_kernel_traitsILi32ELi64ELi256ELi4ES3_EELb1ELb0ELb1ELb0ELb0ELb0ELb0ELb1EEEvNS_16Flash_fwd_paramsE)
        /*0578*/ 	.word	0x000000ff


	//----- nvinfo : EIATTR_FRAME_SIZE
	.align		4
.L_244:
        /*057c*/ 	.byte	0x04, 0x11
        /*057e*/ 	.short	(.L_246 - .L_245)
	.align		4
.L_245:
        /*0580*/ 	.word	index@(_ZN5flash24flash_fwd_splitkv_kernelI23Flash_fwd_kernel_traitsILi32ELi64ELi256ELi4ELb0ELb0EN7cutlass10bfloat16_tE19Flash_kernel_traitsILi32ELi64ELi256ELi4ES3_EELb1ELb0ELb1ELb0ELb0ELb0ELb0ELb1EEEvNS_16Flash_fwd_paramsE)
        /*0584*/ 	.word	0x00000000


	//----- nvinfo : EIATTR_REGCOUNT
	.align		4
.L_246:
        /*0588*/ 	.byte	0x04, 0x2f
        /*058a*/ 	.short	(.L_248 - .L_247)
	.align		4
.L_247:
        /*058c*/ 	.word	index@(_ZN5flash24flash_fwd_splitkv_kernelI23Flash_fwd_kernel_traitsILi32ELi64ELi256ELi4ELb0ELb0EN7cutlass10bfloat16_tE19Flash_kernel_traitsILi32ELi64ELi256ELi4ES3_EELb1ELb0ELb0ELb0ELb1ELb1ELb0ELb1EEEvNS_16Flash_fwd_paramsE)
        /*0590*/ 	.word	0x000000ff


	//----- nvinfo : EIATTR_FRAME_SIZE
	.align		4
.L_248:
        /*0594*/ 	.byte	0x04, 0x11
        /*0596*/ 	.short	(.L_250 - .L_249)
	.align		4
.L_249:
        /*0598*/ 	.word	index@(_ZN5flash24flash_fwd_splitkv_kernelI23Flash_fwd_kernel_traitsILi32ELi64ELi256ELi4ELb0ELb0EN7cutlass10bfloat16_tE19Flash_kernel_traitsILi32ELi64ELi256ELi4ES3_EELb1ELb0ELb0ELb0ELb1ELb1ELb0ELb1EEEvNS_16Flash_fwd_paramsE)
        /*059c*/ 	.word	0x00000008


	//----- nvinfo : EIATTR_REGCOUNT
	.align		4
.L_250:
        /*05a0*/ 	.byte	0x04, 0x2f
        /*05a2*/ 	.short	(.L_252 - .L_251)
	.align		4
.L_251:
        /*05a4*/ 	.word	index@(_ZN5flash24flash_fwd_splitkv_kernelI23Flash_fwd_kernel_traitsILi32ELi64ELi256ELi4ELb0ELb0EN7cutlass10bfloat16_tE19Flash_kernel_traitsILi32ELi64ELi256ELi4ES3_EELb1ELb0ELb0ELb0ELb1ELb0ELb0ELb1EEEvNS_16Flash_fwd_paramsE)
        /*05a8*/ 	.word	0x000000ff


	//----- nvinfo : EIATTR_FRAME_SIZE
	.align		4
.L_252:
        /*05ac*/ 	.byte	0x04, 0x11
        /*05ae*/ 	.short	(.L_254 - .L_253)
	.align		4
.L_253:
        /*05b0*/ 	.word	index@(_ZN5flash24flash_fwd_splitkv_kernelI23Flash_fwd_kernel_traitsILi32ELi64ELi256ELi4ELb0ELb0EN7cutlass10bfloat16_tE19Flash_kernel_traitsILi32ELi64ELi256ELi4ES3_EELb1ELb0ELb0ELb0ELb1ELb0ELb0ELb1EEEvNS_16Flash_fwd_paramsE)
        /*05b4*/ 	.word	0x00000000


	//----- nvinfo : EIATTR_REGCOUNT
	.align		4
.L_254:
        /*05b8*/ 	.byte	0x04, 0x2f
        /*05ba*/ 	.short	(.L_256 - .L_255)
	.align		4
.L_255:
        /*05bc*/ 	.word	index@(_ZN5flash24flash_fwd_splitkv_kernelI23Flash_fwd_kernel_traitsILi32ELi64ELi256ELi4ELb0ELb0EN7cutlass10bfloat16_tE19Flash_kernel_traitsILi32ELi64ELi256ELi4ES3_EELb1ELb0ELb1ELb0ELb0ELb1ELb0ELb0EEEvNS_16Flash_fwd_paramsE)
        /*05c0*/ 	.word	0x000000ff


	//----- nvinfo : EIATTR_FRAME_SIZE
	.align		4
.L_256:
        /*05c4*/ 	.byte	0x04, 0x11
        /*05c6*/ 	.short	(.L_258 - .L_257)
	.align		4
.L_257:
        /*05c8*/ 	.word	index@(_ZN5flash24flash_fwd_splitkv_kernelI23Flash_fwd_kernel_traitsILi32ELi64ELi256ELi4ELb0ELb0EN7cutlass10bfloat16_tE19Flash_kernel_traitsILi32ELi64ELi256ELi4ES3_EELb1ELb0ELb1ELb0ELb0ELb1ELb0ELb0EEEvNS_16Flash_fwd_paramsE)
        /*05cc*/ 	.word	0x00000008


	//----- nvinfo : EIATTR_REGCOUNT
	.align		4
.L_258:
        /*05d0*/ 	.byte	0x04, 0x2f
        /*05d2*/ 	.short	(.L_260 - .L_259)
	.align		4
.L_259:
        /*05d4*/ 	.word	index@(_ZN5flash24flash_fwd_splitkv_kernelI23Flash_fwd_kernel_traitsILi32ELi64ELi256ELi4ELb0ELb0EN7cutlass10bfloat16_tE19Flash_kernel_traitsILi32ELi64ELi256ELi4ES3_EELb1ELb0ELb1ELb0ELb0ELb0ELb0ELb0EEEvNS_16Flash_fwd_paramsE)
        /*05d8*/ 	.word	0x000000ff


	//----- nvinfo : EIATTR_FRAME_SIZE
	.align		4
.L_260:
        /*05dc*/ 	.byte	0x04, 0x11
        /*05de*/ 	.short	(.L_262 - .L_261)
	.align		4
.L_261:
        /*05e0*/ 	.word	index@(_ZN5flash24flash_fwd_splitkv_kernelI23Flash_fwd_kernel_traitsILi32ELi64ELi256ELi4ELb0ELb0EN7cutlass10bfloat16_tE19Flash_kernel_traitsILi32ELi64ELi256ELi4ES3_EELb1ELb0ELb1ELb0ELb0ELb0ELb0ELb0EEEvNS_16Flash_fwd_paramsE)
        /*05e4*/ 	.word	0x00000000


	//----- nvinfo : EIATTR_REGCOUNT
	.align		4
.L_262:
        /*05e8*/ 	.byte	0x04, 0x2f
        /*05ea*/ 	.short	(.L_264 - .L_263)
	.align		4
.L_263:
        /*05ec*/ 	.word	index@(_ZN5flash24flash_fwd_splitkv_kernelI23Flash_fwd_kernel_traitsILi32ELi64ELi256ELi4ELb0ELb0EN7cutlass10bfloat16_tE19Flash_kernel_traitsILi32ELi64ELi256ELi4ES3_EELb1ELb0ELb0ELb0ELb1ELb1ELb0ELb0EEEvNS_16Flash_fwd_paramsE)
        /*05f0*/ 	.word	0x000000ff


	//----- nvinfo : EIATTR_FRAME_SIZE
	.align		4
.L_264:
        /*05f4*/ 	.byte	0x04, 0x11
        /*05f6*/ 	.short	(.L_266 - .L_265)
	.align		4
.L_265:
        /*05f8*/ 	.word	index@(_ZN5flash24flash_fwd_splitkv_kernelI23Flash_fwd_kernel_traitsILi32ELi64ELi256ELi4ELb0ELb0EN7cutlass10bfloat16_tE19Flash_kernel_traitsILi32ELi64ELi256ELi4ES3_EELb1ELb0ELb0ELb0ELb1ELb1ELb0ELb0EEEvNS_16Flash_fwd_paramsE)
        /*05fc*/ 	.word	0x00000000


	//----- nvinfo : EIATTR_REGCOUNT
	.align		4
.L_266:
        /*0600*/ 	.byte	0x04, 0x2f
        /*0602*/ 	.short	(.L_268 - .L_267)
	.align		4
.L_267:
        /*0604*/ 	.word	index@(_ZN5flash24flash_fwd_splitkv_kernelI23Flash_fwd_kernel_traitsILi32ELi64ELi256ELi4ELb0ELb0EN7cutlass10bfloat16_tE19Flash_kernel_traitsILi32ELi64ELi256ELi4ES3_EELb1ELb0ELb0ELb0ELb1ELb0ELb0ELb0EEEvNS_16Flash_fwd_paramsE)
        /*0608*/ 	.word	0x000000fe


	//----- nvinfo : EIATTR_FRAME_SIZE
	.align		4
.L_268:
        /*060c*/ 	.byte	0x04, 0x11
        /*060e*/ 	.short	(.L_270 - .L_269)
	.align		4
.L_269:
        /*0610*/ 	.word	index@(_ZN5flash24flash_fwd_splitkv_kernelI23Flash_fwd_kernel_traitsILi32ELi64ELi256ELi4ELb0ELb0EN7cutlass10bfloat16_tE19Flash_kernel_traitsILi32ELi64ELi256ELi4ES3_EELb1ELb0ELb0ELb0ELb1ELb0ELb0ELb0EEEvNS_16Flash_fwd_paramsE)
        /*0614*/ 	.word	0x00000000


	//----- nvinfo : EIATTR_REGCOUNT
	.align		4
.L_270:
        /*0618*/ 	.byte	0x04, 0x2f
        /*061a*/ 	.short	(.L_272 - .L_271)
	.align		4
.L_271:
        /*061c*/ 	.word	index@(_ZN5flash24flash_fwd_splitkv_kernelI23Flash_fwd_kernel_traitsILi32ELi64ELi256ELi4ELb0ELb0EN7cutlass10bfloat16_tE19Flash_kernel_traitsILi32ELi64ELi256ELi4ES3_EELb1ELb0ELb0ELb1ELb1ELb1ELb1ELb0EEEvNS_16Flash_fwd_paramsE)
        /*0620*/ 	.word	0x000000ff


	//----- nvinfo : EIATTR_FRAME_SIZE
	.align		4
.L_272:
        /*0624*/ 	.byte	0x04, 0x11
        /*0626*/ 	.short	(.L_274 - .L_273)
	.align		4
.L_273:
        /*0628*/ 	.word	index@(_ZN5flash24flash_fwd_splitkv_kernelI23Flash_fwd_kernel_traitsILi32ELi64ELi256ELi4ELb0ELb0EN7cutlass10bfloat16_tE19Flash_kernel_traitsILi32ELi64ELi256ELi4ES3_EELb1ELb0ELb0ELb1ELb1ELb1ELb1ELb0EEEvNS_16Flash_fwd_paramsE)
        /*062c*/ 	.word	0x00000008


	//----- nvinfo : EIATTR_REGCOUNT
	.align		4
.L_274:
        /*0630*/ 	.byte	0x04, 0x2f
        /*0632*/ 	.short	(.L_276 - .L_275)
	.align		4
.L_275:
        /*0634*/ 	.word	index@(_ZN5flash24flash_fwd_splitkv_kernelI23Flash_fwd_kernel_traitsILi32ELi64ELi256ELi4ELb0ELb0EN7cutlass10bfloat16_tE19Flash_kernel_traitsILi32ELi64ELi256ELi4ES3_EELb1ELb0ELb0ELb1ELb1ELb0ELb1ELb0EEEvNS_16Flash_fwd_paramsE)
        /*0638*/ 	.word	0x000000fe


	//----- nvinfo : EIATTR_FRAME_SIZE
	.align		4
.L_276:
        /*063c*/ 	.byte	0x04, 0x11
        /*063e*/ 	.short	(.L_278 - .L_277)
	.align		4
.L_277:
        /*0640*/ 	.word	index@(_ZN5flash24flash_fwd_splitkv_kernelI23Flash_fwd_kernel_traitsILi32ELi64ELi256ELi4ELb0ELb0EN7cutlass10bfloat16_tE19Flash_kernel_traitsILi32ELi64ELi256ELi4ES3_EELb1ELb0ELb0ELb1ELb1ELb0ELb1ELb0EEEvNS_16Flash_fwd_paramsE)
        /*0644*/ 	.word	0x00000000


	//----- nvinfo : EIATTR_REGCOUNT
	.align		4
.L_278:
        /*0648*/ 	.byte	0x04, 0x2f
        /*064a*/ 	.short	(.L_280 - .L_279)
	.align		4
.L_279:
        /*064c*/ 	.word	index@(_ZN5flash24flash_fwd_splitkv_kernelI23Flash_fwd_kernel_traitsILi32ELi64ELi256ELi4ELb0ELb0EN7cutlass10bfloat16_tE19Flash_kernel_traitsILi32ELi64ELi256ELi4ES3_EELb1ELb0ELb0ELb1ELb1ELb1ELb0ELb0EEEvNS_16Flash_fwd_paramsE)
        /*0650*/ 	.word	0x000000fb


	//----- nvinfo : EIATTR_FRAME_SIZE
	.align		4
.L_280:
        /*0654*/ 	.byte	0x04, 0x11
        /*0656*/ 	.short	(.L_282 - .L_281)
	.align		4
.L_281:
        /*0658*/ 	.word	index@(_ZN5flash24flash_fwd_splitkv_kernelI23Flash_fwd_kernel_traitsILi32ELi64ELi256ELi4ELb0ELb0EN7cutlass10bfloat16_tE19Flash_kernel_traitsILi32ELi64ELi256ELi4ES3_EELb1ELb0ELb0ELb1ELb1ELb1ELb0ELb0EEEvNS_16Flash_fwd_paramsE)
        /*065c*/ 	.word	0x00000000


	//----- nvinfo : EIATTR_REGCOUNT
	.align		4
.L_282:
        /*0660*/ 	.byte	0x04, 0x2f
        /*0662*/ 	.short	(.L_284 - .L_283)
	.align		4
.L_283:
        /*0664*/ 	.word	index@(_ZN5flash24flash_fwd_splitkv_kernelI23Flash_fwd_kernel_traitsILi32ELi64ELi256ELi4ELb0ELb0EN7cutlass10bfloat16_tE19Flash_kernel_traitsILi32ELi64ELi256ELi4ES3_EELb1ELb0ELb0ELb1ELb1ELb0ELb0ELb0EEEvNS_16Flash_fwd_paramsE)
        /*0668*/ 	.word	0x000000fe


	//----- nvinfo : EIATTR_FRAME_SIZE
	.align		4
.L_284:
        /*066c*/ 	.byte	0x04, 0x11
        /*066e*/ 	.short	(.L_286 - .L_285)
	.align		4
.L_285:
        /*0670*/ 	.word	index@(_ZN5flash24flash_fwd_splitkv_kernelI23Flash_fwd_kernel_traitsILi32ELi64ELi256ELi4ELb0ELb0EN7cutlass10bfloat16_tE19Flash_kernel_traitsILi32ELi64ELi256ELi4ES3_EELb1ELb0ELb0ELb1ELb1ELb0ELb0ELb0EEEvNS_16Flash_fwd_paramsE)
        /*0674*/ 	.word	0x00000000


	//----- nvinfo : EIATTR_REGCOUNT
	.align		4
.L_286:
        /*0678*/ 	.byte	0x04, 0x2f
        /*067a*/ 	.short	(.L_288 - .L_287)
	.align		4
.L_287:
        /*067c*/ 	.word	index@(_ZN5flash24flash_fwd_splitkv_kernelI23Flash_fwd_kernel_traitsILi32ELi64ELi256ELi4ELb0ELb0EN7cutlass10bfloat16_tE19Flash_kernel_traitsILi32ELi64ELi256ELi4ES3_EELb1ELb0ELb0ELb0ELb0ELb1ELb1ELb1EEEvNS_16Flash_fwd_paramsE)
        /*0680*/ 	.word	0x000000ff


	//----- nvinfo : EIATTR_FRAME_SIZE
	.align		4
.L_288:
        /*0684*/ 	.byte	0x04, 0x11
        /*0686*/ 	.short	(.L_290 - .L_289)
	.align		4
.L_289:
        /*0688*/ 	.word	index@(_ZN5flash24flash_fwd_splitkv_kernelI23Flash_fwd_kernel_traitsILi32ELi64ELi256ELi4ELb0ELb0EN7cutlass10bfloat16_tE19Flash_kernel_traitsILi32ELi64ELi256ELi4ES3_EELb1ELb0ELb0ELb0ELb0ELb1ELb1ELb1EEEvNS_16Flash_fwd_paramsE)
        /*068c*/ 	.word	0x00000008


	//----- nvinfo : EIATTR_REGCOUNT
	.align		4
.L_290:
        /*0690*/ 	.byte	0x04, 0x2f
        /*0692*/ 	.short	(.L_292 - .L_291)
	.align		4
.L_291:
        /*0694*/ 	.word	index@(_ZN5flash24flash_fwd_splitkv_kernelI23Flash_fwd_kernel_traitsILi32ELi64ELi256ELi4ELb0ELb0EN7cutlass10bfloat16_tE19Flash_kernel_traitsILi32ELi64ELi256ELi4ES3_EELb1ELb0ELb0ELb0ELb0ELb0ELb1ELb1EEEvNS_16Flash_fwd_paramsE)
        /*0698*/ 	.word	0x000000ff


	//----- nvinfo : EIATTR_FRAME_SIZE
	.align		4
.L_292:
        /*069c*/ 	.byte	0x04, 0x11
        /*069e*/ 	.short	(.L_294 - .L_293)
	.align		4
.L_293:
        /*06a0*/ 	.word	index@(_ZN5flash24flash_fwd_splitkv_kernelI23Flash_fwd_kernel_traitsILi32ELi64ELi256ELi4ELb0ELb0EN7cutlass10bfloat16_tE19Flash_kernel_traitsILi32ELi64ELi256ELi4ES3_EELb1ELb0ELb0ELb0ELb0ELb0ELb1ELb1EEEvNS_16Flash_fwd_paramsE)
        /*06a4*/ 	.word	0x00000000


	//----- nvinfo : EIATTR_REGCOUNT
	.align		4
.L_294:
        /*06a8*/ 	.byte	0x04, 0x2f
        /*06aa*/ 	.short	(.L_296 - .L_295)
	.align		4
.L_295:
        /*06ac*/ 	.word	index@(_ZN5flash24flash_fwd_splitkv_kernelI23Flash_fwd_kernel_traitsILi32ELi64ELi256ELi4ELb0ELb0EN7cutlass10bfloat16_tE19Flash_kernel_traitsILi32ELi64ELi256ELi4ES3_EELb1ELb0ELb0ELb0ELb0ELb1ELb1ELb0EEEvNS_16Flash_fwd_paramsE)
        /*06b0*/ 	.word	0x000000ff


	//----- nvinfo : EIATTR_FRAME_SIZE
	.align		4
.L_296:
        /*06b4*/ 	.byte	0x04, 0x11
        /*06b6*/ 	.short	(.L_298 - .L_297)
	.align		4
.L_297:
        /*06b8*/ 	.word	index@(_ZN5flash24flash_fwd_splitkv_kernelI23Flash_fwd_kernel_traitsILi32ELi64ELi256ELi4ELb0ELb0EN7cutlass10bfloat16_tE19Flash_kernel_traitsILi32ELi64ELi256ELi4ES3_EELb1ELb0ELb0ELb0ELb0ELb1ELb1ELb0EEEvNS_16Flash_fwd_paramsE)
        /*06bc*/ 	.word	0x00000008


	//----- nvinfo : EIATTR_REGCOUNT
	.align		4
.L_298:
        /*06c0*/ 	.byte	0x04, 0x2f
        /*06c2*/ 	.short	(.L_300 - .L_299)
	.align		4
.L_299:
        /*06c4*/ 	.word	index@(_ZN5flash24flash_fwd_splitkv_kernelI23Flash_fwd_kernel_traitsILi32ELi64ELi256ELi4ELb0ELb0EN7cutlass10bfloat16_tE19Flash_kernel_traitsILi32ELi64ELi256ELi4ES3_EELb1ELb0ELb0ELb0ELb0ELb0ELb1ELb0EEEvNS_16Flash_fwd_paramsE)
        /*06c8*/ 	.word	0x000000ff


	//----- nvinfo : EIATTR_FRAME_SIZE
	.align		4
.L_300:
        /*06cc*/ 	.byte	0x04, 0x11
        /*06ce*/ 	.short	(.L_302 - .L_301)
	.align		4
.L_301:
        /*06d0*/ 	.word	index@(_ZN5flash24flash_fwd_splitkv_kernelI23Flash_fwd_kernel_traitsILi32ELi64ELi256ELi4ELb0ELb0EN7cutlass10bfloat16_tE19Flash_kernel_traitsILi32ELi64ELi256ELi4ES3_EELb1ELb0ELb0ELb0ELb0ELb0ELb1ELb0EEEvNS_16Flash_fwd_paramsE)
        /*06d4*/ 	.word	0x00000000


	//----- nvinfo : EIATTR_REGCOUNT
	.align		4
.L_302:
        /*06d8*/ 	.byte	0x04, 0x2f
        /*06da*/ 	.short	(.L_304 - .L_303)
	.align		4
.L_303:
        /*06dc*/ 	.word	index@(_ZN5flash24flash_fwd_splitkv_kernelI23Flash_fwd_kernel_traitsILi32ELi64ELi256ELi4ELb0ELb0EN7cutlass10bfloat16_tE19Flash_kernel_traitsILi32ELi64ELi256ELi4ES3_EELb1ELb0ELb0ELb0ELb0ELb1ELb0ELb1EEEvNS_16Flash_fwd_paramsE)
        /*06e0*/ 	.word	0x000000ff


	//----- nvinfo : EIATTR_FRAME_SIZE
	.align		4
.L_304:
        /*06e4*/ 	.byte	0x04, 0x11
        /*06e6*/ 	.short	(.L_306 - .L_305)
	.align		4
.L_305:
        /*06e8*/ 	.word	index@(_ZN5flash24flash_fwd_splitkv_kernelI23Flash_fwd_kernel_traitsILi32ELi64ELi256ELi4ELb0ELb0EN7cutlass10bfloat16_tE19Flash_kernel_traitsILi32ELi64ELi256ELi4ES3_EELb1ELb0ELb0ELb0ELb0ELb1ELb0ELb1EEEvNS_16Flash_fwd_paramsE)
        /*06ec*/ 	.word	0x00000008


	//----- nvinfo : EIATTR_REGCOUNT
	.align		4
.L_306:
        /*06f0*/ 	.byte	0x04, 0x2f
        /*06f2*/ 	.short	(.L_308 - .L_307)
	.align		4
.L_307:
        /*06f4*/ 	.word	index@(_ZN5flash24flash_fwd_splitkv_kernelI23Flash_fwd_kernel_traitsILi32ELi64ELi256ELi4ELb0ELb0EN7cutlass10bfloat16_tE19Flash_kernel_traitsILi32ELi64ELi256ELi4ES3_EELb1ELb0ELb0ELb0ELb0ELb0ELb0ELb1EEEvNS_16Flash_fwd_paramsE)
        /*06f8*/ 	.word	0x000000ff


	//----- nvinfo : EIATTR_FRAME_SIZE
	.align		4
.L_308:
        /*06fc*/ 	.byte	0x04, 0x11
        /*06fe*/ 	.short	(.L_310 - .L_309)
	.align		4
.L_309:
        /*0700*/ 	.word	index@(_ZN5flash24flash_fwd_splitkv_kernelI23Flash_fwd_kernel_traitsILi32ELi64ELi256ELi4ELb0ELb0EN7cutlass10bfloat16_tE19Flash_kernel_traitsILi32ELi64ELi256ELi4ES3_EELb1ELb0ELb0ELb0ELb0ELb0ELb0ELb1EEEvNS_16Flash_fwd_paramsE)
        /*0704*/ 	.word	0x00000000


	//----- nvinfo : EIATTR_REGCOUNT
	.align		4
.L_310:
        /*0708*/ 	.byte	0x04, 0x2f
        /*070a*/ 	.short	(.L_312 - .L_311)
	.align		4
.L_311:
        /*070c*/ 	.word	index@(_ZN5flash24flash_fwd_splitkv_kernelI23Flash_fwd_kernel_traitsILi32ELi64ELi256ELi4ELb0ELb0EN7cutlass10bfloat16_tE19Flash_kernel_traitsILi32ELi64ELi256ELi4ES3_EELb1ELb0ELb0ELb0ELb0ELb1ELb0ELb0EEEvNS_16Flash_fwd_paramsE)
        /*0710*/ 	.word	0x000000fd


	//----- nvinfo : EIATTR_FRAME_SIZE
	.align		4
.L_312:
        /*0714*/ 	.byte	0x04, 0x11
        /*0716*/ 	.short	(.L_314 - .L_313)
	.align		4
.L_313:
        /*0718*/ 	.word	index@(_ZN5flash24flash_fwd_splitkv_kernelI23Flash_fwd_kernel_traitsILi32ELi64ELi256ELi4ELb0ELb0EN7cutlass10bfloat16_tE19Flash_kernel_traitsILi32ELi64ELi256ELi4ES3_EELb1ELb0ELb0ELb0ELb0ELb1ELb0ELb0EEEvNS_16Flash_fwd_paramsE)
        /*071c*/ 	.word	0x00000000


	//----- nvinfo : EIATTR_REGCOUNT
	.align		4
.L_314:
        /*0720*/ 	.byte	0x04, 0x2f
        /*0722*/ 	.short	(.L_316 - .L_315)
	.align		4
.L_315:
        /*0724*/ 	.word	index@(_ZN5flash24flash_fwd_splitkv_kernelI23Flash_fwd_kernel_traitsILi32ELi64ELi256ELi4ELb0ELb0EN7cutlass10bfloat16_tE19Flash_kernel_traitsILi32ELi64ELi256ELi4ES3_EELb1ELb0ELb0ELb0ELb0ELb0ELb0ELb0EEEvNS_16Flash_fwd_paramsE)
        /*0728*/ 	.word	0x000000ff


	//----- nvinfo : EIATTR_FRAME_SIZE
	.align		4
.L_316:
        /*072c*/ 	.byte	0x04, 0x11
        /*072e*/ 	.short	(.L_318 - .L_317)
	.align		4
.L_317:
        /*0730*/ 	.word	index@(_ZN5flash24flash_fwd_splitkv_kernelI23Flash_fwd_kernel_traitsILi32ELi64ELi256ELi4ELb0ELb0EN7cutlass10bfloat16_tE19Flash_kernel_traitsILi32ELi64ELi256ELi4ES3_EELb1ELb0ELb0ELb0ELb0ELb0ELb0ELb0EEEvNS_16Flash_fwd_paramsE)
        /*0734*/ 	.word	0x00000000


	//----- nvinfo : EIATTR_REGCOUNT
	.align		4
.L_318:
        /*0738*/ 	.byte	0x04, 0x2f
        /*073a*/ 	.short	(.L_320 - .L_319)
	.align		4
.L_319:
        /*073c*/ 	.word	index@(_ZN5flash32flash_fwd_splitkv_combine_kernelI23Flash_fwd_kernel_traitsILi32ELi64ELi256ELi4ELb0ELb0EN7cutlass10bfloat16_tE19Flash_kernel_traitsILi32ELi64ELi256ELi4ES3_EELi16ELi1ELb1EEEvNS_16Flash_fwd_paramsE)
        /*0740*/ 	.word	0x00000036


	//----- nvinfo : EIATTR_FRAME_SIZE
	.align		4
.L_320:
        /*0744*/ 	.byte	0x04, 0x11
        /*0746*/ 	.short	(.L_322 - .L_321)
	.align		4
.L_321:
        /*0748*/ 	.word	index@($__internal_13_$__cuda_sm20_div_s64)
        /*074c*/ 	.word	0x00000000


	//----- nvinfo : EIATTR_FRAME_SIZE
	.align		4
.L_322:
        /*0750*/ 	.byte	0x04, 0x11
        /*0752*/ 	.short	(.L_324 - .L_323)
	.align		4
.L_323:
        /*0754*/ 	.word	index@(_ZN5flash32flash_fwd_splitkv_combine_kernelI23Flash_fwd_kernel_traitsILi32ELi64ELi256ELi4ELb0ELb0EN7cutlass10bfloat16_tE19Flash_kernel_traitsILi32ELi64ELi256ELi4ES3_EELi16ELi1ELb1EEEvNS_16Flash_fwd_paramsE)
        /*0758*/ 	.word	0x00000000


	//----- nvinfo : EIATTR_REGCOUNT
	.align		4
.L_324:
        /*075c*/ 	.byte	0x04, 0x2f
        /*075e*/ 	.short	(.L_326 - .L_325)
	.align		4
.L_325:
        /*0760*/ 	.word	index@(_ZN5flash32flash_fwd_splitkv_combine_kernelI23Flash_fwd_kernel_traitsILi32ELi64ELi256ELi4ELb0ELb0EN7cutlass10bfloat16_tE19Flash_kernel_traitsILi32ELi64ELi256ELi4ES3_EELi16ELi2ELb1EEEvNS_16Flash_fwd_paramsE)
        /*0764*/ 	.word	0x00000036


	//----- nvinfo : EIATTR_FRAME_SIZE
	.align		4
.L_326:
        /*0768*/ 	.byte	0x04, 0x11
        /*076a*/ 	.short	(.L_328 - .L_327)
	.align		4
.L_327:
        /*076c*/ 	.word	index@($__internal_12_$__cuda_sm20_div_s64)
        /*0770*/ 	.word	0x00000000


	//----- nvinfo : EIATTR_FRAME_SIZE
	.align		4
.L_328:
        /*0774*/ 	.byte	0x04, 0x11
        /*0776*/ 	.short	(.L_330 - .L_329)
	.align		4
.L_329:
        /*0778*/ 	.word	index@(_ZN5flash32flash_fwd_splitkv_combine_kernelI23Flash_fwd_kernel_traitsILi32ELi64ELi256ELi4ELb0ELb0EN7cutlass10bfloat16_tE19Flash_kernel_traitsILi32ELi64ELi256ELi4ES3_EELi16ELi2ELb1EEEvNS_16Flash_fwd_paramsE)
        /*077c*/ 	.word	0x00000000


	//----- nvinfo : EIATTR_REGCOUNT
	.align		4
.L_330:
        /*0780*/ 	.byte	0x04, 0x2f
        /*0782*/ 	.short	(.L_332 - .L_331)
	.align		4
.L_331:
        /*0784*/ 	.word	index@(_ZN5flash32flash_fwd_splitkv_combine_kernelI23Flash_fwd_kernel_traitsILi32ELi64ELi256ELi4ELb0ELb0EN7cutlass10bfloat16_tE19Flash_kernel_traitsILi32ELi64ELi256ELi4ES3_EELi16ELi3ELb1EEEvNS_16Flash_fwd_paramsE)
        /*0788*/ 	.word	0x00000034


	//----- nvinfo : EIATTR_FRAME_SIZE
	.align		4
.L_332:
        /*078c*/ 	.byte	0x04, 0x11
        /*078e*/ 	.short	(.L_334 - .L_333)
	.align		4
.L_333:
        /*0790*/ 	.word	index@($__internal_11_$__cuda_sm20_div_s64)
        /*0794*/ 	.word	0x00000000


	//----- nvinfo : EIATTR_FRAME_SIZE
	.align		4
.L_334:
        /*0798*/ 	.byte	0x04, 0x11
        /*079a*/ 	.short	(.L_336 - .L_335)
	.align		4
.L_335:
        /*079c*/ 	.word	index@(_ZN5flash32flash_fwd_splitkv_combine_kernelI23Flash_fwd_kernel_traitsILi32ELi64ELi256ELi4ELb0ELb0EN7cutlass10bfloat16_tE19Flash_kernel_traitsILi32ELi64ELi256ELi4ES3_EELi16ELi3ELb1EEEvNS_16Flash_fwd_paramsE)
        /*07a0*/ 	.word	0x00000000


	//----- nvinfo : EIATTR_REGCOUNT
	.align		4
.L_336:
        /*07a4*/ 	.byte	0x04, 0x2f
        /*07a6*/ 	.short	(.L_338 - .L_337)
	.align		4
.L_337:
        /*07a8*/ 	.word	index@(_ZN5flash32flash_fwd_splitkv_combine_kernelI23Flash_fwd_kernel_traitsILi32ELi64ELi256ELi4ELb0ELb0EN7cutlass10bfloat16_tE19Flash_kernel_traitsILi32ELi64ELi256ELi4ES3_EELi16ELi4ELb1EEEvNS_16Flash_fwd_paramsE)
        /*07ac*/ 	.word	0x0000003a


	//----- nvinfo : EIATTR_FRAME_SIZE
	.align		4
.L_338:
        /*07b0*/ 	.byte	0x04, 0x11
        /*07b2*/ 	.short	(.L_340 - .L_339)
	.align		4
.L_339:
        /*07b4*/ 	.word	index@($__internal_10_$__cuda_sm20_div_s64)
        /*07b8*/ 	.word	0x00000000


	//----- nvinfo : EIATTR_FRAME_SIZE
	.align		4
.L_340:
        /*07bc*/ 	.byte	0x04, 0x11
        /*07be*/ 	.short	(.L_342 - .L_341)
	.align		4
.L_341:
        /*07c0*/ 	.word	index@(_ZN5flash32flash_fwd_splitkv_combine_kernelI23Flash_fwd_kernel_traitsILi32ELi64ELi256ELi4ELb0ELb0EN7cutlass10bfloat16_tE19Flash_kernel_traitsILi32ELi64ELi256ELi4ES3_EELi16ELi4ELb1EEEvNS_16Flash_fwd_paramsE)
        /*07c4*/ 	.word	0x00000000


	//----- nvinfo : EIATTR_REGCOUNT
	.align		4
.L_342:
        /*07c8*/ 	.byte	0x04, 0x2f
        /*07ca*/ 	.short	(.L_344 - .L_343)
	.align		4
.L_343:
        /*07cc*/ 	.word	index@(_ZN5flash32flash_fwd_splitkv_combine_kernelI23Flash_fwd_kernel_traitsILi32ELi64ELi256ELi4ELb0ELb0EN7cutlass10bfloat16_tE19Flash_kernel_traitsILi32ELi64ELi256ELi4ES3_EELi16ELi5ELb1EEEvNS_16Flash_fwd_paramsE)
        /*07d0*/ 	.word	0x0000003e


	//----- nvinfo : EIATTR_FRAME_SIZE
	.align		4
.L_344:
        /*07d4*/ 	.byte	0x04, 0x11
        /*07d6*/ 	.short	(.L_346 - .L_345)
	.align		4
.L_345:
        /*07d8*/ 	.word	index@($__internal_9_$__cuda_sm20_div_s64)
        /*07dc*/ 	.word	0x00000000


	//----- nvinfo : EIATTR_FRAME_SIZE
	.align		4
.L_346:
        /*07e0*/ 	.byte	0x04, 0x11
        /*07e2*/ 	.short	(.L_348 - .L_347)
	.align		4
.L_347:
        /*07e4*/ 	.word	index@(_ZN5flash32flash_fwd_splitkv_combine_kernelI23Flash_fwd_kernel_traitsILi32ELi64ELi256ELi4ELb0ELb0EN7cutlass10bfloat16_tE19Flash_kernel_traitsILi32ELi64ELi256ELi4ES3_EELi16ELi5ELb1EEEvNS_16Flash_fwd_paramsE)
        /*07e8*/ 	.word	0x00000000


	//----- nvinfo : EIATTR_REGCOUNT
	.align		4
.L_348:
        /*07ec*/ 	.byte	0x04, 0x2f
        /*07ee*/ 	.short	(.L_350 - .L_349)
	.align		4
.L_349:
        /*07f0*/ 	.word	index@(_ZN5flash32flash_fwd_splitkv_combine_kernelI23Flash_fwd_kernel_traitsILi32ELi64ELi256ELi4ELb0ELb0EN7cutlass10bfloat16_tE19Flash_kernel_traitsILi32ELi64ELi256ELi4ES3_EELi16ELi6ELb1EEEvNS_16Flash_fwd_paramsE)
        /*07f4*/ 	.word	0x0000003e


	//----- nvinfo : EIATTR_FRAME_SIZE
	.align		4
.L_350:
        /*07f8*/ 	.byte	0x04, 0x11
        /*07fa*/ 	.short	(.L_352 - .L_351)
	.align		4
.L_351:
        /*07fc*/ 	.word	index@($__internal_8_$__cuda_sm20_div_s64)
        /*0800*/ 	.word	0x00000000


	//----- nvinfo : EIATTR_FRAME_SIZE
	.align		4
.L_352:
        /*0804*/ 	.byte	0x04, 0x11
        /*0806*/ 	.short	(.L_354 - .L_353)
	.align		4
.L_353:
        /*0808*/ 	.word	index@(_ZN5flash32flash_fwd_splitkv_combine_kernelI23Flash_fwd_kernel_traitsILi32ELi64ELi256ELi4ELb0ELb0EN7cutlass10bfloat16_tE19Flash_kernel_traitsILi32ELi64ELi256ELi4ES3_EELi16ELi6ELb1EEEvNS_16Flash_fwd_paramsE)
        /*080c*/ 	.word	0x00000000


	//----- nvinfo : EIATTR_REGCOUNT
	.align		4
.L_354:
        /*0810*/ 	.byte	0x04, 0x2f
        /*0812*/ 	.short	(.L_356 - .L_355)
	.align		4
.L_355:
        /*0814*/ 	.word	index@(_ZN5flash32flash_fwd_splitkv_combine_kernelI23Flash_fwd_kernel_traitsILi32ELi64ELi256ELi4ELb0ELb0EN7cutlass10bfloat16_tE19Flash_kernel_traitsILi32ELi64ELi256ELi4ES3_EELi16ELi7ELb1EEEvNS_16Flash_fwd_paramsE)
        /*0818*/ 	.word	0x00000046


	//----- nvinfo : EIATTR_FRAME_SIZE
	.align		4
.L_356:
        /*081c*/ 	.byte	0x04, 0x11
        /*081e*/ 	.short	(.L_358 - .L_357)
	.align		4
.L_357:
        /*0820*/ 	.word	index@($__internal_7_$__cuda_sm20_div_s64)
        /*0824*/ 	.word	0x00000000


	//----- nvinfo : EIATTR_FRAME_SIZE
	.align		4
.L_358:
        /*0828*/ 	.byte	0x04, 0x11
        /*082a*/ 	.short	(.L_360 - .L_359)
	.align		4
.L_359:
        /*082c*/ 	.word	index@(_ZN5flash32flash_fwd_splitkv_combine_kernelI23Flash_fwd_kernel_traitsILi32ELi64ELi256ELi4ELb0ELb0EN7cutlass10bfloat16_tE19Flash_kernel_traitsILi32ELi64ELi256ELi4ES3_EELi16ELi7ELb1EEEvNS_16Flash_fwd_paramsE)
        /*0830*/ 	.word	0x00000000


	//----- nvinfo : EIATTR_REGCOUNT
	.align		4
.L_360:
        /*0834*/ 	.byte	0x04, 0x2f
        /*0836*/ 	.short	(.L_362 - .L_361)
	.align		4
.L_361:
        /*0838*/ 	.word	index@(_ZN5flash32flash_fwd_splitkv_combine_kernelI23Flash_fwd_kernel_traitsILi32ELi64ELi256ELi4ELb0ELb0EN7cutlass10bfloat16_tE19Flash_kernel_traitsILi32ELi64ELi256ELi4ES3_EELi16ELi1ELb0EEEvNS_16Flash_fwd_paramsE)
        /*083c*/ 	.word	0x00000036


	//----- nvinfo : EIATTR_FRAME_SIZE
	.align		4
.L_362:
        /*0840*/ 	.byte	0x04, 0x11
        /*0842*/ 	.short	(.L_364 - .L_363)
	.align		4
.L_363:
        /*0844*/ 	.word	index@($__internal_6_$__cuda_sm20_div_s64)
        /*0848*/ 	.word	0x00000000


	//----- nvinfo : EIATTR_FRAME_SIZE
	.align		4
.L_364:
        /*084c*/ 	.byte	0x04, 0x11
        /*084e*/ 	.short	(.L_366 - .L_365)
	.align		4
.L_365:
        /*0850*/ 	.word	index@(_ZN5flash32flash_fwd_splitkv_combine_kernelI23Flash_fwd_kernel_traitsILi32ELi64ELi256ELi4ELb0ELb0EN7cutlass10bfloat16_tE19Flash_kernel_traitsILi32ELi64ELi256ELi4ES3_EELi16ELi1ELb0EEEvNS_16Flash_fwd_paramsE)
        /*0854*/ 	.word	0x00000000


	//----- nvinfo : EIATTR_REGCOUNT
	.align		4
.L_366:
        /*0858*/ 	.byte	0x04, 0x2f
        /*085a*/ 	.short	(.L_368 - .L_367)
	.align		4
.L_367:
        /*085c*/ 	.word	index@(_ZN5flash32flash_fwd_splitkv_combine_kernelI23Flash_fwd_kernel_traitsILi32ELi64ELi256ELi4ELb0ELb0EN7cutlass10bfloat16_tE19Flash_kernel_traitsILi32ELi64ELi256ELi4ES3_EELi16ELi2ELb0EEEvNS_16Flash_fwd_paramsE)
        /*0860*/ 	.word	0x00000036


	//----- nvinfo : EIATTR_FRAME_SIZE
	.align		4
.L_368:
        /*0864*/ 	.byte	0x04, 0x11
        /*0866*/ 	.short	(.L_370 - .L_369)
	.align		4
.L_369:
        /*0868*/ 	.word	index@($__internal_5_$__cuda_sm20_div_s64)
        /*086c*/ 	.word	0x00000000


	//----- nvinfo : EIATTR_FRAME_SIZE
	.align		4
.L_370:
        /*0870*/ 	.byte	0x04, 0x11
        /*0872*/ 	.short	(.L_372 - .L_371)
	.align		4
.L_371:
        /*0874*/ 	.word	index@(_ZN5flash32flash_fwd_splitkv_combine_kernelI23Flash_fwd_kernel_traitsILi32ELi64ELi256ELi4ELb0ELb0EN7cutlass10bfloat16_tE19Flash_kernel_traitsILi32ELi64ELi256ELi4ES3_EELi16ELi2ELb0EEEvNS_16Flash_fwd_paramsE)
        /*0878*/ 	.word	0x00000000


	//----- nvinfo : EIATTR_REGCOUNT
	.align		4
.L_372:
        /*087c*/ 	.byte	0x04, 0x2f
        /*087e*/ 	.short	(.L_374 - .L_373)
	.align		4
.L_373:
        /*0880*/ 	.word	index@(_ZN5flash32flash_fwd_splitkv_combine_kernelI23Flash_fwd_kernel_traitsILi32ELi64ELi256ELi4ELb0ELb0EN7cutlass10bfloat16_tE19Flash_kernel_traitsILi32ELi64ELi256ELi4ES3_EELi16ELi3ELb0EEEvNS_16Flash_fwd_paramsE)
        /*0884*/ 	.word	0x00000034


	//----- nvinfo : EIATTR_FRAME_SIZE
	.align		4
.L_374:
        /*0888*/ 	.byte	0x04, 0x11
        /*088a*/ 	.short	(.L_376 - .L_375)
	.align		4
.L_375:
        /*088c*/ 	.word	index@($__internal_4_$__cuda_sm20_div_s64)
        /*0890*/ 	.word	0x00000000


	//----- nvinfo : EIATTR_FRAME_SIZE
	.align		4
.L_376:
        /*0894*/ 	.byte	0x04, 0x11
        /*0896*/ 	.short	(.L_378 - .L_377)
	.align		4
.L_377:
        /*0898*/ 	.word	index@(_ZN5flash32flash_fwd_splitkv_combine_kernelI23Flash_fwd_kernel_traitsILi32ELi64ELi256ELi4ELb0ELb0EN7cutlass10bfloat16_tE19Flash_kernel_traitsILi32ELi64ELi256ELi4ES3_EELi16ELi3ELb0EEEvNS_16Flash_fwd_paramsE)
        /*089c*/ 	.word	0x00000000


	//----- nvinfo : EIATTR_REGCOUNT
	.align		4
.L_378:
        /*08a0*/ 	.byte	0x04, 0x2f
        /*08a2*/ 	.short	(.L_380 - .L_379)
	.align		4
.L_379:
        /*08a4*/ 	.word	index@(_ZN5flash32flash_fwd_splitkv_combine_kernelI23Flash_fwd_kernel_traitsILi32ELi64ELi256ELi4ELb0ELb0EN7cutlass10bfloat16_tE19Flash_kernel_traitsILi32ELi64ELi256ELi4ES3_EELi16ELi4ELb0EEEvNS_16Flash_fwd_paramsE)
        /*08a8*/ 	.word	0x0000003a


	//----- nvinfo : EIATTR_FRAME_SIZE
	.align		4
.L_380:
        /*08ac*/ 	.byte	0x04, 0x11
        /*08ae*/ 	.short	(.L_382 - .L_381)
	.align		4
.L_381:
        /*08b0*/ 	.word	index@($__internal_3_$__cuda_sm20_div_s64)
        /*08b4*/ 	.word	0x00000000


	//----- nvinfo : EIATTR_FRAME_SIZE
	.align		4
.L_382:
        /*08b8*/ 	.byte	0x04, 0x11
        /*08ba*/ 	.short	(.L_384 - .L_383)
	.align		4
.L_383:
        /*08bc*/ 	.word	index@(_ZN5flash32flash_fwd_splitkv_combine_kernelI23Flash_fwd_kernel_traitsILi32ELi64ELi256ELi4ELb0ELb0EN7cutlass10bfloat16_tE19Flash_kernel_traitsILi32ELi64ELi256ELi4ES3_EELi16ELi4ELb0EEEvNS_16Flash_fwd_paramsE)
        /*08c0*/ 	.word	0x00000000


	//----- nvinfo : EIATTR_REGCOUNT
	.align		4
.L_384:
        /*08c4*/ 	.byte	0x04, 0x2f
        /*08c6*/ 	.short	(.L_386 - .L_385)
	.align		4
.L_385:
        /*08c8*/ 	.word	index@(_ZN5flash32flash_fwd_splitkv_combine_kernelI23Flash_fwd_kernel_traitsILi32ELi64ELi256ELi4ELb0ELb0EN7cutlass10bfloat16_tE19Flash_kernel_traitsILi32ELi64ELi256ELi4ES3_EELi16ELi5ELb0EEEvNS_16Flash_fwd_paramsE)
        /*08cc*/ 	.word	0x0000003e


	//----- nvinfo : EIATTR_FRAME_SIZE
	.align		4
.L_386:
        /*08d0*/ 	.byte	0x04, 0x11
        /*08d2*/ 	.short	(.L_388 - .L_387)
	.align		4
.L_387:
        /*08d4*/ 	.word	index@($__internal_2_$__cuda_sm20_div_s64)
        /*08d8*/ 	.word	0x00000000


	//----- nvinfo : EIATTR_FRAME_SIZE
	.align		4
.L_388:
        /*08dc*/ 	.byte	0x04, 0x11
        /*08de*/ 	.short	(.L_390 - .L_389)
	.align		4
.L_389:
        /*08e0*/ 	.word	index@(_ZN5flash32flash_fwd_splitkv_combine_kernelI23Flash_fwd_kernel_traitsILi32ELi64ELi256ELi4ELb0ELb0EN7cutlass10bfloat16_tE19Flash_kernel_traitsILi32ELi64ELi256ELi4ES3_EELi16ELi5ELb0EEEvNS_16Flash_fwd_paramsE)
        /*08e4*/ 	.word	0x00000000


	//----- nvinfo : EIATTR_REGCOUNT
	.align		4
.L_390:
        /*08e8*/ 	.byte	0x04, 0x2f
        /*08ea*/ 	.short	(.L_392 - .L_391)
	.align		4
.L_391:
        /*08ec*/ 	.word	index@(_ZN5flash32flash_fwd_splitkv_combine_kernelI23Flash_fwd_kernel_traitsILi32ELi64ELi256ELi4ELb0ELb0EN7cutlass10bfloat16_tE19Flash_kernel_traitsILi32ELi64ELi256ELi4ES3_EELi16ELi6ELb0EEEvNS_16Flash_fwd_paramsE)
        /*08f0*/ 	.word	0x0000003e


	//----- nvinfo : EIATTR_FRAME_SIZE
	.align		4
.L_392:
        /*08f4*/ 	.byte	0x04, 0x11
        /*08f6*/ 	.short	(.L_394 - .L_393)
	.align		4
.L_393:
        /*08f8*/ 	.word	index@($__internal_1_$__cuda_sm20_div_s64)
        /*08fc*/ 	.word	0x00000000


	//----- nvinfo : EIATTR_FRAME_SIZE
	.align		4
.L_394:
        /*0900*/ 	.byte	0x04, 0x11
        /*0902*/ 	.short	(.L_396 - .L_395)
	.align		4
.L_395:
        /*0904*/ 	.word	index@(_ZN5flash32flash_fwd_splitkv_combine_kernelI23Flash_fwd_kernel_traitsILi32ELi64ELi256ELi4ELb0ELb0EN7cutlass10bfloat16_tE19Flash_kernel_traitsILi32ELi64ELi256ELi4ES3_EELi16ELi6ELb0EEEvNS_16Flash_fwd_paramsE)
        /*0908*/ 	.word	0x00000000


	//----- nvinfo : EIATTR_REGCOUNT
	.align		4
.L_396:
        /*090c*/ 	.byte	0x04, 0x2f
        /*090e*/ 	.short	(.L_398 - .L_397)
	.align		4
.L_397:
        /*0910*/ 	.word	index@(_ZN5flash32flash_fwd_splitkv_combine_kernelI23Flash_fwd_kernel_traitsILi32ELi64ELi256ELi4ELb0ELb0EN7cutlass10bfloat16_tE19Flash_kernel_traitsILi32ELi64ELi256ELi4ES3_EELi16ELi7ELb0EEEvNS_16Flash_fwd_paramsE)
        /*0914*/ 	.word	0x00000046


	//----- nvinfo : EIATTR_FRAME_SIZE
	.align		4
.L_398:
        /*0918*/ 	.byte	0x04, 0x11
        /*091a*/ 	.short	(.L_400 - .L_399)
	.align		4
.L_399:
        /*091c*/ 	.word	index@($__internal_0_$__cuda_sm20_div_s64)
        /*0920*/ 	.word	0x00000000


	//----- nvinfo : EIATTR_FRAME_SIZE
	.align		4
.L_400:
        /*0924*/ 	.byte	0x04, 0x11
        /*0926*/ 	.short	(.L_402 - .L_401)
	.align		4
.L_401:
        /*0928*/ 	.word	index@(_ZN5flash32flash_fwd_splitkv_combine_kernelI23Flash_fwd_kernel_traitsILi32ELi64ELi256ELi4ELb0ELb0EN7cutlass10bfloat16_tE19Flash_kernel_traitsILi32ELi64ELi256ELi4ES3_EELi16ELi7ELb0EEEvNS_16Flash_fwd_paramsE)
        /*092c*/ 	.word	0x00000000


	//----- nvinfo : EIATTR_MIN_STACK_SIZE
	.align		4
.L_402:
        /*0930*/ 	.byte	0x04, 0x12
        /*0932*/ 	.short	(.L_404 - .L_403)
	.align		4
.L_403:
        /*0934*/ 	.word	index@(_ZN5flash32flash_fwd_splitkv_combine_kernelI23Flash_fwd_kernel_traitsILi32ELi64ELi256ELi4ELb0ELb0EN7cutlass10bfloat16_tE19Flash_kernel_traitsILi32ELi64ELi256ELi4ES3_EELi16ELi7ELb0EEEvNS_16Flash_fwd_paramsE)
        /*0938*/ 	.word	0x00000000


	//----- nvinfo : EIATTR_MIN_STACK_SIZE
	.align		4
.L_404:
        /*093c*/ 	.byte	0x04, 0x12
        /*093e*/ 	.short	(.L_406 - .L_405)
	.align		4
.L_405:
        /*0940*/ 	.word	index@(_ZN5flash32flash_fwd_splitkv_combine_kernelI23Flash_fwd_kernel_traitsILi32ELi64ELi256ELi4ELb0ELb0EN7cutlass10bfloat16_tE19Flash_kernel_traitsILi32ELi64ELi256ELi4ES3_EELi16ELi6ELb0EEEvNS_16Flash_fwd_paramsE)
        /*0944*/ 	.word	0x00000000


	//----- nvinfo : EIATTR_MIN_STACK_SIZE
	.align		4
.L_406:
        /*0948*/ 	.byte	0x04, 0x12
        /*094a*/ 	.short	(.L_408 - .L_407)
	.align		4
.L_407:
        /*094c*/ 	.word	index@(_ZN5flash32flash_fwd_splitkv_combine_kernelI23Flash_fwd_kernel_traitsILi32ELi64ELi256ELi4ELb0ELb0EN7cutlass10bfloat16_tE19Flash_kernel_traitsILi32ELi64ELi256ELi4ES3_EELi16ELi5ELb0EEEvNS_16Flash_fwd_paramsE)
        /*0950*/ 	.word	0x00000000


	//----- nvinfo : EIATTR_MIN_STACK_SIZE
	.align		4
.L_408:
        /*0954*/ 	.byte	0x04, 0x12
        /*0956*/ 	.short	(.L_410 - .L_409)
	.align		4
.L_409:
        /*0958*/ 	.word	index@(_ZN5flash32flash_fwd_splitkv_combine_kernelI23Flash_fwd_kernel_traitsILi32ELi64ELi256ELi4ELb0ELb0EN7cutlass10bfloat16_tE19Flash_kernel_traitsILi32ELi64ELi256ELi4ES3_EELi16ELi4ELb0EEEvNS_16Flash_fwd_paramsE)
        /*095c*/ 	.word	0x00000000


	//----- nvinfo : EIATTR_MIN_STACK_SIZE
	.align		4
.L_410:
        /*0960*/ 	.byte	0x04, 0x12
        /*0962*/ 	.short	(.L_412 - .L_411)
	.align		4
.L_411:
        /*0964*/ 	.word	index@(_ZN5flash32flash_fwd_splitkv_combine_kernelI23Flash_fwd_kernel_traitsILi32ELi64ELi256ELi4ELb0ELb0EN7cutlass10bfloat16_tE19Flash_kernel_traitsILi32ELi64ELi256ELi4ES3_EELi16ELi3ELb0EEEvNS_16Flash_fwd_paramsE)
        /*0968*/ 	.word	0x00000000


	//----- nvinfo : EIATTR_MIN_STACK_SIZE
	.align		4
.L_412:
        /*096c*/ 	.byte	0x04, 0x12
        /*096e*/ 	.short	(.L_414 - .L_413)
	.align		4
.L_413:
        /*0970*/ 	.word	index@(_ZN5flash32flash_fwd_splitkv_combine_kernelI23Flash_fwd_kernel_traitsILi32ELi64ELi256ELi4ELb0ELb0EN7cutlass10bfloat16_tE19Flash_kernel_traitsILi32ELi64ELi256ELi4ES3_EELi16ELi2ELb0EEEvNS_16Flash_fwd_paramsE)
        /*0974*/ 	.word	0x00000000


	//----- nvinfo : EIATTR_MIN_STACK_SIZE
	.align		4
.L_414:
        /*0978*/ 	.byte	0x04, 0x12
        /*097a*/ 	.short	(.L_416 - .L_415)
	.align		4
.L_415:
        /*097c*/ 	.word	index@(_ZN5flash32flash_fwd_splitkv_combine_kernelI23Flash_fwd_kernel_traitsILi32ELi64ELi256ELi4ELb0ELb0EN7cutlass10bfloat16_tE19Flash_kernel_traitsILi32ELi64ELi256ELi4ES3_EELi16ELi1ELb0EEEvNS_16Flash_fwd_paramsE)
        /*0980*/ 	.word	0x00000000


	//----- nvinfo : EIATTR_MIN_STACK_SIZE
	.align		4
.L_416:
        /*0984*/ 	.byte	0x04, 0x12
        /*0986*/ 	.short	(.L_418 - .L_417)
	.align		4
.L_417:
        /*0988*/ 	.word	index@(_ZN5flash32flash_fwd_splitkv_combine_kernelI23Flash_fwd_kernel_traitsILi32ELi64ELi256ELi4ELb0ELb0EN7cutlass10bfloat16_tE19Flash_kernel_traitsILi32ELi64ELi256ELi4ES3_EELi16ELi7ELb1EEEvNS_16Flash_fwd_paramsE)
        /*098c*/ 	.word	0x00000000


	//----- nvinfo : EIATTR_MIN_STACK_SIZE
	.align		4
.L_418:
        /*0990*/ 	.byte	0x04, 0x12
        /*0992*/ 	.short	(.L_420 - .L_419)
	.align		4
.L_419:
        /*0994*/ 	.word	index@(_ZN5flash32flash_fwd_splitkv_combine_kernelI23Flash_fwd_kernel_traitsILi32ELi64ELi256ELi4ELb0ELb0EN7cutlass10bfloat16_tE19Flash_kernel_traitsILi32ELi64ELi256ELi4ES3_EELi16ELi6ELb1EEEvNS_16Flash_fwd_paramsE)
        /*0998*/ 	.word	0x00000000


	//----- nvinfo : EIATTR_MIN_STACK_SIZE
	.align		4
.L_420:
        /*099c*/ 	.byte	0x04, 0x12
        /*099e*/ 	.short	(.L_422 - .L_421)
	.align		4
.L_421:
        /*09a0*/ 	.word	index@(_ZN5flash32flash_fwd_splitkv_combine_kernelI23Flash_fwd_kernel_traitsILi32ELi64ELi256ELi4ELb0ELb0EN7cutlass10bfloat16_tE19Flash_kernel_traitsILi32ELi64ELi256ELi4ES3_EELi16ELi5ELb1EEEvNS_16Flash_fwd_paramsE)
        /*09a4*/ 	.word	0x00000000


	//----- nvinfo : EIATTR_MIN_STACK_SIZE
	.align		4
.L_422:
        /*09a8*/ 	.byte	0x04, 0x12
        /*09aa*/ 	.short	(.L_424 - .L_423)
	.align		4
.L_423:
        /*09ac*/ 	.word	index@(_ZN5flash32flash_fwd_splitkv_combine_kernelI23Flash_fwd_kernel_traitsILi32ELi64ELi256ELi4ELb0ELb0EN7cutlass10bfloat16_tE19Flash_kernel_traitsILi32ELi64ELi256ELi4ES3_EELi16ELi4ELb1EEEvNS_16Flash_fwd_paramsE)
        /*09b0*/ 	.word	0x00000000


	//----- nvinfo : EIATTR_MIN_STACK_SIZE
	.align		4
.L_424:
        /*09b4*/ 	.byte	0x04, 0x12
        /*09b6*/ 	.short	(.L_426 - .L_425)
	.align		4
.L_425:
        /*09b8*/ 	.word	index@(_ZN5flash32flash_fwd_splitkv_combine_kernelI23Flash_fwd_kernel_traitsILi32ELi64ELi256ELi4ELb0ELb0EN7cutlass10bfloat16_tE19Flash_kernel_traitsILi32ELi64ELi256ELi4ES3_EELi16ELi3ELb1EEEvNS_16Flash_fwd_paramsE)
        /*09bc*/ 	.word	0x00000000


	//----- nvinfo : EIATTR_MIN_STACK_SIZE
	.align		4
.L_426:
        /*09c0*/ 	.byte	0x04, 0x12
        /*09c2*/ 	.short	(.L_428 - .L_427)
	.align		4
.L_427:
        /*09c4*/ 	.word	index@(_ZN5flash32flash_fwd_splitkv_combine_kernelI23Flash_fwd_kernel_traitsILi32ELi64ELi256ELi4ELb0ELb0EN7cutlass10bfloat16_tE19Flash_kernel_traitsILi32ELi64ELi256ELi4ES3_EELi16ELi2ELb1EEEvNS_16Flash_fwd_paramsE)
        /*09c8*/ 	.word	0x00000000


	//----- nvinfo : EIATTR_MIN_STACK_SIZE
	.align		4
.L_428:
        /*09cc*/ 	.byte	0x04, 0x12
        /*09ce*/ 	.short	(.L_430 - .L_429)
	.align		4
.L_429:
        /*09d0*/ 	.word	index@(_ZN5flash32flash_fwd_splitkv_combine_kernelI23Flash_fwd_kernel_traitsILi32ELi64ELi256ELi4ELb0ELb0EN7cutlass10bfloat16_tE19Flash_kernel_traitsILi32ELi64ELi256ELi4ES3_EELi16ELi1ELb1EEEvNS_16Flash_fwd_paramsE)
        /*09d4*/ 	.word	0x00000000


	//----- nvinfo : EIATTR_MIN_STACK_SIZE
	.align		4
.L_430:
        /*09d8*/ 	.byte	0x04, 0x12
        /*09da*/ 	.short	(.L_432 - .L_431)
	.align		4
.L_431:
        /*09dc*/ 	.word	index@(_ZN5flash24flash_fwd_splitkv_kernelI23Flash_fwd_kernel_traitsILi32ELi64ELi256ELi4ELb0ELb0EN7cutlass10bfloat16_tE19Flash_kernel_traitsILi32ELi64ELi256ELi4ES3_EELb1ELb0ELb0ELb0ELb0ELb0ELb0ELb0EEEvNS_16Flash_fwd_paramsE)
        /*09e0*/ 	.word	0x00000000


	//----- nvinfo : EIATTR_MIN_STACK_SIZE
	.align		4
.L_432:
        /*09e4*/ 	.byte	0x04, 0x12
        /*09e6*/ 	.short	(.L_434 - .L_433)
	.align		4
.L_433:
        /*09e8*/ 	.word	index@(_ZN5flash24flash_fwd_splitkv_kernelI23Flash_fwd_kernel_traitsILi32ELi64ELi256ELi4ELb0ELb0EN7cutlass10bfloat16_tE19Flash_kernel_traitsILi32ELi64ELi256ELi4ES3_EELb1ELb0ELb0ELb0ELb0ELb1ELb0ELb0EEEvNS_16Flash_fwd_paramsE)
        /*09ec*/ 	.word	0x00000000


	//----- nvinfo : EIATTR_MIN_STACK_SIZE
	.align		4
.L_434:
        /*09f0*/ 	.byte	0x04, 0x12
        /*09f2*/ 	.short	(.L_436 - .L_435)
	.align		4
.L_435:
        /*09f4*/ 	.word	index@(_ZN5flash24flash_fwd_splitkv_kernelI23Flash_fwd_kernel_traitsILi32ELi64ELi256ELi4ELb0ELb0EN7cutlass10bfloat16_tE19Flash_kernel_traitsILi32ELi64ELi256ELi4ES3_EELb1ELb0ELb0ELb0ELb0ELb0ELb0ELb1EEEvNS_16Flash_fwd_paramsE)
        /*09f8*/ 	.word	0x00000000


	//----- nvinfo : EIATTR_MIN_STACK_SIZE
	.align		4
.L_436:
        /*09fc*/ 	.byte	0x04, 0x12
        /*09fe*/ 	.short	(.L_438 - .L_437)
	.align		4
.L_437:
        /*0a00*/ 	.word	index@(_ZN5flash24flash_fwd_splitkv_kernelI23Flash_fwd_kernel_traitsILi32ELi64ELi256ELi4ELb0ELb0EN7cutlass10bfloat16_tE19Flash_kernel_traitsILi32ELi64ELi256ELi4ES3_EELb1ELb0ELb0ELb0ELb0ELb1ELb0ELb1EEEvNS_16Flash_fwd_paramsE)
        /*0a04*/ 	.word	0x00000008


	//----- nvinfo : EIATTR_MIN_STACK_SIZE
	.align		4
.L_438:
        /*0a08*/ 	.byte	0x04, 0x12
        /*0a0a*/ 	.short	(.L_440 - .L_439)
	.align		4
.L_439:
        /*0a0c*/ 	.word	index@(_ZN5flash24flash_fwd_splitkv_kernelI23Flash_fwd_kernel_traitsILi32ELi64ELi256ELi4ELb0ELb0EN7cutlass10bfloat16_tE19Flash_kernel_traitsILi32ELi64ELi256ELi4ES3_EELb1ELb0ELb0ELb0ELb0ELb0ELb1ELb0EEEvNS_16Flash_fwd_paramsE)
        /*0a10*/ 	.word	0x00000000


	//----- nvinfo : EIATTR_MIN_STACK_SIZE
	.align		4
.L_440:
        /*0a14*/ 	.byte	0x04, 0x12
        /*0a16*/ 	.short	(.L_442 - .L_441)
	.align		4
.L_441:
        /*0a18*/ 	.word	index@(_ZN5flash24flash_fwd_splitkv_kernelI23Flash_fwd_kernel_traitsILi32ELi64ELi256ELi4ELb0ELb0EN7cutlass10bfloat16_tE19Flash_kernel_traitsILi32ELi64ELi256ELi4ES3_EELb1ELb0ELb0ELb0ELb0ELb1ELb1ELb0EEEvNS_16Flash_fwd_paramsE)
        /*0a1c*/ 	.word	0x00000008


	//----- nvinfo : EIATTR_MIN_STACK_SIZE
	.align		4
.L_442:
        /*0a20*/ 	.byte	0x04, 0x12
        /*0a22*/ 	.short	(.L_444 - .L_443)
	.align		4
.L_443:
        /*0a24*/ 	.word	index@(_ZN5flash24flash_fwd_splitkv_kernelI23Flash_fwd_kernel_traitsILi32ELi64ELi256ELi4ELb0ELb0EN7cutlass10bfloat16_tE19Flash_kernel_traitsILi32ELi64ELi256ELi4ES3_EELb1ELb0ELb0ELb0ELb0ELb0ELb1ELb1EEEvNS_16Flash_fwd_paramsE)
        /*0a28*/ 	.word	0x00000000


	//----- nvinfo : EIATTR_MIN_STACK_SIZE
	.align		4
.L_444:
        /*0a2c*/ 	.byte	0x04, 0x12
        /*0a2e*/ 	.short	(.L_446 - .L_445)
	.align		4
.L_445:
        /*0a30*/ 	.word	index@(_ZN5flash24flash_fwd_splitkv_kernelI23Flash_fwd_kernel_traitsILi32ELi64ELi256ELi4ELb0ELb0EN7cutlass10bfloat16_tE19Flash_kernel_traitsILi32ELi64ELi256ELi4ES3_EELb1ELb0ELb0ELb0ELb0ELb1ELb1ELb1EEEvNS_16Flash_fwd_paramsE)
        /*0a34*/ 	.word	0x00000008


	//----- nvinfo : EIATTR_MIN_STACK_SIZE
	.align		4
.L_446:
        /*0a38*/ 	.byte	0x04, 0x12
        /*0a3a*/ 	.short	(.L_448 - .L_447)
	.align		4
.L_447:
        /*0a3c*/ 	.word	index@(_ZN5flash24flash_fwd_splitkv_kernelI23Flash_fwd_kernel_traitsILi32ELi64ELi256ELi4ELb0ELb0EN7cutlass10bfloat16_tE19Flash_kernel_traitsILi32ELi64ELi256ELi4ES3_EELb1ELb0ELb0ELb1ELb1ELb0ELb0ELb0EEEvNS_16Flash_fwd_paramsE)
        /*0a40*/ 	.word	0x00000000


	//----- nvinfo : EIATTR_MIN_STACK_SIZE
	.align		4
.L_448:
        /*0a44*/ 	.byte	0x04, 0x12
        /*0a46*/ 	.short	(.L_450 - .L_449)
	.align		4
.L_449:
        /*0a48*/ 	.word	index@(_ZN5flash24flash_fwd_splitkv_kernelI23Flash_fwd_kernel_traitsILi32ELi64ELi256ELi4ELb0ELb0EN7cutlass10bfloat16_tE19Flash_kernel_traitsILi32ELi64ELi256ELi4ES3_EELb1ELb0ELb0ELb1ELb1ELb1ELb0ELb0EEEvNS_16Flash_fwd_paramsE)
        /*0a4c*/ 	.word	0x00000000


	//----- nvinfo : EIATTR_MIN_STACK_SIZE
	.align		4
.L_450:
        /*0a50*/ 	.byte	0x04, 0x12
        /*0a52*/ 	.short	(.L_452 - .L_451)
	.align		4
.L_451:
        /*0a54*/ 	.word	index@(_ZN5flash24flash_fwd_splitkv_kernelI23Flash_fwd_kernel_traitsILi32ELi64ELi256ELi4ELb0ELb0EN7cutlass10bfloat16_tE19Flash_kernel_traitsILi32ELi64ELi256ELi4ES3_EELb1ELb0ELb0ELb1ELb1ELb0ELb1ELb0EEEvNS_16Flash_fwd_paramsE)
        /*0a58*/ 	.word	0x00000000


	//----- nvinfo : EIATTR_MIN_STACK_SIZE
	.align		4
.L_452:
        /*0a5c*/ 	.byte	0x04, 0x12
        /*0a5e*/ 	.short	(.L_454 - .L_453)
	.align		4
.L_453:
        /*0a60*/ 	.word	index@(_ZN5flash24flash_fwd_splitkv_kernelI23Flash_fwd_kernel_traitsILi32ELi64ELi256ELi4ELb0ELb0EN7cutlass10bfloat16_tE19Flash_kernel_traitsILi32ELi64ELi256ELi4ES3_EELb1ELb0ELb0ELb1ELb1ELb1ELb1ELb0EEEvNS_16Flash_fwd_paramsE)
        /*0a64*/ 	.word	0x00000008


	//----- nvinfo : EIATTR_MIN_STACK_SIZE
	.align		4
.L_454:
        /*0a68*/ 	.byte	0x04, 0x12
        /*0a6a*/ 	.short	(.L_456 - .L_455)
	.align		4
.L_455:
        /*0a6c*/ 	.word	index@(_ZN5flash24flash_fwd_splitkv_kernelI23Flash_fwd_kernel_traitsILi32ELi64ELi256ELi4ELb0ELb0EN7cutlass10bfloat16_tE19Flash_kernel_traitsILi32ELi64ELi256ELi4ES3_EELb1ELb0ELb0ELb0ELb1ELb0ELb0ELb0EEEvNS_16Flash_fwd_paramsE)
        /*0a70*/ 	.word	0x00000000


	//----- nvinfo : EIATTR_MIN_STACK_SIZE
	.align		4
.L_456:
        /*0a74*/ 	.byte	0x04, 0x12
        /*0a76*/ 	.short	(.L_458 - .L_457)
	.align		4
.L_457:
        /*0a78*/ 	.word	index@(_ZN5flash24flash_fwd_splitkv_kernelI23Flash_fwd_kernel_traitsILi32ELi64ELi256ELi4ELb0ELb0EN7cutlass10bfloat16_tE19Flash_kernel_traitsILi32ELi64ELi256ELi4ES3_EELb1ELb0ELb0ELb0ELb1ELb1ELb0ELb0EEEvNS_16Flash_fwd_paramsE)
        /*0a7c*/ 	.word	0x00000000


	//----- nvinfo : EIATTR_MIN_STACK_SIZE
	.align		4
.L_458:
        /*0a80*/ 	.byte	0x04, 0x12
        /*0a82*/ 	.short	(.L_460 - .L_459)
	.align		4
.L_459:
        /*0a84*/ 	.word	index@(_ZN5flash24flash_fwd_splitkv_kernelI23Flash_fwd_kernel_traitsILi32ELi64ELi256ELi4ELb0ELb0EN7cutlass10bfloat16_tE19Flash_kernel_traitsILi32ELi64ELi256ELi4ES3_EELb1ELb0ELb1ELb0ELb0ELb0ELb0ELb0EEEvNS_16Flash_fwd_paramsE)
        /*0a88*/ 	.word	0x00000000


	//----- nvinfo : EIATTR_MIN_STACK_SIZE
	.align		4
.L_460:
        /*0a8c*/ 	.byte	0x04, 0x12
        /*0a8e*/ 	.short	(.L_462 - .L_461)
	.align		4
.L_461:
        /*0a90*/ 	.word	index@(_ZN5flash24flash_fwd_splitkv_kernelI23Flash_fwd_kernel_traitsILi32ELi64ELi256ELi4ELb0ELb0EN7cutlass10bfloat16_tE19Flash_kernel_traitsILi32ELi64ELi256ELi4ES3_EELb1ELb0ELb1ELb0ELb0ELb1ELb0ELb0EEEvNS_16Flash_fwd_paramsE)
        /*0a94*/ 	.word	0x00000008


	//----- nvinfo : EIATTR_MIN_STACK_SIZE
	.align		4
.L_462:
        /*0a98*/ 	.byte	0x04, 0x12
        /*0a9a*/ 	.short	(.L_464 - .L_463)
	.align		4
.L_463:
        /*0a9c*/ 	.word	index@(_ZN5flash24flash_fwd_splitkv_kernelI23Flash_fwd_kernel_traitsILi32ELi64ELi256ELi4ELb0ELb0EN7cutlass10bfloat16_tE19Flash_kernel_traitsILi32ELi64ELi256ELi4ES3_EELb1ELb0ELb0ELb0ELb1ELb0ELb0ELb1EEEvNS_16Flash_fwd_paramsE)
        /*0aa0*/ 	.word	0x00000000


	//----- nvinfo : EIATTR_MIN_STACK_SIZE
	.align		4
.L_464:
        /*0aa4*/ 	.byte	0x04, 0x12
        /*0aa6*/ 	.short	(.L_466 - .L_465)
	.align		4
.L_465:
        /*0aa8*/ 	.word	index@(_ZN5flash24flash_fwd_splitkv_kernelI23Flash_fwd_kernel_traitsILi32ELi64ELi256ELi4ELb0ELb0EN7cutlass10bfloat16_tE19Flash_kernel_traitsILi32ELi64ELi256ELi4ES3_EELb1ELb0ELb0ELb0ELb1ELb1ELb0ELb1EEEvNS_16Flash_fwd_paramsE)
        /*0aac*/ 	.word	0x00000008


	//----- nvinfo : EIATTR_MIN_STACK_SIZE
	.align		4
.L_466:
        /*0ab0*/ 	.byte	0x04, 0x12
        /*0ab2*/ 	.short	(.L_468 - .L_467)
	.align		4
.L_467:
        /*0ab4*/ 	.word	index@(_ZN5flash24flash_fwd_splitkv_kernelI23Flash_fwd_kernel_traitsILi32ELi64ELi256ELi4ELb0ELb0EN7cutlass10bfloat16_tE19Flash_kernel_traitsILi32ELi64ELi256ELi4ES3_EELb1ELb0ELb1ELb0ELb0ELb0ELb0ELb1EEEvNS_16Flash_fwd_paramsE)
        /*0ab8*/ 	.word	0x00000000


	//----- nvinfo : EIATTR_MIN_STACK_SIZE
	.align		4
.L_468:
        /*0abc*/ 	.byte	0x04, 0x12
        /*0abe*/ 	.short	(.L_470 - .L_469)
	.align		4
.L_469:
        /*0ac0*/ 	.word	index@(_ZN5flash24flash_fwd_splitkv_kernelI23Flash_fwd_kernel_traitsILi32ELi64ELi256ELi4ELb0ELb0EN7cutlass10bfloat16_tE19Flash_kernel_traitsILi32ELi64ELi256ELi4ES3_EELb1ELb0ELb1ELb0ELb0ELb1ELb0ELb1EEEvNS_16Flash_fwd_paramsE)
        /*0ac4*/ 	.word	0x00000000


	//----- nvinfo : EIATTR_MIN_STACK_SIZE
	.align		4
.L_470:
        /*0ac8*/ 	.byte	0x04, 0x12
        /*0aca*/ 	.short	(.L_472 - .L_471)
	.align		4
.L_471:
        /*0acc*/ 	.word	index@(_ZN5flash24flash_fwd_splitkv_kernelI23Flash_fwd_kernel_traitsILi32ELi64ELi256ELi4ELb0ELb0EN7cutlass10bfloat16_tE19Flash_kernel_traitsILi32ELi64ELi256ELi4ES3_EELb1ELb0ELb0ELb0ELb1ELb0ELb1ELb0EEEvNS_16Flash_fwd_paramsE)
        /*0ad0*/ 	.word	0x00000000


	//----- nvinfo : EIATTR_MIN_STACK_SIZE
	.align		4
.L_472:
        /*0ad4*/ 	.byte	0x04, 0x12
        /*0ad6*/ 	.short	(.L_474 - .L_473)
	.align		4
.L_473:
        /*0ad8*/ 	.word	index@(_ZN5flash24flash_fwd_splitkv_kernelI23Flash_fwd_kernel_traitsILi32ELi64ELi256ELi4ELb0ELb0EN7cutlass10bfloat16_tE19Flash_kernel_traitsILi32ELi64ELi256ELi4ES3_EELb1ELb0ELb0ELb0ELb1ELb1ELb1ELb0EEEvNS_16Flash_fwd_paramsE)
        /*0adc*/ 	.word	0x00000010


	//----- nvinfo : EIATTR_MIN_STACK_SIZE
	.align		4
.L_474:
        /*0ae0*/ 	.byte	0x04, 0x12
        /*0ae2*/ 	.short	(.L_476 - .L_475)
	.align		4
.L_475:
        /*0ae4*/ 	.word	index@(_ZN5flash24flash_fwd_splitkv_kernelI23Flash_fwd_kernel_traitsILi32ELi64ELi256ELi4ELb0ELb0EN7cutlass10bfloat16_tE19Flash_kernel_traitsILi32ELi64ELi256ELi4ES3_EELb1ELb0ELb1ELb0ELb0ELb0ELb1ELb0EEEvNS_16Flash_fwd_paramsE)
        /*0ae8*/ 	.word	0x00000000


	//----- nvinfo : EIATTR_MIN_STACK_SIZE
	.align		4
.L_476:
        /*0aec*/ 	.byte	0x04, 0x12
        /*0aee*/ 	.short	(.L_478 - .L_477)
	.align		4
.L_477:
        /*0af0*/ 	.word	index@(_ZN5flash24flash_fwd_splitkv_kernelI23Flash_fwd_kernel_traitsILi32ELi64ELi256ELi4ELb0ELb0EN7cutlass10bfloat16_tE19Flash_kernel_traitsILi32ELi64ELi256ELi4ES3_EELb1ELb0ELb1ELb0ELb0ELb1ELb1ELb0EEEvNS_16Flash_fwd_paramsE)
        /*0af4*/ 	.word	0x00000000


	//----- nvinfo : EIATTR_MIN_STACK_SIZE
	.align		4
.L_478:
        /*0af8*/ 	.byte	0x04, 0x12
        /*0afa*/ 	.short	(.L_480 - .L_479)
	.align		4
.L_479:
        /*0afc*/ 	.word	index@(_ZN5flash24flash_fwd_splitkv_kernelI23Flash_fwd_kernel_traitsILi32ELi64ELi256ELi4ELb0ELb0EN7cutlass10bfloat16_tE19Flash_kernel_traitsILi32ELi64ELi256ELi4ES3_EELb1ELb0ELb0ELb0ELb1ELb0ELb1ELb1EEEvNS_16Flash_fwd_paramsE)
        /*0b00*/ 	.word	0x00000000


	//----- nvinfo : EIATTR_MIN_STACK_SIZE
	.align		4
.L_480:
        /*0b04*/ 	.byte	0x04, 0x12
        /*0b06*/ 	.short	(.L_482 - .L_481)
	.align		4
.L_481:
        /*0b08*/ 	.word	index@(_ZN5flash24flash_fwd_splitkv_kernelI23Flash_fwd_kernel_traitsILi32ELi64ELi256ELi4ELb0ELb0EN7cutlass10bfloat16_tE19Flash_kernel_traitsILi32ELi64ELi256ELi4ES3_EELb1ELb0ELb0ELb0ELb1ELb1ELb1ELb1EEEvNS_16Flash_fwd_paramsE)
        /*0b0c*/ 	.word	0x00000008


	//----- nvinfo : EIATTR_MIN_STACK_SIZE
	.align		4
.L_482:
        /*0b10*/ 	.byte	0x04, 0x12
        /*0b12*/ 	.short	(.L_484 - .L_483)
	.align		4
.L_483:
        /*0b14*/ 	.word	index@(_ZN5flash24flash_fwd_splitkv_kernelI23Flash_fwd_kernel_traitsILi32ELi64ELi256ELi4ELb0ELb0EN7cutlass10bfloat16_tE19Flash_kernel_traitsILi32ELi64ELi256ELi4ES3_EELb1ELb0ELb1ELb0ELb0ELb0ELb1ELb1EEEvNS_16Flash_fwd_paramsE)
        /*0b18*/ 	.word	0x00000000


	//----- nvinfo : EIATTR_MIN_STACK_SIZE
	.align		4
.L_484:
        /*0b1c*/ 	.byte	0x04, 0x12
        /*0b1e*/ 	.short	(.L_486 - .L_485)
	.align		4
.L_485:
        /*0b20*/ 	.word	index@(_ZN5flash24flash_fwd_splitkv_kernelI23Flash_fwd_kernel_traitsILi32ELi64ELi256ELi4ELb0ELb0EN7cutlass10bfloat16_tE19Flash_kernel_traitsILi32ELi64ELi256ELi4ES3_EELb1ELb0ELb1ELb0ELb0ELb1ELb1ELb1EEEvNS_16Flash_fwd_paramsE)
        /*0b24*/ 	.word	0x00000000


	//----- nvinfo : EIATTR_MIN_STACK_SIZE
	.align		4
.L_486:
        /*0b28*/ 	.byte	0x04, 0x12
        /*0b2a*/ 	.short	(.L_488 - .L_487)
	.align		4
.L_487:
        /*0b2c*/ 	.word	index@(_ZN5flash32flash_fwd_splitkv_combine_kernelI23Flash_fwd_kernel_traitsILi32ELi64ELi128ELi4ELb0ELb0EN7cutlass10bfloat16_tE19Flash_kernel_traitsILi32ELi64ELi128ELi4ES3_EELi16ELi7ELb0EEEvNS_16Flash_fwd_paramsE)
        /*0b30*/ 	.word	0x00000000


	//----- nvinfo : EIATTR_MIN_STACK_SIZE
	.align		4
.L_488:
        /*0b34*/ 	.byte	0x04, 0x12
        /*0b36*/ 	.short	(.L_490 - .L_489)
	.align		4
.L_489:
        /*0b38*/ 	.word	index@(_ZN5flash32flash_fwd_splitkv_combine_kernelI23Flash_fwd_kernel_traitsILi32ELi64ELi128ELi4ELb0ELb0EN7cutlass10bfloat16_tE19Flash_kernel_traitsILi32ELi64ELi128ELi4ES3_EELi16ELi6ELb0EEEvNS_16Flash_fwd_paramsE)
        /*0b3c*/ 	.word	0x00000000


	//----- nvinfo : EIATTR_MIN_STACK_SIZE
	.align		4
.L_490:
        /*0b40*/ 	.byte	0x04, 0x12
        /*0b42*/ 	.short	(.L_492 - .L_491)
	.align		4
.L_491:
        /*0b44*/ 	.word	index@(_ZN5flash32flash_fwd_splitkv_combine_kernelI23Flash_fwd_kernel_traitsILi32ELi64ELi128ELi4ELb0ELb0EN7cutlass10bfloat16_tE19Flash_kernel_traitsILi32ELi64ELi128ELi4ES3_EELi16ELi5ELb0EEEvNS_16Flash_fwd_paramsE)
        /*0b48*/ 	.word	0x00000000


	//----- nvinfo : EIATTR_MIN_STACK_SIZE
	.align		4
.L_492:
        /*0b4c*/ 	.byte	0x04, 0x12
        /*0b4e*/ 	.short	(.L_494 - .L_493)
	.align		4
.L_493:
        /*0b50*/ 	.word	index@(_ZN5flash32flash_fwd_splitkv_combine_kernelI23Flash_fwd_kernel_traitsILi32ELi64ELi128ELi4ELb0ELb0EN7cutlass10bfloat16_tE19Flash_kernel_traitsILi32ELi64ELi128ELi4ES3_EELi16ELi4ELb0EEEvNS_16Flash_fwd_paramsE)
        /*0b54*/ 	.word	0x00000000


	//----- nvinfo : EIATTR_MIN_STACK_SIZE
	.align		4
.L_494:
        /*0b58*/ 	.byte	0x04, 0x12
        /*0b5a*/ 	.short	(.L_496 - .L_495)
	.align		4
.L_495:
        /*0b5c*/ 	.word	index@(_ZN5flash32flash_fwd_splitkv_combine_kernelI23Flash_fwd_kernel_traitsILi32ELi64ELi128ELi4ELb0ELb0EN7cutlass10bfloat16_tE19Flash_kernel_traitsILi32ELi64ELi128ELi4ES3_EELi16ELi3ELb0EEEvNS_16Flash_fwd_paramsE)
        /*0b60*/ 	.word	0x00000000


	//----- nvinfo : EIATTR_MIN_STACK_SIZE
	.align		4
.L_496:
        /*0b64*/ 	.byte	0x04, 0x12
        /*0b66*/ 	.short	(.L_498 - .L_497)
	.align		4
.L_497:
        /*0b68*/ 	.word	index@(_ZN5flash32flash_fwd_splitkv_combine_kernelI23Flash_fwd_kernel_traitsILi32ELi64ELi128ELi4ELb0ELb0EN7cutlass10bfloat16_tE19Flash_kernel_traitsILi32ELi64ELi128ELi4ES3_EELi16ELi2ELb0EEEvNS_16Flash_fwd_paramsE)
        /*0b6c*/ 	.word	0x00000000


	//----- nvinfo : EIATTR_MIN_STACK_SIZE
	.align		4
.L_498:
        /*0b70*/ 	.byte	0x04, 0x12
        /*0b72*/ 	.short	(.L_500 - .L_499)
	.align		4
.L_499:
        /*0b74*/ 	.word	index@(_ZN5flash32flash_fwd_splitkv_combine_kernelI23Flash_fwd_kernel_traitsILi32ELi64ELi128ELi4ELb0ELb0EN7cutlass10bfloat16_tE19Flash_kernel_traitsILi32ELi64ELi128ELi4ES3_EELi16ELi1ELb0EEEvNS_16Flash_fwd_paramsE)
        /*0b78*/ 	.word	0x00000000


	//----- nvinfo : EIATTR_MIN_STACK_SIZE
	.align		4
.L_500:
        /*0b7c*/ 	.byte	0x04, 0x12
        /*0b7e*/ 	.short	(.L_502 - .L_501)
	.align		4
.L_501:
        /*0b80*/ 	.word	index@(_ZN5flash32flash_fwd_splitkv_combine_kernelI23Flash_fwd_kernel_traitsILi32ELi64ELi128ELi4ELb0ELb0EN7cutlass10bfloat16_tE19Flash_kernel_traitsILi32ELi64ELi128ELi4ES3_EELi16ELi7ELb1EEEvNS_16Flash_fwd_paramsE)
        /*0b84*/ 	.word	0x00000000


	//----- nvinfo : EIATTR_MIN_STACK_SIZE
	.align		4
.L_502:
        /*0b88*/ 	.byte	0x04, 0x12
        /*0b8a*/ 	.short	(.L_504 - .L_503)
	.align		4
.L_503:
        /*0b8c*/ 	.word	index@(_ZN5flash32flash_fwd_splitkv_combine_kernelI23Flash_fwd_kernel_traitsILi32ELi64ELi128ELi4ELb0ELb0EN7cutlass10bfloat16_tE19Flash_kernel_traitsILi32ELi64ELi128ELi4ES3_EELi16ELi6ELb1EEEvNS_16Flash_fwd_paramsE)
        /*0b90*/ 	.word	0x00000000


	//----- nvinfo : EIATTR_MIN_STACK_SIZE
	.align		4
.L_504:
        /*0b94*/ 	.byte	0x04, 0x12
        /*0b96*/ 	.short	(.L_506 - .L_505)
	.align		4
.L_505:
        /*0b98*/ 	.word	index@(_ZN5flash32flash_fwd_splitkv_combine_kernelI23Flash_fwd_kernel_traitsILi32ELi64ELi128ELi4ELb0ELb0EN7cutlass10bfloat16_tE19Flash_kernel_traitsILi32ELi64ELi128ELi4ES3_EELi16ELi5ELb1EEEvNS_16Flash_fwd_paramsE)
        /*0b9c*/ 	.word	0x00000000


	//----- nvinfo : EIATTR_MIN_STACK_SIZE
	.align		4
.L_506:
        /*0ba0*/ 	.byte	0x04, 0x12
        /*0ba2*/ 	.short	(.L_508 - .L_507)
	.align		4
.L_507:
        /*0ba4*/ 	.word	index@(_ZN5flash32flash_fwd_splitkv_combine_kernelI23Flash_fwd_kernel_traitsILi32ELi64ELi128ELi4ELb0ELb0EN7cutlass10bfloat16_tE19Flash_kernel_traitsILi32ELi64ELi128ELi4ES3_EELi16ELi4ELb1EEEvNS_16Flash_fwd_paramsE)
        /*0ba8*/ 	.word	0x00000000


	//----- nvinfo : EIATTR_MIN_STACK_SIZE
	.align		4
.L_508:
        /*0bac*/ 	.byte	0x04, 0x12
        /*0bae*/ 	.short	(.L_510 - .L_509)
	.align		4
.L_509:
        /*0bb0*/ 	.word	index@(_ZN5flash32flash_fwd_splitkv_combine_kernelI23Flash_fwd_kernel_traitsILi32ELi64ELi128ELi4ELb0ELb0EN7cutlass10bfloat16_tE19Flash_kernel_traitsILi32ELi64ELi128ELi4ES3_EELi16ELi3ELb1EEEvNS_16Flash_fwd_paramsE)
        /*0bb4*/ 	.word	0x00000000


	//----- nvinfo : EIATTR_MIN_STACK_SIZE
	.align		4
.L_510:
        /*0bb8*/ 	.byte	0x04, 0x12
        /*0bba*/ 	.short	(.L_512 - .L_511)
	.align		4
.L_511:
        /*0bbc*/ 	.word	index@(_ZN5flash32flash_fwd_splitkv_combine_kernelI23Flash_fwd_kernel_traitsILi32ELi64ELi128ELi4ELb0ELb0EN7cutlass10bfloat16_tE19Flash_kernel_traitsILi32ELi64ELi128ELi4ES3_EELi16ELi2ELb1EEEvNS_16Flash_fwd_paramsE)
        /*0bc0*/ 	.word	0x00000000


	//----- nvinfo : EIATTR_MIN_STACK_SIZE
	.align		4
.L_512:
        /*0bc4*/ 	.byte	0x04, 0x12
        /*0bc6*/ 	.short	(.L_514 - .L_513)
	.align		4
.L_513:
        /*0bc8*/ 	.word	index@(_ZN5flash32flash_fwd_splitkv_combine_kernelI23Flash_fwd_kernel_traitsILi32ELi64ELi128ELi4ELb0ELb0EN7cutlass10bfloat16_tE19Flash_kernel_traitsILi32ELi64ELi128ELi4ES3_EELi16ELi1ELb1EEEvNS_16Flash_fwd_paramsE)
        /*0bcc*/ 	.word	0x00000000


	//----- nvinfo : EIATTR_MIN_STACK_SIZE
	.align		4
.L_514:
        /*0bd0*/ 	.byte	0x04, 0x12
        /*0bd2*/ 	.short	(.L_516 - .L_515)
	.align		4
.L_515:
        /*0bd4*/ 	.word	index@(_ZN5flash24flash_fwd_splitkv_kernelI23Flash_fwd_kernel_traitsILi32ELi64ELi128ELi4ELb0ELb0EN7cutlass10bfloat16_tE19Flash_kernel_traitsILi32ELi64ELi128ELi4ES3_EELb1ELb0ELb0ELb0ELb0ELb0ELb0ELb0EEEvNS_16Flash_fwd_paramsE)
        /*0bd8*/ 	.word	0x00000000


	//----- nvinfo : EIATTR_MIN_STACK_SIZE
	.align		4
.L_516:
        /*0bdc*/ 	.byte	0x04, 0x12
        /*0bde*/ 	.short	(.L_518 - .L_517)
	.align		4
.L_517:
        /*0be0*/ 	.word	index@(_ZN5flash24flash_fwd_splitkv_kernelI23Flash_fwd_kernel_traitsILi32ELi64ELi128ELi4ELb0ELb0EN7cutlass10bfloat16_tE19Flash_kernel_traitsILi32ELi64ELi128ELi4ES3_EELb1ELb0ELb0ELb0ELb0ELb1ELb0ELb0EEEvNS_16Flash_fwd_paramsE)
        /*0be4*/ 	.word	0x00000000


	//----- nvinfo : EIATTR_MIN_STACK_SIZE
	.align		4
.L_518:
        /*0be8*/ 	.byte	0x04, 0x12
        /*0bea*/ 	.short	(.L_520 - .L_519)
	.align		4
.L_519:
        /*0bec*/ 	.word	index@(_ZN5flash24flash_fwd_splitkv_kernelI23Flash_fwd_kernel_traitsILi32ELi64ELi128ELi4ELb0ELb0EN7cutlass10bfloat16_tE19Flash_kernel_traitsILi32ELi64ELi128ELi4ES3_EELb1ELb0ELb0ELb0ELb0ELb0ELb0ELb1EEEvNS_16Flash_fwd_paramsE)
        /*0bf0*/ 	.word	0x00000000


	//----- nvinfo : EIATTR_MIN_STACK_SIZE
	.align		4
.L_520:
        /*0bf4*/ 	.byte	0x04, 0x12
        /*0bf6*/ 	.short	(.L_522 - .L_521)
	.align		4
.L_521:
        /*0bf8*/ 	.word	index@(_ZN5flash24flash_fwd_splitkv_kernelI23Flash_fwd_kernel_traitsILi32ELi64ELi128ELi4ELb0ELb0EN7cutlass10bfloat16_tE19Flash_kernel_traitsILi32ELi64ELi128ELi4ES3_EELb1ELb0ELb0ELb0ELb0ELb1ELb0ELb1EEEvNS_16Flash_fwd_paramsE)
        /*0bfc*/ 	.word	0x00000000


	//----- nvinfo : EIATTR_MIN_STACK_SIZE
	.align		4
.L_522:
        /*0c00*/ 	.byte	0x04, 0x12
        /*0c02*/ 	.short	(.L_524 - .L_523)
	.align		4
.L_523:
        /*0c04*/ 	.word	index@(_ZN5flash24flash_fwd_splitkv_kernelI23Flash_fwd_kernel_traitsILi32ELi64ELi128ELi4ELb0ELb0EN7cutlass10bfloat16_tE19Flash_kernel_traitsILi32ELi64ELi128ELi4ES3_EELb1ELb0ELb0ELb0ELb0ELb0ELb1ELb0EEEvNS_16Flash_fwd_paramsE)
        /*0c08*/ 	.word	0x00000000


	//----- nvinfo : EIATTR_MIN_STACK_SIZE
	.align		4
.L_524:
        /*0c0c*/ 	.byte	0x04, 0x12
        /*0c0e*/ 	.short	(.L_526 - .L_525)
	.align		4
.L_525:
        /*0c10*/ 	.word	index@(_ZN5flash24flash_fwd_splitkv_kernelI23Flash_fwd_kernel_traitsILi32ELi64ELi128ELi4ELb0ELb0EN7cutlass10bfloat16_tE19Flash_kernel_traitsILi32ELi64ELi128ELi4ES3_EELb1ELb0ELb0ELb0ELb0ELb1ELb1ELb0EEEvNS_16Flash_fwd_paramsE)
        /*0c14*/ 	.word	0x00000000


	//----- nvinfo : EIATTR_MIN_STACK_SIZE
	.align		4
.L_526:
        /*0c18*/ 	.byte	0x04, 0x12
        /*0c1a*/ 	.short	(.L_528 - .L_527)
	.align		4
.L_527:
        /*0c1c*/ 	.word	index@(_ZN5flash24flash_fwd_splitkv_kernelI23Flash_fwd_kernel_traitsILi32ELi64ELi128ELi4ELb0ELb0EN7cutlass10bfloat16_tE19Flash_kernel_traitsILi32ELi64ELi128ELi4ES3_EELb1ELb0ELb0ELb0ELb0ELb0ELb1ELb1EEEvNS_16Flash_fwd_paramsE)
        /*0c20*/ 	.word	0x00000000


	//----- nvinfo : EIATTR_MIN_STACK_SIZE
	.align		4
.L_528:
        /*0c24*/ 	.byte	0x04, 0x12
        /*0c26*/ 	.short	(.L_530 - .L_529)
	.align		4
.L_529:
        /*0c28*/ 	.word	index@(_ZN5flash24flash_fwd_splitkv_kernelI23Flash_fwd_kernel_traitsILi32ELi64ELi128ELi4ELb0ELb0EN7cutlass10bfloat16_tE19Flash_kernel_traitsILi32ELi64ELi128ELi4ES3_EELb1ELb0ELb0ELb0ELb0ELb1ELb1ELb1EEEvNS_16Flash_fwd_paramsE)
        /*0c2c*/ 	.word	0x00000000


	//----- nvinfo : EIATTR_MIN_STACK_SIZE
	.align		4
.L_530:
        /*0c30*/ 	.byte	0x04, 0x12
        /*0c32*/ 	.short	(.L_532 - .L_531)
	.align		4
.L_531:
        /*0c34*/ 	.word	index@(_ZN5flash24flash_fwd_splitkv_kernelI23Flash_fwd_kernel_traitsILi32ELi64ELi128ELi4ELb0ELb0EN7cutlass10bfloat16_tE19Flash_kernel_traitsILi32ELi64ELi128ELi4ES3_EELb1ELb0ELb0ELb1ELb1ELb0ELb0ELb0EEEvNS_16Flash_fwd_paramsE)
        /*0c38*/ 	.word	0x00000000


	//----- nvinfo : EIATTR_MIN_STACK_SIZE
	.align		4
.L_532:
        /*0c3c*/ 	.byte	0x04, 0x12
        /*0c3e*/ 	.short	(.L_534 - .L_533)
	.align		4
.L_533:
        /*0c40*/ 	.word	index@(_ZN5flash24flash_fwd_splitkv_kernelI23Flash_fwd_kernel_traitsILi32ELi64ELi128ELi4ELb0ELb0EN7cutlass10bfloat16_tE19Flash_kernel_traitsILi32ELi64ELi128ELi4ES3_EELb1ELb0ELb0ELb1ELb1ELb1ELb0ELb0EEEvNS_16Flash_fwd_paramsE)
        /*0c44*/ 	.word	0x00000000


	//----- nvinfo : EIATTR_MIN_STACK_SIZE
	.align		4
.L_534:
        /*0c48*/ 	.byte	0x04, 0x12
        /*0c4a*/ 	.short	(.L_536 - .L_535)
	.align		4
.L_535:
        /*0c4c*/ 	.word	index@(_ZN5flash24flash_fwd_splitkv_kernelI23Flash_fwd_kernel_traitsILi32ELi64ELi128ELi4ELb0ELb0EN7cutlass10bfloat16_tE19Flash_kernel_traitsILi32ELi64ELi128ELi4ES3_EELb1ELb0ELb0ELb1ELb1ELb0ELb1ELb0EEEvNS_16Flash_fwd_paramsE)
        /*0c50*/ 	.word	0x00000000


	//----- nvinfo : EIATTR_MIN_STACK_SIZE
	.align		4
.L_536:
        /*0c54*/ 	.byte	0x04, 0x12
        /*0c56*/ 	.short	(.L_538 - .L_537)
	.align		4
.L_537:
        /*0c58*/ 	.word	index@(_ZN5flash24flash_fwd_splitkv_kernelI23Flash_fwd_kernel_traitsILi32ELi64ELi128ELi4ELb0ELb0EN7cutlass10bfloat16_tE19Flash_kernel_traitsILi32ELi64ELi128ELi4ES3_EELb1ELb0ELb0ELb1ELb1ELb1ELb1ELb0EEEvNS_16Flash_fwd_paramsE)
        /*0c5c*/ 	.word	0x00000000


	//----- nvinfo : EIATTR_MIN_STACK_SIZE
	.align		4
.L_538:
        /*0c60*/ 	.byte	0x04, 0x12
        /*0c62*/ 	.short	(.L_540 - .L_539)
	.align		4
.L_539:
        /*0c64*/ 	.word	index@(_ZN5flash24flash_fwd_splitkv_kernelI23Flash_fwd_kernel_traitsILi32ELi64ELi128ELi4ELb0ELb0EN7cutlass10bfloat16_tE19Flash_kernel_traitsILi32ELi64ELi128ELi4ES3_EELb1ELb0ELb0ELb0ELb1ELb0ELb0ELb0EEEvNS_16Flash_fwd_paramsE)
        /*0c68*/ 	.word	0x00000000


	//----- nvinfo : EIATTR_MIN_STACK_SIZE
	.align		4
.L_540:
        /*0c6c*/ 	.byte	0x04, 0x12
        /*0c6e*/ 	.short	(.L_542 - .L_541)
	.align		4
.L_541:
        /*0c70*/ 	.word	index@(_ZN5flash24flash_fwd_splitkv_kernelI23Flash_fwd_kernel_traitsILi32ELi64ELi128ELi4ELb0ELb0EN7cutlass10bfloat16_tE19Flash_kernel_traitsILi32ELi64ELi128ELi4ES3_EELb1ELb0ELb0ELb0ELb1ELb1ELb0ELb0EEEvNS_16Flash_fwd_paramsE)
        /*0c74*/ 	.word	0x00000000


	//----- nvinfo : EIATTR_MIN_STACK_SIZE
	.align		4
.L_542:
        /*0c78*/ 	.byte	0x04, 0x12
        /*0c7a*/ 	.short	(.L_544 - .L_543)
	.align		4
.L_543:
        /*0c7c*/ 	.word	index@(_ZN5flash24flash_fwd_splitkv_kernelI23Flash_fwd_kernel_traitsILi32ELi64ELi128ELi4ELb0ELb0EN7cutlass10bfloat16_tE19Flash_kernel_traitsILi32ELi64ELi128ELi4ES3_EELb1ELb0ELb1ELb0ELb0ELb0ELb0ELb0EEEvNS_16Flash_fwd_paramsE)
        /*0c80*/ 	.word	0x00000000


	//----- nvinfo : EIATTR_MIN_STACK_SIZE
	.align		4
.L_544:
        /*0c84*/ 	.byte	0x04, 0x12
        /*0c86*/ 	.short	(.L_546 - .L_545)
	.align		4
.L_545:
        /*0c88*/ 	.word	index@(_ZN5flash24flash_fwd_splitkv_kernelI23Flash_fwd_kernel_traitsILi32ELi64ELi128ELi4ELb0ELb0EN7cutlass10bfloat16_tE19Flash_kernel_traitsILi32ELi64ELi128ELi4ES3_EELb1ELb0ELb1ELb0ELb0ELb1ELb0ELb0EEEvNS_16Flash_fwd_paramsE)
        /*0c8c*/ 	.word	0x00000000


	//----- nvinfo : EIATTR_MIN_STACK_SIZE
	.align		4
.L_546:
        /*0c90*/ 	.byte	0x04, 0x12
        /*0c92*/ 	.short	(.L_548 - .L_547)
	.align		4
.L_547:
        /*0c94*/ 	.word	index@(_ZN5flash24flash_fwd_splitkv_kernelI23Flash_fwd_kernel_traitsILi32ELi64ELi128ELi4ELb0ELb0EN7cutlass10bfloat16_tE19Flash_kernel_traitsILi32ELi64ELi128ELi4ES3_EELb1ELb0ELb0ELb0ELb1ELb0ELb0ELb1EEEvNS_16Flash_fwd_paramsE)
        /*0c98*/ 	.word	0x00000000


	//----- nvinfo : EIATTR_MIN_STACK_SIZE
	.align		4
.L_548:
        /*0c9c*/ 	.byte	0x04, 0x12
        /*0c9e*/ 	.short	(.L_550 - .L_549)
	.align		4
.L_549:
        /*0ca0*/ 	.word	index@(_ZN5flash24flash_fwd_splitkv_kernelI23Flash_fwd_kernel_traitsILi32ELi64ELi128ELi4ELb0ELb0EN7cutlass10bfloat16_tE19Flash_kernel_traitsILi32ELi64ELi128ELi4ES3_EELb1ELb0ELb0ELb0ELb1ELb1ELb0ELb1EEEvNS_16Flash_fwd_paramsE)
        /*0ca4*/ 	.word	0x00000000


	//----- nvinfo : EIATTR_MIN_STACK_SIZE
	.align		4
.L_550:
        /*0ca8*/ 	.byte	0x04, 0x12
        /*0caa*/ 	.short	(.L_552 - .L_551)
	.align		4
.L_551:
        /*0cac*/ 	.word	index@(_ZN5flash24flash_fwd_splitkv_kernelI23Flash_fwd_kernel_traitsILi32ELi64ELi128ELi4ELb0ELb0EN7cutlass10bfloat16_tE19Flash_kernel_traitsILi32ELi64ELi128ELi4ES3_EELb1ELb0ELb1ELb0ELb0ELb0ELb0ELb1EEEvNS_16Flash_fwd_paramsE)
        /*0cb0*/ 	.word	0x00000000


	//----- nvinfo : EIATTR_MIN_STACK_SIZE
	.align		4
.L_552:
        /*0cb4*/ 	.byte	0x04, 0x12
        /*0cb6*/ 	.short	(.L_554 - .L_553)
	.align		4
.L_553:
        /*0cb8*/ 	.word	index@(_ZN5flash24flash_fwd_splitkv_kernelI23Flash_fwd_kernel_traitsILi32ELi64ELi128ELi4ELb0ELb0EN7cutlass10bfloat16_tE19Flash_kernel_traitsILi32ELi64ELi128ELi4ES3_EELb1ELb0ELb1ELb0ELb0ELb1ELb0ELb1EEEvNS_16Flash_fwd_paramsE)
        /*0cbc*/ 	.word	0x00000000


	//----- nvinfo : EIATTR_MIN_STACK_SIZE
	.align		4
.L_554:
        /*0cc0*/ 	.byte	0x04, 0x12
        /*0cc2*/ 	.short	(.L_556 - .L_555)
	.align		4
.L_555:
        /*0cc4*/ 	.word	index@(_ZN5flash24flash_fwd_splitkv_kernelI23Flash_fwd_kernel_traitsILi32ELi64ELi128ELi4ELb0ELb0EN7cutlass10bfloat16_tE19Flash_kernel_traitsILi32ELi64ELi128ELi4ES3_EELb1ELb0ELb0ELb0ELb1ELb0ELb1ELb0EEEvNS_16Flash_fwd_paramsE)
        /*0cc8*/ 	.word	0x00000000


	//----- nvinfo : EIATTR_MIN_STACK_SIZE
	.align		4
.L_556:
        /*0ccc*/ 	.byte	0x04, 0x12
        /*0cce*/ 	.short	(.L_558 - .L_557)
	.align		4
.L_557:
        /*0cd0*/ 	.word	index@(_ZN5flash24flash_fwd_splitkv_kernelI23Flash_fwd_kernel_traitsILi32ELi64ELi128ELi4ELb0ELb0EN7cutlass10bfloat16_tE19Flash_kernel_traitsILi32ELi64ELi128ELi4ES3_EELb1ELb0ELb0ELb0ELb1ELb1ELb1ELb0EEEvNS_16Flash_fwd_paramsE)
        /*0cd4*/ 	.word	0x00000000


	//----- nvinfo : EIATTR_MIN_STACK_SIZE
	.align		4
.L_558:
        /*0cd8*/ 	.byte	0x04, 0x12
        /*0cda*/ 	.short	(.L_560 - .L_559)
	.align		4
.L_559:
        /*0cdc*/ 	.word	index@(_ZN5flash24flash_fwd_splitkv_kernelI23Flash_fwd_kernel_traitsILi32ELi64ELi128ELi4ELb0ELb0EN7cutlass10bfloat16_tE19Flash_kernel_traitsILi32ELi64ELi128ELi4ES3_EELb1ELb0ELb1ELb0ELb0ELb0ELb1ELb0EEEvNS_16Flash_fwd_paramsE)
        /*0ce0*/ 	.word	0x00000000


	//----- nvinfo : EIATTR_MIN_STACK_SIZE
	.align		4
.L_560:
        /*0ce4*/ 	.byte	0x04, 0x12
        /*0ce6*/ 	.short	(.L_562 - .L_561)
	.align		4
.L_561:
        /*0ce8*/ 	.word	index@(_ZN5flash24flash_fwd_splitkv_kernelI23Flash_fwd_kernel_traitsILi32ELi64ELi128ELi4ELb0ELb0EN7cutlass10bfloat16_tE19Flash_kernel_traitsILi32ELi64ELi128ELi4ES3_EELb1ELb0ELb1ELb0ELb0ELb1ELb1ELb0EEEvNS_16Flash_fwd_paramsE)
        /*0cec*/ 	.word	0x00000000


	//----- nvinfo : EIATTR_MIN_STACK_SIZE
	.align		4
.L_562:
        /*0cf0*/ 	.byte	0x04, 0x12
        /*0cf2*/ 	.short	(.L_564 - .L_563)
	.align		4
.L_563:
        /*0cf4*/ 	.word	index@(_ZN5flash24flash_fwd_splitkv_kernelI23Flash_fwd_kernel_traitsILi32ELi64ELi128ELi4ELb0ELb0EN7cutlass10bfloat16_tE19Flash_kernel_traitsILi32ELi64ELi128ELi4ES3_EELb1ELb0ELb0ELb0ELb1ELb0ELb1ELb1EEEvNS_16Flash_fwd_paramsE)
        /*0cf8*/ 	.word	0x00000000


	//----- nvinfo : EIATTR_MIN_STACK_SIZE
	.align		4
.L_564:
        /*0cfc*/ 	.byte	0x04, 0x12
        /*0cfe*/ 	.short	(.L_566 - .L_565)
	.align		4
.L_565:
        /*0d00*/ 	.word	index@(_ZN5flash24flash_fwd_splitkv_kernelI23Flash_fwd_kernel_traitsILi32ELi64ELi128ELi4ELb0ELb0EN7cutlass10bfloat16_tE19Flash_kernel_traitsILi32ELi64ELi128ELi4ES3_EELb1ELb0ELb0ELb0ELb1ELb1ELb1ELb1EEEvNS_16Flash_fwd_paramsE)
        /*0d04*/ 	.word	0x00000000


	//----- nvinfo : EIATTR_MIN_STACK_SIZE
	.align		4
.L_566:
        /*0d08*/ 	.byte	0x04, 0x12
        /*0d0a*/ 	.short	(.L_568 - .L_567)
	.align		4
.L_567:
        /*0d0c*/ 	.word	index@(_ZN5flash24flash_fwd_splitkv_kernelI23Flash_fwd_kernel_traitsILi32ELi64ELi128ELi4ELb0ELb0EN7cutlass10bfloat16_tE19Flash_kernel_traitsILi32ELi64ELi128ELi4ES3_EELb1ELb0ELb1ELb0ELb0ELb0ELb1ELb1EEEvNS_16Flash_fwd_paramsE)
        /*0d10*/ 	.word	0x00000000


	//----- nvinfo : EIATTR_MIN_STACK_SIZE
	.align		4
.L_568:
        /*0d14*/ 	.byte	0x04, 0x12
        /*0d16*/ 	.short	(.L_570 - .L_569)
	.align		4
.L_569:
        /*0d18*/ 	.word	index@(_ZN5flash24flash_fwd_splitkv_kernelI23Flash_fwd_kernel_traitsILi32ELi64ELi128ELi4ELb0ELb0EN7cutlass10bfloat16_tE19Flash_kernel_traitsILi32ELi64ELi128ELi4ES3_EELb1ELb0ELb1ELb0ELb0ELb1ELb1ELb1EEEvNS_16Flash_fwd_paramsE)
        /*0d1c*/ 	.word	0x00000000
.L_570:


//--------------------- .nv.info._ZN5flash32flash_fwd_splitkv_combine_kernelI23Flash_fwd_kernel_traitsILi32ELi64ELi256ELi4ELb0ELb0EN7cutlass10bfloat16_tE19Flash_kernel_traitsILi32ELi64ELi256ELi4ES3_EELi16ELi7ELb0EEEvNS_16Flash_fwd_paramsE --------------------------
	.section	.nv.info._ZN5flash32flash_fwd_splitkv_combine_kernelI23Flash_fwd_kernel_traitsILi32ELi64ELi256ELi4ELb0ELb0EN7cutlass10bfloat16_tE19Flash_kernel_traitsILi32ELi64ELi256ELi4ES3_EELi16ELi7ELb0EEEvNS_16Flash_fwd_paramsE,"",@"SHT_CUDA_INFO"
	.sectionflags	@""
	.align	4


	//----- nvinfo : EIATTR_CUDA_API_VERSION
	.align		4
        /*0000*/ 	.byte	0x04, 0x37
        /*0002*/ 	.short	(.L_572 - .L_571)
.L_571:
        /*0004*/ 	.word	0x00000082


	//----- nvinfo : EIATTR_SW2861232_WAR
	.align		4
.L_572:
        /*0008*/ 	.byte	0x01, 0x35
	.zero		2


	//----- nvinfo : EIATTR_PARAM_CBANK
	.align		4
        /*000c*/ 	.byte	0x04, 0x0a
        /*000e*/ 	.short	(.L_574 - .L_573)
	.align		4
.L_573:
        /*0010*/ 	.word	index@(.nv.constant0._ZN5flash32flash_fwd_splitkv_combine_kernelI23Flash_fwd_kernel_traitsILi32ELi64ELi256ELi4ELb0ELb0EN7cutlass10bfloat16_tE19Flash_kernel_traitsILi32ELi64ELi256ELi4ES3_EELi16ELi7ELb0EEEvNS_16Flash_fwd_paramsE)
        /*0014*/ 	.short	0x0160
        /*0016*/ 	.short	0x01d0


	//----- nvinfo : EIATTR_CBANK_PARAM_SIZE
	.align		4
.L_574:
        /*0018*/ 	.byte	0x03, 0x19
        /*001a*/ 	.short	0x01d0


	//----- nvinfo : EIATTR_KPARAM_INFO
	.align		4
        /*001c*/ 	.byte	0x04, 0x17
        /*001e*/ 	.short	(.L_576 - .L_575)
.L_575:
        /*0020*/ 	.word	0x00000000
        /*0024*/ 	.short	0x0000
        /*0026*/ 	.short	0x0000
        /*0028*/ 	.byte	0x00, 0xf0, 0x41, 0x07


	//----- nvinfo : EIATTR_MAXREG_COUNT
	.align		4
.L_576:
        /*002c*/ 	.byte	0x03, 0x1b
        /*002e*/ 	.short	0x00ff


	//----- nvinfo : EIATTR_NUM_BARRIERS
	.align		4
        /*0030*/ 	.byte	0x02, 0x4c
        /*0032*/ 	.byte	0x01
	.zero		1


	//----- nvinfo : EIATTR_MERCURY_ISA_VERSION
	.align		4
        /*0034*/ 	.byte	0x03, 0x5f
        /*0036*/ 	.short	0x0000


	//----- nvinfo : EIATTR_COOP_GROUP_MASK_REGIDS
	.align		4
        /*0038*/ 	.byte	0x04, 0x29
        /*003a*/ 	.short	(.L_578 - .L_577)


	//   ....[0]....
.L_577:
        /*003c*/ 	.word	0xffffffff


	//   ....[1]....
        /*0040*/ 	.word	0xffffffff


	//   ....[2]....
        /*0044*/ 	.word	0xffffffff


	//   ....[3]....
        /*0048*/ 	.word	0xffffffff


	//   ....[4]....
        /*004c*/ 	.word	0xffffffff


	//   ....[5]....
        /*0050*/ 	.word	0xffffffff


	//----- nvinfo : EIATTR_COOP_GROUP_INSTR_OFFSETS
	.align		4
.L_578:
        /*0054*/ 	.byte	0x04, 0x28
        /*0056*/ 	.short	(.L_580 - .L_579)


	//   ....[0]....
.L_579:
        /*0058*/ 	.word	0x000028d0


	//   ....[1]....
        /*005c*/ 	.word	0x000028f0


	//   ....[2]....
        /*0060*/ 	.word	0x00002910


	//   ....[3]....
        /*0064*/ 	.word	0x00002dc0


	//   ....[4]....
        /*0068*/ 	.word	0x00002ea0


	//   ....[5]....
        /*006c*/ 	.word	0x00002f60


	//----- nvinfo : EIATTR_EXIT_INSTR_OFFSETS
	.align		4
.L_580:
        /*0070*/ 	.byte	0x04, 0x1c
        /*0072*/ 	.short	(.L_582 - .L_581)


	//   ....[0]....
.L_581:
        /*0074*/ 	.word	0x00005840


	//   ....[1]....
        /*0078*/ 	.word	0x00005860


	//   ....[2]....
        /*007c*/ 	.word	0x00005cf0


	//----- nvinfo : EIATTR_CRS_STACK_SIZE
	.align		4
.L_582:
        /*0080*/ 	.byte	0x04, 0x1e
        /*0082*/ 	.short	(.L_584 - .L_583)
.L_583:
        /*0084*/ 	.word	0x00000000
.L_584:


//--------------------- .nv.info._ZN5flash32flash_fwd_splitkv_combine_kernelI23Flash_fwd_kernel_traitsILi32ELi64ELi256ELi4ELb0ELb0EN7cutlass10bfloat16_tE19Flash_kernel_traitsILi32ELi64ELi256ELi4ES3_EELi16ELi6ELb0EEEvNS_16Flash_fwd_paramsE --------------------------
	.section	.nv.info._ZN5flash32flash_fwd_splitkv_combine_kernelI23Flash_fwd_kernel_traitsILi32ELi64ELi256ELi4ELb0ELb0EN7cutlass10bfloat16_tE19Flash_kernel_traitsILi32ELi64ELi256ELi4ES3_EELi16ELi6ELb0EEEvNS_16Flash_fwd_paramsE,"",@"SHT_CUDA_INFO"
	.sectionflags	@""
	.align	4


	//----- nvinfo : EIATTR_CUDA_API_VERSION
	.align		4
        /*0000*/ 	.byte	0x04, 0x37
        /*0002*/ 	.short	(.L_586 - .L_585)
.L_585:
        /*0004*/ 	.word	0x00000082


	//----- nvinfo : EIATTR_SW2861232_WAR
	.align		4
.L_586:
        /*0008*/ 	.byte	0x01, 0x35
	.zero		2


	//----- nvinfo : EIATTR_PARAM_CBANK
	.align		4
        /*000c*/ 	.byte	0x04, 0x0a
        /*000e*/ 	.short	(.L_588 - .L_587)
	.align		4
.L_587:
        /*0010*/ 	.word	index@(.nv.constant0._ZN5flash32flash_fwd_splitkv_combine_kernelI23Flash_fwd_kernel_traitsILi32ELi64ELi256ELi4ELb0ELb0EN7cutlass10bfloat16_tE19Flash_kernel_traitsILi32ELi64ELi256ELi4ES3_EELi16ELi6ELb0EEEvNS_16Flash_fwd_paramsE)
        /*0014*/ 	.short	0x0160
        /*0016*/ 	.short	0x01d0


	//----- nvinfo : EIATTR_CBANK_PARAM_SIZE
	.align		4
.L_588:
        /*0018*/ 	.byte	0x03, 0x19
        /*001a*/ 	.short	0x01d0


	//----- nvinfo : EIATTR_KPARAM_INFO
	.align		4
        /*001c*/ 	.byte	0x04, 0x17
        /*001e*/ 	.short	(.L_590 - .L_589)
.L_589:
        /*0020*/ 	.word	0x00000000
        /*0024*/ 	.short	0x0000
        /*0026*/ 	.short	0x0000
        /*0028*/ 	.byte	0x00, 0xf0, 0x41, 0x07


	//----- nvinfo : EIATTR_MAXREG_COUNT
	.align		4
.L_590:
        /*002c*/ 	.byte	0x03, 0x1b
        /*002e*/ 	.short	0x00ff


	//----- nvinfo : EIATTR_NUM_BARRIERS
	.align		4
        /*0030*/ 	.byte	0x02, 0x4c
        /*0032*/ 	.byte	0x01
	.zero		1


	//----- nvinfo : EIATTR_MERCURY_ISA_VERSION
	.align		4
        /*0034*/ 	.byte	0x03, 0x5f
        /*0036*/ 	.short	0x0000


	//----- nvinfo : EIATTR_COOP_GROUP_MASK_REGIDS
	.align		4
        /*0038*/ 	.byte	0x04, 0x29
        /*003a*/ 	.short	(.L_592 - .L_591)


	//   ....[0]....
.L_591:
        /*003c*/ 	.word	0xffffffff


	//   ....[1]....
        /*0040*/ 	.word	0xffffffff


	//   ....[2]....
        /*0044*/ 	.word	0xffffffff


	//   ....[3]....
        /*0048*/ 	.word	0xffffffff


	//   ....[4]....
        /*004c*/ 	.word	0xffffffff


	//   ....[5]....
        /*0050*/ 	.word	0xffffffff


	//----- nvinfo : EIATTR_COOP_GROUP_INSTR_OFFSETS
	.align		4
.L_592:
        /*0054*/ 	.byte	0x04, 0x28
        /*0056*/ 	.short	(.L_594 - .L_593)


	//   ....[0]....
.L_593:
        /*0058*/ 	.word	0x00002000


	//   ....[1]....
        /*005c*/ 	.word	0x00002020


	//   ....[2]....
        /*0060*/ 	.word	0x00002040


	//   ....[3]....
        /*0064*/ 	.word	0x000022f0


	//   ....[4]....
        /*0068*/ 	.word	0x00002390


	//   ....[5]....
        /*006c*/ 	.word	0x00002450


	//----- nvinfo : EIATTR_EXIT_INSTR_OFFSETS
	.align		4
.L_594:
        /*0070*/ 	.byte	0x04, 0x1c
        /*0072*/ 	.short	(.L_596 - .L_595)


	//   ....[0]....
.L_595:
        /*0074*/ 	.word	0x00004a40


	//   ....[1]....
        /*0078*/ 	.word	0x00004a60


	//   ....[2]....
        /*007c*/ 	.word	0x00004ef0


	//----- nvinfo : EIATTR_CRS_STACK_SIZE
	.align		4
.L_596:
        /*0080*/ 	.byte	0x04, 0x1e
        /*0082*/ 	.short	(.L_598 - .L_597)
.L_597:
        /*0084*/ 	.word	0x00000000
.L_598:


//--------------------- .nv.info._ZN5flash32flash_fwd_splitkv_combine_kernelI23Flash_fwd_kernel_traitsILi32ELi64ELi256ELi4ELb0ELb0EN7cutlass10bfloat16_tE19Flash_kernel_traitsILi32ELi64ELi256ELi4ES3_EELi16ELi5ELb0EEEvNS_16Flash_fwd_paramsE --------------------------
	.section	.nv.info._ZN5flash32flash_fwd_splitkv_combine_kernelI23Flash_fwd_kernel_traitsILi32ELi64ELi256ELi4ELb0ELb0EN7cutlass10bfloat16_tE19Flash_kernel_traitsILi32ELi64ELi256ELi4ES3_EELi16ELi5ELb0EEEvNS_16Flash_fwd_paramsE,"",@"SHT_CUDA_INFO"
	.sectionflags	@""
	.align	4


	//----- nvinfo : EIATTR_CUDA_API_VERSION
	.align		4
        /*0000*/ 	.byte	0x04, 0x37
        /*0002*/ 	.short	(.L_600 - .L_599)
.L_599:
        /*0004*/ 	.word	0x00000082


	//----- nvinfo : EIATTR_SW2861232_WAR
	.align		4
.L_600:
        /*0008*/ 	.byte	0x01, 0x35
	.zero		2


	//----- nvinfo : EIATTR_PARAM_CBANK
	.align		4
        /*000c*/ 	.byte	0x04, 0x0a
        /*000e*/ 	.short	(.L_602 - .L_601)
	.align		4
.L_601:
        /*0010*/ 	.word	index@(.nv.constant0._ZN5flash32flash_fwd_splitkv_combine_kernelI23Flash_fwd_kernel_traitsILi32ELi64ELi256ELi4ELb0ELb0EN7cutlass10bfloat16_tE19Flash_kernel_traitsILi32ELi64ELi256ELi4ES3_EELi16ELi5ELb0EEEvNS_16Flash_fwd_paramsE)
        /*0014*/ 	.short	0x0160
        /*0016*/ 	.short	0x01d0


	//----- nvinfo : EIATTR_CBANK_PARAM_SIZE
	.align		4
.L_602:
        /*0018*/ 	.byte	0x03, 0x19
        /*001a*/ 	.short	0x01d0


	//----- nvinfo : EIATTR_KPARAM_INFO
	.align		4
        /*001c*/ 	.byte	0x04, 0x17
        /*001e*/ 	.short	(.L_604 - .L_603)
.L_603:
        /*0020*/ 	.word	0x00000000
        /*0024*/ 	.short	0x0000
        /*0026*/ 	.short	0x0000
        /*0028*/ 	.byte	0x00, 0xf0, 0x41, 0x07


	//----- nvinfo : EIATTR_MAXREG_COUNT
	.align		4
.L_604:
        /*002c*/ 	.byte	0x03, 0x1b
        /*002e*/ 	.short	0x00ff


	//----- nvinfo : EIATTR_NUM_BARRIERS
	.align		4
        /*0030*/ 	.byte	0x02, 0x4c
        /*0032*/ 	.byte	0x01
	.zero		1


	//----- nvinfo : EIATTR_MERCURY_ISA_VERSION
	.align		4
        /*0034*/ 	.byte	0x03, 0x5f
        /*0036*/ 	.short	0x0000


	//----- nvinfo : EIATTR_COOP_GROUP_MASK_REGIDS
	.align		4
        /*0038*/ 	.byte	0x04, 0x29
        /*003a*/ 	.short	(.L_606 - .L_605)


	//   ....[0]....
.L_605:
        /*003c*/ 	.word	0xffffffff


	//   ....[1]....
        /*0040*/ 	.word	0xffffffff


	//   ....[2]....
        /*0044*/ 	.word	0xffffffff


	//   ....[3]....
        /*0048*/ 	.word	0xffffffff


	//   ....[4]....
        /*004c*/ 	.word	0xffffffff


	//   ....[5]....
        /*0050*/ 	.word	0xffffffff


	//----- nvinfo : EIATTR_COOP_GROUP_INSTR_OFFSETS
	.align		4
.L_606:
        /*0054*/ 	.byte	0x04, 0x28
        /*0056*/ 	.short	(.L_608 - .L_607)


	//   ....[0]....
.L_607:
        /*0058*/ 	.word	0x00001ae0


	//   ....[1]....
        /*005c*/ 	.word	0x00001b10


	//   ....[2]....
        /*0060*/ 	.word	0x00001b30


	//   ....[3]....
        /*0064*/ 	.word	0x00001c90


	//   ....[4]....
        /*0068*/ 	.word	0x00001d80


	//   ....[5]....
        /*006c*/ 	.word	0x00001e90


	//----- nvinfo : EIATTR_EXIT_INSTR_OFFSETS
	.align		4
.L_608:
        /*0070*/ 	.byte	0x04, 0x1c
        /*0072*/ 	.short	(.L_610 - .L_609)


	//   ....[0]....
.L_609:
        /*0074*/ 	.word	0x00004210


	//   ....[1]....
        /*0078*/ 	.word	0x00004230


	//   ....[2]....
        /*007c*/ 	.word	0x000046c0


	//----- nvinfo : EIATTR_CRS_STACK_SIZE
	.align		4
.L_610:
        /*0080*/ 	.byte	0x04, 0x1e
        /*0082*/ 	.short	(.L_612 - .L_611)
.L_611:
        /*0084*/ 	.word	0x00000000
.L_612:


//--------------------- .nv.info._ZN5flash32flash_fwd_splitkv_combine_kernelI23Flash_fwd_kernel_traitsILi32ELi64ELi256ELi4ELb0ELb0EN7cutlass10bfloat16_tE19Flash_kernel_traitsILi32ELi64ELi256ELi4ES3_EELi16ELi4ELb0EEEvNS_16Flash_fwd_paramsE --------------------------
	.section	.nv.info._ZN5flash32flash_fwd_splitkv_combine_kernelI23Flash_fwd_kernel_traitsILi32ELi64ELi256ELi4ELb0ELb0EN7cutlass10bfloat16_tE19Flash_kernel_traitsILi32ELi64ELi256ELi4ES3_EELi16ELi4ELb0EEEvNS_16Flash_fwd_paramsE,"",@"SHT_CUDA_INFO"
	.sectionflags	@""
	.align	4


	//----- nvinfo : EIATTR_CUDA_API_VERSION
	.align		4
        /*0000*/ 	.byte	0x04, 0x37
        /*0002*/ 	.short	(.L_614 - .L_613)
.L_613:
        /*0004*/ 	.word	0x00000082


	//----- nvinfo : EIATTR_SW2861232_WAR
	.align		4
.L_614:
        /*0008*/ 	.byte	0x01, 0x35
	.zero		2


	//----- nvinfo : EIATTR_PARAM_CBANK
	.align		4
        /*000c*/ 	.byte	0x04, 0x0a
        /*000e*/ 	.short	(.L_616 - .L_615)
	.align		4
.L_615:
        /*0010*/ 	.word	index@(.nv.constant0._ZN5flash32flash_fwd_splitkv_combine_kernelI23Flash_fwd_kernel_traitsILi32ELi64ELi256ELi4ELb0ELb0EN7cutlass10bfloat16_tE19Flash_kernel_traitsILi32ELi64ELi256ELi4ES3_EELi16ELi4ELb0EEEvNS_16Flash_fwd_paramsE)
        /*0014*/ 	.short	0x0160
        /*0016*/ 	.short	0x01d0


	//----- nvinfo : EIATTR_CBANK_PARAM_SIZE
	.align		4
.L_616:
        /*0018*/ 	.byte	0x03, 0x19
        /*001a*/ 	.short	0x01d0


	//----- nvinfo : EIATTR_KPARAM_INFO
	.align		4
        /*001c*/ 	.byte	0x04, 0x17
        /*001e*/ 	.short	(.L_618 - .L_617)
.L_617:
        /*0020*/ 	.word	0x00000000
        /*0024*/ 	.short	0x0000
        /*0026*/ 	.short	0x0000
        /*0028*/ 	.byte	0x00, 0xf0, 0x41, 0x07


	//----- nvinfo : EIATTR_MAXREG_COUNT
	.align		4
.L_618:
        /*002c*/ 	.byte	0x03, 0x1b
        /*002e*/ 	.short	0x00ff


	//----- nvinfo : EIATTR_NUM_BARRIERS
	.align		4
        /*0030*/ 	.byte	0x02, 0x4c
        /*0032*/ 	.byte	0x01
	.zero		1


	//----- nvinfo : EIATTR_MERCURY_ISA_VERSION
	.align		4
        /*0034*/ 	.byte	0x03, 0x5f
        /*0036*/ 	.short	0x0000


	//----- nvinfo : EIATTR_COOP_GROUP_MASK_REGIDS
	.align		4
        /*0038*/ 	.byte	0x04, 0x29
        /*003a*/ 	.short	(.L_620 - .L_619)


	//   ....[0]....
.L_619:
        /*003c*/ 	.word	0xffffffff


	//   ....[1]....
        /*0040*/ 	.word	0xffffffff


	//   ....[2]....
        /*0044*/ 	.word	0xffffffff


	//   ....[3]....
        /*0048*/ 	.word	0xffffffff


	//   ....[4]....
        /*004c*/ 	.word	0xffffffff


	//   ....[5]....
        /*0050*/ 	.word	0xffffffff


	//----- nvinfo : EIATTR_COOP_GROUP_INSTR_OFFSETS
	.align		4
.L_620:
        /*0054*/ 	.byte	0x04, 0x28
        /*0056*/ 	.short	(.L_622 - .L_621)


	//   ....[0]....
.L_621:
        /*0058*/ 	.word	0x000017c0


	//   ....[1]....
        /*005c*/ 	.word	0x00001850


	//   ....[2]....
        /*0060*/ 	.word	0x000018b0


	//   ....[3]....
        /*0064*/ 	.word	0x00001a10


	//   ....[4]....
        /*0068*/ 	.word	0x00001ab0


	//   ....[5]....
        /*006c*/ 	.word	0x00001bc0


	//----- nvinfo : EIATTR_EXIT_INSTR_OFFSETS
	.align		4
.L_622:
        /*0070*/ 	.byte	0x04, 0x1c
        /*0072*/ 	.short	(.L_624 - .L_623)


	//   ....[0]....
.L_623:
        /*0074*/ 	.word	0x00003eb0


	//   ....[1]....
        /*0078*/ 	.word	0x00003ed0


	//   ....[2]....
        /*007c*/ 	.word	0x00004360


	//----- nvinfo : EIATTR_CRS_STACK_SIZE
	.align		4
.L_624:
        /*0080*/ 	.byte	0x04, 0x1e
        /*0082*/ 	.short	(.L_626 - .L_625)
.L_625:
        /*0084*/ 	.word	0x00000000
.L_626:


//--------------------- .nv.info._ZN5flash32flash_fwd_splitkv_combine_kernelI23Flash_fwd_kernel_traitsILi32ELi64ELi256ELi4ELb0ELb0EN7cutlass10bfloat16_tE19Flash_kernel_traitsILi32ELi64ELi256ELi4ES3_EELi16ELi3ELb0EEEvNS_16Flash_fwd_paramsE --------------------------
	.section	.nv.info._ZN5flash32flash_fwd_splitkv_combine_kernelI23Flash_fwd_kernel_traitsILi32ELi64ELi256ELi4ELb0ELb0EN7cutlass10bfloat16_tE19Flash_kernel_traitsILi32ELi64ELi256ELi4ES3_EELi16ELi3ELb0EEEvNS_16Flash_fwd_paramsE,"",@"SHT_CUDA_INFO"
	.sectionflags	@""
	.align	4


	//----- nvinfo : EIATTR_CUDA_API_VERSION
	.align		4
        /*0000*/ 	.byte	0x04, 0x37
        /*0002*/ 	.short	(.L_628 - .L_627)
.L_627:
        /*0004*/ 	.word	0x00000082


	//----- nvinfo : EIATTR_SW2861232_WAR
	.align		4
.L_628:
        /*0008*/ 	.byte	0x01, 0x35
	.zero		2


	//----- nvinfo : EIATTR_PARAM_CBANK
	.align		4
        /*000c*/ 	.byte	0x04, 0x0a
        /*000e*/ 	.short	(.L_630 - .L_629)
	.align		4
.L_629:
        /*0010*/ 	.word	index@(.nv.constant0._ZN5flash32flash_fwd_splitkv_combine_kernelI23Flash_fwd_kernel_traitsILi32ELi64ELi256ELi4ELb0ELb0EN7cutlass10bfloat16_tE19Flash_kernel_traitsILi32ELi64ELi256ELi4ES3_EELi16ELi3ELb0EEEvNS_16Flash_fwd_paramsE)
        /*0014*/ 	.short	0x0160
        /*0016*/ 	.short	0x01d0


	//----- nvinfo : EIATTR_CBANK_PARAM_SIZE
	.align		4
.L_630:
        /*0018*/ 	.byte	0x03, 0x19
        /*001a*/ 	.short	0x01d0


	//----- nvinfo : EIATTR_KPARAM_INFO
	.align		4
        /*001c*/ 	.byte	0x04, 0x17
        /*001e*/ 	.short	(.L_632 - .L_631)
.L_631:
        /*0020*/ 	.word	0x00000000
        /*0024*/ 	.short	0x0000
        /*0026*/ 	.short	0x0000
        /*0028*/ 	.byte	0x00, 0xf0, 0x41, 0x07


	//----- nvinfo : EIATTR_MAXREG_COUNT
	.align		4
.L_632:
        /*002c*/ 	.byte	0x03, 0x1b
        /*002e*/ 	.short	0x00ff


	//----- nvinfo : EIATTR_NUM_BARRIERS
	.align		4
        /*0030*/ 	.byte	0x02, 0x4c
        /*0032*/ 	.byte	0x01
	.zero		1


	//----- nvinfo : EIATTR_MERCURY_ISA_VERSION
	.align		4
        /*0034*/ 	.byte	0x03, 0x5f
        /*0036*/ 	.short	0x0000


	//----- nvinfo : EIATTR_COOP_GROUP_MASK_REGIDS
	.align		4
        /*0038*/ 	.byte	0x04, 0x29
        /*003a*/ 	.short	(.L_634 - .L_633)


	//   ....[0]....
.L_633:
        /*003c*/ 	.word	0xffffffff


	//   ....[1]....
        /*0040*/ 	.word	0xffffffff


	//   ....[2]....
        /*0044*/ 	.word	0xffffffff


	//   ....[3]....
        /*0048*/ 	.word	0xffffffff


	//   ....[4]....
        /*004c*/ 	.word	0xffffffff


	//   ....[5]....
        /*0050*/ 	.word	0xffffffff


	//----- nvinfo : EIATTR_COOP_GROUP_INSTR_OFFSETS
	.align		4
.L_634:
        /*0054*/ 	.byte	0x04, 0x28
        /*0056*/ 	.short	(.L_636 - .L_635)


	//   ....[0]....
.L_635:
        /*0058*/ 	.word	0x00001c30


	//   ....[1]....
        /*005c*/ 	.word	0x00001c50


	//   ....[2]....
        /*0060*/ 	.word	0x00001c80


	//   ....[3]....
        /*0064*/ 	.word	0x00001cf0


	//   ....[4]....
        /*0068*/ 	.word	0x00001d10


	//   ....[5]....
        /*006c*/ 	.word	0x00001d30


	//----- nvinfo : EIATTR_EXIT_INSTR_OFFSETS
	.align		4
.L_636:
        /*0070*/ 	.byte	0x04, 0x1c
        /*0072*/ 	.short	(.L_638 - .L_637)


	//   ....[0]....
.L_637:
        /*0074*/ 	.word	0x00003e10


	//   ....[1]....
        /*0078*/ 	.word	0x00003e30


	//   ....[2]....
        /*007c*/ 	.word	0x000042c0


	//----- nvinfo : EIATTR_CRS_STACK_SIZE
	.align		4
.L_638:
        /*0080*/ 	.byte	0x04, 0x1e
        /*0082*/ 	.short	(.L_640 - .L_639)
.L_639:
        /*0084*/ 	.word	0x00000000
.L_640:


//--------------------- .nv.info._ZN5flash32flash_fwd_splitkv_combine_kernelI23Flash_fwd_kernel_traitsILi32ELi64ELi256ELi4ELb0ELb0EN7cutlass10bfloat16_tE19Flash_kernel_traitsILi32ELi64ELi256ELi4ES3_EELi16ELi2ELb0EEEvNS_16Flash_fwd_paramsE --------------------------
	.section	.nv.info._ZN5flash32flash_fwd_splitkv_combine_kernelI23Flash_fwd_kernel_traitsILi32ELi64ELi256ELi4ELb0ELb0EN7cutlass10bfloat16_tE19Flash_kernel_traitsILi32ELi64ELi256ELi4ES3_EELi16ELi2ELb0EEEvNS_16Flash_fwd_paramsE,"",@"SHT_CUDA_INFO"
	.sectionflags	@""
	.align	4


	//----- nvinfo : EIATTR_CUDA_API_VERSION
	.align		4
        /*0000*/ 	.byte	0x04, 0x37
        /*0002*/ 	.short	(.L_642 - .L_641)
.L_641:
        /*0004*/ 	.word	0x00000082


	//----- nvinfo : EIATTR_SW2861232_WAR
	.align		4
.L_642:
        /*0008*/ 	.byte	0x01, 0x35
	.zero		2


	//----- nvinfo : EIATTR_PARAM_CBANK
	.align		4
        /*000c*/ 	.byte	0x04, 0x0a
        /*000e*/ 	.short	(.L_644 - .L_643)
	.align		4
.L_643:
        /*0010*/ 	.word	index@(.nv.constant0._ZN5flash32flash_fwd_splitkv_combine_kernelI23Flash_fwd_kernel_traitsILi32ELi64ELi256ELi4ELb0ELb0EN7cutlass10bfloat16_tE19Flash_kernel_traitsILi32ELi64ELi256ELi4ES3_EELi16ELi2ELb0EEEvNS_16Flash_fwd_paramsE)
        /*0014*/ 	.short	0x0160
        /*0016*/ 	.short	0x01d0


	//----- nvinfo : EIATTR_CBANK_PARAM_SIZE
	.align		4
.L_644:
        /*0018*/ 	.byte	0x03, 0x19
        /*001a*/ 	.short	0x01d0


	//----- nvinfo : EIATTR_KPARAM_INFO
	.align		4
        /*001c*/ 	.byte	0x04, 0x17
        /*001e*/ 	.short	(.L_646 - .L_645)
.L_645:
        /*0020*/ 	.word	0x00000000
        /*0024*/ 	.short	0x0000
        /*0026*/ 	.short	0x0000
        /*0028*/ 	.byte	0x00, 0xf0, 0x41, 0x07


	//----- nvinfo : EIATTR_MAXREG_COUNT
	.align		4
.L_646:
        /*002c*/ 	.byte	0x03, 0x1b
        /*002e*/ 	.short	0x00ff


	//----- nvinfo : EIATTR_NUM_BARRIERS
	.align		4
        /*0030*/ 	.byte	0x02, 0x4c
        /*0032*/ 	.byte	0x01
	.zero		1


	//----- nvinfo : EIATTR_MERCURY_ISA_VERSION
	.align		4
        /*0034*/ 	.byte	0x03, 0x5f
        /*0036*/ 	.short	0x0000


	//----- nvinfo : EIATTR_COOP_GROUP_MASK_REGIDS
	.align		4
        /*0038*/ 	.byte	0x04, 0x29
        /*003a*/ 	.short	(.L_648 - .L_647)


	//   ....[0]....
.L_647:
        /*003c*/ 	.word	0xffffffff


	//   ....[1]....
        /*0040*/ 	.word	0xffffffff


	//   ....[2]....
        /*0044*/ 	.word	0xffffffff


	//   ....[3]....
        /*0048*/ 	.word	0xffffffff


	//----- nvinfo : EIATTR_COOP_GROUP_INSTR_OFFSETS
	.align		4
.L_648:
        /*004c*/ 	.byte	0x04, 0x28
        /*004e*/ 	.short	(.L_650 - .L_649)


	//   ....[0]....
.L_649:
        /*0050*/ 	.word	0x00001c70


	//   ....[1]....
        /*0054*/ 	.word	0x00001c90


	//   ....[2]....
        /*0058*/ 	.word	0x00001d00


	//   ....[3]....
        /*005c*/ 	.word	0x00001d20


	//----- nvinfo : EIATTR_EXIT_INSTR_OFFSETS
	.align		4
.L_650:
        /*0060*/ 	.byte	0x04, 0x1c
        /*0062*/ 	.short	(.L_652 - .L_651)


	//   ....[0]....
.L_651:
        /*0064*/ 	.word	0x00003e00


	//   ....[1]....
        /*0068*/ 	.word	0x00003e20


	//   ....[2]....
        /*006c*/ 	.word	0x00004290


	//----- nvinfo : EIATTR_CRS_STACK_SIZE
	.align		4
.L_652:
        /*0070*/ 	.byte	0x04, 0x1e
        /*0072*/ 	.short	(.L_654 - .L_653)
.L_653:
        /*0074*/ 	.word	0x00000000
.L_654:


//--------------------- .nv.info._ZN5flash32flash_fwd_splitkv_combine_kernelI23Flash_fwd_kernel_traitsILi32ELi64ELi256ELi4ELb0ELb0EN7cutlass10bfloat16_tE19Flash_kernel_traitsILi32ELi64ELi256ELi4ES3_EELi16ELi1ELb0EEEvNS_16Flash_fwd_paramsE --------------------------
	.section	.nv.info._ZN5flash32flash_fwd_splitkv_combine_kernelI23Flash_fwd_kernel_traitsILi32ELi64ELi256ELi4ELb0ELb0EN7cutlass10bfloat16_tE19Flash_kernel_traitsILi32ELi64ELi256ELi4ES3_EELi16ELi1ELb0EEEvNS_16Flash_fwd_paramsE,"",@"SHT_CUDA_INFO"
	.sectionflags	@""
	.align	4


	//----- nvinfo : EIATTR_CUDA_API_VERSION
	.align		4
        /*0000*/ 	.byte	0x04, 0x37
        /*0002*/ 	.short	(.L_656 - .L_655)
.L_655:
        /*0004*/ 	.word	0x00000082


	//----- nvinfo : EIATTR_SW2861232_WAR
	.align		4
.L_656:
        /*0008*/ 	.byte	0x01, 0x35
	.zero		2


	//----- nvinfo : EIATTR_PARAM_CBANK
	.align		4
        /*000c*/ 	.byte	0x04, 0x0a
        /*000e*/ 	.short	(.L_658 - .L_657)
	.align		4
.L_657:
        /*0010*/ 	.word	index@(.nv.constant0._ZN5flash32flash_fwd_splitkv_combine_kernelI23Flash_fwd_kernel_traitsILi32ELi64ELi256ELi4ELb0ELb0EN7cutlass10bfloat16_tE19Flash_kernel_traitsILi32ELi64ELi256ELi4ES3_EELi16ELi1ELb0EEEvNS_16Flash_fwd_paramsE)
        /*0014*/ 	.short	0x0160
        /*0016*/ 	.short	0x01d0


	//----- nvinfo : EIATTR_CBANK_PARAM_SIZE
	.align		4
.L_658:
        /*0018*/ 	.byte	0x03, 0x19
        /*001a*/ 	.short	0x01d0


	//----- nvinfo : EIATTR_KPARAM_INFO
	.align		4
        /*001c*/ 	.byte	0x04, 0x17
        /*001e*/ 	.short	(.L_660 - .L_659)
.L_659:
        /*0020*/ 	.word	0x00000000
        /*0024*/ 	.short	0x0000
        /*0026*/ 	.short	0x0000
        /*0028*/ 	.byte	0x00, 0xf0, 0x41, 0x07


	//----- nvinfo : EIATTR_MAXREG_COUNT
	.align		4
.L_660:
        /*002c*/ 	.byte	0x03, 0x1b
        /*002e*/ 	.short	0x00ff


	//----- nvinfo : EIATTR_NUM_BARRIERS
	.align		4
        /*0030*/ 	.byte	0x02, 0x4c
        /*0032*/ 	.byte	0x01
	.zero		1


	//----- nvinfo : EIATTR_MERCURY_ISA_VERSION
	.align		4
        /*0034*/ 	.byte	0x03, 0x5f
        /*0036*/ 	.short	0x0000


	//----- nvinfo : EIATTR_COOP_GROUP_MASK_REGIDS
	.align		4
        /*0038*/ 	.byte	0x04, 0x29
        /*003a*/ 	.short	(.L_662 - .L_661)


	//   ....[0]....
.L_661:
        /*003c*/ 	.word	0xffffffff


	//   ....[1]....
        /*0040*/ 	.word	0xffffffff


	//----- nvinfo : EIATTR_COOP_GROUP_INSTR_OFFSETS
	.align		4
.L_662:
        /*0044*/ 	.byte	0x04, 0x28
        /*0046*/ 	.short	(.L_664 - .L_663)


	//   ....[0]....
.L_663:
        /*0048*/ 	.word	0x00001cd0


	//   ....[1]....
        /*004c*/ 	.word	0x00001d40


	//----- nvinfo : EIATTR_EXIT_INSTR_OFFSETS
	.align		4
.L_664:
        /*0050*/ 	.byte	0x04, 0x1c
        /*0052*/ 	.short	(.L_666 - .L_665)


	//   ....[0]....
.L_665:
        /*0054*/ 	.word	0x00003e60


	//   ....[1]....
        /*0058*/ 	.word	0x00003e80


	//   ....[2]....
        /*005c*/ 	.word	0x000042e0


	//----- nvinfo : EIATTR_CRS_STACK_SIZE
	.align		4
.L_666:
        /*0060*/ 	.byte	0x04, 0x1e
        /*0062*/ 	.short	(.L_668 - .L_667)
.L_667:
        /*0064*/ 	.word	0x00000000
.L_668:


//--------------------- .nv.info._ZN5flash32flash_fwd_splitkv_combine_kernelI23Flash_fwd_kernel_traitsILi32ELi64ELi256ELi4ELb0ELb0EN7cutlass10bfloat16_tE19Flash_kernel_traitsILi32ELi64ELi256ELi4ES3_EELi16ELi7ELb1EEEvNS_16Flash_fwd_paramsE --------------------------
	.section	.nv.info._ZN5flash32flash_fwd_splitkv_combine_kernelI23Flash_fwd_kernel_traitsILi32ELi64ELi256ELi4ELb0ELb0EN7cutlass10bfloat16_tE19Flash_kernel_traitsILi32ELi64ELi256ELi4ES3_EELi16ELi7ELb1EEEvNS_16Flash_fwd_paramsE,"",@"SHT_CUDA_INFO"
	.sectionflags	@""
	.align	4


	//----- nvinfo : EIATTR_CUDA_API_VERSION
	.align		4
        /*0000*/ 	.byte	0x04, 0x37
        /*0002*/ 	.short	(.L_670 - .L_669)
.L_669:
        /*0004*/ 	.word	0x00000082


	//----- nvinfo : EIATTR_SW2861232_WAR
	.align		4
.L_670:
        /*0008*/ 	.byte	0x01, 0x35
	.zero		2


	//----- nvinfo : EIATTR_PARAM_CBANK
	.align		4
        /*000c*/ 	.byte	0x04, 0x0a
        /*000e*/ 	.short	(.L_672 - .L_671)
	.align		4
.L_671:
        /*0010*/ 	.word	index@(.nv.constant0._ZN5flash32flash_fwd_splitkv_combine_kernelI23Flash_fwd_kernel_traitsILi32ELi64ELi256ELi4ELb0ELb0EN7cutlass10bfloat16_tE19Flash_kernel_traitsILi32ELi64ELi256ELi4ES3_EELi16ELi7ELb1EEEvNS_16Flash_fwd_paramsE)
        /*0014*/ 	.short	0x0160
        /*0016*/ 	.short	0x01d0


	//----- nvinfo : EIATTR_CBANK_PARAM_SIZE
	.align		4
.L_672:
        /*0018*/ 	.byte	0x03, 0x19
        /*001a*/ 	.short	0x01d0


	//----- nvinfo : EIATTR_KPARAM_INFO
	.align		4
        /*001c*/ 	.byte	0x04, 0x17
        /*001e*/ 	.short	(.L_674 - .L_673)
.L_673:
        /*0020*/ 	.word	0x00000000
        /*0024*/ 	.short	0x0000
        /*0026*/ 	.short	0x0000
        /*0028*/ 	.byte	0x00, 0xf0, 0x41, 0x07


	//----- nvinfo : EIATTR_MAXREG_COUNT
	.align		4
.L_674:
        /*002c*/ 	.byte	0x03, 0x1b
        /*002e*/ 	.short	0x00ff


	//----- nvinfo : EIATTR_NUM_BARRIERS
	.align		4
        /*0030*/ 	.byte	0x02, 0x4c
        /*0032*/ 	.byte	0x01
	.zero		1


	//----- nvinfo : EIATTR_MERCURY_ISA_VERSION
	.align		4
        /*0034*/ 	.byte	0x03, 0x5f
        /*0036*/ 	.short	0x0000


	//----- nvinfo : EIATTR_COOP_GROUP_MASK_REGIDS
	.align		4
        /*0038*/ 	.byte	0x04, 0x29
        /*003a*/ 	.short	(.L_676 - .L_675)


	//   ....[0]....
.L_675:
        /*003c*/ 	.word	0xffffffff


	//   ....[1]....
        /*0040*/ 	.word	0xffffffff


	//   ....[2]....
        /*0044*/ 	.word	0xffffffff


	//   ....[3]....
        /*0048*/ 	.word	0xffffffff


	//   ....[4]....
        /*004c*/ 	.word	0xffffffff


	//   ....[5]....
        /*0050*/ 	.word	0xffffffff


	//----- nvinfo : EIATTR_COOP_GROUP_INSTR_OFFSETS
	.align		4
.L_676:
        /*0054*/ 	.byte	0x04, 0x28
        /*0056*/ 	.short	(.L_678 - .L_677)


	//   ....[0]....
.L_677:
        /*0058*/ 	.word	0x000028d0


	//   ....[1]....
        /*005c*/ 	.word	0x000028f0


	//   ....[2]....
        /*0060*/ 	.word	0x00002910


	//   ....[3]....
        /*0064*/ 	.word	0x00002dc0


	//   ....[4]....
        /*0068*/ 	.word	0x00002ea0


	//   ....[5]....
        /*006c*/ 	.word	0x00002f60


	//----- nvinfo : EIATTR_EXIT_INSTR_OFFSETS
	.align		4
.L_678:
        /*0070*/ 	.byte	0x04, 0x1c
        /*0072*/ 	.short	(.L_680 - .L_679)


	//   ....[0]....
.L_679:
        /*0074*/ 	.word	0x00005c10


	//   ....[1]....
        /*0078*/ 	.word	0x000060a0


	//----- nvinfo : EIATTR_CRS_STACK_SIZE
	.align		4
.L_680:
        /*007c*/ 	.byte	0x04, 0x1e
        /*007e*/ 	.short	(.L_682 - .L_681)
.L_681:
        /*0080*/ 	.word	0x00000000
.L_682:


//--------------------- .nv.info._ZN5flash32flash_fwd_splitkv_combine_kernelI23Flash_fwd_kernel_traitsILi32ELi64ELi256ELi4ELb0ELb0EN7cutlass10bfloat16_tE19Flash_kernel_traitsILi32ELi64ELi256ELi4ES3_EELi16ELi6ELb1EEEvNS_16Flash_fwd_paramsE --------------------------
	.section	.nv.info._ZN5flash32flash_fwd_splitkv_combine_kernelI23Flash_fwd_kernel_traitsILi32ELi64ELi256ELi4ELb0ELb0EN7cutlass10bfloat16_tE19Flash_kernel_traitsILi32ELi64ELi256ELi4ES3_EELi16ELi6ELb1EEEvNS_16Flash_fwd_paramsE,"",@"SHT_CUDA_INFO"
	.sectionflags	@""
	.align	4


	//----- nvinfo : EIATTR_CUDA_API_VERSION
	.align		4
        /*0000*/ 	.byte	0x04, 0x37
        /*0002*/ 	.short	(.L_684 - .L_683)
.L_683:
        /*0004*/ 	.word	0x00000082


	//----- nvinfo : EIATTR_SW2861232_WAR
	.align		4
.L_684:
        /*0008*/ 	.byte	0x01, 0x35
	.zero		2


	//----- nvinfo : EIATTR_PARAM_CBANK
	.align		4
        /*000c*/ 	.byte	0x04, 0x0a
        /*000e*/ 	.short	(.L_686 - .L_685)
	.align		4
.L_685:
        /*0010*/ 	.word	index@(.nv.constant0._ZN5flash32flash_fwd_splitkv_combine_kernelI23Flash_fwd_kernel_traitsILi32ELi64ELi256ELi4ELb0ELb0EN7cutlass10bfloat16_tE19Flash_kernel_traitsILi32ELi64ELi256ELi4ES3_EELi16ELi6ELb1EEEvNS_16Flash_fwd_paramsE)
        /*0014*/ 	.short	0x0160
        /*0016*/ 	.short	0x01d0


	//----- nvinfo : EIATTR_CBANK_PARAM_SIZE
	.align		4
.L_686:
        /*0018*/ 	.byte	0x03, 0x19
        /*001a*/ 	.short	0x01d0


	//----- nvinfo : EIATTR_KPARAM_INFO
	.align		4
        /*001c*/ 	.byte	0x04, 0x17
        /*001e*/ 	.short	(.L_688 - .L_687)
.L_687:
        /*0020*/ 	.word	0x00000000
        /*0024*/ 	.short	0x0000
        /*0026*/ 	.short	0x0000
        /*0028*/ 	.byte	0x00, 0xf0, 0x41, 0x07


	//----- nvinfo : EIATTR_MAXREG_COUNT
	.align		4
.L_688:
        /*002c*/ 	.byte	0x03, 0x1b
        /*002e*/ 	.short	0x00ff


	//----- nvinfo : EIATTR_NUM_BARRIERS
	.align		4
        /*0030*/ 	.byte	0x02, 0x4c
        /*0032*/ 	.byte	0x01
	.zero		1


	//----- nvinfo : EIATTR_MERCURY_ISA_VERSION
	.align		4
        /*0034*/ 	.byte	0x03, 0x5f
        /*0036*/ 	.short	0x0000


	//----- nvinfo : EIATTR_COOP_GROUP_MASK_REGIDS
	.align		4
        /*0038*/ 	.byte	0x04, 0x29
        /*003a*/ 	.short	(.L_690 - .L_689)


	//   ....[0]....
.L_689:
        /*003c*/ 	.word	0xffffffff


	//   ....[1]....
        /*0040*/ 	.word	0xffffffff


	//   ....[2]....
        /*0044*/ 	.word	0xffffffff


	//   ....[3]....
        /*0048*/ 	.word	0xffffffff


	//   ....[4]....
        /*004c*/ 	.word	0xffffffff


	//   ....[5]....
        /*0050*/ 	.word	0xffffffff


	//----- nvinfo : EIATTR_COOP_GROUP_INSTR_OFFSETS
	.align		4
.L_690:
        /*0054*/ 	.byte	0x04, 0x28
        /*0056*/ 	.short	(.L_692 - .L_691)


	//   ....[0]....
.L_691:
        /*0058*/ 	.word	0x00002000


	//   ....[1]....
        /*005c*/ 	.word	0x00002020


	//   ....[2]....
        /*0060*/ 	.word	0x00002040


	//   ....[3]....
        /*0064*/ 	.word	0x000022f0


	//   ....[4]....
        /*0068*/ 	.word	0x00002390


	//   ....[5]....
        /*006c*/ 	.word	0x00002450


	//----- nvinfo : EIATTR_EXIT_INSTR_OFFSETS
	.align		4
.L_692:
        /*0070*/ 	.byte	0x04, 0x1c
        /*0072*/ 	.short	(.L_694 - .L_693)


	//   ....[0]....
.L_693:
        /*0074*/ 	.word	0x00004e10


	//   ....[1]....
        /*0078*/ 	.word	0x000052a0


	//----- nvinfo : EIATTR_CRS_STACK_SIZE
	.align		4
.L_694:
        /*007c*/ 	.byte	0x04, 0x1e
        /*007e*/ 	.short	(.L_696 - .L_695)
.L_695:
        /*0080*/ 	.word	0x00000000
.L_696:


//--------------------- .nv.info._ZN5flash32flash_fwd_splitkv_combine_kernelI23Flash_fwd_kernel_traitsILi32ELi64ELi256ELi4ELb0ELb0EN7cutlass10bfloat16_tE19Flash_kernel_traitsILi32ELi64ELi256ELi4ES3_EELi16ELi5ELb1EEEvNS_16Flash_fwd_paramsE --------------------------
	.section	.nv.info._ZN5flash32flash_fwd_splitkv_combine_kernelI23Flash_fwd_kernel_traitsILi32ELi64ELi256ELi4ELb0ELb0EN7cutlass10bfloat16_tE19Flash_kernel_traitsILi32ELi64ELi256ELi4ES3_EELi16ELi5ELb1EEEvNS_16Flash_fwd_paramsE,"",@"SHT_CUDA_INFO"
	.sectionflags	@""
	.align	4


	//----- nvinfo : EIATTR_CUDA_API_VERSION
	.align		4
        /*0000*/ 	.byte	0x04, 0x37
        /*0002*/ 	.short	(.L_698 - .L_697)
.L_697:
        /*0004*/ 	.word	0x00000082


	//----- nvinfo : EIATTR_SW2861232_WAR
	.align		4
.L_698:
        /*0008*/ 	.byte	0x01, 0x35
	.zero		2


	//----- nvinfo : EIATTR_PARAM_CBANK
	.align		4
        /*000c*/ 	.byte	0x04, 0x0a
        /*000e*/ 	.short	(.L_700 - .L_699)
	.align		4
.L_699:
        /*0010*/ 	.word	index@(.nv.constant0._ZN5flash32flash_fwd_splitkv_combine_kernelI23Flash_fwd_kernel_traitsILi32ELi64ELi256ELi4ELb0ELb0EN7cutlass10bfloat16_tE19Flash_kernel_traitsILi32ELi64ELi256ELi4ES3_EELi16ELi5ELb1EEEvNS_16Flash_fwd_paramsE)
        /*0014*/ 	.short	0x0160
        /*0016*/ 	.short	0x01d0


	//----- nvinfo : EIATTR_CBANK_PARAM_SIZE
	.align		4
.L_700:
        /*0018*/ 	.byte	0x03, 0x19
        /*001a*/ 	.short	0x01d0


	//----- nvinfo : EIATTR_KPARAM_INFO
	.align		4
        /*001c*/ 	.byte	0x04, 0x17
        /*001e*/ 	.short	(.L_702 - .L_701)
.L_701:
        /*0020*/ 	.word	0x00000000
        /*0024*/ 	.short	0x0000
        /*0026*/ 	.short	0x0000
        /*0028*/ 	.byte	0x00, 0xf0, 0x41, 0x07


	//----- nvinfo : EIATTR_MAXREG_COUNT
	.align		4
.L_702:
        /*002c*/ 	.byte	0x03, 0x1b
        /*002e*/ 	.short	0x00ff


	//----- nvinfo : EIATTR_NUM_BARRIERS
	.align		4
        /*0030*/ 	.byte	0x02, 0x4c
        /*0032*/ 	.byte	0x01
	.zero		1


	//----- nvinfo : EIATTR_MERCURY_ISA_VERSION
	.align		4
        /*0034*/ 	.byte	0x03, 0x5f
        /*0036*/ 	.short	0x0000


	//----- nvinfo : EIATTR_COOP_GROUP_MASK_REGIDS
	.align		4
        /*0038*/ 	.byte	0x04, 0x29
        /*003a*/ 	.short	(.L_704 - .L_703)


	//   ....[0]....
.L_703:
        /*003c*/ 	.word	0xffffffff


	//   ....[1]....
        /*0040*/ 	.word	0xffffffff


	//   ....[2]....
        /*0044*/ 	.word	0xffffffff


	//   ....[3]....
        /*0048*/ 	.word	0xffffffff


	//   ....[4]....
        /*004c*/ 	.word	0xffffffff


	//   ....[5]....
        /*0050*/ 	.word	0xffffffff


	//----- nvinfo : EIATTR_COOP_GROUP_INSTR_OFFSETS
	.align		4
.L_704:
        /*0054*/ 	.byte	0x04, 0x28
        /*0056*/ 	.short	(.L_706 - .L_705)


	//   ....[0]....
.L_705:
        /*0058*/ 	.word	0x00001ae0


	//   ....[1]....
        /*005c*/ 	.word	0x00001b10


	//   ....[2]....
        /*0060*/ 	.word	0x00001b30


	//   ....[3]....
        /*0064*/ 	.word	0x00001c90


	//   ....[4]....
        /*0068*/ 	.word	0x00001d80


	//   ....[5]....
        /*006c*/ 	.word	0x00001e90


	//----- nvinfo : EIATTR_EXIT_INSTR_OFFSETS
	.align		4
.L_706:
        /*0070*/ 	.byte	0x04, 0x1c
        /*0072*/ 	.short	(.L_708 - .L_707)


	//   ....[0]....
.L_707:
        /*0074*/ 	.word	0x000045e0


	//   ....[1]....
        /*0078*/ 	.word	0x00004a70


	//----- nvinfo : EIATTR_CRS_STACK_SIZE
	.align		4
.L_708:
        /*007c*/ 	.byte	0x04, 0x1e
        /*007e*/ 	.short	(.L_710 - .L_709)
.L_709:
        /*0080*/ 	.word	0x00000000
.L_710:


//--------------------- .nv.info._ZN5flash32flash_fwd_splitkv_combine_kernelI23Flash_fwd_kernel_traitsILi32ELi64ELi256ELi4ELb0ELb0EN7cutlass10bfloat16_tE19Flash_kernel_traitsILi32ELi64ELi256ELi4ES3_EELi16ELi4ELb1EEEvNS_16Flash_fwd_paramsE --------------------------
	.section	.nv.info._ZN5flash32flash_fwd_splitkv_combine_kernelI23Flash_fwd_kernel_traitsILi32ELi64ELi256ELi4ELb0ELb0EN7cutlass10bfloat16_tE19Flash_kernel_traitsILi32ELi64ELi256ELi4ES3_EELi16ELi4ELb1EEEvNS_16Flash_fwd_paramsE,"",@"SHT_CUDA_INFO"
	.sectionflags	@""
	.align	4


	//----- nvinfo : EIATTR_CUDA_API_VERSION
	.align		4
        /*0000*/ 	.byte	0x04, 0x37
        /*0002*/ 	.short	(.L_712 - .L_711)
.L_711:
        /*0004*/ 	.word	0x00000082


	//----- nvinfo : EIATTR_SW2861232_WAR
	.align		4
.L_712:
        /*0008*/ 	.byte	0x01, 0x35
	.zero		2


	//----- nvinfo : EIATTR_PARAM_CBANK
	.align		4
        /*000c*/ 	.byte	0x04, 0x0a
        /*000e*/ 	.short	(.L_714 - .L_713)
	.align		4
.L_713:
        /*0010*/ 	.word	index@(.nv.constant0._ZN5flash32flash_fwd_splitkv_combine_kernelI23Flash_fwd_kernel_traitsILi32ELi64ELi256ELi4ELb0ELb0EN7cutlass10bfloat16_tE19Flash_kernel_traitsILi32ELi64ELi256ELi4ES3_EELi16ELi4ELb1EEEvNS_16Flash_fwd_paramsE)
        /*0014*/ 	.short	0x0160
        /*0016*/ 	.short	0x01d0


	//----- nvinfo : EIATTR_CBANK_PARAM_SIZE
	.align		4
.L_714:
        /*0018*/ 	.byte	0x03, 0x19
        /*001a*/ 	.short	0x01d0


	//----- nvinfo : EIATTR_KPARAM_INFO
	.align		4
        /*001c*/ 	.byte	0x04, 0x17
        /*001e*/ 	.short	(.L_716 - .L_715)
.L_715:
        /*0020*/ 	.word	0x00000000
        /*0024*/ 	.short	0x0000
        /*0026*/ 	.short	0x0000
        /*0028*/ 	.byte	0x00, 0xf0, 0x41, 0x07


	//----- nvinfo : EIATTR_MAXREG_COUNT
	.align		4
.L_716:
        /*002c*/ 	.byte	0x03, 0x1b
        /*002e*/ 	.short	0x00ff


	//----- nvinfo : EIATTR_NUM_BARRIERS
	.align		4
        /*0030*/ 	.byte	0x02, 0x4c
        /*0032*/ 	.byte	0x01
	.zero		1


	//----- nvinfo : EIATTR_MERCURY_ISA_VERSION
	.align		4
        /*0034*/ 	.byte	0x03, 0x5f
        /*0036*/ 	.short	0x0000


	//----- nvinfo : EIATTR_COOP_GROUP_MASK_REGIDS
	.align		4
        /*0038*/ 	.byte	0x04, 0x29
        /*003a*/ 	.short	(.L_718 - .L_717)


	//   ....[0]....
.L_717:
        /*003c*/ 	.word	0xffffffff


	//   ....[1]....
        /*0040*/ 	.word	0xffffffff


	//   ....[2]....
        /*0044*/ 	.word	0xffffffff


	//   ....[3]....
        /*0048*/ 	.word	0xffffffff


	//   ....[4]....
        /*004c*/ 	.word	0xffffffff


	//   ....[5]....
        /*0050*/ 	.word	0xffffffff


	//----- nvinfo : EIATTR_COOP_GROUP_INSTR_OFFSETS
	.align		4
.L_718:
        /*0054*/ 	.byte	0x04, 0x28
        /*0056*/ 	.short	(.L_720 - .L_719)


	//   ....[0]....
.L_719:
        /*0058*/ 	.word	0x000017c0


	//   ....[1]....
        /*005c*/ 	.word	0x00001850


	//   ....[2]....
        /*0060*/ 	.word	0x000018b0


	//   ....[3]....
        /*0064*/ 	.word	0x00001a10


	//   ....[4]....
        /*0068*/ 	.word	0x00001ab0


	//   ....[5]....
        /*006c*/ 	.word	0x00001bc0


	//----- nvinfo : EIATTR_EXIT_INSTR_OFFSETS
	.align		4
.L_720:
        /*0070*/ 	.byte	0x04, 0x1c
        /*0072*/ 	.short	(.L_722 - .L_721)


	//   ....[0]....
.L_721:
        /*0074*/ 	.word	0x00004280


	//   ....[1]....
        /*0078*/ 	.word	0x00004710


	//----- nvinfo : EIATTR_CRS_STACK_SIZE
	.align		4
.L_722:
        /*007c*/ 	.byte	0x04, 0x1e
        /*007e*/ 	.short	(.L_724 - .L_723)
.L_723:
        /*0080*/ 	.word	0x00000000
.L_724:


//--------------------- .nv.info._ZN5flash32flash_fwd_splitkv_combine_kernelI23Flash_fwd_kernel_traitsILi32ELi64ELi256ELi4ELb0ELb0EN7cutlass10bfloat16_tE19Flash_kernel_traitsILi32ELi64ELi256ELi4ES3_EELi16ELi3ELb1EEEvNS_16Flash_fwd_paramsE --------------------------
	.section	.nv.info._ZN5flash32flash_fwd_splitkv_combine_kernelI23Flash_fwd_kernel_traitsILi32ELi64ELi256ELi4ELb0ELb0EN7cutlass10bfloat16_tE19Flash_kernel_traitsILi32ELi64ELi256ELi4ES3_EELi16ELi3ELb1EEEvNS_16Flash_fwd_paramsE,"",@"SHT_CUDA_INFO"
	.sectionflags	@""
	.align	4


	//----- nvinfo : EIATTR_CUDA_API_VERSION
	.align		4
        /*0000*/ 	.byte	0x04, 0x37
        /*0002*/ 	.short	(.L_726 - .L_725)
.L_725:
        /*0004*/ 	.word	0x00000082


	//----- nvinfo : EIATTR_SW2861232_WAR
	.align		4
.L_726:
        /*0008*/ 	.byte	0x01, 0x35
	.zero		2


	//----- nvinfo : EIATTR_PARAM_CBANK
	.align		4
        /*000c*/ 	.byte	0x04, 0x0a
        /*000e*/ 	.short	(.L_728 - .L_727)
	.align		4
.L_727:
        /*0010*/ 	.word	index@(.nv.constant0._ZN5flash32flash_fwd_splitkv_combine_kernelI23Flash_fwd_kernel_traitsILi32ELi64ELi256ELi4ELb0ELb0EN7cutlass10bfloat16_tE19Flash_kernel_traitsILi32ELi64ELi256ELi4ES3_EELi16ELi3ELb1EEEvNS_16Flash_fwd_paramsE)
        /*0014*/ 	.short	0x0160
        /*0016*/ 	.short	0x01d0


	//----- nvinfo : EIATTR_CBANK_PARAM_SIZE
	.align		4
.L_728:
        /*0018*/ 	.byte	0x03, 0x19
        /*001a*/ 	.short	0x01d0


	//----- nvinfo : EIATTR_KPARAM_INFO
	.align		4
        /*001c*/ 	.byte	0x04, 0x17
        /*001e*/ 	.short	(.L_730 - .L_729)
.L_729:
        /*0020*/ 	.word	0x00000000
        /*0024*/ 	.short	0x0000
        /*0026*/ 	.short	0x0000
        /*0028*/ 	.byte	0x00, 0xf0, 0x41, 0x07


	//----- nvinfo : EIATTR_MAXREG_COUNT
	.align		4
.L_730:
        /*002c*/ 	.byte	0x03, 0x1b
        /*002e*/ 	.short	0x00ff


	//----- nvinfo : EIATTR_NUM_BARRIERS
	.align		4
        /*0030*/ 	.byte	0x02, 0x4c
        /*0032*/ 	.byte	0x01
	.zero		1


	//----- nvinfo : EIATTR_MERCURY_ISA_VERSION
	.align		4
        /*0034*/ 	.byte	0x03, 0x5f
        /*0036*/ 	.short	0x0000


	//----- nvinfo : EIATTR_COOP_GROUP_MASK_REGIDS
	.align		4
        /*0038*/ 	.byte	0x04, 0x29
        /*003a*/ 	.short	(.L_732 - .L_731)


	//   ....[0]....
.L_731:
        /*003c*/ 	.word	0xffffffff


	//   ....[1]....
        /*0040*/ 	.word	0xffffffff


	//   ....[2]....
        /*0044*/ 	.word	0xffffffff


	//   ....[3]....
        /*0048*/ 	.word	0xffffffff


	//   ....[4]....
        /*004c*/ 	.word	0xffffffff


	//   ....[5]....
        /*0050*/ 	.word	0xffffffff


	//----- nvinfo : EIATTR_COOP_GROUP_INSTR_OFFSETS
	.align		4
.L_732:
        /*0054*/ 	.byte	0x04, 0x28
        /*0056*/ 	.short	(.L_734 - .L_733)


	//   ....[0]....
.L_733:
        /*0058*/ 	.word	0x00001c30


	//   ....[1]....
        /*005c*/ 	.word	0x00001c50


	//   ....[2]....
        /*0060*/ 	.word	0x00001c80


	//   ....[3]....
        /*0064*/ 	.word	0x00001cf0


	//   ....[4]....
        /*0068*/ 	.word	0x00001d10


	//   ....[5]....
        /*006c*/ 	.word	0x00001d30


	//----- nvinfo : EIATTR_EXIT_INSTR_OFFSETS
	.align		4
.L_734:
        /*0070*/ 	.byte	0x04, 0x1c
        /*0072*/ 	.short	(.L_736 - .L_735)


	//   ....[0]....
.L_735:
        /*0074*/ 	.word	0x000041e0


	//   ....[1]....
        /*0078*/ 	.word	0x00004670


	//----- nvinfo : EIATTR_CRS_STACK_SIZE
	.align		4
.L_736:
        /*007c*/ 	.byte	0x04, 0x1e
        /*007e*/ 	.short	(.L_738 - .L_737)
.L_737:
        /*0080*/ 	.word	0x00000000
.L_738:


//--------------------- .nv.info._ZN5flash32flash_fwd_splitkv_combine_kernelI23Flash_fwd_kernel_traitsILi32ELi64ELi256ELi4ELb0ELb0EN7cutlass10bfloat16_tE19Flash_kernel_traitsILi32ELi64ELi256ELi4ES3_EELi16ELi2ELb1EEEvNS_16Flash_fwd_paramsE --------------------------
	.section	.nv.info._ZN5flash32flash_fwd_splitkv_combine_kernelI23Flash_fwd_kernel_traitsILi32ELi64ELi256ELi4ELb0ELb0EN7cutlass10bfloat16_tE19Flash_kernel_traitsILi32ELi64ELi256ELi4ES3_EELi16ELi2ELb1EEEvNS_16Flash_fwd_paramsE,"",@"SHT_CUDA_INFO"
	.sectionflags	@""
	.align	4


	//----- nvinfo : EIATTR_CUDA_API_VERSION
	.align		4
        /*0000*/ 	.byte	0x04, 0x37
        /*0002*/ 	.short	(.L_740 - .L_739)
.L_739:
        /*0004*/ 	.word	0x00000082


	//----- nvinfo : EIATTR_SW2861232_WAR
	.align		4
.L_740:
        /*0008*/ 	.byte	0x01, 0x35
	.zero		2


	//----- nvinfo : EIATTR_PARAM_CBANK
	.align		4
        /*000c*/ 	.byte	0x04, 0x0a
        /*000e*/ 	.short	(.L_742 - .L_741)
	.align		4
.L_741:
        /*0010*/ 	.word	index@(.nv.constant0._ZN5flash32flash_fwd_splitkv_combine_kernelI23Flash_fwd_kernel_traitsILi32ELi64ELi256ELi4ELb0ELb0EN7cutlass10bfloat16_tE19Flash_kernel_traitsILi32ELi64ELi256ELi4ES3_EELi16ELi2ELb1EEEvNS_16Flash_fwd_paramsE)
        /*0014*/ 	.short	0x0160
        /*0016*/ 	.short	0x01d0


	//----- nvinfo : EIATTR_CBANK_PARAM_SIZE
	.align		4
.L_742:
        /*0018*/ 	.byte	0x03, 0x19
        /*001a*/ 	.short	0x01d0


	//----- nvinfo : EIATTR_KPARAM_INFO
	.align		4
        /*001c*/ 	.byte	0x04, 0x17
        /*001e*/ 	.short	(.L_744 - .L_743)
.L_743:
        /*0020*/ 	.word	0x00000000
        /*0024*/ 	.short	0x0000
        /*0026*/ 	.short	0x0000
        /*0028*/ 	.byte	0x00, 0xf0, 0x41, 0x07


	//----- nvinfo : EIATTR_MAXREG_COUNT
	.align		4
.L_744:
        /*002c*/ 	.byte	0x03, 0x1b
        /*002e*/ 	.short	0x00ff


	//----- nvinfo : EIATTR_NUM_BARRIERS
	.align		4
        /*0030*/ 	.byte	0x02, 0x4c
        /*0032*/ 	.byte	0x01
	.zero		1


	//----- nvinfo : EIATTR_MERCURY_ISA_VERSION
	.align		4
        /*0034*/ 	.byte	0x03, 0x5f
        /*0036*/ 	.short	0x0000


	//----- nvinfo : EIATTR_COOP_GROUP_MASK_REGIDS
	.align		4
        /*0038*/ 	.byte	0x04, 0x29
        /*003a*/ 	.short	(.L_746 - .L_745)


	//   ....[0]....
.L_745:
        /*003c*/ 	.word	0xffffffff


	//   ....[1]....
        /*0040*/ 	.word	0xffffffff


	//   ....[2]....
        /*0044*/ 	.word	0xffffffff


	//   ....[3]....
        /*0048*/ 	.word	0xffffffff


	//----- nvinfo : EIATTR_COOP_GROUP_INSTR_OFFSETS
	.align		4
.L_746:
        /*004c*/ 	.byte	0x04, 0x28
        /*004e*/ 	.short	(.L_748 - .L_747)


	//   ....[0]....
.L_747:
        /*0050*/ 	.word	0x00001c10


	//   ....[1]....
        /*0054*/ 	.word	0x00001c30


	//   ....[2]....
        /*0058*/ 	.word	0x00001ca0


	//   ....[3]....
        /*005c*/ 	.word	0x00001cc0


	//----- nvinfo : EIATTR_EXIT_INSTR_OFFSETS
	.align		4
.L_748:
        /*0060*/ 	.byte	0x04, 0x1c
        /*0062*/ 	.short	(.L_750 - .L_749)


	//   ....[0]....
.L_749:
        /*0064*/ 	.word	0x00004180


	//   ....[1]....
        /*0068*/ 	.word	0x000045f0


	//----- nvinfo : EIATTR_CRS_STACK_SIZE
	.align		4
.L_750:
        /*006c*/ 	.byte	0x04, 0x1e
        /*006e*/ 	.short	(.L_752 - .L_751)
.L_751:
        /*0070*/ 	.word	0x00000000
.L_752:


//--------------------- .nv.info._ZN5flash32flash_fwd_splitkv_combine_kernelI23Flash_fwd_kernel_traitsILi32ELi64ELi256ELi4ELb0ELb0EN7cutlass10bfloat16_tE19Flash_kernel_traitsILi32ELi64ELi256ELi4ES3_EELi16ELi1ELb1EEEvNS_16Flash_fwd_paramsE --------------------------
	.section	.nv.info._ZN5flash32flash_fwd_splitkv_combine_kernelI23Flash_fwd_kernel_traitsILi32ELi64ELi256ELi4ELb0ELb0EN7cutlass10bfloat16_tE19Flash_kernel_traitsILi32ELi64ELi256ELi4ES3_EELi16ELi1ELb1EEEvNS_16Flash_fwd_paramsE,"",@"SHT_CUDA_INFO"
	.sectionflags	@""
	.align	4


	//----- nvinfo : EIATTR_CUDA_API_VERSION
	.align		4
        /*0000*/ 	.byte	0x04, 0x37
        /*0002*/ 	.short	(.L_754 - .L_753)
.L_753:
        /*0004*/ 	.word	0x00000082


	//----- nvinfo : EIATTR_SW2861232_WAR
	.align		4
.L_754:
        /*0008*/ 	.byte	0x01, 0x35
	.zero		2


	//----- nvinfo : EIATTR_PARAM_CBANK
	.align		4
        /*000c*/ 	.byte	0x04, 0x0a
        /*000e*/ 	.short	(.L_756 - .L_755)
	.align		4
.L_755:
        /*0010*/ 	.word	index@(.nv.constant0._ZN5flash32flash_fwd_splitkv_combine_kernelI23Flash_fwd_kernel_traitsILi32ELi64ELi256ELi4ELb0ELb0EN7cutlass10bfloat16_tE19Flash_kernel_traitsILi32ELi64ELi256ELi4ES3_EELi16ELi1ELb1EEEvNS_16Flash_fwd_paramsE)
        /*0014*/ 	.short	0x0160
        /*0016*/ 	.short	0x01d0


	//----- nvinfo : EIATTR_CBANK_PARAM_SIZE
	.align		4
.L_756:
        /*0018*/ 	.byte	0x03, 0x19
        /*001a*/ 	.short	0x01d0


	//----- nvinfo : EIATTR_KPARAM_INFO
	.align		4
        /*001c*/ 	.byte	0x04, 0x17
        /*001e*/ 	.short	(.L_758 - .L_757)
.L_757:
        /*0020*/ 	.word	0x00000000
        /*0024*/ 	.short	0x0000
        /*0026*/ 	.short	0x0000
        /*0028*/ 	.byte	0x00, 0xf0, 0x41, 0x07


	//----- nvinfo : EIATTR_MAXREG_COUNT
	.align		4
.L_758:
        /*002c*/ 	.byte	0x03, 0x1b
        /*002e*/ 	.short	0x00ff


	//----- nvinfo : EIATTR_NUM_BARRIERS
	.align		4
        /*0030*/ 	.byte	0x02, 0x4c
        /*0032*/ 	.byte	0x01
	.zero		1


	//----- nvinfo : EIATTR_MERCURY_ISA_VERSION
	.align		4
        /*0034*/ 	.byte	0x03, 0x5f
        /*0036*/ 	.short	0x0000


	//----- nvinfo : EIATTR_COOP_GROUP_MASK_REGIDS
	.align		4
        /*0038*/ 	.byte	0x04, 0x29
        /*003a*/ 	.short	(.L_760 - .L_759)


	//   ....[0]....
.L_759:
        /*003c*/ 	.word	0xffffffff


	//   ....[1]....
        /*0040*/ 	.word	0xffffffff


	//----- nvinfo : EIATTR_COOP_GROUP_INSTR_OFFSETS
	.align		4
.L_760:
        /*0044*/ 	.byte	0x04, 0x28
        /*0046*/ 	.short	(.L_762 - .L_761)


	//   ....[0]....
.L_761:
        /*0048*/ 	.word	0x00001cd0


	//   ....[1]....
        /*004c*/ 	.word	0x00001d40


	//----- nvinfo : EIATTR_EXIT_INSTR_OFFSETS
	.align		4
.L_762:
        /*0050*/ 	.byte	0x04, 0x1c
        /*0052*/ 	.short	(.L_764 - .L_763)


	//   ....[0]....
.L_763:
        /*0054*/ 	.word	0x00004290


	//   ....[1]....
        /*0058*/ 	.word	0x000046f0


	//----- nvinfo : EIATTR_CRS_STACK_SIZE
	.align		4
.L_764:
        /*005c*/ 	.byte	0x04, 0x1e
        /*005e*/ 	.short	(.L_766 - .L_765)
.L_765:
        /*0060*/ 	.word	0x00000000
.L_766:


//--------------------- .nv.info._ZN5flash24flash_fwd_splitkv_kernelI23Flash_fwd_kernel_traitsILi32ELi64ELi256ELi4ELb0ELb0EN7cutlass10bfloat16_tE19Flash_kernel_traitsILi32ELi64ELi256ELi4ES3_EELb1ELb0ELb0ELb0ELb0ELb0ELb0ELb0EEEvNS_16Flash_fwd_paramsE --------------------------
	.section	.nv.info._ZN5flash24flash_fwd_splitkv_kernelI23Flash_fwd_kernel_traitsILi32ELi64ELi256ELi4ELb0ELb0EN7cutlass10bfloat16_tE19Flash_kernel_traitsILi32ELi64ELi256ELi4ES3_EELb1ELb0ELb0ELb0ELb0ELb0ELb0ELb0EEEvNS_16Flash_fwd_paramsE,"",@"SHT_CUDA_INFO"
	.sectionflags	@""
	.align	4


	//----- nvinfo : EIATTR_CUDA_API_VERSION
	.align		4
        /*0000*/ 	.byte	0x04, 0x37
        /*0002*/ 	.short	(.L_768 - .L_767)
.L_767:
        /*0004*/ 	.word	0x00000082


	//----- nvinfo : EIATTR_SW2861232_WAR
	.align		4
.L_768:
        /*0008*/ 	.byte	0x01, 0x35
	.zero		2


	//----- nvinfo : EIATTR_PARAM_CBANK
	.align		4
        /*000c*/ 	.byte	0x04, 0x0a
        /*000e*/ 	.short	(.L_770 - .L_769)
	.align		4
.L_769:
        /*0010*/ 	.word	index@(.nv.constant0._ZN5flash24flash_fwd_splitkv_kernelI23Flash_fwd_kernel_traitsILi32ELi64ELi256ELi4ELb0ELb0EN7cutlass10bfloat16_tE19Flash_kernel_traitsILi32ELi64ELi256ELi4ES3_EELb1ELb0ELb0ELb0ELb0ELb0ELb0ELb0EEEvNS_16Flash_fwd_paramsE)
        /*0014*/ 	.short	0x0160
        /*0016*/ 	.short	0x01d0


	//----- nvinfo : EIATTR_CBANK_PARAM_SIZE
	.align		4
.L_770:
        /*0018*/ 	.byte	0x03, 0x19
        /*001a*/ 	.short	0x01d0


	//----- nvinfo : EIATTR_KPARAM_INFO
	.align		4
        /*001c*/ 	.byte	0x04, 0x17
        /*001e*/ 	.short	(.L_772 - .L_771)
.L_771:
        /*0020*/ 	.word	0x00000000
        /*0024*/ 	.short	0x0000
        /*0026*/ 	.short	0x0000
        /*0028*/ 	.byte	0x00, 0xf0, 0x41, 0x07


	//----- nvinfo : EIATTR_MAXREG_COUNT
	.align		4
.L_772:
        /*002c*/ 	.byte	0x03, 0x1b
        /*002e*/ 	.short	0x00ff


	//----- nvinfo : EIATTR_NUM_BARRIERS
	.align		4
        /*0030*/ 	.byte	0x02, 0x4c
        /*0032*/ 	.byte	0x01
	.zero		1


	//----- nvinfo : EIATTR_MERCURY_ISA_VERSION
	.align		4
        /*0034*/ 	.byte	0x03, 0x5f
        /*0036*/ 	.short	0x0000


	//----- nvinfo : EIATTR_COOP_GROUP_MASK_REGIDS
	.align		4
        /*0038*/ 	.byte	0x04, 0x29
        /*003a*/ 	.short	(.L_774 - .L_773)


	//   ....[0]....
.L_773:
        /*003c*/ 	.word	0xffffffff


	//   ....[1]....
        /*0040*/ 	.word	0xffffffff


	//   ....[2]....
        /*0044*/ 	.word	0xffffffff


	//   ....[3]....
        /*0048*/ 	.word	0xffffffff


	//   ....[4]....
        /*004c*/ 	.word	0xffffffff


	//   ....[5]....
        /*0050*/ 	.word	0xffffffff


	//   ....[6]....
        /*0054*/ 	.word	0xffffffff


	//   ....[7]....
        /*0058*/ 	.word	0xffffffff


	//   ....[8]....
        /*005c*/ 	.word	0xffffffff


	//   ....[9]....
        /*0060*/ 	.word	0xffffffff


	//   ....[10]....
        /*0064*/ 	.word	0xffffffff


	//   ....[11]....
        /*0068*/ 	.word	0xffffffff


	//   ....[12]....
        /*006c*/ 	.word	0xffffffff


	//   ....[13]....
        /*0070*/ 	.word	0xffffffff


	//   ....[14]....
        /*0074*/ 	.word	0xffffffff


	//   ....[15]....
        /*0078*/ 	.word	0xffffffff


	//----- nvinfo : EIATTR_COOP_GROUP_INSTR_OFFSETS
	.align		4
.L_774:
        /*007c*/ 	.byte	0x04, 0x28
        /*007e*/ 	.short	(.L_776 - .L_775)


	//   ....[0]....
.L_775:
        /*0080*/ 	.word	0x00005120


	//   ....[1]....
        /*0084*/ 	.word	0x000051c0


	//   ....[2]....
        /*0088*/ 	.word	0x00006410


	//   ....[3]....
        /*008c*/ 	.word	0x00006470


	//   ....[4]....
        /*0090*/ 	.word	0x0000b740


	//   ....[5]....
        /*0094*/ 	.word	0x0000b760


	//   ....[6]....
        /*0098*/ 	.word	0x0000b780


	//   ....[7]....
        /*009c*/ 	.word	0x0000b890


	//   ....[8]....
        /*00a0*/ 	.word	0x0000fe00


	//   ....[9]....
        /*00a4*/ 	.word	0x0000fe10


	//   ....[10]....
        /*00a8*/ 	.word	0x0000fe40


	//   ....[11]....
        /*00ac*/ 	.word	0x0000fe50


	//   ....[12]....
        /*00b0*/ 	.word	0x000122a0


	//   ....[13]....
        /*00b4*/ 	.word	0x000122e0


	//   ....[14]....
        /*00b8*/ 	.word	0x00012330


	//   ....[15]....
        /*00bc*/ 	.word	0x00012350


	//----- nvinfo : EIATTR_EXIT_INSTR_OFFSETS
	.align		4
.L_776:
        /*00c0*/ 	.byte	0x04, 0x1c
        /*00c2*/ 	.short	(.L_778 - .L_777)


	//   ....[0]....
.L_777:
        /*00c4*/ 	.word	0x000002d0


	//   ....[1]....
        /*00c8*/ 	.word	0x00000880


	//   ....[2]....
        /*00cc*/ 	.word	0x000008b0


	//   ....[3]....
        /*00d0*/ 	.word	0x00012cc0


	//   ....[4]....
        /*00d4*/ 	.word	0x00012d80


	//----- nvinfo : EIATTR_CTAIDZ_USED
	.align		4
.L_778:
        /*00d8*/ 	.byte	0x01, 0x04
	.zero		2


	//----- nvinfo : EIATTR_CRS_STACK_SIZE
	.align		4
        /*00dc*/ 	.byte	0x04, 0x1e
        /*00de*/ 	.short	(.L_780 - .L_779)
.L_779:
        /*00e0*/ 	.word	0x00000000
.L_780:


//--------------------- .nv.info._ZN5flash24flash_fwd_splitkv_kernelI23Flash_fwd_kernel_traitsILi32ELi64ELi256ELi4ELb0ELb0EN7cutlass10bfloat16_tE19Flash_kernel_traitsILi32ELi64ELi256ELi4ES3_EELb1ELb0ELb0ELb0ELb0ELb1ELb0ELb0EEEvNS_16Flash_fwd_paramsE --------------------------
	.section	.nv.info._ZN5flash24flash_fwd_splitkv_kernelI23Flash_fwd_kernel_traitsILi32ELi64ELi256ELi4ELb0ELb0EN7cutlass10bfloat16_tE19Flash_kernel_traitsILi32ELi64ELi256ELi4ES3_EELb1ELb0ELb0ELb0ELb0ELb1ELb0ELb0EEEvNS_16Flash_fwd_paramsE,"",@"SHT_CUDA_INFO"
	.sectionflags	@""
	.align	4


	//----- nvinfo : EIATTR_CUDA_API_VERSION
	.align		4
        /*0000*/ 	.byte	0x04, 0x37
        /*0002*/ 	.short	(.L_782 - .L_781)
.L_781:
        /*0004*/ 	.word	0x00000082


	//----- nvinfo : EIATTR_SW2861232_WAR
	.align		4
.L_782:
        /*0008*/ 	.byte	0x01, 0x35
	.zero		2


	//----- nvinfo : EIATTR_PARAM_CBANK
	.align		4
        /*000c*/ 	.byte	0x04, 0x0a
        /*000e*/ 	.short	(.L_784 - .L_783)
	.align		4
.L_783:
        /*0010*/ 	.word	index@(.nv.constant0._ZN5flash24flash_fwd_splitkv_kernelI23Flash_fwd_kernel_traitsILi32ELi64ELi256ELi4ELb0ELb0EN7cutlass10bfloat16_tE19Flash_kernel_traitsILi32ELi64ELi256ELi4ES3_EELb1ELb0ELb0ELb0ELb0ELb1ELb0ELb0EEEvNS_16Flash_fwd_paramsE)
        /*0014*/ 	.short	0x0160
        /*0016*/ 	.short	0x01d0


	//----- nvinfo : EIATTR_CBANK_PARAM_SIZE
	.align		4
.L_784:
        /*0018*/ 	.byte	0x03, 0x19
        /*001a*/ 	.short	0x01d0


	//----- nvinfo : EIATTR_KPARAM_INFO
	.align		4
        /*001c*/ 	.byte	0x04, 0x17
        /*001e*/ 	.short	(.L_786 - .L_785)
.L_785:
        /*0020*/ 	.word	0x00000000
        /*0024*/ 	.short	0x0000
        /*0026*/ 	.short	0x0000
        /*0028*/ 	.byte	0x00, 0xf0, 0x41, 0x07


	//----- nvinfo : EIATTR_MAXREG_COUNT
	.align		4
.L_786:
        /*002c*/ 	.byte	0x03, 0x1b
        /*002e*/ 	.short	0x00ff


	//----- nvinfo : EIATTR_NUM_BARRIERS
	.align		4
        /*0030*/ 	.byte	0x02, 0x4c
        /*0032*/ 	.byte	0x01
	.zero		1


	//----- nvinfo : EIATTR_MERCURY_ISA_VERSION
	.align		4
        /*0034*/ 	.byte	0x03, 0x5f
        /*0036*/ 	.short	0x0000


	//----- nvinfo : EIATTR_COOP_GROUP_MASK_REGIDS
	.align		4
        /*0038*/ 	.byte	0x04, 0x29
        /*003a*/ 	.short	(.L_788 - .L_787)


	//   ....[0]....
.L_787:
        /*003c*/ 	.word	0xffffffff


	//   ....[1]....
        /*0040*/ 	.word	0xffffffff


	//   ....[2]....
        /*0044*/ 	.word	0xffffffff


	//   ....[3]....
        /*0048*/ 	.word	0xffffffff


	//   ....[4]....
        /*004c*/ 	.word	0xffffffff


	//   ....[5]....
        /*0050*/ 	.word	0xffffffff


	//   ....[6]....
        /*0054*/ 	.word	0xffffffff


	//   ....[7]....
        /*0058*/ 	.word	0xffffffff


	//   ....[8]....
        /*005c*/ 	.word	0xffffffff


	//   ....[9]....
        /*0060*/ 	.word	0xffffffff


	//   ....[10]....
        /*0064*/ 	.word	0xffffffff


	//   ....[11]....
        /*0068*/ 	.word	0xffffffff


	//   ....[12]....
        /*006c*/ 	.word	0xffffffff


	//   ....[13]....
        /*0070*/ 	.word	0xffffffff


	//   ....[14]....
        /*0074*/ 	.word	0xffffffff


	//   ....[15]....
        /*0078*/ 	.word	0xffffffff


	//----- nvinfo : EIATTR_COOP_GROUP_INSTR_OFFSETS
	.align		4
.L_788:
        /*007c*/ 	.byte	0x04, 0x28
        /*007e*/ 	.short	(.L_790 - .L_789)


	//   ....[0]....
.L_789:
        /*0080*/ 	.word	0x000062a0


	//   ....[1]....
        /*0084*/ 	.word	0x000062e0


	//   ....[2]....
        /*0088*/ 	.word	0x000075a0


	//   ....[3]....
        /*008c*/ 	.word	0x000075f0


	//   ....[4]....
        /*0090*/ 	.word	0x0000d570


	//   ....[5]....
        /*0094*/ 	.word	0x0000d590


	//   ....[6]....
        /*0098*/ 	.word	0x0000df70


	//   ....[7]....
        /*009c*/ 	.word	0x0000dfc0


	//   ....[8]....
        /*00a0*/ 	.word	0x00013050


	//   ....[9]....
        /*00a4*/ 	.word	0x00013060


	//   ....[10]....
        /*00a8*/ 	.word	0x00013090


	//   ....[11]....
        /*00ac*/ 	.word	0x000130a0


	//   ....[12]....
        /*00b0*/ 	.word	0x000154f0


	//   ....[13]....
        /*00b4*/ 	.word	0x00015530


	//   ....[14]....
        /*00b8*/ 	.word	0x00015580


	//   ....[15]....
        /*00bc*/ 	.word	0x000155a0


	//----- nvinfo : EIATTR_EXIT_INSTR_OFFSETS
	.align		4
.L_790:
        /*00c0*/ 	.byte	0x04, 0x1c
        /*00c2*/ 	.short	(.L_792 - .L_791)


	//   ....[0]....
.L_791:
        /*00c4*/ 	.word	0x000002d0


	//   ....[1]....
        /*00c8*/ 	.word	0x00000880


	//   ....[2]....
        /*00cc*/ 	.word	0x000008b0


	//   ....[3]....
        /*00d0*/ 	.word	0x00015f10


	//   ....[4]....
        /*00d4*/ 	.word	0x00015fd0


	//----- nvinfo : EIATTR_CTAIDZ_USED
	.align		4
.L_792:
        /*00d8*/ 	.byte	0x01, 0x04
	.zero		2


	//----- nvinfo : EIATTR_CRS_STACK_SIZE
	.align		4
        /*00dc*/ 	.byte	0x04, 0x1e
        /*00de*/ 	.short	(.L_794 - .L_793)
.L_793:
        /*00e0*/ 	.word	0x00000000
.L_794:


//--------------------- .nv.info._ZN5flash24flash_fwd_splitkv_kernelI23Flash_fwd_kernel_traitsILi32ELi64ELi256ELi4ELb0ELb0EN7cutlass10bfloat16_tE19Flash_kernel_traitsILi32ELi64ELi256ELi4ES3_EELb1ELb0ELb0ELb0ELb0ELb0ELb0ELb1EEEvNS_16Flash_fwd_paramsE --------------------------
	.section	.nv.info._ZN5flash24flash_fwd_splitkv_kernelI23Flash_fwd_kernel_traitsILi32ELi64ELi256ELi4ELb0ELb0EN7cutlass10bfloat16_tE19Flash_kernel_traitsILi32ELi64ELi256ELi4ES3_EELb1ELb0ELb0ELb0ELb0ELb0ELb0ELb1EEEvNS_16Flash_fwd_paramsE,"",@"SHT_CUDA_INFO"
	.sectionflags	@""
	.align	4


	//----- nvinfo : EIATTR_CUDA_API_VERSION
	.align		4
        /*0000*/ 	.byte	0x04, 0x37
        /*0002*/ 	.short	(.L_796 - .L_795)
.L_795:
        /*0004*/ 	.word	0x00000082


	//----- nvinfo : EIATTR_SW2861232_WAR
	.align		4
.L_796:
        /*0008*/ 	.byte	0x01, 0x35
	.zero		2


	//----- nvinfo : EIATTR_PARAM_CBANK
	.align		4
        /*000c*/ 	.byte	0x04, 0x0a
        /*000e*/ 	.short	(.L_798 - .L_797)
	.align		4
.L_797:
        /*0010*/ 	.word	index@(.nv.constant0._ZN5flash24flash_fwd_splitkv_kernelI23Flash_fwd_kernel_traitsILi32ELi64ELi256ELi4ELb0ELb0EN7cutlass10bfloat16_tE19Flash_kernel_traitsILi32ELi64ELi256ELi4ES3_EELb1ELb0ELb0ELb0ELb0ELb0ELb0ELb1EEEvNS_16Flash_fwd_paramsE)
        /*0014*/ 	.short	0x0160
        /*0016*/ 	.short	0x01d0


	//----- nvinfo : EIATTR_CBANK_PARAM_SIZE
	.align		4
.L_798:
        /*0018*/ 	.byte	0x03, 0x19
        /*001a*/ 	.short	0x01d0


	//----- nvinfo : EIATTR_KPARAM_INFO
	.align		4
        /*001c*/ 	.byte	0x04, 0x17
        /*001e*/ 	.short	(.L_800 - .L_799)
.L_799:
        /*0020*/ 	.word	0x00000000
        /*0024*/ 	.short	0x0000
        /*0026*/ 	.short	0x0000
        /*0028*/ 	.byte	0x00, 0xf0, 0x41, 0x07


	//----- nvinfo : EIATTR_MAXREG_COUNT
	.align		4
.L_800:
        /*002c*/ 	.byte	0x03, 0x1b
        /*002e*/ 	.short	0x00ff


	//----- nvinfo : EIATTR_NUM_BARRIERS
	.align		4
        /*0030*/ 	.byte	0x02, 0x4c
        /*0032*/ 	.byte	0x01
	.zero		1


	//----- nvinfo : EIATTR_MERCURY_ISA_VERSION
	.align		4
        /*0034*/ 	.byte	0x03, 0x5f
        /*0036*/ 	.short	0x0000


	//----- nvinfo : EIATTR_COOP_GROUP_MASK_REGIDS
	.align		4
        /*0038*/ 	.byte	0x04, 0x29
        /*003a*/ 	.short	(.L_802 - .L_801)


	//   ....[0]....
.L_801:
        /*003c*/ 	.word	0xffffffff


	//   ....[1]....
        /*0040*/ 	.word	0xffffffff


	//   ....[2]....
        /*0044*/ 	.word	0xffffffff


	//   ....[3]....
        /*0048*/ 	.word	0xffffffff


	//   ....[4]....
        /*004c*/ 	.word	0xffffffff


	//   ....[5]....
        /*0050*/ 	.word	0xffffffff


	//   ....[6]....
        /*0054*/ 	.word	0xffffffff


	//   ....[7]....
        /*0058*/ 	.word	0xffffffff


	//   ....[8]....
        /*005c*/ 	.word	0xffffffff


	//   ....[9]....
        /*0060*/ 	.word	0xffffffff


	//   ....[10]....
        /*0064*/ 	.word	0xffffffff


	//   ....[11]....
        /*0068*/ 	.word	0xffffffff


	//   ....[12]....
        /*006c*/ 	.word	0xffffffff


	//   ....[13]....
        /*0070*/ 	.word	0xffffffff


	//   ....[14]....
        /*0074*/ 	.word	0xffffffff


	//   ....[15]....
        /*0078*/ 	.word	0xffffffff


	//----- nvinfo : EIATTR_COOP_GROUP_INSTR_OFFSETS
	.align		4
.L_802:
        /*007c*/ 	.byte	0x04, 0x28
        /*007e*/ 	.short	(.L_804 - .L_803)


	//   ....[0]....
.L_803:
        /*0080*/ 	.word	0x0000d730


	//   ....[1]....
        /*0084*/ 	.word	0x0000d750


	//   ....[2]....
        /*0088*/ 	.word	0x0000e160


	//   ....[3]....
        /*008c*/ 	.word	0x0000e1c0


	//   ....[4]....
        /*0090*/ 	.word	0x00013190


	//   ....[5]....
        /*0094*/ 	.word	0x000131b0


	//   ....[6]....
        /*0098*/ 	.word	0x00013b80


	//   ....[7]....
        /*009c*/ 	.word	0x00013bd0


	//   ....[8]....
        /*00a0*/ 	.word	0x00017cd0


	//   ....[9]....
        /*00a4*/ 	.word	0x00017cf0


	//   ....[10]....
        /*00a8*/ 	.word	0x00017d20


	//   ....[11]....
        /*00ac*/ 	.word	0x00017d30


	//   ....[12]....
        /*00b0*/ 	.word	0x0001a180


	//   ....[13]....
        /*00b4*/ 	.word	0x0001a1c0


	//   ....[14]....
        /*00b8*/ 	.word	0x0001a210


	//   ....[15]....
        /*00bc*/ 	.word	0x0001a230


	//----- nvinfo : EIATTR_EXIT_INSTR_OFFSETS
	.align		4
.L_804:
        /*00c0*/ 	.byte	0x04, 0x1c
        /*00c2*/ 	.short	(.L_806 - .L_805)


	//   ....[0]....
.L_805:
        /*00c4*/ 	.word	0x00000310


	//   ....[1]....
        /*00c8*/ 	.word	0x00000880


	//   ....[2]....
        /*00cc*/ 	.word	0x000008b0


	//   ....[3]....
        /*00d0*/ 	.word	0x0001aca0


	//   ....[4]....
        /*00d4*/ 	.word	0x0001ad60


	//----- nvinfo : EIATTR_CTAIDZ_USED
	.align		4
.L_806:
        /*00d8*/ 	.byte	0x01, 0x04
	.zero		2


	//----- nvinfo : EIATTR_CRS_STACK_SIZE
	.align		4
        /*00dc*/ 	.byte	0x04, 0x1e
        /*00de*/ 	.short	(.L_808 - .L_807)
.L_807:
        /*00e0*/ 	.word	0x00000000
.L_808:


//--------------------- .nv.info._ZN5flash24flash_fwd_splitkv_kernelI23Flash_fwd_kernel_traitsILi32ELi64ELi256ELi4ELb0ELb0EN7cutlass10bfloat16_tE19Flash_kernel_traitsILi32ELi64ELi256ELi4ES3_EELb1ELb0ELb0ELb0ELb0ELb1ELb0ELb1EEEvNS_16Flash_fwd_paramsE --------------------------
	.section	.nv.info._ZN5flash24flash_fwd_splitkv_kernelI23Flash_fwd_kernel_traitsILi32ELi64ELi256ELi4ELb0ELb0EN7cutlass10bfloat16_tE19Flash_kernel_traitsILi32ELi64ELi256ELi4ES3_EELb1ELb0ELb0ELb0ELb0ELb1ELb0ELb1EEEvNS_16Flash_fwd_paramsE,"",@"SHT_CUDA_INFO"
	.sectionflags	@""
	.align	4


	//----- nvinfo : EIATTR_CUDA_API_VERSION
	.align		4
        /*0000*/ 	.byte	0x04, 0x37
        /*0002*/ 	.short	(.L_810 - .L_809)
.L_809:
        /*0004*/ 	.word	0x00000082


	//----- nvinfo : EIATTR_SW2861232_WAR
	.align		4
.L_810:
        /*0008*/ 	.byte	0x01, 0x35
	.zero		2


	//----- nvinfo : EIATTR_PARAM_CBANK
	.align		4
        /*000c*/ 	.byte	0x04, 0x0a
        /*000e*/ 	.short	(.L_812 - .L_811)
	.align		4
.L_811:
        /*0010*/ 	.word	index@(.nv.constant0._ZN5flash24flash_fwd_splitkv_kernelI23Flash_fwd_kernel_traitsILi32ELi64ELi256ELi4ELb0ELb0EN7cutlass10bfloat16_tE19Flash_kernel_traitsILi32ELi64ELi256ELi4ES3_EELb1ELb0ELb0ELb0ELb0ELb1ELb0ELb1EEEvNS_16Flash_fwd_paramsE)
        /*0014*/ 	.short	0x0160
        /*0016*/ 	.short	0x01d0


	//----- nvinfo : EIATTR_CBANK_PARAM_SIZE
	.align		4
.L_812:
        /*0018*/ 	.byte	0x03, 0x19
        /*001a*/ 	.short	0x01d0


	//----- nvinfo : EIATTR_KPARAM_INFO
	.align		4
        /*001c*/ 	.byte	0x04, 0x17
        /*001e*/ 	.short	(.L_814 - .L_813)
.L_813:
        /*0020*/ 	.word	0x00000000
        /*0024*/ 	.short	0x0000
        /*0026*/ 	.short	0x0000
        /*0028*/ 	.byte	0x00, 0xf0, 0x41, 0x07


	//----- nvinfo : EIATTR_MAXREG_COUNT
	.align		4
.L_814:
        /*002c*/ 	.byte	0x03, 0x1b
        /*002e*/ 	.short	0x00ff


	//----- nvinfo : EIATTR_NUM_BARRIERS
	.align		4
        /*0030*/ 	.byte	0x02, 0x4c
        /*0032*/ 	.byte	0x01
	.zero		1


	//----- nvinfo : EIATTR_ANNOTATIONS
	.align		4
        /*0034*/ 	.byte	0x04, 0x55
        /*0036*/ 	.short	(.L_816 - .L_815)


	//   ....[0]....
.L_815:
        /*0038*/ 	.word	0x00000001
        /*003c*/ 	.byte	0x10, 0x02, 0x00, 0x00, 0x01, 0x00, 0x00, 0x00, 0xe0, 0x87, 0x00, 0x00, 0x01, 0x00, 0x00, 0x00
        /*004c*/ 	.byte	0xc0, 0xe3, 0x01, 0x00


	//----- nvinfo : EIATTR_MERCURY_ISA_VERSION
	.align		4
.L_816:
        /*0050*/ 	.byte	0x03, 0x5f
        /*0052*/ 	.short	0x0000


	//----- nvinfo : EIATTR_COOP_GROUP_MASK_REGIDS
	.align		4
        /*0054*/ 	.byte	0x04, 0x29
        /*0056*/ 	.short	(.L_818 - .L_817)


	//   ....[0]....
.L_817:
        /*0058*/ 	.word	0xffffffff


	//   ....[1]....
        /*005c*/ 	.word	0xffffffff


	//   ....[2]....
        /*0060*/ 	.word	0xffffffff


	//   ....[3]....
        /*0064*/ 	.word	0xffffffff


	//   ....[4]....
        /*0068*/ 	.word	0xffffffff


	//   ....[5]....
        /*006c*/ 	.word	0xffffffff


	//   ....[6]....
        /*0070*/ 	.word	0xffffffff


	//   ....[7]....
        /*0074*/ 	.word	0xffffffff


	//   ....[8]....
        /*0078*/ 	.word	0xffffffff


	//   ....[9]....
        /*007c*/ 	.word	0xffffffff


	//   ....[10]....
        /*0080*/ 	.word	0xffffffff


	//   ....[11]....
        /*0084*/ 	.word	0xffffffff


	//   ....[12]....
        /*0088*/ 	.word	0xffffffff


	//   ....[13]....
        /*008c*/ 	.word	0xffffffff


	//   ....[14]....
        /*0090*/ 	.word	0xffffffff


	//   ....[15]....
        /*0094*/ 	.word	0xffffffff


	//----- nvinfo : EIATTR_COOP_GROUP_INSTR_OFFSETS
	.align		4
.L_818:
        /*0098*/ 	.byte	0x04, 0x28
        /*009a*/ 	.short	(.L_820 - .L_819)


	//   ....[0]....
.L_819:
        /*009c*/ 	.word	0x0000f0b0


	//   ....[1]....
        /*00a0*/ 	.word	0x0000f0d0


	//   ....[2]....
        /*00a4*/ 	.word	0x0000f7d0


	//   ....[3]....
        /*00a8*/ 	.word	0x0000f820


	//   ....[4]....
        /*00ac*/ 	.word	0x00015cc0


	//   ....[5]....
        /*00b0*/ 	.word	0x00015ce0


	//   ....[6]....
        /*00b4*/ 	.word	0x00016360


	//   ....[7]....
        /*00b8*/ 	.word	0x000163c0


	//   ....[8]....
        /*00bc*/ 	.word	0x0001b8b0


	//   ....[9]....
        /*00c0*/ 	.word	0x0001b8d0


	//   ....[10]....
        /*00c4*/ 	.word	0x0001b900


	//   ....[11]....
        /*00c8*/ 	.word	0x0001b910


	//   ....[12]....
        /*00cc*/ 	.word	0x0001dd50


	//   ....[13]....
        /*00d0*/ 	.word	0x0001dd70


	//   ....[14]....
        /*00d4*/ 	.word	0x0001ddc0


	//   ....[15]....
        /*00d8*/ 	.word	0x0001dde0


	//----- nvinfo : EIATTR_EXIT_INSTR_OFFSETS
	.align		4
.L_820:
        /*00dc*/ 	.byte	0x04, 0x1c
        /*00de*/ 	.short	(.L_822 - .L_821)


	//   ....[0]....
.L_821:
        /*00e0*/ 	.word	0x00000340


	//   ....[1]....
        /*00e4*/ 	.word	0x000008c0


	//   ....[2]....
        /*00e8*/ 	.word	0x000008f0


	//   ....[3]....
        /*00ec*/ 	.word	0x0001e890


	//   ....[4]....
        /*00f0*/ 	.word	0x0001e940


	//----- nvinfo : EIATTR_CTAIDZ_USED
	.align		4
.L_822:
        /*00f4*/ 	.byte	0x01, 0x04
	.zero		2


	//----- nvinfo : EIATTR_CRS_STACK_SIZE
	.align		4
        /*00f8*/ 	.byte	0x04, 0x1e
        /*00fa*/ 	.short	(.L_824 - .L_823)
.L_823:
        /*00fc*/ 	.word	0x00000000
.L_824:


//--------------------- .nv.info._ZN5flash24flash_fwd_splitkv_kernelI23Flash_fwd_kernel_traitsILi32ELi64ELi256ELi4ELb0ELb0EN7cutlass10bfloat16_tE19Flash_kernel_traitsILi32ELi64ELi256ELi4ES3_EELb1ELb0ELb0ELb0ELb0ELb0ELb1ELb0EEEvNS_16Flash_fwd_paramsE --------------------------
	.section	.nv.info._ZN5flash24flash_fwd_splitkv_kernelI23Flash_fwd_kernel_traitsILi32ELi64ELi256ELi4ELb0ELb0EN7cutlass10bfloat16_tE19Flash_kernel_traitsILi32ELi64ELi256ELi4ES3_EELb1ELb0ELb0ELb0ELb0ELb0ELb1ELb0EEEvNS_16Flash_fwd_paramsE,"",@"SHT_CUDA_INFO"
	.sectionflags	@""
	.align	4


	//----- nvinfo : EIATTR_CUDA_API_VERSION
	.align		4
        /*0000*/ 	.byte	0x04, 0x37
        /*0002*/ 	.short	(.L_826 - .L_825)
.L_825:
        /*0004*/ 	.word	0x00000082


	//----- nvinfo : EIATTR_SW2861232_WAR
	.align		4
.L_826:
        /*0008*/ 	.byte	0x01, 0x35
	.zero		2


	//----- nvinfo : EIATTR_PARAM_CBANK
	.align		4
        /*000c*/ 	.byte	0x04, 0x0a
        /*000e*/ 	.short	(.L_828 - .L_827)
	.align		4
.L_827:
        /*0010*/ 	.word	index@(.nv.constant0._ZN5flash24flash_fwd_splitkv_kernelI23Flash_fwd_kernel_traitsILi32ELi64ELi256ELi4ELb0ELb0EN7cutlass10bfloat16_tE19Flash_kernel_traitsILi32ELi64ELi256ELi4ES3_EELb1ELb0ELb0ELb0ELb0ELb0ELb1ELb0EEEvNS_16Flash_fwd_paramsE)
        /*0014*/ 	.short	0x0160
        /*0016*/ 	.short	0x01d0


	//----- nvinfo : EIATTR_CBANK_PARAM_SIZE
	.align		4
.L_828:
        /*0018*/ 	.byte	0x03, 0x19
        /*001a*/ 	.short	0x01d0


	//----- nvinfo : EIATTR_KPARAM_INFO
	.align		4
        /*001c*/ 	.byte	0x04, 0x17
        /*001e*/ 	.short	(.L_830 - .L_829)
.L_829:
        /*0020*/ 	.word	0x00000000
        /*0024*/ 	.short	0x0000
        /*0026*/ 	.short	0x0000
        /*0028*/ 	.byte	0x00, 0xf0, 0x41, 0x07


	//----- nvinfo : EIATTR_MAXREG_COUNT
	.align		4
.L_830:
        /*002c*/ 	.byte	0x03, 0x1b
        /*002e*/ 	.short	0x00ff


	//----- nvinfo : EIATTR_NUM_BARRIERS
	.align		4
        /*0030*/ 	.byte	0x02, 0x4c
        /*0032*/ 	.byte	0x01
	.zero		1


	//----- nvinfo : EIATTR_MERCURY_ISA_VERSION
	.align		4
        /*0034*/ 	.byte	0x03, 0x5f
        /*0036*/ 	.short	0x0000


	//----- nvinfo : EIATTR_COOP_GROUP_MASK_REGIDS
	.align		4
        /*0038*/ 	.byte	0x04, 0x29
        /*003a*/ 	.short	(.L_832 - .L_831)


	//   ....[0]....
.L_831:
        /*003c*/ 	.word	0xffffffff


	//   ....[1]....
        /*0040*/ 	.word	0xffffffff


	//   ....[2]....
        /*0044*/ 	.word	0xffffffff


	//   ....[3]....
        /*0048*/ 	.word	0xffffffff


	//   ....[4]....
        /*004c*/ 	.word	0xffffffff


	//   ....[5]....
        /*0050*/ 	.word	0xffffffff


	//   ....[6]....
        /*0054*/ 	.word	0xffffffff


	//   ....[7]....
        /*0058*/ 	.word	0xffffffff


	//   ....[8]....
        /*005c*/ 	.word	0xffffffff


	//   ....[9]....
        /*0060*/ 	.word	0xffffffff


	//   ....[10]....
        /*0064*/ 	.word	0xffffffff


	//   ....[11]....
        /*0068*/ 	.word	0xffffffff


	//   ....[12]....
        /*006c*/ 	.word	0xffffffff


	//   ....[13]....
        /*0070*/ 	.word	0xffffffff


	//   ....[14]....
        /*0074*/ 	.word	0xffffffff


	//   ....[15]....
        /*0078*/ 	.word	0xffffffff


	//----- nvinfo : EIATTR_COOP_GROUP_INSTR_OFFSETS
	.align		4
.L_832:
        /*007c*/ 	.byte	0x04, 0x28
        /*007e*/ 	.short	(.L_834 - .L_833)


	//   ....[0]....
.L_833:
        /*0080*/ 	.word	0x00005aa0


	//   ....[1]....
        /*0084*/ 	.word	0x00005ac0


	//   ....[2]....
        /*0088*/ 	.word	0x000064d0


	//   ....[3]....
        /*008c*/ 	.word	0x00006520


	//   ....[4]....
        /*0090*/ 	.word	0x0000b530


	//   ....[5]....
        /*0094*/ 	.word	0x0000b560


	//   ....[6]....
        /*0098*/ 	.word	0x0000bea0


	//   ....[7]....
        /*009c*/ 	.word	0x0000bf00


	//   ....[8]....
        /*00a0*/ 	.word	0x0000ffc0


	//   ....[9]....
        /*00a4*/ 	.word	0x0000ffe0


	//   ....[10]....
        /*00a8*/ 	.word	0x00010010


	//   ....[11]....
        /*00ac*/ 	.word	0x00010020


	//   ....[12]....
        /*00b0*/ 	.word	0x00012450


	//   ....[13]....
        /*00b4*/ 	.word	0x00012490


	//   ....[14]....
        /*00b8*/ 	.word	0x000124e0


	//   ....[15]....
        /*00bc*/ 	.word	0x000124f0


	//----- nvinfo : EIATTR_EXIT_INSTR_OFFSETS
	.align		4
.L_834:
        /*00c0*/ 	.byte	0x04, 0x1c
        /*00c2*/ 	.short	(.L_836 - .L_835)


	//   ....[0]....
.L_835:
        /*00c4*/ 	.word	0x00000420


	//   ....[1]....
        /*00c8*/ 	.word	0x00000a10


	//   ....[2]....
        /*00cc*/ 	.word	0x00000a40


	//   ....[3]....
        /*00d0*/ 	.word	0x00012ed0


	//   ....[4]....
        /*00d4*/ 	.word	0x00012ef0


	//----- nvinfo : EIATTR_CTAIDZ_USED
	.align		4
.L_836:
        /*00d8*/ 	.byte	0x01, 0x04
	.zero		2


	//----- nvinfo : EIATTR_CRS_STACK_SIZE
	.align		4
        /*00dc*/ 	.byte	0x04, 0x1e
        /*00de*/ 	.short	(.L_838 - .L_837)
.L_837:
        /*00e0*/ 	.word	0x00000000
.L_838:


//--------------------- .nv.info._ZN5flash24flash_fwd_splitkv_kernelI23Flash_fwd_kernel_traitsILi32ELi64ELi256ELi4ELb0ELb0EN7cutlass10bfloat16_tE19Flash_kernel_traitsILi32ELi64ELi256ELi4ES3_EELb1ELb0ELb0ELb0ELb0ELb1ELb1ELb0EEEvNS_16Flash_fwd_paramsE --------------------------
	.section	.nv.info._ZN5flash24flash_fwd_splitkv_kernelI23Flash_fwd_kernel_traitsILi32ELi64ELi256ELi4ELb0ELb0EN7cutlass10bfloat16_tE19Flash_kernel_traitsILi32ELi64ELi256ELi4ES3_EELb1ELb0ELb0ELb0ELb0ELb1ELb1ELb0EEEvNS_16Flash_fwd_paramsE,"",@"SHT_CUDA_INFO"
	.sectionflags	@""
	.align	4


	//----- nvinfo : EIATTR_CUDA_API_VERSION
	.align		4
        /*0000*/ 	.byte	0x04, 0x37
        /*0002*/ 	.short	(.L_840 - .L_839)
.L_839:
        /*0004*/ 	.word	0x00000082


	//----- nvinfo : EIATTR_SW2861232_WAR
	.align		4
.L_840:
        /*0008*/ 	.byte	0x01, 0x35
	.zero		2


	//----- nvinfo : EIATTR_PARAM_CBANK
	.align		4
        /*000c*/ 	.byte	0x04, 0x0a
        /*000e*/ 	.short	(.L_842 - .L_841)
	.align		4
.L_841:
        /*0010*/ 	.word	index@(.nv.constant0._ZN5flash24flash_fwd_splitkv_kernelI23Flash_fwd_kernel_traitsILi32ELi64ELi256ELi4ELb0ELb0EN7cutlass10bfloat16_tE19Flash_kernel_traitsILi32ELi64ELi256ELi4ES3_EELb1ELb0ELb0ELb0ELb0ELb1ELb1ELb0EEEvNS_16Flash_fwd_paramsE)
        /*0014*/ 	.short	0x0160
        /*0016*/ 	.short	0x01d0


	//----- nvinfo : EIATTR_CBANK_PARAM_SIZE
	.align		4
.L_842:
        /*0018*/ 	.byte	0x03, 0x19
        /*001a*/ 	.short	0x01d0


	//----- nvinfo : EIATTR_KPARAM_INFO
	.align		4
        /*001c*/ 	.byte	0x04, 0x17
        /*001e*/ 	.short	(.L_844 - .L_843)
.L_843:
        /*0020*/ 	.word	0x00000000
        /*0024*/ 	.short	0x0000
        /*0026*/ 	.short	0x0000
        /*0028*/ 	.byte	0x00, 0xf0, 0x41, 0x07


	//----- nvinfo : EIATTR_MAXREG_COUNT
	.align		4
.L_844:
        /*002c*/ 	.byte	0x03, 0x1b
        /*002e*/ 	.short	0x00ff


	//----- nvinfo : EIATTR_NUM_BARRIERS
	.align		4
        /*0030*/ 	.byte	0x02, 0x4c
        /*0032*/ 	.byte	0x01
	.zero		1


	//----- nvinfo : EIATTR_ANNOTATIONS
	.align		4
        /*0034*/ 	.byte	0x04, 0x55
        /*0036*/ 	.short	(.L_846 - .L_845)


	//   ....[0]....
.L_845:
        /*0038*/ 	.word	0x00000001
        /*003c*/ 	.byte	0x80, 0x15, 0x00, 0x00, 0x01, 0x00, 0x00, 0x00, 0x80, 0x59, 0x01, 0x00


	//----- nvinfo : EIATTR_MERCURY_ISA_VERSION
	.align		4
.L_846:
        /*0048*/ 	.byte	0x03, 0x5f
        /*004a*/ 	.short	0x0000


	//----- nvinfo : EIATTR_COOP_GROUP_MASK_REGIDS
	.align		4
        /*004c*/ 	.byte	0x04, 0x29
        /*004e*/ 	.short	(.L_848 - .L_847)


	//   ....[0]....
.L_847:
        /*0050*/ 	.word	0xffffffff


	//   ....[1]....
        /*0054*/ 	.word	0xffffffff


	//   ....[2]....
        /*0058*/ 	.word	0xffffffff


	//   ....[3]....
        /*005c*/ 	.word	0xffffffff


	//   ....[4]....
        /*0060*/ 	.word	0xffffffff


	//   ....[5]....
        /*0064*/ 	.word	0xffffffff


	//   ....[6]....
        /*0068*/ 	.word	0xffffffff


	//   ....[7]....
        /*006c*/ 	.word	0xffffffff


	//   ....[8]....
        /*0070*/ 	.word	0xffffffff


	//   ....[9]....
        /*0074*/ 	.word	0xffffffff


	//   ....[10]....
        /*0078*/ 	.word	0xffffffff


	//   ....[11]....
        /*007c*/ 	.word	0xffffffff


	//   ....[12]....
        /*0080*/ 	.word	0xffffffff


	//   ....[13]....
        /*0084*/ 	.word	0xffffffff


	//   ....[14]....
        /*0088*/ 	.word	0xffffffff


	//   ....[15]....
        /*008c*/ 	.word	0xffffffff


	//----- nvinfo : EIATTR_COOP_GROUP_INSTR_OFFSETS
	.align		4
.L_848:
        /*0090*/ 	.byte	0x04, 0x28
        /*0092*/ 	.short	(.L_850 - .L_849)


	//   ....[0]....
.L_849:
        /*0094*/ 	.word	0x00006db0


	//   ....[1]....
        /*0098*/ 	.word	0x00006dd0


	//   ....[2]....
        /*009c*/ 	.word	0x00007600


	//   ....[3]....
        /*00a0*/ 	.word	0x00007650


	//   ....[4]....
        /*00a4*/ 	.word	0x0000d920


	//   ....[5]....
        /*00a8*/ 	.word	0x0000d940


	//   ....[6]....
        /*00ac*/ 	.word	0x0000dfc0


	//   ....[7]....
        /*00b0*/ 	.word	0x0000e020


	//   ....[8]....
        /*00b4*/ 	.word	0x00013500


	//   ....[9]....
        /*00b8*/ 	.word	0x00013520


	//   ....[10]....
        /*00bc*/ 	.word	0x00013550


	//   ....[11]....
        /*00c0*/ 	.word	0x00013560


	//   ....[12]....
        /*00c4*/ 	.word	0x000159a0


	//   ....[13]....
        /*00c8*/ 	.word	0x000159c0


	//   ....[14]....
        /*00cc*/ 	.word	0x00015a00


	//   ....[15]....
        /*00d0*/ 	.word	0x00015a40


	//----- nvinfo : EIATTR_EXIT_INSTR_OFFSETS
	.align		4
.L_850:
        /*00d4*/ 	.byte	0x04, 0x1c
        /*00d6*/ 	.short	(.L_852 - .L_851)


	//   ....[0]....
.L_851:
        /*00d8*/ 	.word	0x00000430


	//   ....[1]....
        /*00dc*/ 	.word	0x00000a10


	//   ....[2]....
        /*00e0*/ 	.word	0x00000a40


	//   ....[3]....
        /*00e4*/ 	.word	0x00016410


	//   ....[4]....
        /*00e8*/ 	.word	0x00016430


	//----- nvinfo : EIATTR_CTAIDZ_USED
	.align		4
.L_852:
        /*00ec*/ 	.byte	0x01, 0x04
	.zero		2


	//----- nvinfo : EIATTR_CRS_STACK_SIZE
	.align		4
        /*00f0*/ 	.byte	0x04, 0x1e
        /*00f2*/ 	.short	(.L_854 - .L_853)
.L_853:
        /*00f4*/ 	.word	0x00000000
.L_854:


//--------------------- .nv.info._ZN5flash24flash_fwd_splitkv_kernelI23Flash_fwd_kernel_traitsILi32ELi64ELi256ELi4ELb0ELb0EN7cutlass10bfloat16_tE19Flash_kernel_traitsILi32ELi64ELi256ELi4ES3_EELb1ELb0ELb0ELb0ELb0ELb0ELb1ELb1EEEvNS_16Flash_fwd_paramsE --------------------------
	.section	.nv.info._ZN5flash24flash_fwd_splitkv_kernelI23Flash_fwd_kernel_traitsILi32ELi64ELi256ELi4ELb0ELb0EN7cutlass10bfloat16_tE19Flash_kernel_traitsILi32ELi64ELi256ELi4ES3_EELb1ELb0ELb0ELb0ELb0ELb0ELb1ELb1EEEvNS_16Flash_fwd_paramsE,"",@"SHT_CUDA_INFO"
	.sectionflags	@""
	.align	4


	//----- nvinfo : EIATTR_CUDA_API_VERSION
	.align		4
        /*0000*/ 	.byte	0x04, 0x37
        /*0002*/ 	.short	(.L_856 - .L_855)
.L_855:
        /*0004*/ 	.word	0x00000082


	//----- nvinfo : EIATTR_SW2861232_WAR
	.align		4
.L_856:
        /*0008*/ 	.byte	0x01, 0x35
	.zero		2


	//----- nvinfo : EIATTR_PARAM_CBANK
	.align		4
        /*000c*/ 	.byte	0x04, 0x0a
        /*000e*/ 	.short	(.L_858 - .L_857)
	.align		4
.L_857:
        /*0010*/ 	.word	index@(.nv.constant0._ZN5flash24flash_fwd_splitkv_kernelI23Flash_fwd_kernel_traitsILi32ELi64ELi256ELi4ELb0ELb0EN7cutlass10bfloat16_tE19Flash_kernel_traitsILi32ELi64ELi256ELi4ES3_EELb1ELb0ELb0ELb0ELb0ELb0ELb1ELb1EEEvNS_16Flash_fwd_paramsE)
        /*0014*/ 	.short	0x0160
        /*0016*/ 	.short	0x01d0


	//----- nvinfo : EIATTR_CBANK_PARAM_SIZE
	.align		4
.L_858:
        /*0018*/ 	.byte	0x03, 0x19
        /*001a*/ 	.short	0x01d0


	//----- nvinfo : EIATTR_KPARAM_INFO
	.align		4
        /*001c*/ 	.byte	0x04, 0x17
        /*001e*/ 	.short	(.L_860 - .L_859)
.L_859:
        /*0020*/ 	.word	0x00000000
        /*0024*/ 	.short	0x0000
        /*0026*/ 	.short	0x0000
        /*0028*/ 	.byte	0x00, 0xf0, 0x41, 0x07


	//----- nvinfo : EIATTR_MAXREG_COUNT
	.align		4
.L_860:
        /*002c*/ 	.byte	0x03, 0x1b
        /*002e*/ 	.short	0x00ff


	//----- nvinfo : EIATTR_NUM_BARRIERS
	.align		4
        /*0030*/ 	.byte	0x02, 0x4c
        /*0032*/ 	.byte	0x01
	.zero		1


	//----- nvinfo : EIATTR_MERCURY_ISA_VERSION
	.align		4
        /*0034*/ 	.byte	0x03, 0x5f
        /*0036*/ 	.short	0x0000


	//----- nvinfo : EIATTR_COOP_GROUP_MASK_REGIDS
	.align		4
        /*0038*/ 	.byte	0x04, 0x29
        /*003a*/ 	.short	(.L_862 - .L_861)


	//   ....[0]....
.L_861:
        /*003c*/ 	.word	0xffffffff


	//   ....[1]....
        /*0040*/ 	.word	0xffffffff


	//   ....[2]....
        /*0044*/ 	.word	0xffffffff


	//   ....[3]....
        /*0048*/ 	.word	0xffffffff


	//   ....[4]....
        /*004c*/ 	.word	0xffffffff


	//   ....[5]....
        /*0050*/ 	.word	0xffffffff


	//   ....[6]....
        /*0054*/ 	.word	0xffffffff


	//   ....[7]....
        /*0058*/ 	.word	0xffffffff


	//   ....[8]....
        /*005c*/ 	.word	0xffffffff


	//   ....[9]....
        /*0060*/ 	.word	0xffffffff


	//   ....[10]....
        /*0064*/ 	.word	0xffffffff


	//   ....[11]....
        /*0068*/ 	.word	0xffffffff


	//   ....[12]....
        /*006c*/ 	.word	0xffffffff


	//   ....[13]....
        /*0070*/ 	.word	0xffffffff


	//   ....[14]....
        /*0074*/ 	.word	0xffffffff


	//   ....[15]....
        /*0078*/ 	.word	0xffffffff


	//----- nvinfo : EIATTR_COOP_GROUP_INSTR_OFFSETS
	.align		4
.L_862:
        /*007c*/ 	.byte	0x04, 0x28
        /*007e*/ 	.short	(.L_864 - .L_863)


	//   ....[0]....
.L_863:
        /*0080*/ 	.word	0x0000e110


	//   ....[1]....
        /*0084*/ 	.word	0x0000e130


	//   ....[2]....
        /*0088*/ 	.word	0x0000eb40


	//   ....[3]....
        /*008c*/ 	.word	0x0000eba0


	//   ....[4]....
        /*0090*/ 	.word	0x00013bf0


	//   ....[5]....
        /*0094*/ 	.word	0x00013c10


	//   ....[6]....
        /*0098*/ 	.word	0x000146e0


	//   ....[7]....
        /*009c*/ 	.word	0x00014740


	//   ....[8]....
        /*00a0*/ 	.word	0x00018770


	//   ....[9]....
        /*00a4*/ 	.word	0x00018780


	//   ....[10]....
        /*00a8*/ 	.word	0x000187b0


	//   ....[11]....
        /*00ac*/ 	.word	0x000187c0


	//   ....[12]....
        /*00b0*/ 	.word	0x0001abf0


	//   ....[13]....
        /*00b4*/ 	.word	0x0001ac30


	//   ....[14]....
        /*00b8*/ 	.word	0x0001acb0


	//   ....[15]....
        /*00bc*/ 	.word	0x0001acc0


	//----- nvinfo : EIATTR_EXIT_INSTR_OFFSETS
	.align		4
.L_864:
        /*00c0*/ 	.byte	0x04, 0x1c
        /*00c2*/ 	.short	(.L_866 - .L_865)


	//   ....[0]....
.L_865:
        /*00c4*/ 	.word	0x00000430


	//   ....[1]....
        /*00c8*/ 	.word	0x00000a40


	//   ....[2]....
        /*00cc*/ 	.word	0x00000a70


	//   ....[3]....
        /*00d0*/ 	.word	0x0001b690


	//   ....[4]....
        /*00d4*/ 	.word	0x0001b6b0


	//----- nvinfo : EIATTR_CTAIDZ_USED
	.align		4
.L_866:
        /*00d8*/ 	.byte	0x01, 0x04
	.zero		2


	//----- nvinfo : EIATTR_CRS_STACK_SIZE
	.align		4
        /*00dc*/ 	.byte	0x04, 0x1e
        /*00de*/ 	.short	(.L_868 - .L_867)
.L_867:
        /*00e0*/ 	.word	0x00000000
.L_868:


//--------------------- .nv.info._ZN5flash24flash_fwd_splitkv_kernelI23Flash_fwd_kernel_traitsILi32ELi64ELi256ELi4ELb0ELb0EN7cutlass10bfloat16_tE19Flash_kernel_traitsILi32ELi64ELi256ELi4ES3_EELb1ELb0ELb0ELb0ELb0ELb1ELb1ELb1EEEvNS_16Flash_fwd_paramsE --------------------------
	.section	.nv.info._ZN5flash24flash_fwd_splitkv_kernelI23Flash_fwd_kernel_traitsILi32ELi64ELi256ELi4ELb0ELb0EN7cutlass10bfloat16_tE19Flash_kernel_traitsILi32ELi64ELi256ELi4ES3_EELb1ELb0ELb0ELb0ELb0ELb1ELb1ELb1EEEvNS_16Flash_fwd_paramsE,"",@"SHT_CUDA_INFO"
	.sectionflags	@""
	.align	4


	//----- nvinfo : EIATTR_CUDA_API_VERSION
	.align		4
        /*0000*/ 	.byte	0x04, 0x37
        /*0002*/ 	.short	(.L_870 - .L_869)
.L_869:
        /*0004*/ 	.word	0x00000082


	//----- nvinfo : EIATTR_SW2861232_WAR
	.align		4
.L_870:
        /*0008*/ 	.byte	0x01, 0x35
	.zero		2


	//----- nvinfo : EIATTR_PARAM_CBANK
	.align		4
        /*000c*/ 	.byte	0x04, 0x0a
        /*000e*/ 	.short	(.L_872 - .L_871)
	.align		4
.L_871:
        /*0010*/ 	.word	index@(.nv.constant0._ZN5flash24flash_fwd_splitkv_kernelI23Flash_fwd_kernel_traitsILi32ELi64ELi256ELi4ELb0ELb0EN7cutlass10bfloat16_tE19Flash_kernel_traitsILi32ELi64ELi256ELi4ES3_EELb1ELb0ELb0ELb0ELb0ELb1ELb1ELb1EEEvNS_16Flash_fwd_paramsE)
        /*0014*/ 	.short	0x0160
        /*0016*/ 	.short	0x01d0


	//----- nvinfo : EIATTR_CBANK_PARAM_SIZE
	.align		4
.L_872:
        /*0018*/ 	.byte	0x03, 0x19
        /*001a*/ 	.short	0x01d0


	//----- nvinfo : EIATTR_KPARAM_INFO
	.align		4
        /*001c*/ 	.byte	0x04, 0x17
        /*001e*/ 	.short	(.L_874 - .L_873)
.L_873:
        /*0020*/ 	.word	0x00000000
        /*0024*/ 	.short	0x0000
        /*0026*/ 	.short	0x0000
        /*0028*/ 	.byte	0x00, 0xf0, 0x41, 0x07


	//----- nvinfo : EIATTR_MAXREG_COUNT
	.align		4
.L_874:
        /*002c*/ 	.byte	0x03, 0x1b
        /*002e*/ 	.short	0x00ff


	//----- nvinfo : EIATTR_NUM_BARRIERS
	.align		4
        /*0030*/ 	.byte	0x02, 0x4c
        /*0032*/ 	.byte	0x01
	.zero		1


	//----- nvinfo : EIATTR_ANNOTATIONS
	.align		4
        /*0034*/ 	.byte	0x04, 0x55
        /*0036*/ 	.short	(.L_876 - .L_875)


	//   ....[0]....
.L_875:
        /*0038*/ 	.word	0x00000001
        /*003c*/ 	.byte	0x20, 0x03, 0x00, 0x00, 0x01, 0x00, 0x00, 0x00, 0xf0, 0x89, 0x00, 0x00, 0x01, 0x00, 0x00, 0x00
        /*004c*/ 	.byte	0xf0, 0xdf, 0x01, 0x00


	//----- nvinfo : EIATTR_MERCURY_ISA_VERSION
	.align		4
.L_876:
        /*0050*/ 	.byte	0x03, 0x5f
        /*0052*/ 	.short	0x0000


	//----- nvinfo : EIATTR_COOP_GROUP_MASK_REGIDS
	.align		4
        /*0054*/ 	.byte	0x04, 0x29
        /*0056*/ 	.short	(.L_878 - .L_877)


	//   ....[0]....
.L_877:
        /*0058*/ 	.word	0xffffffff


	//   ....[1]....
        /*005c*/ 	.word	0xffffffff


	//   ....[2]....
        /*0060*/ 	.word	0xffffffff


	//   ....[3]....
        /*0064*/ 	.word	0xffffffff


	//   ....[4]....
        /*0068*/ 	.word	0xffffffff


	//   ....[5]....
        /*006c*/ 	.word	0xffffffff


	//   ....[6]....
        /*0070*/ 	.word	0xffffffff


	//   ....[7]....
        /*0074*/ 	.word	0xffffffff


	//   ....[8]....
        /*0078*/ 	.word	0xffffffff


	//   ....[9]....
        /*007c*/ 	.word	0xffffffff


	//   ....[10]....
        /*0080*/ 	.word	0xffffffff


	//   ....[11]....
        /*0084*/ 	.word	0xffffffff


	//   ....[12]....
        /*0088*/ 	.word	0xffffffff


	//   ....[13]....
        /*008c*/ 	.word	0xffffffff


	//   ....[14]....
        /*0090*/ 	.word	0xffffffff


	//   ....[15]....
        /*0094*/ 	.word	0xffffffff


	//----- nvinfo : EIATTR_COOP_GROUP_INSTR_OFFSETS
	.align		4
.L_878:
        /*0098*/ 	.byte	0x04, 0x28
        /*009a*/ 	.short	(.L_880 - .L_879)


	//   ....[0]....
.L_879:
        /*009c*/ 	.word	0x0000f2e0


	//   ....[1]....
        /*00a0*/ 	.word	0x0000f300


	//   ....[2]....
        /*00a4*/ 	.word	0x0000fa00


	//   ....[3]....
        /*00a8*/ 	.word	0x0000fa50


	//   ....[4]....
        /*00ac*/ 	.word	0x00015ee0


	//   ....[5]....
        /*00b0*/ 	.word	0x00015f00


	//   ....[6]....
        /*00b4*/ 	.word	0x00016590


	//   ....[7]....
        /*00b8*/ 	.word	0x000165f0


	//   ....[8]....
        /*00bc*/ 	.word	0x0001bb70


	//   ....[9]....
        /*00c0*/ 	.word	0x0001bb90


	//   ....[10]....
        /*00c4*/ 	.word	0x0001bbc0


	//   ....[11]....
        /*00c8*/ 	.word	0x0001bbd0


	//   ....[12]....
        /*00cc*/ 	.word	0x0001e020


	//   ....[13]....
        /*00d0*/ 	.word	0x0001e040


	//   ....[14]....
        /*00d4*/ 	.word	0x0001e080


	//   ....[15]....
        /*00d8*/ 	.word	0x0001e0c0


	//----- nvinfo : EIATTR_EXIT_INSTR_OFFSETS
	.align		4
.L_880:
        /*00dc*/ 	.byte	0x04, 0x1c
        /*00de*/ 	.short	(.L_882 - .L_881)


	//   ....[0]....
.L_881:
        /*00e0*/ 	.word	0x00000450


	//   ....[1]....
        /*00e4*/ 	.word	0x00000a50


	//   ....[2]....
        /*00e8*/ 	.word	0x00000a80


	//   ....[3]....
        /*00ec*/ 	.word	0x0001eaa0


	//   ....[4]....
        /*00f0*/ 	.word	0x0001eac0


	//----- nvinfo : EIATTR_CTAIDZ_USED
	.align		4
.L_882:
        /*00f4*/ 	.byte	0x01, 0x04
	.zero		2


	//----- nvinfo : EIATTR_CRS_STACK_SIZE
	.align		4
        /*00f8*/ 	.byte	0x04, 0x1e
        /*00fa*/ 	.short	(.L_884 - .L_883)
.L_883:
        /*00fc*/ 	.word	0x00000000
.L_884:


//--------------------- .nv.info._ZN5flash24flash_fwd_splitkv_kernelI23Flash_fwd_kernel_traitsILi32ELi64ELi256ELi4ELb0ELb0EN7cutlass10bfloat16_tE19Flash_kernel_traitsILi32ELi64ELi256ELi4ES3_EELb1ELb0ELb0ELb1ELb1ELb0ELb0ELb0EEEvNS_16Flash_fwd_paramsE --------------------------
	.section	.nv.info._ZN5flash24flash_fwd_splitkv_kernelI23Flash_fwd_kernel_traitsILi32ELi64ELi256ELi4ELb0ELb0EN7cutlass10bfloat16_tE19Flash_kernel_traitsILi32ELi64ELi256ELi4ES3_EELb1ELb0ELb0ELb1ELb1ELb0ELb0ELb0EEEvNS_16Flash_fwd_paramsE,"",@"SHT_CUDA_INFO"
	.sectionflags	@""
	.align	4


	//----- nvinfo : EIATTR_CUDA_API_VERSION
	.align		4
        /*0000*/ 	.byte	0x04, 0x37
        /*0002*/ 	.short	(.L_886 - .L_885)
.L_885:
        /*0004*/ 	.word	0x00000082


	//----- nvinfo : EIATTR_SW2861232_WAR
	.align		4
.L_886:
        /*0008*/ 	.byte	0x01, 0x35
	.zero		2


	//----- nvinfo : EIATTR_PARAM_CBANK
	.align		4
        /*000c*/ 	.byte	0x04, 0x0a
        /*000e*/ 	.short	(.L_888 - .L_887)
	.align		4
.L_887:
        /*0010*/ 	.word	index@(.nv.constant0._ZN5flash24flash_fwd_splitkv_kernelI23Flash_fwd_kernel_traitsILi32ELi64ELi256ELi4ELb0ELb0EN7cutlass10bfloat16_tE19Flash_kernel_traitsILi32ELi64ELi256ELi4ES3_EELb1ELb0ELb0ELb1ELb1ELb0ELb0ELb0EEEvNS_16Flash_fwd_paramsE)
        /*0014*/ 	.short	0x0160
        /*0016*/ 	.short	0x01d0


	//----- nvinfo : EIATTR_CBANK_PARAM_SIZE
	.align		4
.L_888:
        /*0018*/ 	.byte	0x03, 0x19
        /*001a*/ 	.short	0x01d0


	//----- nvinfo : EIATTR_KPARAM_INFO
	.align		4
        /*001c*/ 	.byte	0x04, 0x17
        /*001e*/ 	.short	(.L_890 - .L_889)
.L_889:
        /*0020*/ 	.word	0x00000000
        /*0024*/ 	.short	0x0000
        /*0026*/ 	.short	0x0000
        /*0028*/ 	.byte	0x00, 0xf0, 0x41, 0x07


	//----- nvinfo : EIATTR_MAXREG_COUNT
	.align		4
.L_890:
        /*002c*/ 	.byte	0x03, 0x1b
        /*002e*/ 	.short	0x00ff


	//----- nvinfo : EIATTR_NUM_BARRIERS
	.align		4
        /*0030*/ 	.byte	0x02, 0x4c
        /*0032*/ 	.byte	0x01
	.zero		1


	//----- nvinfo : EIATTR_MERCURY_ISA_VERSION
	.align		4
        /*0034*/ 	.byte	0x03, 0x5f
        /*0036*/ 	.short	0x0000


	//----- nvinfo : EIATTR_COOP_GROUP_MASK_REGIDS
	.align		4
        /*0038*/ 	.byte	0x04, 0x29
        /*003a*/ 	.short	(.L_892 - .L_891)


	//   ....[0]....
.L_891:
        /*003c*/ 	.word	0xffffffff


	//   ....[1]....
        /*0040*/ 	.word	0xffffffff


	//   ....[2]....
        /*0044*/ 	.word	0xffffffff


	//   ....[3]....
        /*0048*/ 	.word	0xffffffff


	//   ....[4]....
        /*004c*/ 	.word	0xffffffff


	//   ....[5]....
        /*0050*/ 	.word	0xffffffff


	//   ....[6]....
        /*0054*/ 	.word	0xffffffff


	//   ....[7]....
        /*0058*/ 	.word	0xffffffff


	//   ....[8]....
        /*005c*/ 	.word	0xffffffff


	//   ....[9]....
        /*0060*/ 	.word	0xffffffff


	//   ....[10]....
        /*0064*/ 	.word	0xffffffff


	//   ....[11]....
        /*0068*/ 	.word	0xffffffff


	//----- nvinfo : EIATTR_COOP_GROUP_INSTR_OFFSETS
	.align		4
.L_892:
        /*006c*/ 	.byte	0x04, 0x28
        /*006e*/ 	.short	(.L_894 - .L_893)


	//   ....[0]....
.L_893:
        /*0070*/ 	.word	0x00004110


	//   ....[1]....
        /*0074*/ 	.word	0x00004130


	//   ....[2]....
        /*0078*/ 	.word	0x00004b10


	//   ....[3]....
        /*007c*/ 	.word	0x00004b70


	//   ....[4]....
        /*0080*/ 	.word	0x00008240


	//   ....[5]....
        /*0084*/ 	.word	0x00008260


	//   ....[6]....
        /*0088*/ 	.word	0x00008290


	//   ....[7]....
        /*008c*/ 	.word	0x000082a0


	//   ....[8]....
        /*0090*/ 	.word	0x0000a6f0


	//   ....[9]....
        /*0094*/ 	.word	0x0000a730


	//   ....[10]....
        /*0098*/ 	.word	0x0000a7b0


	//   ....[11]....
        /*009c*/ 	.word	0x0000a7d0


	//----- nvinfo : EIATTR_EXIT_INSTR_OFFSETS
	.align		4
.L_894:
        /*00a0*/ 	.byte	0x04, 0x1c
        /*00a2*/ 	.short	(.L_896 - .L_895)


	//   ....[0]....
.L_895:
        /*00a4*/ 	.word	0x00000160


	//   ....[1]....
        /*00a8*/ 	.word	0x000005e0


	//   ....[2]....
        /*00ac*/ 	.word	0x00000610


	//   ....[3]....
        /*00b0*/ 	.word	0x0000b0a0


	//----- nvinfo : EIATTR_CTAIDZ_USED
	.align		4
.L_896:
        /*00b4*/ 	.byte	0x01, 0x04
	.zero		2


	//----- nvinfo : EIATTR_CRS_STACK_SIZE
	.align		4
        /*00b8*/ 	.byte	0x04, 0x1e
        /*00ba*/ 	.short	(.L_898 - .L_897)
.L_897:
        /*00bc*/ 	.word	0x00000000
.L_898:


//--------------------- .nv.info._ZN5flash24flash_fwd_splitkv_kernelI23Flash_fwd_kernel_traitsILi32ELi64ELi256ELi4ELb0ELb0EN7cutlass10bfloat16_tE19Flash_kernel_traitsILi32ELi64ELi256ELi4ES3_EELb1ELb0ELb0ELb1ELb1ELb1ELb0ELb0EEEvNS_16Flash_fwd_paramsE --------------------------
	.section	.nv.info._ZN5flash24flash_fwd_splitkv_kernelI23Flash_fwd_kernel_traitsILi32ELi64ELi256ELi4ELb0ELb0EN7cutlass10bfloat16_tE19Flash_kernel_traitsILi32ELi64ELi256ELi4ES3_EELb1ELb0ELb0ELb1ELb1ELb1ELb0ELb0EEEvNS_16Flash_fwd_paramsE,"",@"SHT_CUDA_INFO"
	.sectionflags	@""
	.align	4


	//----- nvinfo : EIATTR_CUDA_API_VERSION
	.align		4
        /*0000*/ 	.byte	0x04, 0x37
        /*0002*/ 	.short	(.L_900 - .L_899)
.L_899:
        /*0004*/ 	.word	0x00000082


	//----- nvinfo : EIATTR_SW2861232_WAR
	.align		4
.L_900:
        /*0008*/ 	.byte	0x01, 0x35
	.zero		2


	//----- nvinfo : EIATTR_PARAM_CBANK
	.align		4
        /*000c*/ 	.byte	0x04, 0x0a
        /*000e*/ 	.short	(.L_902 - .L_901)
	.align		4
.L_901:
        /*0010*/ 	.word	index@(.nv.constant0._ZN5flash24flash_fwd_splitkv_kernelI23Flash_fwd_kernel_traitsILi32ELi64ELi256ELi4ELb0ELb0EN7cutlass10bfloat16_tE19Flash_kernel_traitsILi32ELi64ELi256ELi4ES3_EELb1ELb0ELb0ELb1ELb1ELb1ELb0ELb0EEEvNS_16Flash_fwd_paramsE)
        /*0014*/ 	.short	0x0160
        /*0016*/ 	.short	0x01d0


	//----- nvinfo : EIATTR_CBANK_PARAM_SIZE
	.align		4
.L_902:
        /*0018*/ 	.byte	0x03, 0x19
        /*001a*/ 	.short	0x01d0


	//----- nvinfo : EIATTR_KPARAM_INFO
	.align		4
        /*001c*/ 	.byte	0x04, 0x17
        /*001e*/ 	.short	(.L_904 - .L_903)
.L_903:
        /*0020*/ 	.word	0x00000000
        /*0024*/ 	.short	0x0000
        /*0026*/ 	.short	0x0000
        /*0028*/ 	.byte	0x00, 0xf0, 0x41, 0x07


	//----- nvinfo : EIATTR_MAXREG_COUNT
	.align		4
.L_904:
        /*002c*/ 	.byte	0x03, 0x1b
        /*002e*/ 	.short	0x00ff


	//----- nvinfo : EIATTR_NUM_BARRIERS
	.align		4
        /*0030*/ 	.byte	0x02, 0x4c
        /*0032*/ 	.byte	0x01
	.zero		1


	//----- nvinfo : EIATTR_MERCURY_ISA_VERSION
	.align		4
        /*0034*/ 	.byte	0x03, 0x5f
        /*0036*/ 	.short	0x0000


	//----- nvinfo : EIATTR_COOP_GROUP_MASK_REGIDS
	.align		4
        /*0038*/ 	.byte	0x04, 0x29
        /*003a*/ 	.short	(.L_906 - .L_905)


	//   ....[0]....
.L_905:
        /*003c*/ 	.word	0xffffffff


	//   ....[1]....
        /*0040*/ 	.word	0xffffffff


	//   ....[2]....
        /*0044*/ 	.word	0xffffffff


	//   ....[3]....
        /*0048*/ 	.word	0xffffffff


	//   ....[4]....
        /*004c*/ 	.word	0xffffffff


	//   ....[5]....
        /*0050*/ 	.word	0xffffffff


	//   ....[6]....
        /*0054*/ 	.word	0xffffffff


	//   ....[7]....
        /*0058*/ 	.word	0xffffffff


	//   ....[8]....
        /*005c*/ 	.word	0xffffffff


	//   ....[9]....
        /*0060*/ 	.word	0xffffffff


	//   ....[10]....
        /*0064*/ 	.word	0xffffffff


	//   ....[11]....
        /*0068*/ 	.word	0xffffffff


	//----- nvinfo : EIATTR_COOP_GROUP_INSTR_OFFSETS
	.align		4
.L_906:
        /*006c*/ 	.byte	0x04, 0x28
        /*006e*/ 	.short	(.L_908 - .L_907)


	//   ....[0]....
.L_907:
        /*0070*/ 	.word	0x000052f0


	//   ....[1]....
        /*0074*/ 	.word	0x00005310


	//   ....[2]....
        /*0078*/ 	.word	0x00005a30


	//   ....[3]....
        /*007c*/ 	.word	0x00005a70


	//   ....[4]....
        /*0080*/ 	.word	0x0000a440


	//   ....[5]....
        /*0084*/ 	.word	0x0000a460


	//   ....[6]....
        /*0088*/ 	.word	0x0000a490


	//   ....[7]....
        /*008c*/ 	.word	0x0000a4a0


	//   ....[8]....
        /*0090*/ 	.word	0x0000c8f0


	//   ....[9]....
        /*0094*/ 	.word	0x0000c920


	//   ....[10]....
        /*0098*/ 	.word	0x0000c970


	//   ....[11]....
        /*009c*/ 	.word	0x0000c990


	//----- nvinfo : EIATTR_EXIT_INSTR_OFFSETS
	.align		4
.L_908:
        /*00a0*/ 	.byte	0x04, 0x1c
        /*00a2*/ 	.short	(.L_910 - .L_909)


	//   ....[0]....
.L_909:
        /*00a4*/ 	.word	0x00000160


	//   ....[1]....
        /*00a8*/ 	.word	0x000005e0


	//   ....[2]....
        /*00ac*/ 	.word	0x00000610


	//   ....[3]....
        /*00b0*/ 	.word	0x0000d2e0


	//----- nvinfo : EIATTR_CTAIDZ_USED
	.align		4
.L_910:
        /*00b4*/ 	.byte	0x01, 0x04
	.zero		2


	//----- nvinfo : EIATTR_CRS_STACK_SIZE
	.align		4
        /*00b8*/ 	.byte	0x04, 0x1e
        /*00ba*/ 	.short	(.L_912 - .L_911)
.L_911:
        /*00bc*/ 	.word	0x00000000
.L_912:


//--------------------- .nv.info._ZN5flash24flash_fwd_splitkv_kernelI23Flash_fwd_kernel_traitsILi32ELi64ELi256ELi4ELb0ELb0EN7cutlass10bfloat16_tE19Flash_kernel_traitsILi32ELi64ELi256ELi4ES3_EELb1ELb0ELb0ELb1ELb1ELb0ELb1ELb0EEEvNS_16Flash_fwd_paramsE --------------------------
	.section	.nv.info._ZN5flash24flash_fwd_splitkv_kernelI23Flash_fwd_kernel_traitsILi32ELi64ELi256ELi4ELb0ELb0EN7cutlass10bfloat16_tE19Flash_kernel_traitsILi32ELi64ELi256ELi4ES3_EELb1ELb0ELb0ELb1ELb1ELb0ELb1ELb0EEEvNS_16Flash_fwd_paramsE,"",@"SHT_CUDA_INFO"
	.sectionflags	@""
	.align	4


	//----- nvinfo : EIATTR_CUDA_API_VERSION
	.align		4
        /*0000*/ 	.byte	0x04, 0x37
        /*0002*/ 	.short	(.L_914 - .L_913)
.L_913:
        /*0004*/ 	.word	0x00000082


	//----- nvinfo : EIATTR_SW2861232_WAR
	.align		4
.L_914:
        /*0008*/ 	.byte	0x01, 0x35
	.zero		2


	//----- nvinfo : EIATTR_PARAM_CBANK
	.align		4
        /*000c*/ 	.byte	0x04, 0x0a
        /*000e*/ 	.short	(.L_916 - .L_915)
	.align		4
.L_915:
        /*0010*/ 	.word	index@(.nv.constant0._ZN5flash24flash_fwd_splitkv_kernelI23Flash_fwd_kernel_traitsILi32ELi64ELi256ELi4ELb0ELb0EN7cutlass10bfloat16_tE19Flash_kernel_traitsILi32ELi64ELi256ELi4ES3_EELb1ELb0ELb0ELb1ELb1ELb0ELb1ELb0EEEvNS_16Flash_fwd_paramsE)
        /*0014*/ 	.short	0x0160
        /*0016*/ 	.short	0x01d0


	//----- nvinfo : EIATTR_CBANK_PARAM_SIZE
	.align		4
.L_916:
        /*0018*/ 	.byte	0x03, 0x19
        /*001a*/ 	.short	0x01d0


	//----- nvinfo : EIATTR_KPARAM_INFO
	.align		4
        /*001c*/ 	.byte	0x04, 0x17
        /*001e*/ 	.short	(.L_918 - .L_917)
.L_917:
        /*0020*/ 	.word	0x00000000
        /*0024*/ 	.short	0x0000
        /*0026*/ 	.short	0x0000
        /*0028*/ 	.byte	0x00, 0xf0, 0x41, 0x07


	//----- nvinfo : EIATTR_MAXREG_COUNT
	.align		4
.L_918:
        /*002c*/ 	.byte	0x03, 0x1b
        /*002e*/ 	.short	0x00ff


	//----- nvinfo : EIATTR_NUM_BARRIERS
	.align		4
        /*0030*/ 	.byte	0x02, 0x4c
        /*0032*/ 	.byte	0x01
	.zero		1


	//----- nvinfo : EIATTR_MERCURY_ISA_VERSION
	.align		4
        /*0034*/ 	.byte	0x03, 0x5f
        /*0036*/ 	.short	0x0000


	//----- nvinfo : EIATTR_COOP_GROUP_MASK_REGIDS
	.align		4
        /*0038*/ 	.byte	0x04, 0x29
        /*003a*/ 	.short	(.L_920 - .L_919)


	//   ....[0]....
.L_919:
        /*003c*/ 	.word	0xffffffff


	//   ....[1]....
        /*0040*/ 	.word	0xffffffff


	//   ....[2]....
        /*0044*/ 	.word	0xffffffff


	//   ....[3]....
        /*0048*/ 	.word	0xffffffff


	//   ....[4]....
        /*004c*/ 	.word	0xffffffff


	//   ....[5]....
        /*0050*/ 	.word	0xffffffff


	//   ....[6]....
        /*0054*/ 	.word	0xffffffff


	//   ....[7]....
        /*0058*/ 	.word	0xffffffff


	//   ....[8]....
        /*005c*/ 	.word	0xffffffff


	//   ....[9]....
        /*0060*/ 	.word	0xffffffff


	//   ....[10]....
        /*0064*/ 	.word	0xffffffff


	//   ....[11]....
        /*0068*/ 	.word	0xffffffff


	//----- nvinfo : EIATTR_COOP_GROUP_INSTR_OFFSETS
	.align		4
.L_920:
        /*006c*/ 	.byte	0x04, 0x28
        /*006e*/ 	.short	(.L_922 - .L_921)


	//   ....[0]....
.L_921:
        /*0070*/ 	.word	0x00004340


	//   ....[1]....
        /*0074*/ 	.word	0x00004360


	//   ....[2]....
        /*0078*/ 	.word	0x00004d80


	//   ....[3]....
        /*007c*/ 	.word	0x00004dd0


	//   ....[4]....
        /*0080*/ 	.word	0x00008470


	//   ....[5]....
        /*0084*/ 	.word	0x00008490


	//   ....[6]....
        /*0088*/ 	.word	0x000084c0


	//   ....[7]....
        /*008c*/ 	.word	0x000084d0


	//   ....[8]....
        /*0090*/ 	.word	0x0000a920


	//   ....[9]....
        /*0094*/ 	.word	0x0000a960


	//   ....[10]....
        /*0098*/ 	.word	0x0000a9e0


	//   ....[11]....
        /*009c*/ 	.word	0x0000aa00


	//----- nvinfo : EIATTR_EXIT_INSTR_OFFSETS
	.align		4
.L_922:
        /*00a0*/ 	.byte	0x04, 0x1c
        /*00a2*/ 	.short	(.L_924 - .L_923)


	//   ....[0]....
.L_923:
        /*00a4*/ 	.word	0x000002a0


	//   ....[1]....
        /*00a8*/ 	.word	0x00000830


	//   ....[2]....
        /*00ac*/ 	.word	0x00000860


	//   ....[3]....
        /*00b0*/ 	.word	0x0000b2b0


	//----- nvinfo : EIATTR_CTAIDZ_USED
	.align		4
.L_924:
        /*00b4*/ 	.byte	0x01, 0x04
	.zero		2


	//----- nvinfo : EIATTR_CRS_STACK_SIZE
	.align		4
        /*00b8*/ 	.byte	0x04, 0x1e
        /*00ba*/ 	.short	(.L_926 - .L_925)
.L_925:
        /*00bc*/ 	.word	0x00000000
.L_926:


//--------------------- .nv.info._ZN5flash24flash_fwd_splitkv_kernelI23Flash_fwd_kernel_traitsILi32ELi64ELi256ELi4ELb0ELb0EN7cutlass10bfloat16_tE19Flash_kernel_traitsILi32ELi64ELi256ELi4ES3_EELb1ELb0ELb0ELb1ELb1ELb1ELb1ELb0EEEvNS_16Flash_fwd_paramsE --------------------------
	.section	.nv.info._ZN5flash24flash_fwd_splitkv_kernelI23Flash_fwd_kernel_traitsILi32ELi64ELi256ELi4ELb0ELb0EN7cutlass10bfloat16_tE19Flash_kernel_traitsILi32ELi64ELi256ELi4ES3_EELb1ELb0ELb0ELb1ELb1ELb1ELb1ELb0EEEvNS_16Flash_fwd_paramsE,"",@"SHT_CUDA_INFO"
	.sectionflags	@""
	.align	4


	//----- nvinfo : EIATTR_CUDA_API_VERSION
	.align		4
        /*0000*/ 	.byte	0x04, 0x37
        /*0002*/ 	.short	(.L_928 - .L_927)
.L_927:
        /*0004*/ 	.word	0x00000082


	//----- nvinfo : EIATTR_SW2861232_WAR
	.align		4
.L_928:
        /*0008*/ 	.byte	0x01, 0x35
	.zero		2


	//----- nvinfo : EIATTR_PARAM_CBANK
	.align		4
        /*000c*/ 	.byte	0x04, 0x0a
        /*000e*/ 	.short	(.L_930 - .L_929)
	.align		4
.L_929:
        /*0010*/ 	.word	index@(.nv.constant0._ZN5flash24flash_fwd_splitkv_kernelI23Flash_fwd_kernel_traitsILi32ELi64ELi256ELi4ELb0ELb0EN7cutlass10bfloat16_tE19Flash_kernel_traitsILi32ELi64ELi256ELi4ES3_EELb1ELb0ELb0ELb1ELb1ELb1ELb1ELb0EEEvNS_16Flash_fwd_paramsE)
        /*0014*/ 	.short	0x0160
        /*0016*/ 	.short	0x01d0


	//----- nvinfo : EIATTR_CBANK_PARAM_SIZE
	.align		4
.L_930:
        /*0018*/ 	.byte	0x03, 0x19
        /*001a*/ 	.short	0x01d0


	//----- nvinfo : EIATTR_KPARAM_INFO
	.align		4
        /*001c*/ 	.byte	0x04, 0x17
        /*001e*/ 	.short	(.L_932 - .L_931)
.L_931:
        /*0020*/ 	.word	0x00000000
        /*0024*/ 	.short	0x0000
        /*0026*/ 	.short	0x0000
        /*0028*/ 	.byte	0x00, 0xf0, 0x41, 0x07


	//----- nvinfo : EIATTR_MAXREG_COUNT
	.align		4
.L_932:
        /*002c*/ 	.byte	0x03, 0x1b
        /*002e*/ 	.short	0x00ff


	//----- nvinfo : EIATTR_NUM_BARRIERS
	.align		4
        /*0030*/ 	.byte	0x02, 0x4c
        /*0032*/ 	.byte	0x01
	.zero		1


	//----- nvinfo : EIATTR_ANNOTATIONS
	.align		4
        /*0034*/ 	.byte	0x04, 0x55
        /*0036*/ 	.short	(.L_934 - .L_933)


	//   ....[0]....
.L_933:
        /*0038*/ 	.word	0x00000001
        /*003c*/ 	.byte	0xd0, 0x2b, 0x00, 0x00, 0x01, 0x00, 0x00, 0x00, 0x80, 0xcb, 0x00, 0x00


	//----- nvinfo : EIATTR_MERCURY_ISA_VERSION
	.align		4
.L_934:
        /*0048*/ 	.byte	0x03, 0x5f
        /*004a*/ 	.short	0x0000


	//----- nvinfo : EIATTR_COOP_GROUP_MASK_REGIDS
	.align		4
        /*004c*/ 	.byte	0x04, 0x29
        /*004e*/ 	.short	(.L_936 - .L_935)


	//   ....[0]....
.L_935:
        /*0050*/ 	.word	0xffffffff


	//   ....[1]....
        /*0054*/ 	.word	0xffffffff


	//   ....[2]....
        /*0058*/ 	.word	0xffffffff


	//   ....[3]....
        /*005c*/ 	.word	0xffffffff


	//   ....[4]....
        /*0060*/ 	.word	0xffffffff


	//   ....[5]....
        /*0064*/ 	.word	0xffffffff


	//   ....[6]....
        /*0068*/ 	.word	0xffffffff


	//   ....[7]....
        /*006c*/ 	.word	0xffffffff


	//   ....[8]....
        /*0070*/ 	.word	0xffffffff


	//   ....[9]....
        /*0074*/ 	.word	0xffffffff


	//   ....[10]....
        /*0078*/ 	.word	0xffffffff


	//   ....[11]....
        /*007c*/ 	.word	0xffffffff


	//----- nvinfo : EIATTR_COOP_GROUP_INSTR_OFFSETS
	.align		4
.L_936:
        /*0080*/ 	.byte	0x04, 0x28
        /*0082*/ 	.short	(.L_938 - .L_937)


	//   ....[0]....
.L_937:
        /*0084*/ 	.word	0x000055a0


	//   ....[1]....
        /*0088*/ 	.word	0x000055c0


	//   ....[2]....
        /*008c*/ 	.word	0x00005cf0


	//   ....[3]....
        /*0090*/ 	.word	0x00005d30


	//   ....[4]....
        /*0094*/ 	.word	0x0000a6d0


	//   ....[5]....
        /*0098*/ 	.word	0x0000a6f0


	//   ....[6]....
        /*009c*/ 	.word	0x0000a720


	//   ....[7]....
        /*00a0*/ 	.word	0x0000a730


	//   ....[8]....
        /*00a4*/ 	.word	0x0000cba0


	//   ....[9]....
        /*00a8*/ 	.word	0x0000cbc0


	//   ....[10]....
        /*00ac*/ 	.word	0x0000cc00


	//   ....[11]....
        /*00b0*/ 	.word	0x0000cc40


	//----- nvinfo : EIATTR_EXIT_INSTR_OFFSETS
	.align		4
.L_938:
        /*00b4*/ 	.byte	0x04, 0x1c
        /*00b6*/ 	.short	(.L_940 - .L_939)


	//   ....[0]....
.L_939:
        /*00b8*/ 	.word	0x000002b0


	//   ....[1]....
        /*00bc*/ 	.word	0x00000840


	//   ....[2]....
        /*00c0*/ 	.word	0x00000870


	//   ....[3]....
        /*00c4*/ 	.word	0x0000d520


	//----- nvinfo : EIATTR_CTAIDZ_USED
	.align		4
.L_940:
        /*00c8*/ 	.byte	0x01, 0x04
	.zero		2


	//----- nvinfo : EIATTR_CRS_STACK_SIZE
	.align		4
        /*00cc*/ 	.byte	0x04, 0x1e
        /*00ce*/ 	.short	(.L_942 - .L_941)
.L_941:
        /*00d0*/ 	.word	0x00000000
.L_942:


//--------------------- .nv.info._ZN5flash24flash_fwd_splitkv_kernelI23Flash_fwd_kernel_traitsILi32ELi64ELi256ELi4ELb0ELb0EN7cutlass10bfloat16_tE19Flash_kernel_traitsILi32ELi64ELi256ELi4ES3_EELb1ELb0ELb0ELb0ELb1ELb0ELb0ELb0EEEvNS_16Flash_fwd_paramsE --------------------------
	.section	.nv.info._ZN5flash24flash_fwd_splitkv_kernelI23Flash_fwd_kernel_traitsILi32ELi64ELi256ELi4ELb0ELb0EN7cutlass10bfloat16_tE19Flash_kernel_traitsILi32ELi64ELi256ELi4ES3_EELb1ELb0ELb0ELb0ELb1ELb0ELb0ELb0EEEvNS_16Flash_fwd_paramsE,"",@"SHT_CUDA_INFO"
	.sectionflags	@""
	.align	4


	//----- nvinfo : EIATTR_CUDA_API_VERSION
	.align		4
        /*0000*/ 	.byte	0x04, 0x37
        /*0002*/ 	.short	(.L_944 - .L_943)
.L_943:
        /*0004*/ 	.word	0x00000082


	//----- nvinfo : EIATTR_SW2861232_WAR
	.align		4
.L_944:
        /*0008*/ 	.byte	0x01, 0x35
	.zero		2


	//----- nvinfo : EIATTR_PARAM_CBANK
	.align		4
        /*000c*/ 	.byte	0x04, 0x0a
        /*000e*/ 	.short	(.L_946 - .L_945)
	.align		4
.L_945:
        /*0010*/ 	.word	index@(.nv.constant0._ZN5flash24flash_fwd_splitkv_kernelI23Flash_fwd_kernel_traitsILi32ELi64ELi256ELi4ELb0ELb0EN7cutlass10bfloat16_tE19Flash_kernel_traitsILi32ELi64ELi256ELi4ES3_EELb1ELb0ELb0ELb0ELb1ELb0ELb0ELb0EEEvNS_16Flash_fwd_paramsE)
        /*0014*/ 	.short	0x0160
        /*0016*/ 	.short	0x01d0


	//----- nvinfo : EIATTR_CBANK_PARAM_SIZE
	.align		4
.L_946:
        /*0018*/ 	.byte	0x03, 0x19
        /*001a*/ 	.short	0x01d0


	//----- nvinfo : EIATTR_KPARAM_INFO
	.align		4
        /*001c*/ 	.byte	0x04, 0x17
        /*001e*/ 	.short	(.L_948 - .L_947)
.L_947:
        /*0020*/ 	.word	0x00000000
        /*0024*/ 	.short	0x0000
        /*0026*/ 	.short	0x0000
        /*0028*/ 	.byte	0x00, 0xf0, 0x41, 0x07


	//----- nvinfo : EIATTR_MAXREG_COUNT
	.align		4
.L_948:
        /*002c*/ 	.byte	0x03, 0x1b
        /*002e*/ 	.short	0x00ff


	//----- nvinfo : EIATTR_NUM_BARRIERS
	.align		4
        /*0030*/ 	.byte	0x02, 0x4c
        /*0032*/ 	.byte	0x01
	.zero		1


	//----- nvinfo : EIATTR_MERCURY_ISA_VERSION
	.align		4
        /*0034*/ 	.byte	0x03, 0x5f
        /*0036*/ 	.short	0x0000


	//----- nvinfo : EIATTR_COOP_GROUP_MASK_REGIDS
	.align		4
        /*0038*/ 	.byte	0x04, 0x29
        /*003a*/ 	.short	(.L_950 - .L_949)


	//   ....[0]....
.L_949:
        /*003c*/ 	.word	0xffffffff


	//   ....[1]....
        /*0040*/ 	.word	0xffffffff


	//   ....[2]....
        /*0044*/ 	.word	0xffffffff


	//   ....[3]....
        /*0048*/ 	.word	0xffffffff


	//   ....[4]....
        /*004c*/ 	.word	0xffffffff


	//   ....[5]....
        /*0050*/ 	.word	0xffffffff


	//   ....[6]....
        /*0054*/ 	.word	0xffffffff


	//   ....[7]....
        /*0058*/ 	.word	0xffffffff


	//   ....[8]....
        /*005c*/ 	.word	0xffffffff


	//   ....[9]....
        /*0060*/ 	.word	0xffffffff


	//   ....[10]....
        /*0064*/ 	.word	0xffffffff


	//   ....[11]....
        /*0068*/ 	.word	0xffffffff


	//   ....[12]....
        /*006c*/ 	.word	0xffffffff


	//   ....[13]....
        /*0070*/ 	.word	0xffffffff


	//   ....[14]....
        /*0074*/ 	.word	0xffffffff


	//   ....[15]....
        /*0078*/ 	.word	0xffffffff


	//----- nvinfo : EIATTR_COOP_GROUP_INSTR_OFFSETS
	.align		4
.L_950:
        /*007c*/ 	.byte	0x04, 0x28
        /*007e*/ 	.short	(.L_952 - .L_951)


	//   ....[0]....
.L_951:
        /*0080*/ 	.word	0x000041e0


	//   ....[1]....
        /*0084*/ 	.word	0x00004220


	//   ....[2]....
        /*0088*/ 	.word	0x00005450


	//   ....[3]....
        /*008c*/ 	.word	0x000054b0


	//   ....[4]....
        /*0090*/ 	.word	0x00009af0


	//   ....[5]....
        /*0094*/ 	.word	0x00009b20


	//   ....[6]....
        /*0098*/ 	.word	0x0000a470


	//   ....[7]....
        /*009c*/ 	.word	0x0000a4d0


	//   ....[8]....
        /*00a0*/ 	.word	0x0000de50


	//   ....[9]....
        /*00a4*/ 	.word	0x0000de70


	//   ....[10]....
        /*00a8*/ 	.word	0x0000dea0


	//   ....[11]....
        /*00ac*/ 	.word	0x0000deb0


	//   ....[12]....
        /*00b0*/ 	.word	0x00010300


	//   ....[13]....
        /*00b4*/ 	.word	0x00010340


	//   ....[14]....
        /*00b8*/ 	.word	0x00010380


	//   ....[15]....
        /*00bc*/ 	.word	0x000103a0


	//----- nvinfo : EIATTR_EXIT_INSTR_OFFSETS
	.align		4
.L_952:
        /*00c0*/ 	.byte	0x04, 0x1c
        /*00c2*/ 	.short	(.L_954 - .L_953)


	//   ....[0]....
.L_953:
        /*00c4*/ 	.word	0x000002d0


	//   ....[1]....
        /*00c8*/ 	.word	0x00000840


	//   ....[2]....
        /*00cc*/ 	.word	0x00000870


	//   ....[3]....
        /*00d0*/ 	.word	0x00010d00


	//   ....[4]....
        /*00d4*/ 	.word	0x00010dc0


	//----- nvinfo : EIATTR_CTAIDZ_USED
	.align		4
.L_954:
        /*00d8*/ 	.byte	0x01, 0x04
	.zero		2


	//----- nvinfo : EIATTR_CRS_STACK_SIZE
	.align		4
        /*00dc*/ 	.byte	0x04, 0x1e
        /*00de*/ 	.short	(.L_956 - .L_955)
.L_955:
        /*00e0*/ 	.word	0x00000000
.L_956:


//--------------------- .nv.info._ZN5flash24flash_fwd_splitkv_kernelI23Flash_fwd_kernel_traitsILi32ELi64ELi256ELi4ELb0ELb0EN7cutlass10bfloat16_tE19Flash_kernel_traitsILi32ELi64ELi256ELi4ES3_EELb1ELb0ELb0ELb0ELb1ELb1ELb0ELb0EEEvNS_16Flash_fwd_paramsE --------------------------
	.section	.nv.info._ZN5flash24flash_fwd_splitkv_kernelI23Flash_fwd_kernel_traitsILi32ELi64ELi256ELi4ELb0ELb0EN7cutlass10bfloat16_tE19Flash_kernel_traitsILi32ELi64ELi256ELi4ES3_EELb1ELb0ELb0ELb0ELb1ELb1ELb0ELb0EEEvNS_16Flash_fwd_paramsE,"",@"SHT_CUDA_INFO"
	.sectionflags	@""
	.align	4


	//----- nvinfo : EIATTR_CUDA_API_VERSION
	.align		4
        /*0000*/ 	.byte	0x04, 0x37
        /*0002*/ 	.short	(.L_958 - .L_957)
.L_957:
        /*0004*/ 	.word	0x00000082


	//----- nvinfo : EIATTR_SW2861232_WAR
	.align		4
.L_958:
        /*0008*/ 	.byte	0x01, 0x35
	.zero		2


	//----- nvinfo : EIATTR_PARAM_CBANK
	.align		4
        /*000c*/ 	.byte	0x04, 0x0a
        /*000e*/ 	.short	(.L_960 - .L_959)
	.align		4
.L_959:
        /*0010*/ 	.word	index@(.nv.constant0._ZN5flash24flash_fwd_splitkv_kernelI23Flash_fwd_kernel_traitsILi32ELi64ELi256ELi4ELb0ELb0EN7cutlass10bfloat16_tE19Flash_kernel_traitsILi32ELi64ELi256ELi4ES3_EELb1ELb0ELb0ELb0ELb1ELb1ELb0ELb0EEEvNS_16Flash_fwd_paramsE)
        /*0014*/ 	.short	0x0160
        /*0016*/ 	.short	0x01d0


	//----- nvinfo : EIATTR_CBANK_PARAM_SIZE
	.align		4
.L_960:
        /*0018*/ 	.byte	0x03, 0x19
        /*001a*/ 	.short	0x01d0


	//----- nvinfo : EIATTR_KPARAM_INFO
	.align		4
        /*001c*/ 	.byte	0x04, 0x17
        /*001e*/ 	.short	(.L_962 - .L_961)
.L_961:
        /*0020*/ 	.word	0x00000000
        /*0024*/ 	.short	0x0000
        /*0026*/ 	.short	0x0000
        /*0028*/ 	.byte	0x00, 0xf0, 0x41, 0x07


	//----- nvinfo : EIATTR_MAXREG_COUNT
	.align		4
.L_962:
        /*002c*/ 	.byte	0x03, 0x1b
        /*002e*/ 	.short	0x00ff


	//----- nvinfo : EIATTR_NUM_BARRIERS
	.align		4
        /*0030*/ 	.byte	0x02, 0x4c
        /*0032*/ 	.byte	0x01
	.zero		1


	//----- nvinfo : EIATTR_MERCURY_ISA_VERSION
	.align		4
        /*0034*/ 	.byte	0x03, 0x5f
        /*0036*/ 	.short	0x0000


	//----- nvinfo : EIATTR_COOP_GROUP_MASK_REGIDS
	.align		4
        /*0038*/ 	.byte	0x04, 0x29
        /*003a*/ 	.short	(.L_964 - .L_963)


	//   ....[0]....
.L_963:
        /*003c*/ 	.word	0xffffffff


	//   ....[1]....
        /*0040*/ 	.word	0xffffffff


	//   ....[2]....
        /*0044*/ 	.word	0xffffffff


	//   ....[3]....
        /*0048*/ 	.word	0xffffffff


	//   ....[4]....
        /*004c*/ 	.word	0xffffffff


	//   ....[5]....
        /*0050*/ 	.word	0xffffffff


	//   ....[6]....
        /*0054*/ 	.word	0xffffffff


	//   ....[7]....
        /*0058*/ 	.word	0xffffffff


	//   ....[8]....
        /*005c*/ 	.word	0xffffffff


	//   ....[9]....
        /*0060*/ 	.word	0xffffffff


	//   ....[10]....
        /*0064*/ 	.word	0xffffffff


	//   ....[11]....
        /*0068*/ 	.word	0xffffffff


	//   ....[12]....
        /*006c*/ 	.word	0xffffffff


	//   ....[13]....
        /*0070*/ 	.word	0xffffffff


	//   ....[14]....
        /*0074*/ 	.word	0xffffffff


	//   ....[15]....
        /*0078*/ 	.word	0xffffffff


	//----- nvinfo : EIATTR_COOP_GROUP_INSTR_OFFSETS
	.align		4
.L_964:
        /*007c*/ 	.byte	0x04, 0x28
        /*007e*/ 	.short	(.L_966 - .L_965)


	//   ....[0]....
.L_965:
        /*0080*/ 	.word	0x000053c0


	//   ....[1]....
        /*0084*/ 	.word	0x00005420


	//   ....[2]....
        /*0088*/ 	.word	0x000066c0


	//   ....[3]....
        /*008c*/ 	.word	0x00006730


	//   ....[4]....
        /*0090*/ 	.word	0x0000bcf0


	//   ....[5]....
        /*0094*/ 	.word	0x0000bd10


	//   ....[6]....
        /*0098*/ 	.word	0x0000c720


	//   ....[7]....
        /*009c*/ 	.word	0x0000c780


	//   ....[8]....
        /*00a0*/ 	.word	0x00011090


	//   ....[9]....
        /*00a4*/ 	.word	0x000110a0


	//   ....[10]....
        /*00a8*/ 	.word	0x000110d0


	//   ....[11]....
        /*00ac*/ 	.word	0x000110e0


	//   ....[12]....
        /*00b0*/ 	.word	0x00013530


	//   ....[13]....
        /*00b4*/ 	.word	0x00013570


	//   ....[14]....
        /*00b8*/ 	.word	0x000135c0


	//   ....[15]....
        /*00bc*/ 	.word	0x000135e0


	//----- nvinfo : EIATTR_EXIT_INSTR_OFFSETS
	.align		4
.L_966:
        /*00c0*/ 	.byte	0x04, 0x1c
        /*00c2*/ 	.short	(.L_968 - .L_967)


	//   ....[0]....
.L_967:
        /*00c4*/ 	.word	0x000002d0


	//   ....[1]....
        /*00c8*/ 	.word	0x00000840


	//   ....[2]....
        /*00cc*/ 	.word	0x00000870


	//   ....[3]....
        /*00d0*/ 	.word	0x00013f30


	//   ....[4]....
        /*00d4*/ 	.word	0x00013ff0


	//----- nvinfo : EIATTR_CTAIDZ_USED
	.align		4
.L_968:
        /*00d8*/ 	.byte	0x01, 0x04
	.zero		2


	//----- nvinfo : EIATTR_CRS_STACK_SIZE
	.align		4
        /*00dc*/ 	.byte	0x04, 0x1e
        /*00de*/ 	.short	(.L_970 - .L_969)
.L_969:
        /*00e0*/ 	.word	0x00000000
.L_970:


//--------------------- .nv.info._ZN5flash24flash_fwd_splitkv_kernelI23Flash_fwd_kernel_traitsILi32ELi64ELi256ELi4ELb0ELb0EN7cutlass10bfloat16_tE19Flash_kernel_traitsILi32ELi64ELi256ELi4ES3_EELb1ELb0ELb1ELb0ELb0ELb0ELb0ELb0EEEvNS_16Flash_fwd_paramsE --------------------------
	.section	.nv.info._ZN5flash24flash_fwd_splitkv_kernelI23Flash_fwd_kernel_traitsILi32ELi64ELi256ELi4ELb0ELb0EN7cutlass10bfloat16_tE19Flash_kernel_traitsILi32ELi64ELi256ELi4ES3_EELb1ELb0ELb1ELb0ELb0ELb0ELb0ELb0EEEvNS_16Flash_fwd_paramsE,"",@"SHT_CUDA_INFO"
	.sectionflags	@""
	.align	4


	//----- nvinfo : EIATTR_CUDA_API_VERSION
	.align		4
        /*0000*/ 	.byte	0x04, 0x37
        /*0002*/ 	.short	(.L_972 - .L_971)
.L_971:
        /*0004*/ 	.word	0x00000082


	//----- nvinfo : EIATTR_SW2861232_WAR
	.align		4
.L_972:
        /*0008*/ 	.byte	0x01, 0x35
	.zero		2


	//----- nvinfo : EIATTR_PARAM_CBANK
	.align		4
        /*000c*/ 	.byte	0x04, 0x0a
        /*000e*/ 	.short	(.L_974 - .L_973)
	.align		4
.L_973:
        /*0010*/ 	.word	index@(.nv.constant0._ZN5flash24flash_fwd_splitkv_kernelI23Flash_fwd_kernel_traitsILi32ELi64ELi256ELi4ELb0ELb0EN7cutlass10bfloat16_tE19Flash_kernel_traitsILi32ELi64ELi256ELi4ES3_EELb1ELb0ELb1ELb0ELb0ELb0ELb0ELb0EEEvNS_16Flash_fwd_paramsE)
        /*0014*/ 	.short	0x0160
        /*0016*/ 	.short	0x01d0


	//----- nvinfo : EIATTR_CBANK_PARAM_SIZE
	.align		4
.L_974:
        /*0018*/ 	.byte	0x03, 0x19
        /*001a*/ 	.short	0x01d0


	//----- nvinfo : EIATTR_KPARAM_INFO
	.align		4
        /*001c*/ 	.byte	0x04, 0x17
        /*001e*/ 	.short	(.L_976 - .L_975)
.L_975:
        /*0020*/ 	.word	0x00000000
        /*0024*/ 	.short	0x0000
        /*0026*/ 	.short	0x0000
        /*0028*/ 	.byte	0x00, 0xf0, 0x41, 0x07


	//----- nvinfo : EIATTR_MAXREG_COUNT
	.align		4
.L_976:
        /*002c*/ 	.byte	0x03, 0x1b
        /*002e*/ 	.short	0x00ff


	//----- nvinfo : EIATTR_NUM_BARRIERS
	.align		4
        /*0030*/ 	.byte	0x02, 0x4c
        /*0032*/ 	.byte	0x01
	.zero		1


	//----- nvinfo : EIATTR_MERCURY_ISA_VERSION
	.align		4
        /*0034*/ 	.byte	0x03, 0x5f
        /*0036*/ 	.short	0x0000


	//----- nvinfo : EIATTR_COOP_GROUP_MASK_REGIDS
	.align		4
        /*0038*/ 	.byte	0x04, 0x29
        /*003a*/ 	.short	(.L_978 - .L_977)


	//   ....[0]....
.L_977:
        /*003c*/ 	.word	0xffffffff


	//   ....[1]....
        /*0040*/ 	.word	0xffffffff


	//   ....[2]....
        /*0044*/ 	.word	0xffffffff


	//   ....[3]....
        /*0048*/ 	.word	0xffffffff


	//   ....[4]....
        /*004c*/ 	.word	0xffffffff


	//   ....[5]....
        /*0050*/ 	.word	0xffffffff


	//   ....[6]....
        /*0054*/ 	.word	0xffffffff


	//   ....[7]....
        /*0058*/ 	.word	0xffffffff


	//   ....[8]....
        /*005c*/ 	.word	0xffffffff


	//   ....[9]....
        /*0060*/ 	.word	0xffffffff


	//   ....[10]....
        /*0064*/ 	.word	0xffffffff


	//   ....[11]....
        /*0068*/ 	.word	0xffffffff


	//   ....[12]....
        /*006c*/ 	.word	0xffffffff


	//   ....[13]....
        /*0070*/ 	.word	0xffffffff


	//   ....[14]....
        /*0074*/ 	.word	0xffffffff


	//   ....[15]....
        /*0078*/ 	.word	0xffffffff


	//----- nvinfo : EIATTR_COOP_GROUP_INSTR_OFFSETS
	.align		4
.L_978:
        /*007c*/ 	.byte	0x04, 0x28
        /*007e*/ 	.short	(.L_980 - .L_979)


	//   ....[0]....
.L_979:
        /*0080*/ 	.word	0x000066e0


	//   ....[1]....
        /*0084*/ 	.word	0x00006700


	//   ....[2]....
        /*0088*/ 	.word	0x000070f0


	//   ....[3]....
        /*008c*/ 	.word	0x00007150


	//   ....[4]....
        /*0090*/ 	.word	0x0000cf80


	//   ....[5]....
        /*0094*/ 	.word	0x0000cfa0


	//   ....[6]....
        /*0098*/ 	.word	0x0000d980


	//   ....[7]....
        /*009c*/ 	.word	0x0000d9e0


	//   ....[8]....
        /*00a0*/ 	.word	0x00012a50


	//   ....[9]....
        /*00a4*/ 	.word	0x00012a60


	//   ....[10]....
        /*00a8*/ 	.word	0x00012a80


	//   ....[11]....
        /*00ac*/ 	.word	0x00012aa0


	//   ....[12]....
        /*00b0*/ 	.word	0x00014ed0


	//   ....[13]....
        /*00b4*/ 	.word	0x00014f10


	//   ....[14]....
        /*00b8*/ 	.word	0x00014f60


	//   ....[15]....
        /*00bc*/ 	.word	0x00014f80


	//----- nvinfo : EIATTR_EXIT_INSTR_OFFSETS
	.align		4
.L_980:
        /*00c0*/ 	.byte	0x04, 0x1c
        /*00c2*/ 	.short	(.L_982 - .L_981)


	//   ....[0]....
.L_981:
        /*00c4*/ 	.word	0x000002d0


	//   ....[1]....
        /*00c8*/ 	.word	0x00000860


	//   ....[2]....
        /*00cc*/ 	.word	0x00000890


	//   ....[3]....
        /*00d0*/ 	.word	0x000159f0


	//   ....[4]....
        /*00d4*/ 	.word	0x00015ab0


	//----- nvinfo : EIATTR_CTAIDZ_USED
	.align		4
.L_982:
        /*00d8*/ 	.byte	0x01, 0x04
	.zero		2


	//----- nvinfo : EIATTR_CRS_STACK_SIZE
	.align		4
        /*00dc*/ 	.byte	0x04, 0x1e
        /*00de*/ 	.short	(.L_984 - .L_983)
.L_983:
        /*00e0*/ 	.word	0x00000000
.L_984:


//--------------------- .nv.info._ZN5flash24flash_fwd_splitkv_kernelI23Flash_fwd_kernel_traitsILi32ELi64ELi256ELi4ELb0ELb0EN7cutlass10bfloat16_tE19Flash_kernel_traitsILi32ELi64ELi256ELi4ES3_EELb1ELb0ELb1ELb0ELb0ELb1ELb0ELb0EEEvNS_16Flash_fwd_paramsE --------------------------
	.section	.nv.info._ZN5flash24flash_fwd_splitkv_kernelI23Flash_fwd_kernel_traitsILi32ELi64ELi256ELi4ELb0ELb0EN7cutlass10bfloat16_tE19Flash_kernel_traitsILi32ELi64ELi256ELi4ES3_EELb1ELb0ELb1ELb0ELb0ELb1ELb0ELb0EEEvNS_16Flash_fwd_paramsE,"",@"SHT_CUDA_INFO"
	.sectionflags	@""
	.align	4


	//----- nvinfo : EIATTR_CUDA_API_VERSION
	.align		4
        /*0000*/ 	.byte	0x04, 0x37
        /*0002*/ 	.short	(.L_986 - .L_985)
.L_985:
        /*0004*/ 	.word	0x00000082


	//----- nvinfo : EIATTR_SW2861232_WAR
	.align		4
.L_986:
        /*0008*/ 	.byte	0x01, 0x35
	.zero		2


	//----- nvinfo : EIATTR_PARAM_CBANK
	.align		4
        /*000c*/ 	.byte	0x04, 0x0a
        /*000e*/ 	.short	(.L_988 - .L_987)
	.align		4
.L_987:
        /*0010*/ 	.word	index@(.nv.constant0._ZN5flash24flash_fwd_splitkv_kernelI23Flash_fwd_kernel_traitsILi32ELi64ELi256ELi4ELb0ELb0EN7cutlass10bfloat16_tE19Flash_kernel_traitsILi32ELi64ELi256ELi4ES3_EELb1ELb0ELb1ELb0ELb0ELb1ELb0ELb0EEEvNS_16Flash_fwd_paramsE)
        /*0014*/ 	.short	0x0160
        /*0016*/ 	.short	0x01d0


	//----- nvinfo : EIATTR_CBANK_PARAM_SIZE
	.align		4
.L_988:
        /*0018*/ 	.byte	0x03, 0x19
        /*001a*/ 	.short	0x01d0


	//----- nvinfo : EIATTR_KPARAM_INFO
	.align		4
        /*001c*/ 	.byte	0x04, 0x17
        /*001e*/ 	.short	(.L_990 - .L_989)
.L_989:
        /*0020*/ 	.word	0x00000000
        /*0024*/ 	.short	0x0000
        /*0026*/ 	.short	0x0000
        /*0028*/ 	.byte	0x00, 0xf0, 0x41, 0x07


	//----- nvinfo : EIATTR_MAXREG_COUNT
	.align		4
.L_990:
        /*002c*/ 	.byte	0x03, 0x1b
        /*002e*/ 	.short	0x00ff


	//----- nvinfo : EIATTR_NUM_BARRIERS
	.align		4
        /*0030*/ 	.byte	0x02, 0x4c
        /*0032*/ 	.byte	0x01
	.zero		1


	//----- nvinfo : EIATTR_ANNOTATIONS
	.align		4
        /*0034*/ 	.byte	0x04, 0x55
        /*0036*/ 	.short	(.L_992 - .L_991)


	//   ....[0]....
.L_991:
        /*0038*/ 	.word	0x00000001
        /*003c*/ 	.byte	0xb0, 0xc4, 0x00, 0x00, 0x01, 0x00, 0x00, 0x00, 0xf0, 0xc5, 0x00, 0x00, 0x01, 0x00, 0x00, 0x00
        /*004c*/ 	.byte	0x90, 0xed, 0x00, 0x00, 0x01, 0x00, 0x00, 0x00, 0xa0, 0xed, 0x00, 0x00


	//----- nvinfo : EIATTR_MERCURY_ISA_VERSION
	.align		4
.L_992:
        /*0058*/ 	.byte	0x03, 0x5f
        /*005a*/ 	.short	0x0000


	//----- nvinfo : EIATTR_COOP_GROUP_MASK_REGIDS
	.align		4
        /*005c*/ 	.byte	0x04, 0x29
        /*005e*/ 	.short	(.L_994 - .L_993)


	//   ....[0]....
.L_993:
        /*0060*/ 	.word	0xffffffff


	//   ....[1]....
        /*0064*/ 	.word	0xffffffff


	//   ....[2]....
        /*0068*/ 	.word	0xffffffff


	//   ....[3]....
        /*006c*/ 	.word	0xffffffff


	//   ....[4]....
        /*0070*/ 	.word	0xffffffff


	//   ....[5]....
        /*0074*/ 	.word	0xffffffff


	//   ....[6]....
        /*0078*/ 	.word	0xffffffff


	//   ....[7]....
        /*007c*/ 	.word	0xffffffff


	//   ....[8]....
        /*0080*/ 	.word	0xffffffff


	//   ....[9]....
        /*0084*/ 	.word	0xffffffff


	//   ....[10]....
        /*0088*/ 	.word	0xffffffff


	//   ....[11]....
        /*008c*/ 	.word	0xffffffff


	//   ....[12]....
        /*0090*/ 	.word	0xffffffff


	//   ....[13]....
        /*0094*/ 	.word	0xffffffff


	//   ....[14]....
        /*0098*/ 	.word	0xffffffff


	//   ....[15]....
        /*009c*/ 	.word	0xffffffff


	//----- nvinfo : EIATTR_COOP_GROUP_INSTR_OFFSETS
	.align		4
.L_994:
        /*00a0*/ 	.byte	0x04, 0x28
        /*00a2*/ 	.short	(.L_996 - .L_995)


	//   ....[0]....
.L_995:
        /*00a4*/ 	.word	0x00007830


	//   ....[1]....
        /*00a8*/ 	.word	0x00007850


	//   ....[2]....
        /*00ac*/ 	.word	0x00008290


	//   ....[3]....
        /*00b0*/ 	.word	0x000082e0


	//   ....[4]....
        /*00b4*/ 	.word	0x0000f1b0


	//   ....[5]....
        /*00b8*/ 	.word	0x0000f1d0


	//   ....[6]....
        /*00bc*/ 	.word	0x0000fb80


	//   ....[7]....
        /*00c0*/ 	.word	0x0000fbd0


	//   ....[8]....
        /*00c4*/ 	.word	0x00015c30


	//   ....[9]....
        /*00c8*/ 	.word	0x00015c80


	//   ....[10]....
        /*00cc*/ 	.word	0x00015ca0


	//   ....[11]....
        /*00d0*/ 	.word	0x00015cc0


	//   ....[12]....
        /*00d4*/ 	.word	0x00018100


	//   ....[13]....
        /*00d8*/ 	.word	0x00018140


	//   ....[14]....
        /*00dc*/ 	.word	0x00018190


	//   ....[15]....
        /*00e0*/ 	.word	0x000181b0


	//----- nvinfo : EIATTR_EXIT_INSTR_OFFSETS
	.align		4
.L_996:
        /*00e4*/ 	.byte	0x04, 0x1c
        /*00e6*/ 	.short	(.L_998 - .L_997)


	//   ....[0]....
.L_997:
        /*00e8*/ 	.word	0x000002e0


	//   ....[1]....
        /*00ec*/ 	.word	0x00000870


	//   ....[2]....
        /*00f0*/ 	.word	0x000008a0


	//   ....[3]....
        /*00f4*/ 	.word	0x00018c20


	//   ....[4]....
        /*00f8*/ 	.word	0x00018ce0


	//----- nvinfo : EIATTR_CTAIDZ_USED
	.align		4
.L_998:
        /*00fc*/ 	.byte	0x01, 0x04
	.zero		2


	//----- nvinfo : EIATTR_CRS_STACK_SIZE
	.align		4
        /*0100*/ 	.byte	0x04, 0x1e
        /*0102*/ 	.short	(.L_1000 - .L_999)
.L_999:
        /*0104*/ 	.word	0x00000000
.L_1000:


//--------------------- .nv.info._ZN5flash24flash_fwd_splitkv_kernelI23Flash_fwd_kernel_traitsILi32ELi64ELi256ELi4ELb0ELb0EN7cutlass10bfloat16_tE19Flash_kernel_traitsILi32ELi64ELi256ELi4ES3_EELb1ELb0ELb0ELb0ELb1ELb0ELb0ELb1EEEvNS_16Flash_fwd_paramsE --------------------------
	.section	.nv.info._ZN5flash24flash_fwd_splitkv_kernelI23Flash_fwd_kernel_traitsILi32ELi64ELi256ELi4ELb0ELb0EN7cutlass10bfloat16_tE19Flash_kernel_traitsILi32ELi64ELi256ELi4ES3_EELb1ELb0ELb0ELb0ELb1ELb0ELb0ELb1EEEvNS_16Flash_fwd_paramsE,"",@"SHT_CUDA_INFO"
	.sectionflags	@""
	.align	4


	//----- nvinfo : EIATTR_CUDA_API_VERSION
	.align		4
        /*0000*/ 	.byte	0x04, 0x37
        /*0002*/ 	.short	(.L_1002 - .L_1001)
.L_1001:
        /*0004*/ 	.word	0x00000082


	//----- nvinfo : EIATTR_SW2861232_WAR
	.align		4
.L_1002:
        /*0008*/ 	.byte	0x01, 0x35
	.zero		2


	//----- nvinfo : EIATTR_PARAM_CBANK
	.align		4
        /*000c*/ 	.byte	0x04, 0x0a
        /*000e*/ 	.short	(.L_1004 - .L_1003)
	.align		4
.L_1003:
        /*0010*/ 	.word	index@(.nv.constant0._ZN5flash24flash_fwd_splitkv_kernelI23Flash_fwd_kernel_traitsILi32ELi64ELi256ELi4ELb0ELb0EN7cutlass10bfloat16_tE19Flash_kernel_traitsILi32ELi64ELi256ELi4ES3_EELb1ELb0ELb0ELb0ELb1ELb0ELb0ELb1EEEvNS_16Flash_fwd_paramsE)
        /*0014*/ 	.short	0x0160
        /*0016*/ 	.short	0x01d0


	//----- nvinfo : EIATTR_CBANK_PARAM_SIZE
	.align		4
.L_1004:
        /*0018*/ 	.byte	0x03, 0x19
        /*001a*/ 	.short	0x01d0


	//----- nvinfo : EIATTR_KPARAM_INFO
	.align		4
        /*001c*/ 	.byte	0x04, 0x17
        /*001e*/ 	.short	(.L_1006 - .L_1005)
.L_1005:
        /*0020*/ 	.word	0x00000000
        /*0024*/ 	.short	0x0000
        /*0026*/ 	.short	0x0000
        /*0028*/ 	.byte	0x00, 0xf0, 0x41, 0x07


	//----- nvinfo : EIATTR_MAXREG_COUNT
	.align		4
.L_1006:
        /*002c*/ 	.byte	0x03, 0x1b
        /*002e*/ 	.short	0x00ff


	//----- nvinfo : EIATTR_NUM_BARRIERS
	.align		4
        /*0030*/ 	.byte	0x02, 0x4c
        /*0032*/ 	.byte	0x01
	.zero		1


	//----- nvinfo : EIATTR_MERCURY_ISA_VERSION
	.align		4
        /*0034*/ 	.byte	0x03, 0x5f
        /*0036*/ 	.short	0x0000


	//----- nvinfo : EIATTR_COOP_GROUP_MASK_REGIDS
	.align		4
        /*0038*/ 	.byte	0x04, 0x29
        /*003a*/ 	.short	(.L_1008 - .L_1007)


	//   ....[0]....
.L_1007:
        /*003c*/ 	.word	0xffffffff


	//   ....[1]....
        /*0040*/ 	.word	0xffffffff


	//   ....[2]....
        /*0044*/ 	.word	0xffffffff


	//   ....[3]....
        /*0048*/ 	.word	0xffffffff


	//   ....[4]....
        /*004c*/ 	.word	0xffffffff


	//   ....[5]....
        /*0050*/ 	.word	0xffffffff


	//   ....[6]....
        /*0054*/ 	.word	0xffffffff


	//   ....[7]....
        /*0058*/ 	.word	0xffffffff


	//   ....[8]....
        /*005c*/ 	.word	0xffffffff


	//   ....[9]....
        /*0060*/ 	.word	0xffffffff


	//   ....[10]....
        /*0064*/ 	.word	0xffffffff


	//   ....[11]....
        /*0068*/ 	.word	0xffffffff


	//   ....[12]....
        /*006c*/ 	.word	0xffffffff


	//   ....[13]....
        /*0070*/ 	.word	0xffffffff


	//   ....[14]....
        /*0074*/ 	.word	0xffffffff


	//   ....[15]....
        /*0078*/ 	.word	0xffffffff


	//----- nvinfo : EIATTR_COOP_GROUP_INSTR_OFFSETS
	.align		4
.L_1008:
        /*007c*/ 	.byte	0x04, 0x28
        /*007e*/ 	.short	(.L_1010 - .L_1009)


	//   ....[0]....
.L_1009:
        /*0080*/ 	.word	0x0000ca00


	//   ....[1]....
        /*0084*/ 	.word	0x0000ca30


	//   ....[2]....
        /*0088*/ 	.word	0x0000d3e0


	//   ....[3]....
        /*008c*/ 	.word	0x0000d440


	//   ....[4]....
        /*0090*/ 	.word	0x00011be0


	//   ....[5]....
        /*0094*/ 	.word	0x00011c10


	//   ....[6]....
        /*0098*/ 	.word	0x000126c0


	//   ....[7]....
        /*009c*/ 	.word	0x00012720


	//   ....[8]....
        /*00a0*/ 	.word	0x00015f60


	//   ....[9]....
        /*00a4*/ 	.word	0x00015f80


	//   ....[10]....
        /*00a8*/ 	.word	0x00015fb0


	//   ....[11]....
        /*00ac*/ 	.word	0x00015fc0


	//   ....[12]....
        /*00b0*/ 	.word	0x00018410


	//   ....[13]....
        /*00b4*/ 	.word	0x00018450


	//   ....[14]....
        /*00b8*/ 	.word	0x000184a0


	//   ....[15]....
        /*00bc*/ 	.word	0x000184c0


	//----- nvinfo : EIATTR_EXIT_INSTR_OFFSETS
	.align		4
.L_1010:
        /*00c0*/ 	.byte	0x04, 0x1c
        /*00c2*/ 	.short	(.L_1012 - .L_1011)


	//   ....[0]....
.L_1011:
        /*00c4*/ 	.word	0x00000310


	//   ....[1]....
        /*00c8*/ 	.word	0x00000860


	//   ....[2]....
        /*00cc*/ 	.word	0x00000890


	//   ....[3]....
        /*00d0*/ 	.word	0x00018f30


	//   ....[4]....
        /*00d4*/ 	.word	0x00018fe0


	//----- nvinfo : EIATTR_CTAIDZ_USED
	.align		4
.L_1012:
        /*00d8*/ 	.byte	0x01, 0x04
	.zero		2


	//----- nvinfo : EIATTR_CRS_STACK_SIZE
	.align		4
        /*00dc*/ 	.byte	0x04, 0x1e
        /*00de*/ 	.short	(.L_1014 - .L_1013)
.L_1013:
        /*00e0*/ 	.word	0x00000000
.L_1014:


//--------------------- .nv.info._ZN5flash24flash_fwd_splitkv_kernelI23Flash_fwd_kernel_traitsILi32ELi64ELi256ELi4ELb0ELb0EN7cutlass10bfloat16_tE19Flash_kernel_traitsILi32ELi64ELi256ELi4ES3_EELb1ELb0ELb0ELb0ELb1ELb1ELb0ELb1EEEvNS_16Flash_fwd_paramsE --------------------------
	.section	.nv.info._ZN5flash24flash_fwd_splitkv_kernelI23Flash_fwd_kernel_traitsILi32ELi64ELi256ELi4ELb0ELb0EN7cutlass10bfloat16_tE19Flash_kernel_traitsILi32ELi64ELi256ELi4ES3_EELb1ELb0ELb0ELb0ELb1ELb1ELb0ELb1EEEvNS_16Flash_fwd_paramsE,"",@"SHT_CUDA_INFO"
	.sectionflags	@""
	.align	4


	//----- nvinfo : EIATTR_CUDA_API_VERSION
	.align		4
        /*0000*/ 	.byte	0x04, 0x37
        /*0002*/ 	.short	(.L_1016 - .L_1015)
.L_1015:
        /*0004*/ 	.word	0x00000082


	//----- nvinfo : EIATTR_SW2861232_WAR
	.align		4
.L_1016:
        /*0008*/ 	.byte	0x01, 0x35
	.zero		2


	//----- nvinfo : EIATTR_PARAM_CBANK
	.align		4
        /*000c*/ 	.byte	0x04, 0x0a
        /*000e*/ 	.short	(.L_1018 - .L_1017)
	.align		4
.L_1017:
        /*0010*/ 	.word	index@(.nv.constant0._ZN5flash24flash_fwd_splitkv_kernelI23Flash_fwd_kernel_traitsILi32ELi64ELi256ELi4ELb0ELb0EN7cutlass10bfloat16_tE19Flash_kernel_traitsILi32ELi64ELi256ELi4ES3_EELb1ELb0ELb0ELb0ELb1ELb1ELb0ELb1EEEvNS_16Flash_fwd_paramsE)
        /*0014*/ 	.short	0x0160
        /*0016*/ 	.short	0x01d0


	//----- nvinfo : EIATTR_CBANK_PARAM_SIZE
	.align		4
.L_1018:
        /*0018*/ 	.byte	0x03, 0x19
        /*001a*/ 	.short	0x01d0


	//----- nvinfo : EIATTR_KPARAM_INFO
	.align		4
        /*001c*/ 	.byte	0x04, 0x17
        /*001e*/ 	.short	(.L_1020 - .L_1019)
.L_1019:
        /*0020*/ 	.word	0x00000000
        /*0024*/ 	.short	0x0000
        /*0026*/ 	.short	0x0000
        /*0028*/ 	.byte	0x00, 0xf0, 0x41, 0x07


	//----- nvinfo : EIATTR_MAXREG_COUNT
	.align		4
.L_1020:
        /*002c*/ 	.byte	0x03, 0x1b
        /*002e*/ 	.short	0x00ff


	//----- nvinfo : EIATTR_NUM_BARRIERS
	.align		4
        /*0030*/ 	.byte	0x02, 0x4c
        /*0032*/ 	.byte	0x01
	.zero		1


	//----- nvinfo : EIATTR_ANNOTATIONS
	.align		4
        /*0034*/ 	.byte	0x04, 0x55
        /*0036*/ 	.short	(.L_1022 - .L_1021)


	//   ....[0]....
.L_1021:
        /*0038*/ 	.word	0x00000001
        /*003c*/ 	.byte	0x10, 0x02, 0x00, 0x00, 0x01, 0x00, 0x00, 0x00, 0xd0, 0x87, 0x00, 0x00, 0x01, 0x00, 0x00, 0x00
        /*004c*/ 	.byte	0x30, 0xc4, 0x01, 0x00


	//----- nvinfo : EIATTR_MERCURY_ISA_VERSION
	.align		4
.L_1022:
        /*0050*/ 	.byte	0x03, 0x5f
        /*0052*/ 	.short	0x0000


	//----- nvinfo : EIATTR_COOP_GROUP_MASK_REGIDS
	.align		4
        /*0054*/ 	.byte	0x04, 0x29
        /*0056*/ 	.short	(.L_1024 - .L_1023)


	//   ....[0]....
.L_1023:
        /*0058*/ 	.word	0xffffffff


	//   ....[1]....
        /*005c*/ 	.word	0xffffffff


	//   ....[2]....
        /*0060*/ 	.word	0xffffffff


	//   ....[3]....
        /*0064*/ 	.word	0xffffffff


	//   ....[4]....
        /*0068*/ 	.word	0xffffffff


	//   ....[5]....
        /*006c*/ 	.word	0xffffffff


	//   ....[6]....
        /*0070*/ 	.word	0xffffffff


	//   ....[7]....
        /*0074*/ 	.word	0xffffffff


	//   ....[8]....
        /*0078*/ 	.word	0xffffffff


	//   ....[9]....
        /*007c*/ 	.word	0xffffffff


	//   ....[10]....
        /*0080*/ 	.word	0xffffffff


	//   ....[11]....
        /*0084*/ 	.word	0xffffffff


	//   ....[12]....
        /*0088*/ 	.word	0xffffffff


	//   ....[13]....
        /*008c*/ 	.word	0xffffffff


	//   ....[14]....
        /*0090*/ 	.word	0xffffffff


	//   ....[15]....
        /*0094*/ 	.word	0xffffffff


	//----- nvinfo : EIATTR_COOP_GROUP_INSTR_OFFSETS
	.align		4
.L_1024:
        /*0098*/ 	.byte	0x04, 0x28
        /*009a*/ 	.short	(.L_1026 - .L_1025)


	//   ....[0]....
.L_1025:
        /*009c*/ 	.word	0x0000e5d0


	//   ....[1]....
        /*00a0*/ 	.word	0x0000e5f0


	//   ....[2]....
        /*00a4*/ 	.word	0x0000e660


	//   ....[3]....
        /*00a8*/ 	.word	0x0000e720


	//   ....[4]....
        /*00ac*/ 	.word	0x000144b0


	//   ....[5]....
        /*00b0*/ 	.word	0x000144d0


	//   ....[6]....
        /*00b4*/ 	.word	0x00014b50


	//   ....[7]....
        /*00b8*/ 	.word	0x00014bb0


	//   ....[8]....
        /*00bc*/ 	.word	0x00019910


	//   ....[9]....
        /*00c0*/ 	.word	0x00019930


	//   ....[10]....
        /*00c4*/ 	.word	0x00019960


	//   ....[11]....
        /*00c8*/ 	.word	0x00019970


	//   ....[12]....
        /*00cc*/ 	.word	0x0001bdc0


	//   ....[13]....
        /*00d0*/ 	.word	0x0001bde0


	//   ....[14]....
        /*00d4*/ 	.word	0x0001be30


	//   ....[15]....
        /*00d8*/ 	.word	0x0001be50


	//----- nvinfo : EIATTR_EXIT_INSTR_OFFSETS
	.align		4
.L_1026:
        /*00dc*/ 	.byte	0x04, 0x1c
        /*00de*/ 	.short	(.L_1028 - .L_1027)


	//   ....[0]....
.L_1027:
        /*00e0*/ 	.word	0x00000340


	//   ....[1]....
        /*00e4*/ 	.word	0x000008a0


	//   ....[2]....
        /*00e8*/ 	.word	0x000008d0


	//   ....[3]....
        /*00ec*/ 	.word	0x0001c8f0


	//   ....[4]....
        /*00f0*/ 	.word	0x0001c9a0


	//----- nvinfo : EIATTR_CTAIDZ_USED
	.align		4
.L_1028:
        /*00f4*/ 	.byte	0x01, 0x04
	.zero		2


	//----- nvinfo : EIATTR_CRS_STACK_SIZE
	.align		4
        /*00f8*/ 	.byte	0x04, 0x1e
        /*00fa*/ 	.short	(.L_1030 - .L_1029)
.L_1029:
        /*00fc*/ 	.word	0x00000000
.L_1030:


//--------------------- .nv.info._ZN5flash24flash_fwd_splitkv_kernelI23Flash_fwd_kernel_traitsILi32ELi64ELi256ELi4ELb0ELb0EN7cutlass10bfloat16_tE19Flash_kernel_traitsILi32ELi64ELi256ELi4ES3_EELb1ELb0ELb1ELb0ELb0ELb0ELb0ELb1EEEvNS_16Flash_fwd_paramsE --------------------------
	.section	.nv.info._ZN5flash24flash_fwd_splitkv_kernelI23Flash_fwd_kernel_traitsILi32ELi64ELi256ELi4ELb0ELb0EN7cutlass10bfloat16_tE19Flash_kernel_traitsILi32ELi64ELi256ELi4ES3_EELb1ELb0ELb1ELb0ELb0ELb0ELb0ELb1EEEvNS_16Flash_fwd_paramsE,"",@"SHT_CUDA_INFO"
	.sectionflags	@""
	.align	4


	//----- nvinfo : EIATTR_CUDA_API_VERSION
	.align		4
        /*0000*/ 	.byte	0x04, 0x37
        /*0002*/ 	.short	(.L_1032 - .L_1031)
.L_1031:
        /*0004*/ 	.word	0x00000082


	//----- nvinfo : EIATTR_SW2861232_WAR
	.align		4
.L_1032:
        /*0008*/ 	.byte	0x01, 0x35
	.zero		2


	//----- nvinfo : EIATTR_PARAM_CBANK
	.align		4
        /*000c*/ 	.byte	0x04, 0x0a
        /*000e*/ 	.short	(.L_1034 - .L_1033)
	.align		4
.L_1033:
        /*0010*/ 	.word	index@(.nv.constant0._ZN5flash24flash_fwd_splitkv_kernelI23Flash_fwd_kernel_traitsILi32ELi64ELi256ELi4ELb0ELb0EN7cutlass10bfloat16_tE19Flash_kernel_traitsILi32ELi64ELi256ELi4ES3_EELb1ELb0ELb1ELb0ELb0ELb0ELb0ELb1EEEvNS_16Flash_fwd_paramsE)
        /*0014*/ 	.short	0x0160
        /*0016*/ 	.short	0x01d0


	//----- nvinfo : EIATTR_CBANK_PARAM_SIZE
	.align		4
.L_1034:
        /*0018*/ 	.byte	0x03, 0x19
        /*001a*/ 	.short	0x01d0


	//----- nvinfo : EIATTR_KPARAM_INFO
	.align		4
        /*001c*/ 	.byte	0x04, 0x17
        /*001e*/ 	.short	(.L_1036 - .L_1035)
.L_1035:
        /*0020*/ 	.word	0x00000000
        /*0024*/ 	.short	0x0000
        /*0026*/ 	.short	0x0000
        /*0028*/ 	.byte	0x00, 0xf0, 0x41, 0x07


	//----- nvinfo : EIATTR_MAXREG_COUNT
	.align		4
.L_1036:
        /*002c*/ 	.byte	0x03, 0x1b
        /*002e*/ 	.short	0x00ff


	//----- nvinfo : EIATTR_NUM_BARRIERS
	.align		4
        /*0030*/ 	.byte	0x02, 0x4c
        /*0032*/ 	.byte	0x01
	.zero		1


	//----- nvinfo : EIATTR_MERCURY_ISA_VERSION
	.align		4
        /*0034*/ 	.byte	0x03, 0x5f
        /*0036*/ 	.short	0x0000


	//----- nvinfo : EIATTR_COOP_GROUP_MASK_REGIDS
	.align		4
        /*0038*/ 	.byte	0x04, 0x29
        /*003a*/ 	.short	(.L_1038 - .L_1037)


	//   ....[0]....
.L_1037:
        /*003c*/ 	.word	0xffffffff


	//   ....[1]....
        /*0040*/ 	.word	0xffffffff


	//   ....[2]....
        /*0044*/ 	.word	0xffffffff


	//   ....[3]....
        /*0048*/ 	.word	0xffffffff


	//   ....[4]....
        /*004c*/ 	.word	0xffffffff


	//   ....[5]....
        /*0050*/ 	.word	0xffffffff


	//   ....[6]....
        /*0054*/ 	.word	0xffffffff


	//   ....[7]....
        /*0058*/ 	.word	0xffffffff


	//   ....[8]....
        /*005c*/ 	.word	0xffffffff


	//   ....[9]....
        /*0060*/ 	.word	0xffffffff


	//   ....[10]....
        /*0064*/ 	.word	0xffffffff


	//   ....[11]....
        /*0068*/ 	.word	0xffffffff


	//   ....[12]....
        /*006c*/ 	.word	0xffffffff


	//   ....[13]....
        /*0070*/ 	.word	0xffffffff


	//   ....[14]....
        /*0074*/ 	.word	0xffffffff


	//   ....[15]....
        /*0078*/ 	.word	0xffffffff


	//----- nvinfo : EIATTR_COOP_GROUP_INSTR_OFFSETS
	.align		4
.L_1038:
        /*007c*/ 	.byte	0x04, 0x28
        /*007e*/ 	.short	(.L_1040 - .L_1039)


	//   ....[0]....
.L_1039:
        /*0080*/ 	.word	0x0000f5c0


	//   ....[1]....
        /*0084*/ 	.word	0x0000f5e0


	//   ....[2]....
        /*0088*/ 	.word	0x0000fff0


	//   ....[3]....
        /*008c*/ 	.word	0x00010050


	//   ....[4]....
        /*0090*/ 	.word	0x00016670


	//   ....[5]....
        /*0094*/ 	.word	0x00016690


	//   ....[6]....
        /*0098*/ 	.word	0x000166b0


	//   ....[7]....
        /*009c*/ 	.word	0x000167b0


	//   ....[8]....
        /*00a0*/ 	.word	0x0001bea0


	//   ....[9]....
        /*00a4*/ 	.word	0x0001bec0


	//   ....[10]....
        /*00a8*/ 	.word	0x0001bee0


	//   ....[11]....
        /*00ac*/ 	.word	0x0001bf00


	//   ....[12]....
        /*00b0*/ 	.word	0x0001e320


	//   ....[13]....
        /*00b4*/ 	.word	0x0001e360


	//   ....[14]....
        /*00b8*/ 	.word	0x0001e3b0


	//   ....[15]....
        /*00bc*/ 	.word	0x0001e3d0


	//----- nvinfo : EIATTR_EXIT_INSTR_OFFSETS
	.align		4
.L_1040:
        /*00c0*/ 	.byte	0x04, 0x1c
        /*00c2*/ 	.short	(.L_1042 - .L_1041)


	//   ....[0]....
.L_1041:
        /*00c4*/ 	.word	0x000004e0


	//   ....[1]....
        /*00c8*/ 	.word	0x00000b20


	//   ....[2]....
        /*00cc*/ 	.word	0x00000b50


	//   ....[3]....
        /*00d0*/ 	.word	0x0001eed0


	//   ....[4]....
        /*00d4*/ 	.word	0x0001ef90


	//----- nvinfo : EIATTR_CTAIDZ_USED
	.align		4
.L_1042:
        /*00d8*/ 	.byte	0x01, 0x04
	.zero		2


	//----- nvinfo : EIATTR_CRS_STACK_SIZE
	.align		4
        /*00dc*/ 	.byte	0x04, 0x1e
        /*00de*/ 	.short	(.L_1044 - .L_1043)
.L_1043:
        /*00e0*/ 	.word	0x00000000
.L_1044:


//--------------------- .nv.info._ZN5flash24flash_fwd_splitkv_kernelI23Flash_fwd_kernel_traitsILi32ELi64ELi256ELi4ELb0ELb0EN7cutlass10bfloat16_tE19Flash_kernel_traitsILi32ELi64ELi256ELi4ES3_EELb1ELb0ELb1ELb0ELb0ELb1ELb0ELb1EEEvNS_16Flash_fwd_paramsE --------------------------
	.section	.nv.info._ZN5flash24flash_fwd_splitkv_kernelI23Flash_fwd_kernel_traitsILi32ELi64ELi256ELi4ELb0ELb0EN7cutlass10bfloat16_tE19Flash_kernel_traitsILi32ELi64ELi256ELi4ES3_EELb1ELb0ELb1ELb0ELb0ELb1ELb0ELb1EEEvNS_16Flash_fwd_paramsE,"",@"SHT_CUDA_INFO"
	.sectionflags	@""
	.align	4


	//----- nvinfo : EIATTR_CUDA_API_VERSION
	.align		4
        /*0000*/ 	.byte	0x04, 0x37
        /*0002*/ 	.short	(.L_1046 - .L_1045)
.L_1045:
        /*0004*/ 	.word	0x00000082


	//----- nvinfo : EIATTR_SW2861232_WAR
	.align		4
.L_1046:
        /*0008*/ 	.byte	0x01, 0x35
	.zero		2


	//----- nvinfo : EIATTR_PARAM_CBANK
	.align		4
        /*000c*/ 	.byte	0x04, 0x0a
        /*000e*/ 	.short	(.L_1048 - .L_1047)
	.align		4
.L_1047:
        /*0010*/ 	.word	index@(.nv.constant0._ZN5flash24flash_fwd_splitkv_kernelI23Flash_fwd_kernel_traitsILi32ELi64ELi256ELi4ELb0ELb0EN7cutlass10bfloat16_tE19Flash_kernel_traitsILi32ELi64ELi256ELi4ES3_EELb1ELb0ELb1ELb0ELb0ELb1ELb0ELb1EEEvNS_16Flash_fwd_paramsE)
        /*0014*/ 	.short	0x0160
        /*0016*/ 	.short	0x01d0


	//----- nvinfo : EIATTR_CBANK_PARAM_SIZE
	.align		4
.L_1048:
        /*0018*/ 	.byte	0x03, 0x19
        /*001a*/ 	.short	0x01d0


	//----- nvinfo : EIATTR_KPARAM_INFO
	.align		4
        /*001c*/ 	.byte	0x04, 0x17
        /*001e*/ 	.short	(.L_1050 - .L_1049)
.L_1049:
        /*0020*/ 	.word	0x00000000
        /*0024*/ 	.short	0x0000
        /*0026*/ 	.short	0x0000
        /*0028*/ 	.byte	0x00, 0xf0, 0x41, 0x07


	//----- nvinfo : EIATTR_MAXREG_COUNT
	.align		4
.L_1050:
        /*002c*/ 	.byte	0x03, 0x1b
        /*002e*/ 	.short	0x00ff


	//----- nvinfo : EIATTR_NUM_BARRIERS
	.align		4
        /*0030*/ 	.byte	0x02, 0x4c
        /*0032*/ 	.byte	0x01
	.zero		1


	//----- nvinfo : EIATTR_MERCURY_ISA_VERSION
	.align		4
        /*0034*/ 	.byte	0x03, 0x5f
        /*0036*/ 	.short	0x0000


	//----- nvinfo : EIATTR_COOP_GROUP_MASK_REGIDS
	.align		4
        /*0038*/ 	.byte	0x04, 0x29
        /*003a*/ 	.short	(.L_1052 - .L_1051)


	//   ....[0]....
.L_1051:
        /*003c*/ 	.word	0xffffffff


	//   ....[1]....
        /*0040*/ 	.word	0xffffffff


	//   ....[2]....
        /*0044*/ 	.word	0xffffffff


	//   ....[3]....
        /*0048*/ 	.word	0xffffffff


	//   ....[4]....
        /*004c*/ 	.word	0xffffffff


	//   ....[5]....
        /*0050*/ 	.word	0xffffffff


	//   ....[6]....
        /*0054*/ 	.word	0xffffffff


	//   ....[7]....
        /*0058*/ 	.word	0xffffffff


	//   ....[8]....
        /*005c*/ 	.word	0xffffffff


	//   ....[9]....
        /*0060*/ 	.word	0xffffffff


	//   ....[10]....
        /*0064*/ 	.word	0xffffffff


	//   ....[11]....
        /*0068*/ 	.word	0xffffffff


	//   ....[12]....
        /*006c*/ 	.word	0xffffffff


	//   ....[13]....
        /*0070*/ 	.word	0xffffffff


	//   ....[14]....
        /*0074*/ 	.word	0xffffffff


	//   ....[15]....
        /*0078*/ 	.word	0xffffffff


	//----- nvinfo : EIATTR_COOP_GROUP_INSTR_OFFSETS
	.align		4
.L_1052:
        /*007c*/ 	.byte	0x04, 0x28
        /*007e*/ 	.short	(.L_1054 - .L_1053)


	//   ....[0]....
.L_1053:
        /*0080*/ 	.word	0x00010370


	//   ....[1]....
        /*0084*/ 	.word	0x00010390


	//   ....[2]....
        /*0088*/ 	.word	0x00010d90


	//   ....[3]....
        /*008c*/ 	.word	0x00010df0


	//   ....[4]....
        /*0090*/ 	.word	0x00018150


	//   ....[5]....
        /*0094*/ 	.word	0x00018170


	//   ....[6]....
        /*0098*/ 	.word	0x00018bd0


	//   ....[7]....
        /*009c*/ 	.word	0x00018c40


	//   ....[8]....
        /*00a0*/ 	.word	0x0001ed10


	//   ....[9]....
        /*00a4*/ 	.word	0x0001eda0


	//   ....[10]....
        /*00a8*/ 	.word	0x0001edb0


	//   ....[11]....
        /*00ac*/ 	.word	0x0001ede0


	//   ....[12]....
        /*00b0*/ 	.word	0x00021200


	//   ....[13]....
        /*00b4*/ 	.word	0x00021240


	//   ....[14]....
        /*00b8*/ 	.word	0x00021280


	//   ....[15]....
        /*00bc*/ 	.word	0x000212b0


	//----- nvinfo : EIATTR_EXIT_INSTR_OFFSETS
	.align		4
.L_1054:
        /*00c0*/ 	.byte	0x04, 0x1c
        /*00c2*/ 	.short	(.L_1056 - .L_1055)


	//   ....[0]....
.L_1055:
        /*00c4*/ 	.word	0x000004e0


	//   ....[1]....
        /*00c8*/ 	.word	0x00000b20


	//   ....[2]....
        /*00cc*/ 	.word	0x00000b50


	//   ....[3]....
        /*00d0*/ 	.word	0x00021da0


	//   ....[4]....
        /*00d4*/ 	.word	0x00021e60


	//----- nvinfo : EIATTR_CTAIDZ_USED
	.align		4
.L_1056:
        /*00d8*/ 	.byte	0x01, 0x04
	.zero		2


	//----- nvinfo : EIATTR_CRS_STACK_SIZE
	.align		4
        /*00dc*/ 	.byte	0x04, 0x1e
        /*00de*/ 	.short	(.L_1058 - .L_1057)
.L_1057:
        /*00e0*/ 	.word	0x00000000
.L_1058:


//--------------------- .nv.info._ZN5flash24flash_fwd_splitkv_kernelI23Flash_fwd_kernel_traitsILi32ELi64ELi256ELi4ELb0ELb0EN7cutlass10bfloat16_tE19Flash_kernel_traitsILi32ELi64ELi256ELi4ES3_EELb1ELb0ELb0ELb0ELb1ELb0ELb1ELb0EEEvNS_16Flash_fwd_paramsE --------------------------
	.section	.nv.info._ZN5flash24flash_fwd_splitkv_kernelI23Flash_fwd_kernel_traitsILi32ELi64ELi256ELi4ELb0ELb0EN7cutlass10bfloat16_tE19Flash_kernel_traitsILi32ELi64ELi256ELi4ES3_EELb1ELb0ELb0ELb0ELb1ELb0ELb1ELb0EEEvNS_16Flash_fwd_paramsE,"",@"SHT_CUDA_INFO"
	.sectionflags	@""
	.align	4


	//----- nvinfo : EIATTR_CUDA_API_VERSION
	.align		4
        /*0000*/ 	.byte	0x04, 0x37
        /*0002*/ 	.short	(.L_1060 - .L_1059)
.L_1059:
        /*0004*/ 	.word	0x00000082


	//----- nvinfo : EIATTR_SW2861232_WAR
	.align		4
.L_1060:
        /*0008*/ 	.byte	0x01, 0x35
	.zero		2


	//----- nvinfo : EIATTR_PARAM_CBANK
	.align		4
        /*000c*/ 	.byte	0x04, 0x0a
        /*000e*/ 	.short	(.L_1062 - .L_1061)
	.align		4
.L_1061:
        /*0010*/ 	.word	index@(.nv.constant0._ZN5flash24flash_fwd_splitkv_kernelI23Flash_fwd_kernel_traitsILi32ELi64ELi256ELi4ELb0ELb0EN7cutlass10bfloat16_tE19Flash_kernel_traitsILi32ELi64ELi256ELi4ES3_EELb1ELb0ELb0ELb0ELb1ELb0ELb1ELb0EEEvNS_16Flash_fwd_paramsE)
        /*0014*/ 	.short	0x0160
        /*0016*/ 	.short	0x01d0


	//----- nvinfo : EIATTR_CBANK_PARAM_SIZE
	.align		4
.L_1062:
        /*0018*/ 	.byte	0x03, 0x19
        /*001a*/ 	.short	0x01d0


	//----- nvinfo : EIATTR_KPARAM_INFO
	.align		4
        /*001c*/ 	.byte	0x04, 0x17
        /*001e*/ 	.short	(.L_1064 - .L_1063)
.L_1063:
        /*0020*/ 	.word	0x00000000
        /*0024*/ 	.short	0x0000
        /*0026*/ 	.short	0x0000
        /*0028*/ 	.byte	0x00, 0xf0, 0x41, 0x07


	//----- nvinfo : EIATTR_MAXREG_COUNT
	.align		4
.L_1064:
        /*002c*/ 	.byte	0x03, 0x1b
        /*002e*/ 	.short	0x00ff


	//----- nvinfo : EIATTR_NUM_BARRIERS
	.align		4
        /*0030*/ 	.byte	0x02, 0x4c
        /*0032*/ 	.byte	0x01
	.zero		1


	//----- nvinfo : EIATTR_MERCURY_ISA_VERSION
	.align		4
        /*0034*/ 	.byte	0x03, 0x5f
        /*0036*/ 	.short	0x0000


	//----- nvinfo : EIATTR_COOP_GROUP_MASK_REGIDS
	.align		4
        /*0038*/ 	.byte	0x04, 0x29
        /*003a*/ 	.short	(.L_1066 - .L_1065)


	//   ....[0]....
.L_1065:
        /*003c*/ 	.word	0xffffffff


	//   ....[1]....
        /*0040*/ 	.word	0xffffffff


	//   ....[2]....
        /*0044*/ 	.word	0xffffffff


	//   ....[3]....
        /*0048*/ 	.word	0xffffffff


	//   ....[4]....
        /*004c*/ 	.word	0xffffffff


	//   ....[5]....
        /*0050*/ 	.word	0xffffffff


	//   ....[6]....
        /*0054*/ 	.word	0xffffffff


	//   ....[7]....
        /*0058*/ 	.word	0xffffffff


	//   ....[8]....
        /*005c*/ 	.word	0xffffffff


	//   ....[9]....
        /*0060*/ 	.word	0xffffffff


	//   ....[10]....
        /*0064*/ 	.word	0xffffffff


	//   ....[11]....
        /*0068*/ 	.word	0xffffffff


	//   ....[12]....
        /*006c*/ 	.word	0xffffffff


	//   ....[13]....
        /*0070*/ 	.word	0xffffffff


	//   ....[14]....
        /*0074*/ 	.word	0xffffffff


	//   ....[15]....
        /*0078*/ 	.word	0xffffffff


	//----- nvinfo : EIATTR_COOP_GROUP_INSTR_OFFSETS
	.align		4
.L_1066:
        /*007c*/ 	.byte	0x04, 0x28
        /*007e*/ 	.short	(.L_1068 - .L_1067)


	//   ....[0]....
.L_1067:
        /*0080*/ 	.word	0x00004cb0


	//   ....[1]....
        /*0084*/ 	.word	0x00004cd0


	//   ....[2]....
        /*0088*/ 	.word	0x000056e0


	//   ....[3]....
        /*008c*/ 	.word	0x00005730


	//   ....[4]....
        /*0090*/ 	.word	0x00009e60


	//   ....[5]....
        /*0094*/ 	.word	0x00009e90


	//   ....[6]....
        /*0098*/ 	.word	0x0000a7f0


	//   ....[7]....
        /*009c*/ 	.word	0x0000a850


	//   ....[8]....
        /*00a0*/ 	.word	0x0000e1c0


	//   ....[9]....
        /*00a4*/ 	.word	0x0000e1e0


	//   ....[10]....
        /*00a8*/ 	.word	0x0000e210


	//   ....[11]....
        /*00ac*/ 	.word	0x0000e220


	//   ....[12]....
        /*00b0*/ 	.word	0x00010650


	//   ....[13]....
        /*00b4*/ 	.word	0x00010690


	//   ....[14]....
        /*00b8*/ 	.word	0x00010730


	//   ....[15]....
        /*00bc*/ 	.word	0x00010750


	//----- nvinfo : EIATTR_EXIT_INSTR_OFFSETS
	.align		4
.L_1068:
        /*00c0*/ 	.byte	0x04, 0x1c
        /*00c2*/ 	.short	(.L_1070 - .L_1069)


	//   ....[0]....
.L_1069:
        /*00c4*/ 	.word	0x00000420


	//   ....[1]....
        /*00c8*/ 	.word	0x000009c0


	//   ....[2]....
        /*00cc*/ 	.word	0x000009f0


	//   ....[3]....
        /*00d0*/ 	.word	0x00011020


	//   ....[4]....
        /*00d4*/ 	.word	0x00011040


	//----- nvinfo : EIATTR_CTAIDZ_USED
	.align		4
.L_1070:
        /*00d8*/ 	.byte	0x01, 0x04
	.zero		2


	//----- nvinfo : EIATTR_CRS_STACK_SIZE
	.align		4
        /*00dc*/ 	.byte	0x04, 0x1e
        /*00de*/ 	.short	(.L_1072 - .L_1071)
.L_1071:
        /*00e0*/ 	.word	0x00000000
.L_1072:


//--------------------- .nv.info._ZN5flash24flash_fwd_splitkv_kernelI23Flash_fwd_kernel_traitsILi32ELi64ELi256ELi4ELb0ELb0EN7cutlass10bfloat16_tE19Flash_kernel_traitsILi32ELi64ELi256ELi4ES3_EELb1ELb0ELb0ELb0ELb1ELb1ELb1ELb0EEEvNS_16Flash_fwd_paramsE --------------------------
	.section	.nv.info._ZN5flash24flash_fwd_splitkv_kernelI23Flash_fwd_kernel_traitsILi32ELi64ELi256ELi4ELb0ELb0EN7cutlass10bfloat16_tE19Flash_kernel_traitsILi32ELi64ELi256ELi4ES3_EELb1ELb0ELb0ELb0ELb1ELb1ELb1ELb0EEEvNS_16Flash_fwd_paramsE,"",@"SHT_CUDA_INFO"
	.sectionflags	@""
	.align	4


	//----- nvinfo : EIATTR_CUDA_API_VERSION
	.align		4
        /*0000*/ 	.byte	0x04, 0x37
        /*0002*/ 	.short	(.L_1074 - .L_1073)
.L_1073:
        /*0004*/ 	.word	0x00000082


	//----- nvinfo : EIATTR_SW2861232_WAR
	.align		4
.L_1074:
        /*0008*/ 	.byte	0x01, 0x35
	.zero		2


	//----- nvinfo : EIATTR_PARAM_CBANK
	.align		4
        /*000c*/ 	.byte	0x04, 0x0a
        /*000e*/ 	.short	(.L_1076 - .L_1075)
	.align		4
.L_1075:
        /*0010*/ 	.word	index@(.nv.constant0._ZN5flash24flash_fwd_splitkv_kernelI23Flash_fwd_kernel_traitsILi32ELi64ELi256ELi4ELb0ELb0EN7cutlass10bfloat16_tE19Flash_kernel_traitsILi32ELi64ELi256ELi4ES3_EELb1ELb0ELb0ELb0ELb1ELb1ELb1ELb0EEEvNS_16Flash_fwd_paramsE)
        /*0014*/ 	.short	0x0160
        /*0016*/ 	.short	0x01d0


	//----- nvinfo : EIATTR_CBANK_PARAM_SIZE
	.align		4
.L_1076:
        /*0018*/ 	.byte	0x03, 0x19
        /*001a*/ 	.short	0x01d0


	//----- nvinfo : EIATTR_KPARAM_INFO
	.align		4
        /*001c*/ 	.byte	0x04, 0x17
        /*001e*/ 	.short	(.L_1078 - .L_1077)
.L_1077:
        /*0020*/ 	.word	0x00000000
        /*0024*/ 	.short	0x0000
        /*0026*/ 	.short	0x0000
        /*0028*/ 	.byte	0x00, 0xf0, 0x41, 0x07


	//----- nvinfo : EIATTR_MAXREG_COUNT
	.align		4
.L_1078:
        /*002c*/ 	.byte	0x03, 0x1b
        /*002e*/ 	.short	0x00ff


	//----- nvinfo : EIATTR_NUM_BARRIERS
	.align		4
        /*0030*/ 	.byte	0x02, 0x4c
        /*0032*/ 	.byte	0x01
	.zero		1


	//----- nvinfo : EIATTR_ANNOTATIONS
	.align		4
        /*0034*/ 	.byte	0x04, 0x55
        /*0036*/ 	.short	(.L_1080 - .L_1079)


	//   ....[0]....
.L_1079:
        /*0038*/ 	.word	0x00000001
        /*003c*/ 	.byte	0xd0, 0x23, 0x00, 0x00, 0x01, 0x00, 0x00, 0x00, 0x70, 0x37, 0x00, 0x00, 0x01, 0x00, 0x00, 0x00
        /*004c*/ 	.byte	0x30, 0x38, 0x00, 0x00, 0x01, 0x00, 0x00, 0x00, 0xe0, 0x3a, 0x01, 0x00, 0x01, 0x00, 0x00, 0x00
        /*005c*/ 	.byte	0xf0, 0x3a, 0x01, 0x00, 0x01, 0x00, 0x00, 0x00, 0x00, 0x3b, 0x01, 0x00


	//----- nvinfo : EIATTR_MERCURY_ISA_VERSION
	.align		4
.L_1080:
        /*0068*/ 	.byte	0x03, 0x5f
        /*006a*/ 	.short	0x0000


	//----- nvinfo : EIATTR_COOP_GROUP_MASK_REGIDS
	.align		4
        /*006c*/ 	.byte	0x04, 0x29
        /*006e*/ 	.short	(.L_1082 - .L_1081)


	//   ....[0]....
.L_1081:
        /*0070*/ 	.word	0xffffffff


	//   ....[1]....
        /*0074*/ 	.word	0xffffffff


	//   ....[2]....
        /*0078*/ 	.word	0xffffffff


	//   ....[3]....
        /*007c*/ 	.word	0xffffffff


	//   ....[4]....
        /*0080*/ 	.word	0xffffffff


	//   ....[5]....
        /*0084*/ 	.word	0xffffffff


	//   ....[6]....
        /*0088*/ 	.word	0xffffffff


	//   ....[7]....
        /*008c*/ 	.word	0xffffffff


	//   ....[8]....
        /*0090*/ 	.word	0xffffffff


	//   ....[9]....
        /*0094*/ 	.word	0xffffffff


	//   ....[10]....
        /*0098*/ 	.word	0xffffffff


	//   ....[11]....
        /*009c*/ 	.word	0xffffffff


	//   ....[12]....
        /*00a0*/ 	.word	0xffffffff


	//   ....[13]....
        /*00a4*/ 	.word	0xffffffff


	//   ....[14]....
        /*00a8*/ 	.word	0xffffffff


	//   ....[15]....
        /*00ac*/ 	.word	0xffffffff


	//----- nvinfo : EIATTR_COOP_GROUP_INSTR_OFFSETS
	.align		4
.L_1082:
        /*00b0*/ 	.byte	0x04, 0x28
        /*00b2*/ 	.short	(.L_1084 - .L_1083)


	//   ....[0]....
.L_1083:
        /*00b4*/ 	.word	0x00006010


	//   ....[1]....
        /*00b8*/ 	.word	0x00006030


	//   ....[2]....
        /*00bc*/ 	.word	0x00006750


	//   ....[3]....
        /*00c0*/ 	.word	0x00006790


	//   ....[4]....
        /*00c4*/ 	.word	0x0000c220


	//   ....[5]....
        /*00c8*/ 	.word	0x0000c240


	//   ....[6]....
        /*00cc*/ 	.word	0x0000c8c0


	//   ....[7]....
        /*00d0*/ 	.word	0x0000c920


	//   ....[8]....
        /*00d4*/ 	.word	0x00011650


	//   ....[9]....
        /*00d8*/ 	.word	0x00011670


	//   ....[10]....
        /*00dc*/ 	.word	0x000116a0


	//   ....[11]....
        /*00e0*/ 	.word	0x000116b0


	//   ....[12]....
        /*00e4*/ 	.word	0x00013b10


	//   ....[13]....
        /*00e8*/ 	.word	0x00013b20


	//   ....[14]....
        /*00ec*/ 	.word	0x00013b70


	//   ....[15]....
        /*00f0*/ 	.word	0x00013b90


	//----- nvinfo : EIATTR_EXIT_INSTR_OFFSETS
	.align		4
.L_1084:
        /*00f4*/ 	.byte	0x04, 0x1c
        /*00f6*/ 	.short	(.L_1086 - .L_1085)


	//   ....[0]....
.L_1085:
        /*00f8*/ 	.word	0x00000430


	//   ....[1]....
        /*00fc*/ 	.word	0x000009d0


	//   ....[2]....
        /*0100*/ 	.word	0x00000a00


	//   ....[3]....
        /*0104*/ 	.word	0x000144e0


	//   ....[4]....
        /*0108*/ 	.word	0x00014500


	//----- nvinfo : EIATTR_CTAIDZ_USED
	.align		4
.L_1086:
        /*010c*/ 	.byte	0x01, 0x04
	.zero		2


	//----- nvinfo : EIATTR_CRS_STACK_SIZE
	.align		4
        /*0110*/ 	.byte	0x04, 0x1e
        /*0112*/ 	.short	(.L_1088 - .L_1087)
.L_1087:
        /*0114*/ 	.word	0x00000000
.L_1088:


//--------------------- .nv.info._ZN5flash24flash_fwd_splitkv_kernelI23Flash_fwd_kernel_traitsILi32ELi64ELi256ELi4ELb0ELb0EN7cutlass10bfloat16_tE19Flash_kernel_traitsILi32ELi64ELi256ELi4ES3_EELb1ELb0ELb1ELb0ELb0ELb0ELb1ELb0EEEvNS_16Flash_fwd_paramsE --------------------------
	.section	.nv.info._ZN5flash24flash_fwd_splitkv_kernelI23Flash_fwd_kernel_traitsILi32ELi64ELi256ELi4ELb0ELb0EN7cutlass10bfloat16_tE19Flash_kernel_traitsILi32ELi64ELi256ELi4ES3_EELb1ELb0ELb1ELb0ELb0ELb0ELb1ELb0EEEvNS_16Flash_fwd_paramsE,"",@"SHT_CUDA_INFO"
	.sectionflags	@""
	.align	4


	//----- nvinfo : EIATTR_CUDA_API_VERSION
	.align		4
        /*0000*/ 	.byte	0x04, 0x37
        /*0002*/ 	.short	(.L_1090 - .L_1089)
.L_1089:
        /*0004*/ 	.word	0x00000082


	//----- nvinfo : EIATTR_SW2861232_WAR
	.align		4
.L_1090:
        /*0008*/ 	.byte	0x01, 0x35
	.zero		2


	//----- nvinfo : EIATTR_PARAM_CBANK
	.align		4
        /*000c*/ 	.byte	0x04, 0x0a
        /*000e*/ 	.short	(.L_1092 - .L_1091)
	.align		4
.L_1091:
        /*0010*/ 	.word	index@(.nv.constant0._ZN5flash24flash_fwd_splitkv_kernelI23Flash_fwd_kernel_traitsILi32ELi64ELi256ELi4ELb0ELb0EN7cutlass10bfloat16_tE19Flash_kernel_traitsILi32ELi64ELi256ELi4ES3_EELb1ELb0ELb1ELb0ELb0ELb0ELb1ELb0EEEvNS_16Flash_fwd_paramsE)
        /*0014*/ 	.short	0x0160
        /*0016*/ 	.short	0x01d0


	//----- nvinfo : EIATTR_CBANK_PARAM_SIZE
	.align		4
.L_1092:
        /*0018*/ 	.byte	0x03, 0x19
        /*001a*/ 	.short	0x01d0


	//----- nvinfo : EIATTR_KPARAM_INFO
	.align		4
        /*001c*/ 	.byte	0x04, 0x17
        /*001e*/ 	.short	(.L_1094 - .L_1093)
.L_1093:
        /*0020*/ 	.word	0x00000000
        /*0024*/ 	.short	0x0000
        /*0026*/ 	.short	0x0000
        /*0028*/ 	.byte	0x00, 0xf0, 0x41, 0x07


	//----- nvinfo : EIATTR_MAXREG_COUNT
	.align		4
.L_1094:
        /*002c*/ 	.byte	0x03, 0x1b
        /*002e*/ 	.short	0x00ff


	//----- nvinfo : EIATTR_NUM_BARRIERS
	.align		4
        /*0030*/ 	.byte	0x02, 0x4c
        /*0032*/ 	.byte	0x01
	.zero		1


	//----- nvinfo : EIATTR_MERCURY_ISA_VERSION
	.align		4
        /*0034*/ 	.byte	0x03, 0x5f
        /*0036*/ 	.short	0x0000


	//----- nvinfo : EIATTR_COOP_GROUP_MASK_REGIDS
	.align		4
        /*0038*/ 	.byte	0x04, 0x29
        /*003a*/ 	.short	(.L_1096 - .L_1095)


	//   ....[0]....
.L_1095:
        /*003c*/ 	.word	0xffffffff


	//   ....[1]....
        /*0040*/ 	.word	0xffffffff


	//   ....[2]....
        /*0044*/ 	.word	0xffffffff


	//   ....[3]....
        /*0048*/ 	.word	0xffffffff


	//   ....[4]....
        /*004c*/ 	.word	0xffffffff


	//   ....[5]....
        /*0050*/ 	.word	0xffffffff


	//   ....[6]....
        /*0054*/ 	.word	0xffffffff


	//   ....[7]....
        /*0058*/ 	.word	0xffffffff


	//   ....[8]....
        /*005c*/ 	.word	0xffffffff


	//   ....[9]....
        /*0060*/ 	.word	0xffffffff


	//   ....[10]....
        /*0064*/ 	.word	0xffffffff


	//   ....[11]....
        /*0068*/ 	.word	0xffffffff


	//   ....[12]....
        /*006c*/ 	.word	0xffffffff


	//   ....[13]....
        /*0070*/ 	.word	0xffffffff


	//   ....[14]....
        /*0074*/ 	.word	0xffffffff


	//   ....[15]....
        /*0078*/ 	.word	0xffffffff


	//----- nvinfo : EIATTR_COOP_GROUP_INSTR_OFFSETS
	.align		4
.L_1096:
        /*007c*/ 	.byte	0x04, 0x28
        /*007e*/ 	.short	(.L_1098 - .L_1097)


	//   ....[0]....
.L_1097:
        /*0080*/ 	.word	0x00006aa0


	//   ....[1]....
        /*0084*/ 	.word	0x00006ac0


	//   ....[2]....
        /*0088*/ 	.word	0x000074c0


	//   ....[3]....
        /*008c*/ 	.word	0x00007520


	//   ....[4]....
        /*0090*/ 	.word	0x0000d4b0


	//   ....[5]....
        /*0094*/ 	.word	0x0000d4d0


	//   ....[6]....
        /*0098*/ 	.word	0x0000de80


	//   ....[7]....
        /*009c*/ 	.word	0x0000df00


	//   ....[8]....
        /*00a0*/ 	.word	0x00012f70


	//   ....[9]....
        /*00a4*/ 	.word	0x00012f80


	//   ....[10]....
        /*00a8*/ 	.word	0x00012fa0


	//   ....[11]....
        /*00ac*/ 	.word	0x00012fc0


	//   ....[12]....
        /*00b0*/ 	.word	0x000153e0


	//   ....[13]....
        /*00b4*/ 	.word	0x00015420


	//   ....[14]....
        /*00b8*/ 	.word	0x00015480


	//   ....[15]....
        /*00bc*/ 	.word	0x00015490


	//----- nvinfo : EIATTR_EXIT_INSTR_OFFSETS
	.align		4
.L_1098:
        /*00c0*/ 	.byte	0x04, 0x1c
        /*00c2*/ 	.short	(.L_1100 - .L_1099)


	//   ....[0]....
.L_1099:
        /*00c4*/ 	.word	0x00000420


	//   ....[1]....
        /*00c8*/ 	.word	0x00000a00


	//   ....[2]....
        /*00cc*/ 	.word	0x00000a30


	//   ....[3]....
        /*00d0*/ 	.word	0x00015d90


	//   ....[4]....
        /*00d4*/ 	.word	0x00015db0


	//----- nvinfo : EIATTR_CTAIDZ_USED
	.align		4
.L_1100:
        /*00d8*/ 	.byte	0x01, 0x04
	.zero		2


	//----- nvinfo : EIATTR_CRS_STACK_SIZE
	.align		4
        /*00dc*/ 	.byte	0x04, 0x1e
        /*00de*/ 	.short	(.L_1102 - .L_1101)
.L_1101:
        /*00e0*/ 	.word	0x00000000
.L_1102:


//--------------------- .nv.info._ZN5flash24flash_fwd_splitkv_kernelI23Flash_fwd_kernel_traitsILi32ELi64ELi256ELi4ELb0ELb0EN7cutlass10bfloat16_tE19Flash_kernel_traitsILi32ELi64ELi256ELi4ES3_EELb1ELb0ELb1ELb0ELb0ELb1ELb1ELb0EEEvNS_16Flash_fwd_paramsE --------------------------
	.section	.nv.info._ZN5flash24flash_fwd_splitkv_kernelI23Flash_fwd_kernel_traitsILi32ELi64ELi256ELi4ELb0ELb0EN7cutlass10bfloat16_tE19Flash_kernel_traitsILi32ELi64ELi256ELi4ES3_EELb1ELb0ELb1ELb0ELb0ELb1ELb1ELb0EEEvNS_16Flash_fwd_paramsE,"",@"SHT_CUDA_INFO"
	.sectionflags	@""
	.align	4


	//----- nvinfo : EIATTR_CUDA_API_VERSION
	.align		4
        /*0000*/ 	.byte	0x04, 0x37
        /*0002*/ 	.short	(.L_1104 - .L_1103)
.L_1103:
        /*0004*/ 	.word	0x00000082


	//----- nvinfo : EIATTR_SW2861232_WAR
	.align		4
.L_1104:
        /*0008*/ 	.byte	0x01, 0x35
	.zero		2


	//----- nvinfo : EIATTR_PARAM_CBANK
	.align		4
        /*000c*/ 	.byte	0x04, 0x0a
        /*000e*/ 	.short	(.L_1106 - .L_1105)
	.align		4
.L_1105:
        /*0010*/ 	.word	index@(.nv.constant0._ZN5flash24flash_fwd_splitkv_kernelI23Flash_fwd_kernel_traitsILi32ELi64ELi256ELi4ELb0ELb0EN7cutlass10bfloat16_tE19Flash_kernel_traitsILi32ELi64ELi256ELi4ES3_EELb1ELb0ELb1ELb0ELb0ELb1ELb1ELb0EEEvNS_16Flash_fwd_paramsE)
        /*0014*/ 	.short	0x0160
        /*0016*/ 	.short	0x01d0


	//----- nvinfo : EIATTR_CBANK_PARAM_SIZE
	.align		4
.L_1106:
        /*0018*/ 	.byte	0x03, 0x19
        /*001a*/ 	.short	0x01d0


	//----- nvinfo : EIATTR_KPARAM_INFO
	.align		4
        /*001c*/ 	.byte	0x04, 0x17
        /*001e*/ 	.short	(.L_1108 - .L_1107)
.L_1107:
        /*0020*/ 	.word	0x00000000
        /*0024*/ 	.short	0x0000
        /*0026*/ 	.short	0x0000
        /*0028*/ 	.byte	0x00, 0xf0, 0x41, 0x07


	//----- nvinfo : EIATTR_MAXREG_COUNT
	.align		4
.L_1108:
        /*002c*/ 	.byte	0x03, 0x1b
        /*002e*/ 	.short	0x00ff


	//----- nvinfo : EIATTR_NUM_BARRIERS
	.align		4
        /*0030*/ 	.byte	0x02, 0x4c
        /*0032*/ 	.byte	0x01
	.zero		1


	//----- nvinfo : EIATTR_MERCURY_ISA_VERSION
	.align		4
        /*0034*/ 	.byte	0x03, 0x5f
        /*0036*/ 	.short	0x0000


	//----- nvinfo : EIATTR_COOP_GROUP_MASK_REGIDS
	.align		4
        /*0038*/ 	.byte	0x04, 0x29
        /*003a*/ 	.short	(.L_1110 - .L_1109)


	//   ....[0]....
.L_1109:
        /*003c*/ 	.word	0xffffffff


	//   ....[1]....
        /*0040*/ 	.word	0xffffffff


	//   ....[2]....
        /*0044*/ 	.word	0xffffffff


	//   ....[3]....
        /*0048*/ 	.word	0xffffffff


	//   ....[4]....
        /*004c*/ 	.word	0xffffffff


	//   ....[5]....
        /*0050*/ 	.word	0xffffffff


	//   ....[6]....
        /*0054*/ 	.word	0xffffffff


	//   ....[7]....
        /*0058*/ 	.word	0xffffffff


	//   ....[8]....
        /*005c*/ 	.word	0xffffffff


	//   ....[9]....
        /*0060*/ 	.word	0xffffffff


	//   ....[10]....
        /*0064*/ 	.word	0xffffffff


	//   ....[11]....
        /*0068*/ 	.word	0xffffffff


	//   ....[12]....
        /*006c*/ 	.word	0xffffffff


	//   ....[13]....
        /*0070*/ 	.word	0xffffffff


	//   ....[14]....
        /*0074*/ 	.word	0xffffffff


	//   ....[15]....
        /*0078*/ 	.word	0xffffffff


	//----- nvinfo : EIATTR_COOP_GROUP_INSTR_OFFSETS
	.align		4
.L_1110:
        /*007c*/ 	.byte	0x04, 0x28
        /*007e*/ 	.short	(.L_1112 - .L_1111)


	//   ....[0]....
.L_1111:
        /*0080*/ 	.word	0x00007e20


	//   ....[1]....
        /*0084*/ 	.word	0x00007e40


	//   ....[2]....
        /*0088*/ 	.word	0x000088a0


	//   ....[3]....
        /*008c*/ 	.word	0x00008900


	//   ....[4]....
        /*0090*/ 	.word	0x0000fad0


	//   ....[5]....
        /*0094*/ 	.word	0x0000faf0


	//   ....[6]....
        /*0098*/ 	.word	0x00010630


	//   ....[7]....
        /*009c*/ 	.word	0x00010690


	//   ....[8]....
        /*00a0*/ 	.word	0x00016580


	//   ....[9]....
        /*00a4*/ 	.word	0x000165d0


	//   ....[10]....
        /*00a8*/ 	.word	0x000165f0


	//   ....[11]....
        /*00ac*/ 	.word	0x00016610


	//   ....[12]....
        /*00b0*/ 	.word	0x00018a30


	//   ....[13]....
        /*00b4*/ 	.word	0x00018a70


	//   ....[14]....
        /*00b8*/ 	.word	0x00018ad0


	//   ....[15]....
        /*00bc*/ 	.word	0x00018ae0


	//----- nvinfo : EIATTR_EXIT_INSTR_OFFSETS
	.align		4
.L_1112:
        /*00c0*/ 	.byte	0x04, 0x1c
        /*00c2*/ 	.short	(.L_1114 - .L_1113)


	//   ....[0]....
.L_1113:
        /*00c4*/ 	.word	0x00000420


	//   ....[1]....
        /*00c8*/ 	.word	0x00000a10


	//   ....[2]....
        /*00cc*/ 	.word	0x00000a40


	//   ....[3]....
        /*00d0*/ 	.word	0x000193e0


	//   ....[4]....
        /*00d4*/ 	.word	0x00019400


	//----- nvinfo : EIATTR_CTAIDZ_USED
	.align		4
.L_1114:
        /*00d8*/ 	.byte	0x01, 0x04
	.zero		2


	//----- nvinfo : EIATTR_CRS_STACK_SIZE
	.align		4
        /*00dc*/ 	.byte	0x04, 0x1e
        /*00de*/ 	.short	(.L_1116 - .L_1115)
.L_1115:
        /*00e0*/ 	.word	0x00000000
.L_1116:


//--------------------- .nv.info._ZN5flash24flash_fwd_splitkv_kernelI23Flash_fwd_kernel_traitsILi32ELi64ELi256ELi4ELb0ELb0EN7cutlass10bfloat16_tE19Flash_kernel_traitsILi32ELi64ELi256ELi4ES3_EELb1ELb0ELb0ELb0ELb1ELb0ELb1ELb1EEEvNS_16Flash_fwd_paramsE --------------------------
	.section	.nv.info._ZN5flash24flash_fwd_splitkv_kernelI23Flash_fwd_kernel_traitsILi32ELi64ELi256ELi4ELb0ELb0EN7cutlass10bfloat16_tE19Flash_kernel_traitsILi32ELi64ELi256ELi4ES3_EELb1ELb0ELb0ELb0ELb1ELb0ELb1ELb1EEEvNS_16Flash_fwd_paramsE,"",@"SHT_CUDA_INFO"
	.sectionflags	@""
	.align	4


	//----- nvinfo : EIATTR_CUDA_API_VERSION
	.align		4
        /*0000*/ 	.byte	0x04, 0x37
        /*0002*/ 	.short	(.L_1118 - .L_1117)
.L_1117:
        /*0004*/ 	.word	0x00000082


	//----- nvinfo : EIATTR_SW2861232_WAR
	.align		4
.L_1118:
        /*0008*/ 	.byte	0x01, 0x35
	.zero		2


	//----- nvinfo : EIATTR_PARAM_CBANK
	.align		4
        /*000c*/ 	.byte	0x04, 0x0a
        /*000e*/ 	.short	(.L_1120 - .L_1119)
	.align		4
.L_1119:
        /*0010*/ 	.word	index@(.nv.constant0._ZN5flash24flash_fwd_splitkv_kernelI23Flash_fwd_kernel_traitsILi32ELi64ELi256ELi4ELb0ELb0EN7cutlass10bfloat16_tE19Flash_kernel_traitsILi32ELi64ELi256ELi4ES3_EELb1ELb0ELb0ELb0ELb1ELb0ELb1ELb1EEEvNS_16Flash_fwd_paramsE)
        /*0014*/ 	.short	0x0160
        /*0016*/ 	.short	0x01d0


	//----- nvinfo : EIATTR_CBANK_PARAM_SIZE
	.align		4
.L_1120:
        /*0018*/ 	.byte	0x03, 0x19
        /*001a*/ 	.short	0x01d0


	//----- nvinfo : EIATTR_KPARAM_INFO
	.align		4
        /*001c*/ 	.byte	0x04, 0x17
        /*001e*/ 	.short	(.L_1122 - .L_1121)
.L_1121:
        /*0020*/ 	.word	0x00000000
        /*0024*/ 	.short	0x0000
        /*0026*/ 	.short	0x0000
        /*0028*/ 	.byte	0x00, 0xf0, 0x41, 0x07


	//----- nvinfo : EIATTR_MAXREG_COUNT
	.align		4
.L_1122:
        /*002c*/ 	.byte	0x03, 0x1b
        /*002e*/ 	.short	0x00ff


	//----- nvinfo : EIATTR_NUM_BARRIERS
	.align		4
        /*0030*/ 	.byte	0x02, 0x4c
        /*0032*/ 	.byte	0x01
	.zero		1


	//----- nvinfo : EIATTR_MERCURY_ISA_VERSION
	.align		4
        /*0034*/ 	.byte	0x03, 0x5f
        /*0036*/ 	.short	0x0000


	//----- nvinfo : EIATTR_COOP_GROUP_MASK_REGIDS
	.align		4
        /*0038*/ 	.byte	0x04, 0x29
        /*003a*/ 	.short	(.L_1124 - .L_1123)


	//   ....[0]....
.L_1123:
        /*003c*/ 	.word	0xffffffff


	//   ....[1]....
        /*0040*/ 	.word	0xffffffff


	//   ....[2]....
        /*0044*/ 	.word	0xffffffff


	//   ....[3]....
        /*0048*/ 	.word	0xffffffff


	//   ....[4]....
        /*004c*/ 	.word	0xffffffff


	//   ....[5]....
        /*0050*/ 	.word	0xffffffff


	//   ....[6]....
        /*0054*/ 	.word	0xffffffff


	//   ....[7]....
        /*0058*/ 	.word	0xffffffff


	//   ....[8]....
        /*005c*/ 	.word	0xffffffff


	//   ....[9]....
        /*0060*/ 	.word	0xffffffff


	//   ....[10]....
        /*0064*/ 	.word	0xffffffff


	//   ....[11]....
        /*0068*/ 	.word	0xffffffff


	//   ....[12]....
        /*006c*/ 	.word	0xffffffff


	//   ....[13]....
        /*0070*/ 	.word	0xffffffff


	//   ....[14]....
        /*0074*/ 	.word	0xffffffff


	//   ....[15]....
        /*0078*/ 	.word	0xffffffff


	//----- nvinfo : EIATTR_COOP_GROUP_INSTR_OFFSETS
	.align		4
.L_1124:
        /*007c*/ 	.byte	0x04, 0x28
        /*007e*/ 	.short	(.L_1126 - .L_1125)


	//   ....[0]....
.L_1125:
        /*0080*/ 	.word	0x0000cbb0


	//   ....[1]....
        /*0084*/ 	.word	0x0000cbe0


	//   ....[2]....
        /*0088*/ 	.word	0x0000d5a0


	//   ....[3]....
        /*008c*/ 	.word	0x0000d600


	//   ....[4]....
        /*0090*/ 	.word	0x00011d90


	//   ....[5]....
        /*0094*/ 	.word	0x00011dc0


	//   ....[6]....
        /*0098*/ 	.word	0x00012720


	//   ....[7]....
        /*009c*/ 	.word	0x00012780


	//   ....[8]....
        /*00a0*/ 	.word	0x00016110


	//   ....[9]....
        /*00a4*/ 	.word	0x00016130


	//   ....[10]....
        /*00a8*/ 	.word	0x00016160


	//   ....[11]....
        /*00ac*/ 	.word	0x00016170


	//   ....[12]....
        /*00b0*/ 	.word	0x000185a0


	//   ....[13]....
        /*00b4*/ 	.word	0x000185e0


	//   ....[14]....
        /*00b8*/ 	.word	0x00018660


	//   ....[15]....
        /*00bc*/ 	.word	0x00018680


	//----- nvinfo : EIATTR_EXIT_INSTR_OFFSETS
	.align		4
.L_1126:
        /*00c0*/ 	.byte	0x04, 0x1c
        /*00c2*/ 	.short	(.L_1128 - .L_1127)


	//   ....[0]....
.L_1127:
        /*00c4*/ 	.word	0x00000430


	//   ....[1]....
        /*00c8*/ 	.word	0x000009e0


	//   ....[2]....
        /*00cc*/ 	.word	0x00000a10


	//   ....[3]....
        /*00d0*/ 	.word	0x00019030


	//   ....[4]....
        /*00d4*/ 	.word	0x00019050


	//----- nvinfo : EIATTR_CTAIDZ_USED
	.align		4
.L_1128:
        /*00d8*/ 	.byte	0x01, 0x04
	.zero		2


	//----- nvinfo : EIATTR_CRS_STACK_SIZE
	.align		4
        /*00dc*/ 	.byte	0x04, 0x1e
        /*00de*/ 	.short	(.L_1130 - .L_1129)
.L_1129:
        /*00e0*/ 	.word	0x00000000
.L_1130:


//--------------------- .nv.info._ZN5flash24flash_fwd_splitkv_kernelI23Flash_fwd_kernel_traitsILi32ELi64ELi256ELi4ELb0ELb0EN7cutlass10bfloat16_tE19Flash_kernel_traitsILi32ELi64ELi256ELi4ES3_EELb1ELb0ELb0ELb0ELb1ELb1ELb1ELb1EEEvNS_16Flash_fwd_paramsE --------------------------
	.section	.nv.info._ZN5flash24flash_fwd_splitkv_kernelI23Flash_fwd_kernel_traitsILi32ELi64ELi256ELi4ELb0ELb0EN7cutlass10bfloat16_tE19Flash_kernel_traitsILi32ELi64ELi256ELi4ES3_EELb1ELb0ELb0ELb0ELb1ELb1ELb1ELb1EEEvNS_16Flash_fwd_paramsE,"",@"SHT_CUDA_INFO"
	.sectionflags	@""
	.align	4


	//----- nvinfo : EIATTR_CUDA_API_VERSION
	.align		4
        /*0000*/ 	.byte	0x04, 0x37
        /*0002*/ 	.short	(.L_1132 - .L_1131)
.L_1131:
        /*0004*/ 	.word	0x00000082


	//----- nvinfo : EIATTR_SW2861232_WAR
	.align		4
.L_1132:
        /*0008*/ 	.byte	0x01, 0x35
	.zero		2


	//----- nvinfo : EIATTR_PARAM_CBANK
	.align		4
        /*000c*/ 	.byte	0x04, 0x0a
        /*000e*/ 	.short	(.L_1134 - .L_1133)
	.align		4
.L_1133:
        /*0010*/ 	.word	index@(.nv.constant0._ZN5flash24flash_fwd_splitkv_kernelI23Flash_fwd_kernel_traitsILi32ELi64ELi256ELi4ELb0ELb0EN7cutlass10bfloat16_tE19Flash_kernel_traitsILi32ELi64ELi256ELi4ES3_EELb1ELb0ELb0ELb0ELb1ELb1ELb1ELb1EEEvNS_16Flash_fwd_paramsE)
        /*0014*/ 	.short	0x0160
        /*0016*/ 	.short	0x01d0


	//----- nvinfo : EIATTR_CBANK_PARAM_SIZE
	.align		4
.L_1134:
        /*0018*/ 	.byte	0x03, 0x19
        /*001a*/ 	.short	0x01d0


	//----- nvinfo : EIATTR_KPARAM_INFO
	.align		4
        /*001c*/ 	.byte	0x04, 0x17
        /*001e*/ 	.short	(.L_1136 - .L_1135)
.L_1135:
        /*0020*/ 	.word	0x00000000
        /*0024*/ 	.short	0x0000
        /*0026*/ 	.short	0x0000
        /*0028*/ 	.byte	0x00, 0xf0, 0x41, 0x07


	//----- nvinfo : EIATTR_MAXREG_COUNT
	.align		4
.L_1136:
        /*002c*/ 	.byte	0x03, 0x1b
        /*002e*/ 	.short	0x00ff


	//----- nvinfo : EIATTR_NUM_BARRIERS
	.align		4
        /*0030*/ 	.byte	0x02, 0x4c
        /*0032*/ 	.byte	0x01
	.zero		1


	//----- nvinfo : EIATTR_ANNOTATIONS
	.align		4
        /*0034*/ 	.byte	0x04, 0x55
        /*0036*/ 	.short	(.L_1138 - .L_1137)


	//   ....[0]....
.L_1137:
        /*0038*/ 	.word	0x00000001
        /*003c*/ 	.byte	0x20, 0x03, 0x00, 0x00, 0x01, 0x00, 0x00, 0x00, 0xf0, 0x89, 0x00, 0x00, 0x01, 0x00, 0x00, 0x00
        /*004c*/ 	.byte	0x50, 0xbf, 0x01, 0x00


	//----- nvinfo : EIATTR_MERCURY_ISA_VERSION
	.align		4
.L_1138:
        /*0050*/ 	.byte	0x03, 0x5f
        /*0052*/ 	.short	0x0000


	//----- nvinfo : EIATTR_COOP_GROUP_MASK_REGIDS
	.align		4
        /*0054*/ 	.byte	0x04, 0x29
        /*0056*/ 	.short	(.L_1140 - .L_1139)


	//   ....[0]....
.L_1139:
        /*0058*/ 	.word	0xffffffff


	//   ....[1]....
        /*005c*/ 	.word	0xffffffff


	//   ....[2]....
        /*0060*/ 	.word	0xffffffff


	//   ....[3]....
        /*0064*/ 	.word	0xffffffff


	//   ....[4]....
        /*0068*/ 	.word	0xffffffff


	//   ....[5]....
        /*006c*/ 	.word	0xffffffff


	//   ....[6]....
        /*0070*/ 	.word	0xffffffff


	//   ....[7]....
        /*0074*/ 	.word	0xffffffff


	//   ....[8]....
        /*0078*/ 	.word	0xffffffff


	//   ....[9]....
        /*007c*/ 	.word	0xffffffff


	//   ....[10]....
        /*0080*/ 	.word	0xffffffff


	//   ....[11]....
        /*0084*/ 	.word	0xffffffff


	//   ....[12]....
        /*0088*/ 	.word	0xffffffff


	//   ....[13]....
        /*008c*/ 	.word	0xffffffff


	//   ....[14]....
        /*0090*/ 	.word	0xffffffff


	//   ....[15]....
        /*0094*/ 	.word	0xffffffff


	//----- nvinfo : EIATTR_COOP_GROUP_INSTR_OFFSETS
	.align		4
.L_1140:
        /*0098*/ 	.byte	0x04, 0x28
        /*009a*/ 	.short	(.L_1142 - .L_1141)


	//   ....[0]....
.L_1141:
        /*009c*/ 	.word	0x0000e780


	//   ....[1]....
        /*00a0*/ 	.word	0x0000e7a0


	//   ....[2]....
        /*00a4*/ 	.word	0x0000e810


	//   ....[3]....
        /*00a8*/ 	.word	0x0000e8d0


	//   ....[4]....
        /*00ac*/ 	.word	0x00014630


	//   ....[5]....
        /*00b0*/ 	.word	0x00014650


	//   ....[6]....
        /*00b4*/ 	.word	0x00014cd0


	//   ....[7]....
        /*00b8*/ 	.word	0x00014d30


	//   ....[8]....
        /*00bc*/ 	.word	0x00019ac0


	//   ....[9]....
        /*00c0*/ 	.word	0x00019ae0


	//   ....[10]....
        /*00c4*/ 	.word	0x00019b10


	//   ....[11]....
        /*00c8*/ 	.word	0x00019b20


	//   ....[12]....
        /*00cc*/ 	.word	0x0001bf80


	//   ....[13]....
        /*00d0*/ 	.word	0x0001bfa0


	//   ....[14]....
        /*00d4*/ 	.word	0x0001bfe0


	//   ....[15]....
        /*00d8*/ 	.word	0x0001c020


	//----- nvinfo : EIATTR_EXIT_INSTR_OFFSETS
	.align		4
.L_1142:
        /*00dc*/ 	.byte	0x04, 0x1c
        /*00de*/ 	.short	(.L_1144 - .L_1143)


	//   ....[0]....
.L_1143:
        /*00e0*/ 	.word	0x00000450


	//   ....[1]....
        /*00e4*/ 	.word	0x00000a00


	//   ....[2]....
        /*00e8*/ 	.word	0x00000a30


	//   ....[3]....
        /*00ec*/ 	.word	0x0001c9f0


	//   ....[4]....
        /*00f0*/ 	.word	0x0001ca10


	//----- nvinfo : EIATTR_CTAIDZ_USED
	.align		4
.L_1144:
        /*00f4*/ 	.byte	0x01, 0x04
	.zero		2


	//----- nvinfo : EIATTR_CRS_STACK_SIZE
	.align		4
        /*00f8*/ 	.byte	0x04, 0x1e
        /*00fa*/ 	.short	(.L_1146 - .L_1145)
.L_1145:
        /*00fc*/ 	.word	0x00000000
.L_1146:


//--------------------- .nv.info._ZN5flash24flash_fwd_splitkv_kernelI23Flash_fwd_kernel_traitsILi32ELi64ELi256ELi4ELb0ELb0EN7cutlass10bfloat16_tE19Flash_kernel_traitsILi32ELi64ELi256ELi4ES3_EELb1ELb0ELb1ELb0ELb0ELb0ELb1ELb1EEEvNS_16Flash_fwd_paramsE --------------------------
	.section	.nv.info._ZN5flash24flash_fwd_splitkv_kernelI23Flash_fwd_kernel_traitsILi32ELi64ELi256ELi4ELb0ELb0EN7cutlass10bfloat16_tE19Flash_kernel_traitsILi32ELi64ELi256ELi4ES3_EELb1ELb0ELb1ELb0ELb0ELb0ELb1ELb1EEEvNS_16Flash_fwd_paramsE,"",@"SHT_CUDA_INFO"
	.sectionflags	@""
	.align	4


	//----- nvinfo : EIATTR_CUDA_API_VERSION
	.align		4
        /*0000*/ 	.byte	0x04, 0x37
        /*0002*/ 	.short	(.L_1148 - .L_1147)
.L_1147:
        /*0004*/ 	.word	0x00000082


	//----- nvinfo : EIATTR_SW2861232_WAR
	.align		4
.L_1148:
        /*0008*/ 	.byte	0x01, 0x35
	.zero		2


	//----- nvinfo : EIATTR_PARAM_CBANK
	.align		4
        /*000c*/ 	.byte	0x04, 0x0a
        /*000e*/ 	.short	(.L_1150 - .L_1149)
	.align		4
.L_1149:
        /*0010*/ 	.word	index@(.nv.constant0._ZN5flash24flash_fwd_splitkv_kernelI23Flash_fwd_kernel_traitsILi32ELi64ELi256ELi4ELb0ELb0EN7cutlass10bfloat16_tE19Flash_kernel_traitsILi32ELi64ELi256ELi4ES3_EELb1ELb0ELb1ELb0ELb0ELb0ELb1ELb1EEEvNS_16Flash_fwd_paramsE)
        /*0014*/ 	.short	0x0160
        /*0016*/ 	.short	0x01d0


	//----- nvinfo : EIATTR_CBANK_PARAM_SIZE
	.align		4
.L_1150:
        /*0018*/ 	.byte	0x03, 0x19
        /*001a*/ 	.short	0x01d0


	//----- nvinfo : EIATTR_KPARAM_INFO
	.align		4
        /*001c*/ 	.byte	0x04, 0x17
        /*001e*/ 	.short	(.L_1152 - .L_1151)
.L_1151:
        /*0020*/ 	.word	0x00000000
        /*0024*/ 	.short	0x0000
        /*0026*/ 	.short	0x0000
        /*0028*/ 	.byte	0x00, 0xf0, 0x41, 0x07


	//----- nvinfo : EIATTR_MAXREG_COUNT
	.align		4
.L_1152:
        /*002c*/ 	.byte	0x03, 0x1b
        /*002e*/ 	.short	0x00ff


	//----- nvinfo : EIATTR_NUM_BARRIERS
	.align		4
        /*0030*/ 	.byte	0x02, 0x4c
        /*0032*/ 	.byte	0x01
	.zero		1


	//----- nvinfo : EIATTR_MERCURY_ISA_VERSION
	.align		4
        /*0034*/ 	.byte	0x03, 0x5f
        /*0036*/ 	.short	0x0000


	//----- nvinfo : EIATTR_COOP_GROUP_MASK_REGIDS
	.align		4
        /*0038*/ 	.byte	0x04, 0x29
        /*003a*/ 	.short	(.L_1154 - .L_1153)


	//   ....[0]....
.L_1153:
        /*003c*/ 	.word	0xffffffff


	//   ....[1]....
        /*0040*/ 	.word	0xffffffff


	//   ....[2]....
        /*0044*/ 	.word	0xffffffff


	//   ....[3]....
        /*0048*/ 	.word	0xffffffff


	//   ....[4]....
        /*004c*/ 	.word	0xffffffff


	//   ....[5]....
        /*0050*/ 	.word	0xffffffff


	//   ....[6]....
        /*0054*/ 	.word	0xffffffff


	//   ....[7]....
        /*0058*/ 	.word	0xffffffff


	//   ....[8]....
        /*005c*/ 	.word	0xffffffff


	//   ....[9]....
        /*0060*/ 	.word	0xffffffff


	//   ....[10]....
        /*0064*/ 	.word	0xffffffff


	//   ....[11]....
        /*0068*/ 	.word	0xffffffff


	//   ....[12]....
        /*006c*/ 	.word	0xffffffff


	//   ....[13]....
        /*0070*/ 	.word	0xffffffff


	//   ....[14]....
        /*0074*/ 	.word	0xffffffff


	//   ....[15]....
        /*0078*/ 	.word	0xffffffff


	//----- nvinfo : EIATTR_COOP_GROUP_INSTR_OFFSETS
	.align		4
.L_1154:
        /*007c*/ 	.byte	0x04, 0x28
        /*007e*/ 	.short	(.L_1156 - .L_1155)


	//   ....[0]....
.L_1155:
        /*0080*/ 	.word	0x0000f290


	//   ....[1]....
        /*0084*/ 	.word	0x0000f2b0


	//   ....[2]....
        /*0088*/ 	.word	0x0000fc70


	//   ....[3]....
        /*008c*/ 	.word	0x0000fce0


	//   ....[4]....
        /*0090*/ 	.word	0x00016190


	//   ....[5]....
        /*0094*/ 	.word	0x000161b0


	//   ....[6]....
        /*0098*/ 	.word	0x00016c80


	//   ....[7]....
        /*009c*/ 	.word	0x00016cf0


	//   ....[8]....
        /*00a0*/ 	.word	0x0001bd50


	//   ....[9]....
        /*00a4*/ 	.word	0x0001bd70


	//   ....[10]....
        /*00a8*/ 	.word	0x0001bd90


	//   ....[11]....
        /*00ac*/ 	.word	0x0001bdb0


	//   ....[12]....
        /*00b0*/ 	.word	0x0001e1e0


	//   ....[13]....
        /*00b4*/ 	.word	0x0001e220


	//   ....[14]....
        /*00b8*/ 	.word	0x0001e2e0


	//   ....[15]....
        /*00bc*/ 	.word	0x0001e300


	//----- nvinfo : EIATTR_EXIT_INSTR_OFFSETS
	.align		4
.L_1156:
        /*00c0*/ 	.byte	0x04, 0x1c
        /*00c2*/ 	.short	(.L_1158 - .L_1157)


	//   ....[0]....
.L_1157:
        /*00c4*/ 	.word	0x00000620


	//   ....[1]....
        /*00c8*/ 	.word	0x00000d00


	//   ....[2]....
        /*00cc*/ 	.word	0x00000d30


	//   ....[3]....
        /*00d0*/ 	.word	0x0001ecd0


	//   ....[4]....
        /*00d4*/ 	.word	0x0001ecf0


	//----- nvinfo : EIATTR_CTAIDZ_USED
	.align		4
.L_1158:
        /*00d8*/ 	.byte	0x01, 0x04
	.zero		2


	//----- nvinfo : EIATTR_CRS_STACK_SIZE
	.align		4
        /*00dc*/ 	.byte	0x04, 0x1e
        /*00de*/ 	.short	(.L_1160 - .L_1159)
.L_1159:
        /*00e0*/ 	.word	0x00000000
.L_1160:


//--------------------- .nv.info._ZN5flash24flash_fwd_splitkv_kernelI23Flash_fwd_kernel_traitsILi32ELi64ELi256ELi4ELb0ELb0EN7cutlass10bfloat16_tE19Flash_kernel_traitsILi32ELi64ELi256ELi4ES3_EELb1ELb0ELb1ELb0ELb0ELb1ELb1ELb1EEEvNS_16Flash_fwd_paramsE --------------------------
	.section	.nv.info._ZN5flash24flash_fwd_splitkv_kernelI23Flash_fwd_kernel_traitsILi32ELi64ELi256ELi4ELb0ELb0EN7cutlass10bfloat16_tE19Flash_kernel_traitsILi32ELi64ELi256ELi4ES3_EELb1ELb0ELb1ELb0ELb0ELb1ELb1ELb1EEEvNS_16Flash_fwd_paramsE,"",@"SHT_CUDA_INFO"
	.sectionflags	@""
	.align	4


	//----- nvinfo : EIATTR_CUDA_API_VERSION
	.align		4
        /*0000*/ 	.byte	0x04, 0x37
        /*0002*/ 	.short	(.L_1162 - .L_1161)
.L_1161:
        /*0004*/ 	.word	0x00000082


	//----- nvinfo : EIATTR_SW2861232_WAR
	.align		4
.L_1162:
        /*0008*/ 	.byte	0x01, 0x35
	.zero		2


	//----- nvinfo : EIATTR_PARAM_CBANK
	.align		4
        /*000c*/ 	.byte	0x04, 0x0a
        /*000e*/ 	.short	(.L_1164 - .L_1163)
	.align		4
.L_1163:
        /*0010*/ 	.word	index@(.nv.constant0._ZN5flash24flash_fwd_splitkv_kernelI23Flash_fwd_kernel_traitsILi32ELi64ELi256ELi4ELb0ELb0EN7cutlass10bfloat16_tE19Flash_kernel_traitsILi32ELi64ELi256ELi4ES3_EELb1ELb0ELb1ELb0ELb0ELb1ELb1ELb1EEEvNS_16Flash_fwd_paramsE)
        /*0014*/ 	.short	0x0160
        /*0016*/ 	.short	0x01d0


	//----- nvinfo : EIATTR_CBANK_PARAM_SIZE
	.align		4
.L_1164:
        /*0018*/ 	.byte	0x03, 0x19
        /*001a*/ 	.short	0x01d0


	//----- nvinfo : EIATTR_KPARAM_INFO
	.align		4
        /*001c*/ 	.byte	0x04, 0x17
        /*001e*/ 	.short	(.L_1166 - .L_1165)
.L_1165:
        /*0020*/ 	.word	0x00000000
        /*0024*/ 	.short	0x0000
        /*0026*/ 	.short	0x0000
        /*0028*/ 	.byte	0x00, 0xf0, 0x41, 0x07


	//----- nvinfo : EIATTR_MAXREG_COUNT
	.align		4
.L_1166:
        /*002c*/ 	.byte	0x03, 0x1b
        /*002e*/ 	.short	0x00ff


	//----- nvinfo : EIATTR_NUM_BARRIERS
	.align		4
        /*0030*/ 	.byte	0x02, 0x4c
        /*0032*/ 	.byte	0x01
	.zero		1


	//----- nvinfo : EIATTR_MERCURY_ISA_VERSION
	.align		4
        /*0034*/ 	.byte	0x03, 0x5f
        /*0036*/ 	.short	0x0000


	//----- nvinfo : EIATTR_COOP_GROUP_MASK_REGIDS
	.align		4
        /*0038*/ 	.byte	0x04, 0x29
        /*003a*/ 	.short	(.L_1168 - .L_1167)


	//   ....[0]....
.L_1167:
        /*003c*/ 	.word	0xffffffff


	//   ....[1]....
        /*0040*/ 	.word	0xffffffff


	//   ....[2]....
        /*0044*/ 	.word	0xffffffff


	//   ....[3]....
        /*0048*/ 	.word	0xffffffff


	//   ....[4]....
        /*004c*/ 	.word	0xffffffff


	//   ....[5]....
        /*0050*/ 	.word	0xffffffff


	//   ....[6]....
        /*0054*/ 	.word	0xffffffff


	//   ....[7]....
        /*0058*/ 	.word	0xffffffff


	//   ....[8]....
        /*005c*/ 	.word	0xffffffff


	//   ....[9]....
        /*0060*/ 	.word	0xffffffff


	//   ....[10]....
        /*0064*/ 	.word	0xffffffff


	//   ....[11]....
        /*0068*/ 	.word	0xffffffff


	//   ....[12]....
        /*006c*/ 	.word	0xffffffff


	//   ....[13]....
        /*0070*/ 	.word	0xffffffff


	//   ....[14]....
        /*0074*/ 	.word	0xffffffff


	//   ....[15]....
        /*0078*/ 	.word	0xffffffff


	//----- nvinfo : EIATTR_COOP_GROUP_INSTR_OFFSETS
	.align		4
.L_1168:
        /*007c*/ 	.byte	0x04, 0x28
        /*007e*/ 	.short	(.L_1170 - .L_1169)


	//   ....[0]....
.L_1169:
        /*0080*/ 	.word	0x000103b0


	//   ....[1]....
        /*0084*/ 	.word	0x000103d0


	//   ....[2]....
        /*0088*/ 	.word	0x00010dc0


	//   ....[3]....
        /*008c*/ 	.word	0x00010e20


	//   ....[4]....
        /*0090*/ 	.word	0x00018320


	//   ....[5]....
        /*0094*/ 	.word	0x00018340


	//   ....[6]....
        /*0098*/ 	.word	0x00018d00


	//   ....[7]....
        /*009c*/ 	.word	0x00018d60


	//   ....[8]....
        /*00a0*/ 	.word	0x0001eee0


	//   ....[9]....
        /*00a4*/ 	.word	0x0001ef30


	//   ....[10]....
        /*00a8*/ 	.word	0x0001ef50


	//   ....[11]....
        /*00ac*/ 	.word	0x0001ef70


	//   ....[12]....
        /*00b0*/ 	.word	0x000213a0


	//   ....[13]....
        /*00b4*/ 	.word	0x000213e0


	//   ....[14]....
        /*00b8*/ 	.word	0x000214a0


	//   ....[15]....
        /*00bc*/ 	.word	0x000214c0


	//----- nvinfo : EIATTR_EXIT_INSTR_OFFSETS
	.align		4
.L_1170:
        /*00c0*/ 	.byte	0x04, 0x1c
        /*00c2*/ 	.short	(.L_1172 - .L_1171)


	//   ....[0]....
.L_1171:
        /*00c4*/ 	.word	0x00000620


	//   ....[1]....
        /*00c8*/ 	.word	0x00000d00


	//   ....[2]....
        /*00cc*/ 	.word	0x00000d30


	//   ....[3]....
        /*00d0*/ 	.word	0x00021e90


	//   ....[4]....
        /*00d4*/ 	.word	0x00021eb0


	//----- nvinfo : EIATTR_CTAIDZ_USED
	.align		4
.L_1172:
        /*00d8*/ 	.byte	0x01, 0x04
	.zero		2


	//----- nvinfo : EIATTR_CRS_STACK_SIZE
	.align		4
        /*00dc*/ 	.byte	0x04, 0x1e
        /*00de*/ 	.short	(.L_1174 - .L_1173)
.L_1173:
        /*00e0*/ 	.word	0x00000000
.L_1174:


//--------------------- .nv.info._ZN5flash32flash_fwd_splitkv_combine_kernelI23Flash_fwd_kernel_traitsILi32ELi64ELi128ELi4ELb0ELb0EN7cutlass10bfloat16_tE19Flash_kernel_traitsILi32ELi64ELi128ELi4ES3_EELi16ELi7ELb0EEEvNS_16Flash_fwd_paramsE --------------------------
	.section	.nv.info._ZN5flash32flash_fwd_splitkv_combine_kernelI23Flash_fwd_kernel_traitsILi32ELi64ELi128ELi4ELb0ELb0EN7cutlass10bfloat16_tE19Flash_kernel_traitsILi32ELi64ELi128ELi4ES3_EELi16ELi7ELb0EEEvNS_16Flash_fwd_paramsE,"",@"SHT_CUDA_INFO"
	.sectionflags	@""
	.align	4


	//----- nvinfo : EIATTR_CUDA_API_VERSION
	.align		4
        /*0000*/ 	.byte	0x04, 0x37
        /*0002*/ 	.short	(.L_1176 - .L_1175)
.L_1175:
        /*0004*/ 	.word	0x00000082


	//----- nvinfo : EIATTR_SW2861232_WAR
	.align		4
.L_1176:
        /*0008*/ 	.byte	0x01, 0x35
	.zero		2


	//----- nvinfo : EIATTR_PARAM_CBANK
	.align		4
        /*000c*/ 	.byte	0x04, 0x0a
        /*000e*/ 	.short	(.L_1178 - .L_1177)
	.align		4
.L_1177:
        /*0010*/ 	.word	index@(.nv.constant0._ZN5flash32flash_fwd_splitkv_combine_kernelI23Flash_fwd_kernel_traitsILi32ELi64ELi128ELi4ELb0ELb0EN7cutlass10bfloat16_tE19Flash_kernel_traitsILi32ELi64ELi128ELi4ES3_EELi16ELi7ELb0EEEvNS_16Flash_fwd_paramsE)
        /*0014*/ 	.short	0x0160
        /*0016*/ 	.short	0x01d0


	//----- nvinfo : EIATTR_CBANK_PARAM_SIZE
	.align		4
.L_1178:
        /*0018*/ 	.byte	0x03, 0x19
        /*001a*/ 	.short	0x01d0


	//----- nvinfo : EIATTR_KPARAM_INFO
	.align		4
        /*001c*/ 	.byte	0x04, 0x17
        /*001e*/ 	.short	(.L_1180 - .L_1179)
.L_1179:
        /*0020*/ 	.word	0x00000000
        /*0024*/ 	.short	0x0000
        /*0026*/ 	.short	0x0000
        /*0028*/ 	.byte	0x00, 0xf0, 0x41, 0x07


	//----- nvinfo : EIATTR_MAXREG_COUNT
	.align		4
.L_1180:
        /*002c*/ 	.byte	0x03, 0x1b
        /*002e*/ 	.short	0x00ff


	//----- nvinfo : EIATTR_NUM_BARRIERS
	.align		4
        /*0030*/ 	.byte	0x02, 0x4c
        /*0032*/ 	.byte	0x01
	.zero		1


	//----- nvinfo : EIATTR_MERCURY_ISA_VERSION
	.align		4
        /*0034*/ 	.byte	0x03, 0x5f
        /*0036*/ 	.short	0x0000


	//----- nvinfo : EIATTR_COOP_GROUP_MASK_REGIDS
	.align		4
        /*0038*/ 	.byte	0x04, 0x29
        /*003a*/ 	.short	(.L_1182 - .L_1181)


	//   ....[0]....
.L_1181:
        /*003c*/ 	.word	0xffffffff


	//   ....[1]....
        /*0040*/ 	.word	0xffffffff


	//   ....[2]....
        /*0044*/ 	.word	0xffffffff


	//   ....[3]....
        /*0048*/ 	.word	0xffffffff


	//   ....[4]....
        /*004c*/ 	.word	0xffffffff


	//   ....[5]....
        /*0050*/ 	.word	0xffffffff


	//----- nvinfo : EIATTR_COOP_GROUP_INSTR_OFFSETS
	.align		4
.L_1182:
        /*0054*/ 	.byte	0x04, 0x28
        /*0056*/ 	.short	(.L_1184 - .L_1183)


	//   ....[0]....
.L_1183:
        /*0058*/ 	.word	0x000028d0


	//   ....[1]....
        /*005c*/ 	.word	0x000028f0


	//   ....[2]....
        /*0060*/ 	.word	0x00002910


	//   ....[3]....
        /*0064*/ 	.word	0x00002dc0


	//   ....[4]....
        /*0068*/ 	.word	0x00002ea0


	//   ....[5]....
        /*006c*/ 	.word	0x00002f60


	//----- nvinfo : EIATTR_EXIT_INSTR_OFFSETS
	.align		4
.L_1184:
        /*0070*/ 	.byte	0x04, 0x1c
        /*0072*/ 	.short	(.L_1186 - .L_1185)


	//   ....[0]....
.L_1185:
        /*0074*/ 	.word	0x00005840


	//   ....[1]....
        /*0078*/ 	.word	0x00005860


	//   ....[2]....
        /*007c*/ 	.word	0x00005cf0


	//----- nvinfo : EIATTR_CRS_STACK_SIZE
	.align		4
.L_1186:
        /*0080*/ 	.byte	0x04, 0x1e
        /*0082*/ 	.short	(.L_1188 - .L_1187)
.L_1187:
        /*0084*/ 	.word	0x00000000
.L_1188:


//--------------------- .nv.info._ZN5flash32flash_fwd_splitkv_combine_kernelI23Flash_fwd_kernel_traitsILi32ELi64ELi128ELi4ELb0ELb0EN7cutlass10bfloat16_tE19Flash_kernel_traitsILi32ELi64ELi128ELi4ES3_EELi16ELi6ELb0EEEvNS_16Flash_fwd_paramsE --------------------------
	.section	.nv.info._ZN5flash32flash_fwd_splitkv_combine_kernelI23Flash_fwd_kernel_traitsILi32ELi64ELi128ELi4ELb0ELb0EN7cutlass10bfloat16_tE19Flash_kernel_traitsILi32ELi64ELi128ELi4ES3_EELi16ELi6ELb0EEEvNS_16Flash_fwd_paramsE,"",@"SHT_CUDA_INFO"
	.sectionflags	@""
	.align	4


	//----- nvinfo : EIATTR_CUDA_API_VERSION
	.align		4
        /*0000*/ 	.byte	0x04, 0x37
        /*0002*/ 	.short	(.L_1190 - .L_1189)
.L_1189:
        /*0004*/ 	.word	0x00000082


	//----- nvinfo : EIATTR_SW2861232_WAR
	.align		4
.L_1190:
        /*0008*/ 	.byte	0x01, 0x35
	.zero		2


	//----- nvinfo : EIATTR_PARAM_CBANK
	.align		4
        /*000c*/ 	.byte	0x04, 0x0a
        /*000e*/ 	.short	(.L_1192 - .L_1191)
	.align		4
.L_1191:
        /*0010*/ 	.word	index@(.nv.constant0._ZN5flash32flash_fwd_splitkv_combine_kernelI23Flash_fwd_kernel_traitsILi32ELi64ELi128ELi4ELb0ELb0EN7cutlass10bfloat16_tE19Flash_kernel_traitsILi32ELi64ELi128ELi4ES3_EELi16ELi6ELb0EEEvNS_16Flash_fwd_paramsE)
        /*0014*/ 	.short	0x0160
        /*0016*/ 	.short	0x01d0


	//----- nvinfo : EIATTR_CBANK_PARAM_SIZE
	.align		4
.L_1192:
        /*0018*/ 	.byte	0x03, 0x19
        /*001a*/ 	.short	0x01d0


	//----- nvinfo : EIATTR_KPARAM_INFO
	.align		4
        /*001c*/ 	.byte	0x04, 0x17
        /*001e*/ 	.short	(.L_1194 - .L_1193)
.L_1193:
        /*0020*/ 	.word	0x00000000
        /*0024*/ 	.short	0x0000
        /*0026*/ 	.short	0x0000
        /*0028*/ 	.byte	0x00, 0xf0, 0x41, 0x07


	//----- nvinfo : EIATTR_MAXREG_COUNT
	.align		4
.L_1194:
        /*002c*/ 	.byte	0x03, 0x1b
        /*002e*/ 	.short	0x00ff


	//----- nvinfo : EIATTR_NUM_BARRIERS
	.align		4
        /*0030*/ 	.byte	0x02, 0x4c
        /*0032*/ 	.byte	0x01
	.zero		1


	//----- nvinfo : EIATTR_MERCURY_ISA_VERSION
	.align		4
        /*0034*/ 	.byte	0x03, 0x5f
        /*0036*/ 	.short	0x0000


	//----- nvinfo : EIATTR_COOP_GROUP_MASK_REGIDS
	.align		4
        /*0038*/ 	.byte	0x04, 0x29
        /*003a*/ 	.short	(.L_1196 - .L_1195)


	//   ....[0]....
.L_1195:
        /*003c*/ 	.word	0xffffffff


	//   ....[1]....
        /*0040*/ 	.word	0xffffffff


	//   ....[2]....
        /*0044*/ 	.word	0xffffffff


	//   ....[3]....
        /*0048*/ 	.word	0xffffffff


	//   ....[4]....
        /*004c*/ 	.word	0xffffffff


	//   ....[5]....
        /*0050*/ 	.word	0xffffffff


	//----- nvinfo : EIATTR_COOP_GROUP_INSTR_OFFSETS
	.align		4
.L_1196:
        /*0054*/ 	.byte	0x04, 0x28
        /*0056*/ 	.short	(.L_1198 - .L_1197)


	//   ....[0]....
.L_1197:
        /*0058*/ 	.word	0x00002000


	//   ....[1]....
        /*005c*/ 	.word	0x00002020


	//   ....[2]....
        /*0060*/ 	.word	0x00002040


	//   ....[3]....
        /*0064*/ 	.word	0x000022f0


	//   ....[4]....
        /*0068*/ 	.word	0x00002390


	//   ....[5]....
        /*006c*/ 	.word	0x00002450


	//----- nvinfo : EIATTR_EXIT_INSTR_OFFSETS
	.align		4
.L_1198:
        /*0070*/ 	.byte	0x04, 0x1c
        /*0072*/ 	.short	(.L_1200 - .L_1199)


	//   ....[0]....
.L_1199:
        /*0074*/ 	.word	0x00004a40


	//   ....[1]....
        /*0078*/ 	.word	0x00004a60


	//   ....[2]....
        /*007c*/ 	.word	0x00004ef0


	//----- nvinfo : EIATTR_CRS_STACK_SIZE
	.align		4
.L_1200:
        /*0080*/ 	.byte	0x04, 0x1e
        /*0082*/ 	.short	(.L_1202 - .L_1201)
.L_1201:
        /*0084*/ 	.word	0x00000000
.L_1202:


//--------------------- .nv.info._ZN5flash32flash_fwd_splitkv_combine_kernelI23Flash_fwd_kernel_traitsILi32ELi64ELi128ELi4ELb0ELb0EN7cutlass10bfloat16_tE19Flash_kernel_traitsILi32ELi64ELi128ELi4ES3_EELi16ELi5ELb0EEEvNS_16Flash_fwd_paramsE --------------------------
	.section	.nv.info._ZN5flash32flash_fwd_splitkv_combine_kernelI23Flash_fwd_kernel_traitsILi32ELi64ELi128ELi4ELb0ELb0EN7cutlass10bfloat16_tE19Flash_kernel_traitsILi32ELi64ELi128ELi4ES3_EELi16ELi5ELb0EEEvNS_16Flash_fwd_paramsE,"",@"SHT_CUDA_INFO"
	.sectionflags	@""
	.align	4


	//----- nvinfo : EIATTR_CUDA_API_VERSION
	.align		4
        /*0000*/ 	.byte	0x04, 0x37
        /*0002*/ 	.short	(.L_1204 - .L_1203)
.L_1203:
        /*0004*/ 	.word	0x00000082


	//----- nvinfo : EIATTR_SW2861232_WAR
	.align		4
.L_1204:
        /*0008*/ 	.byte	0x01, 0x35
	.zero		2


	//----- nvinfo : EIATTR_PARAM_CBANK
	.align		4
        /*000c*/ 	.byte	0x04, 0x0a
        /*000e*/ 	.short	(.L_1206 - .L_1205)
	.align		4
.L_1205:
        /*0010*/ 	.word	index@(.nv.constant0._ZN5flash32flash_fwd_splitkv_combine_kernelI23Flash_fwd_kernel_traitsILi32ELi64ELi128ELi4ELb0ELb0EN7cutlass10bfloat16_tE19Flash_kernel_traitsILi32ELi64ELi128ELi4ES3_EELi16ELi5ELb0EEEvNS_16Flash_fwd_paramsE)
        /*0014*/ 	.short	0x0160
        /*0016*/ 	.short	0x01d0


	//----- nvinfo : EIATTR_CBANK_PARAM_SIZE
	.align		4
.L_1206:
        /*0018*/ 	.byte	0x03, 0x19
        /*001a*/ 	.short	0x01d0


	//----- nvinfo : EIATTR_KPARAM_INFO
	.align		4
        /*001c*/ 	.byte	0x04, 0x17
        /*001e*/ 	.short	(.L_1208 - .L_1207)
.L_1207:
        /*0020*/ 	.word	0x00000000
        /*0024*/ 	.short	0x0000
        /*0026*/ 	.short	0x0000
        /*0028*/ 	.byte	0x00, 0xf0, 0x41, 0x07


	//----- nvinfo : EIATTR_MAXREG_COUNT
	.align		4
.L_1208:
        /*002c*/ 	.byte	0x03, 0x1b
        /*002e*/ 	.short	0x00ff


	//----- nvinfo : EIATTR_NUM_BARRIERS
	.align		4
        /*0030*/ 	.byte	0x02, 0x4c
        /*0032*/ 	.byte	0x01
	.zero		1


	//----- nvinfo : EIATTR_MERCURY_ISA_VERSION
	.align		4
        /*0034*/ 	.byte	0x03, 0x5f
        /*0036*/ 	.short	0x0000


	//----- nvinfo : EIATTR_COOP_GROUP_MASK_REGIDS
	.align		4
        /*0038*/ 	.byte	0x04, 0x29
        /*003a*/ 	.short	(.L_1210 - .L_1209)


	//   ....[0]....
.L_1209:
        /*003c*/ 	.word	0xffffffff


	//   ....[1]....
        /*0040*/ 	.word	0xffffffff


	//   ....[2]....
        /*0044*/ 	.word	0xffffffff


	//   ....[3]....
        /*0048*/ 	.word	0xffffffff


	//   ....[4]....
        /*004c*/ 	.word	0xffffffff


	//   ....[5]....
        /*0050*/ 	.word	0xffffffff


	//----- nvinfo : EIATTR_COOP_GROUP_INSTR_OFFSETS
	.align		4
.L_1210:
        /*0054*/ 	.byte	0x04, 0x28
        /*0056*/ 	.short	(.L_1212 - .L_1211)


	//   ....[0]....
.L_1211:
        /*0058*/ 	.word	0x00001ae0


	//   ....[1]....
        /*005c*/ 	.word	0x00001b10


	//   ....[2]....
        /*0060*/ 	.word	0x00001b30


	//   ....[3]....
        /*0064*/ 	.word	0x00001c90


	//   ....[4]....
        /*0068*/ 	.word	0x00001d80


	//   ....[5]....
        /*006c*/ 	.word	0x00001e90


	//----- nvinfo : EIATTR_EXIT_INSTR_OFFSETS
	.align		4
.L_1212:
        /*0070*/ 	.byte	0x04, 0x1c
        /*0072*/ 	.short	(.L_1214 - .L_1213)


	//   ....[0]....
.L_1213:
        /*0074*/ 	.word	0x00004210


	//   ....[1]....
        /*0078*/ 	.word	0x00004230


	//   ....[2]....
        /*007c*/ 	.word	0x000046c0


	//----- nvinfo : EIATTR_CRS_STACK_SIZE
	.align		4
.L_1214:
        /*0080*/ 	.byte	0x04, 0x1e
        /*0082*/ 	.short	(.L_1216 - .L_1215)
.L_1215:
        /*0084*/ 	.word	0x00000000
.L_1216:


//--------------------- .nv.info._ZN5flash32flash_fwd_splitkv_combine_kernelI23Flash_fwd_kernel_traitsILi32ELi64ELi128ELi4ELb0ELb0EN7cutlass10bfloat16_tE19Flash_kernel_traitsILi32ELi64ELi128ELi4ES3_EELi16ELi4ELb0EEEvNS_16Flash_fwd_paramsE --------------------------
	.section	.nv.info._ZN5flash32flash_fwd_splitkv_combine_kernelI23Flash_fwd_kernel_traitsILi32ELi64ELi128ELi4ELb0ELb0EN7cutlass10bfloat16_tE19Flash_kernel_traitsILi32ELi64ELi128ELi4ES3_EELi16ELi4ELb0EEEvNS_16Flash_fwd_paramsE,"",@"SHT_CUDA_INFO"
	.sectionflags	@""
	.align	4


	//----- nvinfo : EIATTR_CUDA_API_VERSION
	.align		4
        /*0000*/ 	.byte	0x04, 0x37
        /*0002*/ 	.short	(.L_1218 - .L_1217)
.L_1217:
        /*0004*/ 	.word	0x00000082


	//----- nvinfo : EIATTR_SW2861232_WAR
	.align		4
.L_1218:
        /*0008*/ 	.byte	0x01, 0x35
	.zero		2


	//----- nvinfo : EIATTR_PARAM_CBANK
	.align		4
        /*000c*/ 	.byte	0x04, 0x0a
        /*000e*/ 	.short	(.L_1220 - .L_1219)
	.align		4
.L_1219:
        /*0010*/ 	.word	index@(.nv.constant0._ZN5flash32flash_fwd_splitkv_combine_kernelI23Flash_fwd_kernel_traitsILi32ELi64ELi128ELi4ELb0ELb0EN7cutlass10bfloat16_tE19Flash_kernel_traitsILi32ELi64ELi128ELi4ES3_EELi16ELi4ELb0EEEvNS_16Flash_fwd_paramsE)
        /*0014*/ 	.short	0x0160
        /*0016*/ 	.short	0x01d0


	//----- nvinfo : EIATTR_CBANK_PARAM_SIZE
	.align		4
.L_1220:
        /*0018*/ 	.byte	0x03, 0x19
        /*001a*/ 	.short	0x01d0


	//----- nvinfo : EIATTR_KPARAM_INFO
	.align		4
        /*001c*/ 	.byte	0x04, 0x17
        /*001e*/ 	.short	(.L_1222 - .L_1221)
.L_1221:
        /*0020*/ 	.word	0x00000000
        /*0024*/ 	.short	0x0000
        /*0026*/ 	.short	0x0000
        /*0028*/ 	.byte	0x00, 0xf0, 0x41, 0x07


	//----- nvinfo : EIATTR_MAXREG_COUNT
	.align		4
.L_1222:
        /*002c*/ 	.byte	0x03, 0x1b
        /*002e*/ 	.short	0x00ff


	//----- nvinfo : EIATTR_NUM_BARRIERS
	.align		4
        /*0030*/ 	.byte	0x02, 0x4c
        /*0032*/ 	.byte	0x01
	.zero		1


	//----- nvinfo : EIATTR_MERCURY_ISA_VERSION
	.align		4
        /*0034*/ 	.byte	0x03, 0x5f
        /*0036*/ 	.short	0x0000


	//----- nvinfo : EIATTR_COOP_GROUP_MASK_REGIDS
	.align		4
        /*0038*/ 	.byte	0x04, 0x29
        /*003a*/ 	.short	(.L_1224 - .L_1223)


	//   ....[0]....
.L_1223:
        /*003c*/ 	.word	0xffffffff


	//   ....[1]....
        /*0040*/ 	.word	0xffffffff


	//   ....[2]....
        /*0044*/ 	.word	0xffffffff


	//   ....[3]....
        /*0048*/ 	.word	0xffffffff


	//   ....[4]....
        /*004c*/ 	.word	0xffffffff


	//   ....[5]....
        /*0050*/ 	.word	0xffffffff


	//----- nvinfo : EIATTR_COOP_GROUP_INSTR_OFFSETS
	.align		4
.L_1224:
        /*0054*/ 	.byte	0x04, 0x28
        /*0056*/ 	.short	(.L_1226 - .L_1225)


	//   ....[0]....
.L_1225:
        /*0058*/ 	.word	0x000017c0


	//   ....[1]....
        /*005c*/ 	.word	0x00001850


	//   ....[2]....
        /*0060*/ 	.word	0x000018b0


	//   ....[3]....
        /*0064*/ 	.word	0x00001a10


	//   ....[4]....
        /*0068*/ 	.word	0x00001ab0


	//   ....[5]....
        /*006c*/ 	.word	0x00001bc0


	//----- nvinfo : EIATTR_EXIT_INSTR_OFFSETS
	.align		4
.L_1226:
        /*0070*/ 	.byte	0x04, 0x1c
        /*0072*/ 	.short	(.L_1228 - .L_1227)


	//   ....[0]....
.L_1227:
        /*0074*/ 	.word	0x00003eb0


	//   ....[1]....
        /*0078*/ 	.word	0x00003ed0


	//   ....[2]....
        /*007c*/ 	.word	0x00004360


	//----- nvinfo : EIATTR_CRS_STACK_SIZE
	.align		4
.L_1228:
        /*0080*/ 	.byte	0x04, 0x1e
        /*0082*/ 	.short	(.L_1230 - .L_1229)
.L_1229:
        /*0084*/ 	.word	0x00000000
.L_1230:


//--------------------- .nv.info._ZN5flash32flash_fwd_splitkv_combine_kernelI23Flash_fwd_kernel_traitsILi32ELi64ELi128ELi4ELb0ELb0EN7cutlass10bfloat16_tE19Flash_kernel_traitsILi32ELi64ELi128ELi4ES3_EELi16ELi3ELb0EEEvNS_16Flash_fwd_paramsE --------------------------
	.section	.nv.info._ZN5flash32flash_fwd_splitkv_combine_kernelI23Flash_fwd_kernel_traitsILi32ELi64ELi128ELi4ELb0ELb0EN7cutlass10bfloat16_tE19Flash_kernel_traitsILi32ELi64ELi128ELi4ES3_EELi16ELi3ELb0EEEvNS_16Flash_fwd_paramsE,"",@"SHT_CUDA_INFO"
	.sectionflags	@""
	.align	4


	//----- nvinfo : EIATTR_CUDA_API_VERSION
	.align		4
        /*0000*/ 	.byte	0x04, 0x37
        /*0002*/ 	.short	(.L_1232 - .L_1231)
.L_1231:
        /*0004*/ 	.word	0x00000082


	//----- nvinfo : EIATTR_SW2861232_WAR
	.align		4
.L_1232:
        /*0008*/ 	.byte	0x01, 0x35
	.zero		2


	//----- nvinfo : EIATTR_PARAM_CBANK
	.align		4
        /*000c*/ 	.byte	0x04, 0x0a
        /*000e*/ 	.short	(.L_1234 - .L_1233)
	.align		4
.L_1233:
        /*0010*/ 	.word	index@(.nv.constant0._ZN5flash32flash_fwd_splitkv_combine_kernelI23Flash_fwd_kernel_traitsILi32ELi64ELi128ELi4ELb0ELb0EN7cutlass10bfloat16_tE19Flash_kernel_traitsILi32ELi64ELi128ELi4ES3_EELi16ELi3ELb0EEEvNS_16Flash_fwd_paramsE)
        /*0014*/ 	.short	0x0160
        /*0016*/ 	.short	0x01d0


	//----- nvinfo : EIATTR_CBANK_PARAM_SIZE
	.align		4
.L_1234:
        /*0018*/ 	.byte	0x03, 0x19
        /*001a*/ 	.short	0x01d0


	//----- nvinfo : EIATTR_KPARAM_INFO
	.align		4
        /*001c*/ 	.byte	0x04, 0x17
        /*001e*/ 	.short	(.L_1236 - .L_1235)
.L_1235:
        /*0020*/ 	.word	0x00000000
        /*0024*/ 	.short	0x0000
        /*0026*/ 	.short	0x0000
        /*0028*/ 	.byte	0x00, 0xf0, 0x41, 0x07


	//----- nvinfo : EIATTR_MAXREG_COUNT
	.align		4
.L_1236:
        /*002c*/ 	.byte	0x03, 0x1b
        /*002e*/ 	.short	0x00ff


	//----- nvinfo : EIATTR_NUM_BARRIERS
	.align		4
        /*0030*/ 	.byte	0x02, 0x4c
        /*0032*/ 	.byte	0x01
	.zero		1


	//----- nvinfo : EIATTR_MERCURY_ISA_VERSION
	.align		4
        /*0034*/ 	.byte	0x03, 0x5f
        /*0036*/ 	.short	0x0000


	//----- nvinfo : EIATTR_COOP_GROUP_MASK_REGIDS
	.align		4
        /*0038*/ 	.byte	0x04, 0x29
        /*003a*/ 	.short	(.L_1238 - .L_1237)


	//   ....[0]....
.L_1237:
        /*003c*/ 	.word	0xffffffff


	//   ....[1]....
        /*0040*/ 	.word	0xffffffff


	//   ....[2]....
        /*0044*/ 	.word	0xffffffff


	//   ....[3]....
        /*0048*/ 	.word	0xffffffff


	//   ....[4]....
        /*004c*/ 	.word	0xffffffff


	//   ....[5]....
        /*0050*/ 	.word	0xffffffff


	//----- nvinfo : EIATTR_COOP_GROUP_INSTR_OFFSETS
	.align		4
.L_1238:
        /*0054*/ 	.byte	0x04, 0x28
        /*0056*/ 	.short	(.L_1240 - .L_1239)


	//   ....[0]....
.L_1239:
        /*0058*/ 	.word	0x00001c30


	//   ....[1]....
        /*005c*/ 	.word	0x00001c50


	//   ....[2]....
        /*0060*/ 	.word	0x00001c80


	//   ....[3]....
        /*0064*/ 	.word	0x00001cf0


	//   ....[4]....
        /*0068*/ 	.word	0x00001d10


	//   ....[5]....
        /*006c*/ 	.word	0x00001d30


	//----- nvinfo : EIATTR_EXIT_INSTR_OFFSETS
	.align		4
.L_1240:
        /*0070*/ 	.byte	0x04, 0x1c
        /*0072*/ 	.short	(.L_1242 - .L_1241)


	//   ....[0]....
.L_1241:
        /*0074*/ 	.word	0x00003e10


	//   ....[1]....
        /*0078*/ 	.word	0x00003e30


	//   ....[2]....
        /*007c*/ 	.word	0x000042c0


	//----- nvinfo : EIATTR_CRS_STACK_SIZE
	.align		4
.L_1242:
        /*0080*/ 	.byte	0x04, 0x1e
        /*0082*/ 	.short	(.L_1244 - .L_1243)
.L_1243:
        /*0084*/ 	.word	0x00000000
.L_1244:


//--------------------- .nv.info._ZN5flash32flash_fwd_splitkv_combine_kernelI23Flash_fwd_kernel_traitsILi32ELi64ELi128ELi4ELb0ELb0EN7cutlass10bfloat16_tE19Flash_kernel_traitsILi32ELi64ELi128ELi4ES3_EELi16ELi2ELb0EEEvNS_16Flash_fwd_paramsE --------------------------
	.section	.nv.info._ZN5flash32flash_fwd_splitkv_combine_kernelI23Flash_fwd_kernel_traitsILi32ELi64ELi128ELi4ELb0ELb0EN7cutlass10bfloat16_tE19Flash_kernel_traitsILi32ELi64ELi128ELi4ES3_EELi16ELi2ELb0EEEvNS_16Flash_fwd_paramsE,"",@"SHT_CUDA_INFO"
	.sectionflags	@""
	.align	4


	//----- nvinfo : EIATTR_CUDA_API_VERSION
	.align		4
        /*0000*/ 	.byte	0x04, 0x37
        /*0002*/ 	.short	(.L_1246 - .L_1245)
.L_1245:
        /*0004*/ 	.word	0x00000082


	//----- nvinfo : EIATTR_SW2861232_WAR
	.align		4
.L_1246:
        /*0008*/ 	.byte	0x01, 0x35
	.zero		2


	//----- nvinfo : EIATTR_PARAM_CBANK
	.align		4
        /*000c*/ 	.byte	0x04, 0x0a
        /*000e*/ 	.short	(.L_1248 - .L_1247)
	.align		4
.L_1247:
        /*0010*/ 	.word	index@(.nv.constant0._ZN5flash32flash_fwd_splitkv_combine_kernelI23Flash_fwd_kernel_traitsILi32ELi64ELi128ELi4ELb0ELb0EN7cutlass10bfloat16_tE19Flash_kernel_traitsILi32ELi64ELi128ELi4ES3_EELi16ELi2ELb0EEEvNS_16Flash_fwd_paramsE)
        /*0014*/ 	.short	0x0160
        /*0016*/ 	.short	0x01d0


	//----- nvinfo : EIATTR_CBANK_PARAM_SIZE
	.align		4
.L_1248:
        /*0018*/ 	.byte	0x03, 0x19
        /*001a*/ 	.short	0x01d0


	//----- nvinfo : EIATTR_KPARAM_INFO
	.align		4
        /*001c*/ 	.byte	0x04, 0x17
        /*001e*/ 	.short	(.L_1250 - .L_1249)
.L_1249:
        /*0020*/ 	.word	0x00000000
        /*0024*/ 	.short	0x0000
        /*0026*/ 	.short	0x0000
        /*0028*/ 	.byte	0x00, 0xf0, 0x41, 0x07


	//----- nvinfo : EIATTR_MAXREG_COUNT
	.align		4
.L_1250:
        /*002c*/ 	.byte	0x03, 0x1b
        /*002e*/ 	.short	0x00ff


	//----- nvinfo : EIATTR_NUM_BARRIERS
	.align		4
        /*0030*/ 	.byte	0x02, 0x4c
        /*0032*/ 	.byte	0x01
	.zero		1


	//----- nvinfo : EIATTR_MERCURY_ISA_VERSION
	.align		4
        /*0034*/ 	.byte	0x03, 0x5f
        /*0036*/ 	.short	0x0000


	//----- nvinfo : EIATTR_COOP_GROUP_MASK_REGIDS
	.align		4
        /*0038*/ 	.byte	0x04, 0x29
        /*003a*/ 	.short	(.L_1252 - .L_1251)


	//   ....[0]....
.L_1251:
        /*003c*/ 	.word	0xffffffff


	//   ....[1]....
        /*0040*/ 	.word	0xffffffff


	//   ....[2]....
        /*0044*/ 	.word	0xffffffff


	//   ....[3]....
        /*0048*/ 	.word	0xffffffff


	//----- nvinfo : EIATTR_COOP_GROUP_INSTR_OFFSETS
	.align		4
.L_1252:
        /*004c*/ 	.byte	0x04, 0x28
        /*004e*/ 	.short	(.L_1254 - .L_1253)


	//   ....[0]....
.L_1253:
        /*0050*/ 	.word	0x00001c70


	//   ....[1]....
        /*0054*/ 	.word	0x00001c90


	//   ....[2]....
        /*0058*/ 	.word	0x00001d00


	//   ....[3]....
        /*005c*/ 	.word	0x00001d20


	//----- nvinfo : EIATTR_EXIT_INSTR_OFFSETS
	.align		4
.L_1254:
        /*0060*/ 	.byte	0x04, 0x1c
        /*0062*/ 	.short	(.L_1256 - .L_1255)


	//   ....[0]....
.L_1255:
        /*0064*/ 	.word	0x00003e00


	//   ....[1]....
        /*0068*/ 	.word	0x00003e20


	//   ....[2]....
        /*006c*/ 	.word	0x00004290


	//----- nvinfo : EIATTR_CRS_STACK_SIZE
	.align		4
.L_1256:
        /*0070*/ 	.byte	0x04, 0x1e
        /*0072*/ 	.short	(.L_1258 - .L_1257)
.L_1257:
        /*0074*/ 	.word	0x00000000
.L_1258:


//--------------------- .nv.info._ZN5flash32flash_fwd_splitkv_combine_kernelI23Flash_fwd_kernel_traitsILi32ELi64ELi128ELi4ELb0ELb0EN7cutlass10bfloat16_tE19Flash_kernel_traitsILi32ELi64ELi128ELi4ES3_EELi16ELi1ELb0EEEvNS_16Flash_fwd_paramsE --------------------------
	.section	.nv.info._ZN5flash32flash_fwd_splitkv_combine_kernelI23Flash_fwd_kernel_traitsILi32ELi64ELi128ELi4ELb0ELb0EN7cutlass10bfloat16_tE19Flash_kernel_traitsILi32ELi64ELi128ELi4ES3_EELi16ELi1ELb0EEEvNS_16Flash_fwd_paramsE,"",@"SHT_CUDA_INFO"
	.sectionflags	@""
	.align	4


	//----- nvinfo : EIATTR_CUDA_API_VERSION
	.align		4
        /*0000*/ 	.byte	0x04, 0x37
        /*0002*/ 	.short	(.L_1260 - .L_1259)
.L_1259:
        /*0004*/ 	.word	0x00000082


	//----- nvinfo : EIATTR_SW2861232_WAR
	.align		4
.L_1260:
        /*0008*/ 	.byte	0x01, 0x35
	.zero		2


	//----- nvinfo : EIATTR_PARAM_CBANK
	.align		4
        /*000c*/ 	.byte	0x04, 0x0a
        /*000e*/ 	.short	(.L_1262 - .L_1261)
	.align		4
.L_1261:
        /*0010*/ 	.word	index@(.nv.constant0._ZN5flash32flash_fwd_splitkv_combine_kernelI23Flash_fwd_kernel_traitsILi32ELi64ELi128ELi4ELb0ELb0EN7cutlass10bfloat16_tE19Flash_kernel_traitsILi32ELi64ELi128ELi4ES3_EELi16ELi1ELb0EEEvNS_16Flash_fwd_paramsE)
        /*0014*/ 	.short	0x0160
        /*0016*/ 	.short	0x01d0


	//----- nvinfo : EIATTR_CBANK_PARAM_SIZE
	.align		4
.L_1262:
        /*0018*/ 	.byte	0x03, 0x19
        /*001a*/ 	.short	0x01d0


	//----- nvinfo : EIATTR_KPARAM_INFO
	.align		4
        /*001c*/ 	.byte	0x04, 0x17
        /*001e*/ 	.short	(.L_1264 - .L_1263)
.L_1263:
        /*0020*/ 	.word	0x00000000
        /*0024*/ 	.short	0x0000
        /*0026*/ 	.short	0x0000
        /*0028*/ 	.byte	0x00, 0xf0, 0x41, 0x07


	//----- nvinfo : EIATTR_MAXREG_COUNT
	.align		4
.L_1264:
        /*002c*/ 	.byte	0x03, 0x1b
        /*002e*/ 	.short	0x00ff


	//----- nvinfo : EIATTR_NUM_BARRIERS
	.align		4
        /*0030*/ 	.byte	0x02, 0x4c
        /*0032*/ 	.byte	0x01
	.zero		1


	//----- nvinfo : EIATTR_MERCURY_ISA_VERSION
	.align		4
        /*0034*/ 	.byte	0x03, 0x5f
        /*0036*/ 	.short	0x0000


	//----- nvinfo : EIATTR_COOP_GROUP_MASK_REGIDS
	.align		4
        /*0038*/ 	.byte	0x04, 0x29
        /*003a*/ 	.short	(.L_1266 - .L_1265)


	//   ....[0]....
.L_1265:
        /*003c*/ 	.word	0xffffffff


	//   ....[1]....
        /*0040*/ 	.word	0xffffffff


	//----- nvinfo : EIATTR_COOP_GROUP_INSTR_OFFSETS
	.align		4
.L_1266:
        /*0044*/ 	.byte	0x04, 0x28
        /*0046*/ 	.short	(.L_1268 - .L_1267)


	//   ....[0]....
.L_1267:
        /*0048*/ 	.word	0x00001cd0


	//   ....[1]....
        /*004c*/ 	.word	0x00001d40


	//----- nvinfo : EIATTR_EXIT_INSTR_OFFSETS
	.align		4
.L_1268:
        /*0050*/ 	.byte	0x04, 0x1c
        /*0052*/ 	.short	(.L_1270 - .L_1269)


	//   ....[0]....
.L_1269:
        /*0054*/ 	.word	0x00003e60


	//   ....[1]....
        /*0058*/ 	.word	0x00003e80


	//   ....[2]....
        /*005c*/ 	.word	0x000042e0


	//----- nvinfo : EIATTR_CRS_STACK_SIZE
	.align		4
.L_1270:
        /*0060*/ 	.byte	0x04, 0x1e
        /*0062*/ 	.short	(.L_1272 - .L_1271)
.L_1271:
        /*0064*/ 	.word	0x00000000
.L_1272:


//--------------------- .nv.info._ZN5flash32flash_fwd_splitkv_combine_kernelI23Flash_fwd_kernel_traitsILi32ELi64ELi128ELi4ELb0ELb0EN7cutlass10bfloat16_tE19Flash_kernel_traitsILi32ELi64ELi128ELi4ES3_EELi16ELi7ELb1EEEvNS_16Flash_fwd_paramsE --------------------------
	.section	.nv.info._ZN5flash32flash_fwd_splitkv_combine_kernelI23Flash_fwd_kernel_traitsILi32ELi64ELi128ELi4ELb0ELb0EN7cutlass10bfloat16_tE19Flash_kernel_traitsILi32ELi64ELi128ELi4ES3_EELi16ELi7ELb1EEEvNS_16Flash_fwd_paramsE,"",@"SHT_CUDA_INFO"
	.sectionflags	@""
	.align	4


	//----- nvinfo : EIATTR_CUDA_API_VERSION
	.align		4
        /*0000*/ 	.byte	0x04, 0x37
        /*0002*/ 	.short	(.L_1274 - .L_1273)
.L_1273:
        /*0004*/ 	.word	0x00000082


	//----- nvinfo : EIATTR_SW2861232_WAR
	.align		4
.L_1274:
        /*0008*/ 	.byte	0x01, 0x35
	.zero		2


	//----- nvinfo : EIATTR_PARAM_CBANK
	.align		4
        /*000c*/ 	.byte	0x04, 0x0a
        /*000e*/ 	.short	(.L_1276 - .L_1275)
	.align		4
.L_1275:
        /*0010*/ 	.word	index@(.nv.constant0._ZN5flash32flash_fwd_splitkv_combine_kernelI23Flash_fwd_kernel_traitsILi32ELi64ELi128ELi4ELb0ELb0EN7cutlass10bfloat16_tE19Flash_kernel_traitsILi32ELi64ELi128ELi4ES3_EELi16ELi7ELb1EEEvNS_16Flash_fwd_paramsE)
        /*0014*/ 	.short	0x0160
        /*0016*/ 	.short	0x01d0


	//----- nvinfo : EIATTR_CBANK_PARAM_SIZE
	.align		4
.L_1276:
        /*0018*/ 	.byte	0x03, 0x19
        /*001a*/ 	.short	0x01d0


	//----- nvinfo : EIATTR_KPARAM_INFO
	.align		4
        /*001c*/ 	.byte	0x04, 0x17
        /*001e*/ 	.short	(.L_1278 - .L_1277)
.L_1277:
        /*0020*/ 	.word	0x00000000
        /*0024*/ 	.short	0x0000
        /*0026*/ 	.short	0x0000
        /*0028*/ 	.byte	0x00, 0xf0, 0x41, 0x07


	//----- nvinfo : EIATTR_MAXREG_COUNT
	.align		4
.L_1278:
        /*002c*/ 	.byte	0x03, 0x1b
        /*002e*/ 	.short	0x00ff


	//----- nvinfo : EIATTR_NUM_BARRIERS
	.align		4
        /*0030*/ 	.byte	0x02, 0x4c
        /*0032*/ 	.byte	0x01
	.zero		1


	//----- nvinfo : EIATTR_MERCURY_ISA_VERSION
	.align		4
        /*0034*/ 	.byte	0x03, 0x5f
        /*0036*/ 	.short	0x0000


	//----- nvinfo : EIATTR_COOP_GROUP_MASK_REGIDS
	.align		4
        /*0038*/ 	.byte	0x04, 0x29
        /*003a*/ 	.short	(.L_1280 - .L_1279)


	//   ....[0]....
.L_1279:
        /*003c*/ 	.word	0xffffffff


	//   ....[1]....
        /*0040*/ 	.word	0xffffffff


	//   ....[2]....
        /*0044*/ 	.word	0xffffffff


	//   ....[3]....
        /*0048*/ 	.word	0xffffffff


	//   ....[4]....
        /*004c*/ 	.word	0xffffffff


	//   ....[5]....
        /*0050*/ 	.word	0xffffffff


	//----- nvinfo : EIATTR_COOP_GROUP_INSTR_OFFSETS
	.align		4
.L_1280:
        /*0054*/ 	.byte	0x04, 0x28
        /*0056*/ 	.short	(.L_1282 - .L_1281)


	//   ....[0]....
.L_1281:
        /*0058*/ 	.word	0x000028d0


	//   ....[1]....
        /*005c*/ 	.word	0x000028f0


	//   ....[2]....
        /*0060*/ 	.word	0x00002910


	//   ....[3]....
        /*0064*/ 	.word	0x00002dc0


	//   ....[4]....
        /*0068*/ 	.word	0x00002ea0


	//   ....[5]....
        /*006c*/ 	.word	0x00002f60


	//----- nvinfo : EIATTR_EXIT_INSTR_OFFSETS
	.align		4
.L_1282:
        /*0070*/ 	.byte	0x04, 0x1c
        /*0072*/ 	.short	(.L_1284 - .L_1283)


	//   ....[0]....
.L_1283:
        /*0074*/ 	.word	0x00005c10


	//   ....[1]....
        /*0078*/ 	.word	0x000060a0


	//----- nvinfo : EIATTR_CRS_STACK_SIZE
	.align		4
.L_1284:
        /*007c*/ 	.byte	0x04, 0x1e
        /*007e*/ 	.short	(.L_1286 - .L_1285)
.L_1285:
        /*0080*/ 	.word	0x00000000
.L_1286:


//--------------------- .nv.info._ZN5flash32flash_fwd_splitkv_combine_kernelI23Flash_fwd_kernel_traitsILi32ELi64ELi128ELi4ELb0ELb0EN7cutlass10bfloat16_tE19Flash_kernel_traitsILi32ELi64ELi128ELi4ES3_EELi16ELi6ELb1EEEvNS_16Flash_fwd_paramsE --------------------------
	.section	.nv.info._ZN5flash32flash_fwd_splitkv_combine_kernelI23Flash_fwd_kernel_traitsILi32ELi64ELi128ELi4ELb0ELb0EN7cutlass10bfloat16_tE19Flash_kernel_traitsILi32ELi64ELi128ELi4ES3_EELi16ELi6ELb1EEEvNS_16Flash_fwd_paramsE,"",@"SHT_CUDA_INFO"
	.sectionflags	@""
	.align	4


	//----- nvinfo : EIATTR_CUDA_API_VERSION
	.align		4
        /*0000*/ 	.byte	0x04, 0x37
        /*0002*/ 	.short	(.L_1288 - .L_1287)
.L_1287:
        /*0004*/ 	.word	0x00000082


	//----- nvinfo : EIATTR_SW2861232_WAR
	.align		4
.L_1288:
        /*0008*/ 	.byte	0x01, 0x35
	.zero		2


	//----- nvinfo : EIATTR_PARAM_CBANK
	.align		4
        /*000c*/ 	.byte	0x04, 0x0a
        /*000e*/ 	.short	(.L_1290 - .L_1289)
	.align		4
.L_1289:
        /*0010*/ 	.word	index@(.nv.constant0._ZN5flash32flash_fwd_splitkv_combine_kernelI23Flash_fwd_kernel_traitsILi32ELi64ELi128ELi4ELb0ELb0EN7cutlass10bfloat16_tE19Flash_kernel_traitsILi32ELi64ELi128ELi4ES3_EELi16ELi6ELb1EEEvNS_16Flash_fwd_paramsE)
        /*0014*/ 	.short	0x0160
        /*0016*/ 	.short	0x01d0


	//----- nvinfo : EIATTR_CBANK_PARAM_SIZE
	.align		4
.L_1290:
        /*0018*/ 	.byte	0x03, 0x19
        /*001a*/ 	.short	0x01d0


	//----- nvinfo : EIATTR_KPARAM_INFO
	.align		4
        /*001c*/ 	.byte	0x04, 0x17
        /*001e*/ 	.short	(.L_1292 - .L_1291)
.L_1291:
        /*0020*/ 	.word	0x00000000
        /*0024*/ 	.short	0x0000
        /*0026*/ 	.short	0x0000
        /*0028*/ 	.byte	0x00, 0xf0, 0x41, 0x07


	//----- nvinfo : EIATTR_MAXREG_COUNT
	.align		4
.L_1292:
        /*002c*/ 	.byte	0x03, 0x1b
        /*002e*/ 	.short	0x00ff


	//----- nvinfo : EIATTR_NUM_BARRIERS
	.align		4
        /*0030*/ 	.byte	0x02, 0x4c
        /*0032*/ 	.byte	0x01
	.zero		1


	//----- nvinfo : EIATTR_MERCURY_ISA_VERSION
	.align		4
        /*0034*/ 	.byte	0x03, 0x5f
        /*0036*/ 	.short	0x0000


	//----- nvinfo : EIATTR_COOP_GROUP_MASK_REGIDS
	.align		4
        /*0038*/ 	.byte	0x04, 0x29
        /*003a*/ 	.short	(.L_1294 - .L_1293)


	//   ....[0]....
.L_1293:
        /*003c*/ 	.word	0xffffffff


	//   ....[1]....
        /*0040*/ 	.word	0xffffffff


	//   ....[2]....
        /*0044*/ 	.word	0xffffffff


	//   ....[3]....
        /*0048*/ 	.word	0xffffffff


	//   ....[4]....
        /*004c*/ 	.word	0xffffffff


	//   ....[5]....
        /*0050*/ 	.word	0xffffffff


	//----- nvinfo : EIATTR_COOP_GROUP_INSTR_OFFSETS
	.align		4
.L_1294:
        /*0054*/ 	.byte	0x04, 0x28
        /*0056*/ 	.short	(.L_1296 - .L_1295)


	//   ....[0]....
.L_1295:
        /*0058*/ 	.word	0x00002000


	//   ....[1]....
        /*005c*/ 	.word	0x00002020


	//   ....[2]....
        /*0060*/ 	.word	0x00002040


	//   ....[3]....
        /*0064*/ 	.word	0x000022f0


	//   ....[4]....
        /*0068*/ 	.word	0x00002390


	//   ....[5]....
        /*006c*/ 	.word	0x00002450


	//----- nvinfo : EIATTR_EXIT_INSTR_OFFSETS
	.align		4
.L_1296:
        /*0070*/ 	.byte	0x04, 0x1c
        /*0072*/ 	.short	(.L_1298 - .L_1297)


	//   ....[0]....
.L_1297:
        /*0074*/ 	.word	0x00004e10


	//   ....[1]....
        /*0078*/ 	.word	0x000052a0


	//----- nvinfo : EIATTR_CRS_STACK_SIZE
	.align		4
.L_1298:
        /*007c*/ 	.byte	0x04, 0x1e
        /*007e*/ 	.short	(.L_1300 - .L_1299)
.L_1299:
        /*0080*/ 	.word	0x00000000
.L_1300:


//--------------------- .nv.info._ZN5flash32flash_fwd_splitkv_combine_kernelI23Flash_fwd_kernel_traitsILi32ELi64ELi128ELi4ELb0ELb0EN7cutlass10bfloat16_tE19Flash_kernel_traitsILi32ELi64ELi128ELi4ES3_EELi16ELi5ELb1EEEvNS_16Flash_fwd_paramsE --------------------------
	.section	.nv.info._ZN5flash32flash_fwd_splitkv_combine_kernelI23Flash_fwd_kernel_traitsILi32ELi64ELi128ELi4ELb0ELb0EN7cutlass10bfloat16_tE19Flash_kernel_traitsILi32ELi64ELi128ELi4ES3_EELi16ELi5ELb1EEEvNS_16Flash_fwd_paramsE,"",@"SHT_CUDA_INFO"
	.sectionflags	@""
	.align	4


	//----- nvinfo : EIATTR_CUDA_API_VERSION
	.align		4
        /*0000*/ 	.byte	0x04, 0x37
        /*0002*/ 	.short	(.L_1302 - .L_1301)
.L_1301:
        /*0004*/ 	.word	0x00000082


	//----- nvinfo : EIATTR_SW2861232_WAR
	.align		4
.L_1302:
        /*0008*/ 	.byte	0x01, 0x35
	.zero		2


	//----- nvinfo : EIATTR_PARAM_CBANK
	.align		4
        /*000c*/ 	.byte	0x04, 0x0a
        /*000e*/ 	.short	(.L_1304 - .L_1303)
	.align		4
.L_1303:
        /*0010*/ 	.word	index@(.nv.constant0._ZN5flash32flash_fwd_splitkv_combine_kernelI23Flash_fwd_kernel_traitsILi32ELi64ELi128ELi4ELb0ELb0EN7cutlass10bfloat16_tE19Flash_kernel_traitsILi32ELi64ELi128ELi4ES3_EELi16ELi5ELb1EEEvNS_16Flash_fwd_paramsE)
        /*0014*/ 	.short	0x0160
        /*0016*/ 	.short	0x01d0


	//----- nvinfo : EIATTR_CBANK_PARAM_SIZE
	.align		4
.L_1304:
        /*0018*/ 	.byte	0x03, 0x19
        /*001a*/ 	.short	0x01d0


	//----- nvinfo : EIATTR_KPARAM_INFO
	.align		4
        /*001c*/ 	.byte	0x04, 0x17
        /*001e*/ 	.short	(.L_1306 - .L_1305)
.L_1305:
        /*0020*/ 	.word	0x00000000
        /*0024*/ 	.short	0x0000
        /*0026*/ 	.short	0x0000
        /*0028*/ 	.byte	0x00, 0xf0, 0x41, 0x07


	//----- nvinfo : EIATTR_MAXREG_COUNT
	.align		4
.L_1306:
        /*002c*/ 	.byte	0x03, 0x1b
        /*002e*/ 	.short	0x00ff


	//----- nvinfo : EIATTR_NUM_BARRIERS
	.align		4
        /*0030*/ 	.byte	0x02, 0x4c
        /*0032*/ 	.byte	0x01
	.zero		1


	//----- nvinfo : EIATTR_MERCURY_ISA_VERSION
	.align		4
        /*0034*/ 	.byte	0x03, 0x5f
        /*0036*/ 	.short	0x0000


	//----- nvinfo : EIATTR_COOP_GROUP_MASK_REGIDS
	.align		4
        /*0038*/ 	.byte	0x04, 0x29
        /*003a*/ 	.short	(.L_1308 - .L_1307)


	//   ....[0]....
.L_1307:
        /*003c*/ 	.word	0xffffffff


	//   ....[1]....
        /*0040*/ 	.word	0xffffffff


	//   ....[2]....
        /*0044*/ 	.word	0xffffffff


	//   ....[3]....
        /*0048*/ 	.word	0xffffffff


	//   ....[4]....
        /*004c*/ 	.word	0xffffffff


	//   ....[5]....
        /*0050*/ 	.word	0xffffffff


	//----- nvinfo : EIATTR_COOP_GROUP_INSTR_OFFSETS
	.align		4
.L_1308:
        /*0054*/ 	.byte	0x04, 0x28
        /*0056*/ 	.short	(.L_1310 - .L_1309)


	//   ....[0]....
.L_1309:
        /*0058*/ 	.word	0x00001ae0


	//   ....[1]....
        /*005c*/ 	.word	0x00001b10


	//   ....[2]....
        /*0060*/ 	.word	0x00001b30


	//   ....[3]....
        /*0064*/ 	.word	0x00001c90


	//   ....[4]....
        /*0068*/ 	.word	0x00001d80


	//   ....[5]....
        /*006c*/ 	.word	0x00001e90


	//----- nvinfo : EIATTR_EXIT_INSTR_OFFSETS
	.align		4
.L_1310:
        /*0070*/ 	.byte	0x04, 0x1c
        /*0072*/ 	.short	(.L_1312 - .L_1311)


	//   ....[0]....
.L_1311:
        /*0074*/ 	.word	0x000045e0


	//   ....[1]....
        /*0078*/ 	.word	0x00004a70


	//----- nvinfo : EIATTR_CRS_STACK_SIZE
	.align		4
.L_1312:
        /*007c*/ 	.byte	0x04, 0x1e
        /*007e*/ 	.short	(.L_1314 - .L_1313)
.L_1313:
        /*0080*/ 	.word	0x00000000
.L_1314:


//--------------------- .nv.info._ZN5flash32flash_fwd_splitkv_combine_kernelI23Flash_fwd_kernel_traitsILi32ELi64ELi128ELi4ELb0ELb0EN7cutlass10bfloat16_tE19Flash_kernel_traitsILi32ELi64ELi128ELi4ES3_EELi16ELi4ELb1EEEvNS_16Flash_fwd_paramsE --------------------------
	.section	.nv.info._ZN5flash32flash_fwd_splitkv_combine_kernelI23Flash_fwd_kernel_traitsILi32ELi64ELi128ELi4ELb0ELb0EN7cutlass10bfloat16_tE19Flash_kernel_traitsILi32ELi64ELi128ELi4ES3_EELi16ELi4ELb1EEEvNS_16Flash_fwd_paramsE,"",@"SHT_CUDA_INFO"
	.sectionflags	@""
	.align	4


	//----- nvinfo : EIATTR_CUDA_API_VERSION
	.align		4
        /*0000*/ 	.byte	0x04, 0x37
        /*0002*/ 	.short	(.L_1316 - .L_1315)
.L_1315:
        /*0004*/ 	.word	0x00000082


	//----- nvinfo : EIATTR_SW2861232_WAR
	.align		4
.L_1316:
        /*0008*/ 	.byte	0x01, 0x35
	.zero		2


	//----- nvinfo : EIATTR_PARAM_CBANK
	.align		4
        /*000c*/ 	.byte	0x04, 0x0a
        /*000e*/ 	.short	(.L_1318 - .L_1317)
	.align		4
.L_1317:
        /*0010*/ 	.word	index@(.nv.constant0._ZN5flash32flash_fwd_splitkv_combine_kernelI23Flash_fwd_kernel_traitsILi32ELi64ELi128ELi4ELb0ELb0EN7cutlass10bfloat16_tE19Flash_kernel_traitsILi32ELi64ELi128ELi4ES3_EELi16ELi4ELb1EEEvNS_16Flash_fwd_paramsE)
        /*0014*/ 	.short	0x0160
        /*0016*/ 	.short	0x01d0


	//----- nvinfo : EIATTR_CBANK_PARAM_SIZE
	.align		4
.L_1318:
        /*0018*/ 	.byte	0x03, 0x19
        /*001a*/ 	.short	0x01d0


	//----- nvinfo : EIATTR_KPARAM_INFO
	.align		4
        /*001c*/ 	.byte	0x04, 0x17
        /*001e*/ 	.short	(.L_1320 - .L_1319)
.L_1319:
        /*0020*/ 	.word	0x00000000
        /*0024*/ 	.short	0x0000
        /*0026*/ 	.short	0x0000
        /*0028*/ 	.byte	0x00, 0xf0, 0x41, 0x07


	//----- nvinfo : EIATTR_MAXREG_COUNT
	.align		4
.L_1320:
        /*002c*/ 	.byte	0x03, 0x1b
        /*002e*/ 	.short	0x00ff


	//----- nvinfo : EIATTR_NUM_BARRIERS
	.align		4
        /*0030*/ 	.byte	0x02, 0x4c
        /*0032*/ 	.byte	0x01
	.zero		1


	//----- nvinfo : EIATTR_MERCURY_ISA_VERSION
	.align		4
        /*0034*/ 	.byte	0x03, 0x5f
        /*0036*/ 	.short	0x0000


	//----- nvinfo : EIATTR_COOP_GROUP_MASK_REGIDS
	.align		4
        /*0038*/ 	.byte	0x04, 0x29
        /*003a*/ 	.short	(.L_1322 - .L_1321)


	//   ....[0]....
.L_1321:
        /*003c*/ 	.word	0xffffffff


	//   ....[1]....
        /*0040*/ 	.word	0xffffffff


	//   ....[2]....
        /*0044*/ 	.word	0xffffffff


	//   ....[3]....
        /*0048*/ 	.word	0xffffffff


	//   ....[4]....
        /*004c*/ 	.word	0xffffffff


	//   ....[5]....
        /*0050*/ 	.word	0xffffffff


	//----- nvinfo : EIATTR_COOP_GROUP_INSTR_OFFSETS
	.align		4
.L_1322:
        /*0054*/ 	.byte	0x04, 0x28
        /*0056*/ 	.short	(.L_1324 - .L_1323)


	//   ....[0]....
.L_1323:
        /*0058*/ 	.word	0x000017c0


	//   ....[1]....
        /*005c*/ 	.word	0x00001850


	//   ....[2]....
        /*0060*/ 	.word	0x000018b0


	//   ....[3]....
        /*0064*/ 	.word	0x00001a10


	//   ....[4]....
        /*0068*/ 	.word	0x00001ab0


	//   ....[5]....
        /*006c*/ 	.word	0x00001bc0


	//----- nvinfo : EIATTR_EXIT_INSTR_OFFSETS
	.align		4
.L_1324:
        /*0070*/ 	.byte	0x04, 0x1c
        /*0072*/ 	.short	(.L_1326 - .L_1325)


	//   ....[0]....
.L_1325:
        /*0074*/ 	.word	0x00004280


	//   ....[1]....
        /*0078*/ 	.word	0x00004710


	//----- nvinfo : EIATTR_CRS_STACK_SIZE
	.align		4
.L_1326:
        /*007c*/ 	.byte	0x04, 0x1e
        /*007e*/ 	.short	(.L_1328 - .L_1327)
.L_1327:
        /*0080*/ 	.word	0x00000000
.L_1328:


//--------------------- .nv.info._ZN5flash32flash_fwd_splitkv_combine_kernelI23Flash_fwd_kernel_traitsILi32ELi64ELi128ELi4ELb0ELb0EN7cutlass10bfloat16_tE19Flash_kernel_traitsILi32ELi64ELi128ELi4ES3_EELi16ELi3ELb1EEEvNS_16Flash_fwd_paramsE --------------------------
	.section	.nv.info._ZN5flash32flash_fwd_splitkv_combine_kernelI23Flash_fwd_kernel_traitsILi32ELi64ELi128ELi4ELb0ELb0EN7cutlass10bfloat16_tE19Flash_kernel_traitsILi32ELi64ELi128ELi4ES3_EELi16ELi3ELb1EEEvNS_16Flash_fwd_paramsE,"",@"SHT_CUDA_INFO"
	.sectionflags	@""
	.align	4


	//----- nvinfo : EIATTR_CUDA_API_VERSION
	.align		4
        /*0000*/ 	.byte	0x04, 0x37
        /*0002*/ 	.short	(.L_1330 - .L_1329)
.L_1329:
        /*0004*/ 	.word	0x00000082


	//----- nvinfo : EIATTR_SW2861232_WAR
	.align		4
.L_1330:
        /*0008*/ 	.byte	0x01, 0x35
	.zero		2


	//----- nvinfo : EIATTR_PARAM_CBANK
	.align		4
        /*000c*/ 	.byte	0x04, 0x0a
        /*000e*/ 	.short	(.L_1332 - .L_1331)
	.align		4
.L_1331:
        /*0010*/ 	.word	index@(.nv.constant0._ZN5flash32flash_fwd_splitkv_combine_kernelI23Flash_fwd_kernel_traitsILi32ELi64ELi128ELi4ELb0ELb0EN7cutlass10bfloat16_tE19Flash_kernel_traitsILi32ELi64ELi128ELi4ES3_EELi16ELi3ELb1EEEvNS_16Flash_fwd_paramsE)
        /*0014*/ 	.short	0x0160
        /*0016*/ 	.short	0x01d0


	//----- nvinfo : EIATTR_CBANK_PARAM_SIZE
	.align		4
.L_1332:
        /*0018*/ 	.byte	0x03, 0x19
        /*001a*/ 	.short	0x01d0


	//----- nvinfo : EIATTR_KPARAM_INFO
	.align		4
        /*001c*/ 	.byte	0x04, 0x17
        /*001e*/ 	.short	(.L_1334 - .L_1333)
.L_1333:
        /*0020*/ 	.word	0x00000000
        /*0024*/ 	.short	0x0000
        /*0026*/ 	.short	0x0000
        /*0028*/ 	.byte	0x00, 0xf0, 0x41, 0x07


	//----- nvinfo : EIATTR_MAXREG_COUNT
	.align		4
.L_1334:
        /*002c*/ 	.byte	0x03, 0x1b
        /*002e*/ 	.short	0x00ff


	//----- nvinfo : EIATTR_NUM_BARRIERS
	.align		4
        /*0030*/ 	.byte	0x02, 0x4c
        /*0032*/ 	.byte	0x01
	.zero		1


	//----- nvinfo : EIATTR_MERCURY_ISA_VERSION
	.align		4
        /*0034*/ 	.byte	0x03, 0x5f
        /*0036*/ 	.short	0x0000


	//----- nvinfo : EIATTR_COOP_GROUP_MASK_REGIDS
	.align		4
        /*0038*/ 	.byte	0x04, 0x29
        /*003a*/ 	.short	(.L_1336 - .L_1335)


	//   ....[0]....
.L_1335:
        /*003c*/ 	.word	0xffffffff


	//   ....[1]....
        /*0040*/ 	.word	0xffffffff


	//   ....[2]....
        /*0044*/ 	.word	0xffffffff


	//   ....[3]....
        /*0048*/ 	.word	0xffffffff


	//   ....[4]....
        /*004c*/ 	.word	0xffffffff


	//   ....[5]....
        /*0050*/ 	.word	0xffffffff


	//----- nvinfo : EIATTR_COOP_GROUP_INSTR_OFFSETS
	.align		4
.L_1336:
        /*0054*/ 	.byte	0x04, 0x28
        /*0056*/ 	.short	(.L_1338 - .L_1337)


	//   ....[0]....
.L_1337:
        /*0058*/ 	.word	0x00001c30


	//   ....[1]....
        /*005c*/ 	.word	0x00001c50


	//   ....[2]....
        /*0060*/ 	.word	0x00001c80


	//   ....[3]....
        /*0064*/ 	.word	0x00001cf0


	//   ....[4]....
        /*0068*/ 	.word	0x00001d10


	//   ....[5]....
        /*006c*/ 	.word	0x00001d30


	//----- nvinfo : EIATTR_EXIT_INSTR_OFFSETS
	.align		4
.L_1338:
        /*0070*/ 	.byte	0x04, 0x1c
        /*0072*/ 	.short	(.L_1340 - .L_1339)


	//   ....[0]....
.L_1339:
        /*0074*/ 	.word	0x000041e0


	//   ....[1]....
        /*0078*/ 	.word	0x00004670


	//----- nvinfo : EIATTR_CRS_STACK_SIZE
	.align		4
.L_1340:
        /*007c*/ 	.byte	0x04, 0x1e
        /*007e*/ 	.short	(.L_1342 - .L_1341)
.L_1341:
        /*0080*/ 	.word	0x00000000
.L_1342:


//--------------------- .nv.info._ZN5flash32flash_fwd_splitkv_combine_kernelI23Flash_fwd_kernel_traitsILi32ELi64ELi128ELi4ELb0ELb0EN7cutlass10bfloat16_tE19Flash_kernel_traitsILi32ELi64ELi128ELi4ES3_EELi16ELi2ELb1EEEvNS_16Flash_fwd_paramsE --------------------------
	.section	.nv.info._ZN5flash32flash_fwd_splitkv_combine_kernelI23Flash_fwd_kernel_traitsILi32ELi64ELi128ELi4ELb0ELb0EN7cutlass10bfloat16_tE19Flash_kernel_traitsILi32ELi64ELi128ELi4ES3_EELi16ELi2ELb1EEEvNS_16Flash_fwd_paramsE,"",@"SHT_CUDA_INFO"
	.sectionflags	@""
	.align	4


	//----- nvinfo : EIATTR_CUDA_API_VERSION
	.align		4
        /*0000*/ 	.byte	0x04, 0x37
        /*0002*/ 	.short	(.L_1344 - .L_1343)
.L_1343:
        /*0004*/ 	.word	0x00000082


	//----- nvinfo : EIATTR_SW2861232_WAR
	.align		4
.L_1344:
        /*0008*/ 	.byte	0x01, 0x35
	.zero		2


	//----- nvinfo : EIATTR_PARAM_CBANK
	.align		4
        /*000c*/ 	.byte	0x04, 0x0a
        /*000e*/ 	.short	(.L_1346 - .L_1345)
	.align		4
.L_1345:
        /*0010*/ 	.word	index@(.nv.constant0._ZN5flash32flash_fwd_splitkv_combine_kernelI23Flash_fwd_kernel_traitsILi32ELi64ELi128ELi4ELb0ELb0EN7cutlass10bfloat16_tE19Flash_kernel_traitsILi32ELi64ELi128ELi4ES3_EELi16ELi2ELb1EEEvNS_16Flash_fwd_paramsE)
        /*0014*/ 	.short	0x0160
        /*0016*/ 	.short	0x01d0


	//----- nvinfo : EIATTR_CBANK_PARAM_SIZE
	.align		4
.L_1346:
        /*0018*/ 	.byte	0x03, 0x19
        /*001a*/ 	.short	0x01d0


	//----- nvinfo : EIATTR_KPARAM_INFO
	.align		4
        /*001c*/ 	.byte	0x04, 0x17
        /*001e*/ 	.short	(.L_1348 - .L_1347)
.L_1347:
        /*0020*/ 	.word	0x00000000
        /*0024*/ 	.short	0x0000
        /*0026*/ 	.short	0x0000
        /*0028*/ 	.byte	0x00, 0xf0, 0x41, 0x07


	//----- nvinfo : EIATTR_MAXREG_COUNT
	.align		4
.L_1348:
        /*002c*/ 	.byte	0x03, 0x1b
        /*002e*/ 	.short	0x00ff


	//----- nvinfo : EIATTR_NUM_BARRIERS
	.align		4
        /*0030*/ 	.byte	0x02, 0x4c
        /*0032*/ 	.byte	0x01
	.zero		1


	//----- nvinfo : EIATTR_MERCURY_ISA_VERSION
	.align		4
        /*0034*/ 	.byte	0x03, 0x5f
        /*0036*/ 	.short	0x0000


	//----- nvinfo : EIATTR_COOP_GROUP_MASK_REGIDS
	.align		4
        /*0038*/ 	.byte	0x04, 0x29
        /*003a*/ 	.short	(.L_1350 - .L_1349)


	//   ....[0]....
.L_1349:
        /*003c*/ 	.word	0xffffffff


	//   ....[1]....
        /*0040*/ 	.word	0xffffffff


	//   ....[2]....
        /*0044*/ 	.word	0xffffffff


	//   ....[3]....
        /*0048*/ 	.word	0xffffffff


	//----- nvinfo : EIATTR_COOP_GROUP_INSTR_OFFSETS
	.align		4
.L_1350:
        /*004c*/ 	.byte	0x04, 0x28
        /*004e*/ 	.short	(.L_1352 - .L_1351)


	//   ....[0]....
.L_1351:
        /*0050*/ 	.word	0x00001c10


	//   ....[1]....
        /*0054*/ 	.word	0x00001c30


	//   ....[2]....
        /*0058*/ 	.word	0x00001ca0


	//   ....[3]....
        /*005c*/ 	.word	0x00001cc0


	//----- nvinfo : EIATTR_EXIT_INSTR_OFFSETS
	.align		4
.L_1352:
        /*0060*/ 	.byte	0x04, 0x1c
        /*0062*/ 	.short	(.L_1354 - .L_1353)


	//   ....[0]....
.L_1353:
        /*0064*/ 	.word	0x00004180


	//   ....[1]....
        /*0068*/ 	.word	0x000045f0


	//----- nvinfo : EIATTR_CRS_STACK_SIZE
	.align		4
.L_1354:
        /*006c*/ 	.byte	0x04, 0x1e
        /*006e*/ 	.short	(.L_1356 - .L_1355)
.L_1355:
        /*0070*/ 	.word	0x00000000
.L_1356:


//--------------------- .nv.info._ZN5flash32flash_fwd_splitkv_combine_kernelI23Flash_fwd_kernel_traitsILi32ELi64ELi128ELi4ELb0ELb0EN7cutlass10bfloat16_tE19Flash_kernel_traitsILi32ELi64ELi128ELi4ES3_EELi16ELi1ELb1EEEvNS_16Flash_fwd_paramsE --------------------------
	.section	.nv.info._ZN5flash32flash_fwd_splitkv_combine_kernelI23Flash_fwd_kernel_traitsILi32ELi64ELi128ELi4ELb0ELb0EN7cutlass10bfloat16_tE19Flash_kernel_traitsILi32ELi64ELi128ELi4ES3_EELi16ELi1ELb1EEEvNS_16Flash_fwd_paramsE,"",@"SHT_CUDA_INFO"
	.sectionflags	@""
	.align	4


	//----- nvinfo : EIATTR_CUDA_API_VERSION
	.align		4
        /*0000*/ 	.byte	0x04, 0x37
        /*0002*/ 	.short	(.L_1358 - .L_1357)
.L_1357:
        /*0004*/ 	.word	0x00000082


	//----- nvinfo : EIATTR_SW2861232_WAR
	.align		4
.L_1358:
        /*0008*/ 	.byte	0x01, 0x35
	.zero		2


	//----- nvinfo : EIATTR_PARAM_CBANK
	.align		4
        /*000c*/ 	.byte	0x04, 0x0a
        /*000e*/ 	.short	(.L_1360 - .L_1359)
	.align		4
.L_1359:
        /*0010*/ 	.word	index@(.nv.constant0._ZN5flash32flash_fwd_splitkv_combine_kernelI23Flash_fwd_kernel_traitsILi32ELi64ELi128ELi4ELb0ELb0EN7cutlass10bfloat16_tE19Flash_kernel_traitsILi32ELi64ELi128ELi4ES3_EELi16ELi1ELb1EEEvNS_16Flash_fwd_paramsE)
        /*0014*/ 	.short	0x0160
        /*0016*/ 	.short	0x01d0


	//----- nvinfo : EIATTR_CBANK_PARAM_SIZE
	.align		4
.L_1360:
        /*0018*/ 	.byte	0x03, 0x19
        /*001a*/ 	.short	0x01d0


	//----- nvinfo : EIATTR_KPARAM_INFO
	.align		4
        /*001c*/ 	.byte	0x04, 0x17
        /*001e*/ 	.short	(.L_1362 - .L_1361)
.L_1361:
        /*0020*/ 	.word	0x00000000
        /*0024*/ 	.short	0x0000
        /*0026*/ 	.short	0x0000
        /*0028*/ 	.byte	0x00, 0xf0, 0x41, 0x07


	//----- nvinfo : EIATTR_MAXREG_COUNT
	.align		4
.L_1362:
        /*002c*/ 	.byte	0x03, 0x1b
        /*002e*/ 	.short	0x00ff


	//----- nvinfo : EIATTR_NUM_BARRIERS
	.align		4
        /*0030*/ 	.byte	0x02, 0x4c
        /*0032*/ 	.byte	0x01
	.zero		1


	//----- nvinfo : EIATTR_MERCURY_ISA_VERSION
	.align		4
        /*0034*/ 	.byte	0x03, 0x5f
        /*0036*/ 	.short	0x0000


	//----- nvinfo : EIATTR_COOP_GROUP_MASK_REGIDS
	.align		4
        /*0038*/ 	.byte	0x04, 0x29
        /*003a*/ 	.short	(.L_1364 - .L_1363)


	//   ....[0]....
.L_1363:
        /*003c*/ 	.word	0xffffffff


	//   ....[1]....
        /*0040*/ 	.word	0xffffffff


	//----- nvinfo : EIATTR_COOP_GROUP_INSTR_OFFSETS
	.align		4
.L_1364:
        /*0044*/ 	.byte	0x04, 0x28
        /*0046*/ 	.short	(.L_1366 - .L_1365)


	//   ....[0]....
.L_1365:
        /*0048*/ 	.word	0x00001cd0


	//   ....[1]....
        /*004c*/ 	.word	0x00001d40


	//----- nvinfo : EIATTR_EXIT_INSTR_OFFSETS
	.align		4
.L_1366:
        /*0050*/ 	.byte	0x04, 0x1c
        /*0052*/ 	.short	(.L_1368 - .L_1367)


	//   ....[0]....
.L_1367:
        /*0054*/ 	.word	0x00004290


	//   ....[1]....
        /*0058*/ 	.word	0x000046f0


	//----- nvinfo : EIATTR_CRS_STACK_SIZE
	.align		4
.L_1368:
        /*005c*/ 	.byte	0x04, 0x1e
        /*005e*/ 	.short	(.L_1370 - .L_1369)
.L_1369:
        /*0060*/ 	.word	0x00000000
.L_1370:


//--------------------- .nv.info._ZN5flash24flash_fwd_splitkv_kernelI23Flash_fwd_kernel_traitsILi32ELi64ELi128ELi4ELb0ELb0EN7cutlass10bfloat16_tE19Flash_kernel_traitsILi32ELi64ELi128ELi4ES3_EELb1ELb0ELb0ELb0ELb0ELb0ELb0ELb0EEEvNS_16Flash_fwd_paramsE --------------------------
	.section	.nv.info._ZN5flash24flash_fwd_splitkv_kernelI23Flash_fwd_kernel_traitsILi32ELi64ELi128ELi4ELb0ELb0EN7cutlass10bfloat16_tE19Flash_kernel_traitsILi32ELi64ELi128ELi4ES3_EELb1ELb0ELb0ELb0ELb0ELb0ELb0ELb0EEEvNS_16Flash_fwd_paramsE,"",@"SHT_CUDA_INFO"
	.sectionflags	@""
	.align	4


	//----- nvinfo : EIATTR_CUDA_API_VERSION
	.align		4
        /*0000*/ 	.byte	0x04, 0x37
        /*0002*/ 	.short	(.L_1372 - .L_1371)
.L_1371:
        /*0004*/ 	.word	0x00000082


	//----- nvinfo : EIATTR_SW2861232_WAR
	.align		4
.L_1372:
        /*0008*/ 	.byte	0x01, 0x35
	.zero		2


	//----- nvinfo : EIATTR_PARAM_CBANK
	.align		4
        /*000c*/ 	.byte	0x04, 0x0a
        /*000e*/ 	.short	(.L_1374 - .L_1373)
	.align		4
.L_1373:
        /*0010*/ 	.word	index@(.nv.constant0._ZN5flash24flash_fwd_splitkv_kernelI23Flash_fwd_kernel_traitsILi32ELi64ELi128ELi4ELb0ELb0EN7cutlass10bfloat16_tE19Flash_kernel_traitsILi32ELi64ELi128ELi4ES3_EELb1ELb0ELb0ELb0ELb0ELb0ELb0ELb0EEEvNS_16Flash_fwd_paramsE)
        /*0014*/ 	.short	0x0160
        /*0016*/ 	.short	0x01d0


	//----- nvinfo : EIATTR_CBANK_PARAM_SIZE
	.align		4
.L_1374:
        /*0018*/ 	.byte	0x03, 0x19
        /*001a*/ 	.short	0x01d0


	//----- nvinfo : EIATTR_KPARAM_INFO
	.align		4
        /*001c*/ 	.byte	0x04, 0x17
        /*001e*/ 	.short	(.L_1376 - .L_1375)
.L_1375:
        /*0020*/ 	.word	0x00000000
        /*0024*/ 	.short	0x0000
        /*0026*/ 	.short	0x0000
        /*0028*/ 	.byte	0x00, 0xf0, 0x41, 0x07


	//----- nvinfo : EIATTR_MAXREG_COUNT
	.align		4
.L_1376:
        /*002c*/ 	.byte	0x03, 0x1b
        /*002e*/ 	.short	0x00ff


	//----- nvinfo : EIATTR_NUM_BARRIERS
	.align		4
        /*0030*/ 	.byte	0x02, 0x4c
        /*0032*/ 	.byte	0x01
	.zero		1


	//----- nvinfo : EIATTR_MERCURY_ISA_VERSION
	.align		4
        /*0034*/ 	.byte	0x03, 0x5f
        /*0036*/ 	.short	0x0000


	//----- nvinfo : EIATTR_COOP_GROUP_MASK_REGIDS
	.align		4
        /*0038*/ 	.byte	0x04, 0x29
        /*003a*/ 	.short	(.L_1378 - .L_1377)


	//   ....[0]....
.L_1377:
        /*003c*/ 	.word	0xffffffff


	//   ....[1]....
        /*0040*/ 	.word	0xffffffff


	//   ....[2]....
        /*0044*/ 	.word	0xffffffff


	//   ....[3]....
        /*0048*/ 	.word	0xffffffff


	//   ....[4]....
        /*004c*/ 	.word	0xffffffff


	//   ....[5]....
        /*0050*/ 	.word	0xffffffff


	//   ....[6]....
        /*0054*/ 	.word	0xffffffff


	//   ....[7]....
        /*0058*/ 	.word	0xffffffff


	//   ....[8]....
        /*005c*/ 	.word	0xffffffff


	//   ....[9]....
        /*0060*/ 	.word	0xffffffff


	//   ....[10]....
        /*0064*/ 	.word	0xffffffff


	//   ....[11]....
        /*0068*/ 	.word	0xffffffff


	//   ....[12]....
        /*006c*/ 	.word	0xffffffff


	//   ....[13]....
        /*0070*/ 	.word	0xffffffff


	//   ....[14]....
        /*0074*/ 	.word	0xffffffff


	//   ....[15]....
        /*0078*/ 	.word	0xffffffff


	//----- nvinfo : EIATTR_COOP_GROUP_INSTR_OFFSETS
	.align		4
.L_1378:
        /*007c*/ 	.byte	0x04, 0x28
        /*007e*/ 	.short	(.L_1380 - .L_1379)


	//   ....[0]....
.L_1379:
        /*0080*/ 	.word	0x00003cf0


	//   ....[1]....
        /*0084*/ 	.word	0x00003e60


	//   ....[2]....
        /*0088*/ 	.word	0x00003eb0


	//   ....[3]....
        /*008c*/ 	.word	0x00003f30


	//   ....[4]....
        /*0090*/ 	.word	0x00006fd0


	//   ....[5]....
        /*0094*/ 	.word	0x00006fe0


	//   ....[6]....
        /*0098*/ 	.word	0x00007010


	//   ....[7]....
        /*009c*/ 	.word	0x00007020


	//   ....[8]....
        /*00a0*/ 	.word	0x00009860


	//   ....[9]....
        /*00a4*/ 	.word	0x00009880


	//   ....[10]....
        /*00a8*/ 	.word	0x000098b0


	//   ....[11]....
        /*00ac*/ 	.word	0x000098c0


	//   ....[12]....
        /*00b0*/ 	.word	0x0000ac00


	//   ....[13]....
        /*00b4*/ 	.word	0x0000ac40


	//   ....[14]....
        /*00b8*/ 	.word	0x0000ac80


	//   ....[15]....
        /*00bc*/ 	.word	0x0000aca0


	//----- nvinfo : EIATTR_EXIT_INSTR_OFFSETS
	.align		4
.L_1380:
        /*00c0*/ 	.byte	0x04, 0x1c
        /*00c2*/ 	.short	(.L_1382 - .L_1381)


	//   ....[0]....
.L_1381:
        /*00c4*/ 	.word	0x000002d0


	//   ....[1]....
        /*00c8*/ 	.word	0x00000860


	//   ....[2]....
        /*00cc*/ 	.word	0x00000890


	//   ....[3]....
        /*00d0*/ 	.word	0x0000b680


	//   ....[4]....
        /*00d4*/ 	.word	0x0000b740


	//----- nvinfo : EIATTR_CTAIDZ_USED
	.align		4
.L_1382:
        /*00d8*/ 	.byte	0x01, 0x04
	.zero		2


	//----- nvinfo : EIATTR_CRS_STACK_SIZE
	.align		4
        /*00dc*/ 	.byte	0x04, 0x1e
        /*00de*/ 	.short	(.L_1384 - .L_1383)
.L_1383:
        /*00e0*/ 	.word	0x00000000
.L_1384:


//--------------------- .nv.info._ZN5flash24flash_fwd_splitkv_kernelI23Flash_fwd_kernel_traitsILi32ELi64ELi128ELi4ELb0ELb0EN7cutlass10bfloat16_tE19Flash_kernel_traitsILi32ELi64ELi128ELi4ES3_EELb1ELb0ELb0ELb0ELb0ELb1ELb0ELb0EEEvNS_16Flash_fwd_paramsE --------------------------
	.section	.nv.info._ZN5flash24flash_fwd_splitkv_kernelI23Flash_fwd_kernel_traitsILi32ELi64ELi128ELi4ELb0ELb0EN7cutlass10bfloat16_tE19Flash_kernel_traitsILi32ELi64ELi128ELi4ES3_EELb1ELb0ELb0ELb0ELb0ELb1ELb0ELb0EEEvNS_16Flash_fwd_paramsE,"",@"SHT_CUDA_INFO"
	.sectionflags	@""
	.align	4


	//----- nvinfo : EIATTR_CUDA_API_VERSION
	.align		4
        /*0000*/ 	.byte	0x04, 0x37
        /*0002*/ 	.short	(.L_1386 - .L_1385)
.L_1385:
        /*0004*/ 	.word	0x00000082


	//----- nvinfo : EIATTR_SW2861232_WAR
	.align		4
.L_1386:
        /*0008*/ 	.byte	0x01, 0x35
	.zero		2


	//----- nvinfo : EIATTR_PARAM_CBANK
	.align		4
        /*000c*/ 	.byte	0x04, 0x0a
        /*000e*/ 	.short	(.L_1388 - .L_1387)
	.align		4
.L_1387:
        /*0010*/ 	.word	index@(.nv.constant0._ZN5flash24flash_fwd_splitkv_kernelI23Flash_fwd_kernel_traitsILi32ELi64ELi128ELi4ELb0ELb0EN7cutlass10bfloat16_tE19Flash_kernel_traitsILi32ELi64ELi128ELi4ES3_EELb1ELb0ELb0ELb0ELb0ELb1ELb0ELb0EEEvNS_16Flash_fwd_paramsE)
        /*0014*/ 	.short	0x0160
        /*0016*/ 	.short	0x01d0


	//----- nvinfo : EIATTR_CBANK_PARAM_SIZE
	.align		4
.L_1388:
        /*0018*/ 	.byte	0x03, 0x19
        /*001a*/ 	.short	0x01d0


	//----- nvinfo : EIATTR_KPARAM_INFO
	.align		4
        /*001c*/ 	.byte	0x04, 0x17
        /*001e*/ 	.short	(.L_1390 - .L_1389)
.L_1389:
        /*0020*/ 	.word	0x00000000
        /*0024*/ 	.short	0x0000
        /*0026*/ 	.short	0x0000
        /*0028*/ 	.byte	0x00, 0xf0, 0x41, 0x07


	//----- nvinfo : EIATTR_MAXREG_COUNT
	.align		4
.L_1390:
        /*002c*/ 	.byte	0x03, 0x1b
        /*002e*/ 	.short	0x00ff


	//----- nvinfo : EIATTR_NUM_BARRIERS
	.align		4
        /*0030*/ 	.byte	0x02, 0x4c
        /*0032*/ 	.byte	0x01
	.zero		1


	//----- nvinfo : EIATTR_MERCURY_ISA_VERSION
	.align		4
        /*0034*/ 	.byte	0x03, 0x5f
        /*0036*/ 	.short	0x0000


	//----- nvinfo : EIATTR_COOP_GROUP_MASK_REGIDS
	.align		4
        /*0038*/ 	.byte	0x04, 0x29
        /*003a*/ 	.short	(.L_1392 - .L_1391)


	//   ....[0]....
.L_1391:
        /*003c*/ 	.word	0xffffffff


	//   ....[1]....
        /*0040*/ 	.word	0xffffffff


	//   ....[2]....
        /*0044*/ 	.word	0xffffffff


	//   ....[3]....
        /*0048*/ 	.word	0xffffffff


	//   ....[4]....
        /*004c*/ 	.word	0xffffffff


	//   ....[5]....
        /*0050*/ 	.word	0xffffffff


	//   ....[6]....
        /*0054*/ 	.word	0xffffffff


	//   ....[7]....
        /*0058*/ 	.word	0xffffffff


	//   ....[8]....
        /*005c*/ 	.word	0xffffffff


	//   ....[9]....
        /*0060*/ 	.word	0xffffffff


	//   ....[10]....
        /*0064*/ 	.word	0xffffffff


	//   ....[11]....
        /*0068*/ 	.word	0xffffffff


	//   ....[12]....
        /*006c*/ 	.word	0xffffffff


	//   ....[13]....
        /*0070*/ 	.word	0xffffffff


	//   ....[14]....
        /*0074*/ 	.word	0xffffffff


	//   ....[15]....
        /*0078*/ 	.word	0xffffffff


	//----- nvinfo : EIATTR_COOP_GROUP_INSTR_OFFSETS
	.align		4
.L_1392:
        /*007c*/ 	.byte	0x04, 0x28
        /*007e*/ 	.short	(.L_1394 - .L_1393)


	//   ....[0]....
.L_1393:
        /*0080*/ 	.word	0x00004620


	//   ....[1]....
        /*0084*/ 	.word	0x000047b0


	//   ....[2]....
        /*0088*/ 	.word	0x000047c0


	//   ....[3]....
        /*008c*/ 	.word	0x00004810


	//   ....[4]....
        /*0090*/ 	.word	0x00008100


	//   ....[5]....
        /*0094*/ 	.word	0x00008120


	//   ....[6]....
        /*0098*/ 	.word	0x00008130


	//   ....[7]....
        /*009c*/ 	.word	0x00008160


	//   ....[8]....
        /*00a0*/ 	.word	0x0000b1d0


	//   ....[9]....
        /*00a4*/ 	.word	0x0000b1e0


	//   ....[10]....
        /*00a8*/ 	.word	0x0000b210


	//   ....[11]....
        /*00ac*/ 	.word	0x0000b220


	//   ....[12]....
        /*00b0*/ 	.word	0x0000c560


	//   ....[13]....
        /*00b4*/ 	.word	0x0000c5a0


	//   ....[14]....
        /*00b8*/ 	.word	0x0000c5f0


	//   ....[15]....
        /*00bc*/ 	.word	0x0000c610


	//----- nvinfo : EIATTR_EXIT_INSTR_OFFSETS
	.align		4
.L_1394:
        /*00c0*/ 	.byte	0x04, 0x1c
        /*00c2*/ 	.short	(.L_1396 - .L_1395)


	//   ....[0]....
.L_1395:
        /*00c4*/ 	.word	0x000002d0


	//   ....[1]....
        /*00c8*/ 	.word	0x00000880


	//   ....[2]....
        /*00cc*/ 	.word	0x000008b0


	//   ....[3]....
        /*00d0*/ 	.word	0x0000cfe0


	//   ....[4]....
        /*00d4*/ 	.word	0x0000d0a0


	//----- nvinfo : EIATTR_CTAIDZ_USED
	.align		4
.L_1396:
        /*00d8*/ 	.byte	0x01, 0x04
	.zero		2


	//----- nvinfo : EIATTR_CRS_STACK_SIZE
	.align		4
        /*00dc*/ 	.byte	0x04, 0x1e
        /*00de*/ 	.short	(.L_1398 - .L_1397)
.L_1397:
        /*00e0*/ 	.word	0x00000000
.L_1398:


//--------------------- .nv.info._ZN5flash24flash_fwd_splitkv_kernelI23Flash_fwd_kernel_traitsILi32ELi64ELi128ELi4ELb0ELb0EN7cutlass10bfloat16_tE19Flash_kernel_traitsILi32ELi64ELi128ELi4ES3_EELb1ELb0ELb0ELb0ELb0ELb0ELb0ELb1EEEvNS_16Flash_fwd_paramsE --------------------------
	.section	.nv.info._ZN5flash24flash_fwd_splitkv_kernelI23Flash_fwd_kernel_traitsILi32ELi64ELi128ELi4ELb0ELb0EN7cutlass10bfloat16_tE19Flash_kernel_traitsILi32ELi64ELi128ELi4ES3_EELb1ELb0ELb0ELb0ELb0ELb0ELb0ELb1EEEvNS_16Flash_fwd_paramsE,"",@"SHT_CUDA_INFO"
	.sectionflags	@""
	.align	4


	//----- nvinfo : EIATTR_CUDA_API_VERSION
	.align		4
        /*0000*/ 	.byte	0x04, 0x37
        /*0002*/ 	.short	(.L_1400 - .L_1399)
.L_1399:
        /*0004*/ 	.word	0x00000082


	//----- nvinfo : EIATTR_SW2861232_WAR
	.align		4
.L_1400:
        /*0008*/ 	.byte	0x01, 0x35
	.zero		2


	//----- nvinfo : EIATTR_PARAM_CBANK
	.align		4
        /*000c*/ 	.byte	0x04, 0x0a
        /*000e*/ 	.short	(.L_1402 - .L_1401)
	.align		4
.L_1401:
        /*0010*/ 	.word	index@(.nv.constant0._ZN5flash24flash_fwd_splitkv_kernelI23Flash_fwd_kernel_traitsILi32ELi64ELi128ELi4ELb0ELb0EN7cutlass10bfloat16_tE19Flash_kernel_traitsILi32ELi64ELi128ELi4ES3_EELb1ELb0ELb0ELb0ELb0ELb0ELb0ELb1EEEvNS_16Flash_fwd_paramsE)
        /*0014*/ 	.short	0x0160
        /*0016*/ 	.short	0x01d0


	//----- nvinfo : EIATTR_CBANK_PARAM_SIZE
	.align		4
.L_1402:
        /*0018*/ 	.byte	0x03, 0x19
        /*001a*/ 	.short	0x01d0


	//----- nvinfo : EIATTR_KPARAM_INFO
	.align		4
        /*001c*/ 	.byte	0x04, 0x17
        /*001e*/ 	.short	(.L_1404 - .L_1403)
.L_1403:
        /*0020*/ 	.word	0x00000000
        /*0024*/ 	.short	0x0000
        /*0026*/ 	.short	0x0000
        /*0028*/ 	.byte	0x00, 0xf0, 0x41, 0x07


	//----- nvinfo : EIATTR_MAXREG_COUNT
	.align		4
.L_1404:
        /*002c*/ 	.byte	0x03, 0x1b
        /*002e*/ 	.short	0x00ff


	//----- nvinfo : EIATTR_NUM_BARRIERS
	.align		4
        /*0030*/ 	.byte	0x02, 0x4c
        /*0032*/ 	.byte	0x01
	.zero		1


	//----- nvinfo : EIATTR_MERCURY_ISA_VERSION
	.align		4
        /*0034*/ 	.byte	0x03, 0x5f
        /*0036*/ 	.short	0x0000


	//----- nvinfo : EIATTR_COOP_GROUP_MASK_REGIDS
	.align		4
        /*0038*/ 	.byte	0x04, 0x29
        /*003a*/ 	.short	(.L_1406 - .L_1405)


	//   ....[0]....
.L_1405:
        /*003c*/ 	.word	0xffffffff


	//   ....[1]....
        /*0040*/ 	.word	0xffffffff


	//   ....[2]....
        /*0044*/ 	.word	0xffffffff


	//   ....[3]....
        /*0048*/ 	.word	0xffffffff


	//   ....[4]....
        /*004c*/ 	.word	0xffffffff


	//   ....[5]....
        /*0050*/ 	.word	0xffffffff


	//   ....[6]....
        /*0054*/ 	.word	0xffffffff


	//   ....[7]....
        /*0058*/ 	.word	0xffffffff


	//   ....[8]....
        /*005c*/ 	.word	0xffffffff


	//   ....[9]....
        /*0060*/ 	.word	0xffffffff


	//   ....[10]....
        /*0064*/ 	.word	0xffffffff


	//   ....[11]....
        /*0068*/ 	.word	0xffffffff


	//   ....[12]....
        /*006c*/ 	.word	0xffffffff


	//   ....[13]....
        /*0070*/ 	.word	0xffffffff


	//   ....[14]....
        /*0074*/ 	.word	0xffffffff


	//   ....[15]....
        /*0078*/ 	.word	0xffffffff


	//----- nvinfo : EIATTR_COOP_GROUP_INSTR_OFFSETS
	.align		4
.L_1406:
        /*007c*/ 	.byte	0x04, 0x28
        /*007e*/ 	.short	(.L_1408 - .L_1407)


	//   ....[0]....
.L_1407:
        /*0080*/ 	.word	0x00008f00


	//   ....[1]....
        /*0084*/ 	.word	0x00008f30


	//   ....[2]....
        /*0088*/ 	.word	0x00009440


	//   ....[3]....
        /*008c*/ 	.word	0x00009490


	//   ....[4]....
        /*0090*/ 	.word	0x0000c040


	//   ....[5]....
        /*0094*/ 	.word	0x0000c070


	//   ....[6]....
        /*0098*/ 	.word	0x0000c530


	//   ....[7]....
        /*009c*/ 	.word	0x0000c590


	//   ....[8]....
        /*00a0*/ 	.word	0x0000eb10


	//   ....[9]....
        /*00a4*/ 	.word	0x0000eb20


	//   ....[10]....
        /*00a8*/ 	.word	0x0000eb50


	//   ....[11]....
        /*00ac*/ 	.word	0x0000eb60


	//   ....[12]....
        /*00b0*/ 	.word	0x0000feb0


	//   ....[13]....
        /*00b4*/ 	.word	0x0000fef0


	//   ....[14]....
        /*00b8*/ 	.word	0x0000ffa0


	//   ....[15]....
        /*00bc*/ 	.word	0x0000ffc0


	//----- nvinfo : EIATTR_EXIT_INSTR_OFFSETS
	.align		4
.L_1408:
        /*00c0*/ 	.byte	0x04, 0x1c
        /*00c2*/ 	.short	(.L_1410 - .L_1409)


	//   ....[0]....
.L_1409:
        /*00c4*/ 	.word	0x00000320


	//   ....[1]....
        /*00c8*/ 	.word	0x000008a0


	//   ....[2]....
        /*00cc*/ 	.word	0x000008d0


	//   ....[3]....
        /*00d0*/ 	.word	0x00010910


	//   ....[4]....
        /*00d4*/ 	.word	0x000109d0


	//----- nvinfo : EIATTR_CTAIDZ_USED
	.align		4
.L_1410:
        /*00d8*/ 	.byte	0x01, 0x04
	.zero		2


	//----- nvinfo : EIATTR_CRS_STACK_SIZE
	.align		4
        /*00dc*/ 	.byte	0x04, 0x1e
        /*00de*/ 	.short	(.L_1412 - .L_1411)
.L_1411:
        /*00e0*/ 	.word	0x00000000
.L_1412:


//--------------------- .nv.info._ZN5flash24flash_fwd_splitkv_kernelI23Flash_fwd_kernel_traitsILi32ELi64ELi128ELi4ELb0ELb0EN7cutlass10bfloat16_tE19Flash_kernel_traitsILi32ELi64ELi128ELi4ES3_EELb1ELb0ELb0ELb0ELb0ELb1ELb0ELb1EEEvNS_16Flash_fwd_paramsE --------------------------
	.section	.nv.info._ZN5flash24flash_fwd_splitkv_kernelI23Flash_fwd_kernel_traitsILi32ELi64ELi128ELi4ELb0ELb0EN7cutlass10bfloat16_tE19Flash_kernel_traitsILi32ELi64ELi128ELi4ES3_EELb1ELb0ELb0ELb0ELb0ELb1ELb0ELb1EEEvNS_16Flash_fwd_paramsE,"",@"SHT_CUDA_INFO"
	.sectionflags	@""
	.align	4


	//----- nvinfo : EIATTR_CUDA_API_VERSION
	.align		4
        /*0000*/ 	.byte	0x04, 0x37
        /*0002*/ 	.short	(.L_1414 - .L_1413)
.L_1413:
        /*0004*/ 	.word	0x00000082


	//----- nvinfo : EIATTR_SW2861232_WAR
	.align		4
.L_1414:
        /*0008*/ 	.byte	0x01, 0x35
	.zero		2


	//----- nvinfo : EIATTR_PARAM_CBANK
	.align		4
        /*000c*/ 	.byte	0x04, 0x0a
        /*000e*/ 	.short	(.L_1416 - .L_1415)
	.align		4
.L_1415:
        /*0010*/ 	.word	index@(.nv.constant0._ZN5flash24flash_fwd_splitkv_kernelI23Flash_fwd_kernel_traitsILi32ELi64ELi128ELi4ELb0ELb0EN7cutlass10bfloat16_tE19Flash_kernel_traitsILi32ELi64ELi128ELi4ES3_EELb1ELb0ELb0ELb0ELb0ELb1ELb0ELb1EEEvNS_16Flash_fwd_paramsE)
        /*0014*/ 	.short	0x0160
        /*0016*/ 	.short	0x01d0


	//----- nvinfo : EIATTR_CBANK_PARAM_SIZE
	.align		4
.L_1416:
        /*0018*/ 	.byte	0x03, 0x19
        /*001a*/ 	.short	0x01d0


	//----- nvinfo : EIATTR_KPARAM_INFO
	.align		4
        /*001c*/ 	.byte	0x04, 0x17
        /*001e*/ 	.short	(.L_1418 - .L_1417)
.L_1417:
        /*0020*/ 	.word	0x00000000
        /*0024*/ 	.short	0x0000
        /*0026*/ 	.short	0x0000
        /*0028*/ 	.byte	0x00, 0xf0, 0x41, 0x07


	//----- nvinfo : EIATTR_MAXREG_COUNT
	.align		4
.L_1418:
        /*002c*/ 	.byte	0x03, 0x1b
        /*002e*/ 	.short	0x00ff


	//----- nvinfo : EIATTR_NUM_BARRIERS
	.align		4
        /*0030*/ 	.byte	0x02, 0x4c
        /*0032*/ 	.byte	0x01
	.zero		1


	//----- nvinfo : EIATTR_MERCURY_ISA_VERSION
	.align		4
        /*0034*/ 	.byte	0x03, 0x5f
        /*0036*/ 	.short	0x0000


	//----- nvinfo : EIATTR_COOP_GROUP_MASK_REGIDS
	.align		4
        /*0038*/ 	.byte	0x04, 0x29
        /*003a*/ 	.short	(.L_1420 - .L_1419)


	//   ....[0]....
.L_1419:
        /*003c*/ 	.word	0xffffffff


	//   ....[1]....
        /*0040*/ 	.word	0xffffffff


	//   ....[2]....
        /*0044*/ 	.word	0xffffffff


	//   ....[3]....
        /*0048*/ 	.word	0xffffffff


	//   ....[4]....
        /*004c*/ 	.word	0xffffffff


	//   ....[5]....
        /*0050*/ 	.word	0xffffffff


	//   ....[6]....
        /*0054*/ 	.word	0xffffffff


	//   ....[7]....
        /*0058*/ 	.word	0xffffffff


	//   ....[8]....
        /*005c*/ 	.word	0xffffffff


	//   ....[9]....
        /*0060*/ 	.word	0xffffffff


	//   ....[10]....
        /*0064*/ 	.word	0xffffffff


	//   ....[11]....
        /*0068*/ 	.word	0xffffffff


	//   ....[12]....
        /*006c*/ 	.word	0xffffffff


	//   ....[13]....
        /*0070*/ 	.word	0xffffffff


	//   ....[14]....
        /*0074*/ 	.word	0xffffffff


	//   ....[15]....
        /*0078*/ 	.word	0xffffffff


	//----- nvinfo : EIATTR_COOP_GROUP_INSTR_OFFSETS
	.align		4
.L_1420:
        /*007c*/ 	.byte	0x04, 0x28
        /*007e*/ 	.short	(.L_1422 - .L_1421)


	//   ....[0]....
.L_1421:
        /*0080*/ 	.word	0x00009330


	//   ....[1]....
        /*0084*/ 	.word	0x000093c0


	//   ....[2]....
        /*0088*/ 	.word	0x000097a0


	//   ....[3]....
        /*008c*/ 	.word	0x00009860


	//   ....[4]....
        /*0090*/ 	.word	0x0000cd00


	//   ....[5]....
        /*0094*/ 	.word	0x0000cd20


	//   ....[6]....
        /*0098*/ 	.word	0x0000d210


	//   ....[7]....
        /*009c*/ 	.word	0x0000d2a0


	//   ....[8]....
        /*00a0*/ 	.word	0x0000ffa0


	//   ....[9]....
        /*00a4*/ 	.word	0x0000ffb0


	//   ....[10]....
        /*00a8*/ 	.word	0x0000ffe0


	//   ....[11]....
        /*00ac*/ 	.word	0x0000fff0


	//   ....[12]....
        /*00b0*/ 	.word	0x000112f0


	//   ....[13]....
        /*00b4*/ 	.word	0x00011330


	//   ....[14]....
        /*00b8*/ 	.word	0x00011370


	//   ....[15]....
        /*00bc*/ 	.word	0x00011380


	//----- nvinfo : EIATTR_EXIT_INSTR_OFFSETS
	.align		4
.L_1422:
        /*00c0*/ 	.byte	0x04, 0x1c
        /*00c2*/ 	.short	(.L_1424 - .L_1423)


	//   ....[0]....
.L_1423:
        /*00c4*/ 	.word	0x00000310


	//   ....[1]....
        /*00c8*/ 	.word	0x00000880


	//   ....[2]....
        /*00cc*/ 	.word	0x000008b0


	//   ....[3]....
        /*00d0*/ 	.word	0x00011d40


	//   ....[4]....
        /*00d4*/ 	.word	0x00011e00


	//----- nvinfo : EIATTR_CTAIDZ_USED
	.align		4
.L_1424:
        /*00d8*/ 	.byte	0x01, 0x04
	.zero		2


	//----- nvinfo : EIATTR_CRS_STACK_SIZE
	.align		4
        /*00dc*/ 	.byte	0x04, 0x1e
        /*00de*/ 	.short	(.L_1426 - .L_1425)
.L_1425:
        /*00e0*/ 	.word	0x00000000
.L_1426:


//--------------------- .nv.info._ZN5flash24flash_fwd_splitkv_kernelI23Flash_fwd_kernel_traitsILi32ELi64ELi128ELi4ELb0ELb0EN7cutlass10bfloat16_tE19Flash_kernel_traitsILi32ELi64ELi128ELi4ES3_EELb1ELb0ELb0ELb0ELb0ELb0ELb1ELb0EEEvNS_16Flash_fwd_paramsE --------------------------
	.section	.nv.info._ZN5flash24flash_fwd_splitkv_kernelI23Flash_fwd_kernel_traitsILi32ELi64ELi128ELi4ELb0ELb0EN7cutlass10bfloat16_tE19Flash_kernel_traitsILi32ELi64ELi128ELi4ES3_EELb1ELb0ELb0ELb0ELb0ELb0ELb1ELb0EEEvNS_16Flash_fwd_paramsE,"",@"SHT_CUDA_INFO"
	.sectionflags	@""
	.align	4


	//----- nvinfo : EIATTR_CUDA_API_VERSION
	.align		4
        /*0000*/ 	.byte	0x04, 0x37
        /*0002*/ 	.short	(.L_1428 - .L_1427)
.L_1427:
        /*0004*/ 	.word	0x00000082


	//----- nvinfo : EIATTR_SW2861232_WAR
	.align		4
.L_1428:
        /*0008*/ 	.byte	0x01, 0x35
	.zero		2


	//----- nvinfo : EIATTR_PARAM_CBANK
	.align		4
        /*000c*/ 	.byte	0x04, 0x0a
        /*000e*/ 	.short	(.L_1430 - .L_1429)
	.align		4
.L_1429:
        /*0010*/ 	.word	index@(.nv.constant0._ZN5flash24flash_fwd_splitkv_kernelI23Flash_fwd_kernel_traitsILi32ELi64ELi128ELi4ELb0ELb0EN7cutlass10bfloat16_tE19Flash_kernel_traitsILi32ELi64ELi128ELi4ES3_EELb1ELb0ELb0ELb0ELb0ELb0ELb1ELb0EEEvNS_16Flash_fwd_paramsE)
        /*0014*/ 	.short	0x0160
        /*0016*/ 	.short	0x01d0


	//----- nvinfo : EIATTR_CBANK_PARAM_SIZE
	.align		4
.L_1430:
        /*0018*/ 	.byte	0x03, 0x19
        /*001a*/ 	.short	0x01d0


	//----- nvinfo : EIATTR_KPARAM_INFO
	.align		4
        /*001c*/ 	.byte	0x04, 0x17
        /*001e*/ 	.short	(.L_1432 - .L_1431)
.L_1431:
        /*0020*/ 	.word	0x00000000
        /*0024*/ 	.short	0x0000
        /*0026*/ 	.short	0x0000
        /*0028*/ 	.byte	0x00, 0xf0, 0x41, 0x07


	//----- nvinfo : EIATTR_MAXREG_COUNT
	.align		4
.L_1432:
        /*002c*/ 	.byte	0x03, 0x1b
        /*002e*/ 	.short	0x00ff


	//----- nvinfo : EIATTR_NUM_BARRIERS
	.align		4
        /*0030*/ 	.byte	0x02, 0x4c
        /*0032*/ 	.byte	0x01
	.zero		1


	//----- nvinfo : EIATTR_MERCURY_ISA_VERSION
	.align		4
        /*0034*/ 	.byte	0x03, 0x5f
        /*0036*/ 	.short	0x0000


	//----- nvinfo : EIATTR_COOP_GROUP_MASK_REGIDS
	.align		4
        /*0038*/ 	.byte	0x04, 0x29
        /*003a*/ 	.short	(.L_1434 - .L_1433)


	//   ....[0]....
.L_1433:
        /*003c*/ 	.word	0xffffffff


	//   ....[1]....
        /*0040*/ 	.word	0xffffffff


	//   ....[2]....
        /*0044*/ 	.word	0xffffffff


	//   ....[3]....
        /*0048*/ 	.word	0xffffffff


	//   ....[4]....
        /*004c*/ 	.word	0xffffffff


	//   ....[5]....
        /*0050*/ 	.word	0xffffffff


	//   ....[6]....
        /*0054*/ 	.word	0xffffffff


	//   ....[7]....
        /*0058*/ 	.word	0xffffffff


	//   ....[8]....
        /*005c*/ 	.word	0xffffffff


	//   ....[9]....
        /*0060*/ 	.word	0xffffffff


	//   ....[10]....
        /*0064*/ 	.word	0xffffffff


	//   ....[11]....
        /*0068*/ 	.word	0xffffffff


	//   ....[12]....
        /*006c*/ 	.word	0xffffffff


	//   ....[13]....
        /*0070*/ 	.word	0xffffffff


	//   ....[14]....
        /*0074*/ 	.word	0xffffffff


	//   ....[15]....
        /*0078*/ 	.word	0xffffffff


	//----- nvinfo : EIATTR_COOP_GROUP_INSTR_OFFSETS
	.align		4
.L_1434:
        /*007c*/ 	.byte	0x04, 0x28
        /*007e*/ 	.short	(.L_1436 - .L_1435)


	//   ....[0]....
.L_1435:
        /*0080*/ 	.word	0x00003ff0


	//   ....[1]....
        /*0084*/ 	.word	0x00004020


	//   ....[2]....
        /*0088*/ 	.word	0x00004550


	//   ....[3]....
        /*008c*/ 	.word	0x000045b0


	//   ....[4]....
        /*0090*/ 	.word	0x00007170


	//   ....[5]....
        /*0094*/ 	.word	0x000071a0


	//   ....[6]....
        /*0098*/ 	.word	0x000076d0


	//   ....[7]....
        /*009c*/ 	.word	0x00007750


	//   ....[8]....
        /*00a0*/ 	.word	0x00009c50


	//   ....[9]....
        /*00a4*/ 	.word	0x00009c60


	//   ....[10]....
        /*00a8*/ 	.word	0x00009c90


	//   ....[11]....
        /*00ac*/ 	.word	0x00009ca0


	//   ....[12]....
        /*00b0*/ 	.word	0x0000afd0


	//   ....[13]....
        /*00b4*/ 	.word	0x0000b010


	//   ....[14]....
        /*00b8*/ 	.word	0x0000b0b0


	//   ....[15]....
        /*00bc*/ 	.word	0x0000b0d0


	//----- nvinfo : EIATTR_EXIT_INSTR_OFFSETS
	.align		4
.L_1436:
        /*00c0*/ 	.byte	0x04, 0x1c
        /*00c2*/ 	.short	(.L_1438 - .L_1437)


	//   ....[0]....
.L_1437:
        /*00c4*/ 	.word	0x00000410


	//   ....[1]....
        /*00c8*/ 	.word	0x00000a10


	//   ....[2]....
        /*00cc*/ 	.word	0x00000a40


	//   ....[3]....
        /*00d0*/ 	.word	0x0000b900


	//   ....[4]....
        /*00d4*/ 	.word	0x0000b920


	//----- nvinfo : EIATTR_CTAIDZ_USED
	.align		4
.L_1438:
        /*00d8*/ 	.byte	0x01, 0x04
	.zero		2


	//----- nvinfo : EIATTR_CRS_STACK_SIZE
	.align		4
        /*00dc*/ 	.byte	0x04, 0x1e
        /*00de*/ 	.short	(.L_1440 - .L_1439)
.L_1439:
        /*00e0*/ 	.word	0x00000000
.L_1440:


//--------------------- .nv.info._ZN5flash24flash_fwd_splitkv_kernelI23Flash_fwd_kernel_traitsILi32ELi64ELi128ELi4ELb0ELb0EN7cutlass10bfloat16_tE19Flash_kernel_traitsILi32ELi64ELi128ELi4ES3_EELb1ELb0ELb0ELb0ELb0ELb1ELb1ELb0EEEvNS_16Flash_fwd_paramsE --------------------------
	.section	.nv.info._ZN5flash24flash_fwd_splitkv_kernelI23Flash_fwd_kernel_traitsILi32ELi64ELi128ELi4ELb0ELb0EN7cutlass10bfloat16_tE19Flash_kernel_traitsILi32ELi64ELi128ELi4ES3_EELb1ELb0ELb0ELb0ELb0ELb1ELb1ELb0EEEvNS_16Flash_fwd_paramsE,"",@"SHT_CUDA_INFO"
	.sectionflags	@""
	.align	4


	//----- nvinfo : EIATTR_CUDA_API_VERSION
	.align		4
        /*0000*/ 	.byte	0x04, 0x37
        /*0002*/ 	.short	(.L_1442 - .L_1441)
.L_1441:
        /*0004*/ 	.word	0x00000082


	//----- nvinfo : EIATTR_SW2861232_WAR
	.align		4
.L_1442:
        /*0008*/ 	.byte	0x01, 0x35
	.zero		2


	//----- nvinfo : EIATTR_PARAM_CBANK
	.align		4
        /*000c*/ 	.byte	0x04, 0x0a
        /*000e*/ 	.short	(.L_1444 - .L_1443)
	.align		4
.L_1443:
        /*0010*/ 	.word	index@(.nv.constant0._ZN5flash24flash_fwd_splitkv_kernelI23Flash_fwd_kernel_traitsILi32ELi64ELi128ELi4ELb0ELb0EN7cutlass10bfloat16_tE19Flash_kernel_traitsILi32ELi64ELi128ELi4ES3_EELb1ELb0ELb0ELb0ELb0ELb1ELb1ELb0EEEvNS_16Flash_fwd_paramsE)
        /*0014*/ 	.short	0x0160
        /*0016*/ 	.short	0x01d0


	//----- nvinfo : EIATTR_CBANK_PARAM_SIZE
	.align		4
.L_1444:
        /*0018*/ 	.byte	0x03, 0x19
        /*001a*/ 	.short	0x01d0


	//----- nvinfo : EIATTR_KPARAM_INFO
	.align		4
        /*001c*/ 	.byte	0x04, 0x17
        /*001e*/ 	.short	(.L_1446 - .L_1445)
.L_1445:
        /*0020*/ 	.word	0x00000000
        /*0024*/ 	.short	0x0000
        /*0026*/ 	.short	0x0000
        /*0028*/ 	.byte	0x00, 0xf0, 0x41, 0x07


	//----- nvinfo : EIATTR_MAXREG_COUNT
	.align		4
.L_1446:
        /*002c*/ 	.byte	0x03, 0x1b
        /*002e*/ 	.short	0x00ff


	//----- nvinfo : EIATTR_NUM_BARRIERS
	.align		4
        /*0030*/ 	.byte	0x02, 0x4c
        /*0032*/ 	.byte	0x01
	.zero		1


	//----- nvinfo : EIATTR_MERCURY_ISA_VERSION
	.align		4
        /*0034*/ 	.byte	0x03, 0x5f
        /*0036*/ 	.short	0x0000


	//----- nvinfo : EIATTR_COOP_GROUP_MASK_REGIDS
	.align		4
        /*0038*/ 	.byte	0x04, 0x29
        /*003a*/ 	.short	(.L_1448 - .L_1447)


	//   ....[0]....
.L_1447:
        /*003c*/ 	.word	0xffffffff


	//   ....[1]....
        /*0040*/ 	.word	0xffffffff


	//   ....[2]....
        /*0044*/ 	.word	0xffffffff


	//   ....[3]....
        /*0048*/ 	.word	0xffffffff


	//   ....[4]....
        /*004c*/ 	.word	0xffffffff


	//   ....[5]....
        /*0050*/ 	.word	0xffffffff


	//   ....[6]....
        /*0054*/ 	.word	0xffffffff


	//   ....[7]....
        /*0058*/ 	.word	0xffffffff


	//   ....[8]....
        /*005c*/ 	.word	0xffffffff


	//   ....[9]....
        /*0060*/ 	.word	0xffffffff


	//   ....[10]....
        /*0064*/ 	.word	0xffffffff


	//   ....[11]....
        /*0068*/ 	.word	0xffffffff


	//   ....[12]....
        /*006c*/ 	.word	0xffffffff


	//   ....[13]....
        /*0070*/ 	.word	0xffffffff


	//   ....[14]....
        /*0074*/ 	.word	0xffffffff


	//   ....[15]....
        /*0078*/ 	.word	0xffffffff


	//----- nvinfo : EIATTR_COOP_GROUP_INSTR_OFFSETS
	.align		4
.L_1448:
        /*007c*/ 	.byte	0x04, 0x28
        /*007e*/ 	.short	(.L_1450 - .L_1449)


	//   ....[0]....
.L_1449:
        /*0080*/ 	.word	0x00004910


	//   ....[1]....
        /*0084*/ 	.word	0x00004950


	//   ....[2]....
        /*0088*/ 	.word	0x00004960


	//   ....[3]....
        /*008c*/ 	.word	0x000049c0


	//   ....[4]....
        /*0090*/ 	.word	0x000080b0


	//   ....[5]....
        /*0094*/ 	.word	0x00008140


	//   ....[6]....
        /*0098*/ 	.word	0x00008580


	//   ....[7]....
        /*009c*/ 	.word	0x000085d0


	//   ....[8]....
        /*00a0*/ 	.word	0x0000b3c0


	//   ....[9]....
        /*00a4*/ 	.word	0x0000b3d0


	//   ....[10]....
        /*00a8*/ 	.word	0x0000b410


	//   ....[11]....
        /*00ac*/ 	.word	0x0000b420


	//   ....[12]....
        /*00b0*/ 	.word	0x0000c700


	//   ....[13]....
        /*00b4*/ 	.word	0x0000c740


	//   ....[14]....
        /*00b8*/ 	.word	0x0000c7b0


	//   ....[15]....
        /*00bc*/ 	.word	0x0000c7d0


	//----- nvinfo : EIATTR_EXIT_INSTR_OFFSETS
	.align		4
.L_1450:
        /*00c0*/ 	.byte	0x04, 0x1c
        /*00c2*/ 	.short	(.L_1452 - .L_1451)


	//   ....[0]....
.L_1451:
        /*00c4*/ 	.word	0x00000410


	//   ....[1]....
        /*00c8*/ 	.word	0x00000a00


	//   ....[2]....
        /*00cc*/ 	.word	0x00000a30


	//   ....[3]....
        /*00d0*/ 	.word	0x0000d030


	//   ....[4]....
        /*00d4*/ 	.word	0x0000d050


	//----- nvinfo : EIATTR_CTAIDZ_USED
	.align		4
.L_1452:
        /*00d8*/ 	.byte	0x01, 0x04
	.zero		2


	//----- nvinfo : EIATTR_CRS_STACK_SIZE
	.align		4
        /*00dc*/ 	.byte	0x04, 0x1e
        /*00de*/ 	.short	(.L_1454 - .L_1453)
.L_1453:
        /*00e0*/ 	.word	0x00000000
.L_1454:


//--------------------- .nv.info._ZN5flash24flash_fwd_splitkv_kernelI23Flash_fwd_kernel_traitsILi32ELi64ELi128ELi4ELb0ELb0EN7cutlass10bfloat16_tE19Flash_kernel_traitsILi32ELi64ELi128ELi4ES3_EELb1ELb0ELb0ELb0ELb0ELb0ELb1ELb1EEEvNS_16Flash_fwd_paramsE --------------------------
	.section	.nv.info._ZN5flash24flash_fwd_splitkv_kernelI23Flash_fwd_kernel_traitsILi32ELi64ELi128ELi4ELb0ELb0EN7cutlass10bfloat16_tE19Flash_kernel_traitsILi32ELi64ELi128ELi4ES3_EELb1ELb0ELb0ELb0ELb0ELb0ELb1ELb1EEEvNS_16Flash_fwd_paramsE,"",@"SHT_CUDA_INFO"
	.sectionflags	@""
	.align	4


	//----- nvinfo : EIATTR_CUDA_API_VERSION
	.align		4
        /*0000*/ 	.byte	0x04, 0x37
        /*0002*/ 	.short	(.L_1456 - .L_1455)
.L_1455:
        /*0004*/ 	.word	0x00000082


	//----- nvinfo : EIATTR_SW2861232_WAR
	.align		4
.L_1456:
        /*0008*/ 	.byte	0x01, 0x35
	.zero		2


	//----- nvinfo : EIATTR_PARAM_CBANK
	.align		4
        /*000c*/ 	.byte	0x04, 0x0a
        /*000e*/ 	.short	(.L_1458 - .L_1457)
	.align		4
.L_1457:
        /*0010*/ 	.word	index@(.nv.constant0._ZN5flash24flash_fwd_splitkv_kernelI23Flash_fwd_kernel_traitsILi32ELi64ELi128ELi4ELb0ELb0EN7cutlass10bfloat16_tE19Flash_kernel_traitsILi32ELi64ELi128ELi4ES3_EELb1ELb0ELb0ELb0ELb0ELb0ELb1ELb1EEEvNS_16Flash_fwd_paramsE)
        /*0014*/ 	.short	0x0160
        /*0016*/ 	.short	0x01d0


	//----- nvinfo : EIATTR_CBANK_PARAM_SIZE
	.align		4
.L_1458:
        /*0018*/ 	.byte	0x03, 0x19
        /*001a*/ 	.short	0x01d0


	//----- nvinfo : EIATTR_KPARAM_INFO
	.align		4
        /*001c*/ 	.byte	0x04, 0x17
        /*001e*/ 	.short	(.L_1460 - .L_1459)
.L_1459:
        /*0020*/ 	.word	0x00000000
        /*0024*/ 	.short	0x0000
        /*0026*/ 	.short	0x0000
        /*0028*/ 	.byte	0x00, 0xf0, 0x41, 0x07


	//----- nvinfo : EIATTR_MAXREG_COUNT
	.align		4
.L_1460:
        /*002c*/ 	.byte	0x03, 0x1b
        /*002e*/ 	.short	0x00ff


	//----- nvinfo : EIATTR_NUM_BARRIERS
	.align		4
        /*0030*/ 	.byte	0x02, 0x4c
        /*0032*/ 	.byte	0x01
	.zero		1


	//----- nvinfo : EIATTR_MERCURY_ISA_VERSION
	.align		4
        /*0034*/ 	.byte	0x03, 0x5f
        /*0036*/ 	.short	0x0000


	//----- nvinfo : EIATTR_COOP_GROUP_MASK_REGIDS
	.align		4
        /*0038*/ 	.byte	0x04, 0x29
        /*003a*/ 	.short	(.L_1462 - .L_1461)


	//   ....[0]....
.L_1461:
        /*003c*/ 	.word	0xffffffff


	//   ....[1]....
        /*0040*/ 	.word	0xffffffff


	//   ....[2]....
        /*0044*/ 	.word	0xffffffff


	//   ....[3]....
        /*0048*/ 	.word	0xffffffff


	//   ....[4]....
        /*004c*/ 	.word	0xffffffff


	//   ....[5]....
        /*0050*/ 	.word	0xffffffff


	//   ....[6]....
        /*0054*/ 	.word	0xffffffff


	//   ....[7]....
        /*0058*/ 	.word	0xffffffff


	//   ....[8]....
        /*005c*/ 	.word	0xffffffff


	//   ....[9]....
        /*0060*/ 	.word	0xffffffff


	//   ....[10]....
        /*0064*/ 	.word	0xffffffff


	//   ....[11]....
        /*0068*/ 	.word	0xffffffff


	//   ....[12]....
        /*006c*/ 	.word	0xffffffff


	//   ....[13]....
        /*0070*/ 	.word	0xffffffff


	//   ....[14]....
        /*0074*/ 	.word	0xffffffff


	//   ....[15]....
        /*0078*/ 	.word	0xffffffff


	//----- nvinfo : EIATTR_COOP_GROUP_INSTR_OFFSETS
	.align		4
.L_1462:
        /*007c*/ 	.byte	0x04, 0x28
        /*007e*/ 	.short	(.L_1464 - .L_1463)


	//   ....[0]....
.L_1463:
        /*0080*/ 	.word	0x00008fc0


	//   ....[1]....
        /*0084*/ 	.word	0x00009000


	//   ....[2]....
        /*0088*/ 	.word	0x00009010


	//   ....[3]....
        /*008c*/ 	.word	0x00009060


	//   ....[4]....
        /*0090*/ 	.word	0x0000c110


	//   ....[5]....
        /*0094*/ 	.word	0x0000c120


	//   ....[6]....
        /*0098*/ 	.word	0x0000c150


	//   ....[7]....
        /*009c*/ 	.word	0x0000c160


	//   ....[8]....
        /*00a0*/ 	.word	0x0000e9b0


	//   ....[9]....
        /*00a4*/ 	.word	0x0000e9d0


	//   ....[10]....
        /*00a8*/ 	.word	0x0000ea00


	//   ....[11]....
        /*00ac*/ 	.word	0x0000ea10


	//   ....[12]....
        /*00b0*/ 	.word	0x0000fd40


	//   ....[13]....
        /*00b4*/ 	.word	0x0000fd80


	//   ....[14]....
        /*00b8*/ 	.word	0x0000fe00


	//   ....[15]....
        /*00bc*/ 	.word	0x0000fe10


	//----- nvinfo : EIATTR_EXIT_INSTR_OFFSETS
	.align		4
.L_1464:
        /*00c0*/ 	.byte	0x04, 0x1c
        /*00c2*/ 	.short	(.L_1466 - .L_1465)


	//   ....[0]....
.L_1465:
        /*00c4*/ 	.word	0x00000420


	//   ....[1]....
        /*00c8*/ 	.word	0x00000a20


	//   ....[2]....
        /*00cc*/ 	.word	0x00000a50


	//   ....[3]....
        /*00d0*/ 	.word	0x00010750


	//   ....[4]....
        /*00d4*/ 	.word	0x00010770


	//----- nvinfo : EIATTR_CTAIDZ_USED
	.align		4
.L_1466:
        /*00d8*/ 	.byte	0x01, 0x04
	.zero		2


	//----- nvinfo : EIATTR_CRS_STACK_SIZE
	.align		4
        /*00dc*/ 	.byte	0x04, 0x1e
        /*00de*/ 	.short	(.L_1468 - .L_1467)
.L_1467:
        /*00e0*/ 	.word	0x00000000
.L_1468:


//--------------------- .nv.info._ZN5flash24flash_fwd_splitkv_kernelI23Flash_fwd_kernel_traitsILi32ELi64ELi128ELi4ELb0ELb0EN7cutlass10bfloat16_tE19Flash_kernel_traitsILi32ELi64ELi128ELi4ES3_EELb1ELb0ELb0ELb0ELb0ELb1ELb1ELb1EEEvNS_16Flash_fwd_paramsE --------------------------
	.section	.nv.info._ZN5flash24flash_fwd_splitkv_kernelI23Flash_fwd_kernel_traitsILi32ELi64ELi128ELi4ELb0ELb0EN7cutlass10bfloat16_tE19Flash_kernel_traitsILi32ELi64ELi128ELi4ES3_EELb1ELb0ELb0ELb0ELb0ELb1ELb1ELb1EEEvNS_16Flash_fwd_paramsE,"",@"SHT_CUDA_INFO"
	.sectionflags	@""
	.align	4


	//----- nvinfo : EIATTR_CUDA_API_VERSION
	.align		4
        /*0000*/ 	.byte	0x04, 0x37
        /*0002*/ 	.short	(.L_1470 - .L_1469)
.L_1469:
        /*0004*/ 	.word	0x00000082


	//----- nvinfo : EIATTR_SW2861232_WAR
	.align		4
.L_1470:
        /*0008*/ 	.byte	0x01, 0x35
	.zero		2


	//----- nvinfo : EIATTR_PARAM_CBANK
	.align		4
        /*000c*/ 	.byte	0x04, 0x0a
        /*000e*/ 	.short	(.L_1472 - .L_1471)
	.align		4
.L_1471:
        /*0010*/ 	.word	index@(.nv.constant0._ZN5flash24flash_fwd_splitkv_kernelI23Flash_fwd_kernel_traitsILi32ELi64ELi128ELi4ELb0ELb0EN7cutlass10bfloat16_tE19Flash_kernel_traitsILi32ELi64ELi128ELi4ES3_EELb1ELb0ELb0ELb0ELb0ELb1ELb1ELb1EEEvNS_16Flash_fwd_paramsE)
        /*0014*/ 	.short	0x0160
        /*0016*/ 	.short	0x01d0


	//----- nvinfo : EIATTR_CBANK_PARAM_SIZE
	.align		4
.L_1472:
        /*0018*/ 	.byte	0x03, 0x19
        /*001a*/ 	.short	0x01d0


	//----- nvinfo : EIATTR_KPARAM_INFO
	.align		4
        /*001c*/ 	.byte	0x04, 0x17
        /*001e*/ 	.short	(.L_1474 - .L_1473)
.L_1473:
        /*0020*/ 	.word	0x00000000
        /*0024*/ 	.short	0x0000
        /*0026*/ 	.short	0x0000
        /*0028*/ 	.byte	0x00, 0xf0, 0x41, 0x07


	//----- nvinfo : EIATTR_MAXREG_COUNT
	.align		4
.L_1474:
        /*002c*/ 	.byte	0x03, 0x1b
        /*002e*/ 	.short	0x00ff


	//----- nvinfo : EIATTR_NUM_BARRIERS
	.align		4
        /*0030*/ 	.byte	0x02, 0x4c
        /*0032*/ 	.byte	0x01
	.zero		1


	//----- nvinfo : EIATTR_MERCURY_ISA_VERSION
	.align		4
        /*0034*/ 	.byte	0x03, 0x5f
        /*0036*/ 	.short	0x0000


	//----- nvinfo : EIATTR_COOP_GROUP_MASK_REGIDS
	.align		4
        /*0038*/ 	.byte	0x04, 0x29
        /*003a*/ 	.short	(.L_1476 - .L_1475)


	//   ....[0]....
.L_1475:
        /*003c*/ 	.word	0xffffffff


	//   ....[1]....
        /*0040*/ 	.word	0xffffffff


	//   ....[2]....
        /*0044*/ 	.word	0xffffffff


	//   ....[3]....
        /*0048*/ 	.word	0xffffffff


	//   ....[4]....
        /*004c*/ 	.word	0xffffffff


	//   ....[5]....
        /*0050*/ 	.word	0xffffffff


	//   ....[6]....
        /*0054*/ 	.word	0xffffffff


	//   ....[7]....
        /*0058*/ 	.word	0xffffffff


	//   ....[8]....
        /*005c*/ 	.word	0xffffffff


	//   ....[9]....
        /*0060*/ 	.word	0xffffffff


	//   ....[10]....
        /*0064*/ 	.word	0xffffffff


	//   ....[11]....
        /*0068*/ 	.word	0xffffffff


	//   ....[12]....
        /*006c*/ 	.word	0xffffffff


	//   ....[13]....
        /*0070*/ 	.word	0xffffffff


	//   ....[14]....
        /*0074*/ 	.word	0xffffffff


	//   ....[15]....
        /*0078*/ 	.word	0xffffffff


	//----- nvinfo : EIATTR_COOP_GROUP_INSTR_OFFSETS
	.align		4
.L_1476:
        /*007c*/ 	.byte	0x04, 0x28
        /*007e*/ 	.short	(.L_1478 - .L_1477)


	//   ....[0]....
.L_1477:
        /*0080*/ 	.word	0x00009780


	//   ....[1]....
        /*0084*/ 	.word	0x000097b0


	//   ....[2]....
        /*0088*/ 	.word	0x000097c0


	//   ....[3]....
        /*008c*/ 	.word	0x00009810


	//   ....[4]....
        /*0090*/ 	.word	0x0000d0b0


	//   ....[5]....
        /*0094*/ 	.word	0x0000d0c0


	//   ....[6]....
        /*0098*/ 	.word	0x0000d0f0


	//   ....[7]....
        /*009c*/ 	.word	0x0000d100


	//   ....[8]....
        /*00a0*/ 	.word	0x00010160


	//   ....[9]....
        /*00a4*/ 	.word	0x00010170


	//   ....[10]....
        /*00a8*/ 	.word	0x000101a0


	//   ....[11]....
        /*00ac*/ 	.word	0x000101b0


	//   ....[12]....
        /*00b0*/ 	.word	0x000114d0


	//   ....[13]....
        /*00b4*/ 	.word	0x00011510


	//   ....[14]....
        /*00b8*/ 	.word	0x00011590


	//   ....[15]....
        /*00bc*/ 	.word	0x000115a0


	//----- nvinfo : EIATTR_EXIT_INSTR_OFFSETS
	.align		4
.L_1478:
        /*00c0*/ 	.byte	0x04, 0x1c
        /*00c2*/ 	.short	(.L_1480 - .L_1479)


	//   ....[0]....
.L_1479:
        /*00c4*/ 	.word	0x00000420


	//   ....[1]....
        /*00c8*/ 	.word	0x00000a20


	//   ....[2]....
        /*00cc*/ 	.word	0x00000a50


	//   ....[3]....
        /*00d0*/ 	.word	0x00011ee0


	//   ....[4]....
        /*00d4*/ 	.word	0x00011f00


	//----- nvinfo : EIATTR_CTAIDZ_USED
	.align		4
.L_1480:
        /*00d8*/ 	.byte	0x01, 0x04
	.zero		2


	//----- nvinfo : EIATTR_CRS_STACK_SIZE
	.align		4
        /*00dc*/ 	.byte	0x04, 0x1e
        /*00de*/ 	.short	(.L_1482 - .L_1481)
.L_1481:
        /*00e0*/ 	.word	0x00000000
.L_1482:


//--------------------- .nv.info._ZN5flash24flash_fwd_splitkv_kernelI23Flash_fwd_kernel_traitsILi32ELi64ELi128ELi4ELb0ELb0EN7cutlass10bfloat16_tE19Flash_kernel_traitsILi32ELi64ELi128ELi4ES3_EELb1ELb0ELb0ELb1ELb1ELb0ELb0ELb0EEEvNS_16Flash_fwd_paramsE --------------------------
	.section	.nv.info._ZN5flash24flash_fwd_splitkv_kernelI23Flash_fwd_kernel_traitsILi32ELi64ELi128ELi4ELb0ELb0EN7cutlass10bfloat16_tE19Flash_kernel_traitsILi32ELi64ELi128ELi4ES3_EELb1ELb0ELb0ELb1ELb1ELb0ELb0ELb0EEEvNS_16Flash_fwd_paramsE,"",@"SHT_CUDA_INFO"
	.sectionflags	@""
	.align	4


	//----- nvinfo : EIATTR_CUDA_API_VERSION
	.align		4
        /*0000*/ 	.byte	0x04, 0x37
        /*0002*/ 	.short	(.L_1484 - .L_1483)
.L_1483:
        /*0004*/ 	.word	0x00000082


	//----- nvinfo : EIATTR_SW2861232_WAR
	.align		4
.L_1484:
        /*0008*/ 	.byte	0x01, 0x35
	.zero		2


	//----- nvinfo : EIATTR_PARAM_CBANK
	.align		4
        /*000c*/ 	.byte	0x04, 0x0a
        /*000e*/ 	.short	(.L_1486 - .L_1485)
	.align		4
.L_1485:
        /*0010*/ 	.word	index@(.nv.constant0._ZN5flash24flash_fwd_splitkv_kernelI23Flash_fwd_kernel_traitsILi32ELi64ELi128ELi4ELb0ELb0EN7cutlass10bfloat16_tE19Flash_kernel_traitsILi32ELi64ELi128ELi4ES3_EELb1ELb0ELb0ELb1ELb1ELb0ELb0ELb0EEEvNS_16Flash_fwd_paramsE)
        /*0014*/ 	.short	0x0160
        /*0016*/ 	.short	0x01d0


	//----- nvinfo : EIATTR_CBANK_PARAM_SIZE
	.align		4
.L_1486:
        /*0018*/ 	.byte	0x03, 0x19
        /*001a*/ 	.short	0x01d0


	//----- nvinfo : EIATTR_KPARAM_INFO
	.align		4
        /*001c*/ 	.byte	0x04, 0x17
        /*001e*/ 	.short	(.L_1488 - .L_1487)
.L_1487:
        /*0020*/ 	.word	0x00000000
        /*0024*/ 	.short	0x0000
        /*0026*/ 	.short	0x0000
        /*0028*/ 	.byte	0x00, 0xf0, 0x41, 0x07


	//----- nvinfo : EIATTR_MAXREG_COUNT
	.align		4
.L_1488:
        /*002c*/ 	.byte	0x03, 0x1b
        /*002e*/ 	.short	0x00ff


	//----- nvinfo : EIATTR_NUM_BARRIERS
	.align		4
        /*0030*/ 	.byte	0x02, 0x4c
        /*0032*/ 	.byte	0x01
	.zero		1


	//----- nvinfo : EIATTR_MERCURY_ISA_VERSION
	.align		4
        /*0034*/ 	.byte	0x03, 0x5f
        /*0036*/ 	.short	0x0000


	//----- nvinfo : EIATTR_COOP_GROUP_MASK_REGIDS
	.align		4
        /*0038*/ 	.byte	0x04, 0x29
        /*003a*/ 	.short	(.L_1490 - .L_1489)


	//   ....[0]....
.L_1489:
        /*003c*/ 	.word	0xffffffff


	//   ....[1]....
        /*0040*/ 	.word	0xffffffff


	//   ....[2]....
        /*0044*/ 	.word	0xffffffff


	//   ....[3]....
        /*0048*/ 	.word	0xffffffff


	//   ....[4]....
        /*004c*/ 	.word	0xffffffff


	//   ....[5]....
        /*0050*/ 	.word	0xffffffff


	//   ....[6]....
        /*0054*/ 	.word	0xffffffff


	//   ....[7]....
        /*0058*/ 	.word	0xffffffff


	//   ....[8]....
        /*005c*/ 	.word	0xffffffff


	//   ....[9]....
        /*0060*/ 	.word	0xffffffff


	//   ....[10]....
        /*0064*/ 	.word	0xffffffff


	//   ....[11]....
        /*0068*/ 	.word	0xffffffff


	//----- nvinfo : EIATTR_COOP_GROUP_INSTR_OFFSETS
	.align		4
.L_1490:
        /*006c*/ 	.byte	0x04, 0x28
        /*006e*/ 	.short	(.L_1492 - .L_1491)


	//   ....[0]....
.L_1491:
        /*0070*/ 	.word	0x00003060


	//   ....[1]....
        /*0074*/ 	.word	0x000030f0


	//   ....[2]....
        /*0078*/ 	.word	0x00003120


	//   ....[3]....
        /*007c*/ 	.word	0x00003180


	//   ....[4]....
        /*0080*/ 	.word	0x000054f0


	//   ....[5]....
        /*0084*/ 	.word	0x00005500


	//   ....[6]....
        /*0088*/ 	.word	0x00005530


	//   ....[7]....
        /*008c*/ 	.word	0x00005540


	//   ....[8]....
        /*0090*/ 	.word	0x00006880


	//   ....[9]....
        /*0094*/ 	.word	0x000068c0


	//   ....[10]....
        /*0098*/ 	.word	0x00006950


	//   ....[11]....
        /*009c*/ 	.word	0x00006970


	//----- nvinfo : EIATTR_EXIT_INSTR_OFFSETS
	.align		4
.L_1492:
        /*00a0*/ 	.byte	0x04, 0x1c
        /*00a2*/ 	.short	(.L_1494 - .L_1493)


	//   ....[0]....
.L_1493:
        /*00a4*/ 	.word	0x00000160


	//   ....[1]....
        /*00a8*/ 	.word	0x000005e0


	//   ....[2]....
        /*00ac*/ 	.word	0x00000610


	//   ....[3]....
        /*00b0*/ 	.word	0x00007200


	//----- nvinfo : EIATTR_CTAIDZ_USED
	.align		4
.L_1494:
        /*00b4*/ 	.byte	0x01, 0x04
	.zero		2


	//----- nvinfo : EIATTR_CRS_STACK_SIZE
	.align		4
        /*00b8*/ 	.byte	0x04, 0x1e
        /*00ba*/ 	.short	(.L_1496 - .L_1495)
.L_1495:
        /*00bc*/ 	.word	0x00000000
.L_1496:


//--------------------- .nv.info._ZN5flash24flash_fwd_splitkv_kernelI23Flash_fwd_kernel_traitsILi32ELi64ELi128ELi4ELb0ELb0EN7cutlass10bfloat16_tE19Flash_kernel_traitsILi32ELi64ELi128ELi4ES3_EELb1ELb0ELb0ELb1ELb1ELb1ELb0ELb0EEEvNS_16Flash_fwd_paramsE --------------------------
	.section	.nv.info._ZN5flash24flash_fwd_splitkv_kernelI23Flash_fwd_kernel_traitsILi32ELi64ELi128ELi4ELb0ELb0EN7cutlass10bfloat16_tE19Flash_kernel_traitsILi32ELi64ELi128ELi4ES3_EELb1ELb0ELb0ELb1ELb1ELb1ELb0ELb0EEEvNS_16Flash_fwd_paramsE,"",@"SHT_CUDA_INFO"
	.sectionflags	@""
	.align	4


	//----- nvinfo : EIATTR_CUDA_API_VERSION
	.align		4
        /*0000*/ 	.byte	0x04, 0x37
        /*0002*/ 	.short	(.L_1498 - .L_1497)
.L_1497:
        /*0004*/ 	.word	0x00000082


	//----- nvinfo : EIATTR_SW2861232_WAR
	.align		4
.L_1498:
        /*0008*/ 	.byte	0x01, 0x35
	.zero		2


	//----- nvinfo : EIATTR_PARAM_CBANK
	.align		4
        /*000c*/ 	.byte	0x04, 0x0a
        /*000e*/ 	.short	(.L_1500 - .L_1499)
	.align		4
.L_1499:
        /*0010*/ 	.word	index@(.nv.constant0._ZN5flash24flash_fwd_splitkv_kernelI23Flash_fwd_kernel_traitsILi32ELi64ELi128ELi4ELb0ELb0EN7cutlass10bfloat16_tE19Flash_kernel_traitsILi32ELi64ELi128ELi4ES3_EELb1ELb0ELb0ELb1ELb1ELb1ELb0ELb0EEEvNS_16Flash_fwd_paramsE)
        /*0014*/ 	.short	0x0160
        /*0016*/ 	.short	0x01d0


	//----- nvinfo : EIATTR_CBANK_PARAM_SIZE
	.align		4
.L_1500:
        /*0018*/ 	.byte	0x03, 0x19
        /*001a*/ 	.short	0x01d0


	//----- nvinfo : EIATTR_KPARAM_INFO
	.align		4
        /*001c*/ 	.byte	0x04, 0x17
        /*001e*/ 	.short	(.L_1502 - .L_1501)
.L_1501:
        /*0020*/ 	.word	0x00000000
        /*0024*/ 	.short	0x0000
        /*0026*/ 	.short	0x0000
        /*0028*/ 	.byte	0x00, 0xf0, 0x41, 0x07


	//----- nvinfo : EIATTR_MAXREG_COUNT
	.align		4
.L_1502:
        /*002c*/ 	.byte	0x03, 0x1b
        /*002e*/ 	.short	0x00ff


	//----- nvinfo : EIATTR_NUM_BARRIERS
	.align		4
        /*0030*/ 	.byte	0x02, 0x4c
        /*0032*/ 	.byte	0x01
	.zero		1


	//----- nvinfo : EIATTR_MERCURY_ISA_VERSION
	.align		4
        /*0034*/ 	.byte	0x03, 0x5f
        /*0036*/ 	.short	0x0000


	//----- nvinfo : EIATTR_COOP_GROUP_MASK_REGIDS
	.align		4
        /*0038*/ 	.byte	0x04, 0x29
        /*003a*/ 	.short	(.L_1504 - .L_1503)


	//   ....[0]....
.L_1503:
        /*003c*/ 	.word	0xffffffff


	//   ....[1]....
        /*0040*/ 	.word	0xffffffff


	//   ....[2]....
        /*0044*/ 	.word	0xffffffff


	//   ....[3]....
        /*0048*/ 	.word	0xffffffff


	//   ....[4]....
        /*004c*/ 	.word	0xffffffff


	//   ....[5]....
        /*0050*/ 	.word	0xffffffff


	//   ....[6]....
        /*0054*/ 	.word	0xffffffff


	//   ....[7]....
        /*0058*/ 	.word	0xffffffff


	//   ....[8]....
        /*005c*/ 	.word	0xffffffff


	//   ....[9]....
        /*0060*/ 	.word	0xffffffff


	//   ....[10]....
        /*0064*/ 	.word	0xffffffff


	//   ....[11]....
        /*0068*/ 	.word	0xffffffff


	//----- nvinfo : EIATTR_COOP_GROUP_INSTR_OFFSETS
	.align		4
.L_1504:
        /*006c*/ 	.byte	0x04, 0x28
        /*006e*/ 	.short	(.L_1506 - .L_1505)


	//   ....[0]....
.L_1505:
        /*0070*/ 	.word	0x000039b0


	//   ....[1]....
        /*0074*/ 	.word	0x00003a00


	//   ....[2]....
        /*0078*/ 	.word	0x00003a10


	//   ....[3]....
        /*007c*/ 	.word	0x00003a40


	//   ....[4]....
        /*0080*/ 	.word	0x000065d0


	//   ....[5]....
        /*0084*/ 	.word	0x000065e0


	//   ....[6]....
        /*0088*/ 	.word	0x00006610


	//   ....[7]....
        /*008c*/ 	.word	0x00006620


	//   ....[8]....
        /*0090*/ 	.word	0x00007960


	//   ....[9]....
        /*0094*/ 	.word	0x000079a0


	//   ....[10]....
        /*0098*/ 	.word	0x00007a30


	//   ....[11]....
        /*009c*/ 	.word	0x00007a50


	//----- nvinfo : EIATTR_EXIT_INSTR_OFFSETS
	.align		4
.L_1506:
        /*00a0*/ 	.byte	0x04, 0x1c
        /*00a2*/ 	.short	(.L_1508 - .L_1507)


	//   ....[0]....
.L_1507:
        /*00a4*/ 	.word	0x00000160


	//   ....[1]....
        /*00a8*/ 	.word	0x000005e0


	//   ....[2]....
        /*00ac*/ 	.word	0x00000610


	//   ....[3]....
        /*00b0*/ 	.word	0x00008310


	//----- nvinfo : EIATTR_CTAIDZ_USED
	.align		4
.L_1508:
        /*00b4*/ 	.byte	0x01, 0x04
	.zero		2


	//----- nvinfo : EIATTR_CRS_STACK_SIZE
	.align		4
        /*00b8*/ 	.byte	0x04, 0x1e
        /*00ba*/ 	.short	(.L_1510 - .L_1509)
.L_1509:
        /*00bc*/ 	.word	0x00000000
.L_1510:


//--------------------- .nv.info._ZN5flash24flash_fwd_splitkv_kernelI23Flash_fwd_kernel_traitsILi32ELi64ELi128ELi4ELb0ELb0EN7cutlass10bfloat16_tE19Flash_kernel_traitsILi32ELi64ELi128ELi4ES3_EELb1ELb0ELb0ELb1ELb1ELb0ELb1ELb0EEEvNS_16Flash_fwd_paramsE --------------------------
	.section	.nv.info._ZN5flash24flash_fwd_splitkv_kernelI23Flash_fwd_kernel_traitsILi32ELi64ELi128ELi4ELb0ELb0EN7cutlass10bfloat16_tE19Flash_kernel_traitsILi32ELi64ELi128ELi4ES3_EELb1ELb0ELb0ELb1ELb1ELb0ELb1ELb0EEEvNS_16Flash_fwd_paramsE,"",@"SHT_CUDA_INFO"
	.sectionflags	@""
	.align	4


	//----- nvinfo : EIATTR_CUDA_API_VERSION
	.align		4
        /*0000*/ 	.byte	0x04, 0x37
        /*0002*/ 	.short	(.L_1512 - .L_1511)
.L_1511:
        /*0004*/ 	.word	0x00000082


	//----- nvinfo : EIATTR_SW2861232_WAR
	.align		4
.L_1512:
        /*0008*/ 	.byte	0x01, 0x35
	.zero		2


	//----- nvinfo : EIATTR_PARAM_CBANK
	.align		4
        /*000c*/ 	.byte	0x04, 0x0a
        /*000e*/ 	.short	(.L_1514 - .L_1513)
	.align		4
.L_1513:
        /*0010*/ 	.word	index@(.nv.constant0._ZN5flash24flash_fwd_splitkv_kernelI23Flash_fwd_kernel_traitsILi32ELi64ELi128ELi4ELb0ELb0EN7cutlass10bfloat16_tE19Flash_kernel_traitsILi32ELi64ELi128ELi4ES3_EELb1ELb0ELb0ELb1ELb1ELb0ELb1ELb0EEEvNS_16Flash_fwd_paramsE)
        /*0014*/ 	.short	0x0160
        /*0016*/ 	.short	0x01d0


	//----- nvinfo : EIATTR_CBANK_PARAM_SIZE
	.align		4
.L_1514:
        /*0018*/ 	.byte	0x03, 0x19
        /*001a*/ 	.short	0x01d0


	//----- nvinfo : EIATTR_KPARAM_INFO
	.align		4
        /*001c*/ 	.byte	0x04, 0x17
        /*001e*/ 	.short	(.L_1516 - .L_1515)
.L_1515:
        /*0020*/ 	.word	0x00000000
        /*0024*/ 	.short	0x0000
        /*0026*/ 	.short	0x0000
        /*0028*/ 	.byte	0x00, 0xf0, 0x41, 0x07


	//----- nvinfo : EIATTR_MAXREG_COUNT
	.align		4
.L_1516:
        /*002c*/ 	.byte	0x03, 0x1b
        /*002e*/ 	.short	0x00ff


	//----- nvinfo : EIATTR_NUM_BARRIERS
	.align		4
        /*0030*/ 	.byte	0x02, 0x4c
        /*0032*/ 	.byte	0x01
	.zero		1


	//----- nvinfo : EIATTR_MERCURY_ISA_VERSION
	.align		4
        /*0034*/ 	.byte	0x03, 0x5f
        /*0036*/ 	.short	0x0000


	//----- nvinfo : EIATTR_COOP_GROUP_MASK_REGIDS
	.align		4
        /*0038*/ 	.byte	0x04, 0x29
        /*003a*/ 	.short	(.L_1518 - .L_1517)


	//   ....[0]....
.L_1517:
        /*003c*/ 	.word	0xffffffff


	//   ....[1]....
        /*0040*/ 	.word	0xffffffff


	//   ....[2]....
        /*0044*/ 	.word	0xffffffff


	//   ....[3]....
        /*0048*/ 	.word	0xffffffff


	//   ....[4]....
        /*004c*/ 	.word	0xffffffff


	//   ....[5]....
        /*0050*/ 	.word	0xffffffff


	//   ....[6]....
        /*0054*/ 	.word	0xffffffff


	//   ....[7]....
        /*0058*/ 	.word	0xffffffff


	//   ....[8]....
        /*005c*/ 	.word	0xffffffff


	//   ....[9]....
        /*0060*/ 	.word	0xffffffff


	//   ....[10]....
        /*0064*/ 	.word	0xffffffff


	//   ....[11]....
        /*0068*/ 	.word	0xffffffff


	//----- nvinfo : EIATTR_COOP_GROUP_INSTR_OFFSETS
	.align		4
.L_1518:
        /*006c*/ 	.byte	0x04, 0x28
        /*006e*/ 	.short	(.L_1520 - .L_1519)


	//   ....[0]....
.L_1519:
        /*0070*/ 	.word	0x00003380


	//   ....[1]....
        /*0074*/ 	.word	0x000033a0


	//   ....[2]....
        /*0078*/ 	.word	0x000033e0


	//   ....[3]....
        /*007c*/ 	.word	0x00003440


	//   ....[4]....
        /*0080*/ 	.word	0x00005760


	//   ....[5]....
        /*0084*/ 	.word	0x00005780


	//   ....[6]....
        /*0088*/ 	.word	0x000057b0


	//   ....[7]....
        /*008c*/ 	.word	0x000057c0


	//   ....[8]....
        /*0090*/ 	.word	0x00006b00


	//   ....[9]....
        /*0094*/ 	.word	0x00006b40


	//   ....[10]....
        /*0098*/ 	.word	0x00006bc0


	//   ....[11]....
        /*009c*/ 	.word	0x00006be0


	//----- nvinfo : EIATTR_EXIT_INSTR_OFFSETS
	.align		4
.L_1520:
        /*00a0*/ 	.byte	0x04, 0x1c
        /*00a2*/ 	.short	(.L_1522 - .L_1521)


	//   ....[0]....
.L_1521:
        /*00a4*/ 	.word	0x000002a0


	//   ....[1]....
        /*00a8*/ 	.word	0x00000830


	//   ....[2]....
        /*00ac*/ 	.word	0x00000860


	//   ....[3]....
        /*00b0*/ 	.word	0x000073e0


	//----- nvinfo : EIATTR_CTAIDZ_USED
	.align		4
.L_1522:
        /*00b4*/ 	.byte	0x01, 0x04
	.zero		2


	//----- nvinfo : EIATTR_CRS_STACK_SIZE
	.align		4
        /*00b8*/ 	.byte	0x04, 0x1e
        /*00ba*/ 	.short	(.L_1524 - .L_1523)
.L_1523:
        /*00bc*/ 	.word	0x00000000
.L_1524:


//--------------------- .nv.info._ZN5flash24flash_fwd_splitkv_kernelI23Flash_fwd_kernel_traitsILi32ELi64ELi128ELi4ELb0ELb0EN7cutlass10bfloat16_tE19Flash_kernel_traitsILi32ELi64ELi128ELi4ES3_EELb1ELb0ELb0ELb1ELb1ELb1ELb1ELb0EEEvNS_16Flash_fwd_paramsE --------------------------
	.section	.nv.info._ZN5flash24flash_fwd_splitkv_kernelI23Flash_fwd_kernel_traitsILi32ELi64ELi128ELi4ELb0ELb0EN7cutlass10bfloat16_tE19Flash_kernel_traitsILi32ELi64ELi128ELi4ES3_EELb1ELb0ELb0ELb1ELb1ELb1ELb1ELb0EEEvNS_16Flash_fwd_paramsE,"",@"SHT_CUDA_INFO"
	.sectionflags	@""
	.align	4


	//----- nvinfo : EIATTR_CUDA_API_VERSION
	.align		4
        /*0000*/ 	.byte	0x04, 0x37
        /*0002*/ 	.short	(.L_1526 - .L_1525)
.L_1525:
        /*0004*/ 	.word	0x00000082


	//----- nvinfo : EIATTR_SW2861232_WAR
	.align		4
.L_1526:
        /*0008*/ 	.byte	0x01, 0x35
	.zero		2


	//----- nvinfo : EIATTR_PARAM_CBANK
	.align		4
        /*000c*/ 	.byte	0x04, 0x0a
        /*000e*/ 	.short	(.L_1528 - .L_1527)
	.align		4
.L_1527:
        /*0010*/ 	.word	index@(.nv.constant0._ZN5flash24flash_fwd_splitkv_kernelI23Flash_fwd_kernel_traitsILi32ELi64ELi128ELi4ELb0ELb0EN7cutlass10bfloat16_tE19Flash_kernel_traitsILi32ELi64ELi128ELi4ES3_EELb1ELb0ELb0ELb1ELb1ELb1ELb1ELb0EEEvNS_16Flash_fwd_paramsE)
        /*0014*/ 	.short	0x0160
        /*0016*/ 	.short	0x01d0


	//----- nvinfo : EIATTR_CBANK_PARAM_SIZE
	.align		4
.L_1528:
        /*0018*/ 	.byte	0x03, 0x19
        /*001a*/ 	.short	0x01d0


	//----- nvinfo : EIATTR_KPARAM_INFO
	.align		4
        /*001c*/ 	.byte	0x04, 0x17
        /*001e*/ 	.short	(.L_1530 - .L_1529)
.L_1529:
        /*0020*/ 	.word	0x00000000
        /*0024*/ 	.short	0x0000
        /*0026*/ 	.short	0x0000
        /*0028*/ 	.byte	0x00, 0xf0, 0x41, 0x07


	//----- nvinfo : EIATTR_MAXREG_COUNT
	.align		4
.L_1530:
        /*002c*/ 	.byte	0x03, 0x1b
        /*002e*/ 	.short	0x00ff


	//----- nvinfo : EIATTR_NUM_BARRIERS
	.align		4
        /*0030*/ 	.byte	0x02, 0x4c
        /*0032*/ 	.byte	0x01
	.zero		1


	//----- nvinfo : EIATTR_MERCURY_ISA_VERSION
	.align		4
        /*0034*/ 	.byte	0x03, 0x5f
        /*0036*/ 	.short	0x0000


	//----- nvinfo : EIATTR_COOP_GROUP_MASK_REGIDS
	.align		4
        /*0038*/ 	.byte	0x04, 0x29
        /*003a*/ 	.short	(.L_1532 - .L_1531)


	//   ....[0]....
.L_1531:
        /*003c*/ 	.word	0xffffffff


	//   ....[1]....
        /*0040*/ 	.word	0xffffffff


	//   ....[2]....
        /*0044*/ 	.word	0xffffffff


	//   ....[3]....
        /*0048*/ 	.word	0xffffffff


	//   ....[4]....
        /*004c*/ 	.word	0xffffffff


	//   ....[5]....
        /*0050*/ 	.word	0xffffffff


	//   ....[6]....
        /*0054*/ 	.word	0xffffffff


	//   ....[7]....
        /*0058*/ 	.word	0xffffffff


	//   ....[8]....
        /*005c*/ 	.word	0xffffffff


	//   ....[9]....
        /*0060*/ 	.word	0xffffffff


	//   ....[10]....
        /*0064*/ 	.word	0xffffffff


	//   ....[11]....
        /*0068*/ 	.word	0xffffffff


	//----- nvinfo : EIATTR_COOP_GROUP_INSTR_OFFSETS
	.align		4
.L_1532:
        /*006c*/ 	.byte	0x04, 0x28
        /*006e*/ 	.short	(.L_1534 - .L_1533)


	//   ....[0]....
.L_1533:
        /*0070*/ 	.word	0x00003c20


	//   ....[1]....
        /*0074*/ 	.word	0x00003c60


	//   ....[2]....
        /*0078*/ 	.word	0x00003c70


	//   ....[3]....
        /*007c*/ 	.word	0x00003ca0


	//   ....[4]....
        /*0080*/ 	.word	0x00006850


	//   ....[5]....
        /*0084*/ 	.word	0x00006860


	//   ....[6]....
        /*0088*/ 	.word	0x00006890


	//   ....[7]....
        /*008c*/ 	.word	0x000068a0


	//   ....[8]....
        /*0090*/ 	.word	0x00007be0


	//   ....[9]....
        /*0094*/ 	.word	0x00007c20


	//   ....[10]....
        /*0098*/ 	.word	0x00007cc0


	//   ....[11]....
        /*009c*/ 	.word	0x00007ce0


	//----- nvinfo : EIATTR_EXIT_INSTR_OFFSETS
	.align		4
.L_1534:
        /*00a0*/ 	.byte	0x04, 0x1c
        /*00a2*/ 	.short	(.L_1536 - .L_1535)


	//   ....[0]....
.L_1535:
        /*00a4*/ 	.word	0x000002a0


	//   ....[1]....
        /*00a8*/ 	.word	0x00000830


	//   ....[2]....
        /*00ac*/ 	.word	0x00000860


	//   ....[3]....
        /*00b0*/ 	.word	0x000084c0


	//----- nvinfo : EIATTR_CTAIDZ_USED
	.align		4
.L_1536:
        /*00b4*/ 	.byte	0x01, 0x04
	.zero		2


	//----- nvinfo : EIATTR_CRS_STACK_SIZE
	.align		4
        /*00b8*/ 	.byte	0x04, 0x1e
        /*00ba*/ 	.short	(.L_1538 - .L_1537)
.L_1537:
        /*00bc*/ 	.word	0x00000000
.L_1538:


//--------------------- .nv.info._ZN5flash24flash_fwd_splitkv_kernelI23Flash_fwd_kernel_traitsILi32ELi64ELi128ELi4ELb0ELb0EN7cutlass10bfloat16_tE19Flash_kernel_traitsILi32ELi64ELi128ELi4ES3_EELb1ELb0ELb0ELb0ELb1ELb0ELb0ELb0EEEvNS_16Flash_fwd_paramsE --------------------------
	.section	.nv.info._ZN5flash24flash_fwd_splitkv_kernelI23Flash_fwd_kernel_traitsILi32ELi64ELi128ELi4ELb0ELb0EN7cutlass10bfloat16_tE19Flash_kernel_traitsILi32ELi64ELi128ELi4ES3_EELb1ELb0ELb0ELb0ELb1ELb0ELb0ELb0EEEvNS_16Flash_fwd_paramsE,"",@"SHT_CUDA_INFO"
	.sectionflags	@""
	.align	4


	//----- nvinfo : EIATTR_CUDA_API_VERSION
	.align		4
        /*0000*/ 	.byte	0x04, 0x37
        /*0002*/ 	.short	(.L_1540 - .L_1539)
.L_1539:
        /*0004*/ 	.word	0x00000082


	//----- nvinfo : EIATTR_SW2861232_WAR
	.align		4
.L_1540:
        /*0008*/ 	.byte	0x01, 0x35
	.zero		2


	//----- nvinfo : EIATTR_PARAM_CBANK
	.align		4
        /*000c*/ 	.byte	0x04, 0x0a
        /*000e*/ 	.short	(.L_1542 - .L_1541)
	.align		4
.L_1541:
        /*0010*/ 	.word	index@(.nv.constant0._ZN5flash24flash_fwd_splitkv_kernelI23Flash_fwd_kernel_traitsILi32ELi64ELi128ELi4ELb0ELb0EN7cutlass10bfloat16_tE19Flash_kernel_traitsILi32ELi64ELi128ELi4ES3_EELb1ELb0ELb0ELb0ELb1ELb0ELb0ELb0EEEvNS_16Flash_fwd_paramsE)
        /*0014*/ 	.short	0x0160
        /*0016*/ 	.short	0x01d0


	//----- nvinfo : EIATTR_CBANK_PARAM_SIZE
	.align		4
.L_1542:
        /*0018*/ 	.byte	0x03, 0x19
        /*001a*/ 	.short	0x01d0


	//----- nvinfo : EIATTR_KPARAM_INFO
	.align		4
        /*001c*/ 	.byte	0x04, 0x17
        /*001e*/ 	.short	(.L_1544 - .L_1543)
.L_1543:
        /*0020*/ 	.word	0x00000000
        /*0024*/ 	.short	0x0000
        /*0026*/ 	.short	0x0000
        /*0028*/ 	.byte	0x00, 0xf0, 0x41, 0x07


	//----- nvinfo : EIATTR_MAXREG_COUNT
	.align		4
.L_1544:
        /*002c*/ 	.byte	0x03, 0x1b
        /*002e*/ 	.short	0x00ff


	//----- nvinfo : EIATTR_NUM_BARRIERS
	.align		4
        /*0030*/ 	.byte	0x02, 0x4c
        /*0032*/ 	.byte	0x01
	.zero		1


	//----- nvinfo : EIATTR_MERCURY_ISA_VERSION
	.align		4
        /*0034*/ 	.byte	0x03, 0x5f
        /*0036*/ 	.short	0x0000


	//----- nvinfo : EIATTR_COOP_GROUP_MASK_REGIDS
	.align		4
        /*0038*/ 	.byte	0x04, 0x29
        /*003a*/ 	.short	(.L_1546 - .L_1545)


	//   ....[0]....
.L_1545:
        /*003c*/ 	.word	0xffffffff


	//   ....[1]....
        /*0040*/ 	.word	0xffffffff


	//   ....[2]....
        /*0044*/ 	.word	0xffffffff


	//   ....[3]....
        /*0048*/ 	.word	0xffffffff


	//   ....[4]....
        /*004c*/ 	.word	0xffffffff


	//   ....[5]....
        /*0050*/ 	.word	0xffffffff


	//   ....[6]....
        /*0054*/ 	.word	0xffffffff


	//   ....[7]....
        /*0058*/ 	.word	0xffffffff


	//   ....[8]....
        /*005c*/ 	.word	0xffffffff


	//   ....[9]....
        /*0060*/ 	.word	0xffffffff


	//   ....[10]....
        /*0064*/ 	.word	0xffffffff


	//   ....[11]....
        /*0068*/ 	.word	0xffffffff


	//   ....[12]....
        /*006c*/ 	.word	0xffffffff


	//   ....[13]....
        /*0070*/ 	.word	0xffffffff


	//   ....[14]....
        /*0074*/ 	.word	0xffffffff


	//   ....[15]....
        /*0078*/ 	.word	0xffffffff


	//----- nvinfo : EIATTR_COOP_GROUP_INSTR_OFFSETS
	.align		4
.L_1546:
        /*007c*/ 	.byte	0x04, 0x28
        /*007e*/ 	.short	(.L_1548 - .L_1547)


	//   ....[0]....
.L_1547:
        /*0080*/ 	.word	0x00003790


	//   ....[1]....
        /*0084*/ 	.word	0x000037e0


	//   ....[2]....
        /*0088*/ 	.word	0x00003800


	//   ....[3]....
        /*008c*/ 	.word	0x00003820


	//   ....[4]....
        /*0090*/ 	.word	0x000065c0


	//   ....[5]....
        /*0094*/ 	.word	0x000065d0


	//   ....[6]....
        /*0098*/ 	.word	0x00006610


	//   ....[7]....
        /*009c*/ 	.word	0x00006620


	//   ....[8]....
        /*00a0*/ 	.word	0x00008be0


	//   ....[9]....
        /*00a4*/ 	.word	0x00008bf0


	//   ....[10]....
        /*00a8*/ 	.word	0x00008c20


	//   ....[11]....
        /*00ac*/ 	.word	0x00008c30


	//   ....[12]....
        /*00b0*/ 	.word	0x00009f60


	//   ....[13]....
        /*00b4*/ 	.word	0x00009fa0


	//   ....[14]....
        /*00b8*/ 	.word	0x00009fe0


	//   ....[15]....
        /*00bc*/ 	.word	0x0000a000


	//----- nvinfo : EIATTR_EXIT_INSTR_OFFSETS
	.align		4
.L_1548:
        /*00c0*/ 	.byte	0x04, 0x1c
        /*00c2*/ 	.short	(.L_1550 - .L_1549)


	//   ....[0]....
.L_1549:
        /*00c4*/ 	.word	0x000002d0


	//   ....[1]....
        /*00c8*/ 	.word	0x00000840


	//   ....[2]....
        /*00cc*/ 	.word	0x00000870


	//   ....[3]....
        /*00d0*/ 	.word	0x0000a9c0


	//   ....[4]....
        /*00d4*/ 	.word	0x0000aa80


	//----- nvinfo : EIATTR_CTAIDZ_USED
	.align		4
.L_1550:
        /*00d8*/ 	.byte	0x01, 0x04
	.zero		2


	//----- nvinfo : EIATTR_CRS_STACK_SIZE
	.align		4
        /*00dc*/ 	.byte	0x04, 0x1e
        /*00de*/ 	.short	(.L_1552 - .L_1551)
.L_1551:
        /*00e0*/ 	.word	0x00000000
.L_1552:


//--------------------- .nv.info._ZN5flash24flash_fwd_splitkv_kernelI23Flash_fwd_kernel_traitsILi32ELi64ELi128ELi4ELb0ELb0EN7cutlass10bfloat16_tE19Flash_kernel_traitsILi32ELi64ELi128ELi4ES3_EELb1ELb0ELb0ELb0ELb1ELb1ELb0ELb0EEEvNS_16Flash_fwd_paramsE --------------------------
	.section	.nv.info._ZN5flash24flash_fwd_splitkv_kernelI23Flash_fwd_kernel_traitsILi32ELi64ELi128ELi4ELb0ELb0EN7cutlass10bfloat16_tE19Flash_kernel_traitsILi32ELi64ELi128ELi4ES3_EELb1ELb0ELb0ELb0ELb1ELb1ELb0ELb0EEEvNS_16Flash_fwd_paramsE,"",@"SHT_CUDA_INFO"
	.sectionflags	@""
	.align	4


	//----- nvinfo : EIATTR_CUDA_API_VERSION
	.align		4
        /*0000*/ 	.byte	0x04, 0x37
        /*0002*/ 	.short	(.L_1554 - .L_1553)
.L_1553:
        /*0004*/ 	.word	0x00000082


	//----- nvinfo : EIATTR_SW2861232_WAR
	.align		4
.L_1554:
        /*0008*/ 	.byte	0x01, 0x35
	.zero		2


	//----- nvinfo : EIATTR_PARAM_CBANK
	.align		4
        /*000c*/ 	.byte	0x04, 0x0a
        /*000e*/ 	.short	(.L_1556 - .L_1555)
	.align		4
.L_1555:
        /*0010*/ 	.word	index@(.nv.constant0._ZN5flash24flash_fwd_splitkv_kernelI23Flash_fwd_kernel_traitsILi32ELi64ELi128ELi4ELb0ELb0EN7cutlass10bfloat16_tE19Flash_kernel_traitsILi32ELi64ELi128ELi4ES3_EELb1ELb0ELb0ELb0ELb1ELb1ELb0ELb0EEEvNS_16Flash_fwd_paramsE)
        /*0014*/ 	.short	0x0160
        /*0016*/ 	.short	0x01d0


	//----- nvinfo : EIATTR_CBANK_PARAM_SIZE
	.align		4
.L_1556:
        /*0018*/ 	.byte	0x03, 0x19
        /*001a*/ 	.short	0x01d0


	//----- nvinfo : EIATTR_KPARAM_INFO
	.align		4
        /*001c*/ 	.byte	0x04, 0x17
        /*001e*/ 	.short	(.L_1558 - .L_1557)
.L_1557:
        /*0020*/ 	.word	0x00000000
        /*0024*/ 	.short	0x0000
        /*0026*/ 	.short	0x0000
        /*0028*/ 	.byte	0x00, 0xf0, 0x41, 0x07


	//----- nvinfo : EIATTR_MAXREG_COUNT
	.align		4
.L_1558:
        /*002c*/ 	.byte	0x03, 0x1b
        /*002e*/ 	.short	0x00ff


	//----- nvinfo : EIATTR_NUM_BARRIERS
	.align		4
        /*0030*/ 	.byte	0x02, 0x4c
        /*0032*/ 	.byte	0x01
	.zero		1


	//----- nvinfo : EIATTR_MERCURY_ISA_VERSION
	.align		4
        /*0034*/ 	.byte	0x03, 0x5f
        /*0036*/ 	.short	0x0000


	//----- nvinfo : EIATTR_COOP_GROUP_MASK_REGIDS
	.align		4
        /*0038*/ 	.byte	0x04, 0x29
        /*003a*/ 	.short	(.L_1560 - .L_1559)


	//   ....[0]....
.L_1559:
        /*003c*/ 	.word	0xffffffff


	//   ....[1]....
        /*0040*/ 	.word	0xffffffff


	//   ....[2]....
        /*0044*/ 	.word	0xffffffff


	//   ....[3]....
        /*0048*/ 	.word	0xffffffff


	//   ....[4]....
        /*004c*/ 	.word	0xffffffff


	//   ....[5]....
        /*0050*/ 	.word	0xffffffff


	//   ....[6]....
        /*0054*/ 	.word	0xffffffff


	//   ....[7]....
        /*0058*/ 	.word	0xffffffff


	//   ....[8]....
        /*005c*/ 	.word	0xffffffff


	//   ....[9]....
        /*0060*/ 	.word	0xffffffff


	//   ....[10]....
        /*0064*/ 	.word	0xffffffff


	//   ....[11]....
        /*0068*/ 	.word	0xffffffff


	//   ....[12]....
        /*006c*/ 	.word	0xffffffff


	//   ....[13]....
        /*0070*/ 	.word	0xffffffff


	//   ....[14]....
        /*0074*/ 	.word	0xffffffff


	//   ....[15]....
        /*0078*/ 	.word	0xffffffff


	//----- nvinfo : EIATTR_COOP_GROUP_INSTR_OFFSETS
	.align		4
.L_1560:
        /*007c*/ 	.byte	0x04, 0x28
        /*007e*/ 	.short	(.L_1562 - .L_1561)


	//   ....[0]....
.L_1561:
        /*0080*/ 	.word	0x00003fe0


	//   ....[1]....
        /*0084*/ 	.word	0x000040d0


	//   ....[2]....
        /*0088*/ 	.word	0x000040e0


	//   ....[3]....
        /*008c*/ 	.word	0x00004140


	//   ....[4]....
        /*0090*/ 	.word	0x000076e0


	//   ....[5]....
        /*0094*/ 	.word	0x000076f0


	//   ....[6]....
        /*0098*/ 	.word	0x00007720


	//   ....[7]....
        /*009c*/ 	.word	0x00007730


	//   ....[8]....
        /*00a0*/ 	.word	0x0000a500


	//   ....[9]....
        /*00a4*/ 	.word	0x0000a510


	//   ....[10]....
        /*00a8*/ 	.word	0x0000a540


	//   ....[11]....
        /*00ac*/ 	.word	0x0000a550


	//   ....[12]....
        /*00b0*/ 	.word	0x0000b8a0


	//   ....[13]....
        /*00b4*/ 	.word	0x0000b8e0


	//   ....[14]....
        /*00b8*/ 	.word	0x0000b930


	//   ....[15]....
        /*00bc*/ 	.word	0x0000b950


	//----- nvinfo : EIATTR_EXIT_INSTR_OFFSETS
	.align		4
.L_1562:
        /*00c0*/ 	.byte	0x04, 0x1c
        /*00c2*/ 	.short	(.L_1564 - .L_1563)


	//   ....[0]....
.L_1563:
        /*00c4*/ 	.word	0x000002d0


	//   ....[1]....
        /*00c8*/ 	.word	0x00000850


	//   ....[2]....
        /*00cc*/ 	.word	0x00000880


	//   ....[3]....
        /*00d0*/ 	.word	0x0000c300


	//   ....[4]....
        /*00d4*/ 	.word	0x0000c3c0


	//----- nvinfo : EIATTR_CTAIDZ_USED
	.align		4
.L_1564:
        /*00d8*/ 	.byte	0x01, 0x04
	.zero		2


	//----- nvinfo : EIATTR_CRS_STACK_SIZE
	.align		4
        /*00dc*/ 	.byte	0x04, 0x1e
        /*00de*/ 	.short	(.L_1566 - .L_1565)
.L_1565:
        /*00e0*/ 	.word	0x00000000
.L_1566:


//--------------------- .nv.info._ZN5flash24flash_fwd_splitkv_kernelI23Flash_fwd_kernel_traitsILi32ELi64ELi128ELi4ELb0ELb0EN7cutlass10bfloat16_tE19Flash_kernel_traitsILi32ELi64ELi128ELi4ES3_EELb1ELb0ELb1ELb0ELb0ELb0ELb0ELb0EEEvNS_16Flash_fwd_paramsE --------------------------
	.section	.nv.info._ZN5flash24flash_fwd_splitkv_kernelI23Flash_fwd_kernel_traitsILi32ELi64ELi128ELi4ELb0ELb0EN7cutlass10bfloat16_tE19Flash_kernel_traitsILi32ELi64ELi128ELi4ES3_EELb1ELb0ELb1ELb0ELb0ELb0ELb0ELb0EEEvNS_16Flash_fwd_paramsE,"",@"SHT_CUDA_INFO"
	.sectionflags	@""
	.align	4


	//----- nvinfo : EIATTR_CUDA_API_VERSION
	.align		4
        /*0000*/ 	.byte	0x04, 0x37
        /*0002*/ 	.short	(.L_1568 - .L_1567)
.L_1567:
        /*0004*/ 	.word	0x00000082


	//----- nvinfo : EIATTR_SW2861232_WAR
	.align		4
.L_1568:
        /*0008*/ 	.byte	0x01, 0x35
	.zero		2


	//----- nvinfo : EIATTR_PARAM_CBANK
	.align		4
        /*000c*/ 	.byte	0x04, 0x0a
        /*000e*/ 	.short	(.L_1570 - .L_1569)
	.align		4
.L_1569:
        /*0010*/ 	.word	index@(.nv.constant0._ZN5flash24flash_fwd_splitkv_kernelI23Flash_fwd_kernel_traitsILi32ELi64ELi128ELi4ELb0ELb0EN7cutlass10bfloat16_tE19Flash_kernel_traitsILi32ELi64ELi128ELi4ES3_EELb1ELb0ELb1ELb0ELb0ELb0ELb0ELb0EEEvNS_16Flash_fwd_paramsE)
        /*0014*/ 	.short	0x0160
        /*0016*/ 	.short	0x01d0


	//----- nvinfo : EIATTR_CBANK_PARAM_SIZE
	.align		4
.L_1570:
        /*0018*/ 	.byte	0x03, 0x19
        /*001a*/ 	.short	0x01d0


	//----- nvinfo : EIATTR_KPARAM_INFO
	.align		4
        /*001c*/ 	.byte	0x04, 0x17
        /*001e*/ 	.short	(.L_1572 - .L_1571)
.L_1571:
        /*0020*/ 	.word	0x00000000
        /*0024*/ 	.short	0x0000
        /*0026*/ 	.short	0x0000
        /*0028*/ 	.byte	0x00, 0xf0, 0x41, 0x07


	//----- nvinfo : EIATTR_MAXREG_COUNT
	.align		4
.L_1572:
        /*002c*/ 	.byte	0x03, 0x1b
        /*002e*/ 	.short	0x00ff


	//----- nvinfo : EIATTR_NUM_BARRIERS
	.align		4
        /*0030*/ 	.byte	0x02, 0x4c
        /*0032*/ 	.byte	0x01
	.zero		1


	//----- nvinfo : EIATTR_MERCURY_ISA_VERSION
	.align		4
        /*0034*/ 	.byte	0x03, 0x5f
        /*0036*/ 	.short	0x0000


	//----- nvinfo : EIATTR_COOP_GROUP_MASK_REGIDS
	.align		4
        /*0038*/ 	.byte	0x04, 0x29
        /*003a*/ 	.short	(.L_1574 - .L_1573)


	//   ....[0]....
.L_1573:
        /*003c*/ 	.word	0xffffffff


	//   ....[1]....
        /*0040*/ 	.word	0xffffffff


	//   ....[2]....
        /*0044*/ 	.word	0xffffffff


	//   ....[3]....
        /*0048*/ 	.word	0xffffffff


	//   ....[4]....
        /*004c*/ 	.word	0xffffffff


	//   ....[5]....
        /*0050*/ 	.word	0xffffffff


	//   ....[6]....
        /*0054*/ 	.word	0xffffffff


	//   ....[7]....
        /*0058*/ 	.word	0xffffffff


	//   ....[8]....
        /*005c*/ 	.word	0xffffffff


	//   ....[9]....
        /*0060*/ 	.word	0xffffffff


	//   ....[10]....
        /*0064*/ 	.word	0xffffffff


	//   ....[11]....
        /*0068*/ 	.word	0xffffffff


	//   ....[12]....
        /*006c*/ 	.word	0xffffffff


	//   ....[13]....
        /*0070*/ 	.word	0xffffffff


	//   ....[14]....
        /*0074*/ 	.word	0xffffffff


	//   ....[15]....
        /*0078*/ 	.word	0xffffffff


	//----- nvinfo : EIATTR_COOP_GROUP_INSTR_OFFSETS
	.align		4
.L_1574:
        /*007c*/ 	.byte	0x04, 0x28
        /*007e*/ 	.short	(.L_1576 - .L_1575)


	//   ....[0]....
.L_1575:
        /*0080*/ 	.word	0x000045d0


	//   ....[1]....
        /*0084*/ 	.word	0x000045f0


	//   ....[2]....
        /*0088*/ 	.word	0x00004620


	//   ....[3]....
        /*008c*/ 	.word	0x00004630


	//   ....[4]....
        /*0090*/ 	.word	0x00007df0


	//   ....[5]....
        /*0094*/ 	.word	0x00007e30


	//   ....[6]....
        /*0098*/ 	.word	0x00007e50


	//   ....[7]....
        /*009c*/ 	.word	0x00007e80


	//   ....[8]....
        /*00a0*/ 	.word	0x0000aee0


	//   ....[9]....
        /*00a4*/ 	.word	0x0000af00


	//   ....[10]....
        /*00a8*/ 	.word	0x0000af20


	//   ....[11]....
        /*00ac*/ 	.word	0x0000af40


	//   ....[12]....
        /*00b0*/ 	.word	0x0000c280


	//   ....[13]....
        /*00b4*/ 	.word	0x0000c2c0


	//   ....[14]....
        /*00b8*/ 	.word	0x0000c310


	//   ....[15]....
        /*00bc*/ 	.word	0x0000c330


	//----- nvinfo : EIATTR_EXIT_INSTR_OFFSETS
	.align		4
.L_1576:
        /*00c0*/ 	.byte	0x04, 0x1c
        /*00c2*/ 	.short	(.L_1578 - .L_1577)


	//   ....[0]....
.L_1577:
        /*00c4*/ 	.word	0x000002d0


	//   ....[1]....
        /*00c8*/ 	.word	0x00000860


	//   ....[2]....
        /*00cc*/ 	.word	0x00000890


	//   ....[3]....
        /*00d0*/ 	.word	0x0000ccf0


	//   ....[4]....
        /*00d4*/ 	.word	0x0000cda0


	//----- nvinfo : EIATTR_CTAIDZ_USED
	.align		4
.L_1578:
        /*00d8*/ 	.byte	0x01, 0x04
	.zero		2


	//----- nvinfo : EIATTR_CRS_STACK_SIZE
	.align		4
        /*00dc*/ 	.byte	0x04, 0x1e
        /*00de*/ 	.short	(.L_1580 - .L_1579)
.L_1579:
        /*00e0*/ 	.word	0x00000000
.L_1580:


//--------------------- .nv.info._ZN5flash24flash_fwd_splitkv_kernelI23Flash_fwd_kernel_traitsILi32ELi64ELi128ELi4ELb0ELb0EN7cutlass10bfloat16_tE19Flash_kernel_traitsILi32ELi64ELi128ELi4ES3_EELb1ELb0ELb1ELb0ELb0ELb1ELb0ELb0EEEvNS_16Flash_fwd_paramsE --------------------------
	.section	.nv.info._ZN5flash24flash_fwd_splitkv_kernelI23Flash_fwd_kernel_traitsILi32ELi64ELi128ELi4ELb0ELb0EN7cutlass10bfloat16_tE19Flash_kernel_traitsILi32ELi64ELi128ELi4ES3_EELb1ELb0ELb1ELb0ELb0ELb1ELb0ELb0EEEvNS_16Flash_fwd_paramsE,"",@"SHT_CUDA_INFO"
	.sectionflags	@""
	.align	4


	//----- nvinfo : EIATTR_CUDA_API_VERSION
	.align		4
        /*0000*/ 	.byte	0x04, 0x37
        /*0002*/ 	.short	(.L_1582 - .L_1581)
.L_1581:
        /*0004*/ 	.word	0x00000082


	//----- nvinfo : EIATTR_SW2861232_WAR
	.align		4
.L_1582:
        /*0008*/ 	.byte	0x01, 0x35
	.zero		2


	//----- nvinfo : EIATTR_PARAM_CBANK
	.align		4
        /*000c*/ 	.byte	0x04, 0x0a
        /*000e*/ 	.short	(.L_1584 - .L_1583)
	.align		4
.L_1583:
        /*0010*/ 	.word	index@(.nv.constant0._ZN5flash24flash_fwd_splitkv_kernelI23Flash_fwd_kernel_traitsILi32ELi64ELi128ELi4ELb0ELb0EN7cutlass10bfloat16_tE19Flash_kernel_traitsILi32ELi64ELi128ELi4ES3_EELb1ELb0ELb1ELb0ELb0ELb1ELb0ELb0EEEvNS_16Flash_fwd_paramsE)
        /*0014*/ 	.short	0x0160
        /*0016*/ 	.short	0x01d0


	//----- nvinfo : EIATTR_CBANK_PARAM_SIZE
	.align		4
.L_1584:
        /*0018*/ 	.byte	0x03, 0x19
        /*001a*/ 	.short	0x01d0


	//----- nvinfo : EIATTR_KPARAM_INFO
	.align		4
        /*001c*/ 	.byte	0x04, 0x17
        /*001e*/ 	.short	(.L_1586 - .L_1585)
.L_1585:
        /*0020*/ 	.word	0x00000000
        /*0024*/ 	.short	0x0000
        /*0026*/ 	.short	0x0000
        /*0028*/ 	.byte	0x00, 0xf0, 0x41, 0x07


	//----- nvinfo : EIATTR_MAXREG_COUNT
	.align		4
.L_1586:
        /*002c*/ 	.byte	0x03, 0x1b
        /*002e*/ 	.short	0x00ff


	//----- nvinfo : EIATTR_NUM_BARRIERS
	.align		4
        /*0030*/ 	.byte	0x02, 0x4c
        /*0032*/ 	.byte	0x01
	.zero		1


	//----- nvinfo : EIATTR_MERCURY_ISA_VERSION
	.align		4
        /*0034*/ 	.byte	0x03, 0x5f
        /*0036*/ 	.short	0x0000


	//----- nvinfo : EIATTR_COOP_GROUP_MASK_REGIDS
	.align		4
        /*0038*/ 	.byte	0x04, 0x29
        /*003a*/ 	.short	(.L_1588 - .L_1587)


	//   ....[0]....
.L_1587:
        /*003c*/ 	.word	0xffffffff


	//   ....[1]....
        /*0040*/ 	.word	0xffffffff


	//   ....[2]....
        /*0044*/ 	.word	0xffffffff


	//   ....[3]....
        /*0048*/ 	.word	0xffffffff


	//   ....[4]....
        /*004c*/ 	.word	0xffffffff


	//   ....[5]....
        /*0050*/ 	.word	0xffffffff


	//   ....[6]....
        /*0054*/ 	.word	0xffffffff


	//   ....[7]....
        /*0058*/ 	.word	0xffffffff


	//   ....[8]....
        /*005c*/ 	.word	0xffffffff


	//   ....[9]....
        /*0060*/ 	.word	0xffffffff


	//   ....[10]....
        /*0064*/ 	.word	0xffffffff


	//   ....[11]....
        /*0068*/ 	.word	0xffffffff


	//   ....[12]....
        /*006c*/ 	.word	0xffffffff


	//   ....[13]....
        /*0070*/ 	.word	0xffffffff


	//   ....[14]....
        /*0074*/ 	.word	0xffffffff


	//   ....[15]....
        /*0078*/ 	.word	0xffffffff


	//----- nvinfo : EIATTR_COOP_GROUP_INSTR_OFFSETS
	.align		4
.L_1588:
        /*007c*/ 	.byte	0x04, 0x28
        /*007e*/ 	.short	(.L_1590 - .L_1589)


	//   ....[0]....
.L_1589:
        /*0080*/ 	.word	0x00004e00


	//   ....[1]....
        /*0084*/ 	.word	0x00004e20


	//   ....[2]....
        /*0088*/ 	.word	0x00004e60


	//   ....[3]....
        /*008c*/ 	.word	0x00004e70


	//   ....[4]....
        /*0090*/ 	.word	0x00008e00


	//   ....[5]....
        /*0094*/ 	.word	0x00008e40


	//   ....[6]....
        /*0098*/ 	.word	0x00008e60


	//   ....[7]....
        /*009c*/ 	.word	0x00008e80


	//   ....[8]....
        /*00a0*/ 	.word	0x0000c720


	//   ....[9]....
        /*00a4*/ 	.word	0x0000c730


	//   ....[10]....
        /*00a8*/ 	.word	0x0000c750


	//   ....[11]....
        /*00ac*/ 	.word	0x0000c770


	//   ....[12]....
        /*00b0*/ 	.word	0x0000dab0


	//   ....[13]....
        /*00b4*/ 	.word	0x0000daf0


	//   ....[14]....
        /*00b8*/ 	.word	0x0000db40


	//   ....[15]....
        /*00bc*/ 	.word	0x0000db60


	//----- nvinfo : EIATTR_EXIT_INSTR_OFFSETS
	.align		4
.L_1590:
        /*00c0*/ 	.byte	0x04, 0x1c
        /*00c2*/ 	.short	(.L_1592 - .L_1591)


	//   ....[0]....
.L_1591:
        /*00c4*/ 	.word	0x000002d0


	//   ....[1]....
        /*00c8*/ 	.word	0x00000860


	//   ....[2]....
        /*00cc*/ 	.word	0x00000890


	//   ....[3]....
        /*00d0*/ 	.word	0x0000e520


	//   ....[4]....
        /*00d4*/ 	.word	0x0000e5d0


	//----- nvinfo : EIATTR_CTAIDZ_USED
	.align		4
.L_1592:
        /*00d8*/ 	.byte	0x01, 0x04
	.zero		2


	//----- nvinfo : EIATTR_CRS_STACK_SIZE
	.align		4
        /*00dc*/ 	.byte	0x04, 0x1e
        /*00de*/ 	.short	(.L_1594 - .L_1593)
.L_1593:
        /*00e0*/ 	.word	0x00000000
.L_1594:


//--------------------- .nv.info._ZN5flash24flash_fwd_splitkv_kernelI23Flash_fwd_kernel_traitsILi32ELi64ELi128ELi4ELb0ELb0EN7cutlass10bfloat16_tE19Flash_kernel_traitsILi32ELi64ELi128ELi4ES3_EELb1ELb0ELb0ELb0ELb1ELb0ELb0ELb1EEEvNS_16Flash_fwd_paramsE --------------------------
	.section	.nv.info._ZN5flash24flash_fwd_splitkv_kernelI23Flash_fwd_kernel_traitsILi32ELi64ELi128ELi4ELb0ELb0EN7cutlass10bfloat16_tE19Flash_kernel_traitsILi32ELi64ELi128ELi4ES3_EELb1ELb0ELb0ELb0ELb1ELb0ELb0ELb1EEEvNS_16Flash_fwd_paramsE,"",@"SHT_CUDA_INFO"
	.sectionflags	@""
	.align	4


	//----- nvinfo : EIATTR_CUDA_API_VERSION
	.align		4
        /*0000*/ 	.byte	0x04, 0x37
        /*0002*/ 	.short	(.L_1596 - .L_1595)
.L_1595:
        /*0004*/ 	.word	0x00000082


	//----- nvinfo : EIATTR_SW2861232_WAR
	.align		4
.L_1596:
        /*0008*/ 	.byte	0x01, 0x35
	.zero		2


	//----- nvinfo : EIATTR_PARAM_CBANK
	.align		4
        /*000c*/ 	.byte	0x04, 0x0a
        /*000e*/ 	.short	(.L_1598 - .L_1597)
	.align		4
.L_1597:
        /*0010*/ 	.word	index@(.nv.constant0._ZN5flash24flash_fwd_splitkv_kernelI23Flash_fwd_kernel_traitsILi32ELi64ELi128ELi4ELb0ELb0EN7cutlass10bfloat16_tE19Flash_kernel_traitsILi32ELi64ELi128ELi4ES3_EELb1ELb0ELb0ELb0ELb1ELb0ELb0ELb1EEEvNS_16Flash_fwd_paramsE)
        /*0014*/ 	.short	0x0160
        /*0016*/ 	.short	0x01d0


	//----- nvinfo : EIATTR_CBANK_PARAM_SIZE
	.align		4
.L_1598:
        /*0018*/ 	.byte	0x03, 0x19
        /*001a*/ 	.short	0x01d0


	//----- nvinfo : EIATTR_KPARAM_INFO
	.align		4
        /*001c*/ 	.byte	0x04, 0x17
        /*001e*/ 	.short	(.L_1600 - .L_1599)
.L_1599:
        /*0020*/ 	.word	0x00000000
        /*0024*/ 	.short	0x0000
        /*0026*/ 	.short	0x0000
        /*0028*/ 	.byte	0x00, 0xf0, 0x41, 0x07


	//----- nvinfo : EIATTR_MAXREG_COUNT
	.align		4
.L_1600:
        /*002c*/ 	.byte	0x03, 0x1b
        /*002e*/ 	.short	0x00ff


	//----- nvinfo : EIATTR_NUM_BARRIERS
	.align		4
        /*0030*/ 	.byte	0x02, 0x4c
        /*0032*/ 	.byte	0x01
	.zero		1


	//----- nvinfo : EIATTR_MERCURY_ISA_VERSION
	.align		4
        /*0034*/ 	.byte	0x03, 0x5f
        /*0036*/ 	.short	0x0000


	//----- nvinfo : EIATTR_COOP_GROUP_MASK_REGIDS
	.align		4
        /*0038*/ 	.byte	0x04, 0x29
        /*003a*/ 	.short	(.L_1602 - .L_1601)


	//   ....[0]....
.L_1601:
        /*003c*/ 	.word	0xffffffff


	//   ....[1]....
        /*0040*/ 	.word	0xffffffff


	//   ....[2]....
        /*0044*/ 	.word	0xffffffff


	//   ....[3]....
        /*0048*/ 	.word	0xffffffff


	//   ....[4]....
        /*004c*/ 	.word	0xffffffff


	//   ....[5]....
        /*0050*/ 	.word	0xffffffff


	//   ....[6]....
        /*0054*/ 	.word	0xffffffff


	//   ....[7]....
        /*0058*/ 	.word	0xffffffff


	//   ....[8]....
        /*005c*/ 	.word	0xffffffff


	//   ....[9]....
        /*0060*/ 	.word	0xffffffff


	//   ....[10]....
        /*0064*/ 	.word	0xffffffff


	//   ....[11]....
        /*0068*/ 	.word	0xffffffff


	//   ....[12]....
        /*006c*/ 	.word	0xffffffff


	//   ....[13]....
        /*0070*/ 	.word	0xffffffff


	//   ....[14]....
        /*0074*/ 	.word	0xffffffff


	//   ....[15]....
        /*0078*/ 	.word	0xffffffff


	//----- nvinfo : EIATTR_COOP_GROUP_INSTR_OFFSETS
	.align		4
.L_1602:
        /*007c*/ 	.byte	0x04, 0x28
        /*007e*/ 	.short	(.L_1604 - .L_1603)


	//   ....[0]....
.L_1603:
        /*0080*/ 	.word	0x00008670


	//   ....[1]....
        /*0084*/ 	.word	0x000086a0


	//   ....[2]....
        /*0088*/ 	.word	0x000086b0


	//   ....[3]....
        /*008c*/ 	.word	0x00008740


	//   ....[4]....
        /*0090*/ 	.word	0x0000b4a0


	//   ....[5]....
        /*0094*/ 	.word	0x0000b4c0


	//   ....[6]....
        /*0098*/ 	.word	0x0000b4e0


	//   ....[7]....
        /*009c*/ 	.word	0x0000b500


	//   ....[8]....
        /*00a0*/ 	.word	0x0000da90


	//   ....[9]....
        /*00a4*/ 	.word	0x0000dab0


	//   ....[10]....
        /*00a8*/ 	.word	0x0000dae0


	//   ....[11]....
        /*00ac*/ 	.word	0x0000daf0


	//   ....[12]....
        /*00b0*/ 	.word	0x0000ee40


	//   ....[13]....
        /*00b4*/ 	.word	0x0000ee80


	//   ....[14]....
        /*00b8*/ 	.word	0x0000eec0


	//   ....[15]....
        /*00bc*/ 	.word	0x0000eee0


	//----- nvinfo : EIATTR_EXIT_INSTR_OFFSETS
	.align		4
.L_1604:
        /*00c0*/ 	.byte	0x04, 0x1c
        /*00c2*/ 	.short	(.L_1606 - .L_1605)


	//   ....[0]....
.L_1605:
        /*00c4*/ 	.word	0x00000300


	//   ....[1]....
        /*00c8*/ 	.word	0x00000860


	//   ....[2]....
        /*00cc*/ 	.word	0x00000890


	//   ....[3]....
        /*00d0*/ 	.word	0x0000f8e0


	//   ....[4]....
        /*00d4*/ 	.word	0x0000f990


	//----- nvinfo : EIATTR_CTAIDZ_USED
	.align		4
.L_1606:
        /*00d8*/ 	.byte	0x01, 0x04
	.zero		2


	//----- nvinfo : EIATTR_CRS_STACK_SIZE
	.align		4
        /*00dc*/ 	.byte	0x04, 0x1e
        /*00de*/ 	.short	(.L_1608 - .L_1607)
.L_1607:
        /*00e0*/ 	.word	0x00000000
.L_1608:


//--------------------- .nv.info._ZN5flash24flash_fwd_splitkv_kernelI23Flash_fwd_kernel_traitsILi32ELi64ELi128ELi4ELb0ELb0EN7cutlass10bfloat16_tE19Flash_kernel_traitsILi32ELi64ELi128ELi4ES3_EELb1ELb0ELb0ELb0ELb1ELb1ELb0ELb1EEEvNS_16Flash_fwd_paramsE --------------------------
	.section	.nv.info._ZN5flash24flash_fwd_splitkv_kernelI23Flash_fwd_kernel_traitsILi32ELi64ELi128ELi4ELb0ELb0EN7cutlass10bfloat16_tE19Flash_kernel_traitsILi32ELi64ELi128ELi4ES3_EELb1ELb0ELb0ELb0ELb1ELb1ELb0ELb1EEEvNS_16Flash_fwd_paramsE,"",@"SHT_CUDA_INFO"
	.sectionflags	@""
	.align	4


	//----- nvinfo : EIATTR_CUDA_API_VERSION
	.align		4
        /*0000*/ 	.byte	0x04, 0x37
        /*0002*/ 	.short	(.L_1610 - .L_1609)
.L_1609:
        /*0004*/ 	.word	0x00000082


	//----- nvinfo : EIATTR_SW2861232_WAR
	.align		4
.L_1610:
        /*0008*/ 	.byte	0x01, 0x35
	.zero		2


	//----- nvinfo : EIATTR_PARAM_CBANK
	.align		4
        /*000c*/ 	.byte	0x04, 0x0a
        /*000e*/ 	.short	(.L_1612 - .L_1611)
	.align		4
.L_1611:
        /*0010*/ 	.word	index@(.nv.constant0._ZN5flash24flash_fwd_splitkv_kernelI23Flash_fwd_kernel_traitsILi32ELi64ELi128ELi4ELb0ELb0EN7cutlass10bfloat16_tE19Flash_kernel_traitsILi32ELi64ELi128ELi4ES3_EELb1ELb0ELb0ELb0ELb1ELb1ELb0ELb1EEEvNS_16Flash_fwd_paramsE)
        /*0014*/ 	.short	0x0160
        /*0016*/ 	.short	0x01d0


	//----- nvinfo : EIATTR_CBANK_PARAM_SIZE
	.align		4
.L_1612:
        /*0018*/ 	.byte	0x03, 0x19
        /*001a*/ 	.short	0x01d0


	//----- nvinfo : EIATTR_KPARAM_INFO
	.align		4
        /*001c*/ 	.byte	0x04, 0x17
        /*001e*/ 	.short	(.L_1614 - .L_1613)
.L_1613:
        /*0020*/ 	.word	0x00000000
        /*0024*/ 	.short	0x0000
        /*0026*/ 	.short	0x0000
        /*0028*/ 	.byte	0x00, 0xf0, 0x41, 0x07


	//----- nvinfo : EIATTR_MAXREG_COUNT
	.align		4
.L_1614:
        /*002c*/ 	.byte	0x03, 0x1b
        /*002e*/ 	.short	0x00ff


	//----- nvinfo : EIATTR_NUM_BARRIERS
	.align		4
        /*0030*/ 	.byte	0x02, 0x4c
        /*0032*/ 	.byte	0x01
	.zero		1


	//----- nvinfo : EIATTR_MERCURY_ISA_VERSION
	.align		4
        /*0034*/ 	.byte	0x03, 0x5f
        /*0036*/ 	.short	0x0000


	//----- nvinfo : EIATTR_COOP_GROUP_MASK_REGIDS
	.align		4
        /*0038*/ 	.byte	0x04, 0x29
        /*003a*/ 	.short	(.L_1616 - .L_1615)


	//   ....[0]....
.L_1615:
        /*003c*/ 	.word	0xffffffff


	//   ....[1]....
        /*0040*/ 	.word	0xffffffff


	//   ....[2]....
        /*0044*/ 	.word	0xffffffff


	//   ....[3]....
        /*0048*/ 	.word	0xffffffff


	//   ....[4]....
        /*004c*/ 	.word	0xffffffff


	//   ....[5]....
        /*0050*/ 	.word	0xffffffff


	//   ....[6]....
        /*0054*/ 	.word	0xffffffff


	//   ....[7]....
        /*0058*/ 	.word	0xffffffff


	//   ....[8]....
        /*005c*/ 	.word	0xffffffff


	//   ....[9]....
        /*0060*/ 	.word	0xffffffff


	//   ....[10]....
        /*0064*/ 	.word	0xffffffff


	//   ....[11]....
        /*0068*/ 	.word	0xffffffff


	//   ....[12]....
        /*006c*/ 	.word	0xffffffff


	//   ....[13]....
        /*0070*/ 	.word	0xffffffff


	//   ....[14]....
        /*0074*/ 	.word	0xffffffff


	//   ....[15]....
        /*0078*/ 	.word	0xffffffff


	//----- nvinfo : EIATTR_COOP_GROUP_INSTR_OFFSETS
	.align		4
.L_1616:
        /*007c*/ 	.byte	0x04, 0x28
        /*007e*/ 	.short	(.L_1618 - .L_1617)


	//   ....[0]....
.L_1617:
        /*0080*/ 	.word	0x00008d80


	//   ....[1]....
        /*0084*/ 	.word	0x00008da0


	//   ....[2]....
        /*0088*/ 	.word	0x00008df0


	//   ....[3]....
        /*008c*/ 	.word	0x00008e00


	//   ....[4]....
        /*0090*/ 	.word	0x0000c3b0


	//   ....[5]....
        /*0094*/ 	.word	0x0000c3c0


	//   ....[6]....
        /*0098*/ 	.word	0x0000c3f0


	//   ....[7]....
        /*009c*/ 	.word	0x0000c400


	//   ....[8]....
        /*00a0*/ 	.word	0x0000f1d0


	//   ....[9]....
        /*00a4*/ 	.word	0x0000f1e0


	//   ....[10]....
        /*00a8*/ 	.word	0x0000f210


	//   ....[11]....
        /*00ac*/ 	.word	0x0000f220


	//   ....[12]....
        /*00b0*/ 	.word	0x00010560


	//   ....[13]....
        /*00b4*/ 	.word	0x000105a0


	//   ....[14]....
        /*00b8*/ 	.word	0x000105e0


	//   ....[15]....
        /*00bc*/ 	.word	0x000105f0


	//----- nvinfo : EIATTR_EXIT_INSTR_OFFSETS
	.align		4
.L_1618:
        /*00c0*/ 	.byte	0x04, 0x1c
        /*00c2*/ 	.short	(.L_1620 - .L_1619)


	//   ....[0]....
.L_1619:
        /*00c4*/ 	.word	0x00000310


	//   ....[1]....
        /*00c8*/ 	.word	0x00000870


	//   ....[2]....
        /*00cc*/ 	.word	0x000008a0


	//   ....[3]....
        /*00d0*/ 	.word	0x00011000


	//   ....[4]....
        /*00d4*/ 	.word	0x000110c0


	//----- nvinfo : EIATTR_CTAIDZ_USED
	.align		4
.L_1620:
        /*00d8*/ 	.byte	0x01, 0x04
	.zero		2


	//----- nvinfo : EIATTR_CRS_STACK_SIZE
	.align		4
        /*00dc*/ 	.byte	0x04, 0x1e
        /*00de*/ 	.short	(.L_1622 - .L_1621)
.L_1621:
        /*00e0*/ 	.word	0x00000000
.L_1622:


//--------------------- .nv.info._ZN5flash24flash_fwd_splitkv_kernelI23Flash_fwd_kernel_traitsILi32ELi64ELi128ELi4ELb0ELb0EN7cutlass10bfloat16_tE19Flash_kernel_traitsILi32ELi64ELi128ELi4ES3_EELb1ELb0ELb1ELb0ELb0ELb0ELb0ELb1EEEvNS_16Flash_fwd_paramsE --------------------------
	.section	.nv.info._ZN5flash24flash_fwd_splitkv_kernelI23Flash_fwd_kernel_traitsILi32ELi64ELi128ELi4ELb0ELb0EN7cutlass10bfloat16_tE19Flash_kernel_traitsILi32ELi64ELi128ELi4ES3_EELb1ELb0ELb1ELb0ELb0ELb0ELb0ELb1EEEvNS_16Flash_fwd_paramsE,"",@"SHT_CUDA_INFO"
	.sectionflags	@""
	.align	4


	//----- nvinfo : EIATTR_CUDA_API_VERSION
	.align		4
        /*0000*/ 	.byte	0x04, 0x37
        /*0002*/ 	.short	(.L_1624 - .L_1623)
.L_1623:
        /*0004*/ 	.word	0x00000082


	//----- nvinfo : EIATTR_SW2861232_WAR
	.align		4
.L_1624:
        /*0008*/ 	.byte	0x01, 0x35
	.zero		2


	//----- nvinfo : EIATTR_PARAM_CBANK
	.align		4
        /*000c*/ 	.byte	0x04, 0x0a
        /*000e*/ 	.short	(.L_1626 - .L_1625)
	.align		4
.L_1625:
        /*0010*/ 	.word	index@(.nv.constant0._ZN5flash24flash_fwd_splitkv_kernelI23Flash_fwd_kernel_traitsILi32ELi64ELi128ELi4ELb0ELb0EN7cutlass10bfloat16_tE19Flash_kernel_traitsILi32ELi64ELi128ELi4ES3_EELb1ELb0ELb1ELb0ELb0ELb0ELb0ELb1EEEvNS_16Flash_fwd_paramsE)
        /*0014*/ 	.short	0x0160
        /*0016*/ 	.short	0x01d0


	//----- nvinfo : EIATTR_CBANK_PARAM_SIZE
	.align		4
.L_1626:
        /*0018*/ 	.byte	0x03, 0x19
        /*001a*/ 	.short	0x01d0


	//----- nvinfo : EIATTR_KPARAM_INFO
	.align		4
        /*001c*/ 	.byte	0x04, 0x17
        /*001e*/ 	.short	(.L_1628 - .L_1627)
.L_1627:
        /*0020*/ 	.word	0x00000000
        /*0024*/ 	.short	0x0000
        /*0026*/ 	.short	0x0000
        /*0028*/ 	.byte	0x00, 0xf0, 0x41, 0x07


	//----- nvinfo : EIATTR_MAXREG_COUNT
	.align		4
.L_1628:
        /*002c*/ 	.byte	0x03, 0x1b
        /*002e*/ 	.short	0x00ff


	//----- nvinfo : EIATTR_NUM_BARRIERS
	.align		4
        /*0030*/ 	.byte	0x02, 0x4c
        /*0032*/ 	.byte	0x01
	.zero		1


	//----- nvinfo : EIATTR_MERCURY_ISA_VERSION
	.align		4
        /*0034*/ 	.byte	0x03, 0x5f
        /*0036*/ 	.short	0x0000


	//----- nvinfo : EIATTR_COOP_GROUP_MASK_REGIDS
	.align		4
        /*0038*/ 	.byte	0x04, 0x29
        /*003a*/ 	.short	(.L_1630 - .L_1629)


	//   ....[0]....
.L_1629:
        /*003c*/ 	.word	0xffffffff


	//   ....[1]....
        /*0040*/ 	.word	0xffffffff


	//   ....[2]....
        /*0044*/ 	.word	0xffffffff


	//   ....[3]....
        /*0048*/ 	.word	0xffffffff


	//   ....[4]....
        /*004c*/ 	.word	0xffffffff


	//   ....[5]....
        /*0050*/ 	.word	0xffffffff


	//   ....[6]....
        /*0054*/ 	.word	0xffffffff


	//   ....[7]....
        /*0058*/ 	.word	0xffffffff


	//   ....[8]....
        /*005c*/ 	.word	0xffffffff


	//   ....[9]....
        /*0060*/ 	.word	0xffffffff


	//   ....[10]....
        /*0064*/ 	.word	0xffffffff


	//   ....[11]....
        /*0068*/ 	.word	0xffffffff


	//   ....[12]....
        /*006c*/ 	.word	0xffffffff


	//   ....[13]....
        /*0070*/ 	.word	0xffffffff


	//   ....[14]....
        /*0074*/ 	.word	0xffffffff


	//   ....[15]....
        /*0078*/ 	.word	0xffffffff


	//----- nvinfo : EIATTR_COOP_GROUP_INSTR_OFFSETS
	.align		4
.L_1630:
        /*007c*/ 	.byte	0x04, 0x28
        /*007e*/ 	.short	(.L_1632 - .L_1631)


	//   ....[0]....
.L_1631:
        /*0080*/ 	.word	0x00009370


	//   ....[1]....
        /*0084*/ 	.word	0x00009390


	//   ....[2]....
        /*0088*/ 	.word	0x00009710


	//   ....[3]....
        /*008c*/ 	.word	0x000097a0


	//   ....[4]....
        /*0090*/ 	.word	0x0000cae0


	//   ....[5]....
        /*0094*/ 	.word	0x0000cb70


	//   ....[6]....
        /*0098*/ 	.word	0x0000cf20


	//   ....[7]....
        /*009c*/ 	.word	0x0000cfb0


	//   ....[8]....
        /*00a0*/ 	.word	0x0000fd70


	//   ....[9]....
        /*00a4*/ 	.word	0x0000fd90


	//   ....[10]....
        /*00a8*/ 	.word	0x0000fdb0


	//   ....[11]....
        /*00ac*/ 	.word	0x0000fdd0


	//   ....[12]....
        /*00b0*/ 	.word	0x00011110


	//   ....[13]....
        /*00b4*/ 	.word	0x00011150


	//   ....[14]....
        /*00b8*/ 	.word	0x00011190


	//   ....[15]....
        /*00bc*/ 	.word	0x000111a0


	//----- nvinfo : EIATTR_EXIT_INSTR_OFFSETS
	.align		4
.L_1632:
        /*00c0*/ 	.byte	0x04, 0x1c
        /*00c2*/ 	.short	(.L_1634 - .L_1633)


	//   ....[0]....
.L_1633:
        /*00c4*/ 	.word	0x00000310


	//   ....[1]....
        /*00c8*/ 	.word	0x00000880


	//   ....[2]....
        /*00cc*/ 	.word	0x000008b0


	//   ....[3]....
        /*00d0*/ 	.word	0x00011bb0


	//   ....[4]....
        /*00d4*/ 	.word	0x00011c60


	//----- nvinfo : EIATTR_CTAIDZ_USED
	.align		4
.L_1634:
        /*00d8*/ 	.byte	0x01, 0x04
	.zero		2


	//----- nvinfo : EIATTR_CRS_STACK_SIZE
	.align		4
        /*00dc*/ 	.byte	0x04, 0x1e
        /*00de*/ 	.short	(.L_1636 - .L_1635)
.L_1635:
        /*00e0*/ 	.word	0x00000000
.L_1636:


//--------------------- .nv.info._ZN5flash24flash_fwd_splitkv_kernelI23Flash_fwd_kernel_traitsILi32ELi64ELi128ELi4ELb0ELb0EN7cutlass10bfloat16_tE19Flash_kernel_traitsILi32ELi64ELi128ELi4ES3_EELb1ELb0ELb1ELb0ELb0ELb1ELb0ELb1EEEvNS_16Flash_fwd_paramsE --------------------------
	.section	.nv.info._ZN5flash24flash_fwd_splitkv_kernelI23Flash_fwd_kernel_traitsILi32ELi64ELi128ELi4ELb0ELb0EN7cutlass10bfloat16_tE19Flash_kernel_traitsILi32ELi64ELi128ELi4ES3_EELb1ELb0ELb1ELb0ELb0ELb1ELb0ELb1EEEvNS_16Flash_fwd_paramsE,"",@"SHT_CUDA_INFO"
	.sectionflags	@""
	.align	4


	//----- nvinfo : EIATTR_CUDA_API_VERSION
	.align		4
        /*0000*/ 	.byte	0x04, 0x37
        /*0002*/ 	.short	(.L_1638 - .L_1637)
.L_1637:
        /*0004*/ 	.word	0x00000082


	//----- nvinfo : EIATTR_SW2861232_WAR
	.align		4
.L_1638:
        /*0008*/ 	.byte	0x01, 0x35
	.zero		2


	//----- nvinfo : EIATTR_PARAM_CBANK
	.align		4
        /*000c*/ 	.byte	0x04, 0x0a
        /*000e*/ 	.short	(.L_1640 - .L_1639)
	.align		4
.L_1639:
        /*0010*/ 	.word	index@(.nv.constant0._ZN5flash24flash_fwd_splitkv_kernelI23Flash_fwd_kernel_traitsILi32ELi64ELi128ELi4ELb0ELb0EN7cutlass10bfloat16_tE19Flash_kernel_traitsILi32ELi64ELi128ELi4ES3_EELb1ELb0ELb1ELb0ELb0ELb1ELb0ELb1EEEvNS_16Flash_fwd_paramsE)
        /*0014*/ 	.short	0x0160
        /*0016*/ 	.short	0x01d0


	//----- nvinfo : EIATTR_CBANK_PARAM_SIZE
	.align		4
.L_1640:
        /*0018*/ 	.byte	0x03, 0x19
        /*001a*/ 	.short	0x01d0


	//----- nvinfo : EIATTR_KPARAM_INFO
	.align		4
        /*001c*/ 	.byte	0x04, 0x17
        /*001e*/ 	.short	(.L_1642 - .L_1641)
.L_1641:
        /*0020*/ 	.word	0x00000000
        /*0024*/ 	.short	0x0000
        /*0026*/ 	.short	0x0000
        /*0028*/ 	.byte	0x00, 0xf0, 0x41, 0x07


	//----- nvinfo : EIATTR_MAXREG_COUNT
	.align		4
.L_1642:
        /*002c*/ 	.byte	0x03, 0x1b
        /*002e*/ 	.short	0x00ff


	//----- nvinfo : EIATTR_NUM_BARRIERS
	.align		4
        /*0030*/ 	.byte	0x02, 0x4c
        /*0032*/ 	.byte	0x01
	.zero		1


	//----- nvinfo : EIATTR_MERCURY_ISA_VERSION
	.align		4
        /*0034*/ 	.byte	0x03, 0x5f
        /*0036*/ 	.short	0x0000


	//----- nvinfo : EIATTR_COOP_GROUP_MASK_REGIDS
	.align		4
        /*0038*/ 	.byte	0x04, 0x29
        /*003a*/ 	.short	(.L_1644 - .L_1643)


	//   ....[0]....
.L_1643:
        /*003c*/ 	.word	0xffffffff


	//   ....[1]....
        /*0040*/ 	.word	0xffffffff


	//   ....[2]....
        /*0044*/ 	.word	0xffffffff


	//   ....[3]....
        /*0048*/ 	.word	0xffffffff


	//   ....[4]....
        /*004c*/ 	.word	0xffffffff


	//   ....[5]....
        /*0050*/ 	.word	0xffffffff


	//   ....[6]....
        /*0054*/ 	.word	0xffffffff


	//   ....[7]....
        /*0058*/ 	.word	0xffffffff


	//   ....[8]....
        /*005c*/ 	.word	0xffffffff


	//   ....[9]....
        /*0060*/ 	.word	0xffffffff


	//   ....[10]....
        /*0064*/ 	.word	0xffffffff


	//   ....[11]....
        /*0068*/ 	.word	0xffffffff


	//   ....[12]....
        /*006c*/ 	.word	0xffffffff


	//   ....[13]....
        /*0070*/ 	.word	0xffffffff


	//   ....[14]....
        /*0074*/ 	.word	0xffffffff


	//   ....[15]....
        /*0078*/ 	.word	0xffffffff


	//----- nvinfo : EIATTR_COOP_GROUP_INSTR_OFFSETS
	.align		4
.L_1644:
        /*007c*/ 	.byte	0x04, 0x28
        /*007e*/ 	.short	(.L_1646 - .L_1645)


	//   ....[0]....
.L_1645:
        /*0080*/ 	.word	0x00009a50


	//   ....[1]....
        /*0084*/ 	.word	0x00009ac0


	//   ....[2]....
        /*0088*/ 	.word	0x00009fa0


	//   ....[3]....
        /*008c*/ 	.word	0x0000a000


	//   ....[4]....
        /*0090*/ 	.word	0x0000daa0


	//   ....[5]....
        /*0094*/ 	.word	0x0000db30


	//   ....[6]....
        /*0098*/ 	.word	0x0000df50


	//   ....[7]....
        /*009c*/ 	.word	0x0000e020


	//   ....[8]....
        /*00a0*/ 	.word	0x00011570


	//   ....[9]....
        /*00a4*/ 	.word	0x000115a0


	//   ....[10]....
        /*00a8*/ 	.word	0x000115c0


	//   ....[11]....
        /*00ac*/ 	.word	0x000115e0


	//   ....[12]....
        /*00b0*/ 	.word	0x00012920


	//   ....[13]....
        /*00b4*/ 	.word	0x00012950


	//   ....[14]....
        /*00b8*/ 	.word	0x000129a0


	//   ....[15]....
        /*00bc*/ 	.word	0x000129c0


	//----- nvinfo : EIATTR_EXIT_INSTR_OFFSETS
	.align		4
.L_1646:
        /*00c0*/ 	.byte	0x04, 0x1c
        /*00c2*/ 	.short	(.L_1648 - .L_1647)


	//   ....[0]....
.L_1647:
        /*00c4*/ 	.word	0x00000310


	//   ....[1]....
        /*00c8*/ 	.word	0x00000880


	//   ....[2]....
        /*00cc*/ 	.word	0x000008b0


	//   ....[3]....
        /*00d0*/ 	.word	0x000133c0


	//   ....[4]....
        /*00d4*/ 	.word	0x00013470


	//----- nvinfo : EIATTR_CTAIDZ_USED
	.align		4
.L_1648:
        /*00d8*/ 	.byte	0x01, 0x04
	.zero		2


	//----- nvinfo : EIATTR_CRS_STACK_SIZE
	.align		4
        /*00dc*/ 	.byte	0x04, 0x1e
        /*00de*/ 	.short	(.L_1650 - .L_1649)
.L_1649:
        /*00e0*/ 	.word	0x00000000
.L_1650:


//--------------------- .nv.info._ZN5flash24flash_fwd_splitkv_kernelI23Flash_fwd_kernel_traitsILi32ELi64ELi128ELi4ELb0ELb0EN7cutlass10bfloat16_tE19Flash_kernel_traitsILi32ELi64ELi128ELi4ES3_EELb1ELb0ELb0ELb0ELb1ELb0ELb1ELb0EEEvNS_16Flash_fwd_paramsE --------------------------
	.section	.nv.info._ZN5flash24flash_fwd_splitkv_kernelI23Flash_fwd_kernel_traitsILi32ELi64ELi128ELi4ELb0ELb0EN7cutlass10bfloat16_tE19Flash_kernel_traitsILi32ELi64ELi128ELi4ES3_EELb1ELb0ELb0ELb0ELb1ELb0ELb1ELb0EEEvNS_16Flash_fwd_paramsE,"",@"SHT_CUDA_INFO"
	.sectionflags	@""
	.align	4


	//----- nvinfo : EIATTR_CUDA_API_VERSION
	.align		4
        /*0000*/ 	.byte	0x04, 0x37
        /*0002*/ 	.short	(.L_1652 - .L_1651)
.L_1651:
        /*0004*/ 	.word	0x00000082


	//----- nvinfo : EIATTR_SW2861232_WAR
	.align		4
.L_1652:
        /*0008*/ 	.byte	0x01, 0x35
	.zero		2


	//----- nvinfo : EIATTR_PARAM_CBANK
	.align		4
        /*000c*/ 	.byte	0x04, 0x0a
        /*000e*/ 	.short	(.L_1654 - .L_1653)
	.align		4
.L_1653:
        /*0010*/ 	.word	index@(.nv.constant0._ZN5flash24flash_fwd_splitkv_kernelI23Flash_fwd_kernel_traitsILi32ELi64ELi128ELi4ELb0ELb0EN7cutlass10bfloat16_tE19Flash_kernel_traitsILi32ELi64ELi128ELi4ES3_EELb1ELb0ELb0ELb0ELb1ELb0ELb1ELb0EEEvNS_16Flash_fwd_paramsE)
        /*0014*/ 	.short	0x0160
        /*0016*/ 	.short	0x01d0


	//----- nvinfo : EIATTR_CBANK_PARAM_SIZE
	.align		4
.L_1654:
        /*0018*/ 	.byte	0x03, 0x19
        /*001a*/ 	.short	0x01d0


	//----- nvinfo : EIATTR_KPARAM_INFO
	.align		4
        /*001c*/ 	.byte	0x04, 0x17
        /*001e*/ 	.short	(.L_1656 - .L_1655)
.L_1655:
        /*0020*/ 	.word	0x00000000
        /*0024*/ 	.short	0x0000
        /*0026*/ 	.short	0x0000
        /*0028*/ 	.byte	0x00, 0xf0, 0x41, 0x07


	//----- nvinfo : EIATTR_MAXREG_COUNT
	.align		4
.L_1656:
        /*002c*/ 	.byte	0x03, 0x1b
        /*002e*/ 	.short	0x00ff


	//----- nvinfo : EIATTR_NUM_BARRIERS
	.align		4
        /*0030*/ 	.byte	0x02, 0x4c
        /*0032*/ 	.byte	0x01
	.zero		1


	//----- nvinfo : EIATTR_MERCURY_ISA_VERSION
	.align		4
        /*0034*/ 	.byte	0x03, 0x5f
        /*0036*/ 	.short	0x0000


	//----- nvinfo : EIATTR_COOP_GROUP_MASK_REGIDS
	.align		4
        /*0038*/ 	.byte	0x04, 0x29
        /*003a*/ 	.short	(.L_1658 - .L_1657)


	//   ....[0]....
.L_1657:
        /*003c*/ 	.word	0xffffffff


	//   ....[1]....
        /*0040*/ 	.word	0xffffffff


	//   ....[2]....
        /*0044*/ 	.word	0xffffffff


	//   ....[3]....
        /*0048*/ 	.word	0xffffffff


	//   ....[4]....
        /*004c*/ 	.word	0xffffffff


	//   ....[5]....
        /*0050*/ 	.word	0xffffffff


	//   ....[6]....
        /*0054*/ 	.word	0xffffffff


	//   ....[7]....
        /*0058*/ 	.word	0xffffffff


	//   ....[8]....
        /*005c*/ 	.word	0xffffffff


	//   ....[9]....
        /*0060*/ 	.word	0xffffffff


	//   ....[10]....
        /*0064*/ 	.word	0xffffffff


	//   ....[11]....
        /*0068*/ 	.word	0xffffffff


	//   ....[12]....
        /*006c*/ 	.word	0xffffffff


	//   ....[13]....
        /*0070*/ 	.word	0xffffffff


	//   ....[14]....
        /*0074*/ 	.word	0xffffffff


	//   ....[15]....
        /*0078*/ 	.word	0xffffffff


	//----- nvinfo : EIATTR_COOP_GROUP_INSTR_OFFSETS
	.align		4
.L_1658:
        /*007c*/ 	.byte	0x04, 0x28
        /*007e*/ 	.short	(.L_1660 - .L_1659)


	//   ....[0]....
.L_1659:
        /*0080*/ 	.word	0x000038d0


	//   ....[1]....
        /*0084*/ 	.word	0x00003900


	//   ....[2]....
        /*0088*/ 	.word	0x00003e10


	//   ....[3]....
        /*008c*/ 	.word	0x00003e70


	//   ....[4]....
        /*0090*/ 	.word	0x00006670


	//   ....[5]....
        /*0094*/ 	.word	0x000066a0


	//   ....[6]....
        /*0098*/ 	.word	0x00006c40


	//   ....[7]....
        /*009c*/ 	.word	0x00006d00


	//   ....[8]....
        /*00a0*/ 	.word	0x00008eb0


	//   ....[9]....
        /*00a4*/ 	.word	0x00008ec0


	//   ....[10]....
        /*00a8*/ 	.word	0x00008ef0


	//   ....[11]....
        /*00ac*/ 	.word	0x00008f00


	//   ....[12]....
        /*00b0*/ 	.word	0x0000a230


	//   ....[13]....
        /*00b4*/ 	.word	0x0000a2a0


	//   ....[14]....
        /*00b8*/ 	.word	0x0000a310


	//   ....[15]....
        /*00bc*/ 	.word	0x0000a350


	//----- nvinfo : EIATTR_EXIT_INSTR_OFFSETS
	.align		4
.L_1660:
        /*00c0*/ 	.byte	0x04, 0x1c
        /*00c2*/ 	.short	(.L_1662 - .L_1661)


	//   ....[0]....
.L_1661:
        /*00c4*/ 	.word	0x00000410


	//   ....[1]....
        /*00c8*/ 	.word	0x000009d0


	//   ....[2]....
        /*00cc*/ 	.word	0x00000a00


	//   ....[3]....
        /*00d0*/ 	.word	0x0000ab50


	//   ....[4]....
        /*00d4*/ 	.word	0x0000ab70


	//----- nvinfo : EIATTR_CTAIDZ_USED
	.align		4
.L_1662:
        /*00d8*/ 	.byte	0x01, 0x04
	.zero		2


	//----- nvinfo : EIATTR_CRS_STACK_SIZE
	.align		4
        /*00dc*/ 	.byte	0x04, 0x1e
        /*00de*/ 	.short	(.L_1664 - .L_1663)
.L_1663:
        /*00e0*/ 	.word	0x00000000
.L_1664:


//--------------------- .nv.info._ZN5flash24flash_fwd_splitkv_kernelI23Flash_fwd_kernel_traitsILi32ELi64ELi128ELi4ELb0ELb0EN7cutlass10bfloat16_tE19Flash_kernel_traitsILi32ELi64ELi128ELi4ES3_EELb1ELb0ELb0ELb0ELb1ELb1ELb1ELb0EEEvNS_16Flash_fwd_paramsE --------------------------
	.section	.nv.info._ZN5flash24flash_fwd_splitkv_kernelI23Flash_fwd_kernel_traitsILi32ELi64ELi128ELi4ELb0ELb0EN7cutlass10bfloat16_tE19Flash_kernel_traitsILi32ELi64ELi128ELi4ES3_EELb1ELb0ELb0ELb0ELb1ELb1ELb1ELb0EEEvNS_16Flash_fwd_paramsE,"",@"SHT_CUDA_INFO"
	.sectionflags	@""
	.align	4


	//----- nvinfo : EIATTR_CUDA_API_VERSION
	.align		4
        /*0000*/ 	.byte	0x04, 0x37
        /*0002*/ 	.short	(.L_1666 - .L_1665)
.L_1665:
        /*0004*/ 	.word	0x00000082


	//----- nvinfo : EIATTR_SW2861232_WAR
	.align		4
.L_1666:
        /*0008*/ 	.byte	0x01, 0x35
	.zero		2


	//----- nvinfo : EIATTR_PARAM_CBANK
	.align		4
        /*000c*/ 	.byte	0x04, 0x0a
        /*000e*/ 	.short	(.L_1668 - .L_1667)
	.align		4
.L_1667:
        /*0010*/ 	.word	index@(.nv.constant0._ZN5flash24flash_fwd_splitkv_kernelI23Flash_fwd_kernel_traitsILi32ELi64ELi128ELi4ELb0ELb0EN7cutlass10bfloat16_tE19Flash_kernel_traitsILi32ELi64ELi128ELi4ES3_EELb1ELb0ELb0ELb0ELb1ELb1ELb1ELb0EEEvNS_16Flash_fwd_paramsE)
        /*0014*/ 	.short	0x0160
        /*0016*/ 	.short	0x01d0


	//----- nvinfo : EIATTR_CBANK_PARAM_SIZE
	.align		4
.L_1668:
        /*0018*/ 	.byte	0x03, 0x19
        /*001a*/ 	.short	0x01d0


	//----- nvinfo : EIATTR_KPARAM_INFO
	.align		4
        /*001c*/ 	.byte	0x04, 0x17
        /*001e*/ 	.short	(.L_1670 - .L_1669)
.L_1669:
        /*0020*/ 	.word	0x00000000
        /*0024*/ 	.short	0x0000
        /*0026*/ 	.short	0x0000
        /*0028*/ 	.byte	0x00, 0xf0, 0x41, 0x07


	//----- nvinfo : EIATTR_MAXREG_COUNT
	.align		4
.L_1670:
        /*002c*/ 	.byte	0x03, 0x1b
        /*002e*/ 	.short	0x00ff


	//----- nvinfo : EIATTR_NUM_BARRIERS
	.align		4
        /*0030*/ 	.byte	0x02, 0x4c
        /*0032*/ 	.byte	0x01
	.zero		1


	//----- nvinfo : EIATTR_MERCURY_ISA_VERSION
	.align		4
        /*0034*/ 	.byte	0x03, 0x5f
        /*0036*/ 	.short	0x0000


	//----- nvinfo : EIATTR_COOP_GROUP_MASK_REGIDS
	.align		4
        /*0038*/ 	.byte	0x04, 0x29
        /*003a*/ 	.short	(.L_1672 - .L_1671)


	//   ....[0]....
.L_1671:
        /*003c*/ 	.word	0xffffffff


	//   ....[1]....
        /*0040*/ 	.word	0xffffffff


	//   ....[2]....
        /*0044*/ 	.word	0xffffffff


	//   ....[3]....
        /*0048*/ 	.word	0xffffffff


	//   ....[4]....
        /*004c*/ 	.word	0xffffffff


	//   ....[5]....
        /*0050*/ 	.word	0xffffffff


	//   ....[6]....
        /*0054*/ 	.word	0xffffffff


	//   ....[7]....
        /*0058*/ 	.word	0xffffffff


	//   ....[8]....
        /*005c*/ 	.word	0xffffffff


	//   ....[9]....
        /*0060*/ 	.word	0xffffffff


	//   ....[10]....
        /*0064*/ 	.word	0xffffffff


	//   ....[11]....
        /*0068*/ 	.word	0xffffffff


	//   ....[12]....
        /*006c*/ 	.word	0xffffffff


	//   ....[13]....
        /*0070*/ 	.word	0xffffffff


	//   ....[14]....
        /*0074*/ 	.word	0xffffffff


	//   ....[15]....
        /*0078*/ 	.word	0xffffffff


	//----- nvinfo : EIATTR_COOP_GROUP_INSTR_OFFSETS
	.align		4
.L_1672:
        /*007c*/ 	.byte	0x04, 0x28
        /*007e*/ 	.short	(.L_1674 - .L_1673)


	//   ....[0]....
.L_1673:
        /*0080*/ 	.word	0x00004100


	//   ....[1]....
        /*0084*/ 	.word	0x00004120


	//   ....[2]....
        /*0088*/ 	.word	0x00004590


	//   ....[3]....
        /*008c*/ 	.word	0x000045e0


	//   ....[4]....
        /*0090*/ 	.word	0x00007790


	//   ....[5]....
        /*0094*/ 	.word	0x000077c0


	//   ....[6]....
        /*0098*/ 	.word	0x000077f0


	//   ....[7]....
        /*009c*/ 	.word	0x00007850


	//   ....[8]....
        /*00a0*/ 	.word	0x0000a600


	//   ....[9]....
        /*00a4*/ 	.word	0x0000a620


	//   ....[10]....
        /*00a8*/ 	.word	0x0000a650


	//   ....[11]....
        /*00ac*/ 	.word	0x0000a660


	//   ....[12]....
        /*00b0*/ 	.word	0x0000b960


	//   ....[13]....
        /*00b4*/ 	.word	0x0000b9a0


	//   ....[14]....
        /*00b8*/ 	.word	0x0000ba30


	//   ....[15]....
        /*00bc*/ 	.word	0x0000ba50


	//----- nvinfo : EIATTR_EXIT_INSTR_OFFSETS
	.align		4
.L_1674:
        /*00c0*/ 	.byte	0x04, 0x1c
        /*00c2*/ 	.short	(.L_1676 - .L_1675)


	//   ....[0]....
.L_1675:
        /*00c4*/ 	.word	0x00000410


	//   ....[1]....
        /*00c8*/ 	.word	0x000009d0


	//   ....[2]....
        /*00cc*/ 	.word	0x00000a00


	//   ....[3]....
        /*00d0*/ 	.word	0x0000c280


	//   ....[4]....
        /*00d4*/ 	.word	0x0000c2a0


	//----- nvinfo : EIATTR_CTAIDZ_USED
	.align		4
.L_1676:
        /*00d8*/ 	.byte	0x01, 0x04
	.zero		2


	//----- nvinfo : EIATTR_CRS_STACK_SIZE
	.align		4
        /*00dc*/ 	.byte	0x04, 0x1e
        /*00de*/ 	.short	(.L_1678 - .L_1677)
.L_1677:
        /*00e0*/ 	.word	0x00000000
.L_1678:


//--------------------- .nv.info._ZN5flash24flash_fwd_splitkv_kernelI23Flash_fwd_kernel_traitsILi32ELi64ELi128ELi4ELb0ELb0EN7cutlass10bfloat16_tE19Flash_kernel_traitsILi32ELi64ELi128ELi4ES3_EELb1ELb0ELb1ELb0ELb0ELb0ELb1ELb0EEEvNS_16Flash_fwd_paramsE --------------------------
	.section	.nv.info._ZN5flash24flash_fwd_splitkv_kernelI23Flash_fwd_kernel_traitsILi32ELi64ELi128ELi4ELb0ELb0EN7cutlass10bfloat16_tE19Flash_kernel_traitsILi32ELi64ELi128ELi4ES3_EELb1ELb0ELb1ELb0ELb0ELb0ELb1ELb0EEEvNS_16Flash_fwd_paramsE,"",@"SHT_CUDA_INFO"
	.sectionflags	@""
	.align	4


	//----- nvinfo : EIATTR_CUDA_API_VERSION
	.align		4
        /*0000*/ 	.byte	0x04, 0x37
        /*0002*/ 	.short	(.L_1680 - .L_1679)
.L_1679:
        /*0004*/ 	.word	0x00000082


	//----- nvinfo : EIATTR_SW2861232_WAR
	.align		4
.L_1680:
        /*0008*/ 	.byte	0x01, 0x35
	.zero		2


	//----- nvinfo : EIATTR_PARAM_CBANK
	.align		4
        /*000c*/ 	.byte	0x04, 0x0a
        /*000e*/ 	.short	(.L_1682 - .L_1681)
	.align		4
.L_1681:
        /*0010*/ 	.word	index@(.nv.constant0._ZN5flash24flash_fwd_splitkv_kernelI23Flash_fwd_kernel_traitsILi32ELi64ELi128ELi4ELb0ELb0EN7cutlass10bfloat16_tE19Flash_kernel_traitsILi32ELi64ELi128ELi4ES3_EELb1ELb0ELb1ELb0ELb0ELb0ELb1ELb0EEEvNS_16Flash_fwd_paramsE)
        /*0014*/ 	.short	0x0160
        /*0016*/ 	.short	0x01d0


	//----- nvinfo : EIATTR_CBANK_PARAM_SIZE
	.align		4
.L_1682:
        /*0018*/ 	.byte	0x03, 0x19
        /*001a*/ 	.short	0x01d0


	//----- nvinfo : EIATTR_KPARAM_INFO
	.align		4
        /*001c*/ 	.byte	0x04, 0x17
        /*001e*/ 	.short	(.L_1684 - .L_1683)
.L_1683:
        /*0020*/ 	.word	0x00000000
        /*0024*/ 	.short	0x0000
        /*0026*/ 	.short	0x0000
        /*0028*/ 	.byte	0x00, 0xf0, 0x41, 0x07


	//----- nvinfo : EIATTR_MAXREG_COUNT
	.align		4
.L_1684:
        /*002c*/ 	.byte	0x03, 0x1b
        /*002e*/ 	.short	0x00ff


	//----- nvinfo : EIATTR_NUM_BARRIERS
	.align		4
        /*0030*/ 	.byte	0x02, 0x4c
        /*0032*/ 	.byte	0x01
	.zero		1


	//----- nvinfo : EIATTR_MERCURY_ISA_VERSION
	.align		4
        /*0034*/ 	.byte	0x03, 0x5f
        /*0036*/ 	.short	0x0000


	//----- nvinfo : EIATTR_COOP_GROUP_MASK_REGIDS
	.align		4
        /*0038*/ 	.byte	0x04, 0x29
        /*003a*/ 	.short	(.L_1686 - .L_1685)


	//   ....[0]....
.L_1685:
        /*003c*/ 	.word	0xffffffff


	//   ....[1]....
        /*0040*/ 	.word	0xffffffff


	//   ....[2]....
        /*0044*/ 	.word	0xffffffff


	//   ....[3]....
        /*0048*/ 	.word	0xffffffff


	//   ....[4]....
        /*004c*/ 	.word	0xffffffff


	//   ....[5]....
        /*0050*/ 	.word	0xffffffff


	//   ....[6]....
        /*0054*/ 	.word	0xffffffff


	//   ....[7]....
        /*0058*/ 	.word	0xffffffff


	//   ....[8]....
        /*005c*/ 	.word	0xffffffff


	//   ....[9]....
        /*0060*/ 	.word	0xffffffff


	//   ....[10]....
        /*0064*/ 	.word	0xffffffff


	//   ....[11]....
        /*0068*/ 	.word	0xffffffff


	//   ....[12]....
        /*006c*/ 	.word	0xffffffff


	//   ....[13]....
        /*0070*/ 	.word	0xffffffff


	//   ....[14]....
        /*0074*/ 	.word	0xffffffff


	//   ....[15]....
        /*0078*/ 	.word	0xffffffff


	//----- nvinfo : EIATTR_COOP_GROUP_INSTR_OFFSETS
	.align		4
.L_1686:
        /*007c*/ 	.byte	0x04, 0x28
        /*007e*/ 	.short	(.L_1688 - .L_1687)


	//   ....[0]....
.L_1687:
        /*0080*/ 	.word	0x000047a0


	//   ....[1]....
        /*0084*/ 	.word	0x000047d0


	//   ....[2]....
        /*0088*/ 	.word	0x00004cf0


	//   ....[3]....
        /*008c*/ 	.word	0x00004d40


	//   ....[4]....
        /*0090*/ 	.word	0x00008080


	//   ....[5]....
        /*0094*/ 	.word	0x000080b0


	//   ....[6]....
        /*0098*/ 	.word	0x00008540


	//   ....[7]....
        /*009c*/ 	.word	0x000085b0


	//   ....[8]....
        /*00a0*/ 	.word	0x0000b380


	//   ....[9]....
        /*00a4*/ 	.word	0x0000b390


	//   ....[10]....
        /*00a8*/ 	.word	0x0000b3b0


	//   ....[11]....
        /*00ac*/ 	.word	0x0000b3d0


	//   ....[12]....
        /*00b0*/ 	.word	0x0000c6f0


	//   ....[13]....
        /*00b4*/ 	.word	0x0000c730


	//   ....[14]....
        /*00b8*/ 	.word	0x0000c7a0


	//   ....[15]....
        /*00bc*/ 	.word	0x0000c7c0


	//----- nvinfo : EIATTR_EXIT_INSTR_OFFSETS
	.align		4
.L_1688:
        /*00c0*/ 	.byte	0x04, 0x1c
        /*00c2*/ 	.short	(.L_1690 - .L_1689)


	//   ....[0]....
.L_1689:
        /*00c4*/ 	.word	0x00000410


	//   ....[1]....
        /*00c8*/ 	.word	0x00000a10


	//   ....[2]....
        /*00cc*/ 	.word	0x00000a40


	//   ....[3]....
        /*00d0*/ 	.word	0x0000d0d0


	//   ....[4]....
        /*00d4*/ 	.word	0x0000d0f0


	//----- nvinfo : EIATTR_CTAIDZ_USED
	.align		4
.L_1690:
        /*00d8*/ 	.byte	0x01, 0x04
	.zero		2


	//----- nvinfo : EIATTR_CRS_STACK_SIZE
	.align		4
        /*00dc*/ 	.byte	0x04, 0x1e
        /*00de*/ 	.short	(.L_1692 - .L_1691)
.L_1691:
        /*00e0*/ 	.word	0x00000000
.L_1692:


//--------------------- .nv.info._ZN5flash24flash_fwd_splitkv_kernelI23Flash_fwd_kernel_traitsILi32ELi64ELi128ELi4ELb0ELb0EN7cutlass10bfloat16_tE19Flash_kernel_traitsILi32ELi64ELi128ELi4ES3_EELb1ELb0ELb1ELb0ELb0ELb1ELb1ELb0EEEvNS_16Flash_fwd_paramsE --------------------------
	.section	.nv.info._ZN5flash24flash_fwd_splitkv_kernelI23Flash_fwd_kernel_traitsILi32ELi64ELi128ELi4ELb0ELb0EN7cutlass10bfloat16_tE19Flash_kernel_traitsILi32ELi64ELi128ELi4ES3_EELb1ELb0ELb1ELb0ELb0ELb1ELb1ELb0EEEvNS_16Flash_fwd_paramsE,"",@"SHT_CUDA_INFO"
	.sectionflags	@""
	.align	4


	//----- nvinfo : EIATTR_CUDA_API_VERSION
	.align		4
        /*0000*/ 	.byte	0x04, 0x37
        /*0002*/ 	.short	(.L_1694 - .L_1693)
.L_1693:
        /*0004*/ 	.word	0x00000082


	//----- nvinfo : EIATTR_SW2861232_WAR
	.align		4
.L_1694:
        /*0008*/ 	.byte	0x01, 0x35
	.zero		2


	//----- nvinfo : EIATTR_PARAM_CBANK
	.align		4
        /*000c*/ 	.byte	0x04, 0x0a
        /*000e*/ 	.short	(.L_1696 - .L_1695)
	.align		4
.L_1695:
        /*0010*/ 	.word	index@(.nv.constant0._ZN5flash24flash_fwd_splitkv_kernelI23Flash_fwd_kernel_traitsILi32ELi64ELi128ELi4ELb0ELb0EN7cutlass10bfloat16_tE19Flash_kernel_traitsILi32ELi64ELi128ELi4ES3_EELb1ELb0ELb1ELb0ELb0ELb1ELb1ELb0EEEvNS_16Flash_fwd_paramsE)
        /*0014*/ 	.short	0x0160
        /*0016*/ 	.short	0x01d0


	//----- nvinfo : EIATTR_CBANK_PARAM_SIZE
	.align		4
.L_1696:
        /*0018*/ 	.byte	0x03, 0x19
        /*001a*/ 	.short	0x01d0


	//----- nvinfo : EIATTR_KPARAM_INFO
	.align		4
        /*001c*/ 	.byte	0x04, 0x17
        /*001e*/ 	.short	(.L_1698 - .L_1697)
.L_1697:
        /*0020*/ 	.word	0x00000000
        /*0024*/ 	.short	0x0000
        /*0026*/ 	.short	0x0000
        /*0028*/ 	.byte	0x00, 0xf0, 0x41, 0x07


	//----- nvinfo : EIATTR_MAXREG_COUNT
	.align		4
.L_1698:
        /*002c*/ 	.byte	0x03, 0x1b
        /*002e*/ 	.short	0x00ff


	//----- nvinfo : EIATTR_NUM_BARRIERS
	.align		4
        /*0030*/ 	.byte	0x02, 0x4c
        /*0032*/ 	.byte	0x01
	.zero		1


	//----- nvinfo : EIATTR_MERCURY_ISA_VERSION
	.align		4
        /*0034*/ 	.byte	0x03, 0x5f
        /*0036*/ 	.short	0x0000


	//----- nvinfo : EIATTR_COOP_GROUP_MASK_REGIDS
	.align		4
        /*0038*/ 	.byte	0x04, 0x29
        /*003a*/ 	.short	(.L_1700 - .L_1699)


	//   ....[0]....
.L_1699:
        /*003c*/ 	.word	0xffffffff


	//   ....[1]....
        /*0040*/ 	.word	0xffffffff


	//   ....[2]....
        /*0044*/ 	.word	0xffffffff


	//   ....[3]....
        /*0048*/ 	.word	0xffffffff


	//   ....[4]....
        /*004c*/ 	.word	0xffffffff


	//   ....[5]....
        /*0050*/ 	.word	0xffffffff


	//   ....[6]....
        /*0054*/ 	.word	0xffffffff


	//   ....[7]....
        /*0058*/ 	.word	0xffffffff


	//   ....[8]....
        /*005c*/ 	.word	0xffffffff


	//   ....[9]....
        /*0060*/ 	.word	0xffffffff


	//   ....[10]....
        /*0064*/ 	.word	0xffffffff


	//   ....[11]....
        /*0068*/ 	.word	0xffffffff


	//   ....[12]....
        /*006c*/ 	.word	0xffffffff


	//   ....[13]....
        /*0070*/ 	.word	0xffffffff


	//   ....[14]....
        /*0074*/ 	.word	0xffffffff


	//   ....[15]....
        /*0078*/ 	.word	0xffffffff


	//----- nvinfo : EIATTR_COOP_GROUP_INSTR_OFFSETS
	.align		4
.L_1700:
        /*007c*/ 	.byte	0x04, 0x28
        /*007e*/ 	.short	(.L_1702 - .L_1701)


	//   ....[0]....
.L_1701:
        /*0080*/ 	.word	0x00005030


	//   ....[1]....
        /*0084*/ 	.word	0x00005050


	//   ....[2]....
        /*0088*/ 	.word	0x000050a0


	//   ....[3]....
        /*008c*/ 	.word	0x000051c0


	//   ....[4]....
        /*0090*/ 	.word	0x00008f30


	//   ....[5]....
        /*0094*/ 	.word	0x00008fc0


	//   ....[6]....
        /*0098*/ 	.word	0x000093f0


	//   ....[7]....
        /*009c*/ 	.word	0x00009540


	//   ....[8]....
        /*00a0*/ 	.word	0x0000c9f0


	//   ....[9]....
        /*00a4*/ 	.word	0x0000ca20


	//   ....[10]....
        /*00a8*/ 	.word	0x0000ca40


	//   ....[11]....
        /*00ac*/ 	.word	0x0000ca60


	//   ....[12]....
        /*00b0*/ 	.word	0x0000dd80


	//   ....[13]....
        /*00b4*/ 	.word	0x0000ddc0


	//   ....[14]....
        /*00b8*/ 	.word	0x0000de40


	//   ....[15]....
        /*00bc*/ 	.word	0x0000de60


	//----- nvinfo : EIATTR_EXIT_INSTR_OFFSETS
	.align		4
.L_1702:
        /*00c0*/ 	.byte	0x04, 0x1c
        /*00c2*/ 	.short	(.L_1704 - .L_1703)


	//   ....[0]....
.L_1703:
        /*00c4*/ 	.word	0x00000410


	//   ....[1]....
        /*00c8*/ 	.word	0x00000a00


	//   ....[2]....
        /*00cc*/ 	.word	0x00000a30


	//   ....[3]....
        /*00d0*/ 	.word	0x0000e760


	//   ....[4]....
        /*00d4*/ 	.word	0x0000e780


	//----- nvinfo : EIATTR_CTAIDZ_USED
	.align		4
.L_1704:
        /*00d8*/ 	.byte	0x01, 0x04
	.zero		2


	//----- nvinfo : EIATTR_CRS_STACK_SIZE
	.align		4
        /*00dc*/ 	.byte	0x04, 0x1e
        /*00de*/ 	.short	(.L_1706 - .L_1705)
.L_1705:
        /*00e0*/ 	.word	0x00000000
.L_1706:


//--------------------- .nv.info._ZN5flash24flash_fwd_splitkv_kernelI23Flash_fwd_kernel_traitsILi32ELi64ELi128ELi4ELb0ELb0EN7cutlass10bfloat16_tE19Flash_kernel_traitsILi32ELi64ELi128ELi4ES3_EELb1ELb0ELb0ELb0ELb1ELb0ELb1ELb1EEEvNS_16Flash_fwd_paramsE --------------------------
	.section	.nv.info._ZN5flash24flash_fwd_splitkv_kernelI23Flash_fwd_kernel_traitsILi32ELi64ELi128ELi4ELb0ELb0EN7cutlass10bfloat16_tE19Flash_kernel_traitsILi32ELi64ELi128ELi4ES3_EELb1ELb0ELb0ELb0ELb1ELb0ELb1ELb1EEEvNS_16Flash_fwd_paramsE,"",@"SHT_CUDA_INFO"
	.sectionflags	@""
	.align	4


	//----- nvinfo : EIATTR_CUDA_API_VERSION
	.align		4
        /*0000*/ 	.byte	0x04, 0x37
        /*0002*/ 	.short	(.L_1708 - .L_1707)
.L_1707:
        /*0004*/ 	.word	0x00000082


	//----- nvinfo : EIATTR_SW2861232_WAR
	.align		4
.L_1708:
        /*0008*/ 	.byte	0x01, 0x35
	.zero		2


	//----- nvinfo : EIATTR_PARAM_CBANK
	.align		4
        /*000c*/ 	.byte	0x04, 0x0a
        /*000e*/ 	.short	(.L_1710 - .L_1709)
	.align		4
.L_1709:
        /*0010*/ 	.word	index@(.nv.constant0._ZN5flash24flash_fwd_splitkv_kernelI23Flash_fwd_kernel_traitsILi32ELi64ELi128ELi4ELb0ELb0EN7cutlass10bfloat16_tE19Flash_kernel_traitsILi32ELi64ELi128ELi4ES3_EELb1ELb0ELb0ELb0ELb1ELb0ELb1ELb1EEEvNS_16Flash_fwd_paramsE)
        /*0014*/ 	.short	0x0160
        /*0016*/ 	.short	0x01d0


	//----- nvinfo : EIATTR_CBANK_PARAM_SIZE
	.align		4
.L_1710:
        /*0018*/ 	.byte	0x03, 0x19
        /*001a*/ 	.short	0x01d0


	//----- nvinfo : EIATTR_KPARAM_INFO
	.align		4
        /*001c*/ 	.byte	0x04, 0x17
        /*001e*/ 	.short	(.L_1712 - .L_1711)
.L_1711:
        /*0020*/ 	.word	0x00000000
        /*0024*/ 	.short	0x0000
        /*0026*/ 	.short	0x0000
        /*0028*/ 	.byte	0x00, 0xf0, 0x41, 0x07


	//----- nvinfo : EIATTR_MAXREG_COUNT
	.align		4
.L_1712:
        /*002c*/ 	.byte	0x03, 0x1b
        /*002e*/ 	.short	0x00ff


	//----- nvinfo : EIATTR_NUM_BARRIERS
	.align		4
        /*0030*/ 	.byte	0x02, 0x4c
        /*0032*/ 	.byte	0x01
	.zero		1


	//----- nvinfo : EIATTR_MERCURY_ISA_VERSION
	.align		4
        /*0034*/ 	.byte	0x03, 0x5f
        /*0036*/ 	.short	0x0000


	//----- nvinfo : EIATTR_COOP_GROUP_MASK_REGIDS
	.align		4
        /*0038*/ 	.byte	0x04, 0x29
        /*003a*/ 	.short	(.L_1714 - .L_1713)


	//   ....[0]....
.L_1713:
        /*003c*/ 	.word	0xffffffff


	//   ....[1]....
        /*0040*/ 	.word	0xffffffff


	//   ....[2]....
        /*0044*/ 	.word	0xffffffff


	//   ....[3]....
        /*0048*/ 	.word	0xffffffff


	//   ....[4]....
        /*004c*/ 	.word	0xffffffff


	//   ....[5]....
        /*0050*/ 	.word	0xffffffff


	//   ....[6]....
        /*0054*/ 	.word	0xffffffff


	//   ....[7]....
        /*0058*/ 	.word	0xffffffff


	//   ....[8]....
        /*005c*/ 	.word	0xffffffff


	//   ....[9]....
        /*0060*/ 	.word	0xffffffff


	//   ....[10]....
        /*0064*/ 	.word	0xffffffff


	//   ....[11]....
        /*0068*/ 	.word	0xffffffff


	//   ....[12]....
        /*006c*/ 	.word	0xffffffff


	//   ....[13]....
        /*0070*/ 	.word	0xffffffff


	//   ....[14]....
        /*0074*/ 	.word	0xffffffff


	//   ....[15]....
        /*0078*/ 	.word	0xffffffff


	//----- nvinfo : EIATTR_COOP_GROUP_INSTR_OFFSETS
	.align		4
.L_1714:
        /*007c*/ 	.byte	0x04, 0x28
        /*007e*/ 	.short	(.L_1716 - .L_1715)


	//   ....[0]....
.L_1715:
        /*0080*/ 	.word	0x000087d0


	//   ....[1]....
        /*0084*/ 	.word	0x00008800


	//   ....[2]....
        /*0088*/ 	.word	0x00008810


	//   ....[3]....
        /*008c*/ 	.word	0x000088a0


	//   ....[4]....
        /*0090*/ 	.word	0x0000b5e0


	//   ....[5]....
        /*0094*/ 	.word	0x0000b5f0


	//   ....[6]....
        /*0098*/ 	.word	0x0000b620


	//   ....[7]....
        /*009c*/ 	.word	0x0000b630


	//   ....[8]....
        /*00a0*/ 	.word	0x0000dba0


	//   ....[9]....
        /*00a4*/ 	.word	0x0000dbc0


	//   ....[10]....
        /*00a8*/ 	.word	0x0000dbf0


	//   ....[11]....
        /*00ac*/ 	.word	0x0000dc00


	//   ....[12]....
        /*00b0*/ 	.word	0x0000ef30


	//   ....[13]....
        /*00b4*/ 	.word	0x0000ef70


	//   ....[14]....
        /*00b8*/ 	.word	0x0000eff0


	//   ....[15]....
        /*00bc*/ 	.word	0x0000f000


	//----- nvinfo : EIATTR_EXIT_INSTR_OFFSETS
	.align		4
.L_1716:
        /*00c0*/ 	.byte	0x04, 0x1c
        /*00c2*/ 	.short	(.L_1718 - .L_1717)


	//   ....[0]....
.L_1717:
        /*00c4*/ 	.word	0x00000420


	//   ....[1]....
        /*00c8*/ 	.word	0x000009d0


	//   ....[2]....
        /*00cc*/ 	.word	0x00000a00


	//   ....[3]....
        /*00d0*/ 	.word	0x0000f930


	//   ....[4]....
        /*00d4*/ 	.word	0x0000f950


	//----- nvinfo : EIATTR_CTAIDZ_USED
	.align		4
.L_1718:
        /*00d8*/ 	.byte	0x01, 0x04
	.zero		2


	//----- nvinfo : EIATTR_CRS_STACK_SIZE
	.align		4
        /*00dc*/ 	.byte	0x04, 0x1e
        /*00de*/ 	.short	(.L_1720 - .L_1719)
.L_1719:
        /*00e0*/ 	.word	0x00000000
.L_1720:


//--------------------- .nv.info._ZN5flash24flash_fwd_splitkv_kernelI23Flash_fwd_kernel_traitsILi32ELi64ELi128ELi4ELb0ELb0EN7cutlass10bfloat16_tE19Flash_kernel_traitsILi32ELi64ELi128ELi4ES3_EELb1ELb0ELb0ELb0ELb1ELb1ELb1ELb1EEEvNS_16Flash_fwd_paramsE --------------------------
	.section	.nv.info._ZN5flash24flash_fwd_splitkv_kernelI23Flash_fwd_kernel_traitsILi32ELi64ELi128ELi4ELb0ELb0EN7cutlass10bfloat16_tE19Flash_kernel_traitsILi32ELi64ELi128ELi4ES3_EELb1ELb0ELb0ELb0ELb1ELb1ELb1ELb1EEEvNS_16Flash_fwd_paramsE,"",@"SHT_CUDA_INFO"
	.sectionflags	@""
	.align	4


	//----- nvinfo : EIATTR_CUDA_API_VERSION
	.align		4
        /*0000*/ 	.byte	0x04, 0x37
        /*0002*/ 	.short	(.L_1722 - .L_1721)
.L_1721:
        /*0004*/ 	.word	0x00000082


	//----- nvinfo : EIATTR_SW2861232_WAR
	.align		4
.L_1722:
        /*0008*/ 	.byte	0x01, 0x35
	.zero		2


	//----- nvinfo : EIATTR_PARAM_CBANK
	.align		4
        /*000c*/ 	.byte	0x04, 0x0a
        /*000e*/ 	.short	(.L_1724 - .L_1723)
	.align		4
.L_1723:
        /*0010*/ 	.word	index@(.nv.constant0._ZN5flash24flash_fwd_splitkv_kernelI23Flash_fwd_kernel_traitsILi32ELi64ELi128ELi4ELb0ELb0EN7cutlass10bfloat16_tE19Flash_kernel_traitsILi32ELi64ELi128ELi4ES3_EELb1ELb0ELb0ELb0ELb1ELb1ELb1ELb1EEEvNS_16Flash_fwd_paramsE)
        /*0014*/ 	.short	0x0160
        /*0016*/ 	.short	0x01d0


	//----- nvinfo : EIATTR_CBANK_PARAM_SIZE
	.align		4
.L_1724:
        /*0018*/ 	.byte	0x03, 0x19
        /*001a*/ 	.short	0x01d0


	//----- nvinfo : EIATTR_KPARAM_INFO
	.align		4
        /*001c*/ 	.byte	0x04, 0x17
        /*001e*/ 	.short	(.L_1726 - .L_1725)
.L_1725:
        /*0020*/ 	.word	0x00000000
        /*0024*/ 	.short	0x0000
        /*0026*/ 	.short	0x0000
        /*0028*/ 	.byte	0x00, 0xf0, 0x41, 0x07


	//----- nvinfo : EIATTR_MAXREG_COUNT
	.align		4
.L_1726:
        /*002c*/ 	.byte	0x03, 0x1b
        /*002e*/ 	.short	0x00ff


	//----- nvinfo : EIATTR_NUM_BARRIERS
	.align		4
        /*0030*/ 	.byte	0x02, 0x4c
        /*0032*/ 	.byte	0x01
	.zero		1


	//----- nvinfo : EIATTR_MERCURY_ISA_VERSION
	.align		4
        /*0034*/ 	.byte	0x03, 0x5f
        /*0036*/ 	.short	0x0000


	//----- nvinfo : EIATTR_COOP_GROUP_MASK_REGIDS
	.align		4
        /*0038*/ 	.byte	0x04, 0x29
        /*003a*/ 	.short	(.L_1728 - .L_1727)


	//   ....[0]....
.L_1727:
        /*003c*/ 	.word	0xffffffff


	//   ....[1]....
        /*0040*/ 	.word	0xffffffff


	//   ....[2]....
        /*0044*/ 	.word	0xffffffff


	//   ....[3]....
        /*0048*/ 	.word	0xffffffff


	//   ....[4]....
        /*004c*/ 	.word	0xffffffff


	//   ....[5]....
        /*0050*/ 	.word	0xffffffff


	//   ....[6]....
        /*0054*/ 	.word	0xffffffff


	//   ....[7]....
        /*0058*/ 	.word	0xffffffff


	//   ....[8]....
        /*005c*/ 	.word	0xffffffff


	//   ....[9]....
        /*0060*/ 	.word	0xffffffff


	//   ....[10]....
        /*0064*/ 	.word	0xffffffff


	//   ....[11]....
        /*0068*/ 	.word	0xffffffff


	//   ....[12]....
        /*006c*/ 	.word	0xffffffff


	//   ....[13]....
        /*0070*/ 	.word	0xffffffff


	//   ....[14]....
        /*0074*/ 	.word	0xffffffff


	//   ....[15]....
        /*0078*/ 	.word	0xffffffff


	//----- nvinfo : EIATTR_COOP_GROUP_INSTR_OFFSETS
	.align		4
.L_1728:
        /*007c*/ 	.byte	0x04, 0x28
        /*007e*/ 	.short	(.L_1730 - .L_1729)


	//   ....[0]....
.L_1729:
        /*0080*/ 	.word	0x00008fc0


	//   ....[1]....
        /*0084*/ 	.word	0x00008fe0


	//   ....[2]....
        /*0088*/ 	.word	0x00009020


	//   ....[3]....
        /*008c*/ 	.word	0x00009030


	//   ....[4]....
        /*0090*/ 	.word	0x0000c5c0


	//   ....[5]....
        /*0094*/ 	.word	0x0000c5d0


	//   ....[6]....
        /*0098*/ 	.word	0x0000c600


	//   ....[7]....
        /*009c*/ 	.word	0x0000c610


	//   ....[8]....
        /*00a0*/ 	.word	0x0000f3b0


	//   ....[9]....
        /*00a4*/ 	.word	0x0000f3d0


	//   ....[10]....
        /*00a8*/ 	.word	0x0000f400


	//   ....[11]....
        /*00ac*/ 	.word	0x0000f410


	//   ....[12]....
        /*00b0*/ 	.word	0x00010730


	//   ....[13]....
        /*00b4*/ 	.word	0x00010770


	//   ....[14]....
        /*00b8*/ 	.word	0x000107f0


	//   ....[15]....
        /*00bc*/ 	.word	0x00010800


	//----- nvinfo : EIATTR_EXIT_INSTR_OFFSETS
	.align		4
.L_1730:
        /*00c0*/ 	.byte	0x04, 0x1c
        /*00c2*/ 	.short	(.L_1732 - .L_1731)


	//   ....[0]....
.L_1731:
        /*00c4*/ 	.word	0x00000420


	//   ....[1]....
        /*00c8*/ 	.word	0x000009d0


	//   ....[2]....
        /*00cc*/ 	.word	0x00000a00


	//   ....[3]....
        /*00d0*/ 	.word	0x00011130


	//   ....[4]....
        /*00d4*/ 	.word	0x00011150


	//----- nvinfo : EIATTR_CTAIDZ_USED
	.align		4
.L_1732:
        /*00d8*/ 	.byte	0x01, 0x04
	.zero		2


	//----- nvinfo : EIATTR_CRS_STACK_SIZE
	.align		4
        /*00dc*/ 	.byte	0x04, 0x1e
        /*00de*/ 	.short	(.L_1734 - .L_1733)
.L_1733:
        /*00e0*/ 	.word	0x00000000
.L_1734:


//--------------------- .nv.info._ZN5flash24flash_fwd_splitkv_kernelI23Flash_fwd_kernel_traitsILi32ELi64ELi128ELi4ELb0ELb0EN7cutlass10bfloat16_tE19Flash_kernel_traitsILi32ELi64ELi128ELi4ES3_EELb1ELb0ELb1ELb0ELb0ELb0ELb1ELb1EEEvNS_16Flash_fwd_paramsE --------------------------
	.section	.nv.info._ZN5flash24flash_fwd_splitkv_kernelI23Flash_fwd_kernel_traitsILi32ELi64ELi128ELi4ELb0ELb0EN7cutlass10bfloat16_tE19Flash_kernel_traitsILi32ELi64ELi128ELi4ES3_EELb1ELb0ELb1ELb0ELb0ELb0ELb1ELb1EEEvNS_16Flash_fwd_paramsE,"",@"SHT_CUDA_INFO"
	.sectionflags	@""
	.align	4


	//----- nvinfo : EIATTR_CUDA_API_VERSION
	.align		4
        /*0000*/ 	.byte	0x04, 0x37
        /*0002*/ 	.short	(.L_1736 - .L_1735)
.L_1735:
        /*0004*/ 	.word	0x00000082


	//----- nvinfo : EIATTR_SW2861232_WAR
	.align		4
.L_1736:
        /*0008*/ 	.byte	0x01, 0x35
	.zero		2


	//----- nvinfo : EIATTR_PARAM_CBANK
	.align		4
        /*000c*/ 	.byte	0x04, 0x0a
        /*000e*/ 	.short	(.L_1738 - .L_1737)
	.align		4
.L_1737:
        /*0010*/ 	.word	index@(.nv.constant0._ZN5flash24flash_fwd_splitkv_kernelI23Flash_fwd_kernel_traitsILi32ELi64ELi128ELi4ELb0ELb0EN7cutlass10bfloat16_tE19Flash_kernel_traitsILi32ELi64ELi128ELi4ES3_EELb1ELb0ELb1ELb0ELb0ELb0ELb1ELb1EEEvNS_16Flash_fwd_paramsE)
        /*0014*/ 	.short	0x0160
        /*0016*/ 	.short	0x01d0


	//----- nvinfo : EIATTR_CBANK_PARAM_SIZE
	.align		4
.L_1738:
        /*0018*/ 	.byte	0x03, 0x19
        /*001a*/ 	.short	0x01d0


	//----- nvinfo : EIATTR_KPARAM_INFO
	.align		4
        /*001c*/ 	.byte	0x04, 0x17
        /*001e*/ 	.short	(.L_1740 - .L_1739)
.L_1739:
        /*0020*/ 	.word	0x00000000
        /*0024*/ 	.short	0x0000
        /*0026*/ 	.short	0x0000
        /*0028*/ 	.byte	0x00, 0xf0, 0x41, 0x07


	//----- nvinfo : EIATTR_MAXREG_COUNT
	.align		4
.L_1740:
        /*002c*/ 	.byte	0x03, 0x1b
        /*002e*/ 	.short	0x00ff


	//----- nvinfo : EIATTR_NUM_BARRIERS
	.align		4
        /*0030*/ 	.byte	0x02, 0x4c
        /*0032*/ 	.byte	0x01
	.zero		1


	//----- nvinfo : EIATTR_MERCURY_ISA_VERSION
	.align		4
        /*0034*/ 	.byte	0x03, 0x5f
        /*0036*/ 	.short	0x0000


	//----- nvinfo : EIATTR_COOP_GROUP_MASK_REGIDS
	.align		4
        /*0038*/ 	.byte	0x04, 0x29
        /*003a*/ 	.short	(.L_1742 - .L_1741)


	//   ....[0]....
.L_1741:
        /*003c*/ 	.word	0xffffffff


	//   ....[1]....
        /*0040*/ 	.word	0xffffffff


	//   ....[2]....
        /*0044*/ 	.word	0xffffffff


	//   ....[3]....
        /*0048*/ 	.word	0xffffffff


	//   ....[4]....
        /*004c*/ 	.word	0xffffffff


	//   ....[5]....
        /*0050*/ 	.word	0xffffffff


	//   ....[6]....
        /*0054*/ 	.word	0xffffffff


	//   ....[7]....
        /*0058*/ 	.word	0xffffffff


	//   ....[8]....
        /*005c*/ 	.word	0xffffffff


	//   ....[9]....
        /*0060*/ 	.word	0xffffffff


	//   ....[10]....
        /*0064*/ 	.word	0xffffffff


	//   ....[11]....
        /*0068*/ 	.word	0xffffffff


	//   ....[12]....
        /*006c*/ 	.word	0xffffffff


	//   ....[13]....
        /*0070*/ 	.word	0xffffffff


	//   ....[14]....
        /*0074*/ 	.word	0xffffffff


	//   ....[15]....
        /*0078*/ 	.word	0xffffffff


	//----- nvinfo : EIATTR_COOP_GROUP_INSTR_OFFSETS
	.align		4
.L_1742:
        /*007c*/ 	.byte	0x04, 0x28
        /*007e*/ 	.short	(.L_1744 - .L_1743)


	//   ....[0]....
.L_1743:
        /*0080*/ 	.word	0x000096d0


	//   ....[1]....
        /*0084*/ 	.word	0x000096f0


	//   ....[2]....
        /*0088*/ 	.word	0x00009800


	//   ....[3]....
        /*008c*/ 	.word	0x00009940


	//   ....[4]....
        /*0090*/ 	.word	0x0000cdb0


	//   ....[5]....
        /*0094*/ 	.word	0x0000ce30


	//   ....[6]....
        /*0098*/ 	.word	0x0000d270


	//   ....[7]....
        /*009c*/ 	.word	0x0000d2e0


	//   ....[8]....
        /*00a0*/ 	.word	0x00010030


	//   ....[9]....
        /*00a4*/ 	.word	0x00010050


	//   ....[10]....
        /*00a8*/ 	.word	0x00010070


	//   ....[11]....
        /*00ac*/ 	.word	0x00010090


	//   ....[12]....
        /*00b0*/ 	.word	0x000113b0


	//   ....[13]....
        /*00b4*/ 	.word	0x000113f0


	//   ....[14]....
        /*00b8*/ 	.word	0x00011460


	//   ....[15]....
        /*00bc*/ 	.word	0x00011470


	//----- nvinfo : EIATTR_EXIT_INSTR_OFFSETS
	.align		4
.L_1744:
        /*00c0*/ 	.byte	0x04, 0x1c
        /*00c2*/ 	.short	(.L_1746 - .L_1745)


	//   ....[0]....
.L_1745:
        /*00c4*/ 	.word	0x00000420


	//   ....[1]....
        /*00c8*/ 	.word	0x00000a10


	//   ....[2]....
        /*00cc*/ 	.word	0x00000a40


	//   ....[3]....
        /*00d0*/ 	.word	0x00011dc0


	//   ....[4]....
        /*00d4*/ 	.word	0x00011de0


	//----- nvinfo : EIATTR_CTAIDZ_USED
	.align		4
.L_1746:
        /*00d8*/ 	.byte	0x01, 0x04
	.zero		2


	//----- nvinfo : EIATTR_CRS_STACK_SIZE
	.align		4
        /*00dc*/ 	.byte	0x04, 0x1e
        /*00de*/ 	.short	(.L_1748 - .L_1747)
.L_1747:
        /*00e0*/ 	.word	0x00000000
.L_1748:


//--------------------- .nv.info._ZN5flash24flash_fwd_splitkv_kernelI23Flash_fwd_kernel_traitsILi32ELi64ELi128ELi4ELb0ELb0EN7cutlass10bfloat16_tE19Flash_kernel_traitsILi32ELi64ELi128ELi4ES3_EELb1ELb0ELb1ELb0ELb0ELb1ELb1ELb1EEEvNS_16Flash_fwd_paramsE --------------------------
	.section	.nv.info._ZN5flash24flash_fwd_splitkv_kernelI23Flash_fwd_kernel_traitsILi32ELi64ELi128ELi4ELb0ELb0EN7cutlass10bfloat16_tE19Flash_kernel_traitsILi32ELi64ELi128ELi4ES3_EELb1ELb0ELb1ELb0ELb0ELb1ELb1ELb1EEEvNS_16Flash_fwd_paramsE,"",@"SHT_CUDA_INFO"
	.sectionflags	@""
	.align	4


	//----- nvinfo : EIATTR_CUDA_API_VERSION
	.align		4
        /*0000*/ 	.byte	0x04, 0x37
        /*0002*/ 	.short	(.L_1750 - .L_1749)
.L_1749:
        /*0004*/ 	.word	0x00000082


	//----- nvinfo : EIATTR_SW2861232_WAR
	.align		4
.L_1750:
        /*0008*/ 	.byte	0x01, 0x35
	.zero		2


	//----- nvinfo : EIATTR_PARAM_CBANK
	.align		4
        /*000c*/ 	.byte	0x04, 0x0a
        /*000e*/ 	.short	(.L_1752 - .L_1751)
	.align		4
.L_1751:
        /*0010*/ 	.word	index@(.nv.constant0._ZN5flash24flash_fwd_splitkv_kernelI23Flash_fwd_kernel_traitsILi32ELi64ELi128ELi4ELb0ELb0EN7cutlass10bfloat16_tE19Flash_kernel_traitsILi32ELi64ELi128ELi4ES3_EELb1ELb0ELb1ELb0ELb0ELb1ELb1ELb1EEEvNS_16Flash_fwd_paramsE)
        /*0014*/ 	.short	0x0160
        /*0016*/ 	.short	0x01d0


	//----- nvinfo : EIATTR_CBANK_PARAM_SIZE
	.align		4
.L_1752:
        /*0018*/ 	.byte	0x03, 0x19
        /*001a*/ 	.short	0x01d0


	//----- nvinfo : EIATTR_KPARAM_INFO
	.align		4
        /*001c*/ 	.byte	0x04, 0x17
        /*001e*/ 	.short	(.L_1754 - .L_1753)
.L_1753:
        /*0020*/ 	.word	0x00000000
        /*0024*/ 	.short	0x0000
        /*0026*/ 	.short	0x0000
        /*0028*/ 	.byte	0x00, 0xf0, 0x41, 0x07


	//----- nvinfo : EIATTR_MAXREG_COUNT
	.align		4
.L_1754:
        /*002c*/ 	.byte	0x03, 0x1b
        /*002e*/ 	.short	0x00ff


	//----- nvinfo : EIATTR_NUM_BARRIERS
	.align		4
        /*0030*/ 	.byte	0x02, 0x4c
        /*0032*/ 	.byte	0x01
	.zero		1


	//----- nvinfo : EIATTR_MERCURY_ISA_VERSION
	.align		4
        /*0034*/ 	.byte	0x03, 0x5f
        /*0036*/ 	.short	0x0000


	//----- nvinfo : EIATTR_COOP_GROUP_MASK_REGIDS
	.align		4
        /*0038*/ 	.byte	0x04, 0x29
        /*003a*/ 	.short	(.L_1756 - .L_1755)


	//   ....[0]....
.L_1755:
        /*003c*/ 	.word	0xffffffff


	//   ....[1]....
        /*0040*/ 	.word	0xffffffff


	//   ....[2]....
        /*0044*/ 	.word	0xffffffff


	//   ....[3]....
        /*0048*/ 	.word	0xffffffff


	//   ....[4]....
        /*004c*/ 	.word	0xffffffff


	//   ....[5]....
        /*0050*/ 	.word	0xffffffff


	//   ....[6]....
        /*0054*/ 	.word	0xffffffff


	//   ....[7]....
        /*0058*/ 	.word	0xffffffff


	//   ....[8]....
        /*005c*/ 	.word	0xffffffff


	//   ....[9]....
        /*0060*/ 	.word	0xffffffff


	//   ....[10]....
        /*0064*/ 	.word	0xffffffff


	//   ....[11]....
        /*0068*/ 	.word	0xffffffff


	//   ....[12]....
        /*006c*/ 	.word	0xffffffff


	//   ....[13]....
        /*0070*/ 	.word	0xffffffff


	//   ....[14]....
        /*0074*/ 	.word	0xffffffff


	//   ....[15]....
        /*0078*/ 	.word	0xffffffff


	//----- nvinfo : EIATTR_COOP_GROUP_INSTR_OFFSETS
	.align		4
.L_1756:
        /*007c*/ 	.byte	0x04, 0x28
        /*007e*/ 	.short	(.L_1758 - .L_1757)


	//   ....[0]....
.L_1757:
        /*0080*/ 	.word	0x00009f40


	//   ....[1]....
        /*0084*/ 	.word	0x00009f60


	//   ....[2]....
        /*0088*/ 	.word	0x0000a030


	//   ....[3]....
        /*008c*/ 	.word	0x0000a160


	//   ....[4]....
        /*0090*/ 	.word	0x0000de00


	//   ....[5]....
        /*0094*/ 	.word	0x0000de90


	//   ....[6]....
        /*0098*/ 	.word	0x0000e290


	//   ....[7]....
        /*009c*/ 	.word	0x0000e2f0


	//   ....[8]....
        /*00a0*/ 	.word	0x000118c0


	//   ....[9]....
        /*00a4*/ 	.word	0x000118f0


	//   ....[10]....
        /*00a8*/ 	.word	0x00011910


	//   ....[11]....
        /*00ac*/ 	.word	0x00011930


	//   ....[12]....
        /*00b0*/ 	.word	0x00012c60


	//   ....[13]....
        /*00b4*/ 	.word	0x00012ca0


	//   ....[14]....
        /*00b8*/ 	.word	0x00012d10


	//   ....[15]....
        /*00bc*/ 	.word	0x00012d20


	//----- nvinfo : EIATTR_EXIT_INSTR_OFFSETS
	.align		4
.L_1758:
        /*00c0*/ 	.byte	0x04, 0x1c
        /*00c2*/ 	.short	(.L_1760 - .L_1759)


	//   ....[0]....
.L_1759:
        /*00c4*/ 	.word	0x00000420


	//   ....[1]....
        /*00c8*/ 	.word	0x00000a20


	//   ....[2]....
        /*00cc*/ 	.word	0x00000a50


	//   ....[3]....
        /*00d0*/ 	.word	0x00013670


	//   ....[4]....
        /*00d4*/ 	.word	0x00013690


	//----- nvinfo : EIATTR_CTAIDZ_USED
	.align		4
.L_1760:
        /*00d8*/ 	.byte	0x01, 0x04
	.zero		2


	//----- nvinfo : EIATTR_CRS_STACK_SIZE
	.align		4
        /*00dc*/ 	.byte	0x04, 0x1e
        /*00de*/ 	.short	(.L_1762 - .L_1761)
.L_1761:
        /*00e0*/ 	.word	0x00000000
.L_1762:


//--------------------- .nv.callgraph             --------------------------
	.section	.nv.callgraph,"",@"SHT_CUDA_CALLGRAPH"
	.align	4
	.sectionentsize	8
	.align		4
        /*0000*/ 	.word	0x00000000
	.align		4
        /*0004*/ 	.word	0xffffffff
	.align		4
        /*0008*/ 	.word	0x00000000
	.align		4
        /*000c*/ 	.word	0xfffffffe
	.align		4
        /*0010*/ 	.word	0x00000000
	.align		4
        /*0014*/ 	.word	0xfffffffd
	.align		4
        /*0018*/ 	.word	0x00000000
	.align		4
        /*001c*/ 	.word	0xfffffffc


//--------------------- .nv.rel.action            --------------------------
	.section	.nv.rel.action,"",@"SHT_CUDA_RELOCINFO"
	.align	8
	.sectionentsize	8
        /*0000*/ 	.byte	0x73, 0x00, 0x00, 0x00, 0x00, 0x00, 0x00, 0x00, 0x00, 0x00, 0x00, 0x11, 0x25, 0x00, 0x05, 0x36


//--------------------- .nv.constant4             --------------------------
	.section	.nv.constant4,"a",@progbits
	.align	8
	.align		8
.nv.constant4:
        /*0000*/ 	.dword	_ZN78_INTERNAL_248877fc_42_flash_fwd_split_hdim32_bf16_causal_sm80_cu_de61a85f_28394cuda3std3__45__cpo5beginE
	.align		8
        /*0008*/ 	.dword	_ZN78_INTERNAL_248877fc_42_flash_fwd_split_hdim32_bf16_causal_sm80_cu_de61a85f_28394cuda3std3__45__cpo3endE
	.align		8
        /*0010*/ 	.dword	_ZN78_INTERNAL_248877fc_42_flash_fwd_split_hdim32_bf16_causal_sm80_cu_de61a85f_28394cuda3std3__45__cpo6cbeginE
	.align		8
        /*0018*/ 	.dword	_ZN78_INTERNAL_248877fc_42_flash_fwd_split_hdim32_bf16_causal_sm80_cu_de61a85f_28394cuda3std3__45__cpo4cendE
	.align		8
        /*0020*/ 	.dword	_ZN78_INTERNAL_248877fc_42_flash_fwd_split_hdim32_bf16_causal_sm80_cu_de61a85f_28394cuda3std3__480_GLOBAL__N__248877fc_42_flash_fwd_split_hdim32_bf16_causal_sm80_cu_de61a85f_28396ignoreE
	.align		8
        /*0028*/ 	.dword	_ZN78_INTERNAL_248877fc_42_flash_fwd_split_hdim32_bf16_causal_sm80_cu_de61a85f_28394cuda3std3__419piecewise_constructE
	.align		8
        /*0030*/ 	.dword	_ZN78_INTERNAL_248877fc_42_flash_fwd_split_hdim32_bf16_causal_sm80_cu_de61a85f_28394cuda3std3__48in_placeE
	.align		8
        /*0038*/ 	.dword	_ZN78_INTERNAL_248877fc_42_flash_fwd_split_hdim32_bf16_causal_sm80_cu_de61a85f_28394cuda3std6ranges3__45__cpo4swapE
	.align		8
        /*0040*/ 	.dword	_ZN78_INTERNAL_248877fc_42_flash_fwd_split_hdim32_bf16_causal_sm80_cu_de61a85f_28394cuda3std6ranges3__45__cpo9iter_moveE
	.align		8
        /*0048*/ 	.dword	_ZN78_INTERNAL_248877fc_42_flash_fwd_split_hdim32_bf16_causal_sm80_cu_de61a85f_28394cute7productE
	.align		8
        /*0050*/ 	.dword	_ZN78_INTERNAL_248877fc_42_flash_fwd_split_hdim32_bf16_causal_sm80_cu_de61a85f_28394cute1_E


//--------------------- .nv.constant0._ZN5flash32flash_fwd_splitkv_combine_kernelI23Flash_fwd_kernel_traitsILi32ELi64ELi256ELi4ELb0ELb0EN7cutlass10bfloat16_tE19Flash_kernel_traitsILi32ELi64ELi256ELi4ES3_EELi16ELi7ELb0EEEvNS_16Flash_fwd_paramsE --------------------------
	.section	.nv.constant0._ZN5flash32flash_fwd_splitkv_combine_kernelI23Flash_fwd_kernel_traitsILi32ELi64ELi256ELi4ELb0ELb0EN7cutlass10bfloat16_tE19Flash_kernel_traitsILi32ELi64ELi256ELi4ES3_EELi16ELi7ELb0EEEvNS_16Flash_fwd_paramsE,"a",@progbits
	.sectionflags	@""
	.align	4
.nv.constant0._ZN5flash32flash_fwd_splitkv_combine_kernelI23Flash_fwd_kernel_traitsILi32ELi64ELi256ELi4ELb0ELb0EN7cutlass10bfloat16_tE19Flash_kernel_traitsILi32ELi64ELi256ELi4ES3_EELi16ELi7ELb0EEEvNS_16Flash_fwd_paramsE:
	.zero		816


//--------------------- .nv.constant0._ZN5flash32flash_fwd_splitkv_combine_kernelI23Flash_fwd_kernel_traitsILi32ELi64ELi256ELi4ELb0ELb0EN7cutlass10bfloat16_tE19Flash_kernel_traitsILi32ELi64ELi256ELi4ES3_EELi16ELi6ELb0EEEvNS_16Flash_fwd_paramsE --------------------------
	.section	.nv.constant0._ZN5flash32flash_fwd_splitkv_combine_kernelI23Flash_fwd_kernel_traitsILi32ELi64ELi256ELi4ELb0ELb0EN7cutlass10bfloat16_tE19Flash_kernel_traitsILi32ELi64ELi256ELi4ES3_EELi16ELi6ELb0EEEvNS_16Flash_fwd_paramsE,"a",@progbits
	.sectionflags	@""
	.align	4
.nv.constant0._ZN5flash32flash_fwd_splitkv_combine_kernelI23Flash_fwd_kernel_traitsILi32ELi64ELi256ELi4ELb0ELb0EN7cutlass10bfloat16_tE19Flash_kernel_traitsILi32ELi64ELi256ELi4ES3_EELi16ELi6ELb0EEEvNS_16Flash_fwd_paramsE:
	.zero		816


//--------------------- .nv.constant0._ZN5flash32flash_fwd_splitkv_combine_kernelI23Flash_fwd_kernel_traitsILi32ELi64ELi256ELi4ELb0ELb0EN7cutlass10bfloat16_tE19Flash_kernel_traitsILi32ELi64ELi256ELi4ES3_EELi16ELi5ELb0EEEvNS_16Flash_fwd_paramsE --------------------------
	.section	.nv.constant0._ZN5flash32flash_fwd_splitkv_combine_kernelI23Flash_fwd_kernel_traitsILi32ELi64ELi256ELi4ELb0ELb0EN7cutlass10bfloat16_tE19Flash_kernel_traitsILi32ELi64ELi256ELi4ES3_EELi16ELi5ELb0EEEvNS_16Flash_fwd_paramsE,"a",@progbits
	.sectionflags	@""
	.align	4
.nv.constant0._ZN5flash32flash_fwd_splitkv_combine_kernelI23Flash_fwd_kernel_traitsILi32ELi64ELi256ELi4ELb0ELb0EN7cutlass10bfloat16_tE19Flash_kernel_traitsILi32ELi64ELi256ELi4ES3_EELi16ELi5ELb0EEEvNS_16Flash_fwd_paramsE:
	.zero		816


//--------------------- .nv.constant0._ZN5flash32flash_fwd_splitkv_combine_kernelI23Flash_fwd_kernel_traitsILi32ELi64ELi256ELi4ELb0ELb0EN7cutlass10bfloat16_tE19Flash_kernel_traitsILi32ELi64ELi256ELi4ES3_EELi16ELi4ELb0EEEvNS_16Flash_fwd_paramsE --------------------------
	.section	.nv.constant0._ZN5flash32flash_fwd_splitkv_combine_kernelI23Flash_fwd_kernel_traitsILi32ELi64ELi256ELi4ELb0ELb0EN7cutlass10bfloat16_tE19Flash_kernel_traitsILi32ELi64ELi256ELi4ES3_EELi16ELi4ELb0EEEvNS_16Flash_fwd_paramsE,"a",@progbits
	.sectionflags	@""
	.align	4
.nv.constant0._ZN5flash32flash_fwd_splitkv_combine_kernelI23Flash_fwd_kernel_traitsILi32ELi64ELi256ELi4ELb0ELb0EN7cutlass10bfloat16_tE19Flash_kernel_traitsILi32ELi64ELi256ELi4ES3_EELi16ELi4ELb0EEEvNS_16Flash_fwd_paramsE:
	.zero		816


//--------------------- .nv.constant0._ZN5flash32flash_fwd_splitkv_combine_kernelI23Flash_fwd_kernel_traitsILi32ELi64ELi256ELi4ELb0ELb0EN7cutlass10bfloat16_tE19Flash_kernel_traitsILi32ELi64ELi256ELi4ES3_EELi16ELi3ELb0EEEvNS_16Flash_fwd_paramsE --------------------------
	.section	.nv.constant0._ZN5flash32flash_fwd_splitkv_combine_kernelI23Flash_fwd_kernel_traitsILi32ELi64ELi256ELi4ELb0ELb0EN7cutlass10bfloat16_tE19Flash_kernel_traitsILi32ELi64ELi256ELi4ES3_EELi16ELi3ELb0EEEvNS_16Flash_fwd_paramsE,"a",@progbits
	.sectionflags	@""
	.align	4
.nv.constant0._ZN5flash32flash_fwd_splitkv_combine_kernelI23Flash_fwd_kernel_traitsILi32ELi64ELi256ELi4ELb0ELb0EN7cutlass10bfloat16_tE19Flash_kernel_traitsILi32ELi64ELi256ELi4ES3_EELi16ELi3ELb0EEEvNS_16Flash_fwd_paramsE:
	.zero		816


//--------------------- .nv.constant0._ZN5flash32flash_fwd_splitkv_combine_kernelI23Flash_fwd_kernel_traitsILi32ELi64ELi256ELi4ELb0ELb0EN7cutlass10bfloat16_tE19Flash_kernel_traitsILi32ELi64ELi256ELi4ES3_EELi16ELi2ELb0EEEvNS_16Flash_fwd_paramsE --------------------------
	.section	.nv.constant0._ZN5flash32flash_fwd_splitkv_combine_kernelI23Flash_fwd_kernel_traitsILi32ELi64ELi256ELi4ELb0ELb0EN7cutlass10bfloat16_tE19Flash_kernel_traitsILi32ELi64ELi256ELi4ES3_EELi16ELi2ELb0EEEvNS_16Flash_fwd_paramsE,"a",@progbits
	.sectionflags	@""
	.align	4
.nv.constant0._ZN5flash32flash_fwd_splitkv_combine_kernelI23Flash_fwd_kernel_traitsILi32ELi64ELi256ELi4ELb0ELb0EN7cutlass10bfloat16_tE19Flash_kernel_traitsILi32ELi64ELi256ELi4ES3_EELi16ELi2ELb0EEEvNS_16Flash_fwd_paramsE:
	.zero		816


//--------------------- .nv.constant0._ZN5flash32flash_fwd_splitkv_combine_kernelI23Flash_fwd_kernel_traitsILi32ELi64ELi256ELi4ELb0ELb0EN7cutlass10bfloat16_tE19Flash_kernel_traitsILi32ELi64ELi256ELi4ES3_EELi16ELi1ELb0EEEvNS_16Flash_fwd_paramsE --------------------------
	.section	.nv.constant0._ZN5flash32flash_fwd_splitkv_combine_kernelI23Flash_fwd_kernel_traitsILi32ELi64ELi256ELi4ELb0ELb0EN7cutlass10bfloat16_tE19Flash_kernel_traitsILi32ELi64ELi256ELi4ES3_EELi16ELi1ELb0EEEvNS_16Flash_fwd_paramsE,"a",@progbits
	.sectionflags	@""
	.align	4
.nv.constant0._ZN5flash32flash_fwd_splitkv_combine_kernelI23Flash_fwd_kernel_traitsILi32ELi64ELi256ELi4ELb0ELb0EN7cutlass10bfloat16_tE19Flash_kernel_traitsILi32ELi64ELi256ELi4ES3_EELi16ELi1ELb0EEEvNS_16Flash_fwd_paramsE:
	.zero		816


//--------------------- .nv.constant0._ZN5flash32flash_fwd_splitkv_combine_kernelI23Flash_fwd_kernel_traitsILi32ELi64ELi256ELi4ELb0ELb0EN7cutlass10bfloat16_tE19Flash_kernel_traitsILi32ELi64ELi256ELi4ES3_EELi16ELi7ELb1EEEvNS_16Flash_fwd_paramsE --------------------------
	.section	.nv.constant0._ZN5flash32flash_fwd_splitkv_combine_kernelI23Flash_fwd_kernel_traitsILi32ELi64ELi256ELi4ELb0ELb0EN7cutlass10bfloat16_tE19Flash_kernel_traitsILi32ELi64ELi256ELi4ES3_EELi16ELi7ELb1EEEvNS_16Flash_fwd_paramsE,"a",@progbits
	.sectionflags	@""
	.align	4
.nv.constant0._ZN5flash32flash_fwd_splitkv_combine_kernelI23Flash_fwd_kernel_traitsILi32ELi64ELi256ELi4ELb0ELb0EN7cutlass10bfloat16_tE19Flash_kernel_traitsILi32ELi64ELi256ELi4ES3_EELi16ELi7ELb1EEEvNS_16Flash_fwd_paramsE:
	.zero		816


//--------------------- .nv.constant0._ZN5flash32flash_fwd_splitkv_combine_kernelI23Flash_fwd_kernel_traitsILi32ELi64ELi256ELi4ELb0ELb0EN7cutlass10bfloat16_tE19Flash_kernel_traitsILi32ELi64ELi256ELi4ES3_EELi16ELi6ELb1EEEvNS_16Flash_fwd_paramsE --------------------------
	.section	.nv.constant0._ZN5flash32flash_fwd_splitkv_combine_kernelI23Flash_fwd_kernel_traitsILi32ELi64ELi256ELi4ELb0ELb0EN7cutlass10bfloat16_tE19Flash_kernel_traitsILi32ELi64ELi256ELi4ES3_EELi16ELi6ELb1EEEvNS_16Flash_fwd_paramsE,"a",@progbits
	.sectionflags	@""
	.align	4
.nv.constant0._ZN5flash32flash_fwd_splitkv_combine_kernelI23Flash_fwd_kernel_traitsILi32ELi64ELi256ELi4ELb0ELb0EN7cutlass10bfloat16_tE19Flash_kernel_traitsILi32ELi64ELi256ELi4ES3_EELi16ELi6ELb1EEEvNS_16Flash_fwd_paramsE:
	.zero		816


//--------------------- .nv.constant0._ZN5flash32flash_fwd_splitkv_combine_kernelI23Flash_fwd_kernel_traitsILi32ELi64ELi256ELi4ELb0ELb0EN7cutlass10bfloat16_tE19Flash_kernel_traitsILi32ELi64ELi256ELi4ES3_EELi16ELi5ELb1EEEvNS_16Flash_fwd_paramsE --------------------------
	.section	.nv.constant0._ZN5flash32flash_fwd_splitkv_combine_kernelI23Flash_fwd_kernel_traitsILi32ELi64ELi256ELi4ELb0ELb0EN7cutlass10bfloat16_tE19Flash_kernel_traitsILi32ELi64ELi256ELi4ES3_EELi16ELi5ELb1EEEvNS_16Flash_fwd_paramsE,"a",@progbits
	.sectionflags	@""
	.align	4
.nv.constant0._ZN5flash32flash_fwd_splitkv_combine_kernelI23Flash_fwd_kernel_traitsILi32ELi64ELi256ELi4ELb0ELb0EN7cutlass10bfloat16_tE19Flash_kernel_traitsILi32ELi64ELi256ELi4ES3_EELi16ELi5ELb1EEEvNS_16Flash_fwd_paramsE:
	.zero		816


//--------------------- .nv.constant0._ZN5flash32flash_fwd_splitkv_combine_kernelI23Flash_fwd_kernel_traitsILi32ELi64ELi256ELi4ELb0ELb0EN7cutlass10bfloat16_tE19Flash_kernel_traitsILi32ELi64ELi256ELi4ES3_EELi16ELi4ELb1EEEvNS_16Flash_fwd_paramsE --------------------------
	.section	.nv.constant0._ZN5flash32flash_fwd_splitkv_combine_kernelI23Flash_fwd_kernel_traitsILi32ELi64ELi256ELi4ELb0ELb0EN7cutlass10bfloat16_tE19Flash_kernel_traitsILi32ELi64ELi256ELi4ES3_EELi16ELi4ELb1EEEvNS_16Flash_fwd_paramsE,"a",@progbits
	.sectionflags	@""
	.align	4
.nv.constant0._ZN5flash32flash_fwd_splitkv_combine_kernelI23Flash_fwd_kernel_traitsILi32ELi64ELi256ELi4ELb0ELb0EN7cutlass10bfloat16_tE19Flash_kernel_traitsILi32ELi64ELi256ELi4ES3_EELi16ELi4ELb1EEEvNS_16Flash_fwd_paramsE:
	.zero		816


//--------------------- .nv.constant0._ZN5flash32flash_fwd_splitkv_combine_kernelI23Flash_fwd_kernel_traitsILi32ELi64ELi256ELi4ELb0ELb0EN7cutlass10bfloat16_tE19Flash_kernel_traitsILi32ELi64ELi256ELi4ES3_EELi16ELi3ELb1EEEvNS_16Flash_fwd_paramsE --------------------------
	.section	.nv.constant0._ZN5flash32flash_fwd_splitkv_combine_kernelI23Flash_fwd_kernel_traitsILi32ELi64ELi256ELi4ELb0ELb0EN7cutlass10bfloat16_tE19Flash_kernel_traitsILi32ELi64ELi256ELi4ES3_EELi16ELi3ELb1EEEvNS_16Flash_fwd_paramsE,"a",@progbits
	.sectionflags	@""
	.align	4
.nv.constant0._ZN5flash32flash_fwd_splitkv_combine_kernelI23Flash_fwd_kernel_traitsILi32ELi64ELi256ELi4ELb0ELb0EN7cutlass10bfloat16_tE19Flash_kernel_traitsILi32ELi64ELi256ELi4ES3_EELi16ELi3ELb1EEEvNS_16Flash_fwd_paramsE:
	.zero		816


//--------------------- .nv.constant0._ZN5flash32flash_fwd_splitkv_combine_kernelI23Flash_fwd_kernel_traitsILi32ELi64ELi256ELi4ELb0ELb0EN7cutlass10bfloat16_tE19Flash_kernel_traitsILi32ELi64ELi256ELi4ES3_EELi16ELi2ELb1EEEvNS_16Flash_fwd_paramsE --------------------------
	.section	.nv.constant0._ZN5flash32flash_fwd_splitkv_combine_kernelI23Flash_fwd_kernel_traitsILi32ELi64ELi256ELi4ELb0ELb0EN7cutlass10bfloat16_tE19Flash_kernel_traitsILi32ELi64ELi256ELi4ES3_EELi16ELi2ELb1EEEvNS_16Flash_fwd_paramsE,"a",@progbits
	.sectionflags	@""
	.align	4
.nv.constant0._ZN5flash32flash_fwd_splitkv_combine_kernelI23Flash_fwd_kernel_traitsILi32ELi64ELi256ELi4ELb0ELb0EN7cutlass10bfloat16_tE19Flash_kernel_traitsILi32ELi64ELi256ELi4ES3_EELi16ELi2ELb1EEEvNS_16Flash_fwd_paramsE:
	.zero		816


//--------------------- .nv.constant0._ZN5flash32flash_fwd_splitkv_combine_kernelI23Flash_fwd_kernel_traitsILi32ELi64ELi256ELi4ELb0ELb0EN7cutlass10bfloat16_tE19Flash_kernel_traitsILi32ELi64ELi256ELi4ES3_EELi16ELi1ELb1EEEvNS_16Flash_fwd_paramsE --------------------------
	.section	.nv.constant0._ZN5flash32flash_fwd_splitkv_combine_kernelI23Flash_fwd_kernel_traitsILi32ELi64ELi256ELi4ELb0ELb0EN7cutlass10bfloat16_tE19Flash_kernel_traitsILi32ELi64ELi256ELi4ES3_EELi16ELi1ELb1EEEvNS_16Flash_fwd_paramsE,"a",@progbits
	.sectionflags	@""
	.align	4
.nv.constant0._ZN5flash32flash_fwd_splitkv_combine_kernelI23Flash_fwd_kernel_traitsILi32ELi64ELi256ELi4ELb0ELb0EN7cutlass10bfloat16_tE19Flash_kernel_traitsILi32ELi64ELi256ELi4ES3_EELi16ELi1ELb1EEEvNS_16Flash_fwd_paramsE:
	.zero		816


//--------------------- .nv.constant0._ZN5flash24flash_fwd_splitkv_kernelI23Flash_fwd_kernel_traitsILi32ELi64ELi256ELi4ELb0ELb0EN7cutlass10bfloat16_tE19Flash_kernel_traitsILi32ELi64ELi256ELi4ES3_EELb1ELb0ELb0ELb0ELb0ELb0ELb0ELb0EEEvNS_16Flash_fwd_paramsE --------------------------
	.section	.nv.constant0._ZN5flash24flash_fwd_splitkv_kernelI23Flash_fwd_kernel_traitsILi32ELi64ELi256ELi4ELb0ELb0EN7cutlass10bfloat16_tE19Flash_kernel_traitsILi32ELi64ELi256ELi4ES3_EELb1ELb0ELb0ELb0ELb0ELb0ELb0ELb0EEEvNS_16Flash_fwd_paramsE,"a",@progbits
	.sectionflags	@""
	.align	4
.nv.constant0._ZN5flash24flash_fwd_splitkv_kernelI23Flash_fwd_kernel_traitsILi32ELi64ELi256ELi4ELb0ELb0EN7cutlass10bfloat16_tE19Flash_kernel_traitsILi32ELi64ELi256ELi4ES3_EELb1ELb0ELb0ELb0ELb0ELb0ELb0ELb0EEEvNS_16Flash_fwd_paramsE:
	.zero		816


//--------------------- .nv.constant0._ZN5flash24flash_fwd_splitkv_kernelI23Flash_fwd_kernel_traitsILi32ELi64ELi256ELi4ELb0ELb0EN7cutlass10bfloat16_tE19Flash_kernel_traitsILi32ELi64ELi256ELi4ES3_EELb1ELb0ELb0ELb0ELb0ELb1ELb0ELb0EEEvNS_16Flash_fwd_paramsE --------------------------
	.section	.nv.constant0._ZN5flash24flash_fwd_splitkv_kernelI23Flash_fwd_kernel_traitsILi32ELi64ELi256ELi4ELb0ELb0EN7cutlass10bfloat16_tE19Flash_kernel_traitsILi32ELi64ELi256ELi4ES3_EELb1ELb0ELb0ELb0ELb0ELb1ELb0ELb0EEEvNS_16Flash_fwd_paramsE,"a",@progbits
	.sectionflags	@""
	.align	4
.nv.constant0._ZN5flash24flash_fwd_splitkv_kernelI23Flash_fwd_kernel_traitsILi32ELi64ELi256ELi4ELb0ELb0EN7cutlass10bfloat16_tE19Flash_kernel_traitsILi32ELi64ELi256ELi4ES3_EELb1ELb0ELb0ELb0ELb0ELb1ELb0ELb0EEEvNS_16Flash_fwd_paramsE:
	.zero		816


//--------------------- .nv.constant0._ZN5flash24flash_fwd_splitkv_kernelI23Flash_fwd_kernel_traitsILi32ELi64ELi256ELi4ELb0ELb0EN7cutlass10bfloat16_tE19Flash_kernel_traitsILi32ELi64ELi256ELi4ES3_EELb1ELb0ELb0ELb0ELb0ELb0ELb0ELb1EEEvNS_16Flash_fwd_paramsE --------------------------
	.section	.nv.constant0._ZN5flash24flash_fwd_splitkv_kernelI23Flash_fwd_kernel_traitsILi32ELi64ELi256ELi4ELb0ELb0EN7cutlass10bfloat16_tE19Flash_kernel_traitsILi32ELi64ELi256ELi4ES3_EELb1ELb0ELb0ELb0ELb0ELb0ELb0ELb1EEEvNS_16Flash_fwd_paramsE,"a",@progbits
	.sectionflags	@""
	.align	4
.nv.constant0._ZN5flash24flash_fwd_splitkv_kernelI23Flash_fwd_kernel_traitsILi32ELi64ELi256ELi4ELb0ELb0EN7cutlass10bfloat16_tE19Flash_kernel_traitsILi32ELi64ELi256ELi4ES3_EELb1ELb0ELb0ELb0ELb0ELb0ELb0ELb1EEEvNS_16Flash_fwd_paramsE:
	.zero		816


//--------------------- .nv.constant0._ZN5flash24flash_fwd_splitkv_kernelI23Flash_fwd_kernel_traitsILi32ELi64ELi256ELi4ELb0ELb0EN7cutlass10bfloat16_tE19Flash_kernel_traitsILi32ELi64ELi256ELi4ES3_EELb1ELb0ELb0ELb0ELb0ELb1ELb0ELb1EEEvNS_16Flash_fwd_paramsE --------------------------
	.section	.nv.constant0._ZN5flash24flash_fwd_splitkv_kernelI23Flash_fwd_kernel_traitsILi32ELi64ELi256ELi4ELb0ELb0EN7cutlass10bfloat16_tE19Flash_kernel_traitsILi32ELi64ELi256ELi4ES3_EELb1ELb0ELb0ELb0ELb0ELb1ELb0ELb1EEEvNS_16Flash_fwd_paramsE,"a",@progbits
	.sectionflags	@""
	.align	4
.nv.constant0._ZN5flash24flash_fwd_splitkv_kernelI23Flash_fwd_kernel_traitsILi32ELi64ELi256ELi4ELb0ELb0EN7cutlass10bfloat16_tE19Flash_kernel_traitsILi32ELi64ELi256ELi4ES3_EELb1ELb0ELb0ELb0ELb0ELb1ELb0ELb1EEEvNS_16Flash_fwd_paramsE:
	.zero		816


//--------------------- .nv.constant0._ZN5flash24flash_fwd_splitkv_kernelI23Flash_fwd_kernel_traitsILi32ELi64ELi256ELi4ELb0ELb0EN7cutlass10bfloat16_tE19Flash_kernel_traitsILi32ELi64ELi256ELi4ES3_EELb1ELb0ELb0ELb0ELb0ELb0ELb1ELb0EEEvNS_16Flash_fwd_paramsE --------------------------
	.section	.nv.constant0._ZN5flash24flash_fwd_splitkv_kernelI23Flash_fwd_kernel_traitsILi32ELi64ELi256ELi4ELb0ELb0EN7cutlass10bfloat16_tE19Flash_kernel_traitsILi32ELi64ELi256ELi4ES3_EELb1ELb0ELb0ELb0ELb0ELb0ELb1ELb0EEEvNS_16Flash_fwd_paramsE,"a",@progbits
	.sectionflags	@""
	.align	4
.nv.constant0._ZN5flash24flash_fwd_splitkv_kernelI23Flash_fwd_kernel_traitsILi32ELi64ELi256ELi4ELb0ELb0EN7cutlass10bfloat16_tE19Flash_kernel_traitsILi32ELi64ELi256ELi4ES3_EELb1ELb0ELb0ELb0ELb0ELb0ELb1ELb0EEEvNS_16Flash_fwd_paramsE:
	.zero		816


//--------------------- .nv.constant0._ZN5flash24flash_fwd_splitkv_kernelI23Flash_fwd_kernel_traitsILi32ELi64ELi256ELi4ELb0ELb0EN7cutlass10bfloat16_tE19Flash_kernel_traitsILi32ELi64ELi256ELi4ES3_EELb1ELb0ELb0ELb0ELb0ELb1ELb1ELb0EEEvNS_16Flash_fwd_paramsE --------------------------
	.section	.nv.constant0._ZN5flash24flash_fwd_splitkv_kernelI23Flash_fwd_kernel_traitsILi32ELi64ELi256ELi4ELb0ELb0EN7cutlass10bfloat16_tE19Flash_kernel_traitsILi32ELi64ELi256ELi4ES3_EELb1ELb0ELb0ELb0ELb0ELb1ELb1ELb0EEEvNS_16Flash_fwd_paramsE,"a",@progbits
	.sectionflags	@""
	.align	4
.nv.constant0._ZN5flash24flash_fwd_splitkv_kernelI23Flash_fwd_kernel_traitsILi32ELi64ELi256ELi4ELb0ELb0EN7cutlass10bfloat16_tE19Flash_kernel_traitsILi32ELi64ELi256ELi4ES3_EELb1ELb0ELb0ELb0ELb0ELb1ELb1ELb0EEEvNS_16Flash_fwd_paramsE:
	.zero		816


//--------------------- .nv.constant0._ZN5flash24flash_fwd_splitkv_kernelI23Flash_fwd_kernel_traitsILi32ELi64ELi256ELi4ELb0ELb0EN7cutlass10bfloat16_tE19Flash_kernel_traitsILi32ELi64ELi256ELi4ES3_EELb1ELb0ELb0ELb0ELb0ELb0ELb1ELb1EEEvNS_16Flash_fwd_paramsE --------------------------
	.section	.nv.constant0._ZN5flash24flash_fwd_splitkv_kernelI23Flash_fwd_kernel_traitsILi32ELi64ELi256ELi4ELb0ELb0EN7cutlass10bfloat16_tE19Flash_kernel_traitsILi32ELi64ELi256ELi4ES3_EELb1ELb0ELb0ELb0ELb0ELb0ELb1ELb1EEEvNS_16Flash_fwd_paramsE,"a",@progbits
	.sectionflags	@""
	.align	4
.nv.constant0._ZN5flash24flash_fwd_splitkv_kernelI23Flash_fwd_kernel_traitsILi32ELi64ELi256ELi4ELb0ELb0EN7cutlass10bfloat16_tE19Flash_kernel_traitsILi32ELi64ELi256ELi4ES3_EELb1ELb0ELb0ELb0ELb0ELb0ELb1ELb1EEEvNS_16Flash_fwd_paramsE:
	.zero		816


//--------------------- .nv.constant0._ZN5flash24flash_fwd_splitkv_kernelI23Flash_fwd_kernel_traitsILi32ELi64ELi256ELi4ELb0ELb0EN7cutlass10bfloat16_tE19Flash_kernel_traitsILi32ELi64ELi256ELi4ES3_EELb1ELb0ELb0ELb0ELb0ELb1ELb1ELb1EEEvNS_16Flash_fwd_paramsE --------------------------
	.section	.nv.constant0._ZN5flash24flash_fwd_splitkv_kernelI23Flash_fwd_kernel_traitsILi32ELi64ELi256ELi4ELb0ELb0EN7cutlass10bfloat16_tE19Flash_kernel_traitsILi32ELi64ELi256ELi4ES3_EELb1ELb0ELb0ELb0ELb0ELb1ELb1ELb1EEEvNS_16Flash_fwd_paramsE,"a",@progbits
	.sectionflags	@""
	.align	4
.nv.constant0._ZN5flash24flash_fwd_splitkv_kernelI23Flash_fwd_kernel_traitsILi32ELi64ELi256ELi4ELb0ELb0EN7cutlass10bfloat16_tE19Flash_kernel_traitsILi32ELi64ELi256ELi4ES3_EELb1ELb0ELb0ELb0ELb0ELb1ELb1ELb1EEEvNS_16Flash_fwd_paramsE:
	.zero		816


//--------------------- .nv.constant0._ZN5flash24flash_fwd_splitkv_kernelI23Flash_fwd_kernel_traitsILi32ELi64ELi256ELi4ELb0ELb0EN7cutlass10bfloat16_tE19Flash_kernel_traitsILi32ELi64ELi256ELi4ES3_EELb1ELb0ELb0ELb1ELb1ELb0ELb0ELb0EEEvNS_16Flash_fwd_paramsE --------------------------
	.section	.nv.constant0._ZN5flash24flash_fwd_splitkv_kernelI23Flash_fwd_kernel_traitsILi32ELi64ELi256ELi4ELb0ELb0EN7cutlass10bfloat16_tE19Flash_kernel_traitsILi32ELi64ELi256ELi4ES3_EELb1ELb0ELb0ELb1ELb1ELb0ELb0ELb0EEEvNS_16Flash_fwd_paramsE,"a",@progbits
	.sectionflags	@""
	.align	4
.nv.constant0._ZN5flash24flash_fwd_splitkv_kernelI23Flash_fwd_kernel_traitsILi32ELi64ELi256ELi4ELb0ELb0EN7cutlass10bfloat16_tE19Flash_kernel_traitsILi32ELi64ELi256ELi4ES3_EELb1ELb0ELb0ELb1ELb1ELb0ELb0ELb0EEEvNS_16Flash_fwd_paramsE:
	.zero		816


//--------------------- .nv.constant0._ZN5flash24flash_fwd_splitkv_kernelI23Flash_fwd_kernel_traitsILi32ELi64ELi256ELi4ELb0ELb0EN7cutlass10bfloat16_tE19Flash_kernel_traitsILi32ELi64ELi256ELi4ES3_EELb1ELb0ELb0ELb1ELb1ELb1ELb0ELb0EEEvNS_16Flash_fwd_paramsE --------------------------
	.section	.nv.constant0._ZN5flash24flash_fwd_splitkv_kernelI23Flash_fwd_kernel_traitsILi32ELi64ELi256ELi4ELb0ELb0EN7cutlass10bfloat16_tE19Flash_kernel_traitsILi32ELi64ELi256ELi4ES3_EELb1ELb0ELb0ELb1ELb1ELb1ELb0ELb0EEEvNS_16Flash_fwd_paramsE,"a",@progbits
	.sectionflags	@""
	.align	4
.nv.constant0._ZN5flash24flash_fwd_splitkv_kernelI23Flash_fwd_kernel_traitsILi32ELi64ELi256ELi4ELb0ELb0EN7cutlass10bfloat16_tE19Flash_kernel_traitsILi32ELi64ELi256ELi4ES3_EELb1ELb0ELb0ELb1ELb1ELb1ELb0ELb0EEEvNS_16Flash_fwd_paramsE:
	.zero		816


//--------------------- .nv.constant0._ZN5flash24flash_fwd_splitkv_kernelI23Flash_fwd_kernel_traitsILi32ELi64ELi256ELi4ELb0ELb0EN7cutlass10bfloat16_tE19Flash_kernel_traitsILi32ELi64ELi256ELi4ES3_EELb1ELb0ELb0ELb1ELb1ELb0ELb1ELb0EEEvNS_16Flash_fwd_paramsE --------------------------
	.section	.nv.constant0._ZN5flash24flash_fwd_splitkv_kernelI23Flash_fwd_kernel_traitsILi32ELi64ELi256ELi4ELb0ELb0EN7cutlass10bfloat16_tE19Flash_kernel_traitsILi32ELi64ELi256ELi4ES3_EELb1ELb0ELb0ELb1ELb1ELb0ELb1ELb0EEEvNS_16Flash_fwd_paramsE,"a",@progbits
	.sectionflags	@""
	.align	4
.nv.constant0._ZN5flash24flash_fwd_splitkv_kernelI23Flash_fwd_kernel_traitsILi32ELi64ELi256ELi4ELb0ELb0EN7cutlass10bfloat16_tE19Flash_kernel_traitsILi32ELi64ELi256ELi4ES3_EELb1ELb0ELb0ELb1ELb1ELb0ELb1ELb0EEEvNS_16Flash_fwd_paramsE:
	.zero		816


//--------------------- .nv.constant0._ZN5flash24flash_fwd_splitkv_kernelI23Flash_fwd_kernel_traitsILi32ELi64ELi256ELi4ELb0ELb0EN7cutlass10bfloat16_tE19Flash_kernel_traitsILi32ELi64ELi256ELi4ES3_EELb1ELb0ELb0ELb1ELb1ELb1ELb1ELb0EEEvNS_16Flash_fwd_paramsE --------------------------
	.section	.nv.constant0._ZN5flash24flash_fwd_splitkv_kernelI23Flash_fwd_kernel_traitsILi32ELi64ELi256ELi4ELb0ELb0EN7cutlass10bfloat16_tE19Flash_kernel_traitsILi32ELi64ELi256ELi4ES3_EELb1ELb0ELb0ELb1ELb1ELb1ELb1ELb0EEEvNS_16Flash_fwd_paramsE,"a",@progbits
	.sectionflags	@""
	.align	4
.nv.constant0._ZN5flash24flash_fwd_splitkv_kernelI23Flash_fwd_kernel_traitsILi32ELi64ELi256ELi4ELb0ELb0EN7cutlass10bfloat16_tE19Flash_kernel_traitsILi32ELi64ELi256ELi4ES3_EELb1ELb0ELb0ELb1ELb1ELb1ELb1ELb0EEEvNS_16Flash_fwd_paramsE:
	.zero		816


//--------------------- .nv.constant0._ZN5flash24flash_fwd_splitkv_kernelI23Flash_fwd_kernel_traitsILi32ELi64ELi256ELi4ELb0ELb0EN7cutlass10bfloat16_tE19Flash_kernel_traitsILi32ELi64ELi256ELi4ES3_EELb1ELb0ELb0ELb0ELb1ELb0ELb0ELb0EEEvNS_16Flash_fwd_paramsE --------------------------
	.section	.nv.constant0._ZN5flash24flash_fwd_splitkv_kernelI23Flash_fwd_kernel_traitsILi32ELi64ELi256ELi4ELb0ELb0EN7cutlass10bfloat16_tE19Flash_kernel_traitsILi32ELi64ELi256ELi4ES3_EELb1ELb0ELb0ELb0ELb1ELb0ELb0ELb0EEEvNS_16Flash_fwd_paramsE,"a",@progbits
	.sectionflags	@""
	.align	4
.nv.constant0._ZN5flash24flash_fwd_splitkv_kernelI23Flash_fwd_kernel_traitsILi32ELi64ELi256ELi4ELb0ELb0EN7cutlass10bfloat16_tE19Flash_kernel_traitsILi32ELi64ELi256ELi4ES3_EELb1ELb0ELb0ELb0ELb1ELb0ELb0ELb0EEEvNS_16Flash_fwd_paramsE:
	.zero		816


//--------------------- .nv.constant0._ZN5flash24flash_fwd_splitkv_kernelI23Flash_fwd_kernel_traitsILi32ELi64ELi256ELi4ELb0ELb0EN7cutlass10bfloat16_tE19Flash_kernel_traitsILi32ELi64ELi256ELi4ES3_EELb1ELb0ELb0ELb0ELb1ELb1ELb0ELb0EEEvNS_16Flash_fwd_paramsE --------------------------
	.section	.nv.constant0._ZN5flash24flash_fwd_splitkv_kernelI23Flash_fwd_kernel_traitsILi32ELi64ELi256ELi4ELb0ELb0EN7cutlass10bfloat16_tE19Flash_kernel_traitsILi32ELi64ELi256ELi4ES3_EELb1ELb0ELb0ELb0ELb1ELb1ELb0ELb0EEEvNS_16Flash_fwd_paramsE,"a",@progbits
	.sectionflags	@""
	.align	4
.nv.constant0._ZN5flash24flash_fwd_splitkv_kernelI23Flash_fwd_kernel_traitsILi32ELi64ELi256ELi4ELb0ELb0EN7cutlass10bfloat16_tE19Flash_kernel_traitsILi32ELi64ELi256ELi4ES3_EELb1ELb0ELb0ELb0ELb1ELb1ELb0ELb0EEEvNS_16Flash_fwd_paramsE:
	.zero		816


//--------------------- .nv.constant0._ZN5flash24flash_fwd_splitkv_kernelI23Flash_fwd_kernel_traitsILi32ELi64ELi256ELi4ELb0ELb0EN7cutlass10bfloat16_tE19Flash_kernel_traitsILi32ELi64ELi256ELi4ES3_EELb1ELb0ELb1ELb0ELb0ELb0ELb0ELb0EEEvNS_16Flash_fwd_paramsE --------------------------
	.section	.nv.constant0._ZN5flash24flash_fwd_splitkv_kernelI23Flash_fwd_kernel_traitsILi32ELi64ELi256ELi4ELb0ELb0EN7cutlass10bfloat16_tE19Flash_kernel_traitsILi32ELi64ELi256ELi4ES3_EELb1ELb0ELb1ELb0ELb0ELb0ELb0ELb0EEEvNS_16Flash_fwd_paramsE,"a",@progbits
	.sectionflags	@""
	.align	4
.nv.constant0._ZN5flash24flash_fwd_splitkv_kernelI23Flash_fwd_kernel_traitsILi32ELi64ELi256ELi4ELb0ELb0EN7cutlass10bfloat16_tE19Flash_kernel_traitsILi32ELi64ELi256ELi4ES3_EELb1ELb0ELb1ELb0ELb0ELb0ELb0ELb0EEEvNS_16Flash_fwd_paramsE:
	.zero		816


//--------------------- .nv.constant0._ZN5flash24flash_fwd_splitkv_kernelI23Flash_fwd_kernel_traitsILi32ELi64ELi256ELi4ELb0ELb0EN7cutlass10bfloat16_tE19Flash_kernel_traitsILi32ELi64ELi256ELi4ES3_EELb1ELb0ELb1ELb0ELb0ELb1ELb0ELb0EEEvNS_16Flash_fwd_paramsE --------------------------
	.section	.nv.constant0._ZN5flash24flash_fwd_splitkv_kernelI23Flash_fwd_kernel_traitsILi32ELi64ELi256ELi4ELb0ELb0EN7cutlass10bfloat16_tE19Flash_kernel_traitsILi32ELi64ELi256ELi4ES3_EELb1ELb0ELb1ELb0ELb0ELb1ELb0ELb0EEEvNS_16Flash_fwd_paramsE,"a",@progbits
	.sectionflags	@""
	.align	4
.nv.constant0._ZN5flash24flash_fwd_splitkv_kernelI23Flash_fwd_kernel_traitsILi32ELi64ELi256ELi4ELb0ELb0EN7cutlass10bfloat16_tE19Flash_kernel_traitsILi32ELi64ELi256ELi4ES3_EELb1ELb0ELb1ELb0ELb0ELb1ELb0ELb0EEEvNS_16Flash_fwd_paramsE:
	.zero		816


//--------------------- .nv.constant0._ZN5flash24flash_fwd_splitkv_kernelI23Flash_fwd_kernel_traitsILi32ELi64ELi256ELi4ELb0ELb0EN7cutlass10bfloat16_tE19Flash_kernel_traitsILi32ELi64ELi256ELi4ES3_EELb1ELb0ELb0ELb0ELb1ELb0ELb0ELb1EEEvNS_16Flash_fwd_paramsE --------------------------
	.section	.nv.constant0._ZN5flash24flash_fwd_splitkv_kernelI23Flash_fwd_kernel_traitsILi32ELi64ELi256ELi4ELb0ELb0EN7cutlass10bfloat16_tE19Flash_kernel_traitsILi32ELi64ELi256ELi4ES3_EELb1ELb0ELb0ELb0ELb1ELb0ELb0ELb1EEEvNS_16Flash_fwd_paramsE,"a",@progbits
	.sectionflags	@""
	.align	4
.nv.constant0._ZN5flash24flash_fwd_splitkv_kernelI23Flash_fwd_kernel_traitsILi32ELi64ELi256ELi4ELb0ELb0EN7cutlass10bfloat16_tE19Flash_kernel_traitsILi32ELi64ELi256ELi4ES3_EELb1ELb0ELb0ELb0ELb1ELb0ELb0ELb1EEEvNS_16Flash_fwd_paramsE:
	.zero		816


//--------------------- .nv.constant0._ZN5flash24flash_fwd_splitkv_kernelI23Flash_fwd_kernel_traitsILi32ELi64ELi256ELi4ELb0ELb0EN7cutlass10bfloat16_tE19Flash_kernel_traitsILi32ELi64ELi256ELi4ES3_EELb1ELb0ELb0ELb0ELb1ELb1ELb0ELb1EEEvNS_16Flash_fwd_paramsE --------------------------
	.section	.nv.constant0._ZN5flash24flash_fwd_splitkv_kernelI23Flash_fwd_kernel_traitsILi32ELi64ELi256ELi4ELb0ELb0EN7cutlass10bfloat16_tE19Flash_kernel_traitsILi32ELi64ELi256ELi4ES3_EELb1ELb0ELb0ELb0ELb1ELb1ELb0ELb1EEEvNS_16Flash_fwd_paramsE,"a",@progbits
	.sectionflags	@""
	.align	4
.nv.constant0._ZN5flash24flash_fwd_splitkv_kernelI23Flash_fwd_kernel_traitsILi32ELi64ELi256ELi4ELb0ELb0EN7cutlass10bfloat16_tE19Flash_kernel_traitsILi32ELi64ELi256ELi4ES3_EELb1ELb0ELb0ELb0ELb1ELb1ELb0ELb1EEEvNS_16Flash_fwd_paramsE:
	.zero		816


//--------------------- .nv.constant0._ZN5flash24flash_fwd_splitkv_kernelI23Flash_fwd_kernel_traitsILi32ELi64ELi256ELi4ELb0ELb0EN7cutlass10bfloat16_tE19Flash_kernel_traitsILi32ELi64ELi256ELi4ES3_EELb1ELb0ELb1ELb0ELb0ELb0ELb0ELb1EEEvNS_16Flash_fwd_paramsE --------------------------
	.section	.nv.constant0._ZN5flash24flash_fwd_splitkv_kernelI23Flash_fwd_kernel_traitsILi32ELi64ELi256ELi4ELb0ELb0EN7cutlass10bfloat16_tE19Flash_kernel_traitsILi32ELi64ELi256ELi4ES3_EELb1ELb0ELb1ELb0ELb0ELb0ELb0ELb1EEEvNS_16Flash_fwd_paramsE,"a",@progbits
	.sectionflags	@""
	.align	4
.nv.constant0._ZN5flash24flash_fwd_splitkv_kernelI23Flash_fwd_kernel_traitsILi32ELi64ELi256ELi4ELb0ELb0EN7cutlass10bfloat16_tE19Flash_kernel_traitsILi32ELi64ELi256ELi4ES3_EELb1ELb0ELb1ELb0ELb0ELb0ELb0ELb1EEEvNS_16Flash_fwd_paramsE:
	.zero		816


//--------------------- .nv.constant0._ZN5flash24flash_fwd_splitkv_kernelI23Flash_fwd_kernel_traitsILi32ELi64ELi256ELi4ELb0ELb0EN7cutlass10bfloat16_tE19Flash_kernel_traitsILi32ELi64ELi256ELi4ES3_EELb1ELb0ELb1ELb0ELb0ELb1ELb0ELb1EEEvNS_16Flash_fwd_paramsE --------------------------
	.section	.nv.constant0._ZN5flash24flash_fwd_splitkv_kernelI23Flash_fwd_kernel_traitsILi32ELi64ELi256ELi4ELb0ELb0EN7cutlass10bfloat16_tE19Flash_kernel_traitsILi32ELi64ELi256ELi4ES3_EELb1ELb0ELb1ELb0ELb0ELb1ELb0ELb1EEEvNS_16Flash_fwd_paramsE,"a",@progbits
	.sectionflags	@""
	.align	4
.nv.constant0._ZN5flash24flash_fwd_splitkv_kernelI23Flash_fwd_kernel_traitsILi32ELi64ELi256ELi4ELb0ELb0EN7cutlass10bfloat16_tE19Flash_kernel_traitsILi32ELi64ELi256ELi4ES3_EELb1ELb0ELb1ELb0ELb0ELb1ELb0ELb1EEEvNS_16Flash_fwd_paramsE:
	.zero		816


//--------------------- .nv.constant0._ZN5flash24flash_fwd_splitkv_kernelI23Flash_fwd_kernel_traitsILi32ELi64ELi256ELi4ELb0ELb0EN7cutlass10bfloat16_tE19Flash_kernel_traitsILi32ELi64ELi256ELi4ES3_EELb1ELb0ELb0ELb0ELb1ELb0ELb1ELb0EEEvNS_16Flash_fwd_paramsE --------------------------
	.section	.nv.constant0._ZN5flash24flash_fwd_splitkv_kernelI23Flash_fwd_kernel_traitsILi32ELi64ELi256ELi4ELb0ELb0EN7cutlass10bfloat16_tE19Flash_kernel_traitsILi32ELi64ELi256ELi4ES3_EELb1ELb0ELb0ELb0ELb1ELb0ELb1ELb0EEEvNS_16Flash_fwd_paramsE,"a",@progbits
	.sectionflags	@""
	.align	4
.nv.constant0._ZN5flash24flash_fwd_splitkv_kernelI23Flash_fwd_kernel_traitsILi32ELi64ELi256ELi4ELb0ELb0EN7cutlass10bfloat16_tE19Flash_kernel_traitsILi32ELi64ELi256ELi4ES3_EELb1ELb0ELb0ELb0ELb1ELb0ELb1ELb0EEEvNS_16Flash_fwd_paramsE:
	.zero		816


//--------------------- .nv.constant0._ZN5flash24flash_fwd_splitkv_kernelI23Flash_fwd_kernel_traitsILi32ELi64ELi256ELi4ELb0ELb0EN7cutlass10bfloat16_tE19Flash_kernel_traitsILi32ELi64ELi256ELi4ES3_EELb1ELb0ELb0ELb0ELb1ELb1ELb1ELb0EEEvNS_16Flash_fwd_paramsE --------------------------
	.section	.nv.constant0._ZN5flash24flash_fwd_splitkv_kernelI23Flash_fwd_kernel_traitsILi32ELi64ELi256ELi4ELb0ELb0EN7cutlass10bfloat16_tE19Flash_kernel_traitsILi32ELi64ELi256ELi4ES3_EELb1ELb0ELb0ELb0ELb1ELb1ELb1ELb0EEEvNS_16Flash_fwd_paramsE,"a",@progbits
	.sectionflags	@""
	.align	4
.nv.constant0._ZN5flash24flash_fwd_splitkv_kernelI23Flash_fwd_kernel_traitsILi32ELi64ELi256ELi4ELb0ELb0EN7cutlass10bfloat16_tE19Flash_kernel_traitsILi32ELi64ELi256ELi4ES3_EELb1ELb0ELb0ELb0ELb1ELb1ELb1ELb0EEEvNS_16Flash_fwd_paramsE:
	.zero		816


//--------------------- .nv.constant0._ZN5flash24flash_fwd_splitkv_kernelI23Flash_fwd_kernel_traitsILi32ELi64ELi256ELi4ELb0ELb0EN7cutlass10bfloat16_tE19Flash_kernel_traitsILi32ELi64ELi256ELi4ES3_EELb1ELb0ELb1ELb0ELb0ELb0ELb1ELb0EEEvNS_16Flash_fwd_paramsE --------------------------
	.section	.nv.constant0._ZN5flash24flash_fwd_splitkv_kernelI23Flash_fwd_kernel_traitsILi32ELi64ELi256ELi4ELb0ELb0EN7cutlass10bfloat16_tE19Flash_kernel_traitsILi32ELi64ELi256ELi4ES3_EELb1ELb0ELb1ELb0ELb0ELb0ELb1ELb0EEEvNS_16Flash_fwd_paramsE,"a",@progbits
	.sectionflags	@""
	.align	4
.nv.constant0._ZN5flash24flash_fwd_splitkv_kernelI23Flash_fwd_kernel_traitsILi32ELi64ELi256ELi4ELb0ELb0EN7cutlass10bfloat16_tE19Flash_kernel_traitsILi32ELi64ELi256ELi4ES3_EELb1ELb0ELb1ELb0ELb0ELb0ELb1ELb0EEEvNS_16Flash_fwd_paramsE:
	.zero		816


//--------------------- .nv.constant0._ZN5flash24flash_fwd_splitkv_kernelI23Flash_fwd_kernel_traitsILi32ELi64ELi256ELi4ELb0ELb0EN7cutlass10bfloat16_tE19Flash_kernel_traitsILi32ELi64ELi256ELi4ES3_EELb1ELb0ELb1ELb0ELb0ELb1ELb1ELb0EEEvNS_16Flash_fwd_paramsE --------------------------
	.section	.nv.constant0._ZN5flash24flash_fwd_splitkv_kernelI23Flash_fwd_kernel_traitsILi32ELi64ELi256ELi4ELb0ELb0EN7cutlass10bfloat16_tE19Flash_kernel_traitsILi32ELi64ELi256ELi4ES3_EELb1ELb0ELb1ELb0ELb0ELb1ELb1ELb0EEEvNS_16Flash_fwd_paramsE,"a",@progbits
	.sectionflags	@""
	.align	4
.nv.constant0._ZN5flash24flash_fwd_splitkv_kernelI23Flash_fwd_kernel_traitsILi32ELi64ELi256ELi4ELb0ELb0EN7cutlass10bfloat16_tE19Flash_kernel_traitsILi32ELi64ELi256ELi4ES3_EELb1ELb0ELb1ELb0ELb0ELb1ELb1ELb0EEEvNS_16Flash_fwd_paramsE:
	.zero		816


//--------------------- .nv.constant0._ZN5flash24flash_fwd_splitkv_kernelI23Flash_fwd_kernel_traitsILi32ELi64ELi256ELi4ELb0ELb0EN7cutlass10bfloat16_tE19Flash_kernel_traitsILi32ELi64ELi256ELi4ES3_EELb1ELb0ELb0ELb0ELb1ELb0ELb1ELb1EEEvNS_16Flash_fwd_paramsE --------------------------
	.section	.nv.constant0._ZN5flash24flash_fwd_splitkv_kernelI23Flash_fwd_kernel_traitsILi32ELi64ELi256ELi4ELb0ELb0EN7cutlass10bfloat16_tE19Flash_kernel_traitsILi32ELi64ELi256ELi4ES3_EELb1ELb0ELb0ELb0ELb1ELb0ELb1ELb1EEEvNS_16Flash_fwd_paramsE,"a",@progbits
	.sectionflags	@""
	.align	4
.nv.constant0._ZN5flash24flash_fwd_splitkv_kernelI23Flash_fwd_kernel_traitsILi32ELi64ELi256ELi4ELb0ELb0EN7cutlass10bfloat16_tE19Flash_kernel_traitsILi32ELi64ELi256ELi4ES3_EELb1ELb0ELb0ELb0ELb1ELb0ELb1ELb1EEEvNS_16Flash_fwd_paramsE:
	.zero		816


//--------------------- .nv.constant0._ZN5flash24flash_fwd_splitkv_kernelI23Flash_fwd_kernel_traitsILi32ELi64ELi256ELi4ELb0ELb0EN7cutlass10bfloat16_tE19Flash_kernel_traitsILi32ELi64ELi256ELi4ES3_EELb1ELb0ELb0ELb0ELb1ELb1ELb1ELb1EEEvNS_16Flash_fwd_paramsE --------------------------
	.section	.nv.constant0._ZN5flash24flash_fwd_splitkv_kernelI23Flash_fwd_kernel_traitsILi32ELi64ELi256ELi4ELb0ELb0EN7cutlass10bfloat16_tE19Flash_kernel_traitsILi32ELi64ELi256ELi4ES3_EELb1ELb0ELb0ELb0ELb1ELb1ELb1ELb1EEEvNS_16Flash_fwd_paramsE,"a",@progbits
	.sectionflags	@""
	.align	4
.nv.constant0._ZN5flash24flash_fwd_splitkv_kernelI23Flash_fwd_kernel_traitsILi32ELi64ELi256ELi4ELb0ELb0EN7cutlass10bfloat16_tE19Flash_kernel_traitsILi32ELi64ELi256ELi4ES3_EELb1ELb0ELb0ELb0ELb1ELb1ELb1ELb1EEEvNS_16Flash_fwd_paramsE:
	.zero		816


//--------------------- .nv.constant0._ZN5flash24flash_fwd_splitkv_kernelI23Flash_fwd_kernel_traitsILi32ELi64ELi256ELi4ELb0ELb0EN7cutlass10bfloat16_tE19Flash_kernel_traitsILi32ELi64ELi256ELi4ES3_EELb1ELb0ELb1ELb0ELb0ELb0ELb1ELb1EEEvNS_16Flash_fwd_paramsE --------------------------
	.section	.nv.constant0._ZN5flash24flash_fwd_splitkv_kernelI23Flash_fwd_kernel_traitsILi32ELi64ELi256ELi4ELb0ELb0EN7cutlass10bfloat16_tE19Flash_kernel_traitsILi32ELi64ELi256ELi4ES3_EELb1ELb0ELb1ELb0ELb0ELb0ELb1ELb1EEEvNS_16Flash_fwd_paramsE,"a",@progbits
	.sectionflags	@""
	.align	4
.nv.constant0._ZN5flash24flash_fwd_splitkv_kernelI23Flash_fwd_kernel_traitsILi32ELi64ELi256ELi4ELb0ELb0EN7cutlass10bfloat16_tE19Flash_kernel_traitsILi32ELi64ELi256ELi4ES3_EELb1ELb0ELb1ELb0ELb0ELb0ELb1ELb1EEEvNS_16Flash_fwd_paramsE:
	.zero		816


//--------------------- .nv.constant0._ZN5flash24flash_fwd_splitkv_kernelI23Flash_fwd_kernel_traitsILi32ELi64ELi256ELi4ELb0ELb0EN7cutlass10bfloat16_tE19Flash_kernel_traitsILi32ELi64ELi256ELi4ES3_EELb1ELb0ELb1ELb0ELb0ELb1ELb1ELb1EEEvNS_16Flash_fwd_paramsE --------------------------
	.section	.nv.constant0._ZN5flash24flash_fwd_splitkv_kernelI23Flash_fwd_kernel_traitsILi32ELi64ELi256ELi4ELb0ELb0EN7cutlass10bfloat16_tE19Flash_kernel_traitsILi32ELi64ELi256ELi4ES3_EELb1ELb0ELb1ELb0ELb0ELb1ELb1ELb1EEEvNS_16Flash_fwd_paramsE,"a",@progbits
	.sectionflags	@""
	.align	4
.nv.constant0._ZN5flash24flash_fwd_splitkv_kernelI23Flash_fwd_kernel_traitsILi32ELi64ELi256ELi4ELb0ELb0EN7cutlass10bfloat16_tE19Flash_kernel_traitsILi32ELi64ELi256ELi4ES3_EELb1ELb0ELb1ELb0ELb0ELb1ELb1ELb1EEEvNS_16Flash_fwd_paramsE:
	.zero		816


//--------------------- .nv.constant0._ZN5flash32flash_fwd_splitkv_combine_kernelI23Flash_fwd_kernel_traitsILi32ELi64ELi128ELi4ELb0ELb0EN7cutlass10bfloat16_tE19Flash_kernel_traitsILi32ELi64ELi128ELi4ES3_EELi16ELi7ELb0EEEvNS_16Flash_fwd_paramsE --------------------------
	.section	.nv.constant0._ZN5flash32flash_fwd_splitkv_combine_kernelI23Flash_fwd_kernel_traitsILi32ELi64ELi128ELi4ELb0ELb0EN7cutlass10bfloat16_tE19Flash_kernel_traitsILi32ELi64ELi128ELi4ES3_EELi16ELi7ELb0EEEvNS_16Flash_fwd_paramsE,"a",@progbits
	.sectionflags	@""
	.align	4
.nv.constant0._ZN5flash32flash_fwd_splitkv_combine_kernelI23Flash_fwd_kernel_traitsILi32ELi64ELi128ELi4ELb0ELb0EN7cutlass10bfloat16_tE19Flash_kernel_traitsILi32ELi64ELi128ELi4ES3_EELi16ELi7ELb0EEEvNS_16Flash_fwd_paramsE:
	.zero		816


//--------------------- .nv.constant0._ZN5flash32flash_fwd_splitkv_combine_kernelI23Flash_fwd_kernel_traitsILi32ELi64ELi128ELi4ELb0ELb0EN7cutlass10bfloat16_tE19Flash_kernel_traitsILi32ELi64ELi128ELi4ES3_EELi16ELi6ELb0EEEvNS_16Flash_fwd_paramsE --------------------------
	.section	.nv.constant0._ZN5flash32flash_fwd_splitkv_combine_kernelI23Flash_fwd_kernel_traitsILi32ELi64ELi128ELi4ELb0ELb0EN7cutlass10bfloat16_tE19Flash_kernel_traitsILi32ELi64ELi128ELi4ES3_EELi16ELi6ELb0EEEvNS_16Flash_fwd_paramsE,"a",@progbits
	.sectionflags	@""
	.align	4
.nv.constant0._ZN5flash32flash_fwd_splitkv_combine_kernelI23Flash_fwd_kernel_traitsILi32ELi64ELi128ELi4ELb0ELb0EN7cutlass10bfloat16_tE19Flash_kernel_traitsILi32ELi64ELi128ELi4ES3_EELi16ELi6ELb0EEEvNS_16Flash_fwd_paramsE:
	.zero		816


//--------------------- .nv.constant0._ZN5flash32flash_fwd_splitkv_combine_kernelI23Flash_fwd_kernel_traitsILi32ELi64ELi128ELi4ELb0ELb0EN7cutlass10bfloat16_tE19Flash_kernel_traitsILi32ELi64ELi128ELi4ES3_EELi16ELi5ELb0EEEvNS_16Flash_fwd_paramsE --------------------------
	.section	.nv.constant0._ZN5flash32flash_fwd_splitkv_combine_kernelI23Flash_fwd_kernel_traitsILi32ELi64ELi128ELi4ELb0ELb0EN7cutlass10bfloat16_tE19Flash_kernel_traitsILi32ELi64ELi128ELi4ES3_EELi16ELi5ELb0EEEvNS_16Flash_fwd_paramsE,"a",@progbits
	.sectionflags	@""
	.align	4
.nv.constant0._ZN5flash32flash_fwd_splitkv_combine_kernelI23Flash_fwd_kernel_traitsILi32ELi64ELi128ELi4ELb0ELb0EN7cutlass10bfloat16_tE19Flash_kernel_traitsILi32ELi64ELi128ELi4ES3_EELi16ELi5ELb0EEEvNS_16Flash_fwd_paramsE:
	.zero		816


//--------------------- .nv.constant0._ZN5flash32flash_fwd_splitkv_combine_kernelI23Flash_fwd_kernel_traitsILi32ELi64ELi128ELi4ELb0ELb0EN7cutlass10bfloat16_tE19Flash_kernel_traitsILi32ELi64ELi128ELi4ES3_EELi16ELi4ELb0EEEvNS_16Flash_fwd_paramsE --------------------------
	.section	.nv.constant0._ZN5flash32flash_fwd_splitkv_combine_kernelI23Flash_fwd_kernel_traitsILi32ELi64ELi128ELi4ELb0ELb0EN7cutlass10bfloat16_tE19Flash_kernel_traitsILi32ELi64ELi128ELi4ES3_EELi16ELi4ELb0EEEvNS_16Flash_fwd_paramsE,"a",@progbits
	.sectionflags	@""
	.align	4
.nv.constant0._ZN5flash32flash_fwd_splitkv_combine_kernelI23Flash_fwd_kernel_traitsILi32ELi64ELi128ELi4ELb0ELb0EN7cutlass10bfloat16_tE19Flash_kernel_traitsILi32ELi64ELi128ELi4ES3_EELi16ELi4ELb0EEEvNS_16Flash_fwd_paramsE:
	.zero		816


//--------------------- .nv.constant0._ZN5flash32flash_fwd_splitkv_combine_kernelI23Flash_fwd_kernel_traitsILi32ELi64ELi128ELi4ELb0ELb0EN7cutlass10bfloat16_tE19Flash_kernel_traitsILi32ELi64ELi128ELi4ES3_EELi16ELi3ELb0EEEvNS_16Flash_fwd_paramsE --------------------------
	.section	.nv.constant0._ZN5flash32flash_fwd_splitkv_combine_kernelI23Flash_fwd_kernel_traitsILi32ELi64ELi128ELi4ELb0ELb0EN7cutlass10bfloat16_tE19Flash_kernel_traitsILi32ELi64ELi128ELi4ES3_EELi16ELi3ELb0EEEvNS_16Flash_fwd_paramsE,"a",@progbits
	.sectionflags	@""
	.align	4
.nv.constant0._ZN5flash32flash_fwd_splitkv_combine_kernelI23Flash_fwd_kernel_traitsILi32ELi64ELi128ELi4ELb0ELb0EN7cutlass10bfloat16_tE19Flash_kernel_traitsILi32ELi64ELi128ELi4ES3_EELi16ELi3ELb0EEEvNS_16Flash_fwd_paramsE:
	.zero		816


//--------------------- .nv.constant0._ZN5flash32flash_fwd_splitkv_combine_kernelI23Flash_fwd_kernel_traitsILi32ELi64ELi128ELi4ELb0ELb0EN7cutlass10bfloat16_tE19Flash_kernel_traitsILi32ELi64ELi128ELi4ES3_EELi16ELi2ELb0EEEvNS_16Flash_fwd_paramsE --------------------------
	.section	.nv.constant0._ZN5flash32flash_fwd_splitkv_combine_kernelI23Flash_fwd_kernel_traitsILi32ELi64ELi128ELi4ELb0ELb0EN7cutlass10bfloat16_tE19Flash_kernel_traitsILi32ELi64ELi128ELi4ES3_EELi16ELi2ELb0EEEvNS_16Flash_fwd_paramsE,"a",@progbits
	.sectionflags	@""
	.align	4
.nv.constant0._ZN5flash32flash_fwd_splitkv_combine_kernelI23Flash_fwd_kernel_traitsILi32ELi64ELi128ELi4ELb0ELb0EN7cutlass10bfloat16_tE19Flash_kernel_traitsILi32ELi64ELi128ELi4ES3_EELi16ELi2ELb0EEEvNS_16Flash_fwd_paramsE:
	.zero		816


//--------------------- .nv.constant0._ZN5flash32flash_fwd_splitkv_combine_kernelI23Flash_fwd_kernel_traitsILi32ELi64ELi128ELi4ELb0ELb0EN7cutlass10bfloat16_tE19Flash_kernel_traitsILi32ELi64ELi128ELi4ES3_EELi16ELi1ELb0EEEvNS_16Flash_fwd_paramsE --------------------------
	.section	.nv.constant0._ZN5flash32flash_fwd_splitkv_combine_kernelI23Flash_fwd_kernel_traitsILi32ELi64ELi128ELi4ELb0ELb0EN7cutlass10bfloat16_tE19Flash_kernel_traitsILi32ELi64ELi128ELi4ES3_EELi16ELi1ELb0EEEvNS_16Flash_fwd_paramsE,"a",@progbits
	.sectionflags	@""
	.align	4
.nv.constant0._ZN5flash32flash_fwd_splitkv_combine_kernelI23Flash_fwd_kernel_traitsILi32ELi64ELi128ELi4ELb0ELb0EN7cutlass10bfloat16_tE19Flash_kernel_traitsILi32ELi64ELi128ELi4ES3_EELi16ELi1ELb0EEEvNS_16Flash_fwd_paramsE:
	.zero		816


//--------------------- .nv.constant0._ZN5flash32flash_fwd_splitkv_combine_kernelI23Flash_fwd_kernel_traitsILi32ELi64ELi128ELi4ELb0ELb0EN7cutlass10bfloat16_tE19Flash_kernel_traitsILi32ELi64ELi128ELi4ES3_EELi16ELi7ELb1EEEvNS_16Flash_fwd_paramsE --------------------------
	.section	.nv.constant0._ZN5flash32flash_fwd_splitkv_combine_kernelI23Flash_fwd_kernel_traitsILi32ELi64ELi128ELi4ELb0ELb0EN7cutlass10bfloat16_tE19Flash_kernel_traitsILi32ELi64ELi128ELi4ES3_EELi16ELi7ELb1EEEvNS_16Flash_fwd_paramsE,"a",@progbits
	.sectionflags	@""
	.align	4
.nv.constant0._ZN5flash32flash_fwd_splitkv_combine_kernelI23Flash_fwd_kernel_traitsILi32ELi64ELi128ELi4ELb0ELb0EN7cutlass10bfloat16_tE19Flash_kernel_traitsILi32ELi64ELi128ELi4ES3_EELi16ELi7ELb1EEEvNS_16Flash_fwd_paramsE:
	.zero		816


//--------------------- .nv.constant0._ZN5flash32flash_fwd_splitkv_combine_kernelI23Flash_fwd_kernel_traitsILi32ELi64ELi128ELi4ELb0ELb0EN7cutlass10bfloat16_tE19Flash_kernel_traitsILi32ELi64ELi128ELi4ES3_EELi16ELi6ELb1EEEvNS_16Flash_fwd_paramsE --------------------------
	.section	.nv.constant0._ZN5flash32flash_fwd_splitkv_combine_kernelI23Flash_fwd_kernel_traitsILi32ELi64ELi128ELi4ELb0ELb0EN7cutlass10bfloat16_tE19Flash_kernel_traitsILi32ELi64ELi128ELi4ES3_EELi16ELi6ELb1EEEvNS_16Flash_fwd_paramsE,"a",@progbits
	.sectionflags	@""
	.align	4
.nv.constant0._ZN5flash32flash_fwd_splitkv_combine_kernelI23Flash_fwd_kernel_traitsILi32ELi64ELi128ELi4ELb0ELb0EN7cutlass10bfloat16_tE19Flash_kernel_traitsILi32ELi64ELi128ELi4ES3_EELi16ELi6ELb1EEEvNS_16Flash_fwd_paramsE:
	.zero		816


//--------------------- .nv.constant0._ZN5flash32flash_fwd_splitkv_combine_kernelI23Flash_fwd_kernel_traitsILi32ELi64ELi128ELi4ELb0ELb0EN7cutlass10bfloat16_tE19Flash_kernel_traitsILi32ELi64ELi128ELi4ES3_EELi16ELi5ELb1EEEvNS_16Flash_fwd_paramsE --------------------------
	.section	.nv.constant0._ZN5flash32flash_fwd_splitkv_combine_kernelI23Flash_fwd_kernel_traitsILi32ELi64ELi128ELi4ELb0ELb0EN7cutlass10bfloat16_tE19Flash_kernel_traitsILi32ELi64ELi128ELi4ES3_EELi16ELi5ELb1EEEvNS_16Flash_fwd_paramsE,"a",@progbits
	.sectionflags	@""
	.align	4
.nv.constant0._ZN5flash32flash_fwd_splitkv_combine_kernelI23Flash_fwd_kernel_traitsILi32ELi64ELi128ELi4ELb0ELb0EN7cutlass10bfloat16_tE19Flash_kernel_traitsILi32ELi64ELi128ELi4ES3_EELi16ELi5ELb1EEEvNS_16Flash_fwd_paramsE:
	.zero		816


//--------------------- .nv.constant0._ZN5flash32flash_fwd_splitkv_combine_kernelI23Flash_fwd_kernel_traitsILi32ELi64ELi128ELi4ELb0ELb0EN7cutlass10bfloat16_tE19Flash_kernel_traitsILi32ELi64ELi128ELi4ES3_EELi16ELi4ELb1EEEvNS_16Flash_fwd_paramsE --------------------------
	.section	.nv.constant0._ZN5flash32flash_fwd_splitkv_combine_kernelI23Flash_fwd_kernel_traitsILi32ELi64ELi128ELi4ELb0ELb0EN7cutlass10bfloat16_tE19Flash_kernel_traitsILi32ELi64ELi128ELi4ES3_EELi16ELi4ELb1EEEvNS_16Flash_fwd_paramsE,"a",@progbits
	.sectionflags	@""
	.align	4
.nv.constant0._ZN5flash32flash_fwd_splitkv_combine_kernelI23Flash_fwd_kernel_traitsILi32ELi64ELi128ELi4ELb0ELb0EN7cutlass10bfloat16_tE19Flash_kernel_traitsILi32ELi64ELi128ELi4ES3_EELi16ELi4ELb1EEEvNS_16Flash_fwd_paramsE:
	.zero		816


//--------------------- .nv.constant0._ZN5flash32flash_fwd_splitkv_combine_kernelI23Flash_fwd_kernel_traitsILi32ELi64ELi128ELi4ELb0ELb0EN7cutlass10bfloat16_tE19Flash_kernel_traitsILi32ELi64ELi128ELi4ES3_EELi16ELi3ELb1EEEvNS_16Flash_fwd_paramsE --------------------------
	.section	.nv.constant0._ZN5flash32flash_fwd_splitkv_combine_kernelI23Flash_fwd_kernel_traitsILi32ELi64ELi128ELi4ELb0ELb0EN7cutlass10bfloat16_tE19Flash_kernel_traitsILi32ELi64ELi128ELi4ES3_EELi16ELi3ELb1EEEvNS_16Flash_fwd_paramsE,"a",@progbits
	.sectionflags	@""
	.align	4
.nv.constant0._ZN5flash32flash_fwd_splitkv_combine_kernelI23Flash_fwd_kernel_traitsILi32ELi64ELi128ELi4ELb0ELb0EN7cutlass10bfloat16_tE19Flash_kernel_traitsILi32ELi64ELi128ELi4ES3_EELi16ELi3ELb1EEEvNS_16Flash_fwd_paramsE:
	.zero		816


//--------------------- .nv.constant0._ZN5flash32flash_fwd_splitkv_combine_kernelI23Flash_fwd_kernel_traitsILi32ELi64ELi128ELi4ELb0ELb0EN7cutlass10bfloat16_tE19Flash_kernel_traitsILi32ELi64ELi128ELi4ES3_EELi16ELi2ELb1EEEvNS_16Flash_fwd_paramsE --------------------------
	.section	.nv.constant0._ZN5flash32flash_fwd_splitkv_combine_kernelI23Flash_fwd_kernel_traitsILi32ELi64ELi128ELi4ELb0ELb0EN7cutlass10bfloat16_tE19Flash_kernel_traitsILi32ELi64ELi128ELi4ES3_EELi16ELi2ELb1EEEvNS_16Flash_fwd_paramsE,"a",@progbits
	.sectionflags	@""
	.align	4
.nv.constant0._ZN5flash32flash_fwd_splitkv_combine_kernelI23Flash_fwd_kernel_traitsILi32ELi64ELi128ELi4ELb0ELb0EN7cutlass10bfloat16_tE19Flash_kernel_traitsILi32ELi64ELi128ELi4ES3_EELi16ELi2ELb1EEEvNS_16Flash_fwd_paramsE:
	.zero		816


//--------------------- .nv.constant0._ZN5flash32flash_fwd_splitkv_combine_kernelI23Flash_fwd_kernel_traitsILi32ELi64ELi128ELi4ELb0ELb0EN7cutlass10bfloat16_tE19Flash_kernel_traitsILi32ELi64ELi128ELi4ES3_EELi16ELi1ELb1EEEvNS_16Flash_fwd_paramsE --------------------------
	.section	.nv.constant0._ZN5flash32flash_fwd_splitkv_combine_kernelI23Flash_fwd_kernel_traitsILi32ELi64ELi128ELi4ELb0ELb0EN7cutlass10bfloat16_tE19Flash_kernel_traitsILi32ELi64ELi128ELi4ES3_EELi16ELi1ELb1EEEvNS_16Flash_fwd_paramsE,"a",@progbits
	.sectionflags	@""
	.align	4
.nv.constant0._ZN5flash32flash_fwd_splitkv_combine_kernelI23Flash_fwd_kernel_traitsILi32ELi64ELi128ELi4ELb0ELb0EN7cutlass10bfloat16_tE19Flash_kernel_traitsILi32ELi64ELi128ELi4ES3_EELi16ELi1ELb1EEEvNS_16Flash_fwd_paramsE:
	.zero		816


//--------------------- .nv.constant0._ZN5flash24flash_fwd_splitkv_kernelI23Flash_fwd_kernel_traitsILi32ELi64ELi128ELi4ELb0ELb0EN7cutlass10bfloat16_tE19Flash_kernel_traitsILi32ELi64ELi128ELi4ES3_EELb1ELb0ELb0ELb0ELb0ELb0ELb0ELb0EEEvNS_16Flash_fwd_paramsE --------------------------
	.section	.nv.constant0._ZN5flash24flash_fwd_splitkv_kernelI23Flash_fwd_kernel_traitsILi32ELi64ELi128ELi4ELb0ELb0EN7cutlass10bfloat16_tE19Flash_kernel_traitsILi32ELi64ELi128ELi4ES3_EELb1ELb0ELb0ELb0ELb0ELb0ELb0ELb0EEEvNS_16Flash_fwd_paramsE,"a",@progbits
	.sectionflags	@""
	.align	4
.nv.constant0._ZN5flash24flash_fwd_splitkv_kernelI23Flash_fwd_kernel_traitsILi32ELi64ELi128ELi4ELb0ELb0EN7cutlass10bfloat16_tE19Flash_kernel_traitsILi32ELi64ELi128ELi4ES3_EELb1ELb0ELb0ELb0ELb0ELb0ELb0ELb0EEEvNS_16Flash_fwd_paramsE:
	.zero		816


//--------------------- .nv.constant0._ZN5flash24flash_fwd_splitkv_kernelI23Flash_fwd_kernel_traitsILi32ELi64ELi128ELi4ELb0ELb0EN7cutlass10bfloat16_tE19Flash_kernel_traitsILi32ELi64ELi128ELi4ES3_EELb1ELb0ELb0ELb0ELb0ELb1ELb0ELb0EEEvNS_16Flash_fwd_paramsE --------------------------
	.section	.nv.constant0._ZN5flash24flash_fwd_splitkv_kernelI23Flash_fwd_kernel_traitsILi32ELi64ELi128ELi4ELb0ELb0EN7cutlass10bfloat16_tE19Flash_kernel_traitsILi32ELi64ELi128ELi4ES3_EELb1ELb0ELb0ELb0ELb0ELb1ELb0ELb0EEEvNS_16Flash_fwd_paramsE,"a",@progbits
	.sectionflags	@""
	.align	4
.nv.constant0._ZN5flash24flash_fwd_splitkv_kernelI23Flash_fwd_kernel_traitsILi32ELi64ELi128ELi4ELb0ELb0EN7cutlass10bfloat16_tE19Flash_kernel_traitsILi32ELi64ELi128ELi4ES3_EELb1ELb0ELb0ELb0ELb0ELb1ELb0ELb0EEEvNS_16Flash_fwd_paramsE:
	.zero		816


//--------------------- .nv.constant0._ZN5flash24flash_fwd_splitkv_kernelI23Flash_fwd_kernel_traitsILi32ELi64ELi128ELi4ELb0ELb0EN7cutlass10bfloat16_tE19Flash_kernel_traitsILi32ELi64ELi128ELi4ES3_EELb1ELb0ELb0ELb0ELb0ELb0ELb0ELb1EEEvNS_16Flash_fwd_paramsE --------------------------
	.section	.nv.constant0._ZN5flash24flash_fwd_splitkv_kernelI23Flash_fwd_kernel_traitsILi32ELi64ELi128ELi4ELb0ELb0EN7cutlass10bfloat16_tE19Flash_kernel_traitsILi32ELi64ELi128ELi4ES3_EELb1ELb0ELb0ELb0ELb0ELb0ELb0ELb1EEEvNS_16Flash_fwd_paramsE,"a",@progbits
	.sectionflags	@""
	.align	4
.nv.constant0._ZN5flash24flash_fwd_splitkv_kernelI23Flash_fwd_kernel_traitsILi32ELi64ELi128ELi4ELb0ELb0EN7cutlass10bfloat16_tE19Flash_kernel_traitsILi32ELi64ELi128ELi4ES3_EELb1ELb0ELb0ELb0ELb0ELb0ELb0ELb1EEEvNS_16Flash_fwd_paramsE:
	.zero		816


//--------------------- .nv.constant0._ZN5flash24flash_fwd_splitkv_kernelI23Flash_fwd_kernel_traitsILi32ELi64ELi128ELi4ELb0ELb0EN7cutlass10bfloat16_tE19Flash_kernel_traitsILi32ELi64ELi128ELi4ES3_EELb1ELb0ELb0ELb0ELb0ELb1ELb0ELb1EEEvNS_16Flash_fwd_paramsE --------------------------
	.section	.nv.constant0._ZN5flash24flash_fwd_splitkv_kernelI23Flash_fwd_kernel_traitsILi32ELi64ELi128ELi4ELb0ELb0EN7cutlass10bfloat16_tE19Flash_kernel_traitsILi32ELi64ELi128ELi4ES3_EELb1ELb0ELb0ELb0ELb0ELb1ELb0ELb1EEEvNS_16Flash_fwd_paramsE,"a",@progbits
	.sectionflags	@""
	.align	4
.nv.constant0._ZN5flash24flash_fwd_splitkv_kernelI23Flash_fwd_kernel_traitsILi32ELi64ELi128ELi4ELb0ELb0EN7cutlass10bfloat16_tE19Flash_kernel_traitsILi32ELi64ELi128ELi4ES3_EELb1ELb0ELb0ELb0ELb0ELb1ELb0ELb1EEEvNS_16Flash_fwd_paramsE:
	.zero		816


//--------------------- .nv.constant0._ZN5flash24flash_fwd_splitkv_kernelI23Flash_fwd_kernel_traitsILi32ELi64ELi128ELi4ELb0ELb0EN7cutlass10bfloat16_tE19Flash_kernel_traitsILi32ELi64ELi128ELi4ES3_EELb1ELb0ELb0ELb0ELb0ELb0ELb1ELb0EEEvNS_16Flash_fwd_paramsE --------------------------
	.section	.nv.constant0._ZN5flash24flash_fwd_splitkv_kernelI23Flash_fwd_kernel_traitsILi32ELi64ELi128ELi4ELb0ELb0EN7cutlass10bfloat16_tE19Flash_kernel_traitsILi32ELi64ELi128ELi4ES3_EELb1ELb0ELb0ELb0ELb0ELb0ELb1ELb0EEEvNS_16Flash_fwd_paramsE,"a",@progbits
	.sectionflags	@""
	.align	4
.nv.constant0._ZN5flash24flash_fwd_splitkv_kernelI23Flash_fwd_kernel_traitsILi32ELi64ELi128ELi4ELb0ELb0EN7cutlass10bfloat16_tE19Flash_kernel_traitsILi32ELi64ELi128ELi4ES3_EELb1ELb0ELb0ELb0ELb0ELb0ELb1ELb0EEEvNS_16Flash_fwd_paramsE:
	.zero		816


//--------------------- .nv.constant0._ZN5flash24flash_fwd_splitkv_kernelI23Flash_fwd_kernel_traitsILi32ELi64ELi128ELi4ELb0ELb0EN7cutlass10bfloat16_tE19Flash_kernel_traitsILi32ELi64ELi128ELi4ES3_EELb1ELb0ELb0ELb0ELb0ELb1ELb1ELb0EEEvNS_16Flash_fwd_paramsE --------------------------
	.section	.nv.constant0._ZN5flash24flash_fwd_splitkv_kernelI23Flash_fwd_kernel_traitsILi32ELi64ELi128ELi4ELb0ELb0EN7cutlass10bfloat16_tE19Flash_kernel_traitsILi32ELi64ELi128ELi4ES3_EELb1ELb0ELb0ELb0ELb0ELb1ELb1ELb0EEEvNS_16Flash_fwd_paramsE,"a",@progbits
	.sectionflags	@""
	.align	4
.nv.constant0._ZN5flash24flash_fwd_splitkv_kernelI23Flash_fwd_kernel_traitsILi32ELi64ELi128ELi4ELb0ELb0EN7cutlass10bfloat16_tE19Flash_kernel_traitsILi32ELi64ELi128ELi4ES3_EELb1ELb0ELb0ELb0ELb0ELb1ELb1ELb0EEEvNS_16Flash_fwd_paramsE:
	.zero		816


//--------------------- .nv.constant0._ZN5flash24flash_fwd_splitkv_kernelI23Flash_fwd_kernel_traitsILi32ELi64ELi128ELi4ELb0ELb0EN7cutlass10bfloat16_tE19Flash_kernel_traitsILi32ELi64ELi128ELi4ES3_EELb1ELb0ELb0ELb0ELb0ELb0ELb1ELb1EEEvNS_16Flash_fwd_paramsE --------------------------
	.section	.nv.constant0._ZN5flash24flash_fwd_splitkv_kernelI23Flash_fwd_kernel_traitsILi32ELi64ELi128ELi4ELb0ELb0EN7cutlass10bfloat16_tE19Flash_kernel_traitsILi32ELi64ELi128ELi4ES3_EELb1ELb0ELb0ELb0ELb0ELb0ELb1ELb1EEEvNS_16Flash_fwd_paramsE,"a",@progbits
	.sectionflags	@""
	.align	4
.nv.constant0._ZN5flash24flash_fwd_splitkv_kernelI23Flash_fwd_kernel_traitsILi32ELi64ELi128ELi4ELb0ELb0EN7cutlass10bfloat16_tE19Flash_kernel_traitsILi32ELi64ELi128ELi4ES3_EELb1ELb0ELb0ELb0ELb0ELb0ELb1ELb1EEEvNS_16Flash_fwd_paramsE:
	.zero		816


//--------------------- .nv.constant0._ZN5flash24flash_fwd_splitkv_kernelI23Flash_fwd_kernel_traitsILi32ELi64ELi128ELi4ELb0ELb0EN7cutlass10bfloat16_tE19Flash_kernel_traitsILi32ELi64ELi128ELi4ES3_EELb1ELb0ELb0ELb0ELb0ELb1ELb1ELb1EEEvNS_16Flash_fwd_paramsE --------------------------
	.section	.nv.constant0._ZN5flash24flash_fwd_splitkv_kernelI23Flash_fwd_kernel_traitsILi32ELi64ELi128ELi4ELb0ELb0EN7cutlass10bfloat16_tE19Flash_kernel_traitsILi32ELi64ELi128ELi4ES3_EELb1ELb0ELb0ELb0ELb0ELb1ELb1ELb1EEEvNS_16Flash_fwd_paramsE,"a",@progbits
	.sectionflags	@""
	.align	4
.nv.constant0._ZN5flash24flash_fwd_splitkv_kernelI23Flash_fwd_kernel_traitsILi32ELi64ELi128ELi4ELb0ELb0EN7cutlass10bfloat16_tE19Flash_kernel_traitsILi32ELi64ELi128ELi4ES3_EELb1ELb0ELb0ELb0ELb0ELb1ELb1ELb1EEEvNS_16Flash_fwd_paramsE:
	.zero		816


//--------------------- .nv.constant0._ZN5flash24flash_fwd_splitkv_kernelI23Flash_fwd_kernel_traitsILi32ELi64ELi128ELi4ELb0ELb0EN7cutlass10bfloat16_tE19Flash_kernel_traitsILi32ELi64ELi128ELi4ES3_EELb1ELb0ELb0ELb1ELb1ELb0ELb0ELb0EEEvNS_16Flash_fwd_paramsE --------------------------
	.section	.nv.constant0._ZN5flash24flash_fwd_splitkv_kernelI23Flash_fwd_kernel_traitsILi32ELi64ELi128ELi4ELb0ELb0EN7cutlass10bfloat16_tE19Flash_kernel_traitsILi32ELi64ELi128ELi4ES3_EELb1ELb0ELb0ELb1ELb1ELb0ELb0ELb0EEEvNS_16Flash_fwd_paramsE,"a",@progbits
	.sectionflags	@""
	.align	4
.nv.constant0._ZN5flash24flash_fwd_splitkv_kernelI23Flash_fwd_kernel_traitsILi32ELi64ELi128ELi4ELb0ELb0EN7cutlass10bfloat16_tE19Flash_kernel_traitsILi32ELi64ELi128ELi4ES3_EELb1ELb0ELb0ELb1ELb1ELb0ELb0ELb0EEEvNS_16Flash_fwd_paramsE:
	.zero		816


//--------------------- .nv.constant0._ZN5flash24flash_fwd_splitkv_kernelI23Flash_fwd_kernel_traitsILi32ELi64ELi128ELi4ELb0ELb0EN7cutlass10bfloat16_tE19Flash_kernel_traitsILi32ELi64ELi128ELi4ES3_EELb1ELb0ELb0ELb1ELb1ELb1ELb0ELb0EEEvNS_16Flash_fwd_paramsE --------------------------
	.section	.nv.constant0._ZN5flash24flash_fwd_splitkv_kernelI23Flash_fwd_kernel_traitsILi32ELi64ELi128ELi4ELb0ELb0EN7cutlass10bfloat16_tE19Flash_kernel_traitsILi32ELi64ELi128ELi4ES3_EELb1ELb0ELb0ELb1ELb1ELb1ELb0ELb0EEEvNS_16Flash_fwd_paramsE,"a",@progbits
	.sectionflags	@""
	.align	4
.nv.constant0._ZN5flash24flash_fwd_splitkv_kernelI23Flash_fwd_kernel_traitsILi32ELi64ELi128ELi4ELb0ELb0EN7cutlass10bfloat16_tE19Flash_kernel_traitsILi32ELi64ELi128ELi4ES3_EELb1ELb0ELb0ELb1ELb1ELb1ELb0ELb0EEEvNS_16Flash_fwd_paramsE:
	.zero		816


//--------------------- .nv.constant0._ZN5flash24flash_fwd_splitkv_kernelI23Flash_fwd_kernel_traitsILi32ELi64ELi128ELi4ELb0ELb0EN7cutlass10bfloat16_tE19Flash_kernel_traitsILi32ELi64ELi128ELi4ES3_EELb1ELb0ELb0ELb1ELb1ELb0ELb1ELb0EEEvNS_16Flash_fwd_paramsE --------------------------
	.section	.nv.constant0._ZN5flash24flash_fwd_splitkv_kernelI23Flash_fwd_kernel_traitsILi32ELi64ELi128ELi4ELb0ELb0EN7cutlass10bfloat16_tE19Flash_kernel_traitsILi32ELi64ELi128ELi4ES3_EELb1ELb0ELb0ELb1ELb1ELb0ELb1ELb0EEEvNS_16Flash_fwd_paramsE,"a",@progbits
	.sectionflags	@""
	.align	4
.nv.constant0._ZN5flash24flash_fwd_splitkv_kernelI23Flash_fwd_kernel_traitsILi32ELi64ELi128ELi4ELb0ELb0EN7cutlass10bfloat16_tE19Flash_kernel_traitsILi32ELi64ELi128ELi4ES3_EELb1ELb0ELb0ELb1ELb1ELb0ELb1ELb0EEEvNS_16Flash_fwd_paramsE:
	.zero		816


//--------------------- .nv.constant0._ZN5flash24flash_fwd_splitkv_kernelI23Flash_fwd_kernel_traitsILi32ELi64ELi128ELi4ELb0ELb0EN7cutlass10bfloat16_tE19Flash_kernel_traitsILi32ELi64ELi128ELi4ES3_EELb1ELb0ELb0ELb1ELb1ELb1ELb1ELb0EEEvNS_16Flash_fwd_paramsE --------------------------
	.section	.nv.constant0._ZN5flash24flash_fwd_splitkv_kernelI23Flash_fwd_kernel_traitsILi32ELi64ELi128ELi4ELb0ELb0EN7cutlass10bfloat16_tE19Flash_kernel_traitsILi32ELi64ELi128ELi4ES3_EELb1ELb0ELb0ELb1ELb1ELb1ELb1ELb0EEEvNS_16Flash_fwd_paramsE,"a",@progbits
	.sectionflags	@""
	.align	4
.nv.constant0._ZN5flash24flash_fwd_splitkv_kernelI23Flash_fwd_kernel_traitsILi32ELi64ELi128ELi4ELb0ELb0EN7cutlass10bfloat16_tE19Flash_kernel_traitsILi32ELi64ELi128ELi4ES3_EELb1ELb0ELb0ELb1ELb1ELb1ELb1ELb0EEEvNS_16Flash_fwd_paramsE:
	.zero		816


//--------------------- .nv.constant0._ZN5flash24flash_fwd_splitkv_kernelI23Flash_fwd_kernel_traitsILi32ELi64ELi128ELi4ELb0ELb0EN7cutlass10bfloat16_tE19Flash_kernel_traitsILi32ELi64ELi128ELi4ES3_EELb1ELb0ELb0ELb0ELb1ELb0ELb0ELb0EEEvNS_16Flash_fwd_paramsE --------------------------
	.section	.nv.constant0._ZN5flash24flash_fwd_splitkv_kernelI23Flash_fwd_kernel_traitsILi32ELi64ELi128ELi4ELb0ELb0EN7cutlass10bfloat16_tE19Flash_kernel_traitsILi32ELi64ELi128ELi4ES3_EELb1ELb0ELb0ELb0ELb1ELb0ELb0ELb0EEEvNS_16Flash_fwd_paramsE,"a",@progbits
	.sectionflags	@""
	.align	4
.nv.constant0._ZN5flash24flash_fwd_splitkv_kernelI23Flash_fwd_kernel_traitsILi32ELi64ELi128ELi4ELb0ELb0EN7cutlass10bfloat16_tE19Flash_kernel_traitsILi32ELi64ELi128ELi4ES3_EELb1ELb0ELb0ELb0ELb1ELb0ELb0ELb0EEEvNS_16Flash_fwd_paramsE:
	.zero		816


//--------------------- .nv.constant0._ZN5flash24flash_fwd_splitkv_kernelI23Flash_fwd_kernel_traitsILi32ELi64ELi128ELi4ELb0ELb0EN7cutlass10bfloat16_tE19Flash_kernel_traitsILi32ELi64ELi128ELi4ES3_EELb1ELb0ELb0ELb0ELb1ELb1ELb0ELb0EEEvNS_16Flash_fwd_paramsE --------------------------
	.section	.nv.constant0._ZN5flash24flash_fwd_splitkv_kernelI23Flash_fwd_kernel_traitsILi32ELi64ELi128ELi4ELb0ELb0EN7cutlass10bfloat16_tE19Flash_kernel_traitsILi32ELi64ELi128ELi4ES3_EELb1ELb0ELb0ELb0ELb1ELb1ELb0ELb0EEEvNS_16Flash_fwd_paramsE,"a",@progbits
	.sectionflags	@""
	.align	4
.nv.constant0._ZN5flash24flash_fwd_splitkv_kernelI23Flash_fwd_kernel_traitsILi32ELi64ELi128ELi4ELb0ELb0EN7cutlass10bfloat16_tE19Flash_kernel_traitsILi32ELi64ELi128ELi4ES3_EELb1ELb0ELb0ELb0ELb1ELb1ELb0ELb0EEEvNS_16Flash_fwd_paramsE:
	.zero		816


//--------------------- .nv.constant0._ZN5flash24flash_fwd_splitkv_kernelI23Flash_fwd_kernel_traitsILi32ELi64ELi128ELi4ELb0ELb0EN7cutlass10bfloat16_tE19Flash_kernel_traitsILi32ELi64ELi128ELi4ES3_EELb1ELb0ELb1ELb0ELb0ELb0ELb0ELb0EEEvNS_16Flash_fwd_paramsE --------------------------
	.section	.nv.constant0._ZN5flash24flash_fwd_splitkv_kernelI23Flash_fwd_kernel_traitsILi32ELi64ELi128ELi4ELb0ELb0EN7cutlass10bfloat16_tE19Flash_kernel_traitsILi32ELi64ELi128ELi4ES3_EELb1ELb0ELb1ELb0ELb0ELb0ELb0ELb0EEEvNS_16Flash_fwd_paramsE,"a",@progbits
	.sectionflags	@""
	.align	4
.nv.constant0._ZN5flash24flash_fwd_splitkv_kernelI23Flash_fwd_kernel_traitsILi32ELi64ELi128ELi4ELb0ELb0EN7cutlass10bfloat16_tE19Flash_kernel_traitsILi32ELi64ELi128ELi4ES3_EELb1ELb0ELb1ELb0ELb0ELb0ELb0ELb0EEEvNS_16Flash_fwd_paramsE:
	.zero		816


//--------------------- .nv.constant0._ZN5flash24flash_fwd_splitkv_kernelI23Flash_fwd_kernel_traitsILi32ELi64ELi128ELi4ELb0ELb0EN7cutlass10bfloat16_tE19Flash_kernel_traitsILi32ELi64ELi128ELi4ES3_EELb1ELb0ELb1ELb0ELb0ELb1ELb0ELb0EEEvNS_16Flash_fwd_paramsE --------------------------
	.section	.nv.constant0._ZN5flash24flash_fwd_splitkv_kernelI23Flash_fwd_kernel_traitsILi32ELi64ELi128ELi4ELb0ELb0EN7cutlass10bfloat16_tE19Flash_kernel_traitsILi32ELi64ELi128ELi4ES3_EELb1ELb0ELb1ELb0ELb0ELb1ELb0ELb0EEEvNS_16Flash_fwd_paramsE,"a",@progbits
	.sectionflags	@""
	.align	4
.nv.constant0._ZN5flash24flash_fwd_splitkv_kernelI23Flash_fwd_kernel_traitsILi32ELi64ELi128ELi4ELb0ELb0EN7cutlass10bfloat16_tE19Flash_kernel_traitsILi32ELi64ELi128ELi4ES3_EELb1ELb0ELb1ELb0ELb0ELb1ELb0ELb0EEEvNS_16Flash_fwd_paramsE:
	.zero		816


//--------------------- .nv.constant0._ZN5flash24flash_fwd_splitkv_kernelI23Flash_fwd_kernel_traitsILi32ELi64ELi128ELi4ELb0ELb0EN7cutlass10bfloat16_tE19Flash_kernel_traitsILi32ELi64ELi128ELi4ES3_EELb1ELb0ELb0ELb0ELb1ELb0ELb0ELb1EEEvNS_16Flash_fwd_paramsE --------------------------
	.section	.nv.constant0._ZN5flash24flash_fwd_splitkv_kernelI23Flash_fwd_kernel_traitsILi32ELi64ELi128ELi4ELb0ELb0EN7cutlass10bfloat16_tE19Flash_kernel_traitsILi32ELi64ELi128ELi4ES3_EELb1ELb0ELb0ELb0ELb1ELb0ELb0ELb1EEEvNS_16Flash_fwd_paramsE,"a",@progbits
	.sectionflags	@""
	.align	4
.nv.constant0._ZN5flash24flash_fwd_splitkv_kernelI23Flash_fwd_kernel_traitsILi32ELi64ELi128ELi4ELb0ELb0EN7cutlass10bfloat16_tE19Flash_kernel_traitsILi32ELi64ELi128ELi4ES3_EELb1ELb0ELb0ELb0ELb1ELb0ELb0ELb1EEEvNS_16Flash_fwd_paramsE:
	.zero		816


//--------------------- .nv.constant0._ZN5flash24flash_fwd_splitkv_kernelI23Flash_fwd_kernel_traitsILi32ELi64ELi128ELi4ELb0ELb0EN7cutlass10bfloat16_tE19Flash_kernel_traitsILi32ELi64ELi128ELi4ES3_EELb1ELb0ELb0ELb0ELb1ELb1ELb0ELb1EEEvNS_16Flash_fwd_paramsE --------------------------
	.section	.nv.constant0._ZN5flash24flash_fwd_splitkv_kernelI23Flash_fwd_kernel_traitsILi32ELi64ELi128ELi4ELb0ELb0EN7cutlass10bfloat16_tE19Flash_kernel_traitsILi32ELi64ELi128ELi4ES3_EELb1ELb0ELb0ELb0ELb1ELb1ELb0ELb1EEEvNS_16Flash_fwd_paramsE,"a",@progbits
	.sectionflags	@""
	.align	4
.nv.constant0._ZN5flash24flash_fwd_splitkv_kernelI23Flash_fwd_kernel_traitsILi32ELi64ELi128ELi4ELb0ELb0EN7cutlass10bfloat16_tE19Flash_kernel_traitsILi32ELi64ELi128ELi4ES3_EELb1ELb0ELb0ELb0ELb1ELb1ELb0ELb1EEEvNS_16Flash_fwd_paramsE:
	.zero		816


//--------------------- .nv.constant0._ZN5flash24flash_fwd_splitkv_kernelI23Flash_fwd_kernel_traitsILi32ELi64ELi128ELi4ELb0ELb0EN7cutlass10bfloat16_tE19Flash_kernel_traitsILi32ELi64ELi128ELi4ES3_EELb1ELb0ELb1ELb0ELb0ELb0ELb0ELb1EEEvNS_16Flash_fwd_paramsE --------------------------
	.section	.nv.constant0._ZN5flash24flash_fwd_splitkv_kernelI23Flash_fwd_kernel_traitsILi32ELi64ELi128ELi4ELb0ELb0EN7cutlass10bfloat16_tE19Flash_kernel_traitsILi32ELi64ELi128ELi4ES3_EELb1ELb0ELb1ELb0ELb0ELb0ELb0ELb1EEEvNS_16Flash_fwd_paramsE,"a",@progbits
	.sectionflags	@""
	.align	4
.nv.constant0._ZN5flash24flash_fwd_splitkv_kernelI23Flash_fwd_kernel_traitsILi32ELi64ELi128ELi4ELb0ELb0EN7cutlass10bfloat16_tE19Flash_kernel_traitsILi32ELi64ELi128ELi4ES3_EELb1ELb0ELb1ELb0ELb0ELb0ELb0ELb1EEEvNS_16Flash_fwd_paramsE:
	.zero		816


//--------------------- .nv.constant0._ZN5flash24flash_fwd_splitkv_kernelI23Flash_fwd_kernel_traitsILi32ELi64ELi128ELi4ELb0ELb0EN7cutlass10bfloat16_tE19Flash_kernel_traitsILi32ELi64ELi128ELi4ES3_EELb1ELb0ELb1ELb0ELb0ELb1ELb0ELb1EEEvNS_16Flash_fwd_paramsE --------------------------
	.section	.nv.constant0._ZN5flash24flash_fwd_splitkv_kernelI23Flash_fwd_kernel_traitsILi32ELi64ELi128ELi4ELb0ELb0EN7cutlass10bfloat16_tE19Flash_kernel_traitsILi32ELi64ELi128ELi4ES3_EELb1ELb0ELb1ELb0ELb0ELb1ELb0ELb1EEEvNS_16Flash_fwd_paramsE,"a",@progbits
	.sectionflags	@""
	.align	4
.nv.constant0._ZN5flash24flash_fwd_splitkv_kernelI23Flash_fwd_kernel_traitsILi32ELi64ELi128ELi4ELb0ELb0EN7cutlass10bfloat16_tE19Flash_kernel_traitsILi32ELi64ELi128ELi4ES3_EELb1ELb0ELb1ELb0ELb0ELb1ELb0ELb1EEEvNS_16Flash_fwd_paramsE:
	.zero		816


//--------------------- .nv.constant0._ZN5flash24flash_fwd_splitkv_kernelI23Flash_fwd_kernel_traitsILi32ELi64ELi128ELi4ELb0ELb0EN7cutlass10bfloat16_tE19Flash_kernel_traitsILi32ELi64ELi128ELi4ES3_EELb1ELb0ELb0ELb0ELb1ELb0ELb1ELb0EEEvNS_16Flash_fwd_paramsE --------------------------
	.section	.nv.constant0._ZN5flash24flash_fwd_splitkv_kernelI23Flash_fwd_kernel_traitsILi32ELi64ELi128ELi4ELb0ELb0EN7cutlass10bfloat16_tE19Flash_kernel_traitsILi32ELi64ELi128ELi4ES3_EELb1ELb0ELb0ELb0ELb1ELb0ELb1ELb0EEEvNS_16Flash_fwd_paramsE,"a",@progbits
	.sectionflags	@""
	.align	4
.nv.constant0._ZN5flash24flash_fwd_splitkv_kernelI23Flash_fwd_kernel_traitsILi32ELi64ELi128ELi4ELb0ELb0EN7cutlass10bfloat16_tE19Flash_kernel_traitsILi32ELi64ELi128ELi4ES3_EELb1ELb0ELb0ELb0ELb1ELb0ELb1ELb0EEEvNS_16Flash_fwd_paramsE:
	.zero		816


//--------------------- .nv.constant0._ZN5flash24flash_fwd_splitkv_kernelI23Flash_fwd_kernel_traitsILi32ELi64ELi128ELi4ELb0ELb0EN7cutlass10bfloat16_tE19Flash_kernel_traitsILi32ELi64ELi128ELi4ES3_EELb1ELb0ELb0ELb0ELb1ELb1ELb1ELb0EEEvNS_16Flash_fwd_paramsE --------------------------
	.section	.nv.constant0._ZN5flash24flash_fwd_splitkv_kernelI23Flash_fwd_kernel_traitsILi32ELi64ELi128ELi4ELb0ELb0EN7cutlass10bfloat16_tE19Flash_kernel_traitsILi32ELi64ELi128ELi4ES3_EELb1ELb0ELb0ELb0ELb1ELb1ELb1ELb0EEEvNS_16Flash_fwd_paramsE,"a",@progbits
	.sectionflags	@""
	.align	4
.nv.constant0._ZN5flash24flash_fwd_splitkv_kernelI23Flash_fwd_kernel_traitsILi32ELi64ELi128ELi4ELb0ELb0EN7cutlass10bfloat16_tE19Flash_kernel_traitsILi32ELi64ELi128ELi4ES3_EELb1ELb0ELb0ELb0ELb1ELb1ELb1ELb0EEEvNS_16Flash_fwd_paramsE:
	.zero		816


//--------------------- .nv.constant0._ZN5flash24flash_fwd_splitkv_kernelI23Flash_fwd_kernel_traitsILi32ELi64ELi128ELi4ELb0ELb0EN7cutlass10bfloat16_tE19Flash_kernel_traitsILi32ELi64ELi128ELi4ES3_EELb1ELb0ELb1ELb0ELb0ELb0ELb1ELb0EEEvNS_16Flash_fwd_paramsE --------------------------
	.section	.nv.constant0._ZN5flash24flash_fwd_splitkv_kernelI23Flash_fwd_kernel_traitsILi32ELi64ELi128ELi4ELb0ELb0EN7cutlass10bfloat16_tE19Flash_kernel_traitsILi32ELi64ELi128ELi4ES3_EELb1ELb0ELb1ELb0ELb0ELb0ELb1ELb0EEEvNS_16Flash_fwd_paramsE,"a",@progbits
	.sectionflags	@""
	.align	4
.nv.constant0._ZN5flash24flash_fwd_splitkv_kernelI23Flash_fwd_kernel_traitsILi32ELi64ELi128ELi4ELb0ELb0EN7cutlass10bfloat16_tE19Flash_kernel_traitsILi32ELi64ELi128ELi4ES3_EELb1ELb0ELb1ELb0ELb0ELb0ELb1ELb0EEEvNS_16Flash_fwd_paramsE:
	.zero		816


//--------------------- .nv.constant0._ZN5flash24flash_fwd_splitkv_kernelI23Flash_fwd_kernel_traitsILi32ELi64ELi128ELi4ELb0ELb0EN7cutlass10bfloat16_tE19Flash_kernel_traitsILi32ELi64ELi128ELi4ES3_EELb1ELb0ELb1ELb0ELb0ELb1ELb1ELb0EEEvNS_16Flash_fwd_paramsE --------------------------
	.section	.nv.constant0._ZN5flash24flash_fwd_splitkv_kernelI23Flash_fwd_kernel_traitsILi32ELi64ELi128ELi4ELb0ELb0EN7cutlass10bfloat16_tE19Flash_kernel_traitsILi32ELi64ELi128ELi4ES3_EELb1ELb0ELb1ELb0ELb0ELb1ELb1ELb0EEEvNS_16Flash_fwd_paramsE,"a",@progbits
	.sectionflags	@""
	.align	4
.nv.constant0._ZN5flash24flash_fwd_splitkv_kernelI23Flash_fwd_kernel_traitsILi32ELi64ELi128ELi4ELb0ELb0EN7cutlass10bfloat16_tE19Flash_kernel_traitsILi32ELi64ELi128ELi4ES3_EELb1ELb0ELb1ELb0ELb0ELb1ELb1ELb0EEEvNS_16Flash_fwd_paramsE:
	.zero		816


//--------------------- .nv.constant0._ZN5flash24flash_fwd_splitkv_kernelI23Flash_fwd_kernel_traitsILi32ELi64ELi128ELi4ELb0ELb0EN7cutlass10bfloat16_tE19Flash_kernel_traitsILi32ELi64ELi128ELi4ES3_EELb1ELb0ELb0ELb0ELb1ELb0ELb1ELb1EEEvNS_16Flash_fwd_paramsE --------------------------
	.section	.nv.constant0._ZN5flash24flash_fwd_splitkv_kernelI23Flash_fwd_kernel_traitsILi32ELi64ELi128ELi4ELb0ELb0EN7cutlass10bfloat16_tE19Flash_kernel_traitsILi32ELi64ELi128ELi4ES3_EELb1ELb0ELb0ELb0ELb1ELb0ELb1ELb1EEEvNS_16Flash_fwd_paramsE,"a",@progbits
	.sectionflags	@""
	.align	4
.nv.constant0._ZN5flash24flash_fwd_splitkv_kernelI23Flash_fwd_kernel_traitsILi32ELi64ELi128ELi4ELb0ELb0EN7cutlass10bfloat16_tE19Flash_kernel_traitsILi32ELi64ELi128ELi4ES3_EELb1ELb0ELb0ELb0ELb1ELb0ELb1ELb1EEEvNS_16Flash_fwd_paramsE:
	.zero		816


//--------------------- .nv.constant0._ZN5flash24flash_fwd_splitkv_kernelI23Flash_fwd_kernel_traitsILi32ELi64ELi128ELi4ELb0ELb0EN7cutlass10bfloat16_tE19Flash_kernel_traitsILi32ELi64ELi128ELi4ES3_EELb1ELb0ELb0ELb0ELb1ELb1ELb1ELb1EEEvNS_16Flash_fwd_paramsE --------------------------
	.section	.nv.constant0._ZN5flash24flash_fwd_splitkv_kernelI23Flash_fwd_kernel_traitsILi32ELi64ELi128ELi4ELb0ELb0EN7cutlass10bfloat16_tE19Flash_kernel_traitsILi32ELi64ELi128ELi4ES3_EELb1ELb0ELb0ELb0ELb1ELb1ELb1ELb1EEEvNS_16Flash_fwd_paramsE,"a",@progbits
	.sectionflags	@""
	.align	4
.nv.constant0._ZN5flash24flash_fwd_splitkv_kernelI23Flash_fwd_kernel_traitsILi32ELi64ELi128ELi4ELb0ELb0EN7cutlass10bfloat16_tE19Flash_kernel_traitsILi32ELi64ELi128ELi4ES3_EELb1ELb0ELb0ELb0ELb1ELb1ELb1ELb1EEEvNS_16Flash_fwd_paramsE:
	.zero		816


//--------------------- .nv.constant0._ZN5flash24flash_fwd_splitkv_kernelI23Flash_fwd_kernel_traitsILi32ELi64ELi128ELi4ELb0ELb0EN7cutlass10bfloat16_tE19Flash_kernel_traitsILi32ELi64ELi128ELi4ES3_EELb1ELb0ELb1ELb0ELb0ELb0ELb1ELb1EEEvNS_16Flash_fwd_paramsE --------------------------
	.section	.nv.constant0._ZN5flash24flash_fwd_splitkv_kernelI23Flash_fwd_kernel_traitsILi32ELi64ELi128ELi4ELb0ELb0EN7cutlass10bfloat16_tE19Flash_kernel_traitsILi32ELi64ELi128ELi4ES3_EELb1ELb0ELb1ELb0ELb0ELb0ELb1ELb1EEEvNS_16Flash_fwd_paramsE,"a",@progbits
	.sectionflags	@""
	.align	4
.nv.constant0._ZN5flash24flash_fwd_splitkv_kernelI23Flash_fwd_kernel_traitsILi32ELi64ELi128ELi4ELb0ELb0EN7cutlass10bfloat16_tE19Flash_kernel_traitsILi32ELi64ELi128ELi4ES3_EELb1ELb0ELb1ELb0ELb0ELb0ELb1ELb1EEEvNS_16Flash_fwd_paramsE:
	.zero		816


//--------------------- .nv.constant0._ZN5flash24flash_fwd_splitkv_kernelI23Flash_fwd_kernel_traitsILi32ELi64ELi128ELi4ELb0ELb0EN7cutlass10bfloat16_tE19Flash_kernel_traitsILi32ELi64ELi128ELi4ES3_EELb1ELb0ELb1ELb0ELb0ELb1ELb1ELb1EEEvNS_16Flash_fwd_paramsE --------------------------
	.section	.nv.constant0._ZN5flash24flash_fwd_splitkv_kernelI23Flash_fwd_kernel_traitsILi32ELi64ELi128ELi4ELb0ELb0EN7cutlass10bfloat16_tE19Flash_kernel_traitsILi32ELi64ELi128ELi4ES3_EELb1ELb0ELb1ELb0ELb0ELb1ELb1ELb1EEEvNS_16Flash_fwd_paramsE,"a",@progbits
	.sectionflags	@""
	.align	4
.nv.constant0._ZN5flash24flash_fwd_splitkv_kernelI23Flash_fwd_kernel_traitsILi32ELi64ELi128ELi4ELb0ELb0EN7cutlass10bfloat16_tE19Flash_kernel_traitsILi32ELi64ELi128ELi4ES3_EELb1ELb0ELb1ELb0ELb0ELb1ELb1ELb1EEEvNS_16Flash_fwd_paramsE:
	.zero		816


//--------------------- .text._ZN5flash32flash_fwd_splitkv_combine_kernelI23Flash_fwd_kernel_traitsILi32ELi64ELi256ELi4ELb0ELb0EN7cutlass10bfloat16_tE19Flash_kernel_traitsILi32ELi64ELi256ELi4ES3_EELi16ELi7ELb0EEEvNS_16Flash_fwd_paramsE --------------------------
	.section	.text._ZN5flash32flash_fwd_splitkv_combine_kernelI23Flash_fwd_kernel_traitsILi32ELi64ELi256ELi4ELb0ELb0EN7cutlass10bfloat16_tE19Flash_kernel_traitsILi32ELi64ELi256ELi4ES3_EELi16ELi7ELb0EEEvNS_16Flash_fwd_paramsE,"ax",@progbits
	.sectioninfo	@"SHI_REGISTERS=70"
	.align	128
        .global         _ZN5flash32flash_fwd_splitkv_combine_kernelI23Flash_fwd_kernel_traitsILi32ELi64ELi256ELi4ELb0ELb0EN7cutlass10bfloat16_tE19Flash_kernel_traitsILi32ELi64ELi256ELi4ES3_EELi16ELi7ELb0EEEvNS_16Flash_fwd_paramsE
        .type           _ZN5flash32flash_fwd_splitkv_combine_kernelI23Flash_fwd_kernel_traitsILi32ELi64ELi256ELi4ELb0ELb0EN7cutlass10bfloat16_tE19Flash_kernel_traitsILi32ELi64ELi256ELi4ES3_EELi16ELi7ELb0EEEvNS_16Flash_fwd_paramsE,@function
        .size           _ZN5flash32flash_fwd_splitkv_combine_kernelI23Flash_fwd_kernel_traitsILi32ELi64ELi256ELi4ELb0ELb0EN7cutlass10bfloat16_tE19Flash_kernel_traitsILi32ELi64ELi256ELi4ES3_EELi16ELi7ELb0EEEvNS_16Flash_fwd_paramsE,(.L_x_5148 - _ZN5flash32flash_fwd_splitkv_combine_kernelI23Flash_fwd_kernel_traitsILi32ELi64ELi256ELi4ELb0ELb0EN7cutlass10bfloat16_tE19Flash_kernel_traitsILi32ELi64ELi256ELi4ES3_EELi16ELi7ELb0EEEvNS_16Flash_fwd_paramsE)
        .other          _ZN5flash32flash_fwd_splitkv_combine_kernelI23Flash_fwd_kernel_traitsILi32ELi64ELi256ELi4ELb0ELb0EN7cutlass10bfloat16_tE19Flash_kernel_traitsILi32ELi64ELi256ELi4ES3_EELi16ELi7ELb0EEEvNS_16Flash_fwd_paramsE,@"STO_CUDA_ENTRY STV_DEFAULT"
_ZN5flash32flash_fwd_splitkv_combine_kernelI23Flash_fwd_kernel_traitsILi32ELi64ELi256ELi4ELb0ELb0EN7cutlass10bfloat16_tE19Flash_kernel_traitsILi32ELi64ELi256ELi4ES3_EELi16ELi7ELb0EEEvNS_16Flash_fwd_paramsE:
.text._ZN5flash32flash_fwd_splitkv_combine_kernelI23Flash_fwd_kernel_traitsILi32ELi64ELi256ELi4ELb0ELb0EN7cutlass10bfloat16_tE19Flash_kernel_traitsILi32ELi64ELi256ELi4ES3_EELi16ELi7ELb0EEEvNS_16Flash_fwd_paramsE:
[----:B------:R-:W-:Y:S02]  /*0000*/  MOV R1, c[0x0][0x28] ;  /* 0x00000a0000017a02 */ /* 0x000fe40000000f00 */
[----:B------:R-:W-:Y:S01]  /*0010*/  IMAD.MOV.U32 R3, RZ, RZ, c[0x0][0x1c0] ;  /* 0x00007000ff037624 */ /* 0x000fe200078e00ff */
[----:B------:R-:W0:Y:S01]  /*0020*/  S2UR UR7, SR_CTAID.X ;  /* 0x00000000000779c3 */ /* 0x000e220000002500 */
[----:B------:R-:W-:Y:S02]  /*0030*/  IMAD.MOV.U32 R2, RZ, RZ, c[0x0][0x214] ;  /* 0x00008500ff027624 */ /* 0x000fe400078e00ff */
[----:B------:R-:W-:Y:S01]  /*0040*/  IMAD R12, R3, c[0x0][0x210], RZ ;  /* 0x00008400030c7a24 */ /* 0x000fe200078e02ff */
[----:B------:R-:W-:Y:S02]  /*0050*/  SHF.R.S32.HI R3, RZ, 0x1f, R3 ;  /* 0x0000001fff037819 */ /* 0x000fe40000011403 */
[----:B------:R-:W-:Y:S01]  /*0060*/  SHF.R.S32.HI R2, RZ, 0x1f, R2 ;  /* 0x0000001fff027819 */ /* 0x000fe20000011402 */
[----:B------:R-:W-:-:S05]  /*0070*/  IMAD R12, R12, c[0x0][0x214], RZ ;  /* 0x000085000c0c7a24 */ /* 0x000fca00078e02ff */
[----:B------:R-:W-:Y:S02]  /*0080*/  ISETP.LT.U32.AND P0, PT, R12, c[0x0][0x214], PT ;  /* 0x000085000c007a0c */ /* 0x000fe40003f01070 */
[----:B------:R-:W-:-:S04]  /*0090*/  SHF.R.S32.HI R5, RZ, 0x1f, R12 ;  /* 0x0000001fff057819 */ /* 0x000fc8000001140c */
[----:B------:R-:W-:-:S04]  /*00a0*/  ISETP.LT.AND.EX P0, PT, R5, R2, PT, P0 ;  /* 0x000000020500720c */ /* 0x000fc80003f01300 */
[C---:B------:R-:W-:Y:S01]  /*00b0*/  SEL R2, R5.reuse, R2, P0 ;  /* 0x0000000205027207 */ /* 0x040fe20000000000 */
[----:B0-----:R-:W-:Y:S01]  /*00c0*/  USHF.L.U32 UR7, UR7, 0x4, URZ ;  /* 0x0000000407077899 */ /* 0x001fe2000800063f */
[----:B------:R-:W-:Y:S02]  /*00d0*/  SEL R48, R12, c[0x0][0x214], P0 ;  /* 0x000085000c307a07 */ /* 0x000fe40000000000 */
[----:B------:R-:W-:Y:S01]  /*00e0*/  LOP3.LUT R0, R5, R2, RZ, 0xfc, !PT ;  /* 0x0000000205007212 */ /* 0x000fe200078efcff */
[----:B------:R-:W-:-:S03]  /*00f0*/  USHF.R.S32.HI UR6, URZ, 0x1f, UR7 ;  /* 0x0000001f3f067899 */ /* 0x000fc60008011407 */
[----:B------:R-:W-:-:S13]  /*0100*/  ISETP.NE.U32.AND P1, PT, R0, RZ, PT ;  /* 0x000000ff0000720c */ /* 0x000fda0003f25070 */
[----:B------:R-:W-:Y:S05]  /*0110*/  @!P1 BRA `(.L_x_0) ;  /* 0x0000009000009947 */ /* 0x000fea0003800000 */
[----:B------:R-:W-:Y:S01]  /*0120*/  IMAD.MOV.U32 R28, RZ, RZ, R12 ;  /* 0x000000ffff1c7224 */ /* 0x000fe200078e000c */
[----:B------:R-:W-:Y:S01]  /*0130*/  MOV R25, R48 ;  /* 0x0000003000197202 */ /* 0x000fe20000000f00 */
[----:B------:R-:W-:Y:S01]  /*0140*/  IMAD.MOV.U32 R19, RZ, RZ, R5 ;  /* 0x000000ffff137224 */ /* 0x000fe200078e0005 */
[----:B------:R-:W-:Y:S02]  /*0150*/  MOV R24, R2 ;  /* 0x0000000200187202 */ /* 0x000fe40000000f00 */
[----:B------:R-:W-:Y:S02]  /*0160*/  MOV R23, 0x180 ;  /* 0x0000018000177802 */ /* 0x000fe40000000f00 */
[----:B------:R-:W-:Y:S05]  /*0170*/  CALL.REL.NOINC `($__internal_0_$__cuda_sm20_div_s64) ;  /* 0x00005b8000007944 */ /* 0x000fea0003c00000 */
[----:B------:R-:W-:Y:S02]  /*0180*/  MOV R8, R0 ;  /* 0x0000000000087202 */ /* 0x000fe40000000f00 */
[----:B------:R-:W-:Y:S01]  /*0190*/  MOV R9, R25 ;  /* 0x0000001900097202 */ /* 0x000fe20000000f00 */
[----:B------:R-:W-:Y:S05]  /*01a0*/  BRA `(.L_x_1) ;  /* 0x0000013000007947 */ /* 0x000fea0003800000 */
.L_x_0:
[----:B------:R-:W0:Y:S01]  /*01b0*/  I2F.U32.RP R6, R48 ;  /* 0x0000003000067306 */ /* 0x000e220000209000 */
[----:B------:R-:W-:Y:S01]  /*01c0*/  ISETP.NE.U32.AND P0, PT, R48, RZ, PT ;  /* 0x000000ff3000720c */ /* 0x000fe20003f05070 */
[----:B------:R-:W-:-:S06]  /*01d0*/  HFMA2.MMA R9, -RZ, RZ, 0, 0 ;  /* 0x00000000ff097435 */ /* 0x000fcc00000001ff */
[----:B0-----:R-:W0:Y:S02]  /*01e0*/  MUFU.RCP R6, R6 ;  /* 0x0000000600067308 */ /* 0x001e240000001000 */
[----:B0-----:R-:W-:-:S06]  /*01f0*/  IADD3 R6, R6, 0xffffffe, RZ ;  /* 0x0ffffffe06067810 */ /* 0x001fcc0007ffe0ff */
[----:B------:R-:W0:Y:S02]  /*0200*/  F2I.FTZ.U32.TRUNC.NTZ R7, R6 ;  /* 0x0000000600077305 */ /* 0x000e24000021f000 */
[----:B0-----:R-:W-:Y:S02]  /*0210*/  IMAD.MOV R0, RZ, RZ, -R7 ;  /* 0x000000ffff007224 */ /* 0x001fe400078e0a07 */
[----:B------:R-:W-:Y:S02]  /*0220*/  IMAD.MOV.U32 R6, RZ, RZ, RZ ;  /* 0x000000ffff067224 */ /* 0x000fe400078e00ff */
[----:B------:R-:W-:-:S04]  /*0230*/  IMAD R0, R0, R48, RZ ;  /* 0x0000003000007224 */ /* 0x000fc800078e02ff */
[----:B------:R-:W-:-:S06]  /*0240*/  IMAD.HI.U32 R0, R7, R0, R6 ;  /* 0x0000000007007227 */ /* 0x000fcc00078e0006 */
[----:B------:R-:W-:-:S05]  /*0250*/  IMAD.HI.U32 R8, R0, R12, RZ ;  /* 0x0000000c00087227 */ /* 0x000fca00078e00ff */
[----:B------:R-:W-:-:S05]  /*0260*/  IADD3 R0, -R8, RZ, RZ ;  /* 0x000000ff08007210 */ /* 0x000fca0007ffe1ff */
[----:B------:R-:W-:-:S05]  /*0270*/  IMAD R0, R48, R0, R12 ;  /* 0x0000000030007224 */ /* 0x000fca00078e020c */
[----:B------:R-:W-:-:S13]  /*0280*/  ISETP.GE.U32.AND P2, PT, R0, R48, PT ;  /* 0x000000300000720c */ /* 0x000fda0003f46070 */
[----:B------:R-:W-:Y:S01]  /*0290*/  @P2 IMAD.IADD R0, R0, 0x1, -R48 ;  /* 0x0000000100002824 */ /* 0x000fe200078e0a30 */
[----:B------:R-:W-:-:S04]  /*02a0*/  @P2 IADD3 R8, R8, 0x1, RZ ;  /* 0x0000000108082810 */ /* 0x000fc80007ffe0ff */
[----:B------:R-:W-:-:S13]  /*02b0*/  ISETP.GE.U32.AND P1, PT, R0, R48, PT ;  /* 0x000000300000720c */ /* 0x000fda0003f26070 */
[----:B------:R-:W-:Y:S02]  /*02c0*/  @P1 IADD3 R8, R8, 0x1, RZ ;  /* 0x0000000108081810 */ /* 0x000fe40007ffe0ff */
[----:B------:R-:W-:-:S04]  /*02d0*/  @!P0 LOP3.LUT R8, RZ, R48, RZ, 0x33, !PT ;  /* 0x00000030ff088212 */ /* 0x000fc800078e33ff */
.L_x_1:
[----:B------:R-:W-:Y:S01]  /*02e0*/  ISETP.LT.U32.AND P0, PT, R8, c[0x0][0x1c0], PT ;  /* 0x0000700008007a0c */ /* 0x000fe20003f01070 */
[----:B------:R-:W-:Y:S03]  /*02f0*/  BSSY B0, `(.L_x_2) ;  /* 0x0000023000007945 */ /* 0x000fe60003800000 */
[----:B------:R-:W-:-:S04]  /*0300*/  ISETP.LT.AND.EX P0, PT, R9, R3, PT, P0 ;  /* 0x000000030900720c */ /* 0x000fc80003f01300 */
[C---:B------:R-:W-:Y:S02]  /*0310*/  SEL R3, R9.reuse, R3, P0 ;  /* 0x0000000309037207 */ /* 0x040fe40000000000 */
[----:B------:R-:W-:Y:S02]  /*0320*/  SEL R6, R8, c[0x0][0x1c0], P0 ;  /* 0x0000700008067a07 */ /* 0x000fe40000000000 */
[----:B------:R-:W-:-:S04]  /*0330*/  LOP3.LUT R0, R9, R3, RZ, 0xfc, !PT ;  /* 0x0000000309007212 */ /* 0x000fc800078efcff */
        /* <DEDUP_REMOVED lines=11> */
.L_x_3:
        /* <DEDUP_REMOVED lines=18> */
[----:B------:R-:W-:Y:S02]  /*0510*/  @!P0 LOP3.LUT R26, RZ, R6, RZ, 0x33, !PT ;  /* 0x00000006ff1a8212 */ /* 0x000fe400078e33ff */
.L_x_4:
[----:B------:R-:W-:Y:S05]  /*0520*/  BSYNC B0 ;  /* 0x0000000000007941 */ /* 0x000fea0003800000 */
.L_x_2:
[----:B------:R-:W-:Y:S01]  /*0530*/  IABS R7, c[0x0][0x214] ;  /* 0x0000850000077a13 */ /* 0x000fe20000000000 */
[----:B------:R-:W-:Y:S01]  /*0540*/  ULDC UR4, c[0x0][0x214] ;  /* 0x0000850000047ab9 */ /* 0x000fe20000000800 */
[----:B------:R-:W-:Y:S01]  /*0550*/  BSSY B0, `(.L_x_5) ;  /* 0x000004a000007945 */ /* 0x000fe20003800000 */
[----:B------:R-:W-:Y:S01]  /*0560*/  UIADD3 UR8, UR4, -0x1, URZ ;  /* 0xffffffff04087890 */ /* 0x000fe2000fffe03f */
[----:B------:R-:W0:Y:S01]  /*0570*/  I2F.RP R10, R7 ;  /* 0x00000007000a7306 */ /* 0x000e220000209400 */
[----:B------:R-:W-:Y:S02]  /*0580*/  UISETP.LT.AND UP0, UPT, URZ, UR4, UPT ;  /* 0x000000043f00728c */ /* 0x000fe4000bf01270 */
[----:B------:R-:W-:Y:S02]  /*0590*/  USHF.R.S32.HI UR5, URZ, 0x1f, UR4 ;  /* 0x0000001f3f057899 */ /* 0x000fe40008011404 */
[----:B------:R-:W-:Y:S01]  /*05a0*/  IADD3 R8, R7, UR8, RZ ;  /* 0x0000000807087c10 */ /* 0x000fe2000fffe0ff */
[----:B------:R-:W-:-:S03]  /*05b0*/  ULEA.HI.SX32 UR4, UR4, 0x1, 0x1 ;  /* 0x0000000104047891 */ /* 0x000fc6000f8f0a3f */
[----:B------:R-:W-:-:S03]  /*05c0*/  IABS R0, R8 ;  /* 0x0000000800007213 */ /* 0x000fc60000000000 */
[----:B------:R-:W-:Y:S02]  /*05d0*/  @!UP0 UIADD3 UR4, UR5, URZ, URZ ;  /* 0x0000003f05048290 */ /* 0x000fe4000fffe03f */
[----:B------:R-:W-:Y:S01]  /*05e0*/  IMAD.MOV.U32 R9, RZ, RZ, R0 ;  /* 0x000000ffff097224 */ /* 0x000fe200078e0000 */
[----:B0-----:R-:W0:Y:S02]  /*05f0*/  MUFU.RCP R10, R10 ;  /* 0x0000000a000a7308 */ /* 0x001e240000001000 */
[----:B0-----:R-:W-:-:S06]  /*0600*/  IADD3 R10, R10, 0xffffffe, RZ ;  /* 0x0ffffffe0a0a7810 */ /* 0x001fcc0007ffe0ff */
[----:B------:R-:W0:Y:S02]  /*0610*/  F2I.FTZ.U32.TRUNC.NTZ R11, R10 ;  /* 0x0000000a000b7305 */ /* 0x000e24000021f000 */
[----:B0-----:R-:W-:Y:S02]  /*0620*/  IMAD.MOV R4, RZ, RZ, -R11 ;  /* 0x000000ffff047224 */ /* 0x001fe400078e0a0b */
[----:B------:R-:W-:Y:S02]  /*0630*/  IMAD.MOV.U32 R10, RZ, RZ, RZ ;  /* 0x000000ffff0a7224 */ /* 0x000fe400078e00ff */
[----:B------:R-:W-:-:S04]  /*0640*/  IMAD R4, R4, R7, RZ ;  /* 0x0000000704047224 */ /* 0x000fc800078e02ff */
[----:B------:R-:W-:-:S06]  /*0650*/  IMAD.HI.U32 R4, R11, R4, R10 ;  /* 0x000000040b047227 */ /* 0x000fcc00078e000a */
[----:B------:R-:W-:-:S04]  /*0660*/  IMAD.HI.U32 R0, R4, R9, RZ ;  /* 0x0000000904007227 */ /* 0x000fc800078e00ff */
[----:B------:R-:W-:-:S04]  /*0670*/  IMAD.MOV R4, RZ, RZ, -R0 ;  /* 0x000000ffff047224 */ /* 0x000fc800078e0a00 */
[----:B------:R-:W-:-:S05]  /*0680*/  IMAD R4, R7, R4, R9 ;  /* 0x0000000407047224 */ /* 0x000fca00078e0209 */
[----:B------:R-:W-:-:S13]  /*0690*/  ISETP.GT.U32.AND P1, PT, R7, R4, PT ;  /* 0x000000040700720c */ /* 0x000fda0003f24070 */
[----:B------:R-:W-:Y:S01]  /*06a0*/  @!P1 IMAD.IADD R4, R4, 0x1, -R7 ;  /* 0x0000000104049824 */ /* 0x000fe200078e0a07 */
[----:B------:R-:W-:Y:S02]  /*06b0*/  @!P1 IADD3 R0, R0, 0x1, RZ ;  /* 0x0000000100009810 */ /* 0x000fe40007ffe0ff */
[----:B------:R-:W-:Y:S02]  /*06c0*/  ISETP.NE.AND P1, PT, RZ, c[0x0][0x214], PT ;  /* 0x00008500ff007a0c */ /* 0x000fe40003f25270 */
[-C--:B------:R-:W-:Y:S02]  /*06d0*/  ISETP.GE.U32.AND P2, PT, R4, R7.reuse, PT ;  /* 0x000000070400720c */ /* 0x080fe40003f46070 */
[C---:B------:R-:W-:Y:S02]  /*06e0*/  LOP3.LUT R4, R8.reuse, R7, RZ, 0x3c, !PT ;  /* 0x0000000708047212 */ /* 0x040fe400078e3cff */
[----:B------:R-:W-:Y:S02]  /*06f0*/  LOP3.LUT R8, R8, c[0x0][0x214], RZ, 0x3c, !PT ;  /* 0x0000850008087a12 */ /* 0x000fe400078e3cff */
[----:B------:R-:W-:-:S07]  /*0700*/  ISETP.GE.AND P0, PT, R4, RZ, PT ;  /* 0x000000ff0400720c */ /* 0x000fce0003f06270 */
[----:B------:R-:W-:Y:S02]  /*0710*/  @P2 IADD3 R0, R0, 0x1, RZ ;  /* 0x0000000100002810 */ /* 0x000fe40007ffe0ff */
[----:B------:R-:W-:-:S03]  /*0720*/  ISETP.NE.AND P2, PT, RZ, c[0x0][0x214], PT ;  /* 0x00008500ff007a0c */ /* 0x000fc60003f45270 */
[--C-:B------:R-:W-:Y:S02]  /*0730*/  IMAD.MOV.U32 R18, RZ, RZ, R0.reuse ;  /* 0x000000ffff127224 */ /* 0x100fe400078e0000 */
[----:B------:R-:W-:Y:S02]  /*0740*/  IMAD.MOV.U32 R4, RZ, RZ, R0 ;  /* 0x000000ffff047224 */ /* 0x000fe400078e0000 */
[----:B------:R-:W-:Y:S01]  /*0750*/  @!P0 IMAD.MOV R18, RZ, RZ, -R18 ;  /* 0x000000ffff128224 */ /* 0x000fe200078e0a12 */
[----:B------:R-:W-:Y:S02]  /*0760*/  @!P1 LOP3.LUT R18, RZ, R7, RZ, 0x33, !PT ;  /* 0x00000007ff129212 */ /* 0x000fe400078e33ff */
[----:B------:R-:W-:Y:S02]  /*0770*/  ISETP.GE.AND P1, PT, R8, RZ, PT ;  /* 0x000000ff0800720c */ /* 0x000fe40003f26270 */
[----:B------:R-:W-:Y:S02]  /*0780*/  ISETP.LT.U32.AND P0, PT, R6, R18, PT ;  /* 0x000000120600720c */ /* 0x000fe40003f01070 */
[----:B------:R-:W-:-:S04]  /*0790*/  SHF.R.S32.HI R17, RZ, 0x1f, R18 ;  /* 0x0000001fff117819 */ /* 0x000fc80000011412 */
[----:B------:R-:W-:-:S04]  /*07a0*/  ISETP.LT.AND.EX P0, PT, R3, R17, PT, P0 ;  /* 0x000000110300720c */ /* 0x000fc80003f01300 */
[C---:B------:R-:W-:Y:S01]  /*07b0*/  SEL R17, R3.reuse, R17, P0 ;  /* 0x0000001103117207 */ /* 0x040fe20000000000 */
[----:B------:R-:W-:Y:S01]  /*07c0*/  @!P1 IMAD.MOV R4, RZ, RZ, -R4 ;  /* 0x000000ffff049224 */ /* 0x000fe200078e0a04 */
[----:B------:R-:W-:Y:S02]  /*07d0*/  @!P2 LOP3.LUT R4, RZ, c[0x0][0x214], RZ, 0x33, !PT ;  /* 0x00008500ff04aa12 */ /* 0x000fe400078e33ff */
[----:B------:R-:W-:Y:S02]  /*07e0*/  LOP3.LUT R0, R3, R17, RZ, 0xfc, !PT ;  /* 0x0000001103007212 */ /* 0x000fe400078efcff */
[----:B------:R-:W-:Y:S01]  /*07f0*/  SEL R18, R6, R18, P0 ;  /* 0x0000001206127207 */ /* 0x000fe20000000000 */
[----:B------:R-:W-:Y:S01]  /*0800*/  IMAD R4, R4, UR4, RZ ;  /* 0x0000000404047c24 */ /* 0x000fe2000f8e02ff */
        /* <DEDUP_REMOVED lines=11> */
.L_x_6:
        /* <DEDUP_REMOVED lines=19> */
.L_x_7:
[----:B------:R-:W-:Y:S05]  /*09f0*/  BSYNC B0 ;  /* 0x0000000000007941 */ /* 0x000fea0003800000 */
.L_x_5:
[----:B------:R-:W-:Y:S01]  /*0a00*/  IMAD.MOV.U32 R8, RZ, RZ, c[0x0][0x1c0] ;  /* 0x00007000ff087624 */ /* 0x000fe200078e00ff */
[-C--:B------:R-:W-:Y:S01]  /*0a10*/  IABS R19, R4.reuse ;  /* 0x0000000400137213 */ /* 0x080fe20000000000 */
[----:B------:R-:W-:Y:S01]  /*0a20*/  IMAD.MOV.U32 R28, RZ, RZ, RZ ;  /* 0x000000ffff1c7224 */ /* 0x000fe200078e00ff */
[----:B------:R-:W-:Y:S01]  /*0a30*/  IABS R14, c[0x0][0x214] ;  /* 0x00008500000e7a13 */ /* 0x000fe20000000000 */
[C---:B------:R-:W-:Y:S01]  /*0a40*/  IMAD R0, R8.reuse, c[0x0][0x214], RZ ;  /* 0x0000850008007a24 */ /* 0x040fe200078e02ff */
[----:B------:R-:W0:Y:S01]  /*0a50*/  I2F.RP R3, R19 ;  /* 0x0000001300037306 */ /* 0x000e220000209400 */
[----:B------:R-:W-:Y:S01]  /*0a60*/  IADD3 R8, R8, -0x1, RZ ;  /* 0xffffffff08087810 */ /* 0x000fe20007ffe0ff */
[----:B------:R-:W1:Y:S01]  /*0a70*/  S2R R47, SR_TID.X ;  /* 0x00000000002f7919 */ /* 0x000e620000002100 */
[----:B------:R-:W-:Y:S01]  /*0a80*/  IABS R9, R4 ;  /* 0x0000000400097213 */ /* 0x000fe20000000000 */
[----:B------:R-:W-:Y:S01]  /*0a90*/  BSSY B0, `(.L_x_8) ;  /* 0x0000074000007945 */ /* 0x000fe20003800000 */
[----:B------:R-:W-:-:S02]  /*0aa0*/  IABS R16, R0 ;  /* 0x0000000000107213 */ /* 0x000fc40000000000 */
[----:B------:R-:W-:Y:S01]  /*0ab0*/  ISETP.NE.AND P5, PT, R4, RZ, PT ;  /* 0x000000ff0400720c */ /* 0x000fe20003fa5270 */
[----:B------:R-:W-:Y:S01]  /*0ac0*/  I2F.RP R24, R14 ;  /* 0x0000000e00187306 */ /* 0x000fe20000209400 */
[----:B------:R-:W-:Y:S01]  /*0ad0*/  IADD3 R21, R16, UR8, RZ ;  /* 0x0000000810157c10 */ /* 0x000fe2000fffe0ff */
[----:B------:R-:W-:-:S03]  /*0ae0*/  IMAD.MOV R9, RZ, RZ, -R9 ;  /* 0x000000ffff097224 */ /* 0x000fc600078e0a09 */
[----:B------:R-:W-:-:S03]  /*0af0*/  IABS R15, R21 ;  /* 0x00000015000f7213 */ /* 0x000fc60000000000 */
[----:B------:R-:W2:Y:S08]  /*0b00*/  I2F.RP R6, R16 ;  /* 0x0000001000067306 */ /* 0x000eb00000209400 */
[----:B0-----:R-:W0:Y:S08]  /*0b10*/  MUFU.RCP R3, R3 ;  /* 0x0000000300037308 */ /* 0x001e300000001000 */
[----:B--2---:R-:W2:Y:S08]  /*0b20*/  MUFU.RCP R6, R6 ;  /* 0x0000000600067308 */ /* 0x004eb00000001000 */
[----:B------:R-:W3:Y:S01]  /*0b30*/  MUFU.RCP R24, R24 ;  /* 0x0000001800187308 */ /* 0x000ee20000001000 */
[----:B0-----:R-:W-:-:S02]  /*0b40*/  IADD3 R3, R3, 0xffffffe, RZ ;  /* 0x0ffffffe03037810 */ /* 0x001fc40007ffe0ff */
[----:B--2---:R-:W-:-:S05]  /*0b50*/  IADD3 R6, R6, 0xffffffe, RZ ;  /* 0x0ffffffe06067810 */ /* 0x004fca0007ffe0ff */
[----:B------:R-:W0:Y:S01]  /*0b60*/  F2I.FTZ.U32.TRUNC.NTZ R29, R3 ;  /* 0x00000003001d7305 */ /* 0x000e22000021f000 */
[----:B---3--:R-:W-:-:S07]  /*0b70*/  IADD3 R24, R24, 0xffffffe, RZ ;  /* 0x0ffffffe18187810 */ /* 0x008fce0007ffe0ff */
[----:B------:R-:W2:Y:S08]  /*0b80*/  F2I.FTZ.U32.TRUNC.NTZ R7, R6 ;  /* 0x0000000600077305 */ /* 0x000eb0000021f000 */
[----:B------:R-:W3:Y:S01]  /*0b90*/  F2I.FTZ.U32.TRUNC.NTZ R25, R24 ;  /* 0x0000001800197305 */ /* 0x000ee2000021f000 */
[----:B0-----:R-:W-:-:S04]  /*0ba0*/  IMAD.MOV R22, RZ, RZ, -R29 ;  /* 0x000000ffff167224 */ /* 0x001fc800078e0a1d */
[----:B------:R-:W-:Y:S02]  /*0bb0*/  IMAD R22, R22, R19, RZ ;  /* 0x0000001316167224 */ /* 0x000fe400078e02ff */
[----:B--2---:R-:W-:Y:S02]  /*0bc0*/  IMAD.MOV R20, RZ, RZ, -R7 ;  /* 0x000000ffff147224 */ /* 0x004fe400078e0a07 */
[----:B------:R-:W-:Y:S02]  /*0bd0*/  IMAD.MOV.U32 R6, RZ, RZ, RZ ;  /* 0x000000ffff067224 */ /* 0x000fe400078e00ff */
[----:B------:R-:W-:Y:S02]  /*0be0*/  IMAD R20, R20, R16, RZ ;  /* 0x0000001014147224 */ /* 0x000fe400078e02ff */
[----:B------:R-:W-:-:S04]  /*0bf0*/  IMAD.HI.U32 R22, R29, R22, R28 ;  /* 0x000000161d167227 */ /* 0x000fc800078e001c */
[----:B------:R-:W-:Y:S01]  /*0c00*/  IMAD.HI.U32 R20, R7, R20, R6 ;  /* 0x0000001407147227 */ /* 0x000fe200078e0006 */
[----:B------:R-:W-:-:S03]  /*0c10*/  IABS R7, R0 ;  /* 0x0000000000077213 */ /* 0x000fc60000000000 */
[----:B---3--:R-:W-:Y:S02]  /*0c20*/  IMAD.MOV R3, RZ, RZ, -R25 ;  /* 0x000000ffff037224 */ /* 0x008fe400078e0a19 */
[----:B------:R-:W-:Y:S02]  /*0c30*/  IMAD.IADD R6, R8, 0x1, R19 ;  /* 0x0000000108067824 */ /* 0x000fe400078e0213 */
[----:B------:R-:W-:Y:S02]  /*0c40*/  IMAD.MOV R7, RZ, RZ, -R7 ;  /* 0x000000ffff077224 */ /* 0x000fe400078e0a07 */
[----:B------:R-:W-:Y:S01]  /*0c50*/  IMAD.HI.U32 R20, R20, R15, RZ ;  /* 0x0000000f14147227 */ /* 0x000fe200078e00ff */
[----:B------:R-:W-:-:S03]  /*0c60*/  IABS R13, R6 ;  /* 0x00000006000d7213 */ /* 0x000fc60000000000 */
[----:B------:R-:W-:Y:S02]  /*0c70*/  IMAD R3, R3, R14, RZ ;  /* 0x0000000e03037224 */ /* 0x000fe400078e02ff */
[----:B------:R-:W-:Y:S02]  /*0c80*/  IMAD.MOV.U32 R24, RZ, RZ, RZ ;  /* 0x000000ffff187224 */ /* 0x000fe400078e00ff */
[----:B------:R-:W-:Y:S02]  /*0c90*/  IMAD R7, R20, R7, R15 ;  /* 0x0000000714077224 */ /* 0x000fe400078e020f */
[----:B------:R-:W-:-:S03]  /*0ca0*/  IMAD.HI.U32 R3, R25, R3, R24 ;  /* 0x0000000319037227 */ /* 0x000fc600078e0018 */
[----:B------:R-:W-:Y:S01]  /*0cb0*/  ISETP.GT.U32.AND P4, PT, R16, R7, PT ;  /* 0x000000071000720c */ /* 0x000fe20003f84070 */
[----:B------:R-:W-:-:S04]  /*0cc0*/  IMAD.HI.U32 R22, R22, R13, RZ ;  /* 0x0000000d16167227 */ /* 0x000fc800078e00ff */
[----:B------:R-:W-:-:S04]  /*0cd0*/  IMAD.HI.U32 R3, R3, R15, RZ ;  /* 0x0000000f03037227 */ /* 0x000fc800078e00ff */
[----:B------:R-:W-:Y:S02]  /*0ce0*/  IMAD R13, R22, R9, R13 ;  /* 0x00000009160d7224 */ /* 0x000fe400078e020d */
[----:B------:R-:W-:Y:S02]  /*0cf0*/  IMAD.MOV R9, RZ, RZ, -R3 ;  /* 0x000000ffff097224 */ /* 0x000fe400078e0a03 */
[----:B------:R-:W-:Y:S01]  /*0d00*/  @!P4 IMAD.IADD R7, R7, 0x1, -R16 ;  /* 0x000000010707c824 */ /* 0x000fe200078e0a10 */
[----:B------:R-:W-:Y:S01]  /*0d10*/  ISETP.GT.U32.AND P3, PT, R19, R13, PT ;  /* 0x0000000d1300720c */ /* 0x000fe20003f64070 */
[----:B------:R-:W-:Y:S01]  /*0d20*/  IMAD R9, R14, R9, R15 ;  /* 0x000000090e097224 */ /* 0x000fe200078e020f */
[----:B------:R-:W-:Y:S02]  /*0d30*/  @!P4 IADD3 R20, R20, 0x1, RZ ;  /* 0x000000011414c810 */ /* 0x000fe40007ffe0ff */
[----:B------:R-:W-:Y:S02]  /*0d40*/  ISETP.GE.U32.AND P2, PT, R7, R16, PT ;  /* 0x000000100700720c */ /* 0x000fe40003f46070 */
[----:B------:R-:W-:-:S02]  /*0d50*/  ISETP.GT.U32.AND P0, PT, R14, R9, PT ;  /* 0x000000090e00720c */ /* 0x000fc40003f04070 */
[----:B------:R-:W-:Y:S02]  /*0d60*/  LOP3.LUT R7, R21, R16, RZ, 0x3c, !PT ;  /* 0x0000001015077212 */ /* 0x000fe400078e3cff */
[----:B------:R-:W-:Y:S02]  /*0d70*/  ISETP.NE.AND P4, PT, R0, RZ, PT ;  /* 0x000000ff0000720c */ /* 0x000fe40003f85270 */
[----:B------:R-:W-:Y:S01]  /*0d80*/  ISETP.GE.AND P1, PT, R7, RZ, PT ;  /* 0x000000ff0700720c */ /* 0x000fe20003f26270 */
[----:B------:R-:W-:Y:S01]  /*0d90*/  @!P3 IMAD.IADD R13, R13, 0x1, -R19 ;  /* 0x000000010d0db824 */ /* 0x000fe200078e0a13 */
[-C--:B------:R-:W-:Y:S02]  /*0da0*/  LOP3.LUT R7, R6, R19.reuse, RZ, 0x3c, !PT ;  /* 0x0000001306077212 */ /* 0x080fe400078e3cff */
[----:B------:R-:W-:Y:S02]  /*0db0*/  @!P3 IADD3 R22, R22, 0x1, RZ ;  /* 0x000000011616b810 */ /* 0x000fe40007ffe0ff */
[----:B------:R-:W-:Y:S01]  /*0dc0*/  ISETP.GE.U32.AND P6, PT, R13, R19, PT ;  /* 0x000000130d00720c */ /* 0x000fe20003fc6070 */
[----:B------:R-:W-:Y:S01]  /*0dd0*/  @!P0 IMAD.IADD R9, R9, 0x1, -R14 ;  /* 0x0000000109098824 */ /* 0x000fe200078e0a0e */
[----:B------:R-:W-:-:S02]  /*0de0*/  @P2 IADD3 R20, R20, 0x1, RZ ;  /* 0x0000000114142810 */ /* 0x000fc40007ffe0ff */
[----:B------:R-:W-:Y:S02]  /*0df0*/  ISETP.GE.AND P2, PT, R7, RZ, PT ;  /* 0x000000ff0700720c */ /* 0x000fe40003f46270 */
[----:B------:R-:W-:Y:S01]  /*0e00*/  ISETP.GE.U32.AND P3, PT, R9, R14, PT ;  /* 0x0000000e0900720c */ /* 0x000fe20003f66070 */
[----:B------:R-:W-:Y:S01]  /*0e10*/  IMAD.MOV.U32 R14, RZ, RZ, R20 ;  /* 0x000000ffff0e7224 */ /* 0x000fe200078e0014 */
[----:B------:R-:W-:Y:S02]  /*0e20*/  @!P0 IADD3 R3, R3, 0x1, RZ ;  /* 0x0000000103038810 */ /* 0x000fe40007ffe0ff */
[----:B------:R-:W-:Y:S01]  /*0e30*/  LOP3.LUT R21, R21, c[0x0][0x214], RZ, 0x3c, !PT ;  /* 0x0000850015157a12 */ /* 0x000fe200078e3cff */
[----:B------:R-:W-:Y:S01]  /*0e40*/  @!P1 IMAD.MOV R14, RZ, RZ, -R14 ;  /* 0x000000ffff0e9224 */ /* 0x000fe200078e0a0e */
[----:B------:R-:W-:Y:S02]  /*0e50*/  @!P4 LOP3.LUT R14, RZ, R16, RZ, 0x33, !PT ;  /* 0x00000010ff0ec212 */ /* 0x000fe400078e33ff */
[----:B------:R-:W-:-:S02]  /*0e60*/  @P6 IADD3 R22, R22, 0x1, RZ ;  /* 0x0000000116166810 */ /* 0x000fc40007ffe0ff */
[----:B------:R-:W-:Y:S02]  /*0e70*/  ISETP.LT.U32.AND P0, PT, R26, R14, PT ;  /* 0x0000000e1a00720c */ /* 0x000fe40003f01070 */
[----:B------:R-:W-:Y:S01]  /*0e80*/  SHF.R.S32.HI R13, RZ, 0x1f, R14 ;  /* 0x0000001fff0d7819 */ /* 0x000fe2000001140e */
[----:B------:R-:W-:Y:S01]  /*0e90*/  @!P2 IMAD.MOV R22, RZ, RZ, -R22 ;  /* 0x000000ffff16a224 */ /* 0x000fe200078e0a16 */
[----:B------:R-:W-:Y:S02]  /*0ea0*/  ISETP.GT.AND P2, PT, R0, RZ, PT ;  /* 0x000000ff0000720c */ /* 0x000fe40003f44270 */
[----:B------:R-:W-:Y:S02]  /*0eb0*/  @P3 IADD3 R3, R3, 0x1, RZ ;  /* 0x0000000103033810 */ /* 0x000fe40007ffe0ff */
[-C--:B------:R-:W-:Y:S02]  /*0ec0*/  ISETP.LT.AND.EX P0, PT, R27, R13.reuse, PT, P0 ;  /* 0x0000000d1b00720c */ /* 0x080fe40003f01300 */
[----:B------:R-:W-:Y:S01]  /*0ed0*/  ISETP.GE.AND P1, PT, R21, RZ, PT ;  /* 0x000000ff1500720c */ /* 0x000fe20003f26270 */
[----:B------:R-:W-:Y:S01]  /*0ee0*/  IMAD.MOV.U32 R7, RZ, RZ, R3 ;  /* 0x000000ffff077224 */ /* 0x000fe200078e0003 */
[----:B------:R-:W-:-:S02]  /*0ef0*/  SEL R13, R27, R13, P0 ;  /* 0x0000000d1b0d7207 */ /* 0x000fc40000000000 */
[----:B------:R-:W-:Y:S02]  /*0f00*/  SHF.R.S32.HI R3, RZ, 0x1f, R0 ;  /* 0x0000001fff037819 */ /* 0x000fe40000011400 */
[----:B------:R-:W-:Y:S02]  /*0f10*/  LEA.HI.SX32 R9, R0, 0x1, 0x1 ;  /* 0x0000000100097811 */ /* 0x000fe400078f0aff */
[----:B------:R-:W-:Y:S01]  /*0f20*/  LOP3.LUT R0, R27, R13, RZ, 0xfc, !PT ;  /* 0x0000000d1b007212 */ /* 0x000fe200078efcff */
[----:B------:R-:W-:Y:S01]  /*0f30*/  @!P2 IMAD.MOV R9, RZ, RZ, R3 ;  /* 0x000000ffff09a224 */ /* 0x000fe200078e0203 */
[----:B------:R-:W-:Y:S02]  /*0f40*/  ISETP.NE.AND P4, PT, RZ, c[0x0][0x214], PT ;  /* 0x00008500ff007a0c */ /* 0x000fe40003f85270 */
[----:B------:R-:W-:Y:S01]  /*0f50*/  ISETP.NE.U32.AND P2, PT, R0, RZ, PT ;  /* 0x000000ff0000720c */ /* 0x000fe20003f45070 */
[----:B------:R-:W-:Y:S01]  /*0f60*/  @!P1 IMAD.MOV R7, RZ, RZ, -R7 ;  /* 0x000000ffff079224 */ /* 0x000fe200078e0a07 */
[----:B------:R-:W-:-:S02]  /*0f70*/  @!P5 LOP3.LUT R22, RZ, R19, RZ, 0x33, !PT ;  /* 0x00000013ff16d212 */ /* 0x000fc400078e33ff */
[----:B------:R-:W-:Y:S02]  /*0f80*/  SEL R14, R26, R14, P0 ;  /* 0x0000000e1a0e7207 */ /* 0x000fe40000000000 */
[----:B------:R-:W-:Y:S02]  /*0f90*/  ISETP.LT.U32.AND P1, PT, R10, R22, PT ;  /* 0x000000160a00720c */ /* 0x000fe40003f21070 */
[----:B------:R-:W-:-:S03]  /*0fa0*/  SHF.R.S32.HI R15, RZ, 0x1f, R22 ;  /* 0x0000001fff0f7819 */ /* 0x000fc60000011416 */
[----:B------:R-:W-:Y:S02]  /*0fb0*/  @!P4 LOP3.LUT R7, RZ, c[0x0][0x214], RZ, 0x33, !PT ;  /* 0x00008500ff07ca12 */ /* 0x000fe400078e33ff */
[----:B------:R-:W-:-:S03]  /*0fc0*/  ISETP.LT.AND.EX P1, PT, R11, R15, PT, P1 ;  /* 0x0000000f0b00720c */ /* 0x000fc60003f21310 */
[----:B------:R-:W-:Y:S01]  /*0fd0*/  IMAD R3, R7, R9, RZ ;  /* 0x0000000907037224 */ /* 0x000fe200078e02ff */
[----:B------:R-:W-:Y:S02]  /*0fe0*/  SEL R16, R10, R22, P1 ;  /* 0x000000160a107207 */ /* 0x000fe40000800000 */
[----:B------:R-:W-:Y:S01]  /*0ff0*/  SEL R15, R11, R15, P1 ;  /* 0x0000000f0b0f7207 */ /* 0x000fe20000800000 */
[----:B------:R-:W-:Y:S05]  /*1000*/  @!P2 BRA `(.L_x_9) ;  /* 0x000000900000a947 */ /* 0x000fea0003800000 */
[----:B-1----:R-:W-:Y:S01]  /*1010*/  IMAD.MOV.U32 R28, RZ, RZ, R26 ;  /* 0x000000ffff1c7224 */ /* 0x002fe200078e001a */
        /* <DEDUP_REMOVED lines=8> */
.L_x_9:
[----:B-1----:R-:W0:Y:S01]  /*10a0*/  I2F.U32.RP R20, R14 ;  /* 0x0000000e00147306 */ /* 0x002e220000209000 */
        /* <DEDUP_REMOVED lines=18> */
.L_x_10:
[----:B------:R-:W-:Y:S05]  /*11d0*/  BSYNC B0 ;  /* 0x0000000000007941 */ /* 0x000fea0003800000 */
.L_x_8:
[----:B------:R-:W-:Y:S01]  /*11e0*/  SHF.R.S32.HI R7, RZ, 0x1f, R47 ;  /* 0x0000001fff077819 */ /* 0x000fe2000001142f */
[----:B------:R-:W-:Y:S01]  /*11f0*/  ULDC.64 UR8, c[0x0][0x118] ;  /* 0x0000460000087ab9 */ /* 0x000fe20000000a00 */
[----:B------:R-:W-:Y:S02]  /*1200*/  IADD3 R0, P0, R12, -UR7, RZ ;  /* 0x800000070c007c10 */ /* 0x000fe4000ff1e0ff */
[----:B------:R-:W-:Y:S02]  /*1210*/  LEA.HI R35, R7, R47, RZ, 0x4 ;  /* 0x0000002f07237211 */ /* 0x000fe400078f20ff */
[----:B------:R-:W-:Y:S02]  /*1220*/  IADD3.X R9, R5, ~UR6, RZ, P0, !PT ;  /* 0x8000000605097c10 */ /* 0x000fe400087fe4ff */
[----:B------:R-:W-:-:S02]  /*1230*/  LOP3.LUT R36, R35, 0xfffffff0, RZ, 0xc0, !PT ;  /* 0xfffffff023247812 */ /* 0x000fc400078ec0ff */
[----:B------:R-:W-:-:S03]  /*1240*/  SHF.R.S32.HI R35, RZ, 0x4, R35 ;  /* 0x00000004ff237819 */ /* 0x000fc60000011423 */
[----:B------:R-:W-:Y:S01]  /*1250*/  IMAD.IADD R36, R47, 0x1, -R36 ;  /* 0x000000012f247824 */ /* 0x000fe200078e0a24 */
[C---:B------:R-:W-:Y:S02]  /*1260*/  IADD3 R22, R35.reuse, 0x8, RZ ;  /* 0x0000000823167810 */ /* 0x040fe40007ffe0ff */
[----:B------:R-:W-:Y:S02]  /*1270*/  IADD3 R19, R35, 0x10, RZ ;  /* 0x0000001023137810 */ /* 0x000fe40007ffe0ff */
[----:B------:R-:W-:Y:S02]  /*1280*/  ISETP.GT.U32.AND P2, PT, R0, R36, PT ;  /* 0x000000240000720c */ /* 0x000fe40003f44070 */
[----:B------:R-:W-:Y:S02]  /*1290*/  SHF.R.S32.HI R0, RZ, 0x1f, R36 ;  /* 0x0000001fff007819 */ /* 0x000fe40000011424 */
[----:B------:R-:W-:Y:S02]  /*12a0*/  IADD3 R38, P0, R36, UR7, RZ ;  /* 0x0000000724267c10 */ /* 0x000fe4000ff1e0ff */
[----:B------:R-:W-:-:S02]  /*12b0*/  ISETP.GT.AND.EX P2, PT, R9, R0, PT, P2 ;  /* 0x000000000900720c */ /* 0x000fc40003f44320 */
[C---:B------:R-:W-:Y:S02]  /*12c0*/  IADD3 R20, R35.reuse, 0x18, RZ ;  /* 0x0000001823147810 */ /* 0x040fe40007ffe0ff */
[----:B------:R-:W-:Y:S02]  /*12d0*/  ISETP.GE.OR P3, PT, R22, c[0x0][0x314], !P2 ;  /* 0x0000c50016007a0c */ /* 0x000fe40005766670 */
[----:B------:R-:W-:Y:S02]  /*12e0*/  ISETP.GE.OR P6, PT, R35, c[0x0][0x314], !P2 ;  /* 0x0000c50023007a0c */ /* 0x000fe400057c6670 */
[----:B------:R-:W-:Y:S02]  /*12f0*/  ISETP.GE.OR P5, PT, R19, c[0x0][0x314], !P2 ;  /* 0x0000c50013007a0c */ /* 0x000fe400057a6670 */
[----:B------:R-:W-:Y:S02]  /*1300*/  IADD3.X R39, R0, UR6, RZ, P0, !PT ;  /* 0x0000000600277c10 */ /* 0x000fe400087fe4ff */
[----:B------:R-:W-:-:S05]  /*1310*/  ISETP.GE.OR P4, PT, R20, c[0x0][0x314], !P2 ;  /* 0x0000c50014007a0c */ /* 0x000fca0005786670 */
[----:B------:R-:W-:Y:S01]  /*1320*/  @!P3 SHF.R.S32.HI R21, RZ, 0x1f, R22 ;  /* 0x0000001fff15b819 */ /* 0x000fe20000011416 */
[----:B------:R-:W-:Y:S01]  /*1330*/  @!P3 IMAD.WIDE.U32 R26, R12, R22, R38 ;  /* 0x000000160c1ab225 */ /* 0x000fe200078e0026 */
[----:B------:R-:W-:Y:S02]  /*1340*/  @!P6 SHF.R.S32.HI R9, RZ, 0x1f, R35 ;  /* 0x0000001fff09e819 */ /* 0x000fe40000011423 */
[----:B------:R-:W-:Y:S01]  /*1350*/  @!P5 SHF.R.S32.HI R0, RZ, 0x1f, R19 ;  /* 0x0000001fff00d819 */ /* 0x000fe20000011413 */
[-C--:B------:R-:W-:Y:S01]  /*1360*/  @!P3 IMAD R21, R21, R12.reuse, RZ ;  /* 0x0000000c1515b224 */ /* 0x080fe200078e02ff */
[----:B------:R-:W-:Y:S01]  /*1370*/  @!P3 LEA R24, P1, R26, c[0x0][0x208], 0x2 ;  /* 0x000082001a18ba11 */ /* 0x000fe200078210ff */
[----:B------:R-:W-:Y:S02]  /*1380*/  @!P6 IMAD R9, R9, R12, RZ ;  /* 0x0000000c0909e224 */ /* 0x000fe400078e02ff */
[----:B------:R-:W-:Y:S02]  /*1390*/  @!P6 IMAD.MOV.U32 R32, RZ, RZ, R38 ;  /* 0x000000ffff20e224 */ /* 0x000fe400078e0026 */
[----:B------:R-:W-:-:S02]  /*13a0*/  @!P6 IMAD.MOV.U32 R33, RZ, RZ, R39 ;  /* 0x000000ffff21e224 */ /* 0x000fc400078e0027 */
[----:B------:R-:W-:Y:S01]  /*13b0*/  @!P3 IMAD R21, R22, R5, R21 ;  /* 0x000000051615b224 */ /* 0x000fe200078e0215 */
[----:B------:R-:W-:Y:S01]  /*13c0*/  @!P4 SHF.R.S32.HI R22, RZ, 0x1f, R20 ;  /* 0x0000001fff16c819 */ /* 0x000fe20000011414 */
[----:B------:R-:W-:-:S04]  /*13d0*/  @!P6 IMAD.WIDE.U32 R32, R12, R35, R32 ;  /* 0x000000230c20e225 */ /* 0x000fc800078e0020 */
[----:B------:R-:W-:Y:S01]  /*13e0*/  @!P6 IMAD R9, R35, R5, R9 ;  /* 0x000000052309e224 */ /* 0x000fe200078e0209 */
[----:B------:R-:W-:Y:S01]  /*13f0*/  @!P6 LEA R28, P0, R32, c[0x0][0x208], 0x2 ;  /* 0x00008200201cea11 */ /* 0x000fe200078010ff */
[----:B------:R-:W-:Y:S02]  /*1400*/  @!P5 IMAD R0, R0, R12, RZ ;  /* 0x0000000c0000d224 */ /* 0x000fe400078e02ff */
[----:B------:R-:W-:Y:S02]  /*1410*/  @!P5 IMAD.MOV.U32 R30, RZ, RZ, R38 ;  /* 0x000000ffff1ed224 */ /* 0x000fe400078e0026 */
[----:B------:R-:W-:Y:S02]  /*1420*/  @!P5 IMAD.MOV.U32 R31, RZ, RZ, R39 ;  /* 0x000000ffff1fd224 */ /* 0x000fe400078e0027 */
[----:B------:R-:W-:Y:S02]  /*1430*/  @!P3 IMAD.IADD R21, R27, 0x1, R21 ;  /* 0x000000011b15b824 */ /* 0x000fe400078e0215 */
[----:B------:R-:W-:-:S02]  /*1440*/  @!P6 IMAD.IADD R9, R33, 0x1, R9 ;  /* 0x000000012109e824 */ /* 0x000fc400078e0209 */
[----:B------:R-:W-:Y:S01]  /*1450*/  @!P5 IMAD.WIDE.U32 R30, R12, R19, R30 ;  /* 0x000000130c1ed225 */ /* 0x000fe200078e001e */
[----:B------:R-:W-:Y:S02]  /*1460*/  @!P3 LEA.HI.X R25, R26, c[0x0][0x20c], R21, 0x2, P1 ;  /* 0x000083001a19ba11 */ /* 0x000fe400008f1415 */
[----:B------:R-:W-:Y:S01]  /*1470*/  @!P6 LEA.HI.X R29, R32, c[0x0][0x20c], R9, 0x2, P0 ;  /* 0x00008300201dea11 */ /* 0x000fe200000f1409 */
[----:B------:R-:W-:Y:S01]  /*1480*/  @!P5 IMAD R0, R19, R5, R0 ;  /* 0x000000051300d224 */ /* 0x000fe200078e0200 */
[----:B------:R-:W-:Y:S01]  /*1490*/  IADD3 R19, R35, 0x20, RZ ;  /* 0x0000002023137810 */ /* 0x000fe20007ffe0ff */
[----:B------:R-:W-:Y:S01]  /*14a0*/  @!P4 IMAD R9, R22, R12, RZ ;  /* 0x0000000c1609c224 */ /* 0x000fe200078e02ff */
[----:B------:R-:W-:Y:S01]  /*14b0*/  @!P5 LEA R26, P0, R30, c[0x0][0x208], 0x2 ;  /* 0x000082001e1ada11 */ /* 0x000fe200078010ff */
[----:B------:R-:W-:Y:S01]  /*14c0*/  @!P4 IMAD.MOV.U32 R22, RZ, RZ, R38 ;  /* 0x000000ffff16c224 */ /* 0x000fe200078e0026 */
[----:B------:R-:W-:Y:S01]  /*14d0*/  ISETP.GE.OR P1, PT, R19, c[0x0][0x314], !P2 ;  /* 0x0000c50013007a0c */ /* 0x000fe20005726670 */
[----:B------:R-:W-:-:S02]  /*14e0*/  @!P4 IMAD.MOV.U32 R23, RZ, RZ, R39 ;  /* 0x000000ffff17c224 */ /* 0x000fc400078e0027 */
[----:B------:R-:W-:Y:S02]  /*14f0*/  IMAD.MOV.U32 R33, RZ, RZ, -0x800000 ;  /* 0xff800000ff217424 */ /* 0x000fe400078e00ff */
[----:B------:R-:W-:-:S04]  /*1500*/  @!P4 IMAD.WIDE.U32 R22, R12, R20, R22 ;  /* 0x000000140c16c225 */ /* 0x000fc800078e0016 */
[----:B------:R-:W-:Y:S01]  /*1510*/  @!P4 IMAD R9, R20, R5, R9 ;  /* 0x000000051409c224 */ /* 0x000fe200078e0209 */
[----:B------:R-:W-:Y:S01]  /*1520*/  IADD3 R20, R35, 0x28, RZ ;  /* 0x0000002823147810 */ /* 0x000fe20007ffe0ff */
[----:B------:R-:W-:Y:S01]  /*1530*/  @!P5 IMAD.IADD R0, R31, 0x1, R0 ;  /* 0x000000011f00d824 */ /* 0x000fe200078e0200 */
[----:B------:R0:W2:Y:S02]  /*1540*/  @!P3 LDG.E R33, [R24.64] ;  /* 0x000000081821b981 */ /* 0x0000a4000c1e1900 */
[----:B------:R-:W-:Y:S02]  /*1550*/  ISETP.GE.OR P3, PT, R20, c[0x0][0x314], !P2 ;  /* 0x0000c50014007a0c */ /* 0x000fe40005766670 */
[----:B------:R-:W-:Y:S01]  /*1560*/  @!P5 LEA.HI.X R27, R30, c[0x0][0x20c], R0, 0x2, P0 ;  /* 0x000083001e1bda11 */ /* 0x000fe200000f1400 */
[----:B------:R-:W-:Y:S01]  /*1570*/  IMAD.MOV.U32 R34, RZ, RZ, -0x800000 ;  /* 0xff800000ff227424 */ /* 0x000fe200078e00ff */
[----:B------:R-:W-:Y:S01]  /*1580*/  @!P1 SHF.R.S32.HI R0, RZ, 0x1f, R19 ;  /* 0x0000001fff009819 */ /* 0x000fe20000011413 */
[----:B------:R-:W-:Y:S01]  /*1590*/  @!P4 IMAD.IADD R9, R23, 0x1, R9 ;  /* 0x000000011709c824 */ /* 0x000fe200078e0209 */
[----:B------:R-:W-:-:S03]  /*15a0*/  IADD3 R23, R35, 0x30, RZ ;  /* 0x0000003023177810 */ /* 0x000fc60007ffe0ff */
[----:B------:R-:W-:Y:S01]  /*15b0*/  @!P1 IMAD R0, R0, R12, RZ ;  /* 0x0000000c00009224 */ /* 0x000fe200078e02ff */
[C---:B------:R-:W-:Y:S01]  /*15c0*/  @!P4 LEA R40, P0, R22.reuse, c[0x0][0x208], 0x2 ;  /* 0x000082001628ca11 */ /* 0x040fe200078010ff */
[----:B------:R1:W3:Y:S01]  /*15d0*/  @!P6 LDG.E R34, [R28.64] ;  /* 0x000000081c22e981 */ /* 0x0002e2000c1e1900 */
[----:B------:R-:W-:Y:S01]  /*15e0*/  IMAD.MOV.U32 R32, RZ, RZ, -0x800000 ;  /* 0xff800000ff207424 */ /* 0x000fe200078e00ff */
[----:B------:R-:W-:Y:S01]  /*15f0*/  ISETP.GE.OR P6, PT, R23, c[0x0][0x314], !P2 ;  /* 0x0000c50017007a0c */ /* 0x000fe200057c6670 */
[----:B------:R-:W-:Y:S01]  /*1600*/  @!P1 IMAD R0, R19, R5, R0 ;  /* 0x0000000513009224 */ /* 0x000fe200078e0200 */
[----:B------:R-:W-:Y:S01]  /*1610*/  @!P4 LEA.HI.X R41, R22, c[0x0][0x20c], R9, 0x2, P0 ;  /* 0x000083001629ca11 */ /* 0x000fe200000f1409 */
[----:B0-----:R-:W-:Y:S02]  /*1620*/  @!P1 IMAD.MOV.U32 R24, RZ, RZ, R38 ;  /* 0x000000ffff189224 */ /* 0x001fe400078e0026 */
[----:B------:R-:W-:Y:S01]  /*1630*/  @!P1 IMAD.MOV.U32 R25, RZ, RZ, R39 ;  /* 0x000000ffff199224 */ /* 0x000fe200078e0027 */
[----:B------:R-:W-:Y:S01]  /*1640*/  IADD3 R9, R35, 0x38, RZ ;  /* 0x0000003823097810 */ /* 0x000fe20007ffe0ff */
[----:B------:R0:W4:Y:S02]  /*1650*/  @!P5 LDG.E R32, [R26.64] ;  /* 0x000000081a20d981 */ /* 0x000124000c1e1900 */
[----:B------:R-:W-:Y:S01]  /*1660*/  @!P1 IMAD.WIDE.U32 R24, R12, R19, R24 ;  /* 0x000000130c189225 */ /* 0x000fe200078e0018 */
[----:B------:R-:W-:-:S02]  /*1670*/  @!P3 SHF.R.S32.HI R19, RZ, 0x1f, R20 ;  /* 0x0000001fff13b819 */ /* 0x000fc40000011414 */
[----:B------:R-:W-:Y:S01]  /*1680*/  ISETP.GE.OR P5, PT, R9, c[0x0][0x314], !P2 ;  /* 0x0000c50009007a0c */ /* 0x000fe200057a6670 */
[----:B------:R-:W-:Y:S02]  /*1690*/  @!P1 IMAD.IADD R0, R25, 0x1, R0 ;  /* 0x0000000119009824 */ /* 0x000fe400078e0200 */
[----:B------:R-:W-:Y:S01]  /*16a0*/  @!P3 IMAD R19, R19, R12, RZ ;  /* 0x0000000c1313b224 */ /* 0x000fe200078e02ff */
[----:B-1----:R-:W-:Y:S01]  /*16b0*/  @!P1 LEA R28, P0, R24, c[0x0][0x208], 0x2 ;  /* 0x00008200181c9a11 */ /* 0x002fe200078010ff */
[----:B------:R-:W-:Y:S02]  /*16c0*/  IMAD.MOV.U32 R31, RZ, RZ, -0x800000 ;  /* 0xff800000ff1f7424 */ /* 0x000fe400078e00ff */
[----:B------:R-:W-:Y:S01]  /*16d0*/  @!P3 IMAD R19, R20, R5, R19 ;  /* 0x000000051413b224 */ /* 0x000fe200078e0213 */
[----:B------:R-:W-:Y:S01]  /*16e0*/  @!P1 LEA.HI.X R29, R24, c[0x0][0x20c], R0, 0x2, P0 ;  /* 0x00008300181d9a11 */ /* 0x000fe200000f1400 */
[----:B------:R-:W-:Y:S01]  /*16f0*/  IMAD.MOV.U32 R30, RZ, RZ, -0x800000 ;  /* 0xff800000ff1e7424 */ /* 0x000fe200078e00ff */
[----:B------:R-:W-:Y:S01]  /*1700*/  @!P6 SHF.R.S32.HI R0, RZ, 0x1f, R23 ;  /* 0x0000001fff00e819 */ /* 0x000fe20000011417 */
[----:B------:R1:W5:Y:S01]  /*1710*/  @!P4 LDG.E R31, [R40.64] ;  /* 0x00000008281fc981 */ /* 0x000362000c1e1900 */
[----:B------:R-:W-:Y:S01]  /*1720*/  IADD3 R25, R35, 0x40, RZ ;  /* 0x0000004023197810 */ /* 0x000fe20007ffe0ff */
[----:B------:R-:W-:-:S02]  /*1730*/  @!P6 IMAD.MOV.U32 R42, RZ, RZ, R38 ;  /* 0x000000ffff2ae224 */ /* 0x000fc400078e0026 */
[----:B------:R1:W2:Y:S01]  /*1740*/  @!P1 LDG.E R30, [R28.64] ;  /* 0x000000081c1e9981 */ /* 0x0002a2000c1e1900 */
[----:B0-----:R-:W-:Y:S02]  /*1750*/  @!P3 IMAD.MOV.U32 R26, RZ, RZ, R38 ;  /* 0x000000ffff1ab224 */ /* 0x001fe400078e0026 */
[----:B------:R-:W-:-:S04]  /*1760*/  @!P3 IMAD.MOV.U32 R27, RZ, RZ, R39 ;  /* 0x000000ffff1bb224 */ /* 0x000fc800078e0027 */
[----:B------:R-:W-:Y:S01]  /*1770*/  @!P3 IMAD.WIDE.U32 R26, R12, R20, R26 ;  /* 0x000000140c1ab225 */ /* 0x000fe200078e001a */
[----:B------:R-:W-:Y:S02]  /*1780*/  IADD3 R20, R35, 0x48, RZ ;  /* 0x0000004823147810 */ /* 0x000fe40007ffe0ff */
[----:B------:R-:W-:Y:S02]  /*1790*/  ISETP.GE.OR P4, PT, R25, c[0x0][0x314], !P2 ;  /* 0x0000c50019007a0c */ /* 0x000fe40005786670 */
[----:B------:R-:W-:Y:S01]  /*17a0*/  ISETP.GE.OR P0, PT, R20, c[0x0][0x314], !P2 ;  /* 0x0000c50014007a0c */ /* 0x000fe20005706670 */
[----:B------:R-:W-:Y:S01]  /*17b0*/  @!P6 IMAD R0, R0, R12, RZ ;  /* 0x0000000c0000e224 */ /* 0x000fe200078e02ff */
[----:B------:R-:W-:Y:S01]  /*17c0*/  @!P3 LEA R22, P1, R26, c[0x0][0x208], 0x2 ;  /* 0x000082001a16ba11 */ /* 0x000fe200078210ff */
[----:B------:R-:W-:Y:S02]  /*17d0*/  @!P3 IMAD.IADD R19, R27, 0x1, R19 ;  /* 0x000000011b13b824 */ /* 0x000fe400078e0213 */
[----:B------:R-:W-:Y:S01]  /*17e0*/  @!P6 IMAD.MOV.U32 R43, RZ, RZ, R39 ;  /* 0x000000ffff2be224 */ /* 0x000fe200078e0027 */
[----:B------:R-:W-:Y:S01]  /*17f0*/  @!P5 SHF.R.S32.HI R21, RZ, 0x1f, R9 ;  /* 0x0000001fff15d819 */ /* 0x000fe20000011409 */
[----:B------:R-:W-:-:S02]  /*1800*/  @!P6 IMAD R0, R23, R5, R0 ;  /* 0x000000051700e224 */ /* 0x000fc400078e0200 */
[----:B------:R-:W-:Y:S01]  /*1810*/  @!P6 IMAD.WIDE.U32 R42, R12, R23, R42 ;  /* 0x000000170c2ae225 */ /* 0x000fe200078e002a */
[----:B------:R-:W-:-:S03]  /*1820*/  @!P3 LEA.HI.X R23, R26, c[0x0][0x20c], R19, 0x2, P1 ;  /* 0x000083001a17ba11 */ /* 0x000fc600008f1413 */
[----:B-1----:R-:W-:Y:S02]  /*1830*/  IMAD.MOV.U32 R29, RZ, RZ, -0x800000 ;  /* 0xff800000ff1d7424 */ /* 0x002fe400078e00ff */
[----:B------:R-:W-:Y:S02]  /*1840*/  @!P5 IMAD R19, R21, R12, RZ ;  /* 0x0000000c1513d224 */ /* 0x000fe400078e02ff */
[----:B------:R-:W-:Y:S02]  /*1850*/  @!P5 IMAD.MOV.U32 R40, RZ, RZ, R38 ;  /* 0x000000ffff28d224 */ /* 0x000fe400078e0026 */
[----:B------:R-:W-:Y:S01]  /*1860*/  @!P5 IMAD.MOV.U32 R41, RZ, RZ, R39 ;  /* 0x000000ffff29d224 */ /* 0x000fe200078e0027 */
[----:B------:R0:W3:Y:S01]  /*1870*/  @!P3 LDG.E R29, [R22.64] ;  /* 0x00000008161db981 */ /* 0x0000e2000c1e1900 */
[----:B------:R-:W-:Y:S01]  /*1880*/  @!P6 IMAD.IADD R0, R43, 0x1, R0 ;  /* 0x000000012b00e824 */ /* 0x000fe200078e0200 */
[----:B------:R-:W-:Y:S01]  /*1890*/  @!P0 SHF.R.S32.HI R24, RZ, 0x1f, R20 ;  /* 0x0000001fff188819 */ /* 0x000fe20000011414 */
[----:B------:R-:W-:Y:S01]  /*18a0*/  @!P5 IMAD.WIDE.U32 R40, R12, R9, R40 ;  /* 0x000000090c28d225 */ /* 0x000fe200078e0028 */
[----:B------:R-:W-:-:S02]  /*18b0*/  @!P6 LEA R26, P3, R42, c[0x0][0x208], 0x2 ;  /* 0x000082002a1aea11 */ /* 0x000fc400078610ff */
[----:B------:R-:W-:Y:S01]  /*18c0*/  IADD3 R21, R35, 0x50, RZ ;  /* 0x0000005023157810 */ /* 0x000fe20007ffe0ff */
[----:B------:R-:W-:Y:S01]  /*18d0*/  @!P5 IMAD R19, R9, R5, R19 ;  /* 0x000000050913d224 */ /* 0x000fe200078e0213 */
[----:B------:R-:W-:Y:S01]  /*18e0*/  @!P4 SHF.R.S32.HI R9, RZ, 0x1f, R25 ;  /* 0x0000001fff09c819 */ /* 0x000fe20000011419 */
[----:B------:R-:W-:Y:S01]  /*18f0*/  IMAD.MOV.U32 R28, RZ, RZ, -0x800000 ;  /* 0xff800000ff1c7424 */ /* 0x000fe200078e00ff */
[----:B------:R-:W-:Y:S01]  /*1900*/  @!P6 LEA.HI.X R27, R42, c[0x0][0x20c], R0, 0x2, P3 ;  /* 0x000083002a1bea11 */ /* 0x000fe200018f1400 */
[----:B------:R-:W-:Y:S01]  /*1910*/  @!P0 IMAD.MOV.U32 R44, RZ, RZ, R38 ;  /* 0x000000ffff2c8224 */ /* 0x000fe200078e0026 */
[----:B------:R-:W-:Y:S01]  /*1920*/  ISETP.GE.OR P1, PT, R21, c[0x0][0x314], !P2 ;  /* 0x0000c50015007a0c */ /* 0x000fe20005726670 */
[----:B------:R-:W-:Y:S02]  /*1930*/  @!P0 IMAD.MOV.U32 R45, RZ, RZ, R39 ;  /* 0x000000ffff2d8224 */ /* 0x000fe400078e0027 */
[-C--:B------:R-:W-:Y:S01]  /*1940*/  @!P0 IMAD R0, R24, R12.reuse, RZ ;  /* 0x0000000c18008224 */ /* 0x080fe200078e02ff */
[----:B------:R-:W-:Y:S01]  /*1950*/  @!P5 LEA R24, P3, R40, c[0x0][0x208], 0x2 ;  /* 0x000082002818da11 */ /* 0x000fe200078610ff */
[----:B------:R-:W-:Y:S01]  /*1960*/  @!P4 IMAD R9, R9, R12, RZ ;  /* 0x0000000c0909c224 */ /* 0x000fe200078e02ff */
[----:B------:R1:W3:Y:S01]  /*1970*/  @!P6 LDG.E R28, [R26.64] ;  /* 0x000000081a1ce981 */ /* 0x0002e2000c1e1900 */
[----:B------:R-:W-:-:S02]  /*1980*/  @!P5 IMAD.IADD R19, R41, 0x1, R19 ;  /* 0x000000012913d824 */ /* 0x000fc400078e0213 */
[----:B------:R-:W-:-:S04]  /*1990*/  @!P0 IMAD.WIDE.U32 R44, R12, R20, R44 ;  /* 0x000000140c2c8225 */ /* 0x000fc800078e002c */
[----:B0-----:R-:W-:Y:S02]  /*19a0*/  @!P4 IMAD.MOV.U32 R22, RZ, RZ, R38 ;  /* 0x000000ffff16c224 */ /* 0x001fe400078e0026 */
[----:B------:R-:W-:Y:S02]  /*19b0*/  @!P4 IMAD.MOV.U32 R23, RZ, RZ, R39 ;  /* 0x000000ffff17c224 */ /* 0x000fe400078e0027 */
[----:B------:R-:W-:Y:S01]  /*19c0*/  @!P0 IMAD R0, R20, R5, R0 ;  /* 0x0000000514008224 */ /* 0x000fe200078e0200 */
[----:B------:R-:W-:Y:S01]  /*19d0*/  IADD3 R20, R35, 0x58, RZ ;  /* 0x0000005823147810 */ /* 0x000fe20007ffe0ff */
[----:B------:R-:W-:-:S04]  /*19e0*/  @!P4 IMAD.WIDE.U32 R22, R12, R25, R22 ;  /* 0x000000190c16c225 */ /* 0x000fc800078e0016 */
[----:B------:R-:W-:Y:S01]  /*19f0*/  @!P4 IMAD R9, R25, R5, R9 ;  /* 0x000000051909c224 */ /* 0x000fe200078e0209 */
[----:B------:R-:W-:Y:S02]  /*1a00*/  @!P5 LEA.HI.X R25, R40, c[0x0][0x20c], R19, 0x2, P3 ;  /* 0x000083002819da11 */ /* 0x000fe400018f1413 */
[----:B------:R-:W-:Y:S01]  /*1a10*/  ISETP.GE.OR P6, PT, R20, c[0x0][0x314], !P2 ;  /* 0x0000c50014007a0c */ /* 0x000fe200057c6670 */
[----:B------:R-:W-:Y:S02]  /*1a20*/  @!P4 IMAD.IADD R9, R23, 0x1, R9 ;  /* 0x000000011709c824 */ /* 0x000fe400078e0209 */
[----:B-1----:R-:W-:Y:S01]  /*1a30*/  IMAD.MOV.U32 R27, RZ, RZ, -0x800000 ;  /* 0xff800000ff1b7424 */ /* 0x002fe200078e00ff */
[----:B------:R-:W-:Y:S01]  /*1a40*/  @!P4 LEA R40, P3, R22, c[0x0][0x208], 0x2 ;  /* 0x000082001628ca11 */ /* 0x000fe200078610ff */
[----:B------:R-:W-:Y:S01]  /*1a50*/  IMAD.MOV.U32 R26, RZ, RZ, -0x800000 ;  /* 0xff800000ff1a7424 */ /* 0x000fe200078e00ff */
[----:B------:R-:W-:-:S03]  /*1a60*/  @!P1 SHF.R.S32.HI R19, RZ, 0x1f, R21 ;  /* 0x0000001fff139819 */ /* 0x000fc60000011415 */
[----:B------:R0:W3:Y:S01]  /*1a70*/  @!P5 LDG.E R27, [R24.64] ;  /* 0x00000008181bd981 */ /* 0x0000e2000c1e1900 */
[----:B------:R-:W-:Y:S01]  /*1a80*/  @!P4 LEA.HI.X R41, R22, c[0x0][0x20c], R9, 0x2, P3 ;  /* 0x000083001629ca11 */ /* 0x000fe200018f1409 */
[----:B------:R-:W-:Y:S01]  /*1a90*/  @!P1 IMAD R19, R19, R12, RZ ;  /* 0x0000000c13139224 */ /* 0x000fe200078e02ff */
[----:B------:R-:W-:Y:S01]  /*1aa0*/  IADD3 R23, R35, 0x68, RZ ;  /* 0x0000006823177810 */ /* 0x000fe20007ffe0ff */
[----:B------:R-:W-:Y:S02]  /*1ab0*/  @!P1 IMAD.MOV.U32 R50, RZ, RZ, R38 ;  /* 0x000000ffff329224 */ /* 0x000fe400078e0026 */
[----:B------:R-:W-:Y:S01]  /*1ac0*/  @!P1 IMAD.MOV.U32 R51, RZ, RZ, R39 ;  /* 0x000000ffff339224 */ /* 0x000fe200078e0027 */
[----:B------:R1:W3:Y:S01]  /*1ad0*/  @!P4 LDG.E R26, [R40.64] ;  /* 0x00000008281ac981 */ /* 0x0002e2000c1e1900 */
[----:B------:R-:W-:Y:S01]  /*1ae0*/  @!P0 IMAD.IADD R0, R45, 0x1, R0 ;  /* 0x000000012d008824 */ /* 0x000fe200078e0200 */
[----:B------:R-:W-:Y:S01]  /*1af0*/  @!P6 SHF.R.S32.HI R9, RZ, 0x1f, R20 ;  /* 0x0000001fff09e819 */ /* 0x000fe20000011414 */
[----:B------:R-:W-:Y:S01]  /*1b00*/  @!P1 IMAD.WIDE.U32 R50, R12, R21, R50 ;  /* 0x000000150c329225 */ /* 0x000fe200078e0032 */
[----:B------:R-:W-:-:S02]  /*1b10*/  ISETP.GE.OR P4, PT, R23, c[0x0][0x314], !P2 ;  /* 0x0000c50017007a0c */ /* 0x000fc40005786670 */
[----:B------:R-:W-:Y:S01]  /*1b20*/  IADD3 R22, R35, 0x70, RZ ;  /* 0x0000007023167810 */ /* 0x000fe20007ffe0ff */
[----:B------:R-:W-:Y:S01]  /*1b30*/  @!P1 IMAD R19, R21, R5, R19 ;  /* 0x0000000515139224 */ /* 0x000fe200078e0213 */
[----:B0-----:R-:W-:-:S04]  /*1b40*/  IADD3 R24, R35, 0x60, RZ ;  /* 0x0000006023187810 */ /* 0x001fc80007ffe0ff */
[----:B------:R-:W-:Y:S02]  /*1b50*/  ISETP.GE.OR P5, PT, R24, c[0x0][0x314], !P2 ;  /* 0x0000c50018007a0c */ /* 0x000fe400057a6670 */
[C---:B-1----:R-:W-:Y:S01]  /*1b60*/  @!P0 LEA R40, P3, R44.reuse, c[0x0][0x208], 0x2 ;  /* 0x000082002c288a11 */ /* 0x042fe200078610ff */
[----:B------:R-:W-:Y:S01]  /*1b70*/  IMAD.MOV.U32 R25, RZ, RZ, -0x800000 ;  /* 0xff800000ff197424 */ /* 0x000fe200078e00ff */
[----:B------:R-:W-:Y:S02]  /*1b80*/  IADD3 R21, R35, 0x78, RZ ;  /* 0x0000007823157810 */ /* 0x000fe40007ffe0ff */
[----:B------:R-:W-:Y:S01]  /*1b90*/  @!P0 LEA.HI.X R41, R44, c[0x0][0x20c], R0, 0x2, P3 ;  /* 0x000083002c298a11 */ /* 0x000fe200018f1400 */
[----:B------:R-:W-:Y:S01]  /*1ba0*/  @!P6 IMAD.MOV.U32 R42, RZ, RZ, R38 ;  /* 0x000000ffff2ae224 */ /* 0x000fe200078e0026 */
[----:B------:R-:W-:Y:S01]  /*1bb0*/  ISETP.GE.OR P3, PT, R22, c[0x0][0x314], !P2 ;  /* 0x0000c50016007a0c */ /* 0x000fe20005766670 */
[----:B------:R-:W-:Y:S01]  /*1bc0*/  @!P6 IMAD.MOV.U32 R43, RZ, RZ, R39 ;  /* 0x000000ffff2be224 */ /* 0x000fe200078e0027 */
[----:B------:R-:W-:Y:S01]  /*1bd0*/  ISETP.GE.OR P2, PT, R21, c[0x0][0x314], !P2 ;  /* 0x0000c50015007a0c */ /* 0x000fe20005746670 */
[----:B------:R-:W-:-:S02]  /*1be0*/  @!P6 IMAD R9, R9, R12, RZ ;  /* 0x0000000c0909e224 */ /* 0x000fc400078e02ff */
[----:B------:R-:W-:Y:S01]  /*1bf0*/  @!P5 SHF.R.S32.HI R0, RZ, 0x1f, R24 ;  /* 0x0000001fff00d819 */ /* 0x000fe20000011418 */
[----:B------:R0:W3:Y:S01]  /*1c00*/  @!P0 LDG.E R25, [R40.64] ;  /* 0x0000000828198981 */ /* 0x0000e2000c1e1900 */
[----:B------:R-:W-:Y:S01]  /*1c10*/  @!P1 IMAD.IADD R19, R51, 0x1, R19 ;  /* 0x0000000133139824 */ /* 0x000fe200078e0213 */
[----:B------:R-:W-:Y:S01]  /*1c20*/  @!P1 LEA R44, P0, R50, c[0x0][0x208], 0x2 ;  /* 0x00008200322c9a11 */ /* 0x000fe200078010ff */
[----:B------:R-:W-:-:S04]  /*1c30*/  @!P6 IMAD.WIDE.U32 R42, R12, R20, R42 ;  /* 0x000000140c2ae225 */ /* 0x000fc800078e002a */
[-C--:B------:R-:W-:Y:S01]  /*1c40*/  @!P6 IMAD R9, R20, R5.reuse, R9 ;  /* 0x000000051409e224 */ /* 0x080fe200078e0209 */
[----:B------:R-:W-:Y:S01]  /*1c50*/  @!P4 SHF.R.S32.HI R20, RZ, 0x1f, R23 ;  /* 0x0000001fff14c819 */ /* 0x000fe20000011417 */
[-C--:B------:R-:W-:Y:S01]  /*1c60*/  @!P5 IMAD R0, R0, R12.reuse, RZ ;  /* 0x0000000c0000d224 */ /* 0x080fe200078e02ff */
[----:B------:R-:W-:Y:S01]  /*1c70*/  @!P1 LEA.HI.X R45, R50, c[0x0][0x20c], R19, 0x2, P0 ;  /* 0x00008300322d9a11 */ /* 0x000fe200000f1413 */
[----:B------:R-:W-:Y:S01]  /*1c80*/  @!P6 IMAD.IADD R9, R43, 0x1, R9 ;  /* 0x000000012b09e824 */ /* 0x000fe200078e0209 */
[----:B------:R-:W-:Y:S01]  /*1c90*/  @!P6 LEA R50, P0, R42, c[0x0][0x208], 0x2 ;  /* 0x000082002a32ea11 */ /* 0x000fe200078010ff */
[----:B------:R-:W-:Y:S01]  /*1ca0*/  @!P5 IMAD R0, R24, R5, R0 ;  /* 0x000000051800d224 */ /* 0x000fe200078e0200 */
[----:B------:R-:W-:Y:S01]  /*1cb0*/  @!P3 SHF.R.S32.HI R19, RZ, 0x1f, R22 ;  /* 0x0000001fff13b819 */ /* 0x000fe20000011416 */
[----:B------:R-:W-:Y:S01]  /*1cc0*/  @!P4 IMAD R20, R20, R12, RZ ;  /* 0x0000000c1414c224 */ /* 0x000fe200078e02ff */
[----:B------:R-:W-:Y:S01]  /*1cd0*/  @!P6 LEA.HI.X R51, R42, c[0x0][0x20c], R9, 0x2, P0 ;  /* 0x000083002a33ea11 */ /* 0x000fe200000f1409 */
[----:B------:R-:W-:Y:S01]  /*1ce0*/  @!P4 IMAD.MOV.U32 R54, RZ, RZ, R38 ;  /* 0x000000ffff36c224 */ /* 0x000fe200078e0026 */
[----:B------:R-:W-:Y:S01]  /*1cf0*/  @!P2 SHF.R.S32.HI R9, RZ, 0x1f, R21 ;  /* 0x0000001fff09a819 */ /* 0x000fe20000011415 */
[----:B------:R-:W-:-:S02]  /*1d00*/  @!P4 IMAD.MOV.U32 R55, RZ, RZ, R39 ;  /* 0x000000ffff37c224 */ /* 0x000fc400078e0027 */
[----:B0-----:R-:W-:Y:S02]  /*1d10*/  @!P5 IMAD.MOV.U32 R40, RZ, RZ, R38 ;  /* 0x000000ffff28d224 */ /* 0x001fe400078e0026 */
[----:B------:R-:W-:-:S04]  /*1d20*/  @!P5 IMAD.MOV.U32 R41, RZ, RZ, R39 ;  /* 0x000000ffff29d224 */ /* 0x000fc800078e0027 */
[----:B------:R-:W-:-:S04]  /*1d30*/  @!P5 IMAD.WIDE.U32 R40, R12, R24, R40 ;  /* 0x000000180c28d225 */ /* 0x000fc800078e0028 */
[----:B------:R-:W-:Y:S01]  /*1d40*/  @!P5 IMAD.IADD R0, R41, 0x1, R0 ;  /* 0x000000012900d824 */ /* 0x000fe200078e0200 */
[----:B------:R-:W-:Y:S01]  /*1d50*/  @!P5 LEA R42, P0, R40, c[0x0][0x208], 0x2 ;  /* 0x00008200282ada11 */ /* 0x000fe200078010ff */
[----:B------:R-:W-:-:S04]  /*1d60*/  @!P4 IMAD.WIDE.U32 R54, R12, R23, R54 ;  /* 0x000000170c36c225 */ /* 0x000fc800078e0036 */
[----:B------:R-:W-:Y:S02]  /*1d70*/  @!P4 IMAD R20, R23, R5, R20 ;  /* 0x000000051714c224 */ /* 0x000fe400078e0214 */
[-C--:B------:R-:W-:Y:S02]  /*1d80*/  @!P3 IMAD R19, R19, R12.reuse, RZ ;  /* 0x0000000c1313b224 */ /* 0x080fe400078e02ff */
[----:B------:R-:W-:Y:S02]  /*1d90*/  @!P3 IMAD.MOV.U32 R56, RZ, RZ, R38 ;  /* 0x000000ffff38b224 */ /* 0x000fe400078e0026 */
[----:B------:R-:W-:Y:S02]  /*1da0*/  @!P3 IMAD.MOV.U32 R57, RZ, RZ, R39 ;  /* 0x000000ffff39b224 */ /* 0x000fe400078e0027 */
[----:B------:R-:W-:Y:S01]  /*1db0*/  @!P2 IMAD R9, R9, R12, RZ ;  /* 0x0000000c0909a224 */ /* 0x000fe200078e02ff */
[----:B------:R-:W-:Y:S01]  /*1dc0*/  @!P5 LEA.HI.X R43, R40, c[0x0][0x20c], R0, 0x2, P0 ;  /* 0x00008300282bda11 */ /* 0x000fe200000f1400 */
[----:B------:R-:W-:-:S04]  /*1dd0*/  @!P3 IMAD.WIDE.U32 R56, R12, R22, R56 ;  /* 0x000000160c38b225 */ /* 0x000fc800078e0038 */
[----:B------:R-:W-:Y:S01]  /*1de0*/  @!P3 IMAD R19, R22, R5, R19 ;  /* 0x000000051613b224 */ /* 0x000fe200078e0213 */
[----:B------:R-:W-:Y:S01]  /*1df0*/  @!P4 LEA R22, P0, R54, c[0x0][0x208], 0x2 ;  /* 0x000082003616ca11 */ /* 0x000fe200078010ff */
[----:B------:R-:W-:Y:S02]  /*1e00*/  @!P4 IMAD.IADD R20, R55, 0x1, R20 ;  /* 0x000000013714c824 */ /* 0x000fe400078e0214 */
[----:B------:R-:W-:Y:S02]  /*1e10*/  IMAD.MOV.U32 R0, RZ, RZ, -0x800000 ;  /* 0xff800000ff007424 */ /* 0x000fe400078e00ff */
[----:B------:R-:W-:Y:S01]  /*1e20*/  @!P2 IMAD.WIDE.U32 R38, R12, R21, R38 ;  /* 0x000000150c26a225 */ /* 0x000fe200078e0026 */
[----:B------:R-:W-:-:S03]  /*1e30*/  @!P4 LEA.HI.X R23, R54, c[0x0][0x20c], R20, 0x2, P0 ;  /* 0x000083003617ca11 */ /* 0x000fc600000f1414 */
[----:B------:R-:W-:Y:S01]  /*1e40*/  @!P2 IMAD R9, R21, R5, R9 ;  /* 0x000000051509a224 */ /* 0x000fe200078e0209 */
[C---:B------:R-:W-:Y:S01]  /*1e50*/  @!P2 LEA R40, P0, R38.reuse, c[0x0][0x208], 0x2 ;  /* 0x000082002628aa11 */ /* 0x040fe200078010ff */
[----:B------:R-:W-:Y:S01]  /*1e60*/  IMAD.MOV.U32 R20, RZ, RZ, -0x800000 ;  /* 0xff800000ff147424 */ /* 0x000fe200078e00ff */
[----:B------:R0:W3:Y:S01]  /*1e70*/  @!P1 LDG.E R0, [R44.64] ;  /* 0x000000082c009981 */ /* 0x0000e2000c1e1900 */
[----:B------:R-:W-:Y:S02]  /*1e80*/  @!P2 IMAD.IADD R9, R39, 0x1, R9 ;  /* 0x000000012709a824 */ /* 0x000fe400078e0209 */
[----:B------:R-:W-:Y:S02]  /*1e90*/  @!P3 IMAD.IADD R19, R57, 0x1, R19 ;  /* 0x000000013913b824 */ /* 0x000fe400078e0213 */
[----:B------:R-:W-:Y:S01]  /*1ea0*/  IMAD.MOV.U32 R21, RZ, RZ, -0x800000 ;  /* 0xff800000ff157424 */ /* 0x000fe200078e00ff */
[----:B------:R-:W-:Y:S01]  /*1eb0*/  @!P2 LEA.HI.X R41, R38, c[0x0][0x20c], R9, 0x2, P0 ;  /* 0x000083002629aa11 */ /* 0x000fe200000f1409 */
[----:B------:R-:W3:Y:S01]  /*1ec0*/  @!P6 LDG.E R20, [R50.64] ;  /* 0x000000083214e981 */ /* 0x000ee2000c1e1900 */
[----:B------:R-:W-:-:S02]  /*1ed0*/  IMAD.MOV.U32 R9, RZ, RZ, -0x800000 ;  /* 0xff800000ff097424 */ /* 0x000fc400078e00ff */
[----:B------:R-:W-:Y:S01]  /*1ee0*/  IMAD.MOV.U32 R24, RZ, RZ, -0x800000 ;  /* 0xff800000ff187424 */ /* 0x000fe200078e00ff */
[----:B------:R-:W3:Y:S04]  /*1ef0*/  @!P2 LDG.E R21, [R40.64] ;  /* 0x000000082815a981 */ /* 0x000ee8000c1e1900 */
[----:B------:R-:W3:Y:S01]  /*1f00*/  @!P5 LDG.E R9, [R42.64] ;  /* 0x000000082a09d981 */ /* 0x000ee2000c1e1900 */
[----:B0-----:R-:W-:-:S04]  /*1f10*/  @!P3 LEA R44, P1, R56, c[0x0][0x208], 0x2 ;  /* 0x00008200382cba11 */ /* 0x001fc800078210ff */
[----:B------:R-:W-:Y:S01]  /*1f20*/  @!P3 LEA.HI.X R45, R56, c[0x0][0x20c], R19, 0x2, P1 ;  /* 0x00008300382dba11 */ /* 0x000fe200008f1413 */
[----:B------:R-:W-:-:S04]  /*1f30*/  IMAD.MOV.U32 R19, RZ, RZ, -0x800000 ;  /* 0xff800000ff137424 */ /* 0x000fc800078e00ff */
[----:B------:R-:W3:Y:S04]  /*1f40*/  @!P3 LDG.E R24, [R44.64] ;  /* 0x000000082c18b981 */ /* 0x000ee8000c1e1900 */
[----:B------:R0:W3:Y:S01]  /*1f50*/  @!P4 LDG.E R19, [R22.64] ;  /* 0x000000081613c981 */ /* 0x0000e2000c1e1900 */
[----:B------:R-:W-:-:S04]  /*1f60*/  IABS R37, c[0x0][0x1c0] ;  /* 0x0000700000257a13 */ /* 0x000fc80000000000 */
[----:B------:R-:W1:Y:S08]  /*1f70*/  I2F.U32.RP R38, R37 ;  /* 0x0000002500267306 */ /* 0x000e700000209000 */
[----:B-1----:R-:W1:Y:S02]  /*1f80*/  MUFU.RCP R38, R38 ;  /* 0x0000002600267308 */ /* 0x002e640000001000 */
[----:B-1----:R-:W-:-:S06]  /*1f90*/  IADD3 R38, R38, 0xffffffe, RZ ;  /* 0x0ffffffe26267810 */ /* 0x002fcc0007ffe0ff */
[----:B------:R-:W1:Y:S01]  /*1fa0*/  F2I.FTZ.U32.TRUNC.NTZ R39, R38 ;  /* 0x0000002600277305 */ /* 0x000e62000021f000 */
[----:B------:R-:W-:Y:S01]  /*1fb0*/  ISETP.GT.AND P3, PT, R47, 0x77f, PT ;  /* 0x0000077f2f00780c */ /* 0x000fe20003f64270 */
[----:B------:R-:W-:Y:S01]  /*1fc0*/  IMAD R35, R35, 0x11, R36 ;  /* 0x0000001123237824 */ /* 0x000fe200078e0224 */
[C---:B------:R-:W-:Y:S02]  /*1fd0*/  ISETP.GT.AND P1, PT, R47.reuse, 0x67f, PT ;  /* 0x0000067f2f00780c */ /* 0x040fe40003f24270 */
[----:B------:R-:W-:Y:S02]  /*1fe0*/  ISETP.GT.AND P2, PT, R47, 0x6ff, PT ;  /* 0x000006ff2f00780c */ /* 0x000fe40003f44270 */
[----:B0-----:R-:W-:Y:S01]  /*1ff0*/  IABS R23, R6 ;  /* 0x0000000600177213 */ /* 0x001fe20000000000 */
[----:B-1----:R-:W-:Y:S02]  /*2000*/  IMAD.MOV R22, RZ, RZ, -R39 ;  /* 0x000000ffff167224 */ /* 0x002fe400078e0a27 */
[----:B------:R-:W-:-:S02]  /*2010*/  IMAD.MOV.U32 R38, RZ, RZ, RZ ;  /* 0x000000ffff267224 */ /* 0x000fc400078e00ff */
[----:B------:R-:W-:Y:S01]  /*2020*/  IMAD R22, R22, R37, RZ ;  /* 0x0000002516167224 */ /* 0x000fe200078e02ff */
[C---:B------:R-:W-:Y:S02]  /*2030*/  ISETP.GT.AND P0, PT, R47.reuse, 0x5ff, PT ;  /* 0x000005ff2f00780c */ /* 0x040fe40003f04270 */
[----:B------:R-:W-:Y:S01]  /*2040*/  ISETP.GT.AND P4, PT, R47, 0x57f, PT ;  /* 0x0000057f2f00780c */ /* 0x000fe20003f84270 */
[----:B------:R-:W-:Y:S01]  /*2050*/  IMAD.HI.U32 R38, R39, R22, R38 ;  /* 0x0000001627267227 */ /* 0x000fe200078e0026 */
[----:B------:R-:W-:Y:S01]  /*2060*/  IABS R22, c[0x0][0x1c0] ;  /* 0x0000700000167a13 */ /* 0x000fe20000000000 */
[----:B--2---:R-:W-:Y:S01]  /*2070*/  @!P3 STS [R35.X4+0x220], R33 ;  /* 0x000220212300b388 */ /* 0x004fe20000004800 */
[----:B------:R-:W-:-:S03]  /*2080*/  ISETP.GT.AND P3, PT, R47, 0x4ff, PT ;  /* 0x000004ff2f00780c */ /* 0x000fc60003f64270 */
[----:B------:R-:W-:Y:S02]  /*2090*/  IMAD.MOV R22, RZ, RZ, -R22 ;  /* 0x000000ffff167224 */ /* 0x000fe400078e0a16 */
[----:B------:R-:W-:Y:S01]  /*20a0*/  IMAD.HI.U32 R38, R38, R23, RZ ;  /* 0x0000001726267227 */ /* 0x000fe200078e00ff */
[C---:B------:R-:W-:Y:S01]  /*20b0*/  ISETP.GT.AND P5, PT, R47.reuse, 0x7ff, PT ;  /* 0x000007ff2f00780c */ /* 0x040fe20003fa4270 */
[----:B-----5:R-:W-:Y:S02]  /*20c0*/  @!P1 STS [R35.X4+0x660], R31 ;  /* 0x0006601f23009388 */ /* 0x020fe40000004800 */
[----:B------:R-:W-:Y:S01]  /*20d0*/  IMAD R22, R38, R22, R23 ;  /* 0x0000001626167224 */ /* 0x000fe200078e0217 */
[C---:B------:R-:W-:Y:S01]  /*20e0*/  ISETP.GT.AND P1, PT, R47.reuse, 0x37f, PT ;  /* 0x0000037f2f00780c */ /* 0x040fe20003f24270 */
[----:B----4-:R-:W-:Y:S01]  /*20f0*/  @!P2 STS [R35.X4+0x440], R32 ;  /* 0x000440202300a388 */ /* 0x010fe20000004800 */
[----:B------:R-:W-:-:S03]  /*2100*/  ISETP.GT.AND P2, PT, R47, 0x3ff, PT ;  /* 0x000003ff2f00780c */ /* 0x000fc60003f44270 */
[----:B------:R-:W-:Y:S01]  /*2110*/  @!P0 STS [R35.X4+0x880], R30 ;  /* 0x0008801e23008388 */ /* 0x000fe20000004800 */
[C---:B------:R-:W-:Y:S02]  /*2120*/  ISETP.GT.AND P0, PT, R47.reuse, 0x2ff, PT ;  /* 0x000002ff2f00780c */ /* 0x040fe40003f04270 */
[C---:B------:R-:W-:Y:S01]  /*2130*/  ISETP.GT.AND P6, PT, R47.reuse, 0x7f, PT ;  /* 0x0000007f2f00780c */ /* 0x040fe20003fc4270 */
[----:B---3--:R-:W-:Y:S01]  /*2140*/  @!P5 STS [R35.X4], R34 ;  /* 0x000000222300d388 */ /* 0x008fe20000004800 */
[----:B------:R-:W-:-:S03]  /*2150*/  ISETP.GT.AND P5, PT, R47, 0x47f, PT ;  /* 0x0000047f2f00780c */ /* 0x000fc60003fa4270 */
[----:B------:R-:W-:Y:S01]  /*2160*/  @!P4 STS [R35.X4+0xaa0], R29 ;  /* 0x000aa01d2300c388 */ /* 0x000fe20000004800 */
[----:B------:R-:W-:-:S03]  /*2170*/  ISETP.GT.U32.AND P4, PT, R37, R22, PT ;  /* 0x000000162500720c */ /* 0x000fc60003f84070 */
[----:B------:R-:W-:Y:S01]  /*2180*/  @!P3 STS [R35.X4+0xcc0], R28 ;  /* 0x000cc01c2300b388 */ /* 0x000fe20000004800 */
[----:B------:R-:W-:-:S09]  /*2190*/  ISETP.GT.AND P3, PT, R47, 0x27f, PT ;  /* 0x0000027f2f00780c */ /* 0x000fd20003f64270 */
[----:B------:R-:W-:Y:S01]  /*21a0*/  @!P4 IMAD.IADD R22, R22, 0x1, -R37 ;  /* 0x000000011616c824 */ /* 0x000fe200078e0a25 */
[----:B------:R-:W-:Y:S02]  /*21b0*/  LOP3.LUT R6, R6, c[0x0][0x1c0], RZ, 0x3c, !PT ;  /* 0x0000700006067a12 */ /* 0x000fe400078e3cff */
[----:B------:R-:W-:Y:S01]  /*21c0*/  @!P4 IADD3 R38, R38, 0x1, RZ ;  /* 0x000000012626c810 */ /* 0x000fe20007ffe0ff */
[----:B------:R-:W-:Y:S01]  /*21d0*/  BSSY B0, `(.L_x_11) ;  /* 0x0000033000007945 */ /* 0x000fe20003800000 */
[----:B------:R-:W-:Y:S01]  /*21e0*/  @!P2 STS [R35.X4+0x1100], R26 ;  /* 0x0011001a2300a388 */ /* 0x000fe20000004800 */
[----:B------:R-:W-:-:S03]  /*21f0*/  ISETP.GT.AND P2, PT, R47, 0x1ff, PT ;  /* 0x000001ff2f00780c */ /* 0x000fc60003f44270 */
[----:B------:R-:W-:Y:S04]  /*2200*/  @!P5 STS [R35.X4+0xee0], R27 ;  /* 0x000ee01b2300d388 */ /* 0x000fe80000004800 */
[----:B------:R-:W-:Y:S01]  /*2210*/  @!P1 STS [R35.X4+0x1320], R25 ;  /* 0x0013201923009388 */ /* 0x000fe20000004800 */
[----:B------:R-:W-:-:S03]  /*2220*/  ISETP.GT.AND P1, PT, R47, 0x17f, PT ;  /* 0x0000017f2f00780c */ /* 0x000fc60003f24270 */
[----:B------:R0:W-:Y:S01]  /*2230*/  @!P0 STS [R35.X4+0x1540], R0 ;  /* 0x0015400023008388 */ /* 0x0001e20000004800 */
[----:B------:R-:W-:-:S03]  /*2240*/  ISETP.GT.AND P0, PT, R47, 0xff, PT ;  /* 0x000000ff2f00780c */ /* 0x000fc60003f04270 */
[----:B------:R1:W-:Y:S01]  /*2250*/  @!P3 STS [R35.X4+0x1760], R20 ;  /* 0x001760142300b388 */ /* 0x0003e20000004800 */
[----:B------:R-:W-:-:S03]  /*2260*/  ISETP.GE.U32.AND P3, PT, R22, R37, PT ;  /* 0x000000251600720c */ /* 0x000fc60003f66070 */
[----:B------:R1:W-:Y:S04]  /*2270*/  @!P6 STS [R35.X4+0x1fe0], R21 ;  /* 0x001fe0152300e388 */ /* 0x0003e80000004800 */
[----:B------:R1:W-:Y:S01]  /*2280*/  @!P2 STS [R35.X4+0x1980], R9 ;  /* 0x001980092300a388 */ /* 0x0003e20000004800 */
[----:B------:R-:W-:Y:S02]  /*2290*/  ISETP.GE.AND P2, PT, R6, RZ, PT ;  /* 0x000000ff0600720c */ /* 0x000fe40003f46270 */
[----:B0-----:R-:W-:-:S03]  /*22a0*/  LOP3.LUT R0, R11, R15, RZ, 0xfc, !PT ;  /* 0x0000000f0b007212 */ /* 0x001fc600078efcff */
[----:B------:R-:W-:Y:S01]  /*22b0*/  @P3 IADD3 R38, R38, 0x1, RZ ;  /* 0x0000000126263810 */ /* 0x000fe20007ffe0ff */
[----:B------:R1:W-:Y:S01]  /*22c0*/  @!P0 STS [R35.X4+0x1dc0], R24 ;  /* 0x001dc01823008388 */ /* 0x0003e20000004800 */
[----:B------:R-:W-:-:S03]  /*22d0*/  ISETP.NE.AND P0, PT, RZ, c[0x0][0x1c0], PT ;  /* 0x00007000ff007a0c */ /* 0x000fc60003f05270 */
[----:B------:R1:W-:Y:S01]  /*22e0*/  @!P1 STS [R35.X4+0x1ba0], R19 ;  /* 0x001ba01323009388 */ /* 0x0003e20000004800 */
[----:B------:R-:W-:Y:S01]  /*22f0*/  ISETP.NE.U32.AND P1, PT, R0, RZ, PT ;  /* 0x000000ff0000720c */ /* 0x000fe20003f25070 */
[----:B------:R-:W-:-:S04]  /*2300*/  IMAD.MOV.U32 R6, RZ, RZ, R38 ;  /* 0x000000ffff067224 */ /* 0x000fc800078e0026 */
[----:B------:R-:W-:-:S04]  /*2310*/  @!P2 IMAD.MOV R6, RZ, RZ, -R6 ;  /* 0x000000ffff06a224 */ /* 0x000fc800078e0a06 */
[----:B------:R-:W-:-:S04]  /*2320*/  @!P0 LOP3.LUT R6, RZ, c[0x0][0x1c0], RZ, 0x33, !PT ;  /* 0x00007000ff068a12 */ /* 0x000fc800078e33ff */
[----:B------:R-:W-:Y:S05]  /*2330*/  @!P1 BRA `(.L_x_12) ;  /* 0x0000009000009947 */ /* 0x000fea0003800000 */
[----:B------:R-:W-:Y:S01]  /*2340*/  IMAD.MOV.U32 R28, RZ, RZ, R10 ;  /* 0x000000ffff1c7224 */ /* 0x000fe200078e000a */
[----:B------:R-:W-:Y:S01]  /*2350*/  MOV R25, R16 ;  /* 0x0000001000197202 */ /* 0x000fe20000000f00 */
[----:B-1----:R-:W-:Y:S01]  /*2360*/  IMAD.MOV.U32 R19, RZ, RZ, R11 ;  /* 0x000000ffff137224 */ /* 0x002fe200078e000b */
[----:B------:R-:W-:Y:S02]  /*2370*/  MOV R24, R15 ;  /* 0x0000000f00187202 */ /* 0x000fe40000000f00 */
[----:B------:R-:W-:Y:S02]  /*2380*/  MOV R23, 0x23a0 ;  /* 0x000023a000177802 */ /* 0x000fe40000000f00 */
[----:B------:R-:W-:Y:S05]  /*2390*/  CALL.REL.NOINC `($__internal_0_$__cuda_sm20_div_s64) ;  /* 0x0000396000007944 */ /* 0x000fea0003c00000 */
[----:B------:R-:W-:Y:S02]  /*23a0*/  MOV R50, R0 ;  /* 0x0000000000327202 */ /* 0x000fe40000000f00 */
[----:B------:R-:W-:Y:S01]  /*23b0*/  MOV R51, R25 ;  /* 0x0000001900337202 */ /* 0x000fe20000000f00 */
[----:B------:R-:W-:Y:S05]  /*23c0*/  BRA `(.L_x_13) ;  /* 0x0000013000007947 */ /* 0x000fea0003800000 */
.L_x_12:
        /* <DEDUP_REMOVED lines=19> */
.L_x_13:
[----:B------:R-:W-:Y:S05]  /*2500*/  BSYNC B0 ;  /* 0x0000000000007941 */ /* 0x000fea0003800000 */
.L_x_11:
[----:B------:R-:W-:Y:S01]  /*2510*/  BAR.SYNC.DEFER_BLOCKING 0x0 ;  /* 0x0000000000007b1d */ /* 0x000fe20000010000 */
[-C--:B------:R-:W-:Y:S01]  /*2520*/  LEA.HI R7, R7, R47.reuse, RZ, 0x3 ;  /* 0x0000002f07077211 */ /* 0x080fe200078f18ff */
[----:B------:R-:W-:Y:S01]  /*2530*/  IMAD.MOV.U32 R45, RZ, RZ, -0x800000 ;  /* 0xff800000ff2d7424 */ /* 0x000fe200078e00ff */
[----:B------:R-:W-:Y:S01]  /*2540*/  MOV R46, 0xff800000 ;  /* 0xff800000002e7802 */ /* 0x000fe20000000f00 */
[----:B------:R-:W-:Y:S01]  /*2550*/  IMAD.MOV.U32 R43, RZ, RZ, -0x800000 ;  /* 0xff800000ff2b7424 */ /* 0x000fe200078e00ff */
[----:B------:R-:W-:Y:S01]  /*2560*/  LOP3.LUT R0, R7, 0xfffffff8, RZ, 0xc0, !PT ;  /* 0xfffffff807007812 */ /* 0x000fe200078ec0ff */
[----:B------:R-:W-:Y:S01]  /*2570*/  IMAD.MOV.U32 R41, RZ, RZ, -0x800000 ;  /* 0xff800000ff297424 */ /* 0x000fe200078e00ff */
[----:B------:R-:W-:Y:S01]  /*2580*/  SHF.R.S32.HI R7, RZ, 0x3, R7 ;  /* 0x00000003ff077819 */ /* 0x000fe20000011407 */
[----:B------:R-:W-:Y:S01]  /*2590*/  IMAD.MOV.U32 R39, RZ, RZ, -0x800000 ;  /* 0xff800000ff277424 */ /* 0x000fe200078e00ff */
[----:B------:R-:W-:Y:S01]  /*25a0*/  IADD3 R47, -R0, R47, RZ ;  /* 0x0000002f002f7210 */ /* 0x000fe20007ffe1ff */
[----:B------:R-:W-:Y:S01]  /*25b0*/  IMAD.MOV.U32 R37, RZ, RZ, -0x800000 ;  /* 0xff800000ff257424 */ /* 0x000fe200078e00ff */
[----:B------:R-:W-:Y:S01]  /*25c0*/  MOV R44, 0xff800000 ;  /* 0xff800000002c7802 */ /* 0x000fe20000000f00 */
[----:B------:R-:W-:Y:S01]  /*25d0*/  IMAD.MOV.U32 R35, RZ, RZ, -0x800000 ;  /* 0xff800000ff237424 */ /* 0x000fe200078e00ff */
[----:B------:R-:W-:Y:S01]  /*25e0*/  MOV R42, 0xff800000 ;  /* 0xff800000002a7802 */ /* 0x000fe20000000f00 */
[----:B------:R-:W-:Y:S01]  /*25f0*/  IMAD R26, R47, 0x11, R7 ;  /* 0x000000112f1a7824 */ /* 0x000fe200078e0207 */
[----:B------:R-:W-:Y:S01]  /*2600*/  MOV R40, 0xff800000 ;  /* 0xff80000000287802 */ /* 0x000fe20000000f00 */
[----:B------:R-:W-:Y:S01]  /*2610*/  IMAD.MOV.U32 R33, RZ, RZ, -0x800000 ;  /* 0xff800000ff217424 */ /* 0x000fe200078e00ff */
[----:B------:R-:W-:Y:S01]  /*2620*/  MOV R38, 0xff800000 ;  /* 0xff80000000267802 */ /* 0x000fe20000000f00 */
[----:B------:R-:W-:Y:S01]  /*2630*/  IMAD.MOV.U32 R31, RZ, RZ, -0x800000 ;  /* 0xff800000ff1f7424 */ /* 0x000fe200078e00ff */
[----:B------:R-:W-:Y:S01]  /*2640*/  MOV R36, 0xff800000 ;  /* 0xff80000000247802 */ /* 0x000fe20000000f00 */
[----:B------:R-:W-:Y:S01]  /*2650*/  ULDC.U8 UR4, c[0x0][0x329] ;  /* 0x0000ca4000047ab9 */ /* 0x000fe20000000000 */
[----:B------:R-:W-:Y:S01]  /*2660*/  MOV R34, 0xff800000 ;  /* 0xff80000000227802 */ /* 0x000fe20000000f00 */
[----:B------:R-:W-:Y:S01]  /*2670*/  BSSY B1, `(.L_x_14) ;  /* 0x000028d000017945 */ /* 0x000fe20003800000 */
[----:B------:R-:W-:Y:S01]  /*2680*/  MOV R32, 0xff800000 ;  /* 0xff80000000207802 */ /* 0x000fe20000000f00 */
[----:B------:R-:W-:Y:S01]  /*2690*/  @!P6 LDS R45, [R26.X4] ;  /* 0x000000001a2de984 */ /* 0x000fe20000004800 */
[----:B------:R-:W-:-:S02]  /*26a0*/  IABS R11, R3 ;  /* 0x00000003000b7213 */ /* 0x000fc40000000000 */
[----:B------:R-:W-:Y:S01]  /*26b0*/  IABS R10, c[0x0][0x1c0] ;  /* 0x00007000000a7a13 */ /* 0x000fe20000000000 */
[----:B------:R-:W0:Y:S01]  /*26c0*/  @!P6 LDS R46, [R26.X4+0x220] ;  /* 0x000220001a2ee984 */ /* 0x000e220000004800 */
[----:B------:R-:W1:Y:S03]  /*26d0*/  I2F.RP R54, R11 ;  /* 0x0000000b00367306 */ /* 0x000e660000209400 */
[----:B------:R-:W2:Y:S04]  /*26e0*/  @!P6 LDS R43, [R26.X4+0x440] ;  /* 0x000440001a2be984 */ /* 0x000ea80000004800 */
[----:B------:R-:W3:Y:S04]  /*26f0*/  @!P6 LDS R44, [R26.X4+0x660] ;  /* 0x000660001a2ce984 */ /* 0x000ee80000004800 */
[----:B------:R-:W4:Y:S04]  /*2700*/  @!P6 LDS R41, [R26.X4+0x880] ;  /* 0x000880001a29e984 */ /* 0x000f280000004800 */
[----:B------:R-:W5:Y:S01]  /*2710*/  @!P6 LDS R42, [R26.X4+0xaa0] ;  /* 0x000aa0001a2ae984 */ /* 0x000f620000004800 */
[----:B-1----:R-:W1:Y:S03]  /*2720*/  MUFU.RCP R54, R54 ;  /* 0x0000003600367308 */ /* 0x002e660000001000 */
[----:B------:R-:W5:Y:S04]  /*2730*/  @!P6 LDS R39, [R26.X4+0xcc0] ;  /* 0x000cc0001a27e984 */ /* 0x000f680000004800 */
[----:B------:R-:W5:Y:S04]  /*2740*/  @!P6 LDS R40, [R26.X4+0xee0] ;  /* 0x000ee0001a28e984 */ /* 0x000f680000004800 */
[----:B------:R-:W5:Y:S04]  /*2750*/  @!P6 LDS R37, [R26.X4+0x1100] ;  /* 0x001100001a25e984 */ /* 0x000f680000004800 */
[----:B------:R-:W5:Y:S01]  /*2760*/  @!P6 LDS R38, [R26.X4+0x1320] ;  /* 0x001320001a26e984 */ /* 0x000f620000004800 */
[----:B-1----:R-:W-:-:S03]  /*2770*/  IADD3 R54, R54, 0xffffffe, RZ ;  /* 0x0ffffffe36367810 */ /* 0x002fc60007ffe0ff */
[----:B------:R-:W1:Y:S04]  /*2780*/  @!P6 LDS R35, [R26.X4+0x1540] ;  /* 0x001540001a23e984 */ /* 0x000e680000004800 */
[----:B------:R-:W1:Y:S01]  /*2790*/  @!P6 LDS R36, [R26.X4+0x1760] ;  /* 0x001760001a24e984 */ /* 0x000e620000004800 */
[----:B0-----:R-:W-:-:S03]  /*27a0*/  FMNMX.FTZ R9, R45, R46, !PT ;  /* 0x0000002e2d097209 */ /* 0x001fc60007810000 */
[----:B------:R-:W0:Y:S01]  /*27b0*/  @!P6 LDS R33, [R26.X4+0x1980] ;  /* 0x001980001a21e984 */ /* 0x000e220000004800 */
[----:B--2---:R-:W-:-:S03]  /*27c0*/  FMNMX.FTZ R9, R9, R43, !PT ;  /* 0x0000002b09097209 */ /* 0x004fc60007810000 */
[----:B------:R-:W2:Y:S01]  /*27d0*/  @!P6 LDS R34, [R26.X4+0x1ba0] ;  /* 0x001ba0001a22e984 */ /* 0x000ea20000004800 */
[----:B---3--:R-:W-:-:S03]  /*27e0*/  FMNMX.FTZ R9, R9, R44, !PT ;  /* 0x0000002c09097209 */ /* 0x008fc60007810000 */
[----:B------:R-:W3:Y:S01]  /*27f0*/  @!P6 LDS R31, [R26.X4+0x1dc0] ;  /* 0x001dc0001a1fe984 */ /* 0x000ee20000004800 */
[----:B----4-:R-:W-:-:S03]  /*2800*/  FMNMX.FTZ R9, R9, R41, !PT ;  /* 0x0000002909097209 */ /* 0x010fc60007810000 */
[----:B------:R-:W4:Y:S01]  /*2810*/  @!P6 LDS R32, [R26.X4+0x1fe0] ;  /* 0x001fe0001a20e984 */ /* 0x000f220000004800 */
[----:B-----5:R-:W-:-:S04]  /*2820*/  FMNMX.FTZ R9, R9, R42, !PT ;  /* 0x0000002a09097209 */ /* 0x020fc80007810000 */
[----:B------:R-:W-:-:S04]  /*2830*/  FMNMX.FTZ R9, R9, R39, !PT ;  /* 0x0000002709097209 */ /* 0x000fc80007810000 */
[----:B------:R-:W-:-:S04]  /*2840*/  FMNMX.FTZ R9, R9, R40, !PT ;  /* 0x0000002809097209 */ /* 0x000fc80007810000 */
[----:B------:R-:W-:-:S04]  /*2850*/  FMNMX.FTZ R9, R9, R37, !PT ;  /* 0x0000002509097209 */ /* 0x000fc80007810000 */
[----:B------:R-:W-:-:S04]  /*2860*/  FMNMX.FTZ R9, R9, R38, !PT ;  /* 0x0000002609097209 */ /* 0x000fc80007810000 */
[----:B-1----:R-:W-:-:S04]  /*2870*/  FMNMX.FTZ R9, R9, R35, !PT ;  /* 0x0000002309097209 */ /* 0x002fc80007810000 */
[----:B------:R-:W-:-:S04]  /*2880*/  FMNMX.FTZ R9, R9, R36, !PT ;  /* 0x0000002409097209 */ /* 0x000fc80007810000 */
[----:B0-----:R-:W-:-:S04]  /*2890*/  FMNMX.FTZ R9, R9, R33, !PT ;  /* 0x0000002109097209 */ /* 0x001fc80007810000 */
[----:B--2---:R-:W-:-:S04]  /*28a0*/  FMNMX.FTZ R9, R9, R34, !PT ;  /* 0x0000002209097209 */ /* 0x004fc80007810000 */
[----:B---3--:R-:W-:-:S04]  /*28b0*/  FMNMX.FTZ R9, R9, R31, !PT ;  /* 0x0000001f09097209 */ /* 0x008fc80007810000 */
[----:B----4-:R-:W-:-:S05]  /*28c0*/  FMNMX.FTZ R9, R9, R32, !PT ;  /* 0x0000002009097209 */ /* 0x010fca0007810000 */
[----:B------:R-:W0:Y:S02]  /*28d0*/  SHFL.BFLY PT, R0, R9, 0x4, 0x1f ;  /* 0x0c801f0009007f89 */ /* 0x000e2400000e0000 */
[----:B0-----:R-:W-:-:S05]  /*28e0*/  FMNMX.FTZ R0, R9, R0, !PT ;  /* 0x0000000009007209 */ /* 0x001fca0007810000 */
[----:B------:R-:W0:Y:S02]  /*28f0*/  SHFL.BFLY PT, R9, R0, 0x2, 0x1f ;  /* 0x0c401f0000097f89 */ /* 0x000e2400000e0000 */
[----:B0-----:R-:W-:-:S05]  /*2900*/  FMNMX.FTZ R9, R0, R9, !PT ;  /* 0x0000000900097209 */ /* 0x001fca0007810000 */
[----:B------:R-:W0:Y:S02]  /*2910*/  SHFL.BFLY PT, R0, R9, 0x1, 0x1f ;  /* 0x0c201f0009007f89 */ /* 0x000e2400000e0000 */
[----:B0-----:R-:W-:Y:S02]  /*2920*/  FMNMX.FTZ R0, R9, R0, !PT ;  /* 0x0000000009007209 */ /* 0x001fe40007810000 */
[----:B------:R-:W-:Y:S02]  /*2930*/  I2F.U32.RP R9, R10 ;  /* 0x0000000a00097306 */ /* 0x000fe40000209000 */
[----:B------:R-:W-:-:S04]  /*2940*/  FSETP.NEU.FTZ.AND P0, PT, R0, -INF , PT ;  /* 0xff8000000000780b */ /* 0x000fc80003f1d000 */
[----:B------:R-:W-:-:S05]  /*2950*/  FSEL R0, R0, RZ, P0 ;  /* 0x000000ff00007208 */ /* 0x000fca0000000000 */
[C---:B------:R-:W-:Y:S02]  /*2960*/  FADD.FTZ R49, -R0.reuse, R45 ;  /* 0x0000002d00317221 */ /* 0x040fe40000010100 */
[----:B------:R-:W-:Y:S02]  /*2970*/  FADD.FTZ R30, -R0, R46 ;  /* 0x0000002e001e7221 */ /* 0x000fe40000010100 */
[----:B------:R-:W-:Y:S02]  /*2980*/  FMUL.FTZ R49, R49, 1.4426950216293334961 ;  /* 0x3fb8aa3b31317820 */ /* 0x000fe40000410000 */
[----:B------:R-:W-:Y:S02]  /*2990*/  FMUL.FTZ R30, R30, 1.4426950216293334961 ;  /* 0x3fb8aa3b1e1e7820 */ /* 0x000fe40000410000 */
[C---:B------:R-:W-:Y:S02]  /*29a0*/  FADD.FTZ R29, -R0.reuse, R43 ;  /* 0x0000002b001d7221 */ /* 0x040fe40000010100 */
[----:B------:R-:W-:Y:S01]  /*29b0*/  FADD.FTZ R28, -R0, R44 ;  /* 0x0000002c001c7221 */ /* 0x000fe20000010100 */
[----:B------:R-:W-:Y:S01]  /*29c0*/  MUFU.EX2 R49, R49 ;  /* 0x0000003100317308 */ /* 0x000fe20000000800 */
[----:B------:R-:W-:-:S02]  /*29d0*/  FMUL.FTZ R29, R29, 1.4426950216293334961 ;  /* 0x3fb8aa3b1d1d7820 */ /* 0x000fc40000410000 */
[----:B------:R-:W-:Y:S02]  /*29e0*/  FMUL.FTZ R28, R28, 1.4426950216293334961 ;  /* 0x3fb8aa3b1c1c7820 */ /* 0x000fe40000410000 */
[C---:B------:R-:W-:Y:S02]  /*29f0*/  FADD.FTZ R27, -R0.reuse, R41 ;  /* 0x00000029001b7221 */ /* 0x040fe40000010100 */
[C---:B------:R-:W-:Y:S01]  /*2a00*/  FADD.FTZ R25, -R0.reuse, R42 ;  /* 0x0000002a00197221 */ /* 0x040fe20000010100 */
[----:B------:R-:W0:Y:S01]  /*2a10*/  MUFU.EX2 R30, R30 ;  /* 0x0000001e001e7308 */ /* 0x000e220000000800 */
[----:B------:R-:W-:Y:S02]  /*2a20*/  FMUL.FTZ R27, R27, 1.4426950216293334961 ;  /* 0x3fb8aa3b1b1b7820 */ /* 0x000fe40000410000 */
[----:B------:R-:W-:Y:S02]  /*2a30*/  FMUL.FTZ R25, R25, 1.4426950216293334961 ;  /* 0x3fb8aa3b19197820 */ /* 0x000fe40000410000 */
[----:B------:R-:W-:-:S02]  /*2a40*/  FADD.FTZ R24, -R0, R39 ;  /* 0x0000002700187221 */ /* 0x000fc40000010100 */
[----:B------:R-:W-:Y:S01]  /*2a50*/  FADD.FTZ R23, -R0, R40 ;  /* 0x0000002800177221 */ /* 0x000fe20000010100 */
[----:B------:R-:W1:Y:S01]  /*2a60*/  MUFU.EX2 R29, R29 ;  /* 0x0000001d001d7308 */ /* 0x000e620000000800 */
[----:B------:R-:W-:Y:S02]  /*2a70*/  FMUL.FTZ R24, R24, 1.4426950216293334961 ;  /* 0x3fb8aa3b18187820 */ /* 0x000fe40000410000 */
[----:B------:R-:W-:Y:S02]  /*2a80*/  FMUL.FTZ R23, R23, 1.4426950216293334961 ;  /* 0x3fb8aa3b17177820 */ /* 0x000fe40000410000 */
[C---:B------:R-:W-:Y:S02]  /*2a90*/  FADD.FTZ R22, -R0.reuse, R37 ;  /* 0x0000002500167221 */ /* 0x040fe40000010100 */
[----:B------:R-:W-:Y:S01]  /*2aa0*/  FADD.FTZ R21, -R0, R38 ;  /* 0x0000002600157221 */ /* 0x000fe20000010100 */
[----:B------:R-:W2:Y:S01]  /*2ab0*/  MUFU.EX2 R28, R28 ;  /* 0x0000001c001c7308 */ /* 0x000ea20000000800 */
[----:B0-----:R-:W-:-:S02]  /*2ac0*/  FADD.FTZ R30, R49, R30 ;  /* 0x0000001e311e7221 */ /* 0x001fc40000010000 */
[----:B------:R-:W-:Y:S02]  /*2ad0*/  FMUL.FTZ R22, R22, 1.4426950216293334961 ;  /* 0x3fb8aa3b16167820 */ /* 0x000fe40000410000 */
[----:B------:R-:W-:Y:S02]  /*2ae0*/  FMUL.FTZ R21, R21, 1.4426950216293334961 ;  /* 0x3fb8aa3b15157820 */ /* 0x000fe40000410000 */
[----:B------:R-:W-:Y:S01]  /*2af0*/  FADD.FTZ R20, -R0, R35 ;  /* 0x0000002300147221 */ /* 0x000fe20000010100 */
[----:B------:R-:W0:Y:S01]  /*2b00*/  MUFU.EX2 R27, R27 ;  /* 0x0000001b001b7308 */ /* 0x000e220000000800 */
[----:B-1----:R-:W-:Y:S02]  /*2b10*/  FADD.FTZ R30, R30, R29 ;  /* 0x0000001d1e1e7221 */ /* 0x002fe40000010000 */
[----:B------:R-:W-:Y:S02]  /*2b20*/  FMUL.FTZ R20, R20, 1.4426950216293334961 ;  /* 0x3fb8aa3b14147820 */ /* 0x000fe40000410000 */
[----:B------:R-:W-:-:S02]  /*2b30*/  FADD.FTZ R19, -R0, R36 ;  /* 0x0000002400137221 */ /* 0x000fc40000010100 */
[----:B------:R-:W-:Y:S01]  /*2b40*/  FADD.FTZ R29, -R0, R33 ;  /* 0x00000021001d7221 */ /* 0x000fe20000010100 */
[----:B------:R-:W1:Y:S01]  /*2b50*/  MUFU.EX2 R25, R25 ;  /* 0x0000001900197308 */ /* 0x000e620000000800 */
[----:B--2---:R-:W-:Y:S01]  /*2b60*/  FADD.FTZ R28, R30, R28 ;  /* 0x0000001c1e1c7221 */ /* 0x004fe20000010000 */
[----:B------:R-:W-:Y:S01]  /*2b70*/  MOV R30, 0x7f800000 ;  /* 0x7f800000001e7802 */ /* 0x000fe20000000f00 */
[----:B------:R-:W-:Y:S02]  /*2b80*/  FMUL.FTZ R19, R19, 1.4426950216293334961 ;  /* 0x3fb8aa3b13137820 */ /* 0x000fe40000410000 */
[----:B------:R-:W-:-:S03]  /*2b90*/  FMUL.FTZ R29, R29, 1.4426950216293334961 ;  /* 0x3fb8aa3b1d1d7820 */ /* 0x000fc60000410000 */
[----:B------:R-:W2:Y:S01]  /*2ba0*/  MUFU.EX2 R24, R24 ;  /* 0x0000001800187308 */ /* 0x000ea20000000800 */
[----:B0-----:R-:W-:Y:S02]  /*2bb0*/  FADD.FTZ R28, R28, R27 ;  /* 0x0000001b1c1c7221 */ /* 0x001fe40000010000 */
[----:B------:R-:W-:-:S04]  /*2bc0*/  FADD.FTZ R27, -R0, R34 ;  /* 0x00000022001b7221 */ /* 0x000fc80000010100 */
[----:B------:R-:W-:Y:S01]  /*2bd0*/  FMUL.FTZ R27, R27, 1.4426950216293334961 ;  /* 0x3fb8aa3b1b1b7820 */ /* 0x000fe20000410000 */
[----:B------:R-:W0:Y:S01]  /*2be0*/  MUFU.EX2 R23, R23 ;  /* 0x0000001700177308 */ /* 0x000e220000000800 */
[----:B-1----:R-:W-:Y:S01]  /*2bf0*/  FADD.FTZ R25, R28, R25 ;  /* 0x000000191c197221 */ /* 0x002fe20000010000 */
[----:B------:R-:W-:-:S06]  /*2c00*/  HFMA2.MMA R28, -RZ, RZ, 0, 0 ;  /* 0x00000000ff1c7435 */ /* 0x000fcc00000001ff */
[----:B------:R-:W1:Y:S01]  /*2c10*/  MUFU.EX2 R22, R22 ;  /* 0x0000001600167308 */ /* 0x000e620000000800 */
[----:B--2---:R-:W-:Y:S02]  /*2c20*/  FADD.FTZ R25, R25, R24 ;  /* 0x0000001819197221 */ /* 0x004fe40000010000 */
[----:B------:R-:W-:-:S04]  /*2c30*/  FADD.FTZ R24, -R0, R31 ;  /* 0x0000001f00187221 */ /* 0x000fc80000010100 */
[----:B------:R-:W-:Y:S01]  /*2c40*/  FMUL.FTZ R24, R24, 1.4426950216293334961 ;  /* 0x3fb8aa3b18187820 */ /* 0x000fe20000410000 */
[----:B------:R-:W2:Y:S01]  /*2c50*/  MUFU.EX2 R21, R21 ;  /* 0x0000001500157308 */ /* 0x000ea20000000800 */
[----:B0-----:R-:W-:-:S07]  /*2c60*/  FADD.FTZ R23, R25, R23 ;  /* 0x0000001719177221 */ /* 0x001fce0000010000 */
[----:B------:R-:W0:Y:S01]  /*2c70*/  MUFU.EX2 R20, R20 ;  /* 0x0000001400147308 */ /* 0x000e220000000800 */
[----:B-1----:R-:W-:Y:S02]  /*2c80*/  FADD.FTZ R23, R23, R22 ;  /* 0x0000001617177221 */ /* 0x002fe40000010000 */
[----:B------:R-:W-:-:S04]  /*2c90*/  FADD.FTZ R22, -R0, R32 ;  /* 0x0000002000167221 */ /* 0x000fc80000010100 */
[----:B------:R-:W-:Y:S01]  /*2ca0*/  FMUL.FTZ R22, R22, 1.4426950216293334961 ;  /* 0x3fb8aa3b16167820 */ /* 0x000fe20000410000 */
[----:B------:R-:W1:Y:S01]  /*2cb0*/  MUFU.EX2 R19, R19 ;  /* 0x0000001300137308 */ /* 0x000e620000000800 */
[----:B--2---:R-:W-:-:S07]  /*2cc0*/  FADD.FTZ R21, R23, R21 ;  /* 0x0000001517157221 */ /* 0x004fce0000010000 */
[----:B------:R-:W2:Y:S01]  /*2cd0*/  MUFU.EX2 R29, R29 ;  /* 0x0000001d001d7308 */ /* 0x000ea20000000800 */
[----:B0-----:R-:W-:Y:S01]  /*2ce0*/  FADD.FTZ R20, R21, R20 ;  /* 0x0000001415147221 */ /* 0x001fe20000010000 */
[----:B------:R-:W-:-:S06]  /*2cf0*/  IADD3 R21, R8, R11, RZ ;  /* 0x0000000b08157210 */ /* 0x000fcc0007ffe0ff */
[----:B------:R-:W0:Y:S01]  /*2d00*/  MUFU.EX2 R27, R27 ;  /* 0x0000001b001b7308 */ /* 0x000e220000000800 */
[----:B-1----:R-:W-:-:S07]  /*2d10*/  FADD.FTZ R19, R20, R19 ;  /* 0x0000001314137221 */ /* 0x002fce0000010000 */
[----:B------:R-:W1:Y:S01]  /*2d20*/  MUFU.EX2 R24, R24 ;  /* 0x0000001800187308 */ /* 0x000e620000000800 */
[----:B--2---:R-:W-:-:S07]  /*2d30*/  FADD.FTZ R29, R19, R29 ;  /* 0x0000001d131d7221 */ /* 0x004fce0000010000 */
[----:B------:R-:W2:Y:S01]  /*2d40*/  MUFU.EX2 R22, R22 ;  /* 0x0000001600167308 */ /* 0x000ea20000000800 */
[----:B0-----:R-:W-:-:S04]  /*2d50*/  FADD.FTZ R27, R29, R27 ;  /* 0x0000001b1d1b7221 */ /* 0x001fc80000010000 */
[----:B-1----:R-:W-:-:S03]  /*2d60*/  FADD.FTZ R24, R27, R24 ;  /* 0x000000181b187221 */ /* 0x002fc60000010000 */
[----:B------:R2:W0:Y:S08]  /*2d70*/  MUFU.RCP R20, R9 ;  /* 0x0000000900147308 */ /* 0x0004300000001000 */
[----:B------:R-:W1:Y:S01]  /*2d80*/  F2I.FTZ.U32.TRUNC.NTZ R29, R54 ;  /* 0x00000036001d7305 */ /* 0x000e62000021f000 */
[----:B--2---:R-:W-:Y:S01]  /*2d90*/  FADD.FTZ R9, R24, R22 ;  /* 0x0000001618097221 */ /* 0x004fe20000010000 */
[----:B0-----:R-:W-:Y:S01]  /*2da0*/  IADD3 R20, R20, 0xffffffe, RZ ;  /* 0x0ffffffe14147810 */ /* 0x001fe20007ffe0ff */
[----:B------:R-:W-:-:S03]  /*2db0*/  IMAD.MOV.U32 R24, RZ, RZ, RZ ;  /* 0x000000ffff187224 */ /* 0x000fc600078e00ff */
[----:B------:R-:W0:Y:S02]  /*2dc0*/  SHFL.BFLY PT, R19, R9, 0x4, 0x1f ;  /* 0x0c801f0009137f89 */ /* 0x000e2400000e0000 */
[----:B------:R2:W3:Y:S01]  /*2dd0*/  F2I.FTZ.U32.TRUNC.NTZ R25, R20 ;  /* 0x0000001400197305 */ /* 0x0004e2000021f000 */
[----:B-1----:R-:W-:-:S04]  /*2de0*/  IMAD.MOV R22, RZ, RZ, -R29 ;  /* 0x000000ffff167224 */ /* 0x002fc800078e0a1d */
[----:B------:R-:W-:-:S04]  /*2df0*/  IMAD R22, R22, R11, RZ ;  /* 0x0000000b16167224 */ /* 0x000fc800078e02ff */
[----:B------:R-:W-:Y:S01]  /*2e00*/  IMAD.HI.U32 R22, R29, R22, R28 ;  /* 0x000000161d167227 */ /* 0x000fe200078e001c */
[----:B--2---:R-:W-:-:S03]  /*2e10*/  IABS R20, R21 ;  /* 0x0000001500147213 */ /* 0x004fc60000000000 */
[----:B---3--:R-:W-:Y:S01]  /*2e20*/  IMAD.MOV R8, RZ, RZ, -R25 ;  /* 0x000000ffff087224 */ /* 0x008fe200078e0a19 */
[----:B------:R-:W-:-:S03]  /*2e30*/  MOV R27, R20 ;  /* 0x00000014001b7202 */ /* 0x000fc60000000f00 */
[----:B------:R-:W-:Y:S01]  /*2e40*/  IMAD R8, R8, R10, RZ ;  /* 0x0000000a08087224 */ /* 0x000fe200078e02ff */
[----:B------:R-:W-:Y:S01]  /*2e50*/  IABS R20, c[0x0][0x1c0] ;  /* 0x0000700000147a13 */ /* 0x000fe20000000000 */
[----:B0-----:R-:W-:Y:S01]  /*2e60*/  FADD.FTZ R19, R9, R19 ;  /* 0x0000001309137221 */ /* 0x001fe20000010000 */
[----:B------:R-:W-:Y:S01]  /*2e70*/  IABS R9, R3 ;  /* 0x0000000300097213 */ /* 0x000fe20000000000 */
[----:B------:R-:W-:Y:S01]  /*2e80*/  IMAD.HI.U32 R22, R22, R27, RZ ;  /* 0x0000001b16167227 */ /* 0x000fe200078e00ff */
[----:B------:R-:W-:Y:S02]  /*2e90*/  IADD3 R20, RZ, -R20, RZ ;  /* 0x80000014ff147210 */ /* 0x000fe40007ffe0ff */
[----:B------:R-:W0:Y:S01]  /*2ea0*/  SHFL.BFLY PT, R23, R19, 0x2, 0x1f ;  /* 0x0c401f0013177f89 */ /* 0x000e2200000e0000 */
[----:B------:R-:W-:Y:S02]  /*2eb0*/  IMAD.MOV R9, RZ, RZ, -R9 ;  /* 0x000000ffff097224 */ /* 0x000fe400078e0a09 */
[----:B------:R-:W-:-:S04]  /*2ec0*/  IMAD.HI.U32 R8, R25, R8, R24 ;  /* 0x0000000819087227 */ /* 0x000fc800078e0018 */
[----:B------:R-:W-:Y:S02]  /*2ed0*/  IMAD R9, R22, R9, R27 ;  /* 0x0000000916097224 */ /* 0x000fe400078e021b */
[----:B------:R-:W-:-:S03]  /*2ee0*/  IMAD.HI.U32 R8, R8, R27, RZ ;  /* 0x0000001b08087227 */ /* 0x000fc600078e00ff */
[----:B------:R-:W-:Y:S01]  /*2ef0*/  ISETP.GT.U32.AND P0, PT, R11, R9, PT ;  /* 0x000000090b00720c */ /* 0x000fe20003f04070 */
[----:B------:R-:W-:-:S05]  /*2f00*/  IMAD R20, R8, R20, R27 ;  /* 0x0000001408147224 */ /* 0x000fca00078e021b */
[----:B------:R-:W-:Y:S01]  /*2f10*/  ISETP.GT.U32.AND P5, PT, R10, R20, PT ;  /* 0x000000140a00720c */ /* 0x000fe20003fa4070 */
[----:B0-----:R-:W-:-:S06]  /*2f20*/  FADD.FTZ R23, R19, R23 ;  /* 0x0000001713177221 */ /* 0x001fcc0000010000 */
[----:B------:R-:W-:Y:S01]  /*2f30*/  @!P0 IADD3 R22, R22, 0x1, RZ ;  /* 0x0000000116168810 */ /* 0x000fe20007ffe0ff */
[----:B------:R-:W-:Y:S01]  /*2f40*/  @!P0 IMAD.IADD R9, R9, 0x1, -R11 ;  /* 0x0000000109098824 */ /* 0x000fe200078e0a0b */
[----:B------:R-:W-:Y:S01]  /*2f50*/  ISETP.GT.AND P0, PT, R3, RZ, PT ;  /* 0x000000ff0300720c */ /* 0x000fe20003f04270 */
[----:B------:R-:W0:Y:S03]  /*2f60*/  SHFL.BFLY PT, R19, R23, 0x1, 0x1f ;  /* 0x0c201f0017137f89 */ /* 0x000e2600000e0000 */
[-C--:B------:R-:W-:Y:S02]  /*2f70*/  ISETP.GE.U32.AND P4, PT, R9, R11.reuse, PT ;  /* 0x0000000b0900720c */ /* 0x080fe40003f86070 */
[----:B------:R-:W-:Y:S02]  /*2f80*/  LOP3.LUT R9, R21, R11, RZ, 0x3c, !PT ;  /* 0x0000000b15097212 */ /* 0x000fe400078e3cff */
[----:B------:R-:W-:-:S02]  /*2f90*/  @!P5 IADD3 R20, R20, -R10, RZ ;  /* 0x8000000a1414d210 */ /* 0x000fc40007ffe0ff */
[----:B------:R-:W-:Y:S02]  /*2fa0*/  ISETP.GE.AND P3, PT, R9, RZ, PT ;  /* 0x000000ff0900720c */ /* 0x000fe40003f66270 */
[----:B------:R-:W-:Y:S01]  /*2fb0*/  ISETP.GE.U32.AND P1, PT, R20, R10, PT ;  /* 0x0000000a1400720c */ /* 0x000fe20003f26070 */
[----:B------:R-:W1:Y:S01]  /*2fc0*/  S2R R9, SR_TID.X ;  /* 0x0000000000097919 */ /* 0x000e620000002100 */
[----:B------:R-:W-:Y:S02]  /*2fd0*/  LOP3.LUT R21, R21, c[0x0][0x1c0], RZ, 0x3c, !PT ;  /* 0x0000700015157a12 */ /* 0x000fe400078e3cff */
[----:B------:R-:W-:Y:S02]  /*2fe0*/  @!P5 IADD3 R8, R8, 0x1, RZ ;  /* 0x000000010808d810 */ /* 0x000fe40007ffe0ff */
[----:B------:R-:W-:Y:S02]  /*2ff0*/  ISETP.GE.AND P2, PT, R21, RZ, PT ;  /* 0x000000ff1500720c */ /* 0x000fe40003f46270 */
[----:B------:R-:W-:-:S02]  /*3000*/  @P4 IADD3 R22, R22, 0x1, RZ ;  /* 0x0000000116164810 */ /* 0x000fc40007ffe0ff */
[----:B------:R-:W-:Y:S02]  /*3010*/  ISETP.GT.AND P4, PT, R4, RZ, PT ;  /* 0x000000ff0400720c */ /* 0x000fe40003f84270 */
[----:B------:R-:W-:Y:S01]  /*3020*/  ISETP.NE.AND P5, PT, R3, RZ, PT ;  /* 0x000000ff0300720c */ /* 0x000fe20003fa5270 */
[----:B------:R-:W-:Y:S01]  /*3030*/  @!P3 IMAD.MOV R22, RZ, RZ, -R22 ;  /* 0x000000ffff16b224 */ /* 0x000fe200078e0a16 */
[----:B------:R-:W-:Y:S01]  /*3040*/  @P1 IADD3 R8, R8, 0x1, RZ ;  /* 0x0000000108081810 */ /* 0x000fe20007ffe0ff */
[----:B0-----:R-:W-:Y:S01]  /*3050*/  FADD.FTZ R19, R23, R19 ;  /* 0x0000001317137221 */ /* 0x001fe20000010000 */
[----:B------:R-:W-:Y:S02]  /*3060*/  SHF.R.S32.HI R23, RZ, 0x1f, R3 ;  /* 0x0000001fff177819 */ /* 0x000fe40000011403 */
[----:B------:R-:W-:Y:S02]  /*3070*/  LEA.HI.SX32 R10, R3, 0x1, 0x1 ;  /* 0x00000001030a7811 */ /* 0x000fe400078f0aff */
[----:B------:R-:W-:Y:S01]  /*3080*/  FSETP.NE.FTZ.AND P1, PT, R19, RZ, PT ;  /* 0x000000ff1300720b */ /* 0x000fe20003f35000 */
[----:B------:R-:W-:Y:S01]  /*3090*/  @!P0 IMAD.MOV R10, RZ, RZ, R23 ;  /* 0x000000ffff0a8224 */ /* 0x000fe200078e0217 */
[----:B------:R-:W-:-:S02]  /*30a0*/  ISETP.NE.AND P0, PT, RZ, c[0x0][0x1c0], PT ;  /* 0x00007000ff007a0c */ /* 0x000fc40003f05270 */
[----:B------:R-:W-:Y:S02]  /*30b0*/  @!P2 IADD3 R8, -R8, RZ, RZ ;  /* 0x000000ff0808a210 */ /* 0x000fe40007ffe1ff */
[----:B------:R-:W-:Y:S02]  /*30c0*/  SHF.R.S32.HI R20, RZ, 0x1f, R4 ;  /* 0x0000001fff147819 */ /* 0x000fe40000011404 */
[C---:B-1----:R-:W-:Y:S02]  /*30d0*/  LOP3.LUT P2, RZ, R9.reuse, 0x7, RZ, 0xc0, !PT ;  /* 0x0000000709ff7812 */ /* 0x042fe4000784c0ff */
[----:B------:R-:W-:Y:S02]  /*30e0*/  LEA.HI.SX32 R21, R4, 0x1, 0x1 ;  /* 0x0000000104157811 */ /* 0x000fe400078f0aff */
[----:B------:R-:W-:Y:S01]  /*30f0*/  @!P4 IADD3 R21, R20, RZ, RZ ;  /* 0x000000ff1415c210 */ /* 0x000fe20007ffe0ff */
[----:B------:R-:W0:Y:S01]  /*3100*/  @P1 MUFU.LG2 R19, R19 ;  /* 0x0000001300131308 */ /* 0x000e220000000c00 */
[----:B------:R-:W-:-:S02]  /*3110*/  ISETP.GT.OR P2, PT, R9, 0x7f, P2 ;  /* 0x0000007f0900780c */ /* 0x000fc40001744670 */
[----:B------:R-:W-:Y:S02]  /*3120*/  MOV R20, c[0x0][0x214] ;  /* 0x0000850000147a02 */ /* 0x000fe40000000f00 */
[----:B------:R-:W-:Y:S02]  /*3130*/  ISETP.NE.AND P3, PT, RZ, UR4, PT ;  /* 0x00000004ff007c0c */ /* 0x000fe4000bf65270 */
[----:B------:R-:W-:Y:S02]  /*3140*/  @!P5 LOP3.LUT R22, RZ, R11, RZ, 0x33, !PT ;  /* 0x0000000bff16d212 */ /* 0x000fe400078e33ff */
[----:B------:R-:W-:Y:S02]  /*3150*/  SEL R11, R20, 0x1, !P3 ;  /* 0x00000001140b7807 */ /* 0x000fe40005800000 */
[----:B------:R-:W-:Y:S02]  /*3160*/  @!P0 LOP3.LUT R8, RZ, c[0x0][0x1c0], RZ, 0x33, !PT ;  /* 0x00007000ff088a12 */ /* 0x000fe400078e33ff */
[----:B------:R-:W-:Y:S01]  /*3170*/  ISETP.LT.U32.AND P0, PT, R52, R22, PT ;  /* 0x000000163400720c */ /* 0x000fe20003f01070 */
[-C--:B------:R-:W-:Y:S01]  /*3180*/  IMAD R6, R6, R11.reuse, RZ ;  /* 0x0000000b06067224 */ /* 0x080fe200078e02ff */
[----:B------:R-:W-:Y:S01]  /*3190*/  SHF.R.S32.HI R20, RZ, 0x1f, R22 ;  /* 0x0000001fff147819 */ /* 0x000fe20000011416 */
[----:B------:R-:W-:-:S02]  /*31a0*/  IMAD R9, R8, R11, RZ ;  /* 0x0000000b08097224 */ /* 0x000fc400078e02ff */
[----:B------:R-:W-:Y:S01]  /*31b0*/  IMAD R8, R6, R21, RZ ;  /* 0x0000001506087224 */ /* 0x000fe200078e02ff */
[----:B------:R-:W-:Y:S01]  /*31c0*/  ISETP.LT.AND.EX P0, PT, R53, R20, PT, P0 ;  /* 0x000000143500720c */ /* 0x000fe20003f01300 */
[----:B------:R-:W-:Y:S02]  /*31d0*/  IMAD R9, R10, R9, RZ ;  /* 0x000000090a097224 */ /* 0x000fe400078e02ff */
[----:B0-----:R-:W-:Y:S01]  /*31e0*/  @P1 FFMA.FTZ R30, R19, 0.69314718246459960938, R0 ;  /* 0x3f317218131e1823 */ /* 0x001fe20000010000 */
[----:B------:R-:W-:Y:S02]  /*31f0*/  SEL R11, R52, R22, P0 ;  /* 0x00000016340b7207 */ /* 0x000fe40000000000 */
[----:B------:R-:W-:Y:S01]  /*3200*/  SEL R10, R53, R20, P0 ;  /* 0x00000014350a7207 */ /* 0x000fe20000000000 */
[----:B------:R-:W-:Y:S05]  /*3210*/  @P2 BRA `(.L_x_15) ;  /* 0x00001d2000002947 */ /* 0x000fea0003800000 */
[----:B------:R-:W-:Y:S01]  /*3220*/  ULDC.U8 UR4, c[0x0][0x328] ;  /* 0x0000ca0000047ab9 */ /* 0x000fe20000000000 */
[----:B------:R-:W-:Y:S02]  /*3230*/  IADD3 R52, P0, R7, UR7, RZ ;  /* 0x0000000707347c10 */ /* 0x000fe4000ff1e0ff */
[----:B------:R-:W-:-:S02]  /*3240*/  ISETP.NE.AND P1, PT, RZ, UR4, PT ;  /* 0x00000004ff007c0c */ /* 0x000fc4000bf25270 */
[----:B------:R-:W-:-:S11]  /*3250*/  LEA.HI.X.SX32 R53, R7, UR6, 0x1, P0 ;  /* 0x0000000607357c11 */ /* 0x000fd600080f0eff */
[----:B------:R-:W-:Y:S05]  /*3260*/  @!P1 BRA `(.L_x_16) ;  /* 0x00001ca000009947 */ /* 0x000fea0003800000 */
[----:B------:R-:W-:Y:S01]  /*3270*/  ISETP.GE.U32.AND P1, PT, R52, R12, PT ;  /* 0x0000000c3400720c */ /* 0x000fe20003f26070 */
[----:B------:R-:W-:-:S03]  /*3280*/  IMAD.MOV.U32 R6, RZ, RZ, c[0x0][0x1c0] ;  /* 0x00007000ff067624 */ /* 0x000fc600078e00ff */
[----:B------:R-:W-:Y:S02]  /*3290*/  ISETP.GE.AND.EX P1, PT, R53, R5, PT, P1 ;  /* 0x000000053500720c */ /* 0x000fe40003f26310 */
[----:B------:R-:W-:Y:S02]  /*32a0*/  ISETP.LT.U32.AND P0, PT, R6, 0x1, PT ;  /* 0x000000010600780c */ /* 0x000fe40003f01070 */
[----:B------:R-:W-:-:S04]  /*32b0*/  SHF.R.S32.HI R0, RZ, 0x1f, R6 ;  /* 0x0000001fff007819 */ /* 0x000fc80000011406 */
[----:B------:R-:W-:-:S04]  /*32c0*/  ISETP.LT.AND.EX P0, PT, R0, RZ, PT, P0 ;  /* 0x000000ff0000720c */ /* 0x000fc80003f01300 */
[----:B------:R-:W-:Y:S02]  /*32d0*/  SEL R6, R6, 0x1, P0 ;  /* 0x0000000106067807 */ /* 0x000fe40000000000 */
[----:B------:R-:W-:Y:S01]  /*32e0*/  SEL R5, R0, RZ, P0 ;  /* 0x000000ff00057207 */ /* 0x000fe20000000000 */
[----:B------:R-:W-:Y:S05]  /*32f0*/  @P1 BRA `(.L_x_15) ;  /* 0x00001c4000001947 */ /* 0x000fea0003800000 */
[----:B------:R-:W-:Y:S01]  /*3300*/  IADD3 R0, P1, R6, 0x1, RZ ;  /* 0x0000000106007810 */ /* 0x000fe20007f3e0ff */
[----:B------:R-:W-:Y:S03]  /*3310*/  BSSY B0, `(.L_x_17) ;  /* 0x0000037000007945 */ /* 0x000fe60003800000 */
[----:B------:R-:W-:Y:S01]  /*3320*/  ISETP.GE.U32.AND P0, PT, R0, 0x3, PT ;  /* 0x000000030000780c */ /* 0x000fe20003f06070 */
[----:B------:R-:W-:-:S05]  /*3330*/  IMAD.X R0, RZ, RZ, R5, P1 ;  /* 0x000000ffff007224 */ /* 0x000fca00008e0605 */
[----:B------:R-:W-:-:S04]  /*3340*/  ISETP.GE.U32.AND.EX P0, PT, R0, RZ, PT, P0 ;  /* 0x000000ff0000720c */ /* 0x000fc80003f06100 */
[----:B------:R-:W-:Y:S02]  /*3350*/  SEL R0, R5, RZ, !P0 ;  /* 0x000000ff05007207 */ /* 0x000fe40004000000 */
[----:B------:R-:W-:-:S03]  /*3360*/  SEL R19, R6, RZ, !P0 ;  /* 0x000000ff06137207 */ /* 0x000fc60004000000 */
[-C--:B------:R-:W-:Y:S02]  /*3370*/  IMAD R0, R0, R48.reuse, RZ ;  /* 0x0000003000007224 */ /* 0x080fe400078e02ff */
[----:B------:R-:W-:-:S04]  /*3380*/  IMAD.WIDE.U32 R22, R19, R48, RZ ;  /* 0x0000003013167225 */ /* 0x000fc800078e00ff */
[----:B------:R-:W-:Y:S02]  /*3390*/  IMAD R0, R19, R2, R0 ;  /* 0x0000000213007224 */ /* 0x000fe400078e0200 */
[----:B------:R-:W-:-:S03]  /*33a0*/  IMAD.WIDE.U32 R56, R22, R6, RZ ;  /* 0x0000000616387225 */ /* 0x000fc600078e00ff */
[----:B------:R-:W-:-:S05]  /*33b0*/  IADD3 R0, R23, R0, RZ ;  /* 0x0000000017007210 */ /* 0x000fca0007ffe0ff */
[----:B------:R-:W-:-:S04]  /*33c0*/  IMAD R20, R0, R6, RZ ;  /* 0x0000000600147224 */ /* 0x000fc800078e02ff */
[----:B------:R-:W-:-:S04]  /*33d0*/  IMAD R20, R5, R22, R20 ;  /* 0x0000001605147224 */ /* 0x000fc800078e0214 */
[----:B------:R-:W-:-:S05]  /*33e0*/  IMAD.IADD R20, R57, 0x1, R20 ;  /* 0x0000000139147824 */ /* 0x000fca00078e0214 */
        /* <DEDUP_REMOVED lines=9> */
[-C--:B------:R-:W-:Y:S02]  /*3480*/  IADD3 R21, P0, RZ, -R0.reuse, RZ ;  /* 0x80000000ff157210 */ /* 0x080fe40007f1e0ff */
[----:B------:R-:W-:Y:S02]  /*3490*/  MOV R58, R0 ;  /* 0x00000000003a7202 */ /* 0x000fe40000000f00 */
[----:B------:R-:W-:Y:S01]  /*34a0*/  IADD3.X R19, RZ, ~R25, RZ, P0, !PT ;  /* 0x80000019ff137210 */ /* 0x000fe200007fe4ff */
[----:B------:R-:W-:Y:S01]  /*34b0*/  IMAD.WIDE.U32 R52, R56, R21, R52 ;  /* 0x0000001538347225 */ /* 0x000fe200078e0034 */
[----:B------:R-:W-:-:S03]  /*34c0*/  MOV R59, R25 ;  /* 0x00000019003b7202 */ /* 0x000fc60000000f00 */
[----:B------:R-:W-:-:S04]  /*34d0*/  IMAD R19, R19, R56, RZ ;  /* 0x0000003813137224 */ /* 0x000fc800078e02ff */
[----:B------:R-:W-:Y:S01]  /*34e0*/  IMAD R19, R20, R21, R19 ;  /* 0x0000001514137224 */ /* 0x000fe200078e0213 */
[----:B------:R-:W-:-:S04]  /*34f0*/  MOV R20, R52 ;  /* 0x0000003400147202 */ /* 0x000fc80000000f00 */
[----:B------:R-:W-:Y:S01]  /*3500*/  IADD3 R19, R53, R19, RZ ;  /* 0x0000001335137210 */ /* 0x000fe20007ffe0ff */
[----:B------:R-:W-:Y:S05]  /*3510*/  BRA `(.L_x_19) ;  /* 0x0000016000007947 */ /* 0x000fea0003800000 */
.L_x_18:
[----:B------:R-:W0:Y:S01]  /*3520*/  I2F.U32.RP R20, R56 ;  /* 0x0000003800147306 */ /* 0x000e220000209000 */
[----:B------:R-:W-:Y:S01]  /*3530*/  ISETP.NE.U32.AND P0, PT, R56, RZ, PT ;  /* 0x000000ff3800720c */ /* 0x000fe20003f05070 */
[----:B------:R-:W-:Y:S01]  /*3540*/  IMAD.MOV.U32 R59, RZ, RZ, RZ ;  /* 0x000000ffff3b7224 */ /* 0x000fe200078e00ff */
[----:B------:R-:W-:-:S05]  /*3550*/  MOV R19, RZ ;  /* 0x000000ff00137202 */ /* 0x000fca0000000f00 */
[----:B0-----:R-:W0:Y:S02]  /*3560*/  MUFU.RCP R20, R20 ;  /* 0x0000001400147308 */ /* 0x001e240000001000 */
[----:B0-----:R-:W-:-:S06]  /*3570*/  IADD3 R20, R20, 0xffffffe, RZ ;  /* 0x0ffffffe14147810 */ /* 0x001fcc0007ffe0ff */
[----:B------:R0:W1:Y:S02]  /*3580*/  F2I.FTZ.U32.TRUNC.NTZ R21, R20 ;  /* 0x0000001400157305 */ /* 0x000064000021f000 */
[----:B0-----:R-:W-:Y:S01]  /*3590*/  HFMA2.MMA R20, -RZ, RZ, 0, 0 ;  /* 0x00000000ff147435 */ /* 0x001fe200000001ff */
[----:B-1----:R-:W-:-:S04]  /*35a0*/  IMAD.MOV R0, RZ, RZ, -R21 ;  /* 0x000000ffff007224 */ /* 0x002fc800078e0a15 */
[----:B------:R-:W-:-:S05]  /*35b0*/  IMAD R0, R0, R56, RZ ;  /* 0x0000003800007224 */ /* 0x000fca00078e02ff */
[----:B------:R-:W-:-:S06]  /*35c0*/  IMAD.HI.U32 R0, R21, R0, R20 ;  /* 0x0000000015007227 */ /* 0x000fcc00078e0014 */
[----:B------:R-:W-:-:S04]  /*35d0*/  IMAD.HI.U32 R58, R0, R52, RZ ;  /* 0x00000034003a7227 */ /* 0x000fc800078e00ff */
[----:B------:R-:W-:-:S04]  /*35e0*/  IMAD.MOV R0, RZ, RZ, -R58 ;  /* 0x000000ffff007224 */ /* 0x000fc800078e0a3a */
[----:B------:R-:W-:-:S05]  /*35f0*/  IMAD R0, R56, R0, R52 ;  /* 0x0000000038007224 */ /* 0x000fca00078e0234 */
[----:B------:R-:W-:-:S13]  /*3600*/  ISETP.GE.U32.AND P2, PT, R0, R56, PT ;  /* 0x000000380000720c */ /* 0x000fda0003f46070 */
[-C--:B------:R-:W-:Y:S02]  /*3610*/  @P2 IADD3 R0, R0, -R56.reuse, RZ ;  /* 0x8000003800002210 */ /* 0x080fe40007ffe0ff */
[----:B------:R-:W-:Y:S02]  /*3620*/  @P2 IADD3 R58, R58, 0x1, RZ ;  /* 0x000000013a3a2810 */ /* 0x000fe40007ffe0ff */
[----:B------:R-:W-:-:S13]  /*3630*/  ISETP.GE.U32.AND P1, PT, R0, R56, PT ;  /* 0x000000380000720c */ /* 0x000fda0003f26070 */
[----:B------:R-:W-:Y:S02]  /*3640*/  @P1 IADD3 R58, R58, 0x1, RZ ;  /* 0x000000013a3a1810 */ /* 0x000fe40007ffe0ff */
[----:B------:R-:W-:-:S05]  /*3650*/  @!P0 LOP3.LUT R58, RZ, R56, RZ, 0x33, !PT ;  /* 0x00000038ff3a8212 */ /* 0x000fca00078e33ff */
[----:B------:R-:W-:-:S04]  /*3660*/  IMAD.MOV R20, RZ, RZ, -R58 ;  /* 0x000000ffff147224 */ /* 0x000fc800078e0a3a */
[----:B------:R-:W-:Y:S02]  /*3670*/  IMAD R20, R56, R20, R52 ;  /* 0x0000001438147224 */ /* 0x000fe400078e0234 */
.L_x_19:
[----:B------:R-:W-:Y:S05]  /*3680*/  BSYNC B0 ;  /* 0x0000000000007941 */ /* 0x000fea0003800000 */
.L_x_17:
[----:B------:R-:W-:Y:S01]  /*3690*/  LOP3.LUT R0, R19, R2, RZ, 0xfc, !PT ;  /* 0x0000000213007212 */ /* 0x000fe200078efcff */
[----:B------:R-:W-:Y:S03]  /*36a0*/  BSSY B0, `(.L_x_20) ;  /* 0x0000029000007945 */ /* 0x000fe60003800000 */
[----:B------:R-:W-:-:S13]  /*36b0*/  ISETP.NE.U32.AND P0, PT, R0, RZ, PT ;  /* 0x000000ff0000720c */ /* 0x000fda0003f05070 */
[----:B------:R-:W-:Y:S05]  /*36c0*/  @!P0 BRA `(.L_x_21) ;  /* 0x0000010000008947 */ /* 0x000fea0003800000 */
[----:B------:R-:W-:Y:S01]  /*36d0*/  IMAD.MOV.U32 R28, RZ, RZ, R20 ;  /* 0x000000ffff1c7224 */ /* 0x000fe200078e0014 */
[----:B------:R-:W-:Y:S01]  /*36e0*/  MOV R25, R48 ;  /* 0x0000003000197202 */ /* 0x000fe20000000f00 */
[----:B------:R-:W-:Y:S01]  /*36f0*/  IMAD.MOV.U32 R24, RZ, RZ, R2 ;  /* 0x000000ffff187224 */ /* 0x000fe200078e0002 */
[----:B------:R-:W-:Y:S02]  /*3700*/  MOV R23, 0x3720 ;  /* 0x0000372000177802 */ /* 0x000fe40000000f00 */
[----:B------:R-:W-:Y:S05]  /*3710*/  CALL.REL.NOINC `($__internal_0_$__cuda_sm20_div_s64) ;  /* 0x000025e000007944 */ /* 0x000fea0003c00000 */
[----:B------:R-:W-:Y:S01]  /*3720*/  IADD3 R22, P0, RZ, -R0, RZ ;  /* 0x80000000ff167210 */ /* 0x000fe20007f1e0ff */
[----:B------:R-:W-:Y:S01]  /*3730*/  IMAD.MOV.U32 R53, RZ, RZ, R25 ;  /* 0x000000ffff357224 */ /* 0x000fe200078e0019 */
[----:B------:R-:W-:Y:S02]  /*3740*/  MOV R28, R20 ;  /* 0x00000014001c7202 */ /* 0x000fe40000000f00 */
[----:B------:R-:W-:Y:S02]  /*3750*/  IADD3.X R21, RZ, ~R25, RZ, P0, !PT ;  /* 0x80000019ff157210 */ /* 0x000fe400007fe4ff */
[----:B------:R-:W-:Y:S02]  /*3760*/  MOV R29, R19 ;  /* 0x00000013001d7202 */ /* 0x000fe40000000f00 */
[----:B------:R-:W-:Y:S01]  /*3770*/  MOV R52, R0 ;  /* 0x0000000000347202 */ /* 0x000fe20000000f00 */
[----:B------:R-:W-:-:S02]  /*3780*/  IMAD R21, R21, R48, RZ ;  /* 0x0000003015157224 */ /* 0x000fc400078e02ff */
[----:B------:R-:W-:-:S04]  /*3790*/  IMAD.WIDE.U32 R48, R48, R22, R28 ;  /* 0x0000001630307225 */ /* 0x000fc800078e001c */
[----:B------:R-:W-:-:S04]  /*37a0*/  IMAD R2, R2, R22, R21 ;  /* 0x0000001602027224 */ /* 0x000fc800078e0215 */
[----:B------:R-:W-:Y:S01]  /*37b0*/  IMAD.IADD R2, R49, 0x1, R2 ;  /* 0x0000000131027824 */ /* 0x000fe200078e0202 */
[----:B------:R-:W-:Y:S05]  /*37c0*/  BRA `(.L_x_22) ;  /* 0x0000016000007947 */ /* 0x000fea0003800000 */
.L_x_21:
        /* <DEDUP_REMOVED lines=22> */
.L_x_22:
[----:B------:R-:W-:Y:S05]  /*3930*/  BSYNC B0 ;  /* 0x0000000000007941 */ /* 0x000fea0003800000 */
.L_x_20:
[----:B------:R-:W-:Y:S01]  /*3940*/  LOP3.LUT R0, R53, R5, RZ, 0xfc, !PT ;  /* 0x0000000535007212 */ /* 0x000fe200078efcff */
[----:B------:R-:W-:Y:S01]  /*3950*/  IMAD.MOV.U32 R27, RZ, RZ, c[0x0][0x210] ;  /* 0x00008400ff1b7624 */ /* 0x000fe200078e00ff */
[----:B------:R-:W-:Y:S02]  /*3960*/  BSSY B0, `(.L_x_23) ;  /* 0x000002c000007945 */ /* 0x000fe40003800000 */
[----:B------:R-:W-:Y:S02]  /*3970*/  ISETP.NE.U32.AND P0, PT, R0, RZ, PT ;  /* 0x000000ff0000720c */ /* 0x000fe40003f05070 */
[----:B------:R-:W-:-:S11]  /*3980*/  SEL R27, R27, 0x1, P3 ;  /* 0x000000011b1b7807 */ /* 0x000fd60001800000 */
[----:B------:R-:W-:Y:S05]  /*3990*/  @!P0 BRA `(.L_x_24) ;  /* 0x0000012000008947 */ /* 0x000fea0003800000 */
[----:B------:R-:W-:Y:S01]  /*39a0*/  IMAD.MOV.U32 R28, RZ, RZ, R52 ;  /* 0x000000ffff1c7224 */ /* 0x000fe200078e0034 */
[----:B------:R-:W-:Y:S01]  /*39b0*/  MOV R25, R6 ;  /* 0x0000000600197202 */ /* 0x000fe20000000f00 */
[----:B------:R-:W-:Y:S01]  /*39c0*/  IMAD.MOV.U32 R19, RZ, RZ, R53 ;  /* 0x000000ffff137224 */ /* 0x000fe200078e0035 */
[----:B------:R-:W-:Y:S02]  /*39d0*/  MOV R24, R5 ;  /* 0x0000000500187202 */ /* 0x000fe40000000f00 */
[----:B------:R-:W-:Y:S02]  /*39e0*/  MOV R23, 0x3a00 ;  /* 0x00003a0000177802 */ /* 0x000fe40000000f00 */
[----:B------:R-:W-:Y:S05]  /*39f0*/  CALL.REL.NOINC `($__internal_0_$__cuda_sm20_div_s64) ;  /* 0x0000230000007944 */ /* 0x000fea0003c00000 */
[----:B------:R-:W-:Y:S01]  /*3a00*/  IADD3 R20, P0, RZ, -R0, RZ ;  /* 0x80000000ff147210 */ /* 0x000fe20007f1e0ff */
[----:B------:R-:W-:Y:S01]  /*3a10*/  IMAD.MOV.U32 R23, RZ, RZ, R53 ;  /* 0x000000ffff177224 */ /* 0x000fe200078e0035 */
[----:B------:R-:W-:Y:S02]  /*3a20*/  MOV R22, R52 ;  /* 0x0000003400167202 */ /* 0x000fe40000000f00 */
[----:B------:R-:W-:-:S03]  /*3a30*/  IADD3.X R19, RZ, ~R25, RZ, P0, !PT ;  /* 0x80000019ff137210 */ /* 0x000fc600007fe4ff */
[----:B------:R-:W-:-:S04]  /*3a40*/  IMAD.WIDE.U32 R22, R6, R20, R22 ;  /* 0x0000001406167225 */ /* 0x000fc800078e0016 */
[----:B------:R-:W-:Y:S01]  /*3a50*/  IMAD R19, R19, R6, RZ ;  /* 0x0000000613137224 */ /* 0x000fe200078e02ff */
[----:B------:R-:W-:Y:S02]  /*3a60*/  MOV R52, R22 ;  /* 0x0000001600347202 */ /* 0x000fe40000000f00 */
[----:B------:R-:W-:Y:S01]  /*3a70*/  MOV R22, R0 ;  /* 0x0000000000167202 */ /* 0x000fe20000000f00 */
[----:B------:R-:W-:-:S04]  /*3a80*/  IMAD R5, R5, R20, R19 ;  /* 0x0000001405057224 */ /* 0x000fc800078e0213 */
[----:B------:R-:W-:Y:S01]  /*3a90*/  IMAD.IADD R5, R23, 0x1, R5 ;  /* 0x0000000117057824 */ /* 0x000fe200078e0205 */
[----:B------:R-:W-:Y:S01]  /*3aa0*/  MOV R23, R25 ;  /* 0x0000001900177202 */ /* 0x000fe20000000f00 */
[----:B------:R-:W-:Y:S05]  /*3ab0*/  BRA `(.L_x_25) ;  /* 0x0000016000007947 */ /* 0x000fea0003800000 */
.L_x_24:
        /* <DEDUP_REMOVED lines=22> */
.L_x_25:
[----:B------:R-:W-:Y:S05]  /*3c20*/  BSYNC B0 ;  /* 0x0000000000007941 */ /* 0x000fea0003800000 */
.L_x_23:
[-C--:B------:R-:W-:Y:S01]  /*3c30*/  IMAD R0, R51, R18.reuse, RZ ;  /* 0x0000001233007224 */ /* 0x080fe200078e02ff */
[----:B------:R-:W-:Y:S01]  /*3c40*/  ULDC.U8 UR10, c[0x0][0x329] ;  /* 0x0000ca40000a7ab9 */ /* 0x000fe20000000000 */
[C---:B------:R-:W-:Y:S01]  /*3c50*/  IMAD.WIDE.U32 R56, R50.reuse, R18, RZ ;  /* 0x0000001232387225 */ /* 0x040fe200078e00ff */
[----:B------:R-:W-:Y:S01]  /*3c60*/  UISETP.NE.AND UP0, UPT, UR10, URZ, UPT ;  /* 0x0000003f0a00728c */ /* 0x000fe2000bf05270 */
[----:B------:R-:W-:Y:S01]  /*3c70*/  BSSY B0, `(.L_x_26) ;  /* 0x0000047000007945 */ /* 0x000fe20003800000 */
[----:B------:R-:W-:Y:S01]  /*3c80*/  ULDC.64 UR4, c[0x0][0x210] ;  /* 0x0000840000047ab9 */ /* 0x000fe20000000a00 */
[----:B------:R-:W-:Y:S01]  /*3c90*/  IMAD R0, R50, R17, R0 ;  /* 0x0000001132007224 */ /* 0x000fe200078e0200 */
[----:B------:R-:W-:Y:S01]  /*3ca0*/  UIMAD UR4, UR4, UR5, URZ ;  /* 0x00000005040472a4 */ /* 0x000fe2000f8e023f */
[----:B------:R-:W-:Y:S01]  /*3cb0*/  IMAD R2, R2, R27, RZ ;  /* 0x0000001b02027224 */ /* 0x000fe200078e02ff */
[----:B------:R-:W-:Y:S02]  /*3cc0*/  USEL UR5, UR5, 0x1, !UP0 ;  /* 0x0000000105057887 */ /* 0x000fe4000c000000 */
[----:B------:R-:W-:Y:S01]  /*3cd0*/  IADD3 R0, R57, R0, RZ ;  /* 0x0000000039007210 */ /* 0x000fe20007ffe0ff */
[----:B------:R-:W-:Y:S01]  /*3ce0*/  USHF.R.S32.HI UR11, URZ, 0x1f, UR4 ;  /* 0x0000001f3f0b7899 */ /* 0x000fe20008011404 */
[----:B------:R-:W-:Y:S01]  /*3cf0*/  IMAD R6, R5, UR4, RZ ;  /* 0x0000000405067c24 */ /* 0x000fe2000f8e02ff */
[----:B------:R-:W-:Y:S01]  /*3d00*/  USHF.R.S32.HI UR10, URZ, 0x1f, UR5 ;  /* 0x0000001f3f0a7899 */ /* 0x000fe20008011405 */
[----:B------:R-:W-:-:S02]  /*3d10*/  IMAD R5, R23, UR5, RZ ;  /* 0x0000000517057c24 */ /* 0x000fc4000f8e02ff */
[----:B------:R-:W-:Y:S01]  /*3d20*/  IMAD R20, R0, R16, RZ ;  /* 0x0000001000147224 */ /* 0x000fe200078e02ff */
[----:B------:R-:W-:Y:S01]  /*3d30*/  SHF.R.S32.HI R0, RZ, 0x1f, R27 ;  /* 0x0000001fff007819 */ /* 0x000fe2000001141b */
[----:B------:R-:W-:Y:S02]  /*3d40*/  IMAD R6, R52, UR11, R6 ;  /* 0x0000000b34067c24 */ /* 0x000fe4000f8e0206 */
[----:B------:R-:W-:Y:S02]  /*3d50*/  IMAD R20, R15, R56, R20 ;  /* 0x000000380f147224 */ /* 0x000fe400078e0214 */
[----:B------:R-:W-:-:S04]  /*3d60*/  IMAD.WIDE.U32 R56, R56, R16, RZ ;  /* 0x0000001038387225 */ /* 0x000fc800078e00ff */
[----:B------:R-:W-:Y:S01]  /*3d70*/  IMAD R2, R0, R48, R2 ;  /* 0x0000003000027224 */ /* 0x000fe200078e0202 */
[----:B------:R-:W-:Y:S01]  /*3d80*/  IADD3 R20, R57, R20, RZ ;  /* 0x0000001439147210 */ /* 0x000fe20007ffe0ff */
[----:B------:R-:W-:-:S03]  /*3d90*/  IMAD.WIDE.U32 R48, R48, R27, RZ ;  /* 0x0000001b30307225 */ /* 0x000fc600078e00ff */
[----:B------:R-:W-:Y:S01]  /*3da0*/  LOP3.LUT R0, R59, R20, RZ, 0xfc, !PT ;  /* 0x000000143b007212 */ /* 0x000fe200078efcff */
[----:B------:R-:W-:Y:S01]  /*3db0*/  IMAD.WIDE.U32 R52, R52, UR4, RZ ;  /* 0x0000000434347c25 */ /* 0x000fe2000f8e00ff */
[----:B------:R-:W-:Y:S02]  /*3dc0*/  IADD3 R2, R49, R2, RZ ;  /* 0x0000000231027210 */ /* 0x000fe40007ffe0ff */
[----:B------:R-:W-:Y:S01]  /*3dd0*/  ISETP.NE.U32.AND P0, PT, R0, RZ, PT ;  /* 0x000000ff0000720c */ /* 0x000fe20003f05070 */
[C---:B------:R-:W-:Y:S01]  /*3de0*/  IMAD R5, R22.reuse, UR10, R5 ;  /* 0x0000000a16057c24 */ /* 0x040fe2000f8e0205 */
[----:B------:R-:W-:Y:S01]  /*3df0*/  IADD3 R6, R53, R6, RZ ;  /* 0x0000000635067210 */ /* 0x000fe20007ffe0ff */
[----:B------:R-:W-:-:S04]  /*3e00*/  IMAD.WIDE.U32 R50, R22, UR5, RZ ;  /* 0x0000000516327c25 */ /* 0x000fc8000f8e00ff */
[----:B------:R-:W-:Y:S01]  /*3e10*/  IMAD R4, R4, UR4, RZ ;  /* 0x0000000404047c24 */ /* 0x000fe2000f8e02ff */
[----:B------:R-:W-:Y:S01]  /*3e20*/  IADD3 R5, R51, R5, RZ ;  /* 0x0000000533057210 */ /* 0x000fe20007ffe0ff */
[----:B------:R-:W-:-:S04]  /*3e30*/  IMAD R3, R3, UR4, RZ ;  /* 0x0000000403037c24 */ /* 0x000fc8000f8e02ff */
        /* <DEDUP_REMOVED lines=10> */
[----:B------:R-:W-:-:S05]  /*3ee0*/  IADD3.X R19, RZ, ~R25, RZ, P0, !PT ;  /* 0x80000019ff137210 */ /* 0x000fca00007fe4ff */
[-C--:B------:R-:W-:Y:S02]  /*3ef0*/  IMAD R19, R19, R56.reuse, RZ ;  /* 0x0000003813137224 */ /* 0x080fe400078e02ff */
[----:B------:R-:W-:-:S04]  /*3f00*/  IMAD.WIDE.U32 R56, R21, R56, R22 ;  /* 0x0000003815387225 */ /* 0x000fc800078e0016 */
[----:B------:R-:W-:Y:S01]  /*3f10*/  IMAD R19, R20, R21, R19 ;  /* 0x0000001514137224 */ /* 0x000fe200078e0213 */
[----:B------:R-:W-:Y:S02]  /*3f20*/  MOV R20, R56 ;  /* 0x0000003800147202 */ /* 0x000fe40000000f00 */
[----:B------:R-:W-:Y:S01]  /*3f30*/  MOV R56, R0 ;  /* 0x0000000000387202 */ /* 0x000fe20000000f00 */
[----:B------:R-:W-:Y:S01]  /*3f40*/  IMAD.IADD R19, R57, 0x1, R19 ;  /* 0x0000000139137824 */ /* 0x000fe200078e0213 */
[----:B------:R-:W-:Y:S01]  /*3f50*/  MOV R57, R25 ;  /* 0x0000001900397202 */ /* 0x000fe20000000f00 */
[----:B------:R-:W-:Y:S05]  /*3f60*/  BRA `(.L_x_28) ;  /* 0x0000017000007947 */ /* 0x000fea0003800000 */
.L_x_27:
[----:B------:R-:W0:Y:S01]  /*3f70*/  I2F.U32.RP R0, R56 ;  /* 0x0000003800007306 */ /* 0x000e220000209000 */
[----:B------:R-:W-:Y:S01]  /*3f80*/  IMAD.MOV.U32 R20, RZ, RZ, RZ ;  /* 0x000000ffff147224 */ /* 0x000fe200078e00ff */
[----:B------:R-:W-:Y:S01]  /*3f90*/  ISETP.NE.U32.AND P0, PT, R56, RZ, PT ;  /* 0x000000ff3800720c */ /* 0x000fe20003f05070 */
[----:B------:R-:W-:-:S05]  /*3fa0*/  IMAD.MOV.U32 R19, RZ, RZ, RZ ;  /* 0x000000ffff137224 */ /* 0x000fca00078e00ff */
[----:B0-----:R-:W0:Y:S02]  /*3fb0*/  MUFU.RCP R0, R0 ;  /* 0x0000000000007308 */ /* 0x001e240000001000 */
[----:B0-----:R-:W-:-:S06]  /*3fc0*/  IADD3 R0, R0, 0xffffffe, RZ ;  /* 0x0ffffffe00007810 */ /* 0x001fcc0007ffe0ff */
[----:B------:R-:W0:Y:S02]  /*3fd0*/  F2I.FTZ.U32.TRUNC.NTZ R21, R0 ;  /* 0x0000000000157305 */ /* 0x000e24000021f000 */
[----:B0-----:R-:W-:-:S04]  /*3fe0*/  IMAD.MOV R0, RZ, RZ, -R21 ;  /* 0x000000ffff007224 */ /* 0x001fc800078e0a15 */
        /* <DEDUP_REMOVED lines=11> */
[----:B------:R-:W-:-:S05]  /*40a0*/  IADD3 R20, -R57, RZ, RZ ;  /* 0x000000ff39147210 */ /* 0x000fca0007ffe1ff */
[----:B------:R-:W-:Y:S01]  /*40b0*/  IMAD R20, R56, R20, R58 ;  /* 0x0000001438147224 */ /* 0x000fe200078e023a */
[----:B------:R-:W-:Y:S01]  /*40c0*/  MOV R56, R57 ;  /* 0x0000003900387202 */ /* 0x000fe20000000f00 */
[----:B------:R-:W-:Y:S02]  /*40d0*/  IMAD.MOV.U32 R57, RZ, RZ, RZ ;  /* 0x000000ffff397224 */ /* 0x000fe400078e00ff */
.L_x_28:
[----:B------:R-:W-:Y:S05]  /*40e0*/  BSYNC B0 ;  /* 0x0000000000007941 */ /* 0x000fea0003800000 */
.L_x_26:
        /* <DEDUP_REMOVED lines=20> */
.L_x_30:
[----:B------:R-:W0:Y:S01]  /*4230*/  I2F.U32.RP R0, R18 ;  /* 0x0000001200007306 */ /* 0x000e220000209000 */
[----:B------:R-:W-:Y:S01]  /*4240*/  HFMA2.MMA R58, -RZ, RZ, 0, 0 ;  /* 0x00000000ff3a7435 */ /* 0x000fe200000001ff */
[----:B------:R-:W-:Y:S02]  /*4250*/  ISETP.NE.U32.AND P0, PT, R18, RZ, PT ;  /* 0x000000ff1200720c */ /* 0x000fe40003f05070 */
[----:B------:R-:W-:-:S04]  /*4260*/  MOV R17, RZ ;  /* 0x000000ff00117202 */ /* 0x000fc80000000f00 */
[----:B0-----:R-:W0:Y:S02]  /*4270*/  MUFU.RCP R0, R0 ;  /* 0x0000000000007308 */ /* 0x001e240000001000 */
[----:B0-----:R-:W-:-:S06]  /*4280*/  IADD3 R0, R0, 0xffffffe, RZ ;  /* 0x0ffffffe00007810 */ /* 0x001fcc0007ffe0ff */
[----:B------:R-:W0:Y:S02]  /*4290*/  F2I.FTZ.U32.TRUNC.NTZ R59, R0 ;  /* 0x00000000003b7305 */ /* 0x000e24000021f000 */
[----:B0-----:R-:W-:-:S04]  /*42a0*/  IMAD.MOV R0, RZ, RZ, -R59 ;  /* 0x000000ffff007224 */ /* 0x001fc800078e0a3b */
[----:B------:R-:W-:-:S04]  /*42b0*/  IMAD R0, R0, R18, RZ ;  /* 0x0000001200007224 */ /* 0x000fc800078e02ff */
[----:B------:R-:W-:-:S04]  /*42c0*/  IMAD.HI.U32 R58, R59, R0, R58 ;  /* 0x000000003b3a7227 */ /* 0x000fc800078e003a */
[----:B------:R-:W-:Y:S02]  /*42d0*/  IMAD.MOV.U32 R59, RZ, RZ, RZ ;  /* 0x000000ffff3b7224 */ /* 0x000fe400078e00ff */
        /* <DEDUP_REMOVED lines=11> */
.L_x_31:
[----:B------:R-:W-:Y:S05]  /*4390*/  BSYNC B0 ;  /* 0x0000000000007941 */ /* 0x000fea0003800000 */
.L_x_29:
[----:B------:R-:W-:Y:S01]  /*43a0*/  LOP3.LUT R0, R59, R15, RZ, 0xfc, !PT ;  /* 0x0000000f3b007212 */ /* 0x000fe200078efcff */
[----:B------:R-:W-:Y:S03]  /*43b0*/  BSSY B0, `(.L_x_32) ;  /* 0x000002c000007945 */ /* 0x000fe60003800000 */
        /* <DEDUP_REMOVED lines=11> */
[-C--:B------:R-:W-:Y:S02]  /*4470*/  IADD3.X R19, RZ, ~R25.reuse, RZ, P0, !PT ;  /* 0x80000019ff137210 */ /* 0x080fe400007fe4ff */
[----:B------:R-:W-:Y:S01]  /*4480*/  MOV R21, R25 ;  /* 0x0000001900157202 */ /* 0x000fe20000000f00 */
[----:B------:R-:W-:-:S04]  /*4490*/  IMAD.WIDE.U32 R22, R16, R20, R22 ;  /* 0x0000001410167225 */ /* 0x000fc800078e0016 */
[----:B------:R-:W-:Y:S01]  /*44a0*/  IMAD R19, R19, R16, RZ ;  /* 0x0000001013137224 */ /* 0x000fe200078e02ff */
[----:B------:R-:W-:-:S03]  /*44b0*/  MOV R16, R22 ;  /* 0x0000001600107202 */ /* 0x000fc60000000f00 */
[----:B------:R-:W-:Y:S01]  /*44c0*/  IMAD R15, R15, R20, R19 ;  /* 0x000000140f0f7224 */ /* 0x000fe200078e0213 */
[----:B------:R-:W-:-:S03]  /*44d0*/  MOV R20, R0 ;  /* 0x0000000000147202 */ /* 0x000fc60000000f00 */
[----:B------:R-:W-:Y:S01]  /*44e0*/  IMAD.IADD R15, R23, 0x1, R15 ;  /* 0x00000001170f7824 */ /* 0x000fe200078e020f */
[----:B------:R-:W-:Y:S05]  /*44f0*/  BRA `(.L_x_34) ;  /* 0x0000017000007947 */ /* 0x000fea0003800000 */
.L_x_33:
[----:B------:R-:W0:Y:S01]  /*4500*/  I2F.U32.RP R0, R16 ;  /* 0x0000001000007306 */ /* 0x000e220000209000 */
[----:B------:R-:W-:Y:S01]  /*4510*/  IMAD.MOV.U32 R20, RZ, RZ, RZ ;  /* 0x000000ffff147224 */ /* 0x000fe200078e00ff */
[----:B------:R-:W-:-:S06]  /*4520*/  ISETP.NE.U32.AND P0, PT, R16, RZ, PT ;  /* 0x000000ff1000720c */ /* 0x000fcc0003f05070 */
[----:B0-----:R-:W0:Y:S02]  /*4530*/  MUFU.RCP R0, R0 ;  /* 0x0000000000007308 */ /* 0x001e240000001000 */
[----:B0-----:R-:W-:-:S06]  /*4540*/  IADD3 R0, R0, 0xffffffe, RZ ;  /* 0x0ffffffe00007810 */ /* 0x001fcc0007ffe0ff */
[----:B------:R-:W0:Y:S02]  /*4550*/  F2I.FTZ.U32.TRUNC.NTZ R21, R0 ;  /* 0x0000000000157305 */ /* 0x000e24000021f000 */
[----:B0-----:R-:W-:-:S04]  /*4560*/  IMAD.MOV R0, RZ, RZ, -R21 ;  /* 0x000000ffff007224 */ /* 0x001fc800078e0a15 */
[----:B------:R-:W-:-:S04]  /*4570*/  IMAD R0, R0, R16, RZ ;  /* 0x0000001000007224 */ /* 0x000fc800078e02ff */
[----:B------:R-:W-:-:S04]  /*4580*/  IMAD.HI.U32 R0, R21, R0, R20 ;  /* 0x0000000015007227 */ /* 0x000fc800078e0014 */
[----:B------:R-:W-:Y:S02]  /*4590*/  IMAD.MOV.U32 R21, RZ, RZ, RZ ;  /* 0x000000ffff157224 */ /* 0x000fe400078e00ff */
[----:B------:R-:W-:-:S05]  /*45a0*/  IMAD.HI.U32 R0, R0, R58, RZ ;  /* 0x0000003a00007227 */ /* 0x000fca00078e00ff */
[----:B------:R-:W-:-:S05]  /*45b0*/  IADD3 R15, -R0, RZ, RZ ;  /* 0x000000ff000f7210 */ /* 0x000fca0007ffe1ff */
[----:B------:R-:W-:-:S05]  /*45c0*/  IMAD R15, R16, R15, R58 ;  /* 0x0000000f100f7224 */ /* 0x000fca00078e023a */
[----:B------:R-:W-:-:S13]  /*45d0*/  ISETP.GE.U32.AND P2, PT, R15, R16, PT ;  /* 0x000000100f00720c */ /* 0x000fda0003f46070 */
[----:B------:R-:W-:Y:S01]  /*45e0*/  @P2 IMAD.IADD R15, R15, 0x1, -R16 ;  /* 0x000000010f0f2824 */ /* 0x000fe200078e0a10 */
[----:B------:R-:W-:-:S04]  /*45f0*/  @P2 IADD3 R0, R0, 0x1, RZ ;  /* 0x0000000100002810 */ /* 0x000fc80007ffe0ff */
[----:B------:R-:W-:Y:S01]  /*4600*/  ISETP.GE.U32.AND P1, PT, R15, R16, PT ;  /* 0x000000100f00720c */ /* 0x000fe20003f26070 */
[----:B------:R-:W-:-:S12]  /*4610*/  IMAD.MOV.U32 R15, RZ, RZ, RZ ;  /* 0x000000ffff0f7224 */ /* 0x000fd800078e00ff */
[----:B------:R-:W-:Y:S02]  /*4620*/  @P1 IADD3 R0, R0, 0x1, RZ ;  /* 0x0000000100001810 */ /* 0x000fe40007ffe0ff */
[----:B------:R-:W-:-:S04]  /*4630*/  @!P0 LOP3.LUT R0, RZ, R16, RZ, 0x33, !PT ;  /* 0x00000010ff008212 */ /* 0x000fc800078e33ff */
[----:B------:R-:W-:Y:S02]  /*4640*/  IADD3 R19, -R0, RZ, RZ ;  /* 0x000000ff00137210 */ /* 0x000fe40007ffe1ff */
[----:B------:R-:W-:-:S03]  /*4650*/  MOV R20, R0 ;  /* 0x0000000000147202 */ /* 0x000fc60000000f00 */
[----:B------:R-:W-:Y:S02]  /*4660*/  IMAD R16, R16, R19, R58 ;  /* 0x0000001310107224 */ /* 0x000fe400078e023a */
.L_x_34:
[----:B------:R-:W-:Y:S05]  /*4670*/  BSYNC B0 ;  /* 0x0000000000007941 */ /* 0x000fea0003800000 */
.L_x_32:
[----:B------:R-:W-:Y:S01]  /*4680*/  SHF.R.S32.HI R19, RZ, 0x1f, R8 ;  /* 0x0000001fff137819 */ /* 0x000fe20000011408 */
[-C--:B------:R-:W-:Y:S01]  /*4690*/  IMAD R0, R21, R8.reuse, RZ ;  /* 0x0000000815007224 */ /* 0x080fe200078e02ff */
[----:B------:R-:W-:Y:S01]  /*46a0*/  SHF.R.S32.HI R21, RZ, 0x1f, R4 ;  /* 0x0000001fff157819 */ /* 0x000fe20000011404 */
[----:B------:R-:W-:Y:S01]  /*46b0*/  IMAD.WIDE.U32 R58, R20, R8, RZ ;  /* 0x00000008143a7225 */ /* 0x000fe200078e00ff */
[----:B------:R-:W-:Y:S03]  /*46c0*/  BSSY B0, `(.L_x_35) ;  /* 0x0000039000007945 */ /* 0x000fe60003800000 */
[----:B------:R-:W-:Y:S01]  /*46d0*/  IMAD R8, R19, R20, R0 ;  /* 0x0000001413087224 */ /* 0x000fe200078e0200 */
[----:B------:R-:W-:Y:S01]  /*46e0*/  LOP3.LUT R20, R57, R13, RZ, 0xfc, !PT ;  /* 0x0000000d39147212 */ /* 0x000fe200078efcff */
[----:B------:R-:W-:Y:S02]  /*46f0*/  IMAD R60, R27, c[0x0][0x214], RZ ;  /* 0x000085001b3c7a24 */ /* 0x000fe400078e02ff */
[----:B------:R-:W-:Y:S01]  /*4700*/  IMAD R15, R15, R4, RZ ;  /* 0x000000040f0f7224 */ /* 0x000fe200078e02ff */
[----:B------:R-:W-:Y:S01]  /*4710*/  ISETP.NE.U32.AND P0, PT, R20, RZ, PT ;  /* 0x000000ff1400720c */ /* 0x000fe20003f05070 */
[----:B------:R-:W-:Y:S01]  /*4720*/  IMAD R19, R17, R60, RZ ;  /* 0x0000003c11137224 */ /* 0x000fe200078e02ff */
[----:B------:R-:W-:Y:S01]  /*4730*/  SHF.R.S32.HI R0, RZ, 0x1f, R60 ;  /* 0x0000001fff007819 */ /* 0x000fe2000001143c */
[----:B------:R-:W-:Y:S01]  /*4740*/  IMAD R15, R21, R16, R15 ;  /* 0x00000010150f7224 */ /* 0x000fe200078e020f */
[----:B------:R-:W-:Y:S01]  /*4750*/  IADD3 R8, R59, R8, RZ ;  /* 0x000000083b087210 */ /* 0x000fe20007ffe0ff */
[----:B------:R-:W-:-:S04]  /*4760*/  IMAD.WIDE.U32 R16, R16, R4, RZ ;  /* 0x0000000410107225 */ /* 0x000fc800078e00ff */
[----:B------:R-:W-:Y:S01]  /*4770*/  IMAD R4, R0, R18, R19 ;  /* 0x0000001200047224 */ /* 0x000fe200078e0213 */
[----:B------:R-:W-:Y:S01]  /*4780*/  IADD3 R15, R17, R15, RZ ;  /* 0x0000000f110f7210 */ /* 0x000fe20007ffe0ff */
[----:B------:R-:W-:-:S05]  /*4790*/  IMAD.WIDE.U32 R60, R18, R60, RZ ;  /* 0x0000003c123c7225 */ /* 0x000fca00078e00ff */
[----:B------:R-:W-:Y:S01]  /*47a0*/  IADD3 R4, R61, R4, RZ ;  /* 0x000000043d047210 */ /* 0x000fe20007ffe0ff */
        /* <DEDUP_REMOVED lines=10> */
[----:B------:R-:W-:-:S02]  /*4850*/  IADD3.X R18, RZ, ~R25, RZ, P0, !PT ;  /* 0x80000019ff127210 */ /* 0x000fc400007fe4ff */
[----:B------:R-:W-:Y:S01]  /*4860*/  MOV R56, R0 ;  /* 0x0000000000387202 */ /* 0x000fe20000000f00 */
[----:B------:R-:W-:Y:S01]  /*4870*/  IMAD.WIDE.U32 R20, R14, R19, R20 ;  /* 0x000000130e147225 */ /* 0x000fe200078e0014 */
[----:B------:R-:W-:-:S03]  /*4880*/  MOV R57, R25 ;  /* 0x0000001900397202 */ /* 0x000fc60000000f00 */
[----:B------:R-:W-:Y:S01]  /*4890*/  IMAD R18, R18, R14, RZ ;  /* 0x0000000e12127224 */ /* 0x000fe200078e02ff */
[----:B------:R-:W-:-:S03]  /*48a0*/  MOV R14, R20 ;  /* 0x00000014000e7202 */ /* 0x000fc60000000f00 */
[----:B------:R-:W-:-:S04]  /*48b0*/  IMAD R13, R13, R19, R18 ;  /* 0x000000130d0d7224 */ /* 0x000fc800078e0212 */
[----:B------:R-:W-:Y:S01]  /*48c0*/  IMAD.IADD R13, R21, 0x1, R13 ;  /* 0x00000001150d7824 */ /* 0x000fe200078e020d */
[----:B------:R-:W-:Y:S05]  /*48d0*/  BRA `(.L_x_37) ;  /* 0x0000017000007947 */ /* 0x000fea0003800000 */
.L_x_36:
        /* <DEDUP_REMOVED lines=23> */
.L_x_37:
[----:B------:R-:W-:Y:S05]  /*4a50*/  BSYNC B0 ;  /* 0x0000000000007941 */ /* 0x000fea0003800000 */
.L_x_35:
[----:B------:R-:W-:Y:S01]  /*4a60*/  ULDC UR5, c[0x0][0x1c0] ;  /* 0x0000700000057ab9 */ /* 0x000fe20000000800 */
[----:B------:R-:W-:Y:S01]  /*4a70*/  LOP3.LUT R18, R57, R10, RZ, 0xfc, !PT ;  /* 0x0000000a39127212 */ /* 0x000fe200078efcff */
[----:B------:R-:W-:Y:S01]  /*4a80*/  ULDC UR4, c[0x0][0x214] ;  /* 0x0000850000047ab9 */ /* 0x000fe20000000800 */
[----:B------:R-:W-:Y:S01]  /*4a90*/  BSSY B0, `(.L_x_38) ;  /* 0x0000033000007945 */ /* 0x000fe20003800000 */
[----:B------:R-:W-:Y:S01]  /*4aa0*/  UIMAD UR4, UR5, UR4, URZ ;  /* 0x00000004050472a4 */ /* 0x000fe2000f8e023f */
[----:B------:R-:W-:-:S05]  /*4ab0*/  ISETP.NE.U32.AND P0, PT, R18, RZ, PT ;  /* 0x000000ff1200720c */ /* 0x000fca0003f05070 */
[----:B------:R-:W-:-:S04]  /*4ac0*/  IMAD R27, R27, UR4, RZ ;  /* 0x000000041b1b7c24 */ /* 0x000fc8000f8e02ff */
[-C--:B------:R-:W-:Y:S01]  /*4ad0*/  IMAD R13, R13, R27.reuse, RZ ;  /* 0x0000001b0d0d7224 */ /* 0x080fe200078e02ff */
[----:B------:R-:W-:Y:S01]  /*4ae0*/  SHF.R.S32.HI R0, RZ, 0x1f, R27 ;  /* 0x0000001fff007819 */ /* 0x000fe2000001141b */
[----:B------:R-:W-:-:S04]  /*4af0*/  IMAD.WIDE.U32 R62, R14, R27, RZ ;  /* 0x0000001b0e3e7225 */ /* 0x000fc800078e00ff */
[----:B------:R-:W-:-:S05]  /*4b00*/  IMAD R13, R0, R14, R13 ;  /* 0x0000000e000d7224 */ /* 0x000fca00078e020d */
        /* <DEDUP_REMOVED lines=20> */
.L_x_39:
        /* <DEDUP_REMOVED lines=20> */
[----:B------:R-:W-:Y:S02]  /*4d90*/  IADD3 R0, -R14, RZ, RZ ;  /* 0x000000ff0e007210 */ /* 0x000fe40007ffe1ff */
[----:B------:R-:W-:-:S03]  /*4da0*/  MOV R18, R14 ;  /* 0x0000000e00127202 */ /* 0x000fc60000000f00 */
[----:B------:R-:W-:Y:S02]  /*4db0*/  IMAD R11, R11, R0, R56 ;  /* 0x000000000b0b7224 */ /* 0x000fe400078e0238 */
.L_x_40:
[----:B------:R-:W-:Y:S05]  /*4dc0*/  BSYNC B0 ;  /* 0x0000000000007941 */ /* 0x000fea0003800000 */
.L_x_38:
[----:B------:R-:W-:Y:S01]  /*4dd0*/  IADD3 R48, P1, P0, R52, R50, R48 ;  /* 0x0000003234307210 */ /* 0x000fe2000783e030 */
[----:B------:R-:W-:Y:S02]  /*4de0*/  IMAD R0, R19, R9, RZ ;  /* 0x0000000913007224 */ /* 0x000fe400078e02ff */
[----:B------:R-:W-:Y:S01]  /*4df0*/  IMAD R10, R10, R3, RZ ;  /* 0x000000030a0a7224 */ /* 0x000fe200078e02ff */
[----:B------:R-:W-:Y:S02]  /*4e00*/  IADD3 R48, P3, P2, R58, R48, R60 ;  /* 0x000000303a307210 */ /* 0x000fe40007a7e03c */
[----:B------:R-:W-:Y:S02]  /*4e10*/  IADD3.X R2, R6, R5, R2, P1, P0 ;  /* 0x0000000506027210 */ /* 0x000fe40000fe0402 */
[----:B------:R-:W-:Y:S02]  /*4e20*/  IADD3 R16, P1, P0, R62, R48, R16 ;  /* 0x000000303e107210 */ /* 0x000fe4000783e010 */
[----:B------:R-:W-:-:S02]  /*4e30*/  IADD3.X R2, R8, R2, R4, P3, P2 ;  /* 0x0000000208027210 */ /* 0x000fc40001fe4404 */
[----:B------:R-:W-:Y:S02]  /*4e40*/  SHF.R.S32.HI R4, RZ, 0x1f, R9 ;  /* 0x0000001fff047819 */ /* 0x000fe40000011409 */
[----:B------:R-:W-:Y:S02]  /*4e50*/  IADD3.X R17, R13, R2, R15, P1, P0 ;  /* 0x000000020d117210 */ /* 0x000fe40000fe040f */
[----:B------:R-:W-:Y:S01]  /*4e60*/  SHF.R.S32.HI R2, RZ, 0x1f, R3 ;  /* 0x0000001fff027819 */ /* 0x000fe20000011403 */
[-C--:B------:R-:W-:Y:S02]  /*4e70*/  IMAD R0, R4, R18.reuse, R0 ;  /* 0x0000001204007224 */ /* 0x080fe400078e0200 */
[----:B------:R-:W-:-:S04]  /*4e80*/  IMAD.WIDE.U32 R16, R9, R18, R16 ;  /* 0x0000001209107225 */ /* 0x000fc800078e0010 */
[----:B------:R-:W-:Y:S02]  /*4e90*/  IMAD.IADD R17, R17, 0x1, R0 ;  /* 0x0000000111117824 */ /* 0x000fe400078e0200 */
[-C--:B------:R-:W-:Y:S02]  /*4ea0*/  IMAD R2, R2, R11.reuse, R10 ;  /* 0x0000000b02027224 */ /* 0x080fe400078e020a */
[----:B------:R-:W-:-:S04]  /*4eb0*/  IMAD.WIDE.U32 R16, R3, R11, R16 ;  /* 0x0000000b03107225 */ /* 0x000fc800078e0010 */
[----:B------:R-:W-:Y:S01]  /*4ec0*/  IMAD.IADD R2, R17, 0x1, R2 ;  /* 0x0000000111027824 */ /* 0x000fe200078e0202 */
[----:B------:R-:W-:-:S04]  /*4ed0*/  LEA R4, P0, R16, c[0x0][0x200], 0x2 ;  /* 0x0000800010047a11 */ /* 0x000fc800078010ff */
[----:B------:R-:W-:-:S05]  /*4ee0*/  LEA.HI.X R5, R16, c[0x0][0x204], R2, 0x2, P0 ;  /* 0x0000810010057a11 */ /* 0x000fca00000f1402 */
[----:B------:R0:W-:Y:S01]  /*4ef0*/  STG.E [R4.64], R30 ;  /* 0x0000001e04007986 */ /* 0x0001e2000c101908 */
[----:B------:R-:W-:Y:S05]  /*4f00*/  BRA `(.L_x_15) ;  /* 0x0000003000007947 */ /* 0x000fea0003800000 */
.L_x_16:
[----:B------:R-:W-:-:S04]  /*4f10*/  LEA R2, P0, R52, c[0x0][0x200], 0x2 ;  /* 0x0000800034027a11 */ /* 0x000fc800078010ff */
[----:B------:R-:W-:-:S05]  /*4f20*/  LEA.HI.X R3, R52, c[0x0][0x204], R53, 0x2, P0 ;  /* 0x0000810034037a11 */ /* 0x000fca00000f1435 */
[----:B------:R0:W-:Y:S04]  /*4f30*/  STG.E [R2.64], R30 ;  /* 0x0000001e02007986 */ /* 0x0001e8000c101908 */
.L_x_15:
[----:B------:R-:W-:Y:S05]  /*4f40*/  BSYNC B1 ;  /* 0x0000000000017941 */ /* 0x000fea0003800000 */
.L_x_14:
[C---:B------:R-:W-:Y:S01]  /*4f50*/  IADD3 R0, R47.reuse, 0x8, RZ ;  /* 0x000000082f007810 */ /* 0x040fe20007ffe0ff */
[----:B0-----:R-:W-:Y:S01]  /*4f60*/  HFMA2.MMA R4, -RZ, RZ, 0, 0 ;  /* 0x00000000ff047435 */ /* 0x001fe200000001ff */
[C---:B------:R-:W-:Y:S02]  /*4f70*/  IMAD.SHL.U32 R18, R47.reuse, 0x4, RZ ;  /* 0x000000042f127824 */ /* 0x040fe400078e00ff */
[----:B------:R-:W-:Y:S02]  /*4f80*/  ISETP.GE.OR P2, PT, R0, c[0x0][0x314], P6 ;  /* 0x0000c50000007a0c */ /* 0x000fe40003746670 */
[----:B------:R-:W-:-:S04]  /*4f90*/  IADD3 R0, R47, 0x10, RZ ;  /* 0x000000102f007810 */ /* 0x000fc80007ffe0ff */
[----:B------:R-:W-:Y:S02]  /*4fa0*/  ISETP.GE.OR P1, PT, R0, c[0x0][0x314], P6 ;  /* 0x0000c50000007a0c */ /* 0x000fe40003726670 */
[----:B------:R-:W-:-:S04]  /*4fb0*/  IADD3 R0, R47, 0x18, RZ ;  /* 0x000000182f007810 */ /* 0x000fc80007ffe0ff */
[----:B------:R-:W-:Y:S01]  /*4fc0*/  ISETP.GE.OR P0, PT, R0, c[0x0][0x314], P6 ;  /* 0x0000c50000007a0c */ /* 0x000fe20003706670 */
[----:B------:R-:W-:Y:S01]  /*4fd0*/  @!P2 FADD.FTZ R2, -R30, R46 ;  /* 0x0000002e1e02a221 */ /* 0x000fe20000010100 */
[----:B------:R-:W-:-:S03]  /*4fe0*/  IADD3 R0, R47, 0x20, RZ ;  /* 0x000000202f007810 */ /* 0x000fc60007ffe0ff */
[----:B------:R-:W-:Y:S01]  /*4ff0*/  @!P2 FMUL.FTZ R2, R2, 1.4426950216293334961 ;  /* 0x3fb8aa3b0202a820 */ /* 0x000fe20000410000 */
[----:B------:R-:W-:Y:S01]  /*5000*/  ISETP.GE.OR P5, PT, R0, c[0x0][0x314], P6 ;  /* 0x0000c50000007a0c */ /* 0x000fe200037a6670 */
[----:B------:R-:W-:Y:S01]  /*5010*/  @!P1 FADD.FTZ R43, -R30, R43 ;  /* 0x0000002b1e2b9221 */ /* 0x000fe20000010100 */
[----:B------:R-:W-:-:S03]  /*5020*/  IADD3 R0, R47, 0x28, RZ ;  /* 0x000000282f007810 */ /* 0x000fc60007ffe0ff */
[----:B------:R-:W-:Y:S01]  /*5030*/  @!P1 FMUL.FTZ R43, R43, 1.4426950216293334961 ;  /* 0x3fb8aa3b2b2b9820 */ /* 0x000fe20000410000 */
[----:B------:R-:W0:Y:S01]  /*5040*/  @!P2 MUFU.EX2 R2, R2 ;  /* 0x000000020002a308 */ /* 0x000e220000000800 */
[----:B------:R-:W-:Y:S01]  /*5050*/  @!P0 FADD.FTZ R44, -R30, R44 ;  /* 0x0000002c1e2c8221 */ /* 0x000fe20000010100 */
[----:B------:R-:W-:Y:S02]  /*5060*/  ISETP.GE.OR P4, PT, R0, c[0x0][0x314], P6 ;  /* 0x0000c50000007a0c */ /* 0x000fe40003786670 */
[----:B------:R-:W-:Y:S01]  /*5070*/  IADD3 R0, R47, 0x30, RZ ;  /* 0x000000302f007810 */ /* 0x000fe20007ffe0ff */
[----:B------:R-:W-:Y:S02]  /*5080*/  @!P0 FMUL.FTZ R44, R44, 1.4426950216293334961 ;  /* 0x3fb8aa3b2c2c8820 */ /* 0x000fe40000410000 */
[----:B------:R-:W-:Y:S01]  /*5090*/  @!P5 FADD.FTZ R41, -R30, R41 ;  /* 0x000000291e29d221 */ /* 0x000fe20000010100 */
[----:B------:R-:W1:Y:S01]  /*50a0*/  @!P1 MUFU.EX2 R43, R43 ;  /* 0x0000002b002b9308 */ /* 0x000e620000000800 */
[----:B------:R-:W-:-:S02]  /*50b0*/  ISETP.GE.OR P3, PT, R0, c[0x0][0x314], P6 ;  /* 0x0000c50000007a0c */ /* 0x000fc40003766670 */
[----:B------:R-:W-:Y:S01]  /*50c0*/  IADD3 R0, R47, 0x38, RZ ;  /* 0x000000382f007810 */ /* 0x000fe20007ffe0ff */
[----:B------:R-:W-:-:S03]  /*50d0*/  @!P5 FMUL.FTZ R41, R41, 1.4426950216293334961 ;  /* 0x3fb8aa3b2929d820 */ /* 0x000fc60000410000 */
[----:B------:R-:W-:Y:S01]  /*50e0*/  @!P4 FADD.FTZ R42, -R30, R42 ;  /* 0x0000002a1e2ac221 */ /* 0x000fe20000010100 */
[----:B------:R-:W2:Y:S01]  /*50f0*/  @!P0 MUFU.EX2 R44, R44 ;  /* 0x0000002c002c8308 */ /* 0x000ea20000000800 */
[----:B0-----:R0:W-:Y:S01]  /*5100*/  @!P2 STS [R26.X4+0x220], R2 ;  /* 0x000220021a00a388 */ /* 0x0011e20000004800 */
[----:B------:R-:W-:Y:S01]  /*5110*/  ISETP.GE.OR P2, PT, R0, c[0x0][0x314], P6 ;  /* 0x0000c50000007a0c */ /* 0x000fe20003746670 */
[----:B------:R-:W-:Y:S01]  /*5120*/  @!P4 FMUL.FTZ R42, R42, 1.4426950216293334961 ;  /* 0x3fb8aa3b2a2ac820 */ /* 0x000fe20000410000 */
[----:B------:R-:W-:Y:S02]  /*5130*/  IADD3 R0, R47, 0x40, RZ ;  /* 0x000000402f007810 */ /* 0x000fe40007ffe0ff */
[----:B------:R-:W-:Y:S01]  /*5140*/  @!P3 FADD.FTZ R39, -R30, R39 ;  /* 0x000000271e27b221 */ /* 0x000fe20000010100 */
[----:B-1----:R-:W-:Y:S01]  /*5150*/  @!P1 STS [R26.X4+0x440], R43 ;  /* 0x0004402b1a009388 */ /* 0x002fe20000004800 */
[----:B------:R-:W-:Y:S02]  /*5160*/  ISETP.GE.OR P1, PT, R0, c[0x0][0x314], P6 ;  /* 0x0000c50000007a0c */ /* 0x000fe40003726670 */
[----:B------:R-:W-:Y:S01]  /*5170*/  @!P3 FMUL.FTZ R39, R39, 1.4426950216293334961 ;  /* 0x3fb8aa3b2727b820 */ /* 0x000fe20000410000 */
[----:B------:R-:W-:Y:S01]  /*5180*/  IADD3 R0, R47, 0x48, RZ ;  /* 0x000000482f007810 */ /* 0x000fe20007ffe0ff */
[----:B------:R-:W1:Y:S03]  /*5190*/  @!P4 MUFU.EX2 R42, R42 ;  /* 0x0000002a002ac308 */ /* 0x000e660000000800 */
[----:B------:R-:W-:Y:S01]  /*51a0*/  @!P2 FADD.FTZ R40, -R30, R40 ;  /* 0x000000281e28a221 */ /* 0x000fe20000010100 */
[----:B--2---:R-:W-:Y:S01]  /*51b0*/  @!P0 STS [R26.X4+0x660], R44 ;  /* 0x0006602c1a008388 */ /* 0x004fe20000004800 */
[----:B------:R-:W-:-:S02]  /*51c0*/  ISETP.GE.OR P0, PT, R0, c[0x0][0x314], P6 ;  /* 0x0000c50000007a0c */ /* 0x000fc40003706670 */
[----:B------:R-:W-:Y:S01]  /*51d0*/  @!P2 FMUL.FTZ R40, R40, 1.4426950216293334961 ;  /* 0x3fb8aa3b2828a820 */ /* 0x000fe20000410000 */
[----:B------:R-:W2:Y:S01]  /*51e0*/  @!P3 MUFU.EX2 R39, R39 ;  /* 0x000000270027b308 */ /* 0x000ea20000000800 */
[----:B------:R-:W-:Y:S01]  /*51f0*/  IADD3 R0, R47, 0x50, RZ ;  /* 0x000000502f007810 */ /* 0x000fe20007ffe0ff */
[----:B------:R-:W-:-:S04]  /*5200*/  @!P1 FADD.FTZ R37, -R30, R37 ;  /* 0x000000251e259221 */ /* 0x000fc80000010100 */
[----:B------:R-:W-:Y:S01]  /*5210*/  @!P1 FMUL.FTZ R37, R37, 1.4426950216293334961 ;  /* 0x3fb8aa3b25259820 */ /* 0x000fe20000410000 */
[----:B0-----:R-:W-:Y:S01]  /*5220*/  CS2R R2, SRZ ;  /* 0x0000000000027805 */ /* 0x001fe2000001ff00 */
[----:B------:R-:W0:Y:S01]  /*5230*/  @!P2 MUFU.EX2 R40, R40 ;  /* 0x000000280028a308 */ /* 0x000e220000000800 */
[----:B-1----:R-:W-:Y:S01]  /*5240*/  @!P4 STS [R26.X4+0xaa0], R42 ;  /* 0x000aa02a1a00c388 */ /* 0x002fe20000004800 */
[----:B------:R-:W-:Y:S01]  /*5250*/  @!P0 FADD.FTZ R38, -R30, R38 ;  /* 0x000000261e268221 */ /* 0x000fe20000010100 */
[----:B------:R-:W-:Y:S02]  /*5260*/  ISETP.GE.OR P4, PT, R0, c[0x0][0x314], P6 ;  /* 0x0000c50000007a0c */ /* 0x000fe40003786670 */
[----:B------:R-:W-:Y:S01]  /*5270*/  IADD3 R0, R47, 0x58, RZ ;  /* 0x000000582f007810 */ /* 0x000fe20007ffe0ff */
[----:B------:R-:W-:Y:S02]  /*5280*/  @!P0 FMUL.FTZ R38, R38, 1.4426950216293334961 ;  /* 0x3fb8aa3b26268820 */ /* 0x000fe40000410000 */
[----:B------:R-:W1:Y:S01]  /*5290*/  @!P1 MUFU.EX2 R37, R37 ;  /* 0x0000002500259308 */ /* 0x000e620000000800 */
[----:B--2---:R-:W-:Y:S01]  /*52a0*/  @!P3 STS [R26.X4+0xcc0], R39 ;  /* 0x000cc0271a00b388 */ /* 0x004fe20000004800 */
[----:B------:R-:W-:-:S02]  /*52b0*/  ISETP.GE.OR P3, PT, R0, c[0x0][0x314], P6 ;  /* 0x0000c50000007a0c */ /* 0x000fc40003766670 */
[----:B------:R-:W-:-:S04]  /*52c0*/  IADD3 R0, R47, 0x60, RZ ;  /* 0x000000602f007810 */ /* 0x000fc80007ffe0ff */
[----:B------:R-:W2:Y:S01]  /*52d0*/  @!P0 MUFU.EX2 R38, R38 ;  /* 0x0000002600268308 */ /* 0x000ea20000000800 */
[----:B0-----:R-:W-:Y:S01]  /*52e0*/  @!P2 STS [R26.X4+0xee0], R40 ;  /* 0x000ee0281a00a388 */ /* 0x001fe20000004800 */
[----:B------:R-:W-:Y:S01]  /*52f0*/  ISETP.GE.OR P2, PT, R0, c[0x0][0x314], P6 ;  /* 0x0000c50000007a0c */ /* 0x000fe20003746670 */
[----:B------:R-:W-:Y:S01]  /*5300*/  @!P4 FADD.FTZ R35, -R30, R35 ;  /* 0x000000231e23c221 */ /* 0x000fe20000010100 */
[----:B------:R-:W-:-:S03]  /*5310*/  IADD3 R0, R47, 0x68, RZ ;  /* 0x000000682f007810 */ /* 0x000fc60007ffe0ff */
[----:B------:R-:W-:Y:S01]  /*5320*/  @!P3 FADD.FTZ R36, -R30, R36 ;  /* 0x000000241e24b221 */ /* 0x000fe20000010100 */
[----:B------:R-:W0:Y:S01]  /*5330*/  @!P5 MUFU.EX2 R41, R41 ;  /* 0x000000290029d308 */ /* 0x000e220000000800 */
[----:B-1----:R-:W-:Y:S01]  /*5340*/  @!P1 STS [R26.X4+0x1100], R37 ;  /* 0x001100251a009388 */ /* 0x002fe20000004800 */
[----:B------:R-:W-:Y:S01]  /*5350*/  ISETP.GE.OR P1, PT, R0, c[0x0][0x314], P6 ;  /* 0x0000c50000007a0c */ /* 0x000fe20003726670 */
[----:B------:R-:W-:Y:S01]  /*5360*/  @!P4 FMUL.FTZ R35, R35, 1.4426950216293334961 ;  /* 0x3fb8aa3b2323c820 */ /* 0x000fe20000410000 */
[C---:B------:R-:W-:Y:S01]  /*5370*/  IADD3 R0, R47.reuse, 0x70, RZ ;  /* 0x000000702f007810 */ /* 0x040fe20007ffe0ff */
[----:B------:R-:W-:Y:S02]  /*5380*/  @!P3 FMUL.FTZ R36, R36, 1.4426950216293334961 ;  /* 0x3fb8aa3b2424b820 */ /* 0x000fe40000410000 */
[----:B------:R-:W-:Y:S01]  /*5390*/  @!P2 FADD.FTZ R33, -R30, R33 ;  /* 0x000000211e21a221 */ /* 0x000fe20000010100 */
[----:B--2---:R-:W-:Y:S01]  /*53a0*/  @!P0 STS [R26.X4+0x1320], R38 ;  /* 0x001320261a008388 */ /* 0x004fe20000004800 */
[----:B------:R-:W-:Y:S01]  /*53b0*/  ISETP.GE.OR P0, PT, R0, c[0x0][0x314], P6 ;  /* 0x0000c50000007a0c */ /* 0x000fe20003706670 */
[----:B------:R-:W1:Y:S01]  /*53c0*/  @!P4 MUFU.EX2 R35, R35 ;  /* 0x000000230023c308 */ /* 0x000e620000000800 */
[----:B------:R-:W-:Y:S01]  /*53d0*/  IADD3 R0, R47, 0x78, RZ ;  /* 0x000000782f007810 */ /* 0x000fe20007ffe0ff */
[----:B------:R-:W-:-:S03]  /*53e0*/  @!P2 FMUL.FTZ R33, R33, 1.4426950216293334961 ;  /* 0x3fb8aa3b2121a820 */ /* 0x000fc60000410000 */
[----:B------:R-:W-:Y:S01]  /*53f0*/  @!P1 FADD.FTZ R34, -R30, R34 ;  /* 0x000000221e229221 */ /* 0x000fe20000010100 */
[----:B0-----:R-:W-:Y:S01]  /*5400*/  @!P5 STS [R26.X4+0x880], R41 ;  /* 0x000880291a00d388 */ /* 0x001fe20000004800 */
[----:B------:R-:W-:Y:S01]  /*5410*/  ISETP.GE.OR P5, PT, R47, c[0x0][0x314], P6 ;  /* 0x0000c5002f007a0c */ /* 0x000fe200037a6670 */
[----:B------:R-:W0:Y:S01]  /*5420*/  @!P3 MUFU.EX2 R36, R36 ;  /* 0x000000240024b308 */ /* 0x000e220000000800 */
[----:B------:R-:W-:Y:S01]  /*5430*/  ISETP.GE.OR P6, PT, R0, c[0x0][0x314], P6 ;  /* 0x0000c50000007a0c */ /* 0x000fe200037c6670 */
[----:B------:R-:W-:Y:S02]  /*5440*/  @!P1 FMUL.FTZ R34, R34, 1.4426950216293334961 ;  /* 0x3fb8aa3b22229820 */ /* 0x000fe40000410000 */
[----:B------:R-:W-:-:S04]  /*5450*/  @!P0 FADD.FTZ R31, -R30, R31 ;  /* 0x0000001f1e1f8221 */ /* 0x000fc80000010100 */
[----:B------:R-:W-:Y:S01]  /*5460*/  @!P0 FMUL.FTZ R31, R31, 1.4426950216293334961 ;  /* 0x3fb8aa3b1f1f8820 */ /* 0x000fe20000410000 */
[----:B------:R-:W2:Y:S01]  /*5470*/  @!P2 MUFU.EX2 R33, R33 ;  /* 0x000000210021a308 */ /* 0x000ea20000000800 */
[----:B-1----:R-:W-:Y:S02]  /*5480*/  @!P4 STS [R26.X4+0x1540], R35 ;  /* 0x001540231a00c388 */ /* 0x002fe40000004800 */
[C---:B------:R-:W-:Y:S02]  /*5490*/  @!P5 FADD.FTZ R45, -R30.reuse, R45 ;  /* 0x0000002d1e2dd221 */ /* 0x040fe40000010100 */
[----:B------:R-:W-:Y:S02]  /*54a0*/  @!P6 FADD.FTZ R30, -R30, R32 ;  /* 0x000000201e1ee221 */ /* 0x000fe40000010100 */
[----:B------:R-:W-:Y:S01]  /*54b0*/  @!P5 FMUL.FTZ R45, R45, 1.4426950216293334961 ;  /* 0x3fb8aa3b2d2dd820 */ /* 0x000fe20000410000 */
[----:B------:R-:W1:Y:S01]  /*54c0*/  @!P0 MUFU.EX2 R31, R31 ;  /* 0x0000001f001f8308 */ /* 0x000e620000000800 */
[----:B------:R-:W-:Y:S01]  /*54d0*/  @!P6 FMUL.FTZ R0, R30, 1.4426950216293334961 ;  /* 0x3fb8aa3b1e00e820 */ /* 0x000fe20000410000 */
[----:B0-----:R-:W-:Y:S06]  /*54e0*/  @!P3 STS [R26.X4+0x1760], R36 ;  /* 0x001760241a00b388 */ /* 0x001fec0000004800 */
[----:B------:R-:W0:Y:S01]  /*54f0*/  @!P6 MUFU.EX2 R0, R0 ;  /* 0x000000000000e308 */ /* 0x000e220000000800 */
[----:B--2---:R-:W-:Y:S07]  /*5500*/  @!P2 STS [R26.X4+0x1980], R33 ;  /* 0x001980211a00a388 */ /* 0x004fee0000004800 */
[----:B------:R-:W2:Y:S01]  /*5510*/  @!P5 MUFU.EX2 R45, R45 ;  /* 0x0000002d002dd308 */ /* 0x000ea20000000800 */
[----:B-1----:R-:W-:Y:S04]  /*5520*/  @!P0 STS [R26.X4+0x1dc0], R31 ;  /* 0x001dc01f1a008388 */ /* 0x002fe80000004800 */
[----:B0-----:R0:W-:Y:S03]  /*5530*/  @!P6 STS [R26.X4+0x1fe0], R0 ;  /* 0x001fe0001a00e388 */ /* 0x0011e60000004800 */
[----:B------:R-:W1:Y:S01]  /*5540*/  @!P1 MUFU.EX2 R34, R34 ;  /* 0x0000002200229308 */ /* 0x000e620000000800 */
[----:B--2---:R2:W-:Y:S04]  /*5550*/  @!P5 STS [R26.X4], R45 ;  /* 0x0000002d1a00d388 */ /* 0x0045e80000004800 */
[----:B-1----:R2:W-:Y:S01]  /*5560*/  @!P1 STS [R26.X4+0x1ba0], R34 ;  /* 0x001ba0221a009388 */ /* 0x0025e20000004800 */
[----:B0-----:R-:W-:-:S03]  /*5570*/  IMAD.MOV.U32 R0, RZ, RZ, c[0x0][0x314] ;  /* 0x0000c500ff007624 */ /* 0x001fc600078e00ff */
[----:B------:R-:W-:Y:S02]  /*5580*/  BAR.SYNC.DEFER_BLOCKING 0x0 ;  /* 0x0000000000007b1d */ /* 0x000fe40000010000 */
[----:B------:R-:W-:Y:S02]  /*5590*/  ISETP.GE.AND P0, PT, R0, 0x1, PT ;  /* 0x000000010000780c */ /* 0x000fe40003f06270 */
[----:B------:R-:W-:-:S11]  /*55a0*/  MOV R0, RZ ;  /* 0x000000ff00007202 */ /* 0x000fd60000000f00 */
[----:B------:R-:W-:Y:S05]  /*55b0*/  @!P0 BRA `(.L_x_41) ;  /* 0x0000024000008947 */ /* 0x000fea0003800000 */
[----:B--2---:R-:W-:Y:S01]  /*55c0*/  ULDC UR5, c[0x0][0x22c] ;  /* 0x00008b0000057ab9 */ /* 0x004fe20000000800 */
[C---:B------:R-:W-:Y:S01]  /*55d0*/  IMAD R13, R7.reuse, 0x20, R18 ;  /* 0x00000020070d7824 */ /* 0x040fe200078e0212 */
[----:B------:R-:W-:Y:S01]  /*55e0*/  UIMAD UR5, UR7, UR5, URZ ;  /* 0x00000005070572a4 */ /* 0x000fe2000f8e023f */
[C---:B------:R-:W-:Y:S01]  /*55f0*/  IADD3 R5, R12.reuse, -UR7, RZ ;  /* 0x800000070c057c10 */ /* 0x040fe2000fffe0ff */
[----:B------:R-:W-:Y:S01]  /*5600*/  IMAD R20, R12, c[0x0][0x22c], RZ ;  /* 0x00008b000c147a24 */ /* 0x000fe200078e02ff */
[----:B------:R-:W-:Y:S01]  /*5610*/  CS2R R8, SRZ ;  /* 0x0000000000087805 */ /* 0x000fe2000001ff00 */
[----:B------:R-:W-:Y:S01]  /*5620*/  USHF.R.S32.HI UR4, URZ, 0x1f, UR5 ;  /* 0x0000001f3f047899 */ /* 0x000fe20008011405 */
[C---:B------:R-:W-:Y:S01]  /*5630*/  ISETP.GE.AND P2, PT, R7.reuse, R5, PT ;  /* 0x000000050700720c */ /* 0x040fe20003f46270 */
[----:B------:R-:W-:Y:S01]  /*5640*/  IMAD.SHL.U32 R6, R7, 0x4, RZ ;  /* 0x0000000407067824 */ /* 0x000fe200078e00ff */
[C---:B------:R-:W-:Y:S01]  /*5650*/  IADD3 R4, P0, R13.reuse, UR5, RZ ;  /* 0x000000050d047c10 */ /* 0x040fe2000ff1e0ff */
[----:B------:R-:W-:Y:S01]  /*5660*/  IMAD.MOV.U32 R16, RZ, RZ, RZ ;  /* 0x000000ffff107224 */ /* 0x000fe200078e00ff */
[----:B------:R-:W-:Y:S01]  /*5670*/  CS2R R10, SRZ ;  /* 0x00000000000a7805 */ /* 0x000fe2000001ff00 */
[----:B------:R-:W-:Y:S01]  /*5680*/  IMAD.WIDE R20, R20, 0x4, RZ ;  /* 0x0000000414147825 */ /* 0x000fe200078e02ff */
[----:B------:R-:W-:-:S02]  /*5690*/  LEA.HI.X.SX32 R13, R13, UR4, 0x1, P0 ;  /* 0x000000040d0d7c11 */ /* 0x000fc400080f0eff */
[----:B------:R-:W-:-:S04]  /*56a0*/  LEA R14, P0, R4, c[0x0][0x1d8], 0x2 ;  /* 0x00007600040e7a11 */ /* 0x000fc800078010ff */
[----:B------:R-:W-:Y:S01]  /*56b0*/  LEA.HI.X R13, R4, c[0x0][0x1dc], R13, 0x2, P0 ;  /* 0x00007700040d7a11 */ /* 0x000fe200000f140d */
[----:B------:R-:W-:Y:S02]  /*56c0*/  IMAD.MOV.U32 R4, RZ, RZ, RZ ;  /* 0x000000ffff047224 */ /* 0x000fe400078e00ff */
.L_x_44:
[----:B------:R-:W-:Y:S01]  /*56d0*/  BSSY B0, `(.L_x_42) ;  /* 0x0000007000007945 */ /* 0x000fe20003800000 */
[----:B------:R-:W-:-:S05]  /*56e0*/  @P2 BRA `(.L_x_43) ;  /* 0x0000005000002947 */ /* 0x000fca0003800000 */
[----:B------:R-:W-:Y:S01]  /*56f0*/  ISETP.GE.AND P0, PT, R18, c[0x0][0x220], PT ;  /* 0x0000880012007a0c */ /* 0x000fe20003f06270 */
[----:B------:R-:W-:Y:S01]  /*5700*/  CS2R R8, SRZ ;  /* 0x0000000000087805 */ /* 0x000fe2000001ff00 */
[----:B------:R-:W-:Y:S11]  /*5710*/  CS2R R10, SRZ ;  /* 0x00000000000a7805 */ /* 0x000ff6000001ff00 */
[----:B------:R-:W-:Y:S05]  /*5720*/  @!P0 MOV R15, R13 ;  /* 0x0000000d000f8202 */ /* 0x000fea0000000f00 */
[----:B------:R0:W5:Y:S02]  /*5730*/  @!P0 LDG.E.128 R8, [R14.64] ;  /* 0x000000080e088981 */ /* 0x000164000c1e1d00 */
.L_x_43:
[----:B------:R-:W-:Y:S05]  /*5740*/  BSYNC B0 ;  /* 0x0000000000007941 */ /* 0x000fea0003800000 */
.L_x_42:
[----:B------:R-:W-:Y:S01]  /*5750*/  IADD3 R16, R16, 0x1, RZ ;  /* 0x0000000110107810 */ /* 0x000fe20007ffe0ff */
[----:B------:R1:W2:Y:S01]  /*5760*/  LDS R5, [R6] ;  /* 0x0000000006057984 */ /* 0x0002a20000000800 */
[----:B0-----:R-:W-:Y:S02]  /*5770*/  IADD3 R14, P0, R20, R14, RZ ;  /* 0x0000000e140e7210 */ /* 0x001fe40007f1e0ff */
[----:B------:R-:W-:Y:S02]  /*5780*/  ISETP.GE.AND P1, PT, R16, c[0x0][0x314], PT ;  /* 0x0000c50010007a0c */ /* 0x000fe40003f26270 */
[----:B------:R-:W-:Y:S02]  /*5790*/  IADD3.X R13, R21, R13, RZ, P0, !PT ;  /* 0x0000000d150d7210 */ /* 0x000fe400007fe4ff */
[----:B-1----:R-:W-:Y:S01]  /*57a0*/  IADD3 R6, R6, 0x44, RZ ;  /* 0x0000004406067810 */ /* 0x002fe20007ffe0ff */
[C---:B--2--5:R-:W-:Y:S02]  /*57b0*/  FFMA.FTZ R0, R5.reuse, R8, R0 ;  /* 0x0000000805007223 */ /* 0x064fe40000010000 */
[C---:B------:R-:W-:Y:S02]  /*57c0*/  FFMA.FTZ R2, R5.reuse, R9, R2 ;  /* 0x0000000905027223 */ /* 0x040fe40000010002 */
[C---:B------:R-:W-:Y:S02]  /*57d0*/  FFMA.FTZ R3, R5.reuse, R10, R3 ;  /* 0x0000000a05037223 */ /* 0x040fe40000010003 */
[----:B------:R-:W-:Y:S02]  /*57e0*/  FFMA.FTZ R4, R5, R11, R4 ;  /* 0x0000000b05047223 */ /* 0x000fe40000010004 */
[----:B------:R-:W-:-:S05]  /*57f0*/  @!P1 BRA `(.L_x_44) ;  /* 0xfffffed000009947 */ /* 0x000fca000383ffff */
.L_x_41:
[----:B--2---:R-:W-:Y:S02]  /*5800*/  IADD3 R7, R7, UR7, RZ ;  /* 0x0000000707077c10 */ /* 0x004fe4000fffe0ff */
[----:B------:R-:W-:-:S02]  /*5810*/  F2FP.BF16.PACK_AB R2, R2, R0 ;  /* 0x000000000202723e */ /* 0x000fc400000010ff */
[----:B------:R-:W-:Y:S02]  /*5820*/  ISETP.GE.AND P0, PT, R7, R12, PT ;  /* 0x0000000c0700720c */ /* 0x000fe40003f06270 */
[----:B------:R-:W-:-:S11]  /*5830*/  F2FP.BF16.PACK_AB R3, R4, R3 ;  /* 0x000000030403723e */ /* 0x000fd600000010ff */
[----:B------:R-:W-:Y:S05]  /*5840*/  @P0 EXIT ;  /* 0x000000000000094d */ /* 0x000fea0003800000 */
[----:B------:R-:W-:-:S13]  /*5850*/  ISETP.GE.AND P0, PT, R18, c[0x0][0x220], PT ;  /* 0x0000880012007a0c */ /* 0x000fda0003f06270 */
[----:B------:R-:W-:Y:S05]  /*5860*/  @P0 EXIT ;  /* 0x000000000000094d */ /* 0x000fea0003800000 */
[----:B------:R-:W-:Y:S01]  /*5870*/  IMAD.MOV.U32 R6, RZ, RZ, c[0x0][0x1c0] ;  /* 0x00007000ff067624 */ /* 0x000fe200078e00ff */
[----:B------:R-:W-:Y:S02]  /*5880*/  IABS R5, c[0x0][0x214] ;  /* 0x0000850000057a13 */ /* 0x000fe40000000000 */
[----:B------:R-:W-:Y:S01]  /*5890*/  IABS R10, R7 ;  /* 0x00000007000a7213 */ /* 0x000fe20000000000 */
[----:B------:R-:W-:Y:S01]  /*58a0*/  IMAD R6, R6, c[0x0][0x214], RZ ;  /* 0x0000850006067a24 */ /* 0x000fe200078e02ff */
[----:B------:R-:W-:-:S04]  /*58b0*/  SHF.R.S32.HI R19, RZ, 0x1f, R18 ;  /* 0x0000001fff137819 */ /* 0x000fc80000011412 */
[-C--:B------:R-:W-:Y:S02]  /*58c0*/  IABS R9, R6.reuse ;  /* 0x0000000600097213 */ /* 0x080fe40000000000 */
[----:B------:R-:W-:Y:S02]  /*58d0*/  IABS R4, R6 ;  /* 0x0000000600047213 */ /* 0x000fe40000000000 */
[----:B------:R-:W0:Y:S02]  /*58e0*/  I2F.RP R12, R9 ;  /* 0x00000009000c7306 */ /* 0x000e240000209400 */
[----:B------:R-:W-:-:S06]  /*58f0*/  IADD3 R4, RZ, -R4, RZ ;  /* 0x80000004ff047210 */ /* 0x000fcc0007ffe0ff */
[----:B0-----:R-:W0:Y:S02]  /*5900*/  MUFU.RCP R12, R12 ;  /* 0x0000000c000c7308 */ /* 0x001e240000001000 */
[----:B0-----:R-:W-:-:S06]  /*5910*/  IADD3 R12, R12, 0xffffffe, RZ ;  /* 0x0ffffffe0c0c7810 */ /* 0x001fcc0007ffe0ff */
[----:B------:R-:W0:Y:S02]  /*5920*/  F2I.FTZ.U32.TRUNC.NTZ R13, R12 ;  /* 0x0000000c000d7305 */ /* 0x000e24000021f000 */
[--C-:B0-----:R-:W-:Y:S02]  /*5930*/  IMAD.MOV R0, RZ, RZ, -R13.reuse ;  /* 0x000000ffff007224 */ /* 0x101fe400078e0a0d */
[----:B------:R-:W-:Y:S02]  /*5940*/  IMAD.MOV.U32 R12, RZ, RZ, RZ ;  /* 0x000000ffff0c7224 */ /* 0x000fe400078e00ff */
[----:B------:R-:W-:Y:S02]  /*5950*/  IMAD R8, R0, R9, RZ ;  /* 0x0000000900087224 */ /* 0x000fe400078e02ff */
[----:B------:R-:W0:Y:S02]  /*5960*/  I2F.RP R0, R5 ;  /* 0x0000000500007306 */ /* 0x000e240000209400 */
[----:B------:R-:W-:-:S06]  /*5970*/  IMAD.HI.U32 R8, R13, R8, R12 ;  /* 0x000000080d087227 */ /* 0x000fcc00078e000c */
[----:B------:R-:W-:-:S04]  /*5980*/  IMAD.HI.U32 R8, R8, R10, RZ ;  /* 0x0000000a08087227 */ /* 0x000fc800078e00ff */
[----:B------:R-:W-:Y:S02]  /*5990*/  IMAD R4, R8, R4, R10 ;  /* 0x0000000408047224 */ /* 0x000fe400078e020a */
[----:B------:R-:W-:Y:S01]  /*59a0*/  IMAD.MOV.U32 R10, RZ, RZ, RZ ;  /* 0x000000ffff0a7224 */ /* 0x000fe200078e00ff */
[----:B0-----:R-:W0:Y:S02]  /*59b0*/  MUFU.RCP R0, R0 ;  /* 0x0000000000007308 */ /* 0x001e240000001000 */
[----:B------:R-:W-:-:S13]  /*59c0*/  ISETP.GT.U32.AND P1, PT, R9, R4, PT ;  /* 0x000000040900720c */ /* 0x000fda0003f24070 */
[----:B------:R-:W-:Y:S01]  /*59d0*/  @!P1 IMAD.IADD R4, R4, 0x1, -R9 ;  /* 0x0000000104049824 */ /* 0x000fe200078e0a09 */
[----:B------:R-:W-:Y:S02]  /*59e0*/  @!P1 IADD3 R8, R8, 0x1, RZ ;  /* 0x0000000108089810 */ /* 0x000fe40007ffe0ff */
[----:B0-----:R-:W-:Y:S02]  /*59f0*/  IADD3 R0, R0, 0xffffffe, RZ ;  /* 0x0ffffffe00007810 */ /* 0x001fe40007ffe0ff */
[----:B------:R-:W-:Y:S02]  /*5a00*/  ISETP.GE.U32.AND P2, PT, R4, R9, PT ;  /* 0x000000090400720c */ /* 0x000fe40003f46070 */
[----:B------:R-:W-:Y:S01]  /*5a10*/  LOP3.LUT R4, R7, R6, RZ, 0x3c, !PT ;  /* 0x0000000607047212 */ /* 0x000fe200078e3cff */
[----:B------:R-:W0:Y:S01]  /*5a20*/  F2I.FTZ.U32.TRUNC.NTZ R11, R0 ;  /* 0x00000000000b7305 */ /* 0x000e22000021f000 */
[----:B------:R-:W-:Y:S02]  /*5a30*/  ISETP.NE.AND P1, PT, R6, RZ, PT ;  /* 0x000000ff0600720c */ /* 0x000fe40003f25270 */
[----:B------:R-:W-:-:S07]  /*5a40*/  ISETP.GE.AND P0, PT, R4, RZ, PT ;  /* 0x000000ff0400720c */ /* 0x000fce0003f06270 */
[----:B------:R-:W-:-:S06]  /*5a50*/  @P2 IADD3 R8, R8, 0x1, RZ ;  /* 0x0000000108082810 */ /* 0x000fcc0007ffe0ff */
[----:B------:R-:W-:Y:S01]  /*5a60*/  @!P0 IMAD.MOV R8, RZ, RZ, -R8 ;  /* 0x000000ffff088224 */ /* 0x000fe200078e0a08 */
[----:B------:R-:W-:Y:S02]  /*5a70*/  @!P1 LOP3.LUT R8, RZ, R6, RZ, 0x33, !PT ;  /* 0x00000006ff089212 */ /* 0x000fe400078e33ff */
[----:B0-----:R-:W-:-:S03]  /*5a80*/  IADD3 R4, RZ, -R11, RZ ;  /* 0x8000000bff047210 */ /* 0x001fc60007ffe0ff */
[----:B------:R-:W-:Y:S02]  /*5a90*/  IMAD R6, R8, R6, RZ ;  /* 0x0000000608067224 */ /* 0x000fe400078e02ff */
[----:B------:R-:W-:Y:S02]  /*5aa0*/  IMAD R4, R4, R5, RZ ;  /* 0x0000000504047224 */ /* 0x000fe400078e02ff */
[----:B------:R-:W-:Y:S02]  /*5ab0*/  IMAD.IADD R9, R7, 0x1, -R6 ;  /* 0x0000000107097824 */ /* 0x000fe400078e0a06 */
[----:B------:R-:W-:-:S03]  /*5ac0*/  IMAD.HI.U32 R4, R11, R4, R10 ;  /* 0x000000040b047227 */ /* 0x000fc600078e000a */
[----:B------:R-:W-:Y:S01]  /*5ad0*/  IABS R0, R9 ;  /* 0x0000000900007213 */ /* 0x000fe20000000000 */
[----:B------:R-:W-:Y:S01]  /*5ae0*/  IMAD.WIDE.U32 R18, R8, c[0x0][0x1e0], R18 ;  /* 0x0000780008127a25 */ /* 0x000fe200078e0012 */
[----:B------:R-:W-:-:S03]  /*5af0*/  LOP3.LUT R9, R9, c[0x0][0x214], RZ, 0x3c, !PT ;  /* 0x0000850009097a12 */ /* 0x000fc600078e3cff */
[----:B------:R-:W-:Y:S01]  /*5b00*/  IMAD.HI.U32 R10, R4, R0, RZ ;  /* 0x00000000040a7227 */ /* 0x000fe200078e00ff */
[----:B------:R-:W-:-:S04]  /*5b10*/  ISETP.GE.AND P1, PT, R9, RZ, PT ;  /* 0x000000ff0900720c */ /* 0x000fc80003f26270 */
[----:B------:R-:W-:-:S05]  /*5b20*/  IADD3 R4, -R10, RZ, RZ ;  /* 0x000000ff0a047210 */ /* 0x000fca0007ffe1ff */
[----:B------:R-:W-:-:S05]  /*5b30*/  IMAD R0, R5, R4, R0 ;  /* 0x0000000405007224 */ /* 0x000fca00078e0200 */
[----:B------:R-:W-:-:S13]  /*5b40*/  ISETP.GT.U32.AND P0, PT, R5, R0, PT ;  /* 0x000000000500720c */ /* 0x000fda0003f04070 */
[----:B------:R-:W-:Y:S01]  /*5b50*/  @!P0 IMAD.IADD R0, R0, 0x1, -R5 ;  /* 0x0000000100008824 */ /* 0x000fe200078e0a05 */
[----:B------:R-:W-:Y:S02]  /*5b60*/  @!P0 IADD3 R10, R10, 0x1, RZ ;  /* 0x000000010a0a8810 */ /* 0x000fe40007ffe0ff */
[----:B------:R-:W-:Y:S02]  /*5b70*/  ISETP.NE.AND P0, PT, RZ, c[0x0][0x214], PT ;  /* 0x00008500ff007a0c */ /* 0x000fe40003f05270 */
[----:B------:R-:W-:Y:S02]  /*5b80*/  ISETP.GE.U32.AND P2, PT, R0, R5, PT ;  /* 0x000000050000720c */ /* 0x000fe40003f46070 */
[----:B------:R-:W-:-:S05]  /*5b90*/  SHF.R.S32.HI R0, RZ, 0x1f, R8 ;  /* 0x0000001fff007819 */ /* 0x000fca0000011408 */
[----:B------:R-:W-:-:S04]  /*5ba0*/  IMAD R0, R0, c[0x0][0x1e0], RZ ;  /* 0x0000780000007a24 */ /* 0x000fc800078e02ff */
[----:B------:R-:W-:Y:S02]  /*5bb0*/  IMAD R8, R8, c[0x0][0x1e4], R0 ;  /* 0x0000790008087a24 */ /* 0x000fe400078e0200 */
[----:B------:R-:W-:-:S03]  /*5bc0*/  @P2 IADD3 R10, R10, 0x1, RZ ;  /* 0x000000010a0a2810 */ /* 0x000fc60007ffe0ff */
[----:B------:R-:W-:Y:S02]  /*5bd0*/  IADD3 R19, R19, R8, RZ ;  /* 0x0000000813137210 */ /* 0x000fe40007ffe0ff */
[----:B------:R-:W-:Y:S01]  /*5be0*/  @!P1 IMAD.MOV R10, RZ, RZ, -R10 ;  /* 0x000000ffff0a9224 */ /* 0x000fe200078e0a0a */
[----:B------:R-:W-:-:S04]  /*5bf0*/  @!P0 LOP3.LUT R10, RZ, c[0x0][0x214], RZ, 0x33, !PT ;  /* 0x00008500ff0a8a12 */ /* 0x000fc800078e33ff */
[----:B------:R-:W-:Y:S01]  /*5c00*/  SHF.R.S32.HI R0, RZ, 0x1f, R10 ;  /* 0x0000001fff007819 */ /* 0x000fe2000001140a */
[C---:B------:R-:W-:Y:S02]  /*5c10*/  IMAD R6, R10.reuse, c[0x0][0x214], R6 ;  /* 0x000085000a067a24 */ /* 0x040fe400078e0206 */
[----:B------:R-:W-:-:S04]  /*5c20*/  IMAD.WIDE.U32 R18, R10, c[0x0][0x1f0], R18 ;  /* 0x00007c000a127a25 */ /* 0x000fc800078e0012 */
[----:B------:R-:W-:Y:S02]  /*5c30*/  IMAD.IADD R6, R7, 0x1, -R6 ;  /* 0x0000000107067824 */ /* 0x000fe400078e0a06 */
[----:B------:R-:W-:-:S03]  /*5c40*/  IMAD R0, R0, c[0x0][0x1f0], RZ ;  /* 0x00007c0000007a24 */ /* 0x000fc600078e02ff */
[----:B------:R-:W-:Y:S01]  /*5c50*/  SHF.R.S32.HI R4, RZ, 0x1f, R6 ;  /* 0x0000001fff047819 */ /* 0x000fe20000011406 */
[----:B------:R-:W-:-:S04]  /*5c60*/  IMAD R0, R10, c[0x0][0x1f4], R0 ;  /* 0x00007d000a007a24 */ /* 0x000fc800078e0200 */
[----:B------:R-:W-:Y:S02]  /*5c70*/  IMAD R4, R4, c[0x0][0x1e8], RZ ;  /* 0x00007a0004047a24 */ /* 0x000fe400078e02ff */
[----:B------:R-:W-:Y:S02]  /*5c80*/  IMAD.IADD R19, R19, 0x1, R0 ;  /* 0x0000000113137824 */ /* 0x000fe400078e0200 */
[C---:B------:R-:W-:Y:S02]  /*5c90*/  IMAD R4, R6.reuse, c[0x0][0x1ec], R4 ;  /* 0x00007b0006047a24 */ /* 0x040fe400078e0204 */
[----:B------:R-:W-:-:S05]  /*5ca0*/  IMAD.WIDE.U32 R6, R6, c[0x0][0x1e8], R18 ;  /* 0x00007a0006067a25 */ /* 0x000fca00078e0012 */
[----:B------:R-:W-:Y:S02]  /*5cb0*/  IADD3 R4, R7, R4, RZ ;  /* 0x0000000407047210 */ /* 0x000fe40007ffe0ff */
[----:B------:R-:W-:-:S04]  /*5cc0*/  LEA R8, P0, R6, c[0x0][0x1d0], 0x1 ;  /* 0x0000740006087a11 */ /* 0x000fc800078008ff */
[----:B------:R-:W-:-:S05]  /*5cd0*/  LEA.HI.X R9, R6, c[0x0][0x1d4], R4, 0x1, P0 ;  /* 0x0000750006097a11 */ /* 0x000fca00000f0c04 */
[----:B------:R-:W-:Y:S01]  /*5ce0*/  STG.E.64 [R8.64], R2 ;  /* 0x0000000208007986 */ /* 0x000fe2000c101b08 */
[----:B------:R-:W-:Y:S05]  /*5cf0*/  EXIT ;  /* 0x000000000000794d */ /* 0x000fea0003800000 */
        .weak           $__internal_0_$__cuda_sm20_div_s64
        .type           $__internal_0_$__cuda_sm20_div_s64,@function
        .size           $__internal_0_$__cuda_sm20_div_s64,(.L_x_5148 - $__internal_0_$__cuda_sm20_div_s64)
$__internal_0_$__cuda_sm20_div_s64:
[----:B------:R-:W-:Y:S02]  /*5d00*/  IADD3 R54, P0, RZ, -R25, RZ ;  /* 0x80000019ff367210 */ /* 0x000fe40007f1e0ff */
[----:B------:R-:W-:-:S03]  /*5d10*/  ISETP.GE.AND P1, PT, R24, RZ, PT ;  /* 0x000000ff1800720c */ /* 0x000fc60003f26270 */
[----:B------:R-:W-:Y:S01]  /*5d20*/  IMAD.X R0, RZ, RZ, ~R24, P0 ;  /* 0x000000ffff007224 */ /* 0x000fe200000e0e18 */
[----:B------:R-:W-:-:S04]  /*5d30*/  SEL R54, R54, R25, !P1 ;  /* 0x0000001936367207 */ /* 0x000fc80004800000 */
[----:B------:R-:W-:-:S04]  /*5d40*/  SEL R55, R0, R24, !P1 ;  /* 0x0000001800377207 */ /* 0x000fc80004800000 */
[----:B------:R-:W0:Y:S08]  /*5d50*/  I2F.U64.RP R0, R54 ;  /* 0x0000003600007312 */ /* 0x000e300000309000 */
[----:B0-----:R-:W0:Y:S02]  /*5d60*/  MUFU.RCP R0, R0 ;  /* 0x0000000000007308 */ /* 0x001e240000001000 */
[----:B0-----:R-:W-:-:S06]  /*5d70*/  IADD3 R0, R0, 0x1ffffffe, RZ ;  /* 0x1ffffffe00007810 */ /* 0x001fcc0007ffe0ff */
[----:B------:R-:W0:Y:S02]  /*5d80*/  F2I.U64.TRUNC R64, R0 ;  /* 0x0000000000407311 */ /* 0x000e24000020d800 */
[----:B0-----:R-:W-:-:S04]  /*5d90*/  IMAD.WIDE.U32 R66, R64, R54, RZ ;  /* 0x0000003640427225 */ /* 0x001fc800078e00ff */
[C---:B------:R-:W-:Y:S01]  /*5da0*/  IMAD R0, R64.reuse, R55, R67 ;  /* 0x0000003740007224 */ /* 0x040fe200078e0243 */
[----:B------:R-:W-:Y:S01]  /*5db0*/  IADD3 R21, P0, RZ, -R66, RZ ;  /* 0x80000042ff157210 */ /* 0x000fe20007f1e0ff */
[----:B------:R-:W-:Y:S02]  /*5dc0*/  IMAD.MOV.U32 R67, RZ, RZ, R64 ;  /* 0x000000ffff437224 */ /* 0x000fe400078e0040 */
[----:B------:R-:W-:Y:S02]  /*5dd0*/  IMAD R0, R65, R54, R0 ;  /* 0x0000003641007224 */ /* 0x000fe400078e0200 */
[----:B------:R-:W-:-:S04]  /*5de0*/  IMAD.HI.U32 R66, R64, R21, RZ ;  /* 0x0000001540427227 */ /* 0x000fc800078e00ff */
[----:B------:R-:W-:-:S04]  /*5df0*/  IMAD.X R0, RZ, RZ, ~R0, P0 ;  /* 0x000000ffff007224 */ /* 0x000fc800000e0e00 */
[----:B------:R-:W-:-:S04]  /*5e00*/  IMAD.WIDE.U32 R66, P0, R64, R0, R66 ;  /* 0x0000000040427225 */ /* 0x000fc80007800042 */
[----:B------:R-:W-:-:S04]  /*5e10*/  IMAD.HI.U32 R29, R65, R0, RZ ;  /* 0x00000000411d7227 */ /* 0x000fc800078e00ff */
[----:B------:R-:W-:-:S04]  /*5e20*/  IMAD.HI.U32 R21, P1, R65, R21, R66 ;  /* 0x0000001541157227 */ /* 0x000fc80007820042 */
[----:B------:R-:W-:Y:S02]  /*5e30*/  IMAD R0, R65, R0, RZ ;  /* 0x0000000041007224 */ /* 0x000fe400078e02ff */
[----:B------:R-:W-:-:S03]  /*5e40*/  IMAD.X R29, R29, 0x1, R65, P0 ;  /* 0x000000011d1d7824 */ /* 0x000fc600000e0641 */
[----:B------:R-:W-:-:S04]  /*5e50*/  IADD3 R65, P0, R0, R21, RZ ;  /* 0x0000001500417210 */ /* 0x000fc80007f1e0ff */
[----:B------:R-:W-:Y:S01]  /*5e60*/  IADD3.X R29, RZ, RZ, R29, P0, P1 ;  /* 0x000000ffff1d7210 */ /* 0x000fe200007e241d */
[----:B------:R-:W-:Y:S01]  /*5e70*/  IMAD.WIDE.U32 R66, R65, R54, RZ ;  /* 0x0000003641427225 */ /* 0x000fe200078e00ff */
[----:B------:R-:W-:-:S03]  /*5e80*/  ISETP.GE.AND P1, PT, R19, RZ, PT ;  /* 0x000000ff1300720c */ /* 0x000fc60003f26270 */
[----:B------:R-:W-:Y:S01]  /*5e90*/  IMAD R21, R65, R55, R67 ;  /* 0x0000003741157224 */ /* 0x000fe200078e0243 */
[----:B------:R-:W-:-:S03]  /*5ea0*/  IADD3 R22, P0, RZ, -R66, RZ ;  /* 0x80000042ff167210 */ /* 0x000fc60007f1e0ff */
[----:B------:R-:W-:Y:S02]  /*5eb0*/  IMAD R21, R29, R54, R21 ;  /* 0x000000361d157224 */ /* 0x000fe400078e0215 */
[----:B------:R-:W-:-:S04]  /*5ec0*/  IMAD.HI.U32 R64, R65, R22, RZ ;  /* 0x0000001641407227 */ /* 0x000fc800078e00ff */
[----:B------:R-:W-:-:S04]  /*5ed0*/  IMAD.X R21, RZ, RZ, ~R21, P0 ;  /* 0x000000ffff157224 */ /* 0x000fc800000e0e15 */
[----:B------:R-:W-:-:S04]  /*5ee0*/  IMAD.WIDE.U32 R64, P0, R65, R21, R64 ;  /* 0x0000001541407225 */ /* 0x000fc80007800040 */
[----:B------:R-:W-:-:S04]  /*5ef0*/  IMAD.HI.U32 R0, R29, R21, RZ ;  /* 0x000000151d007227 */ /* 0x000fc800078e00ff */
[----:B------:R-:W-:-:S04]  /*5f00*/  IMAD.HI.U32 R22, P4, R29, R22, R64 ;  /* 0x000000161d167227 */ /* 0x000fc80007880040 */
[----:B------:R-:W-:Y:S02]  /*5f10*/  IMAD R21, R29, R21, RZ ;  /* 0x000000151d157224 */ /* 0x000fe400078e02ff */
[----:B------:R-:W-:Y:S02]  /*5f20*/  IMAD.X R0, R0, 0x1, R29, P0 ;  /* 0x0000000100007824 */ /* 0x000fe400000e061d */
[----:B------:R-:W-:Y:S01]  /*5f30*/  IMAD.MOV.U32 R65, RZ, RZ, RZ ;  /* 0x000000ffff417224 */ /* 0x000fe200078e00ff */
[----:B------:R-:W-:Y:S02]  /*5f40*/  IADD3 R29, P2, R21, R22, RZ ;  /* 0x00000016151d7210 */ /* 0x000fe40007f5e0ff */
[-C--:B------:R-:W-:Y:S02]  /*5f50*/  IADD3 R22, P0, RZ, -R28.reuse, RZ ;  /* 0x8000001cff167210 */ /* 0x080fe40007f1e0ff */
[----:B------:R-:W-:Y:S02]  /*5f60*/  IADD3.X R0, RZ, RZ, R0, P2, P4 ;  /* 0x000000ffff007210 */ /* 0x000fe400017e8400 */
[----:B------:R-:W-:Y:S01]  /*5f70*/  SEL R22, R22, R28, !P1 ;  /* 0x0000001c16167207 */ /* 0x000fe20004800000 */
[----:B------:R-:W-:-:S04]  /*5f80*/  IMAD.X R21, RZ, RZ, ~R19, P0 ;  /* 0x000000ffff157224 */ /* 0x000fc800000e0e13 */
[----:B------:R-:W-:Y:S01]  /*5f90*/  IMAD.HI.U32 R64, R29, R22, RZ ;  /* 0x000000161d407227 */ /* 0x000fe200078e00ff */
[----:B------:R-:W-:-:S05]  /*5fa0*/  SEL R21, R21, R19, !P1 ;  /* 0x0000001315157207 */ /* 0x000fca0004800000 */
[----:B------:R-:W-:-:S06]  /*5fb0*/  IMAD.WIDE.U32 R28, R29, R21, R64 ;  /* 0x000000151d1c7225 */ /* 0x000fcc00078e0040 */
[----:B------:R-:W-:-:S04]  /*5fc0*/  IMAD.HI.U32 R28, P2, R0, R22, R28 ;  /* 0x00000016001c7227 */ /* 0x000fc8000784001c */
[CC--:B------:R-:W-:Y:S02]  /*5fd0*/  IMAD R29, R0.reuse, R21.reuse, RZ ;  /* 0x00000015001d7224 */ /* 0x0c0fe400078e02ff */
[----:B------:R-:W-:-:S03]  /*5fe0*/  IMAD.HI.U32 R0, R0, R21, RZ ;  /* 0x0000001500007227 */ /* 0x000fc600078e00ff */
[----:B------:R-:W-:Y:S02]  /*5ff0*/  IADD3 R29, P1, R29, R28, RZ ;  /* 0x0000001c1d1d7210 */ /* 0x000fe40007f3e0ff */
[----:B------:R-:W-:-:S03]  /*6000*/  IADD3.X R0, R0, RZ, RZ, P2, !PT ;  /* 0x000000ff00007210 */ /* 0x000fc600017fe4ff */
[----:B------:R-:W-:-:S04]  /*6010*/  IMAD.WIDE.U32 R64, R29, R54, RZ ;  /* 0x000000361d407225 */ /* 0x000fc800078e00ff */
[----:B------:R-:W-:Y:S01]  /*6020*/  IMAD R28, R29, R55, R65 ;  /* 0x000000371d1c7224 */ /* 0x000fe200078e0241 */
[----:B------:R-:W-:Y:S01]  /*6030*/  IADD3 R22, P0, -R64, R22, RZ ;  /* 0x0000001640167210 */ /* 0x000fe20007f1e1ff */
[----:B------:R-:W-:-:S03]  /*6040*/  IMAD.X R0, RZ, RZ, R0, P1 ;  /* 0x000000ffff007224 */ /* 0x000fc600008e0600 */
[-C--:B------:R-:W-:Y:S01]  /*6050*/  ISETP.GE.U32.AND P2, PT, R22, R54.reuse, PT ;  /* 0x000000361600720c */ /* 0x080fe20003f46070 */
[----:B------:R-:W-:-:S04]  /*6060*/  IMAD R28, R0, R54, R28 ;  /* 0x00000036001c7224 */ /* 0x000fc800078e021c */
[----:B------:R-:W-:Y:S01]  /*6070*/  IMAD.X R21, R21, 0x1, ~R28, P0 ;  /* 0x0000000115157824 */ /* 0x000fe200000e0e1c */
[----:B------:R-:W-:-:S04]  /*6080*/  IADD3 R28, P0, R22, -R54, RZ ;  /* 0x80000036161c7210 */ /* 0x000fc80007f1e0ff */
[----:B------:R-:W-:-:S04]  /*6090*/  ISETP.GE.U32.AND.EX P2, PT, R21, R55, PT, P2 ;  /* 0x000000371500720c */ /* 0x000fc80003f46120 */
[----:B------:R-:W-:Y:S01]  /*60a0*/  SEL R28, R28, R22, P2 ;  /* 0x000000161c1c7207 */ /* 0x000fe20001000000 */
[----:B------:R-:W-:-:S03]  /*60b0*/  IMAD.X R22, R21, 0x1, ~R55, P0 ;  /* 0x0000000115167824 */ /* 0x000fc600000e0e37 */
[----:B------:R-:W-:Y:S02]  /*60c0*/  ISETP.GE.U32.AND P1, PT, R28, R54, PT ;  /* 0x000000361c00720c */ /* 0x000fe40003f26070 */
[----:B------:R-:W-:Y:S02]  /*60d0*/  SEL R22, R22, R21, P2 ;  /* 0x0000001516167207 */ /* 0x000fe40001000000 */
[----:B------:R-:W-:Y:S02]  /*60e0*/  IADD3 R21, P0, R29, 0x1, RZ ;  /* 0x000000011d157810 */ /* 0x000fe40007f1e0ff */
[----:B------:R-:W-:Y:S02]  /*60f0*/  ISETP.GE.U32.AND.EX P1, PT, R22, R55, PT, P1 ;  /* 0x000000371600720c */ /* 0x000fe40003f26110 */
[----:B------:R-:W-:Y:S01]  /*6100*/  SEL R29, R21, R29, P2 ;  /* 0x0000001d151d7207 */ /* 0x000fe20001000000 */
[----:B------:R-:W-:Y:S01]  /*6110*/  IMAD.X R21, RZ, RZ, R0, P0 ;  /* 0x000000ffff157224 */ /* 0x000fe200000e0600 */
[----:B------:R-:W-:-:S02]  /*6120*/  LOP3.LUT R28, R24, R19, RZ, 0x3c, !PT ;  /* 0x00000013181c7212 */ /* 0x000fc400078e3cff */
[----:B------:R-:W-:Y:S02]  /*6130*/  IADD3 R22, P0, R29, 0x1, RZ ;  /* 0x000000011d167810 */ /* 0x000fe40007f1e0ff */
[----:B------:R-:W-:Y:S02]  /*6140*/  SEL R21, R21, R0, P2 ;  /* 0x0000000015157207 */ /* 0x000fe40001000000 */
[----:B------:R-:W-:Y:S02]  /*6150*/  SEL R22, R22, R29, P1 ;  /* 0x0000001d16167207 */ /* 0x000fe40000800000 */
[-C--:B------:R-:W-:Y:S02]  /*6160*/  IADD3.X R0, RZ, R21.reuse, RZ, P0, !PT ;  /* 0x00000015ff007210 */ /* 0x080fe400007fe4ff */
[----:B------:R-:W-:Y:S02]  /*6170*/  ISETP.GE.AND P2, PT, R28, RZ, PT ;  /* 0x000000ff1c00720c */ /* 0x000fe40003f46270 */
[----:B------:R-:W-:-:S02]  /*6180*/  SEL R21, R0, R21, P1 ;  /* 0x0000001500157207 */ /* 0x000fc40000800000 */
[-C--:B------:R-:W-:Y:S02]  /*6190*/  IADD3 R0, P1, RZ, -R22.reuse, RZ ;  /* 0x80000016ff007210 */ /* 0x080fe40007f3e0ff */
[----:B------:R-:W-:Y:S02]  /*61a0*/  ISETP.NE.U32.AND P0, PT, R25, RZ, PT ;  /* 0x000000ff1900720c */ /* 0x000fe40003f05070 */
[----:B------:R-:W-:Y:S01]  /*61b0*/  SEL R0, R0, R22, !P2 ;  /* 0x0000001600007207 */ /* 0x000fe20005000000 */
[----:B------:R-:W-:Y:S01]  /*61c0*/  IMAD.X R25, RZ, RZ, ~R21, P1 ;  /* 0x000000ffff197224 */ /* 0x000fe200008e0e15 */
[----:B------:R-:W-:Y:S01]  /*61d0*/  ISETP.NE.AND.EX P0, PT, R24, RZ, PT, P0 ;  /* 0x000000ff1800720c */ /* 0x000fe20003f05300 */
[----:B------:R-:W-:Y:S02]  /*61e0*/  IMAD.MOV.U32 R22, RZ, RZ, R23 ;  /* 0x000000ffff167224 */ /* 0x000fe400078e0017 */
[----:B------:R-:W-:Y:S01]  /*61f0*/  IMAD.MOV.U32 R23, RZ, RZ, 0x0 ;  /* 0x00000000ff177424 */ /* 0x000fe200078e00ff */
[----:B------:R-:W-:-:S02]  /*6200*/  SEL R25, R25, R21, !P2 ;  /* 0x0000001519197207 */ /* 0x000fc40005000000 */
[----:B------:R-:W-:Y:S02]  /*6210*/  SEL R0, R0, 0xffffffff, P0 ;  /* 0xffffffff00007807 */ /* 0x000fe40000000000 */
[----:B------:R-:W-:Y:S01]  /*6220*/  SEL R25, R25, 0xffffffff, P0 ;  /* 0xffffffff19197807 */ /* 0x000fe20000000000 */
[----:B------:R-:W-:Y:S06]  /*6230*/  RET.REL.NODEC R22 `(_ZN5flash32flash_fwd_splitkv_combine_kernelI23Flash_fwd_kernel_traitsILi32ELi64ELi256ELi4ELb0ELb0EN7cutlass10bfloat16_tE19Flash_kernel_traitsILi32ELi64ELi256ELi4ES3_EELi16ELi7ELb0EEEvNS_16Flash_fwd_paramsE) ;  /* 0xffff9dc016007950 */ /* 0x000fec0003c3ffff */
.L_x_45:
[----:B------:R-:W-:-:S00]  /*6240*/  BRA `(.L_x_45) ;  /* 0xfffffff000007947 */ /* 0x000fc0000383ffff */
[----:B------:R-:W-:-:S00]  /*6250*/  NOP ;  /* 0x0000000000007918 */ /* 0x000fc00000000000 */
        /* <DEDUP_REMOVED lines=10> */
.L_x_5148:


//--------------------- .text._ZN5flash32flash_fwd_splitkv_combine_kernelI23Flash_fwd_kernel_traitsILi32ELi64ELi256ELi4ELb0ELb0EN7cutlass10bfloat16_tE19Flash_kernel_traitsILi32ELi64ELi256ELi4ES3_EELi16ELi6ELb0EEEvNS_16Flash_fwd_paramsE --------------------------
	.section	.text._ZN5flash32flash_fwd_splitkv_combine_kernelI23Flash_fwd_kernel_traitsILi32ELi64ELi256ELi4ELb0ELb0EN7cutlass10bfloat16_tE19Flash_kernel_traitsILi32ELi64ELi256ELi4ES3_EELi16ELi6ELb0EEEvNS_16Flash_fwd_paramsE,"ax",@progbits
	.sectioninfo	@"SHI_REGISTERS=62"
	.align	128
        .global         _ZN5flash32flash_fwd_splitkv_combine_kernelI23Flash_fwd_kernel_traitsILi32ELi64ELi256ELi4ELb0ELb0EN7cutlass10bfloat16_tE19Flash_kernel_traitsILi32ELi64ELi256ELi4ES3_EELi16ELi6ELb0EEEvNS_16Flash_fwd_paramsE
        .type           _ZN5flash32flash_fwd_splitkv_combine_kernelI23Flash_fwd_kernel_traitsILi32ELi64ELi256ELi4ELb0ELb0EN7cutlass10bfloat16_tE19Flash_kernel_traitsILi32ELi64ELi256ELi4ES3_EELi16ELi6ELb0EEEvNS_16Flash_fwd_paramsE,@function
        .size           _ZN5flash32flash_fwd_splitkv_combine_kernelI23Flash_fwd_kernel_traitsILi32ELi64ELi256ELi4ELb0ELb0EN7cutlass10bfloat16_tE19Flash_kernel_traitsILi32ELi64ELi256ELi4ES3_EELi16ELi6ELb0EEEvNS_16Flash_fwd_paramsE,(.L_x_5149 - _ZN5flash32flash_fwd_splitkv_combine_kernelI23Flash_fwd_kernel_traitsILi32ELi64ELi256ELi4ELb0ELb0EN7cutlass10bfloat16_tE19Flash_kernel_traitsILi32ELi64ELi256ELi4ES3_EELi16ELi6ELb0EEEvNS_16Flash_fwd_paramsE)
        .other          _ZN5flash32flash_fwd_splitkv_combine_kernelI23Flash_fwd_kernel_traitsILi32ELi64ELi256ELi4ELb0ELb0EN7cutlass10bfloat16_tE19Flash_kernel_traitsILi32ELi64ELi256ELi4ES3_EELi16ELi6ELb0EEEvNS_16Flash_fwd_paramsE,@"STO_CUDA_ENTRY STV_DEFAULT"
_ZN5flash32flash_fwd_splitkv_combine_kernelI23Flash_fwd_kernel_traitsILi32ELi64ELi256ELi4ELb0ELb0EN7cutlass10bfloat16_tE19Flash_kernel_traitsILi32ELi64ELi256ELi4ES3_EELi16ELi6ELb0EEEvNS_16Flash_fwd_paramsE:
.text._ZN5flash32flash_fwd_splitkv_combine_kernelI23Flash_fwd_kernel_traitsILi32ELi64ELi256ELi4ELb0ELb0EN7cutlass10bfloat16_tE19Flash_kernel_traitsILi32ELi64ELi256ELi4ES3_EELi16ELi6ELb0EEEvNS_16Flash_fwd_paramsE:
        /* <DEDUP_REMOVED lines=23> */
[----:B------:R-:W-:Y:S05]  /*0170*/  CALL.REL.NOINC `($__internal_1_$__cuda_sm20_div_s64) ;  /* 0x00004d8000007944 */ /* 0x000fea0003c00000 */
[----:B------:R-:W-:Y:S02]  /*0180*/  MOV R8, R0 ;  /* 0x0000000000087202 */ /* 0x000fe40000000f00 */
[----:B------:R-:W-:Y:S01]  /*0190*/  MOV R9, R25 ;  /* 0x0000001900097202 */ /* 0x000fe20000000f00 */
[----:B------:R-:W-:Y:S05]  /*01a0*/  BRA `(.L_x_47) ;  /* 0x0000013000007947 */ /* 0x000fea0003800000 */
.L_x_46:
        /* <DEDUP_REMOVED lines=19> */
.L_x_47:
        /* <DEDUP_REMOVED lines=17> */
.L_x_49:
        /* <DEDUP_REMOVED lines=19> */
.L_x_50:
[----:B------:R-:W-:Y:S05]  /*0520*/  BSYNC B0 ;  /* 0x0000000000007941 */ /* 0x000fea0003800000 */
.L_x_48:
        /* <DEDUP_REMOVED lines=57> */
.L_x_52:
        /* <DEDUP_REMOVED lines=19> */
.L_x_53:
[----:B------:R-:W-:Y:S05]  /*09f0*/  BSYNC B0 ;  /* 0x0000000000007941 */ /* 0x000fea0003800000 */
.L_x_51:
        /* <DEDUP_REMOVED lines=106> */
.L_x_55:
        /* <DEDUP_REMOVED lines=19> */
.L_x_56:
[----:B------:R-:W-:Y:S05]  /*11d0*/  BSYNC B0 ;  /* 0x0000000000007941 */ /* 0x000fea0003800000 */
.L_x_54:
        /* <DEDUP_REMOVED lines=14> */
[----:B------:R-:W-:Y:S02]  /*12c0*/  IADD3.X R31, R19, UR6, RZ, P0, !PT ;  /* 0x00000006131f7c10 */ /* 0x000fe400087fe4ff */
[----:B------:R-:W-:Y:S02]  /*12d0*/  ISETP.GE.OR P4, PT, R21, c[0x0][0x314], !P2 ;  /* 0x0000c50015007a0c */ /* 0x000fe40005786670 */
[C---:B------:R-:W-:Y:S02]  /*12e0*/  ISETP.GE.OR P0, PT, R27.reuse, c[0x0][0x314], !P2 ;  /* 0x0000c5001b007a0c */ /* 0x040fe40005706670 */
[----:B------:R-:W-:Y:S02]  /*12f0*/  IADD3 R9, R27, 0x10, RZ ;  /* 0x000000101b097810 */ /* 0x000fe40007ffe0ff */
[----:B------:R-:W-:Y:S02]  /*1300*/  ISETP.GE.OR P6, PT, R20, c[0x0][0x314], !P2 ;  /* 0x0000c50014007a0c */ /* 0x000fe400057c6670 */
[----:B------:R-:W-:-:S05]  /*1310*/  ISETP.GE.OR P1, PT, R9, c[0x0][0x314], !P2 ;  /* 0x0000c50009007a0c */ /* 0x000fca0005726670 */
[----:B------:R-:W-:Y:S01]  /*1320*/  @!P4 SHF.R.S32.HI R0, RZ, 0x1f, R21 ;  /* 0x0000001fff00c819 */ /* 0x000fe20000011415 */
[----:B------:R-:W-:-:S04]  /*1330*/  @!P4 IMAD.WIDE.U32 R24, R12, R21, R30 ;  /* 0x000000150c18c225 */ /* 0x000fc800078e001e */
[----:B------:R-:W-:Y:S01]  /*1340*/  @!P4 IMAD R0, R0, R12, RZ ;  /* 0x0000000c0000c224 */ /* 0x000fe200078e02ff */
[----:B------:R-:W-:Y:S01]  /*1350*/  @!P4 LEA R22, P3, R24, c[0x0][0x208], 0x2 ;  /* 0x000082001816ca11 */ /* 0x000fe200078610ff */
[----:B------:R-:W-:Y:S01]  /*1360*/  @!P0 IMAD.MOV.U32 R36, RZ, RZ, R30 ;  /* 0x000000ffff248224 */ /* 0x000fe200078e001e */
[----:B------:R-:W-:Y:S01]  /*1370*/  @!P1 SHF.R.S32.HI R19, RZ, 0x1f, R9 ;  /* 0x0000001fff139819 */ /* 0x000fe20000011409 */
[----:B------:R-:W-:Y:S02]  /*1380*/  @!P4 IMAD R0, R21, R5, R0 ;  /* 0x000000051500c224 */ /* 0x000fe400078e0200 */
[----:B------:R-:W-:Y:S02]  /*1390*/  @!P0 IMAD.MOV.U32 R37, RZ, RZ, R31 ;  /* 0x000000ffff258224 */ /* 0x000fe400078e001f */
[----:B------:R-:W-:Y:S02]  /*13a0*/  @!P4 IMAD.IADD R0, R25, 0x1, R0 ;  /* 0x000000011900c824 */ /* 0x000fe400078e0200 */
[----:B------:R-:W-:-:S02]  /*13b0*/  IMAD.MOV.U32 R25, RZ, RZ, -0x800000 ;  /* 0xff800000ff197424 */ /* 0x000fc400078e00ff */
[-C--:B------:R-:W-:Y:S01]  /*13c0*/  @!P1 IMAD R19, R19, R12.reuse, RZ ;  /* 0x0000000c13139224 */ /* 0x080fe200078e02ff */
[----:B------:R-:W-:Y:S01]  /*13d0*/  @!P4 LEA.HI.X R23, R24, c[0x0][0x20c], R0, 0x2, P3 ;  /* 0x000083001817ca11 */ /* 0x000fe200018f1400 */
[----:B------:R-:W-:Y:S01]  /*13e0*/  @!P1 IMAD.MOV.U32 R42, RZ, RZ, R30 ;  /* 0x000000ffff2a9224 */ /* 0x000fe200078e001e */
[----:B------:R-:W-:Y:S01]  /*13f0*/  @!P0 SHF.R.S32.HI R0, RZ, 0x1f, R27 ;  /* 0x0000001fff008819 */ /* 0x000fe2000001141b */
[----:B------:R-:W-:Y:S01]  /*1400*/  @!P0 IMAD.WIDE.U32 R36, R12, R27, R36 ;  /* 0x0000001b0c248225 */ /* 0x000fe200078e0024 */
[----:B------:R-:W-:Y:S01]  /*1410*/  IADD3 R24, R27, 0x20, RZ ;  /* 0x000000201b187810 */ /* 0x000fe20007ffe0ff */
[----:B------:R0:W2:Y:S02]  /*1420*/  @!P4 LDG.E R25, [R22.64] ;  /* 0x000000081619c981 */ /* 0x0000a4000c1e1900 */
[----:B------:R-:W-:Y:S01]  /*1430*/  @!P0 IMAD R0, R0, R12, RZ ;  /* 0x0000000c00008224 */ /* 0x000fe200078e02ff */
[----:B------:R-:W-:Y:S01]  /*1440*/  ISETP.GE.OR P5, PT, R24, c[0x0][0x314], !P2 ;  /* 0x0000c50018007a0c */ /* 0x000fe200057a6670 */
[----:B------:R-:W-:-:S02]  /*1450*/  @!P1 IMAD.MOV.U32 R43, RZ, RZ, R31 ;  /* 0x000000ffff2b9224 */ /* 0x000fc400078e001f */
[----:B------:R-:W-:Y:S01]  /*1460*/  @!P0 IMAD R0, R27, R5, R0 ;  /* 0x000000051b008224 */ /* 0x000fe200078e0200 */
[----:B------:R-:W-:Y:S01]  /*1470*/  @!P0 LEA R32, P3, R36, c[0x0][0x208], 0x2 ;  /* 0x0000820024208a11 */ /* 0x000fe200078610ff */
[----:B------:R-:W-:-:S04]  /*1480*/  @!P1 IMAD.WIDE.U32 R42, R12, R9, R42 ;  /* 0x000000090c2a9225 */ /* 0x000fc800078e002a */
[----:B------:R-:W-:Y:S02]  /*1490*/  @!P0 IMAD.IADD R0, R37, 0x1, R0 ;  /* 0x0000000125008824 */ /* 0x000fe400078e0200 */
[----:B------:R-:W-:Y:S01]  /*14a0*/  @!P1 IMAD R19, R9, R5, R19 ;  /* 0x0000000509139224 */ /* 0x000fe200078e0213 */
[----:B------:R-:W-:Y:S01]  /*14b0*/  @!P6 SHF.R.S32.HI R9, RZ, 0x1f, R20 ;  /* 0x0000001fff09e819 */ /* 0x000fe20000011414 */
[----:B------:R-:W-:Y:S01]  /*14c0*/  IMAD.MOV.U32 R26, RZ, RZ, -0x800000 ;  /* 0xff800000ff1a7424 */ /* 0x000fe200078e00ff */
[C---:B------:R-:W-:Y:S02]  /*14d0*/  IADD3 R21, R27.reuse, 0x38, RZ ;  /* 0x000000381b157810 */ /* 0x040fe40007ffe0ff */
[C---:B0-----:R-:W-:Y:S02]  /*14e0*/  IADD3 R23, R27.reuse, 0x28, RZ ;  /* 0x000000281b177810 */ /* 0x041fe40007ffe0ff */
[----:B------:R-:W-:Y:S02]  /*14f0*/  IADD3 R22, R27, 0x30, RZ ;  /* 0x000000301b167810 */ /* 0x000fe40007ffe0ff */
[----:B------:R-:W-:-:S02]  /*1500*/  ISETP.GE.OR P4, PT, R23, c[0x0][0x314], !P2 ;  /* 0x0000c50017007a0c */ /* 0x000fc40005786670 */
[----:B------:R-:W-:Y:S01]  /*1510*/  @!P0 LEA.HI.X R33, R36, c[0x0][0x20c], R0, 0x2, P3 ;  /* 0x0000830024218a11 */ /* 0x000fe200018f1400 */
[----:B------:R-:W-:Y:S01]  /*1520*/  @!P6 IMAD.MOV.U32 R34, RZ, RZ, R30 ;  /* 0x000000ffff22e224 */ /* 0x000fe200078e001e */
[----:B------:R-:W-:Y:S01]  /*1530*/  ISETP.GE.OR P3, PT, R22, c[0x0][0x314], !P2 ;  /* 0x0000c50016007a0c */ /* 0x000fe20005766670 */
[----:B------:R-:W-:Y:S01]  /*1540*/  @!P6 IMAD.MOV.U32 R35, RZ, RZ, R31 ;  /* 0x000000ffff23e224 */ /* 0x000fe200078e001f */
[----:B------:R-:W-:Y:S01]  /*1550*/  ISETP.GE.OR P2, PT, R21, c[0x0][0x314], !P2 ;  /* 0x0000c50015007a0c */ /* 0x000fe20005746670 */
[----:B------:R-:W-:Y:S01]  /*1560*/  @!P6 IMAD R9, R9, R12, RZ ;  /* 0x0000000c0909e224 */ /* 0x000fe200078e02ff */
        /* <DEDUP_REMOVED lines=40> */
[----:B------:R0:W4:Y:S01]  /*17f0*/  @!P1 LDG.E R0, [R36.64] ;  /* 0x0000000824009981 */ /* 0x000122000c1e1900 */
[----:B------:R-:W-:Y:S02]  /*1800*/  @!P2 IMAD.IADD R9, R31, 0x1, R9 ;  /* 0x000000011f09a824 */ /* 0x000fe400078e0209 */
[----:B------:R-:W-:Y:S02]  /*1810*/  @!P3 IMAD.IADD R19, R49, 0x1, R19 ;  /* 0x000000013113b824 */ /* 0x000fe400078e0213 */
[----:B------:R-:W-:Y:S01]  /*1820*/  IMAD.MOV.U32 R21, RZ, RZ, -0x800000 ;  /* 0xff800000ff157424 */ /* 0x000fe200078e00ff */
[----:B------:R-:W-:Y:S01]  /*1830*/  @!P2 LEA.HI.X R33, R30, c[0x0][0x20c], R9, 0x2, P0 ;  /* 0x000083001e21aa11 */ /* 0x000fe200000f1409 */
[----:B------:R-:W5:Y:S01]  /*1840*/  @!P6 LDG.E R20, [R42.64] ;  /* 0x000000082a14e981 */ /* 0x000f62000c1e1900 */
[----:B------:R-:W-:-:S02]  /*1850*/  IMAD.MOV.U32 R9, RZ, RZ, -0x800000 ;  /* 0xff800000ff097424 */ /* 0x000fc400078e00ff */
[----:B------:R-:W-:Y:S01]  /*1860*/  IMAD.MOV.U32 R24, RZ, RZ, -0x800000 ;  /* 0xff800000ff187424 */ /* 0x000fe200078e00ff */
[----:B------:R1:W5:Y:S04]  /*1870*/  @!P2 LDG.E R21, [R32.64] ;  /* 0x000000082015a981 */ /* 0x000368000c1e1900 */
[----:B------:R-:W5:Y:S01]  /*1880*/  @!P5 LDG.E R9, [R34.64] ;  /* 0x000000082209d981 */ /* 0x000f62000c1e1900 */
[----:B0-----:R-:W-:-:S04]  /*1890*/  @!P3 LEA R36, P1, R48, c[0x0][0x208], 0x2 ;  /* 0x000082003024ba11 */ /* 0x001fc800078210ff */
[----:B------:R-:W-:Y:S01]  /*18a0*/  @!P3 LEA.HI.X R37, R48, c[0x0][0x20c], R19, 0x2, P1 ;  /* 0x000083003025ba11 */ /* 0x000fe200008f1413 */
[----:B------:R-:W-:-:S04]  /*18b0*/  IMAD.MOV.U32 R19, RZ, RZ, -0x800000 ;  /* 0xff800000ff137424 */ /* 0x000fc800078e00ff */
[----:B------:R-:W5:Y:S04]  /*18c0*/  @!P3 LDG.E R24, [R36.64] ;  /* 0x000000082418b981 */ /* 0x000f68000c1e1900 */
[----:B------:R0:W5:Y:S01]  /*18d0*/  @!P4 LDG.E R19, [R22.64] ;  /* 0x000000081613c981 */ /* 0x000162000c1e1900 */
[----:B------:R-:W-:-:S04]  /*18e0*/  IABS R29, c[0x0][0x1c0] ;  /* 0x00007000001d7a13 */ /* 0x000fc80000000000 */
[----:B-1----:R-:W1:Y:S08]  /*18f0*/  I2F.U32.RP R32, R29 ;  /* 0x0000001d00207306 */ /* 0x002e700000209000 */
[----:B-1----:R-:W1:Y:S02]  /*1900*/  MUFU.RCP R32, R32 ;  /* 0x0000002000207308 */ /* 0x002e640000001000 */
[----:B-1----:R-:W-:-:S06]  /*1910*/  IADD3 R32, R32, 0xffffffe, RZ ;  /* 0x0ffffffe20207810 */ /* 0x002fcc0007ffe0ff */
[----:B------:R-:W1:Y:S01]  /*1920*/  F2I.FTZ.U32.TRUNC.NTZ R33, R32 ;  /* 0x0000002000217305 */ /* 0x000e62000021f000 */
[----:B0-----:R-:W-:Y:S01]  /*1930*/  IABS R23, R6 ;  /* 0x0000000600177213 */ /* 0x001fe20000000000 */
[----:B-1----:R-:W-:Y:S02]  /*1940*/  IMAD.MOV R22, RZ, RZ, -R33 ;  /* 0x000000ffff167224 */ /* 0x002fe400078e0a21 */
[----:B------:R-:W-:Y:S02]  /*1950*/  IMAD.MOV.U32 R32, RZ, RZ, RZ ;  /* 0x000000ffff207224 */ /* 0x000fe400078e00ff */
[----:B------:R-:W-:Y:S01]  /*1960*/  IMAD R30, R22, R29, RZ ;  /* 0x0000001d161e7224 */ /* 0x000fe200078e02ff */
[----:B------:R-:W-:-:S03]  /*1970*/  IABS R22, c[0x0][0x1c0] ;  /* 0x0000700000167a13 */ /* 0x000fc60000000000 */
[----:B------:R-:W-:-:S04]  /*1980*/  IMAD.HI.U32 R30, R33, R30, R32 ;  /* 0x0000001e211e7227 */ /* 0x000fc800078e0020 */
[----:B------:R-:W-:Y:S02]  /*1990*/  IMAD.MOV R22, RZ, RZ, -R22 ;  /* 0x000000ffff167224 */ /* 0x000fe400078e0a16 */
[----:B------:R-:W-:Y:S01]  /*19a0*/  IMAD.HI.U32 R30, R30, R23, RZ ;  /* 0x000000171e1e7227 */ /* 0x000fe200078e00ff */
[----:B------:R-:W-:-:S03]  /*19b0*/  ISETP.GT.AND P1, PT, R39, 0x37f, PT ;  /* 0x0000037f2700780c */ /* 0x000fc60003f24270 */
[----:B------:R-:W-:Y:S01]  /*19c0*/  IMAD R22, R30, R22, R23 ;  /* 0x000000161e167224 */ /* 0x000fe200078e0217 */
[C---:B------:R-:W-:Y:S02]  /*19d0*/  ISETP.GT.AND P2, PT, R39.reuse, 0x3ff, PT ;  /* 0x000003ff2700780c */ /* 0x040fe40003f44270 */
[----:B------:R-:W-:Y:S02]  /*19e0*/  ISETP.GT.AND P0, PT, R39, 0x2ff, PT ;  /* 0x000002ff2700780c */ /* 0x000fe40003f04270 */
[----:B------:R-:W-:Y:S02]  /*19f0*/  ISETP.GT.U32.AND P4, PT, R29, R22, PT ;  /* 0x000000161d00720c */ /* 0x000fe40003f84070 */
[----:B------:R-:W-:Y:S01]  /*1a00*/  ISETP.GT.AND P3, PT, R39, 0x27f, PT ;  /* 0x0000027f2700780c */ /* 0x000fe20003f64270 */
[----:B------:R-:W-:Y:S01]  /*1a10*/  IMAD R27, R27, 0x11, R28 ;  /* 0x000000111b1b7824 */ /* 0x000fe200078e021c */
[----:B------:R-:W-:-:S09]  /*1a20*/  ISETP.GT.AND P6, PT, R39, 0x7f, PT ;  /* 0x0000007f2700780c */ /* 0x000fd20003fc4270 */
[----:B------:R-:W-:Y:S01]  /*1a30*/  @!P4 IMAD.IADD R22, R22, 0x1, -R29 ;  /* 0x000000011616c824 */ /* 0x000fe200078e0a1d */
[----:B------:R-:W-:Y:S02]  /*1a40*/  LOP3.LUT R6, R6, c[0x0][0x1c0], RZ, 0x3c, !PT ;  /* 0x0000700006067a12 */ /* 0x000fe400078e3cff */
[----:B------:R-:W-:Y:S01]  /*1a50*/  @!P4 IADD3 R30, R30, 0x1, RZ ;  /* 0x000000011e1ec810 */ /* 0x000fe20007ffe0ff */
[----:B------:R-:W-:Y:S01]  /*1a60*/  BSSY B0, `(.L_x_57) ;  /* 0x0000032000007945 */ /* 0x000fe20003800000 */
[----:B--2---:R-:W-:Y:S01]  /*1a70*/  @!P1 STS [R27.X4+0x220], R25 ;  /* 0x000220191b009388 */ /* 0x004fe20000004800 */
[----:B------:R-:W-:-:S03]  /*1a80*/  ISETP.GT.AND P1, PT, R39, 0x17f, PT ;  /* 0x0000017f2700780c */ /* 0x000fc60003f24270 */
[----:B---3--:R-:W-:Y:S01]  /*1a90*/  @!P2 STS [R27.X4], R26 ;  /* 0x0000001a1b00a388 */ /* 0x008fe20000004800 */
[----:B------:R-:W-:-:S03]  /*1aa0*/  ISETP.GT.AND P2, PT, R39, 0x1ff, PT ;  /* 0x000001ff2700780c */ /* 0x000fc60003f44270 */
[----:B----4-:R0:W-:Y:S01]  /*1ab0*/  @!P0 STS [R27.X4+0x440], R0 ;  /* 0x000440001b008388 */ /* 0x0101e20000004800 */
[----:B------:R-:W-:-:S03]  /*1ac0*/  ISETP.GT.AND P0, PT, R39, 0xff, PT ;  /* 0x000000ff2700780c */ /* 0x000fc60003f04270 */
[----:B-----5:R1:W-:Y:S01]  /*1ad0*/  @!P3 STS [R27.X4+0x660], R20 ;  /* 0x000660141b00b388 */ /* 0x0203e20000004800 */
        /* <DEDUP_REMOVED lines=19> */
[----:B------:R-:W-:Y:S05]  /*1c10*/  CALL.REL.NOINC `($__internal_1_$__cuda_sm20_div_s64) ;  /* 0x000032e000007944 */ /* 0x000fea0003c00000 */
[----:B------:R-:W-:Y:S02]  /*1c20*/  MOV R42, R0 ;  /* 0x00000000002a7202 */ /* 0x000fe40000000f00 */
[----:B------:R-:W-:Y:S01]  /*1c30*/  MOV R43, R25 ;  /* 0x00000019002b7202 */ /* 0x000fe20000000f00 */
[----:B------:R-:W-:Y:S05]  /*1c40*/  BRA `(.L_x_59) ;  /* 0x0000013000007947 */ /* 0x000fea0003800000 */
.L_x_58:
        /* <DEDUP_REMOVED lines=19> */
.L_x_59:
[----:B------:R-:W-:Y:S05]  /*1d80*/  BSYNC B0 ;  /* 0x0000000000007941 */ /* 0x000fea0003800000 */
.L_x_57:
[----:B------:R-:W-:Y:S01]  /*1d90*/  BAR.SYNC.DEFER_BLOCKING 0x0 ;  /* 0x0000000000007b1d */ /* 0x000fe20000010000 */
[----:B------:R-:W-:Y:S01]  /*1da0*/  LEA.HI R7, R7, R39, RZ, 0x3 ;  /* 0x0000002707077211 */ /* 0x000fe200078f18ff */
[----:B------:R-:W-:Y:S01]  /*1db0*/  IMAD.MOV.U32 R37, RZ, RZ, -0x800000 ;  /* 0xff800000ff257424 */ /* 0x000fe200078e00ff */
[----:B------:R-:W-:Y:S01]  /*1dc0*/  MOV R35, 0xff800000 ;  /* 0xff80000000237802 */ /* 0x000fe20000000f00 */
[----:B------:R-:W-:Y:S01]  /*1dd0*/  IMAD.MOV.U32 R38, RZ, RZ, -0x800000 ;  /* 0xff800000ff267424 */ /* 0x000fe200078e00ff */
[----:B------:R-:W-:Y:S01]  /*1de0*/  LOP3.LUT R0, R7, 0xfffffff8, RZ, 0xc0, !PT ;  /* 0xfffffff807007812 */ /* 0x000fe200078ec0ff */
[----:B------:R-:W-:Y:S01]  /*1df0*/  IMAD.MOV.U32 R36, RZ, RZ, -0x800000 ;  /* 0xff800000ff247424 */ /* 0x000fe200078e00ff */
[----:B------:R-:W-:Y:S01]  /*1e00*/  SHF.R.S32.HI R7, RZ, 0x3, R7 ;  /* 0x00000003ff077819 */ /* 0x000fe20000011407 */
[----:B------:R-:W-:Y:S01]  /*1e10*/  IMAD.MOV.U32 R33, RZ, RZ, -0x800000 ;  /* 0xff800000ff217424 */ /* 0x000fe200078e00ff */
[----:B------:R-:W-:Y:S01]  /*1e20*/  MOV R31, 0xff800000 ;  /* 0xff800000001f7802 */ /* 0x000fe20000000f00 */
[----:B------:R-:W-:Y:S01]  /*1e30*/  IMAD.IADD R39, R39, 0x1, -R0 ;  /* 0x0000000127277824 */ /* 0x000fe200078e0a00 */
[----:B------:R-:W-:Y:S01]  /*1e40*/  IABS R11, R3 ;  /* 0x00000003000b7213 */ /* 0x000fe20000000000 */
[----:B------:R-:W-:Y:S01]  /*1e50*/  IMAD.MOV.U32 R34, RZ, RZ, -0x800000 ;  /* 0xff800000ff227424 */ /* 0x000fe200078e00ff */
[----:B------:R-:W-:Y:S01]  /*1e60*/  IABS R10, c[0x0][0x1c0] ;  /* 0x00007000000a7a13 */ /* 0x000fe20000000000 */
[----:B------:R-:W-:Y:S01]  /*1e70*/  IMAD R26, R39, 0x11, R7 ;  /* 0x00000011271a7824 */ /* 0x000fe200078e0207 */
[----:B------:R-:W0:Y:S01]  /*1e80*/  I2F.RP R28, R11 ;  /* 0x0000000b001c7306 */ /* 0x000e220000209400 */
[----:B------:R-:W-:Y:S01]  /*1e90*/  IMAD.MOV.U32 R32, RZ, RZ, -0x800000 ;  /* 0xff800000ff207424 */ /* 0x000fe200078e00ff */
[----:B------:R-:W-:Y:S01]  /*1ea0*/  ULDC.U8 UR4, c[0x0][0x329] ;  /* 0x0000ca4000047ab9 */ /* 0x000fe20000000000 */
[----:B------:R-:W-:Y:S01]  /*1eb0*/  BSSY B1, `(.L_x_60) ;  /* 0x0000259000017945 */ /* 0x000fe20003800000 */
[----:B------:R-:W-:Y:S01]  /*1ec0*/  IMAD.MOV.U32 R30, RZ, RZ, 0x7f800000 ;  /* 0x7f800000ff1e7424 */ /* 0x000fe200078e00ff */
[----:B------:R-:W-:Y:S04]  /*1ed0*/  @!P6 LDS R37, [R26.X4] ;  /* 0x000000001a25e984 */ /* 0x000fe80000004800 */
[----:B------:R-:W1:Y:S01]  /*1ee0*/  @!P6 LDS R38, [R26.X4+0x220] ;  /* 0x000220001a26e984 */ /* 0x000e620000004800 */
[----:B0-----:R-:W0:Y:S03]  /*1ef0*/  MUFU.RCP R28, R28 ;  /* 0x0000001c001c7308 */ /* 0x001e260000001000 */
[----:B------:R-:W2:Y:S04]  /*1f00*/  @!P6 LDS R35, [R26.X4+0x440] ;  /* 0x000440001a23e984 */ /* 0x000ea80000004800 */
[----:B------:R-:W3:Y:S04]  /*1f10*/  @!P6 LDS R36, [R26.X4+0x660] ;  /* 0x000660001a24e984 */ /* 0x000ee80000004800 */
[----:B------:R-:W4:Y:S04]  /*1f20*/  @!P6 LDS R33, [R26.X4+0x880] ;  /* 0x000880001a21e984 */ /* 0x000f280000004800 */
[----:B------:R-:W5:Y:S01]  /*1f30*/  @!P6 LDS R34, [R26.X4+0xaa0] ;  /* 0x000aa0001a22e984 */ /* 0x000f620000004800 */
[----:B0-----:R-:W-:-:S03]  /*1f40*/  IADD3 R28, R28, 0xffffffe, RZ ;  /* 0x0ffffffe1c1c7810 */ /* 0x001fc60007ffe0ff */
[----:B------:R-:W0:Y:S01]  /*1f50*/  @!P6 LDS R31, [R26.X4+0xcc0] ;  /* 0x000cc0001a1fe984 */ /* 0x000e220000004800 */
[----:B------:R1:W-:Y:S03]  /*1f60*/  F2I.FTZ.U32.TRUNC.NTZ R29, R28 ;  /* 0x0000001c001d7305 */ /* 0x0003e6000021f000 */
[----:B------:R-:W0:Y:S01]  /*1f70*/  @!P6 LDS R32, [R26.X4+0xee0] ;  /* 0x000ee0001a20e984 */ /* 0x000e220000004800 */
[----:B-1----:R-:W-:Y:S01]  /*1f80*/  IMAD.MOV.U32 R28, RZ, RZ, RZ ;  /* 0x000000ffff1c7224 */ /* 0x002fe200078e00ff */
[----:B------:R-:W-:-:S04]  /*1f90*/  FMNMX.FTZ R9, R37, R38, !PT ;  /* 0x0000002625097209 */ /* 0x000fc80007810000 */
[----:B--2---:R-:W-:-:S04]  /*1fa0*/  FMNMX.FTZ R9, R9, R35, !PT ;  /* 0x0000002309097209 */ /* 0x004fc80007810000 */
[----:B---3--:R-:W-:-:S04]  /*1fb0*/  FMNMX.FTZ R9, R9, R36, !PT ;  /* 0x0000002409097209 */ /* 0x008fc80007810000 */
[----:B----4-:R-:W-:-:S04]  /*1fc0*/  FMNMX.FTZ R9, R9, R33, !PT ;  /* 0x0000002109097209 */ /* 0x010fc80007810000 */
[----:B-----5:R-:W-:-:S04]  /*1fd0*/  FMNMX.FTZ R9, R9, R34, !PT ;  /* 0x0000002209097209 */ /* 0x020fc80007810000 */
[----:B0-----:R-:W-:-:S04]  /*1fe0*/  FMNMX.FTZ R9, R9, R31, !PT ;  /* 0x0000001f09097209 */ /* 0x001fc80007810000 */
[----:B------:R-:W-:-:S05]  /*1ff0*/  FMNMX.FTZ R9, R9, R32, !PT ;  /* 0x0000002009097209 */ /* 0x000fca0007810000 */
        /* <DEDUP_REMOVED lines=10> */
[C---:B------:R-:W-:Y:S02]  /*20a0*/  FADD.FTZ R25, -R0.reuse, R38 ;  /* 0x0000002600197221 */ /* 0x040fe40000010100 */
        /* <DEDUP_REMOVED lines=8> */
[----:B------:R-:W-:Y:S01]  /*2130*/  FADD.FTZ R21, -R0, R34 ;  /* 0x0000002200157221 */ /* 0x000fe20000010100 */
[----:B------:R-:W0:Y:S01]  /*2140*/  MUFU.EX2 R25, R25 ;  /* 0x0000001900197308 */ /* 0x000e220000000800 */
[----:B------:R-:W-:Y:S02]  /*2150*/  FMUL.FTZ R22, R22, 1.4426950216293334961 ;  /* 0x3fb8aa3b16167820 */ /* 0x000fe40000410000 */
[----:B------:R-:W-:Y:S02]  /*2160*/  FMUL.FTZ R21, R21, 1.4426950216293334961 ;  /* 0x3fb8aa3b15157820 */ /* 0x000fe40000410000 */
[----:B------:R-:W-:-:S02]  /*2170*/  FADD.FTZ R20, -R0, R31 ;  /* 0x0000001f00147221 */ /* 0x000fc40000010100 */
[----:B------:R-:W-:Y:S01]  /*2180*/  FADD.FTZ R19, -R0, R32 ;  /* 0x0000002000137221 */ /* 0x000fe20000010100 */
[----:B------:R-:W1:Y:S01]  /*2190*/  MUFU.EX2 R24, R24 ;  /* 0x0000001800187308 */ /* 0x000e620000000800 */
[----:B------:R-:W-:Y:S02]  /*21a0*/  FMUL.FTZ R20, R20, 1.4426950216293334961 ;  /* 0x3fb8aa3b14147820 */ /* 0x000fe40000410000 */
[----:B------:R-:W-:-:S05]  /*21b0*/  FMUL.FTZ R19, R19, 1.4426950216293334961 ;  /* 0x3fb8aa3b13137820 */ /* 0x000fca0000410000 */
[----:B------:R-:W2:Y:S01]  /*21c0*/  MUFU.EX2 R23, R23 ;  /* 0x0000001700177308 */ /* 0x000ea20000000800 */
[----:B0-----:R-:W-:-:S07]  /*21d0*/  FADD.FTZ R25, R27, R25 ;  /* 0x000000191b197221 */ /* 0x001fce0000010000 */
[----:B------:R-:W0:Y:S01]  /*21e0*/  MUFU.EX2 R22, R22 ;  /* 0x0000001600167308 */ /* 0x000e220000000800 */
[----:B-1----:R-:W-:-:S07]  /*21f0*/  FADD.FTZ R24, R25, R24 ;  /* 0x0000001819187221 */ /* 0x002fce0000010000 */
[----:B------:R-:W1:Y:S01]  /*2200*/  MUFU.EX2 R21, R21 ;  /* 0x0000001500157308 */ /* 0x000e620000000800 */
[----:B--2---:R-:W-:Y:S02]  /*2210*/  FADD.FTZ R23, R24, R23 ;  /* 0x0000001718177221 */ /* 0x004fe40000010000 */
[----:B------:R-:W-:-:S05]  /*2220*/  IMAD.MOV.U32 R24, RZ, RZ, RZ ;  /* 0x000000ffff187224 */ /* 0x000fca00078e00ff */
[----:B------:R-:W2:Y:S01]  /*2230*/  MUFU.EX2 R20, R20 ;  /* 0x0000001400147308 */ /* 0x000ea20000000800 */
[----:B0-----:R-:W-:-:S07]  /*2240*/  FADD.FTZ R22, R23, R22 ;  /* 0x0000001617167221 */ /* 0x001fce0000010000 */
[----:B------:R-:W0:Y:S01]  /*2250*/  MUFU.EX2 R19, R19 ;  /* 0x0000001300137308 */ /* 0x000e220000000800 */
[----:B-1----:R-:W-:Y:S02]  /*2260*/  FADD.FTZ R21, R22, R21 ;  /* 0x0000001516157221 */ /* 0x002fe40000010000 */
[----:B------:R-:W-:-:S04]  /*2270*/  IMAD.MOV R22, RZ, RZ, -R29 ;  /* 0x000000ffff167224 */ /* 0x000fc800078e0a1d */
[----:B------:R-:W-:Y:S02]  /*2280*/  IMAD R22, R22, R11, RZ ;  /* 0x0000000b16167224 */ /* 0x000fe400078e02ff */
[----:B--2---:R-:W-:Y:S02]  /*2290*/  FADD.FTZ R21, R21, R20 ;  /* 0x0000001415157221 */ /* 0x004fe40000010000 */
[----:B------:R0:W1:Y:S01]  /*22a0*/  MUFU.RCP R20, R9 ;  /* 0x0000000900147308 */ /* 0x0000620000001000 */
[----:B------:R-:W-:-:S04]  /*22b0*/  IMAD.HI.U32 R22, R29, R22, R28 ;  /* 0x000000161d167227 */ /* 0x000fc800078e001c */
[----:B0-----:R-:W-:Y:S01]  /*22c0*/  FADD.FTZ R9, R21, R19 ;  /* 0x0000001315097221 */ /* 0x001fe20000010000 */
[----:B-1----:R-:W-:Y:S01]  /*22d0*/  IADD3 R20, R20, 0xffffffe, RZ ;  /* 0x0ffffffe14147810 */ /* 0x002fe20007ffe0ff */
[----:B------:R-:W-:-:S03]  /*22e0*/  IMAD.IADD R21, R8, 0x1, R11 ;  /* 0x0000000108157824 */ /* 0x000fc600078e020b */
[----:B------:R-:W0:Y:S01]  /*22f0*/  SHFL.BFLY PT, R19, R9, 0x4, 0x1f ;  /* 0x0c801f0009137f89 */ /* 0x000e2200000e0000 */
[----:B------:R-:W1:Y:S02]  /*2300*/  F2I.FTZ.U32.TRUNC.NTZ R25, R20 ;  /* 0x0000001400197305 */ /* 0x000e64000021f000 */
[----:B-1----:R-:W-:Y:S02]  /*2310*/  IADD3 R8, RZ, -R25, RZ ;  /* 0x80000019ff087210 */ /* 0x002fe40007ffe0ff */
[----:B------:R-:W-:-:S03]  /*2320*/  IABS R20, R21 ;  /* 0x0000001500147213 */ /* 0x000fc60000000000 */
[----:B------:R-:W-:Y:S01]  /*2330*/  IMAD R8, R8, R10, RZ ;  /* 0x0000000a08087224 */ /* 0x000fe200078e02ff */
[----:B------:R-:W-:Y:S01]  /*2340*/  MOV R27, R20 ;  /* 0x00000014001b7202 */ /* 0x000fe20000000f00 */
[----:B0-----:R-:W-:Y:S01]  /*2350*/  FADD.FTZ R19, R9, R19 ;  /* 0x0000001309137221 */ /* 0x001fe20000010000 */
[----:B------:R-:W-:Y:S01]  /*2360*/  IABS R9, R3 ;  /* 0x0000000300097213 */ /* 0x000fe20000000000 */
[----:B------:R-:W-:Y:S01]  /*2370*/  IMAD.HI.U32 R8, R25, R8, R24 ;  /* 0x0000000819087227 */ /* 0x000fe200078e0018 */
[----:B------:R-:W-:Y:S02]  /*2380*/  IABS R20, c[0x0][0x1c0] ;  /* 0x0000700000147a13 */ /* 0x000fe40000000000 */
[----:B------:R-:W0:Y:S01]  /*2390*/  SHFL.BFLY PT, R23, R19, 0x2, 0x1f ;  /* 0x0c401f0013177f89 */ /* 0x000e2200000e0000 */
[----:B------:R-:W-:Y:S02]  /*23a0*/  IMAD.MOV R9, RZ, RZ, -R9 ;  /* 0x000000ffff097224 */ /* 0x000fe400078e0a09 */
[----:B------:R-:W-:-:S04]  /*23b0*/  IMAD.HI.U32 R22, R22, R27, RZ ;  /* 0x0000001b16167227 */ /* 0x000fc800078e00ff */
[----:B------:R-:W-:Y:S02]  /*23c0*/  IMAD R9, R22, R9, R27 ;  /* 0x0000000916097224 */ /* 0x000fe400078e021b */
[----:B------:R-:W-:Y:S02]  /*23d0*/  IMAD.MOV R20, RZ, RZ, -R20 ;  /* 0x000000ffff147224 */ /* 0x000fe400078e0a14 */
[----:B------:R-:W-:Y:S01]  /*23e0*/  IMAD.HI.U32 R8, R8, R27, RZ ;  /* 0x0000001b08087227 */ /* 0x000fe200078e00ff */
[----:B------:R-:W-:-:S03]  /*23f0*/  ISETP.GT.U32.AND P0, PT, R11, R9, PT ;  /* 0x000000090b00720c */ /* 0x000fc60003f04070 */
[----:B------:R-:W-:-:S05]  /*2400*/  IMAD R20, R8, R20, R27 ;  /* 0x0000001408147224 */ /* 0x000fca00078e021b */
[----:B------:R-:W-:Y:S01]  /*2410*/  ISETP.GT.U32.AND P5, PT, R10, R20, PT ;  /* 0x000000140a00720c */ /* 0x000fe20003fa4070 */
[----:B0-----:R-:W-:-:S04]  /*2420*/  FADD.FTZ R23, R19, R23 ;  /* 0x0000001713177221 */ /* 0x001fc80000010000 */
[-C--:B------:R-:W-:Y:S02]  /*2430*/  @!P0 IADD3 R9, R9, -R11.reuse, RZ ;  /* 0x8000000b09098210 */ /* 0x080fe40007ffe0ff */
[----:B------:R-:W-:Y:S01]  /*2440*/  @!P0 IADD3 R22, R22, 0x1, RZ ;  /* 0x0000000116168810 */ /* 0x000fe20007ffe0ff */
[----:B------:R-:W0:Y:S01]  /*2450*/  SHFL.BFLY PT, R19, R23, 0x1, 0x1f ;  /* 0x0c201f0017137f89 */ /* 0x000e2200000e0000 */
[-C--:B------:R-:W-:Y:S02]  /*2460*/  ISETP.GE.U32.AND P4, PT, R9, R11.reuse, PT ;  /* 0x0000000b0900720c */ /* 0x080fe40003f86070 */
[C---:B------:R-:W-:Y:S02]  /*2470*/  LOP3.LUT R9, R21.reuse, R11, RZ, 0x3c, !PT ;  /* 0x0000000b15097212 */ /* 0x040fe400078e3cff */
[----:B------:R-:W-:Y:S01]  /*2480*/  @!P5 IMAD.IADD R20, R20, 0x1, -R10 ;  /* 0x000000011414d824 */ /* 0x000fe200078e0a0a */
[----:B------:R-:W-:Y:S02]  /*2490*/  LOP3.LUT R21, R21, c[0x0][0x1c0], RZ, 0x3c, !PT ;  /* 0x0000700015157a12 */ /* 0x000fe400078e3cff */
[----:B------:R-:W-:-:S02]  /*24a0*/  ISETP.GE.AND P3, PT, R9, RZ, PT ;  /* 0x000000ff0900720c */ /* 0x000fc40003f66270 */
[----:B------:R-:W-:Y:S01]  /*24b0*/  ISETP.GE.U32.AND P1, PT, R20, R10, PT ;  /* 0x0000000a1400720c */ /* 0x000fe20003f26070 */
[----:B------:R-:W1:Y:S01]  /*24c0*/  S2R R9, SR_TID.X ;  /* 0x0000000000097919 */ /* 0x000e620000002100 */
[----:B------:R-:W-:Y:S02]  /*24d0*/  ISETP.GT.AND P0, PT, R3, RZ, PT ;  /* 0x000000ff0300720c */ /* 0x000fe40003f04270 */
[----:B------:R-:W-:Y:S02]  /*24e0*/  @!P5 IADD3 R8, R8, 0x1, RZ ;  /* 0x000000010808d810 */ /* 0x000fe40007ffe0ff */
[----:B------:R-:W-:Y:S02]  /*24f0*/  ISETP.GE.AND P2, PT, R21, RZ, PT ;  /* 0x000000ff1500720c */ /* 0x000fe40003f46270 */
[----:B------:R-:W-:Y:S02]  /*2500*/  @P4 IADD3 R22, R22, 0x1, RZ ;  /* 0x0000000116164810 */ /* 0x000fe40007ffe0ff */
[----:B------:R-:W-:-:S02]  /*2510*/  ISETP.GT.AND P4, PT, R4, RZ, PT ;  /* 0x000000ff0400720c */ /* 0x000fc40003f84270 */
        /* <DEDUP_REMOVED lines=9> */
[----:B------:R-:W-:Y:S02]  /*25b0*/  SHF.R.S32.HI R20, RZ, 0x1f, R4 ;  /* 0x0000001fff147819 */ /* 0x000fe40000011404 */
[----:B------:R-:W-:Y:S02]  /*25c0*/  @!P2 IADD3 R8, -R8, RZ, RZ ;  /* 0x000000ff0808a210 */ /* 0x000fe40007ffe1ff */
[C---:B-1----:R-:W-:Y:S02]  /*25d0*/  LOP3.LUT P2, RZ, R9.reuse, 0x7, RZ, 0xc0, !PT ;  /* 0x0000000709ff7812 */ /* 0x042fe4000784c0ff */
[----:B------:R-:W-:Y:S02]  /*25e0*/  LEA.HI.SX32 R21, R4, 0x1, 0x1 ;  /* 0x0000000104157811 */ /* 0x000fe400078f0aff */
[----:B------:R-:W-:Y:S01]  /*25f0*/  @!P4 IADD3 R21, R20, RZ, RZ ;  /* 0x000000ff1415c210 */ /* 0x000fe20007ffe0ff */
[----:B------:R-:W0:Y:S01]  /*2600*/  @P1 MUFU.LG2 R19, R19 ;  /* 0x0000001300131308 */ /* 0x000e220000000c00 */
[----:B------:R-:W-:Y:S01]  /*2610*/  IMAD.MOV.U32 R20, RZ, RZ, c[0x0][0x214] ;  /* 0x00008500ff147624 */ /* 0x000fe200078e00ff */
[----:B------:R-:W-:-:S02]  /*2620*/  ISETP.GT.OR P2, PT, R9, 0x7f, P2 ;  /* 0x0000007f0900780c */ /* 0x000fc40001744670 */
        /* <DEDUP_REMOVED lines=63> */
.L_x_64:
        /* <DEDUP_REMOVED lines=22> */
.L_x_65:
[----:B------:R-:W-:Y:S05]  /*2b80*/  BSYNC B0 ;  /* 0x0000000000007941 */ /* 0x000fea0003800000 */
.L_x_63:
        /* <DEDUP_REMOVED lines=8> */
[----:B------:R-:W-:Y:S05]  /*2c10*/  CALL.REL.NOINC `($__internal_1_$__cuda_sm20_div_s64) ;  /* 0x000022e000007944 */ /* 0x000fea0003c00000 */
        /* <DEDUP_REMOVED lines=11> */
.L_x_67:
        /* <DEDUP_REMOVED lines=22> */
.L_x_68:
[----:B------:R-:W-:Y:S05]  /*2e30*/  BSYNC B0 ;  /* 0x0000000000007941 */ /* 0x000fea0003800000 */
.L_x_66:
        /* <DEDUP_REMOVED lines=11> */
[----:B------:R-:W-:Y:S05]  /*2ef0*/  CALL.REL.NOINC `($__internal_1_$__cuda_sm20_div_s64) ;  /* 0x0000200000007944 */ /* 0x000fea0003c00000 */
        /* <DEDUP_REMOVED lines=12> */
.L_x_70:
        /* <DEDUP_REMOVED lines=22> */
.L_x_71:
[----:B------:R-:W-:Y:S05]  /*3120*/  BSYNC B0 ;  /* 0x0000000000007941 */ /* 0x000fea0003800000 */
.L_x_69:
        /* <DEDUP_REMOVED lines=52> */
.L_x_73:
        /* <DEDUP_REMOVED lines=23> */
.L_x_74:
[----:B------:R-:W-:Y:S05]  /*35e0*/  BSYNC B0 ;  /* 0x0000000000007941 */ /* 0x000fea0003800000 */
.L_x_72:
        /* <DEDUP_REMOVED lines=20> */
.L_x_76:
        /* <DEDUP_REMOVED lines=22> */
.L_x_77:
[----:B------:R-:W-:Y:S05]  /*3890*/  BSYNC B0 ;  /* 0x0000000000007941 */ /* 0x000fea0003800000 */
.L_x_75:
        /* <DEDUP_REMOVED lines=22> */
.L_x_79:
        /* <DEDUP_REMOVED lines=23> */
.L_x_80:
[----:B------:R-:W-:Y:S05]  /*3b70*/  BSYNC B0 ;  /* 0x0000000000007941 */ /* 0x000fea0003800000 */
.L_x_78:
        /* <DEDUP_REMOVED lines=38> */
.L_x_82:
        /* <DEDUP_REMOVED lines=23> */
.L_x_83:
[----:B------:R-:W-:Y:S05]  /*3f50*/  BSYNC B0 ;  /* 0x0000000000007941 */ /* 0x000fea0003800000 */
.L_x_81:
        /* <DEDUP_REMOVED lines=31> */
.L_x_85:
        /* <DEDUP_REMOVED lines=23> */
.L_x_86:
[----:B------:R-:W-:Y:S05]  /*42c0*/  BSYNC B0 ;  /* 0x0000000000007941 */ /* 0x000fea0003800000 */
.L_x_84:
        /* <DEDUP_REMOVED lines=20> */
.L_x_62:
[----:B------:R-:W-:-:S04]  /*4410*/  LEA R2, P0, R44, c[0x0][0x200], 0x2 ;  /* 0x000080002c027a11 */ /* 0x000fc800078010ff */
[----:B------:R-:W-:-:S05]  /*4420*/  LEA.HI.X R3, R44, c[0x0][0x204], R45, 0x2, P0 ;  /* 0x000081002c037a11 */ /* 0x000fca00000f142d */
[----:B------:R0:W-:Y:S04]  /*4430*/  STG.E [R2.64], R30 ;  /* 0x0000001e02007986 */ /* 0x0001e8000c101908 */
.L_x_61:
[----:B------:R-:W-:Y:S05]  /*4440*/  BSYNC B1 ;  /* 0x0000000000017941 */ /* 0x000fea0003800000 */
.L_x_60:
[C---:B------:R-:W-:Y:S01]  /*4450*/  IADD3 R0, R39.reuse, 0x8, RZ ;  /* 0x0000000827007810 */ /* 0x040fe20007ffe0ff */
[----:B0-----:R-:W-:Y:S01]  /*4460*/  HFMA2.MMA R4, -RZ, RZ, 0, 0 ;  /* 0x00000000ff047435 */ /* 0x001fe200000001ff */
[C---:B------:R-:W-:Y:S01]  /*4470*/  ISETP.GE.OR P5, PT, R39.reuse, c[0x0][0x314], P6 ;  /* 0x0000c50027007a0c */ /* 0x040fe200037a6670 */
[C---:B------:R-:W-:Y:S01]  /*4480*/  IMAD.SHL.U32 R18, R39.reuse, 0x4, RZ ;  /* 0x0000000427127824 */ /* 0x040fe200078e00ff */
[----:B------:R-:W-:Y:S02]  /*4490*/  ISETP.GE.OR P0, PT, R0, c[0x0][0x314], P6 ;  /* 0x0000c50000007a0c */ /* 0x000fe40003706670 */
[----:B------:R-:W-:-:S04]  /*44a0*/  IADD3 R0, R39, 0x10, RZ ;  /* 0x0000001027007810 */ /* 0x000fc80007ffe0ff */
[----:B------:R-:W-:Y:S02]  /*44b0*/  ISETP.GE.OR P4, PT, R0, c[0x0][0x314], P6 ;  /* 0x0000c50000007a0c */ /* 0x000fe40003786670 */
[----:B------:R-:W-:-:S03]  /*44c0*/  IADD3 R0, R39, 0x18, RZ ;  /* 0x0000001827007810 */ /* 0x000fc60007ffe0ff */
[----:B------:R-:W-:Y:S01]  /*44d0*/  @!P5 FADD.FTZ R37, -R30, R37 ;  /* 0x000000251e25d221 */ /* 0x000fe20000010100 */
[----:B------:R-:W-:Y:S01]  /*44e0*/  ISETP.GE.OR P3, PT, R0, c[0x0][0x314], P6 ;  /* 0x0000c50000007a0c */ /* 0x000fe20003766670 */
[----:B------:R-:W-:Y:S01]  /*44f0*/  @!P0 FADD.FTZ R2, -R30, R38 ;  /* 0x000000261e028221 */ /* 0x000fe20000010100 */
[----:B------:R-:W-:Y:S01]  /*4500*/  IADD3 R0, R39, 0x20, RZ ;  /* 0x0000002027007810 */ /* 0x000fe20007ffe0ff */
[----:B------:R-:W-:Y:S02]  /*4510*/  @!P5 FMUL.FTZ R37, R37, 1.4426950216293334961 ;  /* 0x3fb8aa3b2525d820 */ /* 0x000fe40000410000 */
[----:B------:R-:W-:Y:S01]  /*4520*/  @!P0 FMUL.FTZ R2, R2, 1.4426950216293334961 ;  /* 0x3fb8aa3b02028820 */ /* 0x000fe20000410000 */
[----:B------:R-:W-:Y:S01]  /*4530*/  ISETP.GE.OR P2, PT, R0, c[0x0][0x314], P6 ;  /* 0x0000c50000007a0c */ /* 0x000fe20003746670 */
[----:B------:R-:W-:Y:S01]  /*4540*/  @!P4 FADD.FTZ R35, -R30, R35 ;  /* 0x000000231e23c221 */ /* 0x000fe20000010100 */
[----:B------:R-:W-:Y:S01]  /*4550*/  IADD3 R0, R39, 0x28, RZ ;  /* 0x0000002827007810 */ /* 0x000fe20007ffe0ff */
[----:B------:R-:W0:Y:S02]  /*4560*/  @!P5 MUFU.EX2 R37, R37 ;  /* 0x000000250025d308 */ /* 0x000e240000000800 */
[----:B------:R-:W-:Y:S01]  /*4570*/  @!P4 FMUL.FTZ R35, R35, 1.4426950216293334961 ;  /* 0x3fb8aa3b2323c820 */ /* 0x000fe20000410000 */
[----:B------:R-:W-:Y:S01]  /*4580*/  ISETP.GE.OR P1, PT, R0, c[0x0][0x314], P6 ;  /* 0x0000c50000007a0c */ /* 0x000fe20003726670 */
[----:B------:R-:W-:Y:S01]  /*4590*/  @!P3 FADD.FTZ R36, -R30, R36 ;  /* 0x000000241e24b221 */ /* 0x000fe20000010100 */
[----:B------:R-:W-:-:S03]  /*45a0*/  IADD3 R0, R39, 0x30, RZ ;  /* 0x0000003027007810 */ /* 0x000fc60007ffe0ff */
[----:B------:R-:W1:Y:S01]  /*45b0*/  @!P0 MUFU.EX2 R2, R2 ;  /* 0x0000000200028308 */ /* 0x000e620000000800 */
[----:B------:R-:W-:Y:S02]  /*45c0*/  @!P3 FMUL.FTZ R36, R36, 1.4426950216293334961 ;  /* 0x3fb8aa3b2424b820 */ /* 0x000fe40000410000 */
[----:B------:R-:W-:-:S04]  /*45d0*/  @!P2 FADD.FTZ R33, -R30, R33 ;  /* 0x000000211e21a221 */ /* 0x000fc80000010100 */
[----:B------:R-:W-:Y:S01]  /*45e0*/  @!P2 FMUL.FTZ R33, R33, 1.4426950216293334961 ;  /* 0x3fb8aa3b2121a820 */ /* 0x000fe20000410000 */
[----:B------:R-:W2:Y:S01]  /*45f0*/  @!P4 MUFU.EX2 R35, R35 ;  /* 0x000000230023c308 */ /* 0x000ea20000000800 */
[----:B------:R-:W-:Y:S01]  /*4600*/  @!P1 FADD.FTZ R34, -R30, R34 ;  /* 0x000000221e229221 */ /* 0x000fe20000010100 */
[----:B0-----:R-:W-:Y:S03]  /*4610*/  @!P5 STS [R26.X4], R37 ;  /* 0x000000251a00d388 */ /* 0x001fe60000004800 */
[----:B------:R-:W-:Y:S01]  /*4620*/  @!P1 FMUL.FTZ R34, R34, 1.4426950216293334961 ;  /* 0x3fb8aa3b22229820 */ /* 0x000fe20000410000 */
[----:B-1----:R0:W-:Y:S01]  /*4630*/  @!P0 STS [R26.X4+0x220], R2 ;  /* 0x000220021a008388 */ /* 0x0021e20000004800 */
[----:B------:R-:W-:Y:S01]  /*4640*/  ISETP.GE.OR P0, PT, R0, c[0x0][0x314], P6 ;  /* 0x0000c50000007a0c */ /* 0x000fe20003706670 */
[----:B------:R-:W1:Y:S01]  /*4650*/  @!P3 MUFU.EX2 R36, R36 ;  /* 0x000000240024b308 */ /* 0x000e620000000800 */
[----:B------:R-:W-:-:S04]  /*4660*/  IADD3 R0, R39, 0x38, RZ ;  /* 0x0000003827007810 */ /* 0x000fc80007ffe0ff */
[----:B------:R-:W-:Y:S01]  /*4670*/  ISETP.GE.OR P6, PT, R0, c[0x0][0x314], P6 ;  /* 0x0000c50000007a0c */ /* 0x000fe200037c6670 */
[----:B--2---:R-:W-:Y:S02]  /*4680*/  @!P4 STS [R26.X4+0x440], R35 ;  /* 0x000440231a00c388 */ /* 0x004fe40000004800 */
[----:B------:R-:W2:Y:S04]  /*4690*/  @!P2 MUFU.EX2 R33, R33 ;  /* 0x000000210021a308 */ /* 0x000ea80000000800 */
[----:B------:R-:W-:-:S04]  /*46a0*/  @!P0 FADD.FTZ R31, -R30, R31 ;  /* 0x0000001f1e1f8221 */ /* 0x000fc80000010100 */
[----:B------:R-:W-:Y:S01]  /*46b0*/  @!P0 FMUL.FTZ R31, R31, 1.4426950216293334961 ;  /* 0x3fb8aa3b1f1f8820 */ /* 0x000fe20000410000 */
[----:B------:R-:W3:Y:S01]  /*46c0*/  @!P1 MUFU.EX2 R34, R34 ;  /* 0x0000002200229308 */ /* 0x000ee20000000800 */
[----:B------:R-:W-:Y:S01]  /*46d0*/  @!P6 FADD.FTZ R30, -R30, R32 ;  /* 0x000000201e1ee221 */ /* 0x000fe20000010100 */
[----:B-1----:R-:W-:Y:S03]  /*46e0*/  @!P3 STS [R26.X4+0x660], R36 ;  /* 0x000660241a00b388 */ /* 0x002fe60000004800 */
[----:B------:R-:W-:Y:S01]  /*46f0*/  @!P6 FMUL.FTZ R0, R30, 1.4426950216293334961 ;  /* 0x3fb8aa3b1e00e820 */ /* 0x000fe20000410000 */
[----:B0-----:R-:W-:Y:S01]  /*4700*/  CS2R R2, SRZ ;  /* 0x0000000000027805 */ /* 0x001fe2000001ff00 */
[----:B--2---:R-:W-:Y:S01]  /*4710*/  @!P2 STS [R26.X4+0x880], R33 ;  /* 0x000880211a00a388 */ /* 0x004fe20000004800 */
[----:B------:R-:W0:Y:S08]  /*4720*/  @!P0 MUFU.EX2 R31, R31 ;  /* 0x0000001f001f8308 */ /* 0x000e300000000800 */
[----:B------:R-:W1:Y:S01]  /*4730*/  @!P6 MUFU.EX2 R0, R0 ;  /* 0x000000000000e308 */ /* 0x000e620000000800 */
[----:B---3--:R-:W-:Y:S04]  /*4740*/  @!P1 STS [R26.X4+0xaa0], R34 ;  /* 0x000aa0221a009388 */ /* 0x008fe80000004800 */
[----:B0-----:R-:W-:Y:S04]  /*4750*/  @!P0 STS [R26.X4+0xcc0], R31 ;  /* 0x000cc01f1a008388 */ /* 0x001fe80000004800 */
[----:B-1----:R0:W-:Y:S02]  /*4760*/  @!P6 STS [R26.X4+0xee0], R0 ;  /* 0x000ee0001a00e388 */ /* 0x0021e40000004800 */
[----:B0-----:R-:W-:-:S02]  /*4770*/  IMAD.MOV.U32 R0, RZ, RZ, c[0x0][0x314] ;  /* 0x0000c500ff007624 */ /* 0x001fc400078e00ff */
[----:B------:R-:W-:Y:S03]  /*4780*/  BAR.SYNC.DEFER_BLOCKING 0x0 ;  /* 0x0000000000007b1d */ /* 0x000fe60000010000 */
[----:B------:R-:W-:Y:S02]  /*4790*/  ISETP.GE.AND P0, PT, R0, 0x1, PT ;  /* 0x000000010000780c */ /* 0x000fe40003f06270 */
[----:B------:R-:W-:-:S11]  /*47a0*/  MOV R0, RZ ;  /* 0x000000ff00007202 */ /* 0x000fd60000000f00 */
[----:B------:R-:W-:Y:S05]  /*47b0*/  @!P0 BRA `(.L_x_87) ;  /* 0x0000024000008947 */ /* 0x000fea0003800000 */
[----:B------:R-:W-:Y:S01]  /*47c0*/  ULDC UR5, c[0x0][0x22c] ;  /* 0x00008b0000057ab9 */ /* 0x000fe20000000800 */
        /* <DEDUP_REMOVED lines=16> */
.L_x_90:
[----:B------:R-:W-:Y:S01]  /*48d0*/  BSSY B0, `(.L_x_88) ;  /* 0x0000007000007945 */ /* 0x000fe20003800000 */
[----:B------:R-:W-:-:S05]  /*48e0*/  @P2 BRA `(.L_x_89) ;  /* 0x0000005000002947 */ /* 0x000fca0003800000 */
[----:B------:R-:W-:Y:S01]  /*48f0*/  ISETP.GE.AND P0, PT, R18, c[0x0][0x220], PT ;  /* 0x0000880012007a0c */ /* 0x000fe20003f06270 */
[----:B------:R-:W-:Y:S01]  /*4900*/  CS2R R8, SRZ ;  /* 0x0000000000087805 */ /* 0x000fe2000001ff00 */
[----:B------:R-:W-:Y:S11]  /*4910*/  CS2R R10, SRZ ;  /* 0x00000000000a7805 */ /* 0x000ff6000001ff00 */
[----:B------:R-:W-:Y:S05]  /*4920*/  @!P0 MOV R15, R13 ;  /* 0x0000000d000f8202 */ /* 0x000fea0000000f00 */
[----:B------:R0:W5:Y:S02]  /*4930*/  @!P0 LDG.E.128 R8, [R14.64] ;  /* 0x000000080e088981 */ /* 0x000164000c1e1d00 */
.L_x_89:
[----:B------:R-:W-:Y:S05]  /*4940*/  BSYNC B0 ;  /* 0x0000000000007941 */ /* 0x000fea0003800000 */
.L_x_88:
        /* <DEDUP_REMOVED lines=11> */
.L_x_87:
[----:B------:R-:W-:Y:S02]  /*4a00*/  IADD3 R7, R7, UR7, RZ ;  /* 0x0000000707077c10 */ /* 0x000fe4000fffe0ff */
        /* <DEDUP_REMOVED lines=79> */
        .weak           $__internal_1_$__cuda_sm20_div_s64
        .type           $__internal_1_$__cuda_sm20_div_s64,@function
        .size           $__internal_1_$__cuda_sm20_div_s64,(.L_x_5149 - $__internal_1_$__cuda_sm20_div_s64)
$__internal_1_$__cuda_sm20_div_s64:
        /* <DEDUP_REMOVED lines=83> */
[----:B------:R-:W-:Y:S06]  /*5430*/  RET.REL.NODEC R22 `(_ZN5flash32flash_fwd_splitkv_combine_kernelI23Flash_fwd_kernel_traitsILi32ELi64ELi256ELi4ELb0ELb0EN7cutlass10bfloat16_tE19Flash_kernel_traitsILi32ELi64ELi256ELi4ES3_EELi16ELi6ELb0EEEvNS_16Flash_fwd_paramsE) ;  /* 0xffffabc016007950 */ /* 0x000fec0003c3ffff */
.L_x_91:
        /* <DEDUP_REMOVED lines=12> */
.L_x_5149:


//--------------------- .text._ZN5flash32flash_fwd_splitkv_combine_kernelI23Flash_fwd_kernel_traitsILi32ELi64ELi256ELi4ELb0ELb0EN7cutlass10bfloat16_tE19Flash_kernel_traitsILi32ELi64ELi256ELi4ES3_EELi16ELi5ELb0EEEvNS_16Flash_fwd_paramsE --------------------------
	.section	.text._ZN5flash32flash_fwd_splitkv_combine_kernelI23Flash_fwd_kernel_traitsILi32ELi64ELi256ELi4ELb0ELb0EN7cutlass10bfloat16_tE19Flash_kernel_traitsILi32ELi64ELi256ELi4ES3_EELi16ELi5ELb0EEEvNS_16Flash_fwd_paramsE,"ax",@progbits
	.sectioninfo	@"SHI_REGISTERS=62"
	.align	128
        .global         _ZN5flash32flash_fwd_splitkv_combine_kernelI23Flash_fwd_kernel_traitsILi32ELi64ELi256ELi4ELb0ELb0EN7cutlass10bfloat16_tE19Flash_kernel_traitsILi32ELi64ELi256ELi4ES3_EELi16ELi5ELb0EEEvNS_16Flash_fwd_paramsE
        .type           _ZN5flash32flash_fwd_splitkv_combine_kernelI23Flash_fwd_kernel_traitsILi32ELi64ELi256ELi4ELb0ELb0EN7cutlass10bfloat16_tE19Flash_kernel_traitsILi32ELi64ELi256ELi4ES3_EELi16ELi5ELb0EEEvNS_16Flash_fwd_paramsE,@function
        .size           _ZN5flash32flash_fwd_splitkv_combine_kernelI23Flash_fwd_kernel_traitsILi32ELi64ELi256ELi4ELb0ELb0EN7cutlass10bfloat16_tE19Flash_kernel_traitsILi32ELi64ELi256ELi4ES3_EELi16ELi5ELb0EEEvNS_16Flash_fwd_paramsE,(.L_x_5150 - _ZN5flash32flash_fwd_splitkv_combine_kernelI23Flash_fwd_kernel_traitsILi32ELi64ELi256ELi4ELb0ELb0EN7cutlass10bfloat16_tE19Flash_kernel_traitsILi32ELi64ELi256ELi4ES3_EELi16ELi5ELb0EEEvNS_16Flash_fwd_paramsE)
        .other          _ZN5flash32flash_fwd_splitkv_combine_kernelI23Flash_fwd_kernel_traitsILi32ELi64ELi256ELi4ELb0ELb0EN7cutlass10bfloat16_tE19Flash_kernel_traitsILi32ELi64ELi256ELi4ES3_EELi16ELi5ELb0EEEvNS_16Flash_fwd_paramsE,@"STO_CUDA_ENTRY STV_DEFAULT"
_ZN5flash32flash_fwd_splitkv_combine_kernelI23Flash_fwd_kernel_traitsILi32ELi64ELi256ELi4ELb0ELb0EN7cutlass10bfloat16_tE19Flash_kernel_traitsILi32ELi64ELi256ELi4ES3_EELi16ELi5ELb0EEEvNS_16Flash_fwd_paramsE:
.text._ZN5flash32flash_fwd_splitkv_combine_kernelI23Flash_fwd_kernel_traitsILi32ELi64ELi256ELi4ELb0ELb0EN7cutlass10bfloat16_tE19Flash_kernel_traitsILi32ELi64ELi256ELi4ES3_EELi16ELi5ELb0EEEvNS_16Flash_fwd_paramsE:
        /* <DEDUP_REMOVED lines=11> */
[----:B------:R-:W-:Y:S01]  /*00b0*/  SEL R5, R0, R5, P0 ;  /* 0x0000000500057207 */ /* 0x000fe20000000000 */
        /* <DEDUP_REMOVED lines=11> */
[----:B------:R-:W-:Y:S05]  /*0170*/  CALL.REL.NOINC `($__internal_2_$__cuda_sm20_div_s64) ;  /* 0x0000455000007944 */ /* 0x000fea0003c00000 */
[----:B------:R-:W-:Y:S05]  /*0180*/  BRA `(.L_x_93) ;  /* 0x0000013000007947 */ /* 0x000fea0003800000 */
.L_x_92:
        /* <DEDUP_REMOVED lines=19> */
.L_x_93:
        /* <DEDUP_REMOVED lines=9> */
[----:B------:R-:W-:Y:S02]  /*0350*/  MOV R19, R21 ;  /* 0x0000001500137202 */ /* 0x000fe40000000f00 */
[----:B------:R-:W-:Y:S02]  /*0360*/  MOV R24, 0x380 ;  /* 0x0000038000187802 */ /* 0x000fe40000000f00 */
[----:B------:R-:W-:Y:S05]  /*0370*/  CALL.REL.NOINC `($__internal_2_$__cuda_sm20_div_s64) ;  /* 0x0000435000007944 */ /* 0x000fea0003c00000 */
[----:B------:R-:W-:Y:S02]  /*0380*/  MOV R32, R20 ;  /* 0x0000001400207202 */ /* 0x000fe40000000f00 */
[----:B------:R-:W-:Y:S01]  /*0390*/  MOV R33, R21 ;  /* 0x0000001500217202 */ /* 0x000fe20000000f00 */
[----:B------:R-:W-:Y:S05]  /*03a0*/  BRA `(.L_x_96) ;  /* 0x0000013000007947 */ /* 0x000fea0003800000 */
.L_x_95:
[----:B------:R-:W0:Y:S01]  /*03b0*/  I2F.U32.RP R6, R26 ;  /* 0x0000001a00067306 */ /* 0x000e220000209000 */
[----:B------:R-:W-:Y:S01]  /*03c0*/  ISETP.NE.U32.AND P0, PT, R26, RZ, PT ;  /* 0x000000ff1a00720c */ /* 0x000fe20003f05070 */
[----:B------:R-:W-:-:S06]  /*03d0*/  HFMA2.MMA R33, -RZ, RZ, 0, 0 ;  /* 0x00000000ff217435 */ /* 0x000fcc00000001ff */
[----:B0-----:R-:W0:Y:S02]  /*03e0*/  MUFU.RCP R4, R6 ;  /* 0x0000000600047308 */ /* 0x001e240000001000 */
[----:B0-----:R-:W-:-:S06]  /*03f0*/  IADD3 R4, R4, 0xffffffe, RZ ;  /* 0x0ffffffe04047810 */ /* 0x001fcc0007ffe0ff */
[----:B------:R-:W0:Y:S02]  /*0400*/  F2I.FTZ.U32.TRUNC.NTZ R3, R4 ;  /* 0x0000000400037305 */ /* 0x000e24000021f000 */
[----:B0-----:R-:W-:-:S04]  /*0410*/  IMAD.MOV R2, RZ, RZ, -R3 ;  /* 0x000000ffff027224 */ /* 0x001fc800078e0a03 */
[----:B------:R-:W-:Y:S02]  /*0420*/  IMAD R7, R2, R26, RZ ;  /* 0x0000001a02077224 */ /* 0x000fe400078e02ff */
[----:B------:R-:W-:-:S04]  /*0430*/  IMAD.MOV.U32 R2, RZ, RZ, RZ ;  /* 0x000000ffff027224 */ /* 0x000fc800078e00ff */
        /* <DEDUP_REMOVED lines=10> */
.L_x_96:
[----:B------:R-:W-:Y:S05]  /*04e0*/  BSYNC B0 ;  /* 0x0000000000007941 */ /* 0x000fea0003800000 */
.L_x_94:
        /* <DEDUP_REMOVED lines=10> */
[----:B------:R-:W-:Y:S01]  /*0590*/  @!UP0 UIADD3 UR4, UR5, URZ, URZ ;  /* 0x0000003f05048290 */ /* 0x000fe2000fffe03f */
[----:B0-----:R-:W0:Y:S02]  /*05a0*/  MUFU.RCP R8, R6 ;  /* 0x0000000600087308 */ /* 0x001e240000001000 */
[----:B0-----:R-:W-:Y:S01]  /*05b0*/  IADD3 R8, R8, 0xffffffe, RZ ;  /* 0x0ffffffe08087810 */ /* 0x001fe20007ffe0ff */
[----:B------:R-:W-:-:S05]  /*05c0*/  IMAD.MOV.U32 R6, RZ, RZ, R2 ;  /* 0x000000ffff067224 */ /* 0x000fca00078e0002 */
        /* <DEDUP_REMOVED lines=40> */
[----:B------:R-:W-:Y:S02]  /*0850*/  MOV R8, R20 ;  /* 0x0000001400087202 */ /* 0x000fe40000000f00 */
[----:B------:R-:W-:Y:S01]  /*0860*/  MOV R9, R21 ;  /* 0x0000001500097202 */ /* 0x000fe20000000f00 */
[----:B------:R-:W-:Y:S05]  /*0870*/  BRA `(.L_x_99) ;  /* 0x0000013000007947 */ /* 0x000fea0003800000 */
.L_x_98:
[----:B------:R-:W0:Y:S01]  /*0880*/  I2F.U32.RP R4, R17 ;  /* 0x0000001100047306 */ /* 0x000e220000209000 */
[----:B------:R-:W-:-:S07]  /*0890*/  ISETP.NE.U32.AND P0, PT, R17, RZ, PT ;  /* 0x000000ff1100720c */ /* 0x000fce0003f05070 */
[----:B0-----:R-:W0:Y:S02]  /*08a0*/  MUFU.RCP R6, R4 ;  /* 0x0000000400067308 */ /* 0x001e240000001000 */
[----:B0-----:R-:W-:-:S06]  /*08b0*/  IADD3 R6, R6, 0xffffffe, RZ ;  /* 0x0ffffffe06067810 */ /* 0x001fcc0007ffe0ff */
[----:B------:R-:W0:Y:S02]  /*08c0*/  F2I.FTZ.U32.TRUNC.NTZ R7, R6 ;  /* 0x0000000600077305 */ /* 0x000e24000021f000 */
[----:B0-----:R-:W-:Y:S02]  /*08d0*/  IMAD.MOV R2, RZ, RZ, -R7 ;  /* 0x000000ffff027224 */ /* 0x001fe400078e0a07 */
[----:B------:R-:W-:Y:S02]  /*08e0*/  IMAD.MOV.U32 R6, RZ, RZ, RZ ;  /* 0x000000ffff067224 */ /* 0x000fe400078e00ff */
[----:B------:R-:W-:-:S04]  /*08f0*/  IMAD R9, R2, R17, RZ ;  /* 0x0000001102097224 */ /* 0x000fc800078e02ff */
[----:B------:R-:W-:-:S06]  /*0900*/  IMAD.HI.U32 R9, R7, R9, R6 ;  /* 0x0000000907097227 */ /* 0x000fcc00078e0006 */
[----:B------:R-:W-:Y:S01]  /*0910*/  IMAD.HI.U32 R8, R9, R26, RZ ;  /* 0x0000001a09087227 */ /* 0x000fe200078e00ff */
[----:B------:R-:W-:-:S04]  /*0920*/  HFMA2.MMA R9, -RZ, RZ, 0, 0 ;  /* 0x00000000ff097435 */ /* 0x000fc800000001ff */
        /* <DEDUP_REMOVED lines=8> */
.L_x_99:
[----:B------:R-:W-:Y:S05]  /*09b0*/  BSYNC B0 ;  /* 0x0000000000007941 */ /* 0x000fea0003800000 */
.L_x_97:
[----:B------:R-:W-:Y:S01]  /*09c0*/  IMAD.MOV.U32 R6, RZ, RZ, c[0x0][0x1c0] ;  /* 0x00007000ff067624 */ /* 0x000fe200078e00ff */
[----:B------:R-:W-:Y:S01]  /*09d0*/  IABS R19, R3 ;  /* 0x0000000300137213 */ /* 0x000fe20000000000 */
[----:B------:R-:W-:Y:S01]  /*09e0*/  IMAD.MOV.U32 R26, RZ, RZ, RZ ;  /* 0x000000ffff1a7224 */ /* 0x000fe200078e00ff */
[----:B------:R-:W-:Y:S01]  /*09f0*/  IABS R14, c[0x0][0x214] ;  /* 0x00008500000e7a13 */ /* 0x000fe20000000000 */
[C---:B------:R-:W-:Y:S01]  /*0a00*/  IMAD R2, R6.reuse, c[0x0][0x214], RZ ;  /* 0x0000850006027a24 */ /* 0x040fe200078e02ff */
[----:B------:R-:W0:Y:S01]  /*0a10*/  I2F.RP R20, R19 ;  /* 0x0000001300147306 */ /* 0x000e220000209400 */
[----:B------:R-:W-:Y:S01]  /*0a20*/  IADD3 R6, R6, -0x1, RZ ;  /* 0xffffffff06067810 */ /* 0x000fe20007ffe0ff */
[----:B------:R-:W1:Y:S01]  /*0a30*/  S2R R38, SR_TID.X ;  /* 0x0000000000267919 */ /* 0x000e620000002100 */
[----:B------:R-:W-:Y:S01]  /*0a40*/  ISETP.NE.AND P5, PT, R3, RZ, PT ;  /* 0x000000ff0300720c */ /* 0x000fe20003fa5270 */
[----:B------:R-:W-:Y:S01]  /*0a50*/  BSSY B0, `(.L_x_100) ;  /* 0x0000072000007945 */ /* 0x000fe20003800000 */
[----:B------:R-:W-:-:S03]  /*0a60*/  IABS R18, R2 ;  /* 0x0000000200127213 */ /* 0x000fc60000000000 */
[----:B------:R-:W-:Y:S01]  /*0a70*/  I2F.RP R13, R14 ;  /* 0x0000000e000d7306 */ /* 0x000fe20000209400 */
[----:B------:R-:W-:-:S07]  /*0a80*/  IADD3 R21, R18, UR8, RZ ;  /* 0x0000000812157c10 */ /* 0x000fce000fffe0ff */
[----:B------:R-:W2:Y:S08]  /*0a90*/  I2F.RP R15, R18 ;  /* 0x00000012000f7306 */ /* 0x000eb00000209400 */
[----:B0-----:R-:W0:Y:S08]  /*0aa0*/  MUFU.RCP R4, R20 ;  /* 0x0000001400047308 */ /* 0x001e300000001000 */
[----:B--2---:R-:W2:Y:S08]  /*0ab0*/  MUFU.RCP R10, R15 ;  /* 0x0000000f000a7308 */ /* 0x004eb00000001000 */
[----:B------:R-:W3:Y:S01]  /*0ac0*/  MUFU.RCP R24, R13 ;  /* 0x0000000d00187308 */ /* 0x000ee20000001000 */
[----:B0-----:R-:W-:-:S02]  /*0ad0*/  IADD3 R4, R4, 0xffffffe, RZ ;  /* 0x0ffffffe04047810 */ /* 0x001fc40007ffe0ff */
[----:B--2---:R-:W-:-:S05]  /*0ae0*/  IADD3 R10, R10, 0xffffffe, RZ ;  /* 0x0ffffffe0a0a7810 */ /* 0x004fca0007ffe0ff */
[----:B------:R-:W0:Y:S01]  /*0af0*/  F2I.FTZ.U32.TRUNC.NTZ R27, R4 ;  /* 0x00000004001b7305 */ /* 0x000e22000021f000 */
[----:B------:R-:W-:Y:S02]  /*0b00*/  IABS R15, R21 ;  /* 0x00000015000f7213 */ /* 0x000fe40000000000 */
[----:B---3--:R-:W-:-:S05]  /*0b10*/  IADD3 R24, R24, 0xffffffe, RZ ;  /* 0x0ffffffe18187810 */ /* 0x008fca0007ffe0ff */
[----:B------:R-:W2:Y:S08]  /*0b20*/  F2I.FTZ.U32.TRUNC.NTZ R11, R10 ;  /* 0x0000000a000b7305 */ /* 0x000eb0000021f000 */
[----:B------:R-:W3:Y:S01]  /*0b30*/  F2I.FTZ.U32.TRUNC.NTZ R25, R24 ;  /* 0x0000001800197305 */ /* 0x000ee2000021f000 */
[----:B0-----:R-:W-:Y:S02]  /*0b40*/  IMAD.MOV R22, RZ, RZ, -R27 ;  /* 0x000000ffff167224 */ /* 0x001fe400078e0a1b */
[----:B------:R-:W-:-:S02]  /*0b50*/  IMAD.IADD R4, R6, 0x1, R19 ;  /* 0x0000000106047824 */ /* 0x000fc400078e0213 */
[----:B------:R-:W-:Y:S02]  /*0b60*/  IMAD R22, R22, R19, RZ ;  /* 0x0000001316167224 */ /* 0x000fe400078e02ff */
[----:B--2---:R-:W-:Y:S01]  /*0b70*/  IMAD.MOV R7, RZ, RZ, -R11 ;  /* 0x000000ffff077224 */ /* 0x004fe200078e0a0b */
[----:B------:R-:W-:Y:S01]  /*0b80*/  IABS R13, R4 ;  /* 0x00000004000d7213 */ /* 0x000fe20000000000 */
[----:B------:R-:W-:Y:S02]  /*0b90*/  IMAD.MOV.U32 R10, RZ, RZ, RZ ;  /* 0x000000ffff0a7224 */ /* 0x000fe400078e00ff */
[----:B------:R-:W-:Y:S02]  /*0ba0*/  IMAD R20, R7, R18, RZ ;  /* 0x0000001207147224 */ /* 0x000fe400078e02ff */
[----:B------:R-:W-:-:S04]  /*0bb0*/  IMAD.HI.U32 R22, R27, R22, R26 ;  /* 0x000000161b167227 */ /* 0x000fc800078e001a */
[----:B------:R-:W-:Y:S01]  /*0bc0*/  IMAD.HI.U32 R20, R11, R20, R10 ;  /* 0x000000140b147227 */ /* 0x000fe200078e000a */
[----:B------:R-:W-:Y:S02]  /*0bd0*/  IABS R10, R2 ;  /* 0x00000002000a7213 */ /* 0x000fe40000000000 */
[----:B------:R-:W-:Y:S01]  /*0be0*/  IABS R11, R3 ;  /* 0x00000003000b7213 */ /* 0x000fe20000000000 */
[----:B---3--:R-:W-:Y:S02]  /*0bf0*/  IMAD.MOV R7, RZ, RZ, -R25 ;  /* 0x000000ffff077224 */ /* 0x008fe400078e0a19 */
[----:B------:R-:W-:Y:S02]  /*0c00*/  IMAD.MOV.U32 R24, RZ, RZ, RZ ;  /* 0x000000ffff187224 */ /* 0x000fe400078e00ff */
[----:B------:R-:W-:Y:S02]  /*0c10*/  IMAD R7, R7, R14, RZ ;  /* 0x0000000e07077224 */ /* 0x000fe400078e02ff */
[----:B------:R-:W-:-:S02]  /*0c20*/  IMAD.MOV R10, RZ, RZ, -R10 ;  /* 0x000000ffff0a7224 */ /* 0x000fc400078e0a0a */
[----:B------:R-:W-:-:S04]  /*0c30*/  IMAD.HI.U32 R20, R20, R15, RZ ;  /* 0x0000000f14147227 */ /* 0x000fc800078e00ff */
[----:B------:R-:W-:-:S04]  /*0c40*/  IMAD.HI.U32 R24, R25, R7, R24 ;  /* 0x0000000719187227 */ /* 0x000fc800078e0018 */
[----:B------:R-:W-:Y:S02]  /*0c50*/  IMAD R7, R20, R10, R15 ;  /* 0x0000000a14077224 */ /* 0x000fe400078e020f */
[----:B------:R-:W-:Y:S02]  /*0c60*/  IMAD.MOV R11, RZ, RZ, -R11 ;  /* 0x000000ffff0b7224 */ /* 0x000fe400078e0a0b */
[----:B------:R-:W-:Y:S01]  /*0c70*/  IMAD.HI.U32 R22, R22, R13, RZ ;  /* 0x0000000d16167227 */ /* 0x000fe200078e00ff */
[----:B------:R-:W-:-:S03]  /*0c80*/  ISETP.GT.U32.AND P4, PT, R18, R7, PT ;  /* 0x000000071200720c */ /* 0x000fc60003f84070 */
[----:B------:R-:W-:Y:S01]  /*0c90*/  IMAD R26, R22, R11, R13 ;  /* 0x0000000b161a7224 */ /* 0x000fe200078e020d */
[----:B------:R-:W-:Y:S01]  /*0ca0*/  LEA.HI.SX32 R13, R2, 0x1, 0x1 ;  /* 0x00000001020d7811 */ /* 0x000fe200078f0aff */
[----:B------:R-:W-:-:S03]  /*0cb0*/  IMAD.HI.U32 R24, R24, R15, RZ ;  /* 0x0000000f18187227 */ /* 0x000fc600078e00ff */
[----:B------:R-:W-:Y:S01]  /*0cc0*/  ISETP.GT.U32.AND P3, PT, R19, R26, PT ;  /* 0x0000001a1300720c */ /* 0x000fe20003f64070 */
[----:B------:R-:W-:-:S04]  /*0cd0*/  IMAD.MOV R10, RZ, RZ, -R24 ;  /* 0x000000ffff0a7224 */ /* 0x000fc800078e0a18 */
[----:B------:R-:W-:Y:S01]  /*0ce0*/  @!P4 IMAD.IADD R7, R7, 0x1, -R18 ;  /* 0x000000010707c824 */ /* 0x000fe200078e0a12 */
[----:B------:R-:W-:Y:S01]  /*0cf0*/  @!P4 IADD3 R20, R20, 0x1, RZ ;  /* 0x000000011414c810 */ /* 0x000fe20007ffe0ff */
[----:B------:R-:W-:Y:S01]  /*0d00*/  IMAD R15, R14, R10, R15 ;  /* 0x0000000a0e0f7224 */ /* 0x000fe200078e020f */
[----:B------:R-:W-:Y:S02]  /*0d10*/  ISETP.NE.AND P4, PT, R2, RZ, PT ;  /* 0x000000ff0200720c */ /* 0x000fe40003f85270 */
[-C--:B------:R-:W-:Y:S02]  /*0d20*/  ISETP.GE.U32.AND P2, PT, R7, R18.reuse, PT ;  /* 0x000000120700720c */ /* 0x080fe40003f46070 */
[----:B------:R-:W-:Y:S01]  /*0d30*/  LOP3.LUT R7, R21, R18, RZ, 0x3c, !PT ;  /* 0x0000001215077212 */ /* 0x000fe200078e3cff */
[----:B------:R-:W-:Y:S01]  /*0d40*/  @!P3 IMAD.IADD R26, R26, 0x1, -R19 ;  /* 0x000000011a1ab824 */ /* 0x000fe200078e0a13 */
[----:B------:R-:W-:Y:S02]  /*0d50*/  ISETP.GT.U32.AND P0, PT, R14, R15, PT ;  /* 0x0000000f0e00720c */ /* 0x000fe40003f04070 */
[----:B------:R-:W-:-:S02]  /*0d60*/  ISETP.GE.AND P1, PT, R7, RZ, PT ;  /* 0x000000ff0700720c */ /* 0x000fc40003f26270 */
[-C--:B------:R-:W-:Y:S02]  /*0d70*/  ISETP.GE.U32.AND P6, PT, R26, R19.reuse, PT ;  /* 0x000000131a00720c */ /* 0x080fe40003fc6070 */
[----:B------:R-:W-:Y:S02]  /*0d80*/  LOP3.LUT R7, R4, R19, RZ, 0x3c, !PT ;  /* 0x0000001304077212 */ /* 0x000fe400078e3cff */
[----:B------:R-:W-:Y:S02]  /*0d90*/  @!P3 IADD3 R22, R22, 0x1, RZ ;  /* 0x000000011616b810 */ /* 0x000fe40007ffe0ff */
[----:B------:R-:W-:Y:S02]  /*0da0*/  @P2 IADD3 R20, R20, 0x1, RZ ;  /* 0x0000000114142810 */ /* 0x000fe40007ffe0ff */
[----:B------:R-:W-:Y:S01]  /*0db0*/  ISETP.GE.AND P2, PT, R7, RZ, PT ;  /* 0x000000ff0700720c */ /* 0x000fe20003f46270 */
[----:B------:R-:W-:Y:S01]  /*0dc0*/  @!P0 IMAD.IADD R15, R15, 0x1, -R14 ;  /* 0x000000010f0f8824 */ /* 0x000fe200078e0a0e */
[----:B------:R-:W-:Y:S01]  /*0dd0*/  @!P0 IADD3 R24, R24, 0x1, RZ ;  /* 0x0000000118188810 */ /* 0x000fe20007ffe0ff */
[----:B------:R-:W-:Y:S01]  /*0de0*/  @!P1 IMAD.MOV R20, RZ, RZ, -R20 ;  /* 0x000000ffff149224 */ /* 0x000fe200078e0a14 */
[----:B------:R-:W-:-:S02]  /*0df0*/  @!P4 LOP3.LUT R20, RZ, R18, RZ, 0x33, !PT ;  /* 0x00000012ff14c212 */ /* 0x000fc400078e33ff */
[----:B------:R-:W-:Y:S02]  /*0e00*/  @P6 IADD3 R22, R22, 0x1, RZ ;  /* 0x0000000116166810 */ /* 0x000fe40007ffe0ff */
[----:B------:R-:W-:Y:S02]  /*0e10*/  ISETP.LT.U32.AND P0, PT, R32, R20, PT ;  /* 0x000000142000720c */ /* 0x000fe40003f01070 */
[----:B------:R-:W-:Y:S02]  /*0e20*/  SHF.R.S32.HI R11, RZ, 0x1f, R20 ;  /* 0x0000001fff0b7819 */ /* 0x000fe40000011414 */
[----:B------:R-:W-:Y:S01]  /*0e30*/  ISETP.GE.U32.AND P3, PT, R15, R14, PT ;  /* 0x0000000e0f00720c */ /* 0x000fe20003f66070 */
[----:B------:R-:W-:Y:S01]  /*0e40*/  @!P2 IMAD.MOV R22, RZ, RZ, -R22 ;  /* 0x000000ffff16a224 */ /* 0x000fe200078e0a16 */
[----:B------:R-:W-:Y:S02]  /*0e50*/  ISETP.GT.AND P2, PT, R2, RZ, PT ;  /* 0x000000ff0200720c */ /* 0x000fe40003f44270 */
[----:B------:R-:W-:-:S02]  /*0e60*/  ISETP.LT.AND.EX P0, PT, R33, R11, PT, P0 ;  /* 0x0000000b2100720c */ /* 0x000fc40003f01300 */
[----:B------:R-:W-:Y:S02]  /*0e70*/  LOP3.LUT R21, R21, c[0x0][0x214], RZ, 0x3c, !PT ;  /* 0x0000850015157a12 */ /* 0x000fe400078e3cff */
[----:B------:R-:W-:Y:S02]  /*0e80*/  SEL R11, R33, R11, P0 ;  /* 0x0000000b210b7207 */ /* 0x000fe40000000000 */
[----:B------:R-:W-:Y:S02]  /*0e90*/  ISETP.GE.AND P1, PT, R21, RZ, PT ;  /* 0x000000ff1500720c */ /* 0x000fe40003f26270 */
[----:B------:R-:W-:Y:S02]  /*0ea0*/  SHF.R.S32.HI R10, RZ, 0x1f, R2 ;  /* 0x0000001fff0a7819 */ /* 0x000fe40000011402 */
[----:B------:R-:W-:Y:S02]  /*0eb0*/  ISETP.NE.AND P4, PT, RZ, c[0x0][0x214], PT ;  /* 0x00008500ff007a0c */ /* 0x000fe40003f85270 */
[----:B------:R-:W-:Y:S01]  /*0ec0*/  LOP3.LUT R2, R33, R11, RZ, 0xfc, !PT ;  /* 0x0000000b21027212 */ /* 0x000fe200078efcff */
[----:B------:R-:W-:Y:S01]  /*0ed0*/  @!P2 IMAD.MOV R13, RZ, RZ, R10 ;  /* 0x000000ffff0da224 */ /* 0x000fe200078e020a */
[----:B------:R-:W-:-:S02]  /*0ee0*/  @P3 IADD3 R24, R24, 0x1, RZ ;  /* 0x0000000118183810 */ /* 0x000fc40007ffe0ff */
[----:B------:R-:W-:Y:S02]  /*0ef0*/  ISETP.NE.U32.AND P2, PT, R2, RZ, PT ;  /* 0x000000ff0200720c */ /* 0x000fe40003f45070 */
[----:B------:R-:W-:Y:S01]  /*0f00*/  @!P5 LOP3.LUT R22, RZ, R19, RZ, 0x33, !PT ;  /* 0x00000013ff16d212 */ /* 0x000fe200078e33ff */
[----:B------:R-:W-:-:S03]  /*0f10*/  @!P1 IMAD.MOV R24, RZ, RZ, -R24 ;  /* 0x000000ffff189224 */ /* 0x000fc600078e0a18 */
[----:B------:R-:W-:Y:S02]  /*0f20*/  ISETP.LT.U32.AND P1, PT, R8, R22, PT ;  /* 0x000000160800720c */ /* 0x000fe40003f21070 */
[----:B------:R-:W-:Y:S02]  /*0f30*/  SHF.R.S32.HI R7, RZ, 0x1f, R22 ;  /* 0x0000001fff077819 */ /* 0x000fe40000011416 */
[----:B------:R-:W-:Y:S02]  /*0f40*/  @!P4 LOP3.LUT R24, RZ, c[0x0][0x214], RZ, 0x33, !PT ;  /* 0x00008500ff18ca12 */ /* 0x000fe400078e33ff */
[----:B------:R-:W-:-:S03]  /*0f50*/  ISETP.LT.AND.EX P1, PT, R9, R7, PT, P1 ;  /* 0x000000070900720c */ /* 0x000fc60003f21310 */
[----:B------:R-:W-:Y:S01]  /*0f60*/  IMAD R2, R24, R13, RZ ;  /* 0x0000000d18027224 */ /* 0x000fe200078e02ff */
[----:B------:R-:W-:Y:S02]  /*0f70*/  SEL R15, R8, R22, P1 ;  /* 0x00000016080f7207 */ /* 0x000fe40000800000 */
[----:B------:R-:W-:Y:S02]  /*0f80*/  SEL R14, R9, R7, P1 ;  /* 0x00000007090e7207 */ /* 0x000fe40000800000 */
[----:B------:R-:W-:Y:S01]  /*0f90*/  SEL R13, R32, R20, P0 ;  /* 0x00000014200d7207 */ /* 0x000fe20000000000 */
[----:B------:R-:W-:Y:S05]  /*0fa0*/  @!P2 BRA `(.L_x_101) ;  /* 0x000000900000a947 */ /* 0x000fea0003800000 */
[----:B-1----:R-:W-:Y:S01]  /*0fb0*/  IMAD.MOV.U32 R30, RZ, RZ, R32 ;  /* 0x000000ffff1e7224 */ /* 0x002fe200078e0020 */
[----:B------:R-:W-:Y:S01]  /*0fc0*/  MOV R26, R13 ;  /* 0x0000000d001a7202 */ /* 0x000fe20000000f00 */
[----:B------:R-:W-:Y:S01]  /*0fd0*/  IMAD.MOV.U32 R19, RZ, RZ, R33 ;  /* 0x000000ffff137224 */ /* 0x000fe200078e0021 */
[----:B------:R-:W-:Y:S02]  /*0fe0*/  MOV R25, R11 ;  /* 0x0000000b00197202 */ /* 0x000fe40000000f00 */
[----:B------:R-:W-:-:S02]  /*0ff0*/  MOV R24, 0x1010 ;  /* 0x0000101000187802 */ /* 0x000fc40000000f00 */
[----:B------:R-:W-:Y:S05]  /*1000*/  CALL.REL.NOINC `($__internal_2_$__cuda_sm20_div_s64) ;  /* 0x000036c000007944 */ /* 0x000fea0003c00000 */
[----:B------:R-:W-:Y:S02]  /*1010*/  MOV R40, R20 ;  /* 0x0000001400287202 */ /* 0x000fe40000000f00 */
[----:B------:R-:W-:Y:S01]  /*1020*/  MOV R41, R21 ;  /* 0x0000001500297202 */ /* 0x000fe20000000f00 */
[----:B------:R-:W-:Y:S05]  /*1030*/  BRA `(.L_x_102) ;  /* 0x0000013000007947 */ /* 0x000fea0003800000 */
.L_x_101:
        /* <DEDUP_REMOVED lines=19> */
.L_x_102:
[----:B------:R-:W-:Y:S05]  /*1170*/  BSYNC B0 ;  /* 0x0000000000007941 */ /* 0x000fea0003800000 */
.L_x_100:
[----:B------:R-:W-:Y:S01]  /*1180*/  SHF.R.S32.HI R7, RZ, 0x1f, R38 ;  /* 0x0000001fff077819 */ /* 0x000fe20000011426 */
[----:B------:R-:W-:Y:S01]  /*1190*/  ULDC.64 UR8, c[0x0][0x118] ;  /* 0x0000460000087ab9 */ /* 0x000fe20000000a00 */
[----:B------:R-:W-:Y:S02]  /*11a0*/  IADD3 R21, P0, R12, -UR7, RZ ;  /* 0x800000070c157c10 */ /* 0x000fe4000ff1e0ff */
[----:B------:R-:W-:-:S04]  /*11b0*/  LEA.HI R25, R7, R38, RZ, 0x4 ;  /* 0x0000002607197211 */ /* 0x000fc800078f20ff */
[----:B------:R-:W-:Y:S02]  /*11c0*/  LOP3.LUT R19, R25, 0xfffffff0, RZ, 0xc0, !PT ;  /* 0xfffffff019137812 */ /* 0x000fe400078ec0ff */
[----:B------:R-:W-:-:S03]  /*11d0*/  SHF.R.S32.HI R25, RZ, 0x4, R25 ;  /* 0x00000004ff197819 */ /* 0x000fc60000011419 */
[----:B------:R-:W-:Y:S01]  /*11e0*/  IMAD.IADD R20, R38, 0x1, -R19 ;  /* 0x0000000126147824 */ /* 0x000fe200078e0a13 */
[----:B------:R-:W-:Y:S02]  /*11f0*/  IADD3.X R19, R0, ~UR6, RZ, P0, !PT ;  /* 0x8000000600137c10 */ /* 0x000fe400087fe4ff */
[----:B------:R-:W-:Y:S02]  /*1200*/  IADD3 R31, R25, 0x10, RZ ;  /* 0x00000010191f7810 */ /* 0x000fe40007ffe0ff */
[----:B------:R-:W-:Y:S02]  /*1210*/  ISETP.GT.U32.AND P3, PT, R21, R20, PT ;  /* 0x000000141500720c */ /* 0x000fe40003f64070 */
[----:B------:R-:W-:Y:S02]  /*1220*/  SHF.R.S32.HI R10, RZ, 0x1f, R20 ;  /* 0x0000001fff0a7819 */ /* 0x000fe40000011414 */
[----:B------:R-:W-:Y:S02]  /*1230*/  IADD3 R27, R25, 0x8, RZ ;  /* 0x00000008191b7810 */ /* 0x000fe40007ffe0ff */
[----:B------:R-:W-:-:S02]  /*1240*/  ISETP.GT.AND.EX P3, PT, R19, R10, PT, P3 ;  /* 0x0000000a1300720c */ /* 0x000fc40003f64330 */
[----:B------:R-:W-:Y:S02]  /*1250*/  IADD3 R23, R25, 0x18, RZ ;  /* 0x0000001819177810 */ /* 0x000fe40007ffe0ff */
[----:B------:R-:W-:Y:S02]  /*1260*/  ISETP.GE.OR P4, PT, R31, c[0x0][0x314], !P3 ;  /* 0x0000c5001f007a0c */ /* 0x000fe40005f86670 */
[----:B------:R-:W-:Y:S02]  /*1270*/  ISETP.GE.OR P5, PT, R27, c[0x0][0x314], !P3 ;  /* 0x0000c5001b007a0c */ /* 0x000fe40005fa6670 */
[----:B------:R-:W-:Y:S02]  /*1280*/  ISETP.GE.OR P6, PT, R25, c[0x0][0x314], !P3 ;  /* 0x0000c50019007a0c */ /* 0x000fe40005fc6670 */
[----:B------:R-:W-:Y:S02]  /*1290*/  ISETP.GE.OR P3, PT, R23, c[0x0][0x314], !P3 ;  /* 0x0000c50017007a0c */ /* 0x000fe40005f66670 */
[----:B------:R-:W-:-:S04]  /*12a0*/  IADD3 R32, P0, R20, UR7, RZ ;  /* 0x0000000714207c10 */ /* 0x000fc8000ff1e0ff */
[----:B------:R-:W-:Y:S01]  /*12b0*/  IADD3.X R33, R10, UR6, RZ, P0, !PT ;  /* 0x000000060a217c10 */ /* 0x000fe200087fe4ff */
[--C-:B------:R-:W-:Y:S01]  /*12c0*/  @!P4 IMAD.MOV.U32 R26, RZ, RZ, R32.reuse ;  /* 0x000000ffff1ac224 */ /* 0x100fe200078e0020 */
[----:B------:R-:W-:Y:S02]  /*12d0*/  @!P4 SHF.R.S32.HI R19, RZ, 0x1f, R31 ;  /* 0x0000001fff13c819 */ /* 0x000fe4000001141f */
[----:B------:R-:W-:Y:S01]  /*12e0*/  @!P5 SHF.R.S32.HI R21, RZ, 0x1f, R27 ;  /* 0x0000001fff15d819 */ /* 0x000fe2000001141b */
[----:B------:R-:W-:-:S04]  /*12f0*/  @!P5 IMAD.WIDE.U32 R28, R12, R27, R32 ;  /* 0x0000001b0c1cd225 */ /* 0x000fc800078e0020 */
[-C--:B------:R-:W-:Y:S01]  /*1300*/  @!P4 IMAD R19, R19, R12.reuse, RZ ;  /* 0x0000000c1313c224 */ /* 0x080fe200078e02ff */
[----:B------:R-:W-:Y:S01]  /*1310*/  @!P5 LEA R22, P0, R28, c[0x0][0x208], 0x2 ;  /* 0x000082001c16da11 */ /* 0x000fe200078010ff */
[----:B------:R-:W-:Y:S02]  /*1320*/  @!P5 IMAD R21, R21, R12, RZ ;  /* 0x0000000c1515d224 */ /* 0x000fe400078e02ff */
[-C--:B------:R-:W-:Y:S01]  /*1330*/  @!P4 IMAD R10, R31, R0.reuse, R19 ;  /* 0x000000001f0ac224 */ /* 0x080fe200078e0213 */
[----:B------:R-:W-:Y:S01]  /*1340*/  @!P3 SHF.R.S32.HI R19, RZ, 0x1f, R23 ;  /* 0x0000001fff13b819 */ /* 0x000fe20000011417 */
[----:B------:R-:W-:Y:S01]  /*1350*/  @!P5 IMAD R18, R27, R0, R21 ;  /* 0x000000001b12d224 */ /* 0x000fe200078e0215 */
[----:B------:R-:W-:Y:S01]  /*1360*/  @!P6 SHF.R.S32.HI R21, RZ, 0x1f, R25 ;  /* 0x0000001fff15e819 */ /* 0x000fe20000011419 */
[----:B------:R-:W-:Y:S02]  /*1370*/  @!P4 IMAD.MOV.U32 R27, RZ, RZ, R33 ;  /* 0x000000ffff1bc224 */ /* 0x000fe400078e0021 */
[----:B------:R-:W-:-:S02]  /*1380*/  @!P3 IMAD R19, R19, R12, RZ ;  /* 0x0000000c1313b224 */ /* 0x000fc400078e02ff */
[----:B------:R-:W-:-:S04]  /*1390*/  @!P4 IMAD.WIDE.U32 R26, R12, R31, R26 ;  /* 0x0000001f0c1ac225 */ /* 0x000fc800078e001a */
[----:B------:R-:W-:Y:S02]  /*13a0*/  @!P6 IMAD.MOV.U32 R30, RZ, RZ, R32 ;  /* 0x000000ffff1ee224 */ /* 0x000fe400078e0020 */
[--C-:B------:R-:W-:Y:S02]  /*13b0*/  @!P6 IMAD.MOV.U32 R31, RZ, RZ, R33.reuse ;  /* 0x000000ffff1fe224 */ /* 0x100fe400078e0021 */
[----:B------:R-:W-:Y:S02]  /*13c0*/  @!P6 IMAD R21, R21, R12, RZ ;  /* 0x0000000c1515e224 */ /* 0x000fe400078e02ff */
[----:B------:R-:W-:Y:S02]  /*13d0*/  @!P5 IMAD.IADD R18, R29, 0x1, R18 ;  /* 0x000000011d12d824 */ /* 0x000fe400078e0212 */
[----:B------:R-:W-:-:S04]  /*13e0*/  @!P3 IMAD.WIDE.U32 R32, R12, R23, R32 ;  /* 0x000000170c20b225 */ /* 0x000fc800078e0020 */
[-C--:B------:R-:W-:Y:S01]  /*13f0*/  @!P3 IMAD R19, R23, R0.reuse, R19 ;  /* 0x000000001713b224 */ /* 0x080fe200078e0213 */
[----:B------:R-:W-:Y:S01]  /*1400*/  @!P5 LEA.HI.X R23, R28, c[0x0][0x20c], R18, 0x2, P0 ;  /* 0x000083001c17da11 */ /* 0x000fe200000f1412 */
[----:B------:R-:W-:Y:S01]  /*1410*/  @!P6 IMAD.WIDE.U32 R30, R12, R25, R30 ;  /* 0x000000190c1ee225 */ /* 0x000fe200078e001e */
[----:B------:R-:W-:Y:S02]  /*1420*/  @!P3 LEA R18, P0, R32, c[0x0][0x208], 0x2 ;  /* 0x000082002012ba11 */ /* 0x000fe400078010ff */
[----:B------:R-:W-:Y:S01]  /*1430*/  @!P4 LEA R28, P1, R26, c[0x0][0x208], 0x2 ;  /* 0x000082001a1cca11 */ /* 0x000fe200078210ff */
[----:B------:R-:W-:Y:S01]  /*1440*/  @!P6 IMAD R21, R25, R0, R21 ;  /* 0x000000001915e224 */ /* 0x000fe200078e0215 */
[----:B------:R-:W-:Y:S01]  /*1450*/  @!P6 LEA R36, P2, R30, c[0x0][0x208], 0x2 ;  /* 0x000082001e24ea11 */ /* 0x000fe200078410ff */
[----:B------:R-:W-:Y:S02]  /*1460*/  @!P3 IMAD.IADD R19, R33, 0x1, R19 ;  /* 0x000000012113b824 */ /* 0x000fe400078e0213 */
[----:B------:R-:W-:-:S02]  /*1470*/  @!P6 IMAD.IADD R21, R31, 0x1, R21 ;  /* 0x000000011f15e824 */ /* 0x000fc400078e0215 */
[----:B------:R-:W-:Y:S01]  /*1480*/  @!P4 IMAD.IADD R27, R27, 0x1, R10 ;  /* 0x000000011b1bc824 */ /* 0x000fe200078e020a */
[----:B------:R-:W-:Y:S01]  /*1490*/  @!P3 LEA.HI.X R19, R32, c[0x0][0x20c], R19, 0x2, P0 ;  /* 0x000083002013ba11 */ /* 0x000fe200000f1413 */
[----:B------:R-:W-:Y:S01]  /*14a0*/  IMAD.MOV.U32 R24, RZ, RZ, -0x800000 ;  /* 0xff800000ff187424 */ /* 0x000fe200078e00ff */
[----:B------:R-:W-:Y:S01]  /*14b0*/  @!P6 LEA.HI.X R37, R30, c[0x0][0x20c], R21, 0x2, P2 ;  /* 0x000083001e25ea11 */ /* 0x000fe200010f1415 */
[----:B------:R-:W-:Y:S01]  /*14c0*/  IMAD.MOV.U32 R21, RZ, RZ, -0x800000 ;  /* 0xff800000ff157424 */ /* 0x000fe200078e00ff */
[----:B------:R-:W-:Y:S01]  /*14d0*/  @!P4 LEA.HI.X R29, R26, c[0x0][0x20c], R27, 0x2, P1 ;  /* 0x000083001a1dca11 */ /* 0x000fe200008f141b */
[----:B------:R-:W-:Y:S02]  /*14e0*/  IMAD.MOV.U32 R10, RZ, RZ, -0x800000 ;  /* 0xff800000ff0a7424 */ /* 0x000fe400078e00ff */
[----:B------:R-:W-:Y:S01]  /*14f0*/  IMAD.MOV.U32 R26, RZ, RZ, -0x800000 ;  /* 0xff800000ff1a7424 */ /* 0x000fe200078e00ff */
[----:B------:R0:W2:Y:S04]  /*1500*/  @!P3 LDG.E R24, [R18.64] ;  /* 0x000000081218b981 */ /* 0x0000a8000c1e1900 */
[----:B------:R-:W3:Y:S04]  /*1510*/  @!P6 LDG.E R21, [R36.64] ;  /* 0x000000082415e981 */ /* 0x000ee8000c1e1900 */
[----:B------:R1:W4:Y:S04]  /*1520*/  @!P5 LDG.E R10, [R22.64] ;  /* 0x00000008160ad981 */ /* 0x000328000c1e1900 */
[----:B------:R-:W5:Y:S01]  /*1530*/  @!P4 LDG.E R26, [R28.64] ;  /* 0x000000081c1ac981 */ /* 0x000f62000c1e1900 */
[----:B------:R-:W-:-:S04]  /*1540*/  IABS R27, c[0x0][0x1c0] ;  /* 0x00007000001b7a13 */ /* 0x000fc80000000000 */
[----:B------:R-:W0:Y:S08]  /*1550*/  I2F.U32.RP R32, R27 ;  /* 0x0000001b00207306 */ /* 0x000e300000209000 */
[----:B0-----:R-:W0:Y:S02]  /*1560*/  MUFU.RCP R30, R32 ;  /* 0x00000020001e7308 */ /* 0x001e240000001000 */
[----:B0-----:R-:W-:-:S06]  /*1570*/  IADD3 R30, R30, 0xffffffe, RZ ;  /* 0x0ffffffe1e1e7810 */ /* 0x001fcc0007ffe0ff */
[----:B------:R-:W1:Y:S01]  /*1580*/  F2I.FTZ.U32.TRUNC.NTZ R31, R30 ;  /* 0x0000001e001f7305 */ /* 0x000e62000021f000 */
[----:B------:R-:W-:Y:S02]  /*1590*/  IABS R19, R4 ;  /* 0x0000000400137213 */ /* 0x000fe40000000000 */
[----:B------:R-:W-:Y:S01]  /*15a0*/  IABS R18, c[0x0][0x1c0] ;  /* 0x0000700000127a13 */ /* 0x000fe20000000000 */
[----:B-1----:R-:W-:Y:S02]  /*15b0*/  IMAD.MOV R22, RZ, RZ, -R31 ;  /* 0x000000ffff167224 */ /* 0x002fe400078e0a1f */
[----:B------:R-:W-:Y:S02]  /*15c0*/  IMAD.MOV.U32 R30, RZ, RZ, RZ ;  /* 0x000000ffff1e7224 */ /* 0x000fe400078e00ff */
[----:B------:R-:W-:-:S04]  /*15d0*/  IMAD R22, R22, R27, RZ ;  /* 0x0000001b16167224 */ /* 0x000fc800078e02ff */
[----:B------:R-:W-:-:S04]  /*15e0*/  IMAD.HI.U32 R22, R31, R22, R30 ;  /* 0x000000161f167227 */ /* 0x000fc800078e001e */
[----:B------:R-:W-:Y:S02]  /*15f0*/  IMAD.MOV R18, RZ, RZ, -R18 ;  /* 0x000000ffff127224 */ /* 0x000fe400078e0a12 */
[----:B------:R-:W-:-:S04]  /*1600*/  IMAD.HI.U32 R22, R22, R19, RZ ;  /* 0x0000001316167227 */ /* 0x000fc800078e00ff */
[----:B------:R-:W-:-:S05]  /*1610*/  IMAD R18, R22, R18, R19 ;  /* 0x0000001216127224 */ /* 0x000fca00078e0213 */
[----:B------:R-:W-:Y:S02]  /*1620*/  ISETP.GT.U32.AND P3, PT, R27, R18, PT ;  /* 0x000000121b00720c */ /* 0x000fe40003f64070 */
[C---:B------:R-:W-:Y:S02]  /*1630*/  ISETP.GT.AND P6, PT, R38.reuse, 0x7f, PT ;  /* 0x0000007f2600780c */ /* 0x040fe40003fc4270 */
[C---:B------:R-:W-:Y:S02]  /*1640*/  ISETP.GT.AND P2, PT, R38.reuse, 0x1ff, PT ;  /* 0x000001ff2600780c */ /* 0x040fe40003f44270 */
[C---:B------:R-:W-:Y:S02]  /*1650*/  ISETP.GT.AND P1, PT, R38.reuse, 0x17f, PT ;  /* 0x0000017f2600780c */ /* 0x040fe40003f24270 */
[----:B------:R-:W-:Y:S01]  /*1660*/  ISETP.GT.AND P0, PT, R38, 0xff, PT ;  /* 0x000000ff2600780c */ /* 0x000fe20003f04270 */
[----:B------:R-:W-:-:S04]  /*1670*/  IMAD R25, R25, 0x11, R20 ;  /* 0x0000001119197824 */ /* 0x000fc800078e0214 */
[----:B------:R-:W-:-:S05]  /*1680*/  @!P3 IMAD.IADD R18, R18, 0x1, -R27 ;  /* 0x000000011212b824 */ /* 0x000fca00078e0a1b */
[----:B------:R-:W-:Y:S02]  /*1690*/  ISETP.GE.U32.AND P4, PT, R18, R27, PT ;  /* 0x0000001b1200720c */ /* 0x000fe40003f86070 */
[----:B------:R-:W-:Y:S02]  /*16a0*/  LOP3.LUT R18, R9, R14, RZ, 0xfc, !PT ;  /* 0x0000000e09127212 */ /* 0x000fe400078efcff */
[----:B------:R-:W-:Y:S02]  /*16b0*/  LOP3.LUT R4, R4, c[0x0][0x1c0], RZ, 0x3c, !PT ;  /* 0x0000700004047a12 */ /* 0x000fe400078e3cff */
[----:B------:R-:W-:-:S07]  /*16c0*/  @!P3 IADD3 R22, R22, 0x1, RZ ;  /* 0x000000011616b810 */ /* 0x000fce0007ffe0ff */
[----:B------:R-:W-:Y:S01]  /*16d0*/  @P4 IADD3 R22, R22, 0x1, RZ ;  /* 0x0000000116164810 */ /* 0x000fe20007ffe0ff */
[----:B------:R-:W-:Y:S01]  /*16e0*/  BSSY B0, `(.L_x_103) ;  /* 0x0000028000007945 */ /* 0x000fe20003800000 */
[----:B--2---:R0:W-:Y:S04]  /*16f0*/  @!P6 STS [R25.X4+0x660], R24 ;  /* 0x000660181900e388 */ /* 0x0041e80000004800 */
[----:B---3--:R0:W-:Y:S01]  /*1700*/  @!P2 STS [R25.X4], R21 ;  /* 0x000000151900a388 */ /* 0x0081e20000004800 */
[----:B------:R-:W-:-:S03]  /*1710*/  ISETP.NE.U32.AND P2, PT, R18, RZ, PT ;  /* 0x000000ff1200720c */ /* 0x000fc60003f45070 */
[----:B----4-:R0:W-:Y:S01]  /*1720*/  @!P1 STS [R25.X4+0x220], R10 ;  /* 0x0002200a19009388 */ /* 0x0101e20000004800 */
[----:B------:R-:W-:-:S03]  /*1730*/  ISETP.GE.AND P1, PT, R4, RZ, PT ;  /* 0x000000ff0400720c */ /* 0x000fc60003f26270 */
[----:B-----5:R0:W-:Y:S01]  /*1740*/  @!P0 STS [R25.X4+0x440], R26 ;  /* 0x0004401a19008388 */ /* 0x0201e20000004800 */
[----:B------:R-:W-:Y:S01]  /*1750*/  ISETP.NE.AND P0, PT, RZ, c[0x0][0x1c0], PT ;  /* 0x00007000ff007a0c */ /* 0x000fe20003f05270 */
[----:B------:R-:W-:-:S08]  /*1760*/  IMAD.MOV.U32 R4, RZ, RZ, R22 ;  /* 0x000000ffff047224 */ /* 0x000fd000078e0016 */
[----:B------:R-:W-:-:S04]  /*1770*/  @!P1 IMAD.MOV R4, RZ, RZ, -R4 ;  /* 0x000000ffff049224 */ /* 0x000fc800078e0a04 */
[----:B------:R-:W-:Y:S01]  /*1780*/  @!P0 LOP3.LUT R4, RZ, c[0x0][0x1c0], RZ, 0x33, !PT ;  /* 0x00007000ff048a12 */ /* 0x000fe200078e33ff */
[----:B------:R-:W-:Y:S05]  /*1790*/  @!P2 BRA `(.L_x_104) ;  /* 0x000000900000a947 */ /* 0x000fea0003800000 */
[----:B------:R-:W-:Y:S01]  /*17a0*/  IMAD.MOV.U32 R30, RZ, RZ, R8 ;  /* 0x000000ffff1e7224 */ /* 0x000fe200078e0008 */
[----:B0-----:R-:W-:Y:S01]  /*17b0*/  MOV R26, R15 ;  /* 0x0000000f001a7202 */ /* 0x001fe20000000f00 */
[----:B------:R-:W-:Y:S01]  /*17c0*/  IMAD.MOV.U32 R19, RZ, RZ, R9 ;  /* 0x000000ffff137224 */ /* 0x000fe200078e0009 */
[----:B------:R-:W-:Y:S02]  /*17d0*/  MOV R25, R14 ;  /* 0x0000000e00197202 */ /* 0x000fe40000000f00 */
[----:B------:R-:W-:Y:S02]  /*17e0*/  MOV R24, 0x1800 ;  /* 0x0000180000187802 */ /* 0x000fe40000000f00 */
[----:B------:R-:W-:Y:S05]  /*17f0*/  CALL.REL.NOINC `($__internal_2_$__cuda_sm20_div_s64) ;  /* 0x00002ed000007944 */ /* 0x000fea0003c00000 */
[----:B------:R-:W-:Y:S02]  /*1800*/  MOV R42, R20 ;  /* 0x00000014002a7202 */ /* 0x000fe40000000f00 */
[----:B------:R-:W-:Y:S01]  /*1810*/  MOV R43, R21 ;  /* 0x00000015002b7202 */ /* 0x000fe20000000f00 */
[----:B------:R-:W-:Y:S05]  /*1820*/  BRA `(.L_x_105) ;  /* 0x0000013000007947 */ /* 0x000fea0003800000 */
.L_x_104:
[----:B0-----:R-:W0:Y:S01]  /*1830*/  I2F.U32.RP R10, R15 ;  /* 0x0000000f000a7306 */ /* 0x001e220000209000 */
        /* <DEDUP_REMOVED lines=18> */
.L_x_105:
[----:B------:R-:W-:Y:S05]  /*1960*/  BSYNC B0 ;  /* 0x0000000000007941 */ /* 0x000fea0003800000 */
.L_x_103:
[----:B------:R-:W-:Y:S01]  /*1970*/  BAR.SYNC.DEFER_BLOCKING 0x0 ;  /* 0x0000000000007b1d */ /* 0x000fe20000010000 */
[----:B------:R-:W-:Y:S01]  /*1980*/  LEA.HI R7, R7, R38, RZ, 0x3 ;  /* 0x0000002607077211 */ /* 0x000fe200078f18ff */
[----:B------:R-:W-:Y:S01]  /*1990*/  IMAD.MOV.U32 R36, RZ, RZ, -0x800000 ;  /* 0xff800000ff247424 */ /* 0x000fe200078e00ff */
[----:B------:R-:W-:Y:S01]  /*19a0*/  IABS R21, R2 ;  /* 0x0000000200157213 */ /* 0x000fe20000000000 */
[----:B------:R-:W-:Y:S01]  /*19b0*/  IMAD.MOV.U32 R33, RZ, RZ, -0x800000 ;  /* 0xff800000ff217424 */ /* 0x000fe200078e00ff */
[----:B------:R-:W-:Y:S01]  /*19c0*/  LOP3.LUT R9, R7, 0xfffffff8, RZ, 0xc0, !PT ;  /* 0xfffffff807097812 */ /* 0x000fe200078ec0ff */
[----:B------:R-:W-:Y:S01]  /*19d0*/  IMAD.MOV.U32 R32, RZ, RZ, -0x800000 ;  /* 0xff800000ff207424 */ /* 0x000fe200078e00ff */
[----:B------:R-:W-:Y:S01]  /*19e0*/  SHF.R.S32.HI R7, RZ, 0x3, R7 ;  /* 0x00000003ff077819 */ /* 0x000fe20000011407 */
[----:B------:R-:W-:Y:S01]  /*19f0*/  IMAD.MOV.U32 R34, RZ, RZ, -0x800000 ;  /* 0xff800000ff227424 */ /* 0x000fe200078e00ff */
[----:B------:R-:W0:Y:S01]  /*1a00*/  I2F.RP R18, R21 ;  /* 0x0000001500127306 */ /* 0x000e220000209400 */
[----:B------:R-:W-:Y:S01]  /*1a10*/  IMAD.IADD R38, R38, 0x1, -R9 ;  /* 0x0000000126267824 */ /* 0x000fe200078e0a09 */
[----:B------:R-:W-:Y:S01]  /*1a20*/  ULDC.U8 UR4, c[0x0][0x329] ;  /* 0x0000ca4000047ab9 */ /* 0x000fe20000000000 */
[----:B------:R-:W-:Y:S02]  /*1a30*/  BSSY B1, `(.L_x_106) ;  /* 0x0000236000017945 */ /* 0x000fe40003800000 */
[----:B------:R-:W-:-:S05]  /*1a40*/  IMAD R27, R38, 0x11, R7 ;  /* 0x00000011261b7824 */ /* 0x000fca00078e0207 */
[----:B------:R-:W-:Y:S01]  /*1a50*/  @!P6 LDS R36, [R27.X4] ;  /* 0x000000001b24e984 */ /* 0x000fe20000004800 */
[----:B0-----:R-:W0:Y:S03]  /*1a60*/  MUFU.RCP R18, R18 ;  /* 0x0000001200127308 */ /* 0x001e260000001000 */
[----:B------:R-:W1:Y:S04]  /*1a70*/  @!P6 LDS R33, [R27.X4+0x220] ;  /* 0x000220001b21e984 */ /* 0x000e680000004800 */
[----:B------:R-:W2:Y:S04]  /*1a80*/  @!P6 LDS R32, [R27.X4+0x440] ;  /* 0x000440001b20e984 */ /* 0x000ea80000004800 */
[----:B------:R-:W3:Y:S01]  /*1a90*/  @!P6 LDS R34, [R27.X4+0x660] ;  /* 0x000660001b22e984 */ /* 0x000ee20000004800 */
[----:B-1----:R-:W-:-:S04]  /*1aa0*/  FMNMX.FTZ R9, R36, R33, !PT ;  /* 0x0000002124097209 */ /* 0x002fc80007810000 */
[----:B--2---:R-:W-:-:S04]  /*1ab0*/  FMNMX.FTZ R9, R9, R32, !PT ;  /* 0x0000002009097209 */ /* 0x004fc80007810000 */
[----:B---3--:R-:W-:Y:S02]  /*1ac0*/  FMNMX.FTZ R10, R9, R34, !PT ;  /* 0x00000022090a7209 */ /* 0x008fe40007810000 */
[----:B------:R-:W-:-:S03]  /*1ad0*/  IABS R9, c[0x0][0x1c0] ;  /* 0x0000700000097a13 */ /* 0x000fc60000000000 */
[----:B------:R-:W1:Y:S01]  /*1ae0*/  SHFL.BFLY PT, R23, R10, 0x4, 0x1f ;  /* 0x0c801f000a177f89 */ /* 0x000e6200000e0000 */
[----:B------:R-:W-:Y:S01]  /*1af0*/  I2F.U32.RP R20, R9 ;  /* 0x0000000900147306 */ /* 0x000fe20000209000 */
[----:B-1----:R-:W-:-:S05]  /*1b00*/  FMNMX.FTZ R23, R10, R23, !PT ;  /* 0x000000170a177209 */ /* 0x002fca0007810000 */
[----:B------:R-:W1:Y:S02]  /*1b10*/  SHFL.BFLY PT, R8, R23, 0x2, 0x1f ;  /* 0x0c401f0017087f89 */ /* 0x000e6400000e0000 */
[----:B-1----:R-:W-:-:S05]  /*1b20*/  FMNMX.FTZ R8, R23, R8, !PT ;  /* 0x0000000817087209 */ /* 0x002fca0007810000 */
[----:B------:R-:W1:Y:S02]  /*1b30*/  SHFL.BFLY PT, R19, R8, 0x1, 0x1f ;  /* 0x0c201f0008137f89 */ /* 0x000e6400000e0000 */
[----:B-1----:R-:W-:-:S04]  /*1b40*/  FMNMX.FTZ R19, R8, R19, !PT ;  /* 0x0000001308137209 */ /* 0x002fc80007810000 */
[----:B------:R-:W-:-:S04]  /*1b50*/  FSETP.NEU.FTZ.AND P0, PT, R19, -INF , PT ;  /* 0xff8000001300780b */ /* 0x000fc80003f1d000 */
[----:B------:R-:W-:-:S05]  /*1b60*/  FSEL R19, R19, RZ, P0 ;  /* 0x000000ff13137208 */ /* 0x000fca0000000000 */
[C---:B------:R-:W-:Y:S02]  /*1b70*/  FADD.FTZ R28, -R19.reuse, R36 ;  /* 0x00000024131c7221 */ /* 0x040fe40000010100 */
[C---:B------:R-:W-:Y:S02]  /*1b80*/  FADD.FTZ R26, -R19.reuse, R33 ;  /* 0x00000021131a7221 */ /* 0x040fe40000010100 */
[----:B------:R-:W-:Y:S02]  /*1b90*/  FMUL.FTZ R28, R28, 1.4426950216293334961 ;  /* 0x3fb8aa3b1c1c7820 */ /* 0x000fe40000410000 */
[----:B------:R-:W-:Y:S02]  /*1ba0*/  FMUL.FTZ R26, R26, 1.4426950216293334961 ;  /* 0x3fb8aa3b1a1a7820 */ /* 0x000fe40000410000 */
[C---:B------:R-:W-:Y:S01]  /*1bb0*/  FADD.FTZ R24, -R19.reuse, R32 ;  /* 0x0000002013187221 */ /* 0x040fe20000010100 */
[----:B------:R0:W-:Y:S01]  /*1bc0*/  MUFU.EX2 R25, R28 ;  /* 0x0000001c00197308 */ /* 0x0001e20000000800 */
[----:B------:R-:W-:-:S02]  /*1bd0*/  FADD.FTZ R22, -R19, R34 ;  /* 0x0000002213167221 */ /* 0x000fc40000010100 */
[----:B------:R-:W-:Y:S02]  /*1be0*/  FMUL.FTZ R24, R24, 1.4426950216293334961 ;  /* 0x3fb8aa3b18187820 */ /* 0x000fe40000410000 */
[----:B------:R-:W-:-:S03]  /*1bf0*/  FMUL.FTZ R22, R22, 1.4426950216293334961 ;  /* 0x3fb8aa3b16167820 */ /* 0x000fc60000410000 */
[----:B------:R-:W1:Y:S08]  /*1c00*/  MUFU.EX2 R10, R26 ;  /* 0x0000001a000a7308 */ /* 0x000e700000000800 */
[----:B------:R-:W2:Y:S01]  /*1c10*/  MUFU.EX2 R8, R24 ;  /* 0x0000001800087308 */ /* 0x000ea20000000800 */
[----:B0-----:R-:W-:-:S07]  /*1c20*/  IADD3 R28, R18, 0xffffffe, RZ ;  /* 0x0ffffffe121c7810 */ /* 0x001fce0007ffe0ff */
[----:B------:R-:W0:Y:S01]  /*1c30*/  MUFU.EX2 R23, R22 ;  /* 0x0000001600177308 */ /* 0x000e220000000800 */
[----:B-1----:R-:W-:-:S04]  /*1c40*/  FADD.FTZ R25, R25, R10 ;  /* 0x0000000a19197221 */ /* 0x002fc80000010000 */
[----:B--2---:R-:W-:-:S03]  /*1c50*/  FADD.FTZ R10, R25, R8 ;  /* 0x00000008190a7221 */ /* 0x004fc60000010000 */
[----:B------:R-:W1:Y:S01]  /*1c60*/  F2I.FTZ.U32.TRUNC.NTZ R29, R28 ;  /* 0x0000001c001d7305 */ /* 0x000e62000021f000 */
[----:B0-----:R-:W-:-:S07]  /*1c70*/  FADD.FTZ R23, R10, R23 ;  /* 0x000000170a177221 */ /* 0x001fce0000010000 */
[----:B------:R-:W0:Y:S01]  /*1c80*/  MUFU.RCP R8, R20 ;  /* 0x0000001400087308 */ /* 0x000e220000001000 */
[----:B------:R-:W2:Y:S01]  /*1c90*/  SHFL.BFLY PT, R10, R23, 0x4, 0x1f ;  /* 0x0c801f00170a7f89 */ /* 0x000ea200000e0000 */
[----:B-1----:R-:W-:Y:S02]  /*1ca0*/  IMAD.MOV R22, RZ, RZ, -R29 ;  /* 0x000000ffff167224 */ /* 0x002fe400078e0a1d */
[----:B------:R-:W-:Y:S02]  /*1cb0*/  IMAD.MOV.U32 R28, RZ, RZ, RZ ;  /* 0x000000ffff1c7224 */ /* 0x000fe400078e00ff */
[----:B------:R-:W-:Y:S01]  /*1cc0*/  IMAD R22, R22, R21, RZ ;  /* 0x0000001516167224 */ /* 0x000fe200078e02ff */
[----:B0-----:R-:W-:Y:S01]  /*1cd0*/  IADD3 R24, R8, 0xffffffe, RZ ;  /* 0x0ffffffe08187810 */ /* 0x001fe20007ffe0ff */
[----:B------:R-:W-:Y:S01]  /*1ce0*/  IMAD.IADD R20, R6, 0x1, R21 ;  /* 0x0000000106147824 */ /* 0x000fe200078e0215 */
[----:B------:R-:W-:Y:S01]  /*1cf0*/  IABS R8, R2 ;  /* 0x0000000200087213 */ /* 0x000fe20000000000 */
[----:B------:R-:W-:Y:S01]  /*1d00*/  IMAD.HI.U32 R22, R29, R22, R28 ;  /* 0x000000161d167227 */ /* 0x000fe200078e001c */
[----:B------:R-:W0:Y:S02]  /*1d10*/  F2I.FTZ.U32.TRUNC.NTZ R25, R24 ;  /* 0x0000001800197305 */ /* 0x000e24000021f000 */
[----:B------:R-:W-:Y:S01]  /*1d20*/  IABS R18, R20 ;  /* 0x0000001400127213 */ /* 0x000fe20000000000 */
[----:B------:R-:W-:-:S04]  /*1d30*/  IMAD.MOV R8, RZ, RZ, -R8 ;  /* 0x000000ffff087224 */ /* 0x000fc800078e0a08 */
[----:B------:R-:W-:Y:S01]  /*1d40*/  IMAD.MOV.U32 R29, RZ, RZ, R18 ;  /* 0x000000ffff1d7224 */ /* 0x000fe200078e0012 */
[----:B------:R-:W-:Y:S01]  /*1d50*/  IABS R18, c[0x0][0x1c0] ;  /* 0x0000700000127a13 */ /* 0x000fe20000000000 */
[----:B--2---:R-:W-:Y:S02]  /*1d60*/  FADD.FTZ R10, R23, R10 ;  /* 0x0000000a170a7221 */ /* 0x004fe40000010000 */
[----:B------:R-:W-:-:S03]  /*1d70*/  IMAD.HI.U32 R22, R22, R29, RZ ;  /* 0x0000001d16167227 */ /* 0x000fc600078e00ff */
[----:B------:R-:W1:Y:S01]  /*1d80*/  SHFL.BFLY PT, R23, R10, 0x2, 0x1f ;  /* 0x0c401f000a177f89 */ /* 0x000e6200000e0000 */
[----:B------:R-:W-:Y:S02]  /*1d90*/  IMAD R8, R22, R8, R29 ;  /* 0x0000000816087224 */ /* 0x000fe400078e021d */
[--C-:B0-----:R-:W-:Y:S02]  /*1da0*/  IMAD.MOV R6, RZ, RZ, -R25.reuse ;  /* 0x000000ffff067224 */ /* 0x101fe400078e0a19 */
[----:B------:R-:W-:Y:S01]  /*1db0*/  IMAD.MOV.U32 R24, RZ, RZ, RZ ;  /* 0x000000ffff187224 */ /* 0x000fe200078e00ff */
[----:B------:R-:W-:Y:S01]  /*1dc0*/  ISETP.GT.U32.AND P0, PT, R21, R8, PT ;  /* 0x000000081500720c */ /* 0x000fe20003f04070 */
[----:B------:R-:W-:Y:S02]  /*1dd0*/  IMAD R31, R6, R9, RZ ;  /* 0x00000009061f7224 */ /* 0x000fe400078e02ff */
[----:B------:R-:W-:Y:S02]  /*1de0*/  IMAD.MOV R18, RZ, RZ, -R18 ;  /* 0x000000ffff127224 */ /* 0x000fe400078e0a12 */
[----:B------:R-:W-:-:S04]  /*1df0*/  IMAD.HI.U32 R24, R25, R31, R24 ;  /* 0x0000001f19187227 */ /* 0x000fc800078e0018 */
[----:B------:R-:W-:Y:S02]  /*1e00*/  IMAD.MOV.U32 R31, RZ, RZ, 0x7f800000 ;  /* 0x7f800000ff1f7424 */ /* 0x000fe400078e00ff */
[----:B------:R-:W-:Y:S02]  /*1e10*/  IMAD.HI.U32 R24, R24, R29, RZ ;  /* 0x0000001d18187227 */ /* 0x000fe400078e00ff */
[----:B------:R-:W-:Y:S02]  /*1e20*/  @!P0 IADD3 R22, R22, 0x1, RZ ;  /* 0x0000000116168810 */ /* 0x000fe40007ffe0ff */
[----:B------:R-:W-:Y:S02]  /*1e30*/  IMAD R18, R24, R18, R29 ;  /* 0x0000001218127224 */ /* 0x000fe400078e021d */
[----:B------:R-:W-:Y:S01]  /*1e40*/  @!P0 IMAD.IADD R8, R8, 0x1, -R21 ;  /* 0x0000000108088824 */ /* 0x000fe200078e0a15 */
[----:B------:R-:W-:Y:S01]  /*1e50*/  ISETP.GT.AND P0, PT, R2, RZ, PT ;  /* 0x000000ff0200720c */ /* 0x000fe20003f04270 */
[----:B-1----:R-:W-:Y:S01]  /*1e60*/  FADD.FTZ R23, R10, R23 ;  /* 0x000000170a177221 */ /* 0x002fe20000010000 */
[----:B------:R-:W-:-:S02]  /*1e70*/  ISETP.GT.U32.AND P5, PT, R9, R18, PT ;  /* 0x000000120900720c */ /* 0x000fc40003fa4070 */
[-C--:B------:R-:W-:Y:S02]  /*1e80*/  ISETP.GE.U32.AND P4, PT, R8, R21.reuse, PT ;  /* 0x000000150800720c */ /* 0x080fe40003f86070 */
[----:B------:R-:W0:Y:S01]  /*1e90*/  SHFL.BFLY PT, R6, R23, 0x1, 0x1f ;  /* 0x0c201f0017067f89 */ /* 0x000e2200000e0000 */
[C---:B------:R-:W-:Y:S02]  /*1ea0*/  LOP3.LUT R8, R20.reuse, R21, RZ, 0x3c, !PT ;  /* 0x0000001514087212 */ /* 0x040fe400078e3cff */
[----:B------:R-:W-:Y:S02]  /*1eb0*/  LOP3.LUT R20, R20, c[0x0][0x1c0], RZ, 0x3c, !PT ;  /* 0x0000700014147a12 */ /* 0x000fe400078e3cff */
[----:B------:R-:W-:Y:S02]  /*1ec0*/  ISETP.GE.AND P3, PT, R8, RZ, PT ;  /* 0x000000ff0800720c */ /* 0x000fe40003f66270 */
[----:B------:R-:W1:Y:S01]  /*1ed0*/  S2R R8, SR_TID.X ;  /* 0x0000000000087919 */ /* 0x000e620000002100 */
[----:B------:R-:W-:Y:S01]  /*1ee0*/  ISETP.GE.AND P2, PT, R20, RZ, PT ;  /* 0x000000ff1400720c */ /* 0x000fe20003f46270 */
[----:B------:R-:W-:Y:S01]  /*1ef0*/  @!P5 IMAD.IADD R18, R18, 0x1, -R9 ;  /* 0x000000011212d824 */ /* 0x000fe200078e0a09 */
[----:B------:R-:W-:-:S02]  /*1f00*/  @!P5 IADD3 R24, R24, 0x1, RZ ;  /* 0x000000011818d810 */ /* 0x000fc40007ffe0ff */
[----:B------:R-:W-:Y:S02]  /*1f10*/  @P4 IADD3 R22, R22, 0x1, RZ ;  /* 0x0000000116164810 */ /* 0x000fe40007ffe0ff */
[----:B------:R-:W-:Y:S02]  /*1f20*/  ISETP.GE.U32.AND P1, PT, R18, R9, PT ;  /* 0x000000091200720c */ /* 0x000fe40003f26070 */
[----:B------:R-:W-:Y:S02]  /*1f30*/  ISETP.GT.AND P4, PT, R3, RZ, PT ;  /* 0x000000ff0300720c */ /* 0x000fe40003f84270 */
[----:B------:R-:W-:Y:S01]  /*1f40*/  SHF.R.S32.HI R20, RZ, 0x1f, R2 ;  /* 0x0000001fff147819 */ /* 0x000fe20000011402 */
[----:B------:R-:W-:Y:S01]  /*1f50*/  @!P3 IMAD.MOV R22, RZ, RZ, -R22 ;  /* 0x000000ffff16b224 */ /* 0x000fe200078e0a16 */
[C---:B------:R-:W-:Y:S02]  /*1f60*/  ISETP.NE.AND P5, PT, R2.reuse, RZ, PT ;  /* 0x000000ff0200720c */ /* 0x040fe40003fa5270 */
[----:B------:R-:W-:Y:S01]  /*1f70*/  LEA.HI.SX32 R9, R2, 0x1, 0x1 ;  /* 0x0000000102097811 */ /* 0x000fe200078f0aff */
[----:B------:R-:W-:Y:S01]  /*1f80*/  @!P0 IMAD.MOV R9, RZ, RZ, R20 ;  /* 0x000000ffff098224 */ /* 0x000fe200078e0214 */
[----:B------:R-:W-:Y:S01]  /*1f90*/  ISETP.NE.AND P0, PT, RZ, c[0x0][0x1c0], PT ;  /* 0x00007000ff007a0c */ /* 0x000fe20003f05270 */
[----:B0-----:R-:W-:Y:S01]  /*1fa0*/  FADD.FTZ R18, R23, R6 ;  /* 0x0000000617127221 */ /* 0x001fe20000010000 */
[----:B------:R-:W-:-:S02]  /*1fb0*/  SHF.R.S32.HI R10, RZ, 0x1f, R3 ;  /* 0x0000001fff0a7819 */ /* 0x000fc40000011403 */
[----:B------:R-:W-:Y:S02]  /*1fc0*/  @P1 IADD3 R24, R24, 0x1, RZ ;  /* 0x0000000118181810 */ /* 0x000fe40007ffe0ff */
[----:B------:R-:W-:Y:S02]  /*1fd0*/  FSETP.NE.FTZ.AND P1, PT, R18, RZ, PT ;  /* 0x000000ff1200720b */ /* 0x000fe40003f35000 */
[----:B------:R-:W-:Y:S01]  /*1fe0*/  LEA.HI.SX32 R6, R3, 0x1, 0x1 ;  /* 0x0000000103067811 */ /* 0x000fe200078f0aff */
[----:B------:R-:W-:Y:S01]  /*1ff0*/  @!P2 IMAD.MOV R24, RZ, RZ, -R24 ;  /* 0x000000ffff18a224 */ /* 0x000fe200078e0a18 */
[C---:B-1----:R-:W-:Y:S01]  /*2000*/  LOP3.LUT P2, RZ, R8.reuse, 0x7, RZ, 0xc0, !PT ;  /* 0x0000000708ff7812 */ /* 0x042fe2000784c0ff */
[----:B------:R-:W-:Y:S01]  /*2010*/  @!P4 IMAD.MOV R6, RZ, RZ, R10 ;  /* 0x000000ffff06c224 */ /* 0x000fe200078e020a */
[----:B------:R-:W-:Y:S01]  /*2020*/  ISETP.NE.AND P3, PT, RZ, UR4, PT ;  /* 0x00000004ff007c0c */ /* 0x000fe2000bf65270 */
[----:B------:R-:W-:Y:S01]  /*2030*/  IMAD.MOV.U32 R10, RZ, RZ, c[0x0][0x214] ;  /* 0x00008500ff0a7624 */ /* 0x000fe200078e00ff */
[----:B------:R-:W-:-:S02]  /*2040*/  ISETP.GT.OR P2, PT, R8, 0x7f, P2 ;  /* 0x0000007f0800780c */ /* 0x000fc40001744670 */
[----:B------:R-:W-:Y:S02]  /*2050*/  @!P5 LOP3.LUT R22, RZ, R21, RZ, 0x33, !PT ;  /* 0x00000015ff16d212 */ /* 0x000fe400078e33ff */
[----:B------:R-:W-:Y:S01]  /*2060*/  SEL R23, R10, 0x1, !P3 ;  /* 0x000000010a177807 */ /* 0x000fe20005800000 */
[----:B------:R-:W0:Y:S01]  /*2070*/  @P1 MUFU.LG2 R18, R18 ;  /* 0x0000001200121308 */ /* 0x000e220000000c00 */
[----:B------:R-:W-:Y:S02]  /*2080*/  @!P0 LOP3.LUT R24, RZ, c[0x0][0x1c0], RZ, 0x33, !PT ;  /* 0x00007000ff188a12 */ /* 0x000fe400078e33ff */
[----:B------:R-:W-:Y:S01]  /*2090*/  ISETP.LT.U32.AND P0, PT, R40, R22, PT ;  /* 0x000000162800720c */ /* 0x000fe20003f01070 */
[-C--:B------:R-:W-:Y:S01]  /*20a0*/  IMAD R25, R4, R23.reuse, RZ ;  /* 0x0000001704197224 */ /* 0x080fe200078e02ff */
[----:B------:R-:W-:Y:S01]  /*20b0*/  SHF.R.S32.HI R21, RZ, 0x1f, R22 ;  /* 0x0000001fff157819 */ /* 0x000fe20000011416 */
[----:B------:R-:W-:Y:S02]  /*20c0*/  IMAD R8, R24, R23, RZ ;  /* 0x0000001718087224 */ /* 0x000fe400078e02ff */
[----:B------:R-:W-:Y:S01]  /*20d0*/  IMAD R6, R25, R6, RZ ;  /* 0x0000000619067224 */ /* 0x000fe200078e02ff */
[----:B------:R-:W-:Y:S01]  /*20e0*/  ISETP.LT.AND.EX P0, PT, R41, R21, PT, P0 ;  /* 0x000000152900720c */ /* 0x000fe20003f01300 */
[----:B------:R-:W-:-:S03]  /*20f0*/  IMAD R8, R9, R8, RZ ;  /* 0x0000000809087224 */ /* 0x000fc600078e02ff */
[----:B------:R-:W-:Y:S02]  /*2100*/  SEL R10, R40, R22, P0 ;  /* 0x00000016280a7207 */ /* 0x000fe40000000000 */
[----:B------:R-:W-:Y:S01]  /*2110*/  SEL R9, R41, R21, P0 ;  /* 0x0000001529097207 */ /* 0x000fe20000000000 */
[----:B0-----:R-:W-:Y:S01]  /*2120*/  @P1 FFMA.FTZ R31, R18, 0.69314718246459960938, R19 ;  /* 0x3f317218121f1823 */ /* 0x001fe20000010013 */
[----:B------:R-:W-:Y:S05]  /*2130*/  @P2 BRA `(.L_x_107) ;  /* 0x00001c5000002947 */ /* 0x000fea0003800000 */
[----:B------:R-:W-:Y:S01]  /*2140*/  ULDC.U8 UR4, c[0x0][0x328] ;  /* 0x0000ca0000047ab9 */ /* 0x000fe20000000000 */
[C---:B------:R-:W-:Y:S02]  /*2150*/  IADD3 R40, P0, R7.reuse, UR7, RZ ;  /* 0x0000000707287c10 */ /* 0x040fe4000ff1e0ff */
[----:B------:R-:W-:Y:S02]  /*2160*/  ISETP.NE.AND P1, PT, RZ, UR4, PT ;  /* 0x00000004ff007c0c */ /* 0x000fe4000bf25270 */
        /* <DEDUP_REMOVED lines=32> */
[----:B------:R-:W-:Y:S02]  /*2370*/  MOV R24, 0x2390 ;  /* 0x0000239000187802 */ /* 0x000fe40000000f00 */
[----:B------:R-:W-:Y:S05]  /*2380*/  CALL.REL.NOINC `($__internal_2_$__cuda_sm20_div_s64) ;  /* 0x0000234000007944 */ /* 0x000fea0003c00000 */
[-C--:B------:R-:W-:Y:S02]  /*2390*/  IADD3 R23, P0, RZ, -R20.reuse, RZ ;  /* 0x80000014ff177210 */ /* 0x080fe40007f1e0ff */
[----:B------:R-:W-:Y:S02]  /*23a0*/  MOV R50, R20 ;  /* 0x0000001400327202 */ /* 0x000fe40000000f00 */
[----:B------:R-:W-:Y:S01]  /*23b0*/  IADD3.X R19, RZ, ~R21, RZ, P0, !PT ;  /* 0x80000015ff137210 */ /* 0x000fe200007fe4ff */
[----:B------:R-:W-:Y:S01]  /*23c0*/  IMAD.WIDE.U32 R40, R44, R23, R40 ;  /* 0x000000172c287225 */ /* 0x000fe200078e0028 */
[----:B------:R-:W-:-:S03]  /*23d0*/  MOV R51, R21 ;  /* 0x0000001500337202 */ /* 0x000fc60000000f00 */
[----:B------:R-:W-:-:S04]  /*23e0*/  IMAD R18, R19, R44, RZ ;  /* 0x0000002c13127224 */ /* 0x000fc800078e02ff */
[----:B------:R-:W-:-:S05]  /*23f0*/  IMAD R19, R25, R23, R18 ;  /* 0x0000001719137224 */ /* 0x000fca00078e0212 */
[----:B------:R-:W-:Y:S01]  /*2400*/  IADD3 R19, R41, R19, RZ ;  /* 0x0000001329137210 */ /* 0x000fe20007ffe0ff */
[----:B------:R-:W-:Y:S05]  /*2410*/  BRA `(.L_x_111) ;  /* 0x0000016000007947 */ /* 0x000fea0003800000 */
.L_x_110:
[----:B------:R-:W0:Y:S01]  /*2420*/  I2F.U32.RP R22, R44 ;  /* 0x0000002c00167306 */ /* 0x000e220000209000 */
[----:B------:R-:W-:Y:S01]  /*2430*/  ISETP.NE.U32.AND P0, PT, R44, RZ, PT ;  /* 0x000000ff2c00720c */ /* 0x000fe20003f05070 */
[----:B------:R-:W-:-:S06]  /*2440*/  IMAD.MOV.U32 R51, RZ, RZ, RZ ;  /* 0x000000ffff337224 */ /* 0x000fcc00078e00ff */
        /* <DEDUP_REMOVED lines=13> */
[----:B------:R-:W-:Y:S02]  /*2520*/  ISETP.GE.U32.AND P1, PT, R19, R44, PT ;  /* 0x0000002c1300720c */ /* 0x000fe40003f26070 */
[----:B------:R-:W-:-:S11]  /*2530*/  MOV R19, RZ ;  /* 0x000000ff00137202 */ /* 0x000fd60000000f00 */
[----:B------:R-:W-:Y:S02]  /*2540*/  @P1 IADD3 R50, R50, 0x1, RZ ;  /* 0x0000000132321810 */ /* 0x000fe40007ffe0ff */
[----:B------:R-:W-:-:S05]  /*2550*/  @!P0 LOP3.LUT R50, RZ, R44, RZ, 0x33, !PT ;  /* 0x0000002cff328212 */ /* 0x000fca00078e33ff */
[----:B------:R-:W-:-:S04]  /*2560*/  IMAD.MOV R21, RZ, RZ, -R50 ;  /* 0x000000ffff157224 */ /* 0x000fc800078e0a32 */
[----:B------:R-:W-:Y:S02]  /*2570*/  IMAD R40, R44, R21, R40 ;  /* 0x000000152c287224 */ /* 0x000fe400078e0228 */
.L_x_111:
[----:B------:R-:W-:Y:S05]  /*2580*/  BSYNC B0 ;  /* 0x0000000000007941 */ /* 0x000fea0003800000 */
.L_x_109:
        /* <DEDUP_REMOVED lines=11> */
[-C--:B------:R-:W-:Y:S02]  /*2640*/  IADD3.X R18, RZ, ~R21.reuse, RZ, P0, !PT ;  /* 0x80000015ff127210 */ /* 0x080fe400007fe4ff */
[----:B------:R-:W-:Y:S01]  /*2650*/  MOV R44, R20 ;  /* 0x00000014002c7202 */ /* 0x000fe20000000f00 */
[----:B------:R-:W-:Y:S01]  /*2660*/  IMAD.WIDE.U32 R40, R35, R22, R40 ;  /* 0x0000001623287225 */ /* 0x000fe200078e0028 */
[----:B------:R-:W-:-:S03]  /*2670*/  MOV R45, R21 ;  /* 0x00000015002d7202 */ /* 0x000fc60000000f00 */
[----:B------:R-:W-:-:S04]  /*2680*/  IMAD R18, R18, R35, RZ ;  /* 0x0000002312127224 */ /* 0x000fc800078e02ff */
[----:B------:R-:W-:-:S05]  /*2690*/  IMAD R5, R5, R22, R18 ;  /* 0x0000001605057224 */ /* 0x000fca00078e0212 */
[----:B------:R-:W-:Y:S01]  /*26a0*/  IADD3 R5, R41, R5, RZ ;  /* 0x0000000529057210 */ /* 0x000fe20007ffe0ff */
[----:B------:R-:W-:Y:S05]  /*26b0*/  BRA `(.L_x_114) ;  /* 0x0000016000007947 */ /* 0x000fea0003800000 */
.L_x_113:
[----:B------:R-:W0:Y:S01]  /*26c0*/  I2F.U32.RP R20, R35 ;  /* 0x0000002300147306 */ /* 0x000e220000209000 */
[----:B------:R-:W-:Y:S01]  /*26d0*/  HFMA2.MMA R18, -RZ, RZ, 0, 0 ;  /* 0x00000000ff127435 */ /* 0x000fe200000001ff */
        /* <DEDUP_REMOVED lines=8> */
[----:B------:R-:W-:-:S04]  /*2760*/  IMAD.HI.U32 R44, R5, R40, RZ ;  /* 0x00000028052c7227 */ /* 0x000fc800078e00ff */
[----:B------:R-:W-:-:S04]  /*2770*/  IMAD.MOV R5, RZ, RZ, -R44 ;  /* 0x000000ffff057224 */ /* 0x000fc800078e0a2c */
[----:B------:R-:W-:Y:S01]  /*2780*/  IMAD R18, R35, R5, R40 ;  /* 0x0000000523127224 */ /* 0x000fe200078e0228 */
[----:B------:R-:W-:-:S04]  /*2790*/  MOV R5, RZ ;  /* 0x000000ff00057202 */ /* 0x000fc80000000f00 */
        /* <DEDUP_REMOVED lines=8> */
.L_x_114:
[----:B------:R-:W-:Y:S05]  /*2820*/  BSYNC B0 ;  /* 0x0000000000007941 */ /* 0x000fea0003800000 */
.L_x_112:
        /* <DEDUP_REMOVED lines=11> */
[----:B------:R-:W-:Y:S05]  /*28e0*/  CALL.REL.NOINC `($__internal_2_$__cuda_sm20_div_s64) ;  /* 0x00001de000007944 */ /* 0x000fea0003c00000 */
[----:B------:R-:W-:-:S04]  /*28f0*/  IADD3 R23, P0, RZ, -R20, RZ ;  /* 0x80000014ff177210 */ /* 0x000fc80007f1e0ff */
[----:B------:R-:W-:Y:S01]  /*2900*/  IADD3.X R19, RZ, ~R21, RZ, P0, !PT ;  /* 0x80000015ff137210 */ /* 0x000fe200007fe4ff */
[----:B------:R-:W-:-:S04]  /*2910*/  IMAD.WIDE.U32 R44, R4, R23, R44 ;  /* 0x00000017042c7225 */ /* 0x000fc800078e002c */
[----:B------:R-:W-:-:S04]  /*2920*/  IMAD R19, R19, R4, RZ ;  /* 0x0000000413137224 */ /* 0x000fc800078e02ff */
[----:B------:R-:W-:-:S05]  /*2930*/  IMAD R0, R0, R23, R19 ;  /* 0x0000001700007224 */ /* 0x000fca00078e0213 */
[----:B------:R-:W-:Y:S01]  /*2940*/  IADD3 R0, R45, R0, RZ ;  /* 0x000000002d007210 */ /* 0x000fe20007ffe0ff */
[----:B------:R-:W-:Y:S05]  /*2950*/  BRA `(.L_x_117) ;  /* 0x0000016000007947 */ /* 0x000fea0003800000 */
.L_x_116:
[----:B------:R-:W0:Y:S01]  /*2960*/  I2F.U32.RP R21, R4 ;  /* 0x0000000400157306 */ /* 0x000e220000209000 */
[----:B------:R-:W-:-:S07]  /*2970*/  ISETP.NE.U32.AND P0, PT, R4, RZ, PT ;  /* 0x000000ff0400720c */ /* 0x000fce0003f05070 */
[----:B0-----:R-:W0:Y:S02]  /*2980*/  MUFU.RCP R18, R21 ;  /* 0x0000001500127308 */ /* 0x001e240000001000 */
[----:B0-----:R-:W-:Y:S01]  /*2990*/  IADD3 R18, R18, 0xffffffe, RZ ;  /* 0x0ffffffe12127810 */ /* 0x001fe20007ffe0ff */
[----:B------:R-:W-:-:S05]  /*29a0*/  IMAD.MOV.U32 R21, RZ, RZ, RZ ;  /* 0x000000ffff157224 */ /* 0x000fca00078e00ff */
[----:B------:R0:W1:Y:S02]  /*29b0*/  F2I.FTZ.U32.TRUNC.NTZ R19, R18 ;  /* 0x0000001200137305 */ /* 0x000064000021f000 */
[----:B0-----:R-:W-:Y:S01]  /*29c0*/  HFMA2.MMA R18, -RZ, RZ, 0, 0 ;  /* 0x00000000ff127435 */ /* 0x001fe200000001ff */
[----:B-1----:R-:W-:-:S04]  /*29d0*/  IMAD.MOV R0, RZ, RZ, -R19 ;  /* 0x000000ffff007224 */ /* 0x002fc800078e0a13 */
[----:B------:R-:W-:-:S05]  /*29e0*/  IMAD R0, R0, R4, RZ ;  /* 0x0000000400007224 */ /* 0x000fca00078e02ff */
[----:B------:R-:W-:Y:S01]  /*29f0*/  IMAD.HI.U32 R19, R19, R0, R18 ;  /* 0x0000000013137227 */ /* 0x000fe200078e0012 */
[----:B------:R-:W-:-:S05]  /*2a00*/  MOV R0, RZ ;  /* 0x000000ff00007202 */ /* 0x000fca0000000f00 */
        /* <DEDUP_REMOVED lines=11> */
.L_x_117:
[----:B------:R-:W-:Y:S05]  /*2ac0*/  BSYNC B0 ;  /* 0x0000000000007941 */ /* 0x000fea0003800000 */
.L_x_115:
        /* <DEDUP_REMOVED lines=12> */
[----:B------:R-:W-:Y:S01]  /*2b90*/  SHF.R.S32.HI R19, RZ, 0x1f, R28 ;  /* 0x0000001fff137819 */ /* 0x000fe2000001141c */
[----:B------:R-:W-:Y:S01]  /*2ba0*/  USHF.R.S32.HI UR10, URZ, 0x1f, UR5 ;  /* 0x0000001f3f0a7899 */ /* 0x000fe20008011405 */
[----:B------:R-:W-:-:S02]  /*2bb0*/  IMAD R23, R0, UR4, RZ ;  /* 0x0000000400177c24 */ /* 0x000fc4000f8e02ff */
[-C--:B------:R-:W-:Y:S02]  /*2bc0*/  IMAD R25, R4, R15.reuse, RZ ;  /* 0x0000000f04197224 */ /* 0x080fe400078e02ff */
[----:B------:R-:W-:Y:S02]  /*2bd0*/  IMAD R19, R19, R40, R5 ;  /* 0x0000002813137224 */ /* 0x000fe400078e0205 */
[----:B------:R-:W-:Y:S02]  /*2be0*/  IMAD R25, R14, R48, R25 ;  /* 0x000000300e197224 */ /* 0x000fe400078e0219 */
[----:B------:R-:W-:-:S04]  /*2bf0*/  IMAD.WIDE.U32 R48, R48, R15, RZ ;  /* 0x0000000f30307225 */ /* 0x000fc800078e00ff */
[----:B------:R-:W-:Y:S01]  /*2c00*/  IMAD R5, R21, UR5, RZ ;  /* 0x0000000515057c24 */ /* 0x000fe2000f8e02ff */
[----:B------:R-:W-:Y:S01]  /*2c10*/  IADD3 R25, R49, R25, RZ ;  /* 0x0000001931197210 */ /* 0x000fe20007ffe0ff */
[----:B------:R-:W-:Y:S02]  /*2c20*/  IMAD R21, R44, UR11, R23 ;  /* 0x0000000b2c157c24 */ /* 0x000fe4000f8e0217 */
[----:B------:R-:W-:Y:S01]  /*2c30*/  IMAD.WIDE.U32 R40, R40, R28, RZ ;  /* 0x0000001c28287225 */ /* 0x000fe200078e00ff */
[----:B------:R-:W-:-:S03]  /*2c40*/  LOP3.LUT R4, R51, R25, RZ, 0xfc, !PT ;  /* 0x0000001933047212 */ /* 0x000fc600078efcff */
[----:B------:R-:W-:Y:S01]  /*2c50*/  IMAD.WIDE.U32 R44, R44, UR4, RZ ;  /* 0x000000042c2c7c25 */ /* 0x000fe2000f8e00ff */
[----:B------:R-:W-:Y:S02]  /*2c60*/  ISETP.NE.U32.AND P0, PT, R4, RZ, PT ;  /* 0x000000ff0400720c */ /* 0x000fe40003f05070 */
[----:B------:R-:W-:Y:S01]  /*2c70*/  IADD3 R0, R41, R19, RZ ;  /* 0x0000001329007210 */ /* 0x000fe20007ffe0ff */
[C---:B------:R-:W-:Y:S01]  /*2c80*/  IMAD R5, R20.reuse, UR10, R5 ;  /* 0x0000000a14057c24 */ /* 0x040fe2000f8e0205 */
[----:B------:R-:W-:Y:S01]  /*2c90*/  IADD3 R4, R45, R21, RZ ;  /* 0x000000152d047210 */ /* 0x000fe20007ffe0ff */
[----:B------:R-:W-:-:S04]  /*2ca0*/  IMAD.WIDE.U32 R42, R20, UR5, RZ ;  /* 0x00000005142a7c25 */ /* 0x000fc8000f8e00ff */
[----:B------:R-:W-:Y:S01]  /*2cb0*/  IMAD R3, R3, UR4, RZ ;  /* 0x0000000403037c24 */ /* 0x000fe2000f8e02ff */
[----:B------:R-:W-:Y:S01]  /*2cc0*/  IADD3 R5, R43, R5, RZ ;  /* 0x000000052b057210 */ /* 0x000fe20007ffe0ff */
[----:B------:R-:W-:Y:S02]  /*2cd0*/  IMAD R2, R2, UR4, RZ ;  /* 0x0000000402027c24 */ /* 0x000fe4000f8e02ff */
[----:B------:R-:W-:Y:S05]  /*2ce0*/  @!P0 BRA `(.L_x_119) ;  /* 0x0000011000008947 */ /* 0x000fea0003800000 */
[----:B------:R-:W-:Y:S01]  /*2cf0*/  IMAD.MOV.U32 R30, RZ, RZ, R50 ;  /* 0x000000ffff1e7224 */ /* 0x000fe200078e0032 */
[----:B------:R-:W-:Y:S01]  /*2d00*/  MOV R19, R51 ;  /* 0x0000003300137202 */ /* 0x000fe20000000f00 */
[----:B------:R-:W-:Y:S01]  /*2d10*/  IMAD.MOV.U32 R26, RZ, RZ, R48 ;  /* 0x000000ffff1a7224 */ /* 0x000fe200078e0030 */
[----:B------:R-:W-:Y:S02]  /*2d20*/  MOV R24, 0x2d40 ;  /* 0x00002d4000187802 */ /* 0x000fe40000000f00 */
[----:B------:R-:W-:Y:S05]  /*2d30*/  CALL.REL.NOINC `($__internal_2_$__cuda_sm20_div_s64) ;  /* 0x0000199000007944 */ /* 0x000fea0003c00000 */
        /* <DEDUP_REMOVED lines=12> */
.L_x_119:
        /* <DEDUP_REMOVED lines=20> */
[----:B------:R-:W-:-:S05]  /*2f40*/  IADD3 R21, -R20, RZ, RZ ;  /* 0x000000ff14157210 */ /* 0x000fca0007ffe1ff */
[----:B------:R-:W-:Y:S01]  /*2f50*/  IMAD R18, R48, R21, R50 ;  /* 0x0000001530127224 */ /* 0x000fe200078e0232 */
[----:B------:R-:W-:Y:S02]  /*2f60*/  MOV R48, R20 ;  /* 0x0000001400307202 */ /* 0x000fe40000000f00 */
.L_x_120:
[----:B------:R-:W-:Y:S05]  /*2f70*/  BSYNC B0 ;  /* 0x0000000000007941 */ /* 0x000fea0003800000 */
.L_x_118:
        /* <DEDUP_REMOVED lines=18> */
.L_x_122:
        /* <DEDUP_REMOVED lines=22> */
.L_x_123:
[----:B------:R-:W-:Y:S05]  /*3200*/  BSYNC B0 ;  /* 0x0000000000007941 */ /* 0x000fea0003800000 */
.L_x_121:
        /* <DEDUP_REMOVED lines=10> */
[----:B------:R-:W-:Y:S01]  /*32b0*/  IADD3 R17, P0, RZ, -R20, RZ ;  /* 0x80000014ff117210 */ /* 0x000fe20007f1e0ff */
[----:B------:R-:W-:Y:S01]  /*32c0*/  IMAD.MOV.U32 R25, RZ, RZ, R51 ;  /* 0x000000ffff197224 */ /* 0x000fe200078e0033 */
[----:B------:R-:W-:Y:S02]  /*32d0*/  MOV R24, R50 ;  /* 0x0000003200187202 */ /* 0x000fe40000000f00 */
[----:B------:R-:W-:-:S03]  /*32e0*/  IADD3.X R22, RZ, ~R21, RZ, P0, !PT ;  /* 0x80000015ff167210 */ /* 0x000fc600007fe4ff */
[----:B------:R-:W-:-:S04]  /*32f0*/  IMAD.WIDE.U32 R24, R15, R17, R24 ;  /* 0x000000110f187225 */ /* 0x000fc800078e0018 */
[----:B------:R-:W-:-:S04]  /*3300*/  IMAD R22, R22, R15, RZ ;  /* 0x0000000f16167224 */ /* 0x000fc800078e02ff */
[----:B------:R-:W-:Y:S01]  /*3310*/  IMAD R14, R14, R17, R22 ;  /* 0x000000110e0e7224 */ /* 0x000fe200078e0216 */
[----:B------:R-:W-:Y:S02]  /*3320*/  MOV R22, R24 ;  /* 0x0000001800167202 */ /* 0x000fe40000000f00 */
[----:B------:R-:W-:Y:S01]  /*3330*/  MOV R24, R20 ;  /* 0x0000001400187202 */ /* 0x000fe20000000f00 */
[----:B------:R-:W-:Y:S01]  /*3340*/  IMAD.IADD R14, R25, 0x1, R14 ;  /* 0x00000001190e7824 */ /* 0x000fe200078e020e */
[----:B------:R-:W-:Y:S01]  /*3350*/  MOV R25, R21 ;  /* 0x0000001500197202 */ /* 0x000fe20000000f00 */
[----:B------:R-:W-:Y:S05]  /*3360*/  BRA `(.L_x_126) ;  /* 0x0000017000007947 */ /* 0x000fea0003800000 */
.L_x_125:
        /* <DEDUP_REMOVED lines=23> */
.L_x_126:
[----:B------:R-:W-:Y:S05]  /*34e0*/  BSYNC B0 ;  /* 0x0000000000007941 */ /* 0x000fea0003800000 */
.L_x_124:
[----:B------:R-:W-:Y:S01]  /*34f0*/  IMAD R17, R14, R3, RZ ;  /* 0x000000030e117224 */ /* 0x000fe200078e02ff */
[----:B------:R-:W-:Y:S01]  /*3500*/  LOP3.LUT R14, R49, R11, RZ, 0xfc, !PT ;  /* 0x0000000b310e7212 */ /* 0x000fe200078efcff */
[----:B------:R-:W-:Y:S01]  /*3510*/  IMAD R53, R28, c[0x0][0x214], RZ ;  /* 0x000085001c357a24 */ /* 0x000fe200078e02ff */
[----:B------:R-:W-:Y:S01]  /*3520*/  SHF.R.S32.HI R19, RZ, 0x1f, R3 ;  /* 0x0000001fff137819 */ /* 0x000fe20000011403 */
[-C--:B------:R-:W-:Y:S01]  /*3530*/  IMAD R15, R25, R6.reuse, RZ ;  /* 0x00000006190f7224 */ /* 0x080fe200078e02ff */
[----:B------:R-:W-:Y:S01]  /*3540*/  ISETP.NE.U32.AND P0, PT, R14, RZ, PT ;  /* 0x000000ff0e00720c */ /* 0x000fe20003f05070 */
[----:B------:R-:W-:Y:S01]  /*3550*/  IMAD.WIDE.U32 R50, R24, R6, RZ ;  /* 0x0000000618327225 */ /* 0x000fe200078e00ff */
[----:B------:R-:W-:Y:S01]  /*3560*/  SHF.R.S32.HI R20, RZ, 0x1f, R6 ;  /* 0x0000001fff147819 */ /* 0x000fe20000011406 */
[----:B------:R-:W-:Y:S01]  /*3570*/  BSSY B0, `(.L_x_127) ;  /* 0x0000035000007945 */ /* 0x000fe20003800000 */
[----:B------:R-:W-:Y:S01]  /*3580*/  SHF.R.S32.HI R21, RZ, 0x1f, R53 ;  /* 0x0000001fff157819 */ /* 0x000fe20000011435 */
[----:B------:R-:W-:-:S02]  /*3590*/  IMAD R6, R16, R53, RZ ;  /* 0x0000003510067224 */ /* 0x000fc400078e02ff */
[----:B------:R-:W-:Y:S02]  /*35a0*/  IMAD R19, R19, R22, R17 ;  /* 0x0000001613137224 */ /* 0x000fe400078e0211 */
[----:B------:R-:W-:-:S04]  /*35b0*/  IMAD.WIDE.U32 R16, R22, R3, RZ ;  /* 0x0000000316107225 */ /* 0x000fc800078e00ff */
[----:B------:R-:W-:Y:S01]  /*35c0*/  IMAD R15, R20, R24, R15 ;  /* 0x00000018140f7224 */ /* 0x000fe200078e020f */
[----:B------:R-:W-:Y:S01]  /*35d0*/  IADD3 R14, R17, R19, RZ ;  /* 0x00000013110e7210 */ /* 0x000fe20007ffe0ff */
[----:B------:R-:W-:Y:S02]  /*35e0*/  IMAD R3, R21, R18, R6 ;  /* 0x0000001215037224 */ /* 0x000fe400078e0206 */
[----:B------:R-:W-:Y:S01]  /*35f0*/  IMAD.WIDE.U32 R52, R18, R53, RZ ;  /* 0x0000003512347225 */ /* 0x000fe200078e00ff */
[----:B------:R-:W-:-:S04]  /*3600*/  IADD3 R6, R51, R15, RZ ;  /* 0x0000000f33067210 */ /* 0x000fc80007ffe0ff */
[----:B------:R-:W-:Y:S01]  /*3610*/  IADD3 R3, R53, R3, RZ ;  /* 0x0000000335037210 */ /* 0x000fe20007ffe0ff */
        /* <DEDUP_REMOVED lines=10> */
[----:B------:R-:W-:-:S02]  /*36c0*/  IADD3.X R18, RZ, ~R21, RZ, P0, !PT ;  /* 0x80000015ff127210 */ /* 0x000fc400007fe4ff */
[----:B------:R-:W-:Y:S01]  /*36d0*/  MOV R48, R20 ;  /* 0x0000001400307202 */ /* 0x000fe20000000f00 */
[----:B------:R-:W-:Y:S01]  /*36e0*/  IMAD.WIDE.U32 R24, R13, R22, R24 ;  /* 0x000000160d187225 */ /* 0x000fe200078e0018 */
[----:B------:R-:W-:-:S03]  /*36f0*/  MOV R49, R21 ;  /* 0x0000001500317202 */ /* 0x000fc60000000f00 */
[----:B------:R-:W-:-:S04]  /*3700*/  IMAD R18, R18, R13, RZ ;  /* 0x0000000d12127224 */ /* 0x000fc800078e02ff */
[----:B------:R-:W-:Y:S01]  /*3710*/  IMAD R11, R11, R22, R18 ;  /* 0x000000160b0b7224 */ /* 0x000fe200078e0212 */
[----:B------:R-:W-:-:S03]  /*3720*/  MOV R18, R24 ;  /* 0x0000001800127202 */ /* 0x000fc60000000f00 */
[----:B------:R-:W-:Y:S01]  /*3730*/  IMAD.IADD R11, R25, 0x1, R11 ;  /* 0x00000001190b7824 */ /* 0x000fe200078e020b */
[----:B------:R-:W-:Y:S05]  /*3740*/  BRA `(.L_x_129) ;  /* 0x0000017000007947 */ /* 0x000fea0003800000 */
.L_x_128:
        /* <DEDUP_REMOVED lines=12> */
[----:B------:R-:W-:Y:S02]  /*3810*/  IMAD R18, R13, R11, R48 ;  /* 0x0000000b0d127224 */ /* 0x000fe400078e0230 */
[----:B------:R-:W-:-:S03]  /*3820*/  IMAD.MOV.U32 R11, RZ, RZ, RZ ;  /* 0x000000ffff0b7224 */ /* 0x000fc600078e00ff */
        /* <DEDUP_REMOVED lines=8> */
[----:B------:R-:W-:Y:S02]  /*38b0*/  MOV R48, R15 ;  /* 0x0000000f00307202 */ /* 0x000fe40000000f00 */
.L_x_129:
[----:B------:R-:W-:Y:S05]  /*38c0*/  BSYNC B0 ;  /* 0x0000000000007941 */ /* 0x000fea0003800000 */
.L_x_127:
        /* <DEDUP_REMOVED lines=19> */
[----:B------:R-:W-:Y:S02]  /*3a00*/  IADD3 R15, P0, RZ, -R20, RZ ;  /* 0x80000014ff0f7210 */ /* 0x000fe40007f1e0ff */
[----:B------:R-:W-:Y:S02]  /*3a10*/  MOV R22, R48 ;  /* 0x0000003000167202 */ /* 0x000fe40000000f00 */
[----:B------:R-:W-:-:S02]  /*3a20*/  IADD3.X R13, RZ, ~R21, RZ, P0, !PT ;  /* 0x80000015ff0d7210 */ /* 0x000fc400007fe4ff */
[----:B------:R-:W-:-:S03]  /*3a30*/  MOV R23, R49 ;  /* 0x0000003100177202 */ /* 0x000fc60000000f00 */
[----:B------:R-:W-:Y:S02]  /*3a40*/  IMAD R18, R13, R10, RZ ;  /* 0x0000000a0d127224 */ /* 0x000fe400078e02ff */
[----:B------:R-:W-:-:S04]  /*3a50*/  IMAD.WIDE.U32 R22, R10, R15, R22 ;  /* 0x0000000f0a167225 */ /* 0x000fc800078e0016 */
[----:B------:R-:W-:Y:S01]  /*3a60*/  IMAD R9, R9, R15, R18 ;  /* 0x0000000f09097224 */ /* 0x000fe200078e0212 */
[----:B------:R-:W-:-:S04]  /*3a70*/  MOV R10, R22 ;  /* 0x00000016000a7202 */ /* 0x000fc80000000f00 */
[----:B------:R-:W-:Y:S01]  /*3a80*/  IADD3 R9, R23, R9, RZ ;  /* 0x0000000917097210 */ /* 0x000fe20007ffe0ff */
[----:B------:R-:W-:Y:S05]  /*3a90*/  BRA `(.L_x_132) ;  /* 0x0000017000007947 */ /* 0x000fea0003800000 */
.L_x_131:
        /* <DEDUP_REMOVED lines=23> */
.L_x_132:
[----:B------:R-:W-:Y:S05]  /*3c10*/  BSYNC B0 ;  /* 0x0000000000007941 */ /* 0x000fea0003800000 */
.L_x_130:
[----:B------:R-:W-:Y:S01]  /*3c20*/  IADD3 R41, P1, P0, R44, R42, R40 ;  /* 0x0000002a2c297210 */ /* 0x000fe2000783e028 */
[----:B------:R-:W-:-:S03]  /*3c30*/  IMAD R9, R9, R2, RZ ;  /* 0x0000000209097224 */ /* 0x000fc600078e02ff */
[----:B------:R-:W-:Y:S02]  /*3c40*/  IADD3 R41, P3, P2, R50, R41, R52 ;  /* 0x0000002932297210 */ /* 0x000fe40007a7e034 */
[----:B------:R-:W-:Y:S02]  /*3c50*/  IADD3.X R0, R4, R5, R0, P1, P0 ;  /* 0x0000000504007210 */ /* 0x000fe40000fe0400 */
[----:B------:R-:W-:Y:S02]  /*3c60*/  IADD3 R16, P1, P0, R54, R41, R16 ;  /* 0x0000002936107210 */ /* 0x000fe4000783e010 */
[----:B------:R-:W-:Y:S01]  /*3c70*/  IADD3.X R0, R6, R0, R3, P3, P2 ;  /* 0x0000000006007210 */ /* 0x000fe20001fe4403 */
[----:B------:R-:W-:Y:S01]  /*3c80*/  IMAD R3, R21, R8, RZ ;  /* 0x0000000815037224 */ /* 0x000fe200078e02ff */
[----:B------:R-:W-:Y:S02]  /*3c90*/  SHF.R.S32.HI R4, RZ, 0x1f, R8 ;  /* 0x0000001fff047819 */ /* 0x000fe40000011408 */
[----:B------:R-:W-:-:S02]  /*3ca0*/  IADD3.X R17, R11, R0, R14, P1, P0 ;  /* 0x000000000b117210 */ /* 0x000fc40000fe040e */
        /* <DEDUP_REMOVED lines=11> */
.L_x_108:
[----:B------:R-:W-:-:S04]  /*3d60*/  LEA R2, P0, R40, c[0x0][0x200], 0x2 ;  /* 0x0000800028027a11 */ /* 0x000fc800078010ff */
[----:B------:R-:W-:-:S05]  /*3d70*/  LEA.HI.X R3, R40, c[0x0][0x204], R41, 0x2, P0 ;  /* 0x0000810028037a11 */ /* 0x000fca00000f1429 */
[----:B------:R0:W-:Y:S04]  /*3d80*/  STG.E [R2.64], R31 ;  /* 0x0000001f02007986 */ /* 0x0001e8000c101908 */
.L_x_107:
[----:B------:R-:W-:Y:S05]  /*3d90*/  BSYNC B1 ;  /* 0x0000000000017941 */ /* 0x000fea0003800000 */
.L_x_106:
[C---:B------:R-:W-:Y:S01]  /*3da0*/  IADD3 R0, R38.reuse, 0x8, RZ ;  /* 0x0000000826007810 */ /* 0x040fe20007ffe0ff */
[----:B0-----:R-:W-:Y:S01]  /*3db0*/  HFMA2.MMA R5, -RZ, RZ, 0, 0 ;  /* 0x00000000ff057435 */ /* 0x001fe200000001ff */
[----:B------:R-:W-:Y:S01]  /*3dc0*/  ISETP.GE.OR P2, PT, R38, c[0x0][0x314], P6 ;  /* 0x0000c50026007a0c */ /* 0x000fe20003746670 */
[----:B------:R-:W-:Y:S01]  /*3dd0*/  CS2R R2, SRZ ;  /* 0x0000000000027805 */ /* 0x000fe2000001ff00 */
[----:B------:R-:W-:Y:S02]  /*3de0*/  ISETP.GE.OR P1, PT, R0, c[0x0][0x314], P6 ;  /* 0x0000c50000007a0c */ /* 0x000fe40003726670 */
[----:B------:R-:W-:-:S04]  /*3df0*/  IADD3 R0, R38, 0x10, RZ ;  /* 0x0000001026007810 */ /* 0x000fc80007ffe0ff */
[----:B------:R-:W-:Y:S02]  /*3e00*/  ISETP.GE.OR P0, PT, R0, c[0x0][0x314], P6 ;  /* 0x0000c50000007a0c */ /* 0x000fe40003706670 */
[C---:B------:R-:W-:Y:S01]  /*3e10*/  IADD3 R0, R38.reuse, 0x18, RZ ;  /* 0x0000001826007810 */ /* 0x040fe20007ffe0ff */
[----:B------:R-:W-:Y:S02]  /*3e20*/  IMAD.SHL.U32 R38, R38, 0x4, RZ ;  /* 0x0000000426267824 */ /* 0x000fe400078e00ff */
[C---:B------:R-:W-:Y:S01]  /*3e30*/  @!P2 FADD.FTZ R36, -R31.reuse, R36 ;  /* 0x000000241f24a221 */ /* 0x040fe20000010100 */
[----:B------:R-:W-:Y:S01]  /*3e40*/  ISETP.GE.OR P6, PT, R0, c[0x0][0x314], P6 ;  /* 0x0000c50000007a0c */ /* 0x000fe200037c6670 */
[----:B------:R-:W-:Y:S02]  /*3e50*/  @!P1 FADD.FTZ R33, -R31, R33 ;  /* 0x000000211f219221 */ /* 0x000fe40000010100 */
[----:B------:R-:W-:Y:S02]  /*3e60*/  @!P2 FMUL.FTZ R36, R36, 1.4426950216293334961 ;  /* 0x3fb8aa3b2424a820 */ /* 0x000fe40000410000 */
[----:B------:R-:W-:-:S02]  /*3e70*/  @!P1 FMUL.FTZ R33, R33, 1.4426950216293334961 ;  /* 0x3fb8aa3b21219820 */ /* 0x000fc40000410000 */
[C---:B------:R-:W-:Y:S02]  /*3e80*/  @!P0 FADD.FTZ R32, -R31.reuse, R32 ;  /* 0x000000201f208221 */ /* 0x040fe40000010100 */
[----:B------:R-:W0:Y:S01]  /*3e90*/  @!P2 MUFU.EX2 R36, R36 ;  /* 0x000000240024a308 */ /* 0x000e220000000800 */
[----:B------:R-:W-:Y:S02]  /*3ea0*/  IMAD.MOV.U32 R0, RZ, RZ, c[0x0][0x314] ;  /* 0x0000c500ff007624 */ /* 0x000fe400078e00ff */
[----:B------:R-:W-:Y:S02]  /*3eb0*/  @!P0 FMUL.FTZ R32, R32, 1.4426950216293334961 ;  /* 0x3fb8aa3b20208820 */ /* 0x000fe40000410000 */
[----:B------:R-:W-:-:S03]  /*3ec0*/  @!P6 FADD.FTZ R31, -R31, R34 ;  /* 0x000000221f1fe221 */ /* 0x000fc60000010100 */
[----:B------:R-:W1:Y:S01]  /*3ed0*/  @!P1 MUFU.EX2 R4, R33 ;  /* 0x0000002100049308 */ /* 0x000e620000000800 */
[----:B------:R-:W-:-:S07]  /*3ee0*/  @!P6 FMUL.FTZ R6, R31, 1.4426950216293334961 ;  /* 0x3fb8aa3b1f06e820 */ /* 0x000fce0000410000 */
[----:B------:R-:W2:Y:S01]  /*3ef0*/  @!P0 MUFU.EX2 R32, R32 ;  /* 0x0000002000208308 */ /* 0x000ea20000000800 */
[----:B0-----:R0:W-:Y:S07]  /*3f00*/  @!P2 STS [R27.X4], R36 ;  /* 0x000000241b00a388 */ /* 0x0011ee0000004800 */
[----:B------:R-:W3:Y:S01]  /*3f10*/  @!P6 MUFU.EX2 R6, R6 ;  /* 0x000000060006e308 */ /* 0x000ee20000000800 */
[----:B-1----:R0:W-:Y:S04]  /*3f20*/  @!P1 STS [R27.X4+0x220], R4 ;  /* 0x000220041b009388 */ /* 0x0021e80000004800 */
[----:B--2---:R0:W-:Y:S01]  /*3f30*/  @!P0 STS [R27.X4+0x440], R32 ;  /* 0x000440201b008388 */ /* 0x0041e20000004800 */
[----:B------:R-:W-:-:S02]  /*3f40*/  ISETP.GE.AND P0, PT, R0, 0x1, PT ;  /* 0x000000010000780c */ /* 0x000fc40003f06270 */
[----:B------:R-:W-:Y:S01]  /*3f50*/  MOV R0, RZ ;  /* 0x000000ff00007202 */ /* 0x000fe20000000f00 */
[----:B---3--:R0:W-:Y:S04]  /*3f60*/  @!P6 STS [R27.X4+0x660], R6 ;  /* 0x000660061b00e388 */ /* 0x0081e80000004800 */
[----:B------:R-:W-:Y:S06]  /*3f70*/  BAR.SYNC.DEFER_BLOCKING 0x0 ;  /* 0x0000000000007b1d */ /* 0x000fec0000010000 */
[----:B------:R-:W-:Y:S05]  /*3f80*/  @!P0 BRA `(.L_x_133) ;  /* 0x0000024000008947 */ /* 0x000fea0003800000 */
[----:B------:R-:W-:Y:S01]  /*3f90*/  ULDC UR5, c[0x0][0x22c] ;  /* 0x00008b0000057ab9 */ /* 0x000fe20000000800 */
[C---:B------:R-:W-:Y:S01]  /*3fa0*/  IMAD R13, R7.reuse, 0x20, R38 ;  /* 0x00000020070d7824 */ /* 0x040fe200078e0226 */
[----:B------:R-:W-:Y:S01]  /*3fb0*/  UIMAD UR5, UR7, UR5, URZ ;  /* 0x00000005070572a4 */ /* 0x000fe2000f8e023f */
[C---:B0-----:R-:W-:Y:S01]  /*3fc0*/  IADD3 R6, R12.reuse, -UR7, RZ ;  /* 0x800000070c067c10 */ /* 0x041fe2000fffe0ff */
        /* <DEDUP_REMOVED lines=8> */
[----:B------:R-:W-:Y:S01]  /*4050*/  IMAD.MOV.U32 R5, RZ, RZ, RZ ;  /* 0x000000ffff057224 */ /* 0x000fe200078e00ff */
[----:B------:R-:W-:Y:S01]  /*4060*/  LEA.HI.X.SX32 R13, R13, UR4, 0x1, P0 ;  /* 0x000000040d0d7c11 */ /* 0x000fe200080f0eff */
[----:B------:R-:W-:Y:S01]  /*4070*/  IMAD.WIDE R18, R18, 0x4, RZ ;  /* 0x0000000412127825 */ /* 0x000fe200078e02ff */
[----:B------:R-:W-:-:S04]  /*4080*/  LEA R14, P0, R4, c[0x0][0x1d8], 0x2 ;  /* 0x00007600040e7a11 */ /* 0x000fc800078010ff */
[----:B------:R-:W-:-:S03]  /*4090*/  LEA.HI.X R13, R4, c[0x0][0x1dc], R13, 0x2, P0 ;  /* 0x00007700040d7a11 */ /* 0x000fc600000f140d */
.L_x_136:
[----:B------:R-:W-:Y:S01]  /*40a0*/  BSSY B0, `(.L_x_134) ;  /* 0x0000007000007945 */ /* 0x000fe20003800000 */
[----:B------:R-:W-:-:S05]  /*40b0*/  @P2 BRA `(.L_x_135) ;  /* 0x0000005000002947 */ /* 0x000fca0003800000 */
[----:B------:R-:W-:Y:S01]  /*40c0*/  ISETP.GE.AND P0, PT, R38, c[0x0][0x220], PT ;  /* 0x0000880026007a0c */ /* 0x000fe20003f06270 */
[----:B------:R-:W-:Y:S01]  /*40d0*/  CS2R R8, SRZ ;  /* 0x0000000000087805 */ /* 0x000fe2000001ff00 */
[----:B------:R-:W-:Y:S11]  /*40e0*/  CS2R R10, SRZ ;  /* 0x00000000000a7805 */ /* 0x000ff6000001ff00 */
[----:B------:R-:W-:Y:S05]  /*40f0*/  @!P0 MOV R15, R13 ;  /* 0x0000000d000f8202 */ /* 0x000fea0000000f00 */
[----:B------:R0:W5:Y:S02]  /*4100*/  @!P0 LDG.E.128 R8, [R14.64] ;  /* 0x000000080e088981 */ /* 0x000164000c1e1d00 */
.L_x_135:
[----:B------:R-:W-:Y:S05]  /*4110*/  BSYNC B0 ;  /* 0x0000000000007941 */ /* 0x000fea0003800000 */
.L_x_134:
        /* <DEDUP_REMOVED lines=11> */
.L_x_133:
[----:B------:R-:W-:Y:S02]  /*41d0*/  IADD3 R7, R7, UR7, RZ ;  /* 0x0000000707077c10 */ /* 0x000fe4000fffe0ff */
[----:B0-----:R-:W-:-:S02]  /*41e0*/  F2FP.BF16.PACK_AB R4, R3, R0 ;  /* 0x000000000304723e */ /* 0x001fc400000010ff */
        /* <DEDUP_REMOVED lines=23> */
[----:B------:R-:W-:Y:S01]  /*4360*/  IMAD R11, R9, R2, R10 ;  /* 0x00000002090b7224 */ /* 0x000fe200078e020a */
[----:B------:R-:W-:Y:S01]  /*4370*/  LOP3.LUT R2, R7, R6, RZ, 0x3c, !PT ;  /* 0x0000000607027212 */ /* 0x000fe200078e3cff */
[----:B0-----:R-:W0:Y:S03]  /*4380*/  MUFU.RCP R0, R0 ;  /* 0x0000000000007308 */ /* 0x001e260000001000 */
[----:B------:R-:W-:Y:S02]  /*4390*/  ISETP.GT.U32.AND P1, PT, R8, R11, PT ;  /* 0x0000000b0800720c */ /* 0x000fe40003f24070 */
[----:B------:R-:W-:-:S11]  /*43a0*/  ISETP.GE.AND P0, PT, R2, RZ, PT ;  /* 0x000000ff0200720c */ /* 0x000fd60003f06270 */
[----:B------:R-:W-:Y:S01]  /*43b0*/  @!P1 IMAD.IADD R11, R11, 0x1, -R8 ;  /* 0x000000010b0b9824 */ /* 0x000fe200078e0a08 */
[----:B------:R-:W-:Y:S02]  /*43c0*/  @!P1 IADD3 R9, R9, 0x1, RZ ;  /* 0x0000000109099810 */ /* 0x000fe40007ffe0ff */
[----:B0-----:R-:W-:Y:S02]  /*43d0*/  IADD3 R10, R0, 0xffffffe, RZ ;  /* 0x0ffffffe000a7810 */ /* 0x001fe40007ffe0ff */
[----:B------:R-:W-:Y:S02]  /*43e0*/  ISETP.GE.U32.AND P2, PT, R11, R8, PT ;  /* 0x000000080b00720c */ /* 0x000fe40003f46070 */
[----:B------:R-:W-:Y:S01]  /*43f0*/  ISETP.NE.AND P1, PT, R6, RZ, PT ;  /* 0x000000ff0600720c */ /* 0x000fe20003f25270 */
[----:B------:R0:W1:Y:S10]  /*4400*/  F2I.FTZ.U32.TRUNC.NTZ R11, R10 ;  /* 0x0000000a000b7305 */ /* 0x000074000021f000 */
[----:B------:R-:W-:-:S05]  /*4410*/  @P2 IADD3 R9, R9, 0x1, RZ ;  /* 0x0000000109092810 */ /* 0x000fca0007ffe0ff */
[----:B------:R-:W-:Y:S01]  /*4420*/  @!P0 IMAD.MOV R9, RZ, RZ, -R9 ;  /* 0x000000ffff098224 */ /* 0x000fe200078e0a09 */
[----:B------:R-:W-:Y:S01]  /*4430*/  @!P1 LOP3.LUT R9, RZ, R6, RZ, 0x33, !PT ;  /* 0x00000006ff099212 */ /* 0x000fe200078e33ff */
[----:B0-----:R-:W-:Y:S01]  /*4440*/  IMAD.MOV.U32 R10, RZ, RZ, RZ ;  /* 0x000000ffff0a7224 */ /* 0x001fe200078e00ff */
[----:B-1----:R-:W-:-:S03]  /*4450*/  IADD3 R2, RZ, -R11, RZ ;  /* 0x8000000bff027210 */ /* 0x002fc60007ffe0ff */
        /* <DEDUP_REMOVED lines=30> */
[----:B------:R-:W-:Y:S02]  /*4640*/  IMAD.IADD R39, R39, 0x1, R3 ;  /* 0x0000000127277824 */ /* 0x000fe400078e0203 */
[----:B------:R-:W-:-:S04]  /*4650*/  IMAD R3, R0, c[0x0][0x1e8], RZ ;  /* 0x00007a0000037a24 */ /* 0x000fc800078e02ff */
[C---:B------:R-:W-:Y:S02]  /*4660*/  IMAD R3, R6.reuse, c[0x0][0x1ec], R3 ;  /* 0x00007b0006037a24 */ /* 0x040fe400078e0203 */
[----:B------:R-:W-:-:S05]  /*4670*/  IMAD.WIDE.U32 R6, R6, c[0x0][0x1e8], R38 ;  /* 0x00007a0006067a25 */ /* 0x000fca00078e0026 */
[----:B------:R-:W-:Y:S02]  /*4680*/  IADD3 R3, R7, R3, RZ ;  /* 0x0000000307037210 */ /* 0x000fe40007ffe0ff */
[----:B------:R-:W-:-:S04]  /*4690*/  LEA R2, P0, R6, c[0x0][0x1d0], 0x1 ;  /* 0x0000740006027a11 */ /* 0x000fc800078008ff */
[----:B------:R-:W-:-:S05]  /*46a0*/  LEA.HI.X R3, R6, c[0x0][0x1d4], R3, 0x1, P0 ;  /* 0x0000750006037a11 */ /* 0x000fca00000f0c03 */
[----:B------:R-:W-:Y:S01]  /*46b0*/  STG.E.64 [R2.64], R4 ;  /* 0x0000000402007986 */ /* 0x000fe2000c101b08 */
[----:B------:R-:W-:Y:S05]  /*46c0*/  EXIT ;  /* 0x000000000000794d */ /* 0x000fea0003800000 */
        .weak           $__internal_2_$__cuda_sm20_div_s64
        .type           $__internal_2_$__cuda_sm20_div_s64,@function
        .size           $__internal_2_$__cuda_sm20_div_s64,(.L_x_5150 - $__internal_2_$__cuda_sm20_div_s64)
$__internal_2_$__cuda_sm20_div_s64:
        /* <DEDUP_REMOVED lines=17> */
[C---:B------:R-:W-:Y:S02]  /*47e0*/  IMAD R20, R59.reuse, R21, RZ ;  /* 0x000000153b147224 */ /* 0x040fe400078e02ff */
[----:B------:R-:W-:-:S04]  /*47f0*/  IMAD.HI.U32 R23, P1, R59, R23, R56 ;  /* 0x000000173b177227 */ /* 0x000fc80007820038 */
[----:B------:R-:W-:Y:S01]  /*4800*/  IMAD.HI.U32 R21, R59, R21, RZ ;  /* 0x000000153b157227 */ /* 0x000fe200078e00ff */
[----:B------:R-:W-:-:S03]  /*4810*/  IADD3 R57, P0, R20, R23, RZ ;  /* 0x0000001714397210 */ /* 0x000fc60007f1e0ff */
[----:B------:R-:W-:Y:S02]  /*4820*/  IMAD.X R21, R21, 0x1, R59, P2 ;  /* 0x0000000115157824 */ /* 0x000fe400010e063b */
[----:B------:R-:W-:-:S03]  /*4830*/  IMAD.WIDE.U32 R58, R57, R46, RZ ;  /* 0x0000002e393a7225 */ /* 0x000fc600078e00ff */
[----:B------:R-:W-:Y:S01]  /*4840*/  IADD3.X R29, RZ, RZ, R21, P0, P1 ;  /* 0x000000ffff1d7210 */ /* 0x000fe200007e2415 */
[----:B------:R-:W-:Y:S01]  /*4850*/  IMAD R22, R57, R47, R59 ;  /* 0x0000002f39167224 */ /* 0x000fe200078e023b */
[----:B------:R-:W-:Y:S02]  /*4860*/  IADD3 R20, P0, RZ, -R58, RZ ;  /* 0x8000003aff147210 */ /* 0x000fe40007f1e0ff */
[----:B------:R-:W-:Y:S01]  /*4870*/  ISETP.GE.AND P1, PT, R19, RZ, PT ;  /* 0x000000ff1300720c */ /* 0x000fe20003f26270 */
[----:B------:R-:W-:Y:S02]  /*4880*/  IMAD R22, R29, R46, R22 ;  /* 0x0000002e1d167224 */ /* 0x000fe400078e0216 */
[----:B------:R-:W-:-:S04]  /*4890*/  IMAD.HI.U32 R56, R57, R20, RZ ;  /* 0x0000001439387227 */ /* 0x000fc800078e00ff */
[----:B------:R-:W-:Y:S01]  /*48a0*/  IMAD.X R22, RZ, RZ, ~R22, P0 ;  /* 0x000000ffff167224 */ /* 0x000fe200000e0e16 */
[----:B------:R-:W-:-:S03]  /*48b0*/  IADD3 R21, P0, RZ, -R30, RZ ;  /* 0x8000001eff157210 */ /* 0x000fc60007f1e0ff */
[----:B------:R-:W-:Y:S01]  /*48c0*/  IMAD.WIDE.U32 R56, P5, R57, R22, R56 ;  /* 0x0000001639387225 */ /* 0x000fe200078a0038 */
[----:B------:R-:W-:-:S03]  /*48d0*/  SEL R21, R21, R30, !P1 ;  /* 0x0000001e15157207 */ /* 0x000fc60004800000 */
[C---:B------:R-:W-:Y:S02]  /*48e0*/  IMAD R23, R29.reuse, R22, RZ ;  /* 0x000000161d177224 */ /* 0x040fe400078e02ff */
[----:B------:R-:W-:-:S04]  /*48f0*/  IMAD.HI.U32 R20, P4, R29, R20, R56 ;  /* 0x000000141d147227 */ /* 0x000fc80007880038 */
[----:B------:R-:W-:Y:S01]  /*4900*/  IMAD.HI.U32 R22, R29, R22, RZ ;  /* 0x000000161d167227 */ /* 0x000fe200078e00ff */
[----:B------:R-:W-:-:S03]  /*4910*/  IADD3 R23, P2, R23, R20, RZ ;  /* 0x0000001417177210 */ /* 0x000fc60007f5e0ff */
[----:B------:R-:W-:Y:S02]  /*4920*/  IMAD.X R20, RZ, RZ, ~R19, P0 ;  /* 0x000000ffff147224 */ /* 0x000fe400000e0e13 */
[----:B------:R-:W-:-:S03]  /*4930*/  IMAD.HI.U32 R56, R23, R21, RZ ;  /* 0x0000001517387227 */ /* 0x000fc600078e00ff */
[----:B------:R-:W-:Y:S01]  /*4940*/  SEL R20, R20, R19, !P1 ;  /* 0x0000001314147207 */ /* 0x000fe20004800000 */
[----:B------:R-:W-:Y:S02]  /*4950*/  IMAD.X R29, R22, 0x1, R29, P5 ;  /* 0x00000001161d7824 */ /* 0x000fe400028e061d */
[----:B------:R-:W-:-:S03]  /*4960*/  IMAD.MOV.U32 R57, RZ, RZ, RZ ;  /* 0x000000ffff397224 */ /* 0x000fc600078e00ff */
[----:B------:R-:W-:Y:S01]  /*4970*/  IADD3.X R29, RZ, RZ, R29, P2, P4 ;  /* 0x000000ffff1d7210 */ /* 0x000fe200017e841d */
[----:B------:R-:W-:-:S04]  /*4980*/  IMAD.WIDE.U32 R56, R23, R20, R56 ;  /* 0x0000001417387225 */ /* 0x000fc800078e0038 */
[C---:B------:R-:W-:Y:S02]  /*4990*/  IMAD R30, R29.reuse, R20, RZ ;  /* 0x000000141d1e7224 */ /* 0x040fe400078e02ff */
[----:B------:R-:W-:-:S04]  /*49a0*/  IMAD.HI.U32 R23, P1, R29, R21, R56 ;  /* 0x000000151d177227 */ /* 0x000fc80007820038 */
[----:B------:R-:W-:Y:S01]  /*49b0*/  IMAD.HI.U32 R22, R29, R20, RZ ;  /* 0x000000141d167227 */ /* 0x000fe200078e00ff */
[----:B------:R-:W-:-:S04]  /*49c0*/  IADD3 R30, P0, R30, R23, RZ ;  /* 0x000000171e1e7210 */ /* 0x000fc80007f1e0ff */
[----:B------:R-:W-:Y:S01]  /*49d0*/  IADD3.X R22, R22, RZ, RZ, P1, !PT ;  /* 0x000000ff16167210 */ /* 0x000fe20000ffe4ff */
[----:B------:R-:W-:-:S04]  /*49e0*/  IMAD.WIDE.U32 R56, R30, R46, RZ ;  /* 0x0000002e1e387225 */ /* 0x000fc800078e00ff */
[----:B------:R-:W-:Y:S01]  /*49f0*/  IMAD.X R29, RZ, RZ, R22, P0 ;  /* 0x000000ffff1d7224 */ /* 0x000fe200000e0616 */
[----:B------:R-:W-:Y:S01]  /*4a00*/  IADD3 R21, P0, -R56, R21, RZ ;  /* 0x0000001538157210 */ /* 0x000fe20007f1e1ff */
[----:B------:R-:W-:-:S03]  /*4a10*/  IMAD R22, R30, R47, R57 ;  /* 0x0000002f1e167224 */ /* 0x000fc600078e0239 */
[-C--:B------:R-:W-:Y:S01]  /*4a20*/  ISETP.GE.U32.AND P2, PT, R21, R46.reuse, PT ;  /* 0x0000002e1500720c */ /* 0x080fe20003f46070 */
[-C--:B------:R-:W-:Y:S01]  /*4a30*/  IMAD R23, R29, R46.reuse, R22 ;  /* 0x0000002e1d177224 */ /* 0x080fe200078e0216 */
[----:B------:R-:W-:-:S03]  /*4a40*/  IADD3 R22, P1, R21, -R46, RZ ;  /* 0x8000002e15167210 */ /* 0x000fc60007f3e0ff */
[----:B------:R-:W-:Y:S01]  /*4a50*/  IMAD.X R20, R20, 0x1, ~R23, P0 ;  /* 0x0000000114147824 */ /* 0x000fe200000e0e17 */
[----:B------:R-:W-:-:S04]  /*4a60*/  IADD3 R23, P0, R30, 0x1, RZ ;  /* 0x000000011e177810 */ /* 0x000fc80007f1e0ff */
[----:B------:R-:W-:-:S04]  /*4a70*/  ISETP.GE.U32.AND.EX P2, PT, R20, R47, PT, P2 ;  /* 0x0000002f1400720c */ /* 0x000fc80003f46120 */
[----:B------:R-:W-:Y:S01]  /*4a80*/  SEL R22, R22, R21, P2 ;  /* 0x0000001516167207 */ /* 0x000fe20001000000 */
[----:B------:R-:W-:Y:S01]  /*4a90*/  IMAD.X R21, R20, 0x1, ~R47, P1 ;  /* 0x0000000114157824 */ /* 0x000fe200008e0e2f */
[----:B------:R-:W-:Y:S01]  /*4aa0*/  SEL R23, R23, R30, P2 ;  /* 0x0000001e17177207 */ /* 0x000fe20001000000 */
[----:B------:R-:W-:Y:S01]  /*4ab0*/  IMAD.X R30, RZ, RZ, R29, P0 ;  /* 0x000000ffff1e7224 */ /* 0x000fe200000e061d */
[----:B------:R-:W-:Y:S02]  /*4ac0*/  ISETP.GE.U32.AND P0, PT, R22, R46, PT ;  /* 0x0000002e1600720c */ /* 0x000fe40003f06070 */
[----:B------:R-:W-:Y:S02]  /*4ad0*/  SEL R21, R21, R20, P2 ;  /* 0x0000001415157207 */ /* 0x000fe40001000000 */
[----:B------:R-:W-:Y:S02]  /*4ae0*/  SEL R30, R30, R29, P2 ;  /* 0x0000001d1e1e7207 */ /* 0x000fe40001000000 */
[----:B------:R-:W-:-:S02]  /*4af0*/  IADD3 R20, P1, R23, 0x1, RZ ;  /* 0x0000000117147810 */ /* 0x000fc40007f3e0ff */
[----:B------:R-:W-:Y:S02]  /*4b00*/  ISETP.GE.U32.AND.EX P0, PT, R21, R47, PT, P0 ;  /* 0x0000002f1500720c */ /* 0x000fe40003f06100 */
[-C--:B------:R-:W-:Y:S02]  /*4b10*/  IADD3.X R21, RZ, R30.reuse, RZ, P1, !PT ;  /* 0x0000001eff157210 */ /* 0x080fe40000ffe4ff */
[----:B------:R-:W-:Y:S02]  /*4b20*/  SEL R20, R20, R23, P0 ;  /* 0x0000001714147207 */ /* 0x000fe40000000000 */
[----:B------:R-:W-:Y:S02]  /*4b30*/  SEL R30, R21, R30, P0 ;  /* 0x0000001e151e7207 */ /* 0x000fe40000000000 */
[----:B------:R-:W-:Y:S02]  /*4b40*/  IADD3 R21, P1, RZ, -R20, RZ ;  /* 0x80000014ff157210 */ /* 0x000fe40007f3e0ff */
[----:B------:R-:W-:-:S02]  /*4b50*/  LOP3.LUT R22, R25, R19, RZ, 0x3c, !PT ;  /* 0x0000001319167212 */ /* 0x000fc400078e3cff */
[----:B------:R-:W-:Y:S01]  /*4b60*/  ISETP.NE.U32.AND P0, PT, R26, RZ, PT ;  /* 0x000000ff1a00720c */ /* 0x000fe20003f05070 */
[----:B------:R-:W-:Y:S01]  /*4b70*/  IMAD.X R23, RZ, RZ, ~R30, P1 ;  /* 0x000000ffff177224 */ /* 0x000fe200008e0e1e */
[----:B------:R-:W-:Y:S01]  /*4b80*/  ISETP.GE.AND P2, PT, R22, RZ, PT ;  /* 0x000000ff1600720c */ /* 0x000fe20003f46270 */
[----:B------:R-:W-:Y:S01]  /*4b90*/  IMAD.MOV.U32 R22, RZ, RZ, R24 ;  /* 0x000000ffff167224 */ /* 0x000fe200078e0018 */
[----:B------:R-:W-:Y:S02]  /*4ba0*/  ISETP.NE.AND.EX P0, PT, R25, RZ, PT, P0 ;  /* 0x000000ff1900720c */ /* 0x000fe40003f05300 */
[----:B------:R-:W-:Y:S02]  /*4bb0*/  SEL R21, R21, R20, !P2 ;  /* 0x0000001415157207 */ /* 0x000fe40005000000 */
[----:B------:R-:W-:Y:S02]  /*4bc0*/  SEL R23, R23, R30, !P2 ;  /* 0x0000001e17177207 */ /* 0x000fe40005000000 */
[----:B------:R-:W-:-:S02]  /*4bd0*/  SEL R20, R21, 0xffffffff, P0 ;  /* 0xffffffff15147807 */ /* 0x000fc40000000000 */
[----:B------:R-:W-:Y:S01]  /*4be0*/  SEL R21, R23, 0xffffffff, P0 ;  /* 0xffffffff17157807 */ /* 0x000fe20000000000 */
[----:B------:R-:W-:-:S04]  /*4bf0*/  IMAD.MOV.U32 R23, RZ, RZ, 0x0 ;  /* 0x00000000ff177424 */ /* 0x000fc800078e00ff */
[----:B------:R-:W-:Y:S05]  /*4c00*/  RET.REL.NODEC R22 `(_ZN5flash32flash_fwd_splitkv_combine_kernelI23Flash_fwd_kernel_traitsILi32ELi64ELi256ELi4ELb0ELb0EN7cutlass10bfloat16_tE19Flash_kernel_traitsILi32ELi64ELi256ELi4ES3_EELi16ELi5ELb0EEEvNS_16Flash_fwd_paramsE) ;  /* 0xffffb3f016007950 */ /* 0x000fea0003c3ffff */
.L_x_137:
        /* <DEDUP_REMOVED lines=15> */
.L_x_5150:


//--------------------- .text._ZN5flash32flash_fwd_splitkv_combine_kernelI23Flash_fwd_kernel_traitsILi32ELi64ELi256ELi4ELb0ELb0EN7cutlass10bfloat16_tE19Flash_kernel_traitsILi32ELi64ELi256ELi4ES3_EELi16ELi4ELb0EEEvNS_16Flash_fwd_paramsE --------------------------
	.section	.text._ZN5flash32flash_fwd_splitkv_combine_kernelI23Flash_fwd_kernel_traitsILi32ELi64ELi256ELi4ELb0ELb0EN7cutlass10bfloat16_tE19Flash_kernel_traitsILi32ELi64ELi256ELi4ES3_EELi16ELi4ELb0EEEvNS_16Flash_fwd_paramsE,"ax",@progbits
	.sectioninfo	@"SHI_REGISTERS=58"
	.align	128
        .global         _ZN5flash32flash_fwd_splitkv_combine_kernelI23Flash_fwd_kernel_traitsILi32ELi64ELi256ELi4ELb0ELb0EN7cutlass10bfloat16_tE19Flash_kernel_traitsILi32ELi64ELi256ELi4ES3_EELi16ELi4ELb0EEEvNS_16Flash_fwd_paramsE
        .type           _ZN5flash32flash_fwd_splitkv_combine_kernelI23Flash_fwd_kernel_traitsILi32ELi64ELi256ELi4ELb0ELb0EN7cutlass10bfloat16_tE19Flash_kernel_traitsILi32ELi64ELi256ELi4ES3_EELi16ELi4ELb0EEEvNS_16Flash_fwd_paramsE,@function
        .size           _ZN5flash32flash_fwd_splitkv_combine_kernelI23Flash_fwd_kernel_traitsILi32ELi64ELi256ELi4ELb0ELb0EN7cutlass10bfloat16_tE19Flash_kernel_traitsILi32ELi64ELi256ELi4ES3_EELi16ELi4ELb0EEEvNS_16Flash_fwd_paramsE,(.L_x_5151 - _ZN5flash32flash_fwd_splitkv_combine_kernelI23Flash_fwd_kernel_traitsILi32ELi64ELi256ELi4ELb0ELb0EN7cutlass10bfloat16_tE19Flash_kernel_traitsILi32ELi64ELi256ELi4ES3_EELi16ELi4ELb0EEEvNS_16Flash_fwd_paramsE)
        .other          _ZN5flash32flash_fwd_splitkv_combine_kernelI23Flash_fwd_kernel_traitsILi32ELi64ELi256ELi4ELb0ELb0EN7cutlass10bfloat16_tE19Flash_kernel_traitsILi32ELi64ELi256ELi4ES3_EELi16ELi4ELb0EEEvNS_16Flash_fwd_paramsE,@"STO_CUDA_ENTRY STV_DEFAULT"
_ZN5flash32flash_fwd_splitkv_combine_kernelI23Flash_fwd_kernel_traitsILi32ELi64ELi256ELi4ELb0ELb0EN7cutlass10bfloat16_tE19Flash_kernel_traitsILi32ELi64ELi256ELi4ES3_EELi16ELi4ELb0EEEvNS_16Flash_fwd_paramsE:
.text._ZN5flash32flash_fwd_splitkv_combine_kernelI23Flash_fwd_kernel_traitsILi32ELi64ELi256ELi4ELb0ELb0EN7cutlass10bfloat16_tE19Flash_kernel_traitsILi32ELi64ELi256ELi4ES3_EELi16ELi4ELb0EEEvNS_16Flash_fwd_paramsE:
        /* <DEDUP_REMOVED lines=23> */
[----:B------:R-:W-:Y:S05]  /*0170*/  CALL.REL.NOINC `($__internal_3_$__cuda_sm20_div_s64) ;  /* 0x000041f000007944 */ /* 0x000fea0003c00000 */
[----:B------:R-:W-:Y:S05]  /*0180*/  BRA `(.L_x_139) ;  /* 0x0000013000007947 */ /* 0x000fea0003800000 */
.L_x_138:
        /* <DEDUP_REMOVED lines=19> */
.L_x_139:
        /* <DEDUP_REMOVED lines=11> */
[----:B------:R-:W-:Y:S05]  /*0370*/  CALL.REL.NOINC `($__internal_3_$__cuda_sm20_div_s64) ;  /* 0x00003ff000007944 */ /* 0x000fea0003c00000 */
[----:B------:R-:W-:Y:S02]  /*0380*/  MOV R32, R20 ;  /* 0x0000001400207202 */ /* 0x000fe40000000f00 */
[----:B------:R-:W-:Y:S01]  /*0390*/  MOV R33, R21 ;  /* 0x0000001500217202 */ /* 0x000fe20000000f00 */
[----:B------:R-:W-:Y:S05]  /*03a0*/  BRA `(.L_x_142) ;  /* 0x0000013000007947 */ /* 0x000fea0003800000 */
.L_x_141:
        /* <DEDUP_REMOVED lines=19> */
.L_x_142:
[----:B------:R-:W-:Y:S05]  /*04e0*/  BSYNC B0 ;  /* 0x0000000000007941 */ /* 0x000fea0003800000 */
.L_x_140:
[----:B------:R-:W-:Y:S01]  /*04f0*/  IABS R7, c[0x0][0x214] ;  /* 0x0000850000077a13 */ /* 0x000fe20000000000 */
[----:B------:R-:W-:Y:S01]  /*0500*/  ULDC UR6, c[0x0][0x214] ;  /* 0x0000850000067ab9 */ /* 0x000fe20000000800 */
[----:B------:R-:W-:Y:S01]  /*0510*/  BSSY B0, `(.L_x_143) ;  /* 0x000003b000007945 */ /* 0x000fe20003800000 */
[----:B------:R-:W-:Y:S01]  /*0520*/  UIADD3 UR6, UR6, -0x1, URZ ;  /* 0xffffffff06067890 */ /* 0x000fe2000fffe03f */
[----:B------:R-:W0:Y:S05]  /*0530*/  I2F.RP R6, R7 ;  /* 0x0000000700067306 */ /* 0x000e2a0000209400 */
[----:B------:R-:W-:-:S04]  /*0540*/  IADD3 R2, R7, UR6, RZ ;  /* 0x0000000607027c10 */ /* 0x000fc8000fffe0ff */
[----:B------:R-:W-:Y:S01]  /*0550*/  IABS R3, R2 ;  /* 0x0000000200037213 */ /* 0x000fe20000000000 */
        /* <DEDUP_REMOVED lines=9> */
[----:B------:R-:W-:Y:S01]  /*05f0*/  IMAD R4, R7, R4, R3 ;  /* 0x0000000407047224 */ /* 0x000fe200078e0203 */
[----:B------:R-:W-:-:S04]  /*0600*/  LOP3.LUT R3, R2, R7, RZ, 0x3c, !PT ;  /* 0x0000000702037212 */ /* 0x000fc800078e3cff */
[----:B------:R-:W-:Y:S02]  /*0610*/  ISETP.GT.U32.AND P1, PT, R7, R4, PT ;  /* 0x000000040700720c */ /* 0x000fe40003f24070 */
[----:B------:R-:W-:-:S11]  /*0620*/  ISETP.GE.AND P0, PT, R3, RZ, PT ;  /* 0x000000ff0300720c */ /* 0x000fd60003f06270 */
[----:B------:R-:W-:Y:S01]  /*0630*/  @!P1 IMAD.IADD R4, R4, 0x1, -R7 ;  /* 0x0000000104049824 */ /* 0x000fe200078e0a07 */
[----:B------:R-:W-:Y:S02]  /*0640*/  @!P1 IADD3 R6, R6, 0x1, RZ ;  /* 0x0000000106069810 */ /* 0x000fe40007ffe0ff */
[----:B------:R-:W-:Y:S02]  /*0650*/  ISETP.NE.AND P1, PT, RZ, c[0x0][0x214], PT ;  /* 0x00008500ff007a0c */ /* 0x000fe40003f25270 */
[----:B------:R-:W-:-:S13]  /*0660*/  ISETP.GE.U32.AND P2, PT, R4, R7, PT ;  /* 0x000000070400720c */ /* 0x000fda0003f46070 */
[----:B------:R-:W-:-:S05]  /*0670*/  @P2 IADD3 R6, R6, 0x1, RZ ;  /* 0x0000000106062810 */ /* 0x000fca0007ffe0ff */
[----:B------:R-:W-:Y:S01]  /*0680*/  @!P0 IMAD.MOV R6, RZ, RZ, -R6 ;  /* 0x000000ffff068224 */ /* 0x000fe200078e0a06 */
[----:B------:R-:W-:-:S04]  /*0690*/  @!P1 LOP3.LUT R6, RZ, R7, RZ, 0x33, !PT ;  /* 0x00000007ff069212 */ /* 0x000fc800078e33ff */
[----:B------:R-:W-:Y:S02]  /*06a0*/  ISETP.LT.U32.AND P0, PT, R28, R6, PT ;  /* 0x000000061c00720c */ /* 0x000fe40003f01070 */
[----:B------:R-:W-:-:S04]  /*06b0*/  SHF.R.S32.HI R16, RZ, 0x1f, R6 ;  /* 0x0000001fff107819 */ /* 0x000fc80000011406 */
[----:B------:R-:W-:-:S04]  /*06c0*/  ISETP.LT.AND.EX P0, PT, R25, R16, PT, P0 ;  /* 0x000000101900720c */ /* 0x000fc80003f01300 */
[C---:B------:R-:W-:Y:S02]  /*06d0*/  SEL R16, R25.reuse, R16, P0 ;  /* 0x0000001019107207 */ /* 0x040fe40000000000 */
[----:B------:R-:W-:Y:S02]  /*06e0*/  SEL R17, R28, R6, P0 ;  /* 0x000000061c117207 */ /* 0x000fe40000000000 */
        /* <DEDUP_REMOVED lines=10> */
.L_x_144:
        /* <DEDUP_REMOVED lines=19> */
.L_x_145:
[----:B------:R-:W-:Y:S05]  /*08c0*/  BSYNC B0 ;  /* 0x0000000000007941 */ /* 0x000fea0003800000 */
.L_x_143:
[----:B------:R-:W-:Y:S01]  /*08d0*/  IABS R6, c[0x0][0x214] ;  /* 0x0000850000067a13 */ /* 0x000fe20000000000 */
[----:B------:R-:W-:Y:S01]  /*08e0*/  ULDC UR4, c[0x0][0x214] ;  /* 0x0000850000047ab9 */ /* 0x000fe20000000800 */
[----:B------:R-:W-:Y:S01]  /*08f0*/  BSSY B0, `(.L_x_146) ;  /* 0x000005d000007945 */ /* 0x000fe20003800000 */
[----:B------:R-:W-:Y:S01]  /*0900*/  UISETP.LT.AND UP0, UPT, URZ, UR4, UPT ;  /* 0x000000043f00728c */ /* 0x000fe2000bf01270 */
[----:B------:R-:W0:Y:S01]  /*0910*/  I2F.RP R10, R6 ;  /* 0x00000006000a7306 */ /* 0x000e220000209400 */
[----:B------:R-:W-:Y:S02]  /*0920*/  USHF.R.S32.HI UR5, URZ, 0x1f, UR4 ;  /* 0x0000001f3f057899 */ /* 0x000fe40008011404 */
[----:B------:R-:W-:-:S07]  /*0930*/  ULEA.HI.SX32 UR4, UR4, 0x1, 0x1 ;  /* 0x0000000104047891 */ /* 0x000fce000f8f0a3f */
[----:B------:R-:W-:Y:S01]  /*0940*/  @!UP0 UIADD3 UR4, UR5, URZ, URZ ;  /* 0x0000003f05048290 */ /* 0x000fe2000fffe03f */
[----:B0-----:R-:W0:Y:S02]  /*0950*/  MUFU.RCP R8, R10 ;  /* 0x0000000a00087308 */ /* 0x001e240000001000 */
[----:B0-----:R-:W-:-:S06]  /*0960*/  IADD3 R8, R8, 0xffffffe, RZ ;  /* 0x0ffffffe08087810 */ /* 0x001fcc0007ffe0ff */
[----:B------:R-:W0:Y:S02]  /*0970*/  F2I.FTZ.U32.TRUNC.NTZ R9, R8 ;  /* 0x0000000800097305 */ /* 0x000e24000021f000 */
[--C-:B0-----:R-:W-:Y:S02]  /*0980*/  IMAD.MOV R3, RZ, RZ, -R9.reuse ;  /* 0x000000ffff037224 */ /* 0x101fe400078e0a09 */
[----:B------:R-:W-:Y:S02]  /*0990*/  IMAD.MOV.U32 R8, RZ, RZ, RZ ;  /* 0x000000ffff087224 */ /* 0x000fe400078e00ff */
[----:B------:R-:W-:Y:S01]  /*09a0*/  IMAD R4, R3, R6, RZ ;  /* 0x0000000603047224 */ /* 0x000fe200078e02ff */
[----:B------:R-:W-:Y:S02]  /*09b0*/  IABS R3, R2 ;  /* 0x0000000200037213 */ /* 0x000fe40000000000 */
[----:B------:R-:W-:Y:S01]  /*09c0*/  LOP3.LUT R2, R2, c[0x0][0x214], RZ, 0x3c, !PT ;  /* 0x0000850002027a12 */ /* 0x000fe200078e3cff */
[----:B------:R-:W-:-:S03]  /*09d0*/  IMAD.HI.U32 R4, R9, R4, R8 ;  /* 0x0000000409047227 */ /* 0x000fc600078e0008 */
[----:B------:R-:W-:Y:S01]  /*09e0*/  ISETP.GE.AND P2, PT, R2, RZ, PT ;  /* 0x000000ff0200720c */ /* 0x000fe20003f46270 */
[----:B------:R-:W-:Y:S02]  /*09f0*/  IMAD.MOV.U32 R7, RZ, RZ, R3 ;  /* 0x000000ffff077224 */ /* 0x000fe400078e0003 */
[----:B------:R-:W-:Y:S02]  /*0a00*/  IMAD.MOV.U32 R2, RZ, RZ, c[0x0][0x1c0] ;  /* 0x00007000ff027624 */ /* 0x000fe400078e00ff */
[----:B------:R-:W-:-:S04]  /*0a10*/  IMAD.HI.U32 R4, R4, R7, RZ ;  /* 0x0000000704047227 */ /* 0x000fc800078e00ff */
[----:B------:R-:W-:-:S04]  /*0a20*/  IMAD.MOV R3, RZ, RZ, -R4 ;  /* 0x000000ffff037224 */ /* 0x000fc800078e0a04 */
[----:B------:R-:W-:-:S05]  /*0a30*/  IMAD R3, R6, R3, R7 ;  /* 0x0000000306037224 */ /* 0x000fca00078e0207 */
[----:B------:R-:W-:-:S13]  /*0a40*/  ISETP.GT.U32.AND P1, PT, R6, R3, PT ;  /* 0x000000030600720c */ /* 0x000fda0003f24070 */
[----:B------:R-:W-:Y:S01]  /*0a50*/  @!P1 IMAD.IADD R3, R3, 0x1, -R6 ;  /* 0x0000000103039824 */ /* 0x000fe200078e0a06 */
[----:B------:R-:W-:Y:S02]  /*0a60*/  @!P1 IADD3 R4, R4, 0x1, RZ ;  /* 0x0000000104049810 */ /* 0x000fe40007ffe0ff */
[----:B------:R-:W-:Y:S02]  /*0a70*/  ISETP.NE.AND P1, PT, RZ, c[0x0][0x214], PT ;  /* 0x00008500ff007a0c */ /* 0x000fe40003f25270 */
[----:B------:R-:W-:Y:S02]  /*0a80*/  ISETP.GE.U32.AND P0, PT, R3, R6, PT ;  /* 0x000000060300720c */ /* 0x000fe40003f06070 */
[C---:B------:R-:W-:Y:S01]  /*0a90*/  IADD3 R6, R2.reuse, -0x1, RZ ;  /* 0xffffffff02067810 */ /* 0x040fe20007ffe0ff */
[----:B------:R-:W-:-:S10]  /*0aa0*/  IMAD R2, R2, c[0x0][0x214], RZ ;  /* 0x0000850002027a24 */ /* 0x000fd400078e02ff */
[----:B------:R-:W-:-:S05]  /*0ab0*/  @P0 IADD3 R4, R4, 0x1, RZ ;  /* 0x0000000104040810 */ /* 0x000fca0007ffe0ff */
[----:B------:R-:W-:Y:S01]  /*0ac0*/  @!P2 IMAD.MOV R4, RZ, RZ, -R4 ;  /* 0x000000ffff04a224 */ /* 0x000fe200078e0a04 */
[----:B------:R-:W-:-:S05]  /*0ad0*/  @!P1 LOP3.LUT R4, RZ, c[0x0][0x214], RZ, 0x33, !PT ;  /* 0x00008500ff049a12 */ /* 0x000fca00078e33ff */
[----:B------:R-:W-:-:S05]  /*0ae0*/  IMAD R3, R4, UR4, RZ ;  /* 0x0000000404037c24 */ /* 0x000fca000f8e02ff */
[-C--:B------:R-:W-:Y:S02]  /*0af0*/  IABS R11, R3.reuse ;  /* 0x00000003000b7213 */ /* 0x080fe40000000000 */
[----:B------:R-:W-:Y:S02]  /*0b00*/  IABS R7, R3 ;  /* 0x0000000300077213 */ /* 0x000fe40000000000 */
[----:B------:R-:W0:Y:S01]  /*0b10*/  I2F.RP R10, R11 ;  /* 0x0000000b000a7306 */ /* 0x000e220000209400 */
[----:B------:R-:W-:Y:S02]  /*0b20*/  IMAD.IADD R4, R6, 0x1, R11 ;  /* 0x0000000106047824 */ /* 0x000fe400078e020b */
[----:B------:R-:W-:-:S05]  /*0b30*/  IMAD.MOV R7, RZ, RZ, -R7 ;  /* 0x000000ffff077224 */ /* 0x000fca00078e0a07 */
[----:B0-----:R-:W0:Y:S02]  /*0b40*/  MUFU.RCP R14, R10 ;  /* 0x0000000a000e7308 */ /* 0x001e240000001000 */
[----:B0-----:R-:W-:-:S06]  /*0b50*/  IADD3 R14, R14, 0xffffffe, RZ ;  /* 0x0ffffffe0e0e7810 */ /* 0x001fcc0007ffe0ff */
[----:B------:R-:W0:Y:S02]  /*0b60*/  F2I.FTZ.U32.TRUNC.NTZ R15, R14 ;  /* 0x0000000e000f7305 */ /* 0x000e24000021f000 */
[----:B0-----:R-:W-:Y:S02]  /*0b70*/  IMAD.MOV R8, RZ, RZ, -R15 ;  /* 0x000000ffff087224 */ /* 0x001fe400078e0a0f */
[----:B------:R-:W-:Y:S02]  /*0b80*/  IMAD.MOV.U32 R14, RZ, RZ, RZ ;  /* 0x000000ffff0e7224 */ /* 0x000fe400078e00ff */
[----:B------:R-:W-:Y:S01]  /*0b90*/  IMAD R9, R8, R11, RZ ;  /* 0x0000000b08097224 */ /* 0x000fe200078e02ff */
[----:B------:R-:W-:-:S03]  /*0ba0*/  IABS R8, R4 ;  /* 0x0000000400087213 */ /* 0x000fc60000000000 */
[----:B------:R-:W-:-:S06]  /*0bb0*/  IMAD.HI.U32 R9, R15, R9, R14 ;  /* 0x000000090f097227 */ /* 0x000fcc00078e000e */
[----:B------:R-:W-:-:S04]  /*0bc0*/  IMAD.HI.U32 R15, R9, R8, RZ ;  /* 0x00000008090f7227 */ /* 0x000fc800078e00ff */
[----:B------:R-:W-:Y:S01]  /*0bd0*/  IMAD R8, R15, R7, R8 ;  /* 0x000000070f087224 */ /* 0x000fe200078e0208 */
[----:B------:R-:W-:-:S04]  /*0be0*/  LOP3.LUT R7, R4, R11, RZ, 0x3c, !PT ;  /* 0x0000000b04077212 */ /* 0x000fc800078e3cff */
[----:B------:R-:W-:Y:S02]  /*0bf0*/  ISETP.GT.U32.AND P1, PT, R11, R8, PT ;  /* 0x000000080b00720c */ /* 0x000fe40003f24070 */
[----:B------:R-:W-:-:S11]  /*0c00*/  ISETP.GE.AND P0, PT, R7, RZ, PT ;  /* 0x000000ff0700720c */ /* 0x000fd60003f06270 */
[----:B------:R-:W-:Y:S01]  /*0c10*/  @!P1 IMAD.IADD R8, R8, 0x1, -R11 ;  /* 0x0000000108089824 */ /* 0x000fe200078e0a0b */
[----:B------:R-:W-:Y:S02]  /*0c20*/  @!P1 IADD3 R15, R15, 0x1, RZ ;  /* 0x000000010f0f9810 */ /* 0x000fe40007ffe0ff */
[----:B------:R-:W-:Y:S02]  /*0c30*/  ISETP.NE.AND P1, PT, R3, RZ, PT ;  /* 0x000000ff0300720c */ /* 0x000fe40003f25270 */
        /* <DEDUP_REMOVED lines=18> */
[----:B------:R-:W-:Y:S02]  /*0d60*/  MOV R40, R20 ;  /* 0x0000001400287202 */ /* 0x000fe40000000f00 */
[----:B------:R-:W-:Y:S01]  /*0d70*/  MOV R41, R21 ;  /* 0x0000001500297202 */ /* 0x000fe20000000f00 */
[----:B------:R-:W-:Y:S05]  /*0d80*/  BRA `(.L_x_148) ;  /* 0x0000013000007947 */ /* 0x000fea0003800000 */
.L_x_147:
        /* <DEDUP_REMOVED lines=19> */
.L_x_148:
[----:B------:R-:W-:Y:S05]  /*0ec0*/  BSYNC B0 ;  /* 0x0000000000007941 */ /* 0x000fea0003800000 */
.L_x_146:
[-C--:B------:R-:W-:Y:S01]  /*0ed0*/  IABS R11, R2.reuse ;  /* 0x00000002000b7213 */ /* 0x080fe20000000000 */
[----:B------:R-:W-:Y:S01]  /*0ee0*/  BSSY B0, `(.L_x_149) ;  /* 0x000003b000007945 */ /* 0x000fe20003800000 */
[----:B------:R-:W-:Y:S02]  /*0ef0*/  IABS R7, R2 ;  /* 0x0000000200077213 */ /* 0x000fe40000000000 */
[----:B------:R-:W0:Y:S01]  /*0f00*/  I2F.RP R13, R11 ;  /* 0x0000000b000d7306 */ /* 0x000e220000209400 */
[----:B------:R-:W-:Y:S02]  /*0f10*/  IADD3 R8, R11, UR6, RZ ;  /* 0x000000060b087c10 */ /* 0x000fe4000fffe0ff */
[----:B------:R-:W-:Y:S02]  /*0f20*/  IMAD.MOV R7, RZ, RZ, -R7 ;  /* 0x000000ffff077224 */ /* 0x000fe400078e0a07 */
[----:B------:R-:W-:-:S03]  /*0f30*/  IABS R9, R8 ;  /* 0x0000000800097213 */ /* 0x000fc60000000000 */
        /* <DEDUP_REMOVED lines=34> */
.L_x_150:
        /* <DEDUP_REMOVED lines=19> */
.L_x_151:
[----:B------:R-:W-:Y:S05]  /*1290*/  BSYNC B0 ;  /* 0x0000000000007941 */ /* 0x000fea0003800000 */
.L_x_149:
[----:B------:R-:W0:Y:S01]  /*12a0*/  S2R R9, SR_TID.X ;  /* 0x0000000000097919 */ /* 0x000e220000002100 */
[----:B------:R-:W-:Y:S01]  /*12b0*/  IADD3 R10, P0, R12, -UR8, RZ ;  /* 0x800000080c0a7c10 */ /* 0x000fe2000ff1e0ff */
[----:B------:R-:W-:-:S03]  /*12c0*/  ULDC.64 UR10, c[0x0][0x118] ;  /* 0x00004600000a7ab9 */ /* 0x000fc60000000a00 */
[----:B------:R-:W-:Y:S02]  /*12d0*/  IADD3.X R7, R5, ~UR7, RZ, P0, !PT ;  /* 0x8000000705077c10 */ /* 0x000fe400087fe4ff */
[----:B0-----:R-:W-:-:S04]  /*12e0*/  SHF.R.S32.HI R22, RZ, 0x1f, R9 ;  /* 0x0000001fff167819 */ /* 0x001fc80000011409 */
[----:B------:R-:W-:-:S04]  /*12f0*/  LEA.HI R18, R22, R9, RZ, 0x4 ;  /* 0x0000000916127211 */ /* 0x000fc800078f20ff */
[----:B------:R-:W-:Y:S02]  /*1300*/  LOP3.LUT R24, R18, 0xfffffff0, RZ, 0xc0, !PT ;  /* 0xfffffff012187812 */ /* 0x000fe400078ec0ff */
[----:B------:R-:W-:-:S03]  /*1310*/  SHF.R.S32.HI R18, RZ, 0x4, R18 ;  /* 0x00000004ff127819 */ /* 0x000fc60000011412 */
[----:B------:R-:W-:-:S05]  /*1320*/  IMAD.IADD R27, R9, 0x1, -R24 ;  /* 0x00000001091b7824 */ /* 0x000fca00078e0a18 */
[----:B------:R-:W-:Y:S02]  /*1330*/  ISETP.GT.U32.AND P2, PT, R10, R27, PT ;  /* 0x0000001b0a00720c */ /* 0x000fe40003f44070 */
[----:B------:R-:W-:Y:S02]  /*1340*/  SHF.R.S32.HI R10, RZ, 0x1f, R27 ;  /* 0x0000001fff0a7819 */ /* 0x000fe4000001141b */
[----:B------:R-:W-:Y:S02]  /*1350*/  IADD3 R34, P0, R27, UR8, RZ ;  /* 0x000000081b227c10 */ /* 0x000fe4000ff1e0ff */
[----:B------:R-:W-:Y:S02]  /*1360*/  ISETP.GT.AND.EX P2, PT, R7, R10, PT, P2 ;  /* 0x0000000a0700720c */ /* 0x000fe40003f44320 */
[C---:B------:R-:W-:Y:S02]  /*1370*/  IADD3 R7, R18.reuse, 0x8, RZ ;  /* 0x0000000812077810 */ /* 0x040fe40007ffe0ff */
[----:B------:R-:W-:-:S02]  /*1380*/  ISETP.GE.OR P3, PT, R18, c[0x0][0x314], !P2 ;  /* 0x0000c50012007a0c */ /* 0x000fc40005766670 */
[----:B------:R-:W-:Y:S02]  /*1390*/  ISETP.GE.OR P2, PT, R7, c[0x0][0x314], !P2 ;  /* 0x0000c50007007a0c */ /* 0x000fe40005746670 */
[----:B------:R-:W-:-:S09]  /*13a0*/  IADD3.X R35, R10, UR7, RZ, P0, !PT ;  /* 0x000000070a237c10 */ /* 0x000fd200087fe4ff */
[----:B------:R-:W-:Y:S02]  /*13b0*/  @!P3 SHF.R.S32.HI R23, RZ, 0x1f, R18 ;  /* 0x0000001fff17b819 */ /* 0x000fe40000011412 */
[----:B------:R-:W-:Y:S01]  /*13c0*/  @!P2 SHF.R.S32.HI R19, RZ, 0x1f, R7 ;  /* 0x0000001fff13a819 */ /* 0x000fe20000011407 */
[----:B------:R-:W-:Y:S02]  /*13d0*/  @!P2 IMAD.MOV.U32 R24, RZ, RZ, R34 ;  /* 0x000000ffff18a224 */ /* 0x000fe400078e0022 */
[----:B------:R-:W-:Y:S02]  /*13e0*/  @!P2 IMAD.MOV.U32 R25, RZ, RZ, R35 ;  /* 0x000000ffff19a224 */ /* 0x000fe400078e0023 */
[-C--:B------:R-:W-:Y:S02]  /*13f0*/  @!P3 IMAD R10, R23, R12.reuse, RZ ;  /* 0x0000000c170ab224 */ /* 0x080fe400078e02ff */
[----:B------:R-:W-:Y:S02]  /*1400*/  @!P2 IMAD R26, R19, R12, RZ ;  /* 0x0000000c131aa224 */ /* 0x000fe400078e02ff */
[----:B------:R-:W-:-:S04]  /*1410*/  @!P2 IMAD.WIDE.U32 R24, R12, R7, R24 ;  /* 0x000000070c18a225 */ /* 0x000fc800078e0018 */
[----:B------:R-:W-:Y:S01]  /*1420*/  @!P3 IMAD.WIDE.U32 R34, R12, R18, R34 ;  /* 0x000000120c22b225 */ /* 0x000fe200078e0022 */
[----:B------:R-:W-:-:S03]  /*1430*/  @!P2 LEA R30, P0, R24, c[0x0][0x208], 0x2 ;  /* 0x00008200181eaa11 */ /* 0x000fc600078010ff */
[-C--:B------:R-:W-:Y:S01]  /*1440*/  @!P3 IMAD R10, R18, R5.reuse, R10 ;  /* 0x00000005120ab224 */ /* 0x080fe200078e020a */
[C---:B------:R-:W-:Y:S01]  /*1450*/  @!P3 LEA R32, P1, R34.reuse, c[0x0][0x208], 0x2 ;  /* 0x000082002220ba11 */ /* 0x040fe200078210ff */
[----:B------:R-:W-:Y:S02]  /*1460*/  @!P2 IMAD R7, R7, R5, R26 ;  /* 0x000000050707a224 */ /* 0x000fe400078e021a */
[----:B------:R-:W-:Y:S02]  /*1470*/  @!P3 IMAD.IADD R10, R35, 0x1, R10 ;  /* 0x00000001230ab824 */ /* 0x000fe400078e020a */
[----:B------:R-:W-:Y:S02]  /*1480*/  @!P2 IMAD.IADD R7, R25, 0x1, R7 ;  /* 0x000000011907a824 */ /* 0x000fe400078e0207 */
[----:B------:R-:W-:Y:S01]  /*1490*/  IMAD.MOV.U32 R23, RZ, RZ, -0x800000 ;  /* 0xff800000ff177424 */ /* 0x000fe200078e00ff */
[----:B------:R-:W-:Y:S01]  /*14a0*/  @!P3 LEA.HI.X R33, R34, c[0x0][0x20c], R10, 0x2, P1 ;  /* 0x000083002221ba11 */ /* 0x000fe200008f140a */
[----:B------:R-:W-:Y:S01]  /*14b0*/  IMAD.MOV.U32 R25, RZ, RZ, -0x800000 ;  /* 0xff800000ff197424 */ /* 0x000fe200078e00ff */
[----:B------:R-:W-:-:S03]  /*14c0*/  @!P2 LEA.HI.X R31, R24, c[0x0][0x20c], R7, 0x2, P0 ;  /* 0x00008300181faa11 */ /* 0x000fc600000f1407 */
[----:B------:R0:W2:Y:S04]  /*14d0*/  @!P3 LDG.E R23, [R32.64] ;  /* 0x0000000a2017b981 */ /* 0x0000a8000c1e1900 */
[----:B------:R1:W3:Y:S01]  /*14e0*/  @!P2 LDG.E R25, [R30.64] ;  /* 0x0000000a1e19a981 */ /* 0x0002e2000c1e1900 */
[C---:B------:R-:W-:Y:S01]  /*14f0*/  ISETP.GT.AND P0, PT, R9.reuse, 0xff, PT ;  /* 0x000000ff0900780c */ /* 0x040fe20003f04270 */
[----:B------:R-:W-:Y:S01]  /*1500*/  IMAD R18, R18, 0x11, R27 ;  /* 0x0000001112127824 */ /* 0x000fe200078e021b */
[----:B------:R-:W-:Y:S01]  /*1510*/  ISETP.GT.AND P2, PT, R9, 0x7f, PT ;  /* 0x0000007f0900780c */ /* 0x000fe20003f44270 */
[----:B------:R-:W-:Y:S01]  /*1520*/  IMAD.MOV.U32 R34, RZ, RZ, -0x800000 ;  /* 0xff800000ff227424 */ /* 0x000fe200078e00ff */
[----:B------:R-:W-:Y:S01]  /*1530*/  IABS R19, c[0x0][0x214] ;  /* 0x0000850000137a13 */ /* 0x000fe20000000000 */
[----:B------:R-:W-:Y:S01]  /*1540*/  ULDC.U8 UR4, c[0x0][0x329] ;  /* 0x0000ca4000047ab9 */ /* 0x000fe20000000000 */
[----:B------:R-:W-:Y:S01]  /*1550*/  LEA.HI R7, R22, R9, RZ, 0x3 ;  /* 0x0000000916077211 */ /* 0x000fe200078f18ff */
[----:B------:R-:W-:Y:S01]  /*1560*/  BSSY B1, `(.L_x_152) ;  /* 0x0000259000017945 */ /* 0x000fe20003800000 */
[----:B------:R-:W4:Y:S01]  /*1570*/  I2F.RP R10, R19 ;  /* 0x00000013000a7306 */ /* 0x000f220000209400 */
[----:B------:R-:W-:-:S02]  /*1580*/  ISETP.GT.AND P4, PT, R2, RZ, PT ;  /* 0x000000ff0200720c */ /* 0x000fc40003f84270 */
[----:B------:R-:W-:Y:S02]  /*1590*/  LOP3.LUT R36, R7, 0xfffffff8, RZ, 0xc0, !PT ;  /* 0xfffffff807247812 */ /* 0x000fe400078ec0ff */
[----:B------:R-:W-:-:S03]  /*15a0*/  SHF.R.S32.HI R7, RZ, 0x3, R7 ;  /* 0x00000003ff077819 */ /* 0x000fc60000011407 */
[----:B------:R-:W-:Y:S02]  /*15b0*/  IMAD.IADD R36, R9, 0x1, -R36 ;  /* 0x0000000109247824 */ /* 0x000fe400078e0a24 */
[----:B0-----:R-:W-:Y:S02]  /*15c0*/  IMAD.MOV.U32 R33, RZ, RZ, -0x800000 ;  /* 0xff800000ff217424 */ /* 0x001fe400078e00ff */
[----:B------:R-:W-:Y:S01]  /*15d0*/  IMAD R27, R36, 0x11, R7 ;  /* 0x00000011241b7824 */ /* 0x000fe200078e0207 */
[----:B----4-:R-:W1:Y:S01]  /*15e0*/  MUFU.RCP R10, R10 ;  /* 0x0000000a000a7308 */ /* 0x010e620000001000 */
[----:B------:R-:W-:Y:S01]  /*15f0*/  IMAD.MOV.U32 R32, RZ, RZ, 0x7f800000 ;  /* 0x7f800000ff207424 */ /* 0x000fe200078e00ff */
[----:B-1----:R-:W-:Y:S02]  /*1600*/  IADD3 R30, R10, 0xffffffe, RZ ;  /* 0x0ffffffe0a1e7810 */ /* 0x002fe40007ffe0ff */
[----:B------:R-:W-:-:S04]  /*1610*/  IABS R10, R8 ;  /* 0x00000008000a7213 */ /* 0x000fc80000000000 */
[----:B------:R-:W0:Y:S01]  /*1620*/  F2I.FTZ.U32.TRUNC.NTZ R31, R30 ;  /* 0x0000001e001f7305 */ /* 0x000e22000021f000 */
[----:B------:R-:W-:-:S04]  /*1630*/  LOP3.LUT R8, R8, c[0x0][0x214], RZ, 0x3c, !PT ;  /* 0x0000850008087a12 */ /* 0x000fc800078e3cff */
[----:B------:R-:W-:Y:S02]  /*1640*/  ISETP.GE.AND P1, PT, R8, RZ, PT ;  /* 0x000000ff0800720c */ /* 0x000fe40003f26270 */
[----:B------:R-:W-:Y:S01]  /*1650*/  SHF.R.S32.HI R8, RZ, 0x1f, R2 ;  /* 0x0000001fff087819 */ /* 0x000fe20000011402 */
[--C-:B0-----:R-:W-:Y:S02]  /*1660*/  IMAD.MOV R22, RZ, RZ, -R31.reuse ;  /* 0x000000ffff167224 */ /* 0x101fe400078e0a1f */
[----:B------:R-:W-:Y:S02]  /*1670*/  IMAD.MOV.U32 R30, RZ, RZ, RZ ;  /* 0x000000ffff1e7224 */ /* 0x000fe400078e00ff */
[----:B------:R-:W-:Y:S01]  /*1680*/  IMAD R22, R22, R19, RZ ;  /* 0x0000001316167224 */ /* 0x000fe200078e02ff */
[----:B--2---:R-:W-:Y:S04]  /*1690*/  @!P0 STS [R18.X4], R23 ;  /* 0x0000001712008388 */ /* 0x004fe80000004800 */
[----:B---3--:R0:W-:Y:S04]  /*16a0*/  @!P2 STS [R18.X4+0x220], R25 ;  /* 0x000220191200a388 */ /* 0x0081e80000004800 */
[----:B------:R-:W-:Y:S01]  /*16b0*/  BAR.SYNC.DEFER_BLOCKING 0x0 ;  /* 0x0000000000007b1d */ /* 0x000fe20000010000 */
[----:B0-----:R-:W-:-:S05]  /*16c0*/  IMAD.HI.U32 R25, R31, R22, R30 ;  /* 0x000000161f197227 */ /* 0x001fca00078e001e */
[----:B------:R-:W-:Y:S01]  /*16d0*/  @!P2 LDS R33, [R27.X4] ;  /* 0x000000001b21a984 */ /* 0x000fe20000004800 */
[----:B------:R-:W-:-:S03]  /*16e0*/  IMAD.HI.U32 R24, R25, R10, RZ ;  /* 0x0000000a19187227 */ /* 0x000fc600078e00ff */
[----:B------:R-:W0:Y:S01]  /*16f0*/  @!P2 LDS R34, [R27.X4+0x220] ;  /* 0x000220001b22a984 */ /* 0x000e220000004800 */
[----:B------:R-:W-:-:S04]  /*1700*/  IMAD.MOV R18, RZ, RZ, -R24 ;  /* 0x000000ffff127224 */ /* 0x000fc800078e0a18 */
[----:B------:R-:W-:-:S05]  /*1710*/  IMAD R10, R19, R18, R10 ;  /* 0x00000012130a7224 */ /* 0x000fca00078e020a */
[----:B------:R-:W-:-:S13]  /*1720*/  ISETP.GT.U32.AND P0, PT, R19, R10, PT ;  /* 0x0000000a1300720c */ /* 0x000fda0003f04070 */
[----:B------:R-:W-:Y:S01]  /*1730*/  @!P0 IMAD.IADD R10, R10, 0x1, -R19 ;  /* 0x000000010a0a8824 */ /* 0x000fe200078e0a13 */
[----:B------:R-:W-:Y:S02]  /*1740*/  @!P0 IADD3 R24, R24, 0x1, RZ ;  /* 0x0000000118188810 */ /* 0x000fe40007ffe0ff */
[----:B------:R-:W-:Y:S02]  /*1750*/  ISETP.NE.AND P0, PT, RZ, c[0x0][0x214], PT ;  /* 0x00008500ff007a0c */ /* 0x000fe40003f05270 */
[----:B------:R-:W-:Y:S02]  /*1760*/  ISETP.GE.U32.AND P3, PT, R10, R19, PT ;  /* 0x000000130a00720c */ /* 0x000fe40003f66070 */
[----:B------:R-:W-:Y:S01]  /*1770*/  LEA.HI.SX32 R19, R2, 0x1, 0x1 ;  /* 0x0000000102137811 */ /* 0x000fe200078f0aff */
[----:B------:R-:W-:Y:S01]  /*1780*/  @!P4 IMAD.MOV R19, RZ, RZ, R8 ;  /* 0x000000ffff13c224 */ /* 0x000fe200078e0208 */
[----:B------:R-:W-:Y:S02]  /*1790*/  IABS R8, c[0x0][0x1c0] ;  /* 0x0000700000087a13 */ /* 0x000fe40000000000 */
[----:B0-----:R-:W-:-:S07]  /*17a0*/  FMNMX.FTZ R23, R33, R34, !PT ;  /* 0x0000002221177209 */ /* 0x001fce0007810000 */
[----:B------:R-:W-:Y:S01]  /*17b0*/  @P3 IADD3 R24, R24, 0x1, RZ ;  /* 0x0000000118183810 */ /* 0x000fe20007ffe0ff */
[----:B------:R-:W0:Y:S04]  /*17c0*/  SHFL.BFLY PT, R22, R23, 0x4, 0x1f ;  /* 0x0c801f0017167f89 */ /* 0x000e2800000e0000 */
[----:B------:R-:W-:Y:S01]  /*17d0*/  @!P1 IMAD.MOV R24, RZ, RZ, -R24 ;  /* 0x000000ffff189224 */ /* 0x000fe200078e0a18 */
[----:B------:R-:W-:-:S05]  /*17e0*/  @!P0 LOP3.LUT R24, RZ, c[0x0][0x214], RZ, 0x33, !PT ;  /* 0x00008500ff188a12 */ /* 0x000fca00078e33ff */
[----:B------:R-:W-:Y:S02]  /*17f0*/  IMAD R2, R19, R24, RZ ;  /* 0x0000001813027224 */ /* 0x000fe400078e02ff */
[----:B------:R-:W1:Y:S03]  /*1800*/  I2F.U32.RP R24, R8 ;  /* 0x0000000800187306 */ /* 0x000e660000209000 */
[----:B------:R-:W-:Y:S02]  /*1810*/  IABS R19, R2 ;  /* 0x0000000200137213 */ /* 0x000fe40000000000 */
[----:B------:R-:W-:Y:S02]  /*1820*/  ISETP.NE.AND P6, PT, R2, RZ, PT ;  /* 0x000000ff0200720c */ /* 0x000fe40003fc5270 */
[----:B0-----:R-:W-:Y:S02]  /*1830*/  FMNMX.FTZ R25, R23, R22, !PT ;  /* 0x0000001617197209 */ /* 0x001fe40007810000 */
[----:B------:R-:W0:Y:S03]  /*1840*/  I2F.RP R22, R19 ;  /* 0x0000001300167306 */ /* 0x000e260000209400 */
[----:B------:R-:W2:Y:S05]  /*1850*/  SHFL.BFLY PT, R18, R25, 0x2, 0x1f ;  /* 0x0c401f0019127f89 */ /* 0x000eaa00000e0000 */
[----:B-1----:R-:W1:Y:S08]  /*1860*/  MUFU.RCP R38, R24 ;  /* 0x0000001800267308 */ /* 0x002e700000001000 */
[----:B0-----:R-:W0:Y:S01]  /*1870*/  MUFU.RCP R22, R22 ;  /* 0x0000001600167308 */ /* 0x001e220000001000 */
[----:B-1----:R-:W-:-:S02]  /*1880*/  IADD3 R38, R38, 0xffffffe, RZ ;  /* 0x0ffffffe26267810 */ /* 0x002fc40007ffe0ff */
[----:B--2---:R-:W-:-:S05]  /*1890*/  FMNMX.FTZ R18, R25, R18, !PT ;  /* 0x0000001219127209 */ /* 0x004fca0007810000 */
[----:B------:R1:W-:Y:S01]  /*18a0*/  F2I.FTZ.U32.TRUNC.NTZ R39, R38 ;  /* 0x0000002600277305 */ /* 0x0003e2000021f000 */
[----:B------:R-:W2:Y:S01]  /*18b0*/  SHFL.BFLY PT, R23, R18, 0x1, 0x1f ;  /* 0x0c201f0012177f89 */ /* 0x000ea200000e0000 */
[----:B0-----:R-:W-:Y:S01]  /*18c0*/  IADD3 R42, R22, 0xffffffe, RZ ;  /* 0x0ffffffe162a7810 */ /* 0x001fe20007ffe0ff */
[----:B------:R-:W-:Y:S01]  /*18d0*/  IMAD.IADD R22, R6, 0x1, R19 ;  /* 0x0000000106167824 */ /* 0x000fe200078e0213 */
[----:B------:R-:W-:-:S04]  /*18e0*/  IABS R6, R4 ;  /* 0x0000000400067213 */ /* 0x000fc80000000000 */
[----:B------:R0:W-:Y:S01]  /*18f0*/  F2I.FTZ.U32.TRUNC.NTZ R43, R42 ;  /* 0x0000002a002b7305 */ /* 0x0001e2000021f000 */
[----:B------:R-:W-:Y:S02]  /*1900*/  LOP3.LUT R4, R4, c[0x0][0x1c0], RZ, 0x3c, !PT ;  /* 0x0000700004047a12 */ /* 0x000fe400078e3cff */
[----:B------:R-:W-:Y:S01]  /*1910*/  IABS R24, R22 ;  /* 0x0000001600187213 */ /* 0x000fe20000000000 */
[----:B-1----:R-:W-:Y:S02]  /*1920*/  IMAD.MOV.U32 R38, RZ, RZ, RZ ;  /* 0x000000ffff267224 */ /* 0x002fe400078e00ff */
[----:B0-----:R-:W-:Y:S01]  /*1930*/  IMAD.MOV.U32 R42, RZ, RZ, RZ ;  /* 0x000000ffff2a7224 */ /* 0x001fe200078e00ff */
[----:B--2---:R-:W-:-:S04]  /*1940*/  FMNMX.FTZ R23, R18, R23, !PT ;  /* 0x0000001712177209 */ /* 0x004fc80007810000 */
[----:B------:R-:W-:-:S04]  /*1950*/  FSETP.NEU.FTZ.AND P0, PT, R23, -INF , PT ;  /* 0xff8000001700780b */ /* 0x000fc80003f1d000 */
[----:B------:R-:W-:-:S05]  /*1960*/  FSEL R18, R23, RZ, P0 ;  /* 0x000000ff17127208 */ /* 0x000fca0000000000 */
[C---:B------:R-:W-:Y:S02]  /*1970*/  FADD.FTZ R28, -R18.reuse, R33 ;  /* 0x00000021121c7221 */ /* 0x040fe40000010100 */
[----:B------:R-:W-:Y:S02]  /*1980*/  FADD.FTZ R25, -R18, R34 ;  /* 0x0000002212197221 */ /* 0x000fe40000010100 */
[----:B------:R-:W-:Y:S02]  /*1990*/  FMUL.FTZ R28, R28, 1.4426950216293334961 ;  /* 0x3fb8aa3b1c1c7820 */ /* 0x000fe40000410000 */
[----:B------:R-:W-:Y:S02]  /*19a0*/  FMUL.FTZ R25, R25, 1.4426950216293334961 ;  /* 0x3fb8aa3b19197820 */ /* 0x000fe40000410000 */
[----:B------:R0:W-:Y:S08]  /*19b0*/  MUFU.EX2 R10, R28 ;  /* 0x0000001c000a7308 */ /* 0x0001f00000000800 */
[----:B------:R-:W1:Y:S01]  /*19c0*/  MUFU.EX2 R23, R25 ;  /* 0x0000001900177308 */ /* 0x000e620000000800 */
[----:B0-----:R-:W-:-:S05]  /*19d0*/  IABS R28, R2 ;  /* 0x00000002001c7213 */ /* 0x001fca0000000000 */
[----:B------:R-:W-:Y:S02]  /*19e0*/  IMAD.MOV R28, RZ, RZ, -R28 ;  /* 0x000000ffff1c7224 */ /* 0x000fe400078e0a1c */
[----:B-1----:R-:W-:Y:S02]  /*19f0*/  FADD.FTZ R23, R10, R23 ;  /* 0x000000170a177221 */ /* 0x002fe40000010000 */
[----:B------:R-:W-:-:S03]  /*1a00*/  IMAD.MOV R10, RZ, RZ, -R43 ;  /* 0x000000ffff0a7224 */ /* 0x000fc600078e0a2b */
[----:B------:R-:W0:Y:S01]  /*1a10*/  SHFL.BFLY PT, R26, R23, 0x4, 0x1f ;  /* 0x0c801f00171a7f89 */ /* 0x000e2200000e0000 */
[----:B------:R-:W-:Y:S01]  /*1a20*/  IMAD R31, R10, R19, RZ ;  /* 0x000000130a1f7224 */ /* 0x000fe200078e02ff */
[----:B------:R-:W-:-:S03]  /*1a30*/  IABS R10, c[0x0][0x1c0] ;  /* 0x00007000000a7a13 */ /* 0x000fc60000000000 */
[----:B------:R-:W-:-:S04]  /*1a40*/  IMAD.HI.U32 R31, R43, R31, R42 ;  /* 0x0000001f2b1f7227 */ /* 0x000fc800078e002a */
[----:B------:R-:W-:Y:S02]  /*1a50*/  IMAD.MOV R10, RZ, RZ, -R10 ;  /* 0x000000ffff0a7224 */ /* 0x000fe400078e0a0a */
[----:B------:R-:W-:-:S04]  /*1a60*/  IMAD.HI.U32 R31, R31, R24, RZ ;  /* 0x000000181f1f7227 */ /* 0x000fc800078e00ff */
[----:B------:R-:W-:-:S05]  /*1a70*/  IMAD R28, R31, R28, R24 ;  /* 0x0000001c1f1c7224 */ /* 0x000fca00078e0218 */
[----:B------:R-:W-:Y:S01]  /*1a80*/  ISETP.GT.U32.AND P3, PT, R19, R28, PT ;  /* 0x0000001c1300720c */ /* 0x000fe20003f64070 */
[----:B0-----:R-:W-:Y:S02]  /*1a90*/  FADD.FTZ R26, R23, R26 ;  /* 0x0000001a171a7221 */ /* 0x001fe40000010000 */
[----:B------:R-:W-:-:S03]  /*1aa0*/  IMAD.MOV R23, RZ, RZ, -R39 ;  /* 0x000000ffff177224 */ /* 0x000fc600078e0a27 */
[----:B------:R-:W0:Y:S01]  /*1ab0*/  SHFL.BFLY PT, R25, R26, 0x2, 0x1f ;  /* 0x0c401f001a197f89 */ /* 0x000e2200000e0000 */
[----:B------:R-:W-:-:S06]  /*1ac0*/  IMAD R23, R23, R8, RZ ;  /* 0x0000000817177224 */ /* 0x000fcc00078e02ff */
[----:B------:R-:W-:Y:S01]  /*1ad0*/  @!P3 IMAD.IADD R28, R28, 0x1, -R19 ;  /* 0x000000011c1cb824 */ /* 0x000fe200078e0a13 */
[----:B------:R-:W-:Y:S01]  /*1ae0*/  @!P3 IADD3 R31, R31, 0x1, RZ ;  /* 0x000000011f1fb810 */ /* 0x000fe20007ffe0ff */
[----:B------:R-:W-:-:S03]  /*1af0*/  IMAD.HI.U32 R23, R39, R23, R38 ;  /* 0x0000001727177227 */ /* 0x000fc600078e0026 */
[----:B------:R-:W-:-:S03]  /*1b00*/  ISETP.GE.U32.AND P4, PT, R28, R19, PT ;  /* 0x000000131c00720c */ /* 0x000fc60003f86070 */
[----:B------:R-:W-:-:S04]  /*1b10*/  IMAD.HI.U32 R35, R23, R6, RZ ;  /* 0x0000000617237227 */ /* 0x000fc800078e00ff */
[----:B------:R-:W-:Y:S01]  /*1b20*/  IMAD R37, R35, R10, R6 ;  /* 0x0000000a23257224 */ /* 0x000fe200078e0206 */
[C---:B------:R-:W-:Y:S01]  /*1b30*/  LOP3.LUT R6, R22.reuse, R19, RZ, 0x3c, !PT ;  /* 0x0000001316067212 */ /* 0x040fe200078e3cff */
[----:B------:R-:W-:Y:S01]  /*1b40*/  IMAD.HI.U32 R23, R23, R24, RZ ;  /* 0x0000001817177227 */ /* 0x000fe200078e00ff */
[----:B------:R-:W-:Y:S02]  /*1b50*/  LOP3.LUT R22, R22, c[0x0][0x1c0], RZ, 0x3c, !PT ;  /* 0x0000700016167a12 */ /* 0x000fe400078e3cff */
[----:B------:R-:W-:Y:S01]  /*1b60*/  ISETP.GE.AND P5, PT, R6, RZ, PT ;  /* 0x000000ff0600720c */ /* 0x000fe20003fa6270 */
[----:B------:R-:W-:Y:S01]  /*1b70*/  IMAD R39, R23, R10, R24 ;  /* 0x0000000a17277224 */ /* 0x000fe200078e0218 */
[----:B------:R-:W-:Y:S01]  /*1b80*/  ISETP.GT.U32.AND P0, PT, R8, R37, PT ;  /* 0x000000250800720c */ /* 0x000fe20003f04070 */
[----:B0-----:R-:W-:Y:S01]  /*1b90*/  FADD.FTZ R25, R26, R25 ;  /* 0x000000191a197221 */ /* 0x001fe20000010000 */
[----:B------:R-:W-:Y:S02]  /*1ba0*/  @P4 IADD3 R31, R31, 0x1, RZ ;  /* 0x000000011f1f4810 */ /* 0x000fe40007ffe0ff */
[----:B------:R-:W-:-:S02]  /*1bb0*/  ISETP.GT.U32.AND P1, PT, R8, R39, PT ;  /* 0x000000270800720c */ /* 0x000fc40003f24070 */
[----:B------:R-:W0:Y:S01]  /*1bc0*/  SHFL.BFLY PT, R6, R25, 0x1, 0x1f ;  /* 0x0c201f0019067f89 */ /* 0x000e2200000e0000 */
[----:B------:R-:W-:Y:S02]  /*1bd0*/  ISETP.GT.AND P4, PT, R3, RZ, PT ;  /* 0x000000ff0300720c */ /* 0x000fe40003f84270 */
[----:B------:R-:W-:Y:S02]  /*1be0*/  SHF.R.S32.HI R10, RZ, 0x1f, R3 ;  /* 0x0000001fff0a7819 */ /* 0x000fe40000011403 */
[----:B------:R-:W-:Y:S01]  /*1bf0*/  @!P5 IMAD.MOV R31, RZ, RZ, -R31 ;  /* 0x000000ffff1fd224 */ /* 0x000fe200078e0a1f */
[----:B------:R-:W-:Y:S01]  /*1c00*/  @!P6 LOP3.LUT R31, RZ, R19, RZ, 0x33, !PT ;  /* 0x00000013ff1fe212 */ /* 0x000fe200078e33ff */
[--C-:B------:R-:W-:Y:S01]  /*1c10*/  @!P0 IMAD.IADD R37, R37, 0x1, -R8.reuse ;  /* 0x0000000125258824 */ /* 0x100fe200078e0a08 */
[----:B------:R-:W-:Y:S02]  /*1c20*/  @!P0 IADD3 R35, R35, 0x1, RZ ;  /* 0x0000000123238810 */ /* 0x000fe40007ffe0ff */
[----:B------:R-:W-:Y:S01]  /*1c30*/  ISETP.GE.AND P0, PT, R4, RZ, PT ;  /* 0x000000ff0400720c */ /* 0x000fe20003f06270 */
[----:B------:R-:W-:Y:S01]  /*1c40*/  @!P1 IMAD.IADD R39, R39, 0x1, -R8 ;  /* 0x0000000127279824 */ /* 0x000fe200078e0a08 */
[----:B------:R-:W-:Y:S01]  /*1c50*/  ISETP.GE.U32.AND P3, PT, R37, R8, PT ;  /* 0x000000082500720c */ /* 0x000fe20003f66070 */
[----:B------:R-:W-:Y:S01]  /*1c60*/  IMAD.MOV.U32 R4, RZ, RZ, c[0x0][0x214] ;  /* 0x00008500ff047624 */ /* 0x000fe200078e00ff */
[----:B------:R-:W-:-:S02]  /*1c70*/  @!P1 IADD3 R23, R23, 0x1, RZ ;  /* 0x0000000117179810 */ /* 0x000fc40007ffe0ff */
[----:B------:R-:W-:Y:S02]  /*1c80*/  ISETP.GE.U32.AND P5, PT, R39, R8, PT ;  /* 0x000000082700720c */ /* 0x000fe40003fa6070 */
[----:B------:R-:W-:Y:S01]  /*1c90*/  LEA.HI.SX32 R8, R3, 0x1, 0x1 ;  /* 0x0000000103087811 */ /* 0x000fe200078f0aff */
[----:B------:R-:W-:Y:S01]  /*1ca0*/  @!P4 IMAD.MOV R8, RZ, RZ, R10 ;  /* 0x000000ffff08c224 */ /* 0x000fe200078e020a */
[----:B------:R-:W-:Y:S02]  /*1cb0*/  ISETP.GE.AND P1, PT, R22, RZ, PT ;  /* 0x000000ff1600720c */ /* 0x000fe40003f26270 */
[----:B------:R-:W-:Y:S01]  /*1cc0*/  LOP3.LUT R10, RZ, c[0x0][0x1c0], RZ, 0x33, !PT ;  /* 0x00007000ff0a7a12 */ /* 0x000fe200078e33ff */
[----:B0-----:R-:W-:Y:S02]  /*1cd0*/  FADD.FTZ R6, R25, R6 ;  /* 0x0000000619067221 */ /* 0x001fe40000010000 */
[----:B------:R-:W-:Y:S02]  /*1ce0*/  @P3 IADD3 R35, R35, 0x1, RZ ;  /* 0x0000000123233810 */ /* 0x000fe40007ffe0ff */
[----:B------:R-:W-:-:S02]  /*1cf0*/  ISETP.NE.AND P3, PT, RZ, UR4, PT ;  /* 0x00000004ff007c0c */ /* 0x000fc4000bf65270 */
[----:B------:R-:W-:Y:S01]  /*1d00*/  FSETP.NE.FTZ.AND P4, PT, R6, RZ, PT ;  /* 0x000000ff0600720b */ /* 0x000fe20003f95000 */
[----:B------:R-:W-:Y:S01]  /*1d10*/  @!P0 IMAD.MOV R35, RZ, RZ, -R35 ;  /* 0x000000ffff238224 */ /* 0x000fe200078e0a23 */
[----:B------:R-:W-:Y:S02]  /*1d20*/  @P5 IADD3 R23, R23, 0x1, RZ ;  /* 0x0000000117175810 */ /* 0x000fe40007ffe0ff */
[C---:B------:R-:W-:Y:S02]  /*1d30*/  LOP3.LUT P5, RZ, R9.reuse, 0x7, RZ, 0xc0, !PT ;  /* 0x0000000709ff7812 */ /* 0x040fe400078ac0ff */
[----:B------:R-:W-:Y:S01]  /*1d40*/  ISETP.GT.AND P0, PT, R2, RZ, PT ;  /* 0x000000ff0200720c */ /* 0x000fe20003f04270 */
[----:B------:R-:W-:Y:S01]  /*1d50*/  @!P1 IMAD.MOV R23, RZ, RZ, -R23 ;  /* 0x000000ffff179224 */ /* 0x000fe200078e0a17 */
[----:B------:R-:W-:Y:S02]  /*1d60*/  ISETP.GT.OR P5, PT, R9, 0x7f, P5 ;  /* 0x0000007f0900780c */ /* 0x000fe40002fa4670 */
[----:B------:R-:W-:-:S02]  /*1d70*/  ISETP.NE.AND P1, PT, RZ, c[0x0][0x1c0], PT ;  /* 0x00007000ff007a0c */ /* 0x000fc40003f25270 */
[----:B------:R-:W-:Y:S01]  /*1d80*/  SEL R4, R4, 0x1, !P3 ;  /* 0x0000000104047807 */ /* 0x000fe20005800000 */
[----:B------:R0:W1:Y:S01]  /*1d90*/  @P4 MUFU.LG2 R19, R6 ;  /* 0x0000000600134308 */ /* 0x0000620000000c00 */
[C---:B------:R-:W-:Y:S02]  /*1da0*/  SEL R35, R10.reuse, R35, !P1 ;  /* 0x000000230a237207 */ /* 0x040fe40004800000 */
[----:B------:R-:W-:Y:S02]  /*1db0*/  SHF.R.S32.HI R24, RZ, 0x1f, R2 ;  /* 0x0000001fff187819 */ /* 0x000fe40000011402 */
[----:B------:R-:W-:Y:S01]  /*1dc0*/  SEL R23, R10, R23, !P1 ;  /* 0x000000170a177207 */ /* 0x000fe20004800000 */
[-C--:B------:R-:W-:Y:S01]  /*1dd0*/  IMAD R35, R35, R4.reuse, RZ ;  /* 0x0000000423237224 */ /* 0x080fe200078e02ff */
[----:B------:R-:W-:Y:S02]  /*1de0*/  ISETP.LT.U32.AND P1, PT, R20, R31, PT ;  /* 0x0000001f1400720c */ /* 0x000fe40003f21070 */
[----:B------:R-:W-:Y:S01]  /*1df0*/  SHF.R.S32.HI R9, RZ, 0x1f, R31 ;  /* 0x0000001fff097819 */ /* 0x000fe2000001141f */
[----:B------:R-:W-:Y:S01]  /*1e00*/  IMAD R23, R23, R4, RZ ;  /* 0x0000000417177224 */ /* 0x000fe200078e02ff */
[----:B------:R-:W-:Y:S01]  /*1e10*/  LEA.HI.SX32 R22, R2, 0x1, 0x1 ;  /* 0x0000000102167811 */ /* 0x000fe200078f0aff */
[----:B------:R-:W-:Y:S01]  /*1e20*/  @!P0 IMAD.MOV R22, RZ, RZ, R24 ;  /* 0x000000ffff168224 */ /* 0x000fe200078e0218 */
[----:B------:R-:W-:Y:S01]  /*1e30*/  ISETP.LT.AND.EX P1, PT, R21, R9, PT, P1 ;  /* 0x000000091500720c */ /* 0x000fe20003f21310 */
[----:B------:R-:W-:-:S02]  /*1e40*/  IMAD R8, R8, R35, RZ ;  /* 0x0000002308087224 */ /* 0x000fc400078e02ff */
[----:B0-----:R-:W-:Y:S01]  /*1e50*/  IMAD R6, R23, R22, RZ ;  /* 0x0000001617067224 */ /* 0x001fe200078e02ff */
[----:B------:R-:W-:Y:S01]  /*1e60*/  SEL R10, R20, R31, P1 ;  /* 0x0000001f140a7207 */ /* 0x000fe20000800000 */
[----:B-1----:R-:W-:Y:S01]  /*1e70*/  @P4 FFMA.FTZ R32, R19, 0.69314718246459960938, R18 ;  /* 0x3f31721813204823 */ /* 0x002fe20000010012 */
[----:B------:R-:W-:Y:S01]  /*1e80*/  SEL R9, R21, R9, P1 ;  /* 0x0000000915097207 */ /* 0x000fe20000800000 */
        /* <DEDUP_REMOVED lines=37> */
[----:B------:R-:W-:Y:S05]  /*20e0*/  CALL.REL.NOINC `($__internal_3_$__cuda_sm20_div_s64) ;  /* 0x0000228000007944 */ /* 0x000fea0003c00000 */
        /* <DEDUP_REMOVED lines=9> */
.L_x_156:
        /* <DEDUP_REMOVED lines=22> */
.L_x_157:
[----:B------:R-:W-:Y:S05]  /*22e0*/  BSYNC B0 ;  /* 0x0000000000007941 */ /* 0x000fea0003800000 */
.L_x_155:
        /* <DEDUP_REMOVED lines=19> */
.L_x_159:
        /* <DEDUP_REMOVED lines=22> */
.L_x_160:
[----:B------:R-:W-:Y:S05]  /*2580*/  BSYNC B0 ;  /* 0x0000000000007941 */ /* 0x000fea0003800000 */
.L_x_158:
        /* <DEDUP_REMOVED lines=11> */
[----:B------:R-:W-:Y:S05]  /*2640*/  CALL.REL.NOINC `($__internal_3_$__cuda_sm20_div_s64) ;  /* 0x00001d2000007944 */ /* 0x000fea0003c00000 */
[----:B------:R-:W-:-:S04]  /*2650*/  IADD3 R19, P0, RZ, -R20, RZ ;  /* 0x80000014ff137210 */ /* 0x000fc80007f1e0ff */
[----:B------:R-:W-:Y:S01]  /*2660*/  IADD3.X R18, RZ, ~R21, RZ, P0, !PT ;  /* 0x80000015ff127210 */ /* 0x000fe200007fe4ff */
[----:B------:R-:W-:-:S04]  /*2670*/  IMAD.WIDE.U32 R42, R5, R19, R42 ;  /* 0x00000013052a7225 */ /* 0x000fc800078e002a */
[----:B------:R-:W-:-:S04]  /*2680*/  IMAD R18, R18, R5, RZ ;  /* 0x0000000512127224 */ /* 0x000fc800078e02ff */
[----:B------:R-:W-:-:S05]  /*2690*/  IMAD R4, R4, R19, R18 ;  /* 0x0000001304047224 */ /* 0x000fca00078e0212 */
[----:B------:R-:W-:Y:S01]  /*26a0*/  IADD3 R4, R43, R4, RZ ;  /* 0x000000042b047210 */ /* 0x000fe20007ffe0ff */
[----:B------:R-:W-:Y:S05]  /*26b0*/  BRA `(.L_x_163) ;  /* 0x0000016000007947 */ /* 0x000fea0003800000 */
.L_x_162:
        /* <DEDUP_REMOVED lines=22> */
.L_x_163:
[----:B------:R-:W-:Y:S05]  /*2820*/  BSYNC B0 ;  /* 0x0000000000007941 */ /* 0x000fea0003800000 */
.L_x_161:
[-C--:B------:R-:W-:Y:S01]  /*2830*/  IMAD R5, R41, R17.reuse, RZ ;  /* 0x0000001129057224 */ /* 0x080fe200078e02ff */
[----:B------:R-:W-:Y:S01]  /*2840*/  SHF.R.S32.HI R19, RZ, 0x1f, R29 ;  /* 0x0000001fff137819 */ /* 0x000fe2000001141d */
[C---:B------:R-:W-:Y:S01]  /*2850*/  IMAD.WIDE.U32 R46, R40.reuse, R17, RZ ;  /* 0x00000011282e7225 */ /* 0x040fe200078e00ff */
[----:B------:R-:W-:Y:S01]  /*2860*/  ULDC.U8 UR6, c[0x0][0x329] ;  /* 0x0000ca4000067ab9 */ /* 0x000fe20000000000 */
[----:B------:R-:W-:Y:S01]  /*2870*/  BSSY B0, `(.L_x_164) ;  /* 0x0000046000007945 */ /* 0x000fe20003800000 */
[----:B------:R-:W-:Y:S01]  /*2880*/  UISETP.NE.AND UP0, UPT, UR6, URZ, UPT ;  /* 0x0000003f0600728c */ /* 0x000fe2000bf05270 */
[----:B------:R-:W-:Y:S01]  /*2890*/  IMAD R5, R40, R16, R5 ;  /* 0x0000001028057224 */ /* 0x000fe200078e0205 */
[----:B------:R-:W-:Y:S01]  /*28a0*/  ULDC.64 UR4, c[0x0][0x210] ;  /* 0x0000840000047ab9 */ /* 0x000fe20000000a00 */
[----:B------:R-:W-:Y:S01]  /*28b0*/  IMAD R0, R0, R29, RZ ;  /* 0x0000001d00007224 */ /* 0x000fe200078e02ff */
[----:B------:R-:W-:Y:S02]  /*28c0*/  UIMAD UR4, UR4, UR5, URZ ;  /* 0x00000005040472a4 */ /* 0x000fe4000f8e023f */
[----:B------:R-:W-:Y:S01]  /*28d0*/  IADD3 R18, R47, R5, RZ ;  /* 0x000000052f127210 */ /* 0x000fe20007ffe0ff */
[----:B------:R-:W-:Y:S01]  /*28e0*/  IMAD R19, R19, R38, R0 ;  /* 0x0000002613137224 */ /* 0x000fe200078e0200 */
[----:B------:R-:W-:Y:S01]  /*28f0*/  USEL UR5, UR5, 0x1, !UP0 ;  /* 0x0000000105057887 */ /* 0x000fe2000c000000 */
[----:B------:R-:W-:Y:S01]  /*2900*/  IMAD.WIDE.U32 R38, R38, R29, RZ ;  /* 0x0000001d26267225 */ /* 0x000fe200078e00ff */
[----:B------:R-:W-:-:S02]  /*2910*/  USHF.R.S32.HI UR9, URZ, 0x1f, UR4 ;  /* 0x0000001f3f097899 */ /* 0x000fc40008011404 */
[----:B------:R-:W-:Y:S01]  /*2920*/  USHF.R.S32.HI UR6, URZ, 0x1f, UR5 ;  /* 0x0000001f3f067899 */ /* 0x000fe20008011405 */
[-C--:B------:R-:W-:Y:S02]  /*2930*/  IMAD R25, R18, R15.reuse, RZ ;  /* 0x0000000f12197224 */ /* 0x080fe400078e02ff */
[----:B------:R-:W-:Y:S02]  /*2940*/  IMAD R23, R4, UR4, RZ ;  /* 0x0000000404177c24 */ /* 0x000fe4000f8e02ff */
[----:B------:R-:W-:Y:S02]  /*2950*/  IMAD R25, R14, R46, R25 ;  /* 0x0000002e0e197224 */ /* 0x000fe400078e0219 */
[----:B------:R-:W-:-:S04]  /*2960*/  IMAD.WIDE.U32 R46, R46, R15, RZ ;  /* 0x0000000f2e2e7225 */ /* 0x000fc800078e00ff */
[----:B------:R-:W-:Y:S01]  /*2970*/  IMAD R5, R21, UR5, RZ ;  /* 0x0000000515057c24 */ /* 0x000fe2000f8e02ff */
[----:B------:R-:W-:Y:S01]  /*2980*/  IADD3 R25, R47, R25, RZ ;  /* 0x000000192f197210 */ /* 0x000fe20007ffe0ff */
[C---:B------:R-:W-:Y:S02]  /*2990*/  IMAD R21, R42.reuse, UR9, R23 ;  /* 0x000000092a157c24 */ /* 0x040fe4000f8e0217 */
[----:B------:R-:W-:Y:S01]  /*29a0*/  IMAD.WIDE.U32 R42, R42, UR4, RZ ;  /* 0x000000042a2a7c25 */ /* 0x000fe2000f8e00ff */
[----:B------:R-:W-:-:S03]  /*29b0*/  LOP3.LUT R0, R49, R25, RZ, 0xfc, !PT ;  /* 0x0000001931007212 */ /* 0x000fc600078efcff */
[----:B------:R-:W-:Y:S01]  /*29c0*/  IMAD R5, R20, UR6, R5 ;  /* 0x0000000614057c24 */ /* 0x000fe2000f8e0205 */
[----:B------:R-:W-:Y:S01]  /*29d0*/  ISETP.NE.U32.AND P0, PT, R0, RZ, PT ;  /* 0x000000ff0000720c */ /* 0x000fe20003f05070 */
[----:B------:R-:W-:Y:S01]  /*29e0*/  IMAD.WIDE.U32 R40, R20, UR5, RZ ;  /* 0x0000000514287c25 */ /* 0x000fe2000f8e00ff */
[----:B------:R-:W-:Y:S02]  /*29f0*/  IADD3 R0, R39, R19, RZ ;  /* 0x0000001327007210 */ /* 0x000fe40007ffe0ff */
[----:B------:R-:W-:Y:S01]  /*2a00*/  IADD3 R4, R43, R21, RZ ;  /* 0x000000152b047210 */ /* 0x000fe20007ffe0ff */
[----:B------:R-:W-:Y:S01]  /*2a10*/  IMAD R3, R3, UR4, RZ ;  /* 0x0000000403037c24 */ /* 0x000fe2000f8e02ff */
[----:B------:R-:W-:Y:S01]  /*2a20*/  IADD3 R5, R41, R5, RZ ;  /* 0x0000000529057210 */ /* 0x000fe20007ffe0ff */
[----:B------:R-:W-:-:S06]  /*2a30*/  IMAD R2, R2, UR4, RZ ;  /* 0x0000000402027c24 */ /* 0x000fcc000f8e02ff */
[----:B------:R-:W-:Y:S05]  /*2a40*/  @!P0 BRA `(.L_x_165) ;  /* 0x0000011000008947 */ /* 0x000fea0003800000 */
[----:B------:R-:W-:Y:S01]  /*2a50*/  IMAD.MOV.U32 R24, RZ, RZ, R48 ;  /* 0x000000ffff187224 */ /* 0x000fe200078e0030 */
[----:B------:R-:W-:Y:S01]  /*2a60*/  MOV R19, R49 ;  /* 0x0000003100137202 */ /* 0x000fe20000000f00 */
[----:B------:R-:W-:Y:S01]  /*2a70*/  IMAD.MOV.U32 R28, RZ, RZ, R46 ;  /* 0x000000ffff1c7224 */ /* 0x000fe200078e002e */
[----:B------:R-:W-:Y:S02]  /*2a80*/  MOV R26, 0x2aa0 ;  /* 0x00002aa0001a7802 */ /* 0x000fe40000000f00 */
[----:B------:R-:W-:Y:S05]  /*2a90*/  CALL.REL.NOINC `($__internal_3_$__cuda_sm20_div_s64) ;  /* 0x000018d000007944 */ /* 0x000fea0003c00000 */
        /* <DEDUP_REMOVED lines=12> */
.L_x_165:
        /* <DEDUP_REMOVED lines=23> */
.L_x_166:
[----:B------:R-:W-:Y:S05]  /*2cd0*/  BSYNC B0 ;  /* 0x0000000000007941 */ /* 0x000fea0003800000 */
.L_x_164:
        /* <DEDUP_REMOVED lines=18> */
.L_x_168:
        /* <DEDUP_REMOVED lines=22> */
.L_x_169:
[----:B------:R-:W-:Y:S05]  /*2f60*/  BSYNC B0 ;  /* 0x0000000000007941 */ /* 0x000fea0003800000 */
.L_x_167:
        /* <DEDUP_REMOVED lines=22> */
.L_x_171:
        /* <DEDUP_REMOVED lines=23> */
.L_x_172:
[----:B------:R-:W-:Y:S05]  /*3240*/  BSYNC B0 ;  /* 0x0000000000007941 */ /* 0x000fea0003800000 */
.L_x_170:
        /* <DEDUP_REMOVED lines=38> */
.L_x_174:
        /* <DEDUP_REMOVED lines=23> */
.L_x_175:
[----:B------:R-:W-:Y:S05]  /*3620*/  BSYNC B0 ;  /* 0x0000000000007941 */ /* 0x000fea0003800000 */
.L_x_173:
        /* <DEDUP_REMOVED lines=29> */
.L_x_177:
        /* <DEDUP_REMOVED lines=23> */
.L_x_178:
[----:B------:R-:W-:Y:S05]  /*3970*/  BSYNC B0 ;  /* 0x0000000000007941 */ /* 0x000fea0003800000 */
.L_x_176:
        /* <DEDUP_REMOVED lines=20> */
.L_x_154:
[----:B------:R-:W-:-:S04]  /*3ac0*/  LEA R2, P0, R38, c[0x0][0x200], 0x2 ;  /* 0x0000800026027a11 */ /* 0x000fc800078010ff */
[----:B------:R-:W-:-:S05]  /*3ad0*/  LEA.HI.X R3, R38, c[0x0][0x204], R39, 0x2, P0 ;  /* 0x0000810026037a11 */ /* 0x000fca00000f1427 */
[----:B------:R0:W-:Y:S04]  /*3ae0*/  STG.E [R2.64], R32 ;  /* 0x0000002002007986 */ /* 0x0001e8000c10190a */
.L_x_153:
[----:B------:R-:W-:Y:S05]  /*3af0*/  BSYNC B1 ;  /* 0x0000000000017941 */ /* 0x000fea0003800000 */
.L_x_152:
[C---:B------:R-:W-:Y:S01]  /*3b00*/  ISETP.GE.OR P0, PT, R36.reuse, c[0x0][0x314], P2 ;  /* 0x0000c50024007a0c */ /* 0x040fe20001706670 */
[----:B0-----:R-:W-:Y:S01]  /*3b10*/  IMAD.MOV.U32 R2, RZ, RZ, c[0x0][0x314] ;  /* 0x0000c500ff027624 */ /* 0x001fe200078e00ff */
[C---:B------:R-:W-:Y:S01]  /*3b20*/  IADD3 R0, R36.reuse, 0x8, RZ ;  /* 0x0000000824007810 */ /* 0x040fe20007ffe0ff */
[----:B------:R-:W-:Y:S01]  /*3b30*/  HFMA2.MMA R5, -RZ, RZ, 0, 0 ;  /* 0x00000000ff057435 */ /* 0x000fe200000001ff */
[----:B------:R-:W-:Y:S02]  /*3b40*/  IMAD.SHL.U32 R36, R36, 0x4, RZ ;  /* 0x0000000424247824 */ /* 0x000fe400078e00ff */
[----:B------:R-:W-:-:S07]  /*3b50*/  ISETP.GE.OR P2, PT, R0, c[0x0][0x314], P2 ;  /* 0x0000c50000007a0c */ /* 0x000fce0001746670 */
[----:B------:R-:W-:-:S04]  /*3b60*/  @!P0 FADD.FTZ R0, -R32, R33 ;  /* 0x0000002120008221 */ /* 0x000fc80000010100 */
[----:B------:R-:W-:Y:S02]  /*3b70*/  @!P0 FMUL.FTZ R0, R0, 1.4426950216293334961 ;  /* 0x3fb8aa3b00008820 */ /* 0x000fe40000410000 */
[----:B------:R-:W-:Y:S02]  /*3b80*/  @!P2 FADD.FTZ R32, -R32, R34 ;  /* 0x000000222020a221 */ /* 0x000fe40000010100 */
[----:B------:R-:W0:Y:S02]  /*3b90*/  @!P0 MUFU.EX2 R4, R0 ;  /* 0x0000000000048308 */ /* 0x000e240000000800 */
[----:B------:R-:W-:-:S06]  /*3ba0*/  @!P2 FMUL.FTZ R6, R32, 1.4426950216293334961 ;  /* 0x3fb8aa3b2006a820 */ /* 0x000fcc0000410000 */
[----:B------:R-:W1:Y:S01]  /*3bb0*/  @!P2 MUFU.EX2 R6, R6 ;  /* 0x000000060006a308 */ /* 0x000e620000000800 */
[----:B0-----:R0:W-:Y:S01]  /*3bc0*/  @!P0 STS [R27.X4], R4 ;  /* 0x000000041b008388 */ /* 0x0011e20000004800 */
[----:B------:R-:W-:Y:S02]  /*3bd0*/  ISETP.GE.AND P0, PT, R2, 0x1, PT ;  /* 0x000000010200780c */ /* 0x000fe40003f06270 */
[----:B------:R-:W-:Y:S01]  /*3be0*/  CS2R R2, SRZ ;  /* 0x0000000000027805 */ /* 0x000fe2000001ff00 */
[----:B------:R-:W-:Y:S01]  /*3bf0*/  MOV R0, RZ ;  /* 0x000000ff00007202 */ /* 0x000fe20000000f00 */
[----:B-1----:R0:W-:Y:S04]  /*3c00*/  @!P2 STS [R27.X4+0x220], R6 ;  /* 0x000220061b00a388 */ /* 0x0021e80000004800 */
        /* <DEDUP_REMOVED lines=19> */
.L_x_182:
[----:B------:R-:W-:Y:S01]  /*3d40*/  BSSY B0, `(.L_x_180) ;  /* 0x0000007000007945 */ /* 0x000fe20003800000 */
[----:B------:R-:W-:-:S05]  /*3d50*/  @P2 BRA `(.L_x_181) ;  /* 0x0000005000002947 */ /* 0x000fca0003800000 */
[----:B------:R-:W-:Y:S01]  /*3d60*/  ISETP.GE.AND P0, PT, R36, c[0x0][0x220], PT ;  /* 0x0000880024007a0c */ /* 0x000fe20003f06270 */
[----:B------:R-:W-:Y:S01]  /*3d70*/  CS2R R8, SRZ ;  /* 0x0000000000087805 */ /* 0x000fe2000001ff00 */
[----:B------:R-:W-:Y:S11]  /*3d80*/  CS2R R10, SRZ ;  /* 0x00000000000a7805 */ /* 0x000ff6000001ff00 */
[----:B------:R-:W-:Y:S05]  /*3d90*/  @!P0 MOV R15, R13 ;  /* 0x0000000d000f8202 */ /* 0x000fea0000000f00 */
[----:B------:R0:W5:Y:S02]  /*3da0*/  @!P0 LDG.E.128 R8, [R14.64] ;  /* 0x0000000a0e088981 */ /* 0x000164000c1e1d00 */
.L_x_181:
[----:B------:R-:W-:Y:S05]  /*3db0*/  BSYNC B0 ;  /* 0x0000000000007941 */ /* 0x000fea0003800000 */
.L_x_180:
        /* <DEDUP_REMOVED lines=11> */
.L_x_179:
        /* <DEDUP_REMOVED lines=80> */
        .weak           $__internal_3_$__cuda_sm20_div_s64
        .type           $__internal_3_$__cuda_sm20_div_s64,@function
        .size           $__internal_3_$__cuda_sm20_div_s64,(.L_x_5151 - $__internal_3_$__cuda_sm20_div_s64)
$__internal_3_$__cuda_sm20_div_s64:
        /* <DEDUP_REMOVED lines=33> */
[----:B------:R-:W-:Y:S02]  /*4580*/  IMAD.X R24, RZ, RZ, ~R19, P0 ;  /* 0x000000ffff187224 */ /* 0x000fe400000e0e13 */
[----:B------:R-:W-:-:S04]  /*4590*/  IMAD.HI.U32 R31, P5, R23, R22, R30 ;  /* 0x00000016171f7227 */ /* 0x000fc800078a001e */
[CC--:B------:R-:W-:Y:S02]  /*45a0*/  IMAD R22, R23.reuse, R20.reuse, RZ ;  /* 0x0000001417167224 */ /* 0x0c0fe400078e02ff */
[----:B------:R-:W-:-:S03]  /*45b0*/  IMAD.HI.U32 R20, R23, R20, RZ ;  /* 0x0000001417147227 */ /* 0x000fc600078e00ff */
[----:B------:R-:W-:Y:S01]  /*45c0*/  IADD3 R22, P4, R22, R31, RZ ;  /* 0x0000001f16167210 */ /* 0x000fe20007f9e0ff */
[----:B------:R-:W-:Y:S01]  /*45d0*/  IMAD.X R23, R20, 0x1, R23, P6 ;  /* 0x0000000114177824 */ /* 0x000fe200030e0617 */
[----:B------:R-:W-:Y:S01]  /*45e0*/  SEL R20, R24, R19, !P1 ;  /* 0x0000001318147207 */ /* 0x000fe20004800000 */
[----:B------:R-:W-:Y:S02]  /*45f0*/  IMAD.MOV.U32 R31, RZ, RZ, RZ ;  /* 0x000000ffff1f7224 */ /* 0x000fe400078e00ff */
[----:B------:R-:W-:Y:S01]  /*4600*/  IMAD.HI.U32 R30, R22, R21, RZ ;  /* 0x00000015161e7227 */ /* 0x000fe200078e00ff */
[----:B------:R-:W-:-:S05]  /*4610*/  IADD3.X R23, RZ, RZ, R23, P4, P5 ;  /* 0x000000ffff177210 */ /* 0x000fca00027ea417 */
        /* <DEDUP_REMOVED lines=10> */
[CC--:B------:R-:W-:Y:S01]  /*46c0*/  ISETP.GE.U32.AND P4, PT, R21.reuse, R44.reuse, PT ;  /* 0x0000002c1500720c */ /* 0x0c0fe20003f86070 */
[-C--:B------:R-:W-:Y:S01]  /*46d0*/  IMAD R23, R30, R44.reuse, R23 ;  /* 0x0000002c1e177224 */ /* 0x080fe200078e0217 */
[----:B------:R-:W-:-:S03]  /*46e0*/  IADD3 R22, P1, R21, -R44, RZ ;  /* 0x8000002c15167210 */ /* 0x000fc60007f3e0ff */
[----:B------:R-:W-:Y:S01]  /*46f0*/  IMAD.X R20, R20, 0x1, ~R23, P0 ;  /* 0x0000000114147824 */ /* 0x000fe200000e0e17 */
[----:B------:R-:W-:-:S03]  /*4700*/  IADD3 R24, P0, R31, 0x1, RZ ;  /* 0x000000011f187810 */ /* 0x000fc60007f1e0ff */
[C---:B------:R-:W-:Y:S01]  /*4710*/  IMAD.X R23, R20.reuse, 0x1, ~R45, P1 ;  /* 0x0000000114177824 */ /* 0x040fe200008e0e2d */
[----:B------:R-:W-:-:S04]  /*4720*/  ISETP.GE.U32.AND.EX P4, PT, R20, R45, PT, P4 ;  /* 0x0000002d1400720c */ /* 0x000fc80003f86140 */
[----:B------:R-:W-:Y:S01]  /*4730*/  SEL R22, R22, R21, P4 ;  /* 0x0000001516167207 */ /* 0x000fe20002000000 */
[----:B------:R-:W-:Y:S01]  /*4740*/  IMAD.X R21, RZ, RZ, R30, P0 ;  /* 0x000000ffff157224 */ /* 0x000fe200000e061e */
[----:B------:R-:W-:Y:S02]  /*4750*/  SEL R24, R24, R31, P4 ;  /* 0x0000001f18187207 */ /* 0x000fe40002000000 */
[----:B------:R-:W-:Y:S02]  /*4760*/  SEL R23, R23, R20, P4 ;  /* 0x0000001417177207 */ /* 0x000fe40002000000 */
[----:B------:R-:W-:Y:S02]  /*4770*/  ISETP.GE.U32.AND P0, PT, R22, R44, PT ;  /* 0x0000002c1600720c */ /* 0x000fe40003f06070 */
[----:B------:R-:W-:Y:S02]  /*4780*/  SEL R21, R21, R30, P4 ;  /* 0x0000001e15157207 */ /* 0x000fe40002000000 */
[----:B------:R-:W-:-:S02]  /*4790*/  IADD3 R31, P1, R24, 0x1, RZ ;  /* 0x00000001181f7810 */ /* 0x000fc40007f3e0ff */
[----:B------:R-:W-:Y:S01]  /*47a0*/  ISETP.GE.U32.AND.EX P0, PT, R23, R45, PT, P0 ;  /* 0x0000002d1700720c */ /* 0x000fe20003f06100 */
[----:B------:R-:W-:Y:S01]  /*47b0*/  IMAD.MOV.U32 R23, RZ, RZ, 0x0 ;  /* 0x00000000ff177424 */ /* 0x000fe200078e00ff */
[-C--:B------:R-:W-:Y:S02]  /*47c0*/  IADD3.X R20, RZ, R21.reuse, RZ, P1, !PT ;  /* 0x00000015ff147210 */ /* 0x080fe40000ffe4ff */
[----:B------:R-:W-:Y:S02]  /*47d0*/  SEL R31, R31, R24, P0 ;  /* 0x000000181f1f7207 */ /* 0x000fe40000000000 */
[----:B------:R-:W-:Y:S02]  /*47e0*/  SEL R21, R20, R21, P0 ;  /* 0x0000001514157207 */ /* 0x000fe40000000000 */
[----:B------:R-:W-:Y:S02]  /*47f0*/  LOP3.LUT R22, R25, R19, RZ, 0x3c, !PT ;  /* 0x0000001319167212 */ /* 0x000fe400078e3cff */
[----:B------:R-:W-:-:S02]  /*4800*/  IADD3 R20, P1, RZ, -R31, RZ ;  /* 0x8000001fff147210 */ /* 0x000fc40007f3e0ff */
[----:B------:R-:W-:Y:S02]  /*4810*/  ISETP.GE.AND P4, PT, R22, RZ, PT ;  /* 0x000000ff1600720c */ /* 0x000fe40003f86270 */
[----:B------:R-:W-:Y:S01]  /*4820*/  ISETP.NE.U32.AND P0, PT, R28, RZ, PT ;  /* 0x000000ff1c00720c */ /* 0x000fe20003f05070 */
[----:B------:R-:W-:Y:S01]  /*4830*/  IMAD.X R22, RZ, RZ, ~R21, P1 ;  /* 0x000000ffff167224 */ /* 0x000fe200008e0e15 */
[----:B------:R-:W-:Y:S02]  /*4840*/  SEL R20, R20, R31, !P4 ;  /* 0x0000001f14147207 */ /* 0x000fe40006000000 */
[----:B------:R-:W-:Y:S02]  /*4850*/  ISETP.NE.AND.EX P0, PT, R25, RZ, PT, P0 ;  /* 0x000000ff1900720c */ /* 0x000fe40003f05300 */
[----:B------:R-:W-:Y:S02]  /*4860*/  SEL R22, R22, R21, !P4 ;  /* 0x0000001516167207 */ /* 0x000fe40006000000 */
[----:B------:R-:W-:-:S02]  /*4870*/  SEL R20, R20, 0xffffffff, P0 ;  /* 0xffffffff14147807 */ /* 0x000fc40000000000 */
[----:B------:R-:W-:Y:S01]  /*4880*/  SEL R21, R22, 0xffffffff, P0 ;  /* 0xffffffff16157807 */ /* 0x000fe20000000000 */
[----:B------:R-:W-:-:S04]  /*4890*/  IMAD.MOV.U32 R22, RZ, RZ, R26 ;  /* 0x000000ffff167224 */ /* 0x000fc800078e001a */
[----:B------:R-:W-:Y:S05]  /*48a0*/  RET.REL.NODEC R22 `(_ZN5flash32flash_fwd_splitkv_combine_kernelI23Flash_fwd_kernel_traitsILi32ELi64ELi256ELi4ELb0ELb0EN7cutlass10bfloat16_tE19Flash_kernel_traitsILi32ELi64ELi256ELi4ES3_EELi16ELi4ELb0EEEvNS_16Flash_fwd_paramsE) ;  /* 0xffffb75016007950 */ /* 0x000fea0003c3ffff */
.L_x_183:
        /* <DEDUP_REMOVED lines=13> */
.L_x_5151:


//--------------------- .text._ZN5flash32flash_fwd_splitkv_combine_kernelI23Flash_fwd_kernel_traitsILi32ELi64ELi256ELi4ELb0ELb0EN7cutlass10bfloat16_tE19Flash_kernel_traitsILi32ELi64ELi256ELi4ES3_EELi16ELi3ELb0EEEvNS_16Flash_fwd_paramsE --------------------------
	.section	.text._ZN5flash32flash_fwd_splitkv_combine_kernelI23Flash_fwd_kernel_traitsILi32ELi64ELi256ELi4ELb0ELb0EN7cutlass10bfloat16_tE19Flash_kernel_traitsILi32ELi64ELi256ELi4ES3_EELi16ELi3ELb0EEEvNS_16Flash_fwd_paramsE,"ax",@progbits
	.sectioninfo	@"SHI_REGISTERS=52"
	.align	128
        .global         _ZN5flash32flash_fwd_splitkv_combine_kernelI23Flash_fwd_kernel_traitsILi32ELi64ELi256ELi4ELb0ELb0EN7cutlass10bfloat16_tE19Flash_kernel_traitsILi32ELi64ELi256ELi4ES3_EELi16ELi3ELb0EEEvNS_16Flash_fwd_paramsE
        .type           _ZN5flash32flash_fwd_splitkv_combine_kernelI23Flash_fwd_kernel_traitsILi32ELi64ELi256ELi4ELb0ELb0EN7cutlass10bfloat16_tE19Flash_kernel_traitsILi32ELi64ELi256ELi4ES3_EELi16ELi3ELb0EEEvNS_16Flash_fwd_paramsE,@function
        .size           _ZN5flash32flash_fwd_splitkv_combine_kernelI23Flash_fwd_kernel_traitsILi32ELi64ELi256ELi4ELb0ELb0EN7cutlass10bfloat16_tE19Flash_kernel_traitsILi32ELi64ELi256ELi4ES3_EELi16ELi3ELb0EEEvNS_16Flash_fwd_paramsE,(.L_x_5152 - _ZN5flash32flash_fwd_splitkv_combine_kernelI23Flash_fwd_kernel_traitsILi32ELi64ELi256ELi4ELb0ELb0EN7cutlass10bfloat16_tE19Flash_kernel_traitsILi32ELi64ELi256ELi4ES3_EELi16ELi3ELb0EEEvNS_16Flash_fwd_paramsE)
        .other          _ZN5flash32flash_fwd_splitkv_combine_kernelI23Flash_fwd_kernel_traitsILi32ELi64ELi256ELi4ELb0ELb0EN7cutlass10bfloat16_tE19Flash_kernel_traitsILi32ELi64ELi256ELi4ES3_EELi16ELi3ELb0EEEvNS_16Flash_fwd_paramsE,@"STO_CUDA_ENTRY STV_DEFAULT"
_ZN5flash32flash_fwd_splitkv_combine_kernelI23Flash_fwd_kernel_traitsILi32ELi64ELi256ELi4ELb0ELb0EN7cutlass10bfloat16_tE19Flash_kernel_traitsILi32ELi64ELi256ELi4ES3_EELi16ELi3ELb0EEEvNS_16Flash_fwd_paramsE:
.text._ZN5flash32flash_fwd_splitkv_combine_kernelI23Flash_fwd_kernel_traitsILi32ELi64ELi256ELi4ELb0ELb0EN7cutlass10bfloat16_tE19Flash_kernel_traitsILi32ELi64ELi256ELi4ES3_EELi16ELi3ELb0EEEvNS_16Flash_fwd_paramsE:
        /* <DEDUP_REMOVED lines=23> */
[----:B------:R-:W-:Y:S05]  /*0170*/  CALL.REL.NOINC `($__internal_4_$__cuda_sm20_div_s64) ;  /* 0x0000415000007944 */ /* 0x000fea0003c00000 */
[----:B------:R-:W-:Y:S05]  /*0180*/  BRA `(.L_x_185) ;  /* 0x0000013000007947 */ /* 0x000fea0003800000 */
.L_x_184:
[----:B------:R-:W0:Y:S01]  /*0190*/  I2F.U32.RP R4, R30 ;  /* 0x0000001e00047306 */ /* 0x000e220000209000 */
[----:B------:R-:W-:Y:S01]  /*01a0*/  IMAD.MOV.U32 R8, RZ, RZ, RZ ;  /* 0x000000ffff087224 */ /* 0x000fe200078e00ff */
[----:B------:R-:W-:Y:S01]  /*01b0*/  ISETP.NE.U32.AND P0, PT, R30, RZ, PT ;  /* 0x000000ff1e00720c */ /* 0x000fe20003f05070 */
[----:B------:R-:W-:-:S05]  /*01c0*/  HFMA2.MMA R21, -RZ, RZ, 0, 0 ;  /* 0x00000000ff157435 */ /* 0x000fca00000001ff */
        /* <DEDUP_REMOVED lines=15> */
.L_x_185:
        /* <DEDUP_REMOVED lines=11> */
[----:B------:R-:W-:Y:S02]  /*0370*/  MOV R22, 0x390 ;  /* 0x0000039000167802 */ /* 0x000fe40000000f00 */
[----:B------:R-:W-:Y:S05]  /*0380*/  CALL.REL.NOINC `($__internal_4_$__cuda_sm20_div_s64) ;  /* 0x00003f4000007944 */ /* 0x000fea0003c00000 */
[----:B------:R-:W-:Y:S02]  /*0390*/  MOV R28, R20 ;  /* 0x00000014001c7202 */ /* 0x000fe40000000f00 */
[----:B------:R-:W-:Y:S01]  /*03a0*/  MOV R29, R21 ;  /* 0x00000015001d7202 */ /* 0x000fe20000000f00 */
[----:B------:R-:W-:Y:S05]  /*03b0*/  BRA `(.L_x_188) ;  /* 0x0000013000007947 */ /* 0x000fea0003800000 */
.L_x_187:
        /* <DEDUP_REMOVED lines=19> */
.L_x_188:
[----:B------:R-:W-:Y:S05]  /*04f0*/  BSYNC B0 ;  /* 0x0000000000007941 */ /* 0x000fea0003800000 */
.L_x_186:
        /* <DEDUP_REMOVED lines=13> */
[----:B------:R-:W-:-:S04]  /*05d0*/  IMAD.HI.U32 R11, R11, R6, R10 ;  /* 0x000000060b0b7227 */ /* 0x000fc800078e000a */
[----:B------:R-:W-:-:S04]  /*05e0*/  IMAD.MOV.U32 R6, RZ, RZ, R4 ;  /* 0x000000ffff067224 */ /* 0x000fc800078e0004 */
        /* <DEDUP_REMOVED lines=8> */
[----:B------:R-:W-:-:S04]  /*0670*/  LOP3.LUT R4, R2, R9, RZ, 0x3c, !PT ;  /* 0x0000000902047212 */ /* 0x000fc800078e3cff */
[----:B------:R-:W-:-:S07]  /*0680*/  ISETP.GE.AND P0, PT, R4, RZ, PT ;  /* 0x000000ff0400720c */ /* 0x000fce0003f06270 */
[----:B------:R-:W-:-:S06]  /*0690*/  @P2 IADD3 R8, R8, 0x1, RZ ;  /* 0x0000000108082810 */ /* 0x000fcc0007ffe0ff */
[----:B------:R-:W-:Y:S01]  /*06a0*/  @!P0 IMAD.MOV R8, RZ, RZ, -R8 ;  /* 0x000000ffff088224 */ /* 0x000fe200078e0a08 */
[----:B------:R-:W-:-:S04]  /*06b0*/  @!P1 LOP3.LUT R8, RZ, R9, RZ, 0x33, !PT ;  /* 0x00000009ff089212 */ /* 0x000fc800078e33ff */
[----:B------:R-:W-:Y:S02]  /*06c0*/  ISETP.LT.U32.AND P0, PT, R3, R8, PT ;  /* 0x000000080300720c */ /* 0x000fe40003f01070 */
[----:B------:R-:W-:-:S04]  /*06d0*/  SHF.R.S32.HI R4, RZ, 0x1f, R8 ;  /* 0x0000001fff047819 */ /* 0x000fc80000011408 */
[----:B------:R-:W-:-:S04]  /*06e0*/  ISETP.LT.AND.EX P0, PT, R23, R4, PT, P0 ;  /* 0x000000041700720c */ /* 0x000fc80003f01300 */
[----:B------:R-:W-:Y:S02]  /*06f0*/  SEL R15, R23, R4, P0 ;  /* 0x00000004170f7207 */ /* 0x000fe40000000000 */
        /* <DEDUP_REMOVED lines=11> */
.L_x_190:
        /* <DEDUP_REMOVED lines=19> */
.L_x_191:
[----:B------:R-:W-:Y:S05]  /*08e0*/  BSYNC B0 ;  /* 0x0000000000007941 */ /* 0x000fea0003800000 */
.L_x_189:
[----:B------:R-:W-:Y:S01]  /*08f0*/  IABS R6, c[0x0][0x214] ;  /* 0x0000850000067a13 */ /* 0x000fe20000000000 */
[----:B------:R-:W-:Y:S01]  /*0900*/  IMAD.MOV.U32 R8, RZ, RZ, RZ ;  /* 0x000000ffff087224 */ /* 0x000fe200078e00ff */
[----:B------:R-:W-:Y:S01]  /*0910*/  ULDC UR4, c[0x0][0x214] ;  /* 0x0000850000047ab9 */ /* 0x000fe20000000800 */
[----:B------:R-:W-:Y:S01]  /*0920*/  BSSY B0, `(.L_x_192) ;  /* 0x000005d000007945 */ /* 0x000fe20003800000 */
[----:B------:R-:W0:Y:S01]  /*0930*/  I2F.RP R11, R6 ;  /* 0x00000006000b7306 */ /* 0x000e220000209400 */
[----:B------:R-:W-:Y:S02]  /*0940*/  UISETP.LT.AND UP0, UPT, URZ, UR4, UPT ;  /* 0x000000043f00728c */ /* 0x000fe4000bf01270 */
[----:B------:R-:W-:Y:S02]  /*0950*/  USHF.R.S32.HI UR5, URZ, 0x1f, UR4 ;  /* 0x0000001f3f057899 */ /* 0x000fe40008011404 */
[----:B------:R-:W-:-:S07]  /*0960*/  ULEA.HI.SX32 UR4, UR4, 0x1, 0x1 ;  /* 0x0000000104047891 */ /* 0x000fce000f8f0a3f */
[----:B------:R-:W-:Y:S01]  /*0970*/  @!UP0 UIADD3 UR4, UR5, URZ, URZ ;  /* 0x0000003f05048290 */ /* 0x000fe2000fffe03f */
[----:B0-----:R-:W0:Y:S02]  /*0980*/  MUFU.RCP R10, R11 ;  /* 0x0000000b000a7308 */ /* 0x001e240000001000 */
[----:B0-----:R-:W-:-:S06]  /*0990*/  IADD3 R10, R10, 0xffffffe, RZ ;  /* 0x0ffffffe0a0a7810 */ /* 0x001fcc0007ffe0ff */
[----:B------:R-:W0:Y:S02]  /*09a0*/  F2I.FTZ.U32.TRUNC.NTZ R9, R10 ;  /* 0x0000000a00097305 */ /* 0x000e24000021f000 */
[----:B0-----:R-:W-:-:S04]  /*09b0*/  IMAD.MOV R3, RZ, RZ, -R9 ;  /* 0x000000ffff037224 */ /* 0x001fc800078e0a09 */
[----:B------:R-:W-:Y:S01]  /*09c0*/  IMAD R4, R3, R6, RZ ;  /* 0x0000000603047224 */ /* 0x000fe200078e02ff */
[----:B------:R-:W-:Y:S02]  /*09d0*/  IABS R3, R2 ;  /* 0x0000000200037213 */ /* 0x000fe40000000000 */
[----:B------:R-:W-:Y:S01]  /*09e0*/  LOP3.LUT R2, R2, c[0x0][0x214], RZ, 0x3c, !PT ;  /* 0x0000850002027a12 */ /* 0x000fe200078e3cff */
[----:B------:R-:W-:-:S03]  /*09f0*/  IMAD.HI.U32 R9, R9, R4, R8 ;  /* 0x0000000409097227 */ /* 0x000fc600078e0008 */
[----:B------:R-:W-:Y:S01]  /*0a00*/  ISETP.GE.AND P2, PT, R2, RZ, PT ;  /* 0x000000ff0200720c */ /* 0x000fe20003f46270 */
        /* <DEDUP_REMOVED lines=8> */
[----:B------:R-:W-:Y:S01]  /*0a90*/  ISETP.GE.U32.AND P0, PT, R3, R6, PT ;  /* 0x000000060300720c */ /* 0x000fe20003f06070 */
[----:B------:R-:W-:-:S05]  /*0aa0*/  IMAD.MOV.U32 R3, RZ, RZ, c[0x0][0x1c0] ;  /* 0x00007000ff037624 */ /* 0x000fca00078e00ff */
[C---:B------:R-:W-:Y:S01]  /*0ab0*/  IADD3 R6, R3.reuse, -0x1, RZ ;  /* 0xffffffff03067810 */ /* 0x040fe20007ffe0ff */
[----:B------:R-:W-:-:S06]  /*0ac0*/  IMAD R3, R3, c[0x0][0x214], RZ ;  /* 0x0000850003037a24 */ /* 0x000fcc00078e02ff */
        /* <DEDUP_REMOVED lines=8> */
[----:B------:R-:W-:-:S03]  /*0b50*/  IMAD.MOV R8, RZ, RZ, -R8 ;  /* 0x000000ffff087224 */ /* 0x000fc600078e0a08 */
[----:B------:R-:W-:Y:S02]  /*0b60*/  IABS R9, R4 ;  /* 0x0000000400097213 */ /* 0x000fe40000000000 */
        /* <DEDUP_REMOVED lines=8> */
[----:B------:R-:W-:-:S05]  /*0bf0*/  IMAD R8, R10, R8, R9 ;  /* 0x000000080a087224 */ /* 0x000fca00078e0209 */
[----:B------:R-:W-:-:S13]  /*0c00*/  ISETP.GT.U32.AND P1, PT, R11, R8, PT ;  /* 0x000000080b00720c */ /* 0x000fda0003f24070 */
[----:B------:R-:W-:Y:S01]  /*0c10*/  @!P1 IMAD.IADD R8, R8, 0x1, -R11 ;  /* 0x0000000108089824 */ /* 0x000fe200078e0a0b */
[----:B------:R-:W-:Y:S02]  /*0c20*/  @!P1 IADD3 R10, R10, 0x1, RZ ;  /* 0x000000010a0a9810 */ /* 0x000fe40007ffe0ff */
[----:B------:R-:W-:Y:S02]  /*0c30*/  ISETP.NE.AND P1, PT, R2, RZ, PT ;  /* 0x000000ff0200720c */ /* 0x000fe40003f25270 */
[-C--:B------:R-:W-:Y:S02]  /*0c40*/  ISETP.GE.U32.AND P2, PT, R8, R11.reuse, PT ;  /* 0x0000000b0800720c */ /* 0x080fe40003f46070 */
[----:B------:R-:W-:-:S04]  /*0c50*/  LOP3.LUT R8, R4, R11, RZ, 0x3c, !PT ;  /* 0x0000000b04087212 */ /* 0x000fc800078e3cff */
[----:B------:R-:W-:-:S07]  /*0c60*/  ISETP.GE.AND P0, PT, R8, RZ, PT ;  /* 0x000000ff0800720c */ /* 0x000fce0003f06270 */
[----:B------:R-:W-:-:S05]  /*0c70*/  @P2 IADD3 R10, R10, 0x1, RZ ;  /* 0x000000010a0a2810 */ /* 0x000fca0007ffe0ff */
[----:B------:R-:W-:-:S04]  /*0c80*/  IMAD.MOV.U32 R9, RZ, RZ, R10 ;  /* 0x000000ffff097224 */ /* 0x000fc800078e000a */
        /* <DEDUP_REMOVED lines=16> */
[----:B------:R-:W-:Y:S02]  /*0d90*/  MOV R32, R20 ;  /* 0x0000001400207202 */ /* 0x000fe40000000f00 */
[----:B------:R-:W-:Y:S01]  /*0da0*/  MOV R33, R21 ;  /* 0x0000001500217202 */ /* 0x000fe20000000f00 */
[----:B------:R-:W-:Y:S05]  /*0db0*/  BRA `(.L_x_194) ;  /* 0x0000013000007947 */ /* 0x000fea0003800000 */
.L_x_193:
        /* <DEDUP_REMOVED lines=19> */
.L_x_194:
[----:B------:R-:W-:Y:S05]  /*0ef0*/  BSYNC B0 ;  /* 0x0000000000007941 */ /* 0x000fea0003800000 */
.L_x_192:
[-C--:B------:R-:W-:Y:S01]  /*0f00*/  IABS R17, R3.reuse ;  /* 0x0000000300117213 */ /* 0x080fe20000000000 */
[----:B------:R-:W-:Y:S01]  /*0f10*/  BSSY B0, `(.L_x_195) ;  /* 0x000003c000007945 */ /* 0x000fe20003800000 */
[----:B------:R-:W-:Y:S02]  /*0f20*/  IABS R9, R3 ;  /* 0x0000000300097213 */ /* 0x000fe40000000000 */
[----:B------:R-:W0:Y:S01]  /*0f30*/  I2F.RP R12, R17 ;  /* 0x00000011000c7306 */ /* 0x000e220000209400 */
[----:B------:R-:W-:Y:S02]  /*0f40*/  IADD3 R8, R17, UR6, RZ ;  /* 0x0000000611087c10 */ /* 0x000fe4000fffe0ff */
        /* <DEDUP_REMOVED lines=37> */
.L_x_196:
        /* <DEDUP_REMOVED lines=19> */
.L_x_197:
[----:B------:R-:W-:Y:S05]  /*12d0*/  BSYNC B0 ;  /* 0x0000000000007941 */ /* 0x000fea0003800000 */
.L_x_195:
[----:B------:R-:W-:Y:S01]  /*12e0*/  IABS R17, c[0x0][0x214] ;  /* 0x0000850000117a13 */ /* 0x000fe20000000000 */
[----:B------:R-:W-:Y:S01]  /*12f0*/  IMAD.MOV.U32 R18, RZ, RZ, RZ ;  /* 0x000000ffff127224 */ /* 0x000fe200078e00ff */
[----:B------:R-:W-:Y:S01]  /*1300*/  ISETP.GT.AND P3, PT, R3, RZ, PT ;  /* 0x000000ff0300720c */ /* 0x000fe20003f64270 */
[----:B------:R-:W-:Y:S01]  /*1310*/  ULDC.U8 UR4, c[0x0][0x329] ;  /* 0x0000ca4000047ab9 */ /* 0x000fe20000000000 */
[----:B------:R-:W0:Y:S01]  /*1320*/  I2F.RP R22, R17 ;  /* 0x0000001100167306 */ /* 0x000e220000209400 */
[----:B------:R-:W-:Y:S01]  /*1330*/  IABS R24, R4 ;  /* 0x0000000400187213 */ /* 0x000fe20000000000 */
[----:B------:R-:W-:Y:S01]  /*1340*/  ULDC.64 UR10, c[0x0][0x118] ;  /* 0x00004600000a7ab9 */ /* 0x000fe20000000a00 */
[----:B------:R-:W-:Y:S01]  /*1350*/  LOP3.LUT R4, R4, c[0x0][0x1c0], RZ, 0x3c, !PT ;  /* 0x0000700004047a12 */ /* 0x000fe200078e3cff */
[----:B------:R-:W-:Y:S04]  /*1360*/  BSSY B0, `(.L_x_198) ;  /* 0x000007b000007945 */ /* 0x000fe80003800000 */
        /* <DEDUP_REMOVED lines=8> */
[----:B------:R-:W-:Y:S02]  /*13f0*/  ISETP.GE.AND P1, PT, R8, RZ, PT ;  /* 0x000000ff0800720c */ /* 0x000fe40003f26270 */
[----:B------:R-:W-:Y:S01]  /*1400*/  SHF.R.S32.HI R8, RZ, 0x1f, R3 ;  /* 0x0000001fff087819 */ /* 0x000fe20000011403 */
[----:B------:R-:W-:Y:S01]  /*1410*/  IMAD.HI.U32 R18, R10, R9, RZ ;  /* 0x000000090a127227 */ /* 0x000fe200078e00ff */
[----:B------:R-:W-:-:S03]  /*1420*/  LEA.HI.SX32 R3, R3, 0x1, 0x1 ;  /* 0x0000000103037811 */ /* 0x000fc600078f0aff */
[----:B------:R-:W-:Y:S02]  /*1430*/  IMAD.MOV R10, RZ, RZ, -R18 ;  /* 0x000000ffff0a7224 */ /* 0x000fe400078e0a12 */
[----:B------:R-:W-:Y:S01]  /*1440*/  @!P3 IMAD.MOV R3, RZ, RZ, R8 ;  /* 0x000000ffff03b224 */ /* 0x000fe200078e0208 */
[----:B------:R-:W-:Y:S01]  /*1450*/  IABS R8, c[0x0][0x1c0] ;  /* 0x0000700000087a13 */ /* 0x000fe20000000000 */
[----:B------:R-:W-:-:S05]  /*1460*/  IMAD R10, R17, R10, R9 ;  /* 0x0000000a110a7224 */ /* 0x000fca00078e0209 */
[----:B------:R-:W-:-:S13]  /*1470*/  ISETP.GT.U32.AND P0, PT, R17, R10, PT ;  /* 0x0000000a1100720c */ /* 0x000fda0003f04070 */
[----:B------:R-:W-:Y:S01]  /*1480*/  @!P0 IMAD.IADD R10, R10, 0x1, -R17 ;  /* 0x000000010a0a8824 */ /* 0x000fe200078e0a11 */
[----:B------:R-:W-:Y:S02]  /*1490*/  @!P0 IADD3 R18, R18, 0x1, RZ ;  /* 0x0000000112128810 */ /* 0x000fe40007ffe0ff */
[----:B------:R-:W-:Y:S02]  /*14a0*/  ISETP.NE.AND P0, PT, RZ, c[0x0][0x214], PT ;  /* 0x00008500ff007a0c */ /* 0x000fe40003f05270 */
[----:B------:R-:W-:Y:S02]  /*14b0*/  ISETP.GE.U32.AND P2, PT, R10, R17, PT ;  /* 0x000000110a00720c */ /* 0x000fe40003f46070 */
[----:B------:R-:W0:Y:S11]  /*14c0*/  I2F.U32.RP R17, R8 ;  /* 0x0000000800117306 */ /* 0x000e360000209000 */
[----:B------:R-:W-:-:S05]  /*14d0*/  @P2 IADD3 R18, R18, 0x1, RZ ;  /* 0x0000000112122810 */ /* 0x000fca0007ffe0ff */
[----:B------:R-:W-:Y:S01]  /*14e0*/  @!P1 IMAD.MOV R18, RZ, RZ, -R18 ;  /* 0x000000ffff129224 */ /* 0x000fe200078e0a12 */
[----:B------:R-:W-:Y:S01]  /*14f0*/  @!P0 LOP3.LUT R18, RZ, c[0x0][0x214], RZ, 0x33, !PT ;  /* 0x00008500ff128a12 */ /* 0x000fe200078e33ff */
[----:B0-----:R-:W0:Y:S04]  /*1500*/  MUFU.RCP R26, R17 ;  /* 0x00000011001a7308 */ /* 0x001e280000001000 */
[----:B------:R-:W-:-:S05]  /*1510*/  IMAD R3, R3, R18, RZ ;  /* 0x0000001203037224 */ /* 0x000fca00078e02ff */
[----:B------:R-:W-:-:S04]  /*1520*/  IABS R9, R3 ;  /* 0x0000000300097213 */ /* 0x000fc80000000000 */
[----:B------:R-:W1:Y:S01]  /*1530*/  I2F.RP R22, R9 ;  /* 0x0000000900167306 */ /* 0x000e620000209400 */
[----:B------:R-:W-:Y:S01]  /*1540*/  IMAD.IADD R6, R6, 0x1, R9 ;  /* 0x0000000106067824 */ /* 0x000fe200078e0209 */
[----:B0-----:R-:W-:-:S06]  /*1550*/  IADD3 R26, R26, 0xffffffe, RZ ;  /* 0x0ffffffe1a1a7810 */ /* 0x001fcc0007ffe0ff */
[----:B------:R-:W0:Y:S08]  /*1560*/  F2I.FTZ.U32.TRUNC.NTZ R27, R26 ;  /* 0x0000001a001b7305 */ /* 0x000e30000021f000 */
[----:B-1----:R-:W1:Y:S01]  /*1570*/  MUFU.RCP R10, R22 ;  /* 0x00000016000a7308 */ /* 0x002e620000001000 */
[----:B0-----:R-:W-:Y:S02]  /*1580*/  IMAD.MOV R25, RZ, RZ, -R27 ;  /* 0x000000ffff197224 */ /* 0x001fe400078e0a1b */
[----:B------:R-:W-:-:S02]  /*1590*/  IMAD.MOV.U32 R26, RZ, RZ, RZ ;  /* 0x000000ffff1a7224 */ /* 0x000fc400078e00ff */
[----:B------:R-:W-:Y:S01]  /*15a0*/  IMAD R25, R25, R8, RZ ;  /* 0x0000000819197224 */ /* 0x000fe200078e02ff */
[----:B-1----:R-:W-:-:S03]  /*15b0*/  IADD3 R18, R10, 0xffffffe, RZ ;  /* 0x0ffffffe0a127810 */ /* 0x002fc60007ffe0ff */
[----:B------:R-:W-:Y:S01]  /*15c0*/  IMAD.HI.U32 R25, R27, R25, R26 ;  /* 0x000000191b197227 */ /* 0x000fe200078e001a */
[----:B------:R-:W-:Y:S01]  /*15d0*/  IABS R22, R6 ;  /* 0x0000000600167213 */ /* 0x000fe20000000000 */
[----:B------:R-:W0:Y:S01]  /*15e0*/  F2I.FTZ.U32.TRUNC.NTZ R19, R18 ;  /* 0x0000001200137305 */ /* 0x000e22000021f000 */
[----:B------:R-:W-:Y:S01]  /*15f0*/  LEA.HI.SX32 R27, R2, 0x1, 0x1 ;  /* 0x00000001021b7811 */ /* 0x000fe200078f0aff */
[----:B0-----:R-:W-:Y:S02]  /*1600*/  IMAD.MOV R10, RZ, RZ, -R19 ;  /* 0x000000ffff0a7224 */ /* 0x001fe400078e0a13 */
[----:B------:R-:W-:Y:S02]  /*1610*/  IMAD.MOV.U32 R18, RZ, RZ, RZ ;  /* 0x000000ffff127224 */ /* 0x000fe400078e00ff */
[----:B------:R-:W-:Y:S02]  /*1620*/  IMAD R23, R10, R9, RZ ;  /* 0x000000090a177224 */ /* 0x000fe400078e02ff */
[----:B------:R-:W-:-:S04]  /*1630*/  IMAD.HI.U32 R10, R25, R24, RZ ;  /* 0x00000018190a7227 */ /* 0x000fc800078e00ff */
[----:B------:R-:W-:Y:S01]  /*1640*/  IMAD.HI.U32 R23, R19, R23, R18 ;  /* 0x0000001713177227 */ /* 0x000fe200078e0012 */
[----:B------:R-:W-:Y:S02]  /*1650*/  IABS R19, c[0x0][0x1c0] ;  /* 0x0000700000137a13 */ /* 0x000fe40000000000 */
[----:B------:R-:W-:Y:S01]  /*1660*/  IABS R18, R3 ;  /* 0x0000000300127213 */ /* 0x000fe20000000000 */
[----:B------:R-:W-:-:S04]  /*1670*/  IMAD.HI.U32 R25, R25, R22, RZ ;  /* 0x0000001619197227 */ /* 0x000fc800078e00ff */
[----:B------:R-:W-:Y:S02]  /*1680*/  IMAD.MOV R19, RZ, RZ, -R19 ;  /* 0x000000ffff137224 */ /* 0x000fe400078e0a13 */
[----:B------:R-:W-:Y:S02]  /*1690*/  IMAD.MOV R18, RZ, RZ, -R18 ;  /* 0x000000ffff127224 */ /* 0x000fe400078e0a12 */
[----:B------:R-:W-:Y:S02]  /*16a0*/  IMAD R17, R10, R19, R24 ;  /* 0x000000130a117224 */ /* 0x000fe400078e0218 */
[----:B------:R-:W-:-:S03]  /*16b0*/  IMAD.HI.U32 R23, R23, R22, RZ ;  /* 0x0000001617177227 */ /* 0x000fc600078e00ff */
[----:B------:R-:W-:Y:S01]  /*16c0*/  ISETP.GT.U32.AND P3, PT, R8, R17, PT ;  /* 0x000000110800720c */ /* 0x000fe20003f64070 */
[--C-:B------:R-:W-:Y:S02]  /*16d0*/  IMAD R18, R23, R18, R22.reuse ;  /* 0x0000001217127224 */ /* 0x100fe400078e0216 */
[----:B------:R-:W-:-:S03]  /*16e0*/  IMAD R19, R25, R19, R22 ;  /* 0x0000001319137224 */ /* 0x000fc600078e0216 */
[----:B------:R-:W-:Y:S02]  /*16f0*/  ISETP.GT.U32.AND P0, PT, R9, R18, PT ;  /* 0x000000120900720c */ /* 0x000fe40003f04070 */
[----:B------:R-:W-:-:S05]  /*1700*/  ISETP.GT.U32.AND P1, PT, R8, R19, PT ;  /* 0x000000130800720c */ /* 0x000fca0003f24070 */
[--C-:B------:R-:W-:Y:S01]  /*1710*/  @!P3 IMAD.IADD R17, R17, 0x1, -R8.reuse ;  /* 0x000000011111b824 */ /* 0x100fe200078e0a08 */
[----:B------:R-:W-:Y:S02]  /*1720*/  @!P3 IADD3 R10, R10, 0x1, RZ ;  /* 0x000000010a0ab810 */ /* 0x000fe40007ffe0ff */
[----:B------:R-:W-:Y:S02]  /*1730*/  ISETP.GT.AND P3, PT, R2, RZ, PT ;  /* 0x000000ff0200720c */ /* 0x000fe40003f64270 */
[----:B------:R-:W-:Y:S01]  /*1740*/  ISETP.GE.U32.AND P6, PT, R17, R8, PT ;  /* 0x000000081100720c */ /* 0x000fe20003fc6070 */
[----:B------:R-:W-:Y:S01]  /*1750*/  @!P0 IMAD.IADD R18, R18, 0x1, -R9 ;  /* 0x0000000112128824 */ /* 0x000fe200078e0a09 */
[----:B------:R-:W0:Y:S01]  /*1760*/  S2R R17, SR_TID.X ;  /* 0x0000000000117919 */ /* 0x000e220000002100 */
[----:B------:R-:W-:Y:S01]  /*1770*/  @!P0 IADD3 R23, R23, 0x1, RZ ;  /* 0x0000000117178810 */ /* 0x000fe20007ffe0ff */
[----:B------:R-:W-:Y:S01]  /*1780*/  @!P1 IMAD.IADD R19, R19, 0x1, -R8 ;  /* 0x0000000113139824 */ /* 0x000fe200078e0a08 */
[----:B------:R-:W-:-:S02]  /*1790*/  ISETP.GE.AND P0, PT, R4, RZ, PT ;  /* 0x000000ff0400720c */ /* 0x000fc40003f06270 */
[-C--:B------:R-:W-:Y:S02]  /*17a0*/  ISETP.GE.U32.AND P2, PT, R18, R9.reuse, PT ;  /* 0x000000091200720c */ /* 0x080fe40003f46070 */
[----:B------:R-:W-:Y:S02]  /*17b0*/  LOP3.LUT R18, R6, R9, RZ, 0x3c, !PT ;  /* 0x0000000906127212 */ /* 0x000fe400078e3cff */
[----:B------:R-:W-:Y:S01]  /*17c0*/  ISETP.GE.U32.AND P5, PT, R19, R8, PT ;  /* 0x000000081300720c */ /* 0x000fe20003fa6070 */
[----:B------:R-:W-:Y:S01]  /*17d0*/  IMAD.MOV.U32 R19, RZ, RZ, c[0x0][0x214] ;  /* 0x00008500ff137624 */ /* 0x000fe200078e00ff */
[----:B------:R-:W-:Y:S02]  /*17e0*/  ISETP.GE.AND P4, PT, R18, RZ, PT ;  /* 0x000000ff1200720c */ /* 0x000fe40003f86270 */
[----:B------:R-:W-:Y:S02]  /*17f0*/  @P6 IADD3 R10, R10, 0x1, RZ ;  /* 0x000000010a0a6810 */ /* 0x000fe40007ffe0ff */
[----:B------:R-:W-:-:S02]  /*1800*/  ISETP.NE.AND P6, PT, R3, RZ, PT ;  /* 0x000000ff0300720c */ /* 0x000fc40003fc5270 */
[----:B------:R-:W-:Y:S01]  /*1810*/  LOP3.LUT R6, R6, c[0x0][0x1c0], RZ, 0x3c, !PT ;  /* 0x0000700006067a12 */ /* 0x000fe200078e3cff */
[----:B------:R-:W-:Y:S01]  /*1820*/  @!P0 IMAD.MOV R10, RZ, RZ, -R10 ;  /* 0x000000ffff0a8224 */ /* 0x000fe200078e0a0a */
[----:B------:R-:W-:Y:S02]  /*1830*/  @P2 IADD3 R23, R23, 0x1, RZ ;  /* 0x0000000117172810 */ /* 0x000fe40007ffe0ff */
[----:B------:R-:W-:Y:S02]  /*1840*/  ISETP.GE.AND P2, PT, R6, RZ, PT ;  /* 0x000000ff0600720c */ /* 0x000fe40003f46270 */
[----:B------:R-:W-:Y:S01]  /*1850*/  LOP3.LUT R6, RZ, c[0x0][0x1c0], RZ, 0x33, !PT ;  /* 0x00007000ff067a12 */ /* 0x000fe200078e33ff */
[----:B------:R-:W-:Y:S01]  /*1860*/  @!P4 IMAD.MOV R23, RZ, RZ, -R23 ;  /* 0x000000ffff17c224 */ /* 0x000fe200078e0a17 */
[----:B------:R-:W-:Y:S02]  /*1870*/  ISETP.NE.AND P4, PT, RZ, c[0x0][0x1c0], PT ;  /* 0x00007000ff007a0c */ /* 0x000fe40003f85270 */
[----:B0-----:R-:W-:-:S02]  /*1880*/  SHF.R.S32.HI R4, RZ, 0x1f, R17 ;  /* 0x0000001fff047819 */ /* 0x001fc40000011411 */
[----:B------:R-:W-:Y:S02]  /*1890*/  @!P1 IADD3 R25, R25, 0x1, RZ ;  /* 0x0000000119199810 */ /* 0x000fe40007ffe0ff */
[----:B------:R-:W-:Y:S02]  /*18a0*/  SHF.R.S32.HI R18, RZ, 0x1f, R2 ;  /* 0x0000001fff127819 */ /* 0x000fe40000011402 */
[----:B------:R-:W-:Y:S02]  /*18b0*/  SEL R8, R6, R10, !P4 ;  /* 0x0000000a06087207 */ /* 0x000fe40006000000 */
[----:B------:R-:W-:Y:S01]  /*18c0*/  @!P6 LOP3.LUT R23, RZ, R9, RZ, 0x33, !PT ;  /* 0x00000009ff17e212 */ /* 0x000fe200078e33ff */
[----:B------:R-:W-:Y:S01]  /*18d0*/  @!P3 IMAD.MOV R27, RZ, RZ, R18 ;  /* 0x000000ffff1bb224 */ /* 0x000fe200078e0212 */
[----:B------:R-:W-:Y:S02]  /*18e0*/  LEA.HI R10, R4, R17, RZ, 0x4 ;  /* 0x00000011040a7211 */ /* 0x000fe400078f20ff */
[----:B------:R-:W-:-:S02]  /*18f0*/  @P5 IADD3 R25, R25, 0x1, RZ ;  /* 0x0000000119195810 */ /* 0x000fc40007ffe0ff */
[----:B------:R-:W-:Y:S02]  /*1900*/  ISETP.LT.U32.AND P0, PT, R20, R23, PT ;  /* 0x000000171400720c */ /* 0x000fe40003f01070 */
[----:B------:R-:W-:Y:S01]  /*1910*/  SHF.R.S32.HI R9, RZ, 0x1f, R23 ;  /* 0x0000001fff097819 */ /* 0x000fe20000011417 */
[----:B------:R-:W-:Y:S01]  /*1920*/  @!P2 IMAD.MOV R25, RZ, RZ, -R25 ;  /* 0x000000ffff19a224 */ /* 0x000fe200078e0a19 */
[----:B------:R-:W-:Y:S02]  /*1930*/  SHF.R.S32.HI R18, RZ, 0x4, R10 ;  /* 0x00000004ff127819 */ /* 0x000fe4000001140a */
[----:B------:R-:W-:Y:S02]  /*1940*/  ISETP.LT.AND.EX P2, PT, R21, R9, PT, P0 ;  /* 0x000000091500720c */ /* 0x000fe40003f41300 */
[----:B------:R-:W-:Y:S02]  /*1950*/  ISETP.GE.AND P0, PT, R18, c[0x0][0x314], PT ;  /* 0x0000c50012007a0c */ /* 0x000fe40003f06270 */
[----:B------:R-:W-:-:S02]  /*1960*/  ISETP.NE.AND P1, PT, RZ, UR4, PT ;  /* 0x00000004ff007c0c */ /* 0x000fc4000bf25270 */
[----:B------:R-:W-:Y:S02]  /*1970*/  LOP3.LUT R22, R10, 0xfffffff0, RZ, 0xc0, !PT ;  /* 0xfffffff00a167812 */ /* 0x000fe400078ec0ff */
[----:B------:R-:W-:Y:S02]  /*1980*/  SEL R19, R19, 0x1, !P1 ;  /* 0x0000000113137807 */ /* 0x000fe40004800000 */
[----:B------:R-:W-:Y:S01]  /*1990*/  SEL R10, R20, R23, P2 ;  /* 0x00000017140a7207 */ /* 0x000fe20001000000 */
[----:B------:R-:W-:Y:S01]  /*19a0*/  IMAD.MOV.U32 R20, RZ, RZ, -0x800000 ;  /* 0xff800000ff147424 */ /* 0x000fe200078e00ff */
[----:B------:R-:W-:Y:S01]  /*19b0*/  SEL R6, R6, R25, !P4 ;  /* 0x0000001906067207 */ /* 0x000fe20006000000 */
[----:B------:R-:W-:Y:S01]  /*19c0*/  IMAD R8, R8, R19, RZ ;  /* 0x0000001308087224 */ /* 0x000fe200078e02ff */
[----:B------:R-:W-:Y:S01]  /*19d0*/  SEL R9, R21, R9, P2 ;  /* 0x0000000915097207 */ /* 0x000fe20001000000 */
[----:B------:R-:W-:Y:S02]  /*19e0*/  IMAD.IADD R23, R17, 0x1, -R22 ;  /* 0x0000000111177824 */ /* 0x000fe400078e0a16 */
[----:B------:R-:W-:Y:S01]  /*19f0*/  IMAD R8, R27, R8, RZ ;  /* 0x000000081b087224 */ /* 0x000fe200078e02ff */
[----:B------:R-:W-:Y:S05]  /*1a00*/  @P0 BRA `(.L_x_199) ;  /* 0x0000010000000947 */ /* 0x000fea0003800000 */
[----:B------:R-:W-:Y:S02]  /*1a10*/  IADD3 R22, P2, R7, -UR8, RZ ;  /* 0x8000000807167c10 */ /* 0x000fe4000ff5e0ff */
[----:B------:R-:W-:-:S02]  /*1a20*/  SHF.R.S32.HI R21, RZ, 0x1f, R23 ;  /* 0x0000001fff157819 */ /* 0x000fc40000011417 */
[----:B------:R-:W-:Y:S02]  /*1a30*/  ISETP.GT.U32.AND P0, PT, R22, R23, PT ;  /* 0x000000171600720c */ /* 0x000fe40003f04070 */
[----:B------:R-:W-:-:S04]  /*1a40*/  IADD3.X R22, R5, ~UR7, RZ, P2, !PT ;  /* 0x8000000705167c10 */ /* 0x000fc800097fe4ff */
[----:B------:R-:W-:-:S13]  /*1a50*/  ISETP.GT.AND.EX P0, PT, R22, R21, PT, P0 ;  /* 0x000000151600720c */ /* 0x000fda0003f04300 */
[----:B------:R-:W-:Y:S05]  /*1a60*/  @!P0 BRA `(.L_x_199) ;  /* 0x000000a000008947 */ /* 0x000fea0003800000 */
[----:B------:R-:W-:Y:S01]  /*1a70*/  IADD3 R24, P0, R23, UR8, RZ ;  /* 0x0000000817187c10 */ /* 0x000fe2000ff1e0ff */
[----:B------:R-:W-:Y:S01]  /*1a80*/  IMAD R20, R5, R18, RZ ;  /* 0x0000001205147224 */ /* 0x000fe200078e02ff */
[----:B------:R-:W-:Y:S02]  /*1a90*/  SHF.R.S32.HI R22, RZ, 0x1f, R18 ;  /* 0x0000001fff167819 */ /* 0x000fe40000011412 */
[----:B------:R-:W-:-:S03]  /*1aa0*/  IADD3.X R25, R21, UR7, RZ, P0, !PT ;  /* 0x0000000715197c10 */ /* 0x000fc600087fe4ff */
[C---:B------:R-:W-:Y:S02]  /*1ab0*/  IMAD R20, R7.reuse, R22, R20 ;  /* 0x0000001607147224 */ /* 0x040fe400078e0214 */
[----:B------:R-:W-:-:S04]  /*1ac0*/  IMAD.WIDE.U32 R24, R7, R18, R24 ;  /* 0x0000001207187225 */ /* 0x000fc800078e0018 */
[----:B------:R-:W-:Y:S01]  /*1ad0*/  IMAD.IADD R20, R25, 0x1, R20 ;  /* 0x0000000119147824 */ /* 0x000fe200078e0214 */
[----:B------:R-:W-:-:S04]  /*1ae0*/  LEA R26, P0, R24, c[0x0][0x208], 0x2 ;  /* 0x00008200181a7a11 */ /* 0x000fc800078010ff */
[----:B------:R-:W-:-:S05]  /*1af0*/  LEA.HI.X R27, R24, c[0x0][0x20c], R20, 0x2, P0 ;  /* 0x00008300181b7a11 */ /* 0x000fca00000f1414 */
[----:B------:R0:W5:Y:S04]  /*1b00*/  LDG.E R20, [R26.64] ;  /* 0x0000000a1a147981 */ /* 0x000168000c1e1900 */
.L_x_199:
[----:B------:R-:W-:Y:S05]  /*1b10*/  BSYNC B0 ;  /* 0x0000000000007941 */ /* 0x000fea0003800000 */
.L_x_198:
[C---:B------:R-:W-:Y:S01]  /*1b20*/  ISETP.GT.AND P0, PT, R17.reuse, 0x7f, PT ;  /* 0x0000007f1100780c */ /* 0x040fe20003f04270 */
[----:B------:R-:W-:Y:S01]  /*1b30*/  IMAD.MOV.U32 R29, RZ, RZ, -0x800000 ;  /* 0xff800000ff1d7424 */ /* 0x000fe200078e00ff */
[----:B------:R-:W-:Y:S01]  /*1b40*/  LOP3.LUT P2, RZ, R17, 0x7, RZ, 0xc0, !PT ;  /* 0x0000000711ff7812 */ /* 0x000fe2000784c0ff */
[----:B------:R-:W-:Y:S01]  /*1b50*/  IMAD R19, R6, R19, RZ ;  /* 0x0000001306137224 */ /* 0x000fe200078e02ff */
[----:B------:R-:W-:Y:S01]  /*1b60*/  ISETP.GT.AND P3, PT, R3, RZ, PT ;  /* 0x000000ff0300720c */ /* 0x000fe20003f64270 */
[----:B------:R-:W-:Y:S01]  /*1b70*/  BSSY B1, `(.L_x_200) ;  /* 0x00001ec000017945 */ /* 0x000fe20003800000 */
[----:B------:R-:W-:Y:S01]  /*1b80*/  ISETP.GT.OR P2, PT, R17, 0x7f, P2 ;  /* 0x0000007f1100780c */ /* 0x000fe20001744670 */
[----:B------:R-:W-:-:S06]  /*1b90*/  IMAD.MOV.U32 R28, RZ, RZ, 0x7f800000 ;  /* 0x7f800000ff1c7424 */ /* 0x000fcc00078e00ff */
[----:B------:R-:W-:Y:S01]  /*1ba0*/  @!P0 IMAD R23, R18, 0x11, R23 ;  /* 0x0000001112178824 */ /* 0x000fe200078e0217 */
[----:B------:R-:W-:-:S04]  /*1bb0*/  @!P0 LEA.HI R21, R4, R17, RZ, 0x3 ;  /* 0x0000001104158211 */ /* 0x000fc800078f18ff */
[----:B-----5:R-:W-:Y:S01]  /*1bc0*/  @!P0 STS [R23.X4], R20 ;  /* 0x0000001417008388 */ /* 0x020fe20000004800 */
[----:B------:R-:W-:Y:S02]  /*1bd0*/  @!P0 LOP3.LUT R22, R21, 0xfffffff8, RZ, 0xc0, !PT ;  /* 0xfffffff815168812 */ /* 0x000fe400078ec0ff */
[----:B------:R-:W-:-:S03]  /*1be0*/  @!P0 SHF.R.S32.HI R21, RZ, 0x3, R21 ;  /* 0x00000003ff158819 */ /* 0x000fc60000011415 */
[----:B------:R-:W-:-:S04]  /*1bf0*/  @!P0 IMAD.IADD R22, R17, 0x1, -R22 ;  /* 0x0000000111168824 */ /* 0x000fc800078e0a16 */
[----:B------:R-:W-:Y:S01]  /*1c00*/  @!P0 IMAD R21, R22, 0x11, R21 ;  /* 0x0000001116158824 */ /* 0x000fe200078e0215 */
[----:B------:R-:W-:Y:S06]  /*1c10*/  BAR.SYNC.DEFER_BLOCKING 0x0 ;  /* 0x0000000000007b1d */ /* 0x000fec0000010000 */
[----:B------:R-:W1:Y:S04]  /*1c20*/  @!P0 LDS R29, [R21.X4] ;  /* 0x00000000151d8984 */ /* 0x000e680000004800 */
[----:B-1----:R-:W1:Y:S02]  /*1c30*/  SHFL.BFLY PT, R22, R29, 0x4, 0x1f ;  /* 0x0c801f001d167f89 */ /* 0x002e6400000e0000 */
[----:B-1----:R-:W-:-:S05]  /*1c40*/  FMNMX.FTZ R22, R22, R29, !PT ;  /* 0x0000001d16167209 */ /* 0x002fca0007810000 */
[----:B0-----:R-:W0:Y:S02]  /*1c50*/  SHFL.BFLY PT, R27, R22, 0x2, 0x1f ;  /* 0x0c401f00161b7f89 */ /* 0x001e2400000e0000 */
[----:B0-----:R-:W-:Y:S02]  /*1c60*/  FMNMX.FTZ R27, R22, R27, !PT ;  /* 0x0000001b161b7209 */ /* 0x001fe40007810000 */
[----:B------:R-:W-:-:S03]  /*1c70*/  SHF.R.S32.HI R22, RZ, 0x1f, R3 ;  /* 0x0000001fff167819 */ /* 0x000fc60000011403 */
[----:B------:R-:W0:Y:S02]  /*1c80*/  SHFL.BFLY PT, R18, R27, 0x1, 0x1f ;  /* 0x0c201f001b127f89 */ /* 0x000e2400000e0000 */
[----:B0-----:R-:W-:-:S04]  /*1c90*/  FMNMX.FTZ R18, R27, R18, !PT ;  /* 0x000000121b127209 */ /* 0x001fc80007810000 */
[----:B------:R-:W-:-:S04]  /*1ca0*/  FSETP.NEU.FTZ.AND P0, PT, R18, -INF , PT ;  /* 0xff8000001200780b */ /* 0x000fc80003f1d000 */
[----:B------:R-:W-:-:S05]  /*1cb0*/  FSEL R18, R18, RZ, P0 ;  /* 0x000000ff12127208 */ /* 0x000fca0000000000 */
[----:B------:R-:W-:-:S04]  /*1cc0*/  FADD.FTZ R25, -R18, R29 ;  /* 0x0000001d12197221 */ /* 0x000fc80000010100 */
[----:B------:R-:W-:-:S06]  /*1cd0*/  FMUL.FTZ R25, R25, 1.4426950216293334961 ;  /* 0x3fb8aa3b19197820 */ /* 0x000fcc0000410000 */
[----:B------:R-:W0:Y:S02]  /*1ce0*/  MUFU.EX2 R25, R25 ;  /* 0x0000001900197308 */ /* 0x000e240000000800 */
[----:B0-----:R-:W0:Y:S02]  /*1cf0*/  SHFL.BFLY PT, R24, R25, 0x4, 0x1f ;  /* 0x0c801f0019187f89 */ /* 0x001e2400000e0000 */
[----:B0-----:R-:W-:-:S05]  /*1d00*/  FADD.FTZ R24, R25, R24 ;  /* 0x0000001819187221 */ /* 0x001fca0000010000 */
[----:B------:R-:W0:Y:S02]  /*1d10*/  SHFL.BFLY PT, R23, R24, 0x2, 0x1f ;  /* 0x0c401f0018177f89 */ /* 0x000e2400000e0000 */
[----:B0-----:R-:W-:-:S05]  /*1d20*/  FADD.FTZ R23, R24, R23 ;  /* 0x0000001718177221 */ /* 0x001fca0000010000 */
[----:B------:R-:W0:Y:S02]  /*1d30*/  SHFL.BFLY PT, R20, R23, 0x1, 0x1f ;  /* 0x0c201f0017147f89 */ /* 0x000e2400000e0000 */
[----:B0-----:R-:W-:Y:S01]  /*1d40*/  FADD.FTZ R21, R23, R20 ;  /* 0x0000001417157221 */ /* 0x001fe20000010000 */
[----:B------:R-:W-:Y:S01]  /*1d50*/  LEA.HI.SX32 R20, R3, 0x1, 0x1 ;  /* 0x0000000103147811 */ /* 0x000fe200078f0aff */
[----:B------:R-:W-:-:S03]  /*1d60*/  @!P3 IMAD.MOV R20, RZ, RZ, R22 ;  /* 0x000000ffff14b224 */ /* 0x000fc600078e0216 */
[----:B------:R-:W-:Y:S01]  /*1d70*/  FSETP.NE.FTZ.AND P0, PT, R21, RZ, PT ;  /* 0x000000ff1500720b */ /* 0x000fe20003f15000 */
[----:B------:R-:W-:-:S12]  /*1d80*/  IMAD R6, R19, R20, RZ ;  /* 0x0000001413067224 */ /* 0x000fd800078e02ff */
[----:B------:R-:W0:Y:S02]  /*1d90*/  @P0 MUFU.LG2 R21, R21 ;  /* 0x0000001500150308 */ /* 0x000e240000000c00 */
[----:B0-----:R-:W-:Y:S01]  /*1da0*/  @P0 FFMA.FTZ R28, R21, 0.69314718246459960938, R18 ;  /* 0x3f317218151c0823 */ /* 0x001fe20000010012 */
[----:B------:R-:W-:Y:S05]  /*1db0*/  @P2 BRA `(.L_x_201) ;  /* 0x00001c7000002947 */ /* 0x000fea0003800000 */
[----:B------:R-:W-:Y:S01]  /*1dc0*/  ULDC.U8 UR4, c[0x0][0x328] ;  /* 0x0000ca0000047ab9 */ /* 0x000fe20000000000 */
[----:B------:R-:W-:Y:S02]  /*1dd0*/  LEA.HI R4, R4, R17, RZ, 0x3 ;  /* 0x0000001104047211 */ /* 0x000fe400078f18ff */
[----:B------:R-:W-:Y:S02]  /*1de0*/  ISETP.NE.AND P2, PT, RZ, UR4, PT ;  /* 0x00000004ff007c0c */ /* 0x000fe4000bf45270 */
[----:B------:R-:W-:-:S04]  /*1df0*/  SHF.R.S32.HI R4, RZ, 0x3, R4 ;  /* 0x00000003ff047819 */ /* 0x000fc80000011404 */
[----:B------:R-:W-:-:S04]  /*1e00*/  IADD3 R36, P0, R4, UR8, RZ ;  /* 0x0000000804247c10 */ /* 0x000fc8000ff1e0ff */
[----:B------:R-:W-:-:S03]  /*1e10*/  LEA.HI.X.SX32 R37, R4, UR7, 0x1, P0 ;  /* 0x0000000704257c11 */ /* 0x000fc600080f0eff */
        /* <DEDUP_REMOVED lines=43> */
.L_x_204:
        /* <DEDUP_REMOVED lines=22> */
.L_x_205:
[----:B------:R-:W-:Y:S05]  /*2230*/  BSYNC B0 ;  /* 0x0000000000007941 */ /* 0x000fea0003800000 */
.L_x_203:
[----:B------:R-:W-:Y:S01]  /*2240*/  LOP3.LUT R19, R17, R0, RZ, 0xfc, !PT ;  /* 0x0000000011137212 */ /* 0x000fe200078efcff */
[----:B------:R-:W-:Y:S03]  /*2250*/  BSSY B0, `(.L_x_206) ;  /* 0x0000028000007945 */ /* 0x000fe60003800000 */
[----:B------:R-:W-:-:S13]  /*2260*/  ISETP.NE.U32.AND P0, PT, R19, RZ, PT ;  /* 0x000000ff1300720c */ /* 0x000fda0003f05070 */
[----:B------:R-:W-:Y:S05]  /*2270*/  @!P0 BRA `(.L_x_207) ;  /* 0x000000f000008947 */ /* 0x000fea0003800000 */
[----:B------:R-:W-:Y:S01]  /*2280*/  IMAD.MOV.U32 R24, RZ, RZ, R30 ;  /* 0x000000ffff187224 */ /* 0x000fe200078e001e */
[----:B------:R-:W-:Y:S02]  /*2290*/  MOV R23, R0 ;  /* 0x0000000000177202 */ /* 0x000fe40000000f00 */
[----:B------:R-:W-:Y:S02]  /*22a0*/  MOV R22, 0x22c0 ;  /* 0x000022c000167802 */ /* 0x000fe40000000f00 */
[----:B------:R-:W-:Y:S05]  /*22b0*/  CALL.REL.NOINC `($__internal_4_$__cuda_sm20_div_s64) ;  /* 0x0000201000007944 */ /* 0x000fea0003c00000 */
        /* <DEDUP_REMOVED lines=11> */
.L_x_207:
        /* <DEDUP_REMOVED lines=22> */
.L_x_208:
[----:B------:R-:W-:Y:S05]  /*24d0*/  BSYNC B0 ;  /* 0x0000000000007941 */ /* 0x000fea0003800000 */
.L_x_206:
        /* <DEDUP_REMOVED lines=11> */
[----:B------:R-:W-:Y:S05]  /*2590*/  CALL.REL.NOINC `($__internal_4_$__cuda_sm20_div_s64) ;  /* 0x00001d3000007944 */ /* 0x000fea0003c00000 */
[----:B------:R-:W-:-:S04]  /*25a0*/  IADD3 R17, P0, RZ, -R20, RZ ;  /* 0x80000014ff117210 */ /* 0x000fc80007f1e0ff */
[----:B------:R-:W-:Y:S01]  /*25b0*/  IADD3.X R18, RZ, ~R21, RZ, P0, !PT ;  /* 0x80000015ff127210 */ /* 0x000fe200007fe4ff */
[----:B------:R-:W-:-:S04]  /*25c0*/  IMAD.WIDE.U32 R36, R5, R17, R36 ;  /* 0x0000001105247225 */ /* 0x000fc800078e0024 */
[----:B------:R-:W-:-:S04]  /*25d0*/  IMAD R18, R18, R5, RZ ;  /* 0x0000000512127224 */ /* 0x000fc800078e02ff */
[----:B------:R-:W-:-:S05]  /*25e0*/  IMAD R4, R4, R17, R18 ;  /* 0x0000001104047224 */ /* 0x000fca00078e0212 */
[----:B------:R-:W-:Y:S01]  /*25f0*/  IADD3 R4, R37, R4, RZ ;  /* 0x0000000425047210 */ /* 0x000fe20007ffe0ff */
[----:B------:R-:W-:Y:S05]  /*2600*/  BRA `(.L_x_211) ;  /* 0x0000016000007947 */ /* 0x000fea0003800000 */
.L_x_210:
        /* <DEDUP_REMOVED lines=22> */
.L_x_211:
[----:B------:R-:W-:Y:S05]  /*2770*/  BSYNC B0 ;  /* 0x0000000000007941 */ /* 0x000fea0003800000 */
.L_x_209:
        /* <DEDUP_REMOVED lines=16> */
[----:B------:R-:W-:Y:S02]  /*2880*/  IMAD R18, R5, R14, RZ ;  /* 0x0000000e05127224 */ /* 0x000fe400078e02ff */
        /* <DEDUP_REMOVED lines=21> */
[----:B------:R-:W-:Y:S05]  /*29e0*/  CALL.REL.NOINC `($__internal_4_$__cuda_sm20_div_s64) ;  /* 0x000018e000007944 */ /* 0x000fea0003c00000 */
        /* <DEDUP_REMOVED lines=12> */
.L_x_213:
[----:B------:R-:W0:Y:S01]  /*2ab0*/  I2F.U32.RP R20, R40 ;  /* 0x0000002800147306 */ /* 0x000e220000209000 */
[----:B------:R-:W-:Y:S01]  /*2ac0*/  ISETP.NE.U32.AND P0, PT, R40, RZ, PT ;  /* 0x000000ff2800720c */ /* 0x000fe20003f05070 */
[----:B------:R-:W-:-:S06]  /*2ad0*/  IMAD.MOV.U32 R41, RZ, RZ, RZ ;  /* 0x000000ffff297224 */ /* 0x000fcc00078e00ff */
        /* <DEDUP_REMOVED lines=20> */
.L_x_214:
[----:B------:R-:W-:Y:S05]  /*2c20*/  BSYNC B0 ;  /* 0x0000000000007941 */ /* 0x000fea0003800000 */
.L_x_212:
        /* <DEDUP_REMOVED lines=19> */
.L_x_216:
        /* <DEDUP_REMOVED lines=22> */
.L_x_217:
[----:B------:R-:W-:Y:S05]  /*2ec0*/  BSYNC B0 ;  /* 0x0000000000007941 */ /* 0x000fea0003800000 */
.L_x_215:
        /* <DEDUP_REMOVED lines=10> */
[----:B------:R-:W-:Y:S02]  /*2f70*/  IADD3 R18, P0, RZ, -R20, RZ ;  /* 0x80000014ff127210 */ /* 0x000fe40007f1e0ff */
[----:B------:R-:W-:Y:S02]  /*2f80*/  MOV R22, R42 ;  /* 0x0000002a00167202 */ /* 0x000fe40000000f00 */
[----:B------:R-:W-:Y:S02]  /*2f90*/  IADD3.X R17, RZ, ~R21, RZ, P0, !PT ;  /* 0x80000015ff117210 */ /* 0x000fe400007fe4ff */
[----:B------:R-:W-:-:S03]  /*2fa0*/  MOV R23, R43 ;  /* 0x0000002b00177202 */ /* 0x000fc60000000f00 */
[----:B------:R-:W-:Y:S02]  /*2fb0*/  IMAD R17, R17, R14, RZ ;  /* 0x0000000e11117224 */ /* 0x000fe400078e02ff */
[----:B------:R-:W-:-:S04]  /*2fc0*/  IMAD.WIDE.U32 R22, R14, R18, R22 ;  /* 0x000000120e167225 */ /* 0x000fc800078e0016 */
[----:B------:R-:W-:Y:S01]  /*2fd0*/  IMAD R13, R13, R18, R17 ;  /* 0x000000120d0d7224 */ /* 0x000fe200078e0211 */
[----:B------:R-:W-:-:S04]  /*2fe0*/  MOV R14, R22 ;  /* 0x00000016000e7202 */ /* 0x000fc80000000f00 */
[----:B------:R-:W-:Y:S01]  /*2ff0*/  IADD3 R13, R23, R13, RZ ;  /* 0x0000000d170d7210 */ /* 0x000fe20007ffe0ff */
[----:B------:R-:W-:Y:S05]  /*3000*/  BRA `(.L_x_220) ;  /* 0x0000017000007947 */ /* 0x000fea0003800000 */
.L_x_219:
        /* <DEDUP_REMOVED lines=23> */
.L_x_220:
[----:B------:R-:W-:Y:S05]  /*3180*/  BSYNC B0 ;  /* 0x0000000000007941 */ /* 0x000fea0003800000 */
.L_x_218:
[----:B------:R-:W-:Y:S01]  /*3190*/  SHF.R.S32.HI R18, RZ, 0x1f, R8 ;  /* 0x0000001fff127819 */ /* 0x000fe20000011408 */
[----:B------:R-:W-:Y:S01]  /*31a0*/  IMAD R17, R21, R8, RZ ;  /* 0x0000000815117224 */ /* 0x000fe200078e02ff */
[----:B------:R-:W-:Y:S01]  /*31b0*/  SHF.R.S32.HI R21, RZ, 0x1f, R2 ;  /* 0x0000001fff157819 */ /* 0x000fe20000011402 */
[----:B------:R-:W-:Y:S01]  /*31c0*/  IMAD R44, R25, c[0x0][0x214], RZ ;  /* 0x00008500192c7a24 */ /* 0x000fe200078e02ff */
[----:B------:R-:W-:Y:S01]  /*31d0*/  BSSY B0, `(.L_x_221) ;  /* 0x0000039000007945 */ /* 0x000fe20003800000 */
[----:B------:R-:W-:Y:S01]  /*31e0*/  IMAD R17, R18, R20, R17 ;  /* 0x0000001412117224 */ /* 0x000fe200078e0211 */
[----:B------:R-:W-:Y:S01]  /*31f0*/  LOP3.LUT R18, R41, R11, RZ, 0xfc, !PT ;  /* 0x0000000b29127212 */ /* 0x000fe200078efcff */
[----:B------:R-:W-:Y:S01]  /*3200*/  IMAD R13, R13, R2, RZ ;  /* 0x000000020d0d7224 */ /* 0x000fe200078e02ff */
[----:B------:R-:W-:Y:S01]  /*3210*/  SHF.R.S32.HI R19, RZ, 0x1f, R44 ;  /* 0x0000001fff137819 */ /* 0x000fe2000001142c */
[----:B------:R-:W-:Y:S01]  /*3220*/  IMAD.WIDE.U32 R42, R20, R8, RZ ;  /* 0x00000008142a7225 */ /* 0x000fe200078e00ff */
[----:B------:R-:W-:-:S03]  /*3230*/  ISETP.NE.U32.AND P0, PT, R18, RZ, PT ;  /* 0x000000ff1200720c */ /* 0x000fc60003f05070 */
[----:B------:R-:W-:Y:S02]  /*3240*/  IMAD R8, R15, R44, RZ ;  /* 0x0000002c0f087224 */ /* 0x000fe400078e02ff */
[----:B------:R-:W-:Y:S02]  /*3250*/  IMAD R13, R21, R14, R13 ;  /* 0x0000000e150d7224 */ /* 0x000fe400078e020d */
[----:B------:R-:W-:-:S04]  /*3260*/  IMAD.WIDE.U32 R14, R14, R2, RZ ;  /* 0x000000020e0e7225 */ /* 0x000fc800078e00ff */
[----:B------:R-:W-:Y:S01]  /*3270*/  IMAD R19, R19, R16, R8 ;  /* 0x0000001013137224 */ /* 0x000fe200078e0208 */
[----:B------:R-:W-:Y:S01]  /*3280*/  IADD3 R8, R15, R13, RZ ;  /* 0x0000000d0f087210 */ /* 0x000fe20007ffe0ff */
        /* <DEDUP_REMOVED lines=9> */
[----:B------:R-:W-:Y:S05]  /*3320*/  CALL.REL.NOINC `($__internal_4_$__cuda_sm20_div_s64) ;  /* 0x00000fa000007944 */ /* 0x000fea0003c00000 */
        /* <DEDUP_REMOVED lines=12> */
.L_x_222:
        /* <DEDUP_REMOVED lines=23> */
.L_x_223:
[----:B------:R-:W-:Y:S05]  /*3560*/  BSYNC B0 ;  /* 0x0000000000007941 */ /* 0x000fea0003800000 */
.L_x_221:
        /* <DEDUP_REMOVED lines=29> */
.L_x_225:
[----:B------:R-:W0:Y:S01]  /*3740*/  I2F.U32.RP R17, R10 ;  /* 0x0000000a00117306 */ /* 0x000e220000209000 */
[----:B------:R-:W-:Y:S01]  /*3750*/  IMAD.MOV.U32 R18, RZ, RZ, RZ ;  /* 0x000000ffff127224 */ /* 0x000fe200078e00ff */
[----:B------:R-:W-:Y:S01]  /*3760*/  ISETP.NE.U32.AND P0, PT, R10, RZ, PT ;  /* 0x000000ff0a00720c */ /* 0x000fe20003f05070 */
[----:B------:R-:W-:-:S05]  /*3770*/  IMAD.MOV.U32 R21, RZ, RZ, RZ ;  /* 0x000000ffff157224 */ /* 0x000fca00078e00ff */
        /* <DEDUP_REMOVED lines=19> */
.L_x_226:
[----:B------:R-:W-:Y:S05]  /*38b0*/  BSYNC B0 ;  /* 0x0000000000007941 */ /* 0x000fea0003800000 */
.L_x_224:
[----:B------:R-:W-:-:S04]  /*38c0*/  IADD3 R31, P1, P0, R36, R32, R30 ;  /* 0x00000020241f7210 */ /* 0x000fc8000783e01e */
[----:B------:R-:W-:Y:S02]  /*38d0*/  IADD3 R31, P3, P2, R42, R31, R44 ;  /* 0x0000001f2a1f7210 */ /* 0x000fe40007a7e02c */
[----:B------:R-:W-:Y:S01]  /*38e0*/  IADD3.X R0, R4, R5, R0, P1, P0 ;  /* 0x0000000504007210 */ /* 0x000fe20000fe0400 */
[----:B------:R-:W-:Y:S01]  /*38f0*/  IMAD R5, R21, R6, RZ ;  /* 0x0000000615057224 */ /* 0x000fe200078e02ff */
[----:B------:R-:W-:Y:S02]  /*3900*/  IADD3 R14, P1, P0, R46, R31, R14 ;  /* 0x0000001f2e0e7210 */ /* 0x000fe4000783e00e */
[----:B------:R-:W-:Y:S02]  /*3910*/  IADD3.X R0, R13, R0, R2, P3, P2 ;  /* 0x000000000d007210 */ /* 0x000fe40001fe4402 */
[----:B------:R-:W-:Y:S02]  /*3920*/  SHF.R.S32.HI R2, RZ, 0x1f, R6 ;  /* 0x0000001fff027819 */ /* 0x000fe40000011406 */
[----:B------:R-:W-:-:S02]  /*3930*/  IADD3.X R15, R11, R0, R8, P1, P0 ;  /* 0x000000000b0f7210 */ /* 0x000fc40000fe0408 */
[----:B------:R-:W-:Y:S01]  /*3940*/  SHF.R.S32.HI R0, RZ, 0x1f, R3 ;  /* 0x0000001fff007819 */ /* 0x000fe20000011403 */
[-C--:B------:R-:W-:Y:S02]  /*3950*/  IMAD R2, R2, R20.reuse, R5 ;  /* 0x0000001402027224 */ /* 0x080fe400078e0205 */
[----:B------:R-:W-:-:S04]  /*3960*/  IMAD.WIDE.U32 R14, R6, R20, R14 ;  /* 0x00000014060e7225 */ /* 0x000fc800078e000e */
[----:B------:R-:W-:Y:S02]  /*3970*/  IMAD R5, R12, R3, RZ ;  /* 0x000000030c057224 */ /* 0x000fe400078e02ff */
        /* <DEDUP_REMOVED lines=8> */
.L_x_202:
[----:B------:R-:W-:-:S04]  /*3a00*/  LEA R2, P0, R36, c[0x0][0x200], 0x2 ;  /* 0x0000800024027a11 */ /* 0x000fc800078010ff */
[----:B------:R-:W-:-:S05]  /*3a10*/  LEA.HI.X R3, R36, c[0x0][0x204], R37, 0x2, P0 ;  /* 0x0000810024037a11 */ /* 0x000fca00000f1425 */
[----:B------:R0:W-:Y:S04]  /*3a20*/  STG.E [R2.64], R28 ;  /* 0x0000001c02007986 */ /* 0x0001e8000c10190a */
.L_x_201:
[----:B------:R-:W-:Y:S05]  /*3a30*/  BSYNC B1 ;  /* 0x0000000000017941 */ /* 0x000fea0003800000 */
.L_x_200:
[----:B------:R-:W1:Y:S01]  /*3a40*/  S2R R0, SR_TID.X ;  /* 0x0000000000007919 */ /* 0x000e620000002100 */
[----:B------:R-:W-:Y:S01]  /*3a50*/  HFMA2.MMA R5, -RZ, RZ, 0, 0 ;  /* 0x00000000ff057435 */ /* 0x000fe200000001ff */
[----:B01----:R-:W-:-:S04]  /*3a60*/  SHF.R.S32.HI R3, RZ, 0x1f, R0 ;  /* 0x0000001fff037819 */ /* 0x003fc80000011400 */
[----:B------:R-:W-:Y:S02]  /*3a70*/  LEA.HI R12, R3, R0, RZ, 0x3 ;  /* 0x00000000030c7211 */ /* 0x000fe400078f18ff */
[----:B------:R-:W-:Y:S02]  /*3a80*/  CS2R R2, SRZ ;  /* 0x0000000000027805 */ /* 0x000fe4000001ff00 */
[----:B------:R-:W-:Y:S02]  /*3a90*/  LOP3.LUT R19, R12, 0xfffffff8, RZ, 0xc0, !PT ;  /* 0xfffffff80c137812 */ /* 0x000fe400078ec0ff */
[----:B------:R-:W-:-:S03]  /*3aa0*/  SHF.R.S32.HI R12, RZ, 0x3, R12 ;  /* 0x00000003ff0c7819 */ /* 0x000fc6000001140c */
[----:B------:R-:W-:-:S05]  /*3ab0*/  IMAD.IADD R19, R0, 0x1, -R19 ;  /* 0x0000000100137824 */ /* 0x000fca00078e0a13 */
[C---:B------:R-:W-:Y:S02]  /*3ac0*/  ISETP.GE.AND P0, PT, R19.reuse, c[0x0][0x314], PT ;  /* 0x0000c50013007a0c */ /* 0x040fe40003f06270 */
[----:B------:R-:W-:Y:S02]  /*3ad0*/  SHF.L.U32 R18, R19, 0x2, RZ ;  /* 0x0000000213127819 */ /* 0x000fe400000006ff */
[----:B------:R-:W-:Y:S01]  /*3ae0*/  ISETP.LT.AND P0, PT, R0, 0x80, !P0 ;  /* 0x000000800000780c */ /* 0x000fe20004701270 */
[----:B------:R-:W-:-:S12]  /*3af0*/  IMAD.MOV.U32 R0, RZ, RZ, c[0x0][0x314] ;  /* 0x0000c500ff007624 */ /* 0x000fd800078e00ff */
[----:B------:R-:W-:Y:S02]  /*3b00*/  @P0 FADD.FTZ R4, -R28, R29 ;  /* 0x0000001d1c040221 */ /* 0x000fe40000010100 */
[----:B------:R-:W-:Y:S02]  /*3b10*/  @P0 IMAD R9, R19, 0x11, R12 ;  /* 0x0000001113090824 */ /* 0x000fe400078e020c */
[----:B------:R-:W-:-:S06]  /*3b20*/  @P0 FMUL.FTZ R4, R4, 1.4426950216293334961 ;  /* 0x3fb8aa3b04040820 */ /* 0x000fcc0000410000 */
[----:B------:R-:W0:Y:S02]  /*3b30*/  @P0 MUFU.EX2 R4, R4 ;  /* 0x0000000400040308 */ /* 0x000e240000000800 */
[----:B0-----:R0:W-:Y:S04]  /*3b40*/  @P0 STS [R9.X4], R4 ;  /* 0x0000000409000388 */ /* 0x0011e80000004800 */
[----:B------:R-:W-:Y:S01]  /*3b50*/  BAR.SYNC.DEFER_BLOCKING 0x0 ;  /* 0x0000000000007b1d */ /* 0x000fe20000010000 */
[----:B------:R-:W-:Y:S01]  /*3b60*/  ISETP.GE.AND P0, PT, R0, 0x1, PT ;  /* 0x000000010000780c */ /* 0x000fe20003f06270 */
[----:B------:R-:W-:-:S12]  /*3b70*/  IMAD.MOV.U32 R0, RZ, RZ, RZ ;  /* 0x000000ffff007224 */ /* 0x000fd800078e00ff */
[----:B------:R-:W-:Y:S05]  /*3b80*/  @!P0 BRA `(.L_x_227) ;  /* 0x0000024000008947 */ /* 0x000fea0003800000 */
[----:B------:R-:W-:Y:S01]  /*3b90*/  ULDC UR5, c[0x0][0x22c] ;  /* 0x00008b0000057ab9 */ /* 0x000fe20000000800 */
[C---:B------:R-:W-:Y:S01]  /*3ba0*/  IMAD R13, R12.reuse, 0x20, R18 ;  /* 0x000000200c0d7824 */ /* 0x040fe200078e0212 */
[----:B------:R-:W-:Y:S01]  /*3bb0*/  UIMAD UR5, UR8, UR5, URZ ;  /* 0x00000005080572a4 */ /* 0x000fe2000f8e023f */
[C---:B------:R-:W-:Y:S01]  /*3bc0*/  IADD3 R5, R7.reuse, -UR8, RZ ;  /* 0x8000000807057c10 */ /* 0x040fe2000fffe0ff */
[----:B------:R-:W-:Y:S01]  /*3bd0*/  IMAD R20, R7, c[0x0][0x22c], RZ ;  /* 0x00008b0007147a24 */ /* 0x000fe200078e02ff */
[----:B0-----:R-:W-:Y:S01]  /*3be0*/  CS2R R8, SRZ ;  /* 0x0000000000087805 */ /* 0x001fe2000001ff00 */
        /* <DEDUP_REMOVED lines=11> */
.L_x_230:
[----:B------:R-:W-:Y:S01]  /*3ca0*/  BSSY B0, `(.L_x_228) ;  /* 0x0000007000007945 */ /* 0x000fe20003800000 */
[----:B------:R-:W-:-:S05]  /*3cb0*/  @P2 BRA `(.L_x_229) ;  /* 0x0000005000002947 */ /* 0x000fca0003800000 */
[----:B------:R-:W-:Y:S01]  /*3cc0*/  ISETP.GE.AND P0, PT, R18, c[0x0][0x220], PT ;  /* 0x0000880012007a0c */ /* 0x000fe20003f06270 */
[----:B------:R-:W-:Y:S01]  /*3cd0*/  CS2R R8, SRZ ;  /* 0x0000000000087805 */ /* 0x000fe2000001ff00 */
[----:B------:R-:W-:Y:S11]  /*3ce0*/  CS2R R10, SRZ ;  /* 0x00000000000a7805 */ /* 0x000ff6000001ff00 */
[----:B------:R-:W-:Y:S05]  /*3cf0*/  @!P0 MOV R15, R13 ;  /* 0x0000000d000f8202 */ /* 0x000fea0000000f00 */
[----:B------:R0:W5:Y:S02]  /*3d00*/  @!P0 LDG.E.128 R8, [R14.64] ;  /* 0x0000000a0e088981 */ /* 0x000164000c1e1d00 */
.L_x_229:
[----:B------:R-:W-:Y:S05]  /*3d10*/  BSYNC B0 ;  /* 0x0000000000007941 */ /* 0x000fea0003800000 */
.L_x_228:
        /* <DEDUP_REMOVED lines=11> */
.L_x_227:
        /* <DEDUP_REMOVED lines=72> */
[----:B------:R-:W-:Y:S02]  /*4250*/  IMAD R0, R0, c[0x0][0x1e8], RZ ;  /* 0x00007a0000007a24 */ /* 0x000fe400078e02ff */
[----:B------:R-:W-:-:S04]  /*4260*/  IMAD.WIDE.U32 R18, R7, c[0x0][0x1e8], R18 ;  /* 0x00007a0007127a25 */ /* 0x000fc800078e0012 */
[----:B------:R-:W-:Y:S01]  /*4270*/  IMAD R0, R7, c[0x0][0x1ec], R0 ;  /* 0x00007b0007007a24 */ /* 0x000fe200078e0200 */
[----:B------:R-:W-:-:S04]  /*4280*/  LEA R2, P0, R18, c[0x0][0x1d0], 0x1 ;  /* 0x0000740012027a11 */ /* 0x000fc800078008ff */
[----:B------:R-:W-:-:S04]  /*4290*/  IADD3 R3, R19, R0, RZ ;  /* 0x0000000013037210 */ /* 0x000fc80007ffe0ff */
[----:B------:R-:W-:-:S05]  /*42a0*/  LEA.HI.X R3, R18, c[0x0][0x1d4], R3, 0x1, P0 ;  /* 0x0000750012037a11 */ /* 0x000fca00000f0c03 */
[----:B------:R-:W-:Y:S01]  /*42b0*/  STG.E.64 [R2.64], R4 ;  /* 0x0000000402007986 */ /* 0x000fe2000c101b0a */
[----:B------:R-:W-:Y:S05]  /*42c0*/  EXIT ;  /* 0x000000000000794d */ /* 0x000fea0003800000 */
        .weak           $__internal_4_$__cuda_sm20_div_s64
        .type           $__internal_4_$__cuda_sm20_div_s64,@function
        .size           $__internal_4_$__cuda_sm20_div_s64,(.L_x_5152 - $__internal_4_$__cuda_sm20_div_s64)
$__internal_4_$__cuda_sm20_div_s64:
        /* <DEDUP_REMOVED lines=29> */
[----:B------:R-:W-:-:S04]  /*44a0*/  IMAD.X R26, RZ, RZ, ~R26, P0 ;  /* 0x000000ffff1a7224 */ /* 0x000fc800000e0e1a */
[----:B------:R-:W-:-:S04]  /*44b0*/  IMAD.WIDE.U32 R34, P5, R35, R26, R34 ;  /* 0x0000001a23227225 */ /* 0x000fc800078a0022 */
[C---:B------:R-:W-:Y:S02]  /*44c0*/  IMAD R21, R27.reuse, R26, RZ ;  /* 0x0000001a1b157224 */ /* 0x040fe400078e02ff */
[----:B------:R-:W-:-:S04]  /*44d0*/  IMAD.HI.U32 R20, P4, R27, R20, R34 ;  /* 0x000000141b147227 */ /* 0x000fc80007880022 */
[----:B------:R-:W-:Y:S01]  /*44e0*/  IMAD.HI.U32 R19, R27, R26, RZ ;  /* 0x0000001a1b137227 */ /* 0x000fe200078e00ff */
[----:B------:R-:W-:Y:S02]  /*44f0*/  IADD3 R21, P3, R21, R20, RZ ;  /* 0x0000001415157210 */ /* 0x000fe40007f7e0ff */
[-C--:B------:R-:W-:Y:S01]  /*4500*/  IADD3 R20, P0, RZ, -R18.reuse, RZ ;  /* 0x80000012ff147210 */ /* 0x080fe20007f1e0ff */
[----:B------:R-:W-:Y:S02]  /*4510*/  IMAD.X R27, R19, 0x1, R27, P5 ;  /* 0x00000001131b7824 */ /* 0x000fe400028e061b */
[----:B------:R-:W-:Y:S01]  /*4520*/  IMAD.MOV.U32 R35, RZ, RZ, RZ ;  /* 0x000000ffff237224 */ /* 0x000fe200078e00ff */
[----:B------:R-:W-:Y:S01]  /*4530*/  SEL R20, R20, R18, !P2 ;  /* 0x0000001214147207 */ /* 0x000fe20005000000 */
[----:B------:R-:W-:-:S04]  /*4540*/  IMAD.X R26, RZ, RZ, ~R17, P0 ;  /* 0x000000ffff1a7224 */ /* 0x000fc800000e0e11 */
[----:B------:R-:W-:Y:S01]  /*4550*/  IMAD.HI.U32 R34, R21, R20, RZ ;  /* 0x0000001415227227 */ /* 0x000fe200078e00ff */
[----:B------:R-:W-:Y:S02]  /*4560*/  SEL R19, R26, R17, !P2 ;  /* 0x000000111a137207 */ /* 0x000fe40005000000 */
[----:B------:R-:W-:-:S03]  /*4570*/  IADD3.X R26, RZ, RZ, R27, P3, P4 ;  /* 0x000000ffff1a7210 */ /* 0x000fc60001fe841b */
[----:B------:R-:W-:-:S04]  /*4580*/  IMAD.WIDE.U32 R34, R21, R19, R34 ;  /* 0x0000001315227225 */ /* 0x000fc800078e0022 */
[C---:B------:R-:W-:Y:S02]  /*4590*/  IMAD R27, R26.reuse, R19, RZ ;  /* 0x000000131a1b7224 */ /* 0x040fe400078e02ff */
[----:B------:R-:W-:-:S04]  /*45a0*/  IMAD.HI.U32 R34, P0, R26, R20, R34 ;  /* 0x000000141a227227 */ /* 0x000fc80007800022 */
[----:B------:R-:W-:Y:S01]  /*45b0*/  IMAD.HI.U32 R26, R26, R19, RZ ;  /* 0x000000131a1a7227 */ /* 0x000fe200078e00ff */
[----:B------:R-:W-:-:S04]  /*45c0*/  IADD3 R27, P2, R27, R34, RZ ;  /* 0x000000221b1b7210 */ /* 0x000fc80007f5e0ff */
[----:B------:R-:W-:Y:S01]  /*45d0*/  IADD3.X R26, R26, RZ, RZ, P0, !PT ;  /* 0x000000ff1a1a7210 */ /* 0x000fe200007fe4ff */
[----:B------:R-:W-:-:S04]  /*45e0*/  IMAD.WIDE.U32 R34, R27, R38, RZ ;  /* 0x000000261b227225 */ /* 0x000fc800078e00ff */
[----:B------:R-:W-:Y:S01]  /*45f0*/  IMAD R21, R27, R39, R35 ;  /* 0x000000271b157224 */ /* 0x000fe200078e0223 */
[----:B------:R-:W-:Y:S01]  /*4600*/  IADD3 R20, P0, -R34, R20, RZ ;  /* 0x0000001422147210 */ /* 0x000fe20007f1e1ff */
[----:B------:R-:W-:-:S03]  /*4610*/  IMAD.X R26, RZ, RZ, R26, P2 ;  /* 0x000000ffff1a7224 */ /* 0x000fc600010e061a */
        /* <DEDUP_REMOVED lines=8> */
[----:B------:R-:W-:Y:S02]  /*46a0*/  SEL R34, R34, R27, P4 ;  /* 0x0000001b22227207 */ /* 0x000fe40002000000 */
[----:B------:R-:W-:Y:S01]  /*46b0*/  ISETP.GE.U32.AND P0, PT, R21, R38, PT ;  /* 0x000000261500720c */ /* 0x000fe20003f06070 */
[----:B------:R-:W-:Y:S01]  /*46c0*/  IMAD.X R21, RZ, RZ, R26, P2 ;  /* 0x000000ffff157224 */ /* 0x000fe200010e061a */
[----:B------:R-:W-:Y:S02]  /*46d0*/  SEL R19, R20, R19, P4 ;  /* 0x0000001314137207 */ /* 0x000fe40002000000 */
[----:B------:R-:W-:Y:S02]  /*46e0*/  IADD3 R27, P2, R34, 0x1, RZ ;  /* 0x00000001221b7810 */ /* 0x000fe40007f5e0ff */
[----:B------:R-:W-:Y:S01]  /*46f0*/  SEL R21, R21, R26, P4 ;  /* 0x0000001a15157207 */ /* 0x000fe20002000000 */
[----:B------:R-:W-:Y:S01]  /*4700*/  IMAD.MOV.U32 R26, RZ, RZ, R22 ;  /* 0x000000ffff1a7224 */ /* 0x000fe200078e0016 */
[----:B------:R-:W-:-:S02]  /*4710*/  ISETP.GE.U32.AND.EX P0, PT, R19, R39, PT, P0 ;  /* 0x000000271300720c */ /* 0x000fc40003f06100 */
[----:B------:R-:W-:Y:S02]  /*4720*/  IADD3.X R20, RZ, R21, RZ, P2, !PT ;  /* 0x00000015ff147210 */ /* 0x000fe400017fe4ff */
[----:B------:R-:W-:Y:S02]  /*4730*/  SEL R27, R27, R34, P0 ;  /* 0x000000221b1b7207 */ /* 0x000fe40000000000 */
[----:B------:R-:W-:Y:S02]  /*4740*/  LOP3.LUT R19, R23, R17, RZ, 0x3c, !PT ;  /* 0x0000001117137212 */ /* 0x000fe400078e3cff */
[----:B------:R-:W-:Y:S02]  /*4750*/  SEL R21, R20, R21, P0 ;  /* 0x0000001514157207 */ /* 0x000fe40000000000 */
[----:B------:R-:W-:Y:S02]  /*4760*/  IADD3 R20, P2, RZ, -R27, RZ ;  /* 0x8000001bff147210 */ /* 0x000fe40007f5e0ff */
[----:B------:R-:W-:-:S02]  /*4770*/  ISETP.GE.AND P3, PT, R19, RZ, PT ;  /* 0x000000ff1300720c */ /* 0x000fc40003f66270 */
[----:B------:R-:W-:Y:S01]  /*4780*/  ISETP.NE.U32.AND P0, PT, R24, RZ, PT ;  /* 0x000000ff1800720c */ /* 0x000fe20003f05070 */
[----:B------:R-:W-:Y:S01]  /*4790*/  IMAD.X R24, RZ, RZ, ~R21, P2 ;  /* 0x000000ffff187224 */ /* 0x000fe200010e0e15 */
[----:B------:R-:W-:Y:S01]  /*47a0*/  SEL R20, R20, R27, !P3 ;  /* 0x0000001b14147207 */ /* 0x000fe20005800000 */
[----:B------:R-:W-:Y:S01]  /*47b0*/  IMAD.MOV.U32 R27, RZ, RZ, 0x0 ;  /* 0x00000000ff1b7424 */ /* 0x000fe200078e00ff */
[----:B------:R-:W-:Y:S02]  /*47c0*/  ISETP.NE.AND.EX P0, PT, R23, RZ, PT, P0 ;  /* 0x000000ff1700720c */ /* 0x000fe40003f05300 */
[----:B------:R-:W-:Y:S02]  /*47d0*/  SEL R24, R24, R21, !P3 ;  /* 0x0000001518187207 */ /* 0x000fe40005800000 */
[----:B------:R-:W-:Y:S02]  /*47e0*/  SEL R20, R20, 0xffffffff, P0 ;  /* 0xffffffff14147807 */ /* 0x000fe40000000000 */
[----:B------:R-:W-:Y:S01]  /*47f0*/  SEL R21, R24, 0xffffffff, P0 ;  /* 0xffffffff18157807 */ /* 0x000fe20000000000 */
[----:B------:R-:W-:Y:S06]  /*4800*/  RET.REL.NODEC R26 `(_ZN5flash32flash_fwd_splitkv_combine_kernelI23Flash_fwd_kernel_traitsILi32ELi64ELi256ELi4ELb0ELb0EN7cutlass10bfloat16_tE19Flash_kernel_traitsILi32ELi64ELi256ELi4ES3_EELi16ELi3ELb0EEEvNS_16Flash_fwd_paramsE) ;  /* 0xffffb7f01a007950 */ /* 0x000fec0003c3ffff */
.L_x_231:
        /* <DEDUP_REMOVED lines=15> */
.L_x_5152:


//--------------------- .text._ZN5flash32flash_fwd_splitkv_combine_kernelI23Flash_fwd_kernel_traitsILi32ELi64ELi256ELi4ELb0ELb0EN7cutlass10bfloat16_tE19Flash_kernel_traitsILi32ELi64ELi256ELi4ES3_EELi16ELi2ELb0EEEvNS_16Flash_fwd_paramsE --------------------------
	.section	.text._ZN5flash32flash_fwd_splitkv_combine_kernelI23Flash_fwd_kernel_traitsILi32ELi64ELi256ELi4ELb0ELb0EN7cutlass10bfloat16_tE19Flash_kernel_traitsILi32ELi64ELi256ELi4ES3_EELi16ELi2ELb0EEEvNS_16Flash_fwd_paramsE,"ax",@progbits
	.sectioninfo	@"SHI_REGISTERS=54"
	.align	128
        .global         _ZN5flash32flash_fwd_splitkv_combine_kernelI23Flash_fwd_kernel_traitsILi32ELi64ELi256ELi4ELb0ELb0EN7cutlass10bfloat16_tE19Flash_kernel_traitsILi32ELi64ELi256ELi4ES3_EELi16ELi2ELb0EEEvNS_16Flash_fwd_paramsE
        .type           _ZN5flash32flash_fwd_splitkv_combine_kernelI23Flash_fwd_kernel_traitsILi32ELi64ELi256ELi4ELb0ELb0EN7cutlass10bfloat16_tE19Flash_kernel_traitsILi32ELi64ELi256ELi4ES3_EELi16ELi2ELb0EEEvNS_16Flash_fwd_paramsE,@function
        .size           _ZN5flash32flash_fwd_splitkv_combine_kernelI23Flash_fwd_kernel_traitsILi32ELi64ELi256ELi4ELb0ELb0EN7cutlass10bfloat16_tE19Flash_kernel_traitsILi32ELi64ELi256ELi4ES3_EELi16ELi2ELb0EEEvNS_16Flash_fwd_paramsE,(.L_x_5153 - _ZN5flash32flash_fwd_splitkv_combine_kernelI23Flash_fwd_kernel_traitsILi32ELi64ELi256ELi4ELb0ELb0EN7cutlass10bfloat16_tE19Flash_kernel_traitsILi32ELi64ELi256ELi4ES3_EELi16ELi2ELb0EEEvNS_16Flash_fwd_paramsE)
        .other          _ZN5flash32flash_fwd_splitkv_combine_kernelI23Flash_fwd_kernel_traitsILi32ELi64ELi256ELi4ELb0ELb0EN7cutlass10bfloat16_tE19Flash_kernel_traitsILi32ELi64ELi256ELi4ES3_EELi16ELi2ELb0EEEvNS_16Flash_fwd_paramsE,@"STO_CUDA_ENTRY STV_DEFAULT"
_ZN5flash32flash_fwd_splitkv_combine_kernelI23Flash_fwd_kernel_traitsILi32ELi64ELi256ELi4ELb0ELb0EN7cutlass10bfloat16_tE19Flash_kernel_traitsILi32ELi64ELi256ELi4ES3_EELi16ELi2ELb0EEEvNS_16Flash_fwd_paramsE:
.text._ZN5flash32flash_fwd_splitkv_combine_kernelI23Flash_fwd_kernel_traitsILi32ELi64ELi256ELi4ELb0ELb0EN7cutlass10bfloat16_tE19Flash_kernel_traitsILi32ELi64ELi256ELi4ES3_EELi16ELi2ELb0EEEvNS_16Flash_fwd_paramsE:
        /* <DEDUP_REMOVED lines=23> */
[----:B------:R-:W-:Y:S05]  /*0170*/  CALL.REL.NOINC `($__internal_5_$__cuda_sm20_div_s64) ;  /* 0x0000412000007944 */ /* 0x000fea0003c00000 */
[----:B------:R-:W-:Y:S02]  /*0180*/  MOV R20, R0 ;  /* 0x0000000000147202 */ /* 0x000fe40000000f00 */
[----:B------:R-:W-:Y:S01]  /*0190*/  MOV R21, R23 ;  /* 0x0000001700157202 */ /* 0x000fe20000000f00 */
[----:B------:R-:W-:Y:S05]  /*01a0*/  BRA `(.L_x_233) ;  /* 0x0000013000007947 */ /* 0x000fea0003800000 */
.L_x_232:
        /* <DEDUP_REMOVED lines=19> */
.L_x_233:
        /* <DEDUP_REMOVED lines=8> */
[----:B------:R-:W-:Y:S02]  /*0360*/  MOV R26, R20 ;  /* 0x00000014001a7202 */ /* 0x000fe40000000f00 */
[----:B------:R-:W-:Y:S02]  /*0370*/  MOV R22, 0x390 ;  /* 0x0000039000167802 */ /* 0x000fe40000000f00 */
[----:B------:R-:W-:Y:S05]  /*0380*/  CALL.REL.NOINC `($__internal_5_$__cuda_sm20_div_s64) ;  /* 0x00003f1000007944 */ /* 0x000fea0003c00000 */
[----:B------:R-:W-:Y:S02]  /*0390*/  MOV R30, R0 ;  /* 0x00000000001e7202 */ /* 0x000fe40000000f00 */
[----:B------:R-:W-:Y:S01]  /*03a0*/  MOV R31, R23 ;  /* 0x00000017001f7202 */ /* 0x000fe20000000f00 */
[----:B------:R-:W-:Y:S05]  /*03b0*/  BRA `(.L_x_236) ;  /* 0x0000013000007947 */ /* 0x000fea0003800000 */
.L_x_235:
        /* <DEDUP_REMOVED lines=19> */
.L_x_236:
[----:B------:R-:W-:Y:S05]  /*04f0*/  BSYNC B0 ;  /* 0x0000000000007941 */ /* 0x000fea0003800000 */
.L_x_234:
        /* <DEDUP_REMOVED lines=42> */
[----:B------:R-:W-:Y:S01]  /*07a0*/  MOV R22, R0 ;  /* 0x0000000000167202 */ /* 0x000fe20000000f00 */
[----:B------:R-:W-:Y:S05]  /*07b0*/  BRA `(.L_x_239) ;  /* 0x0000013000007947 */ /* 0x000fea0003800000 */
.L_x_238:
        /* <DEDUP_REMOVED lines=19> */
.L_x_239:
[----:B------:R-:W-:Y:S05]  /*08f0*/  BSYNC B0 ;  /* 0x0000000000007941 */ /* 0x000fea0003800000 */
.L_x_237:
        /* <DEDUP_REMOVED lines=76> */
.L_x_241:
        /* <DEDUP_REMOVED lines=19> */
.L_x_242:
[----:B------:R-:W-:Y:S05]  /*0ef0*/  BSYNC B0 ;  /* 0x0000000000007941 */ /* 0x000fea0003800000 */
.L_x_240:
        /* <DEDUP_REMOVED lines=44> */
.L_x_244:
        /* <DEDUP_REMOVED lines=19> */
.L_x_245:
[----:B------:R-:W-:Y:S05]  /*12f0*/  BSYNC B0 ;  /* 0x0000000000007941 */ /* 0x000fea0003800000 */
.L_x_243:
[----:B------:R-:W-:Y:S01]  /*1300*/  IABS R6, c[0x0][0x214] ;  /* 0x0000850000067a13 */ /* 0x000fe20000000000 */
[----:B------:R-:W-:Y:S01]  /*1310*/  IMAD.MOV.U32 R30, RZ, RZ, RZ ;  /* 0x000000ffff1e7224 */ /* 0x000fe200078e00ff */
[----:B------:R-:W-:Y:S01]  /*1320*/  ISETP.GT.AND P3, PT, R7, RZ, PT ;  /* 0x000000ff0700720c */ /* 0x000fe20003f64270 */
[----:B------:R-:W-:Y:S01]  /*1330*/  ULDC.U8 UR4, c[0x0][0x329] ;  /* 0x0000ca4000047ab9 */ /* 0x000fe20000000000 */
[----:B------:R-:W0:Y:S01]  /*1340*/  I2F.RP R13, R6 ;  /* 0x00000006000d7306 */ /* 0x000e220000209400 */
[----:B------:R-:W-:Y:S01]  /*1350*/  ULDC.64 UR8, c[0x0][0x118] ;  /* 0x0000460000087ab9 */ /* 0x000fe20000000a00 */
[----:B------:R-:W-:Y:S06]  /*1360*/  BSSY B0, `(.L_x_246) ;  /* 0x000007d000007945 */ /* 0x000fec0003800000 */
        /* <DEDUP_REMOVED lines=9> */
[----:B------:R-:W-:-:S03]  /*1400*/  ISETP.GE.AND P1, PT, R8, RZ, PT ;  /* 0x000000ff0800720c */ /* 0x000fc60003f26270 */
[----:B------:R-:W-:-:S04]  /*1410*/  IMAD.HI.U32 R2, R2, R0, RZ ;  /* 0x0000000002027227 */ /* 0x000fc800078e00ff */
[----:B------:R-:W-:-:S04]  /*1420*/  IMAD.MOV R13, RZ, RZ, -R2 ;  /* 0x000000ffff0d7224 */ /* 0x000fc800078e0a02 */
[----:B------:R-:W-:Y:S01]  /*1430*/  IMAD R13, R6, R13, R0 ;  /* 0x0000000d060d7224 */ /* 0x000fe200078e0200 */
[----:B------:R-:W-:-:S04]  /*1440*/  SHF.R.S32.HI R0, RZ, 0x1f, R7 ;  /* 0x0000001fff007819 */ /* 0x000fc80000011407 */
[----:B------:R-:W-:-:S13]  /*1450*/  ISETP.GT.U32.AND P0, PT, R6, R13, PT ;  /* 0x0000000d0600720c */ /* 0x000fda0003f04070 */
[----:B------:R-:W-:Y:S01]  /*1460*/  @!P0 IMAD.IADD R13, R13, 0x1, -R6 ;  /* 0x000000010d0d8824 */ /* 0x000fe200078e0a06 */
[----:B------:R-:W-:Y:S02]  /*1470*/  @!P0 IADD3 R2, R2, 0x1, RZ ;  /* 0x0000000102028810 */ /* 0x000fe40007ffe0ff */
[----:B------:R-:W-:Y:S02]  /*1480*/  ISETP.NE.AND P0, PT, RZ, c[0x0][0x214], PT ;  /* 0x00008500ff007a0c */ /* 0x000fe40003f05270 */
[----:B------:R-:W-:Y:S02]  /*1490*/  ISETP.GE.U32.AND P2, PT, R13, R6, PT ;  /* 0x000000060d00720c */ /* 0x000fe40003f46070 */
[----:B------:R-:W-:Y:S01]  /*14a0*/  LEA.HI.SX32 R13, R7, 0x1, 0x1 ;  /* 0x00000001070d7811 */ /* 0x000fe200078f0aff */
[----:B------:R-:W-:-:S10]  /*14b0*/  @!P3 IMAD.MOV R13, RZ, RZ, R0 ;  /* 0x000000ffff0db224 */ /* 0x000fd400078e0200 */
[----:B------:R-:W-:-:S05]  /*14c0*/  @P2 IADD3 R2, R2, 0x1, RZ ;  /* 0x0000000102022810 */ /* 0x000fca0007ffe0ff */
[----:B------:R-:W-:Y:S01]  /*14d0*/  @!P1 IMAD.MOV R2, RZ, RZ, -R2 ;  /* 0x000000ffff029224 */ /* 0x000fe200078e0a02 */
[----:B------:R-:W-:-:S05]  /*14e0*/  @!P0 LOP3.LUT R2, RZ, c[0x0][0x214], RZ, 0x33, !PT ;  /* 0x00008500ff028a12 */ /* 0x000fca00078e33ff */
[----:B------:R-:W-:Y:S01]  /*14f0*/  IMAD R8, R13, R2, RZ ;  /* 0x000000020d087224 */ /* 0x000fe200078e02ff */
[----:B------:R-:W-:-:S04]  /*1500*/  IABS R2, c[0x0][0x1c0] ;  /* 0x0000700000027a13 */ /* 0x000fc80000000000 */
[----:B------:R-:W0:Y:S01]  /*1510*/  I2F.U32.RP R13, R2 ;  /* 0x00000002000d7306 */ /* 0x000e220000209000 */
[----:B------:R-:W-:-:S05]  /*1520*/  IABS R6, R8 ;  /* 0x0000000800067213 */ /* 0x000fca0000000000 */
[----:B------:R-:W-:Y:S02]  /*1530*/  IMAD.IADD R21, R11, 0x1, R6 ;  /* 0x000000010b157824 */ /* 0x000fe400078e0206 */
[----:B------:R-:W1:Y:S08]  /*1540*/  I2F.RP R14, R6 ;  /* 0x00000006000e7306 */ /* 0x000e700000209400 */
[----:B0-----:R-:W0:Y:S08]  /*1550*/  MUFU.RCP R22, R13 ;  /* 0x0000000d00167308 */ /* 0x001e300000001000 */
[----:B-1----:R-:W1:Y:S01]  /*1560*/  MUFU.RCP R0, R14 ;  /* 0x0000000e00007308 */ /* 0x002e620000001000 */
[----:B0-----:R-:W-:-:S07]  /*1570*/  IADD3 R22, R22, 0xffffffe, RZ ;  /* 0x0ffffffe16167810 */ /* 0x001fce0007ffe0ff */
[----:B------:R-:W0:Y:S01]  /*1580*/  F2I.FTZ.U32.TRUNC.NTZ R23, R22 ;  /* 0x0000001600177305 */ /* 0x000e22000021f000 */
[----:B-1----:R-:W-:Y:S02]  /*1590*/  IADD3 R0, R0, 0xffffffe, RZ ;  /* 0x0ffffffe00007810 */ /* 0x002fe40007ffe0ff */
[----:B------:R-:W-:-:S05]  /*15a0*/  IABS R14, R21 ;  /* 0x00000015000e7213 */ /* 0x000fca0000000000 */
[----:B------:R-:W1:Y:S01]  /*15b0*/  F2I.FTZ.U32.TRUNC.NTZ R31, R0 ;  /* 0x00000000001f7305 */ /* 0x000e62000021f000 */
[----:B0-----:R-:W-:Y:S02]  /*15c0*/  IMAD.MOV R29, RZ, RZ, -R23 ;  /* 0x000000ffff1d7224 */ /* 0x001fe400078e0a17 */
[----:B------:R-:W-:Y:S02]  /*15d0*/  IMAD.MOV.U32 R22, RZ, RZ, RZ ;  /* 0x000000ffff167224 */ /* 0x000fe400078e00ff */
[----:B------:R-:W-:Y:S02]  /*15e0*/  IMAD R29, R29, R2, RZ ;  /* 0x000000021d1d7224 */ /* 0x000fe400078e02ff */
[----:B-1----:R-:W-:Y:S01]  /*15f0*/  IMAD.MOV R27, RZ, RZ, -R31 ;  /* 0x000000ffff1b7224 */ /* 0x002fe200078e0a1f */
[----:B------:R-:W-:Y:S01]  /*1600*/  IABS R0, c[0x0][0x1c0] ;  /* 0x0000700000007a13 */ /* 0x000fe20000000000 */
[----:B------:R-:W-:Y:S01]  /*1610*/  IMAD.HI.U32 R29, R23, R29, R22 ;  /* 0x0000001d171d7227 */ /* 0x000fe200078e0016 */
[----:B------:R-:W-:-:S02]  /*1620*/  IABS R22, R10 ;  /* 0x0000000a00167213 */ /* 0x000fc40000000000 */
[----:B------:R-:W-:Y:S01]  /*1630*/  LOP3.LUT R10, R10, c[0x0][0x1c0], RZ, 0x3c, !PT ;  /* 0x000070000a0a7a12 */ /* 0x000fe200078e3cff */
[----:B------:R-:W-:Y:S02]  /*1640*/  IMAD R27, R27, R6, RZ ;  /* 0x000000061b1b7224 */ /* 0x000fe400078e02ff */
[----:B------:R-:W-:Y:S02]  /*1650*/  IMAD.MOV R0, RZ, RZ, -R0 ;  /* 0x000000ffff007224 */ /* 0x000fe400078e0a00 */
[----:B------:R-:W-:-:S04]  /*1660*/  IMAD.HI.U32 R11, R29, R22, RZ ;  /* 0x000000161d0b7227 */ /* 0x000fc800078e00ff */
[----:B------:R-:W-:Y:S01]  /*1670*/  IMAD.HI.U32 R27, R31, R27, R30 ;  /* 0x0000001b1f1b7227 */ /* 0x000fe200078e001e */
[----:B------:R-:W-:-:S03]  /*1680*/  IABS R31, R8 ;  /* 0x00000008001f7213 */ /* 0x000fc60000000000 */
[----:B------:R-:W-:Y:S02]  /*1690*/  IMAD R23, R11, R0, R22 ;  /* 0x000000000b177224 */ /* 0x000fe400078e0216 */
[----:B------:R-:W-:Y:S02]  /*16a0*/  IMAD.MOV R31, RZ, RZ, -R31 ;  /* 0x000000ffff1f7224 */ /* 0x000fe400078e0a1f */
[----:B------:R-:W-:Y:S01]  /*16b0*/  IMAD.HI.U32 R27, R27, R14, RZ ;  /* 0x0000000e1b1b7227 */ /* 0x000fe200078e00ff */
[----:B------:R-:W-:-:S03]  /*16c0*/  ISETP.GT.U32.AND P3, PT, R2, R23, PT ;  /* 0x000000170200720c */ /* 0x000fc60003f64070 */
[----:B------:R-:W-:Y:S02]  /*16d0*/  IMAD R31, R27, R31, R14 ;  /* 0x0000001f1b1f7224 */ /* 0x000fe400078e020e */
[----:B------:R-:W-:-:S03]  /*16e0*/  IMAD.HI.U32 R29, R29, R14, RZ ;  /* 0x0000000e1d1d7227 */ /* 0x000fc600078e00ff */
[----:B------:R-:W-:Y:S01]  /*16f0*/  ISETP.GT.U32.AND P0, PT, R6, R31, PT ;  /* 0x0000001f0600720c */ /* 0x000fe20003f04070 */
[----:B------:R-:W-:Y:S01]  /*1700*/  IMAD R13, R29, R0, R14 ;  /* 0x000000001d0d7224 */ /* 0x000fe200078e020e */
[C---:B------:R-:W-:Y:S02]  /*1710*/  LOP3.LUT R0, R21.reuse, R6, RZ, 0x3c, !PT ;  /* 0x0000000615007212 */ /* 0x040fe400078e3cff */
[----:B------:R-:W-:Y:S01]  /*1720*/  LOP3.LUT R21, R21, c[0x0][0x1c0], RZ, 0x3c, !PT ;  /* 0x0000700015157a12 */ /* 0x000fe200078e3cff */
[----:B------:R-:W-:Y:S01]  /*1730*/  @!P3 IMAD.IADD R23, R23, 0x1, -R2 ;  /* 0x000000011717b824 */ /* 0x000fe200078e0a02 */
[----:B------:R-:W-:Y:S02]  /*1740*/  ISETP.GT.U32.AND P1, PT, R2, R13, PT ;  /* 0x0000000d0200720c */ /* 0x000fe40003f24070 */
[----:B------:R-:W-:Y:S02]  /*1750*/  ISETP.GE.AND P4, PT, R0, RZ, PT ;  /* 0x000000ff0000720c */ /* 0x000fe40003f86270 */
[----:B------:R-:W-:Y:S01]  /*1760*/  ISETP.GE.U32.AND P6, PT, R23, R2, PT ;  /* 0x000000021700720c */ /* 0x000fe20003fc6070 */
[----:B------:R-:W0:Y:S01]  /*1770*/  S2R R0, SR_TID.X ;  /* 0x0000000000007919 */ /* 0x000e220000002100 */
[----:B------:R-:W-:Y:S01]  /*1780*/  @!P3 IADD3 R11, R11, 0x1, RZ ;  /* 0x000000010b0bb810 */ /* 0x000fe20007ffe0ff */
[----:B------:R-:W-:Y:S01]  /*1790*/  @!P0 IMAD.IADD R31, R31, 0x1, -R6 ;  /* 0x000000011f1f8824 */ /* 0x000fe200078e0a06 */
[----:B------:R-:W-:Y:S01]  /*17a0*/  ISETP.GT.AND P3, PT, R4, RZ, PT ;  /* 0x000000ff0400720c */ /* 0x000fe20003f64270 */
[----:B------:R-:W-:Y:S01]  /*17b0*/  IMAD.MOV.U32 R23, RZ, RZ, c[0x0][0x214] ;  /* 0x00008500ff177624 */ /* 0x000fe200078e00ff */
[----:B------:R-:W-:-:S02]  /*17c0*/  @!P0 IADD3 R27, R27, 0x1, RZ ;  /* 0x000000011b1b8810 */ /* 0x000fc40007ffe0ff */
[----:B------:R-:W-:Y:S01]  /*17d0*/  ISETP.GE.U32.AND P2, PT, R31, R6, PT ;  /* 0x000000061f00720c */ /* 0x000fe20003f46070 */
[----:B------:R-:W-:Y:S01]  /*17e0*/  @!P1 IMAD.IADD R13, R13, 0x1, -R2 ;  /* 0x000000010d0d9824 */ /* 0x000fe200078e0a02 */
[----:B------:R-:W-:Y:S02]  /*17f0*/  ISETP.GE.AND P0, PT, R10, RZ, PT ;  /* 0x000000ff0a00720c */ /* 0x000fe40003f06270 */
[----:B------:R-:W-:Y:S02]  /*1800*/  SHF.R.S32.HI R10, RZ, 0x1f, R4 ;  /* 0x0000001fff0a7819 */ /* 0x000fe40000011404 */
[----:B------:R-:W-:Y:S02]  /*1810*/  @P6 IADD3 R11, R11, 0x1, RZ ;  /* 0x000000010b0b6810 */ /* 0x000fe40007ffe0ff */
[----:B------:R-:W-:Y:S02]  /*1820*/  ISETP.NE.AND P6, PT, R8, RZ, PT ;  /* 0x000000ff0800720c */ /* 0x000fe40003fc5270 */
[----:B------:R-:W-:-:S02]  /*1830*/  ISETP.GE.U32.AND P5, PT, R13, R2, PT ;  /* 0x000000020d00720c */ /* 0x000fc40003fa6070 */
[----:B------:R-:W-:Y:S02]  /*1840*/  @!P1 IADD3 R29, R29, 0x1, RZ ;  /* 0x000000011d1d9810 */ /* 0x000fe40007ffe0ff */
[----:B------:R-:W-:Y:S01]  /*1850*/  @P2 IADD3 R27, R27, 0x1, RZ ;  /* 0x000000011b1b2810 */ /* 0x000fe20007ffe0ff */
[----:B------:R-:W-:Y:S01]  /*1860*/  @!P0 IMAD.MOV R11, RZ, RZ, -R11 ;  /* 0x000000ffff0b8224 */ /* 0x000fe200078e0a0b */
[----:B------:R-:W-:Y:S02]  /*1870*/  ISETP.GE.AND P2, PT, R21, RZ, PT ;  /* 0x000000ff1500720c */ /* 0x000fe40003f46270 */
[----:B0-----:R-:W-:Y:S01]  /*1880*/  SHF.R.S32.HI R21, RZ, 0x1f, R0 ;  /* 0x0000001fff157819 */ /* 0x001fe20000011400 */
[----:B------:R-:W-:Y:S01]  /*1890*/  @!P4 IMAD.MOV R27, RZ, RZ, -R27 ;  /* 0x000000ffff1bc224 */ /* 0x000fe200078e0a1b */
[----:B------:R-:W-:Y:S01]  /*18a0*/  LEA.HI.SX32 R14, R4, 0x1, 0x1 ;  /* 0x00000001040e7811 */ /* 0x000fe200078f0aff */
[----:B------:R-:W-:Y:S01]  /*18b0*/  @!P3 IMAD.MOV R14, RZ, RZ, R10 ;  /* 0x000000ffff0eb224 */ /* 0x000fe200078e020a */
[----:B------:R-:W-:-:S02]  /*18c0*/  @!P6 LOP3.LUT R27, RZ, R6, RZ, 0x33, !PT ;  /* 0x00000006ff1be212 */ /* 0x000fc400078e33ff */
[----:B------:R-:W-:Y:S02]  /*18d0*/  LEA.HI R10, R21, R0, RZ, 0x4 ;  /* 0x00000000150a7211 */ /* 0x000fe400078f20ff */
[----:B------:R-:W-:Y:S02]  /*18e0*/  @P5 IADD3 R29, R29, 0x1, RZ ;  /* 0x000000011d1d5810 */ /* 0x000fe40007ffe0ff */
[----:B------:R-:W-:Y:S02]  /*18f0*/  ISETP.LT.U32.AND P0, PT, R24, R27, PT ;  /* 0x0000001b1800720c */ /* 0x000fe40003f01070 */
[----:B------:R-:W-:Y:S01]  /*1900*/  SHF.R.S32.HI R13, RZ, 0x1f, R27 ;  /* 0x0000001fff0d7819 */ /* 0x000fe2000001141b */
[----:B------:R-:W-:Y:S01]  /*1910*/  @!P2 IMAD.MOV R29, RZ, RZ, -R29 ;  /* 0x000000ffff1da224 */ /* 0x000fe200078e0a1d */
[----:B------:R-:W-:Y:S02]  /*1920*/  SHF.R.S32.HI R6, RZ, 0x4, R10 ;  /* 0x00000004ff067819 */ /* 0x000fe4000001140a */
[----:B------:R-:W-:-:S02]  /*1930*/  ISETP.LT.AND.EX P2, PT, R25, R13, PT, P0 ;  /* 0x0000000d1900720c */ /* 0x000fc40003f41300 */
[----:B------:R-:W-:Y:S02]  /*1940*/  ISETP.GE.AND P0, PT, R6, c[0x0][0x314], PT ;  /* 0x0000c50006007a0c */ /* 0x000fe40003f06270 */
[----:B------:R-:W-:Y:S02]  /*1950*/  ISETP.NE.AND P4, PT, RZ, c[0x0][0x1c0], PT ;  /* 0x00007000ff007a0c */ /* 0x000fe40003f85270 */
[----:B------:R-:W-:Y:S02]  /*1960*/  LOP3.LUT R2, RZ, c[0x0][0x1c0], RZ, 0x33, !PT ;  /* 0x00007000ff027a12 */ /* 0x000fe400078e33ff */
[----:B------:R-:W-:Y:S02]  /*1970*/  ISETP.NE.AND P1, PT, RZ, UR4, PT ;  /* 0x00000004ff007c0c */ /* 0x000fe4000bf25270 */
[----:B------:R-:W-:Y:S02]  /*1980*/  SEL R22, R2, R11, !P4 ;  /* 0x0000000b02167207 */ /* 0x000fe40006000000 */
[----:B------:R-:W-:-:S02]  /*1990*/  SEL R23, R23, 0x1, !P1 ;  /* 0x0000000117177807 */ /* 0x000fc40004800000 */
[----:B------:R-:W-:Y:S02]  /*19a0*/  SEL R2, R2, R29, !P4 ;  /* 0x0000001d02027207 */ /* 0x000fe40006000000 */
[----:B------:R-:W-:Y:S01]  /*19b0*/  LOP3.LUT R29, R10, 0xfffffff0, RZ, 0xc0, !PT ;  /* 0xfffffff00a1d7812 */ /* 0x000fe200078ec0ff */
[----:B------:R-:W-:Y:S01]  /*19c0*/  IMAD R11, R22, R23, RZ ;  /* 0x00000017160b7224 */ /* 0x000fe200078e02ff */
[----:B------:R-:W-:Y:S01]  /*19d0*/  SEL R13, R25, R13, P2 ;  /* 0x0000000d190d7207 */ /* 0x000fe20001000000 */
[----:B------:R-:W-:Y:S02]  /*19e0*/  IMAD.MOV.U32 R10, RZ, RZ, -0x800000 ;  /* 0xff800000ff0a7424 */ /* 0x000fe400078e00ff */
[----:B------:R-:W-:Y:S01]  /*19f0*/  IMAD R11, R14, R11, RZ ;  /* 0x0000000b0e0b7224 */ /* 0x000fe200078e02ff */
[----:B------:R-:W-:Y:S01]  /*1a00*/  SEL R14, R24, R27, P2 ;  /* 0x0000001b180e7207 */ /* 0x000fe20001000000 */
[----:B------:R-:W-:Y:S01]  /*1a10*/  IMAD.IADD R29, R0, 0x1, -R29 ;  /* 0x00000001001d7824 */ /* 0x000fe200078e0a1d */
        /* <DEDUP_REMOVED lines=17> */
.L_x_247:
[----:B------:R-:W-:Y:S05]  /*1b30*/  BSYNC B0 ;  /* 0x0000000000007941 */ /* 0x000fea0003800000 */
.L_x_246:
[C---:B------:R-:W-:Y:S01]  /*1b40*/  ISETP.GT.AND P5, PT, R0.reuse, 0x3f, PT ;  /* 0x0000003f0000780c */ /* 0x040fe20003fa4270 */
[----:B------:R-:W-:Y:S01]  /*1b50*/  IMAD.MOV.U32 R30, RZ, RZ, -0x800000 ;  /* 0xff800000ff1e7424 */ /* 0x000fe200078e00ff */
[----:B------:R-:W-:Y:S01]  /*1b60*/  LOP3.LUT P2, RZ, R0, 0x3, RZ, 0xc0, !PT ;  /* 0x0000000300ff7812 */ /* 0x000fe2000784c0ff */
[----:B------:R-:W-:Y:S01]  /*1b70*/  IMAD R23, R2, R23, RZ ;  /* 0x0000001702177224 */ /* 0x000fe200078e02ff */
[----:B------:R-:W-:Y:S01]  /*1b80*/  ISETP.GT.AND P3, PT, R8, RZ, PT ;  /* 0x000000ff0800720c */ /* 0x000fe20003f64270 */
[----:B------:R-:W-:Y:S01]  /*1b90*/  BSSY B1, `(.L_x_248) ;  /* 0x00001e7000017945 */ /* 0x000fe20003800000 */
[----:B------:R-:W-:-:S07]  /*1ba0*/  ISETP.GT.OR P2, PT, R0, 0x3f, P2 ;  /* 0x0000003f0000780c */ /* 0x000fce0001744670 */
[----:B------:R-:W-:Y:S01]  /*1bb0*/  @!P5 IMAD R29, R6, 0x11, R29 ;  /* 0x00000011061dd824 */ /* 0x000fe200078e021d */
[----:B0-----:R-:W-:-:S04]  /*1bc0*/  @!P5 LEA.HI R25, R21, R0, RZ, 0x2 ;  /* 0x000000001519d211 */ /* 0x001fc800078f10ff */
[----:B-----5:R0:W-:Y:S01]  /*1bd0*/  @!P5 STS [R29.X4], R10 ;  /* 0x0000000a1d00d388 */ /* 0x0201e20000004800 */
[----:B------:R-:W-:-:S05]  /*1be0*/  @!P5 LOP3.LUT R25, R25, 0xfffffffc, RZ, 0xc0, !PT ;  /* 0xfffffffc1919d812 */ /* 0x000fca00078ec0ff */
[----:B------:R-:W-:-:S04]  /*1bf0*/  @!P5 IMAD.IADD R22, R0, 0x1, -R25 ;  /* 0x000000010016d824 */ /* 0x000fc800078e0a19 */
[----:B------:R-:W-:Y:S01]  /*1c00*/  @!P5 IMAD R22, R22, 0x44, R25 ;  /* 0x000000441616d824 */ /* 0x000fe200078e0219 */
[----:B------:R-:W-:Y:S01]  /*1c10*/  BAR.SYNC.DEFER_BLOCKING 0x0 ;  /* 0x0000000000007b1d */ /* 0x000fe20000010000 */
[----:B0-----:R-:W-:-:S05]  /*1c20*/  LEA.HI.SX32 R10, R8, 0x1, 0x1 ;  /* 0x00000001080a7811 */ /* 0x001fca00078f0aff */
[----:B------:R0:W1:Y:S02]  /*1c30*/  @!P5 LDS R30, [R22] ;  /* 0x00000000161ed984 */ /* 0x0000640000000800 */
[----:B0-----:R-:W-:-:S05]  /*1c40*/  SHF.R.S32.HI R22, RZ, 0x1f, R8 ;  /* 0x0000001fff167819 */ /* 0x001fca0000011408 */
[----:B------:R-:W-:-:S04]  /*1c50*/  @!P3 IMAD.MOV R10, RZ, RZ, R22 ;  /* 0x000000ffff0ab224 */ /* 0x000fc800078e0216 */
[----:B------:R-:W-:Y:S01]  /*1c60*/  IMAD R10, R23, R10, RZ ;  /* 0x0000000a170a7224 */ /* 0x000fe200078e02ff */
[----:B-1----:R-:W0:Y:S02]  /*1c70*/  SHFL.BFLY PT, R31, R30, 0x2, 0x1f ;  /* 0x0c401f001e1f7f89 */ /* 0x002e2400000e0000 */
[----:B0-----:R-:W-:-:S05]  /*1c80*/  FMNMX.FTZ R31, R31, R30, !PT ;  /* 0x0000001e1f1f7209 */ /* 0x001fca0007810000 */
        /* <DEDUP_REMOVED lines=10> */
[----:B0-----:R-:W-:Y:S02]  /*1d30*/  FADD.FTZ R6, R27, R6 ;  /* 0x000000061b067221 */ /* 0x001fe40000010000 */
[----:B------:R-:W-:-:S03]  /*1d40*/  IMAD.MOV.U32 R27, RZ, RZ, 0x7f800000 ;  /* 0x7f800000ff1b7424 */ /* 0x000fc600078e00ff */
[----:B------:R-:W-:-:S13]  /*1d50*/  FSETP.NE.FTZ.AND P0, PT, R6, RZ, PT ;  /* 0x000000ff0600720b */ /* 0x000fda0003f15000 */
        /* <DEDUP_REMOVED lines=41> */
[----:B------:R-:W-:Y:S05]  /*1ff0*/  CALL.REL.NOINC `($__internal_5_$__cuda_sm20_div_s64) ;  /* 0x000022a000007944 */ /* 0x000fea0003c00000 */
[-C--:B------:R-:W-:Y:S02]  /*2000*/  IADD3 R25, P0, RZ, -R0.reuse, RZ ;  /* 0x80000000ff197210 */ /* 0x080fe40007f1e0ff */
[----:B------:R-:W-:Y:S02]  /*2010*/  MOV R42, R0 ;  /* 0x00000000002a7202 */ /* 0x000fe40000000f00 */
[----:B------:R-:W-:Y:S01]  /*2020*/  IADD3.X R21, RZ, ~R23, RZ, P0, !PT ;  /* 0x80000017ff157210 */ /* 0x000fe200007fe4ff */
[----:B------:R-:W-:Y:S01]  /*2030*/  IMAD.WIDE.U32 R32, R36, R25, R32 ;  /* 0x0000001924207225 */ /* 0x000fe200078e0020 */
[----:B------:R-:W-:-:S03]  /*2040*/  MOV R43, R23 ;  /* 0x00000017002b7202 */ /* 0x000fc60000000f00 */
[----:B------:R-:W-:Y:S01]  /*2050*/  IMAD R21, R21, R36, RZ ;  /* 0x0000002415157224 */ /* 0x000fe200078e02ff */
[----:B------:R-:W-:-:S03]  /*2060*/  MOV R26, R32 ;  /* 0x00000020001a7202 */ /* 0x000fc60000000f00 */
[----:B------:R-:W-:-:S05]  /*2070*/  IMAD R21, R6, R25, R21 ;  /* 0x0000001906157224 */ /* 0x000fca00078e0215 */
[----:B------:R-:W-:Y:S01]  /*2080*/  IADD3 R21, R33, R21, RZ ;  /* 0x0000001521157210 */ /* 0x000fe20007ffe0ff */
[----:B------:R-:W-:Y:S05]  /*2090*/  BRA `(.L_x_253) ;  /* 0x0000016000007947 */ /* 0x000fea0003800000 */
.L_x_252:
        /* <DEDUP_REMOVED lines=22> */
.L_x_253:
[----:B------:R-:W-:Y:S05]  /*2200*/  BSYNC B0 ;  /* 0x0000000000007941 */ /* 0x000fea0003800000 */
.L_x_251:
[----:B------:R-:W-:Y:S01]  /*2210*/  LOP3.LUT R0, R21, R5, RZ, 0xfc, !PT ;  /* 0x0000000515007212 */ /* 0x000fe200078efcff */
[----:B------:R-:W-:Y:S03]  /*2220*/  BSSY B0, `(.L_x_254) ;  /* 0x0000028000007945 */ /* 0x000fe60003800000 */
[----:B------:R-:W-:-:S13]  /*2230*/  ISETP.NE.U32.AND P0, PT, R0, RZ, PT ;  /* 0x000000ff0000720c */ /* 0x000fda0003f05070 */
[----:B------:R-:W-:Y:S05]  /*2240*/  @!P0 BRA `(.L_x_255) ;  /* 0x000000f000008947 */ /* 0x000fea0003800000 */
[----:B------:R-:W-:Y:S01]  /*2250*/  IMAD.MOV.U32 R24, RZ, RZ, R3 ;  /* 0x000000ffff187224 */ /* 0x000fe200078e0003 */
[----:B------:R-:W-:Y:S02]  /*2260*/  MOV R6, R5 ;  /* 0x0000000500067202 */ /* 0x000fe40000000f00 */
[----:B------:R-:W-:Y:S02]  /*2270*/  MOV R22, 0x2290 ;  /* 0x0000229000167802 */ /* 0x000fe40000000f00 */
[----:B------:R-:W-:Y:S05]  /*2280*/  CALL.REL.NOINC `($__internal_5_$__cuda_sm20_div_s64) ;  /* 0x0000201000007944 */ /* 0x000fea0003c00000 */
        /* <DEDUP_REMOVED lines=11> */
.L_x_255:
        /* <DEDUP_REMOVED lines=22> */
.L_x_256:
[----:B------:R-:W-:Y:S05]  /*24a0*/  BSYNC B0 ;  /* 0x0000000000007941 */ /* 0x000fea0003800000 */
.L_x_254:
[----:B------:R-:W-:Y:S01]  /*24b0*/  LOP3.LUT R0, R37, R9, RZ, 0xfc, !PT ;  /* 0x0000000925007212 */ /* 0x000fe200078efcff */
[----:B------:R-:W-:Y:S01]  /*24c0*/  IMAD.MOV.U32 R28, RZ, RZ, c[0x0][0x210] ;  /* 0x00008400ff1c7624 */ /* 0x000fe200078e00ff */
[----:B------:R-:W-:Y:S02]  /*24d0*/  BSSY B0, `(.L_x_257) ;  /* 0x0000029000007945 */ /* 0x000fe40003800000 */
[----:B------:R-:W-:Y:S01]  /*24e0*/  ISETP.NE.U32.AND P0, PT, R0, RZ, PT ;  /* 0x000000ff0000720c */ /* 0x000fe20003f05070 */
[C---:B------:R-:W-:Y:S01]  /*24f0*/  IMAD R3, R28.reuse, c[0x0][0x214], RZ ;  /* 0x000085001c037a24 */ /* 0x040fe200078e02ff */
[----:B------:R-:W-:-:S11]  /*2500*/  SEL R28, R28, 0x1, P1 ;  /* 0x000000011c1c7807 */ /* 0x000fd60000800000 */
[----:B------:R-:W-:Y:S05]  /*2510*/  @!P0 BRA `(.L_x_258) ;  /* 0x000000e000008947 */ /* 0x000fea0003800000 */
[----:B------:R-:W-:Y:S01]  /*2520*/  IMAD.MOV.U32 R26, RZ, RZ, R36 ;  /* 0x000000ffff1a7224 */ /* 0x000fe200078e0024 */
[----:B------:R-:W-:Y:S01]  /*2530*/  MOV R24, R31 ;  /* 0x0000001f00187202 */ /* 0x000fe20000000f00 */
[----:B------:R-:W-:Y:S01]  /*2540*/  IMAD.MOV.U32 R21, RZ, RZ, R37 ;  /* 0x000000ffff157224 */ /* 0x000fe200078e0025 */
[----:B------:R-:W-:Y:S02]  /*2550*/  MOV R6, R9 ;  /* 0x0000000900067202 */ /* 0x000fe40000000f00 */
[----:B------:R-:W-:Y:S02]  /*2560*/  MOV R22, 0x2580 ;  /* 0x0000258000167802 */ /* 0x000fe40000000f00 */
[----:B------:R-:W-:Y:S05]  /*2570*/  CALL.REL.NOINC `($__internal_5_$__cuda_sm20_div_s64) ;  /* 0x00001d2000007944 */ /* 0x000fea0003c00000 */
[-C--:B------:R-:W-:Y:S02]  /*2580*/  IADD3 R6, P0, RZ, -R0.reuse, RZ ;  /* 0x80000000ff067210 */ /* 0x080fe40007f1e0ff */
[----:B------:R-:W-:Y:S02]  /*2590*/  MOV R22, R0 ;  /* 0x0000000000167202 */ /* 0x000fe40000000f00 */
[----:B------:R-:W-:Y:S01]  /*25a0*/  IADD3.X R2, RZ, ~R23, RZ, P0, !PT ;  /* 0x80000017ff027210 */ /* 0x000fe200007fe4ff */
[----:B------:R-:W-:-:S04]  /*25b0*/  IMAD.WIDE.U32 R36, R31, R6, R36 ;  /* 0x000000061f247225 */ /* 0x000fc800078e0024 */
[----:B------:R-:W-:-:S04]  /*25c0*/  IMAD R2, R2, R31, RZ ;  /* 0x0000001f02027224 */ /* 0x000fc800078e02ff */
[----:B------:R-:W-:-:S05]  /*25d0*/  IMAD R2, R9, R6, R2 ;  /* 0x0000000609027224 */ /* 0x000fca00078e0202 */
[----:B------:R-:W-:Y:S01]  /*25e0*/  IADD3 R2, R37, R2, RZ ;  /* 0x0000000225027210 */ /* 0x000fe20007ffe0ff */
[----:B------:R-:W-:Y:S05]  /*25f0*/  BRA `(.L_x_259) ;  /* 0x0000016000007947 */ /* 0x000fea0003800000 */
.L_x_258:
[----:B------:R-:W0:Y:S01]  /*2600*/  I2F.U32.RP R6, R31 ;  /* 0x0000001f00067306 */ /* 0x000e220000209000 */
[----:B------:R-:W-:Y:S01]  /*2610*/  HFMA2.MMA R22, -RZ, RZ, 0, 0 ;  /* 0x00000000ff167435 */ /* 0x000fe200000001ff */
[----:B------:R-:W-:-:S06]  /*2620*/  ISETP.NE.U32.AND P0, PT, R31, RZ, PT ;  /* 0x000000ff1f00720c */ /* 0x000fcc0003f05070 */
[----:B0-----:R-:W0:Y:S02]  /*2630*/  MUFU.RCP R2, R6 ;  /* 0x0000000600027308 */ /* 0x001e240000001000 */
[----:B0-----:R-:W-:-:S06]  /*2640*/  IADD3 R2, R2, 0xffffffe, RZ ;  /* 0x0ffffffe02027810 */ /* 0x001fcc0007ffe0ff */
[----:B------:R-:W0:Y:S02]  /*2650*/  F2I.FTZ.U32.TRUNC.NTZ R23, R2 ;  /* 0x0000000200177305 */ /* 0x000e24000021f000 */
[----:B0-----:R-:W-:Y:S01]  /*2660*/  IMAD.MOV R0, RZ, RZ, -R23 ;  /* 0x000000ffff007224 */ /* 0x001fe200078e0a17 */
[----:B------:R-:W-:-:S03]  /*2670*/  MOV R2, RZ ;  /* 0x000000ff00027202 */ /* 0x000fc60000000f00 */
[----:B------:R-:W-:-:S04]  /*2680*/  IMAD R0, R0, R31, RZ ;  /* 0x0000001f00007224 */ /* 0x000fc800078e02ff */
[----:B------:R-:W-:-:S06]  /*2690*/  IMAD.HI.U32 R23, R23, R0, R22 ;  /* 0x0000000017177227 */ /* 0x000fcc00078e0016 */
[----:B------:R-:W-:-:S04]  /*26a0*/  IMAD.HI.U32 R22, R23, R36, RZ ;  /* 0x0000002417167227 */ /* 0x000fc800078e00ff */
[----:B------:R-:W-:Y:S02]  /*26b0*/  IMAD.MOV R0, RZ, RZ, -R22 ;  /* 0x000000ffff007224 */ /* 0x000fe400078e0a16 */
[----:B------:R-:W-:Y:S02]  /*26c0*/  IMAD.MOV.U32 R23, RZ, RZ, RZ ;  /* 0x000000ffff177224 */ /* 0x000fe400078e00ff */
        /* <DEDUP_REMOVED lines=9> */
.L_x_259:
[----:B------:R-:W-:Y:S05]  /*2760*/  BSYNC B0 ;  /* 0x0000000000007941 */ /* 0x000fea0003800000 */
.L_x_257:
[-C--:B------:R-:W-:Y:S01]  /*2770*/  IMAD R0, R35, R20.reuse, RZ ;  /* 0x0000001423007224 */ /* 0x080fe200078e02ff */
[----:B------:R-:W-:Y:S01]  /*2780*/  ULDC.U8 UR5, c[0x0][0x329] ;  /* 0x0000ca4000057ab9 */ /* 0x000fe20000000000 */
[C---:B------:R-:W-:Y:S01]  /*2790*/  IMAD.WIDE.U32 R24, R34.reuse, R20, RZ ;  /* 0x0000001422187225 */ /* 0x040fe200078e00ff */
[----:B------:R-:W-:Y:S01]  /*27a0*/  UISETP.NE.AND UP0, UPT, UR5, URZ, UPT ;  /* 0x0000003f0500728c */ /* 0x000fe2000bf05270 */
[----:B------:R-:W-:Y:S01]  /*27b0*/  SHF.R.S32.HI R21, RZ, 0x1f, R28 ;  /* 0x0000001fff157819 */ /* 0x000fe2000001141c */
[----:B------:R-:W-:Y:S01]  /*27c0*/  ULDC UR4, c[0x0][0x214] ;  /* 0x0000850000047ab9 */ /* 0x000fe20000000800 */
[----:B------:R-:W-:Y:S01]  /*27d0*/  IMAD R35, R34, R19, R0 ;  /* 0x0000001322237224 */ /* 0x000fe200078e0200 */
[----:B------:R-:W-:Y:S01]  /*27e0*/  USEL UR4, UR4, 0x1, !UP0 ;  /* 0x0000000104047887 */ /* 0x000fe2000c000000 */
[----:B------:R-:W-:Y:S01]  /*27f0*/  IMAD R9, R2, R3, RZ ;  /* 0x0000000302097224 */ /* 0x000fe200078e02ff */
[----:B------:R-:W-:Y:S01]  /*2800*/  BSSY B0, `(.L_x_260) ;  /* 0x0000040000007945 */ /* 0x000fe20003800000 */
[----:B------:R-:W-:Y:S01]  /*2810*/  IMAD R5, R5, R28, RZ ;  /* 0x0000001c05057224 */ /* 0x000fe200078e02ff */
[----:B------:R-:W-:Y:S01]  /*2820*/  IADD3 R35, R25, R35, RZ ;  /* 0x0000002319237210 */ /* 0x000fe20007ffe0ff */
[----:B------:R-:W-:Y:S01]  /*2830*/  USHF.R.S32.HI UR5, URZ, 0x1f, UR4 ;  /* 0x0000001f3f057899 */ /* 0x000fe20008011404 */
[----:B------:R-:W-:-:S02]  /*2840*/  IMAD R23, R23, UR4, RZ ;  /* 0x0000000417177c24 */ /* 0x000fc4000f8e02ff */
[----:B------:R-:W-:Y:S02]  /*2850*/  IMAD R21, R21, R32, R5 ;  /* 0x0000002015157224 */ /* 0x000fe400078e0205 */
[-C--:B------:R-:W-:Y:S02]  /*2860*/  IMAD R0, R35, R18.reuse, RZ ;  /* 0x0000001223007224 */ /* 0x080fe400078e02ff */
[----:B------:R-:W-:-:S04]  /*2870*/  IMAD.WIDE.U32 R34, R24, R18, RZ ;  /* 0x0000001218227225 */ /* 0x000fc800078e00ff */
[----:B------:R-:W-:Y:S01]  /*2880*/  IMAD R25, R17, R24, R0 ;  /* 0x0000001811197224 */ /* 0x000fe200078e0200 */
[----:B------:R-:W-:Y:S01]  /*2890*/  SHF.R.S32.HI R0, RZ, 0x1f, R3 ;  /* 0x0000001fff007819 */ /* 0x000fe20000011403 */
[----:B------:R-:W-:-:S03]  /*28a0*/  IMAD.WIDE.U32 R38, R36, R3, RZ ;  /* 0x0000000324267225 */ /* 0x000fc600078e00ff */
[----:B------:R-:W-:Y:S01]  /*28b0*/  IADD3 R6, R35, R25, RZ ;  /* 0x0000001923067210 */ /* 0x000fe20007ffe0ff */
[----:B------:R-:W-:Y:S02]  /*28c0*/  IMAD R9, R0, R36, R9 ;  /* 0x0000002400097224 */ /* 0x000fe400078e0209 */
[----:B------:R-:W-:Y:S01]  /*28d0*/  IMAD.WIDE.U32 R32, R32, R28, RZ ;  /* 0x0000001c20207225 */ /* 0x000fe200078e00ff */
[----:B------:R-:W-:Y:S02]  /*28e0*/  LOP3.LUT R0, R43, R6, RZ, 0xfc, !PT ;  /* 0x000000062b007212 */ /* 0x000fe400078efcff */
[----:B------:R-:W-:Y:S01]  /*28f0*/  IADD3 R9, R39, R9, RZ ;  /* 0x0000000927097210 */ /* 0x000fe20007ffe0ff */
[----:B------:R-:W-:Y:S01]  /*2900*/  IMAD R23, R22, UR5, R23 ;  /* 0x0000000516177c24 */ /* 0x000fe2000f8e0217 */
[----:B------:R-:W-:Y:S01]  /*2910*/  ISETP.NE.U32.AND P0, PT, R0, RZ, PT ;  /* 0x000000ff0000720c */ /* 0x000fe20003f05070 */
[----:B------:R-:W-:-:S04]  /*2920*/  IMAD.WIDE.U32 R36, R22, UR4, RZ ;  /* 0x0000000416247c25 */ /* 0x000fc8000f8e00ff */
[----:B------:R-:W-:Y:S01]  /*2930*/  IMAD R5, R8, R3, RZ ;  /* 0x0000000308057224 */ /* 0x000fe200078e02ff */
[----:B------:R-:W-:Y:S01]  /*2940*/  IADD3 R8, R37, R23, RZ ;  /* 0x0000001725087210 */ /* 0x000fe20007ffe0ff */
[----:B------:R-:W-:Y:S01]  /*2950*/  IMAD R4, R4, R3, RZ ;  /* 0x0000000304047224 */ /* 0x000fe200078e02ff */
[----:B------:R-:W-:-:S05]  /*2960*/  IADD3 R3, R33, R21, RZ ;  /* 0x0000001521037210 */ /* 0x000fca0007ffe0ff */
[----:B------:R-:W-:Y:S05]  /*2970*/  @!P0 BRA `(.L_x_261) ;  /* 0x0000011000008947 */ /* 0x000fea0003800000 */
[----:B------:R-:W-:Y:S01]  /*2980*/  IMAD.MOV.U32 R26, RZ, RZ, R42 ;  /* 0x000000ffff1a7224 */ /* 0x000fe200078e002a */
[----:B------:R-:W-:Y:S01]  /*2990*/  MOV R21, R43 ;  /* 0x0000002b00157202 */ /* 0x000fe20000000f00 */
[----:B------:R-:W-:Y:S01]  /*29a0*/  IMAD.MOV.U32 R24, RZ, RZ, R34 ;  /* 0x000000ffff187224 */ /* 0x000fe200078e0022 */
[----:B------:R-:W-:Y:S02]  /*29b0*/  MOV R22, 0x29d0 ;  /* 0x000029d000167802 */ /* 0x000fe40000000f00 */
[----:B------:R-:W-:Y:S05]  /*29c0*/  CALL.REL.NOINC `($__internal_5_$__cuda_sm20_div_s64) ;  /* 0x000018d000007944 */ /* 0x000fea0003c00000 */
        /* <DEDUP_REMOVED lines=12> */
.L_x_261:
        /* <DEDUP_REMOVED lines=23> */
.L_x_262:
[----:B------:R-:W-:Y:S05]  /*2c00*/  BSYNC B0 ;  /* 0x0000000000007941 */ /* 0x000fea0003800000 */
.L_x_260:
        /* <DEDUP_REMOVED lines=19> */
.L_x_264:
        /* <DEDUP_REMOVED lines=22> */
.L_x_265:
[----:B------:R-:W-:Y:S05]  /*2ea0*/  BSYNC B0 ;  /* 0x0000000000007941 */ /* 0x000fea0003800000 */
.L_x_263:
        /* <DEDUP_REMOVED lines=14> */
[----:B------:R-:W-:-:S03]  /*2f90*/  MOV R25, R43 ;  /* 0x0000002b00197202 */ /* 0x000fc60000000f00 */
[----:B------:R-:W-:Y:S02]  /*2fa0*/  IMAD R21, R21, R18, RZ ;  /* 0x0000001215157224 */ /* 0x000fe400078e02ff */
[----:B------:R-:W-:-:S04]  /*2fb0*/  IMAD.WIDE.U32 R24, R18, R2, R24 ;  /* 0x0000000212187225 */ /* 0x000fc800078e0018 */
[----:B------:R-:W-:Y:S02]  /*2fc0*/  IMAD R17, R17, R2, R21 ;  /* 0x0000000211117224 */ /* 0x000fe400078e0215 */
[----:B------:R-:W-:-:S03]  /*2fd0*/  IMAD.MOV.U32 R18, RZ, RZ, R24 ;  /* 0x000000ffff127224 */ /* 0x000fc600078e0018 */
[----:B------:R-:W-:Y:S01]  /*2fe0*/  IADD3 R17, R25, R17, RZ ;  /* 0x0000001119117210 */ /* 0x000fe20007ffe0ff */
[----:B------:R-:W-:Y:S05]  /*2ff0*/  BRA `(.L_x_268) ;  /* 0x0000017000007947 */ /* 0x000fea0003800000 */
.L_x_267:
        /* <DEDUP_REMOVED lines=23> */
.L_x_268:
[----:B------:R-:W-:Y:S05]  /*3170*/  BSYNC B0 ;  /* 0x0000000000007941 */ /* 0x000fea0003800000 */
.L_x_266:
[----:B------:R-:W-:Y:S01]  /*3180*/  LOP3.LUT R2, R35, R15, RZ, 0xfc, !PT ;  /* 0x0000000f23027212 */ /* 0x000fe200078efcff */
[-C--:B------:R-:W-:Y:S01]  /*3190*/  IMAD R0, R23, R11.reuse, RZ ;  /* 0x0000000b17007224 */ /* 0x080fe200078e02ff */
[----:B------:R-:W-:Y:S01]  /*31a0*/  SHF.R.S32.HI R21, RZ, 0x1f, R11 ;  /* 0x0000001fff157819 */ /* 0x000fe2000001140b */
[----:B------:R-:W-:Y:S01]  /*31b0*/  IMAD R44, R28, c[0x0][0x214], RZ ;  /* 0x000085001c2c7a24 */ /* 0x000fe200078e02ff */
[----:B------:R-:W-:Y:S01]  /*31c0*/  ISETP.NE.U32.AND P0, PT, R2, RZ, PT ;  /* 0x000000ff0200720c */ /* 0x000fe20003f05070 */
[----:B------:R-:W-:Y:S01]  /*31d0*/  IMAD.WIDE.U32 R42, R22, R11, RZ ;  /* 0x0000000b162a7225 */ /* 0x000fe200078e00ff */
[----:B------:R-:W-:Y:S01]  /*31e0*/  SHF.R.S32.HI R23, RZ, 0x1f, R4 ;  /* 0x0000001fff177819 */ /* 0x000fe20000011404 */
[----:B------:R-:W-:Y:S02]  /*31f0*/  BSSY B0, `(.L_x_269) ;  /* 0x0000036000007945 */ /* 0x000fe40003800000 */
[----:B------:R-:W-:Y:S01]  /*3200*/  IMAD R11, R21, R22, R0 ;  /* 0x00000016150b7224 */ /* 0x000fe200078e0200 */
[----:B------:R-:W-:Y:S01]  /*3210*/  SHF.R.S32.HI R21, RZ, 0x1f, R44 ;  /* 0x0000001fff157819 */ /* 0x000fe2000001142c */
[----:B------:R-:W-:-:S02]  /*3220*/  IMAD R17, R17, R4, RZ ;  /* 0x0000000411117224 */ /* 0x000fc400078e02ff */
[----:B------:R-:W-:Y:S01]  /*3230*/  IMAD R0, R19, R44, RZ ;  /* 0x0000002c13007224 */ /* 0x000fe200078e02ff */
[----:B------:R-:W-:Y:S01]  /*3240*/  IADD3 R11, R43, R11, RZ ;  /* 0x0000000b2b0b7210 */ /* 0x000fe20007ffe0ff */
[----:B------:R-:W-:Y:S02]  /*3250*/  IMAD R17, R23, R18, R17 ;  /* 0x0000001217117224 */ /* 0x000fe400078e0211 */
        /* <DEDUP_REMOVED lines=24> */
.L_x_270:
        /* <DEDUP_REMOVED lines=23> */
.L_x_271:
[----:B------:R-:W-:Y:S05]  /*3550*/  BSYNC B0 ;  /* 0x0000000000007941 */ /* 0x000fea0003800000 */
.L_x_269:
[----:B------:R-:W-:Y:S01]  /*3560*/  LOP3.LUT R0, R35, R13, RZ, 0xfc, !PT ;  /* 0x0000000d23007212 */ /* 0x000fe200078efcff */
[----:B------:R-:W-:Y:S01]  /*3570*/  IMAD R47, R7, R28, RZ ;  /* 0x0000001c072f7224 */ /* 0x000fe200078e02ff */
[----:B------:R-:W-:Y:S02]  /*3580*/  BSSY B0, `(.L_x_272) ;  /* 0x0000030000007945 */ /* 0x000fe40003800000 */
[----:B------:R-:W-:Y:S01]  /*3590*/  ISETP.NE.U32.AND P0, PT, R0, RZ, PT ;  /* 0x000000ff0000720c */ /* 0x000fe20003f05070 */
        /* <DEDUP_REMOVED lines=16> */
[----:B------:R-:W-:-:S03]  /*36a0*/  MOV R21, R35 ;  /* 0x0000002300157202 */ /* 0x000fc60000000f00 */
[----:B------:R-:W-:Y:S02]  /*36b0*/  IMAD R15, R15, R14, RZ ;  /* 0x0000000e0f0f7224 */ /* 0x000fe400078e02ff */
[----:B------:R-:W-:-:S04]  /*36c0*/  IMAD.WIDE.U32 R20, R14, R2, R20 ;  /* 0x000000020e147225 */ /* 0x000fc800078e0014 */
[----:B------:R-:W-:Y:S02]  /*36d0*/  IMAD R2, R13, R2, R15 ;  /* 0x000000020d027224 */ /* 0x000fe400078e020f */
[----:B------:R-:W-:-:S03]  /*36e0*/  IMAD.MOV.U32 R14, RZ, RZ, R20 ;  /* 0x000000ffff0e7224 */ /* 0x000fc600078e0014 */
[----:B------:R-:W-:Y:S01]  /*36f0*/  IADD3 R2, R21, R2, RZ ;  /* 0x0000000215027210 */ /* 0x000fe20007ffe0ff */
[----:B------:R-:W-:Y:S05]  /*3700*/  BRA `(.L_x_274) ;  /* 0x0000017000007947 */ /* 0x000fea0003800000 */
.L_x_273:
        /* <DEDUP_REMOVED lines=23> */
.L_x_274:
[----:B------:R-:W-:Y:S05]  /*3880*/  BSYNC B0 ;  /* 0x0000000000007941 */ /* 0x000fea0003800000 */
.L_x_272:
[----:B------:R-:W-:Y:S02]  /*3890*/  IADD3 R33, P1, P0, R38, R36, R32 ;  /* 0x0000002426217210 */ /* 0x000fe4000783e020 */
[----:B------:R-:W-:Y:S02]  /*38a0*/  SHF.R.S32.HI R0, RZ, 0x1f, R10 ;  /* 0x0000001fff007819 */ /* 0x000fe4000001140a */
[----:B------:R-:W-:Y:S02]  /*38b0*/  IADD3 R33, P3, P2, R42, R33, R44 ;  /* 0x000000212a217210 */ /* 0x000fe40007a7e02c */
[----:B------:R-:W-:Y:S02]  /*38c0*/  IADD3.X R3, R9, R8, R3, P1, P0 ;  /* 0x0000000809037210 */ /* 0x000fe40000fe0403 */
[----:B------:R-:W-:Y:S02]  /*38d0*/  IADD3 R18, P1, P0, R46, R33, R18 ;  /* 0x000000212e127210 */ /* 0x000fe4000783e012 */
[----:B------:R-:W-:Y:S01]  /*38e0*/  IADD3.X R4, R11, R3, R4, P3, P2 ;  /* 0x000000030b047210 */ /* 0x000fe20001fe4404 */
[----:B------:R-:W-:-:S03]  /*38f0*/  IMAD R3, R23, R10, RZ ;  /* 0x0000000a17037224 */ /* 0x000fc600078e02ff */
[----:B------:R-:W-:Y:S01]  /*3900*/  IADD3.X R19, R16, R4, R17, P1, P0 ;  /* 0x0000000410137210 */ /* 0x000fe20000fe0411 */
[-C--:B------:R-:W-:Y:S02]  /*3910*/  IMAD R0, R0, R22.reuse, R3 ;  /* 0x0000001600007224 */ /* 0x080fe400078e0203 */
[----:B------:R-:W-:Y:S01]  /*3920*/  IMAD R3, R2, R5, RZ ;  /* 0x0000000502037224 */ /* 0x000fe200078e02ff */
[----:B------:R-:W-:Y:S01]  /*3930*/  SHF.R.S32.HI R2, RZ, 0x1f, R5 ;  /* 0x0000001fff027819 */ /* 0x000fe20000011405 */
        /* <DEDUP_REMOVED lines=9> */
.L_x_250:
[----:B------:R-:W-:-:S04]  /*39d0*/  LEA R2, P0, R32, c[0x0][0x200], 0x2 ;  /* 0x0000800020027a11 */ /* 0x000fc800078010ff */
[----:B------:R-:W-:-:S05]  /*39e0*/  LEA.HI.X R3, R32, c[0x0][0x204], R33, 0x2, P0 ;  /* 0x0000810020037a11 */ /* 0x000fca00000f1421 */
[----:B------:R0:W-:Y:S04]  /*39f0*/  STG.E [R2.64], R27 ;  /* 0x0000001b02007986 */ /* 0x0001e8000c101908 */
.L_x_249:
[----:B------:R-:W-:Y:S05]  /*3a00*/  BSYNC B1 ;  /* 0x0000000000017941 */ /* 0x000fea0003800000 */
.L_x_248:
[----:B------:R-:W1:Y:S01]  /*3a10*/  S2R R18, SR_TID.X ;  /* 0x0000000000127919 */ /* 0x000e620000002100 */
[----:B------:R-:W-:Y:S01]  /*3a20*/  HFMA2.MMA R5, -RZ, RZ, 0, 0 ;  /* 0x00000000ff057435 */ /* 0x000fe200000001ff */
[----:B-1----:R-:W-:-:S04]  /*3a30*/  SHF.R.S32.HI R17, RZ, 0x1f, R18 ;  /* 0x0000001fff117819 */ /* 0x002fc80000011412 */
[CC--:B0-----:R-:W-:Y:S02]  /*3a40*/  LEA.HI R3, R17.reuse, R18.reuse, RZ, 0x2 ;  /* 0x0000001211037211 */ /* 0x0c1fe400078f10ff */
[----:B------:R-:W-:Y:S02]  /*3a50*/  LEA.HI R17, R17, R18, RZ, 0x3 ;  /* 0x0000001211117211 */ /* 0x000fe400078f18ff */
[----:B------:R-:W-:-:S05]  /*3a60*/  LOP3.LUT R3, R3, 0xfffffffc, RZ, 0xc0, !PT ;  /* 0xfffffffc03037812 */ /* 0x000fca00078ec0ff */
[----:B------:R-:W-:-:S05]  /*3a70*/  IMAD.IADD R0, R18, 0x1, -R3 ;  /* 0x0000000112007824 */ /* 0x000fca00078e0a03 */
[----:B------:R-:W-:-:S13]  /*3a80*/  ISETP.GE.OR P5, PT, R0, c[0x0][0x314], P5 ;  /* 0x0000c50000007a0c */ /* 0x000fda0002fa6670 */
[----:B------:R-:W-:Y:S02]  /*3a90*/  @!P5 FADD.FTZ R4, -R27, R30 ;  /* 0x0000001e1b04d221 */ /* 0x000fe40000010100 */
[----:B------:R-:W-:Y:S01]  /*3aa0*/  @!P5 IMAD R9, R0, 0x44, R3 ;  /* 0x000000440009d824 */ /* 0x000fe200078e0203 */
[----:B------:R-:W-:Y:S01]  /*3ab0*/  LOP3.LUT R3, R17, 0x3ffffff8, RZ, 0xc0, !PT ;  /* 0x3ffffff811037812 */ /* 0x000fe200078ec0ff */
[----:B------:R-:W-:Y:S01]  /*3ac0*/  @!P5 FMUL.FTZ R4, R4, 1.4426950216293334961 ;  /* 0x3fb8aa3b0404d820 */ /* 0x000fe20000410000 */
[----:B------:R-:W-:Y:S01]  /*3ad0*/  SHF.R.S32.HI R17, RZ, 0x3, R17 ;  /* 0x00000003ff117819 */ /* 0x000fe20000011411 */
[----:B------:R-:W-:Y:S02]  /*3ae0*/  IMAD.MOV.U32 R0, RZ, RZ, c[0x0][0x314] ;  /* 0x0000c500ff007624 */ /* 0x000fe400078e00ff */
[----:B------:R-:W-:Y:S02]  /*3af0*/  IMAD.IADD R18, R18, 0x1, -R3 ;  /* 0x0000000112127824 */ /* 0x000fe400078e0a03 */
[----:B------:R-:W0:Y:S01]  /*3b00*/  @!P5 MUFU.EX2 R4, R4 ;  /* 0x000000040004d308 */ /* 0x000e220000000800 */
[----:B------:R-:W-:Y:S01]  /*3b10*/  ISETP.GE.AND P0, PT, R0, 0x1, PT ;  /* 0x000000010000780c */ /* 0x000fe20003f06270 */
[----:B------:R-:W-:Y:S01]  /*3b20*/  CS2R R2, SRZ ;  /* 0x0000000000027805 */ /* 0x000fe2000001ff00 */
[----:B------:R-:W-:Y:S01]  /*3b30*/  IMAD.MOV.U32 R0, RZ, RZ, RZ ;  /* 0x000000ffff007224 */ /* 0x000fe200078e00ff */
[----:B------:R-:W-:Y:S01]  /*3b40*/  SHF.L.U32 R18, R18, 0x2, RZ ;  /* 0x0000000212127819 */ /* 0x000fe200000006ff */
[----:B0-----:R0:W-:Y:S04]  /*3b50*/  @!P5 STS [R9], R4 ;  /* 0x000000040900d388 */ /* 0x0011e80000000800 */
[----:B------:R-:W-:Y:S06]  /*3b60*/  BAR.SYNC.DEFER_BLOCKING 0x0 ;  /* 0x0000000000007b1d */ /* 0x000fec0000010000 */
        /* <DEDUP_REMOVED lines=18> */
.L_x_278:
[----:B------:R-:W-:Y:S01]  /*3c90*/  BSSY B0, `(.L_x_276) ;  /* 0x0000007000007945 */ /* 0x000fe20003800000 */
[----:B------:R-:W-:-:S05]  /*3ca0*/  @P2 BRA `(.L_x_277) ;  /* 0x0000005000002947 */ /* 0x000fca0003800000 */
[----:B------:R-:W-:Y:S01]  /*3cb0*/  ISETP.GE.AND P0, PT, R18, c[0x0][0x220], PT ;  /* 0x0000880012007a0c */ /* 0x000fe20003f06270 */
[----:B------:R-:W-:Y:S01]  /*3cc0*/  CS2R R8, SRZ ;  /* 0x0000000000087805 */ /* 0x000fe2000001ff00 */
[----:B------:R-:W-:Y:S11]  /*3cd0*/  CS2R R10, SRZ ;  /* 0x00000000000a7805 */ /* 0x000ff6000001ff00 */
[----:B------:R-:W-:Y:S05]  /*3ce0*/  @!P0 MOV R15, R13 ;  /* 0x0000000d000f8202 */ /* 0x000fea0000000f00 */
[----:B------:R0:W5:Y:S02]  /*3cf0*/  @!P0 LDG.E.128 R8, [R14.64] ;  /* 0x000000080e088981 */ /* 0x000164000c1e1d00 */
.L_x_277:
[----:B------:R-:W-:Y:S05]  /*3d00*/  BSYNC B0 ;  /* 0x0000000000007941 */ /* 0x000fea0003800000 */
.L_x_276:
        /* <DEDUP_REMOVED lines=11> */
.L_x_275:
[----:B------:R-:W-:Y:S02]  /*3dc0*/  IADD3 R17, R17, UR7, RZ ;  /* 0x0000000711117c10 */ /* 0x000fe4000fffe0ff */
[----:B0-----:R-:W-:-:S02]  /*3dd0*/  F2FP.BF16.PACK_AB R4, R3, R0 ;  /* 0x000000000304723e */ /* 0x001fc400000010ff */
[----:B------:R-:W-:Y:S02]  /*3de0*/  ISETP.GE.AND P0, PT, R17, R12, PT ;  /* 0x0000000c1100720c */ /* 0x000fe40003f06270 */
[----:B------:R-:W-:-:S11]  /*3df0*/  F2FP.BF16.PACK_AB R5, R5, R2 ;  /* 0x000000020505723e */ /* 0x000fd600000010ff */
[----:B------:R-:W-:Y:S05]  /*3e00*/  @P0 EXIT ;  /* 0x000000000000094d */ /* 0x000fea0003800000 */
[----:B------:R-:W-:-:S13]  /*3e10*/  ISETP.GE.AND P0, PT, R18, c[0x0][0x220], PT ;  /* 0x0000880012007a0c */ /* 0x000fda0003f06270 */
[----:B------:R-:W-:Y:S05]  /*3e20*/  @P0 EXIT ;  /* 0x000000000000094d */ /* 0x000fea0003800000 */
[----:B------:R-:W-:Y:S02]  /*3e30*/  IABS R6, R7 ;  /* 0x0000000700067213 */ /* 0x000fe40000000000 */
[----:B------:R-:W-:Y:S02]  /*3e40*/  IABS R8, R17 ;  /* 0x0000001100087213 */ /* 0x000fe40000000000 */
[----:B------:R-:W0:Y:S01]  /*3e50*/  I2F.RP R2, R6 ;  /* 0x0000000600027306 */ /* 0x000e220000209400 */
[----:B------:R-:W-:Y:S02]  /*3e60*/  IABS R9, R7 ;  /* 0x0000000700097213 */ /* 0x000fe40000000000 */
[----:B------:R-:W-:-:S03]  /*3e70*/  SHF.R.S32.HI R19, RZ, 0x1f, R18 ;  /* 0x0000001fff137819 */ /* 0x000fc60000011412 */
[----:B------:R-:W-:Y:S02]  /*3e80*/  IMAD.MOV R9, RZ, RZ, -R9 ;  /* 0x000000ffff097224 */ /* 0x000fe400078e0a09 */
[----:B0-----:R-:W0:Y:S02]  /*3e90*/  MUFU.RCP R10, R2 ;  /* 0x00000002000a7308 */ /* 0x001e240000001000 */
[----:B0-----:R-:W-:-:S06]  /*3ea0*/  IADD3 R10, R10, 0xffffffe, RZ ;  /* 0x0ffffffe0a0a7810 */ /* 0x001fcc0007ffe0ff */
[----:B------:R-:W0:Y:S02]  /*3eb0*/  F2I.FTZ.U32.TRUNC.NTZ R11, R10 ;  /* 0x0000000a000b7305 */ /* 0x000e24000021f000 */
[----:B0-----:R-:W-:Y:S02]  /*3ec0*/  IMAD.MOV R0, RZ, RZ, -R11 ;  /* 0x000000ffff007224 */ /* 0x001fe400078e0a0b */
[----:B------:R-:W-:Y:S02]  /*3ed0*/  IMAD.MOV.U32 R10, RZ, RZ, RZ ;  /* 0x000000ffff0a7224 */ /* 0x000fe400078e00ff */
[----:B------:R-:W-:Y:S01]  /*3ee0*/  IMAD R3, R0, R6, RZ ;  /* 0x0000000600037224 */ /* 0x000fe200078e02ff */
[----:B------:R-:W-:-:S03]  /*3ef0*/  IABS R0, c[0x0][0x214] ;  /* 0x0000850000007a13 */ /* 0x000fc60000000000 */
[----:B------:R-:W-:-:S06]  /*3f00*/  IMAD.HI.U32 R3, R11, R3, R10 ;  /* 0x000000030b037227 */ /* 0x000fcc00078e000a */
[----:B------:R-:W-:Y:S02]  /*3f10*/  IMAD.HI.U32 R2, R3, R8, RZ ;  /* 0x0000000803027227 */ /* 0x000fe400078e00ff */
[----:B------:R-:W0:Y:S02]  /*3f20*/  I2F.RP R3, R0 ;  /* 0x0000000000037306 */ /* 0x000e240000209400 */
[----:B------:R-:W-:-:S05]  /*3f30*/  IMAD R9, R2, R9, R8 ;  /* 0x0000000902097224 */ /* 0x000fca00078e0208 */
[----:B------:R-:W-:Y:S01]  /*3f40*/  ISETP.GT.U32.AND P1, PT, R6, R9, PT ;  /* 0x000000090600720c */ /* 0x000fe20003f24070 */
[----:B0-----:R-:W0:-:S12]  /*3f50*/  MUFU.RCP R3, R3 ;  /* 0x0000000300037308 */ /* 0x001e180000001000 */
[-C--:B------:R-:W-:Y:S02]  /*3f60*/  @!P1 IADD3 R9, R9, -R6.reuse, RZ ;  /* 0x8000000609099210 */ /* 0x080fe40007ffe0ff */
[----:B------:R-:W-:Y:S02]  /*3f70*/  @!P1 IADD3 R2, R2, 0x1, RZ ;  /* 0x0000000102029810 */ /* 0x000fe40007ffe0ff */
[----:B------:R-:W-:Y:S02]  /*3f80*/  ISETP.GE.U32.AND P2, PT, R9, R6, PT ;  /* 0x000000060900720c */ /* 0x000fe40003f46070 */
[----:B------:R-:W-:Y:S02]  /*3f90*/  LOP3.LUT R6, R17, R7, RZ, 0x3c, !PT ;  /* 0x0000000711067212 */ /* 0x000fe400078e3cff */
[----:B------:R-:W-:Y:S02]  /*3fa0*/  ISETP.NE.AND P1, PT, R7, RZ, PT ;  /* 0x000000ff0700720c */ /* 0x000fe40003f25270 */
[----:B------:R-:W-:-:S02]  /*3fb0*/  ISETP.GE.AND P0, PT, R6, RZ, PT ;  /* 0x000000ff0600720c */ /* 0x000fc40003f06270 */
[----:B0-----:R-:W-:-:S04]  /*3fc0*/  IADD3 R10, R3, 0xffffffe, RZ ;  /* 0x0ffffffe030a7810 */ /* 0x001fc80007ffe0ff */
[----:B------:R0:W1:Y:S01]  /*3fd0*/  F2I.FTZ.U32.TRUNC.NTZ R11, R10 ;  /* 0x0000000a000b7305 */ /* 0x000062000021f000 */
[----:B------:R-:W-:-:S06]  /*3fe0*/  @P2 IADD3 R2, R2, 0x1, RZ ;  /* 0x0000000102022810 */ /* 0x000fcc0007ffe0ff */
[----:B------:R-:W-:Y:S01]  /*3ff0*/  @!P0 IMAD.MOV R2, RZ, RZ, -R2 ;  /* 0x000000ffff028224 */ /* 0x000fe200078e0a02 */
[----:B------:R-:W-:-:S05]  /*4000*/  @!P1 LOP3.LUT R2, RZ, R7, RZ, 0x33, !PT ;  /* 0x00000007ff029212 */ /* 0x000fca00078e33ff */
[C---:B------:R-:W-:Y:S02]  /*4010*/  IMAD R8, R2.reuse, R7, RZ ;  /* 0x0000000702087224 */ /* 0x040fe400078e02ff */
[----:B------:R-:W-:Y:S01]  /*4020*/  IMAD.WIDE.U32 R18, R2, c[0x0][0x1e0], R18 ;  /* 0x0000780002127a25 */ /* 0x000fe200078e0012 */
[----:B0-----:R-:W-:-:S03]  /*4030*/  HFMA2.MMA R10, -RZ, RZ, 0, 0 ;  /* 0x00000000ff0a7435 */ /* 0x001fc600000001ff */
[----:B-1----:R-:W-:Y:S02]  /*4040*/  IMAD.MOV R3, RZ, RZ, -R11 ;  /* 0x000000ffff037224 */ /* 0x002fe400078e0a0b */
[----:B------:R-:W-:Y:S02]  /*4050*/  IMAD.IADD R7, R17, 0x1, -R8 ;  /* 0x0000000111077824 */ /* 0x000fe400078e0a08 */
[----:B------:R-:W-:-:S03]  /*4060*/  IMAD R6, R3, R0, RZ ;  /* 0x0000000003067224 */ /* 0x000fc600078e02ff */
[----:B------:R-:W-:Y:S01]  /*4070*/  IABS R3, R7 ;  /* 0x0000000700037213 */ /* 0x000fe20000000000 */
[----:B------:R-:W-:Y:S01]  /*4080*/  IMAD.HI.U32 R6, R11, R6, R10 ;  /* 0x000000060b067227 */ /* 0x000fe200078e000a */
[----:B------:R-:W-:-:S04]  /*4090*/  LOP3.LUT R7, R7, c[0x0][0x214], RZ, 0x3c, !PT ;  /* 0x0000850007077a12 */ /* 0x000fc800078e3cff */
[----:B------:R-:W-:Y:S01]  /*40a0*/  ISETP.GE.AND P1, PT, R7, RZ, PT ;  /* 0x000000ff0700720c */ /* 0x000fe20003f26270 */
        /* <DEDUP_REMOVED lines=11> */
[----:B------:R-:W-:Y:S02]  /*4160*/  @P2 IADD3 R9, R9, 0x1, RZ ;  /* 0x0000000109092810 */ /* 0x000fe40007ffe0ff */
[----:B------:R-:W-:Y:S02]  /*4170*/  IMAD.IADD R19, R19, 0x1, R3 ;  /* 0x0000000113137824 */ /* 0x000fe400078e0203 */
[----:B------:R-:W-:Y:S02]  /*4180*/  @!P1 IADD3 R9, -R9, RZ, RZ ;  /* 0x000000ff09099210 */ /* 0x000fe40007ffe1ff */
[----:B------:R-:W-:-:S04]  /*4190*/  @!P0 LOP3.LUT R9, RZ, c[0x0][0x214], RZ, 0x33, !PT ;  /* 0x00008500ff098a12 */ /* 0x000fc800078e33ff */
[----:B------:R-:W-:Y:S01]  /*41a0*/  SHF.R.S32.HI R0, RZ, 0x1f, R9 ;  /* 0x0000001fff007819 */ /* 0x000fe20000011409 */
[C---:B------:R-:W-:Y:S02]  /*41b0*/  IMAD R8, R9.reuse, c[0x0][0x214], R8 ;  /* 0x0000850009087a24 */ /* 0x040fe400078e0208 */
[----:B------:R-:W-:-:S04]  /*41c0*/  IMAD.WIDE.U32 R18, R9, c[0x0][0x1f0], R18 ;  /* 0x00007c0009127a25 */ /* 0x000fc800078e0012 */
[----:B------:R-:W-:Y:S02]  /*41d0*/  IMAD R0, R0, c[0x0][0x1f0], RZ ;  /* 0x00007c0000007a24 */ /* 0x000fe400078e02ff */
[----:B------:R-:W-:Y:S02]  /*41e0*/  IMAD.IADD R8, R17, 0x1, -R8 ;  /* 0x0000000111087824 */ /* 0x000fe400078e0a08 */
[----:B------:R-:W-:-:S03]  /*41f0*/  IMAD R9, R9, c[0x0][0x1f4], R0 ;  /* 0x00007d0009097a24 */ /* 0x000fc600078e0200 */
[----:B------:R-:W-:Y:S02]  /*4200*/  SHF.R.S32.HI R0, RZ, 0x1f, R8 ;  /* 0x0000001fff007819 */ /* 0x000fe40000011408 */
[----:B------:R-:W-:-:S03]  /*4210*/  IADD3 R19, R19, R9, RZ ;  /* 0x0000000913137210 */ /* 0x000fc60007ffe0ff */
[----:B------:R-:W-:-:S04]  /*4220*/  IMAD R3, R0, c[0x0][0x1e8], RZ ;  /* 0x00007a0000037a24 */ /* 0x000fc800078e02ff */
[C---:B------:R-:W-:Y:S02]  /*4230*/  IMAD R3, R8.reuse, c[0x0][0x1ec], R3 ;  /* 0x00007b0008037a24 */ /* 0x040fe400078e0203 */
[----:B------:R-:W-:-:S04]  /*4240*/  IMAD.WIDE.U32 R8, R8, c[0x0][0x1e8], R18 ;  /* 0x00007a0008087a25 */ /* 0x000fc800078e0012 */
[----:B------:R-:W-:Y:S01]  /*4250*/  IMAD.IADD R3, R9, 0x1, R3 ;  /* 0x0000000109037824 */ /* 0x000fe200078e0203 */
[----:B------:R-:W-:-:S04]  /*4260*/  LEA R2, P0, R8, c[0x0][0x1d0], 0x1 ;  /* 0x0000740008027a11 */ /* 0x000fc800078008ff */
[----:B------:R-:W-:-:S05]  /*4270*/  LEA.HI.X R3, R8, c[0x0][0x1d4], R3, 0x1, P0 ;  /* 0x0000750008037a11 */ /* 0x000fca00000f0c03 */
[----:B------:R-:W-:Y:S01]  /*4280*/  STG.E.64 [R2.64], R4 ;  /* 0x0000000402007986 */ /* 0x000fe2000c101b08 */
[----:B------:R-:W-:Y:S05]  /*4290*/  EXIT ;  /* 0x000000000000794d */ /* 0x000fea0003800000 */
        .weak           $__internal_5_$__cuda_sm20_div_s64
        .type           $__internal_5_$__cuda_sm20_div_s64,@function
        .size           $__internal_5_$__cuda_sm20_div_s64,(.L_x_5153 - $__internal_5_$__cuda_sm20_div_s64)
$__internal_5_$__cuda_sm20_div_s64:
        /* <DEDUP_REMOVED lines=30> */
[----:B------:R-:W-:-:S06]  /*4480*/  IMAD.WIDE.U32 R48, P0, R49, R0, R48 ;  /* 0x0000000031307225 */ /* 0x000fcc0007800030 */
[----:B------:R-:W-:-:S04]  /*4490*/  IMAD.HI.U32 R23, P4, R25, R2, R48 ;  /* 0x0000000219177227 */ /* 0x000fc80007880030 */
[----:B------:R-:W-:-:S04]  /*44a0*/  IMAD.HI.U32 R2, R25, R0, RZ ;  /* 0x0000000019027227 */ /* 0x000fc800078e00ff */
        /* <DEDUP_REMOVED lines=10> */
[----:B------:R-:W-:-:S04]  /*4550*/  IMAD.WIDE.U32 R48, R25, R0, R48 ;  /* 0x0000000019307225 */ /* 0x000fc800078e0030 */
[C---:B------:R-:W-:Y:S02]  /*4560*/  IMAD R25, R29.reuse, R0, RZ ;  /* 0x000000001d197224 */ /* 0x040fe400078e02ff */
[----:B------:R-:W-:-:S05]  /*4570*/  IMAD.HI.U32 R2, P0, R29, R23, R48 ;  /* 0x000000171d027227 */ /* 0x000fca0007800030 */
[----:B------:R-:W-:Y:S01]  /*4580*/  IADD3 R25, P2, R25, R2, RZ ;  /* 0x0000000219197210 */ /* 0x000fe20007f5e0ff */
[----:B------:R-:W-:-:S04]  /*4590*/  IMAD.HI.U32 R2, R29, R0, RZ ;  /* 0x000000001d027227 */ /* 0x000fc800078e00ff */
[----:B------:R-:W-:Y:S01]  /*45a0*/  IMAD.WIDE.U32 R48, R25, R40, RZ ;  /* 0x0000002819307225 */ /* 0x000fe200078e00ff */
[----:B------:R-:W-:-:S03]  /*45b0*/  IADD3.X R2, R2, RZ, RZ, P0, !PT ;  /* 0x000000ff02027210 */ /* 0x000fc600007fe4ff */
        /* <DEDUP_REMOVED lines=11> */
[----:B------:R-:W-:Y:S02]  /*4670*/  IADD3 R40, P2, R25, 0x1, RZ ;  /* 0x0000000119287810 */ /* 0x000fe40007f5e0ff */
[----:B------:R-:W-:Y:S02]  /*4680*/  SEL R29, R0, R29, P4 ;  /* 0x0000001d001d7207 */ /* 0x000fe40002000000 */
[----:B------:R-:W-:Y:S01]  /*4690*/  SEL R40, R40, R25, P4 ;  /* 0x0000001928287207 */ /* 0x000fe20002000000 */
[----:B------:R-:W-:Y:S01]  /*46a0*/  IMAD.X R23, RZ, RZ, R2, P2 ;  /* 0x000000ffff177224 */ /* 0x000fe200010e0602 */
[----:B------:R-:W-:Y:S01]  /*46b0*/  ISETP.GE.U32.AND.EX P0, PT, R29, R41, PT, P0 ;  /* 0x000000291d00720c */ /* 0x000fe20003f06100 */
[----:B------:R-:W-:Y:S01]  /*46c0*/  IMAD.MOV.U32 R41, RZ, RZ, 0x0 ;  /* 0x00000000ff297424 */ /* 0x000fe200078e00ff */
[----:B------:R-:W-:-:S02]  /*46d0*/  IADD3 R25, P2, R40, 0x1, RZ ;  /* 0x0000000128197810 */ /* 0x000fc40007f5e0ff */
[----:B------:R-:W-:Y:S02]  /*46e0*/  SEL R23, R23, R2, P4 ;  /* 0x0000000217177207 */ /* 0x000fe40002000000 */
[----:B------:R-:W-:Y:S01]  /*46f0*/  SEL R25, R25, R40, P0 ;  /* 0x0000002819197207 */ /* 0x000fe20000000000 */
[----:B------:R-:W-:Y:S01]  /*4700*/  IMAD.MOV.U32 R40, RZ, RZ, R22 ;  /* 0x000000ffff287224 */ /* 0x000fe200078e0016 */
[----:B------:R-:W-:Y:S02]  /*4710*/  IADD3.X R0, RZ, R23, RZ, P2, !PT ;  /* 0x00000017ff007210 */ /* 0x000fe400017fe4ff */
[----:B------:R-:W-:Y:S02]  /*4720*/  LOP3.LUT R2, R6, R21, RZ, 0x3c, !PT ;  /* 0x0000001506027212 */ /* 0x000fe400078e3cff */
[----:B------:R-:W-:Y:S02]  /*4730*/  SEL R23, R0, R23, P0 ;  /* 0x0000001700177207 */ /* 0x000fe40000000000 */
        /* <DEDUP_REMOVED lines=9> */
[----:B------:R-:W-:Y:S06]  /*47d0*/  RET.REL.NODEC R40 `(_ZN5flash32flash_fwd_splitkv_combine_kernelI23Flash_fwd_kernel_traitsILi32ELi64ELi256ELi4ELb0ELb0EN7cutlass10bfloat16_tE19Flash_kernel_traitsILi32ELi64ELi256ELi4ES3_EELi16ELi2ELb0EEEvNS_16Flash_fwd_paramsE) ;  /* 0xffffb82028007950 */ /* 0x000fec0003c3ffff */
.L_x_279:
        /* <DEDUP_REMOVED lines=10> */
.L_x_5153:


//--------------------- .text._ZN5flash32flash_fwd_splitkv_combine_kernelI23Flash_fwd_kernel_traitsILi32ELi64ELi256ELi4ELb0ELb0EN7cutlass10bfloat16_tE19Flash_kernel_traitsILi32ELi64ELi256ELi4ES3_EELi16ELi1ELb0EEEvNS_16Flash_fwd_paramsE --------------------------
	.section	.text._ZN5flash32flash_fwd_splitkv_combine_kernelI23Flash_fwd_kernel_traitsILi32ELi64ELi256ELi4ELb0ELb0EN7cutlass10bfloat16_tE19Flash_kernel_traitsILi32ELi64ELi256ELi4ES3_EELi16ELi1ELb0EEEvNS_16Flash_fwd_paramsE,"ax",@progbits
	.sectioninfo	@"SHI_REGISTERS=54"
	.align	128
        .global         _ZN5flash32flash_fwd_splitkv_combine_kernelI23Flash_fwd_kernel_traitsILi32ELi64ELi256ELi4ELb0ELb0EN7cutlass10bfloat16_tE19Flash_kernel_traitsILi32ELi64ELi256ELi4ES3_EELi16ELi1ELb0EEEvNS_16Flash_fwd_paramsE
        .type           _ZN5flash32flash_fwd_splitkv_combine_kernelI23Flash_fwd_kernel_traitsILi32ELi64ELi256ELi4ELb0ELb0EN7cutlass10bfloat16_tE19Flash_kernel_traitsILi32ELi64ELi256ELi4ES3_EELi16ELi1ELb0EEEvNS_16Flash_fwd_paramsE,@function
        .size           _ZN5flash32flash_fwd_splitkv_combine_kernelI23Flash_fwd_kernel_traitsILi32ELi64ELi256ELi4ELb0ELb0EN7cutlass10bfloat16_tE19Flash_kernel_traitsILi32ELi64ELi256ELi4ES3_EELi16ELi1ELb0EEEvNS_16Flash_fwd_paramsE,(.L_x_5154 - _ZN5flash32flash_fwd_splitkv_combine_kernelI23Flash_fwd_kernel_traitsILi32ELi64ELi256ELi4ELb0ELb0EN7cutlass10bfloat16_tE19Flash_kernel_traitsILi32ELi64ELi256ELi4ES3_EELi16ELi1ELb0EEEvNS_16Flash_fwd_paramsE)
        .other          _ZN5flash32flash_fwd_splitkv_combine_kernelI23Flash_fwd_kernel_traitsILi32ELi64ELi256ELi4ELb0ELb0EN7cutlass10bfloat16_tE19Flash_kernel_traitsILi32ELi64ELi256ELi4ES3_EELi16ELi1ELb0EEEvNS_16Flash_fwd_paramsE,@"STO_CUDA_ENTRY STV_DEFAULT"
_ZN5flash32flash_fwd_splitkv_combine_kernelI23Flash_fwd_kernel_traitsILi32ELi64ELi256ELi4ELb0ELb0EN7cutlass10bfloat16_tE19Flash_kernel_traitsILi32ELi64ELi256ELi4ES3_EELi16ELi1ELb0EEEvNS_16Flash_fwd_paramsE:
.text._ZN5flash32flash_fwd_splitkv_combine_kernelI23Flash_fwd_kernel_traitsILi32ELi64ELi256ELi4ELb0ELb0EN7cutlass10bfloat16_tE19Flash_kernel_traitsILi32ELi64ELi256ELi4ES3_EELi16ELi1ELb0EEEvNS_16Flash_fwd_paramsE:
        /* <DEDUP_REMOVED lines=23> */
[----:B------:R-:W-:Y:S05]  /*0170*/  CALL.REL.NOINC `($__internal_6_$__cuda_sm20_div_s64) ;  /* 0x0000417000007944 */ /* 0x000fea0003c00000 */
[----:B------:R-:W-:Y:S02]  /*0180*/  MOV R8, R0 ;  /* 0x0000000000087202 */ /* 0x000fe40000000f00 */
[----:B------:R-:W-:Y:S01]  /*0190*/  MOV R9, R23 ;  /* 0x0000001700097202 */ /* 0x000fe20000000f00 */
[----:B------:R-:W-:Y:S05]  /*01a0*/  BRA `(.L_x_281) ;  /* 0x0000013000007947 */ /* 0x000fea0003800000 */
.L_x_280:
        /* <DEDUP_REMOVED lines=8> */
[----:B------:R-:W-:Y:S01]  /*0230*/  IMAD.HI.U32 R0, R9, R0, R8 ;  /* 0x0000000009007227 */ /* 0x000fe200078e0008 */
[----:B------:R-:W-:-:S05]  /*0240*/  HFMA2.MMA R9, -RZ, RZ, 0, 0 ;  /* 0x00000000ff097435 */ /* 0x000fca00000001ff */
        /* <DEDUP_REMOVED lines=9> */
.L_x_281:
        /* <DEDUP_REMOVED lines=17> */
.L_x_283:
        /* <DEDUP_REMOVED lines=19> */
.L_x_284:
[----:B------:R-:W-:Y:S05]  /*0520*/  BSYNC B0 ;  /* 0x0000000000007941 */ /* 0x000fea0003800000 */
.L_x_282:
        /* <DEDUP_REMOVED lines=45> */
.L_x_286:
        /* <DEDUP_REMOVED lines=19> */
.L_x_287:
[----:B------:R-:W-:Y:S05]  /*0930*/  BSYNC B0 ;  /* 0x0000000000007941 */ /* 0x000fea0003800000 */
.L_x_285:
        /* <DEDUP_REMOVED lines=26> */
[----:B------:R-:W-:-:S13]  /*0ae0*/  ISETP.GE.U32.AND P0, PT, R0, R8, PT ;  /* 0x000000080000720c */ /* 0x000fda0003f06070 */
[----:B------:R-:W-:-:S05]  /*0af0*/  @P0 IADD3 R7, R7, 0x1, RZ ;  /* 0x0000000107070810 */ /* 0x000fca0007ffe0ff */
[----:B------:R-:W-:Y:S02]  /*0b00*/  IMAD.MOV.U32 R3, RZ, RZ, R7 ;  /* 0x000000ffff037224 */ /* 0x000fe400078e0007 */
[----:B------:R-:W-:Y:S02]  /*0b10*/  IMAD.MOV.U32 R7, RZ, RZ, c[0x0][0x1c0] ;  /* 0x00007000ff077624 */ /* 0x000fe400078e00ff */
[----:B------:R-:W-:Y:S01]  /*0b20*/  @!P2 IMAD.MOV R3, RZ, RZ, -R3 ;  /* 0x000000ffff03a224 */ /* 0x000fe200078e0a03 */
[----:B------:R-:W-:Y:S02]  /*0b30*/  @!P1 LOP3.LUT R3, RZ, c[0x0][0x214], RZ, 0x33, !PT ;  /* 0x00008500ff039a12 */ /* 0x000fe400078e33ff */
[C---:B------:R-:W-:Y:S01]  /*0b40*/  IADD3 R9, R7.reuse, -0x1, RZ ;  /* 0xffffffff07097810 */ /* 0x040fe20007ffe0ff */
[----:B------:R-:W-:Y:S02]  /*0b50*/  IMAD R7, R7, c[0x0][0x214], RZ ;  /* 0x0000850007077a24 */ /* 0x000fe400078e02ff */
        /* <DEDUP_REMOVED lines=44> */
.L_x_289:
        /* <DEDUP_REMOVED lines=19> */
.L_x_290:
[----:B------:R-:W-:Y:S05]  /*0f50*/  BSYNC B0 ;  /* 0x0000000000007941 */ /* 0x000fea0003800000 */
.L_x_288:
        /* <DEDUP_REMOVED lines=43> */
.L_x_292:
        /* <DEDUP_REMOVED lines=19> */
.L_x_293:
[----:B------:R-:W-:Y:S05]  /*1340*/  BSYNC B0 ;  /* 0x0000000000007941 */ /* 0x000fea0003800000 */
.L_x_291:
[----:B------:R-:W-:Y:S01]  /*1350*/  IABS R10, c[0x0][0x214] ;  /* 0x00008500000a7a13 */ /* 0x000fe20000000000 */
[----:B------:R-:W-:Y:S01]  /*1360*/  IMAD.MOV.U32 R24, RZ, RZ, RZ ;  /* 0x000000ffff187224 */ /* 0x000fe200078e00ff */
[----:B------:R-:W-:Y:S01]  /*1370*/  ISETP.GT.AND P3, PT, R7, RZ, PT ;  /* 0x000000ff0700720c */ /* 0x000fe20003f64270 */
[----:B------:R-:W0:Y:S01]  /*1380*/  S2R R26, SR_TID.X ;  /* 0x00000000001a7919 */ /* 0x000e220000002100 */
[----:B------:R-:W1:Y:S01]  /*1390*/  I2F.RP R22, R10 ;  /* 0x0000000a00167306 */ /* 0x000e620000209400 */
[----:B------:R-:W-:Y:S01]  /*13a0*/  ULDC.U8 UR4, c[0x0][0x329] ;  /* 0x0000ca4000047ab9 */ /* 0x000fe20000000000 */
[----:B------:R-:W-:Y:S01]  /*13b0*/  IMAD.MOV.U32 R36, RZ, RZ, c[0x0][0x214] ;  /* 0x00008500ff247624 */ /* 0x000fe200078e00ff */
[----:B------:R-:W-:Y:S01]  /*13c0*/  ULDC.64 UR8, c[0x0][0x118] ;  /* 0x0000460000087ab9 */ /* 0x000fe20000000a00 */
[----:B------:R-:W-:Y:S04]  /*13d0*/  BSSY B0, `(.L_x_294) ;  /* 0x000007d000007945 */ /* 0x000fe80003800000 */
[----:B-1----:R-:W1:Y:S01]  /*13e0*/  MUFU.RCP R22, R22 ;  /* 0x0000001600167308 */ /* 0x002e620000001000 */
[----:B0-----:R-:W-:-:S02]  /*13f0*/  SHF.R.S32.HI R31, RZ, 0x1f, R26 ;  /* 0x0000001fff1f7819 */ /* 0x001fc4000001141a */
[----:B-1----:R-:W-:-:S05]  /*1400*/  IADD3 R22, R22, 0xffffffe, RZ ;  /* 0x0ffffffe16167810 */ /* 0x002fca0007ffe0ff */
[----:B------:R-:W0:Y:S02]  /*1410*/  F2I.FTZ.U32.TRUNC.NTZ R23, R22 ;  /* 0x0000001600177305 */ /* 0x000e24000021f000 */
[--C-:B0-----:R-:W-:Y:S02]  /*1420*/  IMAD.MOV R0, RZ, RZ, -R23.reuse ;  /* 0x000000ffff007224 */ /* 0x101fe400078e0a17 */
[----:B------:R-:W-:Y:S02]  /*1430*/  IMAD.MOV.U32 R22, RZ, RZ, RZ ;  /* 0x000000ffff167224 */ /* 0x000fe400078e00ff */
[----:B------:R-:W-:Y:S01]  /*1440*/  IMAD R5, R0, R10, RZ ;  /* 0x0000000a00057224 */ /* 0x000fe200078e02ff */
[----:B------:R-:W-:Y:S02]  /*1450*/  IABS R0, R4 ;  /* 0x0000000400007213 */ /* 0x000fe40000000000 */
[----:B------:R-:W-:Y:S01]  /*1460*/  LOP3.LUT R4, R4, c[0x0][0x214], RZ, 0x3c, !PT ;  /* 0x0000850004047a12 */ /* 0x000fe200078e3cff */
[----:B------:R-:W-:Y:S01]  /*1470*/  IMAD.HI.U32 R5, R23, R5, R22 ;  /* 0x0000000517057227 */ /* 0x000fe200078e0016 */
[----:B------:R-:W-:-:S02]  /*1480*/  IABS R23, R8 ;  /* 0x0000000800177213 */ /* 0x000fc40000000000 */
[----:B------:R-:W-:Y:S02]  /*1490*/  ISETP.GE.AND P1, PT, R4, RZ, PT ;  /* 0x000000ff0400720c */ /* 0x000fe40003f26270 */
[----:B------:R-:W-:Y:S01]  /*14a0*/  LOP3.LUT R8, R8, c[0x0][0x1c0], RZ, 0x3c, !PT ;  /* 0x0000700008087a12 */ /* 0x000fe200078e3cff */
        /* <DEDUP_REMOVED lines=12> */
[----:B------:R-:W-:-:S04]  /*1570*/  IMAD.MOV.U32 R4, RZ, RZ, R11 ;  /* 0x000000ffff047224 */ /* 0x000fc800078e000b */
[----:B------:R-:W-:Y:S01]  /*1580*/  @!P1 IMAD.MOV R4, RZ, RZ, -R4 ;  /* 0x000000ffff049224 */ /* 0x000fe200078e0a04 */
[----:B------:R-:W-:-:S05]  /*1590*/  @!P0 LOP3.LUT R4, RZ, c[0x0][0x214], RZ, 0x33, !PT ;  /* 0x00008500ff048a12 */ /* 0x000fca00078e33ff */
[----:B------:R-:W-:Y:S01]  /*15a0*/  IMAD R4, R0, R4, RZ ;  /* 0x0000000400047224 */ /* 0x000fe200078e02ff */
[----:B------:R-:W-:-:S04]  /*15b0*/  IABS R0, c[0x0][0x1c0] ;  /* 0x0000700000007a13 */ /* 0x000fc80000000000 */
[----:B------:R-:W-:Y:S01]  /*15c0*/  IABS R5, R4 ;  /* 0x0000000400057213 */ /* 0x000fe20000000000 */
[----:B------:R-:W0:Y:S04]  /*15d0*/  I2F.U32.RP R10, R0 ;  /* 0x00000000000a7306 */ /* 0x000e280000209000 */
[----:B------:R-:W-:-:S04]  /*15e0*/  IMAD.IADD R13, R9, 0x1, R5 ;  /* 0x00000001090d7824 */ /* 0x000fc800078e0205 */
[----:B------:R-:W1:Y:S08]  /*15f0*/  I2F.RP R11, R5 ;  /* 0x00000005000b7306 */ /* 0x000e700000209400 */
[----:B0-----:R-:W0:Y:S08]  /*1600*/  MUFU.RCP R10, R10 ;  /* 0x0000000a000a7308 */ /* 0x001e300000001000 */
[----:B-1----:R-:W1:Y:S01]  /*1610*/  MUFU.RCP R11, R11 ;  /* 0x0000000b000b7308 */ /* 0x002e620000001000 */
[----:B0-----:R-:W-:-:S02]  /*1620*/  IADD3 R10, R10, 0xffffffe, RZ ;  /* 0x0ffffffe0a0a7810 */ /* 0x001fc40007ffe0ff */
[----:B-1----:R-:W-:-:S05]  /*1630*/  IADD3 R11, R11, 0xffffffe, RZ ;  /* 0x0ffffffe0b0b7810 */ /* 0x002fca0007ffe0ff */
[----:B------:R-:W0:Y:S08]  /*1640*/  F2I.FTZ.U32.TRUNC.NTZ R25, R11 ;  /* 0x0000000b00197305 */ /* 0x000e30000021f000 */
[----:B------:R-:W1:Y:S01]  /*1650*/  F2I.FTZ.U32.TRUNC.NTZ R11, R10 ;  /* 0x0000000a000b7305 */ /* 0x000e62000021f000 */
[----:B0-----:R-:W-:-:S04]  /*1660*/  IMAD.MOV R22, RZ, RZ, -R25 ;  /* 0x000000ffff167224 */ /* 0x001fc800078e0a19 */
[----:B------:R-:W-:Y:S02]  /*1670*/  IMAD R22, R22, R5, RZ ;  /* 0x0000000516167224 */ /* 0x000fe400078e02ff */
[----:B-1----:R-:W-:Y:S02]  /*1680*/  IMAD.MOV R10, RZ, RZ, -R11 ;  /* 0x000000ffff0a7224 */ /* 0x002fe400078e0a0b */
[----:B------:R-:W-:Y:S01]  /*1690*/  IMAD.HI.U32 R22, R25, R22, R24 ;  /* 0x0000001619167227 */ /* 0x000fe200078e0018 */
[----:B------:R-:W-:Y:S02]  /*16a0*/  IABS R24, R4 ;  /* 0x0000000400187213 */ /* 0x000fe40000000000 */
[----:B------:R-:W-:Y:S01]  /*16b0*/  IABS R25, R13 ;  /* 0x0000000d00197213 */ /* 0x000fe20000000000 */
[----:B------:R-:W-:Y:S02]  /*16c0*/  IMAD R9, R10, R0, RZ ;  /* 0x000000000a097224 */ /* 0x000fe400078e02ff */
[----:B------:R-:W-:-:S02]  /*16d0*/  IMAD.MOV.U32 R10, RZ, RZ, RZ ;  /* 0x000000ffff0a7224 */ /* 0x000fc400078e00ff */
[----:B------:R-:W-:Y:S02]  /*16e0*/  IMAD.MOV R24, RZ, RZ, -R24 ;  /* 0x000000ffff187224 */ /* 0x000fe400078e0a18 */
[----:B------:R-:W-:Y:S01]  /*16f0*/  IMAD.HI.U32 R9, R11, R9, R10 ;  /* 0x000000090b097227 */ /* 0x000fe200078e000a */
[----:B------:R-:W-:-:S03]  /*1700*/  IABS R11, c[0x0][0x1c0] ;  /* 0x00007000000b7a13 */ /* 0x000fc60000000000 */
[----:B------:R-:W-:-:S04]  /*1710*/  IMAD.HI.U32 R22, R22, R25, RZ ;  /* 0x0000001916167227 */ /* 0x000fc800078e00ff */
[----:B------:R-:W-:Y:S02]  /*1720*/  IMAD.MOV R11, RZ, RZ, -R11 ;  /* 0x000000ffff0b7224 */ /* 0x000fe400078e0a0b */
[----:B------:R-:W-:-:S04]  /*1730*/  IMAD.HI.U32 R10, R9, R23, RZ ;  /* 0x00000017090a7227 */ /* 0x000fc800078e00ff */
[----:B------:R-:W-:Y:S02]  /*1740*/  IMAD R23, R10, R11, R23 ;  /* 0x0000000b0a177224 */ /* 0x000fe400078e0217 */
[--C-:B------:R-:W-:Y:S02]  /*1750*/  IMAD R24, R22, R24, R25.reuse ;  /* 0x0000001816187224 */ /* 0x100fe400078e0219 */
[----:B------:R-:W-:Y:S01]  /*1760*/  IMAD.HI.U32 R9, R9, R25, RZ ;  /* 0x0000001909097227 */ /* 0x000fe200078e00ff */
[----:B------:R-:W-:Y:S02]  /*1770*/  ISETP.GT.U32.AND P3, PT, R0, R23, PT ;  /* 0x000000170000720c */ /* 0x000fe40003f64070 */
[----:B------:R-:W-:Y:S01]  /*1780*/  ISETP.GT.U32.AND P0, PT, R5, R24, PT ;  /* 0x000000180500720c */ /* 0x000fe20003f04070 */
[----:B------:R-:W-:-:S05]  /*1790*/  IMAD R11, R9, R11, R25 ;  /* 0x0000000b090b7224 */ /* 0x000fca00078e0219 */
[----:B------:R-:W-:-:S05]  /*17a0*/  ISETP.GT.U32.AND P1, PT, R0, R11, PT ;  /* 0x0000000b0000720c */ /* 0x000fca0003f24070 */
[--C-:B------:R-:W-:Y:S01]  /*17b0*/  @!P3 IMAD.IADD R23, R23, 0x1, -R0.reuse ;  /* 0x000000011717b824 */ /* 0x100fe200078e0a00 */
[----:B------:R-:W-:Y:S01]  /*17c0*/  @!P3 IADD3 R10, R10, 0x1, RZ ;  /* 0x000000010a0ab810 */ /* 0x000fe20007ffe0ff */
[----:B------:R-:W-:Y:S01]  /*17d0*/  @!P0 IMAD.IADD R24, R24, 0x1, -R5 ;  /* 0x0000000118188824 */ /* 0x000fe200078e0a05 */
[----:B------:R-:W-:Y:S02]  /*17e0*/  @!P0 IADD3 R22, R22, 0x1, RZ ;  /* 0x0000000116168810 */ /* 0x000fe40007ffe0ff */
[----:B------:R-:W-:Y:S02]  /*17f0*/  ISETP.GE.U32.AND P6, PT, R23, R0, PT ;  /* 0x000000001700720c */ /* 0x000fe40003fc6070 */
[-C--:B------:R-:W-:Y:S01]  /*1800*/  ISETP.GE.U32.AND P2, PT, R24, R5.reuse, PT ;  /* 0x000000051800720c */ /* 0x080fe20003f46070 */
[----:B------:R-:W-:Y:S01]  /*1810*/  @!P1 IMAD.IADD R11, R11, 0x1, -R0 ;  /* 0x000000010b0b9824 */ /* 0x000fe200078e0a00 */
[----:B------:R-:W-:Y:S02]  /*1820*/  LOP3.LUT R24, R13, R5, RZ, 0x3c, !PT ;  /* 0x000000050d187212 */ /* 0x000fe400078e3cff */
[----:B------:R-:W-:-:S02]  /*1830*/  ISETP.GT.AND P3, PT, R3, RZ, PT ;  /* 0x000000ff0300720c */ /* 0x000fc40003f64270 */
[----:B------:R-:W-:Y:S02]  /*1840*/  ISETP.GE.AND P4, PT, R24, RZ, PT ;  /* 0x000000ff1800720c */ /* 0x000fe40003f86270 */
[----:B------:R-:W-:Y:S02]  /*1850*/  ISETP.GE.U32.AND P5, PT, R11, R0, PT ;  /* 0x000000000b00720c */ /* 0x000fe40003fa6070 */
[----:B------:R-:W-:Y:S02]  /*1860*/  LOP3.LUT R13, R13, c[0x0][0x1c0], RZ, 0x3c, !PT ;  /* 0x000070000d0d7a12 */ /* 0x000fe400078e3cff */
[----:B------:R-:W-:Y:S02]  /*1870*/  @P6 IADD3 R10, R10, 0x1, RZ ;  /* 0x000000010a0a6810 */ /* 0x000fe40007ffe0ff */
[----:B------:R-:W-:Y:S02]  /*1880*/  ISETP.NE.AND P6, PT, R4, RZ, PT ;  /* 0x000000ff0400720c */ /* 0x000fe40003fc5270 */
[----:B------:R-:W-:-:S02]  /*1890*/  @P2 IADD3 R22, R22, 0x1, RZ ;  /* 0x0000000116162810 */ /* 0x000fc40007ffe0ff */
[----:B------:R-:W-:Y:S02]  /*18a0*/  ISETP.GE.AND P0, PT, R8, RZ, PT ;  /* 0x000000ff0800720c */ /* 0x000fe40003f06270 */
[----:B------:R-:W-:Y:S01]  /*18b0*/  ISETP.GE.AND P2, PT, R13, RZ, PT ;  /* 0x000000ff0d00720c */ /* 0x000fe20003f46270 */
[----:B------:R-:W-:Y:S01]  /*18c0*/  IMAD.MOV.U32 R13, RZ, RZ, R22 ;  /* 0x000000ffff0d7224 */ /* 0x000fe200078e0016 */
[----:B------:R-:W-:Y:S02]  /*18d0*/  SHF.R.S32.HI R8, RZ, 0x1f, R3 ;  /* 0x0000001fff087819 */ /* 0x000fe40000011403 */
[----:B------:R-:W-:Y:S01]  /*18e0*/  @!P1 IADD3 R9, R9, 0x1, RZ ;  /* 0x0000000109099810 */ /* 0x000fe20007ffe0ff */
[----:B------:R-:W-:Y:S01]  /*18f0*/  @!P4 IMAD.MOV R13, RZ, RZ, -R13 ;  /* 0x000000ffff0dc224 */ /* 0x000fe200078e0a0d */
[----:B------:R-:W-:Y:S01]  /*1900*/  LEA.HI.SX32 R22, R3, 0x1, 0x1 ;  /* 0x0000000103167811 */ /* 0x000fe200078f0aff */
[----:B------:R-:W-:Y:S01]  /*1910*/  @!P3 IMAD.MOV R22, RZ, RZ, R8 ;  /* 0x000000ffff16b224 */ /* 0x000fe200078e0208 */
[----:B------:R-:W-:-:S02]  /*1920*/  @!P6 LOP3.LUT R13, RZ, R5, RZ, 0x33, !PT ;  /* 0x00000005ff0de212 */ /* 0x000fc400078e33ff */
[----:B------:R-:W-:Y:S01]  /*1930*/  LEA.HI R8, R31, R26, RZ, 0x4 ;  /* 0x0000001a1f087211 */ /* 0x000fe200078f20ff */
[----:B------:R-:W-:Y:S01]  /*1940*/  @!P0 IMAD.MOV R10, RZ, RZ, -R10 ;  /* 0x000000ffff0a8224 */ /* 0x000fe200078e0a0a */
        /* <DEDUP_REMOVED lines=12> */
[----:B------:R-:W-:Y:S02]  /*1a10*/  LOP3.LUT R8, R8, 0xfffffff0, RZ, 0xc0, !PT ;  /* 0xfffffff008087812 */ /* 0x000fe400078ec0ff */
[----:B------:R-:W-:Y:S01]  /*1a20*/  SEL R0, R0, R9, !P4 ;  /* 0x0000000900007207 */ /* 0x000fe20006000000 */
[----:B------:R-:W-:Y:S01]  /*1a30*/  IMAD R10, R10, R36, RZ ;  /* 0x000000240a0a7224 */ /* 0x000fe200078e02ff */
[----:B------:R-:W-:Y:S01]  /*1a40*/  SEL R11, R21, R11, P2 ;  /* 0x0000000b150b7207 */ /* 0x000fe20001000000 */
[----:B------:R-:W-:Y:S01]  /*1a50*/  IMAD.MOV.U32 R9, RZ, RZ, -0x800000 ;  /* 0xff800000ff097424 */ /* 0x000fe200078e00ff */
[----:B------:R-:W-:Y:S01]  /*1a60*/  SEL R13, R20, R13, P2 ;  /* 0x0000000d140d7207 */ /* 0x000fe20001000000 */
[----:B------:R-:W-:Y:S02]  /*1a70*/  IMAD R10, R22, R10, RZ ;  /* 0x0000000a160a7224 */ /* 0x000fe400078e02ff */
        /* <DEDUP_REMOVED lines=16> */
[----:B------:R-:W-:-:S06]  /*1b80*/  LEA.HI.X R9, R22, c[0x0][0x20c], R9, 0x2, P0 ;  /* 0x0000830016097a11 */ /* 0x000fcc00000f1409 */
[----:B------:R0:W5:Y:S03]  /*1b90*/  LDG.E R9, [R8.64] ;  /* 0x0000000808097981 */ /* 0x000166000c1e1900 */
.L_x_295:
[----:B------:R-:W-:Y:S05]  /*1ba0*/  BSYNC B0 ;  /* 0x0000000000007941 */ /* 0x000fea0003800000 */
.L_x_294:
[----:B------:R-:W-:Y:S01]  /*1bb0*/  ISETP.GT.AND P5, PT, R26, 0x1f, PT ;  /* 0x0000001f1a00780c */ /* 0x000fe20003fa4270 */
[----:B------:R-:W-:Y:S01]  /*1bc0*/  IMAD.MOV.U32 R30, RZ, RZ, -0x800000 ;  /* 0xff800000ff1e7424 */ /* 0x000fe200078e00ff */
[----:B------:R-:W-:Y:S01]  /*1bd0*/  ISETP.GT.AND P2, PT, R4, RZ, PT ;  /* 0x000000ff0400720c */ /* 0x000fe20003f44270 */
[----:B------:R-:W-:Y:S01]  /*1be0*/  IMAD R0, R0, R36, RZ ;  /* 0x0000002400007224 */ /* 0x000fe200078e02ff */
[----:B------:R-:W-:Y:S01]  /*1bf0*/  BSSY B1, `(.L_x_296) ;  /* 0x00001e7000017945 */ /* 0x000fe20003800000 */
[----:B------:R-:W-:-:S08]  /*1c00*/  IMAD.MOV.U32 R29, RZ, RZ, 0x7f800000 ;  /* 0x7f800000ff1d7424 */ /* 0x000fd000078e00ff */
[----:B------:R-:W-:Y:S01]  /*1c10*/  @!P5 IMAD R5, R5, 0x11, R21 ;  /* 0x000000110505d824 */ /* 0x000fe200078e0215 */
[----:B0-----:R-:W-:Y:S02]  /*1c20*/  @!P5 LEA.HI R8, R26, R26, RZ, 0x1 ;  /* 0x0000001a1a08d211 */ /* 0x001fe400078f08ff */
[----:B------:R-:W-:Y:S02]  /*1c30*/  SHF.R.S32.HI R21, RZ, 0x1f, R4 ;  /* 0x0000001fff157819 */ /* 0x000fe40000011404 */
[----:B-----5:R-:W-:Y:S01]  /*1c40*/  @!P5 STS [R5.X4], R9 ;  /* 0x000000090500d388 */ /* 0x020fe20000004800 */
[C---:B------:R-:W-:Y:S01]  /*1c50*/  @!P5 LOP3.LUT R20, R8.reuse, 0xfffffffe, RZ, 0xc0, !PT ;  /* 0xfffffffe0814d812 */ /* 0x040fe200078ec0ff */
[----:B------:R-:W-:-:S04]  /*1c60*/  @!P5 IMAD.SHL.U32 R8, R8, 0x2, RZ ;  /* 0x000000020808d824 */ /* 0x000fc800078e00ff */
[----:B------:R-:W-:Y:S01]  /*1c70*/  @!P5 IMAD.IADD R20, R26, 0x1, -R20 ;  /* 0x000000011a14d824 */ /* 0x000fe200078e0a14 */
[----:B------:R-:W-:-:S05]  /*1c80*/  @!P5 LOP3.LUT R8, R8, 0xfffffffc, RZ, 0xc0, !PT ;  /* 0xfffffffc0808d812 */ /* 0x000fca00078ec0ff */
[----:B------:R-:W-:Y:S01]  /*1c90*/  @!P5 IMAD R8, R20, 0x44, R8 ;  /* 0x000000441408d824 */ /* 0x000fe200078e0208 */
[----:B------:R-:W-:Y:S01]  /*1ca0*/  BAR.SYNC.DEFER_BLOCKING 0x0 ;  /* 0x0000000000007b1d */ /* 0x000fe20000010000 */
[----:B------:R-:W-:-:S05]  /*1cb0*/  LOP3.LUT R20, R26, 0x1, RZ, 0xc0, !PT ;  /* 0x000000011a147812 */ /* 0x000fca00078ec0ff */
[----:B------:R-:W0:Y:S04]  /*1cc0*/  @!P5 LDS R30, [R8] ;  /* 0x00000000081ed984 */ /* 0x000e280000000800 */
[----:B0-----:R-:W0:Y:S02]  /*1cd0*/  SHFL.BFLY PT, R5, R30, 0x1, 0x1f ;  /* 0x0c201f001e057f89 */ /* 0x001e2400000e0000 */
[----:B0-----:R-:W-:-:S04]  /*1ce0*/  FMNMX.FTZ R5, R5, R30, !PT ;  /* 0x0000001e05057209 */ /* 0x001fc80007810000 */
[----:B------:R-:W-:-:S04]  /*1cf0*/  FSETP.NEU.FTZ.AND P0, PT, R5, -INF , PT ;  /* 0xff8000000500780b */ /* 0x000fc80003f1d000 */
[----:B------:R-:W-:-:S05]  /*1d00*/  FSEL R5, R5, RZ, P0 ;  /* 0x000000ff05057208 */ /* 0x000fca0000000000 */
[----:B------:R-:W-:-:S04]  /*1d10*/  FADD.FTZ R9, -R5, R30 ;  /* 0x0000001e05097221 */ /* 0x000fc80000010100 */
[----:B------:R-:W-:-:S06]  /*1d20*/  FMUL.FTZ R9, R9, 1.4426950216293334961 ;  /* 0x3fb8aa3b09097820 */ /* 0x000fcc0000410000 */
[----:B------:R-:W0:Y:S02]  /*1d30*/  MUFU.EX2 R9, R9 ;  /* 0x0000000900097308 */ /* 0x000e240000000800 */
[----:B0-----:R-:W0:Y:S02]  /*1d40*/  SHFL.BFLY PT, R8, R9, 0x1, 0x1f ;  /* 0x0c201f0009087f89 */ /* 0x001e2400000e0000 */
[----:B0-----:R-:W-:Y:S01]  /*1d50*/  FADD.FTZ R8, R9, R8 ;  /* 0x0000000809087221 */ /* 0x001fe20000010000 */
[----:B------:R-:W-:Y:S01]  /*1d60*/  LEA.HI.SX32 R9, R4, 0x1, 0x1 ;  /* 0x0000000104097811 */ /* 0x000fe200078f0aff */
[----:B------:R-:W-:Y:S01]  /*1d70*/  @!P2 IMAD.MOV R9, RZ, RZ, R21 ;  /* 0x000000ffff09a224 */ /* 0x000fe200078e0215 */
[----:B------:R-:W-:Y:S02]  /*1d80*/  ISETP.EQ.U32.OR P2, PT, R20, 0x1, P5 ;  /* 0x000000011400780c */ /* 0x000fe40002f42470 */
        /* <DEDUP_REMOVED lines=43> */
[----:B------:R-:W-:Y:S05]  /*2040*/  CALL.REL.NOINC `($__internal_6_$__cuda_sm20_div_s64) ;  /* 0x000022a000007944 */ /* 0x000fea0003c00000 */
[----:B------:R-:W-:Y:S02]  /*2050*/  IADD3 R20, P0, RZ, -R0, RZ ;  /* 0x80000000ff147210 */ /* 0x000fe40007f1e0ff */
[-C--:B------:R-:W-:Y:S02]  /*2060*/  MOV R43, R23.reuse ;  /* 0x00000017002b7202 */ /* 0x080fe40000000f00 */
[----:B------:R-:W-:Y:S01]  /*2070*/  IADD3.X R6, RZ, ~R23, RZ, P0, !PT ;  /* 0x80000017ff067210 */ /* 0x000fe200007fe4ff */
[----:B------:R-:W-:-:S04]  /*2080*/  IMAD.WIDE.U32 R38, R42, R20, R38 ;  /* 0x000000142a267225 */ /* 0x000fc800078e0026 */
[----:B------:R-:W-:Y:S01]  /*2090*/  IMAD R6, R6, R42, RZ ;  /* 0x0000002a06067224 */ /* 0x000fe200078e02ff */
[----:B------:R-:W-:Y:S02]  /*20a0*/  MOV R25, R38 ;  /* 0x0000002600197202 */ /* 0x000fe40000000f00 */
[----:B------:R-:W-:Y:S01]  /*20b0*/  MOV R42, R0 ;  /* 0x00000000002a7202 */ /* 0x000fe20000000f00 */
[----:B------:R-:W-:-:S05]  /*20c0*/  IMAD R6, R5, R20, R6 ;  /* 0x0000001405067224 */ /* 0x000fca00078e0206 */
[----:B------:R-:W-:Y:S01]  /*20d0*/  IADD3 R6, R39, R6, RZ ;  /* 0x0000000627067210 */ /* 0x000fe20007ffe0ff */
[----:B------:R-:W-:Y:S05]  /*20e0*/  BRA `(.L_x_301) ;  /* 0x0000017000007947 */ /* 0x000fea0003800000 */
.L_x_300:
        /* <DEDUP_REMOVED lines=23> */
.L_x_301:
[----:B------:R-:W-:Y:S05]  /*2260*/  BSYNC B0 ;  /* 0x0000000000007941 */ /* 0x000fea0003800000 */
.L_x_299:
        /* <DEDUP_REMOVED lines=10> */
[-C--:B------:R-:W-:Y:S02]  /*2310*/  IADD3 R20, P0, RZ, -R0.reuse, RZ ;  /* 0x80000000ff147210 */ /* 0x080fe40007f1e0ff */
[----:B------:R-:W-:Y:S01]  /*2320*/  MOV R24, R25 ;  /* 0x0000001900187202 */ /* 0x000fe20000000f00 */
[----:B------:R-:W-:Y:S01]  /*2330*/  IMAD.MOV.U32 R25, RZ, RZ, R6 ;  /* 0x000000ffff197224 */ /* 0x000fe200078e0006 */
[-C--:B------:R-:W-:Y:S02]  /*2340*/  IADD3.X R5, RZ, ~R23.reuse, RZ, P0, !PT ;  /* 0x80000017ff057210 */ /* 0x080fe400007fe4ff */
        /* <DEDUP_REMOVED lines=8> */
.L_x_303:
        /* <DEDUP_REMOVED lines=22> */
.L_x_304:
[----:B------:R-:W-:Y:S05]  /*2530*/  BSYNC B0 ;  /* 0x0000000000007941 */ /* 0x000fea0003800000 */
.L_x_302:
        /* <DEDUP_REMOVED lines=14> */
[----:B------:R-:W-:Y:S02]  /*2620*/  MOV R40, R0 ;  /* 0x0000000000287202 */ /* 0x000fe40000000f00 */
[-C--:B------:R-:W-:Y:S01]  /*2630*/  IADD3.X R5, RZ, ~R23.reuse, RZ, P0, !PT ;  /* 0x80000017ff057210 */ /* 0x080fe200007fe4ff */
[----:B------:R-:W-:Y:S01]  /*2640*/  IMAD.WIDE.U32 R38, R33, R20, R38 ;  /* 0x0000001421267225 */ /* 0x000fe200078e0026 */
[----:B------:R-:W-:-:S03]  /*2650*/  MOV R41, R23 ;  /* 0x0000001700297202 */ /* 0x000fc60000000f00 */
[----:B------:R-:W-:-:S04]  /*2660*/  IMAD R5, R5, R33, RZ ;  /* 0x0000002105057224 */ /* 0x000fc800078e02ff */
[----:B------:R-:W-:-:S05]  /*2670*/  IMAD R5, R8, R20, R5 ;  /* 0x0000001408057224 */ /* 0x000fca00078e0205 */
[----:B------:R-:W-:Y:S01]  /*2680*/  IADD3 R8, R39, R5, RZ ;  /* 0x0000000527087210 */ /* 0x000fe20007ffe0ff */
[----:B------:R-:W-:Y:S05]  /*2690*/  BRA `(.L_x_307) ;  /* 0x0000016000007947 */ /* 0x000fea0003800000 */
.L_x_306:
        /* <DEDUP_REMOVED lines=22> */
.L_x_307:
[----:B------:R-:W-:Y:S05]  /*2800*/  BSYNC B0 ;  /* 0x0000000000007941 */ /* 0x000fea0003800000 */
.L_x_305:
[-C--:B------:R-:W-:Y:S01]  /*2810*/  IMAD R0, R35, R19.reuse, RZ ;  /* 0x0000001323007224 */ /* 0x080fe200078e02ff */
[----:B------:R-:W-:Y:S01]  /*2820*/  SHF.R.S32.HI R22, RZ, 0x1f, R2 ;  /* 0x0000001fff167819 */ /* 0x000fe20000011402 */
[C---:B------:R-:W-:Y:S01]  /*2830*/  IMAD.WIDE.U32 R20, R34.reuse, R19, RZ ;  /* 0x0000001322147225 */ /* 0x040fe200078e00ff */
[----:B------:R-:W-:Y:S01]  /*2840*/  SHF.R.S32.HI R23, RZ, 0x1f, R36 ;  /* 0x0000001fff177819 */ /* 0x000fe20000011424 */
[----:B------:R-:W-:Y:S02]  /*2850*/  BSSY B0, `(.L_x_308) ;  /* 0x0000040000007945 */ /* 0x000fe40003800000 */
[----:B------:R-:W-:Y:S02]  /*2860*/  IMAD R0, R34, R18, R0 ;  /* 0x0000001222007224 */ /* 0x000fe400078e0200 */
[----:B------:R-:W-:-:S03]  /*2870*/  IMAD.WIDE.U32 R34, R20, R17, RZ ;  /* 0x0000001114227225 */ /* 0x000fc600078e00ff */
[----:B------:R-:W-:Y:S01]  /*2880*/  IADD3 R0, R21, R0, RZ ;  /* 0x0000000015007210 */ /* 0x000fe20007ffe0ff */
[-C--:B------:R-:W-:Y:S01]  /*2890*/  IMAD R8, R8, R2.reuse, RZ ;  /* 0x0000000208087224 */ /* 0x080fe200078e02ff */
[----:B------:R-:W-:Y:S01]  /*28a0*/  SHF.R.S32.HI R21, RZ, 0x1f, R25 ;  /* 0x0000001fff157819 */ /* 0x000fe20000011419 */
[----:B------:R-:W-:Y:S02]  /*28b0*/  IMAD R4, R4, R2, RZ ;  /* 0x0000000204047224 */ /* 0x000fe400078e02ff */
[----:B------:R-:W-:Y:S02]  /*28c0*/  IMAD R5, R0, R17, RZ ;  /* 0x0000001100057224 */ /* 0x000fe400078e02ff */
[----:B------:R-:W-:Y:S02]  /*28d0*/  IMAD R0, R6, R25, RZ ;  /* 0x0000001906007224 */ /* 0x000fe400078e02ff */
[----:B------:R-:W-:Y:S02]  /*28e0*/  IMAD R5, R16, R20, R5 ;  /* 0x0000001410057224 */ /* 0x000fe400078e0205 */
[----:B------:R-:W-:-:S02]  /*28f0*/  IMAD R6, R41, R36, RZ ;  /* 0x0000002429067224 */ /* 0x000fc400078e02ff */
[----:B------:R-:W-:Y:S01]  /*2900*/  IMAD R8, R22, R38, R8 ;  /* 0x0000002616087224 */ /* 0x000fe200078e0208 */
[----:B------:R-:W-:Y:S01]  /*2910*/  IADD3 R5, R35, R5, RZ ;  /* 0x0000000523057210 */ /* 0x000fe20007ffe0ff */
[----:B------:R-:W-:Y:S02]  /*2920*/  IMAD R0, R21, R32, R0 ;  /* 0x0000002015007224 */ /* 0x000fe400078e0200 */
[----:B------:R-:W-:Y:S01]  /*2930*/  IMAD.WIDE.U32 R36, R40, R36, RZ ;  /* 0x0000002428247225 */ /* 0x000fe200078e00ff */
[----:B------:R-:W-:-:S03]  /*2940*/  LOP3.LUT R20, R43, R5, RZ, 0xfc, !PT ;  /* 0x000000052b147212 */ /* 0x000fc600078efcff */
[----:B------:R-:W-:Y:S01]  /*2950*/  IMAD R6, R23, R40, R6 ;  /* 0x0000002817067224 */ /* 0x000fe200078e0206 */
[----:B------:R-:W-:Y:S01]  /*2960*/  ISETP.NE.U32.AND P0, PT, R20, RZ, PT ;  /* 0x000000ff1400720c */ /* 0x000fe20003f05070 */
[----:B------:R-:W-:-:S03]  /*2970*/  IMAD.WIDE.U32 R38, R38, R2, RZ ;  /* 0x0000000226267225 */ /* 0x000fc600078e00ff */
[----:B------:R-:W-:Y:S01]  /*2980*/  IADD3 R6, R37, R6, RZ ;  /* 0x0000000625067210 */ /* 0x000fe20007ffe0ff */
[----:B------:R-:W-:Y:S01]  /*2990*/  IMAD.WIDE.U32 R32, R32, R25, RZ ;  /* 0x0000001920207225 */ /* 0x000fe200078e00ff */
[----:B------:R-:W-:-:S03]  /*29a0*/  IADD3 R8, R39, R8, RZ ;  /* 0x0000000827087210 */ /* 0x000fc60007ffe0ff */
[----:B------:R-:W-:Y:S01]  /*29b0*/  IMAD R3, R3, R2, RZ ;  /* 0x0000000203037224 */ /* 0x000fe200078e02ff */
[----:B------:R-:W-:-:S03]  /*29c0*/  IADD3 R2, R33, R0, RZ ;  /* 0x0000000021027210 */ /* 0x000fc60007ffe0ff */
[----:B------:R-:W-:Y:S05]  /*29d0*/  @!P0 BRA `(.L_x_309) ;  /* 0x0000010000008947 */ /* 0x000fea0003800000 */
[----:B------:R-:W-:Y:S01]  /*29e0*/  IMAD.MOV.U32 R28, RZ, RZ, R42 ;  /* 0x000000ffff1c7224 */ /* 0x000fe200078e002a */
[----:B------:R-:W-:Y:S01]  /*29f0*/  MOV R24, R43 ;  /* 0x0000002b00187202 */ /* 0x000fe20000000f00 */
[----:B------:R-:W-:Y:S01]  /*2a00*/  IMAD.MOV.U32 R23, RZ, RZ, R34 ;  /* 0x000000ffff177224 */ /* 0x000fe200078e0022 */
[----:B------:R-:W-:Y:S02]  /*2a10*/  MOV R22, 0x2a30 ;  /* 0x00002a3000167802 */ /* 0x000fe40000000f00 */
[----:B------:R-:W-:Y:S05]  /*2a20*/  CALL.REL.NOINC `($__internal_6_$__cuda_sm20_div_s64) ;  /* 0x000018c000007944 */ /* 0x000fea0003c00000 */
[----:B------:R-:W-:Y:S02]  /*2a30*/  IADD3 R21, P0, RZ, -R0, RZ ;  /* 0x80000000ff157210 */ /* 0x000fe40007f1e0ff */
[----:B------:R-:W-:Y:S02]  /*2a40*/  MOV R40, R42 ;  /* 0x0000002a00287202 */ /* 0x000fe40000000f00 */
[----:B------:R-:W-:Y:S02]  /*2a50*/  IADD3.X R20, RZ, ~R23, RZ, P0, !PT ;  /* 0x80000017ff147210 */ /* 0x000fe400007fe4ff */
[----:B------:R-:W-:Y:S01]  /*2a60*/  MOV R41, R43 ;  /* 0x0000002b00297202 */ /* 0x000fe20000000f00 */
[----:B------:R-:W-:Y:S01]  /*2a70*/  IMAD.MOV.U32 R43, RZ, RZ, R23 ;  /* 0x000000ffff2b7224 */ /* 0x000fe200078e0017 */
[----:B------:R-:W-:Y:S01]  /*2a80*/  MOV R42, R0 ;  /* 0x00000000002a7202 */ /* 0x000fe20000000f00 */
[----:B------:R-:W-:-:S02]  /*2a90*/  IMAD R20, R20, R34, RZ ;  /* 0x0000002214147224 */ /* 0x000fc400078e02ff */
[----:B------:R-:W-:-:S04]  /*2aa0*/  IMAD.WIDE.U32 R34, R21, R34, R40 ;  /* 0x0000002215227225 */ /* 0x000fc800078e0028 */
[----:B------:R-:W-:-:S04]  /*2ab0*/  IMAD R20, R5, R21, R20 ;  /* 0x0000001505147224 */ /* 0x000fc800078e0214 */
[----:B------:R-:W-:Y:S01]  /*2ac0*/  IMAD.IADD R24, R35, 0x1, R20 ;  /* 0x0000000123187824 */ /* 0x000fe200078e0214 */
[----:B------:R-:W-:Y:S05]  /*2ad0*/  BRA `(.L_x_310) ;  /* 0x0000017000007947 */ /* 0x000fea0003800000 */
.L_x_309:
        /* <DEDUP_REMOVED lines=23> */
.L_x_310:
[----:B------:R-:W-:Y:S05]  /*2c50*/  BSYNC B0 ;  /* 0x0000000000007941 */ /* 0x000fea0003800000 */
.L_x_308:
        /* <DEDUP_REMOVED lines=11> */
[----:B------:R-:W-:-:S03]  /*2d10*/  IADD3.X R5, RZ, ~R23, RZ, P0, !PT ;  /* 0x80000017ff057210 */ /* 0x000fc600007fe4ff */
[----:B------:R-:W-:-:S04]  /*2d20*/  IMAD.WIDE.U32 R34, R19, R20, R34 ;  /* 0x0000001413227225 */ /* 0x000fc800078e0022 */
[----:B------:R-:W-:Y:S01]  /*2d30*/  IMAD R5, R5, R19, RZ ;  /* 0x0000001305057224 */ /* 0x000fe200078e02ff */
[----:B------:R-:W-:Y:S02]  /*2d40*/  MOV R19, R34 ;  /* 0x0000002200137202 */ /* 0x000fe40000000f00 */
[----:B------:R-:W-:Y:S01]  /*2d50*/  MOV R34, R0 ;  /* 0x0000000000227202 */ /* 0x000fe20000000f00 */
[----:B------:R-:W-:-:S04]  /*2d60*/  IMAD R5, R18, R20, R5 ;  /* 0x0000001412057224 */ /* 0x000fc800078e0205 */
[----:B------:R-:W-:Y:S02]  /*2d70*/  IMAD.IADD R18, R35, 0x1, R5 ;  /* 0x0000000123127824 */ /* 0x000fe400078e0205 */
[----:B------:R-:W-:Y:S01]  /*2d80*/  IMAD.MOV.U32 R35, RZ, RZ, R23 ;  /* 0x000000ffff237224 */ /* 0x000fe200078e0017 */
[----:B------:R-:W-:Y:S05]  /*2d90*/  BRA `(.L_x_313) ;  /* 0x0000017000007947 */ /* 0x000fea0003800000 */
.L_x_312:
        /* <DEDUP_REMOVED lines=23> */
.L_x_313:
[----:B------:R-:W-:Y:S05]  /*2f10*/  BSYNC B0 ;  /* 0x0000000000007941 */ /* 0x000fea0003800000 */
.L_x_311:
        /* <DEDUP_REMOVED lines=12> */
[----:B------:R-:W-:Y:S01]  /*2fe0*/  IADD3.X R5, RZ, ~R23, RZ, P0, !PT ;  /* 0x80000017ff057210 */ /* 0x000fe200007fe4ff */
[----:B------:R-:W-:-:S04]  /*2ff0*/  IMAD.WIDE.U32 R34, R17, R20, R34 ;  /* 0x0000001411227225 */ /* 0x000fc800078e0022 */
[----:B------:R-:W-:Y:S01]  /*3000*/  IMAD R5, R5, R17, RZ ;  /* 0x0000001105057224 */ /* 0x000fe200078e02ff */
[----:B------:R-:W-:-:S03]  /*3010*/  MOV R17, R34 ;  /* 0x0000002200117202 */ /* 0x000fc60000000f00 */
[----:B------:R-:W-:-:S05]  /*3020*/  IMAD R5, R16, R20, R5 ;  /* 0x0000001410057224 */ /* 0x000fca00078e0205 */
[----:B------:R-:W-:Y:S01]  /*3030*/  IADD3 R5, R35, R5, RZ ;  /* 0x0000000523057210 */ /* 0x000fe20007ffe0ff */
[----:B------:R-:W-:Y:S05]  /*3040*/  BRA `(.L_x_316) ;  /* 0x0000017000007947 */ /* 0x000fea0003800000 */
.L_x_315:
        /* <DEDUP_REMOVED lines=23> */
.L_x_316:
[----:B------:R-:W-:Y:S05]  /*31c0*/  BSYNC B0 ;  /* 0x0000000000007941 */ /* 0x000fea0003800000 */
.L_x_314:
[----:B------:R-:W-:Y:S01]  /*31d0*/  SHF.R.S32.HI R20, RZ, 0x1f, R10 ;  /* 0x0000001fff147819 */ /* 0x000fe2000001140a */
[-C--:B------:R-:W-:Y:S01]  /*31e0*/  IMAD R16, R23, R10.reuse, RZ ;  /* 0x0000000a17107224 */ /* 0x080fe200078e02ff */
[----:B------:R-:W-:Y:S01]  /*31f0*/  BSSY B0, `(.L_x_317) ;  /* 0x000003b000007945 */ /* 0x000fe20003800000 */
[----:B------:R-:W-:-:S04]  /*3200*/  IMAD.WIDE.U32 R34, R22, R10, RZ ;  /* 0x0000000a16227225 */ /* 0x000fc800078e00ff */
[----:B------:R-:W-:Y:S01]  /*3210*/  IMAD R10, R20, R22, R16 ;  /* 0x00000016140a7224 */ /* 0x000fe200078e0210 */
[----:B------:R-:W-:Y:S01]  /*3220*/  LOP3.LUT R20, R43, R14, RZ, 0xfc, !PT ;  /* 0x0000000e2b147212 */ /* 0x000fe200078efcff */
[----:B------:R-:W-:Y:S01]  /*3230*/  IMAD R0, R25, c[0x0][0x214], RZ ;  /* 0x0000850019007a24 */ /* 0x000fe200078e02ff */
[----:B------:R-:W-:Y:S01]  /*3240*/  SHF.R.S32.HI R16, RZ, 0x1f, R3 ;  /* 0x0000001fff107819 */ /* 0x000fe20000011403 */
[-C--:B------:R-:W-:Y:S01]  /*3250*/  IMAD R21, R5, R3.reuse, RZ ;  /* 0x0000000305157224 */ /* 0x080fe200078e02ff */
[----:B------:R-:W-:Y:S01]  /*3260*/  ISETP.NE.U32.AND P0, PT, R20, RZ, PT ;  /* 0x000000ff1400720c */ /* 0x000fe20003f05070 */
[----:B------:R-:W-:Y:S01]  /*3270*/  IMAD R18, R18, R0, RZ ;  /* 0x0000000012127224 */ /* 0x000fe200078e02ff */
[----:B------:R-:W-:Y:S01]  /*3280*/  SHF.R.S32.HI R5, RZ, 0x1f, R0 ;  /* 0x0000001fff057819 */ /* 0x000fe20000011400 */
[----:B------:R-:W-:Y:S01]  /*3290*/  IMAD.WIDE.U32 R44, R17, R3, RZ ;  /* 0x00000003112c7225 */ /* 0x000fe200078e00ff */
[----:B------:R-:W-:-:S03]  /*32a0*/  IADD3 R10, R35, R10, RZ ;  /* 0x0000000a230a7210 */ /* 0x000fc60007ffe0ff */
[----:B------:R-:W-:Y:S02]  /*32b0*/  IMAD R3, R5, R19, R18 ;  /* 0x0000001305037224 */ /* 0x000fe400078e0212 */
[----:B------:R-:W-:Y:S02]  /*32c0*/  IMAD R16, R16, R17, R21 ;  /* 0x0000001110107224 */ /* 0x000fe400078e0215 */
[----:B------:R-:W-:-:S03]  /*32d0*/  IMAD.WIDE.U32 R18, R19, R0, RZ ;  /* 0x0000000013127225 */ /* 0x000fc600078e00ff */
[----:B------:R-:W-:Y:S02]  /*32e0*/  IADD3 R16, R45, R16, RZ ;  /* 0x000000102d107210 */ /* 0x000fe40007ffe0ff */
[----:B------:R-:W-:Y:S01]  /*32f0*/  IADD3 R3, R19, R3, RZ ;  /* 0x0000000313037210 */ /* 0x000fe20007ffe0ff */
[----:B------:R-:W-:Y:S05]  /*3300*/  @!P0 BRA `(.L_x_318) ;  /* 0x0000012000008947 */ /* 0x000fea0003800000 */
[----:B------:R-:W-:Y:S01]  /*3310*/  IMAD.MOV.U32 R28, RZ, RZ, R42 ;  /* 0x000000ffff1c7224 */ /* 0x000fe200078e002a */
[----:B------:R-:W-:Y:S01]  /*3320*/  MOV R23, R15 ;  /* 0x0000000f00177202 */ /* 0x000fe20000000f00 */
[----:B------:R-:W-:Y:S01]  /*3330*/  IMAD.MOV.U32 R24, RZ, RZ, R43 ;  /* 0x000000ffff187224 */ /* 0x000fe200078e002b */
[----:B------:R-:W-:Y:S02]  /*3340*/  MOV R5, R14 ;  /* 0x0000000e00057202 */ /* 0x000fe40000000f00 */
[----:B------:R-:W-:Y:S02]  /*3350*/  MOV R22, 0x3370 ;  /* 0x0000337000167802 */ /* 0x000fe40000000f00 */
[----:B------:R-:W-:Y:S05]  /*3360*/  CALL.REL.NOINC `($__internal_6_$__cuda_sm20_div_s64) ;  /* 0x00000f8000007944 */ /* 0x000fea0003c00000 */
[----:B------:R-:W-:Y:S01]  /*3370*/  IADD3 R17, P0, RZ, -R0, RZ ;  /* 0x80000000ff117210 */ /* 0x000fe20007f1e0ff */
[----:B------:R-:W-:Y:S01]  /*3380*/  IMAD.MOV.U32 R21, RZ, RZ, R43 ;  /* 0x000000ffff157224 */ /* 0x000fe200078e002b */
[----:B------:R-:W-:-:S02]  /*3390*/  MOV R20, R42 ;  /* 0x0000002a00147202 */ /* 0x000fc40000000f00 */
[----:B------:R-:W-:Y:S02]  /*33a0*/  IADD3.X R5, RZ, ~R23, RZ, P0, !PT ;  /* 0x80000017ff057210 */ /* 0x000fe400007fe4ff */
        /* <DEDUP_REMOVED lines=8> */
.L_x_318:
        /* <DEDUP_REMOVED lines=23> */
.L_x_319:
[----:B------:R-:W-:Y:S05]  /*35a0*/  BSYNC B0 ;  /* 0x0000000000007941 */ /* 0x000fea0003800000 */
.L_x_317:
        /* <DEDUP_REMOVED lines=28> */
.L_x_321:
        /* <DEDUP_REMOVED lines=23> */
.L_x_322:
[----:B------:R-:W-:Y:S05]  /*38e0*/  BSYNC B0 ;  /* 0x0000000000007941 */ /* 0x000fea0003800000 */
.L_x_320:
        /* <DEDUP_REMOVED lines=20> */
.L_x_298:
[----:B------:R-:W-:-:S04]  /*3a30*/  LEA R2, P0, R38, c[0x0][0x200], 0x2 ;  /* 0x0000800026027a11 */ /* 0x000fc800078010ff */
[----:B------:R-:W-:-:S05]  /*3a40*/  LEA.HI.X R3, R38, c[0x0][0x204], R39, 0x2, P0 ;  /* 0x0000810026037a11 */ /* 0x000fca00000f1427 */
[----:B------:R0:W-:Y:S04]  /*3a50*/  STG.E [R2.64], R29 ;  /* 0x0000001d02007986 */ /* 0x0001e8000c101908 */
.L_x_297:
[----:B------:R-:W-:Y:S05]  /*3a60*/  BSYNC B1 ;  /* 0x0000000000017941 */ /* 0x000fea0003800000 */
.L_x_296:
[-C--:B0-----:R-:W-:Y:S01]  /*3a70*/  LEA.HI R2, R26, R26.reuse, RZ, 0x1 ;  /* 0x0000001a1a027211 */ /* 0x081fe200078f08ff */
[----:B------:R-:W-:Y:S01]  /*3a80*/  IMAD.MOV.U32 R4, RZ, RZ, RZ ;  /* 0x000000ffff047224 */ /* 0x000fe200078e00ff */
[-C--:B------:R-:W-:Y:S02]  /*3a90*/  LEA.HI R17, R31, R26.reuse, RZ, 0x3 ;  /* 0x0000001a1f117211 */ /* 0x080fe400078f18ff */
[----:B------:R-:W-:Y:S02]  /*3aa0*/  LOP3.LUT R0, R2, 0xfffffffe, RZ, 0xc0, !PT ;  /* 0xfffffffe02007812 */ /* 0x000fe400078ec0ff */
[----:B------:R-:W-:Y:S02]  /*3ab0*/  LOP3.LUT R18, R17, 0x3ffffff8, RZ, 0xc0, !PT ;  /* 0x3ffffff811127812 */ /* 0x000fe400078ec0ff */
[----:B------:R-:W-:Y:S01]  /*3ac0*/  SHF.R.S32.HI R17, RZ, 0x3, R17 ;  /* 0x00000003ff117819 */ /* 0x000fe20000011411 */
[----:B------:R-:W-:Y:S01]  /*3ad0*/  IMAD.IADD R0, R26, 0x1, -R0 ;  /* 0x000000011a007824 */ /* 0x000fe200078e0a00 */
[----:B------:R-:W-:-:S04]  /*3ae0*/  IADD3 R18, -R18, R26, RZ ;  /* 0x0000001a12127210 */ /* 0x000fc80007ffe1ff */
[----:B------:R-:W-:Y:S02]  /*3af0*/  ISETP.GE.OR P5, PT, R0, c[0x0][0x314], P5 ;  /* 0x0000c50000007a0c */ /* 0x000fe40002fa6670 */
[----:B------:R-:W-:-:S11]  /*3b00*/  SHF.L.U32 R18, R18, 0x2, RZ ;  /* 0x0000000212127819 */ /* 0x000fd600000006ff */
[----:B------:R-:W-:Y:S02]  /*3b10*/  @!P5 IMAD.SHL.U32 R2, R2, 0x2, RZ ;  /* 0x000000020202d824 */ /* 0x000fe400078e00ff */
[----:B------:R-:W-:-:S03]  /*3b20*/  @!P5 FADD.FTZ R3, -R29, R30 ;  /* 0x0000001e1d03d221 */ /* 0x000fc60000010100 */
[----:B------:R-:W-:Y:S01]  /*3b30*/  @!P5 LOP3.LUT R2, R2, 0xfffffffc, RZ, 0xc0, !PT ;  /* 0xfffffffc0202d812 */ /* 0x000fe200078ec0ff */
[----:B------:R-:W-:-:S04]  /*3b40*/  @!P5 FMUL.FTZ R3, R3, 1.4426950216293334961 ;  /* 0x3fb8aa3b0303d820 */ /* 0x000fc80000410000 */
[----:B------:R-:W-:Y:S02]  /*3b50*/  @!P5 IMAD R2, R0, 0x44, R2 ;  /* 0x000000440002d824 */ /* 0x000fe400078e0202 */
[----:B------:R-:W0:Y:S01]  /*3b60*/  @!P5 MUFU.EX2 R3, R3 ;  /* 0x000000030003d308 */ /* 0x000e220000000800 */
[----:B------:R-:W-:-:S05]  /*3b70*/  IMAD.MOV.U32 R0, RZ, RZ, c[0x0][0x314] ;  /* 0x0000c500ff007624 */ /* 0x000fca00078e00ff */
[----:B------:R-:W-:Y:S01]  /*3b80*/  ISETP.GE.AND P0, PT, R0, 0x1, PT ;  /* 0x000000010000780c */ /* 0x000fe20003f06270 */
[----:B------:R-:W-:Y:S01]  /*3b90*/  IMAD.MOV.U32 R0, RZ, RZ, RZ ;  /* 0x000000ffff007224 */ /* 0x000fe200078e00ff */
[----:B0-----:R0:W-:Y:S02]  /*3ba0*/  @!P5 STS [R2], R3 ;  /* 0x000000030200d388 */ /* 0x0011e40000000800 */
[----:B0-----:R-:W-:Y:S02]  /*3bb0*/  CS2R R2, SRZ ;  /* 0x0000000000027805 */ /* 0x001fe4000001ff00 */
[----:B------:R-:W-:Y:S07]  /*3bc0*/  BAR.SYNC.DEFER_BLOCKING 0x0 ;  /* 0x0000000000007b1d */ /* 0x000fee0000010000 */
        /* <DEDUP_REMOVED lines=18> */
.L_x_326:
[----:B------:R-:W-:Y:S01]  /*3cf0*/  BSSY B0, `(.L_x_324) ;  /* 0x0000007000007945 */ /* 0x000fe20003800000 */
[----:B------:R-:W-:-:S05]  /*3d00*/  @P2 BRA `(.L_x_325) ;  /* 0x0000005000002947 */ /* 0x000fca0003800000 */
[----:B------:R-:W-:Y:S01]  /*3d10*/  ISETP.GE.AND P0, PT, R18, c[0x0][0x220], PT ;  /* 0x0000880012007a0c */ /* 0x000fe20003f06270 */
[----:B------:R-:W-:Y:S01]  /*3d20*/  CS2R R8, SRZ ;  /* 0x0000000000087805 */ /* 0x000fe2000001ff00 */
[----:B------:R-:W-:Y:S11]  /*3d30*/  CS2R R10, SRZ ;  /* 0x00000000000a7805 */ /* 0x000ff6000001ff00 */
[----:B------:R-:W-:Y:S05]  /*3d40*/  @!P0 MOV R15, R13 ;  /* 0x0000000d000f8202 */ /* 0x000fea0000000f00 */
[----:B------:R0:W5:Y:S02]  /*3d50*/  @!P0 LDG.E.128 R8, [R14.64] ;  /* 0x000000080e088981 */ /* 0x000164000c1e1d00 */
.L_x_325:
[----:B------:R-:W-:Y:S05]  /*3d60*/  BSYNC B0 ;  /* 0x0000000000007941 */ /* 0x000fea0003800000 */
.L_x_324:
        /* <DEDUP_REMOVED lines=11> */
.L_x_323:
[----:B------:R-:W-:Y:S02]  /*3e20*/  IADD3 R17, R17, UR6, RZ ;  /* 0x0000000611117c10 */ /* 0x000fe4000fffe0ff */
[----:B------:R-:W-:-:S02]  /*3e30*/  F2FP.BF16.PACK_AB R2, R2, R0 ;  /* 0x000000000202723e */ /* 0x000fc400000010ff */
        /* <DEDUP_REMOVED lines=18> */
[----:B------:R-:W-:Y:S01]  /*3f60*/  IMAD.HI.U32 R4, R11, R4, R10 ;  /* 0x000000040b047227 */ /* 0x000fe200078e000a */
[----:B------:R-:W0:Y:S05]  /*3f70*/  I2F.RP R5, R0 ;  /* 0x0000000000057306 */ /* 0x000e2a0000209400 */
[----:B------:R-:W-:-:S04]  /*3f80*/  IMAD.HI.U32 R4, R4, R9, RZ ;  /* 0x0000000904047227 */ /* 0x000fc800078e00ff */
[----:B------:R-:W-:-:S05]  /*3f90*/  IMAD R6, R4, R6, R9 ;  /* 0x0000000604067224 */ /* 0x000fca00078e0209 */
[----:B------:R-:W-:Y:S01]  /*3fa0*/  ISETP.GT.U32.AND P1, PT, R8, R6, PT ;  /* 0x000000060800720c */ /* 0x000fe20003f24070 */
[----:B0-----:R-:W0:-:S12]  /*3fb0*/  MUFU.RCP R5, R5 ;  /* 0x0000000500057308 */ /* 0x001e180000001000 */
[----:B------:R-:W-:Y:S01]  /*3fc0*/  @!P1 IMAD.IADD R6, R6, 0x1, -R8 ;  /* 0x0000000106069824 */ /* 0x000fe200078e0a08 */
[----:B------:R-:W-:Y:S02]  /*3fd0*/  @!P1 IADD3 R4, R4, 0x1, RZ ;  /* 0x0000000104049810 */ /* 0x000fe40007ffe0ff */
[----:B------:R-:W-:Y:S02]  /*3fe0*/  ISETP.NE.AND P1, PT, R7, RZ, PT ;  /* 0x000000ff0700720c */ /* 0x000fe40003f25270 */
[----:B------:R-:W-:Y:S02]  /*3ff0*/  ISETP.GE.U32.AND P2, PT, R6, R8, PT ;  /* 0x000000080600720c */ /* 0x000fe40003f46070 */
[----:B------:R-:W-:Y:S02]  /*4000*/  LOP3.LUT R6, R17, R7, RZ, 0x3c, !PT ;  /* 0x0000000711067212 */ /* 0x000fe400078e3cff */
[----:B0-----:R-:W-:Y:S02]  /*4010*/  IADD3 R5, R5, 0xffffffe, RZ ;  /* 0x0ffffffe05057810 */ /* 0x001fe40007ffe0ff */
[----:B------:R-:W-:-:S02]  /*4020*/  ISETP.GE.AND P0, PT, R6, RZ, PT ;  /* 0x000000ff0600720c */ /* 0x000fc40003f06270 */
[----:B------:R-:W0:Y:S05]  /*4030*/  F2I.FTZ.U32.TRUNC.NTZ R11, R5 ;  /* 0x00000005000b7305 */ /* 0x000e2a000021f000 */
[----:B------:R-:W-:-:S06]  /*4040*/  @P2 IADD3 R4, R4, 0x1, RZ ;  /* 0x0000000104042810 */ /* 0x000fcc0007ffe0ff */
[----:B------:R-:W-:Y:S02]  /*4050*/  @!P0 IADD3 R4, -R4, RZ, RZ ;  /* 0x000000ff04048210 */ /* 0x000fe40007ffe1ff */
[----:B------:R-:W-:Y:S01]  /*4060*/  @!P1 LOP3.LUT R4, RZ, R7, RZ, 0x33, !PT ;  /* 0x00000007ff049212 */ /* 0x000fe200078e33ff */
[----:B0-----:R-:W-:-:S04]  /*4070*/  IMAD.MOV R5, RZ, RZ, -R11 ;  /* 0x000000ffff057224 */ /* 0x001fc800078e0a0b */
        /* <DEDUP_REMOVED lines=8> */
[----:B------:R-:W-:-:S03]  /*4100*/  ISETP.GE.AND P1, PT, R8, RZ, PT ;  /* 0x000000ff0800720c */ /* 0x000fc60003f26270 */
[----:B------:R-:W-:-:S04]  /*4110*/  IMAD.MOV R6, RZ, RZ, -R9 ;  /* 0x000000ffff067224 */ /* 0x000fc800078e0a09 */
[----:B------:R-:W-:-:S05]  /*4120*/  IMAD R5, R0, R6, R5 ;  /* 0x0000000600057224 */ /* 0x000fca00078e0205 */
[----:B------:R-:W-:-:S13]  /*4130*/  ISETP.GT.U32.AND P0, PT, R0, R5, PT ;  /* 0x000000050000720c */ /* 0x000fda0003f04070 */
[-C--:B------:R-:W-:Y:S02]  /*4140*/  @!P0 IADD3 R5, R5, -R0.reuse, RZ ;  /* 0x8000000005058210 */ /* 0x080fe40007ffe0ff */
[----:B------:R-:W-:Y:S02]  /*4150*/  @!P0 IADD3 R9, R9, 0x1, RZ ;  /* 0x0000000109098810 */ /* 0x000fe40007ffe0ff */
[----:B------:R-:W-:Y:S02]  /*4160*/  ISETP.GE.U32.AND P2, PT, R5, R0, PT ;  /* 0x000000000500720c */ /* 0x000fe40003f46070 */
[----:B------:R-:W-:Y:S02]  /*4170*/  ISETP.NE.AND P0, PT, RZ, c[0x0][0x214], PT ;  /* 0x00008500ff007a0c */ /* 0x000fe40003f05270 */
[----:B------:R-:W-:-:S05]  /*4180*/  SHF.R.S32.HI R0, RZ, 0x1f, R4 ;  /* 0x0000001fff007819 */ /* 0x000fca0000011404 */
[----:B------:R-:W-:-:S04]  /*4190*/  IMAD R0, R0, c[0x0][0x1e0], RZ ;  /* 0x0000780000007a24 */ /* 0x000fc800078e02ff */
[----:B------:R-:W-:Y:S01]  /*41a0*/  @P2 IADD3 R9, R9, 0x1, RZ ;  /* 0x0000000109092810 */ /* 0x000fe20007ffe0ff */
[----:B------:R-:W-:-:S04]  /*41b0*/  IMAD R4, R4, c[0x0][0x1e4], R0 ;  /* 0x0000790004047a24 */ /* 0x000fc800078e0200 */
[----:B------:R-:W-:Y:S01]  /*41c0*/  @!P1 IMAD.MOV R9, RZ, RZ, -R9 ;  /* 0x000000ffff099224 */ /* 0x000fe200078e0a09 */
[----:B------:R-:W-:Y:S01]  /*41d0*/  @!P0 LOP3.LUT R9, RZ, c[0x0][0x214], RZ, 0x33, !PT ;  /* 0x00008500ff098a12 */ /* 0x000fe200078e33ff */
[----:B------:R-:W-:-:S03]  /*41e0*/  IMAD.IADD R19, R19, 0x1, R4 ;  /* 0x0000000113137824 */ /* 0x000fc600078e0204 */
        /* <DEDUP_REMOVED lines=8> */
[----:B------:R-:W-:Y:S02]  /*4270*/  IMAD R4, R4, c[0x0][0x1e8], RZ ;  /* 0x00007a0004047a24 */ /* 0x000fe400078e02ff */
[----:B------:R-:W-:-:S04]  /*4280*/  IMAD.WIDE.U32 R18, R7, c[0x0][0x1e8], R18 ;  /* 0x00007a0007127a25 */ /* 0x000fc800078e0012 */
[----:B------:R-:W-:Y:S01]  /*4290*/  IMAD R4, R7, c[0x0][0x1ec], R4 ;  /* 0x00007b0007047a24 */ /* 0x000fe200078e0204 */
[----:B------:R-:W-:-:S03]  /*42a0*/  LEA R6, P0, R18, c[0x0][0x1d0], 0x1 ;  /* 0x0000740012067a11 */ /* 0x000fc600078008ff */
[----:B------:R-:W-:-:S05]  /*42b0*/  IMAD.IADD R4, R19, 0x1, R4 ;  /* 0x0000000113047824 */ /* 0x000fca00078e0204 */
[----:B------:R-:W-:-:S05]  /*42c0*/  LEA.HI.X R7, R18, c[0x0][0x1d4], R4, 0x1, P0 ;  /* 0x0000750012077a11 */ /* 0x000fca00000f0c04 */
[----:B------:R-:W-:Y:S01]  /*42d0*/  STG.E.64 [R6.64], R2 ;  /* 0x0000000206007986 */ /* 0x000fe2000c101b08 */
[----:B------:R-:W-:Y:S05]  /*42e0*/  EXIT ;  /* 0x000000000000794d */ /* 0x000fea0003800000 */
        .weak           $__internal_6_$__cuda_sm20_div_s64
        .type           $__internal_6_$__cuda_sm20_div_s64,@function
        .size           $__internal_6_$__cuda_sm20_div_s64,(.L_x_5154 - $__internal_6_$__cuda_sm20_div_s64)
$__internal_6_$__cuda_sm20_div_s64:
        /* <DEDUP_REMOVED lines=33> */
[----:B------:R-:W-:Y:S02]  /*4500*/  IMAD.X R0, R0, 0x1, R27, P0 ;  /* 0x0000000100007824 */ /* 0x000fe400000e061b */
[----:B------:R-:W-:Y:S02]  /*4510*/  IMAD R27, R27, R20, RZ ;  /* 0x000000141b1b7224 */ /* 0x000fe400078e02ff */
[----:B------:R-:W-:-:S03]  /*4520*/  IMAD.MOV.U32 R49, RZ, RZ, RZ ;  /* 0x000000ffff317224 */ /* 0x000fc600078e00ff */
        /* <DEDUP_REMOVED lines=35> */
[----:B------:R-:W-:Y:S02]  /*4760*/  ISETP.NE.U32.AND P0, PT, R23, RZ, PT ;  /* 0x000000ff1700720c */ /* 0x000fe40003f05070 */
[----:B------:R-:W-:-:S02]  /*4770*/  SEL R20, R0, R20, P2 ;  /* 0x0000001400147207 */ /* 0x000fc40001000000 */
[-C--:B------:R-:W-:Y:S02]  /*4780*/  IADD3 R0, P2, RZ, -R21.reuse, RZ ;  /* 0x80000015ff007210 */ /* 0x080fe40007f5e0ff */
[----:B------:R-:W-:Y:S02]  /*4790*/  ISETP.GE.AND P3, PT, R27, RZ, PT ;  /* 0x000000ff1b00720c */ /* 0x000fe40003f66270 */
[----:B------:R-:W-:Y:S01]  /*47a0*/  ISETP.NE.AND.EX P0, PT, R5, RZ, PT, P0 ;  /* 0x000000ff0500720c */ /* 0x000fe20003f05300 */
[----:B------:R-:W-:Y:S01]  /*47b0*/  IMAD.X R23, RZ, RZ, ~R20, P2 ;  /* 0x000000ffff177224 */ /* 0x000fe200010e0e14 */
[----:B------:R-:W-:Y:S01]  /*47c0*/  SEL R0, R0, R21, !P3 ;  /* 0x0000001500007207 */ /* 0x000fe20005800000 */
[----:B------:R-:W-:-:S03]  /*47d0*/  IMAD.MOV.U32 R21, RZ, RZ, 0x0 ;  /* 0x00000000ff157424 */ /* 0x000fc600078e00ff */
[----:B------:R-:W-:Y:S01]  /*47e0*/  SEL R23, R23, R20, !P3 ;  /* 0x0000001417177207 */ /* 0x000fe20005800000 */
[----:B------:R-:W-:Y:S01]  /*47f0*/  IMAD.MOV.U32 R20, RZ, RZ, R22 ;  /* 0x000000ffff147224 */ /* 0x000fe200078e0016 */
[----:B------:R-:W-:Y:S02]  /*4800*/  SEL R0, R0, 0xffffffff, P0 ;  /* 0xffffffff00007807 */ /* 0x000fe40000000000 */
[----:B------:R-:W-:Y:S01]  /*4810*/  SEL R23, R23, 0xffffffff, P0 ;  /* 0xffffffff17177807 */ /* 0x000fe20000000000 */
[----:B------:R-:W-:Y:S06]  /*4820*/  RET.REL.NODEC R20 `(_ZN5flash32flash_fwd_splitkv_combine_kernelI23Flash_fwd_kernel_traitsILi32ELi64ELi256ELi4ELb0ELb0EN7cutlass10bfloat16_tE19Flash_kernel_traitsILi32ELi64ELi256ELi4ES3_EELi16ELi1ELb0EEEvNS_16Flash_fwd_paramsE) ;  /* 0xffffb7d014007950 */ /* 0x000fec0003c3ffff */
.L_x_327:
        /* <DEDUP_REMOVED lines=13> */
.L_x_5154:


//--------------------- .text._ZN5flash32flash_fwd_splitkv_combine_kernelI23Flash_fwd_kernel_traitsILi32ELi64ELi256ELi4ELb0ELb0EN7cutlass10bfloat16_tE19Flash_kernel_traitsILi32ELi64ELi256ELi4ES3_EELi16ELi7ELb1EEEvNS_16Flash_fwd_paramsE --------------------------
	.section	.text._ZN5flash32flash_fwd_splitkv_combine_kernelI23Flash_fwd_kernel_traitsILi32ELi64ELi256ELi4ELb0ELb0EN7cutlass10bfloat16_tE19Flash_kernel_traitsILi32ELi64ELi256ELi4ES3_EELi16ELi7ELb1EEEvNS_16Flash_fwd_paramsE,"ax",@progbits
	.sectioninfo	@"SHI_REGISTERS=70"
	.align	128
        .global         _ZN5flash32flash_fwd_splitkv_combine_kernelI23Flash_fwd_kernel_traitsILi32ELi64ELi256ELi4ELb0ELb0EN7cutlass10bfloat16_tE19Flash_kernel_traitsILi32ELi64ELi256ELi4ES3_EELi16ELi7ELb1EEEvNS_16Flash_fwd_paramsE
        .type           _ZN5flash32flash_fwd_splitkv_combine_kernelI23Flash_fwd_kernel_traitsILi32ELi64ELi256ELi4ELb0ELb0EN7cutlass10bfloat16_tE19Flash_kernel_traitsILi32ELi64ELi256ELi4ES3_EELi16ELi7ELb1EEEvNS_16Flash_fwd_paramsE,@function
        .size           _ZN5flash32flash_fwd_splitkv_combine_kernelI23Flash_fwd_kernel_traitsILi32ELi64ELi256ELi4ELb0ELb0EN7cutlass10bfloat16_tE19Flash_kernel_traitsILi32ELi64ELi256ELi4ES3_EELi16ELi7ELb1EEEvNS_16Flash_fwd_paramsE,(.L_x_5155 - _ZN5flash32flash_fwd_splitkv_combine_kernelI23Flash_fwd_kernel_traitsILi32ELi64ELi256ELi4ELb0ELb0EN7cutlass10bfloat16_tE19Flash_kernel_traitsILi32ELi64ELi256ELi4ES3_EELi16ELi7ELb1EEEvNS_16Flash_fwd_paramsE)
        .other          _ZN5flash32flash_fwd_splitkv_combine_kernelI23Flash_fwd_kernel_traitsILi32ELi64ELi256ELi4ELb0ELb0EN7cutlass10bfloat16_tE19Flash_kernel_traitsILi32ELi64ELi256ELi4ES3_EELi16ELi7ELb1EEEvNS_16Flash_fwd_paramsE,@"STO_CUDA_ENTRY STV_DEFAULT"
_ZN5flash32flash_fwd_splitkv_combine_kernelI23Flash_fwd_kernel_traitsILi32ELi64ELi256ELi4ELb0ELb0EN7cutlass10bfloat16_tE19Flash_kernel_traitsILi32ELi64ELi256ELi4ES3_EELi16ELi7ELb1EEEvNS_16Flash_fwd_paramsE:
.text._ZN5flash32flash_fwd_splitkv_combine_kernelI23Flash_fwd_kernel_traitsILi32ELi64ELi256ELi4ELb0ELb0EN7cutlass10bfloat16_tE19Flash_kernel_traitsILi32ELi64ELi256ELi4ES3_EELi16ELi7ELb1EEEvNS_16Flash_fwd_paramsE:
        /* <DEDUP_REMOVED lines=23> */
[----:B------:R-:W-:Y:S05]  /*0170*/  CALL.REL.NOINC `($__internal_7_$__cuda_sm20_div_s64) ;  /* 0x00005f3000007944 */ /* 0x000fea0003c00000 */
[----:B------:R-:W-:Y:S02]  /*0180*/  MOV R8, R0 ;  /* 0x0000000000087202 */ /* 0x000fe40000000f00 */
[----:B------:R-:W-:Y:S01]  /*0190*/  MOV R9, R25 ;  /* 0x0000001900097202 */ /* 0x000fe20000000f00 */
[----:B------:R-:W-:Y:S05]  /*01a0*/  BRA `(.L_x_329) ;  /* 0x0000013000007947 */ /* 0x000fea0003800000 */
.L_x_328:
        /* <DEDUP_REMOVED lines=19> */
.L_x_329:
        /* <DEDUP_REMOVED lines=17> */
.L_x_331:
        /* <DEDUP_REMOVED lines=19> */
.L_x_332:
[----:B------:R-:W-:Y:S05]  /*0520*/  BSYNC B0 ;  /* 0x0000000000007941 */ /* 0x000fea0003800000 */
.L_x_330:
        /* <DEDUP_REMOVED lines=57> */
.L_x_334:
        /* <DEDUP_REMOVED lines=19> */
.L_x_335:
[----:B------:R-:W-:Y:S05]  /*09f0*/  BSYNC B0 ;  /* 0x0000000000007941 */ /* 0x000fea0003800000 */
.L_x_333:
        /* <DEDUP_REMOVED lines=106> */
.L_x_337:
        /* <DEDUP_REMOVED lines=19> */
.L_x_338:
[----:B------:R-:W-:Y:S05]  /*11d0*/  BSYNC B0 ;  /* 0x0000000000007941 */ /* 0x000fea0003800000 */
.L_x_336:
        /* <DEDUP_REMOVED lines=283> */
[----:B------:R-:W-:Y:S05]  /*2390*/  CALL.REL.NOINC `($__internal_7_$__cuda_sm20_div_s64) ;  /* 0x00003d1000007944 */ /* 0x000fea0003c00000 */
[----:B------:R-:W-:Y:S02]  /*23a0*/  MOV R50, R0 ;  /* 0x0000000000327202 */ /* 0x000fe40000000f00 */
[----:B------:R-:W-:Y:S01]  /*23b0*/  MOV R51, R25 ;  /* 0x0000001900337202 */ /* 0x000fe20000000f00 */
[----:B------:R-:W-:Y:S05]  /*23c0*/  BRA `(.L_x_341) ;  /* 0x0000013000007947 */ /* 0x000fea0003800000 */
.L_x_340:
        /* <DEDUP_REMOVED lines=19> */
.L_x_341:
[----:B------:R-:W-:Y:S05]  /*2500*/  BSYNC B0 ;  /* 0x0000000000007941 */ /* 0x000fea0003800000 */
.L_x_339:
        /* <DEDUP_REMOVED lines=257> */
.L_x_346:
        /* <DEDUP_REMOVED lines=22> */
.L_x_347:
[----:B------:R-:W-:Y:S05]  /*3680*/  BSYNC B0 ;  /* 0x0000000000007941 */ /* 0x000fea0003800000 */
.L_x_345:
        /* <DEDUP_REMOVED lines=8> */
[----:B------:R-:W-:Y:S05]  /*3710*/  CALL.REL.NOINC `($__internal_7_$__cuda_sm20_div_s64) ;  /* 0x0000299000007944 */ /* 0x000fea0003c00000 */
        /* <DEDUP_REMOVED lines=11> */
.L_x_349:
        /* <DEDUP_REMOVED lines=22> */
.L_x_350:
[----:B------:R-:W-:Y:S05]  /*3930*/  BSYNC B0 ;  /* 0x0000000000007941 */ /* 0x000fea0003800000 */
.L_x_348:
        /* <DEDUP_REMOVED lines=11> */
[----:B------:R-:W-:Y:S05]  /*39f0*/  CALL.REL.NOINC `($__internal_7_$__cuda_sm20_div_s64) ;  /* 0x000026b000007944 */ /* 0x000fea0003c00000 */
        /* <DEDUP_REMOVED lines=12> */
.L_x_352:
        /* <DEDUP_REMOVED lines=22> */
.L_x_353:
[----:B------:R-:W-:Y:S05]  /*3c20*/  BSYNC B0 ;  /* 0x0000000000007941 */ /* 0x000fea0003800000 */
.L_x_351:
        /* <DEDUP_REMOVED lines=52> */
.L_x_355:
        /* <DEDUP_REMOVED lines=23> */
.L_x_356:
[----:B------:R-:W-:Y:S05]  /*40e0*/  BSYNC B0 ;  /* 0x0000000000007941 */ /* 0x000fea0003800000 */
.L_x_354:
        /* <DEDUP_REMOVED lines=20> */
.L_x_358:
        /* <DEDUP_REMOVED lines=22> */
.L_x_359:
[----:B------:R-:W-:Y:S05]  /*4390*/  BSYNC B0 ;  /* 0x0000000000007941 */ /* 0x000fea0003800000 */
.L_x_357:
        /* <DEDUP_REMOVED lines=22> */
.L_x_361:
        /* <DEDUP_REMOVED lines=23> */
.L_x_362:
[----:B------:R-:W-:Y:S05]  /*4670*/  BSYNC B0 ;  /* 0x0000000000007941 */ /* 0x000fea0003800000 */
.L_x_360:
        /* <DEDUP_REMOVED lines=38> */
.L_x_364:
        /* <DEDUP_REMOVED lines=23> */
.L_x_365:
[----:B------:R-:W-:Y:S05]  /*4a50*/  BSYNC B0 ;  /* 0x0000000000007941 */ /* 0x000fea0003800000 */
.L_x_363:
        /* <DEDUP_REMOVED lines=31> */
.L_x_367:
        /* <DEDUP_REMOVED lines=23> */
.L_x_368:
[----:B------:R-:W-:Y:S05]  /*4dc0*/  BSYNC B0 ;  /* 0x0000000000007941 */ /* 0x000fea0003800000 */
.L_x_366:
        /* <DEDUP_REMOVED lines=20> */
.L_x_344:
[----:B------:R-:W-:-:S04]  /*4f10*/  LEA R2, P0, R52, c[0x0][0x200], 0x2 ;  /* 0x0000800034027a11 */ /* 0x000fc800078010ff */
[----:B------:R-:W-:-:S05]  /*4f20*/  LEA.HI.X R3, R52, c[0x0][0x204], R53, 0x2, P0 ;  /* 0x0000810034037a11 */ /* 0x000fca00000f1435 */
[----:B------:R0:W-:Y:S04]  /*4f30*/  STG.E [R2.64], R30 ;  /* 0x0000001e02007986 */ /* 0x0001e8000c101908 */
.L_x_343:
[----:B------:R-:W-:Y:S05]  /*4f40*/  BSYNC B1 ;  /* 0x0000000000017941 */ /* 0x000fea0003800000 */
.L_x_342:
[C---:B------:R-:W-:Y:S01]  /*4f50*/  IADD3 R0, R47.reuse, 0x8, RZ ;  /* 0x000000082f007810 */ /* 0x040fe20007ffe0ff */
[----:B------:R-:W-:Y:S01]  /*4f60*/  IMAD.MOV.U32 R13, RZ, RZ, c[0x0][0x314] ;  /* 0x0000c500ff0d7624 */ /* 0x000fe200078e00ff */
[----:B0-----:R-:W-:Y:S01]  /*4f70*/  MOV R4, RZ ;  /* 0x000000ff00047202 */ /* 0x001fe20000000f00 */
[C---:B------:R-:W-:Y:S01]  /*4f80*/  IMAD.SHL.U32 R16, R47.reuse, 0x4, RZ ;  /* 0x000000042f107824 */ /* 0x040fe200078e00ff */
        /* <DEDUP_REMOVED lines=90> */
[----:B-1----:R-:W-:Y:S01]  /*5530*/  @!P0 STS [R26.X4+0x1dc0], R31 ;  /* 0x001dc01f1a008388 */ /* 0x002fe20000004800 */
[----:B------:R-:W-:-:S06]  /*5540*/  ISETP.GE.AND P0, PT, R13, 0x1, PT ;  /* 0x000000010d00780c */ /* 0x000fcc0003f06270 */
[----:B------:R-:W1:Y:S01]  /*5550*/  @!P6 MUFU.EX2 R0, R0 ;  /* 0x000000000000e308 */ /* 0x000e620000000800 */
[----:B0-----:R-:W-:Y:S04]  /*5560*/  @!P5 STS [R26.X4], R45 ;  /* 0x0000002d1a00d388 */ /* 0x001fe80000004800 */
[----:B--2---:R-:W-:Y:S04]  /*5570*/  @!P1 STS [R26.X4+0x1ba0], R34 ;  /* 0x001ba0221a009388 */ /* 0x004fe80000004800 */
[----:B-1----:R0:W-:Y:S02]  /*5580*/  @!P6 STS [R26.X4+0x1fe0], R0 ;  /* 0x001fe0001a00e388 */ /* 0x0021e40000004800 */
[----:B0-----:R-:W-:-:S02]  /*5590*/  HFMA2.MMA R0, -RZ, RZ, 0, 0 ;  /* 0x00000000ff007435 */ /* 0x001fc400000001ff */
[----:B------:R-:W-:Y:S06]  /*55a0*/  BAR.SYNC.DEFER_BLOCKING 0x0 ;  /* 0x0000000000007b1d */ /* 0x000fec0000010000 */
[----:B------:R-:W-:Y:S05]  /*55b0*/  @!P0 BRA `(.L_x_369) ;  /* 0x0000061000008947 */ /* 0x000fea0003800000 */
[----:B------:R-:W-:Y:S01]  /*55c0*/  ULDC UR5, c[0x0][0x22c] ;  /* 0x00008b0000057ab9 */ /* 0x000fe20000000800 */
[----:B------:R-:W-:Y:S01]  /*55d0*/  IMAD R21, R7, 0x20, R16 ;  /* 0x0000002007157824 */ /* 0x000fe200078e0210 */
[----:B------:R-:W-:Y:S01]  /*55e0*/  UIMAD UR5, UR7, UR5, URZ ;  /* 0x00000005070572a4 */ /* 0x000fe2000f8e023f */
[----:B------:R-:W-:Y:S01]  /*55f0*/  ISETP.GT.AND P1, PT, R13, 0x3, PT ;  /* 0x000000030d00780c */ /* 0x000fe20003f24270 */
[C---:B------:R-:W-:Y:S01]  /*5600*/  IMAD R18, R12.reuse, c[0x0][0x22c], RZ ;  /* 0x00008b000c127a24 */ /* 0x040fe200078e02ff */
[----:B------:R-:W-:Y:S01]  /*5610*/  PLOP3.LUT P4, PT, PT, PT, PT, 0x80, 0x0 ;  /* 0x000000000000781c */ /* 0x000fe20003f8f070 */
[----:B------:R-:W-:Y:S01]  /*5620*/  USHF.R.S32.HI UR4, URZ, 0x1f, UR5 ;  /* 0x0000001f3f047899 */ /* 0x000fe20008011405 */
[----:B------:R-:W-:Y:S01]  /*5630*/  IMAD.SHL.U32 R6, R7, 0x4, RZ ;  /* 0x0000000407067824 */ /* 0x000fe200078e00ff */
[C---:B------:R-:W-:Y:S01]  /*5640*/  IADD3 R0, P0, R21.reuse, UR5, RZ ;  /* 0x0000000515007c10 */ /* 0x040fe2000ff1e0ff */
[----:B------:R-:W-:Y:S01]  /*5650*/  IMAD.MOV.U32 R14, RZ, RZ, RZ ;  /* 0x000000ffff0e7224 */ /* 0x000fe200078e00ff */
[----:B------:R-:W-:Y:S01]  /*5660*/  IADD3 R15, R12, -UR7, RZ ;  /* 0x800000070c0f7c10 */ /* 0x000fe2000fffe0ff */
[----:B------:R-:W-:Y:S01]  /*5670*/  CS2R R8, SRZ ;  /* 0x0000000000087805 */ /* 0x000fe2000001ff00 */
[----:B------:R-:W-:Y:S01]  /*5680*/  LEA.HI.X.SX32 R21, R21, UR4, 0x1, P0 ;  /* 0x0000000415157c11 */ /* 0x000fe200080f0eff */
[----:B------:R-:W-:Y:S01]  /*5690*/  CS2R R10, SRZ ;  /* 0x00000000000a7805 */ /* 0x000fe2000001ff00 */
[----:B------:R-:W-:Y:S01]  /*56a0*/  LEA R20, P0, R0, c[0x0][0x1d8], 0x2 ;  /* 0x0000760000147a11 */ /* 0x000fe200078010ff */
[----:B------:R-:W-:-:S03]  /*56b0*/  IMAD.WIDE R18, R18, 0x4, RZ ;  /* 0x0000000412127825 */ /* 0x000fc600078e02ff */
[----:B------:R-:W-:Y:S01]  /*56c0*/  LEA.HI.X R21, R0, c[0x0][0x1dc], R21, 0x2, P0 ;  /* 0x0000770000157a11 */ /* 0x000fe200000f1415 */
[----:B------:R-:W-:Y:S01]  /*56d0*/  IMAD.MOV.U32 R0, RZ, RZ, RZ ;  /* 0x000000ffff007224 */ /* 0x000fe200078e00ff */
[----:B------:R-:W-:Y:S05]  /*56e0*/  @!P1 BRA `(.L_x_370) ;  /* 0x0000029000009947 */ /* 0x000fea0003800000 */
[----:B------:R-:W-:Y:S02]  /*56f0*/  PLOP3.LUT P4, PT, PT, PT, PT, 0x8, 0x0 ;  /* 0x000000000000781c */ /* 0x000fe40003f8e170 */
[CC--:B------:R-:W-:Y:S02]  /*5700*/  ISETP.GE.AND P3, PT, R7.reuse, R15.reuse, PT ;  /* 0x0000000f0700720c */ /* 0x0c0fe40003f66270 */
[----:B------:R-:W-:Y:S02]  /*5710*/  ISETP.GE.AND P0, PT, R7, R15, PT ;  /* 0x0000000f0700720c */ /* 0x000fe40003f06270 */
[----:B------:R-:W-:-:S09]  /*5720*/  IADD3 R13, R13, -0x3, RZ ;  /* 0xfffffffd0d0d7810 */ /* 0x000fd20007ffe0ff */
.L_x_371:
[----:B------:R0:W2:Y:S01]  /*5730*/  @!P3 LDG.E.128 R8, [R20.64] ;  /* 0x000000081408b981 */ /* 0x0000a2000c1e1d00 */
[----:B------:R-:W-:Y:S02]  /*5740*/  PLOP3.LUT P3, PT, P0, PT, PT, 0x80, 0x0 ;  /* 0x000000000000781c */ /* 0x000fe4000076f070 */
[----:B------:R-:W-:Y:S01]  /*5750*/  IADD3 R14, R14, 0x4, RZ ;  /* 0x000000040e0e7810 */ /* 0x000fe20007ffe0ff */
[----:B------:R-:W2:Y:S03]  /*5760*/  LDS R5, [R6] ;  /* 0x0000000006057984 */ /* 0x000ea60000000800 */
[----:B------:R-:W-:Y:S02]  /*5770*/  ISETP.GE.AND P2, PT, R14, R13, PT ;  /* 0x0000000d0e00720c */ /* 0x000fe40003f46270 */
[C---:B0-----:R-:W-:Y:S04]  /*5780*/  IADD3 R20, P1, R18.reuse, R20, RZ ;  /* 0x0000001412147210 */ /* 0x041fe80007f3e0ff */
[----:B------:R-:W-:Y:S01]  /*5790*/  IADD3.X R21, R19, R21, RZ, P1, !PT ;  /* 0x0000001513157210 */ /* 0x000fe20000ffe4ff */
[C---:B--2---:R-:W-:Y:S02]  /*57a0*/  FFMA.FTZ R4, R5.reuse, R8, R4 ;  /* 0x0000000805047223 */ /* 0x044fe40000010004 */
[C---:B------:R-:W-:Y:S02]  /*57b0*/  FFMA.FTZ R3, R5.reuse, R9, R3 ;  /* 0x0000000905037223 */ /* 0x040fe40000010003 */
[C---:B------:R-:W-:Y:S02]  /*57c0*/  FFMA.FTZ R2, R5.reuse, R10, R2 ;  /* 0x0000000a05027223 */ /* 0x040fe40000010002 */
[----:B------:R-:W-:Y:S02]  /*57d0*/  FFMA.FTZ R0, R5, R11, R0 ;  /* 0x0000000b05007223 */ /* 0x000fe40000010000 */
[----:B------:R0:W2:Y:S04]  /*57e0*/  @!P3 LDG.E.128 R8, [R20.64] ;  /* 0x000000081408b981 */ /* 0x0000a8000c1e1d00 */
[----:B------:R-:W2:Y:S01]  /*57f0*/  LDS R5, [R6+0x44] ;  /* 0x0000440006057984 */ /* 0x000ea20000000800 */
        /* <DEDUP_REMOVED lines=15> */
[----:B------:R1:W2:Y:S01]  /*58f0*/  LDS R5, [R6+0xcc] ;  /* 0x0000cc0006057984 */ /* 0x0002a20000000800 */
[----:B0-----:R-:W-:Y:S02]  /*5900*/  IADD3 R20, P1, R18, R20, RZ ;  /* 0x0000001412147210 */ /* 0x001fe40007f3e0ff */
[----:B-1----:R-:W-:Y:S02]  /*5910*/  IADD3 R6, R6, 0x110, RZ ;  /* 0x0000011006067810 */ /* 0x002fe40007ffe0ff */
[----:B------:R-:W-:Y:S01]  /*5920*/  IADD3.X R21, R19, R21, RZ, P1, !PT ;  /* 0x0000001513157210 */ /* 0x000fe20000ffe4ff */
[C---:B--2---:R-:W-:Y:S02]  /*5930*/  FFMA.FTZ R4, R5.reuse, R8, R4 ;  /* 0x0000000805047223 */ /* 0x044fe40000010004 */
[C---:B------:R-:W-:Y:S02]  /*5940*/  FFMA.FTZ R3, R5.reuse, R9, R3 ;  /* 0x0000000905037223 */ /* 0x040fe40000010003 */
[C---:B------:R-:W-:Y:S02]  /*5950*/  FFMA.FTZ R2, R5.reuse, R10, R2 ;  /* 0x0000000a05027223 */ /* 0x040fe40000010002 */
[----:B------:R-:W-:Y:S01]  /*5960*/  FFMA.FTZ R0, R5, R11, R0 ;  /* 0x0000000b05007223 */ /* 0x000fe20000010000 */
[----:B------:R-:W-:-:S05]  /*5970*/  @!P2 BRA `(.L_x_371) ;  /* 0xfffffdb00000a947 */ /* 0x000fca000383ffff */
.L_x_370:
[----:B------:R-:W-:-:S04]  /*5980*/  IADD3 R5, -R14, c[0x0][0x314], RZ ;  /* 0x0000c5000e057a10 */ /* 0x000fc80007ffe1ff */
[----:B------:R-:W-:-:S13]  /*5990*/  ISETP.GT.AND P0, PT, R5, 0x1, PT ;  /* 0x000000010500780c */ /* 0x000fda0003f04270 */
[----:B------:R-:W-:Y:S05]  /*59a0*/  @!P0 BRA `(.L_x_372) ;  /* 0x0000016000008947 */ /* 0x000fea0003800000 */
[----:B------:R-:W-:Y:S01]  /*59b0*/  ISETP.GE.AND P0, PT, R7, R15, PT ;  /* 0x0000000f0700720c */ /* 0x000fe20003f06270 */
[----:B------:R-:W0:-:S12]  /*59c0*/  LDS R5, [R6] ;  /* 0x0000000006057984 */ /* 0x000e180000000800 */
[----:B------:R1:W0:Y:S02]  /*59d0*/  @!P0 LDG.E.128 R8, [R20.64] ;  /* 0x0000000814088981 */ /* 0x000224000c1e1d00 */
[----:B-1----:R-:W-:-:S04]  /*59e0*/  IADD3 R20, P1, R18, R20, RZ ;  /* 0x0000001412147210 */ /* 0x002fc80007f3e0ff */
[----:B------:R-:W-:Y:S01]  /*59f0*/  IADD3.X R21, R19, R21, RZ, P1, !PT ;  /* 0x0000001513157210 */ /* 0x000fe20000ffe4ff */
[-C--:B0-----:R-:W-:Y:S02]  /*5a00*/  FFMA.FTZ R4, R8, R5.reuse, R4 ;  /* 0x0000000508047223 */ /* 0x081fe40000010004 */
[-C--:B------:R-:W-:Y:S02]  /*5a10*/  FFMA.FTZ R3, R9, R5.reuse, R3 ;  /* 0x0000000509037223 */ /* 0x080fe40000010003 */
[-C--:B------:R-:W-:Y:S02]  /*5a20*/  FFMA.FTZ R2, R10, R5.reuse, R2 ;  /* 0x000000050a027223 */ /* 0x080fe40000010002 */
[----:B------:R-:W-:Y:S02]  /*5a30*/  FFMA.FTZ R0, R11, R5, R0 ;  /* 0x000000050b007223 */ /* 0x000fe40000010000 */
[----:B------:R0:W2:Y:S01]  /*5a40*/  @!P0 LDG.E.128 R8, [R20.64] ;  /* 0x0000000814088981 */ /* 0x0000a2000c1e1d00 */
[----:B------:R-:W-:-:S02]  /*5a50*/  IADD3 R14, R14, 0x1, RZ ;  /* 0x000000010e0e7810 */ /* 0x000fc40007ffe0ff */
[----:B------:R-:W-:Y:S01]  /*5a60*/  PLOP3.LUT P4, PT, PT, PT, PT, 0x8, 0x0 ;  /* 0x000000000000781c */ /* 0x000fe20003f8e170 */
[----:B------:R1:W2:Y:S01]  /*5a70*/  LDS R5, [R6+0x44] ;  /* 0x0000440006057984 */ /* 0x0002a20000000800 */
[----:B------:R-:W-:Y:S02]  /*5a80*/  IADD3 R14, R14, 0x1, RZ ;  /* 0x000000010e0e7810 */ /* 0x000fe40007ffe0ff */
[----:B0-----:R-:W-:Y:S02]  /*5a90*/  IADD3 R20, P0, R18, R20, RZ ;  /* 0x0000001412147210 */ /* 0x001fe40007f1e0ff */
[----:B-1----:R-:W-:Y:S02]  /*5aa0*/  IADD3 R6, R6, 0x44, RZ ;  /* 0x0000004406067810 */ /* 0x002fe40007ffe0ff */
[----:B------:R-:W-:Y:S02]  /*5ab0*/  IADD3.X R21, R19, R21, RZ, P0, !PT ;  /* 0x0000001513157210 */ /* 0x000fe400007fe4ff */
[----:B------:R-:W-:Y:S01]  /*5ac0*/  IADD3 R6, R6, 0x44, RZ ;  /* 0x0000004406067810 */ /* 0x000fe20007ffe0ff */
[----:B--2---:R-:W-:-:S02]  /*5ad0*/  FFMA.FTZ R4, R8, R5, R4 ;  /* 0x0000000508047223 */ /* 0x004fc40000010004 */
[-C--:B------:R-:W-:Y:S02]  /*5ae0*/  FFMA.FTZ R3, R9, R5.reuse, R3 ;  /* 0x0000000509037223 */ /* 0x080fe40000010003 */
[-C--:B------:R-:W-:Y:S02]  /*5af0*/  FFMA.FTZ R2, R10, R5.reuse, R2 ;  /* 0x000000050a027223 */ /* 0x080fe40000010002 */
[----:B------:R-:W-:Y:S02]  /*5b00*/  FFMA.FTZ R0, R11, R5, R0 ;  /* 0x000000050b007223 */ /* 0x000fe40000010000 */
.L_x_372:
[----:B------:R-:W-:-:S13]  /*5b10*/  ISETP.LT.OR P4, PT, R14, c[0x0][0x314], P4 ;  /* 0x0000c5000e007a0c */ /* 0x000fda0002781670 */
[----:B------:R-:W-:Y:S05]  /*5b20*/  @!P4 BRA `(.L_x_369) ;  /* 0x000000a00000c947 */ /* 0x000fea0003800000 */
[----:B------:R-:W-:Y:S01]  /*5b30*/  ISETP.GE.AND P0, PT, R7, R15, PT ;  /* 0x0000000f0700720c */ /* 0x000fe20003f06270 */
[----:B------:R-:W-:-:S12]  /*5b40*/  BSSY B0, `(.L_x_373) ;  /* 0x0000003000007945 */ /* 0x000fd80003800000 */
[----:B------:R-:W-:Y:S05]  /*5b50*/  @P0 BRA `(.L_x_374) ;  /* 0x0000001000000947 */ /* 0x000fea0003800000 */
[----:B------:R0:W5:Y:S02]  /*5b60*/  LDG.E.128 R8, [R20.64] ;  /* 0x0000000814087981 */ /* 0x000164000c1e1d00 */
.L_x_374:
[----:B------:R-:W-:Y:S05]  /*5b70*/  BSYNC B0 ;  /* 0x0000000000007941 */ /* 0x000fea0003800000 */
.L_x_373:
[----:B------:R-:W1:Y:S02]  /*5b80*/  LDS R6, [R6] ;  /* 0x0000000006067984 */ /* 0x000e640000000800 */
[C---:B-1---5:R-:W-:Y:S02]  /*5b90*/  FFMA.FTZ R4, R6.reuse, R8, R4 ;  /* 0x0000000806047223 */ /* 0x062fe40000010004 */
[C---:B------:R-:W-:Y:S02]  /*5ba0*/  FFMA.FTZ R3, R6.reuse, R9, R3 ;  /* 0x0000000906037223 */ /* 0x040fe40000010003 */
[C---:B------:R-:W-:Y:S02]  /*5bb0*/  FFMA.FTZ R2, R6.reuse, R10, R2 ;  /* 0x0000000a06027223 */ /* 0x040fe40000010002 */
[----:B------:R-:W-:Y:S02]  /*5bc0*/  FFMA.FTZ R0, R6, R11, R0 ;  /* 0x0000000b06007223 */ /* 0x000fe40000010000 */
.L_x_369:
[----:B------:R-:W-:Y:S02]  /*5bd0*/  IADD3 R7, R7, UR7, RZ ;  /* 0x0000000707077c10 */ /* 0x000fe4000fffe0ff */
[----:B------:R-:W-:-:S02]  /*5be0*/  F2FP.BF16.PACK_AB R4, R3, R4 ;  /* 0x000000040304723e */ /* 0x000fc400000010ff */
[----:B------:R-:W-:Y:S02]  /*5bf0*/  ISETP.GE.AND P0, PT, R7, R12, PT ;  /* 0x0000000c0700720c */ /* 0x000fe40003f06270 */
[----:B------:R-:W-:-:S11]  /*5c00*/  F2FP.BF16.PACK_AB R5, R0, R2 ;  /* 0x000000020005723e */ /* 0x000fd600000010ff */
        /* <DEDUP_REMOVED lines=8> */
[----:B------:R-:W1:Y:S02]  /*5c90*/  I2F.RP R12, R9 ;  /* 0x00000009000c7306 */ /* 0x000e640000209400 */
[----:B------:R-:W-:-:S06]  /*5ca0*/  IADD3 R2, RZ, -R2, RZ ;  /* 0x80000002ff027210 */ /* 0x000fcc0007ffe0ff */
[----:B-1----:R-:W1:Y:S02]  /*5cb0*/  MUFU.RCP R12, R12 ;  /* 0x0000000c000c7308 */ /* 0x002e640000001000 */
[----:B-1----:R-:W-:-:S06]  /*5cc0*/  IADD3 R12, R12, 0xffffffe, RZ ;  /* 0x0ffffffe0c0c7810 */ /* 0x002fcc0007ffe0ff */
[----:B------:R-:W1:Y:S02]  /*5cd0*/  F2I.FTZ.U32.TRUNC.NTZ R13, R12 ;  /* 0x0000000c000d7305 */ /* 0x000e64000021f000 */
[--C-:B-1----:R-:W-:Y:S02]  /*5ce0*/  IMAD.MOV R0, RZ, RZ, -R13.reuse ;  /* 0x000000ffff007224 */ /* 0x102fe400078e0a0d */
[----:B------:R-:W-:Y:S02]  /*5cf0*/  IMAD.MOV.U32 R12, RZ, RZ, RZ ;  /* 0x000000ffff0c7224 */ /* 0x000fe400078e00ff */
[----:B------:R-:W-:Y:S02]  /*5d00*/  IMAD R8, R0, R9, RZ ;  /* 0x0000000900087224 */ /* 0x000fe400078e02ff */
[----:B------:R-:W1:Y:S02]  /*5d10*/  I2F.RP R0, R3 ;  /* 0x0000000300007306 */ /* 0x000e640000209400 */
[----:B------:R-:W-:-:S06]  /*5d20*/  IMAD.HI.U32 R8, R13, R8, R12 ;  /* 0x000000080d087227 */ /* 0x000fcc00078e000c */
[----:B------:R-:W-:-:S04]  /*5d30*/  IMAD.HI.U32 R8, R8, R10, RZ ;  /* 0x0000000a08087227 */ /* 0x000fc800078e00ff */
[----:B------:R-:W-:Y:S02]  /*5d40*/  IMAD R2, R8, R2, R10 ;  /* 0x0000000208027224 */ /* 0x000fe400078e020a */
[----:B------:R-:W-:Y:S01]  /*5d50*/  IMAD.MOV.U32 R10, RZ, RZ, RZ ;  /* 0x000000ffff0a7224 */ /* 0x000fe200078e00ff */
[----:B-1----:R-:W1:Y:S02]  /*5d60*/  MUFU.RCP R0, R0 ;  /* 0x0000000000007308 */ /* 0x002e640000001000 */
[----:B------:R-:W-:-:S13]  /*5d70*/  ISETP.GT.U32.AND P1, PT, R9, R2, PT ;  /* 0x000000020900720c */ /* 0x000fda0003f24070 */
[----:B------:R-:W-:Y:S01]  /*5d80*/  @!P1 IMAD.IADD R2, R2, 0x1, -R9 ;  /* 0x0000000102029824 */ /* 0x000fe200078e0a09 */
[----:B------:R-:W-:Y:S02]  /*5d90*/  @!P1 IADD3 R8, R8, 0x1, RZ ;  /* 0x0000000108089810 */ /* 0x000fe40007ffe0ff */
[----:B-1----:R-:W-:Y:S02]  /*5da0*/  IADD3 R0, R0, 0xffffffe, RZ ;  /* 0x0ffffffe00007810 */ /* 0x002fe40007ffe0ff */
[----:B------:R-:W-:Y:S02]  /*5db0*/  ISETP.GE.U32.AND P2, PT, R2, R9, PT ;  /* 0x000000090200720c */ /* 0x000fe40003f46070 */
[----:B------:R-:W-:Y:S01]  /*5dc0*/  LOP3.LUT R2, R7, R6, RZ, 0x3c, !PT ;  /* 0x0000000607027212 */ /* 0x000fe200078e3cff */
[----:B------:R-:W1:Y:S01]  /*5dd0*/  F2I.FTZ.U32.TRUNC.NTZ R11, R0 ;  /* 0x00000000000b7305 */ /* 0x000e62000021f000 */
[----:B------:R-:W-:Y:S02]  /*5de0*/  ISETP.NE.AND P1, PT, R6, RZ, PT ;  /* 0x000000ff0600720c */ /* 0x000fe40003f25270 */
[----:B------:R-:W-:-:S07]  /*5df0*/  ISETP.GE.AND P0, PT, R2, RZ, PT ;  /* 0x000000ff0200720c */ /* 0x000fce0003f06270 */
[----:B------:R-:W-:-:S06]  /*5e00*/  @P2 IADD3 R8, R8, 0x1, RZ ;  /* 0x0000000108082810 */ /* 0x000fcc0007ffe0ff */
[----:B------:R-:W-:Y:S01]  /*5e10*/  @!P0 IMAD.MOV R8, RZ, RZ, -R8 ;  /* 0x000000ffff088224 */ /* 0x000fe200078e0a08 */
[----:B------:R-:W-:Y:S02]  /*5e20*/  @!P1 LOP3.LUT R8, RZ, R6, RZ, 0x33, !PT ;  /* 0x00000006ff089212 */ /* 0x000fe400078e33ff */
        /* <DEDUP_REMOVED lines=40> */
        .weak           $__internal_7_$__cuda_sm20_div_s64
        .type           $__internal_7_$__cuda_sm20_div_s64,@function
        .size           $__internal_7_$__cuda_sm20_div_s64,(.L_x_5155 - $__internal_7_$__cuda_sm20_div_s64)
$__internal_7_$__cuda_sm20_div_s64:
        /* <DEDUP_REMOVED lines=83> */
[----:B------:R-:W-:Y:S06]  /*65e0*/  RET.REL.NODEC R22 `(_ZN5flash32flash_fwd_splitkv_combine_kernelI23Flash_fwd_kernel_traitsILi32ELi64ELi256ELi4ELb0ELb0EN7cutlass10bfloat16_tE19Flash_kernel_traitsILi32ELi64ELi256ELi4ES3_EELi16ELi7ELb1EEEvNS_16Flash_fwd_paramsE) ;  /* 0xffff9a1016007950 */ /* 0x000fec0003c3ffff */
.L_x_375:
        /* <DEDUP_REMOVED lines=9> */
.L_x_5155:


//--------------------- .text._ZN5flash32flash_fwd_splitkv_combine_kernelI23Flash_fwd_kernel_traitsILi32ELi64ELi256ELi4ELb0ELb0EN7cutlass10bfloat16_tE19Flash_kernel_traitsILi32ELi64ELi256ELi4ES3_EELi16ELi6ELb1EEEvNS_16Flash_fwd_paramsE --------------------------
	.section	.text._ZN5flash32flash_fwd_splitkv_combine_kernelI23Flash_fwd_kernel_traitsILi32ELi64ELi256ELi4ELb0ELb0EN7cutlass10bfloat16_tE19Flash_kernel_traitsILi32ELi64ELi256ELi4ES3_EELi16ELi6ELb1EEEvNS_16Flash_fwd_paramsE,"ax",@progbits
	.sectioninfo	@"SHI_REGISTERS=62"
	.align	128
        .global         _ZN5flash32flash_fwd_splitkv_combine_kernelI23Flash_fwd_kernel_traitsILi32ELi64ELi256ELi4ELb0ELb0EN7cutlass10bfloat16_tE19Flash_kernel_traitsILi32ELi64ELi256ELi4ES3_EELi16ELi6ELb1EEEvNS_16Flash_fwd_paramsE
        .type           _ZN5flash32flash_fwd_splitkv_combine_kernelI23Flash_fwd_kernel_traitsILi32ELi64ELi256ELi4ELb0ELb0EN7cutlass10bfloat16_tE19Flash_kernel_traitsILi32ELi64ELi256ELi4ES3_EELi16ELi6ELb1EEEvNS_16Flash_fwd_paramsE,@function
        .size           _ZN5flash32flash_fwd_splitkv_combine_kernelI23Flash_fwd_kernel_traitsILi32ELi64ELi256ELi4ELb0ELb0EN7cutlass10bfloat16_tE19Flash_kernel_traitsILi32ELi64ELi256ELi4ES3_EELi16ELi6ELb1EEEvNS_16Flash_fwd_paramsE,(.L_x_5156 - _ZN5flash32flash_fwd_splitkv_combine_kernelI23Flash_fwd_kernel_traitsILi32ELi64ELi256ELi4ELb0ELb0EN7cutlass10bfloat16_tE19Flash_kernel_traitsILi32ELi64ELi256ELi4ES3_EELi16ELi6ELb1EEEvNS_16Flash_fwd_paramsE)
        .other          _ZN5flash32flash_fwd_splitkv_combine_kernelI23Flash_fwd_kernel_traitsILi32ELi64ELi256ELi4ELb0ELb0EN7cutlass10bfloat16_tE19Flash_kernel_traitsILi32ELi64ELi256ELi4ES3_EELi16ELi6ELb1EEEvNS_16Flash_fwd_paramsE,@"STO_CUDA_ENTRY STV_DEFAULT"
_ZN5flash32flash_fwd_splitkv_combine_kernelI23Flash_fwd_kernel_traitsILi32ELi64ELi256ELi4ELb0ELb0EN7cutlass10bfloat16_tE19Flash_kernel_traitsILi32ELi64ELi256ELi4ES3_EELi16ELi6ELb1EEEvNS_16Flash_fwd_paramsE:
.text._ZN5flash32flash_fwd_splitkv_combine_kernelI23Flash_fwd_kernel_traitsILi32ELi64ELi256ELi4ELb0ELb0EN7cutlass10bfloat16_tE19Flash_kernel_traitsILi32ELi64ELi256ELi4ES3_EELi16ELi6ELb1EEEvNS_16Flash_fwd_paramsE:
        /* <DEDUP_REMOVED lines=23> */
[----:B------:R-:W-:Y:S05]  /*0170*/  CALL.REL.NOINC `($__internal_8_$__cuda_sm20_div_s64) ;  /* 0x0000513000007944 */ /* 0x000fea0003c00000 */
[----:B------:R-:W-:Y:S02]  /*0180*/  MOV R8, R0 ;  /* 0x0000000000087202 */ /* 0x000fe40000000f00 */
[----:B------:R-:W-:Y:S01]  /*0190*/  MOV R9, R25 ;  /* 0x0000001900097202 */ /* 0x000fe20000000f00 */
[----:B------:R-:W-:Y:S05]  /*01a0*/  BRA `(.L_x_377) ;  /* 0x0000013000007947 */ /* 0x000fea0003800000 */
.L_x_376:
        /* <DEDUP_REMOVED lines=19> */
.L_x_377:
        /* <DEDUP_REMOVED lines=17> */
.L_x_379:
        /* <DEDUP_REMOVED lines=19> */
.L_x_380:
[----:B------:R-:W-:Y:S05]  /*0520*/  BSYNC B0 ;  /* 0x0000000000007941 */ /* 0x000fea0003800000 */
.L_x_378:
        /* <DEDUP_REMOVED lines=57> */
.L_x_382:
        /* <DEDUP_REMOVED lines=19> */
.L_x_383:
[----:B------:R-:W-:Y:S05]  /*09f0*/  BSYNC B0 ;  /* 0x0000000000007941 */ /* 0x000fea0003800000 */
.L_x_381:
        /* <DEDUP_REMOVED lines=106> */
.L_x_385:
        /* <DEDUP_REMOVED lines=19> */
.L_x_386:
[----:B------:R-:W-:Y:S05]  /*11d0*/  BSYNC B0 ;  /* 0x0000000000007941 */ /* 0x000fea0003800000 */
.L_x_384:
        /* <DEDUP_REMOVED lines=163> */
[----:B------:R-:W-:Y:S05]  /*1c10*/  CALL.REL.NOINC `($__internal_8_$__cuda_sm20_div_s64) ;  /* 0x0000369000007944 */ /* 0x000fea0003c00000 */
[----:B------:R-:W-:Y:S02]  /*1c20*/  MOV R42, R0 ;  /* 0x00000000002a7202 */ /* 0x000fe40000000f00 */
[----:B------:R-:W-:Y:S01]  /*1c30*/  MOV R43, R25 ;  /* 0x00000019002b7202 */ /* 0x000fe20000000f00 */
[----:B------:R-:W-:Y:S05]  /*1c40*/  BRA `(.L_x_389) ;  /* 0x0000013000007947 */ /* 0x000fea0003800000 */
.L_x_388:
        /* <DEDUP_REMOVED lines=19> */
.L_x_389:
[----:B------:R-:W-:Y:S05]  /*1d80*/  BSYNC B0 ;  /* 0x0000000000007941 */ /* 0x000fea0003800000 */
.L_x_387:
        /* <DEDUP_REMOVED lines=201> */
.L_x_394:
        /* <DEDUP_REMOVED lines=22> */
.L_x_395:
[----:B------:R-:W-:Y:S05]  /*2b80*/  BSYNC B0 ;  /* 0x0000000000007941 */ /* 0x000fea0003800000 */
.L_x_393:
        /* <DEDUP_REMOVED lines=8> */
[----:B------:R-:W-:Y:S05]  /*2c10*/  CALL.REL.NOINC `($__internal_8_$__cuda_sm20_div_s64) ;  /* 0x0000269000007944 */ /* 0x000fea0003c00000 */
        /* <DEDUP_REMOVED lines=11> */
.L_x_397:
        /* <DEDUP_REMOVED lines=22> */
.L_x_398:
[----:B------:R-:W-:Y:S05]  /*2e30*/  BSYNC B0 ;  /* 0x0000000000007941 */ /* 0x000fea0003800000 */
.L_x_396:
        /* <DEDUP_REMOVED lines=11> */
[----:B------:R-:W-:Y:S05]  /*2ef0*/  CALL.REL.NOINC `($__internal_8_$__cuda_sm20_div_s64) ;  /* 0x000023b000007944 */ /* 0x000fea0003c00000 */
        /* <DEDUP_REMOVED lines=12> */
.L_x_400:
        /* <DEDUP_REMOVED lines=22> */
.L_x_401:
[----:B------:R-:W-:Y:S05]  /*3120*/  BSYNC B0 ;  /* 0x0000000000007941 */ /* 0x000fea0003800000 */
.L_x_399:
        /* <DEDUP_REMOVED lines=52> */
.L_x_403:
        /* <DEDUP_REMOVED lines=23> */
.L_x_404:
[----:B------:R-:W-:Y:S05]  /*35e0*/  BSYNC B0 ;  /* 0x0000000000007941 */ /* 0x000fea0003800000 */
.L_x_402:
        /* <DEDUP_REMOVED lines=20> */
.L_x_406:
        /* <DEDUP_REMOVED lines=22> */
.L_x_407:
[----:B------:R-:W-:Y:S05]  /*3890*/  BSYNC B0 ;  /* 0x0000000000007941 */ /* 0x000fea0003800000 */
.L_x_405:
        /* <DEDUP_REMOVED lines=22> */
.L_x_409:
        /* <DEDUP_REMOVED lines=23> */
.L_x_410:
[----:B------:R-:W-:Y:S05]  /*3b70*/  BSYNC B0 ;  /* 0x0000000000007941 */ /* 0x000fea0003800000 */
.L_x_408:
        /* <DEDUP_REMOVED lines=38> */
.L_x_412:
        /* <DEDUP_REMOVED lines=23> */
.L_x_413:
[----:B------:R-:W-:Y:S05]  /*3f50*/  BSYNC B0 ;  /* 0x0000000000007941 */ /* 0x000fea0003800000 */
.L_x_411:
        /* <DEDUP_REMOVED lines=31> */
.L_x_415:
        /* <DEDUP_REMOVED lines=23> */
.L_x_416:
[----:B------:R-:W-:Y:S05]  /*42c0*/  BSYNC B0 ;  /* 0x0000000000007941 */ /* 0x000fea0003800000 */
.L_x_414:
        /* <DEDUP_REMOVED lines=20> */
.L_x_392:
[----:B------:R-:W-:-:S04]  /*4410*/  LEA R2, P0, R44, c[0x0][0x200], 0x2 ;  /* 0x000080002c027a11 */ /* 0x000fc800078010ff */
[----:B------:R-:W-:-:S05]  /*4420*/  LEA.HI.X R3, R44, c[0x0][0x204], R45, 0x2, P0 ;  /* 0x000081002c037a11 */ /* 0x000fca00000f142d */
[----:B------:R0:W-:Y:S04]  /*4430*/  STG.E [R2.64], R30 ;  /* 0x0000001e02007986 */ /* 0x0001e8000c101908 */
.L_x_391:
[----:B------:R-:W-:Y:S05]  /*4440*/  BSYNC B1 ;  /* 0x0000000000017941 */ /* 0x000fea0003800000 */
.L_x_390:
[C---:B------:R-:W-:Y:S01]  /*4450*/  IADD3 R0, R39.reuse, 0x8, RZ ;  /* 0x0000000827007810 */ /* 0x040fe20007ffe0ff */
[----:B------:R-:W-:Y:S01]  /*4460*/  IMAD.MOV.U32 R13, RZ, RZ, c[0x0][0x314] ;  /* 0x0000c500ff0d7624 */ /* 0x000fe200078e00ff */
[C---:B------:R-:W-:Y:S01]  /*4470*/  ISETP.GE.OR P5, PT, R39.reuse, c[0x0][0x314], P6 ;  /* 0x0000c50027007a0c */ /* 0x040fe200037a6670 */
[C---:B------:R-:W-:Y:S01]  /*4480*/  IMAD.SHL.U32 R16, R39.reuse, 0x4, RZ ;  /* 0x0000000427107824 */ /* 0x040fe200078e00ff */
[----:B------:R-:W-:Y:S02]  /*4490*/  ISETP.GE.OR P0, PT, R0, c[0x0][0x314], P6 ;  /* 0x0000c50000007a0c */ /* 0x000fe40003706670 */
[----:B------:R-:W-:Y:S02]  /*44a0*/  IADD3 R0, R39, 0x10, RZ ;  /* 0x0000001027007810 */ /* 0x000fe40007ffe0ff */
[----:B0-----:R-:W-:Y:S02]  /*44b0*/  MOV R4, RZ ;  /* 0x000000ff00047202 */ /* 0x001fe40000000f00 */
[----:B------:R-:W-:-:S02]  /*44c0*/  ISETP.GE.OR P4, PT, R0, c[0x0][0x314], P6 ;  /* 0x0000c50000007a0c */ /* 0x000fc40003786670 */
        /* <DEDUP_REMOVED lines=41> */
[----:B0-----:R-:W-:Y:S01]  /*4760*/  @!P0 STS [R26.X4+0xcc0], R31 ;  /* 0x000cc01f1a008388 */ /* 0x001fe20000004800 */
[----:B------:R-:W-:-:S03]  /*4770*/  ISETP.GE.AND P0, PT, R13, 0x1, PT ;  /* 0x000000010d00780c */ /* 0x000fc60003f06270 */
[----:B-1----:R0:W-:Y:S02]  /*4780*/  @!P6 STS [R26.X4+0xee0], R0 ;  /* 0x000ee0001a00e388 */ /* 0x0021e40000004800 */
[----:B0-----:R-:W-:Y:S02]  /*4790*/  HFMA2.MMA R0, -RZ, RZ, 0, 0 ;  /* 0x00000000ff007435 */ /* 0x001fe400000001ff */
        /* <DEDUP_REMOVED lines=25> */
.L_x_419:
        /* <DEDUP_REMOVED lines=37> */
.L_x_418:
        /* <DEDUP_REMOVED lines=25> */
.L_x_420:
[----:B------:R-:W-:-:S13]  /*4d10*/  ISETP.LT.OR P4, PT, R14, c[0x0][0x314], P4 ;  /* 0x0000c5000e007a0c */ /* 0x000fda0002781670 */
[----:B------:R-:W-:Y:S05]  /*4d20*/  @!P4 BRA `(.L_x_417) ;  /* 0x000000a00000c947 */ /* 0x000fea0003800000 */
[----:B------:R-:W-:Y:S01]  /*4d30*/  ISETP.GE.AND P0, PT, R7, R15, PT ;  /* 0x0000000f0700720c */ /* 0x000fe20003f06270 */
[----:B------:R-:W-:-:S12]  /*4d40*/  BSSY B0, `(.L_x_421) ;  /* 0x0000003000007945 */ /* 0x000fd80003800000 */
[----:B------:R-:W-:Y:S05]  /*4d50*/  @P0 BRA `(.L_x_422) ;  /* 0x0000001000000947 */ /* 0x000fea0003800000 */
[----:B------:R0:W5:Y:S02]  /*4d60*/  LDG.E.128 R8, [R20.64] ;  /* 0x0000000814087981 */ /* 0x000164000c1e1d00 */
.L_x_422:
[----:B------:R-:W-:Y:S05]  /*4d70*/  BSYNC B0 ;  /* 0x0000000000007941 */ /* 0x000fea0003800000 */
.L_x_421:
[----:B------:R-:W1:Y:S02]  /*4d80*/  LDS R6, [R6] ;  /* 0x0000000006067984 */ /* 0x000e640000000800 */
[C---:B-1---5:R-:W-:Y:S02]  /*4d90*/  FFMA.FTZ R4, R6.reuse, R8, R4 ;  /* 0x0000000806047223 */ /* 0x062fe40000010004 */
[C---:B------:R-:W-:Y:S02]  /*4da0*/  FFMA.FTZ R3, R6.reuse, R9, R3 ;  /* 0x0000000906037223 */ /* 0x040fe40000010003 */
[C---:B------:R-:W-:Y:S02]  /*4db0*/  FFMA.FTZ R2, R6.reuse, R10, R2 ;  /* 0x0000000a06027223 */ /* 0x040fe40000010002 */
[----:B------:R-:W-:Y:S02]  /*4dc0*/  FFMA.FTZ R0, R6, R11, R0 ;  /* 0x0000000b06007223 */ /* 0x000fe40000010000 */
.L_x_417:
        /* <DEDUP_REMOVED lines=78> */
        .weak           $__internal_8_$__cuda_sm20_div_s64
        .type           $__internal_8_$__cuda_sm20_div_s64,@function
        .size           $__internal_8_$__cuda_sm20_div_s64,(.L_x_5156 - $__internal_8_$__cuda_sm20_div_s64)
$__internal_8_$__cuda_sm20_div_s64:
        /* <DEDUP_REMOVED lines=83> */
[----:B------:R-:W-:Y:S06]  /*57e0*/  RET.REL.NODEC R22 `(_ZN5flash32flash_fwd_splitkv_combine_kernelI23Flash_fwd_kernel_traitsILi32ELi64ELi256ELi4ELb0ELb0EN7cutlass10bfloat16_tE19Flash_kernel_traitsILi32ELi64ELi256ELi4ES3_EELi16ELi6ELb1EEEvNS_16Flash_fwd_paramsE) ;  /* 0xffffa81016007950 */ /* 0x000fec0003c3ffff */
.L_x_423:
        /* <DEDUP_REMOVED lines=9> */
.L_x_5156:


//--------------------- .text._ZN5flash32flash_fwd_splitkv_combine_kernelI23Flash_fwd_kernel_traitsILi32ELi64ELi256ELi4ELb0ELb0EN7cutlass10bfloat16_tE19Flash_kernel_traitsILi32ELi64ELi256ELi4ES3_EELi16ELi5ELb1EEEvNS_16Flash_fwd_paramsE --------------------------
	.section	.text._ZN5flash32flash_fwd_splitkv_combine_kernelI23Flash_fwd_kernel_traitsILi32ELi64ELi256ELi4ELb0ELb0EN7cutlass10bfloat16_tE19Flash_kernel_traitsILi32ELi64ELi256ELi4ES3_EELi16ELi5ELb1EEEvNS_16Flash_fwd_paramsE,"ax",@progbits
	.sectioninfo	@"SHI_REGISTERS=62"
	.align	128
        .global         _ZN5flash32flash_fwd_splitkv_combine_kernelI23Flash_fwd_kernel_traitsILi32ELi64ELi256ELi4ELb0ELb0EN7cutlass10bfloat16_tE19Flash_kernel_traitsILi32ELi64ELi256ELi4ES3_EELi16ELi5ELb1EEEvNS_16Flash_fwd_paramsE
        .type           _ZN5flash32flash_fwd_splitkv_combine_kernelI23Flash_fwd_kernel_traitsILi32ELi64ELi256ELi4ELb0ELb0EN7cutlass10bfloat16_tE19Flash_kernel_traitsILi32ELi64ELi256ELi4ES3_EELi16ELi5ELb1EEEvNS_16Flash_fwd_paramsE,@function
        .size           _ZN5flash32flash_fwd_splitkv_combine_kernelI23Flash_fwd_kernel_traitsILi32ELi64ELi256ELi4ELb0ELb0EN7cutlass10bfloat16_tE19Flash_kernel_traitsILi32ELi64ELi256ELi4ES3_EELi16ELi5ELb1EEEvNS_16Flash_fwd_paramsE,(.L_x_5157 - _ZN5flash32flash_fwd_splitkv_combine_kernelI23Flash_fwd_kernel_traitsILi32ELi64ELi256ELi4ELb0ELb0EN7cutlass10bfloat16_tE19Flash_kernel_traitsILi32ELi64ELi256ELi4ES3_EELi16ELi5ELb1EEEvNS_16Flash_fwd_paramsE)
        .other          _ZN5flash32flash_fwd_splitkv_combine_kernelI23Flash_fwd_kernel_traitsILi32ELi64ELi256ELi4ELb0ELb0EN7cutlass10bfloat16_tE19Flash_kernel_traitsILi32ELi64ELi256ELi4ES3_EELi16ELi5ELb1EEEvNS_16Flash_fwd_paramsE,@"STO_CUDA_ENTRY STV_DEFAULT"
_ZN5flash32flash_fwd_splitkv_combine_kernelI23Flash_fwd_kernel_traitsILi32ELi64ELi256ELi4ELb0ELb0EN7cutlass10bfloat16_tE19Flash_kernel_traitsILi32ELi64ELi256ELi4ES3_EELi16ELi5ELb1EEEvNS_16Flash_fwd_paramsE:
.text._ZN5flash32flash_fwd_splitkv_combine_kernelI23Flash_fwd_kernel_traitsILi32ELi64ELi256ELi4ELb0ELb0EN7cutlass10bfloat16_tE19Flash_kernel_traitsILi32ELi64ELi256ELi4ES3_EELi16ELi5ELb1EEEvNS_16Flash_fwd_paramsE:
        /* <DEDUP_REMOVED lines=23> */
[----:B------:R-:W-:Y:S05]  /*0170*/  CALL.REL.NOINC `($__internal_9_$__cuda_sm20_div_s64) ;  /* 0x0000490000007944 */ /* 0x000fea0003c00000 */
[----:B------:R-:W-:Y:S05]  /*0180*/  BRA `(.L_x_425) ;  /* 0x0000013000007947 */ /* 0x000fea0003800000 */
.L_x_424:
        /* <DEDUP_REMOVED lines=19> */
.L_x_425:
        /* <DEDUP_REMOVED lines=11> */
[----:B------:R-:W-:Y:S05]  /*0370*/  CALL.REL.NOINC `($__internal_9_$__cuda_sm20_div_s64) ;  /* 0x0000470000007944 */ /* 0x000fea0003c00000 */
[----:B------:R-:W-:Y:S02]  /*0380*/  MOV R32, R20 ;  /* 0x0000001400207202 */ /* 0x000fe40000000f00 */
[----:B------:R-:W-:Y:S01]  /*0390*/  MOV R33, R21 ;  /* 0x0000001500217202 */ /* 0x000fe20000000f00 */
[----:B------:R-:W-:Y:S05]  /*03a0*/  BRA `(.L_x_428) ;  /* 0x0000013000007947 */ /* 0x000fea0003800000 */
.L_x_427:
        /* <DEDUP_REMOVED lines=19> */
.L_x_428:
[----:B------:R-:W-:Y:S05]  /*04e0*/  BSYNC B0 ;  /* 0x0000000000007941 */ /* 0x000fea0003800000 */
.L_x_426:
        /* <DEDUP_REMOVED lines=54> */
[----:B------:R-:W-:Y:S02]  /*0850*/  MOV R8, R20 ;  /* 0x0000001400087202 */ /* 0x000fe40000000f00 */
[----:B------:R-:W-:Y:S01]  /*0860*/  MOV R9, R21 ;  /* 0x0000001500097202 */ /* 0x000fe20000000f00 */
[----:B------:R-:W-:Y:S05]  /*0870*/  BRA `(.L_x_431) ;  /* 0x0000013000007947 */ /* 0x000fea0003800000 */
.L_x_430:
        /* <DEDUP_REMOVED lines=19> */
.L_x_431:
[----:B------:R-:W-:Y:S05]  /*09b0*/  BSYNC B0 ;  /* 0x0000000000007941 */ /* 0x000fea0003800000 */
.L_x_429:
        /* <DEDUP_REMOVED lines=100> */
[----:B------:R-:W-:Y:S05]  /*1000*/  CALL.REL.NOINC `($__internal_9_$__cuda_sm20_div_s64) ;  /* 0x00003a7000007944 */ /* 0x000fea0003c00000 */
[----:B------:R-:W-:Y:S02]  /*1010*/  MOV R40, R20 ;  /* 0x0000001400287202 */ /* 0x000fe40000000f00 */
[----:B------:R-:W-:Y:S01]  /*1020*/  MOV R41, R21 ;  /* 0x0000001500297202 */ /* 0x000fe20000000f00 */
[----:B------:R-:W-:Y:S05]  /*1030*/  BRA `(.L_x_434) ;  /* 0x0000013000007947 */ /* 0x000fea0003800000 */
.L_x_433:
        /* <DEDUP_REMOVED lines=19> */
.L_x_434:
[----:B------:R-:W-:Y:S05]  /*1170*/  BSYNC B0 ;  /* 0x0000000000007941 */ /* 0x000fea0003800000 */
.L_x_432:
        /* <DEDUP_REMOVED lines=103> */
[----:B------:R-:W-:Y:S05]  /*17f0*/  CALL.REL.NOINC `($__internal_9_$__cuda_sm20_div_s64) ;  /* 0x0000328000007944 */ /* 0x000fea0003c00000 */
[----:B------:R-:W-:Y:S02]  /*1800*/  MOV R42, R20 ;  /* 0x00000014002a7202 */ /* 0x000fe40000000f00 */
[----:B------:R-:W-:Y:S01]  /*1810*/  MOV R43, R21 ;  /* 0x00000015002b7202 */ /* 0x000fe20000000f00 */
[----:B------:R-:W-:Y:S05]  /*1820*/  BRA `(.L_x_437) ;  /* 0x0000013000007947 */ /* 0x000fea0003800000 */
.L_x_436:
        /* <DEDUP_REMOVED lines=19> */
.L_x_437:
[----:B------:R-:W-:Y:S05]  /*1960*/  BSYNC B0 ;  /* 0x0000000000007941 */ /* 0x000fea0003800000 */
.L_x_435:
        /* <DEDUP_REMOVED lines=161> */
[----:B------:R-:W-:Y:S05]  /*2380*/  CALL.REL.NOINC `($__internal_9_$__cuda_sm20_div_s64) ;  /* 0x000026f000007944 */ /* 0x000fea0003c00000 */
        /* <DEDUP_REMOVED lines=9> */
.L_x_442:
        /* <DEDUP_REMOVED lines=22> */
.L_x_443:
[----:B------:R-:W-:Y:S05]  /*2580*/  BSYNC B0 ;  /* 0x0000000000007941 */ /* 0x000fea0003800000 */
.L_x_441:
        /* <DEDUP_REMOVED lines=19> */
.L_x_445:
        /* <DEDUP_REMOVED lines=22> */
.L_x_446:
[----:B------:R-:W-:Y:S05]  /*2820*/  BSYNC B0 ;  /* 0x0000000000007941 */ /* 0x000fea0003800000 */
.L_x_444:
        /* <DEDUP_REMOVED lines=11> */
[----:B------:R-:W-:Y:S05]  /*28e0*/  CALL.REL.NOINC `($__internal_9_$__cuda_sm20_div_s64) ;  /* 0x0000219000007944 */ /* 0x000fea0003c00000 */
[----:B------:R-:W-:-:S04]  /*28f0*/  IADD3 R23, P0, RZ, -R20, RZ ;  /* 0x80000014ff177210 */ /* 0x000fc80007f1e0ff */
[----:B------:R-:W-:Y:S01]  /*2900*/  IADD3.X R19, RZ, ~R21, RZ, P0, !PT ;  /* 0x80000015ff137210 */ /* 0x000fe200007fe4ff */
[----:B------:R-:W-:-:S04]  /*2910*/  IMAD.WIDE.U32 R44, R4, R23, R44 ;  /* 0x00000017042c7225 */ /* 0x000fc800078e002c */
[----:B------:R-:W-:-:S04]  /*2920*/  IMAD R19, R19, R4, RZ ;  /* 0x0000000413137224 */ /* 0x000fc800078e02ff */
[----:B------:R-:W-:-:S05]  /*2930*/  IMAD R0, R0, R23, R19 ;  /* 0x0000001700007224 */ /* 0x000fca00078e0213 */
[----:B------:R-:W-:Y:S01]  /*2940*/  IADD3 R0, R45, R0, RZ ;  /* 0x000000002d007210 */ /* 0x000fe20007ffe0ff */
[----:B------:R-:W-:Y:S05]  /*2950*/  BRA `(.L_x_449) ;  /* 0x0000016000007947 */ /* 0x000fea0003800000 */
.L_x_448:
        /* <DEDUP_REMOVED lines=22> */
.L_x_449:
[----:B------:R-:W-:Y:S05]  /*2ac0*/  BSYNC B0 ;  /* 0x0000000000007941 */ /* 0x000fea0003800000 */
.L_x_447:
        /* <DEDUP_REMOVED lines=38> */
[----:B------:R-:W-:Y:S05]  /*2d30*/  CALL.REL.NOINC `($__internal_9_$__cuda_sm20_div_s64) ;  /* 0x00001d4000007944 */ /* 0x000fea0003c00000 */
        /* <DEDUP_REMOVED lines=12> */
.L_x_451:
        /* <DEDUP_REMOVED lines=23> */
.L_x_452:
[----:B------:R-:W-:Y:S05]  /*2f70*/  BSYNC B0 ;  /* 0x0000000000007941 */ /* 0x000fea0003800000 */
.L_x_450:
        /* <DEDUP_REMOVED lines=18> */
.L_x_454:
        /* <DEDUP_REMOVED lines=22> */
.L_x_455:
[----:B------:R-:W-:Y:S05]  /*3200*/  BSYNC B0 ;  /* 0x0000000000007941 */ /* 0x000fea0003800000 */
.L_x_453:
        /* <DEDUP_REMOVED lines=22> */
.L_x_457:
        /* <DEDUP_REMOVED lines=23> */
.L_x_458:
[----:B------:R-:W-:Y:S05]  /*34e0*/  BSYNC B0 ;  /* 0x0000000000007941 */ /* 0x000fea0003800000 */
.L_x_456:
        /* <DEDUP_REMOVED lines=38> */
.L_x_460:
        /* <DEDUP_REMOVED lines=23> */
.L_x_461:
[----:B------:R-:W-:Y:S05]  /*38c0*/  BSYNC B0 ;  /* 0x0000000000007941 */ /* 0x000fea0003800000 */
.L_x_459:
        /* <DEDUP_REMOVED lines=29> */
.L_x_463:
        /* <DEDUP_REMOVED lines=23> */
.L_x_464:
[----:B------:R-:W-:Y:S05]  /*3c10*/  BSYNC B0 ;  /* 0x0000000000007941 */ /* 0x000fea0003800000 */
.L_x_462:
        /* <DEDUP_REMOVED lines=20> */
.L_x_440:
[----:B------:R-:W-:-:S04]  /*3d60*/  LEA R2, P0, R40, c[0x0][0x200], 0x2 ;  /* 0x0000800028027a11 */ /* 0x000fc800078010ff */
[----:B------:R-:W-:-:S05]  /*3d70*/  LEA.HI.X R3, R40, c[0x0][0x204], R41, 0x2, P0 ;  /* 0x0000810028037a11 */ /* 0x000fca00000f1429 */
[----:B------:R0:W-:Y:S04]  /*3d80*/  STG.E [R2.64], R31 ;  /* 0x0000001f02007986 */ /* 0x0001e8000c101908 */
.L_x_439:
[----:B------:R-:W-:Y:S05]  /*3d90*/  BSYNC B1 ;  /* 0x0000000000017941 */ /* 0x000fea0003800000 */
.L_x_438:
[C---:B------:R-:W-:Y:S01]  /*3da0*/  IADD3 R0, R38.reuse, 0x8, RZ ;  /* 0x0000000826007810 */ /* 0x040fe20007ffe0ff */
[----:B------:R-:W-:Y:S01]  /*3db0*/  IMAD.MOV.U32 R13, RZ, RZ, c[0x0][0x314] ;  /* 0x0000c500ff0d7624 */ /* 0x000fe200078e00ff */
[----:B------:R-:W-:Y:S01]  /*3dc0*/  ISETP.GE.OR P2, PT, R38, c[0x0][0x314], P6 ;  /* 0x0000c50026007a0c */ /* 0x000fe20003746670 */
[----:B0-----:R-:W-:Y:S01]  /*3dd0*/  CS2R R2, SRZ ;  /* 0x0000000000027805 */ /* 0x001fe2000001ff00 */
[----:B------:R-:W-:Y:S02]  /*3de0*/  ISETP.GE.OR P1, PT, R0, c[0x0][0x314], P6 ;  /* 0x0000c50000007a0c */ /* 0x000fe40003726670 */
[----:B------:R-:W-:Y:S02]  /*3df0*/  IADD3 R0, R38, 0x10, RZ ;  /* 0x0000001026007810 */ /* 0x000fe40007ffe0ff */
[----:B------:R-:W-:Y:S02]  /*3e00*/  MOV R4, RZ ;  /* 0x000000ff00047202 */ /* 0x000fe40000000f00 */
[----:B------:R-:W-:-:S02]  /*3e10*/  ISETP.GE.OR P0, PT, R0, c[0x0][0x314], P6 ;  /* 0x0000c50000007a0c */ /* 0x000fc40003706670 */
[C---:B------:R-:W-:Y:S01]  /*3e20*/  IADD3 R0, R38.reuse, 0x18, RZ ;  /* 0x0000001826007810 */ /* 0x040fe20007ffe0ff */
[----:B------:R-:W-:Y:S02]  /*3e30*/  IMAD.SHL.U32 R38, R38, 0x4, RZ ;  /* 0x0000000426267824 */ /* 0x000fe400078e00ff */
[C---:B------:R-:W-:Y:S01]  /*3e40*/  @!P2 FADD.FTZ R36, -R31.reuse, R36 ;  /* 0x000000241f24a221 */ /* 0x040fe20000010100 */
[----:B------:R-:W-:Y:S01]  /*3e50*/  ISETP.GE.OR P6, PT, R0, c[0x0][0x314], P6 ;  /* 0x0000c50000007a0c */ /* 0x000fe200037c6670 */
[----:B------:R-:W-:Y:S01]  /*3e60*/  @!P1 FADD.FTZ R33, -R31, R33 ;  /* 0x000000211f219221 */ /* 0x000fe20000010100 */
[----:B------:R-:W-:Y:S01]  /*3e70*/  HFMA2.MMA R0, -RZ, RZ, 0, 0 ;  /* 0x00000000ff007435 */ /* 0x000fe200000001ff */
[----:B------:R-:W-:Y:S02]  /*3e80*/  @!P2 FMUL.FTZ R36, R36, 1.4426950216293334961 ;  /* 0x3fb8aa3b2424a820 */ /* 0x000fe40000410000 */
[----:B------:R-:W-:Y:S02]  /*3e90*/  @!P1 FMUL.FTZ R33, R33, 1.4426950216293334961 ;  /* 0x3fb8aa3b21219820 */ /* 0x000fe40000410000 */
[----:B------:R-:W-:-:S02]  /*3ea0*/  @!P0 FADD.FTZ R32, -R31, R32 ;  /* 0x000000201f208221 */ /* 0x000fc40000010100 */
[----:B------:R-:W0:Y:S02]  /*3eb0*/  @!P2 MUFU.EX2 R36, R36 ;  /* 0x000000240024a308 */ /* 0x000e240000000800 */
[----:B------:R-:W-:Y:S02]  /*3ec0*/  @!P0 FMUL.FTZ R32, R32, 1.4426950216293334961 ;  /* 0x3fb8aa3b20208820 */ /* 0x000fe40000410000 */
[----:B------:R-:W-:-:S04]  /*3ed0*/  @!P6 FADD.FTZ R31, -R31, R34 ;  /* 0x000000221f1fe221 */ /* 0x000fc80000010100 */
[----:B------:R-:W1:Y:S01]  /*3ee0*/  @!P0 MUFU.EX2 R32, R32 ;  /* 0x0000002000208308 */ /* 0x000e620000000800 */
[----:B------:R-:W-:-:S07]  /*3ef0*/  @!P6 FMUL.FTZ R8, R31, 1.4426950216293334961 ;  /* 0x3fb8aa3b1f08e820 */ /* 0x000fce0000410000 */
[----:B------:R-:W2:Y:S01]  /*3f00*/  @!P1 MUFU.EX2 R6, R33 ;  /* 0x0000002100069308 */ /* 0x000ea20000000800 */
[----:B0-----:R0:W-:Y:S07]  /*3f10*/  @!P2 STS [R27.X4], R36 ;  /* 0x000000241b00a388 */ /* 0x0011ee0000004800 */
[----:B------:R-:W3:Y:S01]  /*3f20*/  @!P6 MUFU.EX2 R8, R8 ;  /* 0x000000080008e308 */ /* 0x000ee20000000800 */
[----:B-1----:R0:W-:Y:S01]  /*3f30*/  @!P0 STS [R27.X4+0x440], R32 ;  /* 0x000440201b008388 */ /* 0x0021e20000004800 */
[----:B------:R-:W-:-:S03]  /*3f40*/  ISETP.GE.AND P0, PT, R13, 0x1, PT ;  /* 0x000000010d00780c */ /* 0x000fc60003f06270 */
[----:B--2---:R0:W-:Y:S04]  /*3f50*/  @!P1 STS [R27.X4+0x220], R6 ;  /* 0x000220061b009388 */ /* 0x0041e80000004800 */
[----:B---3--:R0:W-:Y:S04]  /*3f60*/  @!P6 STS [R27.X4+0x660], R8 ;  /* 0x000660081b00e388 */ /* 0x0081e80000004800 */
        /* <DEDUP_REMOVED lines=9> */
[----:B0-----:R-:W-:Y:S01]  /*4000*/  IMAD.SHL.U32 R6, R7, 0x4, RZ ;  /* 0x0000000407067824 */ /* 0x001fe200078e00ff */
        /* <DEDUP_REMOVED lines=15> */
.L_x_467:
[----:B------:R0:W2:Y:S01]  /*4100*/  @!P3 LDG.E.128 R8, [R22.64] ;  /* 0x000000081608b981 */ /* 0x0000a2000c1e1d00 */
[----:B------:R-:W-:Y:S02]  /*4110*/  PLOP3.LUT P3, PT, P0, PT, PT, 0x80, 0x0 ;  /* 0x000000000000781c */ /* 0x000fe4000076f070 */
[----:B------:R-:W-:Y:S01]  /*4120*/  IADD3 R24, P1, R18, R22, RZ ;  /* 0x0000001612187210 */ /* 0x000fe20007f3e0ff */
[----:B------:R-:W2:Y:S01]  /*4130*/  LDS R5, [R6] ;  /* 0x0000000006057984 */ /* 0x000ea20000000800 */
[----:B------:R-:W-:Y:S02]  /*4140*/  IADD3 R14, R14, 0x4, RZ ;  /* 0x000000040e0e7810 */ /* 0x000fe40007ffe0ff */
[C---:B------:R-:W-:Y:S02]  /*4150*/  IADD3.X R25, R19.reuse, R23, RZ, P1, !PT ;  /* 0x0000001713197210 */ /* 0x040fe40000ffe4ff */
[----:B------:R-:W-:Y:S02]  /*4160*/  ISETP.GE.AND P2, PT, R14, R13, PT ;  /* 0x0000000d0e00720c */ /* 0x000fe40003f46270 */
[C---:B0-----:R-:W-:Y:S04]  /*4170*/  IADD3 R22, P1, R18.reuse, R24, RZ ;  /* 0x0000001812167210 */ /* 0x041fe80007f3e0ff */
[C---:B------:R-:W-:Y:S02]  /*4180*/  IADD3.X R23, R19.reuse, R25, RZ, P1, !PT ;  /* 0x0000001913177210 */ /* 0x040fe40000ffe4ff */
[C---:B------:R-:W-:Y:S04]  /*4190*/  IADD3 R20, P1, R18.reuse, R22, RZ ;  /* 0x0000001612147210 */ /* 0x040fe80007f3e0ff */
[----:B------:R-:W-:Y:S01]  /*41a0*/  IADD3.X R21, R19, R23, RZ, P1, !PT ;  /* 0x0000001713157210 */ /* 0x000fe20000ffe4ff */
[C---:B--2---:R-:W-:Y:S02]  /*41b0*/  FFMA.FTZ R4, R5.reuse, R8, R4 ;  /* 0x0000000805047223 */ /* 0x044fe40000010004 */
[C---:B------:R-:W-:Y:S02]  /*41c0*/  FFMA.FTZ R3, R5.reuse, R9, R3 ;  /* 0x0000000905037223 */ /* 0x040fe40000010003 */
[C---:B------:R-:W-:Y:S02]  /*41d0*/  FFMA.FTZ R2, R5.reuse, R10, R2 ;  /* 0x0000000a05027223 */ /* 0x040fe40000010002 */
[----:B------:R-:W-:Y:S02]  /*41e0*/  FFMA.FTZ R0, R5, R11, R0 ;  /* 0x0000000b05007223 */ /* 0x000fe40000010000 */
[----:B------:R-:W2:Y:S04]  /*41f0*/  @!P3 LDG.E.128 R8, [R24.64] ;  /* 0x000000081808b981 */ /* 0x000ea8000c1e1d00 */
[----:B------:R-:W2:Y:S02]  /*4200*/  LDS R5, [R6+0x44] ;  /* 0x0000440006057984 */ /* 0x000ea40000000800 */
[C---:B--2---:R-:W-:Y:S02]  /*4210*/  FFMA.FTZ R4, R5.reuse, R8, R4 ;  /* 0x0000000805047223 */ /* 0x044fe40000010004 */
[C---:B------:R-:W-:Y:S02]  /*4220*/  FFMA.FTZ R3, R5.reuse, R9, R3 ;  /* 0x0000000905037223 */ /* 0x040fe40000010003 */
[C---:B------:R-:W-:Y:S02]  /*4230*/  FFMA.FTZ R2, R5.reuse, R10, R2 ;  /* 0x0000000a05027223 */ /* 0x040fe40000010002 */
[----:B------:R-:W-:Y:S02]  /*4240*/  FFMA.FTZ R0, R5, R11, R0 ;  /* 0x0000000b05007223 */ /* 0x000fe40000010000 */
[----:B------:R0:W2:Y:S04]  /*4250*/  @!P3 LDG.E.128 R8, [R22.64] ;  /* 0x000000081608b981 */ /* 0x0000a8000c1e1d00 */
[----:B------:R-:W2:Y:S01]  /*4260*/  LDS R5, [R6+0x88] ;  /* 0x0000880006057984 */ /* 0x000ea20000000800 */
[----:B0-----:R-:W-:Y:S04]  /*4270*/  IADD3 R22, P1, R18, R20, RZ ;  /* 0x0000001412167210 */ /* 0x001fe80007f3e0ff */
[----:B------:R-:W-:Y:S01]  /*4280*/  IADD3.X R23, R19, R21, RZ, P1, !PT ;  /* 0x0000001513177210 */ /* 0x000fe20000ffe4ff */
[C---:B--2---:R-:W-:Y:S02]  /*4290*/  FFMA.FTZ R4, R5.reuse, R8, R4 ;  /* 0x0000000805047223 */ /* 0x044fe40000010004 */
[C---:B------:R-:W-:Y:S02]  /*42a0*/  FFMA.FTZ R3, R5.reuse, R9, R3 ;  /* 0x0000000905037223 */ /* 0x040fe40000010003 */
[C---:B------:R-:W-:Y:S02]  /*42b0*/  FFMA.FTZ R2, R5.reuse, R10, R2 ;  /* 0x0000000a05027223 */ /* 0x040fe40000010002 */
[----:B------:R-:W-:Y:S02]  /*42c0*/  FFMA.FTZ R0, R5, R11, R0 ;  /* 0x0000000b05007223 */ /* 0x000fe40000010000 */
[----:B------:R-:W2:Y:S04]  /*42d0*/  @!P3 LDG.E.128 R8, [R20.64] ;  /* 0x000000081408b981 */ /* 0x000ea8000c1e1d00 */
[----:B------:R0:W2:Y:S02]  /*42e0*/  LDS R5, [R6+0xcc] ;  /* 0x0000cc0006057984 */ /* 0x0000a40000000800 */
[----:B0-----:R-:W-:Y:S01]  /*42f0*/  IADD3 R6, R6, 0x110, RZ ;  /* 0x0000011006067810 */ /* 0x001fe20007ffe0ff */
[C---:B--2---:R-:W-:Y:S02]  /*4300*/  FFMA.FTZ R4, R5.reuse, R8, R4 ;  /* 0x0000000805047223 */ /* 0x044fe40000010004 */
[C---:B------:R-:W-:Y:S02]  /*4310*/  FFMA.FTZ R3, R5.reuse, R9, R3 ;  /* 0x0000000905037223 */ /* 0x040fe40000010003 */
[C---:B------:R-:W-:Y:S02]  /*4320*/  FFMA.FTZ R2, R5.reuse, R10, R2 ;  /* 0x0000000a05027223 */ /* 0x040fe40000010002 */
[----:B------:R-:W-:Y:S01]  /*4330*/  FFMA.FTZ R0, R5, R11, R0 ;  /* 0x0000000b05007223 */ /* 0x000fe20000010000 */
[----:B------:R-:W-:-:S05]  /*4340*/  @!P2 BRA `(.L_x_467) ;  /* 0xfffffdb00000a947 */ /* 0x000fca000383ffff */
.L_x_466:
[----:B------:R-:W-:-:S04]  /*4350*/  IADD3 R5, -R14, c[0x0][0x314], RZ ;  /* 0x0000c5000e057a10 */ /* 0x000fc80007ffe1ff */
[----:B------:R-:W-:-:S13]  /*4360*/  ISETP.GT.AND P0, PT, R5, 0x1, PT ;  /* 0x000000010500780c */ /* 0x000fda0003f04270 */
[----:B------:R-:W-:Y:S05]  /*4370*/  @!P0 BRA `(.L_x_468) ;  /* 0x0000016000008947 */ /* 0x000fea0003800000 */
[----:B------:R-:W-:Y:S01]  /*4380*/  ISETP.GE.AND P0, PT, R7, R16, PT ;  /* 0x000000100700720c */ /* 0x000fe20003f06270 */
[----:B------:R-:W0:-:S12]  /*4390*/  LDS R15, [R6] ;  /* 0x00000000060f7984 */ /* 0x000e180000000800 */
[----:B------:R-:W0:Y:S01]  /*43a0*/  @!P0 LDG.E.128 R8, [R22.64] ;  /* 0x0000000816088981 */ /* 0x000e22000c1e1d00 */
[----:B------:R-:W-:-:S04]  /*43b0*/  IADD3 R24, P1, R18, R22, RZ ;  /* 0x0000001612187210 */ /* 0x000fc80007f3e0ff */
[----:B------:R-:W-:Y:S01]  /*43c0*/  IADD3.X R25, R19, R23, RZ, P1, !PT ;  /* 0x0000001713197210 */ /* 0x000fe20000ffe4ff */
[-C--:B0-----:R-:W-:Y:S02]  /*43d0*/  FFMA.FTZ R13, R8, R15.reuse, R4 ;  /* 0x0000000f080d7223 */ /* 0x081fe40000010004 */
[-C--:B------:R-:W-:Y:S02]  /*43e0*/  FFMA.FTZ R20, R9, R15.reuse, R3 ;  /* 0x0000000f09147223 */ /* 0x080fe40000010003 */
[-C--:B------:R-:W-:Y:S02]  /*43f0*/  FFMA.FTZ R5, R10, R15.reuse, R2 ;  /* 0x0000000f0a057223 */ /* 0x080fe40000010002 */
[----:B------:R-:W-:Y:S02]  /*4400*/  FFMA.FTZ R0, R11, R15, R0 ;  /* 0x0000000f0b007223 */ /* 0x000fe40000010000 */
[----:B------:R-:W2:Y:S01]  /*4410*/  @!P0 LDG.E.128 R8, [R24.64] ;  /* 0x0000000818088981 */ /* 0x000ea2000c1e1d00 */
[----:B------:R-:W-:-:S02]  /*4420*/  IADD3 R22, P0, R18, R24, RZ ;  /* 0x0000001812167210 */ /* 0x000fc40007f1e0ff */
[----:B------:R-:W-:Y:S01]  /*4430*/  IADD3 R14, R14, 0x1, RZ ;  /* 0x000000010e0e7810 */ /* 0x000fe20007ffe0ff */
[----:B------:R0:W2:Y:S01]  /*4440*/  LDS R15, [R6+0x44] ;  /* 0x00004400060f7984 */ /* 0x0000a20000000800 */
[----:B------:R-:W-:Y:S02]  /*4450*/  IADD3 R17, R6, 0x44, RZ ;  /* 0x0000004406117810 */ /* 0x000fe40007ffe0ff */
[----:B------:R-:W-:Y:S02]  /*4460*/  IADD3.X R23, R19, R25, RZ, P0, !PT ;  /* 0x0000001913177210 */ /* 0x000fe400007fe4ff */
[----:B------:R-:W-:Y:S02]  /*4470*/  PLOP3.LUT P4, PT, PT, PT, PT, 0x8, 0x0 ;  /* 0x000000000000781c */ /* 0x000fe40003f8e170 */
[----:B------:R-:W-:Y:S02]  /*4480*/  IADD3 R14, R14, 0x1, RZ ;  /* 0x000000010e0e7810 */ /* 0x000fe40007ffe0ff */
[----:B0-----:R-:W-:Y:S01]  /*4490*/  IADD3 R6, R17, 0x44, RZ ;  /* 0x0000004411067810 */ /* 0x001fe20007ffe0ff */
[----:B--2---:R-:W-:-:S02]  /*44a0*/  FFMA.FTZ R4, R8, R15, R13 ;  /* 0x0000000f08047223 */ /* 0x004fc4000001000d */
[-C--:B------:R-:W-:Y:S02]  /*44b0*/  FFMA.FTZ R3, R9, R15.reuse, R20 ;  /* 0x0000000f09037223 */ /* 0x080fe40000010014 */
[-C--:B------:R-:W-:Y:S02]  /*44c0*/  FFMA.FTZ R2, R10, R15.reuse, R5 ;  /* 0x0000000f0a027223 */ /* 0x080fe40000010005 */
[----:B------:R-:W-:Y:S02]  /*44d0*/  FFMA.FTZ R0, R11, R15, R0 ;  /* 0x0000000f0b007223 */ /* 0x000fe40000010000 */
.L_x_468:
[----:B------:R-:W-:-:S13]  /*44e0*/  ISETP.LT.OR P4, PT, R14, c[0x0][0x314], P4 ;  /* 0x0000c5000e007a0c */ /* 0x000fda0002781670 */
[----:B------:R-:W-:Y:S05]  /*44f0*/  @!P4 BRA `(.L_x_465) ;  /* 0x000000a00000c947 */ /* 0x000fea0003800000 */
[----:B------:R-:W-:Y:S01]  /*4500*/  ISETP.GE.AND P0, PT, R7, R16, PT ;  /* 0x000000100700720c */ /* 0x000fe20003f06270 */
[----:B------:R-:W-:-:S12]  /*4510*/  BSSY B0, `(.L_x_469) ;  /* 0x0000003000007945 */ /* 0x000fd80003800000 */
[----:B------:R-:W-:Y:S05]  /*4520*/  @P0 BRA `(.L_x_470) ;  /* 0x0000001000000947 */ /* 0x000fea0003800000 */
[----:B------:R0:W5:Y:S02]  /*4530*/  LDG.E.128 R8, [R22.64] ;  /* 0x0000000816087981 */ /* 0x000164000c1e1d00 */
.L_x_470:
[----:B------:R-:W-:Y:S05]  /*4540*/  BSYNC B0 ;  /* 0x0000000000007941 */ /* 0x000fea0003800000 */
.L_x_469:
[----:B------:R-:W1:Y:S02]  /*4550*/  LDS R5, [R6] ;  /* 0x0000000006057984 */ /* 0x000e640000000800 */
[C---:B-1---5:R-:W-:Y:S02]  /*4560*/  FFMA.FTZ R4, R5.reuse, R8, R4 ;  /* 0x0000000805047223 */ /* 0x062fe40000010004 */
[C---:B------:R-:W-:Y:S02]  /*4570*/  FFMA.FTZ R3, R5.reuse, R9, R3 ;  /* 0x0000000905037223 */ /* 0x040fe40000010003 */
[C---:B------:R-:W-:Y:S02]  /*4580*/  FFMA.FTZ R2, R5.reuse, R10, R2 ;  /* 0x0000000a05027223 */ /* 0x040fe40000010002 */
[----:B------:R-:W-:Y:S02]  /*4590*/  FFMA.FTZ R0, R5, R11, R0 ;  /* 0x0000000b05007223 */ /* 0x000fe40000010000 */
.L_x_465:
[----:B------:R-:W-:Y:S02]  /*45a0*/  IADD3 R7, R7, UR7, RZ ;  /* 0x0000000707077c10 */ /* 0x000fe4000fffe0ff */
[----:B------:R-:W-:-:S02]  /*45b0*/  F2FP.BF16.PACK_AB R4, R3, R4 ;  /* 0x000000040304723e */ /* 0x000fc400000010ff */
[----:B------:R-:W-:Y:S02]  /*45c0*/  ISETP.GE.AND P0, PT, R7, R12, PT ;  /* 0x0000000c0700720c */ /* 0x000fe40003f06270 */
[----:B------:R-:W-:-:S11]  /*45d0*/  F2FP.BF16.PACK_AB R5, R0, R2 ;  /* 0x000000020005723e */ /* 0x000fd600000010ff */
[----:B------:R-:W-:Y:S05]  /*45e0*/  @P0 EXIT ;  /* 0x000000000000094d */ /* 0x000fea0003800000 */
[----:B0-----:R-:W-:Y:S01]  /*45f0*/  IMAD.MOV.U32 R6, RZ, RZ, c[0x0][0x1c0] ;  /* 0x00007000ff067624 */ /* 0x001fe200078e00ff */
        /* <DEDUP_REMOVED lines=72> */
        .weak           $__internal_9_$__cuda_sm20_div_s64
        .type           $__internal_9_$__cuda_sm20_div_s64,@function
        .size           $__internal_9_$__cuda_sm20_div_s64,(.L_x_5157 - $__internal_9_$__cuda_sm20_div_s64)
$__internal_9_$__cuda_sm20_div_s64:
        /* <DEDUP_REMOVED lines=83> */
[----:B------:R-:W-:Y:S05]  /*4fb0*/  RET.REL.NODEC R22 `(_ZN5flash32flash_fwd_splitkv_combine_kernelI23Flash_fwd_kernel_traitsILi32ELi64ELi256ELi4ELb0ELb0EN7cutlass10bfloat16_tE19Flash_kernel_traitsILi32ELi64ELi256ELi4ES3_EELi16ELi5ELb1EEEvNS_16Flash_fwd_paramsE) ;  /* 0xffffb04016007950 */ /* 0x000fea0003c3ffff */
.L_x_471:
        /* <DEDUP_REMOVED lines=12> */
.L_x_5157:


//--------------------- .text._ZN5flash32flash_fwd_splitkv_combine_kernelI23Flash_fwd_kernel_traitsILi32ELi64ELi256ELi4ELb0ELb0EN7cutlass10bfloat16_tE19Flash_kernel_traitsILi32ELi64ELi256ELi4ES3_EELi16ELi4ELb1EEEvNS_16Flash_fwd_paramsE --------------------------
	.section	.text._ZN5flash32flash_fwd_splitkv_combine_kernelI23Flash_fwd_kernel_traitsILi32ELi64ELi256ELi4ELb0ELb0EN7cutlass10bfloat16_tE19Flash_kernel_traitsILi32ELi64ELi256ELi4ES3_EELi16ELi4ELb1EEEvNS_16Flash_fwd_paramsE,"ax",@progbits
	.sectioninfo	@"SHI_REGISTERS=58"
	.align	128
        .global         _ZN5flash32flash_fwd_splitkv_combine_kernelI23Flash_fwd_kernel_traitsILi32ELi64ELi256ELi4ELb0ELb0EN7cutlass10bfloat16_tE19Flash_kernel_traitsILi32ELi64ELi256ELi4ES3_EELi16ELi4ELb1EEEvNS_16Flash_fwd_paramsE
        .type           _ZN5flash32flash_fwd_splitkv_combine_kernelI23Flash_fwd_kernel_traitsILi32ELi64ELi256ELi4ELb0ELb0EN7cutlass10bfloat16_tE19Flash_kernel_traitsILi32ELi64ELi256ELi4ES3_EELi16ELi4ELb1EEEvNS_16Flash_fwd_paramsE,@function
        .size           _ZN5flash32flash_fwd_splitkv_combine_kernelI23Flash_fwd_kernel_traitsILi32ELi64ELi256ELi4ELb0ELb0EN7cutlass10bfloat16_tE19Flash_kernel_traitsILi32ELi64ELi256ELi4ES3_EELi16ELi4ELb1EEEvNS_16Flash_fwd_paramsE,(.L_x_5158 - _ZN5flash32flash_fwd_splitkv_combine_kernelI23Flash_fwd_kernel_traitsILi32ELi64ELi256ELi4ELb0ELb0EN7cutlass10bfloat16_tE19Flash_kernel_traitsILi32ELi64ELi256ELi4ES3_EELi16ELi4ELb1EEEvNS_16Flash_fwd_paramsE)
        .other          _ZN5flash32flash_fwd_splitkv_combine_kernelI23Flash_fwd_kernel_traitsILi32ELi64ELi256ELi4ELb0ELb0EN7cutlass10bfloat16_tE19Flash_kernel_traitsILi32ELi64ELi256ELi4ES3_EELi16ELi4ELb1EEEvNS_16Flash_fwd_paramsE,@"STO_CUDA_ENTRY STV_DEFAULT"
_ZN5flash32flash_fwd_splitkv_combine_kernelI23Flash_fwd_kernel_traitsILi32ELi64ELi256ELi4ELb0ELb0EN7cutlass10bfloat16_tE19Flash_kernel_traitsILi32ELi64ELi256ELi4ES3_EELi16ELi4ELb1EEEvNS_16Flash_fwd_paramsE:
.text._ZN5flash32flash_fwd_splitkv_combine_kernelI23Flash_fwd_kernel_traitsILi32ELi64ELi256ELi4ELb0ELb0EN7cutlass10bfloat16_tE19Flash_kernel_traitsILi32ELi64ELi256ELi4ES3_EELi16ELi4ELb1EEEvNS_16Flash_fwd_paramsE:
        /* <DEDUP_REMOVED lines=23> */
[----:B------:R-:W-:Y:S05]  /*0170*/  CALL.REL.NOINC `($__internal_10_$__cuda_sm20_div_s64) ;  /* 0x000045a000007944 */ /* 0x000fea0003c00000 */
[----:B------:R-:W-:Y:S05]  /*0180*/  BRA `(.L_x_473) ;  /* 0x0000013000007947 */ /* 0x000fea0003800000 */
.L_x_472:
        /* <DEDUP_REMOVED lines=19> */
.L_x_473:
        /* <DEDUP_REMOVED lines=11> */
[----:B------:R-:W-:Y:S05]  /*0370*/  CALL.REL.NOINC `($__internal_10_$__cuda_sm20_div_s64) ;  /* 0x000043a000007944 */ /* 0x000fea0003c00000 */
[----:B------:R-:W-:Y:S02]  /*0380*/  MOV R32, R20 ;  /* 0x0000001400207202 */ /* 0x000fe40000000f00 */
[----:B------:R-:W-:Y:S01]  /*0390*/  MOV R33, R21 ;  /* 0x0000001500217202 */ /* 0x000fe20000000f00 */
[----:B------:R-:W-:Y:S05]  /*03a0*/  BRA `(.L_x_476) ;  /* 0x0000013000007947 */ /* 0x000fea0003800000 */
.L_x_475:
        /* <DEDUP_REMOVED lines=19> */
.L_x_476:
[----:B------:R-:W-:Y:S05]  /*04e0*/  BSYNC B0 ;  /* 0x0000000000007941 */ /* 0x000fea0003800000 */
.L_x_474:
        /* <DEDUP_REMOVED lines=42> */
.L_x_478:
        /* <DEDUP_REMOVED lines=19> */
.L_x_479:
[----:B------:R-:W-:Y:S05]  /*08c0*/  BSYNC B0 ;  /* 0x0000000000007941 */ /* 0x000fea0003800000 */
.L_x_477:
        /* <DEDUP_REMOVED lines=73> */
[----:B------:R-:W-:Y:S02]  /*0d60*/  MOV R40, R20 ;  /* 0x0000001400287202 */ /* 0x000fe40000000f00 */
[----:B------:R-:W-:Y:S01]  /*0d70*/  MOV R41, R21 ;  /* 0x0000001500297202 */ /* 0x000fe20000000f00 */
[----:B------:R-:W-:Y:S05]  /*0d80*/  BRA `(.L_x_482) ;  /* 0x0000013000007947 */ /* 0x000fea0003800000 */
.L_x_481:
        /* <DEDUP_REMOVED lines=19> */
.L_x_482:
[----:B------:R-:W-:Y:S05]  /*0ec0*/  BSYNC B0 ;  /* 0x0000000000007941 */ /* 0x000fea0003800000 */
.L_x_480:
        /* <DEDUP_REMOVED lines=41> */
.L_x_484:
        /* <DEDUP_REMOVED lines=19> */
.L_x_485:
[----:B------:R-:W-:Y:S05]  /*1290*/  BSYNC B0 ;  /* 0x0000000000007941 */ /* 0x000fea0003800000 */
.L_x_483:
        /* <DEDUP_REMOVED lines=228> */
[----:B------:R-:W-:Y:S05]  /*20e0*/  CALL.REL.NOINC `($__internal_10_$__cuda_sm20_div_s64) ;  /* 0x0000263000007944 */ /* 0x000fea0003c00000 */
        /* <DEDUP_REMOVED lines=9> */
.L_x_490:
        /* <DEDUP_REMOVED lines=22> */
.L_x_491:
[----:B------:R-:W-:Y:S05]  /*22e0*/  BSYNC B0 ;  /* 0x0000000000007941 */ /* 0x000fea0003800000 */
.L_x_489:
        /* <DEDUP_REMOVED lines=19> */
.L_x_493:
        /* <DEDUP_REMOVED lines=22> */
.L_x_494:
[----:B------:R-:W-:Y:S05]  /*2580*/  BSYNC B0 ;  /* 0x0000000000007941 */ /* 0x000fea0003800000 */
.L_x_492:
        /* <DEDUP_REMOVED lines=11> */
[----:B------:R-:W-:Y:S05]  /*2640*/  CALL.REL.NOINC `($__internal_10_$__cuda_sm20_div_s64) ;  /* 0x000020d000007944 */ /* 0x000fea0003c00000 */
[----:B------:R-:W-:-:S04]  /*2650*/  IADD3 R19, P0, RZ, -R20, RZ ;  /* 0x80000014ff137210 */ /* 0x000fc80007f1e0ff */
[----:B------:R-:W-:Y:S01]  /*2660*/  IADD3.X R18, RZ, ~R21, RZ, P0, !PT ;  /* 0x80000015ff127210 */ /* 0x000fe200007fe4ff */
[----:B------:R-:W-:-:S04]  /*2670*/  IMAD.WIDE.U32 R42, R5, R19, R42 ;  /* 0x00000013052a7225 */ /* 0x000fc800078e002a */
[----:B------:R-:W-:-:S04]  /*2680*/  IMAD R18, R18, R5, RZ ;  /* 0x0000000512127224 */ /* 0x000fc800078e02ff */
[----:B------:R-:W-:-:S05]  /*2690*/  IMAD R4, R4, R19, R18 ;  /* 0x0000001304047224 */ /* 0x000fca00078e0212 */
[----:B------:R-:W-:Y:S01]  /*26a0*/  IADD3 R4, R43, R4, RZ ;  /* 0x000000042b047210 */ /* 0x000fe20007ffe0ff */
[----:B------:R-:W-:Y:S05]  /*26b0*/  BRA `(.L_x_497) ;  /* 0x0000016000007947 */ /* 0x000fea0003800000 */
.L_x_496:
        /* <DEDUP_REMOVED lines=22> */
.L_x_497:
[----:B------:R-:W-:Y:S05]  /*2820*/  BSYNC B0 ;  /* 0x0000000000007941 */ /* 0x000fea0003800000 */
.L_x_495:
        /* <DEDUP_REMOVED lines=38> */
[----:B------:R-:W-:Y:S05]  /*2a90*/  CALL.REL.NOINC `($__internal_10_$__cuda_sm20_div_s64) ;  /* 0x00001c8000007944 */ /* 0x000fea0003c00000 */
        /* <DEDUP_REMOVED lines=12> */
.L_x_499:
        /* <DEDUP_REMOVED lines=23> */
.L_x_500:
[----:B------:R-:W-:Y:S05]  /*2cd0*/  BSYNC B0 ;  /* 0x0000000000007941 */ /* 0x000fea0003800000 */
.L_x_498:
        /* <DEDUP_REMOVED lines=18> */
.L_x_502:
        /* <DEDUP_REMOVED lines=22> */
.L_x_503:
[----:B------:R-:W-:Y:S05]  /*2f60*/  BSYNC B0 ;  /* 0x0000000000007941 */ /* 0x000fea0003800000 */
.L_x_501:
        /* <DEDUP_REMOVED lines=22> */
.L_x_505:
        /* <DEDUP_REMOVED lines=23> */
.L_x_506:
[----:B------:R-:W-:Y:S05]  /*3240*/  BSYNC B0 ;  /* 0x0000000000007941 */ /* 0x000fea0003800000 */
.L_x_504:
        /* <DEDUP_REMOVED lines=38> */
.L_x_508:
        /* <DEDUP_REMOVED lines=23> */
.L_x_509:
[----:B------:R-:W-:Y:S05]  /*3620*/  BSYNC B0 ;  /* 0x0000000000007941 */ /* 0x000fea0003800000 */
.L_x_507:
        /* <DEDUP_REMOVED lines=29> */
.L_x_511:
        /* <DEDUP_REMOVED lines=23> */
.L_x_512:
[----:B------:R-:W-:Y:S05]  /*3970*/  BSYNC B0 ;  /* 0x0000000000007941 */ /* 0x000fea0003800000 */
.L_x_510:
        /* <DEDUP_REMOVED lines=20> */
.L_x_488:
[----:B------:R-:W-:-:S04]  /*3ac0*/  LEA R2, P0, R38, c[0x0][0x200], 0x2 ;  /* 0x0000800026027a11 */ /* 0x000fc800078010ff */
[----:B------:R-:W-:-:S05]  /*3ad0*/  LEA.HI.X R3, R38, c[0x0][0x204], R39, 0x2, P0 ;  /* 0x0000810026037a11 */ /* 0x000fca00000f1427 */
[----:B------:R0:W-:Y:S04]  /*3ae0*/  STG.E [R2.64], R32 ;  /* 0x0000002002007986 */ /* 0x0001e8000c10190a */
.L_x_487:
[----:B------:R-:W-:Y:S05]  /*3af0*/  BSYNC B1 ;  /* 0x0000000000017941 */ /* 0x000fea0003800000 */
.L_x_486:
[C---:B------:R-:W-:Y:S01]  /*3b00*/  ISETP.GE.OR P0, PT, R36.reuse, c[0x0][0x314], P2 ;  /* 0x0000c50024007a0c */ /* 0x040fe20001706670 */
[----:B------:R-:W-:Y:S01]  /*3b10*/  IMAD.MOV.U32 R13, RZ, RZ, c[0x0][0x314] ;  /* 0x0000c500ff0d7624 */ /* 0x000fe200078e00ff */
[C---:B------:R-:W-:Y:S01]  /*3b20*/  IADD3 R0, R36.reuse, 0x8, RZ ;  /* 0x0000000824007810 */ /* 0x040fe20007ffe0ff */
[----:B------:R-:W-:Y:S01]  /*3b30*/  IMAD.SHL.U32 R36, R36, 0x4, RZ ;  /* 0x0000000424247824 */ /* 0x000fe200078e00ff */
[----:B0-----:R-:W-:Y:S02]  /*3b40*/  MOV R4, RZ ;  /* 0x000000ff00047202 */ /* 0x001fe40000000f00 */
[----:B------:R-:W-:Y:S01]  /*3b50*/  ISETP.GE.OR P2, PT, R0, c[0x0][0x314], P2 ;  /* 0x0000c50000007a0c */ /* 0x000fe20001746670 */
[----:B------:R-:W-:-:S06]  /*3b60*/  HFMA2.MMA R0, -RZ, RZ, 0, 0 ;  /* 0x00000000ff007435 */ /* 0x000fcc00000001ff */
[----:B------:R-:W-:-:S04]  /*3b70*/  @!P0 FADD.FTZ R3, -R32, R33 ;  /* 0x0000002120038221 */ /* 0x000fc80000010100 */
[----:B------:R-:W-:Y:S02]  /*3b80*/  @!P0 FMUL.FTZ R3, R3, 1.4426950216293334961 ;  /* 0x3fb8aa3b03038820 */ /* 0x000fe40000410000 */
[----:B------:R-:W-:Y:S02]  /*3b90*/  @!P2 FADD.FTZ R32, -R32, R34 ;  /* 0x000000222020a221 */ /* 0x000fe40000010100 */
[----:B------:R-:W0:Y:S02]  /*3ba0*/  @!P0 MUFU.EX2 R6, R3 ;  /* 0x0000000300068308 */ /* 0x000e240000000800 */
[----:B------:R-:W-:-:S06]  /*3bb0*/  @!P2 FMUL.FTZ R8, R32, 1.4426950216293334961 ;  /* 0x3fb8aa3b2008a820 */ /* 0x000fcc0000410000 */
[----:B------:R-:W1:Y:S01]  /*3bc0*/  @!P2 MUFU.EX2 R8, R8 ;  /* 0x000000080008a308 */ /* 0x000e620000000800 */
[----:B0-----:R0:W-:Y:S01]  /*3bd0*/  @!P0 STS [R27.X4], R6 ;  /* 0x000000061b008388 */ /* 0x0011e20000004800 */
[----:B------:R-:W-:Y:S01]  /*3be0*/  ISETP.GE.AND P0, PT, R13, 0x1, PT ;  /* 0x000000010d00780c */ /* 0x000fe20003f06270 */
[----:B------:R-:W-:Y:S02]  /*3bf0*/  CS2R R2, SRZ ;  /* 0x0000000000027805 */ /* 0x000fe4000001ff00 */
[----:B-1----:R0:W-:Y:S04]  /*3c00*/  @!P2 STS [R27.X4+0x220], R8 ;  /* 0x000220081b00a388 */ /* 0x0021e80000004800 */
        /* <DEDUP_REMOVED lines=25> */
.L_x_515:
        /* <DEDUP_REMOVED lines=37> */
.L_x_514:
        /* <DEDUP_REMOVED lines=25> */
.L_x_516:
[----:B------:R-:W-:-:S13]  /*4180*/  ISETP.LT.OR P4, PT, R14, c[0x0][0x314], P4 ;  /* 0x0000c5000e007a0c */ /* 0x000fda0002781670 */
[----:B------:R-:W-:Y:S05]  /*4190*/  @!P4 BRA `(.L_x_513) ;  /* 0x000000a00000c947 */ /* 0x000fea0003800000 */
[----:B------:R-:W-:Y:S01]  /*41a0*/  ISETP.GE.AND P0, PT, R7, R16, PT ;  /* 0x000000100700720c */ /* 0x000fe20003f06270 */
[----:B------:R-:W-:-:S12]  /*41b0*/  BSSY B0, `(.L_x_517) ;  /* 0x0000003000007945 */ /* 0x000fd80003800000 */
[----:B------:R-:W-:Y:S05]  /*41c0*/  @P0 BRA `(.L_x_518) ;  /* 0x0000001000000947 */ /* 0x000fea0003800000 */
[----:B------:R0:W5:Y:S02]  /*41d0*/  LDG.E.128 R8, [R22.64] ;  /* 0x0000000a16087981 */ /* 0x000164000c1e1d00 */
.L_x_518:
[----:B------:R-:W-:Y:S05]  /*41e0*/  BSYNC B0 ;  /* 0x0000000000007941 */ /* 0x000fea0003800000 */
.L_x_517:
[----:B------:R-:W1:Y:S02]  /*41f0*/  LDS R5, [R6] ;  /* 0x0000000006057984 */ /* 0x000e640000000800 */
[C---:B-1---5:R-:W-:Y:S02]  /*4200*/  FFMA.FTZ R4, R5.reuse, R8, R4 ;  /* 0x0000000805047223 */ /* 0x062fe40000010004 */
[C---:B------:R-:W-:Y:S02]  /*4210*/  FFMA.FTZ R3, R5.reuse, R9, R3 ;  /* 0x0000000905037223 */ /* 0x040fe40000010003 */
[C---:B------:R-:W-:Y:S02]  /*4220*/  FFMA.FTZ R2, R5.reuse, R10, R2 ;  /* 0x0000000a05027223 */ /* 0x040fe40000010002 */
[----:B------:R-:W-:Y:S02]  /*4230*/  FFMA.FTZ R0, R5, R11, R0 ;  /* 0x0000000b05007223 */ /* 0x000fe40000010000 */
.L_x_513:
        /* <DEDUP_REMOVED lines=78> */
        .weak           $__internal_10_$__cuda_sm20_div_s64
        .type           $__internal_10_$__cuda_sm20_div_s64,@function
        .size           $__internal_10_$__cuda_sm20_div_s64,(.L_x_5158 - $__internal_10_$__cuda_sm20_div_s64)
$__internal_10_$__cuda_sm20_div_s64:
        /* <DEDUP_REMOVED lines=83> */
[----:B------:R-:W-:Y:S05]  /*4c50*/  RET.REL.NODEC R22 `(_ZN5flash32flash_fwd_splitkv_combine_kernelI23Flash_fwd_kernel_traitsILi32ELi64ELi256ELi4ELb0ELb0EN7cutlass10bfloat16_tE19Flash_kernel_traitsILi32ELi64ELi256ELi4ES3_EELi16ELi4ELb1EEEvNS_16Flash_fwd_paramsE) ;  /* 0xffffb3a016007950 */ /* 0x000fea0003c3ffff */
.L_x_519:
        /* <DEDUP_REMOVED lines=10> */
.L_x_5158:


//--------------------- .text._ZN5flash32flash_fwd_splitkv_combine_kernelI23Flash_fwd_kernel_traitsILi32ELi64ELi256ELi4ELb0ELb0EN7cutlass10bfloat16_tE19Flash_kernel_traitsILi32ELi64ELi256ELi4ES3_EELi16ELi3ELb1EEEvNS_16Flash_fwd_paramsE --------------------------
	.section	.text._ZN5flash32flash_fwd_splitkv_combine_kernelI23Flash_fwd_kernel_traitsILi32ELi64ELi256ELi4ELb0ELb0EN7cutlass10bfloat16_tE19Flash_kernel_traitsILi32ELi64ELi256ELi4ES3_EELi16ELi3ELb1EEEvNS_16Flash_fwd_paramsE,"ax",@progbits
	.sectioninfo	@"SHI_REGISTERS=52"
	.align	128
        .global         _ZN5flash32flash_fwd_splitkv_combine_kernelI23Flash_fwd_kernel_traitsILi32ELi64ELi256ELi4ELb0ELb0EN7cutlass10bfloat16_tE19Flash_kernel_traitsILi32ELi64ELi256ELi4ES3_EELi16ELi3ELb1EEEvNS_16Flash_fwd_paramsE
        .type           _ZN5flash32flash_fwd_splitkv_combine_kernelI23Flash_fwd_kernel_traitsILi32ELi64ELi256ELi4ELb0ELb0EN7cutlass10bfloat16_tE19Flash_kernel_traitsILi32ELi64ELi256ELi4ES3_EELi16ELi3ELb1EEEvNS_16Flash_fwd_paramsE,@function
        .size           _ZN5flash32flash_fwd_splitkv_combine_kernelI23Flash_fwd_kernel_traitsILi32ELi64ELi256ELi4ELb0ELb0EN7cutlass10bfloat16_tE19Flash_kernel_traitsILi32ELi64ELi256ELi4ES3_EELi16ELi3ELb1EEEvNS_16Flash_fwd_paramsE,(.L_x_5159 - _ZN5flash32flash_fwd_splitkv_combine_kernelI23Flash_fwd_kernel_traitsILi32ELi64ELi256ELi4ELb0ELb0EN7cutlass10bfloat16_tE19Flash_kernel_traitsILi32ELi64ELi256ELi4ES3_EELi16ELi3ELb1EEEvNS_16Flash_fwd_paramsE)
        .other          _ZN5flash32flash_fwd_splitkv_combine_kernelI23Flash_fwd_kernel_traitsILi32ELi64ELi256ELi4ELb0ELb0EN7cutlass10bfloat16_tE19Flash_kernel_traitsILi32ELi64ELi256ELi4ES3_EELi16ELi3ELb1EEEvNS_16Flash_fwd_paramsE,@"STO_CUDA_ENTRY STV_DEFAULT"
_ZN5flash32flash_fwd_splitkv_combine_kernelI23Flash_fwd_kernel_traitsILi32ELi64ELi256ELi4ELb0ELb0EN7cutlass10bfloat16_tE19Flash_kernel_traitsILi32ELi64ELi256ELi4ES3_EELi16ELi3ELb1EEEvNS_16Flash_fwd_paramsE:
.text._ZN5flash32flash_fwd_splitkv_combine_kernelI23Flash_fwd_kernel_traitsILi32ELi64ELi256ELi4ELb0ELb0EN7cutlass10bfloat16_tE19Flash_kernel_traitsILi32ELi64ELi256ELi4ES3_EELi16ELi3ELb1EEEvNS_16Flash_fwd_paramsE:
        /* <DEDUP_REMOVED lines=23> */
[----:B------:R-:W-:Y:S05]  /*0170*/  CALL.REL.NOINC `($__internal_11_$__cuda_sm20_div_s64) ;  /* 0x0000450000007944 */ /* 0x000fea0003c00000 */
[----:B------:R-:W-:Y:S05]  /*0180*/  BRA `(.L_x_521) ;  /* 0x0000013000007947 */ /* 0x000fea0003800000 */
.L_x_520:
        /* <DEDUP_REMOVED lines=19> */
.L_x_521:
        /* <DEDUP_REMOVED lines=12> */
[----:B------:R-:W-:Y:S05]  /*0380*/  CALL.REL.NOINC `($__internal_11_$__cuda_sm20_div_s64) ;  /* 0x000042f000007944 */ /* 0x000fea0003c00000 */
[----:B------:R-:W-:Y:S02]  /*0390*/  MOV R28, R20 ;  /* 0x00000014001c7202 */ /* 0x000fe40000000f00 */
[----:B------:R-:W-:Y:S01]  /*03a0*/  MOV R29, R21 ;  /* 0x00000015001d7202 */ /* 0x000fe20000000f00 */
[----:B------:R-:W-:Y:S05]  /*03b0*/  BRA `(.L_x_524) ;  /* 0x0000013000007947 */ /* 0x000fea0003800000 */
.L_x_523:
        /* <DEDUP_REMOVED lines=19> */
.L_x_524:
[----:B------:R-:W-:Y:S05]  /*04f0*/  BSYNC B0 ;  /* 0x0000000000007941 */ /* 0x000fea0003800000 */
.L_x_522:
        /* <DEDUP_REMOVED lines=43> */
.L_x_526:
        /* <DEDUP_REMOVED lines=19> */
.L_x_527:
[----:B------:R-:W-:Y:S05]  /*08e0*/  BSYNC B0 ;  /* 0x0000000000007941 */ /* 0x000fea0003800000 */
.L_x_525:
        /* <DEDUP_REMOVED lines=74> */
[----:B------:R-:W-:Y:S02]  /*0d90*/  MOV R32, R20 ;  /* 0x0000001400207202 */ /* 0x000fe40000000f00 */
[----:B------:R-:W-:Y:S01]  /*0da0*/  MOV R33, R21 ;  /* 0x0000001500217202 */ /* 0x000fe20000000f00 */
[----:B------:R-:W-:Y:S05]  /*0db0*/  BRA `(.L_x_530) ;  /* 0x0000013000007947 */ /* 0x000fea0003800000 */
.L_x_529:
        /* <DEDUP_REMOVED lines=19> */
.L_x_530:
[----:B------:R-:W-:Y:S05]  /*0ef0*/  BSYNC B0 ;  /* 0x0000000000007941 */ /* 0x000fea0003800000 */
.L_x_528:
        /* <DEDUP_REMOVED lines=42> */
.L_x_532:
        /* <DEDUP_REMOVED lines=19> */
.L_x_533:
[----:B------:R-:W-:Y:S05]  /*12d0*/  BSYNC B0 ;  /* 0x0000000000007941 */ /* 0x000fea0003800000 */
.L_x_531:
        /* <DEDUP_REMOVED lines=131> */
.L_x_535:
[----:B------:R-:W-:Y:S05]  /*1b10*/  BSYNC B0 ;  /* 0x0000000000007941 */ /* 0x000fea0003800000 */
.L_x_534:
        /* <DEDUP_REMOVED lines=91> */
.L_x_540:
        /* <DEDUP_REMOVED lines=22> */
.L_x_541:
[----:B------:R-:W-:Y:S05]  /*2230*/  BSYNC B0 ;  /* 0x0000000000007941 */ /* 0x000fea0003800000 */
.L_x_539:
[----:B------:R-:W-:Y:S01]  /*2240*/  LOP3.LUT R19, R17, R0, RZ, 0xfc, !PT ;  /* 0x0000000011137212 */ /* 0x000fe200078efcff */
[----:B------:R-:W-:Y:S03]  /*2250*/  BSSY B0, `(.L_x_542) ;  /* 0x0000028000007945 */ /* 0x000fe60003800000 */
[----:B------:R-:W-:-:S13]  /*2260*/  ISETP.NE.U32.AND P0, PT, R19, RZ, PT ;  /* 0x000000ff1300720c */ /* 0x000fda0003f05070 */
[----:B------:R-:W-:Y:S05]  /*2270*/  @!P0 BRA `(.L_x_543) ;  /* 0x000000f000008947 */ /* 0x000fea0003800000 */
[----:B------:R-:W-:Y:S01]  /*2280*/  IMAD.MOV.U32 R24, RZ, RZ, R30 ;  /* 0x000000ffff187224 */ /* 0x000fe200078e001e */
[----:B------:R-:W-:Y:S02]  /*2290*/  MOV R23, R0 ;  /* 0x0000000000177202 */ /* 0x000fe40000000f00 */
[----:B------:R-:W-:Y:S02]  /*22a0*/  MOV R22, 0x22c0 ;  /* 0x000022c000167802 */ /* 0x000fe40000000f00 */
[----:B------:R-:W-:Y:S05]  /*22b0*/  CALL.REL.NOINC `($__internal_11_$__cuda_sm20_div_s64) ;  /* 0x000023c000007944 */ /* 0x000fea0003c00000 */
        /* <DEDUP_REMOVED lines=11> */
.L_x_543:
        /* <DEDUP_REMOVED lines=22> */
.L_x_544:
[----:B------:R-:W-:Y:S05]  /*24d0*/  BSYNC B0 ;  /* 0x0000000000007941 */ /* 0x000fea0003800000 */
.L_x_542:
        /* <DEDUP_REMOVED lines=11> */
[----:B------:R-:W-:Y:S05]  /*2590*/  CALL.REL.NOINC `($__internal_11_$__cuda_sm20_div_s64) ;  /* 0x000020e000007944 */ /* 0x000fea0003c00000 */
[----:B------:R-:W-:-:S04]  /*25a0*/  IADD3 R17, P0, RZ, -R20, RZ ;  /* 0x80000014ff117210 */ /* 0x000fc80007f1e0ff */
[----:B------:R-:W-:Y:S01]  /*25b0*/  IADD3.X R18, RZ, ~R21, RZ, P0, !PT ;  /* 0x80000015ff127210 */ /* 0x000fe200007fe4ff */
[----:B------:R-:W-:-:S04]  /*25c0*/  IMAD.WIDE.U32 R36, R5, R17, R36 ;  /* 0x0000001105247225 */ /* 0x000fc800078e0024 */
[----:B------:R-:W-:-:S04]  /*25d0*/  IMAD R18, R18, R5, RZ ;  /* 0x0000000512127224 */ /* 0x000fc800078e02ff */
[----:B------:R-:W-:-:S05]  /*25e0*/  IMAD R4, R4, R17, R18 ;  /* 0x0000001104047224 */ /* 0x000fca00078e0212 */
[----:B------:R-:W-:Y:S01]  /*25f0*/  IADD3 R4, R37, R4, RZ ;  /* 0x0000000425047210 */ /* 0x000fe20007ffe0ff */
[----:B------:R-:W-:Y:S05]  /*2600*/  BRA `(.L_x_547) ;  /* 0x0000016000007947 */ /* 0x000fea0003800000 */
.L_x_546:
        /* <DEDUP_REMOVED lines=22> */
.L_x_547:
[----:B------:R-:W-:Y:S05]  /*2770*/  BSYNC B0 ;  /* 0x0000000000007941 */ /* 0x000fea0003800000 */
.L_x_545:
        /* <DEDUP_REMOVED lines=38> */
[----:B------:R-:W-:Y:S05]  /*29e0*/  CALL.REL.NOINC `($__internal_11_$__cuda_sm20_div_s64) ;  /* 0x00001c9000007944 */ /* 0x000fea0003c00000 */
        /* <DEDUP_REMOVED lines=12> */
.L_x_549:
        /* <DEDUP_REMOVED lines=23> */
.L_x_550:
[----:B------:R-:W-:Y:S05]  /*2c20*/  BSYNC B0 ;  /* 0x0000000000007941 */ /* 0x000fea0003800000 */
.L_x_548:
        /* <DEDUP_REMOVED lines=19> */
.L_x_552:
        /* <DEDUP_REMOVED lines=22> */
.L_x_553:
[----:B------:R-:W-:Y:S05]  /*2ec0*/  BSYNC B0 ;  /* 0x0000000000007941 */ /* 0x000fea0003800000 */
.L_x_551:
        /* <DEDUP_REMOVED lines=20> */
.L_x_555:
        /* <DEDUP_REMOVED lines=23> */
.L_x_556:
[----:B------:R-:W-:Y:S05]  /*3180*/  BSYNC B0 ;  /* 0x0000000000007941 */ /* 0x000fea0003800000 */
.L_x_554:
        /* <DEDUP_REMOVED lines=25> */
[----:B------:R-:W-:Y:S05]  /*3320*/  CALL.REL.NOINC `($__internal_11_$__cuda_sm20_div_s64) ;  /* 0x0000135000007944 */ /* 0x000fea0003c00000 */
        /* <DEDUP_REMOVED lines=12> */
.L_x_558:
        /* <DEDUP_REMOVED lines=23> */
.L_x_559:
[----:B------:R-:W-:Y:S05]  /*3560*/  BSYNC B0 ;  /* 0x0000000000007941 */ /* 0x000fea0003800000 */
.L_x_557:
        /* <DEDUP_REMOVED lines=29> */
.L_x_561:
        /* <DEDUP_REMOVED lines=23> */
.L_x_562:
[----:B------:R-:W-:Y:S05]  /*38b0*/  BSYNC B0 ;  /* 0x0000000000007941 */ /* 0x000fea0003800000 */
.L_x_560:
        /* <DEDUP_REMOVED lines=20> */
.L_x_538:
[----:B------:R-:W-:-:S04]  /*3a00*/  LEA R2, P0, R36, c[0x0][0x200], 0x2 ;  /* 0x0000800024027a11 */ /* 0x000fc800078010ff */
[----:B------:R-:W-:-:S05]  /*3a10*/  LEA.HI.X R3, R36, c[0x0][0x204], R37, 0x2, P0 ;  /* 0x0000810024037a11 */ /* 0x000fca00000f1425 */
[----:B------:R0:W-:Y:S04]  /*3a20*/  STG.E [R2.64], R28 ;  /* 0x0000001c02007986 */ /* 0x0001e8000c10190a */
.L_x_537:
[----:B------:R-:W-:Y:S05]  /*3a30*/  BSYNC B1 ;  /* 0x0000000000017941 */ /* 0x000fea0003800000 */
.L_x_536:
[----:B------:R-:W1:Y:S01]  /*3a40*/  S2R R0, SR_TID.X ;  /* 0x0000000000007919 */ /* 0x000e620000002100 */
[----:B------:R-:W-:Y:S02]  /*3a50*/  IMAD.MOV.U32 R13, RZ, RZ, c[0x0][0x314] ;  /* 0x0000c500ff0d7624 */ /* 0x000fe400078e00ff */
[----:B------:R-:W-:Y:S01]  /*3a60*/  IMAD.MOV.U32 R4, RZ, RZ, RZ ;  /* 0x000000ffff047224 */ /* 0x000fe200078e00ff */
        /* <DEDUP_REMOVED lines=9> */
[----:B------:R-:W-:-:S12]  /*3b00*/  HFMA2.MMA R0, -RZ, RZ, 0, 0 ;  /* 0x00000000ff007435 */ /* 0x000fd800000001ff */
[----:B------:R-:W-:Y:S02]  /*3b10*/  @P0 FADD.FTZ R5, -R28, R29 ;  /* 0x0000001d1c050221 */ /* 0x000fe40000010100 */
[----:B------:R-:W-:Y:S02]  /*3b20*/  @P0 IMAD R6, R17, 0x11, R12 ;  /* 0x0000001111060824 */ /* 0x000fe400078e020c */
[----:B------:R-:W-:-:S06]  /*3b30*/  @P0 FMUL.FTZ R5, R5, 1.4426950216293334961 ;  /* 0x3fb8aa3b05050820 */ /* 0x000fcc0000410000 */
[----:B------:R-:W0:Y:S02]  /*3b40*/  @P0 MUFU.EX2 R5, R5 ;  /* 0x0000000500050308 */ /* 0x000e240000000800 */
[----:B0-----:R0:W-:Y:S04]  /*3b50*/  @P0 STS [R6.X4], R5 ;  /* 0x0000000506000388 */ /* 0x0011e80000004800 */
[----:B------:R-:W-:Y:S01]  /*3b60*/  BAR.SYNC.DEFER_BLOCKING 0x0 ;  /* 0x0000000000007b1d */ /* 0x000fe20000010000 */
[----:B------:R-:W-:-:S13]  /*3b70*/  ISETP.GE.AND P0, PT, R13, 0x1, PT ;  /* 0x000000010d00780c */ /* 0x000fda0003f06270 */
[----:B------:R-:W-:Y:S05]  /*3b80*/  @!P0 BRA `(.L_x_563) ;  /* 0x0000061000008947 */ /* 0x000fea0003800000 */
[----:B------:R-:W-:Y:S01]  /*3b90*/  ULDC UR5, c[0x0][0x22c] ;  /* 0x00008b0000057ab9 */ /* 0x000fe20000000800 */
[C---:B------:R-:W-:Y:S01]  /*3ba0*/  IMAD R23, R12.reuse, 0x20, R16 ;  /* 0x000000200c177824 */ /* 0x040fe200078e0210 */
[----:B------:R-:W-:Y:S01]  /*3bb0*/  UIMAD UR5, UR8, UR5, URZ ;  /* 0x00000005080572a4 */ /* 0x000fe2000f8e023f */
[----:B------:R-:W-:Y:S01]  /*3bc0*/  ISETP.GT.AND P1, PT, R13, 0x3, PT ;  /* 0x000000030d00780c */ /* 0x000fe20003f24270 */
[C---:B------:R-:W-:Y:S01]  /*3bd0*/  IMAD R18, R7.reuse, c[0x0][0x22c], RZ ;  /* 0x00008b0007127a24 */ /* 0x040fe200078e02ff */
[----:B------:R-:W-:Y:S01]  /*3be0*/  PLOP3.LUT P4, PT, PT, PT, PT, 0x80, 0x0 ;  /* 0x000000000000781c */ /* 0x000fe20003f8f070 */
[----:B------:R-:W-:Y:S01]  /*3bf0*/  USHF.R.S32.HI UR4, URZ, 0x1f, UR5 ;  /* 0x0000001f3f047899 */ /* 0x000fe20008011405 */
[----:B------:R-:W-:Y:S01]  /*3c00*/  IADD3 R15, R7, -UR8, RZ ;  /* 0x80000008070f7c10 */ /* 0x000fe2000fffe0ff */
[----:B0-----:R-:W-:Y:S01]  /*3c10*/  IMAD.SHL.U32 R6, R12, 0x4, RZ ;  /* 0x000000040c067824 */ /* 0x001fe200078e00ff */
[C---:B------:R-:W-:Y:S01]  /*3c20*/  IADD3 R0, P0, R23.reuse, UR5, RZ ;  /* 0x0000000517007c10 */ /* 0x040fe2000ff1e0ff */
[----:B------:R-:W-:Y:S01]  /*3c30*/  IMAD.MOV.U32 R14, RZ, RZ, RZ ;  /* 0x000000ffff0e7224 */ /* 0x000fe200078e00ff */
[----:B------:R-:W-:Y:S01]  /*3c40*/  CS2R R8, SRZ ;  /* 0x0000000000087805 */ /* 0x000fe2000001ff00 */
[----:B------:R-:W-:Y:S01]  /*3c50*/  CS2R R10, SRZ ;  /* 0x00000000000a7805 */ /* 0x000fe2000001ff00 */
[----:B------:R-:W-:Y:S01]  /*3c60*/  LEA.HI.X.SX32 R23, R23, UR4, 0x1, P0 ;  /* 0x0000000417177c11 */ /* 0x000fe200080f0eff */
[----:B------:R-:W-:Y:S01]  /*3c70*/  IMAD.WIDE R18, R18, 0x4, RZ ;  /* 0x0000000412127825 */ /* 0x000fe200078e02ff */
[----:B------:R-:W-:-:S04]  /*3c80*/  LEA R22, P0, R0, c[0x0][0x1d8], 0x2 ;  /* 0x0000760000167a11 */ /* 0x000fc800078010ff */
[----:B------:R-:W-:Y:S01]  /*3c90*/  LEA.HI.X R23, R0, c[0x0][0x1dc], R23, 0x2, P0 ;  /* 0x0000770000177a11 */ /* 0x000fe200000f1417 */
[----:B------:R-:W-:Y:S01]  /*3ca0*/  IMAD.MOV.U32 R0, RZ, RZ, RZ ;  /* 0x000000ffff007224 */ /* 0x000fe200078e00ff */
[----:B------:R-:W-:Y:S05]  /*3cb0*/  @!P1 BRA `(.L_x_564) ;  /* 0x0000029000009947 */ /* 0x000fea0003800000 */
[----:B------:R-:W-:Y:S02]  /*3cc0*/  PLOP3.LUT P4, PT, PT, PT, PT, 0x8, 0x0 ;  /* 0x000000000000781c */ /* 0x000fe40003f8e170 */
[CC--:B------:R-:W-:Y:S02]  /*3cd0*/  ISETP.GE.AND P3, PT, R12.reuse, R15.reuse, PT ;  /* 0x0000000f0c00720c */ /* 0x0c0fe40003f66270 */
[----:B------:R-:W-:Y:S02]  /*3ce0*/  ISETP.GE.AND P0, PT, R12, R15, PT ;  /* 0x0000000f0c00720c */ /* 0x000fe40003f06270 */
[----:B------:R-:W-:-:S09]  /*3cf0*/  IADD3 R13, R13, -0x3, RZ ;  /* 0xfffffffd0d0d7810 */ /* 0x000fd20007ffe0ff */
.L_x_565:
        /* <DEDUP_REMOVED lines=37> */
.L_x_564:
        /* <DEDUP_REMOVED lines=25> */
.L_x_566:
[----:B------:R-:W-:-:S13]  /*40e0*/  ISETP.LT.OR P4, PT, R14, c[0x0][0x314], P4 ;  /* 0x0000c5000e007a0c */ /* 0x000fda0002781670 */
[----:B------:R-:W-:Y:S05]  /*40f0*/  @!P4 BRA `(.L_x_563) ;  /* 0x000000a00000c947 */ /* 0x000fea0003800000 */
[----:B------:R-:W-:Y:S01]  /*4100*/  ISETP.GE.AND P0, PT, R12, R15, PT ;  /* 0x0000000f0c00720c */ /* 0x000fe20003f06270 */
[----:B------:R-:W-:-:S12]  /*4110*/  BSSY B0, `(.L_x_567) ;  /* 0x0000003000007945 */ /* 0x000fd80003800000 */
[----:B------:R-:W-:Y:S05]  /*4120*/  @P0 BRA `(.L_x_568) ;  /* 0x0000001000000947 */ /* 0x000fea0003800000 */
[----:B------:R0:W5:Y:S02]  /*4130*/  LDG.E.128 R8, [R22.64] ;  /* 0x0000000a16087981 */ /* 0x000164000c1e1d00 */
.L_x_568:
[----:B------:R-:W-:Y:S05]  /*4140*/  BSYNC B0 ;  /* 0x0000000000007941 */ /* 0x000fea0003800000 */
.L_x_567:
[----:B------:R-:W1:Y:S02]  /*4150*/  LDS R5, [R6] ;  /* 0x0000000006057984 */ /* 0x000e640000000800 */
[C---:B-1---5:R-:W-:Y:S02]  /*4160*/  FFMA.FTZ R4, R5.reuse, R8, R4 ;  /* 0x0000000805047223 */ /* 0x062fe40000010004 */
[C---:B------:R-:W-:Y:S02]  /*4170*/  FFMA.FTZ R3, R5.reuse, R9, R3 ;  /* 0x0000000905037223 */ /* 0x040fe40000010003 */
[C---:B------:R-:W-:Y:S02]  /*4180*/  FFMA.FTZ R2, R5.reuse, R10, R2 ;  /* 0x0000000a05027223 */ /* 0x040fe40000010002 */
[----:B------:R-:W-:Y:S02]  /*4190*/  FFMA.FTZ R0, R5, R11, R0 ;  /* 0x0000000b05007223 */ /* 0x000fe40000010000 */
.L_x_563:
[----:B------:R-:W-:Y:S02]  /*41a0*/  IADD3 R12, R12, UR8, RZ ;  /* 0x000000080c0c7c10 */ /* 0x000fe4000fffe0ff */
[----:B------:R-:W-:-:S02]  /*41b0*/  F2FP.BF16.PACK_AB R4, R3, R4 ;  /* 0x000000040304723e */ /* 0x000fc400000010ff */
[----:B------:R-:W-:Y:S02]  /*41c0*/  ISETP.GE.AND P0, PT, R12, R7, PT ;  /* 0x000000070c00720c */ /* 0x000fe40003f06270 */
[----:B0-----:R-:W-:-:S11]  /*41d0*/  F2FP.BF16.PACK_AB R5, R0, R2 ;  /* 0x000000020005723e */ /* 0x001fd600000010ff */
        /* <DEDUP_REMOVED lines=74> */
        .weak           $__internal_11_$__cuda_sm20_div_s64
        .type           $__internal_11_$__cuda_sm20_div_s64,@function
        .size           $__internal_11_$__cuda_sm20_div_s64,(.L_x_5159 - $__internal_11_$__cuda_sm20_div_s64)
$__internal_11_$__cuda_sm20_div_s64:
        /* <DEDUP_REMOVED lines=83> */
[----:B------:R-:W-:Y:S06]  /*4bb0*/  RET.REL.NODEC R26 `(_ZN5flash32flash_fwd_splitkv_combine_kernelI23Flash_fwd_kernel_traitsILi32ELi64ELi256ELi4ELb0ELb0EN7cutlass10bfloat16_tE19Flash_kernel_traitsILi32ELi64ELi256ELi4ES3_EELi16ELi3ELb1EEEvNS_16Flash_fwd_paramsE) ;  /* 0xffffb4401a007950 */ /* 0x000fec0003c3ffff */
.L_x_569:
        /* <DEDUP_REMOVED lines=12> */
.L_x_5159:


//--------------------- .text._ZN5flash32flash_fwd_splitkv_combine_kernelI23Flash_fwd_kernel_traitsILi32ELi64ELi256ELi4ELb0ELb0EN7cutlass10bfloat16_tE19Flash_kernel_traitsILi32ELi64ELi256ELi4ES3_EELi16ELi2ELb1EEEvNS_16Flash_fwd_paramsE --------------------------
	.section	.text._ZN5flash32flash_fwd_splitkv_combine_kernelI23Flash_fwd_kernel_traitsILi32ELi64ELi256ELi4ELb0ELb0EN7cutlass10bfloat16_tE19Flash_kernel_traitsILi32ELi64ELi256ELi4ES3_EELi16ELi2ELb1EEEvNS_16Flash_fwd_paramsE,"ax",@progbits
	.sectioninfo	@"SHI_REGISTERS=54"
	.align	128
        .global         _ZN5flash32flash_fwd_splitkv_combine_kernelI23Flash_fwd_kernel_traitsILi32ELi64ELi256ELi4ELb0ELb0EN7cutlass10bfloat16_tE19Flash_kernel_traitsILi32ELi64ELi256ELi4ES3_EELi16ELi2ELb1EEEvNS_16Flash_fwd_paramsE
        .type           _ZN5flash32flash_fwd_splitkv_combine_kernelI23Flash_fwd_kernel_traitsILi32ELi64ELi256ELi4ELb0ELb0EN7cutlass10bfloat16_tE19Flash_kernel_traitsILi32ELi64ELi256ELi4ES3_EELi16ELi2ELb1EEEvNS_16Flash_fwd_paramsE,@function
        .size           _ZN5flash32flash_fwd_splitkv_combine_kernelI23Flash_fwd_kernel_traitsILi32ELi64ELi256ELi4ELb0ELb0EN7cutlass10bfloat16_tE19Flash_kernel_traitsILi32ELi64ELi256ELi4ES3_EELi16ELi2ELb1EEEvNS_16Flash_fwd_paramsE,(.L_x_5160 - _ZN5flash32flash_fwd_splitkv_combine_kernelI23Flash_fwd_kernel_traitsILi32ELi64ELi256ELi4ELb0ELb0EN7cutlass10bfloat16_tE19Flash_kernel_traitsILi32ELi64ELi256ELi4ES3_EELi16ELi2ELb1EEEvNS_16Flash_fwd_paramsE)
        .other          _ZN5flash32flash_fwd_splitkv_combine_kernelI23Flash_fwd_kernel_traitsILi32ELi64ELi256ELi4ELb0ELb0EN7cutlass10bfloat16_tE19Flash_kernel_traitsILi32ELi64ELi256ELi4ES3_EELi16ELi2ELb1EEEvNS_16Flash_fwd_paramsE,@"STO_CUDA_ENTRY STV_DEFAULT"
_ZN5flash32flash_fwd_splitkv_combine_kernelI23Flash_fwd_kernel_traitsILi32ELi64ELi256ELi4ELb0ELb0EN7cutlass10bfloat16_tE19Flash_kernel_traitsILi32ELi64ELi256ELi4ES3_EELi16ELi2ELb1EEEvNS_16Flash_fwd_paramsE:
.text._ZN5flash32flash_fwd_splitkv_combine_kernelI23Flash_fwd_kernel_traitsILi32ELi64ELi256ELi4ELb0ELb0EN7cutlass10bfloat16_tE19Flash_kernel_traitsILi32ELi64ELi256ELi4ES3_EELi16ELi2ELb1EEEvNS_16Flash_fwd_paramsE:
        /* <DEDUP_REMOVED lines=23> */
[----:B------:R-:W-:Y:S05]  /*0170*/  CALL.REL.NOINC `($__internal_12_$__cuda_sm20_div_s64) ;  /* 0x0000448000007944 */ /* 0x000fea0003c00000 */
[----:B------:R-:W-:Y:S01]  /*0180*/  MOV R20, R0 ;  /* 0x0000000000147202 */ /* 0x000fe20000000f00 */
[----:B------:R-:W-:Y:S05]  /*0190*/  BRA `(.L_x_571) ;  /* 0x0000013000007947 */ /* 0x000fea0003800000 */
.L_x_570:
        /* <DEDUP_REMOVED lines=19> */
.L_x_571:
        /* <DEDUP_REMOVED lines=10> */
[----:B------:R-:W-:Y:S05]  /*0370*/  CALL.REL.NOINC `($__internal_12_$__cuda_sm20_div_s64) ;  /* 0x0000428000007944 */ /* 0x000fea0003c00000 */
[----:B------:R-:W-:Y:S02]  /*0380*/  MOV R10, R0 ;  /* 0x00000000000a7202 */ /* 0x000fe40000000f00 */
[----:B------:R-:W-:Y:S01]  /*0390*/  MOV R11, R21 ;  /* 0x00000015000b7202 */ /* 0x000fe20000000f00 */
[----:B------:R-:W-:Y:S05]  /*03a0*/  BRA `(.L_x_574) ;  /* 0x0000013000007947 */ /* 0x000fea0003800000 */
.L_x_573:
        /* <DEDUP_REMOVED lines=19> */
.L_x_574:
[----:B------:R-:W-:Y:S05]  /*04e0*/  BSYNC B0 ;  /* 0x0000000000007941 */ /* 0x000fea0003800000 */
.L_x_572:
        /* <DEDUP_REMOVED lines=43> */
.L_x_576:
        /* <DEDUP_REMOVED lines=19> */
.L_x_577:
[----:B------:R-:W-:Y:S05]  /*08d0*/  BSYNC B0 ;  /* 0x0000000000007941 */ /* 0x000fea0003800000 */
.L_x_575:
        /* <DEDUP_REMOVED lines=20> */
[----:B------:R-:W-:Y:S02]  /*0a20*/  IMAD.MOV R0, RZ, RZ, -R4 ;  /* 0x000000ffff007224 */ /* 0x000fe400078e0a04 */
[----:B------:R-:W-:Y:S02]  /*0a30*/  IMAD.MOV.U32 R7, RZ, RZ, c[0x0][0x1c0] ;  /* 0x00007000ff077624 */ /* 0x000fe400078e00ff */
[----:B------:R-:W-:-:S03]  /*0a40*/  IMAD R0, R5, R0, R6 ;  /* 0x0000000005007224 */ /* 0x000fc600078e0206 */
[C---:B------:R-:W-:Y:S01]  /*0a50*/  IADD3 R6, R7.reuse, -0x1, RZ ;  /* 0xffffffff07067810 */ /* 0x040fe20007ffe0ff */
[----:B------:R-:W-:Y:S01]  /*0a60*/  IMAD R7, R7, c[0x0][0x214], RZ ;  /* 0x0000850007077a24 */ /* 0x000fe200078e02ff */
[----:B------:R-:W-:-:S13]  /*0a70*/  ISETP.GT.U32.AND P1, PT, R5, R0, PT ;  /* 0x000000000500720c */ /* 0x000fda0003f24070 */
[----:B------:R-:W-:Y:S01]  /*0a80*/  @!P1 IMAD.IADD R0, R0, 0x1, -R5 ;  /* 0x0000000100009824 */ /* 0x000fe200078e0a05 */
[----:B------:R-:W-:Y:S02]  /*0a90*/  @!P1 IADD3 R4, R4, 0x1, RZ ;  /* 0x0000000104049810 */ /* 0x000fe40007ffe0ff */
[----:B------:R-:W-:Y:S02]  /*0aa0*/  ISETP.NE.AND P1, PT, RZ, c[0x0][0x214], PT ;  /* 0x00008500ff007a0c */ /* 0x000fe40003f25270 */
[----:B------:R-:W-:-:S13]  /*0ab0*/  ISETP.GE.U32.AND P0, PT, R0, R5, PT ;  /* 0x000000050000720c */ /* 0x000fda0003f06070 */
        /* <DEDUP_REMOVED lines=40> */
[----:B------:R-:W-:Y:S02]  /*0d40*/  MOV R22, 0xd60 ;  /* 0x00000d6000167802 */ /* 0x000fe40000000f00 */
[----:B------:R-:W-:Y:S05]  /*0d50*/  CALL.REL.NOINC `($__internal_12_$__cuda_sm20_div_s64) ;  /* 0x000038a000007944 */ /* 0x000fea0003c00000 */
[----:B------:R-:W-:Y:S02]  /*0d60*/  MOV R38, R0 ;  /* 0x0000000000267202 */ /* 0x000fe40000000f00 */
[----:B------:R-:W-:Y:S01]  /*0d70*/  MOV R39, R21 ;  /* 0x0000001500277202 */ /* 0x000fe20000000f00 */
[----:B------:R-:W-:Y:S05]  /*0d80*/  BRA `(.L_x_580) ;  /* 0x0000013000007947 */ /* 0x000fea0003800000 */
.L_x_579:
        /* <DEDUP_REMOVED lines=19> */
.L_x_580:
[----:B------:R-:W-:Y:S05]  /*0ec0*/  BSYNC B0 ;  /* 0x0000000000007941 */ /* 0x000fea0003800000 */
.L_x_578:
        /* <DEDUP_REMOVED lines=10> */
[----:B0-----:R-:W-:-:S04]  /*0f70*/  IMAD.MOV R14, RZ, RZ, -R15 ;  /* 0x000000ffff0e7224 */ /* 0x001fc800078e0a0f */
[----:B------:R-:W-:Y:S02]  /*0f80*/  IMAD R9, R14, R13, RZ ;  /* 0x0000000d0e097224 */ /* 0x000fe400078e02ff */
[----:B------:R-:W-:-:S04]  /*0f90*/  IMAD.MOV.U32 R14, RZ, RZ, RZ ;  /* 0x000000ffff0e7224 */ /* 0x000fc800078e00ff */
        /* <DEDUP_REMOVED lines=27> */
[----:B------:R-:W-:Y:S02]  /*1150*/  MOV R22, R0 ;  /* 0x0000000000167202 */ /* 0x000fe40000000f00 */
[----:B------:R-:W-:Y:S01]  /*1160*/  MOV R23, R21 ;  /* 0x0000001500177202 */ /* 0x000fe20000000f00 */
[----:B------:R-:W-:Y:S05]  /*1170*/  BRA `(.L_x_583) ;  /* 0x0000013000007947 */ /* 0x000fea0003800000 */
.L_x_582:
        /* <DEDUP_REMOVED lines=19> */
.L_x_583:
[----:B------:R-:W-:Y:S05]  /*12b0*/  BSYNC B0 ;  /* 0x0000000000007941 */ /* 0x000fea0003800000 */
.L_x_581:
[----:B------:R-:W-:Y:S01]  /*12c0*/  IABS R9, c[0x0][0x214] ;  /* 0x0000850000097a13 */ /* 0x000fe20000000000 */
[----:B------:R-:W-:Y:S01]  /*12d0*/  IMAD.MOV.U32 R10, RZ, RZ, RZ ;  /* 0x000000ffff0a7224 */ /* 0x000fe200078e00ff */
[----:B------:R-:W-:Y:S01]  /*12e0*/  ISETP.GT.AND P3, PT, R7, RZ, PT ;  /* 0x000000ff0700720c */ /* 0x000fe20003f64270 */
[----:B------:R-:W-:Y:S01]  /*12f0*/  IMAD.MOV.U32 R20, RZ, RZ, RZ ;  /* 0x000000ffff147224 */ /* 0x000fe200078e00ff */
[----:B------:R-:W0:Y:S01]  /*1300*/  I2F.RP R13, R9 ;  /* 0x00000009000d7306 */ /* 0x000e220000209400 */
[----:B------:R-:W-:Y:S01]  /*1310*/  ULDC.U8 UR4, c[0x0][0x329] ;  /* 0x0000ca4000047ab9 */ /* 0x000fe20000000000 */
[----:B------:R-:W-:Y:S01]  /*1320*/  IMAD.MOV.U32 R36, RZ, RZ, c[0x0][0x214] ;  /* 0x00008500ff247624 */ /* 0x000fe200078e00ff */
[----:B------:R-:W-:Y:S01]  /*1330*/  ULDC.64 UR8, c[0x0][0x118] ;  /* 0x0000460000087ab9 */ /* 0x000fe20000000a00 */
        /* <DEDUP_REMOVED lines=9> */
[----:B------:R-:W-:-:S03]  /*13d0*/  ISETP.GE.AND P1, PT, R8, RZ, PT ;  /* 0x000000ff0800720c */ /* 0x000fc60003f26270 */
        /* <DEDUP_REMOVED lines=8> */
[----:B------:R-:W-:Y:S02]  /*1460*/  SHF.R.S32.HI R0, RZ, 0x1f, R7 ;  /* 0x0000001fff007819 */ /* 0x000fe40000011407 */
[----:B------:R-:W-:-:S03]  /*1470*/  LEA.HI.SX32 R9, R7, 0x1, 0x1 ;  /* 0x0000000107097811 */ /* 0x000fc600078f0aff */
[----:B------:R-:W-:Y:S01]  /*1480*/  @!P3 IMAD.MOV R9, RZ, RZ, R0 ;  /* 0x000000ffff09b224 */ /* 0x000fe200078e0200 */
[----:B------:R-:W-:-:S04]  /*1490*/  IABS R0, c[0x0][0x1c0] ;  /* 0x0000700000007a13 */ /* 0x000fc80000000000 */
[----:B------:R-:W0:Y:S01]  /*14a0*/  I2F.U32.RP R24, R0 ;  /* 0x0000000000187306 */ /* 0x000e220000209000 */
[----:B------:R-:W-:-:S05]  /*14b0*/  @P2 IADD3 R10, R10, 0x1, RZ ;  /* 0x000000010a0a2810 */ /* 0x000fca0007ffe0ff */
[----:B------:R-:W-:Y:S01]  /*14c0*/  @!P1 IMAD.MOV R10, RZ, RZ, -R10 ;  /* 0x000000ffff0a9224 */ /* 0x000fe200078e0a0a */
[----:B------:R-:W-:-:S05]  /*14d0*/  @!P0 LOP3.LUT R10, RZ, c[0x0][0x214], RZ, 0x33, !PT ;  /* 0x00008500ff0a8a12 */ /* 0x000fca00078e33ff */
[----:B------:R-:W-:Y:S01]  /*14e0*/  IMAD R9, R9, R10, RZ ;  /* 0x0000000a09097224 */ /* 0x000fe200078e02ff */
[----:B0-----:R-:W0:Y:S04]  /*14f0*/  MUFU.RCP R26, R24 ;  /* 0x00000018001a7308 */ /* 0x001e280000001000 */
[----:B------:R-:W-:-:S04]  /*1500*/  IABS R11, R9 ;  /* 0x00000009000b7213 */ /* 0x000fc80000000000 */
[----:B------:R-:W1:Y:S01]  /*1510*/  I2F.RP R10, R11 ;  /* 0x0000000b000a7306 */ /* 0x000e620000209400 */
[----:B0-----:R-:W-:-:S07]  /*1520*/  IADD3 R26, R26, 0xffffffe, RZ ;  /* 0x0ffffffe1a1a7810 */ /* 0x001fce0007ffe0ff */
[----:B------:R-:W0:Y:S08]  /*1530*/  F2I.FTZ.U32.TRUNC.NTZ R27, R26 ;  /* 0x0000001a001b7305 */ /* 0x000e30000021f000 */
[----:B-1----:R-:W1:Y:S01]  /*1540*/  MUFU.RCP R5, R10 ;  /* 0x0000000a00057308 */ /* 0x002e620000001000 */
[----:B0-----:R-:W-:Y:S02]  /*1550*/  IMAD.MOV R25, RZ, RZ, -R27 ;  /* 0x000000ffff197224 */ /* 0x001fe400078e0a1b */
[----:B------:R-:W-:-:S02]  /*1560*/  IMAD.MOV.U32 R26, RZ, RZ, RZ ;  /* 0x000000ffff1a7224 */ /* 0x000fc400078e00ff */
[----:B------:R-:W-:Y:S01]  /*1570*/  IMAD R25, R25, R0, RZ ;  /* 0x0000000019197224 */ /* 0x000fe200078e02ff */
[----:B-1----:R-:W-:Y:S01]  /*1580*/  IADD3 R5, R5, 0xffffffe, RZ ;  /* 0x0ffffffe05057810 */ /* 0x002fe20007ffe0ff */
[----:B------:R-:W-:Y:S01]  /*1590*/  IMAD.IADD R10, R6, 0x1, R11 ;  /* 0x00000001060a7824 */ /* 0x000fe200078e020b */
[----:B------:R-:W-:Y:S01]  /*15a0*/  IABS R6, R4 ;  /* 0x0000000400067213 */ /* 0x000fe20000000000 */
[----:B------:R-:W-:Y:S01]  /*15b0*/  IMAD.HI.U32 R25, R27, R25, R26 ;  /* 0x000000191b197227 */ /* 0x000fe200078e001a */
[----:B------:R-:W0:Y:S01]  /*15c0*/  F2I.FTZ.U32.TRUNC.NTZ R21, R5 ;  /* 0x0000000500157305 */ /* 0x000e22000021f000 */
[----:B------:R-:W-:Y:S02]  /*15d0*/  LOP3.LUT R4, R4, c[0x0][0x1c0], RZ, 0x3c, !PT ;  /* 0x0000700004047a12 */ /* 0x000fe400078e3cff */
[----:B------:R-:W-:Y:S01]  /*15e0*/  IABS R24, R10 ;  /* 0x0000000a00187213 */ /* 0x000fe20000000000 */
[----:B0-----:R-:W-:-:S04]  /*15f0*/  IMAD.MOV R8, RZ, RZ, -R21 ;  /* 0x000000ffff087224 */ /* 0x001fc800078e0a15 */
[----:B------:R-:W-:Y:S02]  /*1600*/  IMAD R13, R8, R11, RZ ;  /* 0x0000000b080d7224 */ /* 0x000fe400078e02ff */
[----:B------:R-:W-:-:S04]  /*1610*/  IMAD.HI.U32 R8, R25, R6, RZ ;  /* 0x0000000619087227 */ /* 0x000fc800078e00ff */
[----:B------:R-:W-:Y:S01]  /*1620*/  IMAD.HI.U32 R13, R21, R13, R20 ;  /* 0x0000000d150d7227 */ /* 0x000fe200078e0014 */
[----:B------:R-:W-:Y:S02]  /*1630*/  IABS R21, c[0x0][0x1c0] ;  /* 0x0000700000157a13 */ /* 0x000fe40000000000 */
[----:B------:R-:W-:-:S03]  /*1640*/  IABS R20, R9 ;  /* 0x0000000900147213 */ /* 0x000fc60000000000 */
[----:B------:R-:W-:Y:S02]  /*1650*/  IMAD.MOV R21, RZ, RZ, -R21 ;  /* 0x000000ffff157224 */ /* 0x000fe400078e0a15 */
[----:B------:R-:W-:Y:S02]  /*1660*/  IMAD.MOV R20, RZ, RZ, -R20 ;  /* 0x000000ffff147224 */ /* 0x000fe400078e0a14 */
[----:B------:R-:W-:Y:S02]  /*1670*/  IMAD R5, R8, R21, R6 ;  /* 0x0000001508057224 */ /* 0x000fe400078e0206 */
[----:B------:R-:W-:-:S03]  /*1680*/  IMAD.HI.U32 R13, R13, R24, RZ ;  /* 0x000000180d0d7227 */ /* 0x000fc600078e00ff */
[----:B------:R-:W-:Y:S01]  /*1690*/  ISETP.GT.U32.AND P3, PT, R0, R5, PT ;  /* 0x000000050000720c */ /* 0x000fe20003f64070 */
[--C-:B------:R-:W-:Y:S02]  /*16a0*/  IMAD R20, R13, R20, R24.reuse ;  /* 0x000000140d147224 */ /* 0x100fe400078e0218 */
[----:B------:R-:W-:Y:S01]  /*16b0*/  IMAD.HI.U32 R6, R25, R24, RZ ;  /* 0x0000001819067227 */ /* 0x000fe200078e00ff */
[----:B------:R-:W-:Y:S02]  /*16c0*/  LEA.HI.SX32 R25, R3, 0x1, 0x1 ;  /* 0x0000000103197811 */ /* 0x000fe400078f0aff */
[----:B------:R-:W-:Y:S01]  /*16d0*/  ISETP.GT.U32.AND P0, PT, R11, R20, PT ;  /* 0x000000140b00720c */ /* 0x000fe20003f04070 */
[----:B------:R-:W-:-:S05]  /*16e0*/  IMAD R21, R6, R21, R24 ;  /* 0x0000001506157224 */ /* 0x000fca00078e0218 */
[----:B------:R-:W-:Y:S01]  /*16f0*/  ISETP.GT.U32.AND P1, PT, R0, R21, PT ;  /* 0x000000150000720c */ /* 0x000fe20003f24070 */
[----:B------:R-:W-:Y:S01]  /*1700*/  @!P3 IMAD.IADD R5, R5, 0x1, -R0 ;  /* 0x000000010505b824 */ /* 0x000fe200078e0a00 */
[----:B------:R-:W-:Y:S02]  /*1710*/  @!P3 IADD3 R8, R8, 0x1, RZ ;  /* 0x000000010808b810 */ /* 0x000fe40007ffe0ff */
[----:B------:R-:W-:Y:S02]  /*1720*/  ISETP.GT.AND P3, PT, R3, RZ, PT ;  /* 0x000000ff0300720c */ /* 0x000fe40003f64270 */
[----:B------:R-:W-:Y:S01]  /*1730*/  ISETP.GE.U32.AND P6, PT, R5, R0, PT ;  /* 0x000000000500720c */ /* 0x000fe20003fc6070 */
[----:B------:R-:W-:Y:S01]  /*1740*/  @!P0 IMAD.IADD R20, R20, 0x1, -R11 ;  /* 0x0000000114148824 */ /* 0x000fe200078e0a0b */
[----:B------:R-:W0:Y:S01]  /*1750*/  S2R R5, SR_TID.X ;  /* 0x0000000000057919 */ /* 0x000e220000002100 */
[----:B------:R-:W-:Y:S02]  /*1760*/  @!P0 IADD3 R13, R13, 0x1, RZ ;  /* 0x000000010d0d8810 */ /* 0x000fe40007ffe0ff */
[----:B------:R-:W-:-:S02]  /*1770*/  ISETP.GE.AND P0, PT, R4, RZ, PT ;  /* 0x000000ff0400720c */ /* 0x000fc40003f06270 */
[-C--:B------:R-:W-:Y:S01]  /*1780*/  ISETP.GE.U32.AND P2, PT, R20, R11.reuse, PT ;  /* 0x0000000b1400720c */ /* 0x080fe20003f46070 */
[----:B------:R-:W-:Y:S01]  /*1790*/  @!P1 IMAD.IADD R21, R21, 0x1, -R0 ;  /* 0x0000000115159824 */ /* 0x000fe200078e0a00 */
[C---:B------:R-:W-:Y:S02]  /*17a0*/  LOP3.LUT R20, R10.reuse, R11, RZ, 0x3c, !PT ;  /* 0x0000000b0a147212 */ /* 0x040fe400078e3cff */
[----:B------:R-:W-:Y:S02]  /*17b0*/  LOP3.LUT R10, R10, c[0x0][0x1c0], RZ, 0x3c, !PT ;  /* 0x000070000a0a7a12 */ /* 0x000fe400078e3cff */
[----:B------:R-:W-:Y:S02]  /*17c0*/  ISETP.GE.AND P4, PT, R20, RZ, PT ;  /* 0x000000ff1400720c */ /* 0x000fe40003f86270 */
[----:B------:R-:W-:Y:S02]  /*17d0*/  @P6 IADD3 R8, R8, 0x1, RZ ;  /* 0x0000000108086810 */ /* 0x000fe40007ffe0ff */
[----:B------:R-:W-:-:S02]  /*17e0*/  ISETP.NE.AND P6, PT, R9, RZ, PT ;  /* 0x000000ff0900720c */ /* 0x000fc40003fc5270 */
[----:B------:R-:W-:Y:S01]  /*17f0*/  ISETP.GE.U32.AND P5, PT, R21, R0, PT ;  /* 0x000000001500720c */ /* 0x000fe20003fa6070 */
[----:B------:R-:W-:Y:S01]  /*1800*/  @!P0 IMAD.MOV R8, RZ, RZ, -R8 ;  /* 0x000000ffff088224 */ /* 0x000fe200078e0a08 */
[----:B------:R-:W-:Y:S02]  /*1810*/  @P2 IADD3 R13, R13, 0x1, RZ ;  /* 0x000000010d0d2810 */ /* 0x000fe40007ffe0ff */
[----:B------:R-:W-:Y:S02]  /*1820*/  ISETP.GE.AND P2, PT, R10, RZ, PT ;  /* 0x000000ff0a00720c */ /* 0x000fe40003f46270 */
[----:B------:R-:W-:Y:S01]  /*1830*/  @!P1 IADD3 R6, R6, 0x1, RZ ;  /* 0x0000000106069810 */ /* 0x000fe20007ffe0ff */
[----:B------:R-:W-:Y:S01]  /*1840*/  @!P4 IMAD.MOV R13, RZ, RZ, -R13 ;  /* 0x000000ffff0dc224 */ /* 0x000fe200078e0a0d */
[----:B0-----:R-:W-:Y:S02]  /*1850*/  SHF.R.S32.HI R30, RZ, 0x1f, R5 ;  /* 0x0000001fff1e7819 */ /* 0x001fe40000011405 */
[----:B------:R-:W-:-:S02]  /*1860*/  SHF.R.S32.HI R0, RZ, 0x1f, R3 ;  /* 0x0000001fff007819 */ /* 0x000fc40000011403 */
[----:B------:R-:W-:Y:S02]  /*1870*/  @!P6 LOP3.LUT R13, RZ, R11, RZ, 0x33, !PT ;  /* 0x0000000bff0de212 */ /* 0x000fe400078e33ff */
[----:B------:R-:W-:Y:S01]  /*1880*/  LEA.HI R4, R30, R5, RZ, 0x4 ;  /* 0x000000051e047211 */ /* 0x000fe200078f20ff */
[----:B------:R-:W-:Y:S01]  /*1890*/  @!P3 IMAD.MOV R25, RZ, RZ, R0 ;  /* 0x000000ffff19b224 */ /* 0x000fe200078e0200 */
[----:B------:R-:W-:Y:S02]  /*18a0*/  @P5 IADD3 R6, R6, 0x1, RZ ;  /* 0x0000000106065810 */ /* 0x000fe40007ffe0ff */
[----:B------:R-:W-:Y:S02]  /*18b0*/  ISETP.LT.U32.AND P0, PT, R22, R13, PT ;  /* 0x0000000d1600720c */ /* 0x000fe40003f01070 */
[----:B------:R-:W-:Y:S01]  /*18c0*/  SHF.R.S32.HI R11, RZ, 0x1f, R13 ;  /* 0x0000001fff0b7819 */ /* 0x000fe2000001140d */
[----:B------:R-:W-:Y:S01]  /*18d0*/  @!P2 IMAD.MOV R6, RZ, RZ, -R6 ;  /* 0x000000ffff06a224 */ /* 0x000fe200078e0a06 */
[----:B------:R-:W-:-:S02]  /*18e0*/  SHF.R.S32.HI R0, RZ, 0x4, R4 ;  /* 0x00000004ff007819 */ /* 0x000fc40000011404 */
[----:B------:R-:W-:Y:S02]  /*18f0*/  ISETP.LT.AND.EX P2, PT, R23, R11, PT, P0 ;  /* 0x0000000b1700720c */ /* 0x000fe40003f41300 */
[----:B------:R-:W-:Y:S02]  /*1900*/  ISETP.GE.AND P0, PT, R0, c[0x0][0x314], PT ;  /* 0x0000c50000007a0c */ /* 0x000fe40003f06270 */
[----:B------:R-:W-:Y:S02]  /*1910*/  ISETP.NE.AND P4, PT, RZ, c[0x0][0x1c0], PT ;  /* 0x00007000ff007a0c */ /* 0x000fe40003f85270 */
[----:B------:R-:W-:Y:S02]  /*1920*/  LOP3.LUT R21, RZ, c[0x0][0x1c0], RZ, 0x33, !PT ;  /* 0x00007000ff157a12 */ /* 0x000fe400078e33ff */
[----:B------:R-:W-:Y:S02]  /*1930*/  ISETP.NE.AND P1, PT, RZ, UR4, PT ;  /* 0x00000004ff007c0c */ /* 0x000fe4000bf25270 */
[----:B------:R-:W-:-:S02]  /*1940*/  SEL R27, R21, R8, !P4 ;  /* 0x00000008151b7207 */ /* 0x000fc40006000000 */
[----:B------:R-:W-:Y:S02]  /*1950*/  SEL R36, R36, 0x1, !P1 ;  /* 0x0000000124247807 */ /* 0x000fe40004800000 */
        /* <DEDUP_REMOVED lines=25> */
.L_x_585:
[----:B------:R-:W-:Y:S05]  /*1af0*/  BSYNC B0 ;  /* 0x0000000000007941 */ /* 0x000fea0003800000 */
.L_x_584:
        /* <DEDUP_REMOVED lines=11> */
[----:B------:R-:W-:-:S05]  /*1bb0*/  @!P5 LOP3.LUT R8, R8, 0xfffffffc, RZ, 0xc0, !PT ;  /* 0xfffffffc0808d812 */ /* 0x000fca00078ec0ff */
[----:B------:R-:W-:-:S04]  /*1bc0*/  @!P5 IMAD.IADD R4, R5, 0x1, -R8 ;  /* 0x000000010504d824 */ /* 0x000fc800078e0a08 */
[----:B------:R-:W-:Y:S01]  /*1bd0*/  @!P5 IMAD R4, R4, 0x44, R8 ;  /* 0x000000440404d824 */ /* 0x000fe200078e0208 */
[----:B------:R-:W-:Y:S01]  /*1be0*/  BAR.SYNC.DEFER_BLOCKING 0x0 ;  /* 0x0000000000007b1d */ /* 0x000fe20000010000 */
[----:B------:R-:W-:-:S05]  /*1bf0*/  LEA.HI.SX32 R8, R9, 0x1, 0x1 ;  /* 0x0000000109087811 */ /* 0x000fca00078f0aff */
[----:B------:R-:W1:Y:S04]  /*1c00*/  @!P5 LDS R29, [R4] ;  /* 0x00000000041dd984 */ /* 0x000e680000000800 */
[----:B-1----:R-:W1:Y:S02]  /*1c10*/  SHFL.BFLY PT, R0, R29, 0x2, 0x1f ;  /* 0x0c401f001d007f89 */ /* 0x002e6400000e0000 */
[----:B-1----:R-:W-:-:S05]  /*1c20*/  FMNMX.FTZ R27, R0, R29, !PT ;  /* 0x0000001d001b7209 */ /* 0x002fca0007810000 */
[----:B------:R-:W1:Y:S02]  /*1c30*/  SHFL.BFLY PT, R0, R27, 0x1, 0x1f ;  /* 0x0c201f001b007f89 */ /* 0x000e6400000e0000 */
[----:B-1----:R-:W-:-:S04]  /*1c40*/  FMNMX.FTZ R0, R27, R0, !PT ;  /* 0x000000001b007209 */ /* 0x002fc80007810000 */
[----:B------:R-:W-:-:S04]  /*1c50*/  FSETP.NEU.FTZ.AND P0, PT, R0, -INF , PT ;  /* 0xff8000000000780b */ /* 0x000fc80003f1d000 */
[----:B------:R-:W-:-:S05]  /*1c60*/  FSEL R0, R0, RZ, P0 ;  /* 0x000000ff00007208 */ /* 0x000fca0000000000 */
[----:B------:R-:W-:-:S04]  /*1c70*/  FADD.FTZ R20, -R0, R29 ;  /* 0x0000001d00147221 */ /* 0x000fc80000010100 */
[----:B------:R-:W-:-:S04]  /*1c80*/  FMUL.FTZ R20, R20, 1.4426950216293334961 ;  /* 0x3fb8aa3b14147820 */ /* 0x000fc80000410000 */
[----:B------:R-:W1:Y:S02]  /*1c90*/  MUFU.EX2 R6, R20 ;  /* 0x0000001400067308 */ /* 0x000e640000000800 */
[----:B01----:R-:W0:Y:S02]  /*1ca0*/  SHFL.BFLY PT, R25, R6, 0x2, 0x1f ;  /* 0x0c401f0006197f89 */ /* 0x003e2400000e0000 */
[----:B0-----:R-:W-:-:S05]  /*1cb0*/  FADD.FTZ R25, R6, R25 ;  /* 0x0000001906197221 */ /* 0x001fca0000010000 */
[----:B------:R-:W0:Y:S02]  /*1cc0*/  SHFL.BFLY PT, R4, R25, 0x1, 0x1f ;  /* 0x0c201f0019047f89 */ /* 0x000e2400000e0000 */
[----:B0-----:R-:W-:Y:S01]  /*1cd0*/  FADD.FTZ R23, R25, R4 ;  /* 0x0000000419177221 */ /* 0x001fe20000010000 */
[----:B------:R-:W-:-:S04]  /*1ce0*/  SHF.R.S32.HI R4, RZ, 0x1f, R9 ;  /* 0x0000001fff047819 */ /* 0x000fc80000011409 */
[----:B------:R-:W-:Y:S01]  /*1cf0*/  FSETP.NE.FTZ.AND P0, PT, R23, RZ, PT ;  /* 0x000000ff1700720b */ /* 0x000fe20003f15000 */
[----:B------:R-:W-:-:S04]  /*1d00*/  @!P3 IMAD.MOV R8, RZ, RZ, R4 ;  /* 0x000000ffff08b224 */ /* 0x000fc800078e0204 */
[----:B------:R-:W-:-:S08]  /*1d10*/  IMAD R8, R21, R8, RZ ;  /* 0x0000000815087224 */ /* 0x000fd000078e02ff */
        /* <DEDUP_REMOVED lines=42> */
[----:B------:R-:W-:Y:S02]  /*1fc0*/  IADD3 R25, P0, RZ, -R0, RZ ;  /* 0x80000000ff197210 */ /* 0x000fe40007f1e0ff */
[-C--:B------:R-:W-:Y:S02]  /*1fd0*/  MOV R43, R21.reuse ;  /* 0x00000015002b7202 */ /* 0x080fe40000000f00 */
[----:B------:R-:W-:Y:S01]  /*1fe0*/  IADD3.X R23, RZ, ~R21, RZ, P0, !PT ;  /* 0x80000015ff177210 */ /* 0x000fe200007fe4ff */
[----:B------:R-:W-:-:S04]  /*1ff0*/  IMAD.WIDE.U32 R32, R42, R25, R32 ;  /* 0x000000192a207225 */ /* 0x000fc800078e0020 */
[----:B------:R-:W-:Y:S01]  /*2000*/  IMAD R20, R23, R42, RZ ;  /* 0x0000002a17147224 */ /* 0x000fe200078e02ff */
[----:B------:R-:W-:-:S03]  /*2010*/  MOV R42, R0 ;  /* 0x00000000002a7202 */ /* 0x000fc60000000f00 */
[----:B------:R-:W-:-:S05]  /*2020*/  IMAD R5, R5, R25, R20 ;  /* 0x0000001905057224 */ /* 0x000fca00078e0214 */
[----:B------:R-:W-:Y:S01]  /*2030*/  IADD3 R23, R33, R5, RZ ;  /* 0x0000000521177210 */ /* 0x000fe20007ffe0ff */
[----:B------:R-:W-:Y:S05]  /*2040*/  BRA `(.L_x_591) ;  /* 0x0000017000007947 */ /* 0x000fea0003800000 */
.L_x_590:
[----:B------:R-:W0:Y:S01]  /*2050*/  I2F.U32.RP R22, R42 ;  /* 0x0000002a00167306 */ /* 0x000e220000209000 */
[----:B------:R-:W-:Y:S01]  /*2060*/  ISETP.NE.U32.AND P0, PT, R42, RZ, PT ;  /* 0x000000ff2a00720c */ /* 0x000fe20003f05070 */
[----:B------:R-:W-:Y:S02]  /*2070*/  IMAD.MOV.U32 R23, RZ, RZ, RZ ;  /* 0x000000ffff177224 */ /* 0x000fe400078e00ff */
[----:B------:R-:W-:-:S04]  /*2080*/  IMAD.MOV.U32 R43, RZ, RZ, RZ ;  /* 0x000000ffff2b7224 */ /* 0x000fc800078e00ff */
        /* <DEDUP_REMOVED lines=19> */
.L_x_591:
[----:B------:R-:W-:Y:S05]  /*21c0*/  BSYNC B0 ;  /* 0x0000000000007941 */ /* 0x000fea0003800000 */
.L_x_589:
        /* <DEDUP_REMOVED lines=8> */
[----:B------:R-:W-:Y:S05]  /*2250*/  CALL.REL.NOINC `($__internal_12_$__cuda_sm20_div_s64) ;  /* 0x000023a000007944 */ /* 0x000fea0003c00000 */
[-C--:B------:R-:W-:Y:S02]  /*2260*/  IADD3 R5, P0, RZ, -R0.reuse, RZ ;  /* 0x80000000ff057210 */ /* 0x080fe40007f1e0ff */
[----:B------:R-:W-:Y:S02]  /*2270*/  MOV R33, R23 ;  /* 0x0000001700217202 */ /* 0x000fe40000000f00 */
[----:B------:R-:W-:Y:S02]  /*2280*/  IADD3.X R20, RZ, ~R21, RZ, P0, !PT ;  /* 0x80000015ff147210 */ /* 0x000fe400007fe4ff */
[----:B------:R-:W-:Y:S01]  /*2290*/  MOV R34, R0 ;  /* 0x0000000000227202 */ /* 0x000fe20000000f00 */
[----:B------:R-:W-:-:S04]  /*22a0*/  IMAD.WIDE.U32 R32, R35, R5, R32 ;  /* 0x0000000523207225 */ /* 0x000fc800078e0020 */
[----:B------:R-:W-:Y:S01]  /*22b0*/  IMAD R20, R20, R35, RZ ;  /* 0x0000002314147224 */ /* 0x000fe200078e02ff */
[----:B------:R-:W-:-:S03]  /*22c0*/  MOV R35, R21 ;  /* 0x0000001500237202 */ /* 0x000fc60000000f00 */
[----:B------:R-:W-:-:S05]  /*22d0*/  IMAD R20, R2, R5, R20 ;  /* 0x0000000502147224 */ /* 0x000fca00078e0214 */
[----:B------:R-:W-:Y:S01]  /*22e0*/  IADD3 R33, R33, R20, RZ ;  /* 0x0000001421217210 */ /* 0x000fe20007ffe0ff */
[----:B------:R-:W-:Y:S05]  /*22f0*/  BRA `(.L_x_594) ;  /* 0x0000016000007947 */ /* 0x000fea0003800000 */
.L_x_593:
[----:B------:R-:W0:Y:S01]  /*2300*/  I2F.U32.RP R2, R35 ;  /* 0x0000002300027306 */ /* 0x000e220000209000 */
[----:B------:R-:W-:Y:S02]  /*2310*/  ISETP.NE.U32.AND P0, PT, R35, RZ, PT ;  /* 0x000000ff2300720c */ /* 0x000fe40003f05070 */
        /* <DEDUP_REMOVED lines=19> */
[----:B------:R-:W-:Y:S02]  /*2450*/  IMAD.MOV.U32 R35, RZ, RZ, RZ ;  /* 0x000000ffff237224 */ /* 0x000fe400078e00ff */
.L_x_594:
[----:B------:R-:W-:Y:S05]  /*2460*/  BSYNC B0 ;  /* 0x0000000000007941 */ /* 0x000fea0003800000 */
.L_x_592:
        /* <DEDUP_REMOVED lines=12> */
[----:B------:R-:W-:Y:S05]  /*2530*/  CALL.REL.NOINC `($__internal_12_$__cuda_sm20_div_s64) ;  /* 0x000020c000007944 */ /* 0x000fea0003c00000 */
        /* <DEDUP_REMOVED lines=12> */
.L_x_596:
        /* <DEDUP_REMOVED lines=22> */
.L_x_597:
[----:B------:R-:W-:Y:S05]  /*2760*/  BSYNC B0 ;  /* 0x0000000000007941 */ /* 0x000fea0003800000 */
.L_x_595:
        /* <DEDUP_REMOVED lines=8> */
[----:B------:R-:W-:Y:S02]  /*27f0*/  IMAD R21, R33, R26, RZ ;  /* 0x0000001a21157224 */ /* 0x000fe400078e02ff */
[----:B------:R-:W-:Y:S02]  /*2800*/  IMAD R23, R23, R2, RZ ;  /* 0x0000000217177224 */ /* 0x000fe400078e02ff */
[----:B------:R-:W-:Y:S02]  /*2810*/  IMAD R5, R0, R17, RZ ;  /* 0x0000001100057224 */ /* 0x000fe400078e02ff */
[----:B------:R-:W-:Y:S02]  /*2820*/  IMAD R25, R25, R36, RZ ;  /* 0x0000002419197224 */ /* 0x000fe400078e02ff */
[----:B------:R-:W-:Y:S01]  /*2830*/  IMAD R5, R16, R20, R5 ;  /* 0x0000001410057224 */ /* 0x000fe200078e0205 */
[----:B------:R-:W-:Y:S01]  /*2840*/  SHF.R.S32.HI R20, RZ, 0x1f, R2 ;  /* 0x0000001fff147819 */ /* 0x000fe20000011402 */
[----:B------:R-:W-:-:S02]  /*2850*/  IMAD R21, R4, R32, R21 ;  /* 0x0000002004157224 */ /* 0x000fc400078e0215 */
[----:B------:R-:W-:Y:S01]  /*2860*/  IMAD.WIDE.U32 R36, R24, R36, RZ ;  /* 0x0000002418247225 */ /* 0x000fe200078e00ff */
[----:B------:R-:W-:-:S03]  /*2870*/  IADD3 R5, R35, R5, RZ ;  /* 0x0000000523057210 */ /* 0x000fc60007ffe0ff */
[----:B------:R-:W-:Y:S01]  /*2880*/  IMAD R25, R22, R24, R25 ;  /* 0x0000001816197224 */ /* 0x000fe200078e0219 */
[----:B------:R-:W-:Y:S01]  /*2890*/  LOP3.LUT R0, R43, R5, RZ, 0xfc, !PT ;  /* 0x000000052b007212 */ /* 0x000fe200078efcff */
[----:B------:R-:W-:Y:S02]  /*28a0*/  IMAD R23, R20, R6, R23 ;  /* 0x0000000614177224 */ /* 0x000fe400078e0217 */
[----:B------:R-:W-:Y:S01]  /*28b0*/  IMAD.WIDE.U32 R38, R6, R2, RZ ;  /* 0x0000000206267225 */ /* 0x000fe200078e00ff */
[----:B------:R-:W-:-:S03]  /*28c0*/  ISETP.NE.U32.AND P0, PT, R0, RZ, PT ;  /* 0x000000ff0000720c */ /* 0x000fc60003f05070 */
[----:B------:R-:W-:Y:S01]  /*28d0*/  IMAD.WIDE.U32 R32, R32, R26, RZ ;  /* 0x0000001a20207225 */ /* 0x000fe200078e00ff */
[----:B------:R-:W-:-:S03]  /*28e0*/  IADD3 R6, R39, R23, RZ ;  /* 0x0000001727067210 */ /* 0x000fc60007ffe0ff */
[-C--:B------:R-:W-:Y:S01]  /*28f0*/  IMAD R4, R9, R2.reuse, RZ ;  /* 0x0000000209047224 */ /* 0x080fe200078e02ff */
[----:B------:R-:W-:Y:S01]  /*2900*/  IADD3 R9, R37, R25, RZ ;  /* 0x0000001925097210 */ /* 0x000fe20007ffe0ff */
[----:B------:R-:W-:Y:S01]  /*2910*/  IMAD R3, R3, R2, RZ ;  /* 0x0000000203037224 */ /* 0x000fe200078e02ff */
[----:B------:R-:W-:-:S03]  /*2920*/  IADD3 R2, R33, R21, RZ ;  /* 0x0000001521027210 */ /* 0x000fc60007ffe0ff */
[----:B------:R-:W-:Y:S05]  /*2930*/  @!P0 BRA `(.L_x_599) ;  /* 0x0000010000008947 */ /* 0x000fea0003800000 */
[----:B------:R-:W-:Y:S01]  /*2940*/  IMAD.MOV.U32 R20, RZ, RZ, R42 ;  /* 0x000000ffff147224 */ /* 0x000fe200078e002a */
[----:B------:R-:W-:Y:S01]  /*2950*/  MOV R23, R43 ;  /* 0x0000002b00177202 */ /* 0x000fe20000000f00 */
[----:B------:R-:W-:Y:S01]  /*2960*/  IMAD.MOV.U32 R24, RZ, RZ, R34 ;  /* 0x000000ffff187224 */ /* 0x000fe200078e0022 */
[----:B------:R-:W-:Y:S02]  /*2970*/  MOV R22, 0x2990 ;  /* 0x0000299000167802 */ /* 0x000fe40000000f00 */
[----:B------:R-:W-:Y:S05]  /*2980*/  CALL.REL.NOINC `($__internal_12_$__cuda_sm20_div_s64) ;  /* 0x00001c7000007944 */ /* 0x000fea0003c00000 */
        /* <DEDUP_REMOVED lines=11> */
.L_x_599:
        /* <DEDUP_REMOVED lines=23> */
.L_x_600:
[----:B------:R-:W-:Y:S05]  /*2bb0*/  BSYNC B0 ;  /* 0x0000000000007941 */ /* 0x000fea0003800000 */
.L_x_598:
        /* <DEDUP_REMOVED lines=13> */
[----:B------:R-:W-:Y:S01]  /*2c90*/  IMAD.WIDE.U32 R34, R19, R5, R34 ;  /* 0x0000000513227225 */ /* 0x000fe200078e0022 */
[----:B------:R-:W-:-:S03]  /*2ca0*/  MOV R47, R21 ;  /* 0x00000015002f7202 */ /* 0x000fc60000000f00 */
[----:B------:R-:W-:-:S04]  /*2cb0*/  IMAD R20, R20, R19, RZ ;  /* 0x0000001314147224 */ /* 0x000fc800078e02ff */
[----:B------:R-:W-:-:S05]  /*2cc0*/  IMAD R18, R18, R5, R20 ;  /* 0x0000000512127224 */ /* 0x000fca00078e0214 */
[----:B------:R-:W-:Y:S01]  /*2cd0*/  IADD3 R18, R35, R18, RZ ;  /* 0x0000001223127210 */ /* 0x000fe20007ffe0ff */
[----:B------:R-:W-:Y:S05]  /*2ce0*/  BRA `(.L_x_603) ;  /* 0x0000016000007947 */ /* 0x000fea0003800000 */
.L_x_602:
[----:B------:R-:W0:Y:S01]  /*2cf0*/  I2F.U32.RP R20, R19 ;  /* 0x0000001300147306 */ /* 0x000e220000209000 */
[----:B------:R-:W-:Y:S01]  /*2d00*/  HFMA2.MMA R22, -RZ, RZ, 0, 0 ;  /* 0x00000000ff167435 */ /* 0x000fe200000001ff */
[----:B------:R-:W-:Y:S01]  /*2d10*/  ISETP.NE.U32.AND P0, PT, R19, RZ, PT ;  /* 0x000000ff1300720c */ /* 0x000fe20003f05070 */
[----:B------:R-:W-:-:S05]  /*2d20*/  IMAD.MOV.U32 R47, RZ, RZ, RZ ;  /* 0x000000ffff2f7224 */ /* 0x000fca00078e00ff */
        /* <DEDUP_REMOVED lines=18> */
.L_x_603:
[----:B------:R-:W-:Y:S05]  /*2e50*/  BSYNC B0 ;  /* 0x0000000000007941 */ /* 0x000fea0003800000 */
.L_x_601:
        /* <DEDUP_REMOVED lines=22> */
.L_x_605:
        /* <DEDUP_REMOVED lines=23> */
.L_x_606:
[----:B------:R-:W-:Y:S05]  /*3130*/  BSYNC B0 ;  /* 0x0000000000007941 */ /* 0x000fea0003800000 */
.L_x_604:
[----:B------:R-:W-:Y:S01]  /*3140*/  SHF.R.S32.HI R0, RZ, 0x1f, R10 ;  /* 0x0000001fff007819 */ /* 0x000fe2000001140a */
[-C--:B------:R-:W-:Y:S01]  /*3150*/  IMAD R5, R23, R10.reuse, RZ ;  /* 0x0000000a17057224 */ /* 0x080fe200078e02ff */
[----:B------:R-:W-:Y:S01]  /*3160*/  SHF.R.S32.HI R17, RZ, 0x1f, R3 ;  /* 0x0000001fff117819 */ /* 0x000fe20000011403 */
[----:B------:R-:W-:Y:S01]  /*3170*/  IMAD.WIDE.U32 R46, R22, R10, RZ ;  /* 0x0000000a162e7225 */ /* 0x000fe200078e00ff */
[----:B------:R-:W-:Y:S01]  /*3180*/  LOP3.LUT R10, R43, R14, RZ, 0xfc, !PT ;  /* 0x0000000e2b0a7212 */ /* 0x000fe200078efcff */
[----:B------:R-:W-:Y:S02]  /*3190*/  BSSY B0, `(.L_x_607) ;  /* 0x0000038000007945 */ /* 0x000fe40003800000 */
[----:B------:R-:W-:Y:S01]  /*31a0*/  IMAD R35, R26, c[0x0][0x214], RZ ;  /* 0x000085001a237a24 */ /* 0x000fe200078e02ff */
[----:B------:R-:W-:Y:S01]  /*31b0*/  ISETP.NE.U32.AND P0, PT, R10, RZ, PT ;  /* 0x000000ff0a00720c */ /* 0x000fe20003f05070 */
[----:B------:R-:W-:Y:S02]  /*31c0*/  IMAD R5, R0, R22, R5 ;  /* 0x0000001600057224 */ /* 0x000fe400078e0205 */
[----:B------:R-:W-:Y:S01]  /*31d0*/  IMAD R0, R18, R35, RZ ;  /* 0x0000002312007224 */ /* 0x000fe200078e02ff */
[----:B------:R-:W-:Y:S01]  /*31e0*/  SHF.R.S32.HI R21, RZ, 0x1f, R35 ;  /* 0x0000001fff157819 */ /* 0x000fe20000011423 */
[----:B------:R-:W-:Y:S01]  /*31f0*/  IMAD R16, R16, R3, RZ ;  /* 0x0000000310107224 */ /* 0x000fe200078e02ff */
[----:B------:R-:W-:Y:S01]  /*3200*/  IADD3 R10, R47, R5, RZ ;  /* 0x000000052f0a7210 */ /* 0x000fe20007ffe0ff */
[----:B------:R-:W-:-:S04]  /*3210*/  IMAD.WIDE.U32 R18, R20, R3, RZ ;  /* 0x0000000314127225 */ /* 0x000fc800078e00ff */
        /* <DEDUP_REMOVED lines=14> */
[----:B------:R-:W-:-:S02]  /*3300*/  MOV R22, R42 ;  /* 0x0000002a00167202 */ /* 0x000fc40000000f00 */
[----:B------:R-:W-:Y:S02]  /*3310*/  IADD3.X R20, RZ, ~R21, RZ, P0, !PT ;  /* 0x80000015ff147210 */ /* 0x000fe400007fe4ff */
        /* <DEDUP_REMOVED lines=8> */
.L_x_608:
        /* <DEDUP_REMOVED lines=23> */
.L_x_609:
[----:B------:R-:W-:Y:S05]  /*3510*/  BSYNC B0 ;  /* 0x0000000000007941 */ /* 0x000fea0003800000 */
.L_x_607:
        /* <DEDUP_REMOVED lines=16> */
[----:B------:R-:W-:Y:S02]  /*3620*/  IADD3 R20, P0, RZ, -R0, RZ ;  /* 0x80000000ff147210 */ /* 0x000fe40007f1e0ff */
[----:B------:R-:W-:Y:S02]  /*3630*/  MOV R22, R42 ;  /* 0x0000002a00167202 */ /* 0x000fe40000000f00 */
[----:B------:R-:W-:-:S02]  /*3640*/  IADD3.X R14, RZ, ~R21, RZ, P0, !PT ;  /* 0x80000015ff0e7210 */ /* 0x000fc400007fe4ff */
[----:B------:R-:W-:-:S03]  /*3650*/  MOV R23, R43 ;  /* 0x0000002b00177202 */ /* 0x000fc60000000f00 */
[----:B------:R-:W-:Y:S02]  /*3660*/  IMAD R14, R14, R13, RZ ;  /* 0x0000000d0e0e7224 */ /* 0x000fe400078e02ff */
[----:B------:R-:W-:-:S04]  /*3670*/  IMAD.WIDE.U32 R22, R13, R20, R22 ;  /* 0x000000140d167225 */ /* 0x000fc800078e0016 */
[----:B------:R-:W-:Y:S02]  /*3680*/  IMAD R14, R11, R20, R14 ;  /* 0x000000140b0e7224 */ /* 0x000fe400078e020e */
[----:B------:R-:W-:Y:S02]  /*3690*/  IMAD.MOV.U32 R13, RZ, RZ, R22 ;  /* 0x000000ffff0d7224 */ /* 0x000fe400078e0016 */
[----:B------:R-:W-:Y:S01]  /*36a0*/  IMAD.MOV.U32 R20, RZ, RZ, R0 ;  /* 0x000000ffff147224 */ /* 0x000fe200078e0000 */
[----:B------:R-:W-:Y:S01]  /*36b0*/  IADD3 R5, R23, R14, RZ ;  /* 0x0000000e17057210 */ /* 0x000fe20007ffe0ff */
[----:B------:R-:W-:Y:S05]  /*36c0*/  BRA `(.L_x_612) ;  /* 0x0000017000007947 */ /* 0x000fea0003800000 */
.L_x_611:
        /* <DEDUP_REMOVED lines=11> */
[----:B------:R-:W-:Y:S01]  /*3780*/  IMAD.MOV.U32 R5, RZ, RZ, RZ ;  /* 0x000000ffff057224 */ /* 0x000fe200078e00ff */
        /* <DEDUP_REMOVED lines=11> */
.L_x_612:
[----:B------:R-:W-:Y:S05]  /*3840*/  BSYNC B0 ;  /* 0x0000000000007941 */ /* 0x000fea0003800000 */
.L_x_610:
        /* <DEDUP_REMOVED lines=8> */
[----:B------:R-:W-:Y:S01]  /*38d0*/  IMAD R0, R0, R20, R3 ;  /* 0x0000001400007224 */ /* 0x000fe200078e0203 */
[----:B------:R-:W-:Y:S01]  /*38e0*/  SHF.R.S32.HI R3, RZ, 0x1f, R4 ;  /* 0x0000001fff037819 */ /* 0x000fe20000011404 */
[----:B------:R-:W-:Y:S02]  /*38f0*/  IMAD R2, R5, R4, RZ ;  /* 0x0000000405027224 */ /* 0x000fe400078e02ff */
        /* <DEDUP_REMOVED lines=9> */
.L_x_588:
[----:B------:R-:W-:-:S04]  /*3990*/  LEA R2, P0, R32, c[0x0][0x200], 0x2 ;  /* 0x0000800020027a11 */ /* 0x000fc800078010ff */
[----:B------:R-:W-:-:S05]  /*39a0*/  LEA.HI.X R3, R32, c[0x0][0x204], R33, 0x2, P0 ;  /* 0x0000810020037a11 */ /* 0x000fca00000f1421 */
[----:B------:R0:W-:Y:S04]  /*39b0*/  STG.E [R2.64], R28 ;  /* 0x0000001c02007986 */ /* 0x0001e8000c101908 */
.L_x_587:
[----:B------:R-:W-:Y:S05]  /*39c0*/  BSYNC B1 ;  /* 0x0000000000017941 */ /* 0x000fea0003800000 */
.L_x_586:
[----:B0-----:R-:W0:Y:S01]  /*39d0*/  S2R R3, SR_TID.X ;  /* 0x0000000000037919 */ /* 0x001e220000002100 */
[----:B------:R-:W-:Y:S02]  /*39e0*/  IMAD.MOV.U32 R13, RZ, RZ, c[0x0][0x314] ;  /* 0x0000c500ff0d7624 */ /* 0x000fe400078e00ff */
[----:B------:R-:W-:-:S03]  /*39f0*/  IMAD.MOV.U32 R4, RZ, RZ, RZ ;  /* 0x000000ffff047224 */ /* 0x000fc600078e00ff */
[----:B------:R-:W-:Y:S02]  /*3a00*/  ISETP.GE.AND P0, PT, R13, 0x1, PT ;  /* 0x000000010d00780c */ /* 0x000fe40003f06270 */
[CC--:B0-----:R-:W-:Y:S02]  /*3a10*/  LEA.HI R2, R30.reuse, R3.reuse, RZ, 0x2 ;  /* 0x000000031e027211 */ /* 0x0c1fe400078f10ff */
[----:B------:R-:W-:Y:S02]  /*3a20*/  LEA.HI R16, R30, R3, RZ, 0x3 ;  /* 0x000000031e107211 */ /* 0x000fe400078f18ff */
[----:B------:R-:W-:Y:S02]  /*3a30*/  LOP3.LUT R2, R2, 0xfffffffc, RZ, 0xc0, !PT ;  /* 0xfffffffc02027812 */ /* 0x000fe400078ec0ff */
[----:B------:R-:W-:Y:S02]  /*3a40*/  LOP3.LUT R18, R16, 0x3ffffff8, RZ, 0xc0, !PT ;  /* 0x3ffffff810127812 */ /* 0x000fe400078ec0ff */
[----:B------:R-:W-:Y:S01]  /*3a50*/  SHF.R.S32.HI R16, RZ, 0x3, R16 ;  /* 0x00000003ff107819 */ /* 0x000fe20000011410 */
[----:B------:R-:W-:-:S02]  /*3a60*/  IMAD.IADD R0, R3, 0x1, -R2 ;  /* 0x0000000103007824 */ /* 0x000fc400078e0a02 */
[----:B------:R-:W-:-:S03]  /*3a70*/  IMAD.IADD R18, R3, 0x1, -R18 ;  /* 0x0000000103127824 */ /* 0x000fc600078e0a12 */
[----:B------:R-:W-:Y:S02]  /*3a80*/  ISETP.GE.OR P5, PT, R0, c[0x0][0x314], P5 ;  /* 0x0000c50000007a0c */ /* 0x000fe40002fa6670 */
[----:B------:R-:W-:-:S11]  /*3a90*/  SHF.L.U32 R18, R18, 0x2, RZ ;  /* 0x0000000212127819 */ /* 0x000fd600000006ff */
[----:B------:R-:W-:Y:S02]  /*3aa0*/  @!P5 FADD.FTZ R5, -R28, R29 ;  /* 0x0000001d1c05d221 */ /* 0x000fe40000010100 */
[----:B------:R-:W-:Y:S01]  /*3ab0*/  @!P5 IMAD R6, R0, 0x44, R2 ;  /* 0x000000440006d824 */ /* 0x000fe200078e0202 */
[----:B------:R-:W-:Y:S01]  /*3ac0*/  HFMA2.MMA R0, -RZ, RZ, 0, 0 ;  /* 0x00000000ff007435 */ /* 0x000fe200000001ff */
[----:B------:R-:W-:Y:S01]  /*3ad0*/  @!P5 FMUL.FTZ R5, R5, 1.4426950216293334961 ;  /* 0x3fb8aa3b0505d820 */ /* 0x000fe20000410000 */
[----:B------:R-:W-:-:S05]  /*3ae0*/  CS2R R2, SRZ ;  /* 0x0000000000027805 */ /* 0x000fca000001ff00 */
[----:B------:R-:W0:Y:S02]  /*3af0*/  @!P5 MUFU.EX2 R5, R5 ;  /* 0x000000050005d308 */ /* 0x000e240000000800 */
[----:B0-----:R0:W-:Y:S04]  /*3b00*/  @!P5 STS [R6], R5 ;  /* 0x000000050600d388 */ /* 0x0011e80000000800 */
        /* <DEDUP_REMOVED lines=25> */
.L_x_615:
        /* <DEDUP_REMOVED lines=37> */
.L_x_614:
        /* <DEDUP_REMOVED lines=25> */
.L_x_616:
[----:B------:R-:W-:-:S13]  /*4080*/  ISETP.LT.OR P4, PT, R14, c[0x0][0x314], P4 ;  /* 0x0000c5000e007a0c */ /* 0x000fda0002781670 */
[----:B------:R-:W-:Y:S05]  /*4090*/  @!P4 BRA `(.L_x_613) ;  /* 0x000000a00000c947 */ /* 0x000fea0003800000 */
[----:B------:R-:W-:Y:S01]  /*40a0*/  ISETP.GE.AND P0, PT, R16, R15, PT ;  /* 0x0000000f1000720c */ /* 0x000fe20003f06270 */
[----:B------:R-:W-:-:S12]  /*40b0*/  BSSY B0, `(.L_x_617) ;  /* 0x0000003000007945 */ /* 0x000fd80003800000 */
[----:B------:R-:W-:Y:S05]  /*40c0*/  @P0 BRA `(.L_x_618) ;  /* 0x0000001000000947 */ /* 0x000fea0003800000 */
[----:B------:R0:W5:Y:S02]  /*40d0*/  LDG.E.128 R8, [R24.64] ;  /* 0x0000000818087981 */ /* 0x000164000c1e1d00 */
.L_x_618:
[----:B------:R-:W-:Y:S05]  /*40e0*/  BSYNC B0 ;  /* 0x0000000000007941 */ /* 0x000fea0003800000 */
.L_x_617:
[----:B------:R-:W1:Y:S02]  /*40f0*/  LDS R5, [R6] ;  /* 0x0000000006057984 */ /* 0x000e640000000800 */
[C---:B-1---5:R-:W-:Y:S02]  /*4100*/  FFMA.FTZ R4, R5.reuse, R8, R4 ;  /* 0x0000000805047223 */ /* 0x062fe40000010004 */
[C---:B------:R-:W-:Y:S02]  /*4110*/  FFMA.FTZ R3, R5.reuse, R9, R3 ;  /* 0x0000000905037223 */ /* 0x040fe40000010003 */
[C---:B------:R-:W-:Y:S02]  /*4120*/  FFMA.FTZ R2, R5.reuse, R10, R2 ;  /* 0x0000000a05027223 */ /* 0x040fe40000010002 */
[----:B------:R-:W-:Y:S02]  /*4130*/  FFMA.FTZ R0, R5, R11, R0 ;  /* 0x0000000b05007223 */ /* 0x000fe40000010000 */
.L_x_613:
[----:B------:R-:W-:Y:S02]  /*4140*/  IADD3 R16, R16, UR6, RZ ;  /* 0x0000000610107c10 */ /* 0x000fe4000fffe0ff */
[----:B------:R-:W-:-:S02]  /*4150*/  F2FP.BF16.PACK_AB R4, R3, R4 ;  /* 0x000000040304723e */ /* 0x000fc400000010ff */
[----:B------:R-:W-:Y:S02]  /*4160*/  ISETP.GE.AND P0, PT, R16, R12, PT ;  /* 0x0000000c1000720c */ /* 0x000fe40003f06270 */
[----:B0-----:R-:W-:-:S11]  /*4170*/  F2FP.BF16.PACK_AB R5, R0, R2 ;  /* 0x000000020005723e */ /* 0x001fd600000010ff */
[----:B------:R-:W-:Y:S05]  /*4180*/  @P0 EXIT ;  /* 0x000000000000094d */ /* 0x000fea0003800000 */
[-C--:B------:R-:W-:Y:S02]  /*4190*/  IABS R6, R7.reuse ;  /* 0x0000000700067213 */ /* 0x080fe40000000000 */
        /* <DEDUP_REMOVED lines=70> */
        .weak           $__internal_12_$__cuda_sm20_div_s64
        .type           $__internal_12_$__cuda_sm20_div_s64,@function
        .size           $__internal_12_$__cuda_sm20_div_s64,(.L_x_5160 - $__internal_12_$__cuda_sm20_div_s64)
$__internal_12_$__cuda_sm20_div_s64:
        /* <DEDUP_REMOVED lines=26> */
[----:B------:R-:W-:Y:S01]  /*47a0*/  IADD3 R44, P0, RZ, -R44, RZ ;  /* 0x8000002cff2c7210 */ /* 0x000fe20007f1e0ff */
[----:B------:R-:W-:Y:S02]  /*47b0*/  IMAD.MOV.U32 R45, RZ, RZ, RZ ;  /* 0x000000ffff2d7224 */ /* 0x000fe400078e00ff */
[----:B------:R-:W-:Y:S02]  /*47c0*/  IMAD R0, R25, R40, R0 ;  /* 0x0000002819007224 */ /* 0x000fe400078e0200 */
[----:B------:R-:W-:-:S04]  /*47d0*/  IMAD.HI.U32 R50, R51, R44, RZ ;  /* 0x0000002c33327227 */ /* 0x000fc800078e00ff */
[----:B------:R-:W-:-:S04]  /*47e0*/  IMAD.X R0, RZ, RZ, ~R0, P0 ;  /* 0x000000ffff007224 */ /* 0x000fc800000e0e00 */
[----:B------:R-:W-:-:S04]  /*47f0*/  IMAD.WIDE.U32 R50, P0, R51, R0, R50 ;  /* 0x0000000033327225 */ /* 0x000fc80007800032 */
[----:B------:R-:W-:-:S04]  /*4800*/  IMAD.HI.U32 R31, R25, R0, RZ ;  /* 0x00000000191f7227 */ /* 0x000fc800078e00ff */
[----:B------:R-:W-:-:S04]  /*4810*/  IMAD.HI.U32 R21, P4, R25, R44, R50 ;  /* 0x0000002c19157227 */ /* 0x000fc80007880032 */
[----:B------:R-:W-:Y:S02]  /*4820*/  IMAD R0, R25, R0, RZ ;  /* 0x0000000019007224 */ /* 0x000fe400078e02ff */
[----:B------:R-:W-:Y:S01]  /*4830*/  IMAD.X R31, R31, 0x1, R25, P0 ;  /* 0x000000011f1f7824 */ /* 0x000fe200000e0619 */
[-C--:B------:R-:W-:Y:S02]  /*4840*/  IADD3 R25, P0, RZ, -R20.reuse, RZ ;  /* 0x80000014ff197210 */ /* 0x080fe40007f1e0ff */
[----:B------:R-:W-:Y:S02]  /*4850*/  IADD3 R21, P3, R0, R21, RZ ;  /* 0x0000001500157210 */ /* 0x000fe40007f7e0ff */
[----:B------:R-:W-:Y:S01]  /*4860*/  SEL R0, R25, R20, !P2 ;  /* 0x0000001419007207 */ /* 0x000fe20005000000 */
[----:B------:R-:W-:Y:S01]  /*4870*/  IMAD.X R20, RZ, RZ, ~R23, P0 ;  /* 0x000000ffff147224 */ /* 0x000fe200000e0e17 */
[----:B------:R-:W-:-:S03]  /*4880*/  IADD3.X R31, RZ, RZ, R31, P3, P4 ;  /* 0x000000ffff1f7210 */ /* 0x000fc60001fe841f */
[----:B------:R-:W-:Y:S01]  /*4890*/  IMAD.HI.U32 R44, R21, R0, RZ ;  /* 0x00000000152c7227 */ /* 0x000fe200078e00ff */
[----:B------:R-:W-:-:S05]  /*48a0*/  SEL R20, R20, R23, !P2 ;  /* 0x0000001714147207 */ /* 0x000fca0005000000 */
[----:B------:R-:W-:-:S04]  /*48b0*/  IMAD.WIDE.U32 R44, R21, R20, R44 ;  /* 0x00000014152c7225 */ /* 0x000fc800078e002c */
[C---:B------:R-:W-:Y:S02]  /*48c0*/  IMAD R27, R31.reuse, R20, RZ ;  /* 0x000000141f1b7224 */ /* 0x040fe400078e02ff */
[----:B------:R-:W-:-:S05]  /*48d0*/  IMAD.HI.U32 R44, P3, R31, R0, R44 ;  /* 0x000000001f2c7227 */ /* 0x000fca000786002c */
[----:B------:R-:W-:-:S05]  /*48e0*/  IADD3 R27, P2, R27, R44, RZ ;  /* 0x0000002c1b1b7210 */ /* 0x000fca0007f5e0ff */
[----:B------:R-:W-:-:S04]  /*48f0*/  IMAD.WIDE.U32 R44, R27, R40, RZ ;  /* 0x000000281b2c7225 */ /* 0x000fc800078e00ff */
[----:B------:R-:W-:Y:S01]  /*4900*/  IMAD R25, R27, R41, R45 ;  /* 0x000000291b197224 */ /* 0x000fe200078e022d */
[----:B------:R-:W-:Y:S01]  /*4910*/  IADD3 R21, P0, -R44, R0, RZ ;  /* 0x000000002c157210 */ /* 0x000fe20007f1e1ff */
[----:B------:R-:W-:-:S05]  /*4920*/  IMAD.HI.U32 R0, R31, R20, RZ ;  /* 0x000000141f007227 */ /* 0x000fca00078e00ff */
[----:B------:R-:W-:Y:S02]  /*4930*/  IADD3.X R0, R0, RZ, RZ, P3, !PT ;  /* 0x000000ff00007210 */ /* 0x000fe40001ffe4ff */
[----:B------:R-:W-:-:S03]  /*4940*/  ISETP.GE.U32.AND P3, PT, R21, R40, PT ;  /* 0x000000281500720c */ /* 0x000fc60003f66070 */
[----:B------:R-:W-:-:S04]  /*4950*/  IMAD.X R0, RZ, RZ, R0, P2 ;  /* 0x000000ffff007224 */ /* 0x000fc800010e0600 */
        /* <DEDUP_REMOVED lines=29> */
[----:B------:R-:W-:Y:S06]  /*4b30*/  RET.REL.NODEC R40 `(_ZN5flash32flash_fwd_splitkv_combine_kernelI23Flash_fwd_kernel_traitsILi32ELi64ELi256ELi4ELb0ELb0EN7cutlass10bfloat16_tE19Flash_kernel_traitsILi32ELi64ELi256ELi4ES3_EELi16ELi2ELb1EEEvNS_16Flash_fwd_paramsE) ;  /* 0xffffb4c028007950 */ /* 0x000fec0003c3ffff */
.L_x_619:
        /* <DEDUP_REMOVED lines=12> */
.L_x_5160:


//--------------------- .text._ZN5flash32flash_fwd_splitkv_combine_kernelI23Flash_fwd_kernel_traitsILi32ELi64ELi256ELi4ELb0ELb0EN7cutlass10bfloat16_tE19Flash_kernel_traitsILi32ELi64ELi256ELi4ES3_EELi16ELi1ELb1EEEvNS_16Flash_fwd_paramsE --------------------------
	.section	.text._ZN5flash32flash_fwd_splitkv_combine_kernelI23Flash_fwd_kernel_traitsILi32ELi64ELi256ELi4ELb0ELb0EN7cutlass10bfloat16_tE19Flash_kernel_traitsILi32ELi64ELi256ELi4ES3_EELi16ELi1ELb1EEEvNS_16Flash_fwd_paramsE,"ax",@progbits
	.sectioninfo	@"SHI_REGISTERS=54"
	.align	128
        .global         _ZN5flash32flash_fwd_splitkv_combine_kernelI23Flash_fwd_kernel_traitsILi32ELi64ELi256ELi4ELb0ELb0EN7cutlass10bfloat16_tE19Flash_kernel_traitsILi32ELi64ELi256ELi4ES3_EELi16ELi1ELb1EEEvNS_16Flash_fwd_paramsE
        .type           _ZN5flash32flash_fwd_splitkv_combine_kernelI23Flash_fwd_kernel_traitsILi32ELi64ELi256ELi4ELb0ELb0EN7cutlass10bfloat16_tE19Flash_kernel_traitsILi32ELi64ELi256ELi4ES3_EELi16ELi1ELb1EEEvNS_16Flash_fwd_paramsE,@function
        .size           _ZN5flash32flash_fwd_splitkv_combine_kernelI23Flash_fwd_kernel_traitsILi32ELi64ELi256ELi4ELb0ELb0EN7cutlass10bfloat16_tE19Flash_kernel_traitsILi32ELi64ELi256ELi4ES3_EELi16ELi1ELb1EEEvNS_16Flash_fwd_paramsE,(.L_x_5161 - _ZN5flash32flash_fwd_splitkv_combine_kernelI23Flash_fwd_kernel_traitsILi32ELi64ELi256ELi4ELb0ELb0EN7cutlass10bfloat16_tE19Flash_kernel_traitsILi32ELi64ELi256ELi4ES3_EELi16ELi1ELb1EEEvNS_16Flash_fwd_paramsE)
        .other          _ZN5flash32flash_fwd_splitkv_combine_kernelI23Flash_fwd_kernel_traitsILi32ELi64ELi256ELi4ELb0ELb0EN7cutlass10bfloat16_tE19Flash_kernel_traitsILi32ELi64ELi256ELi4ES3_EELi16ELi1ELb1EEEvNS_16Flash_fwd_paramsE,@"STO_CUDA_ENTRY STV_DEFAULT"
_ZN5flash32flash_fwd_splitkv_combine_kernelI23Flash_fwd_kernel_traitsILi32ELi64ELi256ELi4ELb0ELb0EN7cutlass10bfloat16_tE19Flash_kernel_traitsILi32ELi64ELi256ELi4ES3_EELi16ELi1ELb1EEEvNS_16Flash_fwd_paramsE:
.text._ZN5flash32flash_fwd_splitkv_combine_kernelI23Flash_fwd_kernel_traitsILi32ELi64ELi256ELi4ELb0ELb0EN7cutlass10bfloat16_tE19Flash_kernel_traitsILi32ELi64ELi256ELi4ES3_EELi16ELi1ELb1EEEvNS_16Flash_fwd_paramsE:
        /* <DEDUP_REMOVED lines=23> */
[----:B------:R-:W-:Y:S05]  /*0170*/  CALL.REL.NOINC `($__internal_13_$__cuda_sm20_div_s64) ;  /* 0x0000458000007944 */ /* 0x000fea0003c00000 */
[----:B------:R-:W-:Y:S02]  /*0180*/  MOV R8, R0 ;  /* 0x0000000000087202 */ /* 0x000fe40000000f00 */
[----:B------:R-:W-:Y:S01]  /*0190*/  MOV R9, R23 ;  /* 0x0000001700097202 */ /* 0x000fe20000000f00 */
[----:B------:R-:W-:Y:S05]  /*01a0*/  BRA `(.L_x_621) ;  /* 0x0000013000007947 */ /* 0x000fea0003800000 */
.L_x_620:
        /* <DEDUP_REMOVED lines=19> */
.L_x_621:
        /* <DEDUP_REMOVED lines=17> */
.L_x_623:
        /* <DEDUP_REMOVED lines=19> */
.L_x_624:
[----:B------:R-:W-:Y:S05]  /*0520*/  BSYNC B0 ;  /* 0x0000000000007941 */ /* 0x000fea0003800000 */
.L_x_622:
        /* <DEDUP_REMOVED lines=45> */
.L_x_626:
        /* <DEDUP_REMOVED lines=19> */
.L_x_627:
[----:B------:R-:W-:Y:S05]  /*0930*/  BSYNC B0 ;  /* 0x0000000000007941 */ /* 0x000fea0003800000 */
.L_x_625:
        /* <DEDUP_REMOVED lines=78> */
.L_x_629:
        /* <DEDUP_REMOVED lines=19> */
.L_x_630:
[----:B------:R-:W-:Y:S05]  /*0f50*/  BSYNC B0 ;  /* 0x0000000000007941 */ /* 0x000fea0003800000 */
.L_x_628:
        /* <DEDUP_REMOVED lines=43> */
.L_x_632:
        /* <DEDUP_REMOVED lines=19> */
.L_x_633:
[----:B------:R-:W-:Y:S05]  /*1340*/  BSYNC B0 ;  /* 0x0000000000007941 */ /* 0x000fea0003800000 */
.L_x_631:
        /* <DEDUP_REMOVED lines=133> */
.L_x_635:
[----:B------:R-:W-:Y:S05]  /*1ba0*/  BSYNC B0 ;  /* 0x0000000000007941 */ /* 0x000fea0003800000 */
.L_x_634:
        /* <DEDUP_REMOVED lines=73> */
[----:B------:R-:W-:Y:S05]  /*2040*/  CALL.REL.NOINC `($__internal_13_$__cuda_sm20_div_s64) ;  /* 0x000026b000007944 */ /* 0x000fea0003c00000 */
        /* <DEDUP_REMOVED lines=10> */
.L_x_640:
        /* <DEDUP_REMOVED lines=23> */
.L_x_641:
[----:B------:R-:W-:Y:S05]  /*2260*/  BSYNC B0 ;  /* 0x0000000000007941 */ /* 0x000fea0003800000 */
.L_x_639:
        /* <DEDUP_REMOVED lines=22> */
.L_x_643:
        /* <DEDUP_REMOVED lines=22> */
.L_x_644:
[----:B------:R-:W-:Y:S05]  /*2530*/  BSYNC B0 ;  /* 0x0000000000007941 */ /* 0x000fea0003800000 */
.L_x_642:
        /* <DEDUP_REMOVED lines=22> */
.L_x_646:
        /* <DEDUP_REMOVED lines=22> */
.L_x_647:
[----:B------:R-:W-:Y:S05]  /*2800*/  BSYNC B0 ;  /* 0x0000000000007941 */ /* 0x000fea0003800000 */
.L_x_645:
        /* <DEDUP_REMOVED lines=33> */
[----:B------:R-:W-:Y:S05]  /*2a20*/  CALL.REL.NOINC `($__internal_13_$__cuda_sm20_div_s64) ;  /* 0x00001cd000007944 */ /* 0x000fea0003c00000 */
        /* <DEDUP_REMOVED lines=11> */
.L_x_649:
        /* <DEDUP_REMOVED lines=23> */
.L_x_650:
[----:B------:R-:W-:Y:S05]  /*2c50*/  BSYNC B0 ;  /* 0x0000000000007941 */ /* 0x000fea0003800000 */
.L_x_648:
        /* <DEDUP_REMOVED lines=20> */
.L_x_652:
        /* <DEDUP_REMOVED lines=23> */
.L_x_653:
[----:B------:R-:W-:Y:S05]  /*2f10*/  BSYNC B0 ;  /* 0x0000000000007941 */ /* 0x000fea0003800000 */
.L_x_651:
        /* <DEDUP_REMOVED lines=19> */
.L_x_655:
        /* <DEDUP_REMOVED lines=23> */
.L_x_656:
[----:B------:R-:W-:Y:S05]  /*31c0*/  BSYNC B0 ;  /* 0x0000000000007941 */ /* 0x000fea0003800000 */
.L_x_654:
        /* <DEDUP_REMOVED lines=25> */
[----:B------:R-:W-:Y:S05]  /*3360*/  CALL.REL.NOINC `($__internal_13_$__cuda_sm20_div_s64) ;  /* 0x0000139000007944 */ /* 0x000fea0003c00000 */
        /* <DEDUP_REMOVED lines=12> */
.L_x_658:
        /* <DEDUP_REMOVED lines=23> */
.L_x_659:
[----:B------:R-:W-:Y:S05]  /*35a0*/  BSYNC B0 ;  /* 0x0000000000007941 */ /* 0x000fea0003800000 */
.L_x_657:
        /* <DEDUP_REMOVED lines=28> */
.L_x_661:
        /* <DEDUP_REMOVED lines=23> */
.L_x_662:
[----:B------:R-:W-:Y:S05]  /*38e0*/  BSYNC B0 ;  /* 0x0000000000007941 */ /* 0x000fea0003800000 */
.L_x_660:
        /* <DEDUP_REMOVED lines=20> */
.L_x_638:
[----:B------:R-:W-:-:S04]  /*3a30*/  LEA R2, P0, R38, c[0x0][0x200], 0x2 ;  /* 0x0000800026027a11 */ /* 0x000fc800078010ff */
[----:B------:R-:W-:-:S05]  /*3a40*/  LEA.HI.X R3, R38, c[0x0][0x204], R39, 0x2, P0 ;  /* 0x0000810026037a11 */ /* 0x000fca00000f1427 */
[----:B------:R0:W-:Y:S04]  /*3a50*/  STG.E [R2.64], R29 ;  /* 0x0000001d02007986 */ /* 0x0001e8000c101908 */
.L_x_637:
[----:B------:R-:W-:Y:S05]  /*3a60*/  BSYNC B1 ;  /* 0x0000000000017941 */ /* 0x000fea0003800000 */
.L_x_636:
[-C--:B0-----:R-:W-:Y:S01]  /*3a70*/  LEA.HI R2, R26, R26.reuse, RZ, 0x1 ;  /* 0x0000001a1a027211 */ /* 0x081fe200078f08ff */
[----:B------:R-:W-:Y:S01]  /*3a80*/  IMAD.MOV.U32 R13, RZ, RZ, c[0x0][0x314] ;  /* 0x0000c500ff0d7624 */ /* 0x000fe200078e00ff */
[----:B------:R-:W-:Y:S01]  /*3a90*/  LEA.HI R16, R31, R26, RZ, 0x3 ;  /* 0x0000001a1f107211 */ /* 0x000fe200078f18ff */
[----:B------:R-:W-:Y:S01]  /*3aa0*/  IMAD.MOV.U32 R4, RZ, RZ, RZ ;  /* 0x000000ffff047224 */ /* 0x000fe200078e00ff */
[----:B------:R-:W-:Y:S02]  /*3ab0*/  LOP3.LUT R0, R2, 0xfffffffe, RZ, 0xc0, !PT ;  /* 0xfffffffe02007812 */ /* 0x000fe400078ec0ff */
[----:B------:R-:W-:Y:S02]  /*3ac0*/  ISETP.GE.AND P0, PT, R13, 0x1, PT ;  /* 0x000000010d00780c */ /* 0x000fe40003f06270 */
[----:B------:R-:W-:Y:S01]  /*3ad0*/  LOP3.LUT R18, R16, 0x3ffffff8, RZ, 0xc0, !PT ;  /* 0x3ffffff810127812 */ /* 0x000fe200078ec0ff */
[----:B------:R-:W-:Y:S01]  /*3ae0*/  IMAD.IADD R0, R26, 0x1, -R0 ;  /* 0x000000011a007824 */ /* 0x000fe200078e0a00 */
[----:B------:R-:W-:-:S02]  /*3af0*/  SHF.R.S32.HI R16, RZ, 0x3, R16 ;  /* 0x00000003ff107819 */ /* 0x000fc40000011410 */
[----:B------:R-:W-:Y:S02]  /*3b00*/  IADD3 R18, -R18, R26, RZ ;  /* 0x0000001a12127210 */ /* 0x000fe40007ffe1ff */
[----:B------:R-:W-:Y:S02]  /*3b10*/  ISETP.GE.OR P5, PT, R0, c[0x0][0x314], P5 ;  /* 0x0000c50000007a0c */ /* 0x000fe40002fa6670 */
[----:B------:R-:W-:-:S11]  /*3b20*/  SHF.L.U32 R18, R18, 0x2, RZ ;  /* 0x0000000212127819 */ /* 0x000fd600000006ff */
[----:B------:R-:W-:Y:S02]  /*3b30*/  @!P5 FADD.FTZ R3, -R29, R30 ;  /* 0x0000001e1d03d221 */ /* 0x000fe40000010100 */
[----:B------:R-:W-:Y:S02]  /*3b40*/  @!P5 IMAD.SHL.U32 R2, R2, 0x2, RZ ;  /* 0x000000020202d824 */ /* 0x000fe400078e00ff */
[----:B------:R-:W-:-:S03]  /*3b50*/  @!P5 FMUL.FTZ R3, R3, 1.4426950216293334961 ;  /* 0x3fb8aa3b0303d820 */ /* 0x000fc60000410000 */
[----:B------:R-:W-:-:S03]  /*3b60*/  @!P5 LOP3.LUT R2, R2, 0xfffffffc, RZ, 0xc0, !PT ;  /* 0xfffffffc0202d812 */ /* 0x000fc600078ec0ff */
[----:B------:R-:W0:Y:S02]  /*3b70*/  @!P5 MUFU.EX2 R3, R3 ;  /* 0x000000030003d308 */ /* 0x000e240000000800 */
[----:B------:R-:W-:Y:S02]  /*3b80*/  @!P5 IMAD R2, R0, 0x44, R2 ;  /* 0x000000440002d824 */ /* 0x000fe400078e0202 */
[----:B------:R-:W-:-:S03]  /*3b90*/  IMAD.MOV.U32 R0, RZ, RZ, RZ ;  /* 0x000000ffff007224 */ /* 0x000fc600078e00ff */
[----:B0-----:R0:W-:Y:S02]  /*3ba0*/  @!P5 STS [R2], R3 ;  /* 0x000000030200d388 */ /* 0x0011e40000000800 */
[----:B0-----:R-:W-:Y:S02]  /*3bb0*/  CS2R R2, SRZ ;  /* 0x0000000000027805 */ /* 0x001fe4000001ff00 */
        /* <DEDUP_REMOVED lines=10> */
[----:B------:R-:W-:Y:S01]  /*3c60*/  IMAD.SHL.U32 R6, R16, 0x4, RZ ;  /* 0x0000000410067824 */ /* 0x000fe200078e00ff */
        /* <DEDUP_REMOVED lines=14> */
.L_x_665:
[----:B------:R-:W-:Y:S01]  /*3d50*/  @!P3 MOV R24, R17 ;  /* 0x000000110018b202 */ /* 0x000fe20000000f00 */
[----:B------:R-:W0:Y:S01]  /*3d60*/  LDS R5, [R6] ;  /* 0x0000000006057984 */ /* 0x000e220000000800 */
[-C--:B------:R-:W-:Y:S02]  /*3d70*/  @!P3 MOV R25, R22.reuse ;  /* 0x000000160019b202 */ /* 0x080fe40000000f00 */
[----:B------:R-:W-:Y:S03]  /*3d80*/  IADD3 R14, R14, 0x4, RZ ;  /* 0x000000040e0e7810 */ /* 0x000fe60007ffe0ff */
[----:B------:R1:W0:Y:S01]  /*3d90*/  @!P3 LDG.E.128 R8, [R24.64] ;  /* 0x000000081808b981 */ /* 0x000222000c1e1d00 */
[----:B------:R-:W-:Y:S02]  /*3da0*/  PLOP3.LUT P3, PT, P0, PT, PT, 0x80, 0x0 ;  /* 0x000000000000781c */ /* 0x000fe4000076f070 */
[----:B------:R-:W-:Y:S02]  /*3db0*/  ISETP.GE.AND P2, PT, R14, R13, PT ;  /* 0x0000000d0e00720c */ /* 0x000fe40003f46270 */
[C---:B-1----:R-:W-:Y:S04]  /*3dc0*/  IADD3 R24, P1, R20.reuse, R17, RZ ;  /* 0x0000001114187210 */ /* 0x042fe80007f3e0ff */
[C---:B------:R-:W-:Y:S02]  /*3dd0*/  IADD3.X R25, R21.reuse, R22, RZ, P1, !PT ;  /* 0x0000001615197210 */ /* 0x040fe40000ffe4ff */
[C---:B------:R-:W-:Y:S04]  /*3de0*/  IADD3 R22, P1, R20.reuse, R24, RZ ;  /* 0x0000001814167210 */ /* 0x040fe80007f3e0ff */
[----:B------:R-:W-:Y:S01]  /*3df0*/  IADD3.X R23, R21, R25, RZ, P1, !PT ;  /* 0x0000001915177210 */ /* 0x000fe20000ffe4ff */
[C---:B0-----:R-:W-:Y:S02]  /*3e00*/  FFMA.FTZ R4, R5.reuse, R8, R4 ;  /* 0x0000000805047223 */ /* 0x041fe40000010004 */
[C---:B------:R-:W-:Y:S02]  /*3e10*/  FFMA.FTZ R3, R5.reuse, R9, R3 ;  /* 0x0000000905037223 */ /* 0x040fe40000010003 */
[C---:B------:R-:W-:Y:S02]  /*3e20*/  FFMA.FTZ R2, R5.reuse, R10, R2 ;  /* 0x0000000a05027223 */ /* 0x040fe40000010002 */
[----:B------:R-:W-:Y:S02]  /*3e30*/  FFMA.FTZ R0, R5, R11, R0 ;  /* 0x0000000b05007223 */ /* 0x000fe40000010000 */
[----:B------:R-:W0:Y:S04]  /*3e40*/  LDS R5, [R6+0x44] ;  /* 0x0000440006057984 */ /* 0x000e280000000800 */
[----:B------:R-:W0:Y:S02]  /*3e50*/  @!P3 LDG.E.128 R8, [R24.64] ;  /* 0x000000081808b981 */ /* 0x000e24000c1e1d00 */
[C---:B0-----:R-:W-:Y:S02]  /*3e60*/  FFMA.FTZ R4, R5.reuse, R8, R4 ;  /* 0x0000000805047223 */ /* 0x041fe40000010004 */
[C---:B------:R-:W-:Y:S02]  /*3e70*/  FFMA.FTZ R3, R5.reuse, R9, R3 ;  /* 0x0000000905037223 */ /* 0x040fe40000010003 */
[C---:B------:R-:W-:Y:S02]  /*3e80*/  FFMA.FTZ R2, R5.reuse, R10, R2 ;  /* 0x0000000a05027223 */ /* 0x040fe40000010002 */
[----:B------:R-:W-:Y:S02]  /*3e90*/  FFMA.FTZ R0, R5, R11, R0 ;  /* 0x0000000b05007223 */ /* 0x000fe40000010000 */
[----:B------:R-:W0:Y:S04]  /*3ea0*/  LDS R5, [R6+0x88] ;  /* 0x0000880006057984 */ /* 0x000e280000000800 */
[----:B------:R1:W0:Y:S02]  /*3eb0*/  @!P3 LDG.E.128 R8, [R22.64] ;  /* 0x000000081608b981 */ /* 0x000224000c1e1d00 */
[C---:B-1----:R-:W-:Y:S04]  /*3ec0*/  IADD3 R22, P1, R20.reuse, R22, RZ ;  /* 0x0000001614167210 */ /* 0x042fe80007f3e0ff */
[----:B------:R-:W-:Y:S02]  /*3ed0*/  IADD3.X R23, R21, R23, RZ, P1, !PT ;  /* 0x0000001715177210 */ /* 0x000fe40000ffe4ff */
[----:B------:R-:W-:Y:S01]  /*3ee0*/  IADD3 R17, P1, R20, R22, RZ ;  /* 0x0000001614117210 */ /* 0x000fe20007f3e0ff */
[C---:B0-----:R-:W-:Y:S02]  /*3ef0*/  FFMA.FTZ R4, R5.reuse, R8, R4 ;  /* 0x0000000805047223 */ /* 0x041fe40000010004 */
[C---:B------:R-:W-:Y:S02]  /*3f00*/  FFMA.FTZ R3, R5.reuse, R9, R3 ;  /* 0x0000000905037223 */ /* 0x040fe40000010003 */
[C---:B------:R-:W-:Y:S02]  /*3f10*/  FFMA.FTZ R2, R5.reuse, R10, R2 ;  /* 0x0000000a05027223 */ /* 0x040fe40000010002 */
[----:B------:R-:W-:Y:S02]  /*3f20*/  FFMA.FTZ R0, R5, R11, R0 ;  /* 0x0000000b05007223 */ /* 0x000fe40000010000 */
[----:B------:R0:W1:Y:S04]  /*3f30*/  LDS R5, [R6+0xcc] ;  /* 0x0000cc0006057984 */ /* 0x0000680000000800 */
[----:B------:R2:W1:Y:S01]  /*3f40*/  @!P3 LDG.E.128 R8, [R22.64] ;  /* 0x000000081608b981 */ /* 0x000462000c1e1d00 */
[----:B0-----:R-:W-:Y:S02]  /*3f50*/  IADD3 R6, R6, 0x110, RZ ;  /* 0x0000011006067810 */ /* 0x001fe40007ffe0ff */
[----:B--2---:R-:W-:Y:S01]  /*3f60*/  IADD3.X R22, R21, R23, RZ, P1, !PT ;  /* 0x0000001715167210 */ /* 0x004fe20000ffe4ff */
[C---:B-1----:R-:W-:Y:S02]  /*3f70*/  FFMA.FTZ R4, R5.reuse, R8, R4 ;  /* 0x0000000805047223 */ /* 0x042fe40000010004 */
[C---:B------:R-:W-:Y:S02]  /*3f80*/  FFMA.FTZ R3, R5.reuse, R9, R3 ;  /* 0x0000000905037223 */ /* 0x040fe40000010003 */
[C---:B------:R-:W-:Y:S02]  /*3f90*/  FFMA.FTZ R2, R5.reuse, R10, R2 ;  /* 0x0000000a05027223 */ /* 0x040fe40000010002 */
[----:B------:R-:W-:Y:S01]  /*3fa0*/  FFMA.FTZ R0, R5, R11, R0 ;  /* 0x0000000b05007223 */ /* 0x000fe20000010000 */
[----:B------:R-:W-:-:S05]  /*3fb0*/  @!P2 BRA `(.L_x_665) ;  /* 0xfffffd900000a947 */ /* 0x000fca000383ffff */
.L_x_664:
[----:B------:R-:W-:-:S04]  /*3fc0*/  IADD3 R5, -R14, c[0x0][0x314], RZ ;  /* 0x0000c5000e057a10 */ /* 0x000fc80007ffe1ff */
[----:B------:R-:W-:-:S13]  /*3fd0*/  ISETP.GT.AND P0, PT, R5, 0x1, PT ;  /* 0x000000010500780c */ /* 0x000fda0003f04270 */
[----:B------:R-:W-:Y:S05]  /*3fe0*/  @!P0 BRA `(.L_x_666) ;  /* 0x0000018000008947 */ /* 0x000fea0003800000 */
[----:B------:R-:W-:Y:S01]  /*3ff0*/  ISETP.GE.AND P0, PT, R16, R15, PT ;  /* 0x0000000f1000720c */ /* 0x000fe20003f06270 */
[----:B------:R-:W0:-:S12]  /*4000*/  LDS R5, [R6] ;  /* 0x0000000006057984 */ /* 0x000e180000000800 */
[----:B------:R-:W-:Y:S02]  /*4010*/  @!P0 IMAD.MOV.U32 R24, RZ, RZ, R17 ;  /* 0x000000ffff188224 */ /* 0x000fe400078e0011 */
[----:B------:R-:W-:-:S05]  /*4020*/  @!P0 IMAD.MOV.U32 R25, RZ, RZ, R22 ;  /* 0x000000ffff198224 */ /* 0x000fca00078e0016 */
[----:B------:R1:W0:Y:S02]  /*4030*/  @!P0 LDG.E.128 R8, [R24.64] ;  /* 0x0000000818088981 */ /* 0x000224000c1e1d00 */
[----:B-1----:R-:W-:-:S04]  /*4040*/  IADD3 R24, P1, R20, R17, RZ ;  /* 0x0000001114187210 */ /* 0x002fc80007f3e0ff */
        /* <DEDUP_REMOVED lines=9> */
[----:B------:R-:W-:Y:S02]  /*40e0*/  IADD3.X R22, R21, R25, RZ, P0, !PT ;  /* 0x0000001915167210 */ /* 0x000fe400007fe4ff */
[----:B------:R-:W-:Y:S02]  /*40f0*/  PLOP3.LUT P4, PT, PT, PT, PT, 0x8, 0x0 ;  /* 0x000000000000781c */ /* 0x000fe40003f8e170 */
[----:B------:R-:W-:Y:S02]  /*4100*/  IADD3 R14, R14, 0x1, RZ ;  /* 0x000000010e0e7810 */ /* 0x000fe40007ffe0ff */
[----:B0-----:R-:W-:-:S04]  /*4110*/  IADD3 R6, R6, 0x44, RZ ;  /* 0x0000004406067810 */ /* 0x001fc80007ffe0ff */
[----:B------:R-:W-:Y:S01]  /*4120*/  IADD3 R6, R6, 0x44, RZ ;  /* 0x0000004406067810 */ /* 0x000fe20007ffe0ff */
[-C--:B--2---:R-:W-:Y:S02]  /*4130*/  FFMA.FTZ R4, R8, R5.reuse, R4 ;  /* 0x0000000508047223 */ /* 0x084fe40000010004 */
[-C--:B------:R-:W-:Y:S02]  /*4140*/  FFMA.FTZ R3, R9, R5.reuse, R3 ;  /* 0x0000000509037223 */ /* 0x080fe40000010003 */
[-C--:B------:R-:W-:Y:S02]  /*4150*/  FFMA.FTZ R2, R10, R5.reuse, R2 ;  /* 0x000000050a027223 */ /* 0x080fe40000010002 */
[----:B------:R-:W-:Y:S02]  /*4160*/  FFMA.FTZ R0, R11, R5, R0 ;  /* 0x000000050b007223 */ /* 0x000fe40000010000 */
.L_x_666:
[----:B------:R-:W-:Y:S01]  /*4170*/  ISETP.LT.OR P4, PT, R14, c[0x0][0x314], P4 ;  /* 0x0000c5000e007a0c */ /* 0x000fe20002781670 */
[----:B------:R-:W-:Y:S01]  /*4180*/  IMAD.MOV.U32 R23, RZ, RZ, R22 ;  /* 0x000000ffff177224 */ /* 0x000fe200078e0016 */
[----:B------:R-:W-:-:S11]  /*4190*/  MOV R22, R17 ;  /* 0x0000001100167202 */ /* 0x000fd60000000f00 */
[----:B------:R-:W-:Y:S05]  /*41a0*/  @!P4 BRA `(.L_x_663) ;  /* 0x000000a00000c947 */ /* 0x000fea0003800000 */
[----:B------:R-:W-:Y:S01]  /*41b0*/  ISETP.GE.AND P0, PT, R16, R15, PT ;  /* 0x0000000f1000720c */ /* 0x000fe20003f06270 */
[----:B------:R-:W-:-:S12]  /*41c0*/  BSSY B0, `(.L_x_667) ;  /* 0x0000003000007945 */ /* 0x000fd80003800000 */
[----:B------:R-:W-:Y:S05]  /*41d0*/  @P0 BRA `(.L_x_668) ;  /* 0x0000001000000947 */ /* 0x000fea0003800000 */
[----:B------:R0:W5:Y:S02]  /*41e0*/  LDG.E.128 R8, [R22.64] ;  /* 0x0000000816087981 */ /* 0x000164000c1e1d00 */
.L_x_668:
[----:B------:R-:W-:Y:S05]  /*41f0*/  BSYNC B0 ;  /* 0x0000000000007941 */ /* 0x000fea0003800000 */
.L_x_667:
[----:B------:R-:W1:Y:S02]  /*4200*/  LDS R6, [R6] ;  /* 0x0000000006067984 */ /* 0x000e640000000800 */
[C---:B-1---5:R-:W-:Y:S02]  /*4210*/  FFMA.FTZ R4, R6.reuse, R8, R4 ;  /* 0x0000000806047223 */ /* 0x062fe40000010004 */
[C---:B------:R-:W-:Y:S02]  /*4220*/  FFMA.FTZ R3, R6.reuse, R9, R3 ;  /* 0x0000000906037223 */ /* 0x040fe40000010003 */
[C---:B------:R-:W-:Y:S02]  /*4230*/  FFMA.FTZ R2, R6.reuse, R10, R2 ;  /* 0x0000000a06027223 */ /* 0x040fe40000010002 */
[----:B------:R-:W-:Y:S02]  /*4240*/  FFMA.FTZ R0, R6, R11, R0 ;  /* 0x0000000b06007223 */ /* 0x000fe40000010000 */
.L_x_663:
[----:B------:R-:W-:Y:S02]  /*4250*/  IADD3 R16, R16, UR6, RZ ;  /* 0x0000000610107c10 */ /* 0x000fe4000fffe0ff */
[----:B------:R-:W-:-:S02]  /*4260*/  F2FP.BF16.PACK_AB R4, R3, R4 ;  /* 0x000000040304723e */ /* 0x000fc400000010ff */
[----:B------:R-:W-:Y:S02]  /*4270*/  ISETP.GE.AND P0, PT, R16, R12, PT ;  /* 0x0000000c1000720c */ /* 0x000fe40003f06270 */
[----:B------:R-:W-:-:S11]  /*4280*/  F2FP.BF16.PACK_AB R5, R0, R2 ;  /* 0x000000020005723e */ /* 0x000fd600000010ff */
[----:B------:R-:W-:Y:S05]  /*4290*/  @P0 EXIT ;  /* 0x000000000000094d */ /* 0x000fea0003800000 */
[-C--:B------:R-:W-:Y:S02]  /*42a0*/  IABS R8, R7.reuse ;  /* 0x0000000700087213 */ /* 0x080fe40000000000 */
[----:B------:R-:W-:Y:S02]  /*42b0*/  IABS R9, R16 ;  /* 0x0000001000097213 */ /* 0x000fe40000000000 */
[----:B------:R-:W1:Y:S01]  /*42c0*/  I2F.RP R10, R8 ;  /* 0x00000008000a7306 */ /* 0x000e620000209400 */
[----:B------:R-:W-:Y:S02]  /*42d0*/  IABS R6, R7 ;  /* 0x0000000700067213 */ /* 0x000fe40000000000 */
[----:B------:R-:W-:-:S03]  /*42e0*/  SHF.R.S32.HI R19, RZ, 0x1f, R18 ;  /* 0x0000001fff137819 */ /* 0x000fc60000011412 */
[----:B------:R-:W-:Y:S02]  /*42f0*/  IMAD.MOV R6, RZ, RZ, -R6 ;  /* 0x000000ffff067224 */ /* 0x000fe400078e0a06 */
[----:B-1----:R-:W1:Y:S02]  /*4300*/  MUFU.RCP R10, R10 ;  /* 0x0000000a000a7308 */ /* 0x002e640000001000 */
[----:B-1----:R-:W-:-:S06]  /*4310*/  IADD3 R10, R10, 0xffffffe, RZ ;  /* 0x0ffffffe0a0a7810 */ /* 0x002fcc0007ffe0ff */
[----:B------:R-:W1:Y:S02]  /*4320*/  F2I.FTZ.U32.TRUNC.NTZ R11, R10 ;  /* 0x0000000a000b7305 */ /* 0x000e64000021f000 */
[----:B-1----:R-:W-:Y:S02]  /*4330*/  IMAD.MOV R0, RZ, RZ, -R11 ;  /* 0x000000ffff007224 */ /* 0x002fe400078e0a0b */
[----:B------:R-:W-:Y:S02]  /*4340*/  IMAD.MOV.U32 R10, RZ, RZ, RZ ;  /* 0x000000ffff0a7224 */ /* 0x000fe400078e00ff */
[----:B------:R-:W-:Y:S01]  /*4350*/  IMAD R2, R0, R8, RZ ;  /* 0x0000000800027224 */ /* 0x000fe200078e02ff */
[----:B------:R-:W-:-:S03]  /*4360*/  IABS R0, c[0x0][0x214] ;  /* 0x0000850000007a13 */ /* 0x000fc60000000000 */
[----:B------:R-:W-:Y:S01]  /*4370*/  IMAD.HI.U32 R2, R11, R2, R10 ;  /* 0x000000020b027227 */ /* 0x000fe200078e000a */
[----:B------:R-:W1:Y:S05]  /*4380*/  I2F.RP R3, R0 ;  /* 0x0000000000037306 */ /* 0x000e6a0000209400 */
[----:B------:R-:W-:-:S04]  /*4390*/  IMAD.HI.U32 R2, R2, R9, RZ ;  /* 0x0000000902027227 */ /* 0x000fc800078e00ff */
[----:B------:R-:W-:-:S05]  /*43a0*/  IMAD R6, R2, R6, R9 ;  /* 0x0000000602067224 */ /* 0x000fca00078e0209 */
[----:B------:R-:W-:Y:S01]  /*43b0*/  ISETP.GT.U32.AND P1, PT, R8, R6, PT ;  /* 0x000000060800720c */ /* 0x000fe20003f24070 */
[----:B-1----:R-:W1:-:S12]  /*43c0*/  MUFU.RCP R3, R3 ;  /* 0x0000000300037308 */ /* 0x002e580000001000 */
[----:B------:R-:W-:Y:S01]  /*43d0*/  @!P1 IMAD.IADD R6, R6, 0x1, -R8 ;  /* 0x0000000106069824 */ /* 0x000fe200078e0a08 */
[----:B------:R-:W-:Y:S02]  /*43e0*/  @!P1 IADD3 R2, R2, 0x1, RZ ;  /* 0x0000000102029810 */ /* 0x000fe40007ffe0ff */
[----:B------:R-:W-:Y:S02]  /*43f0*/  ISETP.NE.AND P1, PT, R7, RZ, PT ;  /* 0x000000ff0700720c */ /* 0x000fe40003f25270 */
[----:B------:R-:W-:Y:S02]  /*4400*/  ISETP.GE.U32.AND P2, PT, R6, R8, PT ;  /* 0x000000080600720c */ /* 0x000fe40003f46070 */
[----:B------:R-:W-:Y:S02]  /*4410*/  LOP3.LUT R6, R16, R7, RZ, 0x3c, !PT ;  /* 0x0000000710067212 */ /* 0x000fe400078e3cff */
[----:B-1----:R-:W-:Y:S02]  /*4420*/  IADD3 R3, R3, 0xffffffe, RZ ;  /* 0x0ffffffe03037810 */ /* 0x002fe40007ffe0ff */
[----:B------:R-:W-:-:S02]  /*4430*/  ISETP.GE.AND P0, PT, R6, RZ, PT ;  /* 0x000000ff0600720c */ /* 0x000fc40003f06270 */
[----:B------:R-:W1:Y:S05]  /*4440*/  F2I.FTZ.U32.TRUNC.NTZ R11, R3 ;  /* 0x00000003000b7305 */ /* 0x000e6a000021f000 */
[----:B------:R-:W-:-:S06]  /*4450*/  @P2 IADD3 R2, R2, 0x1, RZ ;  /* 0x0000000102022810 */ /* 0x000fcc0007ffe0ff */
[----:B------:R-:W-:Y:S02]  /*4460*/  @!P0 IADD3 R2, -R2, RZ, RZ ;  /* 0x000000ff02028210 */ /* 0x000fe40007ffe1ff */
[----:B------:R-:W-:Y:S01]  /*4470*/  @!P1 LOP3.LUT R2, RZ, R7, RZ, 0x33, !PT ;  /* 0x00000007ff029212 */ /* 0x000fe200078e33ff */
[----:B-1----:R-:W-:-:S04]  /*4480*/  IMAD.MOV R3, RZ, RZ, -R11 ;  /* 0x000000ffff037224 */ /* 0x002fc800078e0a0b */
        /* <DEDUP_REMOVED lines=39> */
        .weak           $__internal_13_$__cuda_sm20_div_s64
        .type           $__internal_13_$__cuda_sm20_div_s64,@function
        .size           $__internal_13_$__cuda_sm20_div_s64,(.L_x_5161 - $__internal_13_$__cuda_sm20_div_s64)
$__internal_13_$__cuda_sm20_div_s64:
        /* <DEDUP_REMOVED lines=83> */
[----:B------:R-:W-:Y:S06]  /*4c30*/  RET.REL.NODEC R20 `(_ZN5flash32flash_fwd_splitkv_combine_kernelI23Flash_fwd_kernel_traitsILi32ELi64ELi256ELi4ELb0ELb0EN7cutlass10bfloat16_tE19Flash_kernel_traitsILi32ELi64ELi256ELi4ES3_EELi16ELi1ELb1EEEvNS_16Flash_fwd_paramsE) ;  /* 0xffffb3c014007950 */ /* 0x000fec0003c3ffff */
.L_x_669:
        /* <DEDUP_REMOVED lines=12> */
.L_x_5161:


//--------------------- .text._ZN5flash24flash_fwd_splitkv_kernelI23Flash_fwd_kernel_traitsILi32ELi64ELi256ELi4ELb0ELb0EN7cutlass10bfloat16_tE19Flash_kernel_traitsILi32ELi64ELi256ELi4ES3_EELb1ELb0ELb0ELb0ELb0ELb0ELb0ELb0EEEvNS_16Flash_fwd_paramsE --------------------------
	.section	.text._ZN5flash24flash_fwd_splitkv_kernelI23Flash_fwd_kernel_traitsILi32ELi64ELi256ELi4ELb0ELb0EN7cutlass10bfloat16_tE19Flash_kernel_traitsILi32ELi64ELi256ELi4ES3_EELb1ELb0ELb0ELb0ELb0ELb0ELb0ELb0EEEvNS_16Flash_fwd_paramsE,"ax",@progbits
	.sectioninfo	@"SHI_REGISTERS=255"
	.align	128
        .global         _ZN5flash24flash_fwd_splitkv_kernelI23Flash_fwd_kernel_traitsILi32ELi64ELi256ELi4ELb0ELb0EN7cutlass10bfloat16_tE19Flash_kernel_traitsILi32ELi64ELi256ELi4ES3_EELb1ELb0ELb0ELb0ELb0ELb0ELb0ELb0EEEvNS_16Flash_fwd_paramsE
        .type           _ZN5flash24flash_fwd_splitkv_kernelI23Flash_fwd_kernel_traitsILi32ELi64ELi256ELi4ELb0ELb0EN7cutlass10bfloat16_tE19Flash_kernel_traitsILi32ELi64ELi256ELi4ES3_EELb1ELb0ELb0ELb0ELb0ELb0ELb0ELb0EEEvNS_16Flash_fwd_paramsE,@function
        .size           _ZN5flash24flash_fwd_splitkv_kernelI23Flash_fwd_kernel_traitsILi32ELi64ELi256ELi4ELb0ELb0EN7cutlass10bfloat16_tE19Flash_kernel_traitsILi32ELi64ELi256ELi4ES3_EELb1ELb0ELb0ELb0ELb0ELb0ELb0ELb0EEEvNS_16Flash_fwd_paramsE,(.L_x_5190 - _ZN5flash24flash_fwd_splitkv_kernelI23Flash_fwd_kernel_traitsILi32ELi64ELi256ELi4ELb0ELb0EN7cutlass10bfloat16_tE19Flash_kernel_traitsILi32ELi64ELi256ELi4ES3_EELb1ELb0ELb0ELb0ELb0ELb0ELb0ELb0EEEvNS_16Flash_fwd_paramsE)
        .other          _ZN5flash24flash_fwd_splitkv_kernelI23Flash_fwd_kernel_traitsILi32ELi64ELi256ELi4ELb0ELb0EN7cutlass10bfloat16_tE19Flash_kernel_traitsILi32ELi64ELi256ELi4ES3_EELb1ELb0ELb0ELb0ELb0ELb0ELb0ELb0EEEvNS_16Flash_fwd_paramsE,@"STO_CUDA_ENTRY STV_DEFAULT"
_ZN5flash24flash_fwd_splitkv_kernelI23Flash_fwd_kernel_traitsILi32ELi64ELi256ELi4ELb0ELb0EN7cutlass10bfloat16_tE19Flash_kernel_traitsILi32ELi64ELi256ELi4ES3_EELb1ELb0ELb0ELb0ELb0ELb0ELb0ELb0EEEvNS_16Flash_fwd_paramsE:
.text._ZN5flash24flash_fwd_splitkv_kernelI23Flash_fwd_kernel_traitsILi32ELi64ELi256ELi4ELb0ELb0EN7cutlass10bfloat16_tE19Flash_kernel_traitsILi32ELi64ELi256ELi4ES3_EELb1ELb0ELb0ELb0ELb0ELb0ELb0ELb0EEEvNS_16Flash_fwd_paramsE:
[----:B------:R-:W-:Y:S02]  /*0000*/  MOV R1, c[0x0][0x28] ;  /* 0x00000a0000017a02 */ /* 0x000fe40000000f00 */
[----:B------:R-:W1:Y:S01]  /*0010*/  LDC.U8 R2, c[0x0][0x312] ;  /* 0x0000c480ff027b82 */ /* 0x000e620000000000 */
[----:B------:R-:W2:Y:S01]  /*0020*/  S2R R4, SR_CTAID.Y ;  /* 0x0000000000047919 */ /* 0x000ea20000002600 */
[----:B------:R-:W-:Y:S01]  /*0030*/  ISETP.NE.U32.AND P2, PT, RZ, c[0x0][0x240], PT ;  /* 0x00009000ff007a0c */ /* 0x000fe20003f45070 */
[----:B------:R-:W-:Y:S01]  /*0040*/  IMAD.MOV.U32 R0, RZ, RZ, 0x4 ;  /* 0x00000004ff007424 */ /* 0x000fe200078e00ff */
[----:B------:R-:W-:Y:S01]  /*0050*/  ISETP.EQ.U32.AND P1, PT, RZ, c[0x0][0x248], PT ;  /* 0x00009200ff007a0c */ /* 0x000fe20003f22070 */
[----:B------:R-:W-:Y:S01]  /*0060*/  IMAD.MOV.U32 R214, RZ, RZ, -0x1 ;  /* 0xffffffffffd67424 */ /* 0x000fe200078e00ff */
[----:B------:R-:W-:Y:S01]  /*0070*/  ISETP.NE.AND.EX P2, PT, RZ, c[0x0][0x244], PT, P2 ;  /* 0x00009100ff007a0c */ /* 0x000fe20003f45320 */
[----:B------:R-:W-:Y:S01]  /*0080*/  ULDC.64 UR6, c[0x0][0x118] ;  /* 0x0000460000067ab9 */ /* 0x000fe20000000a00 */
[----:B------:R-:W-:Y:S01]  /*0090*/  IMAD.MOV.U32 R7, RZ, RZ, -0x1 ;  /* 0xffffffffff077424 */ /* 0x000fe200078e00ff */
[----:B------:R-:W-:-:S04]  /*00a0*/  ISETP.NE.U32.AND P0, PT, RZ, c[0x0][0x250], PT ;  /* 0x00009400ff007a0c */ /* 0x000fc80003f05070 */
[----:B------:R-:W-:Y:S02]  /*00b0*/  ISETP.NE.AND.EX P0, PT, RZ, c[0x0][0x254], PT, P0 ;  /* 0x00009500ff007a0c */ /* 0x000fe40003f05300 */
[----:B-1----:R-:W-:Y:S01]  /*00c0*/  ISETP.NE.AND P3, PT, R2, RZ, PT ;  /* 0x000000ff0200720c */ /* 0x002fe20003f65270 */
[----:B--2---:R-:W-:-:S03]  /*00d0*/  IMAD.WIDE R218, R4, R0, c[0x0][0x240] ;  /* 0x0000900004da7625 */ /* 0x004fc600078e0200 */
[----:B------:R-:W-:Y:S01]  /*00e0*/  ISETP.EQ.OR.EX P1, PT, RZ, c[0x0][0x24c], !P3, P1 ;  /* 0x00009300ff007a0c */ /* 0x000fe20005f22710 */
[----:B------:R-:W-:Y:S01]  /*00f0*/  IMAD.WIDE R10, R4, R0, c[0x0][0x248] ;  /* 0x00009200040a7625 */ /* 0x000fe200078e0200 */
[----:B------:R1:W2:Y:S11]  /*0100*/  @P2 LDG.E R214, [R218.64] ;  /* 0x00000006dad62981 */ /* 0x0002b6000c1e1900 */
[----:B------:R3:W5:Y:S04]  /*0110*/  @!P1 LDG.E R7, [R10.64] ;  /* 0x000000060a079981 */ /* 0x000768000c1e1900 */
[----:B-1----:R-:W2:Y:S01]  /*0120*/  @P2 LDG.E R218, [R218.64+0x4] ;  /* 0x00000406dada2981 */ /* 0x002ea2000c1e1900 */
[----:B------:R-:W-:-:S02]  /*0130*/  IMAD.MOV.U32 R9, RZ, RZ, RZ ;  /* 0x000000ffff097224 */ /* 0x000fc400078e00ff */
[----:B------:R-:W-:Y:S01]  /*0140*/  @P0 IMAD.WIDE R2, R4, R0, c[0x0][0x250] ;  /* 0x0000940004020625 */ /* 0x000fe200078e0200 */
[----:B------:R-:W1:Y:S04]  /*0150*/  S2R R12, SR_CTAID.X ;  /* 0x00000000000c7919 */ /* 0x000e680000002500 */
[----:B------:R3:W5:Y:S01]  /*0160*/  @P0 LDG.E R9, [R2.64] ;  /* 0x0000000602090981 */ /* 0x000762000c1e1900 */
[----:B------:R-:W-:-:S03]  /*0170*/  ISETP.NE.U32.AND P0, PT, RZ, c[0x0][0x248], PT ;  /* 0x00009200ff007a0c */ /* 0x000fc60003f05070 */
[----:B------:R-:W4:Y:S01]  /*0180*/  S2R R8, SR_CTAID.Z ;  /* 0x0000000000087919 */ /* 0x000f220000002700 */
[----:B------:R-:W-:Y:S01]  /*0190*/  ISETP.NE.AND.EX P0, PT, RZ, c[0x0][0x24c], PT, P0 ;  /* 0x00009300ff007a0c */ /* 0x000fe20003f05300 */
[----:B--2---:R-:W-:Y:S02]  /*01a0*/  @P2 IMAD.IADD R218, R218, 0x1, -R214 ;  /* 0x00000001dada2824 */ /* 0x004fe400078e0ad6 */
[----:B------:R-:W-:-:S10]  /*01b0*/  @!P2 IMAD.MOV.U32 R218, RZ, RZ, c[0x0][0x214] ;  /* 0x00008500ffdaa624 */ /* 0x000fd400078e00ff */
[----:B------:R-:W-:Y:S05]  /*01c0*/  @!P0 BRA `(.L_x_670) ;  /* 0x0000004000008947 */ /* 0x000fea0003800000 */
[----:B-1-34-:R-:W2:Y:S02]  /*01d0*/  @P3 LDG.E R3, [R10.64+0x4] ;  /* 0x000004060a033981 */ /* 0x01aea4000c1e1900 */
[----:B--2--5:R-:W-:-:S06]  /*01e0*/  @P3 IADD3 R3, R3, -R7, RZ ;  /* 0x8000000703033210 */ /* 0x024fcc0007ffe0ff */
[----:B------:R1:W5:Y:S01]  /*01f0*/  @!P3 LDG.E R3, [R10.64] ;  /* 0x000000060a03b981 */ /* 0x000362000c1e1900 */
[----:B------:R-:W-:Y:S05]  /*0200*/  BRA `(.L_x_671) ;  /* 0x0000001000007947 */ /* 0x000fea0003800000 */
.L_x_670:
[----:B-1-34-:R-:W-:Y:S02]  /*0210*/  MOV R3, c[0x0][0x218] ;  /* 0x0000860000037a02 */ /* 0x01afe40000000f00 */
.L_x_671:
[----:B------:R-:W-:-:S04]  /*0220*/  ISETP.NE.U32.AND P2, PT, RZ, c[0x0][0x258], PT ;  /* 0x00009600ff007a0c */ /* 0x000fc80003f45070 */
[----:B------:R-:W-:-:S13]  /*0230*/  ISETP.NE.AND.EX P2, PT, RZ, c[0x0][0x25c], PT, P2 ;  /* 0x00009700ff007a0c */ /* 0x000fda0003f45320 */
[----:B-1----:R-:W-:-:S05]  /*0240*/  @P2 IMAD.WIDE R10, R4, R0, c[0x0][0x258] ;  /* 0x00009600040a2625 */ /* 0x002fca00078e0200 */
[----:B------:R-:W2:Y:S01]  /*0250*/  @P2 LDG.E R199, [R10.64] ;  /* 0x000000060ac72981 */ /* 0x000ea2000c1e1900 */
[----:B------:R-:W-:Y:S01]  /*0260*/  IMAD.SHL.U32 R26, R12, 0x40, RZ ;  /* 0x000000400c1a7824 */ /* 0x000fe200078e00ff */
[----:B------:R-:W-:-:S04]  /*0270*/  @!P2 ISETP.NE.U32.AND P1, PT, RZ, c[0x0][0x268], PT ;  /* 0x00009a00ff00aa0c */ /* 0x000fc80003f25070 */
[----:B------:R-:W-:Y:S02]  /*0280*/  ISETP.GT.AND P0, PT, R218, R26, PT ;  /* 0x0000001ada00720c */ /* 0x000fe40003f04270 */
[----:B------:R-:W-:-:S04]  /*0290*/  @!P2 ISETP.NE.AND.EX P1, PT, RZ, c[0x0][0x26c], PT, P1 ;  /* 0x00009b00ff00aa0c */ /* 0x000fc80003f25310 */
[----:B------:R-:W-:Y:S01]  /*02a0*/  @!P2 SEL R2, RZ, c[0x0][0x21c], !P1 ;  /* 0x00008700ff02aa07 */ /* 0x000fe20004800000 */
[----:B--2--5:R-:W-:-:S03]  /*02b0*/  @P2 IMAD.IADD R199, R199, 0x1, -R9 ;  /* 0x00000001c7c72824 */ /* 0x024fc600078e0a09 */
[----:B------:R-:W-:-:S03]  /*02c0*/  @!P2 IADD3 R199, R2, R3, -R9 ;  /* 0x0000000302c7a210 */ /* 0x000fc60007ffe809 */
[----:B------:R-:W-:Y:S05]  /*02d0*/  @!P0 EXIT ;  /* 0x000000000000894d */ /* 0x000fea0003800000 */
[----:B------:R-:W-:Y:S01]  /*02e0*/  ULDC UR5, c[0x0][0x218] ;  /* 0x0000860000057ab9 */ /* 0x000fe20000000800 */
[----:B------:R-:W-:Y:S01]  /*02f0*/  IADD3 R3, -R218, 0x13f, R26 ;  /* 0x0000013fda037810 */ /* 0x000fe20007ffe11a */
[----:B------:R-:W-:Y:S01]  /*0300*/  UIADD3 UR5, UR5, 0xff, URZ ;  /* 0x000000ff05057890 */ /* 0x000fe2000fffe03f */
[----:B------:R-:W-:Y:S01]  /*0310*/  IADD3 R6, R199, 0xff, RZ ;  /* 0x000000ffc7067810 */ /* 0x000fe20007ffe0ff */
[----:B------:R-:W1:Y:S01]  /*0320*/  S2R R14, SR_TID.X ;  /* 0x00000000000e7919 */ /* 0x000e620000002100 */
[----:B------:R-:W-:Y:S01]  /*0330*/  IADD3 R3, R3, c[0x0][0x2e8], R199 ;  /* 0x0000ba0003037a10 */ /* 0x000fe20007ffe0c7 */
[----:B------:R-:W-:Y:S01]  /*0340*/  USHF.R.S32.HI UR4, URZ, 0x1f, UR5 ;  /* 0x0000001f3f047899 */ /* 0x000fe20008011405 */
[----:B------:R-:W-:Y:S02]  /*0350*/  SHF.R.S32.HI R5, RZ, 0x1f, R6 ;  /* 0x0000001fff057819 */ /* 0x000fe40000011406 */
[----:B------:R-:W-:Y:S01]  /*0360*/  SHF.R.S32.HI R2, RZ, 0x1f, R3 ;  /* 0x0000001fff027819 */ /* 0x000fe20000011403 */
[----:B------:R-:W-:Y:S01]  /*0370*/  ULEA.HI UR4, UR4, UR5, URZ, 0x8 ;  /* 0x0000000504047291 */ /* 0x000fe2000f8f403f */
[----:B------:R-:W-:-:S02]  /*0380*/  LEA.HI R5, R5, R6, RZ, 0x8 ;  /* 0x0000000605057211 */ /* 0x000fc400078f40ff */
[----:B------:R-:W-:Y:S01]  /*0390*/  LEA.HI R2, R2, R3, RZ, 0x8 ;  /* 0x0000000302027211 */ /* 0x000fe200078f40ff */
[----:B------:R-:W-:Y:S01]  /*03a0*/  USHF.R.S32.HI UR4, URZ, 0x8, UR4 ;  /* 0x000000083f047899 */ /* 0x000fe20008011404 */
[----:B------:R-:W-:Y:S02]  /*03b0*/  SHF.R.S32.HI R5, RZ, 0x8, R5 ;  /* 0x00000008ff057819 */ /* 0x000fe40000011405 */
[----:B------:R-:W-:-:S03]  /*03c0*/  SHF.R.S32.HI R2, RZ, 0x8, R2 ;  /* 0x00000008ff027819 */ /* 0x000fc60000011402 */
[----:B------:R-:W-:-:S04]  /*03d0*/  IMNMX R5, R5, UR4, PT ;  /* 0x0000000405057c17 */ /* 0x000fc8000b800200 */
[----:B------:R-:W-:-:S04]  /*03e0*/  IMNMX R154, R5, R2, PT ;  /* 0x00000002059a7217 */ /* 0x000fc80003800200 */
[----:B------:R-:W-:-:S13]  /*03f0*/  ISETP.GT.AND P0, PT, R154, RZ, PT ;  /* 0x000000ff9a00720c */ /* 0x000fda0003f04270 */
[----:B------:R-:W-:Y:S05]  /*0400*/  @P0 BRA `(.L_x_672) ;  /* 0x000004b000000947 */ /* 0x000fea0003800000 */
[----:B-1----:R-:W-:Y:S01]  /*0410*/  SHF.R.S32.HI R0, RZ, 0x1f, R14 ;  /* 0x0000001fff007819 */ /* 0x002fe2000001140e */
[----:B------:R-:W-:Y:S01]  /*0420*/  BSSY B0, `(.L_x_673) ;  /* 0x000002b000007945 */ /* 0x000fe20003800000 */
[----:B------:R-:W-:Y:S02]  /*0430*/  ISETP.NE.AND P0, PT, R214, -0x1, PT ;  /* 0xffffffffd600780c */ /* 0x000fe40003f05270 */
[----:B------:R-:W-:Y:S02]  /*0440*/  LEA.HI R0, R0, R14, RZ, 0x2 ;  /* 0x0000000e00007211 */ /* 0x000fe400078f10ff */
[----:B------:R-:W-:Y:S02]  /*0450*/  IADD3 R218, -R26, R218, RZ ;  /* 0x000000da1ada7210 */ /* 0x000fe40007ffe1ff */
[----:B------:R-:W-:Y:S02]  /*0460*/  LOP3.LUT R2, R0, 0xfffffffc, RZ, 0xc0, !PT ;  /* 0xfffffffc00027812 */ /* 0x000fe400078ec0ff */
[----:B------:R-:W-:-:S03]  /*0470*/  SHF.R.S32.HI R0, RZ, 0x2, R0 ;  /* 0x00000002ff007819 */ /* 0x000fc60000011400 */
[----:B------:R-:W-:Y:S01]  /*0480*/  IMAD.IADD R14, R14, 0x1, -R2 ;  /* 0x000000010e0e7824 */ /* 0x000fe200078e0a02 */
[----:B------:R-:W-:Y:S01]  /*0490*/  SHF.R.S32.HI R2, RZ, 0x1f, R26 ;  /* 0x0000001fff027819 */ /* 0x000fe2000001141a */
[----:B------:R-:W-:Y:S01]  /*04a0*/  @P0 IMAD.WIDE.U32 R10, R214, c[0x0][0x1e8], RZ ;  /* 0x00007a00d60a0a25 */ /* 0x000fe200078e00ff */
[----:B------:R-:W-:Y:S02]  /*04b0*/  @!P0 SHF.R.S32.HI R3, RZ, 0x1f, R4 ;  /* 0x0000001fff038819 */ /* 0x000fe40000011404 */
[----:B------:R-:W-:Y:S01]  /*04c0*/  SHF.L.U32 R6, R14, 0x3, RZ ;  /* 0x000000030e067819 */ /* 0x000fe200000006ff */
[----:B------:R-:W-:Y:S02]  /*04d0*/  @P0 IMAD R214, R214, c[0x0][0x1ec], R11 ;  /* 0x00007b00d6d60a24 */ /* 0x000fe400078e020b */
[----:B------:R-:W-:Y:S01]  /*04e0*/  @P0 IMAD.MOV.U32 R5, RZ, RZ, R10 ;  /* 0x000000ffff050224 */ /* 0x000fe200078e000a */
[----:B------:R-:W-:Y:S01]  /*04f0*/  SHF.R.S32.HI R7, RZ, 0x1f, R6 ;  /* 0x0000001fff077819 */ /* 0x000fe20000011406 */
[----:B------:R-:W-:Y:S01]  /*0500*/  @!P0 IMAD R3, R3, c[0x0][0x1e0], RZ ;  /* 0x0000780003038a24 */ /* 0x000fe200078e02ff */
[----:B------:R-:W-:Y:S01]  /*0510*/  ISETP.GE.AND P1, PT, R6, c[0x0][0x220], PT ;  /* 0x0000880006007a0c */ /* 0x000fe20003f26270 */
[----:B------:R-:W-:-:S04]  /*0520*/  @!P0 IMAD.WIDE.U32 R10, R4, c[0x0][0x1e0], RZ ;  /* 0x00007800040a8a25 */ /* 0x000fc800078e00ff */
[----:B------:R-:W-:Y:S01]  /*0530*/  IMAD R2, R2, c[0x0][0x1e8], RZ ;  /* 0x00007a0002027a24 */ /* 0x000fe200078e02ff */
[----:B------:R-:W-:Y:S01]  /*0540*/  @!P0 MOV R5, R10 ;  /* 0x0000000a00058202 */ /* 0x000fe20000000f00 */
[----:B------:R-:W-:Y:S02]  /*0550*/  @!P0 IMAD R3, R4, c[0x0][0x1e4], R3 ;  /* 0x0000790004038a24 */ /* 0x000fe400078e0203 */
[----:B------:R-:W-:-:S04]  /*0560*/  IMAD.WIDE.U32 R12, R26, c[0x0][0x1e8], R6 ;  /* 0x00007a001a0c7a25 */ /* 0x000fc800078e0006 */
[----:B------:R-:W-:Y:S01]  /*0570*/  @!P0 IMAD.IADD R214, R11, 0x1, R3 ;  /* 0x000000010bd68824 */ /* 0x000fe200078e0203 */
[----:B------:R-:W-:Y:S01]  /*0580*/  IADD3 R10, P0, R5, R12, RZ ;  /* 0x0000000c050a7210 */ /* 0x000fe20007f1e0ff */
[----:B------:R-:W-:Y:S01]  /*0590*/  IMAD R2, R26, c[0x0][0x1ec], R2 ;  /* 0x00007b001a027a24 */ /* 0x000fe200078e0202 */
[--C-:B------:R-:W-:Y:S01]  /*05a0*/  SHF.R.S32.HI R3, RZ, 0x1f, R8.reuse ;  /* 0x0000001fff037819 */ /* 0x100fe20000011408 */
[----:B------:R-:W-:-:S03]  /*05b0*/  IMAD R4, R4, c[0x0][0x1c0], R8 ;  /* 0x0000700004047a24 */ /* 0x000fc600078e0208 */
[----:B------:R-:W-:Y:S01]  /*05c0*/  IADD3.X R11, R214, R13, R2, P0, !PT ;  /* 0x0000000dd60b7210 */ /* 0x000fe200007fe402 */
[----:B------:R-:W-:Y:S01]  /*05d0*/  IMAD R2, R3, c[0x0][0x1f0], RZ ;  /* 0x00007c0003027a24 */ /* 0x000fe200078e02ff */
[----:B------:R-:W-:Y:S01]  /*05e0*/  ISETP.GE.OR P0, PT, R0, R218, P1 ;  /* 0x000000da0000720c */ /* 0x000fe20000f06670 */
[----:B------:R-:W-:Y:S01]  /*05f0*/  IMAD R26, R4, c[0x0][0x214], R26 ;  /* 0x00008500041a7a24 */ /* 0x000fe200078e021a */
[----:B------:R-:W-:Y:S01]  /*0600*/  SHF.R.S32.HI R3, RZ, 0x1f, R0 ;  /* 0x0000001fff037819 */ /* 0x000fe20000011400 */
[C---:B------:R-:W-:Y:S02]  /*0610*/  IMAD R2, R8.reuse, c[0x0][0x1f4], R2 ;  /* 0x00007d0008027a24 */ /* 0x040fe400078e0202 */
[----:B------:R-:W-:-:S04]  /*0620*/  IMAD.WIDE.U32 R10, R8, c[0x0][0x1f0], R10 ;  /* 0x00007c00080a7a25 */ /* 0x000fc800078e000a */
[----:B------:R-:W-:-:S04]  /*0630*/  IMAD.IADD R5, R11, 0x1, R2 ;  /* 0x000000010b057824 */ /* 0x000fc800078e0202 */
[----:B------:R-:W-:Y:S05]  /*0640*/  @P0 BRA `(.L_x_674) ;  /* 0x0000008000000947 */ /* 0x000fea0003800000 */
[----:B------:R-:W-:Y:S01]  /*0650*/  MOV R4, R10 ;  /* 0x0000000a00047202 */ /* 0x000fe20000000f00 */
[----:B------:R-:W-:-:S04]  /*0660*/  IMAD R2, R3, c[0x0][0x1e8], RZ ;  /* 0x00007a0003027a24 */ /* 0x000fc800078e02ff */
[----:B------:R-:W-:-:S04]  /*0670*/  IMAD.WIDE.U32 R6, R0, c[0x0][0x1e8], R4 ;  /* 0x00007a0000067a25 */ /* 0x000fc800078e0004 */
[----:B------:R-:W-:Y:S01]  /*0680*/  IMAD R2, R0, c[0x0][0x1ec], R2 ;  /* 0x00007b0000027a24 */ /* 0x000fe200078e0202 */
[----:B------:R-:W-:-:S04]  /*0690*/  LEA R8, P0, R6, c[0x0][0x1d0], 0x1 ;  /* 0x0000740006087a11 */ /* 0x000fc800078008ff */
[----:B------:R-:W-:-:S04]  /*06a0*/  IADD3 R2, R7, R2, RZ ;  /* 0x0000000207027210 */ /* 0x000fc80007ffe0ff */
[----:B------:R-:W-:-:S05]  /*06b0*/  LEA.HI.X R9, R6, c[0x0][0x1d4], R2, 0x1, P0 ;  /* 0x0000750006097a11 */ /* 0x000fca00000f0c02 */
[----:B------:R1:W-:Y:S02]  /*06c0*/  STG.E.128 [R8.64], RZ ;  /* 0x000000ff08007986 */ /* 0x0003e4000c101d06 */
.L_x_674:
[----:B------:R-:W-:Y:S05]  /*06d0*/  BSYNC B0 ;  /* 0x0000000000007941 */ /* 0x000fea0003800000 */
.L_x_673:
[----:B------:R-:W-:Y:S01]  /*06e0*/  IADD3 R2, R0, 0x20, RZ ;  /* 0x0000002000027810 */ /* 0x000fe20007ffe0ff */
[----:B------:R-:W-:Y:S03]  /*06f0*/  BSSY B0, `(.L_x_675) ;  /* 0x000000f000007945 */ /* 0x000fe60003800000 */
[CC--:B------:R-:W-:Y:S02]  /*0700*/  ISETP.GE.OR P1, PT, R2.reuse, R218.reuse, P1 ;  /* 0x000000da0200720c */ /* 0x0c0fe40000f26670 */
[----:B------:R-:W-:-:S11]  /*0710*/  ISETP.GE.AND P0, PT, R2, R218, PT ;  /* 0x000000da0200720c */ /* 0x000fd60003f06270 */
[----:B------:R-:W-:Y:S05]  /*0720*/  @P1 BRA `(.L_x_676) ;  /* 0x000000b000001947 */ /* 0x000fea0003800000 */
[----:B------:R-:W-:Y:S01]  /*0730*/  IADD3 R4, P1, R0, 0x20, RZ ;  /* 0x0000002000047810 */ /* 0x000fe20007f3e0ff */
[----:B------:R-:W-:Y:S01]  /*0740*/  IMAD.MOV.U32 R6, RZ, RZ, R10 ;  /* 0x000000ffff067224 */ /* 0x000fe200078e000a */
[----:B------:R-:W-:-:S03]  /*0750*/  MOV R7, R5 ;  /* 0x0000000500077202 */ /* 0x000fc60000000f00 */
[----:B------:R-:W-:Y:S02]  /*0760*/  IMAD.X R2, RZ, RZ, R3, P1 ;  /* 0x000000ffff027224 */ /* 0x000fe400008e0603 */
[----:B------:R-:W-:-:S04]  /*0770*/  IMAD.WIDE.U32 R6, R4, c[0x0][0x1e8], R6 ;  /* 0x00007a0004067a25 */ /* 0x000fc800078e0006 */
[----:B------:R-:W-:-:S04]  /*0780*/  IMAD R2, R2, c[0x0][0x1e8], RZ ;  /* 0x00007a0002027a24 */ /* 0x000fc800078e02ff */
[----:B------:R-:W-:Y:S01]  /*0790*/  IMAD R2, R4, c[0x0][0x1ec], R2 ;  /* 0x00007b0004027a24 */ /* 0x000fe200078e0202 */
[----:B------:R-:W-:-:S04]  /*07a0*/  LEA R4, P1, R6, c[0x0][0x1d0], 0x1 ;  /* 0x0000740006047a11 */ /* 0x000fc800078208ff */
[----:B------:R-:W-:-:S04]  /*07b0*/  IADD3 R2, R7, R2, RZ ;  /* 0x0000000207027210 */ /* 0x000fc80007ffe0ff */
[----:B------:R-:W-:-:S05]  /*07c0*/  LEA.HI.X R5, R6, c[0x0][0x1d4], R2, 0x1, P1 ;  /* 0x0000750006057a11 */ /* 0x000fca00008f0c02 */
[----:B------:R2:W-:Y:S02]  /*07d0*/  STG.E.128 [R4.64], RZ ;  /* 0x000000ff04007986 */ /* 0x0005e4000c101d06 */
.L_x_676:
[----:B------:R-:W-:Y:S05]  /*07e0*/  BSYNC B0 ;  /* 0x0000000000007941 */ /* 0x000fea0003800000 */
.L_x_675:
[C---:B------:R-:W-:Y:S02]  /*07f0*/  ISETP.NE.AND P2, PT, R14.reuse, RZ, PT ;  /* 0x000000ff0e00720c */ /* 0x040fe40003f45270 */
[----:B------:R-:W-:Y:S02]  /*0800*/  ISETP.NE.OR P0, PT, R14, RZ, P0 ;  /* 0x000000ff0e00720c */ /* 0x000fe40000705670 */
[----:B------:R-:W-:Y:S02]  /*0810*/  ISETP.GE.OR P2, PT, R0, R218, P2 ;  /* 0x000000da0000720c */ /* 0x000fe40001746670 */
[----:B------:R-:W-:-:S04]  /*0820*/  IADD3 R0, P1, R26, R0, RZ ;  /* 0x000000001a007210 */ /* 0x000fc80007f3e0ff */
[----:B------:R-:W-:Y:S02]  /*0830*/  LEA.HI.X.SX32 R3, R26, R3, 0x1, P1 ;  /* 0x000000031a037211 */ /* 0x000fe400008f0eff */
[----:B------:R-:W-:-:S04]  /*0840*/  LEA R2, P1, R0, c[0x0][0x200], 0x2 ;  /* 0x0000800000027a11 */ /* 0x000fc800078210ff */
[----:B------:R-:W-:Y:S01]  /*0850*/  LEA.HI.X R3, R0, c[0x0][0x204], R3, 0x2, P1 ;  /* 0x0000810000037a11 */ /* 0x000fe200008f1403 */
[----:B------:R-:W-:-:S05]  /*0860*/  @!P2 IMAD.MOV.U32 R0, RZ, RZ, 0x7f800000 ;  /* 0x7f800000ff00a424 */ /* 0x000fca00078e00ff */
[----:B------:R3:W-:Y:S01]  /*0870*/  @!P2 STG.E [R2.64], R0 ;  /* 0x000000000200a986 */ /* 0x0007e2000c101906 */
[----:B------:R-:W-:Y:S05]  /*0880*/  @P0 EXIT ;  /* 0x000000000000094d */ /* 0x000fea0003800000 */
[----:B---3--:R-:W-:-:S05]  /*0890*/  MOV R0, 0x7f800000 ;  /* 0x7f80000000007802 */ /* 0x008fca0000000f00 */
[----:B------:R-:W-:Y:S01]  /*08a0*/  STG.E [R2.64+0x80], R0 ;  /* 0x0000800002007986 */ /* 0x000fe2000c101906 */
[----:B------:R-:W-:Y:S05]  /*08b0*/  EXIT ;  /* 0x000000000000794d */ /* 0x000fea0003800000 */
.L_x_672:
[----:B-1----:R-:W-:Y:S01]  /*08c0*/  ISETP.NE.U32.AND P0, PT, RZ, c[0x0][0x2b8], PT ;  /* 0x0000ae00ff007a0c */ /* 0x002fe20003f05070 */
[----:B------:R-:W-:Y:S01]  /*08d0*/  IMAD.MOV.U32 R2, RZ, RZ, R4 ;  /* 0x000000ffff027224 */ /* 0x000fe200078e0004 */
[----:B------:R-:W-:Y:S02]  /*08e0*/  ISETP.NE.U32.AND P1, PT, RZ, c[0x0][0x2c0], PT ;  /* 0x0000b000ff007a0c */ /* 0x000fe40003f25070 */
[----:B------:R-:W-:Y:S02]  /*08f0*/  ISETP.NE.AND.EX P0, PT, RZ, c[0x0][0x2bc], PT, P0 ;  /* 0x0000af00ff007a0c */ /* 0x000fe40003f05300 */
[----:B------:R-:W-:-:S11]  /*0900*/  ISETP.NE.AND.EX P1, PT, RZ, c[0x0][0x2c4], PT, P1 ;  /* 0x0000b100ff007a0c */ /* 0x000fd60003f25310 */
[----:B------:R-:W-:Y:S02]  /*0910*/  @P0 IMAD.WIDE R10, R4, R0, c[0x0][0x2b8] ;  /* 0x0000ae00040a0625 */ /* 0x000fe400078e0200 */
[----:B------:R-:W-:-:S03]  /*0920*/  @P1 SHF.R.S32.HI R0, RZ, 0x1f, R4 ;  /* 0x0000001fff001819 */ /* 0x000fc60000011404 */
[----:B------:R1:W5:Y:S01]  /*0930*/  @P0 LDG.E R2, [R10.64] ;  /* 0x000000060a020981 */ /* 0x000362000c1e1900 */
[----:B------:R-:W-:Y:S01]  /*0940*/  CS2R R226, SRZ ;  /* 0x0000000000e27805 */ /* 0x000fe2000001ff00 */
[----:B------:R-:W-:Y:S01]  /*0950*/  @P1 IMAD R0, R0, c[0x0][0x2c8], RZ ;  /* 0x0000b20000001a24 */ /* 0x000fe200078e02ff */
[----:B------:R-:W-:Y:S02]  /*0960*/  PLOP3.LUT P6, PT, PT, PT, PT, 0x8, 0x0 ;  /* 0x000000000000781c */ /* 0x000fe40003fce170 */
[----:B------:R-:W-:Y:S01]  /*0970*/  IABS R5, c[0x0][0x2d0] ;  /* 0x0000b40000057a13 */ /* 0x000fe20000000000 */
[C---:B------:R-:W-:Y:S02]  /*0980*/  @P1 IMAD R0, R4.reuse, c[0x0][0x2cc], R0 ;  /* 0x0000b30004001a24 */ /* 0x040fe400078e0200 */
[----:B-1----:R-:W-:-:S04]  /*0990*/  @P1 IMAD.WIDE.U32 R10, R4, c[0x0][0x2c8], RZ ;  /* 0x0000b200040a1a25 */ /* 0x002fc800078e00ff */
[----:B------:R-:W-:Y:S01]  /*09a0*/  @P1 IMAD.IADD R0, R11, 0x1, R0 ;  /* 0x000000010b001824 */ /* 0x000fe200078e0200 */
[----:B------:R-:W-:-:S04]  /*09b0*/  @P1 LEA R226, P0, R10, c[0x0][0x2c0], 0x2 ;  /* 0x0000b0000ae21a11 */ /* 0x000fc800078010ff */
[----:B------:R-:W-:-:S04]  /*09c0*/  @P1 SHF.L.U64.HI R0, R10, 0x2, R0 ;  /* 0x000000020a001819 */ /* 0x000fc80000010200 */
[----:B------:R-:W-:Y:S02]  /*09d0*/  @P1 IADD3.X R227, R0, c[0x0][0x2c4], RZ, P0, !PT ;  /* 0x0000b10000e31a10 */ /* 0x000fe400007fe4ff */
[----:B------:R-:W-:-:S04]  /*09e0*/  @P1 ISETP.NE.U32.AND P0, PT, R226, RZ, PT ;  /* 0x000000ffe200120c */ /* 0x000fc80003f05070 */
[----:B------:R-:W-:-:S13]  /*09f0*/  @P1 ISETP.NE.AND.EX P6, PT, R227, RZ, PT, P0 ;  /* 0x000000ffe300120c */ /* 0x000fda0003fc5300 */
[----:B------:R-:W-:Y:S05]  /*0a00*/  @!P6 BRA `(.L_x_677) ;  /* 0x000004a00000e947 */ /* 0x000fea0003800000 */
[----:B------:R-:W1:Y:S01]  /*0a10*/  I2F.RP R6, R5 ;  /* 0x0000000500067306 */ /* 0x000e620000209400 */
[----:B------:R-:W-:-:S04]  /*0a20*/  LEA R200, R154, 0xffffff00, 0x8 ;  /* 0xffffff009ac87811 */ /* 0x000fc800078e40ff */
[----:B------:R-:W-:-:S03]  /*0a30*/  IABS R0, R200 ;  /* 0x000000c800007213 */ /* 0x000fc60000000000 */
[----:B-1----:R-:W1:Y:S02]  /*0a40*/  MUFU.RCP R6, R6 ;  /* 0x0000000600067308 */ /* 0x002e640000001000 */
[----:B-1----:R-:W-:-:S06]  /*0a50*/  IADD3 R6, R6, 0xffffffe, RZ ;  /* 0x0ffffffe06067810 */ /* 0x002fcc0007ffe0ff */
[----:B------:R-:W1:Y:S02]  /*0a60*/  F2I.FTZ.U32.TRUNC.NTZ R7, R6 ;  /* 0x0000000600077305 */ /* 0x000e64000021f000 */
[----:B-1---5:R-:W-:Y:S02]  /*0a70*/  IMAD.MOV R2, RZ, RZ, -R7 ;  /* 0x000000ffff027224 */ /* 0x022fe400078e0a07 */
[----:B------:R-:W-:Y:S02]  /*0a80*/  IMAD.MOV.U32 R6, RZ, RZ, RZ ;  /* 0x000000ffff067224 */ /* 0x000fe400078e00ff */
[----:B------:R-:W-:-:S04]  /*0a90*/  IMAD R2, R2, R5, RZ ;  /* 0x0000000502027224 */ /* 0x000fc800078e02ff */
[----:B------:R-:W-:Y:S01]  /*0aa0*/  IMAD.HI.U32 R3, R7, R2, R6 ;  /* 0x0000000207037227 */ /* 0x000fe200078e0006 */
[----:B------:R-:W-:-:S05]  /*0ab0*/  MOV R2, R0 ;  /* 0x0000000000027202 */ /* 0x000fca0000000f00 */
[----:B------:R-:W-:-:S04]  /*0ac0*/  IMAD.HI.U32 R3, R3, R2, RZ ;  /* 0x0000000203037227 */ /* 0x000fc800078e00ff */
[----:B------:R-:W-:-:S04]  /*0ad0*/  IMAD.MOV R0, RZ, RZ, -R3 ;  /* 0x000000ffff007224 */ /* 0x000fc800078e0a03 */
[----:B------:R-:W-:-:S05]  /*0ae0*/  IMAD R0, R5, R0, R2 ;  /* 0x0000000005007224 */ /* 0x000fca00078e0202 */
[----:B------:R-:W-:-:S13]  /*0af0*/  ISETP.GT.U32.AND P1, PT, R5, R0, PT ;  /* 0x000000000500720c */ /* 0x000fda0003f24070 */
[-C--:B------:R-:W-:Y:S02]  /*0b00*/  @!P1 IADD3 R0, R0, -R5.reuse, RZ ;  /* 0x8000000500009210 */ /* 0x080fe40007ffe0ff */
[----:B------:R-:W-:Y:S02]  /*0b10*/  @!P1 IADD3 R3, R3, 0x1, RZ ;  /* 0x0000000103039810 */ /* 0x000fe40007ffe0ff */
[----:B------:R-:W-:Y:S02]  /*0b20*/  ISETP.GE.U32.AND P2, PT, R0, R5, PT ;  /* 0x000000050000720c */ /* 0x000fe40003f46070 */
[----:B------:R-:W-:Y:S02]  /*0b30*/  LOP3.LUT R0, R200, c[0x0][0x2d0], RZ, 0x3c, !PT ;  /* 0x0000b400c8007a12 */ /* 0x000fe400078e3cff */
[----:B------:R-:W-:Y:S02]  /*0b40*/  ISETP.NE.AND P1, PT, RZ, c[0x0][0x2d0], PT ;  /* 0x0000b400ff007a0c */ /* 0x000fe40003f25270 */
[----:B------:R-:W-:-:S07]  /*0b50*/  ISETP.GE.AND P0, PT, R0, RZ, PT ;  /* 0x000000ff0000720c */ /* 0x000fce0003f06270 */
[----:B------:R-:W-:-:S05]  /*0b60*/  @P2 IADD3 R3, R3, 0x1, RZ ;  /* 0x0000000103032810 */ /* 0x000fca0007ffe0ff */
[----:B------:R-:W-:-:S05]  /*0b70*/  IMAD.MOV.U32 R2, RZ, RZ, R3 ;  /* 0x000000ffff027224 */ /* 0x000fca00078e0003 */
[----:B------:R-:W-:Y:S02]  /*0b80*/  @!P0 IADD3 R2, -R2, RZ, RZ ;  /* 0x000000ff02028210 */ /* 0x000fe40007ffe1ff */
[----:B------:R-:W-:-:S05]  /*0b90*/  @!P1 LOP3.LUT R2, RZ, c[0x0][0x2d0], RZ, 0x33, !PT ;  /* 0x0000b400ff029a12 */ /* 0x000fca00078e33ff */
[----:B------:R-:W-:-:S06]  /*0ba0*/  IMAD.WIDE R16, R2, 0x4, R226 ;  /* 0x0000000402107825 */ /* 0x000fcc00078e02e2 */
[----:B------:R-:W2:Y:S01]  /*0bb0*/  LDG.E R16, [R16.64] ;  /* 0x0000000610107981 */ /* 0x000ea2000c1e1900 */
[----:B------:R-:W-:Y:S02]  /*0bc0*/  IABS R0, c[0x0][0x1c8] ;  /* 0x0000720000007a13 */ /* 0x000fe40000000000 */
[----:B------:R-:W-:Y:S02]  /*0bd0*/  IADD3 R2, -R2, RZ, RZ ;  /* 0x000000ff02027210 */ /* 0x000fe40007ffe1ff */
[----:B------:R-:W1:Y:S03]  /*0be0*/  I2F.RP R10, R0 ;  /* 0x00000000000a7306 */ /* 0x000e660000209400 */
[----:B------:R-:W-:-:S05]  /*0bf0*/  IMAD R200, R2, c[0x0][0x2d0], R200 ;  /* 0x0000b40002c87a24 */ /* 0x000fca00078e02c8 */
[----:B-1----:R-:W1:Y:S02]  /*0c00*/  MUFU.RCP R10, R10 ;  /* 0x0000000a000a7308 */ /* 0x002e640000001000 */
[----:B-1----:R-:W-:-:S06]  /*0c10*/  IADD3 R10, R10, 0xffffffe, RZ ;  /* 0x0ffffffe0a0a7810 */ /* 0x002fcc0007ffe0ff */
[----:B------:R-:W1:Y:S02]  /*0c20*/  F2I.FTZ.U32.TRUNC.NTZ R11, R10 ;  /* 0x0000000a000b7305 */ /* 0x000e64000021f000 */
[----:B-1----:R-:W-:Y:S01]  /*0c30*/  IMAD.MOV R3, RZ, RZ, -R11 ;  /* 0x000000ffff037224 */ /* 0x002fe200078e0a0b */
[----:B------:R-:W-:-:S03]  /*0c40*/  MOV R10, RZ ;  /* 0x000000ff000a7202 */ /* 0x000fc60000000f00 */
[----:B------:R-:W-:Y:S01]  /*0c50*/  IMAD R6, R3, R0, RZ ;  /* 0x0000000003067224 */ /* 0x000fe200078e02ff */
[----:B------:R-:W-:-:S03]  /*0c60*/  IABS R3, R8 ;  /* 0x0000000800037213 */ /* 0x000fc60000000000 */
[----:B------:R-:W-:-:S04]  /*0c70*/  IMAD.HI.U32 R6, R11, R6, R10 ;  /* 0x000000060b067227 */ /* 0x000fc800078e000a */
[----:B------:R-:W-:-:S04]  /*0c80*/  IMAD.MOV.U32 R7, RZ, RZ, R3 ;  /* 0x000000ffff077224 */ /* 0x000fc800078e0003 */
[----:B------:R-:W-:-:S05]  /*0c90*/  IMAD.HI.U32 R6, R6, R7, RZ ;  /* 0x0000000706067227 */ /* 0x000fca00078e00ff */
[----:B------:R-:W-:-:S05]  /*0ca0*/  IADD3 R3, -R6, RZ, RZ ;  /* 0x000000ff06037210 */ /* 0x000fca0007ffe1ff */
[----:B------:R-:W-:-:S05]  /*0cb0*/  IMAD R3, R0, R3, R7 ;  /* 0x0000000300037224 */ /* 0x000fca00078e0207 */
[----:B------:R-:W-:-:S13]  /*0cc0*/  ISETP.GT.U32.AND P0, PT, R0, R3, PT ;  /* 0x000000030000720c */ /* 0x000fda0003f04070 */
[----:B------:R-:W-:Y:S01]  /*0cd0*/  @!P0 IMAD.IADD R3, R3, 0x1, -R0 ;  /* 0x0000000103038824 */ /* 0x000fe200078e0a00 */
[----:B------:R-:W-:-:S04]  /*0ce0*/  @!P0 IADD3 R6, R6, 0x1, RZ ;  /* 0x0000000106068810 */ /* 0x000fc80007ffe0ff */
[----:B------:R-:W-:Y:S02]  /*0cf0*/  ISETP.GE.U32.AND P1, PT, R3, R0, PT ;  /* 0x000000000300720c */ /* 0x000fe40003f26070 */
[----:B------:R-:W-:-:S04]  /*0d00*/  LOP3.LUT R0, R8, c[0x0][0x1c8], RZ, 0x3c, !PT ;  /* 0x0000720008007a12 */ /* 0x000fc800078e3cff */
[----:B------:R-:W-:Y:S02]  /*0d10*/  ISETP.GE.AND P0, PT, R0, RZ, PT ;  /* 0x000000ff0000720c */ /* 0x000fe40003f06270 */
[----:B------:R-:W-:-:S05]  /*0d20*/  SHF.R.S32.HI R0, RZ, 0x1f, R200 ;  /* 0x0000001fff007819 */ /* 0x000fca00000114c8 */
[----:B------:R-:W-:Y:S01]  /*0d30*/  @P1 IADD3 R6, R6, 0x1, RZ ;  /* 0x0000000106061810 */ /* 0x000fe20007ffe0ff */
[----:B------:R-:W-:Y:S01]  /*0d40*/  IMAD R2, R0, c[0x0][0x198], RZ ;  /* 0x0000660000027a24 */ /* 0x000fe200078e02ff */
[----:B------:R-:W-:-:S03]  /*0d50*/  ISETP.NE.AND P1, PT, RZ, c[0x0][0x1c8], PT ;  /* 0x00007200ff007a0c */ /* 0x000fc60003f25270 */
[----:B------:R-:W-:Y:S02]  /*0d60*/  IMAD R2, R200, c[0x0][0x19c], R2 ;  /* 0x00006700c8027a24 */ /* 0x000fe400078e0202 */
[----:B------:R-:W-:-:S08]  /*0d70*/  @!P0 IMAD.MOV R6, RZ, RZ, -R6 ;  /* 0x000000ffff068224 */ /* 0x000fd000078e0a06 */
[----:B------:R-:W-:Y:S02]  /*0d80*/  @!P1 LOP3.LUT R6, RZ, c[0x0][0x1c8], RZ, 0x33, !PT ;  /* 0x00007200ff069a12 */ /* 0x000fe400078e33ff */
[----:B--2---:R-:W-:Y:S01]  /*0d90*/  SHF.R.S32.HI R7, RZ, 0x1f, R16 ;  /* 0x0000001fff077819 */ /* 0x004fe20000011410 */
[----:B------:R-:W-:-:S04]  /*0da0*/  IMAD.WIDE.U32 R10, R16, c[0x0][0x180], RZ ;  /* 0x00006000100a7a25 */ /* 0x000fc800078e00ff */
[C---:B------:R-:W-:Y:S02]  /*0db0*/  IMAD R3, R7.reuse, c[0x0][0x180], RZ ;  /* 0x0000600007037a24 */ /* 0x040fe400078e02ff */
[----:B------:R-:W-:Y:S02]  /*0dc0*/  IMAD R7, R7, c[0x0][0x188], RZ ;  /* 0x0000620007077a24 */ /* 0x000fe400078e02ff */
[C---:B------:R-:W-:Y:S02]  /*0dd0*/  IMAD R3, R16.reuse, c[0x0][0x184], R3 ;  /* 0x0000610010037a24 */ /* 0x040fe400078e0203 */
[C---:B------:R-:W-:Y:S02]  /*0de0*/  IMAD R7, R16.reuse, c[0x0][0x18c], R7 ;  /* 0x0000630010077a24 */ /* 0x040fe400078e0207 */
[----:B------:R-:W-:Y:S01]  /*0df0*/  IMAD.WIDE.U32 R16, R16, c[0x0][0x188], RZ ;  /* 0x0000620010107a25 */ /* 0x000fe200078e00ff */
[----:B------:R-:W-:Y:S02]  /*0e00*/  IADD3 R11, R11, R3, RZ ;  /* 0x000000030b0b7210 */ /* 0x000fe40007ffe0ff */
[----:B------:R-:W-:Y:S01]  /*0e10*/  SHF.R.S32.HI R3, RZ, 0x1f, R6 ;  /* 0x0000001fff037819 */ /* 0x000fe20000011406 */
[----:B------:R-:W-:Y:S01]  /*0e20*/  IMAD.IADD R7, R17, 0x1, R7 ;  /* 0x0000000111077824 */ /* 0x000fe200078e0207 */
[----:B------:R-:W-:Y:S01]  /*0e30*/  MOV R18, R16 ;  /* 0x0000001000127202 */ /* 0x000fe20000000f00 */
[----:B------:R-:W-:-:S04]  /*0e40*/  IMAD.WIDE.U32 R30, R200, c[0x0][0x198], R10 ;  /* 0x00006600c81e7a25 */ /* 0x000fc800078e000a */
[----:B------:R-:W-:Y:S02]  /*0e50*/  IMAD.IADD R31, R31, 0x1, R2 ;  /* 0x000000011f1f7824 */ /* 0x000fe400078e0202 */
[----:B------:R-:W-:Y:S02]  /*0e60*/  IMAD R11, R3, c[0x0][0x1b0], RZ ;  /* 0x00006c00030b7a24 */ /* 0x000fe400078e02ff */
[----:B------:R-:W-:-:S04]  /*0e70*/  IMAD.WIDE.U32 R30, R6, c[0x0][0x1b0], R30 ;  /* 0x00006c00061e7a25 */ /* 0x000fc800078e001e */
[----:B------:R-:W-:-:S05]  /*0e80*/  IMAD R11, R6, c[0x0][0x1b4], R11 ;  /* 0x00006d00060b7a24 */ /* 0x000fca00078e020b */
[----:B------:R-:W-:Y:S01]  /*0e90*/  IADD3 R11, R31, R11, RZ ;  /* 0x0000000b1f0b7210 */ /* 0x000fe20007ffe0ff */
[----:B------:R-:W-:Y:S05]  /*0ea0*/  BRA `(.L_x_678) ;  /* 0x0000044000007947 */ /* 0x000fea0003800000 */
.L_x_677:
[----:B------:R-:W-:-:S13]  /*0eb0*/  ISETP.NE.AND P3, PT, R7, -0x1, PT ;  /* 0xffffffff0700780c */ /* 0x000fda0003f65270 */
[----:B------:R-:W-:-:S05]  /*0ec0*/  @P3 IADD3 R3, R9, R7, RZ ;  /* 0x0000000709033210 */ /* 0x000fca0007ffe0ff */
[----:B------:R-:W-:-:S04]  /*0ed0*/  @P3 IMAD.WIDE.U32 R10, R3, c[0x0][0x198], RZ ;  /* 0x00006600030a3a25 */ /* 0x000fc800078e00ff */
[----:B------:R-:W-:Y:S01]  /*0ee0*/  @P3 IMAD R3, R3, c[0x0][0x19c], R11 ;  /* 0x0000670003033a24 */ /* 0x000fe200078e020b */
[----:B------:R-:W-:Y:S05]  /*0ef0*/  @P3 BRA `(.L_x_679) ;  /* 0x000000a000003947 */ /* 0x000fea0003800000 */
[----:B------:R-:W-:Y:S01]  /*0f00*/  SHF.R.S32.HI R3, RZ, 0x1f, R9 ;  /* 0x0000001fff037819 */ /* 0x000fe20000011409 */
[----:B------:R-:W-:Y:S01]  /*0f10*/  IMAD.WIDE.U32 R10, R9, c[0x0][0x198], RZ ;  /* 0x00006600090a7a25 */ /* 0x000fe200078e00ff */
[----:B-----5:R-:W-:-:S03]  /*0f20*/  SHF.R.S32.HI R0, RZ, 0x1f, R2 ;  /* 0x0000001fff007819 */ /* 0x020fc60000011402 */
[----:B------:R-:W-:Y:S02]  /*0f30*/  IMAD R3, R3, c[0x0][0x198], RZ ;  /* 0x0000660003037a24 */ /* 0x000fe400078e02ff */
[----:B------:R-:W-:Y:S02]  /*0f40*/  IMAD R0, R0, c[0x0][0x180], RZ ;  /* 0x0000600000007a24 */ /* 0x000fe400078e02ff */
[----:B------:R-:W-:Y:S02]  /*0f50*/  IMAD R3, R9, c[0x0][0x19c], R3 ;  /* 0x0000670009037a24 */ /* 0x000fe400078e0203 */
[----:B------:R-:W-:-:S03]  /*0f60*/  IMAD R0, R2, c[0x0][0x184], R0 ;  /* 0x0000610002007a24 */ /* 0x000fc600078e0200 */
[----:B------:R-:W-:-:S05]  /*0f70*/  IADD3 R11, R11, R3, RZ ;  /* 0x000000030b0b7210 */ /* 0x000fca0007ffe0ff */
[----:B------:R-:W-:-:S05]  /*0f80*/  IMAD.WIDE.U32 R10, R2, c[0x0][0x180], R10 ;  /* 0x00006000020a7a25 */ /* 0x000fca00078e000a */
[----:B------:R-:W-:Y:S02]  /*0f90*/  IADD3 R3, R11, R0, RZ ;  /* 0x000000000b037210 */ /* 0x000fe40007ffe0ff */
.L_x_679:
[----:B------:R-:W-:Y:S01]  /*0fa0*/  IABS R11, c[0x0][0x1c8] ;  /* 0x00007200000b7a13 */ /* 0x000fe20000000000 */
[----:B------:R-:W-:Y:S01]  /*0fb0*/  @P3 IMAD.IADD R7, R9, 0x1, R7 ;  /* 0x0000000109073824 */ /* 0x000fe200078e0207 */
[----:B------:R-:W-:Y:S02]  /*0fc0*/  LEA R200, R154, 0xffffff00, 0x8 ;  /* 0xffffff009ac87811 */ /* 0x000fe400078e40ff */
[----:B------:R-:W1:Y:S01]  /*0fd0*/  I2F.RP R16, R11 ;  /* 0x0000000b00107306 */ /* 0x000e620000209400 */
[----:B------:R-:W-:-:S04]  /*0fe0*/  @P3 IMAD.WIDE.U32 R18, R7, c[0x0][0x1a0], RZ ;  /* 0x0000680007123a25 */ /* 0x000fc800078e00ff */
[----:B------:R-:W-:-:S03]  /*0ff0*/  @P3 IMAD R7, R7, c[0x0][0x1a4], R19 ;  /* 0x0000690007073a24 */ /* 0x000fc600078e0213 */
[----:B-1----:R-:W1:Y:S02]  /*1000*/  MUFU.RCP R16, R16 ;  /* 0x0000001000107308 */ /* 0x002e640000001000 */
[----:B-1----:R-:W-:-:S06]  /*1010*/  IADD3 R16, R16, 0xffffffe, RZ ;  /* 0x0ffffffe10107810 */ /* 0x002fcc0007ffe0ff */
[----:B------:R-:W1:Y:S02]  /*1020*/  F2I.FTZ.U32.TRUNC.NTZ R17, R16 ;  /* 0x0000001000117305 */ /* 0x000e64000021f000 */
[----:B-1----:R-:W-:Y:S02]  /*1030*/  IMAD.MOV R0, RZ, RZ, -R17 ;  /* 0x000000ffff007224 */ /* 0x002fe400078e0a11 */
[----:B------:R-:W-:Y:S02]  /*1040*/  IMAD.MOV.U32 R16, RZ, RZ, RZ ;  /* 0x000000ffff107224 */ /* 0x000fe400078e00ff */
[----:B------:R-:W-:Y:S01]  /*1050*/  IMAD R6, R0, R11, RZ ;  /* 0x0000000b00067224 */ /* 0x000fe200078e02ff */
[----:B------:R-:W-:-:S03]  /*1060*/  IABS R0, R8 ;  /* 0x0000000800007213 */ /* 0x000fc60000000000 */
        /* <DEDUP_REMOVED lines=11> */
[----:B------:R-:W-:-:S02]  /*1120*/  ISETP.GE.AND P1, PT, R0, RZ, PT ;  /* 0x000000ff0000720c */ /* 0x000fc40003f26270 */
[----:B------:R-:W-:Y:S02]  /*1130*/  SHF.R.S32.HI R0, RZ, 0x1f, R200 ;  /* 0x0000001fff007819 */ /* 0x000fe400000114c8 */
[----:B------:R-:W-:-:S03]  /*1140*/  MOV R11, R3 ;  /* 0x00000003000b7202 */ /* 0x000fc60000000f00 */
[----:B------:R-:W-:Y:S01]  /*1150*/  @P2 IADD3 R6, R6, 0x1, RZ ;  /* 0x0000000106062810 */ /* 0x000fe20007ffe0ff */
[----:B------:R-:W-:Y:S02]  /*1160*/  IMAD R13, R0, c[0x0][0x198], RZ ;  /* 0x00006600000d7a24 */ /* 0x000fe400078e02ff */
[----:B------:R-:W-:-:S04]  /*1170*/  IMAD.WIDE.U32 R10, R200, c[0x0][0x198], R10 ;  /* 0x00006600c80a7a25 */ /* 0x000fc800078e000a */
[----:B------:R-:W-:Y:S01]  /*1180*/  @!P1 IMAD.MOV R6, RZ, RZ, -R6 ;  /* 0x000000ffff069224 */ /* 0x000fe200078e0a06 */
[----:B------:R-:W-:Y:S01]  /*1190*/  @!P0 LOP3.LUT R6, RZ, c[0x0][0x1c8], RZ, 0x33, !PT ;  /* 0x00007200ff068a12 */ /* 0x000fe200078e33ff */
[----:B------:R-:W-:Y:S02]  /*11a0*/  IMAD R13, R200, c[0x0][0x19c], R13 ;  /* 0x00006700c80d7a24 */ /* 0x000fe400078e020d */
[----:B------:R-:W-:Y:S01]  /*11b0*/  IMAD.MOV.U32 R16, RZ, RZ, R10 ;  /* 0x000000ffff107224 */ /* 0x000fe200078e000a */
[----:B------:R-:W-:Y:S02]  /*11c0*/  SHF.R.S32.HI R3, RZ, 0x1f, R6 ;  /* 0x0000001fff037819 */ /* 0x000fe40000011406 */
[----:B------:R-:W-:-:S03]  /*11d0*/  IADD3 R17, R11, R13, RZ ;  /* 0x0000000d0b117210 */ /* 0x000fc60007ffe0ff */
[----:B------:R-:W-:Y:S02]  /*11e0*/  IMAD R11, R3, c[0x0][0x1b0], RZ ;  /* 0x00006c00030b7a24 */ /* 0x000fe400078e02ff */
[----:B------:R-:W-:-:S04]  /*11f0*/  IMAD.WIDE.U32 R16, R6, c[0x0][0x1b0], R16 ;  /* 0x00006c0006107a25 */ /* 0x000fc800078e0010 */
[----:B------:R-:W-:Y:S01]  /*1200*/  IMAD R11, R6, c[0x0][0x1b4], R11 ;  /* 0x00006d00060b7a24 */ /* 0x000fe200078e020b */
[----:B------:R-:W-:-:S03]  /*1210*/  MOV R30, R16 ;  /* 0x00000010001e7202 */ /* 0x000fc60000000f00 */
[----:B------:R-:W-:Y:S01]  /*1220*/  IMAD.IADD R11, R17, 0x1, R11 ;  /* 0x00000001110b7824 */ /* 0x000fe200078e020b */
        /* <DEDUP_REMOVED lines=11> */
[----:B------:R-:W-:Y:S02]  /*12e0*/  MOV R18, R16 ;  /* 0x0000001000127202 */ /* 0x000fe40000000f00 */
.L_x_678:
[----:B------:R-:W-:Y:S01]  /*12f0*/  ISETP.NE.AND P0, PT, R214, -0x1, PT ;  /* 0xffffffffd600780c */ /* 0x000fe20003f05270 */
[----:B------:R-:W-:Y:S01]  /*1300*/  IMAD R3, R3, c[0x0][0x1b8], RZ ;  /* 0x00006e0003037a24 */ /* 0x000fe200078e02ff */
[----:B------:R-:W-:Y:S01]  /*1310*/  SHF.R.S32.HI R20, RZ, 0x1f, R14 ;  /* 0x0000001fff147819 */ /* 0x000fe2000001140e */
[----:B------:R-:W-:Y:S01]  /*1320*/  BSSY B0, `(.L_x_680) ;  /* 0x000005a000007945 */ /* 0x000fe20003800000 */
[----:B------:R-:W-:Y:S01]  /*1330*/  SHF.R.S32.HI R10, RZ, 0x1f, R8 ;  /* 0x0000001fff0a7819 */ /* 0x000fe20000011408 */
[----:B------:R-:W-:Y:S01]  /*1340*/  IMAD R3, R6, c[0x0][0x1bc], R3 ;  /* 0x00006f0006037a24 */ /* 0x000fe200078e0203 */
[CC--:B------:R-:W-:Y:S02]  /*1350*/  LEA.HI R217, R20.reuse, R14.reuse, RZ, 0x2 ;  /* 0x0000000e14d97211 */ /* 0x0c0fe400078f10ff */
[----:B------:R-:W-:Y:S01]  /*1360*/  LEA.HI R17, R20, R14, RZ, 0x3 ;  /* 0x0000000e14117211 */ /* 0x000fe200078f18ff */
[----:B------:R-:W-:Y:S01]  /*1370*/  IMAD R10, R10, c[0x0][0x1a8], RZ ;  /* 0x00006a000a0a7a24 */ /* 0x000fe200078e02ff */
[----:B------:R-:W-:-:S02]  /*1380*/  LOP3.LUT R220, R217, 0xfffffffc, RZ, 0xc0, !PT ;  /* 0xfffffffcd9dc7812 */ /* 0x000fc400078ec0ff */
[----:B------:R-:W-:Y:S01]  /*1390*/  SHF.R.S32.HI R25, RZ, 0x3, R17 ;  /* 0x00000003ff197819 */ /* 0x000fe20000011411 */
[----:B------:R-:W-:Y:S01]  /*13a0*/  @P0 IMAD.WIDE.U32 R28, R214, c[0x0][0x190], RZ ;  /* 0x00006400d61c0a25 */ /* 0x000fe200078e00ff */
[----:B-----5:R-:W-:Y:S02]  /*13b0*/  @!P0 SHF.R.S32.HI R2, RZ, 0x1f, R4 ;  /* 0x0000001fff028819 */ /* 0x020fe40000011404 */
[----:B------:R-:W-:Y:S01]  /*13c0*/  SHF.R.S32.HI R224, RZ, 0x2, R217 ;  /* 0x00000002ffe07819 */ /* 0x000fe200000114d9 */
[----:B------:R-:W-:Y:S02]  /*13d0*/  IMAD.IADD R220, R14, 0x1, -R220 ;  /* 0x000000010edc7824 */ /* 0x000fe400078e0adc */
[----:B------:R-:W-:Y:S01]  /*13e0*/  @!P0 IMAD R2, R2, c[0x0][0x178], RZ ;  /* 0x00005e0002028a24 */ /* 0x000fe200078e02ff */
[----:B------:R-:W-:Y:S01]  /*13f0*/  LEA.HI R217, R217, R224, RZ, 0x1 ;  /* 0x000000e0d9d97211 */ /* 0x000fe200078f08ff */
[----:B------:R-:W-:Y:S01]  /*1400*/  IMAD.SHL.U32 R9, R25, 0x40, RZ ;  /* 0x0000004019097824 */ /* 0x000fe200078e00ff */
[----:B------:R-:W-:Y:S01]  /*1410*/  SHF.R.S32.HI R225, RZ, 0x1f, R224 ;  /* 0x0000001fffe17819 */ /* 0x000fe200000114e0 */
[----:B------:R-:W-:Y:S01]  /*1420*/  @!P0 IMAD.WIDE.U32 R22, R4, c[0x0][0x178], RZ ;  /* 0x00005e0004168a25 */ /* 0x000fe200078e00ff */
[----:B------:R-:W-:-:S02]  /*1430*/  LOP3.LUT R217, R217, 0x7fffffe, RZ, 0xc0, !PT ;  /* 0x07fffffed9d97812 */ /* 0x000fc400078ec0ff */
[----:B------:R-:W-:Y:S01]  /*1440*/  LOP3.LUT R9, R9, 0xc0, RZ, 0xc0, !PT ;  /* 0x000000c009097812 */ /* 0x000fe200078ec0ff */
[----:B------:R-:W-:Y:S01]  /*1450*/  @!P0 IMAD R2, R4, c[0x0][0x17c], R2 ;  /* 0x00005f0004028a24 */ /* 0x000fe200078e0202 */
[----:B------:R-:W-:Y:S01]  /*1460*/  IADD3 R200, P1, R224, R200, RZ ;  /* 0x000000c8e0c87210 */ /* 0x000fe20007f3e0ff */
[----:B------:R-:W-:Y:S02]  /*1470*/  IMAD.SHL.U32 R220, R220, 0x8, RZ ;  /* 0x00000008dcdc7824 */ /* 0x000fe400078e00ff */
[----:B------:R-:W-:Y:S01]  /*1480*/  @P0 IMAD R15, R214, c[0x0][0x194], R29 ;  /* 0x00006500d60f0a24 */ /* 0x000fe200078e021d */
[----:B------:R-:W-:Y:S01]  /*1490*/  @!P0 IADD3 R15, R23, R2, RZ ;  /* 0x00000002170f8210 */ /* 0x000fe20007ffe0ff */
[----:B------:R-:W-:Y:S01]  /*14a0*/  @!P0 IMAD.MOV.U32 R28, RZ, RZ, R22 ;  /* 0x000000ffff1c8224 */ /* 0x000fe200078e0016 */
[----:B------:R-:W-:Y:S01]  /*14b0*/  LOP3.LUT R4, R9, 0x18, R220, 0xf8, !PT ;  /* 0x0000001809047812 */ /* 0x000fe200078ef8dc */
[----:B------:R-:W-:Y:S01]  /*14c0*/  IMAD.IADD R217, R224, 0x1, -R217 ;  /* 0x00000001e0d97824 */ /* 0x000fe200078e0ad9 */
[----:B------:R-:W-:Y:S01]  /*14d0*/  SHF.R.U32.HI R9, RZ, 0x3, R9 ;  /* 0x00000003ff097819 */ /* 0x000fe20000011609 */
[----:B------:R-:W-:Y:S01]  /*14e0*/  IMAD R196, R225, c[0x0][0x198], RZ ;  /* 0x00006600e1c47a24 */ /* 0x000fe200078e02ff */
[-C--:B------:R-:W-:Y:S01]  /*14f0*/  LEA.HI R2, R20, R14.reuse, RZ, 0x5 ;  /* 0x0000000e14027211 */ /* 0x080fe200078f28ff */
[----:B------:R-:W-:Y:S01]  /*1500*/  IMAD R10, R8, c[0x0][0x1ac], R10 ;  /* 0x00006b00080a7a24 */ /* 0x000fe200078e020a */
[----:B------:R-:W-:Y:S01]  /*1510*/  LEA.HI R20, R20, R14, RZ, 0x4 ;  /* 0x0000000e14147211 */ /* 0x000fe200078f20ff */
[----:B------:R-:W-:Y:S01]  /*1520*/  IMAD R196, R224, c[0x0][0x19c], R196 ;  /* 0x00006700e0c47a24 */ /* 0x000fe200078e02c4 */
[----:B------:R-:W-:Y:S01]  /*1530*/  LOP3.LUT R9, R4, R9, RZ, 0x3c, !PT ;  /* 0x0000000904097212 */ /* 0x000fe200078e3cff */
[----:B------:R-:W-:Y:S01]  /*1540*/  IMAD.WIDE R12, R12, 0x40, R224 ;  /* 0x000000400c0c7825 */ /* 0x000fe200078e02e0 */
[----:B------:R-:W-:-:S02]  /*1550*/  IADD3 R18, P0, R220, R18, RZ ;  /* 0x00000012dc127210 */ /* 0x000fc40007f1e0ff */
[----:B------:R-:W-:Y:S02]  /*1560*/  SHF.R.S32.HI R221, RZ, 0x1f, R220 ;  /* 0x0000001fffdd7819 */ /* 0x000fe400000114dc */
[----:B------:R-:W-:Y:S02]  /*1570*/  LOP3.LUT R4, R20, 0xfffffff0, RZ, 0xc0, !PT ;  /* 0xfffffff014047812 */ /* 0x000fe400078ec0ff */
[----:B------:R-:W-:Y:S01]  /*1580*/  SHF.R.S32.HI R24, RZ, 0x5, R2 ;  /* 0x00000005ff187819 */ /* 0x000fe20000011402 */
[----:B------:R-:W-:Y:S01]  /*1590*/  IMAD.X R19, R221, 0x1, R7, P0 ;  /* 0x00000001dd137824 */ /* 0x000fe200000e0607 */
[----:B------:R-:W-:Y:S01]  /*15a0*/  IADD3.X R0, R225, R0, RZ, P1, !PT ;  /* 0x00000000e1007210 */ /* 0x000fe20000ffe4ff */
[----:B------:R-:W-:Y:S01]  /*15b0*/  IMAD.IADD R4, R14, 0x1, -R4 ;  /* 0x000000010e047824 */ /* 0x000fe200078e0a04 */
[----:B------:R-:W-:Y:S01]  /*15c0*/  IADD3 R28, P0, R220, R28, RZ ;  /* 0x0000001cdc1c7210 */ /* 0x000fe20007f1e0ff */
[----:B------:R-:W-:Y:S01]  /*15d0*/  IMAD R217, R24, 0x8, R217 ;  /* 0x0000000818d97824 */ /* 0x000fe200078e02d9 */
[----:B------:R-:W-:Y:S01]  /*15e0*/  IADD3 R30, P2, R220, R30, RZ ;  /* 0x0000001edc1e7210 */ /* 0x000fe20007f5e0ff */
[----:B------:R-:W-:Y:S01]  /*15f0*/  IMAD.WIDE.U32 R6, R6, c[0x0][0x1b8], R18 ;  /* 0x00006e0006067a25 */ /* 0x000fe200078e0012 */
[----:B------:R-:W-:-:S02]  /*1600*/  LEA.HI R19, R4, R4, RZ, 0x1 ;  /* 0x0000000404137211 */ /* 0x000fc400078f08ff */
[----:B------:R-:W-:Y:S01]  /*1610*/  LEA R217, R217, R9, 0x5 ;  /* 0x00000009d9d97211 */ /* 0x000fe200078e28ff */
[----:B------:R-:W-:Y:S01]  /*1620*/  IMAD R202, R0, c[0x0][0x1a0], RZ ;  /* 0x0000680000ca7a24 */ /* 0x000fe200078e02ff */
[--C-:B------:R-:W-:Y:S01]  /*1630*/  SHF.R.S32.HI R22, RZ, 0x1, R19.reuse ;  /* 0x00000001ff167819 */ /* 0x100fe20000011413 */
[----:B------:R-:W-:Y:S01]  /*1640*/  IMAD.IADD R0, R218, 0x1, -R26 ;  /* 0x00000001da007824 */ /* 0x000fe200078e0a1a */
[----:B------:R-:W-:Y:S01]  /*1650*/  SHF.R.S32.HI R9, RZ, 0x1f, R19 ;  /* 0x0000001fff097819 */ /* 0x000fe20000011413 */
[C---:B------:R-:W-:Y:S01]  /*1660*/  IMAD.X R29, R221.reuse, 0x1, R15, P0 ;  /* 0x00000001dd1d7824 */ /* 0x040fe200000e060f */
[----:B------:R-:W-:Y:S01]  /*1670*/  LOP3.LUT R23, R2, 0xffffffe0, RZ, 0xc0, !PT ;  /* 0xffffffe002177812 */ /* 0x000fe200078ec0ff */
[----:B------:R-:W-:Y:S01]  /*1680*/  IMAD.X R31, R221, 0x1, R11, P2 ;  /* 0x00000001dd1f7824 */ /* 0x000fe200010e060b */
[----:B------:R-:W-:Y:S01]  /*1690*/  LEA.HI R9, R9, R22, RZ, 0x2 ;  /* 0x0000001609097211 */ /* 0x000fe200078f10ff */
[----:B------:R-:W-:Y:S01]  /*16a0*/  IMAD.IADD R7, R7, 0x1, R3 ;  /* 0x0000000107077824 */ /* 0x000fe200078e0203 */
[C---:B------:R-:W-:Y:S01]  /*16b0*/  ISETP.GE.AND P0, PT, R224.reuse, R0, PT ;  /* 0x00000000e000720c */ /* 0x040fe20003f06270 */
[----:B------:R-:W-:Y:S01]  /*16c0*/  IMAD.WIDE.U32 R30, R224, c[0x0][0x198], R30 ;  /* 0x00006600e01e7a25 */ /* 0x000fe200078e001e */
[----:B------:R-:W-:-:S02]  /*16d0*/  LOP3.LUT R11, R9, 0xfffffffc, RZ, 0xc0, !PT ;  /* 0xfffffffc090b7812 */ /* 0x000fc400078ec0ff */
[----:B------:R-:W-:Y:S01]  /*16e0*/  SHF.L.U32 R217, R217, 0x1, RZ ;  /* 0x00000001d9d97819 */ /* 0x000fe200000006ff */
[----:B------:R-:W-:Y:S01]  /*16f0*/  IMAD R202, R200, c[0x0][0x1a4], R202 ;  /* 0x00006900c8ca7a24 */ /* 0x000fe200078e02ca */
[----:B------:R-:W-:Y:S01]  /*1700*/  MOV R197, R30 ;  /* 0x0000001e00c57202 */ /* 0x000fe20000000f00 */
[----:B------:R-:W-:Y:S02]  /*1710*/  IMAD.IADD R22, R22, 0x1, -R11 ;  /* 0x0000000116167824 */ /* 0x000fe400078e0a0b */
[----:B------:R-:W-:Y:S02]  /*1720*/  IMAD.MOV.U32 R2, RZ, RZ, 0x10 ;  /* 0x00000010ff027424 */ /* 0x000fe400078e00ff */
[----:B------:R-:W-:Y:S01]  /*1730*/  IMAD.WIDE.U32 R8, R8, c[0x0][0x1a8], R28 ;  /* 0x00006a0008087a25 */ /* 0x000fe200078e001c */
[----:B------:R-:W-:-:S03]  /*1740*/  LOP3.LUT P1, RZ, R22, 0x2, RZ, 0xc0, !PT ;  /* 0x0000000216ff7812 */ /* 0x000fc6000782c0ff */
[----:B------:R-:W-:Y:S01]  /*1750*/  IMAD.WIDE.U32 R200, R200, c[0x0][0x1a0], R6 ;  /* 0x00006800c8c87a25 */ /* 0x000fe200078e0006 */
[----:B------:R-:W-:-:S03]  /*1760*/  SEL R3, R2, 0xfffffff0, !P1 ;  /* 0xfffffff002037807 */ /* 0x000fc60004800000 */
[----:B------:R-:W-:Y:S02]  /*1770*/  IMAD.IADD R196, R31, 0x1, R196 ;  /* 0x000000011fc47824 */ /* 0x000fe400078e02c4 */
[----:B------:R-:W-:Y:S02]  /*1780*/  IMAD.IADD R23, R14, 0x1, -R23 ;  /* 0x000000010e177824 */ /* 0x000fe400078e0a17 */
[----:B------:R-:W-:Y:S02]  /*1790*/  IMAD.IADD R11, R9, 0x1, R10 ;  /* 0x00000001090b7824 */ /* 0x000fe400078e020a */
[----:B------:R-:W-:Y:S01]  /*17a0*/  IMAD.IADD R203, R201, 0x1, R202 ;  /* 0x00000001c9cb7824 */ /* 0x000fe200078e02ca */
[----:B------:R-:W-:Y:S05]  /*17b0*/  @P0 BRA `(.L_x_681) ;  /* 0x0000010000000947 */ /* 0x000fea0003800000 */
[----:B------:R-:W-:-:S13]  /*17c0*/  ISETP.GE.AND P0, PT, R220, c[0x0][0x220], PT ;  /* 0x00008800dc007a0c */ /* 0x000fda0003f06270 */
[----:B------:R1:W-:Y:S04]  /*17d0*/  @P0 STS [R217], RZ ;  /* 0x000000ffd9000388 */ /* 0x0003e80000000800 */
[----:B------:R1:W-:Y:S04]  /*17e0*/  @P0 STS [R217+0x4], RZ ;  /* 0x000004ffd9000388 */ /* 0x0003e80000000800 */
[----:B------:R1:W-:Y:S01]  /*17f0*/  @P0 STS.64 [R217+0x8], RZ ;  /* 0x000008ffd9000388 */ /* 0x0003e20000000a00 */
        /* <DEDUP_REMOVED lines=8> */
[----:B------:R-:W-:Y:S01]  /*1880*/  @!PT LDS RZ, [RZ] ;  /* 0x00000000fffff984 */ /* 0x000fe20000000800 */
[----:B------:R-:W-:Y:S01]  /*1890*/  @!PT LDS RZ, [RZ] ;  /* 0x00000000fffff984 */ /* 0x000fe20000000800 */
[----:B------:R-:W-:Y:S01]  /*18a0*/  @!PT LDS RZ, [RZ] ;  /* 0x00000000fffff984 */ /* 0x000fe20000000800 */
[----:B------:R2:W-:Y:S02]  /*18b0*/  LDGSTS.E.BYPASS.LTC128B.128 [R217], [R30.64] ;  /* 0x000000001ed97fae */ /* 0x0005e4000b901d46 */
.L_x_681:
[----:B------:R-:W-:Y:S05]  /*18c0*/  BSYNC B0 ;  /* 0x0000000000007941 */ /* 0x000fea0003800000 */
.L_x_680:
[----:B------:R-:W-:Y:S01]  /*18d0*/  IADD3 R6, R224, 0x20, RZ ;  /* 0x00000020e0067810 */ /* 0x000fe20007ffe0ff */
[----:B------:R-:W-:Y:S03]  /*18e0*/  BSSY B0, `(.L_x_682) ;  /* 0x0000013000007945 */ /* 0x000fe60003800000 */
[----:B------:R-:W-:-:S13]  /*18f0*/  ISETP.GE.AND P0, PT, R6, R0, PT ;  /* 0x000000000600720c */ /* 0x000fda0003f06270 */
[----:B------:R-:W-:Y:S05]  /*1900*/  @P0 BRA `(.L_x_683) ;  /* 0x0000010000000947 */ /* 0x000fea0003800000 */
[----:B------:R-:W-:-:S13]  /*1910*/  ISETP.GE.AND P0, PT, R220, c[0x0][0x220], PT ;  /* 0x00008800dc007a0c */ /* 0x000fda0003f06270 */
[----:B------:R3:W-:Y:S01]  /*1920*/  @P0 STS.128 [R217+0x800], RZ ;  /* 0x000800ffd9000388 */ /* 0x0007e20000000c00 */
[----:B------:R-:W-:Y:S05]  /*1930*/  @P0 BRA `(.L_x_683) ;  /* 0x000000d000000947 */ /* 0x000fea0003800000 */
[----:B------:R-:W-:Y:S02]  /*1940*/  IADD3 R7, P0, R12, 0x20, RZ ;  /* 0x000000200c077810 */ /* 0x000fe40007f1e0ff */
[----:B------:R-:W-:Y:S02]  /*1950*/  MOV R9, R11 ;  /* 0x0000000b00097202 */ /* 0x000fe40000000f00 */
[----:B------:R-:W-:-:S03]  /*1960*/  IADD3.X R0, RZ, R13, RZ, P0, !PT ;  /* 0x0000000dff007210 */ /* 0x000fc600007fe4ff */
[----:B------:R-:W-:-:S04]  /*1970*/  IMAD.WIDE.U32 R8, R7, c[0x0][0x190], R8 ;  /* 0x0000640007087a25 */ /* 0x000fc800078e0008 */
[----:B------:R-:W-:Y:S01]  /*1980*/  IMAD R0, R0, c[0x0][0x190], RZ ;  /* 0x0000640000007a24 */ /* 0x000fe200078e02ff */
[----:B------:R-:W-:-:S03]  /*1990*/  LEA R10, P0, R8, c[0x0][0x160], 0x1 ;  /* 0x00005800080a7a11 */ /* 0x000fc600078008ff */
[----:B------:R-:W-:-:S05]  /*19a0*/  IMAD R0, R7, c[0x0][0x194], R0 ;  /* 0x0000650007007a24 */ /* 0x000fca00078e0200 */
[----:B------:R-:W-:-:S04]  /*19b0*/  IADD3 R0, R9, R0, RZ ;  /* 0x0000000009007210 */ /* 0x000fc80007ffe0ff */
[----:B------:R-:W-:-:S05]  /*19c0*/  LEA.HI.X R11, R8, c[0x0][0x164], R0, 0x1, P0 ;  /* 0x00005900080b7a11 */ /* 0x000fca00000f0c00 */
[----:B------:R-:W-:Y:S01]  /*19d0*/  @!PT LDS RZ, [RZ] ;  /* 0x00000000fffff984 */ /* 0x000fe20000000800 */
[----:B------:R-:W-:Y:S01]  /*19e0*/  @!PT LDS RZ, [RZ] ;  /* 0x00000000fffff984 */ /* 0x000fe20000000800 */
[----:B------:R-:W-:Y:S01]  /*19f0*/  @!PT LDS RZ, [RZ] ;  /* 0x00000000fffff984 */ /* 0x000fe20000000800 */
[----:B------:R4:W-:Y:S02]  /*1a00*/  LDGSTS.E.BYPASS.LTC128B.128 [R217+0x800], [R10.64] ;  /* 0x008000000ad97fae */ /* 0x0009e4000b901d46 */
.L_x_683:
[----:B------:R-:W-:Y:S05]  /*1a10*/  BSYNC B0 ;  /* 0x0000000000007941 */ /* 0x000fea0003800000 */
.L_x_682:
[----:B------:R-:W-:Y:S01]  /*1a20*/  IADD3 R216, R154, -0x1, RZ ;  /* 0xffffffff9ad87810 */ /* 0x000fe20007ffe0ff */
[----:B------:R-:W-:Y:S04]  /*1a30*/  BSSY B0, `(.L_x_684) ;  /* 0x0000010000007945 */ /* 0x000fe80003800000 */
[----:B------:R-:W-:-:S04]  /*1a40*/  IMAD.SHL.U32 R7, R216, 0x100, RZ ;  /* 0x00000100d8077824 */ /* 0x000fc800078e00ff */
[----:B------:R-:W-:-:S05]  /*1a50*/  IMAD.IADD R0, R199, 0x1, -R7 ;  /* 0x00000001c7007824 */ /* 0x000fca00078e0a07 */
[----:B------:R-:W-:-:S13]  /*1a60*/  ISETP.GE.AND P0, PT, R224, R0, PT ;  /* 0x00000000e000720c */ /* 0x000fda0003f06270 */
[----:B------:R-:W-:Y:S05]  /*1a70*/  @P0 BRA `(.L_x_685) ;  /* 0x000000b000000947 */ /* 0x000fea0003800000 */
[----:B------:R-:W-:-:S13]  /*1a80*/  ISETP.GE.AND P0, PT, R220, c[0x0][0x220], PT ;  /* 0x00008800dc007a0c */ /* 0x000fda0003f06270 */
[----:B------:R1:W-:Y:S04]  /*1a90*/  @P0 STS [R217+0x1000], RZ ;  /* 0x001000ffd9000388 */ /* 0x0003e80000000800 */
[----:B------:R1:W-:Y:S04]  /*1aa0*/  @P0 STS [R217+0x1004], RZ ;  /* 0x001004ffd9000388 */ /* 0x0003e80000000800 */
[----:B------:R1:W-:Y:S01]  /*1ab0*/  @P0 STS.64 [R217+0x1008], RZ ;  /* 0x001008ffd9000388 */ /* 0x0003e20000000a00 */
[----:B------:R-:W-:Y:S05]  /*1ac0*/  @P0 BRA `(.L_x_685) ;  /* 0x0000006000000947 */ /* 0x000fea0003800000 */
[----:B------:R-:W-:-:S04]  /*1ad0*/  LEA R8, P0, R197, c[0x0][0x168], 0x1 ;  /* 0x00005a00c5087a11 */ /* 0x000fc800078008ff */
[----:B------:R-:W-:-:S05]  /*1ae0*/  LEA.HI.X R9, R197, c[0x0][0x16c], R196, 0x1, P0 ;  /* 0x00005b00c5097a11 */ /* 0x000fca00000f0cc4 */
[----:B------:R-:W-:Y:S01]  /*1af0*/  @!PT LDS RZ, [RZ] ;  /* 0x00000000fffff984 */ /* 0x000fe20000000800 */
[----:B------:R-:W-:Y:S01]  /*1b00*/  @!PT LDS RZ, [RZ] ;  /* 0x00000000fffff984 */ /* 0x000fe20000000800 */
[----:B------:R-:W-:Y:S01]  /*1b10*/  @!PT LDS RZ, [RZ] ;  /* 0x00000000fffff984 */ /* 0x000fe20000000800 */
[----:B------:R1:W-:Y:S04]  /*1b20*/  LDGSTS.E.BYPASS.LTC128B.128 [R217+0x1000], [R8.64] ;  /* 0x0100000008d97fae */ /* 0x0003e8000b901d46 */
.L_x_685:
[----:B------:R-:W-:Y:S05]  /*1b30*/  BSYNC B0 ;  /* 0x0000000000007941 */ /* 0x000fea0003800000 */
.L_x_684:
[----:B------:R-:W-:Y:S01]  /*1b40*/  ISETP.GE.AND P0, PT, R6, R0, PT ;  /* 0x000000000600720c */ /* 0x000fe20003f06270 */
[----:B------:R-:W-:Y:S01]  /*1b50*/  IMAD.MOV.U32 R155, RZ, RZ, c[0x0][0x198] ;  /* 0x00006600ff9b7624 */ /* 0x000fe200078e00ff */
[----:B------:R-:W-:Y:S01]  /*1b60*/  MOV R219, 0x5 ;  /* 0x0000000500db7802 */ /* 0x000fe20000000f00 */
[----:B------:R-:W-:Y:S02]  /*1b70*/  BSSY B0, `(.L_x_686) ;  /* 0x000000f000007945 */ /* 0x000fe40003800000 */
[C---:B------:R-:W-:Y:S01]  /*1b80*/  IMAD.SHL.U32 R213, R155.reuse, 0x20, RZ ;  /* 0x000000209bd57824 */ /* 0x040fe200078e00ff */
[----:B------:R-:W-:-:S07]  /*1b90*/  SHF.L.U64.HI R212, R155, R219, c[0x0][0x19c] ;  /* 0x000067009bd47619 */ /* 0x000fce00000102db */
[----:B------:R-:W-:Y:S05]  /*1ba0*/  @P0 BRA `(.L_x_687) ;  /* 0x000000b000000947 */ /* 0x000fea0003800000 */
[----:B------:R-:W-:-:S13]  /*1bb0*/  ISETP.GE.AND P0, PT, R220, c[0x0][0x220], PT ;  /* 0x00008800dc007a0c */ /* 0x000fda0003f06270 */
[----:B------:R1:W-:Y:S01]  /*1bc0*/  @P0 STS.128 [R217+0x1800], RZ ;  /* 0x001800ffd9000388 */ /* 0x0003e20000000c00 */
[----:B------:R-:W-:Y:S05]  /*1bd0*/  @P0 BRA `(.L_x_687) ;  /* 0x0000008000000947 */ /* 0x000fea0003800000 */
[----:B-1----:R-:W-:-:S05]  /*1be0*/  IADD3 R9, P0, R213, R197, RZ ;  /* 0x000000c5d5097210 */ /* 0x002fca0007f1e0ff */
[----:B------:R-:W-:Y:S01]  /*1bf0*/  IMAD.X R8, R212, 0x1, R196, P0 ;  /* 0x00000001d4087824 */ /* 0x000fe200000e06c4 */
[----:B----4-:R-:W-:-:S04]  /*1c00*/  LEA R10, P0, R9, c[0x0][0x168], 0x1 ;  /* 0x00005a00090a7a11 */ /* 0x010fc800078008ff */
[----:B------:R-:W-:-:S05]  /*1c10*/  LEA.HI.X R11, R9, c[0x0][0x16c], R8, 0x1, P0 ;  /* 0x00005b00090b7a11 */ /* 0x000fca00000f0c08 */
[----:B------:R-:W-:Y:S01]  /*1c20*/  @!PT LDS RZ, [RZ] ;  /* 0x00000000fffff984 */ /* 0x000fe20000000800 */
[----:B------:R-:W-:Y:S01]  /*1c30*/  @!PT LDS RZ, [RZ] ;  /* 0x00000000fffff984 */ /* 0x000fe20000000800 */
[----:B------:R-:W-:Y:S01]  /*1c40*/  @!PT LDS RZ, [RZ] ;  /* 0x00000000fffff984 */ /* 0x000fe20000000800 */
[----:B------:R1:W-:Y:S04]  /*1c50*/  LDGSTS.E.BYPASS.LTC128B.128 [R217+0x1800], [R10.64] ;  /* 0x018000000ad97fae */ /* 0x0003e8000b901d46 */
.L_x_687:
[----:B------:R-:W-:Y:S05]  /*1c60*/  BSYNC B0 ;  /* 0x0000000000007941 */ /* 0x000fea0003800000 */
.L_x_686:
[----:B------:R-:W-:Y:S01]  /*1c70*/  IADD3 R13, R224, 0x40, RZ ;  /* 0x00000040e00d7810 */ /* 0x000fe20007ffe0ff */
[----:B------:R-:W-:Y:S03]  /*1c80*/  BSSY B0, `(.L_x_688) ;  /* 0x000000f000007945 */ /* 0x000fe60003800000 */
[----:B------:R-:W-:-:S13]  /*1c90*/  ISETP.GE.AND P0, PT, R13, R0, PT ;  /* 0x000000000d00720c */ /* 0x000fda0003f06270 */
[----:B------:R-:W-:Y:S05]  /*1ca0*/  @P0 BRA `(.L_x_689) ;  /* 0x000000c000000947 */ /* 0x000fea0003800000 */
[----:B------:R-:W-:-:S13]  /*1cb0*/  ISETP.GE.AND P0, PT, R220, c[0x0][0x220], PT ;  /* 0x00008800dc007a0c */ /* 0x000fda0003f06270 */
[----:B------:R1:W-:Y:S01]  /*1cc0*/  @P0 STS.128 [R217+0x2000], RZ ;  /* 0x002000ffd9000388 */ /* 0x0003e20000000c00 */
[----:B------:R-:W-:Y:S05]  /*1cd0*/  @P0 BRA `(.L_x_689) ;  /* 0x0000009000000947 */ /* 0x000fea0003800000 */
[----:B-1----:R-:W-:Y:S01]  /*1ce0*/  IMAD.MOV.U32 R8, RZ, RZ, c[0x0][0x19c] ;  /* 0x00006700ff087624 */ /* 0x002fe200078e00ff */
[----:B------:R-:W-:-:S04]  /*1cf0*/  LEA R9, P0, R155, R197, 0x6 ;  /* 0x000000c59b097211 */ /* 0x000fc800078030ff */
[----:B------:R-:W-:Y:S02]  /*1d00*/  LEA.HI.X R8, R155, R196, R8, 0x6, P0 ;  /* 0x000000c49b087211 */ /* 0x000fe400000f3408 */
[----:B----4-:R-:W-:-:S04]  /*1d10*/  LEA R10, P0, R9, c[0x0][0x168], 0x1 ;  /* 0x00005a00090a7a11 */ /* 0x010fc800078008ff */
[----:B------:R-:W-:-:S05]  /*1d20*/  LEA.HI.X R11, R9, c[0x0][0x16c], R8, 0x1, P0 ;  /* 0x00005b00090b7a11 */ /* 0x000fca00000f0c08 */
[----:B------:R-:W-:Y:S01]  /*1d30*/  @!PT LDS RZ, [RZ] ;  /* 0x00000000fffff984 */ /* 0x000fe20000000800 */
[----:B------:R-:W-:Y:S01]  /*1d40*/  @!PT LDS RZ, [RZ] ;  /* 0x00000000fffff984 */ /* 0x000fe20000000800 */
[----:B------:R-:W-:Y:S01]  /*1d50*/  @!PT LDS RZ, [RZ] ;  /* 0x00000000fffff984 */ /* 0x000fe20000000800 */
[----:B------:R1:W-:Y:S04]  /*1d60*/  LDGSTS.E.BYPASS.LTC128B.128 [R217+0x2000], [R10.64] ;  /* 0x020000000ad97fae */ /* 0x0003e8000b901d46 */
.L_x_689:
[----:B------:R-:W-:Y:S05]  /*1d70*/  BSYNC B0 ;  /* 0x0000000000007941 */ /* 0x000fea0003800000 */
.L_x_688:
[----:B------:R-:W-:Y:S01]  /*1d80*/  IADD3 R12, R224, 0x60, RZ ;  /* 0x00000060e00c7810 */ /* 0x000fe20007ffe0ff */
[----:B------:R-:W-:Y:S03]  /*1d90*/  BSSY B0, `(.L_x_690) ;  /* 0x0000012000007945 */ /* 0x000fe60003800000 */
[----:B------:R-:W-:-:S13]  /*1da0*/  ISETP.GE.AND P0, PT, R12, R0, PT ;  /* 0x000000000c00720c */ /* 0x000fda0003f06270 */
[----:B------:R-:W-:Y:S05]  /*1db0*/  @P0 BRA `(.L_x_691) ;  /* 0x000000f000000947 */ /* 0x000fea0003800000 */
[----:B------:R-:W-:-:S13]  /*1dc0*/  ISETP.GE.AND P0, PT, R220, c[0x0][0x220], PT ;  /* 0x00008800dc007a0c */ /* 0x000fda0003f06270 */
[----:B------:R1:W-:Y:S01]  /*1dd0*/  @P0 STS.128 [R217+0x2800], RZ ;  /* 0x002800ffd9000388 */ /* 0x0003e20000000c00 */
[----:B------:R-:W-:Y:S05]  /*1de0*/  @P0 BRA `(.L_x_691) ;  /* 0x000000c000000947 */ /* 0x000fea0003800000 */
[----:B-1----:R-:W-:Y:S01]  /*1df0*/  IMAD.MOV.U32 R8, RZ, RZ, R197 ;  /* 0x000000ffff087224 */ /* 0x002fe200078e00c5 */
[----:B------:R-:W-:Y:S01]  /*1e00*/  ULDC UR4, c[0x0][0x19c] ;  /* 0x0000670000047ab9 */ /* 0x000fe20000000800 */
[----:B------:R-:W-:Y:S01]  /*1e10*/  IMAD.MOV.U32 R9, RZ, RZ, R196 ;  /* 0x000000ffff097224 */ /* 0x000fe200078e00c4 */
[----:B------:R-:W-:-:S03]  /*1e20*/  UIMAD UR4, UR4, 0x60, URZ ;  /* 0x00000060040478a4 */ /* 0x000fc6000f8e023f */
[----:B------:R-:W-:-:S05]  /*1e30*/  IMAD.WIDE.U32 R28, R155, 0x60, R8 ;  /* 0x000000609b1c7825 */ /* 0x000fca00078e0008 */
[----:B------:R-:W-:Y:S02]  /*1e40*/  IADD3 R8, R29, UR4, RZ ;  /* 0x000000041d087c10 */ /* 0x000fe4000fffe0ff */
[----:B----4-:R-:W-:-:S04]  /*1e50*/  LEA R10, P0, R28, c[0x0][0x168], 0x1 ;  /* 0x00005a001c0a7a11 */ /* 0x010fc800078008ff */
[----:B------:R-:W-:-:S05]  /*1e60*/  LEA.HI.X R11, R28, c[0x0][0x16c], R8, 0x1, P0 ;  /* 0x00005b001c0b7a11 */ /* 0x000fca00000f0c08 */
[----:B------:R-:W-:Y:S01]  /*1e70*/  @!PT LDS RZ, [RZ] ;  /* 0x00000000fffff984 */ /* 0x000fe20000000800 */
[----:B------:R-:W-:Y:S01]  /*1e80*/  @!PT LDS RZ, [RZ] ;  /* 0x00000000fffff984 */ /* 0x000fe20000000800 */
[----:B------:R-:W-:Y:S01]  /*1e90*/  @!PT LDS RZ, [RZ] ;  /* 0x00000000fffff984 */ /* 0x000fe20000000800 */
[----:B------:R1:W-:Y:S04]  /*1ea0*/  LDGSTS.E.BYPASS.LTC128B.128 [R217+0x2800], [R10.64] ;  /* 0x028000000ad97fae */ /* 0x0003e8000b901d46 */
.L_x_691:
[----:B------:R-:W-:Y:S05]  /*1eb0*/  BSYNC B0 ;  /* 0x0000000000007941 */ /* 0x000fea0003800000 */
.L_x_690:
[----:B-1--4-:R-:W-:Y:S01]  /*1ec0*/  IADD3 R11, R224, 0x80, RZ ;  /* 0x00000080e00b7810 */ /* 0x012fe20007ffe0ff */
[----:B------:R-:W-:Y:S03]  /*1ed0*/  BSSY B0, `(.L_x_692) ;  /* 0x000000f000007945 */ /* 0x000fe60003800000 */
[----:B------:R-:W-:-:S13]  /*1ee0*/  ISETP.GE.AND P0, PT, R11, R0, PT ;  /* 0x000000000b00720c */ /* 0x000fda0003f06270 */
[----:B------:R-:W-:Y:S05]  /*1ef0*/  @P0 BRA `(.L_x_693) ;  /* 0x000000c000000947 */ /* 0x000fea0003800000 */
[----:B------:R-:W-:-:S13]  /*1f00*/  ISETP.GE.AND P0, PT, R220, c[0x0][0x220], PT ;  /* 0x00008800dc007a0c */ /* 0x000fda0003f06270 */
[----:B------:R1:W-:Y:S01]  /*1f10*/  @P0 STS.128 [R217+0x3000], RZ ;  /* 0x003000ffd9000388 */ /* 0x0003e20000000c00 */
[----:B------:R-:W-:Y:S05]  /*1f20*/  @P0 BRA `(.L_x_693) ;  /* 0x0000009000000947 */ /* 0x000fea0003800000 */
[----:B------:R-:W-:Y:S01]  /*1f30*/  IMAD.MOV.U32 R8, RZ, RZ, c[0x0][0x19c] ;  /* 0x00006700ff087624 */ /* 0x000fe200078e00ff */
[----:B------:R-:W-:-:S04]  /*1f40*/  LEA R9, P0, R155, R197, 0x7 ;  /* 0x000000c59b097211 */ /* 0x000fc800078038ff */
[----:B------:R-:W-:Y:S02]  /*1f50*/  LEA.HI.X R8, R155, R196, R8, 0x7, P0 ;  /* 0x000000c49b087211 */ /* 0x000fe400000f3c08 */
[----:B------:R-:W-:-:S04]  /*1f60*/  LEA R28, P0, R9, c[0x0][0x168], 0x1 ;  /* 0x00005a00091c7a11 */ /* 0x000fc800078008ff */
[----:B------:R-:W-:-:S05]  /*1f70*/  LEA.HI.X R29, R9, c[0x0][0x16c], R8, 0x1, P0 ;  /* 0x00005b00091d7a11 */ /* 0x000fca00000f0c08 */
[----:B------:R-:W-:Y:S01]  /*1f80*/  @!PT LDS RZ, [RZ] ;  /* 0x00000000fffff984 */ /* 0x000fe20000000800 */
[----:B------:R-:W-:Y:S01]  /*1f90*/  @!PT LDS RZ, [RZ] ;  /* 0x00000000fffff984 */ /* 0x000fe20000000800 */
[----:B------:R-:W-:Y:S01]  /*1fa0*/  @!PT LDS RZ, [RZ] ;  /* 0x00000000fffff984 */ /* 0x000fe20000000800 */
[----:B------:R4:W-:Y:S04]  /*1fb0*/  LDGSTS.E.BYPASS.LTC128B.128 [R217+0x3000], [R28.64] ;  /* 0x030000001cd97fae */ /* 0x0009e8000b901d46 */
.L_x_693:
[----:B------:R-:W-:Y:S05]  /*1fc0*/  BSYNC B0 ;  /* 0x0000000000007941 */ /* 0x000fea0003800000 */
.L_x_692:
[----:B------:R-:W-:Y:S01]  /*1fd0*/  IADD3 R10, R224, 0xa0, RZ ;  /* 0x000000a0e00a7810 */ /* 0x000fe20007ffe0ff */
[----:B------:R-:W-:Y:S03]  /*1fe0*/  BSSY B0, `(.L_x_694) ;  /* 0x0000012000007945 */ /* 0x000fe60003800000 */
[----:B------:R-:W-:-:S13]  /*1ff0*/  ISETP.GE.AND P0, PT, R10, R0, PT ;  /* 0x000000000a00720c */ /* 0x000fda0003f06270 */
[----:B------:R-:W-:Y:S05]  /*2000*/  @P0 BRA `(.L_x_695) ;  /* 0x000000f000000947 */ /* 0x000fea0003800000 */
[----:B------:R-:W-:-:S13]  /*2010*/  ISETP.GE.AND P0, PT, R220, c[0x0][0x220], PT ;  /* 0x00008800dc007a0c */ /* 0x000fda0003f06270 */
[----:B------:R1:W-:Y:S01]  /*2020*/  @P0 STS.128 [R217+0x3800], RZ ;  /* 0x003800ffd9000388 */ /* 0x0003e20000000c00 */
[----:B------:R-:W-:Y:S05]  /*2030*/  @P0 BRA `(.L_x_695) ;  /* 0x000000c000000947 */ /* 0x000fea0003800000 */
[----:B------:R-:W-:Y:S01]  /*2040*/  IMAD.MOV.U32 R8, RZ, RZ, R197 ;  /* 0x000000ffff087224 */ /* 0x000fe200078e00c5 */
[----:B------:R-:W-:Y:S01]  /*2050*/  ULDC UR4, c[0x0][0x19c] ;  /* 0x0000670000047ab9 */ /* 0x000fe20000000800 */
[----:B------:R-:W-:Y:S01]  /*2060*/  IMAD.MOV.U32 R9, RZ, RZ, R196 ;  /* 0x000000ffff097224 */ /* 0x000fe200078e00c4 */
[----:B------:R-:W-:-:S03]  /*2070*/  UIMAD UR4, UR4, 0xa0, URZ ;  /* 0x000000a0040478a4 */ /* 0x000fc6000f8e023f */
[----:B--2---:R-:W-:-:S05]  /*2080*/  IMAD.WIDE.U32 R30, R155, 0xa0, R8 ;  /* 0x000000a09b1e7825 */ /* 0x004fca00078e0008 */
[----:B------:R-:W-:Y:S02]  /*2090*/  IADD3 R8, R31, UR4, RZ ;  /* 0x000000041f087c10 */ /* 0x000fe4000fffe0ff */
[----:B----4-:R-:W-:-:S04]  /*20a0*/  LEA R28, P0, R30, c[0x0][0x168], 0x1 ;  /* 0x00005a001e1c7a11 */ /* 0x010fc800078008ff */
[----:B------:R-:W-:-:S05]  /*20b0*/  LEA.HI.X R29, R30, c[0x0][0x16c], R8, 0x1, P0 ;  /* 0x00005b001e1d7a11 */ /* 0x000fca00000f0c08 */
[----:B------:R-:W-:Y:S01]  /*20c0*/  @!PT LDS RZ, [RZ] ;  /* 0x00000000fffff984 */ /* 0x000fe20000000800 */
[----:B------:R-:W-:Y:S01]  /*20d0*/  @!PT LDS RZ, [RZ] ;  /* 0x00000000fffff984 */ /* 0x000fe20000000800 */
[----:B------:R-:W-:Y:S01]  /*20e0*/  @!PT LDS RZ, [RZ] ;  /* 0x00000000fffff984 */ /* 0x000fe20000000800 */
[----:B------:R2:W-:Y:S04]  /*20f0*/  LDGSTS.E.BYPASS.LTC128B.128 [R217+0x3800], [R28.64] ;  /* 0x038000001cd97fae */ /* 0x0005e8000b901d46 */
.L_x_695:
[----:B------:R-:W-:Y:S05]  /*2100*/  BSYNC B0 ;  /* 0x0000000000007941 */ /* 0x000fea0003800000 */
.L_x_694:
[----:B------:R-:W-:Y:S01]  /*2110*/  IADD3 R9, R224, 0xc0, RZ ;  /* 0x000000c0e0097810 */ /* 0x000fe20007ffe0ff */
[----:B------:R-:W-:Y:S03]  /*2120*/  BSSY B0, `(.L_x_696) ;  /* 0x0000012000007945 */ /* 0x000fe60003800000 */
[----:B------:R-:W-:-:S13]  /*2130*/  ISETP.GE.AND P0, PT, R9, R0, PT ;  /* 0x000000000900720c */ /* 0x000fda0003f06270 */
[----:B------:R-:W-:Y:S05]  /*2140*/  @P0 BRA `(.L_x_697) ;  /* 0x000000f000000947 */ /* 0x000fea0003800000 */
[----:B------:R-:W-:-:S13]  /*2150*/  ISETP.GE.AND P0, PT, R220, c[0x0][0x220], PT ;  /* 0x00008800dc007a0c */ /* 0x000fda0003f06270 */
[----:B------:R1:W-:Y:S01]  /*2160*/  @P0 STS.128 [R217+0x4000], RZ ;  /* 0x004000ffd9000388 */ /* 0x0003e20000000c00 */
[----:B------:R-:W-:Y:S05]  /*2170*/  @P0 BRA `(.L_x_697) ;  /* 0x000000c000000947 */ /* 0x000fea0003800000 */
[----:B--2-4-:R-:W-:Y:S01]  /*2180*/  IMAD.MOV.U32 R28, RZ, RZ, R197 ;  /* 0x000000ffff1c7224 */ /* 0x014fe200078e00c5 */
[----:B------:R-:W-:Y:S01]  /*2190*/  ULDC UR4, c[0x0][0x19c] ;  /* 0x0000670000047ab9 */ /* 0x000fe20000000800 */
[----:B------:R-:W-:Y:S01]  /*21a0*/  IMAD.MOV.U32 R29, RZ, RZ, R196 ;  /* 0x000000ffff1d7224 */ /* 0x000fe200078e00c4 */
[----:B------:R-:W-:-:S03]  /*21b0*/  UIMAD UR4, UR4, 0xc0, URZ ;  /* 0x000000c0040478a4 */ /* 0x000fc6000f8e023f */
[----:B------:R-:W-:-:S05]  /*21c0*/  IMAD.WIDE.U32 R30, R155, 0xc0, R28 ;  /* 0x000000c09b1e7825 */ /* 0x000fca00078e001c */
[----:B------:R-:W-:Y:S02]  /*21d0*/  IADD3 R8, R31, UR4, RZ ;  /* 0x000000041f087c10 */ /* 0x000fe4000fffe0ff */
[----:B------:R-:W-:-:S04]  /*21e0*/  LEA R28, P0, R30, c[0x0][0x168], 0x1 ;  /* 0x00005a001e1c7a11 */ /* 0x000fc800078008ff */
[----:B------:R-:W-:-:S05]  /*21f0*/  LEA.HI.X R29, R30, c[0x0][0x16c], R8, 0x1, P0 ;  /* 0x00005b001e1d7a11 */ /* 0x000fca00000f0c08 */
[----:B------:R-:W-:Y:S01]  /*2200*/  @!PT LDS RZ, [RZ] ;  /* 0x00000000fffff984 */ /* 0x000fe20000000800 */
[----:B------:R-:W-:Y:S01]  /*2210*/  @!PT LDS RZ, [RZ] ;  /* 0x00000000fffff984 */ /* 0x000fe20000000800 */
[----:B------:R-:W-:Y:S01]  /*2220*/  @!PT LDS RZ, [RZ] ;  /* 0x00000000fffff984 */ /* 0x000fe20000000800 */
[----:B------:R2:W-:Y:S04]  /*2230*/  LDGSTS.E.BYPASS.LTC128B.128 [R217+0x4000], [R28.64] ;  /* 0x040000001cd97fae */ /* 0x0005e8000b901d46 */
.L_x_697:
[----:B------:R-:W-:Y:S05]  /*2240*/  BSYNC B0 ;  /* 0x0000000000007941 */ /* 0x000fea0003800000 */
.L_x_696:
        /* <DEDUP_REMOVED lines=19> */
.L_x_699:
[----:B------:R-:W-:Y:S05]  /*2380*/  BSYNC B0 ;  /* 0x0000000000007941 */ /* 0x000fea0003800000 */
.L_x_698:
[----:B------:R-:W0:Y:S01]  /*2390*/  LDGDEPBAR ;  /* 0x00000000000079af */ /* 0x000e220000000000 */
[----:B------:R-:W-:Y:S01]  /*23a0*/  LOP3.LUT R17, R17, 0xfffffff8, RZ, 0xc0, !PT ;  /* 0xfffffff811117812 */ /* 0x000fe200078ec0ff */
[----:B------:R-:W-:Y:S01]  /*23b0*/  IMAD.SHL.U32 R22, R22, 0x40, RZ ;  /* 0x0000004016167824 */ /* 0x000fe200078e00ff */
[----:B------:R-:W-:Y:S01]  /*23c0*/  SHF.R.S32.HI R18, RZ, 0x1f, R4 ;  /* 0x0000001fff127819 */ /* 0x000fe20000011404 */
[----:B------:R-:W-:Y:S01]  /*23d0*/  IMAD R26, R24, 0x10, R26 ;  /* 0x00000010181a7824 */ /* 0x000fe200078e021a */
[----:B------:R-:W-:Y:S01]  /*23e0*/  SHF.R.S32.HI R21, RZ, 0x4, R20 ;  /* 0x00000004ff157819 */ /* 0x000fe20000011414 */
[----:B------:R-:W-:Y:S01]  /*23f0*/  IMAD.IADD R17, R14, 0x1, -R17 ;  /* 0x000000010e117824 */ /* 0x000fe200078e0a11 */
[----:B------:R-:W-:Y:S01]  /*2400*/  LEA.HI R18, R18, R4, RZ, 0x3 ;  /* 0x0000000412127211 */ /* 0x000fe200078f18ff */
[----:B------:R-:W-:Y:S01]  /*2410*/  IMAD.SHL.U32 R198, R14, 0x2, RZ ;  /* 0x000000020ec67824 */ /* 0x000fe200078e00ff */
[----:B------:R-:W-:Y:S01]  /*2420*/  LEA.HI R20, R20, R21, RZ, 0x1 ;  /* 0x0000001514147211 */ /* 0x000fe200078f08ff */
[----:B------:R-:W-:Y:S01]  /*2430*/  BSSY B0, `(.L_x_700) ;  /* 0x000003c000007945 */ /* 0x000fe20003800000 */
[----:B------:R-:W-:Y:S01]  /*2440*/  ISETP.GE.AND P1, PT, R224, R0, PT ;  /* 0x00000000e000720c */ /* 0x000fe20003f26270 */
[----:B------:R-:W-:Y:S01]  /*2450*/  IMAD.SHL.U32 R18, R18, 0x20, RZ ;  /* 0x0000002012127824 */ /* 0x000fe200078e00ff */
[----:B------:R-:W-:-:S02]  /*2460*/  LOP3.LUT R19, R19, 0x7fffffe, RZ, 0xc0, !PT ;  /* 0x07fffffe13137812 */ /* 0x000fc400078ec0ff */
[----:B------:R-:W-:Y:S02]  /*2470*/  LOP3.LUT R20, R20, 0xfffffffe, RZ, 0xc0, !PT ;  /* 0xfffffffe14147812 */ /* 0x000fe400078ec0ff */
[----:B------:R-:W-:Y:S01]  /*2480*/  LEA.HI R16, R17, R17, RZ, 0x1 ;  /* 0x0000001111107211 */ /* 0x000fe200078f08ff */
[----:B------:R-:W-:Y:S01]  /*2490*/  IMAD.IADD R19, R4, 0x1, -R19 ;  /* 0x0000000104137824 */ /* 0x000fe200078e0a13 */
[----:B------:R-:W-:Y:S01]  /*24a0*/  LOP3.LUT R18, R18, 0xffffff00, RZ, 0xc0, !PT ;  /* 0xffffff0012127812 */ /* 0x000fe200078ec0ff */
[----:B------:R-:W-:Y:S01]  /*24b0*/  IMAD.IADD R20, R21, 0x1, -R20 ;  /* 0x0000000115147824 */ /* 0x000fe200078e0a14 */
[----:B------:R-:W-:Y:S02]  /*24c0*/  LOP3.LUT R4, R16, 0x7fffffe, RZ, 0xc0, !PT ;  /* 0x07fffffe10047812 */ /* 0x000fe400078ec0ff */
[----:B------:R-:W-:Y:S01]  /*24d0*/  SHF.R.S32.HI R16, RZ, 0x1, R16 ;  /* 0x00000001ff107819 */ /* 0x000fe20000011410 */
[----:B------:R-:W-:-:S04]  /*24e0*/  DEPBAR.LE SB0, 0x0 ;  /* 0x000080000000791a */ /* 0x000fc80000000000 */
[----:B------:R-:W-:Y:S01]  /*24f0*/  BAR.SYNC.DEFER_BLOCKING 0x0 ;  /* 0x0000000000007b1d */ /* 0x000fe20000010000 */
[----:B------:R-:W-:Y:S01]  /*2500*/  IMAD.SHL.U32 R21, R20, 0x8, RZ ;  /* 0x0000000814157824 */ /* 0x000fe200078e00ff */
[----:B------:R-:W-:Y:S01]  /*2510*/  LOP3.LUT R22, R22, 0xc0, RZ, 0xc0, !PT ;  /* 0x000000c016167812 */ /* 0x000fe200078ec0ff */
[----:B------:R-:W-:Y:S01]  /*2520*/  IMAD.IADD R4, R17, 0x1, -R4 ;  /* 0x0000000111047824 */ /* 0x000fe200078e0a04 */
[----:B------:R-:W-:Y:S01]  /*2530*/  SHF.R.S32.HI R15, RZ, 0x1f, R23 ;  /* 0x0000001fff0f7819 */ /* 0x000fe20000011417 */
[--C-:B------:R-:W-:Y:S01]  /*2540*/  IMAD R24, R24, 0x200, R18.reuse ;  /* 0x0000020018187824 */ /* 0x100fe200078e0212 */
[C---:B------:R-:W-:Y:S01]  /*2550*/  LOP3.LUT P2, RZ, R16.reuse, 0x2, RZ, 0xc0, !PT ;  /* 0x0000000210ff7812 */ /* 0x040fe2000784c0ff */
[----:B------:R-:W-:Y:S01]  /*2560*/  IMAD.SHL.U32 R17, R16, 0x40, RZ ;  /* 0x0000004010117824 */ /* 0x000fe200078e00ff */
[----:B------:R-:W-:Y:S01]  /*2570*/  LOP3.LUT R21, R22, 0x8, R21, 0xf8, !PT ;  /* 0x0000000816157812 */ /* 0x000fe200078ef815 */
[C---:B------:R-:W-:Y:S01]  /*2580*/  IMAD R18, R19.reuse, 0x20, R18 ;  /* 0x0000002013127824 */ /* 0x040fe200078e0212 */
[----:B------:R-:W-:Y:S01]  /*2590*/  SHF.R.U32.HI R16, RZ, 0x3, R22 ;  /* 0x00000003ff107819 */ /* 0x000fe20000011616 */
[----:B------:R-:W-:Y:S01]  /*25a0*/  IMAD R24, R19, 0x20, R24 ;  /* 0x0000002013187824 */ /* 0x000fe200078e0218 */
[----:B------:R-:W-:Y:S01]  /*25b0*/  LEA.HI R15, R15, R23, RZ, 0x2 ;  /* 0x000000170f0f7211 */ /* 0x000fe200078f10ff */
[----:B------:R-:W-:Y:S01]  /*25c0*/  IMAD.SHL.U32 R19, R25, 0x8, RZ ;  /* 0x0000000819137824 */ /* 0x000fe200078e00ff */
[----:B------:R-:W-:Y:S01]  /*25d0*/  LOP3.LUT R17, R17, 0xc0, RZ, 0xc0, !PT ;  /* 0x000000c011117812 */ /* 0x000fe200078ec0ff */
[----:B------:R-:W-:Y:S01]  /*25e0*/  IMAD R209, R20, 0x8, R4 ;  /* 0x0000000814d17824 */ /* 0x000fe200078e0204 */
[----:B------:R-:W-:-:S02]  /*25f0*/  LOP3.LUT R16, R21, R16, RZ, 0x3c, !PT ;  /* 0x0000001015107212 */ /* 0x000fc400078e3cff */
[----:B------:R-:W-:Y:S02]  /*2600*/  SHF.R.S32.HI R215, RZ, 0x2, R15 ;  /* 0x00000002ffd77819 */ /* 0x000fe4000001140f */
[----:B------:R-:W-:Y:S01]  /*2610*/  LOP3.LUT R19, R17, 0x8, R19, 0xf8, !PT ;  /* 0x0000000811137812 */ /* 0x000fe200078ef813 */
[C---:B------:R-:W-:Y:S01]  /*2620*/  IMAD.IADD R211, R16.reuse, 0x1, R24 ;  /* 0x0000000110d37824 */ /* 0x040fe200078e0218 */
[----:B------:R-:W-:Y:S01]  /*2630*/  SHF.R.U32.HI R17, RZ, 0x3, R17 ;  /* 0x00000003ff117819 */ /* 0x000fe20000011611 */
[----:B------:R-:W-:Y:S01]  /*2640*/  IMAD.IADD R4, R16, 0x1, R18 ;  /* 0x0000000110047824 */ /* 0x000fe200078e0212 */
[----:B------:R1:W-:Y:S01]  /*2650*/  @P1 STS [R217+0x5000], RZ ;  /* 0x005000ffd9001388 */ /* 0x0003e20000000800 */
[----:B------:R-:W-:Y:S01]  /*2660*/  IADD3 R26, R26, 0x1, R215 ;  /* 0x000000011a1a7810 */ /* 0x000fe20007ffe0d7 */
[----:B------:R-:W-:Y:S01]  /*2670*/  IMAD.SHL.U32 R211, R211, 0x2, RZ ;  /* 0x00000002d3d37824 */ /* 0x000fe200078e00ff */
[----:B------:R-:W-:Y:S01]  /*2680*/  LOP3.LUT R17, R19, R17, RZ, 0x3c, !PT ;  /* 0x0000001113117212 */ /* 0x000fe200078e3cff */
[----:B------:R1:W-:Y:S01]  /*2690*/  @P1 STS [R217+0x5004], RZ ;  /* 0x005004ffd9001388 */ /* 0x0003e20000000800 */
[----:B------:R-:W-:Y:S01]  /*26a0*/  LEA R152, P0, R200, c[0x0][0x170], 0x1 ;  /* 0x00005c00c8987a11 */ /* 0x000fe200078008ff */
[----:B------:R-:W-:Y:S01]  /*26b0*/  IMAD R210, R3, 0x2, R211 ;  /* 0x0000000203d27824 */ /* 0x000fe200078e02d3 */
[----:B------:R-:W-:Y:S01]  /*26c0*/  IADD3 R204, R199, R26, -R218 ;  /* 0x0000001ac7cc7210 */ /* 0x000fe20007ffe8da */
[----:B------:R1:W-:Y:S01]  /*26d0*/  @P1 STS.64 [R217+0x5008], RZ ;  /* 0x005008ffd9001388 */ /* 0x0003e20000000a00 */
[----:B------:R-:W-:Y:S01]  /*26e0*/  IMAD.U32 R209, R209, 0x20, R17 ;  /* 0x00000020d1d17824 */ /* 0x000fe200078e0011 */
[----:B------:R-:W-:-:S02]  /*26f0*/  LOP3.LUT R198, R198, 0x6, RZ, 0xc0, !PT ;  /* 0x00000006c6c67812 */ /* 0x000fc400078ec0ff */
[----:B------:R-:W-:Y:S02]  /*2700*/  LEA.HI.X R153, R200, c[0x0][0x174], R203, 0x1, P0 ;  /* 0x00005d00c8997a11 */ /* 0x000fe400000f0ccb */
[----:B------:R-:W-:Y:S02]  /*2710*/  SEL R2, R2, 0xfffffff0, !P2 ;  /* 0xfffffff002027807 */ /* 0x000fe40005000000 */
[----:B------:R-:W-:Y:S01]  /*2720*/  IADD3 R204, R204, c[0x0][0x2e8], RZ ;  /* 0x0000ba00cccc7a10 */ /* 0x000fe20007ffe0ff */
[----:B------:R-:W-:Y:S05]  /*2730*/  @P1 BRA `(.L_x_701) ;  /* 0x000000b000001947 */ /* 0x000fea0003800000 */
[----:B------:R-:W-:-:S13]  /*2740*/  ISETP.GE.AND P0, PT, R220, c[0x0][0x220], PT ;  /* 0x00008800dc007a0c */ /* 0x000fda0003f06270 */
[----:B------:R1:W-:Y:S04]  /*2750*/  @P0 STS [R217+0x5000], RZ ;  /* 0x005000ffd9000388 */ /* 0x0003e80000000800 */
[----:B------:R1:W-:Y:S04]  /*2760*/  @P0 STS [R217+0x5004], RZ ;  /* 0x005004ffd9000388 */ /* 0x0003e80000000800 */
[----:B------:R1:W-:Y:S01]  /*2770*/  @P0 STS.64 [R217+0x5008], RZ ;  /* 0x005008ffd9000388 */ /* 0x0003e20000000a00 */
[----:B------:R-:W-:Y:S05]  /*2780*/  @P0 BRA `(.L_x_701) ;  /* 0x0000006000000947 */ /* 0x000fea0003800000 */
[----:B------:R-:W-:Y:S02]  /*2790*/  MOV R14, R152 ;  /* 0x00000098000e7202 */ /* 0x000fe40000000f00 */
[----:B------:R-:W-:-:S05]  /*27a0*/  MOV R15, R153 ;  /* 0x00000099000f7202 */ /* 0x000fca0000000f00 */
[----:B------:R-:W-:Y:S01]  /*27b0*/  @!PT LDS RZ, [RZ] ;  /* 0x00000000fffff984 */ /* 0x000fe20000000800 */
[----:B------:R-:W-:Y:S01]  /*27c0*/  @!PT LDS RZ, [RZ] ;  /* 0x00000000fffff984 */ /* 0x000fe20000000800 */
[----:B------:R-:W-:Y:S01]  /*27d0*/  @!PT LDS RZ, [RZ] ;  /* 0x00000000fffff984 */ /* 0x000fe20000000800 */
[----:B------:R1:W-:Y:S02]  /*27e0*/  LDGSTS.E.BYPASS.LTC128B.128 [R217+0x5000], [R14.64] ;  /* 0x050000000ed97fae */ /* 0x0003e4000b901d46 */
.L_x_701:
[----:B------:R-:W-:Y:S05]  /*27f0*/  BSYNC B0 ;  /* 0x0000000000007941 */ /* 0x000fea0003800000 */
.L_x_700:
[----:B------:R-:W-:Y:S01]  /*2800*/  ISETP.GE.AND P0, PT, R6, R0, PT ;  /* 0x000000000600720c */ /* 0x000fe20003f06270 */
[----:B------:R-:W-:Y:S01]  /*2810*/  IMAD.MOV.U32 R6, RZ, RZ, c[0x0][0x1a0] ;  /* 0x00006800ff067624 */ /* 0x000fe200078e00ff */
[----:B------:R-:W-:Y:S03]  /*2820*/  BSSY B0, `(.L_x_702) ;  /* 0x000000e000007945 */ /* 0x000fe60003800000 */
[C---:B------:R-:W-:Y:S01]  /*2830*/  IMAD.SHL.U32 R222, R6.reuse, 0x20, RZ ;  /* 0x0000002006de7824 */ /* 0x040fe200078e00ff */
[----:B------:R-:W-:-:S07]  /*2840*/  SHF.L.U64.HI R219, R6, R219, c[0x0][0x1a4] ;  /* 0x0000690006db7619 */ /* 0x000fce00000102db */
[----:B------:R1:W-:Y:S01]  /*2850*/  @P0 STS.128 [R217+0x5800], RZ ;  /* 0x005800ffd9000388 */ /* 0x0003e20000000c00 */
[----:B------:R-:W-:Y:S05]  /*2860*/  @P0 BRA `(.L_x_703) ;  /* 0x0000009000000947 */ /* 0x000fea0003800000 */
[----:B------:R-:W-:-:S13]  /*2870*/  ISETP.GE.AND P0, PT, R220, c[0x0][0x220], PT ;  /* 0x00008800dc007a0c */ /* 0x000fda0003f06270 */
[----:B------:R1:W-:Y:S01]  /*2880*/  @P0 STS.128 [R217+0x5800], RZ ;  /* 0x005800ffd9000388 */ /* 0x0003e20000000c00 */
[----:B------:R-:W-:Y:S05]  /*2890*/  @P0 BRA `(.L_x_703) ;  /* 0x0000006000000947 */ /* 0x000fea0003800000 */
[----:B-1----:R-:W-:-:S04]  /*28a0*/  LEA R14, P0, R222, R152, 0x1 ;  /* 0x00000098de0e7211 */ /* 0x002fc800078008ff */
[----:B------:R-:W-:-:S05]  /*28b0*/  LEA.HI.X R15, R222, R153, R219, 0x1, P0 ;  /* 0x00000099de0f7211 */ /* 0x000fca00000f0cdb */
[----:B------:R-:W-:Y:S01]  /*28c0*/  @!PT LDS RZ, [RZ] ;  /* 0x00000000fffff984 */ /* 0x000fe20000000800 */
[----:B------:R-:W-:Y:S01]  /*28d0*/  @!PT LDS RZ, [RZ] ;  /* 0x00000000fffff984 */ /* 0x000fe20000000800 */
[----:B------:R-:W-:Y:S01]  /*28e0*/  @!PT LDS RZ, [RZ] ;  /* 0x00000000fffff984 */ /* 0x000fe20000000800 */
[----:B------:R1:W-:Y:S04]  /*28f0*/  LDGSTS.E.BYPASS.LTC128B.128 [R217+0x5800], [R14.64] ;  /* 0x058000000ed97fae */ /* 0x0003e8000b901d46 */
.L_x_703:
[----:B------:R-:W-:Y:S05]  /*2900*/  BSYNC B0 ;  /* 0x0000000000007941 */ /* 0x000fea0003800000 */
.L_x_702:
[----:B------:R-:W-:Y:S01]  /*2910*/  ISETP.GE.AND P0, PT, R13, R0, PT ;  /* 0x000000000d00720c */ /* 0x000fe20003f06270 */
[----:B------:R-:W-:-:S12]  /*2920*/  BSSY B0, `(.L_x_704) ;  /* 0x000000d000007945 */ /* 0x000fd80003800000 */
[----:B------:R1:W-:Y:S01]  /*2930*/  @P0 STS.128 [R217+0x6000], RZ ;  /* 0x006000ffd9000388 */ /* 0x0003e20000000c00 */
[----:B------:R-:W-:Y:S05]  /*2940*/  @P0 BRA `(.L_x_705) ;  /* 0x000000a000000947 */ /* 0x000fea0003800000 */
[----:B------:R-:W-:-:S13]  /*2950*/  ISETP.GE.AND P0, PT, R220, c[0x0][0x220], PT ;  /* 0x00008800dc007a0c */ /* 0x000fda0003f06270 */
[----:B------:R1:W-:Y:S01]  /*2960*/  @P0 STS.128 [R217+0x6000], RZ ;  /* 0x006000ffd9000388 */ /* 0x0003e20000000c00 */
[----:B------:R-:W-:Y:S05]  /*2970*/  @P0 BRA `(.L_x_705) ;  /* 0x0000007000000947 */ /* 0x000fea0003800000 */
[----:B------:R-:W-:Y:S01]  /*2980*/  IMAD.MOV.U32 R13, RZ, RZ, c[0x0][0x1a4] ;  /* 0x00006900ff0d7624 */ /* 0x000fe200078e00ff */
[----:B-1----:R-:W-:-:S04]  /*2990*/  LEA R14, P0, R6, R152, 0x7 ;  /* 0x00000098060e7211 */ /* 0x002fc800078038ff */
[----:B------:R-:W-:-:S05]  /*29a0*/  LEA.HI.X R15, R6, R153, R13, 0x7, P0 ;  /* 0x00000099060f7211 */ /* 0x000fca00000f3c0d */
[----:B------:R-:W-:Y:S01]  /*29b0*/  @!PT LDS RZ, [RZ] ;  /* 0x00000000fffff984 */ /* 0x000fe20000000800 */
[----:B------:R-:W-:Y:S01]  /*29c0*/  @!PT LDS RZ, [RZ] ;  /* 0x00000000fffff984 */ /* 0x000fe20000000800 */
[----:B------:R-:W-:Y:S01]  /*29d0*/  @!PT LDS RZ, [RZ] ;  /* 0x00000000fffff984 */ /* 0x000fe20000000800 */
[----:B------:R1:W-:Y:S04]  /*29e0*/  LDGSTS.E.BYPASS.LTC128B.128 [R217+0x6000], [R14.64] ;  /* 0x060000000ed97fae */ /* 0x0003e8000b901d46 */
.L_x_705:
[----:B------:R-:W-:Y:S05]  /*29f0*/  BSYNC B0 ;  /* 0x0000000000007941 */ /* 0x000fea0003800000 */
.L_x_704:
[----:B------:R-:W-:Y:S01]  /*2a00*/  ISETP.GE.AND P0, PT, R12, R0, PT ;  /* 0x000000000c00720c */ /* 0x000fe20003f06270 */
[----:B------:R-:W-:-:S12]  /*2a10*/  BSSY B0, `(.L_x_706) ;  /* 0x0000010000007945 */ /* 0x000fd80003800000 */
[----:B------:R1:W-:Y:S01]  /*2a20*/  @P0 STS.128 [R217+0x6800], RZ ;  /* 0x006800ffd9000388 */ /* 0x0003e20000000c00 */
[----:B------:R-:W-:Y:S05]  /*2a30*/  @P0 BRA `(.L_x_707) ;  /* 0x000000d000000947 */ /* 0x000fea0003800000 */
[----:B------:R-:W-:-:S13]  /*2a40*/  ISETP.GE.AND P0, PT, R220, c[0x0][0x220], PT ;  /* 0x00008800dc007a0c */ /* 0x000fda0003f06270 */
[----:B------:R1:W-:Y:S01]  /*2a50*/  @P0 STS.128 [R217+0x6800], RZ ;  /* 0x006800ffd9000388 */ /* 0x0003e20000000c00 */
[----:B------:R-:W-:Y:S05]  /*2a60*/  @P0 BRA `(.L_x_707) ;  /* 0x000000a000000947 */ /* 0x000fea0003800000 */
[----:B------:R-:W-:Y:S01]  /*2a70*/  MOV R12, R152 ;  /* 0x00000098000c7202 */ /* 0x000fe20000000f00 */
[----:B------:R-:W-:Y:S01]  /*2a80*/  ULDC UR4, c[0x0][0x1a4] ;  /* 0x0000690000047ab9 */ /* 0x000fe20000000800 */
[----:B------:R-:W-:Y:S01]  /*2a90*/  MOV R13, R153 ;  /* 0x00000099000d7202 */ /* 0x000fe20000000f00 */
[----:B------:R-:W-:-:S04]  /*2aa0*/  UIMAD UR4, UR4, 0xc0, URZ ;  /* 0x000000c0040478a4 */ /* 0x000fc8000f8e023f */
[----:B------:R-:W-:-:S05]  /*2ab0*/  IMAD.WIDE.U32 R12, R6, 0xc0, R12 ;  /* 0x000000c0060c7825 */ /* 0x000fca00078e000c */
[----:B------:R-:W-:-:S05]  /*2ac0*/  IADD3 R13, R13, UR4, RZ ;  /* 0x000000040d0d7c10 */ /* 0x000fca000fffe0ff */
[----:B------:R-:W-:Y:S01]  /*2ad0*/  @!PT LDS RZ, [RZ] ;  /* 0x00000000fffff984 */ /* 0x000fe20000000800 */
[----:B------:R-:W-:Y:S01]  /*2ae0*/  @!PT LDS RZ, [RZ] ;  /* 0x00000000fffff984 */ /* 0x000fe20000000800 */
[----:B------:R-:W-:Y:S01]  /*2af0*/  @!PT LDS RZ, [RZ] ;  /* 0x00000000fffff984 */ /* 0x000fe20000000800 */
[----:B------:R1:W-:Y:S02]  /*2b00*/  LDGSTS.E.BYPASS.LTC128B.128 [R217+0x6800], [R12.64] ;  /* 0x068000000cd97fae */ /* 0x0003e4000b901d46 */
.L_x_707:
[----:B------:R-:W-:Y:S05]  /*2b10*/  BSYNC B0 ;  /* 0x0000000000007941 */ /* 0x000fea0003800000 */
.L_x_706:
        /* <DEDUP_REMOVED lines=14> */
.L_x_709:
[----:B------:R-:W-:Y:S05]  /*2c00*/  BSYNC B0 ;  /* 0x0000000000007941 */ /* 0x000fea0003800000 */
.L_x_708:
        /* <DEDUP_REMOVED lines=17> */
.L_x_711:
[----:B------:R-:W-:Y:S05]  /*2d20*/  BSYNC B0 ;  /* 0x0000000000007941 */ /* 0x000fea0003800000 */
.L_x_710:
[----:B------:R-:W-:Y:S01]  /*2d30*/  ISETP.GE.AND P0, PT, R9, R0, PT ;  /* 0x000000000900720c */ /* 0x000fe20003f06270 */
[----:B------:R-:W-:-:S12]  /*2d40*/  BSSY B0, `(.L_x_712) ;  /* 0x0000010000007945 */ /* 0x000fd80003800000 */
[----:B------:R1:W-:Y:S01]  /*2d50*/  @P0 STS.128 [R217+0x8000], RZ ;  /* 0x008000ffd9000388 */ /* 0x0003e20000000c00 */
[----:B------:R-:W-:Y:S05]  /*2d60*/  @P0 BRA `(.L_x_713) ;  /* 0x000000d000000947 */ /* 0x000fea0003800000 */
[----:B------:R-:W-:-:S13]  /*2d70*/  ISETP.GE.AND P0, PT, R220, c[0x0][0x220], PT ;  /* 0x00008800dc007a0c */ /* 0x000fda0003f06270 */
[----:B------:R1:W-:Y:S01]  /*2d80*/  @P0 STS.128 [R217+0x8000], RZ ;  /* 0x008000ffd9000388 */ /* 0x0003e20000000c00 */
[----:B------:R-:W-:Y:S05]  /*2d90*/  @P0 BRA `(.L_x_713) ;  /* 0x000000a000000947 */ /* 0x000fea0003800000 */
[----:B-1----:R-:W-:Y:S01]  /*2da0*/  MOV R10, R152 ;  /* 0x00000098000a7202 */ /* 0x002fe20000000f00 */
        /* <DEDUP_REMOVED lines=9> */
.L_x_713:
[----:B------:R-:W-:Y:S05]  /*2e40*/  BSYNC B0 ;  /* 0x0000000000007941 */ /* 0x000fea0003800000 */
.L_x_712:
        /* <DEDUP_REMOVED lines=17> */
.L_x_715:
[----:B------:R-:W-:Y:S05]  /*2f60*/  BSYNC B0 ;  /* 0x0000000000007941 */ /* 0x000fea0003800000 */
.L_x_714:
[----:B------:R-:W-:Y:S01]  /*2f70*/  IMAD.SHL.U32 R209, R209, 0x2, RZ ;  /* 0x00000002d1d17824 */ /* 0x000fe200078e00ff */
[----:B------:R-:W-:Y:S01]  /*2f80*/  LDSM.16.M88.4 R36, [R211] ;  /* 0x00000000d324783b */ /* 0x000fe20000000200 */
[----:B------:R-:W-:Y:S02]  /*2f90*/  ISETP.GE.AND P1, PT, R154, 0x2, PT ;  /* 0x000000029a00780c */ /* 0x000fe40003f26270 */
[----:B------:R-:W-:Y:S01]  /*2fa0*/  IMAD R0, R2, 0x2, R209 ;  /* 0x0000000202007824 */ /* 0x000fe200078e02d1 */
[----:B--2-4-:R-:W2:Y:S04]  /*2fb0*/  LDSM.16.M88.4 R28, [R209+0x1000] ;  /* 0x00100000d11c783b */ /* 0x014ea80000000200 */
[----:B------:R-:W4:Y:S04]  /*2fc0*/  LDSM.16.M88.4 R20, [R209+0x1400] ;  /* 0x00140000d114783b */ /* 0x000f280000000200 */
[----:B-1----:R-:W1:Y:S04]  /*2fd0*/  LDSM.16.M88.4 R12, [R209+0x1800] ;  /* 0x00180000d10c783b */ /* 0x002e680000000200 */
[----:B------:R-:W5:Y:S04]  /*2fe0*/  LDSM.16.M88.4 R132, [R209+0x1c00] ;  /* 0x001c0000d184783b */ /* 0x000f680000000200 */
[----:B------:R-:W3:Y:S04]  /*2ff0*/  LDSM.16.M88.4 R124, [R209+0x2000] ;  /* 0x00200000d17c783b */ /* 0x000ee80000000200 */
[----:B------:R-:W3:Y:S04]  /*3000*/  LDSM.16.M88.4 R116, [R209+0x2400] ;  /* 0x00240000d174783b */ /* 0x000ee80000000200 */
[----:B------:R-:W3:Y:S04]  /*3010*/  LDSM.16.M88.4 R108, [R209+0x2800] ;  /* 0x00280000d16c783b */ /* 0x000ee80000000200 */
[----:B------:R-:W3:Y:S04]  /*3020*/  LDSM.16.M88.4 R100, [R209+0x2c00] ;  /* 0x002c0000d164783b */ /* 0x000ee80000000200 */
[----:B------:R-:W3:Y:S04]  /*3030*/  LDSM.16.M88.4 R92, [R209+0x3000] ;  /* 0x00300000d15c783b */ /* 0x000ee80000000200 */
[----:B------:R-:W3:Y:S04]  /*3040*/  LDSM.16.M88.4 R84, [R209+0x3400] ;  /* 0x00340000d154783b */ /* 0x000ee80000000200 */
[----:B------:R-:W3:Y:S01]  /*3050*/  LDSM.16.M88.4 R76, [R209+0x3800] ;  /* 0x00380000d14c783b */ /* 0x000ee20000000200 */
[C---:B--2---:R-:W-:Y:S03]  /*3060*/  HMMA.16816.F32.BF16 R32, R36.reuse, R28, RZ ;  /* 0x0000001c2420723c */ /* 0x044fe600000418ff */
[----:B------:R-:W2:Y:S04]  /*3070*/  LDSM.16.M88.4 R68, [R209+0x3c00] ;  /* 0x003c0000d144783b */ /* 0x000ea80000000200 */
[----:B------:R-:W2:Y:S01]  /*3080*/  LDSM.16.M88.4 R60, [R209+0x4000] ;  /* 0x00400000d13c783b */ /* 0x000ea20000000200 */
[C---:B----4-:R-:W-:Y:S03]  /*3090*/  HMMA.16816.F32.BF16 R24, R36.reuse, R20, RZ ;  /* 0x000000142418723c */ /* 0x050fe600000418ff */
[----:B------:R-:W4:Y:S04]  /*30a0*/  LDSM.16.M88.4 R52, [R209+0x4400] ;  /* 0x00440000d134783b */ /* 0x000f280000000200 */
[----:B------:R-:W2:Y:S01]  /*30b0*/  LDSM.16.M88.4 R44, [R209+0x4800] ;  /* 0x00480000d12c783b */ /* 0x000ea20000000200 */
[C---:B-1----:R-:W-:Y:S03]  /*30c0*/  HMMA.16816.F32.BF16 R16, R36.reuse, R12, RZ ;  /* 0x0000000c2410723c */ /* 0x042fe600000418ff */
[----:B------:R-:W1:Y:S04]  /*30d0*/  LDSM.16.M88.4 R148, [R209+0x4c00] ;  /* 0x004c0000d194783b */ /* 0x000e680000000200 */
[----:B------:R-:W-:Y:S01]  /*30e0*/  LDSM.16.M88.4 R188, [R210] ;  /* 0x00000000d2bc783b */ /* 0x000fe20000000200 */
[C---:B------:R-:W-:Y:S03]  /*30f0*/  HMMA.16816.F32.BF16 R28, R36.reuse, R30, RZ ;  /* 0x0000001e241c723c */ /* 0x040fe600000418ff */
[----:B------:R-:W1:Y:S04]  /*3100*/  LDSM.16.M88.4 R144, [R0+0x1000] ;  /* 0x001000000090783b */ /* 0x000e680000000200 */
[----:B------:R-:W1:Y:S01]  /*3110*/  LDSM.16.M88.4 R140, [R0+0x1400] ;  /* 0x00140000008c783b */ /* 0x000e620000000200 */
[C---:B------:R-:W-:Y:S03]  /*3120*/  HMMA.16816.F32.BF16 R20, R36.reuse, R22, RZ ;  /* 0x000000162414723c */ /* 0x040fe600000418ff */
[----:B------:R-:W1:Y:S04]  /*3130*/  LDSM.16.M88.4 R136, [R0+0x1800] ;  /* 0x001800000088783b */ /* 0x000e680000000200 */
[----:B------:R-:W-:Y:S01]  /*3140*/  LDSM.16.M88.4 R192, [R0+0x1c00] ;  /* 0x001c000000c0783b */ /* 0x000fe20000000200 */
[C---:B------:R-:W-:Y:S03]  /*3150*/  HMMA.16816.F32.BF16 R12, R36.reuse, R14, RZ ;  /* 0x0000000e240c723c */ /* 0x040fe600000418ff */
[----:B------:R-:W-:Y:S04]  /*3160*/  LDSM.16.M88.4 R184, [R0+0x2000] ;  /* 0x0020000000b8783b */ /* 0x000fe80000000200 */
[----:B------:R-:W-:Y:S01]  /*3170*/  LDSM.16.M88.4 R180, [R0+0x2400] ;  /* 0x0024000000b4783b */ /* 0x000fe20000000200 */
[C---:B-----5:R-:W-:Y:S03]  /*3180*/  HMMA.16816.F32.BF16 R8, R36.reuse, R132, RZ ;  /* 0x000000842408723c */ /* 0x060fe600000418ff */
[----:B------:R-:W-:Y:S04]  /*3190*/  LDSM.16.M88.4 R176, [R0+0x2800] ;  /* 0x0028000000b0783b */ /* 0x000fe80000000200 */
[----:B------:R-:W-:Y:S01]  /*31a0*/  LDSM.16.M88.4 R172, [R0+0x2c00] ;  /* 0x002c000000ac783b */ /* 0x000fe20000000200 */
[C---:B---3--:R-:W-:Y:S03]  /*31b0*/  HMMA.16816.F32.BF16 R128, R36.reuse, R124, RZ ;  /* 0x0000007c2480723c */ /* 0x048fe600000418ff */
[----:B------:R-:W-:Y:S04]  /*31c0*/  LDSM.16.M88.4 R168, [R0+0x3000] ;  /* 0x0030000000a8783b */ /* 0x000fe80000000200 */
[----:B------:R-:W-:Y:S01]  /*31d0*/  LDSM.16.M88.4 R164, [R0+0x3400] ;  /* 0x0034000000a4783b */ /* 0x000fe20000000200 */
[C---:B------:R-:W-:Y:S03]  /*31e0*/  HMMA.16816.F32.BF16 R120, R36.reuse, R116, RZ ;  /* 0x000000742478723c */ /* 0x040fe600000418ff */
[----:B------:R-:W-:Y:S04]  /*31f0*/  LDSM.16.M88.4 R160, [R0+0x3800] ;  /* 0x0038000000a0783b */ /* 0x000fe80000000200 */
[----:B------:R-:W-:Y:S01]  /*3200*/  LDSM.16.M88.4 R156, [R0+0x3c00] ;  /* 0x003c0000009c783b */ /* 0x000fe20000000200 */
[C---:B------:R-:W-:Y:S03]  /*3210*/  HMMA.16816.F32.BF16 R112, R36.reuse, R108, RZ ;  /* 0x0000006c2470723c */ /* 0x040fe600000418ff */
[----:B------:R-:W0:Y:S05]  /*3220*/  LDGDEPBAR ;  /* 0x00000000000079af */ /* 0x000e2a0000000000 */
[C---:B------:R-:W-:Y:S08]  /*3230*/  HMMA.16816.F32.BF16 R104, R36.reuse, R100, RZ ;  /* 0x000000642468723c */ /* 0x040ff000000418ff */
[C---:B------:R-:W-:Y:S08]  /*3240*/  HMMA.16816.F32.BF16 R96, R36.reuse, R92, RZ ;  /* 0x0000005c2460723c */ /* 0x040ff000000418ff */
[C---:B------:R-:W-:Y:S08]  /*3250*/  HMMA.16816.F32.BF16 R88, R36.reuse, R84, RZ ;  /* 0x000000542458723c */ /* 0x040ff000000418ff */
[C---:B------:R-:W-:Y:S08]  /*3260*/  HMMA.16816.F32.BF16 R80, R36.reuse, R76, RZ ;  /* 0x0000004c2450723c */ /* 0x040ff000000418ff */
[C---:B--2---:R-:W-:Y:S08]  /*3270*/  HMMA.16816.F32.BF16 R72, R36.reuse, R68, RZ ;  /* 0x000000442448723c */ /* 0x044ff000000418ff */
[C---:B------:R-:W-:Y:S08]  /*3280*/  HMMA.16816.F32.BF16 R64, R36.reuse, R60, RZ ;  /* 0x0000003c2440723c */ /* 0x040ff000000418ff */
[C---:B----4-:R-:W-:Y:S08]  /*3290*/  HMMA.16816.F32.BF16 R56, R36.reuse, R52, RZ ;  /* 0x000000342438723c */ /* 0x050ff000000418ff */
[C---:B------:R-:W-:Y:S08]  /*32a0*/  HMMA.16816.F32.BF16 R48, R36.reuse, R44, RZ ;  /* 0x0000002c2430723c */ /* 0x040ff000000418ff */
        /* <DEDUP_REMOVED lines=12> */
[C---:B-1----:R-:W-:Y:S08]  /*3370*/  HMMA.16816.F32.BF16 R40, R36.reuse, R148, RZ ;  /* 0x000000942428723c */ /* 0x042ff000000418ff */
[----:B------:R-:W-:Y:S01]  /*3380*/  HMMA.16816.F32.BF16 R36, R36, R150, RZ ;  /* 0x000000962424723c */ /* 0x000fe200000418ff */
[----:B------:R-:W1:Y:S07]  /*3390*/  LDSM.16.M88.4 R148, [R0+0x4000] ;  /* 0x004000000094783b */ /* 0x000e6e0000000200 */
[C---:B------:R-:W-:Y:S08]  /*33a0*/  HMMA.16816.F32.BF16 R32, R188.reuse, R144, R32 ;  /* 0x00000090bc20723c */ /* 0x040ff00000041820 */
[C---:B------:R-:W-:Y:S01]  /*33b0*/  HMMA.16816.F32.BF16 R28, R188.reuse, R146, R28 ;  /* 0x00000092bc1c723c */ /* 0x040fe2000004181c */
[----:B------:R-:W2:Y:S07]  /*33c0*/  LDSM.16.M88.4 R144, [R0+0x4400] ;  /* 0x004400000090783b */ /* 0x000eae0000000200 */
[C---:B------:R-:W-:Y:S08]  /*33d0*/  HMMA.16816.F32.BF16 R24, R188.reuse, R140, R24 ;  /* 0x0000008cbc18723c */ /* 0x040ff00000041818 */
[C---:B------:R-:W-:Y:S01]  /*33e0*/  HMMA.16816.F32.BF16 R20, R188.reuse, R142, R20 ;  /* 0x0000008ebc14723c */ /* 0x040fe20000041814 */
[----:B------:R-:W3:Y:S07]  /*33f0*/  LDSM.16.M88.4 R140, [R0+0x4800] ;  /* 0x00480000008c783b */ /* 0x000eee0000000200 */
[C---:B------:R-:W-:Y:S08]  /*3400*/  HMMA.16816.F32.BF16 R16, R188.reuse, R136, R16 ;  /* 0x00000088bc10723c */ /* 0x040ff00000041810 */
[----:B------:R-:W-:Y:S01]  /*3410*/  HMMA.16816.F32.BF16 R12, R188, R138, R12 ;  /* 0x0000008abc0c723c */ /* 0x000fe2000004180c */
[----:B------:R4:W5:Y:S01]  /*3420*/  LDSM.16.M88.4 R136, [R0+0x4c00] ;  /* 0x004c00000088783b */ /* 0x0009620000000200 */
[----:B------:R-:W-:-:S06]  /*3430*/  DEPBAR.LE SB0, 0x0 ;  /* 0x000080000000791a */ /* 0x000fcc0000000000 */
[C---:B-1----:R-:W-:Y:S07]  /*3440*/  HMMA.16816.F32.BF16 R64, R188.reuse, R148, R64 ;  /* 0x00000094bc40723c */ /* 0x042fee0000041840 */
[C---:B------:R-:W-:Y:S01]  /*3450*/  IADD3 R148, R204.reuse, 0x8, RZ ;  /* 0x00000008cc947810 */ /* 0x040fe20007ffe0ff */
[----:B------:R-:W-:Y:S01]  /*3460*/  HMMA.16816.F32.BF16 R8, R188, R192, R8 ;  /* 0x000000c0bc08723c */ /* 0x000fe20000041808 */
[-C--:B------:R-:W-:Y:S02]  /*3470*/  IMNMX R149, R204, R199.reuse, PT ;  /* 0x000000c7cc957217 */ /* 0x080fe40003800200 */
[----:B------:R-:W-:-:S02]  /*3480*/  IMNMX R148, R148, R199, PT ;  /* 0x000000c794947217 */ /* 0x000fc40003800200 */
[----:B----4-:R-:W-:-:S03]  /*3490*/  IADD3 R0, R209, 0x1000, RZ ;  /* 0x00001000d1007810 */ /* 0x010fc60007ffe0ff */
[----:B------:R-:W-:Y:S02]  /*34a0*/  HMMA.16816.F32.BF16 R132, R188, R194, R132 ;  /* 0x000000c2bc84723c */ /* 0x000fe40000041884 */
[----:B------:R-:W-:-:S06]  /*34b0*/  IMAD R208, R2, 0x2, R0 ;  /* 0x0000000202d07824 */ /* 0x000fcc00078e0200 */
[C---:B------:R-:W-:Y:S08]  /*34c0*/  HMMA.16816.F32.BF16 R128, R188.reuse, R184, R128 ;  /* 0x000000b8bc80723c */ /* 0x040ff00000041880 */
        /* <DEDUP_REMOVED lines=16> */
[C---:B--2---:R-:W-:Y:S08]  /*35d0*/  HMMA.16816.F32.BF16 R56, R188.reuse, R144, R56 ;  /* 0x00000090bc38723c */ /* 0x044ff00000041838 */
[C---:B------:R-:W-:Y:S08]  /*35e0*/  HMMA.16816.F32.BF16 R52, R188.reuse, R146, R52 ;  /* 0x00000092bc34723c */ /* 0x040ff00000041834 */
[C---:B---3--:R-:W-:Y:S08]  /*35f0*/  HMMA.16816.F32.BF16 R48, R188.reuse, R140, R48 ;  /* 0x0000008cbc30723c */ /* 0x048ff00000041830 */
[C---:B------:R-:W-:Y:S08]  /*3600*/  HMMA.16816.F32.BF16 R44, R188.reuse, R142, R44 ;  /* 0x0000008ebc2c723c */ /* 0x040ff0000004182c */
[C---:B-----5:R-:W-:Y:S08]  /*3610*/  HMMA.16816.F32.BF16 R40, R188.reuse, R136, R40 ;  /* 0x00000088bc28723c */ /* 0x060ff00000041828 */
[----:B------:R-:W-:Y:S01]  /*3620*/  HMMA.16816.F32.BF16 R36, R188, R138, R36 ;  /* 0x0000008abc24723c */ /* 0x000fe20000041824 */
[----:B------:R-:W-:Y:S06]  /*3630*/  BAR.SYNC.DEFER_BLOCKING 0x0 ;  /* 0x0000000000007b1d */ /* 0x000fec0000010000 */
[----:B------:R-:W-:Y:S01]  /*3640*/  @!UPT UIADD3 URZ, URZ, URZ, URZ ;  /* 0x0000003f3f3ff290 */ /* 0x000fe2000fffe03f */
[----:B------:R-:W-:Y:S11]  /*3650*/  @!P1 BRA `(.L_x_716) ;  /* 0x00000a8000009947 */ /* 0x000ff60003800000 */
[----:B------:R-:W-:Y:S05]  /*3660*/  @!P6 BRA `(.L_x_717) ;  /* 0x000003a00000e947 */ /* 0x000fea0003800000 */
[----:B------:R-:W1:Y:S01]  /*3670*/  I2F.RP R140, R5 ;  /* 0x00000005008c7306 */ /* 0x000e620000209400 */
[----:B------:R-:W-:-:S02]  /*3680*/  IADD3 R139, R7, -0x100, RZ ;  /* 0xffffff00078b7810 */ /* 0x000fc40007ffe0ff */
[----:B------:R-:W-:Y:S02]  /*3690*/  IABS R137, R7 ;  /* 0x0000000700897213 */ /* 0x000fe40000000000 */
[----:B------:R-:W-:Y:S02]  /*36a0*/  IABS R2, R139 ;  /* 0x0000008b00027213 */ /* 0x000fe40000000000 */
[----:B------:R-:W-:Y:S01]  /*36b0*/  LOP3.LUT R139, R139, c[0x0][0x2d0], RZ, 0x3c, !PT ;  /* 0x0000b4008b8b7a12 */ /* 0x000fe200078e3cff */
[----:B-1----:R-:W1:Y:S02]  /*36c0*/  MUFU.RCP R140, R140 ;  /* 0x0000008c008c7308 */ /* 0x002e640000001000 */
[----:B-1----:R-:W-:-:S06]  /*36d0*/  IADD3 R140, R140, 0xffffffe, RZ ;  /* 0x0ffffffe8c8c7810 */ /* 0x002fcc0007ffe0ff */
[----:B------:R-:W1:Y:S02]  /*36e0*/  F2I.FTZ.U32.TRUNC.NTZ R141, R140 ;  /* 0x0000008c008d7305 */ /* 0x000e64000021f000 */
[----:B-1----:R-:W-:Y:S02]  /*36f0*/  IMAD.MOV R138, RZ, RZ, -R141 ;  /* 0x000000ffff8a7224 */ /* 0x002fe400078e0a8d */
[----:B------:R-:W-:Y:S02]  /*3700*/  IMAD.MOV.U32 R140, RZ, RZ, RZ ;  /* 0x000000ffff8c7224 */ /* 0x000fe400078e00ff */
[----:B------:R-:W-:-:S04]  /*3710*/  IMAD R138, R138, R5, RZ ;  /* 0x000000058a8a7224 */ /* 0x000fc800078e02ff */
[----:B------:R-:W-:-:S06]  /*3720*/  IMAD.HI.U32 R138, R141, R138, R140 ;  /* 0x0000008a8d8a7227 */ /* 0x000fcc00078e008c */
[----:B------:R-:W-:-:S04]  /*3730*/  IMAD.HI.U32 R140, R138, R137, RZ ;  /* 0x000000898a8c7227 */ /* 0x000fc800078e00ff */
[----:B------:R-:W-:-:S04]  /*3740*/  IMAD.HI.U32 R138, R138, R2, RZ ;  /* 0x000000028a8a7227 */ /* 0x000fc800078e00ff */
[----:B------:R-:W-:Y:S01]  /*3750*/  IMAD.MOV R136, RZ, RZ, -R140 ;  /* 0x000000ffff887224 */ /* 0x000fe200078e0a8c */
[----:B------:R-:W-:-:S03]  /*3760*/  IADD3 R0, -R138, RZ, RZ ;  /* 0x000000ff8a007210 */ /* 0x000fc60007ffe1ff */
[C---:B------:R-:W-:Y:S02]  /*3770*/  IMAD R136, R5.reuse, R136, R137 ;  /* 0x0000008805887224 */ /* 0x040fe400078e0289 */
[----:B------:R-:W-:-:S03]  /*3780*/  IMAD R0, R5, R0, R2 ;  /* 0x0000000005007224 */ /* 0x000fc600078e0202 */
[C---:B------:R-:W-:Y:S02]  /*3790*/  ISETP.GT.U32.AND P0, PT, R5.reuse, R136, PT ;  /* 0x000000880500720c */ /* 0x040fe40003f04070 */
[----:B------:R-:W-:-:S11]  /*37a0*/  ISETP.GT.U32.AND P2, PT, R5, R0, PT ;  /* 0x000000000500720c */ /* 0x000fd60003f44070 */
[--C-:B------:R-:W-:Y:S01]  /*37b0*/  @!P0 IMAD.IADD R136, R136, 0x1, -R5.reuse ;  /* 0x0000000188888824 */ /* 0x100fe200078e0a05 */
[----:B------:R-:W-:Y:S01]  /*37c0*/  @!P0 IADD3 R140, R140, 0x1, RZ ;  /* 0x000000018c8c8810 */ /* 0x000fe20007ffe0ff */
[----:B------:R-:W-:Y:S01]  /*37d0*/  @!P2 IMAD.IADD R0, R0, 0x1, -R5 ;  /* 0x000000010000a824 */ /* 0x000fe200078e0a05 */
[----:B------:R-:W-:Y:S02]  /*37e0*/  ISETP.GE.AND P0, PT, R139, RZ, PT ;  /* 0x000000ff8b00720c */ /* 0x000fe40003f06270 */
[-C--:B------:R-:W-:Y:S02]  /*37f0*/  ISETP.GE.U32.AND P5, PT, R136, R5.reuse, PT ;  /* 0x000000058800720c */ /* 0x080fe40003fa6070 */
[----:B------:R-:W-:Y:S02]  /*3800*/  ISETP.GE.U32.AND P4, PT, R0, R5, PT ;  /* 0x000000050000720c */ /* 0x000fe40003f86070 */
[----:B------:R-:W-:Y:S02]  /*3810*/  LOP3.LUT R0, R7, c[0x0][0x2d0], RZ, 0x3c, !PT ;  /* 0x0000b40007007a12 */ /* 0x000fe400078e3cff */
[----:B------:R-:W-:-:S02]  /*3820*/  @!P2 IADD3 R138, R138, 0x1, RZ ;  /* 0x000000018a8aa810 */ /* 0x000fc40007ffe0ff */
[----:B------:R-:W-:Y:S02]  /*3830*/  ISETP.GE.AND P3, PT, R0, RZ, PT ;  /* 0x000000ff0000720c */ /* 0x000fe40003f66270 */
[----:B------:R-:W-:Y:S02]  /*3840*/  ISETP.NE.AND P2, PT, RZ, c[0x0][0x2d0], PT ;  /* 0x0000b400ff007a0c */ /* 0x000fe40003f45270 */
[----:B------:R-:W-:Y:S02]  /*3850*/  LOP3.LUT R136, RZ, c[0x0][0x2d0], RZ, 0x33, !PT ;  /* 0x0000b400ff887a12 */ /* 0x000fe400078e33ff */
[----:B------:R-:W-:Y:S02]  /*3860*/  @P5 IADD3 R140, R140, 0x1, RZ ;  /* 0x000000018c8c5810 */ /* 0x000fe40007ffe0ff */
[----:B------:R-:W-:Y:S02]  /*3870*/  @P4 IADD3 R138, R138, 0x1, RZ ;  /* 0x000000018a8a4810 */ /* 0x000fe40007ffe0ff */
[----:B------:R-:W-:-:S03]  /*3880*/  MOV R0, R140 ;  /* 0x0000008c00007202 */ /* 0x000fc60000000f00 */
[----:B------:R-:W-:Y:S02]  /*3890*/  @!P0 IMAD.MOV R138, RZ, RZ, -R138 ;  /* 0x000000ffff8a8224 */ /* 0x000fe400078e0a8a */
[----:B------:R-:W-:-:S05]  /*38a0*/  @!P3 IMAD.MOV R0, RZ, RZ, -R0 ;  /* 0x000000ffff00b224 */ /* 0x000fca00078e0a00 */
[C---:B------:R-:W-:Y:S02]  /*38b0*/  SEL R0, R136.reuse, R0, !P2 ;  /* 0x0000000088007207 */ /* 0x040fe40005000000 */
[----:B------:R-:W-:-:S03]  /*38c0*/  SEL R136, R136, R138, !P2 ;  /* 0x0000008a88887207 */ /* 0x000fc60005000000 */
[----:B------:R-:W-:-:S04]  /*38d0*/  IMAD.WIDE R140, R0, 0x4, R226 ;  /* 0x00000004008c7825 */ /* 0x000fc800078e02e2 */
[----:B------:R-:W-:Y:S01]  /*38e0*/  IMAD.WIDE R138, R136, 0x4, R226 ;  /* 0x00000004888a7825 */ /* 0x000fe200078e02e2 */
[----:B------:R-:W2:Y:S04]  /*38f0*/  LDG.E R2, [R140.64] ;  /* 0x000000068c027981 */ /* 0x000ea8000c1e1900 */
[----:B------:R1:W2:Y:S01]  /*3900*/  LDG.E R137, [R138.64] ;  /* 0x000000068a897981 */ /* 0x0002a2000c1e1900 */
[----:B------:R-:W-:Y:S01]  /*3910*/  IADD3 R0, R0, -R136, RZ ;  /* 0x8000008800007210 */ /* 0x000fe20007ffe0ff */
[----:B------:R-:W-:-:S04]  /*3920*/  IMAD.MOV.U32 R136, RZ, RZ, c[0x0][0x2d0] ;  /* 0x0000b400ff887624 */ /* 0x000fc800078e00ff */
[----:B------:R-:W-:-:S05]  /*3930*/  IMAD R136, R0, R136, -0x100 ;  /* 0xffffff0000887424 */ /* 0x000fca00078e0288 */
[----:B------:R-:W-:-:S05]  /*3940*/  SHF.R.S32.HI R0, RZ, 0x1f, R136 ;  /* 0x0000001fff007819 */ /* 0x000fca0000011488 */
[----:B------:R-:W-:-:S04]  /*3950*/  IMAD R0, R0, c[0x0][0x198], RZ ;  /* 0x0000660000007a24 */ /* 0x000fc800078e02ff */
[C---:B------:R-:W-:Y:S02]  /*3960*/  IMAD R0, R136.reuse, c[0x0][0x19c], R0 ;  /* 0x0000670088007a24 */ /* 0x040fe400078e0200 */
[----:B-1----:R-:W-:-:S05]  /*3970*/  IMAD.WIDE.U32 R138, R136, c[0x0][0x198], RZ ;  /* 0x00006600888a7a25 */ /* 0x002fca00078e00ff */
[----:B------:R-:W-:Y:S01]  /*3980*/  IADD3 R139, R139, R0, RZ ;  /* 0x000000008b8b7210 */ /* 0x000fe20007ffe0ff */
[----:B--2---:R-:W-:-:S04]  /*3990*/  IMAD.IADD R137, R137, 0x1, -R2 ;  /* 0x0000000189897824 */ /* 0x004fc800078e0a02 */
[----:B------:R-:W-:Y:S01]  /*39a0*/  IMAD.WIDE.U32 R138, R137, c[0x0][0x180], R138 ;  /* 0x00006000898a7a25 */ /* 0x000fe200078e008a */
[----:B------:R-:W-:-:S05]  /*39b0*/  SHF.R.S32.HI R2, RZ, 0x1f, R137 ;  /* 0x0000001fff027819 */ /* 0x000fca0000011489 */
[----:B------:R-:W-:-:S04]  /*39c0*/  IMAD R2, R2, c[0x0][0x180], RZ ;  /* 0x0000600002027a24 */ /* 0x000fc800078e02ff */
[----:B------:R-:W-:Y:S01]  /*39d0*/  IMAD R2, R137, c[0x0][0x184], R2 ;  /* 0x0000610089027a24 */ /* 0x000fe200078e0202 */
[----:B------:R-:W-:-:S03]  /*39e0*/  MOV R137, R138 ;  /* 0x0000008a00897202 */ /* 0x000fc60000000f00 */
[----:B------:R-:W-:Y:S01]  /*39f0*/  IMAD.IADD R136, R139, 0x1, R2 ;  /* 0x000000018b887824 */ /* 0x000fe200078e0202 */
[----:B------:R-:W-:Y:S05]  /*3a00*/  BRA `(.L_x_718) ;  /* 0x0000002000007947 */ /* 0x000fea0003800000 */
.L_x_717:
[----:B------:R-:W-:-:S04]  /*3a10*/  LEA R137, -R155, RZ, 0x8 ;  /* 0x000000ff9b897211 */ /* 0x000fc800078e41ff */
[----:B------:R-:W-:Y:S02]  /*3a20*/  SHF.R.S32.HI R136, RZ, 0x1f, R137 ;  /* 0x0000001fff887819 */ /* 0x000fe40000011489 */
.L_x_718:
[----:B------:R-:W-:Y:S01]  /*3a30*/  ISETP.GE.AND P0, PT, R220, c[0x0][0x220], PT ;  /* 0x00008800dc007a0c */ /* 0x000fe20003f06270 */
[----:B------:R-:W-:-:S12]  /*3a40*/  BSSY B0, `(.L_x_719) ;  /* 0x0000066000007945 */ /* 0x000fd80003800000 */
[----:B------:R-:W-:Y:S01]  /*3a50*/  @!P0 IMAD.MOV.U32 R142, RZ, RZ, R197 ;  /* 0x000000ffff8e8224 */ /* 0x000fe200078e00c5 */
[CC--:B------:R-:W-:Y:S01]  /*3a60*/  @!P0 IADD3 R139, P3, P2, R137.reuse, R197.reuse, R213 ;  /* 0x000000c5898b8210 */ /* 0x0c0fe20007a7e0d5 */
[----:B------:R-:W-:Y:S01]  /*3a70*/  @!P0 IMAD.MOV.U32 R143, RZ, RZ, R196 ;  /* 0x000000ffff8f8224 */ /* 0x000fe200078e00c4 */
[----:B------:R-:W-:Y:S01]  /*3a80*/  @!P0 IADD3 R2, P4, R137, R197, RZ ;  /* 0x000000c589028210 */ /* 0x000fe20007f9e0ff */
[----:B------:R-:W-:Y:S01]  /*3a90*/  @!P0 IMAD.MOV.U32 R140, RZ, RZ, c[0x0][0x19c] ;  /* 0x00006700ff8c8624 */ /* 0x000fe200078e00ff */
[----:B------:R-:W-:Y:S01]  /*3aa0*/  @!P0 IADD3.X R138, R136, R196, R212, P3, P2 ;  /* 0x000000c4888a8210 */ /* 0x000fe20001fe44d4 */
[----:B------:R-:W-:Y:S01]  /*3ab0*/  @!P0 IMAD.WIDE.U32 R142, R155, 0x60, R142 ;  /* 0x000000609b8e8825 */ /* 0x000fe200078e008e */
[----:B------:R-:W-:Y:S01]  /*3ac0*/  @!P0 LEA R146, P3, R139, c[0x0][0x168], 0x1 ;  /* 0x00005a008b928a11 */ /* 0x000fe200078608ff */
[----:B------:R1:W-:Y:S02]  /*3ad0*/  @P0 STS [R217+0x1000], RZ ;  /* 0x001000ffd9000388 */ /* 0x0003e40000000800 */
[----:B------:R-:W-:Y:S01]  /*3ae0*/  @!P0 IMAD R140, R140, 0x60, RZ ;  /* 0x000000608c8c8824 */ /* 0x000fe200078e02ff */
[----:B------:R-:W-:Y:S01]  /*3af0*/  @!P0 IADD3 R141, P2, R137, R142, RZ ;  /* 0x0000008e898d8210 */ /* 0x000fe20007f5e0ff */
[----:B------:R-:W-:Y:S01]  /*3b00*/  @!P0 IMAD.MOV.U32 R142, RZ, RZ, c[0x0][0x19c] ;  /* 0x00006700ff8e8624 */ /* 0x000fe200078e00ff */
[----:B------:R-:W-:Y:S01]  /*3b10*/  @!P0 LEA.HI.X R147, R139, c[0x0][0x16c], R138, 0x1, P3 ;  /* 0x00005b008b938a11 */ /* 0x000fe200018f0c8a */
[C---:B------:R-:W-:Y:S01]  /*3b20*/  @!P0 IMAD.X R0, R136.reuse, 0x1, R196, P4 ;  /* 0x0000000188008824 */ /* 0x040fe200020e06c4 */
[----:B------:R-:W-:Y:S01]  /*3b30*/  @!P0 IADD3.X R140, R136, R143, R140, P2, !PT ;  /* 0x0000008f888c8210 */ /* 0x000fe200017fe48c */
[--C-:B------:R-:W-:Y:S01]  /*3b40*/  @!P0 IMAD.MOV.U32 R156, RZ, RZ, R197.reuse ;  /* 0x000000ffff9c8224 */ /* 0x100fe200078e00c5 */
[CC--:B------:R-:W-:Y:S01]  /*3b50*/  @!P0 LEA R143, P2, R155.reuse, R197.reuse, 0x7 ;  /* 0x000000c59b8f8211 */ /* 0x0c0fe200078438ff */
[----:B------:R-:W-:Y:S01]  /*3b60*/  @!P0 IMAD.MOV.U32 R157, RZ, RZ, R196 ;  /* 0x000000ffff9d8224 */ /* 0x000fe200078e00c4 */
[C---:B------:R-:W-:Y:S01]  /*3b70*/  @!P0 LEA R150, P4, R2.reuse, c[0x0][0x168], 0x1 ;  /* 0x00005a0002968a11 */ /* 0x040fe200078808ff */
[----:B------:R-:W-:Y:S01]  /*3b80*/  @!P0 IMAD.MOV.U32 R138, RZ, RZ, c[0x0][0x19c] ;  /* 0x00006700ff8a8624 */ /* 0x000fe200078e00ff */
[C---:B------:R-:W-:Y:S01]  /*3b90*/  @!P0 LEA R139, P3, R155.reuse, R197, 0x6 ;  /* 0x000000c59b8b8211 */ /* 0x040fe200078630ff */
[----:B------:R-:W-:Y:S01]  /*3ba0*/  @!P0 IMAD.MOV.U32 R144, RZ, RZ, R197 ;  /* 0x000000ffff908224 */ /* 0x000fe200078e00c5 */
[CC--:B------:R-:W-:Y:S01]  /*3bb0*/  @!P0 LEA.HI.X R142, R155.reuse, R196.reuse, R142, 0x7, P2 ;  /* 0x000000c49b8e8211 */ /* 0x0c0fe200010f3c8e */
[----:B------:R-:W-:Y:S01]  /*3bc0*/  @!P0 IMAD.MOV.U32 R145, RZ, RZ, R196 ;  /* 0x000000ffff918224 */ /* 0x000fe200078e00c4 */
[----:B------:R-:W-:Y:S01]  /*3bd0*/  @!P0 LEA.HI.X R151, R2, c[0x0][0x16c], R0, 0x1, P4 ;  /* 0x00005b0002978a11 */ /* 0x000fe200020f0c00 */
[----:B------:R-:W-:Y:S01]  /*3be0*/  @!P0 IMAD.WIDE.U32 R158, R155, 0xa0, R156 ;  /* 0x000000a09b9e8825 */ /* 0x000fe200078e009c */
[----:B------:R-:W-:Y:S01]  /*3bf0*/  @!P0 IADD3 R143, P2, R137, R143, RZ ;  /* 0x0000008f898f8210 */ /* 0x000fe20007f5e0ff */
[----:B------:R1:W-:Y:S01]  /*3c00*/  @P0 STS [R217+0x1004], RZ ;  /* 0x001004ffd9000388 */ /* 0x0003e20000000800 */
[----:B------:R-:W-:Y:S01]  /*3c10*/  @!P0 LEA.HI.X R138, R155, R196, R138, 0x6, P3 ;  /* 0x000000c49b8a8211 */ /* 0x000fe200018f348a */
[----:B------:R-:W-:Y:S01]  /*3c20*/  @!P0 IMAD.MOV.U32 R0, RZ, RZ, c[0x0][0x19c] ;  /* 0x00006700ff008624 */ /* 0x000fe200078e00ff */
[----:B------:R-:W-:Y:S01]  /*3c30*/  @!P0 IADD3 R139, P3, R137, R139, RZ ;  /* 0x0000008b898b8210 */ /* 0x000fe20007f7e0ff */
[----:B------:R-:W-:Y:S01]  /*3c40*/  @!P0 IMAD.WIDE.U32 R156, R155, 0xc0, R144 ;  /* 0x000000c09b9c8825 */ /* 0x000fe200078e0090 */
[----:B------:R1:W-:Y:S03]  /*3c50*/  @P0 STS.64 [R217+0x1008], RZ ;  /* 0x001008ffd9000388 */ /* 0x0003e60000000a00 */
[----:B------:R-:W-:Y:S01]  /*3c60*/  @!P0 IMAD.MOV.U32 R2, RZ, RZ, c[0x0][0x19c] ;  /* 0x00006700ff028624 */ /* 0x000fe200078e00ff */
[----:B------:R-:W-:Y:S01]  /*3c70*/  @!PT LDS RZ, [RZ] ;  /* 0x00000000fffff984 */ /* 0x000fe20000000800 */
[----:B------:R-:W-:Y:S01]  /*3c80*/  @!PT LDS RZ, [RZ] ;  /* 0x00000000fffff984 */ /* 0x000fe20000000800 */
[----:B------:R-:W-:Y:S01]  /*3c90*/  @!PT LDS RZ, [RZ] ;  /* 0x00000000fffff984 */ /* 0x000fe20000000800 */
[----:B------:R1:W-:Y:S01]  /*3ca0*/  @!P0 LDGSTS.E.BYPASS.LTC128B.128 [R217+0x1000], [R150.64] ;  /* 0x0100000096d98fae */ /* 0x0003e2000b901d46 */
[----:B------:R-:W-:-:S02]  /*3cb0*/  @!P0 IMAD R0, R0, 0xc0, RZ ;  /* 0x000000c000008824 */ /* 0x000fc400078e02ff */
[----:B------:R-:W-:Y:S01]  /*3cc0*/  @!P0 IMAD.X R142, R136, 0x1, R142, P2 ;  /* 0x00000001888e8824 */ /* 0x000fe200010e068e */
[----:B------:R-:W-:Y:S01]  /*3cd0*/  @!P0 IADD3 R145, P2, R137, R156, RZ ;  /* 0x0000009c89918210 */ /* 0x000fe20007f5e0ff */
[----:B------:R-:W-:Y:S01]  /*3ce0*/  @!P0 IMAD R2, R2, 0xa0, RZ ;  /* 0x000000a002028824 */ /* 0x000fe200078e02ff */
[----:B------:R-:W-:Y:S01]  /*3cf0*/  @!P0 LEA R156, P4, R143, c[0x0][0x168], 0x1 ;  /* 0x00005a008f9c8a11 */ /* 0x000fe200078808ff */
[C---:B------:R-:W-:Y:S01]  /*3d00*/  @!P0 IMAD.X R138, R136.reuse, 0x1, R138, P3 ;  /* 0x00000001888a8824 */ /* 0x040fe200018e068a */
[----:B------:R-:W-:Y:S01]  /*3d10*/  @!P0 IADD3 R144, P3, R137, R158, RZ ;  /* 0x0000009e89908210 */ /* 0x000fe20007f7e0ff */
[----:B------:R1:W-:Y:S01]  /*3d20*/  @P0 STS.128 [R217+0x1800], RZ ;  /* 0x001800ffd9000388 */ /* 0x0003e20000000c00 */
[----:B------:R-:W-:Y:S02]  /*3d30*/  @!P0 LEA R158, P5, R139, c[0x0][0x168], 0x1 ;  /* 0x00005a008b9e8a11 */ /* 0x000fe400078a08ff */
[----:B------:R-:W-:Y:S01]  /*3d40*/  @!P0 IADD3.X R0, R136, R157, R0, P2, !PT ;  /* 0x0000009d88008210 */ /* 0x000fe200017fe400 */
[----:B------:R-:W-:Y:S01]  /*3d50*/  @!PT LDS RZ, [RZ] ;  /* 0x00000000fffff984 */ /* 0x000fe20000000800 */
[----:B------:R-:W-:Y:S01]  /*3d60*/  @!PT LDS RZ, [RZ] ;  /* 0x00000000fffff984 */ /* 0x000fe20000000800 */
[----:B------:R-:W-:Y:S01]  /*3d70*/  @!PT LDS RZ, [RZ] ;  /* 0x00000000fffff984 */ /* 0x000fe20000000800 */
[----:B------:R1:W-:Y:S01]  /*3d80*/  @!P0 LDGSTS.E.BYPASS.LTC128B.128 [R217+0x1800], [R146.64] ;  /* 0x0180000092d98fae */ /* 0x0003e2000b901d46 */
[----:B------:R-:W-:-:S02]  /*3d90*/  @!P0 LEA.HI.X R157, R143, c[0x0][0x16c], R142, 0x1, P4 ;  /* 0x00005b008f9d8a11 */ /* 0x000fc400020f0c8e */
[----:B------:R-:W-:Y:S01]  /*3da0*/  @!P0 LEA R160, P4, R141, c[0x0][0x168], 0x1 ;  /* 0x00005a008da08a11 */ /* 0x000fe200078808ff */
[----:B------:R1:W-:Y:S01]  /*3db0*/  @P0 STS.128 [R217+0x2000], RZ ;  /* 0x002000ffd9000388 */ /* 0x0003e20000000c00 */
[----:B------:R-:W-:Y:S02]  /*3dc0*/  @!P0 IADD3.X R2, R136, R159, R2, P3, !PT ;  /* 0x0000009f88028210 */ /* 0x000fe40001ffe402 */
[----:B------:R-:W-:Y:S02]  /*3dd0*/  @!P0 LEA.HI.X R159, R139, c[0x0][0x16c], R138, 0x1, P5 ;  /* 0x00005b008b9f8a11 */ /* 0x000fe400028f0c8a */
[----:B------:R-:W-:Y:S02]  /*3de0*/  @!P0 LEA R142, P3, R144, c[0x0][0x168], 0x1 ;  /* 0x00005a00908e8a11 */ /* 0x000fe400078608ff */
[----:B------:R-:W-:Y:S01]  /*3df0*/  @!P0 LEA.HI.X R161, R141, c[0x0][0x16c], R140, 0x1, P4 ;  /* 0x00005b008da18a11 */ /* 0x000fe200020f0c8c */
[----:B------:R-:W-:Y:S01]  /*3e00*/  @!PT LDS RZ, [RZ] ;  /* 0x00000000fffff984 */ /* 0x000fe20000000800 */
[----:B------:R-:W-:Y:S01]  /*3e10*/  @!PT LDS RZ, [RZ] ;  /* 0x00000000fffff984 */ /* 0x000fe20000000800 */
[----:B------:R-:W-:Y:S01]  /*3e20*/  @!PT LDS RZ, [RZ] ;  /* 0x00000000fffff984 */ /* 0x000fe20000000800 */
[----:B------:R1:W-:Y:S01]  /*3e30*/  @!P0 LDGSTS.E.BYPASS.LTC128B.128 [R217+0x2000], [R158.64] ;  /* 0x020000009ed98fae */ /* 0x0003e2000b901d46 */
[----:B------:R-:W-:-:S02]  /*3e40*/  @!P0 LEA R138, P2, R145, c[0x0][0x168], 0x1 ;  /* 0x00005a00918a8a11 */ /* 0x000fc400078408ff */
[----:B------:R-:W-:Y:S01]  /*3e50*/  @!P0 LEA.HI.X R143, R144, c[0x0][0x16c], R2, 0x1, P3 ;  /* 0x00005b00908f8a11 */ /* 0x000fe200018f0c02 */
[----:B------:R1:W-:Y:S01]  /*3e60*/  @P0 STS.128 [R217+0x2800], RZ ;  /* 0x002800ffd9000388 */ /* 0x0003e20000000c00 */
[----:B------:R-:W-:-:S03]  /*3e70*/  @!P0 LEA.HI.X R139, R145, c[0x0][0x16c], R0, 0x1, P2 ;  /* 0x00005b00918b8a11 */ /* 0x000fc600010f0c00 */
[----:B------:R-:W-:Y:S01]  /*3e80*/  @!PT LDS RZ, [RZ] ;  /* 0x00000000fffff984 */ /* 0x000fe20000000800 */
[----:B------:R-:W-:Y:S01]  /*3e90*/  @!PT LDS RZ, [RZ] ;  /* 0x00000000fffff984 */ /* 0x000fe20000000800 */
[----:B------:R-:W-:Y:S01]  /*3ea0*/  @!PT LDS RZ, [RZ] ;  /* 0x00000000fffff984 */ /* 0x000fe20000000800 */
[----:B------:R1:W-:Y:S04]  /*3eb0*/  @!P0 LDGSTS.E.BYPASS.LTC128B.128 [R217+0x2800], [R160.64] ;  /* 0x02800000a0d98fae */ /* 0x0003e8000b901d46 */
[----:B------:R1:W-:Y:S04]  /*3ec0*/  @P0 STS.128 [R217+0x3000], RZ ;  /* 0x003000ffd9000388 */ /* 0x0003e80000000c00 */
        /* <DEDUP_REMOVED lines=14> */
[----:B------:R1:W-:Y:S01]  /*3fb0*/  @P0 STS.128 [R217+0x4800], RZ ;  /* 0x004800ffd9000388 */ /* 0x0003e20000000c00 */
[----:B------:R-:W-:Y:S05]  /*3fc0*/  @P0 BRA `(.L_x_720) ;  /* 0x000000d000000947 */ /* 0x000fea0003800000 */
[----:B-1----:R-:W-:Y:S01]  /*3fd0*/  IMAD.MOV.U32 R138, RZ, RZ, R197 ;  /* 0x000000ffff8a7224 */ /* 0x002fe200078e00c5 */
[----:B------:R-:W-:Y:S01]  /*3fe0*/  ULDC UR4, c[0x0][0x19c] ;  /* 0x0000670000047ab9 */ /* 0x000fe20000000800 */
[----:B------:R-:W-:Y:S01]  /*3ff0*/  IMAD.MOV.U32 R139, RZ, RZ, R196 ;  /* 0x000000ffff8b7224 */ /* 0x000fe200078e00c4 */
[----:B------:R-:W-:-:S03]  /*4000*/  UIMAD UR4, UR4, 0xe0, URZ ;  /* 0x000000e0040478a4 */ /* 0x000fc6000f8e023f */
[----:B------:R-:W-:-:S05]  /*4010*/  IMAD.WIDE.U32 R138, R155, 0xe0, R138 ;  /* 0x000000e09b8a7825 */ /* 0x000fca00078e008a */
[----:B------:R-:W-:-:S04]  /*4020*/  IADD3 R2, P0, R137, R138, RZ ;  /* 0x0000008a89027210 */ /* 0x000fc80007f1e0ff */
[----:B------:R-:W-:Y:S02]  /*4030*/  IADD3.X R0, R136, UR4, R139, P0, !PT ;  /* 0x0000000488007c10 */ /* 0x000fe400087fe48b */
[----:B------:R-:W-:-:S04]  /*4040*/  LEA R138, P0, R2, c[0x0][0x168], 0x1 ;  /* 0x00005a00028a7a11 */ /* 0x000fc800078008ff */
[----:B------:R-:W-:-:S05]  /*4050*/  LEA.HI.X R139, R2, c[0x0][0x16c], R0, 0x1, P0 ;  /* 0x00005b00028b7a11 */ /* 0x000fca00000f0c00 */
[----:B------:R-:W-:Y:S01]  /*4060*/  @!PT LDS RZ, [RZ] ;  /* 0x00000000fffff984 */ /* 0x000fe20000000800 */
[----:B------:R-:W-:Y:S01]  /*4070*/  @!PT LDS RZ, [RZ] ;  /* 0x00000000fffff984 */ /* 0x000fe20000000800 */
[----:B------:R-:W-:Y:S01]  /*4080*/  @!PT LDS RZ, [RZ] ;  /* 0x00000000fffff984 */ /* 0x000fe20000000800 */
[----:B------:R1:W-:Y:S04]  /*4090*/  LDGSTS.E.BYPASS.LTC128B.128 [R217+0x4800], [R138.64] ;  /* 0x048000008ad97fae */ /* 0x0003e8000b901d46 */
.L_x_720:
[----:B------:R-:W-:Y:S05]  /*40a0*/  BSYNC B0 ;  /* 0x0000000000007941 */ /* 0x000fea0003800000 */
.L_x_719:
[----:B------:R-:W0:Y:S01]  /*40b0*/  LDGDEPBAR ;  /* 0x00000000000079af */ /* 0x000e220000000000 */
[----:B------:R-:W-:-:S04]  /*40c0*/  IADD3 R197, P0, R137, R197, RZ ;  /* 0x000000c589c57210 */ /* 0x000fc80007f1e0ff */
[----:B------:R-:W-:Y:S02]  /*40d0*/  IADD3.X R196, R136, R196, RZ, P0, !PT ;  /* 0x000000c488c47210 */ /* 0x000fe400007fe4ff */
.L_x_716:
[----:B------:R-:W-:-:S05]  /*40e0*/  IMAD.IADD R250, R7, 0x1, R198 ;  /* 0x0000000107fa7824 */ /* 0x000fca00078e02c6 */
[C---:B------:R-:W-:Y:S02]  /*40f0*/  IADD3 R249, R250.reuse, 0x1, RZ ;  /* 0x00000001faf97810 */ /* 0x040fe40007ffe0ff */
[CC--:B------:R-:W-:Y:S02]  /*4100*/  ISETP.GE.AND P2, PT, R250.reuse, R148.reuse, PT ;  /* 0x00000094fa00720c */ /* 0x0c0fe40003f46270 */
[----:B------:R-:W-:Y:S02]  /*4110*/  IADD3 R248, R250, 0x8, RZ ;  /* 0x00000008faf87810 */ /* 0x000fe40007ffe0ff */
[----:B------:R-:W-:Y:S02]  /*4120*/  ISETP.GE.AND P0, PT, R249, R148, PT ;  /* 0x00000094f900720c */ /* 0x000fe40003f06270 */
[----:B------:R-:W-:Y:S02]  /*4130*/  FSEL R2, R34, -INF , !P2 ;  /* 0xff80000022027808 */ /* 0x000fe40005000000 */
[----:B------:R-:W-:-:S02]  /*4140*/  IADD3 R246, R250, 0x9, RZ ;  /* 0x00000009faf67810 */ /* 0x000fc40007ffe0ff */
[-C--:B------:R-:W-:Y:S02]  /*4150*/  ISETP.GE.AND P2, PT, R248, R148.reuse, PT ;  /* 0x00000094f800720c */ /* 0x080fe40003f46270 */
[----:B------:R-:W-:Y:S02]  /*4160*/  FSEL R35, R35, -INF , !P0 ;  /* 0xff80000023237808 */ /* 0x000fe40004000000 */
[----:B------:R-:W-:Y:S02]  /*4170*/  IADD3 R245, R250, 0x10, RZ ;  /* 0x00000010faf57810 */ /* 0x000fe40007ffe0ff */
[----:B------:R-:W-:Y:S02]  /*4180*/  ISETP.GE.AND P0, PT, R246, R148, PT ;  /* 0x00000094f600720c */ /* 0x000fe40003f06270 */
[----:B------:R-:W-:Y:S02]  /*4190*/  FSEL R252, R30, -INF , !P2 ;  /* 0xff8000001efc7808 */ /* 0x000fe40005000000 */
[----:B------:R-:W-:-:S02]  /*41a0*/  FMNMX.FTZ R0, R2, R35, !PT ;  /* 0x0000002302007209 */ /* 0x000fc40007810000 */
[----:B------:R-:W-:Y:S02]  /*41b0*/  IADD3 R244, R250, 0x11, RZ ;  /* 0x00000011faf47810 */ /* 0x000fe40007ffe0ff */
[----:B------:R-:W-:Y:S02]  /*41c0*/  ISETP.GE.AND P2, PT, R245, R148, PT ;  /* 0x00000094f500720c */ /* 0x000fe40003f46270 */
[----:B------:R-:W-:Y:S02]  /*41d0*/  FSEL R251, R31, -INF , !P0 ;  /* 0xff8000001ffb7808 */ /* 0x000fe40004000000 */
[----:B------:R-:W-:Y:S02]  /*41e0*/  FMNMX.FTZ R0, R252, R0, !PT ;  /* 0x00000000fc007209 */ /* 0x000fe40007810000 */
[----:B------:R-:W-:Y:S02]  /*41f0*/  IADD3 R242, R250, 0x18, RZ ;  /* 0x00000018faf27810 */ /* 0x000fe40007ffe0ff */
[----:B------:R-:W-:-:S02]  /*4200*/  ISETP.GE.AND P0, PT, R244, R148, PT ;  /* 0x00000094f400720c */ /* 0x000fc40003f06270 */
[----:B------:R-:W-:Y:S02]  /*4210*/  FSEL R247, R26, -INF , !P2 ;  /* 0xff8000001af77808 */ /* 0x000fe40005000000 */
[----:B------:R-:W-:Y:S02]  /*4220*/  FMNMX.FTZ R0, R251, R0, !PT ;  /* 0x00000000fb007209 */ /* 0x000fe40007810000 */
        /* <DEDUP_REMOVED lines=26> */
[----:B-1----:R-:W-:Y:S02]  /*43d0*/  FSEL R146, R15, -INF , !P0 ;  /* 0xff8000000f927808 */ /* 0x002fe40004000000 */
        /* <DEDUP_REMOVED lines=35> */
[----:B------:R-:W-:Y:S01]  /*4610*/  FSEL R134, R122, -INF , !P2 ;  /* 0xff8000007a867808 */ /* 0x000fe20005000000 */
[----:B------:R-:W-:Y:S01]  /*4620*/  IMAD.MOV.U32 R122, RZ, RZ, R35 ;  /* 0x000000ffff7a7224 */ /* 0x000fe200078e0023 */
        /* <DEDUP_REMOVED lines=26> */
[C---:B------:R-:W-:Y:S02]  /*47d0*/  IADD3 R174, R250.reuse, 0x71, RZ ;  /* 0x00000071faae7810 */ /* 0x040fe40007ffe0ff */
        /* <DEDUP_REMOVED lines=139> */
[----:B------:R-:W-:Y:S02]  /*5090*/  ISETP.GE.AND P0, PT, R139, R148, PT ;  /* 0x000000948b00720c */ /* 0x000fe40003f06270 */
[----:B------:R-:W-:Y:S02]  /*50a0*/  FSEL R50, R38, -INF , !P2 ;  /* 0xff80000026327808 */ /* 0x000fe40005000000 */
[----:B------:R-:W-:Y:S02]  /*50b0*/  FMNMX.FTZ R0, R43, R0, !PT ;  /* 0x000000002b007209 */ /* 0x000fe40007810000 */
[----:B------:R-:W-:-:S02]  /*50c0*/  FSEL R55, R39, -INF , !P0 ;  /* 0xff80000027377808 */ /* 0x000fc40004000000 */
[----:B------:R-:W-:Y:S02]  /*50d0*/  FMNMX.FTZ R0, R50, R0, !PT ;  /* 0x0000000032007209 */ /* 0x000fe40007810000 */
[-C--:B------:R-:W-:Y:S02]  /*50e0*/  ISETP.GE.AND P3, PT, R250, R149.reuse, PT ;  /* 0x00000095fa00720c */ /* 0x080fe40003f66270 */
[----:B------:R-:W-:Y:S02]  /*50f0*/  FMNMX.FTZ R0, R55, R0, !PT ;  /* 0x0000000037007209 */ /* 0x000fe40007810000 */
[----:B------:R-:W-:Y:S02]  /*5100*/  ISETP.GE.AND P2, PT, R249, R149, PT ;  /* 0x00000095f900720c */ /* 0x000fe40003f46270 */
[----:B------:R-:W-:Y:S01]  /*5110*/  FSEL R32, R32, -INF , !P3 ;  /* 0xff80000020207808 */ /* 0x000fe20005800000 */
[----:B------:R-:W1:Y:S01]  /*5120*/  SHFL.BFLY PT, R14, R0, 0x2, 0x1f ;  /* 0x0c401f00000e7f89 */ /* 0x000e6200000e0000 */
[----:B------:R-:W-:-:S02]  /*5130*/  FSEL R33, R33, -INF , !P2 ;  /* 0xff80000021217808 */ /* 0x000fc40005000000 */
[----:B------:R-:W-:-:S04]  /*5140*/  ISETP.GE.AND P2, PT, R246, R149, PT ;  /* 0x00000095f600720c */ /* 0x000fc80003f46270 */
[----:B------:R-:W-:Y:S02]  /*5150*/  FSEL R29, R29, -INF , !P2 ;  /* 0xff8000001d1d7808 */ /* 0x000fe40005000000 */
[----:B------:R-:W-:-:S04]  /*5160*/  ISETP.GE.AND P2, PT, R244, R149, PT ;  /* 0x00000095f400720c */ /* 0x000fc80003f46270 */
[----:B------:R-:W-:Y:S02]  /*5170*/  FSEL R25, R25, -INF , !P2 ;  /* 0xff80000019197808 */ /* 0x000fe40005000000 */
[----:B------:R-:W-:-:S04]  /*5180*/  ISETP.GE.AND P2, PT, R241, R149, PT ;  /* 0x00000095f100720c */ /* 0x000fc80003f46270 */
[----:B------:R-:W-:Y:S02]  /*5190*/  FSEL R21, R21, -INF , !P2 ;  /* 0xff80000015157808 */ /* 0x000fe40005000000 */
[----:B------:R-:W-:Y:S02]  /*51a0*/  ISETP.GE.AND P2, PT, R239, R149, PT ;  /* 0x00000095ef00720c */ /* 0x000fe40003f46270 */
[----:B-1----:R-:W-:-:S05]  /*51b0*/  FMNMX.FTZ R14, R0, R14, !PT ;  /* 0x0000000e000e7209 */ /* 0x002fca0007810000 */
[----:B------:R-:W1:Y:S02]  /*51c0*/  SHFL.BFLY PT, R0, R14, 0x1, 0x1f ;  /* 0x0c201f000e007f89 */ /* 0x000e6400000e0000 */
[----:B-1----:R-:W-:Y:S02]  /*51d0*/  FMNMX.FTZ R0, R14, R0, !PT ;  /* 0x000000000e007209 */ /* 0x002fe40007810000 */
[----:B------:R-:W-:Y:S02]  /*51e0*/  FMNMX.FTZ R14, R32, R33, !PT ;  /* 0x00000021200e7209 */ /* 0x000fe40007810000 */
[C---:B------:R-:W-:Y:S01]  /*51f0*/  FSETP.NEU.FTZ.AND P0, PT, R0.reuse, -INF , PT ;  /* 0xff8000000000780b */ /* 0x040fe20003f1d000 */
[----:B------:R-:W-:-:S05]  /*5200*/  FMUL.FTZ R54, R0, c[0x0][0x23c] ;  /* 0x00008f0000367a20 */ /* 0x000fca0000410000 */
[----:B------:R-:W-:Y:S02]  /*5210*/  FSEL R54, R54, RZ, P0 ;  /* 0x000000ff36367208 */ /* 0x000fe40000000000 */
[----:B------:R-:W-:-:S03]  /*5220*/  ISETP.GE.AND P0, PT, R248, R149, PT ;  /* 0x00000095f800720c */ /* 0x000fc60003f06270 */
[--C-:B------:R-:W-:Y:S01]  /*5230*/  FFMA.FTZ R111, R110, c[0x0][0x23c], -R54.reuse ;  /* 0x00008f006e6f7a23 */ /* 0x100fe20000010836 */
[----:B------:R-:W-:Y:S01]  /*5240*/  FSEL R28, R28, -INF , !P0 ;  /* 0xff8000001c1c7808 */ /* 0x000fe20004000000 */
[--C-:B------:R-:W-:Y:S01]  /*5250*/  FFMA.FTZ R110, R122, c[0x0][0x23c], -R54.reuse ;  /* 0x00008f007a6e7a23 */ /* 0x100fe20000010836 */
[-C--:B------:R-:W-:Y:S01]  /*5260*/  ISETP.GE.AND P0, PT, R245, R149.reuse, PT ;  /* 0x00000095f500720c */ /* 0x080fe20003f06270 */
[--C-:B------:R-:W-:Y:S01]  /*5270*/  FFMA.FTZ R66, R178, c[0x0][0x23c], -R54.reuse ;  /* 0x00008f00b2427a23 */ /* 0x100fe20000010836 */
[----:B------:R-:W-:Y:S01]  /*5280*/  FMNMX.FTZ R14, R28, R14, !PT ;  /* 0x0000000e1c0e7209 */ /* 0x000fe20007810000 */
[--C-:B------:R-:W-:Y:S01]  /*5290*/  FFMA.FTZ R67, R176, c[0x0][0x23c], -R54.reuse ;  /* 0x00008f00b0437a23 */ /* 0x100fe20000010836 */
[----:B------:R-:W-:Y:S01]  /*52a0*/  FSEL R24, R24, -INF , !P0 ;  /* 0xff80000018187808 */ /* 0x000fe20004000000 */
[--C-:B------:R-:W-:Y:S01]  /*52b0*/  FFMA.FTZ R70, R141, c[0x0][0x23c], -R54.reuse ;  /* 0x00008f008d467a23 */ /* 0x100fe20000010836 */
[----:B------:R-:W-:Y:S01]  /*52c0*/  FMNMX.FTZ R14, R29, R14, !PT ;  /* 0x0000000e1d0e7209 */ /* 0x000fe20007810000 */
        /* <DEDUP_REMOVED lines=36> */
[----:B------:R-:W-:Y:S01]  /*5510*/  MUFU.EX2 R111, R111 ;  /* 0x0000006f006f7308 */ /* 0x000fe20000000800 */
[----:B------:R-:W-:Y:S01]  /*5520*/  FSEL R178, R8, -INF , !P0 ;  /* 0xff80000008b27808 */ /* 0x000fe20004000000 */
[--C-:B------:R-:W-:Y:S01]  /*5530*/  FFMA.FTZ R35, R35, c[0x0][0x23c], -R54.reuse ;  /* 0x00008f0023237a23 */ /* 0x100fe20000010836 */
[----:B------:R-:W-:Y:S01]  /*5540*/  FMNMX.FTZ R38, R179, R38, !PT ;  /* 0x00000026b3267209 */ /* 0x000fe20007810000 */
[--C-:B------:R-:W-:Y:S01]  /*5550*/  FFMA.FTZ R34, R34, c[0x0][0x23c], -R54.reuse ;  /* 0x00008f0022227a23 */ /* 0x100fe20000010836 */
[-C--:B------:R-:W-:Y:S01]  /*5560*/  ISETP.GE.AND P0, PT, R177, R149.reuse, PT ;  /* 0x00000095b100720c */ /* 0x080fe20003f06270 */
[--C-:B------:R-:W-:Y:S01]  /*5570*/  FFMA.FTZ R123, R123, c[0x0][0x23c], -R54.reuse ;  /* 0x00008f007b7b7a23 */ /* 0x100fe20000010836 */
[----:B------:R-:W-:Y:S01]  /*5580*/  FSEL R177, R9, -INF , !P2 ;  /* 0xff80000009b17808 */ /* 0x000fe20005000000 */
[----:B------:R-:W-:Y:S01]  /*5590*/  MUFU.EX2 R110, R110 ;  /* 0x0000006e006e7308 */ /* 0x000fe20000000800 */
[----:B------:R-:W-:Y:S01]  /*55a0*/  FMNMX.FTZ R38, R178, R38, !PT ;  /* 0x00000026b2267209 */ /* 0x000fe20007810000 */
[--C-:B------:R-:W-:Y:S01]  /*55b0*/  FFMA.FTZ R98, R98, c[0x0][0x23c], -R54.reuse ;  /* 0x00008f0062627a23 */ /* 0x100fe20000010836 */
[-C--:B------:R-:W-:Y:S01]  /*55c0*/  ISETP.GE.AND P2, PT, R235, R149.reuse, PT ;  /* 0x00000095eb00720c */ /* 0x080fe20003f46270 */
[--C-:B------:R-:W-:Y:S01]  /*55d0*/  FFMA.FTZ R119, R119, c[0x0][0x23c], -R54.reuse ;  /* 0x00008f0077777a23 */ /* 0x100fe20000010836 */
[----:B------:R-:W-:Y:S01]  /*55e0*/  FSEL R176, R132, -INF , !P0 ;  /* 0xff80000084b07808 */ /* 0x000fe20004000000 */
[--C-:B------:R-:W-:Y:S01]  /*55f0*/  FFMA.FTZ R59, R247, c[0x0][0x23c], -R54.reuse ;  /* 0x00008f00f73b7a23 */ /* 0x100fe20000010836 */
[----:B------:R-:W-:Y:S01]  /*5600*/  FMNMX.FTZ R38, R177, R38, !PT ;  /* 0x00000026b1267209 */ /* 0x000fe20007810000 */
[----:B------:R-:W-:Y:S01]  /*5610*/  MUFU.EX2 R51, R51 ;  /* 0x0000003300337308 */ /* 0x000fe20000000800 */
[-C--:B------:R-:W-:Y:S01]  /*5620*/  ISETP.GE.AND P0, PT, R234, R149.reuse, PT ;  /* 0x00000095ea00720c */ /* 0x080fe20003f06270 */
[--C-:B------:R-:W-:Y:S01]  /*5630*/  FFMA.FTZ R62, R243, c[0x0][0x23c], -R54.reuse ;  /* 0x00008f00f33e7a23 */ /* 0x100fe20000010836 */
[----:B------:R-:W-:Y:S01]  /*5640*/  FSEL R141, R133, -INF , !P2 ;  /* 0xff800000858d7808 */ /* 0x000fe20005000000 */
[--C-:B------:R-:W-:Y:S01]  /*5650*/  FFMA.FTZ R63, R238, c[0x0][0x23c], -R54.reuse ;  /* 0x00008f00ee3f7a23 */ /* 0x100fe20000010836 */
[----:B------:R-:W-:Y:S01]  /*5660*/  FMNMX.FTZ R38, R176, R38, !PT ;  /* 0x00000026b0267209 */ /* 0x000fe20007810000 */
[--C-:B------:R-:W-:Y:S01]  /*5670*/  FFMA.FTZ R102, R102, c[0x0][0x23c], -R54.reuse ;  /* 0x00008f0066667a23 */ /* 0x100fe20000010836 */
[-C--:B------:R-:W-:Y:S01]  /*5680*/  ISETP.GE.AND P2, PT, R233, R149.reuse, PT ;  /* 0x00000095e900720c */ /* 0x080fe20003f46270 */
[----:B------:R-:W1:Y:S01]  /*5690*/  MUFU.EX2 R58, R58 ;  /* 0x0000003a003a7308 */ /* 0x000e620000000800 */
        /* <DEDUP_REMOVED lines=28> */
[----:B------:R-:W-:Y:S01]  /*5860*/  ISETP.GE.AND P0, PT, R231, R149, PT ;  /* 0x00000095e700720c */ /* 0x000fe20003f06270 */
[----:B------:R-:W-:Y:S01]  /*5870*/  FFMA.FTZ R43, R43, c[0x0][0x23c], -R54 ;  /* 0x00008f002b2b7a23 */ /* 0x000fe20000010836 */
[----:B------:R-:W-:Y:S01]  /*5880*/  FSEL R161, R121, -INF , !P2 ;  /* 0xff80000079a17808 */ /* 0x000fe20005000000 */
[----:B------:R-:W-:Y:S01]  /*5890*/  MUFU.EX2 R66, R66 ;  /* 0x0000004200427308 */ /* 0x000fe20000000800 */
[----:B------:R-:W-:-:S02]  /*58a0*/  FMNMX.FTZ R38, R162, R38, !PT ;  /* 0x00000026a2267209 */ /* 0x000fc40007810000 */
[-C--:B------:R-:W-:Y:S02]  /*58b0*/  ISETP.GE.AND P2, PT, R164, R149.reuse, PT ;  /* 0x00000095a400720c */ /* 0x080fe40003f46270 */
[----:B------:R-:W-:Y:S02]  /*58c0*/  FSEL R164, R116, -INF , !P0 ;  /* 0xff80000074a47808 */ /* 0x000fe40004000000 */
[----:B------:R-:W-:Y:S01]  /*58d0*/  FMNMX.FTZ R38, R161, R38, !PT ;  /* 0x00000026a1267209 */ /* 0x000fe20007810000 */
[----:B------:R-:W-:Y:S01]  /*58e0*/  MUFU.EX2 R67, R67 ;  /* 0x0000004300437308 */ /* 0x000fe20000000800 */
[----:B------:R-:W-:Y:S02]  /*58f0*/  ISETP.GE.AND P0, PT, R165, R149, PT ;  /* 0x00000095a500720c */ /* 0x000fe40003f06270 */
[----:B------:R-:W-:Y:S01]  /*5900*/  FSEL R165, R117, -INF , !P2 ;  /* 0xff80000075a57808 */ /* 0x000fe20005000000 */
[----:B------:R-:W-:Y:S01]  /*5910*/  FFMA.FTZ R117, R144, c[0x0][0x23c], -R54 ;  /* 0x00008f0090757a23 */ /* 0x000fe20000010836 */
[----:B------:R-:W-:-:S02]  /*5920*/  FMNMX.FTZ R38, R164, R38, !PT ;  /* 0x00000026a4267209 */ /* 0x000fc40007810000 */
[-C--:B------:R-:W-:Y:S01]  /*5930*/  ISETP.GE.AND P2, PT, R168, R149.reuse, PT ;  /* 0x00000095a800720c */ /* 0x080fe20003f46270 */
[----:B------:R-:W-:Y:S01]  /*5940*/  MUFU.EX2 R70, R70 ;  /* 0x0000004600467308 */ /* 0x000fe20000000800 */
[----:B------:R-:W-:Y:S02]  /*5950*/  FSEL R168, R112, -INF , !P0 ;  /* 0xff80000070a87808 */ /* 0x000fe40004000000 */
[----:B------:R-:W-:Y:S02]  /*5960*/  FMNMX.FTZ R38, R165, R38, !PT ;  /* 0x00000026a5267209 */ /* 0x000fe40007810000 */
[----:B------:R-:W-:Y:S02]  /*5970*/  ISETP.GE.AND P0, PT, R167, R149, PT ;  /* 0x00000095a700720c */ /* 0x000fe40003f06270 */
        /* <DEDUP_REMOVED lines=8> */
[----:B------:R-:W-:Y:S02]  /*5a00*/  FSEL R171, R109, -INF , !P2 ;  /* 0xff8000006dab7808 */ /* 0x000fe40005000000 */
[----:B------:R-:W-:-:S02]  /*5a10*/  FMNMX.FTZ R38, R169, R38, !PT ;  /* 0x00000026a9267209 */ /* 0x000fc40007810000 */
[-C--:B------:R-:W-:Y:S01]  /*5a20*/  ISETP.GE.AND P2, PT, R174, R149.reuse, PT ;  /* 0x00000095ae00720c */ /* 0x080fe20003f46270 */
[----:B------:R-:W-:Y:S01]  /*5a30*/  MUFU.EX2 R75, R75 ;  /* 0x0000004b004b7308 */ /* 0x000fe20000000800 */
[----:B------:R-:W-:Y:S01]  /*5a40*/  FSEL R174, R104, -INF , !P0 ;  /* 0xff80000068ae7808 */ /* 0x000fe20004000000 */
[--C-:B------:R-:W-:Y:S01]  /*5a50*/  FFMA.FTZ R104, R94, c[0x0][0x23c], -R54.reuse ;  /* 0x00008f005e687a23 */ /* 0x100fe20000010836 */
[----:B------:R-:W-:Y:S01]  /*5a60*/  FMNMX.FTZ R38, R171, R38, !PT ;  /* 0x00000026ab267209 */ /* 0x000fe20007810000 */
[----:B------:R-:W-:Y:S01]  /*5a70*/  FFMA.FTZ R94, R15, c[0x0][0x23c], -R54 ;  /* 0x00008f000f5e7a23 */ /* 0x000fe20000010836 */
[----:B------:R-:W-:Y:S02]  /*5a80*/  ISETP.GE.AND P0, PT, R173, R149, PT ;  /* 0x00000095ad00720c */ /* 0x000fe40003f06270 */
[----:B------:R-:W-:Y:S01]  /*5a90*/  FSEL R173, R105, -INF , !P2 ;  /* 0xff80000069ad7808 */ /* 0x000fe20005000000 */
[----:B------:R-:W-:Y:S01]  /*5aa0*/  MUFU.EX2 R78, R78 ;  /* 0x0000004e004e7308 */ /* 0x000fe20000000800 */
[----:B------:R-:W-:-:S02]  /*5ab0*/  FMNMX.FTZ R38, R174, R38, !PT ;  /* 0x00000026ae267209 */ /* 0x000fc40007810000 */
[-C--:B------:R-:W-:Y:S02]  /*5ac0*/  ISETP.GE.AND P2, PT, R172, R149.reuse, PT ;  /* 0x00000095ac00720c */ /* 0x080fe40003f46270 */
[----:B------:R-:W-:Y:S01]  /*5ad0*/  FSEL R172, R100, -INF , !P0 ;  /* 0xff80000064ac7808 */ /* 0x000fe20004000000 */
[--C-:B------:R-:W-:Y:S01]  /*5ae0*/  FFMA.FTZ R100, R30, c[0x0][0x23c], -R54.reuse ;  /* 0x00008f001e647a23 */ /* 0x100fe20000010836 */
[----:B------:R-:W-:Y:S01]  /*5af0*/  FMNMX.FTZ R38, R173, R38, !PT ;  /* 0x00000026ad267209 */ /* 0x000fe20007810000 */
[----:B------:R-:W-:Y:S01]  /*5b00*/  MUFU.EX2 R79, R79 ;  /* 0x0000004f004f7308 */ /* 0x000fe20000000800 */
[-C--:B------:R-:W-:Y:S02]  /*5b10*/  ISETP.GE.AND P0, PT, R170, R149.reuse, PT ;  /* 0x00000095aa00720c */ /* 0x080fe40003f06270 */
[----:B------:R-:W-:Y:S01]  /*5b20*/  FSEL R170, R101, -INF , !P2 ;  /* 0xff80000065aa7808 */ /* 0x000fe20005000000 */
[--C-:B------:R-:W-:Y:S01]  /*5b30*/  FFMA.FTZ R101, R91, c[0x0][0x23c], -R54.reuse ;  /* 0x00008f005b657a23 */ /* 0x100fe20000010836 */
[----:B------:R-:W-:Y:S01]  /*5b40*/  FMNMX.FTZ R38, R172, R38, !PT ;  /* 0x00000026ac267209 */ /* 0x000fe20007810000 */
[--C-:B------:R-:W-:Y:S01]  /*5b50*/  FFMA.FTZ R91, R10, c[0x0][0x23c], -R54.reuse ;  /* 0x00008f000a5b7a23 */ /* 0x100fe20000010836 */
[----:B------:R-:W-:Y:S01]  /*5b60*/  ISETP.GE.AND P2, PT, R166, R149, PT ;  /* 0x00000095a600720c */ /* 0x000fe20003f46270 */
[----:B------:R-:W-:Y:S01]  /*5b70*/  MUFU.EX2 R82, R82 ;  /* 0x0000005200527308 */ /* 0x000fe20000000800 */
[----:B------:R-:W-:Y:S01]  /*5b80*/  FSEL R166, R96, -INF , !P0 ;  /* 0xff80000060a67808 */ /* 0x000fe20004000000 */
[----:B------:R-:W-:Y:S01]  /*5b90*/  FFMA.FTZ R96, R19, c[0x0][0x23c], -R54 ;  /* 0x00008f0013607a23 */ /* 0x000fe20000010836 */
[----:B------:R-:W-:-:S02]  /*5ba0*/  FMNMX.FTZ R38, R170, R38, !PT ;  /* 0x00000026aa267209 */ /* 0x000fc40007810000 */
[-C--:B------:R-:W-:Y:S01]  /*5bb0*/  ISETP.GE.AND P0, PT, R230, R149.reuse, PT ;  /* 0x00000095e600720c */ /* 0x080fe20003f06270 */
[--C-:B------:R-:W-:Y:S01]  /*5bc0*/  FFMA.FTZ R230, R55, c[0x0][0x23c], -R54.reuse ;  /* 0x00008f0037e67a23 */ /* 0x100fe20000010836 */
[----:B------:R-:W-:Y:S01]  /*5bd0*/  FSEL R163, R97, -INF , !P2 ;  /* 0xff80000061a37808 */ /* 0x000fe20005000000 */
[--C-:B------:R-:W-:Y:S01]  /*5be0*/  FFMA.FTZ R97, R23, c[0x0][0x23c], -R54.reuse ;  /* 0x00008f0017617a23 */ /* 0x100fe20000010836 */
        /* <DEDUP_REMOVED lines=8> */
[----:B------:R-:W-:Y:S01]  /*5c70*/  FSEL R158, R93, -INF , !P2 ;  /* 0xff8000005d9e7808 */ /* 0x000fe20005000000 */
[----:B------:R-:W-:Y:S01]  /*5c80*/  FFMA.FTZ R93, R2, c[0x0][0x23c], -R54 ;  /* 0x00008f00025d7a23 */ /* 0x000fe20000010836 */
        /* <DEDUP_REMOVED lines=13> */
[----:B------:R2:W-:Y:S01]  /*5d60*/  MUFU.EX2 R84, R131 ;  /* 0x0000008300547308 */ /* 0x0005e20000000800 */
[----:B------:R-:W-:Y:S01]  /*5d70*/  FSEL R138, R85, -INF , !P2 ;  /* 0xff800000558a7808 */ /* 0x000fe20005000000 */
[--C-:B------:R-:W-:Y:S01]  /*5d80*/  FFMA.FTZ R85, R99, c[0x0][0x23c], -R54.reuse ;  /* 0x00008f0063557a23 */ /* 0x100fe20000010836 */
[----:B------:R-:W-:Y:S01]  /*5d90*/  FMNMX.FTZ R38, R142, R38, !PT ;  /* 0x000000268e267209 */ /* 0x000fe20007810000 */
[----:B------:R-:W-:Y:S01]  /*5da0*/  FFMA.FTZ R99, R27, c[0x0][0x23c], -R54 ;  /* 0x00008f001b637a23 */ /* 0x000fe20000010836 */
[----:B------:R-:W-:Y:S02]  /*5db0*/  ISETP.GE.AND P2, PT, R204, R149, PT ;  /* 0x00000095cc00720c */ /* 0x000fe40003f46270 */
[----:B------:R-:W-:Y:S01]  /*5dc0*/  FMNMX.FTZ R38, R138, R38, !PT ;  /* 0x000000268a267209 */ /* 0x000fe20007810000 */
[----:B------:R-:W-:Y:S01]  /*5dd0*/  MUFU.EX2 R90, R90 ;  /* 0x0000005a005a7308 */ /* 0x000fe20000000800 */
[----:B-1----:R-:W-:-:S02]  /*5de0*/  F2FP.BF16.PACK_AB R27, R58, R51 ;  /* 0x000000333a1b723e */ /* 0x002fc400000010ff */
[----:B--2---:R-:W-:-:S05]  /*5df0*/  FSEL R131, R80, -INF , !P0 ;  /* 0xff80000050837808 */ /* 0x004fca0004000000 */
[----:B------:R-:W-:Y:S01]  /*5e00*/  MUFU.EX2 R85, R85 ;  /* 0x0000005500557308 */ /* 0x000fe20000000800 */
[-C--:B------:R-:W-:Y:S02]  /*5e10*/  ISETP.GE.AND P0, PT, R199, R149.reuse, PT ;  /* 0x00000095c700720c */ /* 0x080fe40003f06270 */
[----:B------:R-:W-:Y:S02]  /*5e20*/  FMNMX.FTZ R38, R131, R38, !PT ;  /* 0x0000002683267209 */ /* 0x000fe40007810000 */
[----:B------:R-:W-:Y:S02]  /*5e30*/  FSEL R120, R76, -INF , !P0 ;  /* 0xff8000004c787808 */ /* 0x000fe40004000000 */
[----:B------:R-:W-:Y:S01]  /*5e40*/  ISETP.GE.AND P0, PT, R194, R149, PT ;  /* 0x00000095c200720c */ /* 0x000fe20003f06270 */
[----:B------:R1:W-:Y:S03]  /*5e50*/  MUFU.EX2 R80, R127 ;  /* 0x0000007f00507308 */ /* 0x0003e60000000800 */
[----:B------:R-:W-:-:S02]  /*5e60*/  FSEL R116, R72, -INF , !P0 ;  /* 0xff80000048747808 */ /* 0x000fc40004000000 */
[----:B------:R-:W-:-:S03]  /*5e70*/  ISETP.GE.AND P0, PT, R115, R149, PT ;  /* 0x000000957300720c */ /* 0x000fc60003f06270 */
[----:B------:R-:W-:Y:S01]  /*5e80*/  MUFU.EX2 R76, R130 ;  /* 0x00000082004c7308 */ /* 0x000fe20000000800 */
[----:B------:R-:W-:Y:S02]  /*5e90*/  FSEL R113, R68, -INF , !P0 ;  /* 0xff80000044717808 */ /* 0x000fe40004000000 */
[----:B------:R-:W-:-:S04]  /*5ea0*/  ISETP.GE.AND P0, PT, R191, R149, PT ;  /* 0x00000095bf00720c */ /* 0x000fc80003f06270 */
[----:B------:R-:W-:Y:S01]  /*5eb0*/  FSEL R109, R64, -INF , !P0 ;  /* 0xff800000406d7808 */ /* 0x000fe20004000000 */
[----:B------:R-:W-:Y:S01]  /*5ec0*/  MUFU.EX2 R68, R123 ;  /* 0x0000007b00447308 */ /* 0x000fe20000000800 */
[----:B-1----:R-:W-:Y:S02]  /*5ed0*/  FSEL R127, R81, -INF , !P2 ;  /* 0xff800000517f7808 */ /* 0x002fe40005000000 */
[----:B------:R-:W-:Y:S02]  /*5ee0*/  ISETP.GE.AND P2, PT, R195, R149, PT ;  /* 0x00000095c300720c */ /* 0x000fe40003f46270 */
[----:B------:R-:W-:Y:S02]  /*5ef0*/  FMNMX.FTZ R38, R127, R38, !PT ;  /* 0x000000267f267209 */ /* 0x000fe40007810000 */
[----:B------:R-:W-:Y:S01]  /*5f00*/  FSEL R121, R77, -INF , !P2 ;  /* 0xff8000004d797808 */ /* 0x000fe20005000000 */
[----:B------:R-:W-:Y:S01]  /*5f10*/  MUFU.EX2 R64, R119 ;  /* 0x0000007700407308 */ /* 0x000fe20000000800 */
[----:B------:R-:W-:-:S02]  /*5f20*/  FMNMX.FTZ R38, R120, R38, !PT ;  /* 0x0000002678267209 */ /* 0x000fc40007810000 */
[-C--:B------:R-:W-:Y:S02]  /*5f30*/  ISETP.GE.AND P2, PT, R193, R149.reuse, PT ;  /* 0x00000095c100720c */ /* 0x080fe40003f46270 */
[----:B------:R-:W-:Y:S02]  /*5f40*/  FMNMX.FTZ R38, R121, R38, !PT ;  /* 0x0000002679267209 */ /* 0x000fe40007810000 */
[----:B------:R-:W-:Y:S01]  /*5f50*/  FSEL R115, R73, -INF , !P2 ;  /* 0xff80000049737808 */ /* 0x000fe20005000000 */
[----:B------:R-:W-:Y:S01]  /*5f60*/  MUFU.EX2 R72, R126 ;  /* 0x0000007e00487308 */ /* 0x000fe20000000800 */
[----:B------:R-:W-:Y:S02]  /*5f70*/  FMNMX.FTZ R38, R116, R38, !PT ;  /* 0x0000002674267209 */ /* 0x000fe40007810000 */
[----:B------:R-:W-:Y:S02]  /*5f80*/  ISETP.GE.AND P2, PT, R192, R149, PT ;  /* 0x00000095c000720c */ /* 0x000fe40003f46270 */
[----:B------:R-:W-:-:S02]  /*5f90*/  FMNMX.FTZ R38, R115, R38, !PT ;  /* 0x0000002673267209 */ /* 0x000fc40007810000 */
[----:B------:R-:W-:Y:S01]  /*5fa0*/  FSEL R112, R69, -INF , !P2 ;  /* 0xff80000045707808 */ /* 0x000fe20005000000 */
[----:B------:R-:W-:Y:S01]  /*5fb0*/  MUFU.EX2 R104, R104 ;  /* 0x0000006800687308 */ /* 0x000fe20000000800 */
[----:B------:R-:W-:Y:S02]  /*5fc0*/  FMNMX.FTZ R38, R113, R38, !PT ;  /* 0x0000002671267209 */ /* 0x000fe40007810000 */
[-C--:B------:R-:W-:Y:S02]  /*5fd0*/  ISETP.GE.AND P2, PT, R190, R149.reuse, PT ;  /* 0x00000095be00720c */ /* 0x080fe40003f46270 */
[----:B------:R-:W-:Y:S02]  /*5fe0*/  FMNMX.FTZ R38, R112, R38, !PT ;  /* 0x0000002670267209 */ /* 0x000fe40007810000 */
[----:B------:R-:W-:Y:S01]  /*5ff0*/  ISETP.GE.AND P0, PT, R189, R149, PT ;  /* 0x00000095bd00720c */ /* 0x000fe20003f06270 */
[----:B------:R-:W-:Y:S01]  /*6000*/  MUFU.EX2 R101, R101 ;  /* 0x0000006500657308 */ /* 0x000fe20000000800 */
[----:B------:R-:W-:-:S02]  /*6010*/  FSEL R108, R65, -INF , !P2 ;  /* 0xff800000416c7808 */ /* 0x000fc40005000000 */
[----:B------:R-:W-:Y:S02]  /*6020*/  FMNMX.FTZ R38, R109, R38, !PT ;  /* 0x000000266d267209 */ /* 0x000fe40007810000 */
[-C--:B------:R-:W-:Y:S02]  /*6030*/  ISETP.GE.AND P2, PT, R107, R149.reuse, PT ;  /* 0x000000956b00720c */ /* 0x080fe40003f46270 */
[----:B------:R-:W-:Y:S01]  /*6040*/  FSEL R107, R60, -INF , !P0 ;  /* 0xff8000003c6b7808 */ /* 0x000fe20004000000 */
[----:B------:R-:W-:Y:S01]  /*6050*/  MUFU.EX2 R100, R100 ;  /* 0x0000006400647308 */ /* 0x000fe20000000800 */
[----:B------:R-:W-:Y:S02]  /*6060*/  FMNMX.FTZ R38, R108, R38, !PT ;  /* 0x000000266c267209 */ /* 0x000fe40007810000 */
[----:B------:R-:W-:Y:S02]  /*6070*/  ISETP.GE.AND P0, PT, R188, R149, PT ;  /* 0x00000095bc00720c */ /* 0x000fe40003f06270 */
[----:B------:R-:W-:-:S02]  /*6080*/  FSEL R61, R61, -INF , !P2 ;  /* 0xff8000003d3d7808 */ /* 0x000fc40005000000 */
[----:B------:R-:W-:Y:S01]  /*6090*/  FMNMX.FTZ R38, R107, R38, !PT ;  /* 0x000000266b267209 */ /* 0x000fe20007810000 */
[----:B------:R-:W-:Y:S01]  /*60a0*/  MUFU.EX2 R60, R35 ;  /* 0x00000023003c7308 */ /* 0x000fe20000000800 */
[-C--:B------:R-:W-:Y:S02]  /*60b0*/  ISETP.GE.AND P2, PT, R187, R149.reuse, PT ;  /* 0x00000095bb00720c */ /* 0x080fe40003f46270 */
[----:B------:R-:W-:Y:S02]  /*60c0*/  FSEL R65, R56, -INF , !P0 ;  /* 0xff80000038417808 */ /* 0x000fe40004000000 */
        /* <DEDUP_REMOVED lines=17> */
[----:B------:R1:W-:Y:S01]  /*61e0*/  MUFU.EX2 R48, R102 ;  /* 0x0000006600307308 */ /* 0x0003e20000000800 */
[----:B------:R-:W-:-:S02]  /*61f0*/  FSEL R49, R49, -INF , !P2 ;  /* 0xff80000031317808 */ /* 0x000fc40005000000 */
[----:B------:R-:W-:Y:S02]  /*6200*/  FMNMX.FTZ R38, R73, R38, !PT ;  /* 0x0000002649267209 */ /* 0x000fe40007810000 */
[-C--:B------:R-:W-:Y:S02]  /*6210*/  ISETP.GE.AND P2, PT, R181, R149.reuse, PT ;  /* 0x00000095b500720c */ /* 0x080fe40003f46270 */
[----:B------:R-:W-:Y:S01]  /*6220*/  FSEL R77, R44, -INF , !P0 ;  /* 0xff8000002c4d7808 */ /* 0x000fe20004000000 */
[----:B------:R-:W-:Y:S01]  /*6230*/  MUFU.EX2 R97, R97 ;  /* 0x0000006100617308 */ /* 0x000fe20000000800 */
[----:B------:R-:W-:Y:S02]  /*6240*/  FMNMX.FTZ R38, R49, R38, !PT ;  /* 0x0000002631267209 */ /* 0x000fe40007810000 */
[-C--:B------:R-:W-:Y:S01]  /*6250*/  ISETP.GE.AND P0, PT, R151, R149.reuse, PT ;  /* 0x000000959700720c */ /* 0x080fe20003f06270 */
[----:B------:R-:W-:Y:S01]  /*6260*/  IMAD.SHL.U32 R151, R4, 0x2, RZ ;  /* 0x0000000204977824 */ /* 0x000fe200078e00ff */
[----:B------:R-:W-:Y:S01]  /*6270*/  FSEL R45, R45, -INF , !P2 ;  /* 0xff8000002d2d7808 */ /* 0x000fe20005000000 */
[--C-:B------:R-:W-:Y:S01]  /*6280*/  FFMA.FTZ R4, R137, c[0x0][0x23c], -R54.reuse ;  /* 0x00008f0089047a23 */ /* 0x100fe20000010836 */
[----:B------:R-:W-:Y:S01]  /*6290*/  FMNMX.FTZ R38, R77, R38, !PT ;  /* 0x000000264d267209 */ /* 0x000fe20007810000 */
[----:B------:R2:W-:Y:S01]  /*62a0*/  MUFU.EX2 R44, R103 ;  /* 0x00000067002c7308 */ /* 0x0005e20000000800 */
[-C--:B------:R-:W-:Y:S01]  /*62b0*/  ISETP.GE.AND P2, PT, R150, R149.reuse, PT ;  /* 0x000000959600720c */ /* 0x080fe20003f46270 */
[----:B------:R-:W-:Y:S01]  /*62c0*/  IMAD R150, R3, 0x2, R151 ;  /* 0x0000000203967824 */ /* 0x000fe200078e0297 */
[----:B------:R-:W-:Y:S01]  /*62d0*/  FSEL R81, R40, -INF , !P0 ;  /* 0xff80000028517808 */ /* 0x000fe20004000000 */
[--C-:B-1----:R-:W-:Y:S01]  /*62e0*/  FFMA.FTZ R102, R31, c[0x0][0x23c], -R54.reuse ;  /* 0x00008f001f667a23 */ /* 0x102fe20000010836 */
[----:B------:R-:W-:Y:S01]  /*62f0*/  FMNMX.FTZ R38, R45, R38, !PT ;  /* 0x000000262d267209 */ /* 0x000fe20007810000 */
[----:B------:R-:W-:Y:S01]  /*6300*/  FFMA.FTZ R3, R22, c[0x0][0x23c], -R54 ;  /* 0x00008f0016037a23 */ /* 0x000fe20000010836 */
[----:B------:R-:W-:Y:S01]  /*6310*/  ISETP.GE.AND P0, PT, R140, R149, PT ;  /* 0x000000958c00720c */ /* 0x000fe20003f06270 */
[----:B------:R1:W-:Y:S01]  /*6320*/  MUFU.EX2 R40, R98 ;  /* 0x0000006200287308 */ /* 0x0003e20000000800 */
[----:B------:R-:W-:-:S02]  /*6330*/  FSEL R41, R41, -INF , !P2 ;  /* 0xff80000029297808 */ /* 0x000fc40005000000 */
[----:B------:R-:W-:Y:S02]  /*6340*/  FMNMX.FTZ R38, R81, R38, !PT ;  /* 0x0000002651267209 */ /* 0x000fe40007810000 */
[----:B------:R-:W-:Y:S02]  /*6350*/  ISETP.GE.AND P2, PT, R139, R149, PT ;  /* 0x000000958b00720c */ /* 0x000fe40003f46270 */
[----:B------:R-:W-:Y:S01]  /*6360*/  FSEL R89, R36, -INF , !P0 ;  /* 0xff80000024597808 */ /* 0x000fe20004000000 */
[--C-:B--2---:R-:W-:Y:S01]  /*6370*/  FFMA.FTZ R103, R95, c[0x0][0x23c], -R54.reuse ;  /* 0x00008f005f677a23 */ /* 0x104fe20000010836 */
[----:B------:R-:W-:Y:S01]  /*6380*/  FMNMX.FTZ R38, R41, R38, !PT ;  /* 0x0000002629267209 */ /* 0x000fe20007810000 */
[--C-:B------:R-:W-:Y:S01]  /*6390*/  FFMA.FTZ R95, R18, c[0x0][0x23c], -R54.reuse ;  /* 0x00008f00125f7a23 */ /* 0x100fe20000010836 */
[----:B------:R-:W-:Y:S01]  /*63a0*/  FSEL R106, R37, -INF , !P2 ;  /* 0xff800000256a7808 */ /* 0x000fe20005000000 */
[----:B------:R-:W-:Y:S01]  /*63b0*/  LDSM.16.MT88.4 R16, [R150+0x5000] ;  /* 0x005000009610783b */ /* 0x000fe20000004200 */
[----:B------:R-:W-:Y:S01]  /*63c0*/  FMNMX.FTZ R8, R89, R38, !PT ;  /* 0x0000002659087209 */ /* 0x000fe20007810000 */
[----:B------:R-:W-:Y:S01]  /*63d0*/  MUFU.EX2 R103, R103 ;  /* 0x0000006700677308 */ /* 0x000fe20000000800 */
[----:B-1----:R-:W-:-:S02]  /*63e0*/  FFMA.FTZ R98, R26, c[0x0][0x23c], -R54 ;  /* 0x00008f001a627a23 */ /* 0x002fc40000010836 */
[----:B------:R-:W-:Y:S01]  /*63f0*/  FMNMX.FTZ R8, R106, R8, !PT ;  /* 0x000000086a087209 */ /* 0x000fe20007810000 */
[----:B------:R-:W-:Y:S04]  /*6400*/  LDSM.16.MT88.4 R36, [R150+0x5400] ;  /* 0x005400009624783b */ /* 0x000fe80000004200 */
[----:B------:R-:W1:Y:S01]  /*6410*/  SHFL.BFLY PT, R9, R8, 0x2, 0x1f ;  /* 0x0c401f0008097f89 */ /* 0x000e6200000e0000 */
[----:B------:R-:W-:Y:S08]  /*6420*/  MUFU.EX2 R102, R102 ;  /* 0x0000006600667308 */ /* 0x000ff00000000800 */
[----:B------:R-:W-:Y:S08]  /*6430*/  MUFU.EX2 R98, R98 ;  /* 0x0000006200627308 */ /* 0x000ff00000000800 */
[----:B------:R-:W-:Y:S01]  /*6440*/  MUFU.EX2 R96, R96 ;  /* 0x0000006000607308 */ /* 0x000fe20000000800 */
[----:B-1----:R-:W-:-:S07]  /*6450*/  FMNMX.FTZ R8, R8, R9, !PT ;  /* 0x0000000908087209 */ /* 0x002fce0007810000 */
[----:B------:R-:W-:Y:S01]  /*6460*/  MUFU.EX2 R95, R95 ;  /* 0x0000005f005f7308 */ /* 0x000fe20000000800 */
[----:B------:R-:W1:Y:S07]  /*6470*/  SHFL.BFLY PT, R9, R8, 0x1, 0x1f ;  /* 0x0c201f0008097f89 */ /* 0x000e6e00000e0000 */
[----:B------:R-:W-:Y:S08]  /*6480*/  MUFU.EX2 R94, R94 ;  /* 0x0000005e005e7308 */ /* 0x000ff00000000800 */
[----:B------:R-:W-:Y:S08]  /*6490*/  MUFU.EX2 R93, R93 ;  /* 0x0000005d005d7308 */ /* 0x000ff00000000800 */
[----:B------:R-:W-:Y:S01]  /*64a0*/  MUFU.EX2 R92, R92 ;  /* 0x0000005c005c7308 */ /* 0x000fe20000000800 */
[----:B-1----:R-:W-:-:S02]  /*64b0*/  FMNMX.FTZ R2, R8, R9, !PT ;  /* 0x0000000908027209 */ /* 0x002fc40007810000 */
[----:B------:R-:W1:Y:S02]  /*64c0*/  LDSM.16.MT88.4 R8, [R151+0x5000] ;  /* 0x005000009708783b */ /* 0x000e640000004200 */
[C---:B------:R-:W-:Y:S01]  /*64d0*/  FSETP.NEU.FTZ.AND P0, PT, R2.reuse, -INF , PT ;  /* 0xff8000000200780b */ /* 0x040fe20003f1d000 */
[----:B------:R-:W-:Y:S02]  /*64e0*/  FMUL.FTZ R105, R2, c[0x0][0x23c] ;  /* 0x00008f0002697a20 */ /* 0x000fe40000410000 */
[----:B------:R-:W-:Y:S03]  /*64f0*/  MUFU.EX2 R91, R91 ;  /* 0x0000005b005b7308 */ /* 0x000fe60000000800 */
[----:B------:R-:W-:Y:S02]  /*6500*/  FSEL R105, R105, RZ, P0 ;  /* 0x000000ff69697208 */ /* 0x000fe40000000000 */
[----:B------:R-:W-:-:S03]  /*6510*/  LEA R229, P0, R197, c[0x0][0x168], 0x1 ;  /* 0x00005a00c5e57a11 */ /* 0x000fc600078008ff */
[----:B------:R-:W-:Y:S01]  /*6520*/  MUFU.EX2 R3, R3 ;  /* 0x0000000300037308 */ /* 0x000fe20000000800 */
[--C-:B------:R-:W-:Y:S01]  /*6530*/  FFMA.FTZ R140, R32, c[0x0][0x23c], -R105.reuse ;  /* 0x00008f00208c7a23 */ /* 0x100fe20000010869 */
[----:B------:R-:W-:Y:S01]  /*6540*/  LEA.HI.X R228, R197, c[0x0][0x16c], R196, 0x1, P0 ;  /* 0x00005b00c5e47a11 */ /* 0x000fe200000f0cc4 */
[--C-:B------:R-:W-:Y:S02]  /*6550*/  FFMA.FTZ R139, R33, c[0x0][0x23c], -R105.reuse ;  /* 0x00008f00218b7a23 */ /* 0x100fe40000010869 */
[--C-:B------:R-:W-:Y:S01]  /*6560*/  FFMA.FTZ R134, R28, c[0x0][0x23c], -R105.reuse ;  /* 0x00008f001c867a23 */ /* 0x100fe20000010869 */
[----:B------:R-:W2:Y:S01]  /*6570*/  LDSM.16.MT88.4 R32, [R151+0x5400] ;  /* 0x005400009720783b */ /* 0x000ea20000004200 */
[--C-:B------:R-:W-:Y:S01]  /*6580*/  FFMA.FTZ R130, R29, c[0x0][0x23c], -R105.reuse ;  /* 0x00008f001d827a23 */ /* 0x100fe20000010869 */
[----:B------:R-:W-:Y:S01]  /*6590*/  MUFU.EX2 R140, R140 ;  /* 0x0000008c008c7308 */ /* 0x000fe20000000800 */
[--C-:B------:R-:W-:Y:S02]  /*65a0*/  FFMA.FTZ R129, R24, c[0x0][0x23c], -R105.reuse ;  /* 0x00008f0018817a23 */ /* 0x100fe40000010869 */
[--C-:B------:R-:W-:Y:S01]  /*65b0*/  FFMA.FTZ R123, R25, c[0x0][0x23c], -R105.reuse ;  /* 0x00008f00197b7a23 */ /* 0x100fe20000010869 */
[----:B------:R-:W-:Y:S01]  /*65c0*/  F2FP.BF16.PACK_AB R25, R110, R111 ;  /* 0x0000006f6e19723e */ /* 0x000fe200000010ff */
[----:B------:R-:W-:-:S02]  /*65d0*/  FFMA.FTZ R124, R14, c[0x0][0x23c], -R105 ;  /* 0x00008f000e7c7a23 */ /* 0x000fc40000010869 */
[--C-:B------:R-:W-:Y:S01]  /*65e0*/  FFMA.FTZ R119, R21, c[0x0][0x23c], -R105.reuse ;  /* 0x00008f0015777a23 */ /* 0x100fe20000010869 */
[----:B------:R-:W3:Y:S01]  /*65f0*/  MUFU.EX2 R139, R139 ;  /* 0x0000008b008b7308 */ /* 0x000ee20000000800 */
[--C-:B------:R-:W-:Y:S02]  /*6600*/  FFMA.FTZ R126, R20, c[0x0][0x23c], -R105.reuse ;  /* 0x00008f00147e7a23 */ /* 0x100fe40000010869 */
[----:B------:R-:W4:Y:S01]  /*6610*/  LDSM.16.MT88.4 R20, [R151+0x5800] ;  /* 0x005800009714783b */ /* 0x000f220000004200 */
[--C-:B------:R-:W-:Y:S02]  /*6620*/  FFMA.FTZ R122, R122, c[0x0][0x23c], -R105.reuse ;  /* 0x00008f007a7a7a23 */ /* 0x100fe40000010869 */
[--C-:B------:R-:W-:Y:S02]  /*6630*/  FFMA.FTZ R128, R180, c[0x0][0x23c], -R105.reuse ;  /* 0x00008f00b4807a23 */ /* 0x100fe40000010869 */
[----:B------:R-:W-:Y:S01]  /*6640*/  MUFU.EX2 R134, R134 ;  /* 0x0000008600867308 */ /* 0x000fe20000000800 */
[----:B------:R-:W-:-:S02]  /*6650*/  FFMA.FTZ R125, R179, c[0x0][0x23c], -R105 ;  /* 0x00008f00b37d7a23 */ /* 0x000fc40000010869 */
[--C-:B------:R-:W-:Y:S02]  /*6660*/  FFMA.FTZ R133, R178, c[0x0][0x23c], -R105.reuse ;  /* 0x00008f00b2857a23 */ /* 0x100fe40000010869 */
[--C-:B------:R-:W-:Y:S02]  /*6670*/  FFMA.FTZ R132, R177, c[0x0][0x23c], -R105.reuse ;  /* 0x00008f00b1847a23 */ /* 0x100fe40000010869 */
[--C-:B------:R-:W-:Y:S01]  /*6680*/  FFMA.FTZ R137, R176, c[0x0][0x23c], -R105.reuse ;  /* 0x00008f00b0897a23 */ /* 0x100fe20000010869 */
[----:B------:R-:W5:Y:S01]  /*6690*/  MUFU.EX2 R130, R130 ;  /* 0x0000008200827308 */ /* 0x000f620000000800 */
[----:B---3--:R-:W-:Y:S01]  /*66a0*/  F2FP.BF16.PACK_AB R24, R139, R140 ;  /* 0x0000008c8b18723e */ /* 0x008fe200000010ff */
[--C-:B------:R-:W-:Y:S02]  /*66b0*/  FFMA.FTZ R141, R141, c[0x0][0x23c], -R105.reuse ;  /* 0x00008f008d8d7a23 */ /* 0x100fe40000010869 */
[--C-:B------:R-:W-:Y:S02]  /*66c0*/  FFMA.FTZ R145, R145, c[0x0][0x23c], -R105.reuse ;  /* 0x00008f0091917a23 */ /* 0x100fe40000010869 */
[----:B------:R-:W-:-:S02]  /*66d0*/  FFMA.FTZ R144, R175, c[0x0][0x23c], -R105 ;  /* 0x00008f00af907a23 */ /* 0x000fc40000010869 */
[----:B------:R-:W-:Y:S01]  /*66e0*/  MUFU.EX2 R129, R129 ;  /* 0x0000008100817308 */ /* 0x000fe20000000800 */
[--C-:B------:R-:W-:Y:S02]  /*66f0*/  FFMA.FTZ R146, R146, c[0x0][0x23c], -R105.reuse ;  /* 0x00008f0092927a23 */ /* 0x100fe40000010869 */
[--C-:B------:R-:W-:Y:S02]  /*6700*/  FFMA.FTZ R156, R156, c[0x0][0x23c], -R105.reuse ;  /* 0x00008f009c9c7a23 */ /* 0x100fe40000010869 */
[--C-:B------:R-:W-:Y:S02]  /*6710*/  FFMA.FTZ R162, R162, c[0x0][0x23c], -R105.reuse ;  /* 0x00008f00a2a27a23 */ /* 0x100fe40000010869 */
[--C-:B------:R-:W-:Y:S01]  /*6720*/  FFMA.FTZ R161, R161, c[0x0][0x23c], -R105.reuse ;  /* 0x00008f00a1a17a23 */ /* 0x100fe20000010869 */
[----:B-----5:R-:W-:Y:S01]  /*6730*/  F2FP.BF16.PACK_AB R26, R130, R134 ;  /* 0x00000086821a723e */ /* 0x020fe200000010ff */
[----:B------:R-:W3:Y:S01]  /*6740*/  MUFU.EX2 R123, R123 ;  /* 0x0000007b007b7308 */ /* 0x000ee20000000800 */
[----:B------:R-:W-:-:S02]  /*6750*/  FFMA.FTZ R164, R164, c[0x0][0x23c], -R105 ;  /* 0x00008f00a4a47a23 */ /* 0x000fc40000010869 */
[--C-:B------:R-:W-:Y:S02]  /*6760*/  FFMA.FTZ R165, R165, c[0x0][0x23c], -R105.reuse ;  /* 0x00008f00a5a57a23 */ /* 0x100fe40000010869 */
[--C-:B------:R-:W-:Y:S01]  /*6770*/  FFMA.FTZ R168, R168, c[0x0][0x23c], -R105.reuse ;  /* 0x00008f00a8a87a23 */ /* 0x100fe20000010869 */
[C---:B-1----:R-:W-:Y:S01]  /*6780*/  HMMA.16816.F32.BF16 R12, R24.reuse, R8, RZ ;  /* 0x00000008180c723c */ /* 0x042fe200000418ff */
[--C-:B------:R-:W-:Y:S01]  /*6790*/  FFMA.FTZ R167, R167, c[0x0][0x23c], -R105.reuse ;  /* 0x00008f00a7a77a23 */ /* 0x100fe20000010869 */
[----:B------:R-:W-:Y:S01]  /*67a0*/  MUFU.EX2 R124, R124 ;  /* 0x0000007c007c7308 */ /* 0x000fe20000000800 */
[--C-:B------:R-:W-:Y:S02]  /*67b0*/  FFMA.FTZ R169, R169, c[0x0][0x23c], -R105.reuse ;  /* 0x00008f00a9a97a23 */ /* 0x100fe40000010869 */
[--C-:B------:R-:W-:Y:S02]  /*67c0*/  FFMA.FTZ R171, R171, c[0x0][0x23c], -R105.reuse ;  /* 0x00008f00abab7a23 */ /* 0x100fe40000010869 */
[--C-:B------:R-:W-:Y:S01]  /*67d0*/  FFMA.FTZ R174, R174, c[0x0][0x23c], -R105.reuse ;  /* 0x00008f00aeae7a23 */ /* 0x100fe20000010869 */
[----:B------:R-:W-:Y:S01]  /*67e0*/  HMMA.16816.F32.BF16 R8, R24, R10, RZ ;  /* 0x0000000a1808723c */ /* 0x000fe200000418ff */
[--C-:B------:R-:W-:Y:S01]  /*67f0*/  FFMA.FTZ R173, R173, c[0x0][0x23c], -R105.reuse ;  /* 0x00008f00adad7a23 */ /* 0x100fe20000010869 */
[----:B------:R-:W1:Y:S01]  /*6800*/  MUFU.EX2 R119, R119 ;  /* 0x0000007700777308 */ /* 0x000e620000000800 */
[----:B------:R-:W-:-:S02]  /*6810*/  FFMA.FTZ R172, R172, c[0x0][0x23c], -R105 ;  /* 0x00008f00acac7a23 */ /* 0x000fc40000010869 */
[--C-:B------:R-:W-:Y:S02]  /*6820*/  FFMA.FTZ R170, R170, c[0x0][0x23c], -R105.reuse ;  /* 0x00008f00aaaa7a23 */ /* 0x100fe40000010869 */
[--C-:B------:R-:W-:Y:S01]  /*6830*/  FFMA.FTZ R166, R166, c[0x0][0x23c], -R105.reuse ;  /* 0x00008f00a6a67a23 */ /* 0x100fe20000010869 */
[C---:B------:R-:W-:Y:S01]  /*6840*/  HMMA.16816.F32.BF16 R28, R24.reuse, R16, RZ ;  /* 0x00000010181c723c */ /* 0x040fe200000418ff */
[--C-:B------:R-:W-:Y:S01]  /*6850*/  FFMA.FTZ R163, R163, c[0x0][0x23c], -R105.reuse ;  /* 0x00008f00a3a37a23 */ /* 0x100fe20000010869 */
[----:B------:R-:W-:Y:S01]  /*6860*/  MUFU.EX2 R126, R126 ;  /* 0x0000007e007e7308 */ /* 0x000fe20000000800 */
[--C-:B------:R-:W-:Y:S02]  /*6870*/  FFMA.FTZ R160, R160, c[0x0][0x23c], -R105.reuse ;  /* 0x00008f00a0a07a23 */ /* 0x100fe40000010869 */
[--C-:B------:R-:W-:Y:S02]  /*6880*/  FFMA.FTZ R158, R158, c[0x0][0x23c], -R105.reuse ;  /* 0x00008f009e9e7a23 */ /* 0x100fe40000010869 */
[----:B------:R-:W-:Y:S01]  /*6890*/  F2FP.BF16.PACK_AB R17, R62, R59 ;  /* 0x0000003b3e11723e */ /* 0x000fe200000010ff */
[----:B------:R-:W-:Y:S01]  /*68a0*/  HMMA.16816.F32.BF16 R24, R24, R18, RZ ;  /* 0x000000121818723c */ /* 0x000fe200000418ff */
[----:B---3--:R-:W-:Y:S01]  /*68b0*/  F2FP.BF16.PACK_AB R16, R123, R129 ;  /* 0x000000817b10723e */ /* 0x008fe200000010ff */
[----:B------:R-:W3:Y:S01]  /*68c0*/  MUFU.EX2 R122, R122 ;  /* 0x0000007a007a7308 */ /* 0x000ee20000000800 */
[----:B------:R-:W-:-:S02]  /*68d0*/  FFMA.FTZ R147, R147, c[0x0][0x23c], -R105 ;  /* 0x00008f0093937a23 */ /* 0x000fc40000010869 */
[--C-:B------:R-:W-:Y:S02]  /*68e0*/  FFMA.FTZ R143, R143, c[0x0][0x23c], -R105.reuse ;  /* 0x00008f008f8f7a23 */ /* 0x100fe40000010869 */
[----:B------:R-:W-:Y:S01]  /*68f0*/  F2FP.BF16.PACK_AB R19, R66, R63 ;  /* 0x0000003f4213723e */ /* 0x000fe200000010ff */
[--C-:B------:R-:W-:Y:S01]  /*6900*/  FFMA.FTZ R142, R142, c[0x0][0x23c], -R105.reuse ;  /* 0x00008f008e8e7a23 */ /* 0x100fe20000010869 */
[----:B-1----:R-:W-:Y:S01]  /*6910*/  F2FP.BF16.PACK_AB R18, R119, R124 ;  /* 0x0000007c7712723e */ /* 0x002fe200000010ff */
[----:B------:R-:W-:Y:S01]  /*6920*/  MUFU.EX2 R128, R128 ;  /* 0x0000008000807308 */ /* 0x000fe20000000800 */
[----:B------:R-:W-:Y:S02]  /*6930*/  FFMA.FTZ R138, R138, c[0x0][0x23c], -R105 ;  /* 0x00008f008a8a7a23 */ /* 0x000fe40000010869 */
[----:B------:R-:W-:Y:S02]  /*6940*/  FADD.FTZ R111, R111, R110 ;  /* 0x0000006e6f6f7221 */ /* 0x000fe40000010000 */
[----:B------:R-:W-:Y:S01]  /*6950*/  FADD.FTZ R139, R140, R139 ;  /* 0x0000008b8c8b7221 */ /* 0x000fe20000010000 */
[----:B--2---:R-:W-:Y:S01]  /*6960*/  HMMA.16816.F32.BF16 R12, R16, R32, R12 ;  /* 0x00000020100c723c */ /* 0x004fe2000004180c */
[----:B------:R-:W-:Y:S01]  /*6970*/  FADD.FTZ R111, R51, R111 ;  /* 0x0000006f336f7221 */ /* 0x000fe20000010000 */
[----:B------:R-:W1:Y:S01]  /*6980*/  MUFU.EX2 R125, R125 ;  /* 0x0000007d007d7308 */ /* 0x000e620000000800 */
[----:B------:R-:W-:-:S02]  /*6990*/  FADD.FTZ R139, R134, R139 ;  /* 0x0000008b868b7221 */ /* 0x000fc40000010000 */
[----:B------:R-:W-:Y:S02]  /*69a0*/  FADD.FTZ R58, R58, R111 ;  /* 0x0000006f3a3a7221 */ /* 0x000fe40000010000 */
[----:B------:R-:W-:Y:S01]  /*69b0*/  FADD.FTZ R139, R130, R139 ;  /* 0x0000008b828b7221 */ /* 0x000fe20000010000 */
[C---:B------:R-:W-:Y:S01]  /*69c0*/  HMMA.16816.F32.BF16 R8, R16.reuse, R34, R8 ;  /* 0x000000221008723c */ /* 0x040fe20000041808 */
[----:B------:R-:W2:Y:S01]  /*69d0*/  LDSM.16.MT88.4 R32, [R150+0x5800] ;  /* 0x005800009620783b */ /* 0x000ea20000004200 */
[----:B------:R-:W5:Y:S01]  /*69e0*/  MUFU.EX2 R133, R133 ;  /* 0x0000008500857308 */ /* 0x000f620000000800 */
[----:B------:R-:W-:Y:S02]  /*69f0*/  FADD.FTZ R59, R59, R58 ;  /* 0x0000003a3b3b7221 */ /* 0x000fe40000010000 */
[----:B------:R-:W-:Y:S02]  /*6a00*/  FADD.FTZ R129, R129, R139 ;  /* 0x0000008b81817221 */ /* 0x000fe40000010000 */
[----:B------:R-:W-:Y:S01]  /*6a10*/  FADD.FTZ R62, R62, R59 ;  /* 0x0000003b3e3e7221 */ /* 0x000fe20000010000 */
[----:B------:R-:W-:Y:S01]  /*6a20*/  HMMA.16816.F32.BF16 R28, R16, R36, R28 ;  /* 0x00000024101c723c */ /* 0x000fe2000004181c */
[----:B------:R-:W-:Y:S01]  /*6a30*/  FADD.FTZ R129, R123, R129 ;  /* 0x000000817b817221 */ /* 0x000fe20000010000 */
[----:B------:R-:W1:Y:S01]  /*6a40*/  MUFU.EX2 R132, R132 ;  /* 0x0000008400847308 */ /* 0x000e620000000800 */
[----:B------:R-:W-:-:S02]  /*6a50*/  FFMA.FTZ R131, R131, c[0x0][0x23c], -R105 ;  /* 0x00008f0083837a23 */ /* 0x000fc40000010869 */
[--C-:B------:R-:W-:Y:S02]  /*6a60*/  FFMA.FTZ R127, R127, c[0x0][0x23c], -R105.reuse ;  /* 0x00008f007f7f7a23 */ /* 0x100fe40000010869 */
[--C-:B------:R-:W-:Y:S01]  /*6a70*/  FFMA.FTZ R120, R120, c[0x0][0x23c], -R105.reuse ;  /* 0x00008f0078787a23 */ /* 0x100fe20000010869 */
[----:B------:R-:W-:Y:S01]  /*6a80*/  HMMA.16816.F32.BF16 R24, R16, R38, R24 ;  /* 0x000000261018723c */ /* 0x000fe20000041818 */
[----:B------:R-:W5:Y:S01]  /*6a90*/  LDSM.16.MT88.4 R36, [R151+0x5c00] ;  /* 0x005c00009724783b */ /* 0x000f620000004200 */
[----:B------:R-:W-:Y:S01]  /*6aa0*/  MUFU.EX2 R137, R137 ;  /* 0x0000008900897308 */ /* 0x000fe20000000800 */
[----:B------:R-:W-:Y:S02]  /*6ab0*/  FFMA.FTZ R121, R121, c[0x0][0x23c], -R105 ;  /* 0x00008f0079797a23 */ /* 0x000fe40000010869 */
[----:B------:R-:W-:Y:S02]  /*6ac0*/  FADD.FTZ R62, R63, R62 ;  /* 0x0000003e3f3e7221 */ /* 0x000fe40000010000 */
[----:B------:R-:W-:Y:S01]  /*6ad0*/  F2FP.BF16.PACK_AB R17, R70, R67 ;  /* 0x000000434611723e */ /* 0x000fe200000010ff */
[----:B------:R-:W-:Y:S01]  /*6ae0*/  FADD.FTZ R124, R124, R129 ;  /* 0x000000817c7c7221 */ /* 0x000fe20000010000 */
[----:B------:R-:W-:Y:S01]  /*6af0*/  F2FP.BF16.PACK_AB R19, R74, R71 ;  /* 0x000000474a13723e */ /* 0x000fe200000010ff */
[----:B------:R-:W2:Y:S01]  /*6b00*/  MUFU.EX2 R141, R141 ;  /* 0x0000008d008d7308 */ /* 0x000ea20000000800 */
[----:B---3--:R-:W-:Y:S01]  /*6b10*/  F2FP.BF16.PACK_AB R16, R122, R126 ;  /* 0x0000007e7a10723e */ /* 0x008fe200000010ff */
[----:B------:R-:W-:Y:S01]  /*6b20*/  FADD.FTZ R62, R66, R62 ;  /* 0x0000003e423e7221 */ /* 0x000fe20000010000 */
[----:B-1----:R-:W-:Y:S01]  /*6b30*/  F2FP.BF16.PACK_AB R18, R125, R128 ;  /* 0x000000807d12723e */ /* 0x002fe200000010ff */
[----:B------:R-:W-:-:S02]  /*6b40*/  FADD.FTZ R124, R119, R124 ;  /* 0x0000007c777c7221 */ /* 0x000fc40000010000 */
[----:B------:R-:W-:Y:S02]  /*6b50*/  FADD.FTZ R67, R67, R62 ;  /* 0x0000003e43437221 */ /* 0x000fe40000010000 */
[----:B------:R-:W-:Y:S01]  /*6b60*/  MUFU.EX2 R145, R145 ;  /* 0x0000009100917308 */ /* 0x000fe20000000800 */
[----:B------:R-:W-:Y:S01]  /*6b70*/  FADD.FTZ R126, R126, R124 ;  /* 0x0000007c7e7e7221 */ /* 0x000fe20000010000 */
[C---:B----4-:R-:W-:Y:S01]  /*6b80*/  HMMA.16816.F32.BF16 R12, R16.reuse, R20, R12 ;  /* 0x00000014100c723c */ /* 0x050fe2000004180c */
[----:B------:R-:W-:Y:S02]  /*6b90*/  FADD.FTZ R67, R70, R67 ;  /* 0x0000004346437221 */ /* 0x000fe40000010000 */
[----:B------:R-:W-:Y:S02]  /*6ba0*/  FADD.FTZ R126, R122, R126 ;  /* 0x0000007e7a7e7221 */ /* 0x000fe40000010000 */
[----:B------:R-:W-:Y:S01]  /*6bb0*/  FADD.FTZ R71, R71, R67 ;  /* 0x0000004347477221 */ /* 0x000fe20000010000 */
[----:B------:R-:W1:Y:S01]  /*6bc0*/  MUFU.EX2 R144, R144 ;  /* 0x0000009000907308 */ /* 0x000e620000000800 */
[----:B------:R-:W-:Y:S01]  /*6bd0*/  FADD.FTZ R128, R128, R126 ;  /* 0x0000007e80807221 */ /* 0x000fe20000010000 */
[----:B------:R-:W-:Y:S01]  /*6be0*/  HMMA.16816.F32.BF16 R8, R16, R22, R8 ;  /* 0x000000161008723c */ /* 0x000fe20000041808 */
[----:B------:R-:W3:Y:S01]  /*6bf0*/  LDSM.16.MT88.4 R20, [R150+0x5c00] ;  /* 0x005c00009614783b */ /* 0x000ee20000004200 */
[----:B------:R-:W-:-:S02]  /*6c00*/  FADD.FTZ R71, R74, R71 ;  /* 0x000000474a477221 */ /* 0x000fc40000010000 */
[----:B------:R-:W-:Y:S02]  /*6c10*/  FADD.FTZ R128, R125, R128 ;  /* 0x000000807d807221 */ /* 0x000fe40000010000 */
[----:B------:R-:W-:Y:S01]  /*6c20*/  MUFU.EX2 R146, R146 ;  /* 0x0000009200927308 */ /* 0x000fe20000000800 */
[--C-:B------:R-:W-:Y:S01]  /*6c30*/  FFMA.FTZ R58, R116, c[0x0][0x23c], -R105.reuse ;  /* 0x00008f00743a7a23 */ /* 0x100fe20000010869 */
[C---:B--2---:R-:W-:Y:S01]  /*6c40*/  HMMA.16816.F32.BF16 R28, R16.reuse, R32, R28 ;  /* 0x00000020101c723c */ /* 0x044fe2000004181c */
[--C-:B------:R-:W-:Y:S02]  /*6c50*/  FFMA.FTZ R51, R115, c[0x0][0x23c], -R105.reuse ;  /* 0x00008f0073337a23 */ /* 0x100fe40000010869 */
[--C-:B------:R-:W-:Y:S02]  /*6c60*/  FFMA.FTZ R59, R113, c[0x0][0x23c], -R105.reuse ;  /* 0x00008f00713b7a23 */ /* 0x100fe40000010869 */
[--C-:B------:R-:W-:Y:S01]  /*6c70*/  FFMA.FTZ R62, R112, c[0x0][0x23c], -R105.reuse ;  /* 0x00008f00703e7a23 */ /* 0x100fe20000010869 */
[----:B------:R-:W2:Y:S01]  /*6c80*/  MUFU.EX2 R156, R156 ;  /* 0x0000009c009c7308 */ /* 0x000ea20000000800 */
[----:B-----5:R-:W-:Y:S01]  /*6c90*/  FADD.FTZ R128, R133, R128 ;  /* 0x0000008085807221 */ /* 0x020fe20000010000 */
[----:B------:R-:W-:Y:S01]  /*6ca0*/  HMMA.16816.F32.BF16 R24, R16, R34, R24 ;  /* 0x000000221018723c */ /* 0x000fe20000041818 */
[----:B------:R-:W4:Y:S01]  /*6cb0*/  LDSM.16.MT88.4 R32, [R151+0x6000] ;  /* 0x006000009720783b */ /* 0x000f220000004200 */
[----:B------:R-:W-:-:S02]  /*6cc0*/  FFMA.FTZ R66, R109, c[0x0][0x23c], -R105 ;  /* 0x00008f006d427a23 */ /* 0x000fc40000010869 */
[----:B------:R-:W-:Y:S02]  /*6cd0*/  FADD.FTZ R128, R132, R128 ;  /* 0x0000008084807221 */ /* 0x000fe40000010000 */
[----:B------:R-:W5:Y:S01]  /*6ce0*/  MUFU.EX2 R162, R162 ;  /* 0x000000a200a27308 */ /* 0x000f620000000800 */
[----:B------:R-:W-:Y:S01]  /*6cf0*/  F2FP.BF16.PACK_AB R17, R78, R75 ;  /* 0x0000004b4e11723e */ /* 0x000fe200000010ff */
[----:B------:R-:W-:Y:S01]  /*6d00*/  FADD.FTZ R75, R75, R71 ;  /* 0x000000474b4b7221 */ /* 0x000fe20000010000 */
[----:B------:R-:W-:Y:S01]  /*6d10*/  F2FP.BF16.PACK_AB R19, R82, R79 ;  /* 0x0000004f5213723e */ /* 0x000fe200000010ff */
[----:B------:R-:W-:Y:S01]  /*6d20*/  FFMA.FTZ R63, R108, c[0x0][0x23c], -R105 ;  /* 0x00008f006c3f7a23 */ /* 0x000fe20000010869 */
[----:B------:R-:W-:Y:S01]  /*6d30*/  F2FP.BF16.PACK_AB R16, R132, R133 ;  /* 0x000000858410723e */ /* 0x000fe200000010ff */
[----:B------:R-:W-:Y:S01]  /*6d40*/  FADD.FTZ R75, R78, R75 ;  /* 0x0000004b4e4b7221 */ /* 0x000fe20000010000 */
[----:B------:R-:W-:Y:S01]  /*6d50*/  F2FP.BF16.PACK_AB R18, R141, R137 ;  /* 0x000000898d12723e */ /* 0x000fe200000010ff */
[----:B------:R-:W1:Y:S01]  /*6d60*/  MUFU.EX2 R161, R161 ;  /* 0x000000a100a17308 */ /* 0x000e620000000800 */
[----:B------:R-:W-:-:S02]  /*6d70*/  FADD.FTZ R137, R137, R128 ;  /* 0x0000008089897221 */ /* 0x000fc40000010000 */
[----:B------:R-:W-:Y:S02]  /*6d80*/  FADD.FTZ R79, R79, R75 ;  /* 0x0000004b4f4f7221 */ /* 0x000fe40000010000 */
[----:B------:R-:W-:Y:S01]  /*6d90*/  FADD.FTZ R137, R141, R137 ;  /* 0x000000898d897221 */ /* 0x000fe20000010000 */
[C---:B------:R-:W-:Y:S01]  /*6da0*/  HMMA.16816.F32.BF16 R12, R16.reuse, R36, R12 ;  /* 0x00000024100c723c */ /* 0x040fe2000004180c */
[----:B------:R-:W-:Y:S01]  /*6db0*/  FADD.FTZ R79, R82, R79 ;  /* 0x0000004f524f7221 */ /* 0x000fe20000010000 */
[----:B------:R-:W-:Y:S01]  /*6dc0*/  MUFU.EX2 R164, R164 ;  /* 0x000000a400a47308 */ /* 0x000fe20000000800 */
[----:B------:R-:W-:Y:S02]  /*6dd0*/  FFMA.FTZ R67, R107, c[0x0][0x23c], -R105 ;  /* 0x00008f006b437a23 */ /* 0x000fe40000010869 */
[----:B------:R-:W-:Y:S02]  /*6de0*/  FADD.FTZ R79, R83, R79 ;  /* 0x0000004f534f7221 */ /* 0x000fe40000010000 */
[--C-:B------:R-:W-:Y:S01]  /*6df0*/  FFMA.FTZ R61, R61, c[0x0][0x23c], -R105.reuse ;  /* 0x00008f003d3d7a23 */ /* 0x100fe20000010869 */
[----:B------:R-:W-:Y:S01]  /*6e00*/  HMMA.16816.F32.BF16 R8, R16, R38, R8 ;  /* 0x000000261008723c */ /* 0x000fe20000041808 */
[----:B------:R-:W5:Y:S01]  /*6e10*/  LDSM.16.MT88.4 R36, [R150+0x6000] ;  /* 0x006000009624783b */ /* 0x000f620000004200 */
[----:B------:R-:W1:Y:S01]  /*6e20*/  MUFU.EX2 R165, R165 ;  /* 0x000000a500a57308 */ /* 0x000e620000000800 */
[----:B------:R-:W-:-:S02]  /*6e30*/  FFMA.FTZ R65, R65, c[0x0][0x23c], -R105 ;  /* 0x00008f0041417a23 */ /* 0x000fc40000010869 */
[--C-:B------:R-:W-:Y:S02]  /*6e40*/  FFMA.FTZ R57, R57, c[0x0][0x23c], -R105.reuse ;  /* 0x00008f0039397a23 */ /* 0x100fe40000010869 */
[--C-:B------:R-:W-:Y:S01]  /*6e50*/  FFMA.FTZ R53, R53, c[0x0][0x23c], -R105.reuse ;  /* 0x00008f0035357a23 */ /* 0x100fe20000010869 */
[C---:B---3--:R-:W-:Y:S01]  /*6e60*/  HMMA.16816.F32.BF16 R28, R16.reuse, R20, R28 ;  /* 0x00000014101c723c */ /* 0x048fe2000004181c */
[--C-:B------:R-:W-:Y:S01]  /*6e70*/  FFMA.FTZ R69, R69, c[0x0][0x23c], -R105.reuse ;  /* 0x00008f0045457a23 */ /* 0x100fe20000010869 */
[----:B------:R-:W3:Y:S01]  /*6e80*/  MUFU.EX2 R168, R168 ;  /* 0x000000a800a87308 */ /* 0x000ee20000000800 */
[--C-:B------:R-:W-:Y:S02]  /*6e90*/  FFMA.FTZ R45, R45, c[0x0][0x23c], -R105.reuse ;  /* 0x00008f002d2d7a23 */ /* 0x100fe40000010869 */
[--C-:B------:R-:W-:Y:S02]  /*6ea0*/  FFMA.FTZ R73, R73, c[0x0][0x23c], -R105.reuse ;  /* 0x00008f0049497a23 */ /* 0x100fe40000010869 */
[----:B------:R-:W-:Y:S01]  /*6eb0*/  FFMA.FTZ R231, R106, c[0x0][0x23c], -R105 ;  /* 0x00008f006ae77a23 */ /* 0x000fe20000010869 */
[----:B------:R-:W-:Y:S01]  /*6ec0*/  HMMA.16816.F32.BF16 R24, R16, R22, R24 ;  /* 0x000000161018723c */ /* 0x000fe20000041818 */
[----:B------:R-:W3:Y:S01]  /*6ed0*/  LDSM.16.MT88.4 R20, [R151+0x6400] ;  /* 0x006400009714783b */ /* 0x000ee20000004200 */
[----:B------:R-:W3:Y:S05]  /*6ee0*/  MUFU.EX2 R167, R167 ;  /* 0x000000a700a77308 */ /* 0x000eea0000000800 */
[C---:B------:R-:W-:Y:S01]  /*6ef0*/  F2FP.BF16.PACK_AB R17, R86.reuse, R83 ;  /* 0x000000535611723e */ /* 0x040fe200000010ff */
[----:B------:R-:W-:Y:S01]  /*6f00*/  FADD.FTZ R86, R86, R79 ;  /* 0x0000004f56567221 */ /* 0x000fe20000010000 */
[----:B------:R-:W-:Y:S01]  /*6f10*/  F2FP.BF16.PACK_AB R19, R90, R87 ;  /* 0x000000575a13723e */ /* 0x000fe200000010ff */
[----:B------:R-:W-:Y:S01]  /*6f20*/  MUFU.EX2 R169, R169 ;  /* 0x000000a900a97308 */ /* 0x000fe20000000800 */
[----:B-1----:R-:W-:Y:S01]  /*6f30*/  F2FP.BF16.PACK_AB R16, R144, R145 ;  /* 0x000000919010723e */ /* 0x002fe200000010ff */
[----:B------:R-:W-:Y:S01]  /*6f40*/  FADD.FTZ R145, R145, R137 ;  /* 0x0000008991917221 */ /* 0x000fe20000010000 */
[----:B--2---:R-:W-:Y:S01]  /*6f50*/  F2FP.BF16.PACK_AB R18, R156, R146 ;  /* 0x000000929c12723e */ /* 0x004fe200000010ff */
[----:B------:R-:W-:-:S02]  /*6f60*/  FADD.FTZ R86, R87, R86 ;  /* 0x0000005657567221 */ /* 0x000fc40000010000 */
[----:B------:R-:W-:Y:S02]  /*6f70*/  FADD.FTZ R145, R144, R145 ;  /* 0x0000009190917221 */ /* 0x000fe40000010000 */
[----:B------:R-:W1:Y:S01]  /*6f80*/  MUFU.EX2 R171, R171 ;  /* 0x000000ab00ab7308 */ /* 0x000e620000000800 */
[----:B------:R-:W-:Y:S01]  /*6f90*/  FADD.FTZ R90, R90, R86 ;  /* 0x000000565a5a7221 */ /* 0x000fe20000010000 */
[C---:B----4-:R-:W-:Y:S01]  /*6fa0*/  HMMA.16816.F32.BF16 R12, R16.reuse, R32, R12 ;  /* 0x00000020100c723c */ /* 0x050fe2000004180c */
[----:B------:R-:W-:Y:S02]  /*6fb0*/  FADD.FTZ R146, R146, R145 ;  /* 0x0000009192927221 */ /* 0x000fe40000010000 */
[----:B------:R-:W-:Y:S02]  /*6fc0*/  FADD.FTZ R90, R88, R90 ;  /* 0x0000005a585a7221 */ /* 0x000fe40000010000 */
[----:B------:R-:W-:Y:S01]  /*6fd0*/  FADD.FTZ R146, R156, R146 ;  /* 0x000000929c927221 */ /* 0x000fe20000010000 */
[----:B------:R-:W-:Y:S02]  /*6fe0*/  MUFU.EX2 R174, R174 ;  /* 0x000000ae00ae7308 */ /* 0x000fe40000000800 */
[----:B------:R-:W-:Y:S01]  /*6ff0*/  HMMA.16816.F32.BF16 R8, R16, R34, R8 ;  /* 0x000000221008723c */ /* 0x000fe20000041808 */
[----:B------:R-:W2:Y:S01]  /*7000*/  LDSM.16.MT88.4 R32, [R150+0x6400] ;  /* 0x006400009620783b */ /* 0x000ea20000004200 */
[----:B-----5:R-:W-:-:S04]  /*7010*/  FADD.FTZ R146, R162, R146 ;  /* 0x00000092a2927221 */ /* 0x020fc80000010000 */
[----:B------:R-:W4:Y:S02]  /*7020*/  MUFU.EX2 R173, R173 ;  /* 0x000000ad00ad7308 */ /* 0x000f240000000800 */
[C---:B------:R-:W-:Y:S06]  /*7030*/  HMMA.16816.F32.BF16 R28, R16.reuse, R36, R28 ;  /* 0x00000024101c723c */ /* 0x040fec000004181c */
[----:B------:R-:W-:Y:S02]  /*7040*/  MUFU.EX2 R172, R172 ;  /* 0x000000ac00ac7308 */ /* 0x000fe40000000800 */
[----:B------:R-:W-:Y:S01]  /*7050*/  HMMA.16816.F32.BF16 R24, R16, R38, R24 ;  /* 0x000000261018723c */ /* 0x000fe20000041818 */
[----:B------:R-:W5:Y:S05]  /*7060*/  LDSM.16.MT88.4 R36, [R151+0x6800] ;  /* 0x006800009724783b */ /* 0x000f6a0000004200 */
[----:B------:R-:W1:Y:S01]  /*7070*/  MUFU.EX2 R170, R170 ;  /* 0x000000aa00aa7308 */ /* 0x000e620000000800 */
[C---:B------:R-:W-:Y:S01]  /*7080*/  F2FP.BF16.PACK_AB R17, R84.reuse, R88 ;  /* 0x000000585411723e */ /* 0x040fe200000010ff */
[----:B------:R-:W-:Y:S01]  /*7090*/  FADD.FTZ R84, R84, R90 ;  /* 0x0000005a54547221 */ /* 0x000fe20000010000 */
[----:B------:R-:W-:-:S02]  /*70a0*/  F2FP.BF16.PACK_AB R19, R76, R80 ;  /* 0x000000504c13723e */ /* 0x000fc400000010ff */
[C---:B------:R-:W-:Y:S01]  /*70b0*/  F2FP.BF16.PACK_AB R16, R161.reuse, R162 ;  /* 0x000000a2a110723e */ /* 0x040fe200000010ff */
[----:B------:R-:W-:Y:S01]  /*70c0*/  FADD.FTZ R161, R161, R146 ;  /* 0x00000092a1a17221 */ /* 0x000fe20000010000 */
[C---:B------:R-:W-:Y:S01]  /*70d0*/  F2FP.BF16.PACK_AB R18, R165.reuse, R164 ;  /* 0x000000a4a512723e */ /* 0x040fe200000010ff */
[----:B------:R-:W1:Y:S01]  /*70e0*/  MUFU.EX2 R166, R166 ;  /* 0x000000a600a67308 */ /* 0x000e620000000800 */
[----:B------:R-:W-:Y:S02]  /*70f0*/  FADD.FTZ R84, R80, R84 ;  /* 0x0000005450547221 */ /* 0x000fe40000010000 */
[----:B------:R-:W-:Y:S02]  /*7100*/  FADD.FTZ R161, R164, R161 ;  /* 0x000000a1a4a17221 */ /* 0x000fe40000010000 */
[----:B------:R-:W-:Y:S01]  /*7110*/  FADD.FTZ R84, R76, R84 ;  /* 0x000000544c547221 */ /* 0x000fe20000010000 */
[----:B---3--:R-:W-:Y:S01]  /*7120*/  HMMA.16816.F32.BF16 R12, R16, R20, R12 ;  /* 0x00000014100c723c */ /* 0x008fe2000004180c */
[----:B------:R-:W-:Y:S01]  /*7130*/  FADD.FTZ R165, R165, R161 ;  /* 0x000000a1a5a57221 */ /* 0x000fe20000010000 */
[----:B------:R-:W3:Y:S03]  /*7140*/  MUFU.EX2 R163, R163 ;  /* 0x000000a300a37308 */ /* 0x000ee60000000800 */
[----:B------:R-:W-:-:S03]  /*7150*/  FADD.FTZ R165, R168, R165 ;  /* 0x000000a5a8a57221 */ /* 0x000fc60000010000 */
[----:B------:R-:W-:Y:S01]  /*7160*/  HMMA.16816.F32.BF16 R8, R16, R22, R8 ;  /* 0x000000161008723c */ /* 0x000fe20000041808 */
[----:B------:R-:W3:Y:S01]  /*7170*/  LDSM.16.MT88.4 R20, [R150+0x6800] ;  /* 0x006800009614783b */ /* 0x000ee20000004200 */
[----:B------:R-:W1:Y:S01]  /*7180*/  MUFU.EX2 R160, R160 ;  /* 0x000000a000a07308 */ /* 0x000e620000000800 */
[----:B------:R-:W-:-:S05]  /*7190*/  FADD.FTZ R165, R167, R165 ;  /* 0x000000a5a7a57221 */ /* 0x000fca0000010000 */
[C---:B--2---:R-:W-:Y:S02]  /*71a0*/  HMMA.16816.F32.BF16 R28, R16.reuse, R32, R28 ;  /* 0x00000020101c723c */ /* 0x044fe4000004181c */
[----:B------:R-:W2:Y:S06]  /*71b0*/  MUFU.EX2 R158, R158 ;  /* 0x0000009e009e7308 */ /* 0x000eac0000000800 */
[----:B------:R-:W-:Y:S01]  /*71c0*/  HMMA.16816.F32.BF16 R24, R16, R34, R24 ;  /* 0x000000221018723c */ /* 0x000fe20000041818 */
[----:B------:R-:W2:Y:S01]  /*71d0*/  LDSM.16.MT88.4 R32, [R151+0x6c00] ;  /* 0x006c00009720783b */ /* 0x000ea20000004200 */
[----:B------:R-:W-:Y:S05]  /*71e0*/  MUFU.EX2 R147, R147 ;  /* 0x0000009300937308 */ /* 0x000fea0000000800 */
[----:B------:R-:W-:Y:S01]  /*71f0*/  F2FP.BF16.PACK_AB R17, R68, R72 ;  /* 0x000000484411723e */ /* 0x000fe200000010ff */
[----:B------:R-:W-:Y:S01]  /*7200*/  FADD.FTZ R72, R72, R84 ;  /* 0x0000005448487221 */ /* 0x000fe20000010000 */
[----:B------:R-:W-:Y:S01]  /*7210*/  F2FP.BF16.PACK_AB R19, R60, R64 ;  /* 0x000000403c13723e */ /* 0x000fe200000010ff */
[----:B------:R-:W2:Y:S01]  /*7220*/  MUFU.EX2 R143, R143 ;  /* 0x0000008f008f7308 */ /* 0x000ea20000000800 */
[----:B------:R-:W-:-:S02]  /*7230*/  F2FP.BF16.PACK_AB R16, R167, R168 ;  /* 0x000000a8a710723e */ /* 0x000fc400000010ff */
[----:B-1----:R-:W-:Y:S01]  /*7240*/  F2FP.BF16.PACK_AB R18, R171, R169 ;  /* 0x000000a9ab12723e */ /* 0x002fe200000010ff */
[----:B------:R-:W-:-:S04]  /*7250*/  FADD.FTZ R169, R169, R165 ;  /* 0x000000a5a9a97221 */ /* 0x000fc80000010000 */
[----:B------:R-:W-:Y:S01]  /*7260*/  MUFU.EX2 R142, R142 ;  /* 0x0000008e008e7308 */ /* 0x000fe20000000800 */
[----:B------:R-:W-:Y:S01]  /*7270*/  FADD.FTZ R169, R171, R169 ;  /* 0x000000a9aba97221 */ /* 0x000fe20000010000 */
[C---:B-----5:R-:W-:Y:S06]  /*7280*/  HMMA.16816.F32.BF16 R12, R16.reuse, R36, R12 ;  /* 0x00000024100c723c */ /* 0x060fec000004180c */
[----:B------:R-:W1:Y:S02]  /*7290*/  MUFU.EX2 R138, R138 ;  /* 0x0000008a008a7308 */ /* 0x000e640000000800 */
[C---:B------:R-:W-:Y:S01]  /*72a0*/  HMMA.16816.F32.BF16 R8, R16.reuse, R38, R8 ;  /* 0x000000261008723c */ /* 0x040fe20000041808 */
[----:B------:R-:W5:Y:S05]  /*72b0*/  LDSM.16.MT88.4 R36, [R150+0x6c00] ;  /* 0x006c00009624783b */ /* 0x000f6a0000004200 */
[----:B------:R-:W-:Y:S02]  /*72c0*/  MUFU.EX2 R131, R131 ;  /* 0x0000008300837308 */ /* 0x000fe40000000800 */
[C---:B---3--:R-:W-:Y:S06]  /*72d0*/  HMMA.16816.F32.BF16 R28, R16.reuse, R20, R28 ;  /* 0x00000014101c723c */ /* 0x048fec000004181c */
[----:B------:R-:W3:Y:S01]  /*72e0*/  MUFU.EX2 R127, R127 ;  /* 0x0000007f007f7308 */ /* 0x000ee20000000800 */
[----:B------:R-:W-:Y:S01]  /*72f0*/  F2FP.BF16.PACK_AB R21, R52, R56 ;  /* 0x000000383415723e */ /* 0x000fe200000010ff */
[----:B------:R-:W-:Y:S01]  /*7300*/  HMMA.16816.F32.BF16 R24, R16, R22, R24 ;  /* 0x000000161018723c */ /* 0x000fe20000041818 */
[----:B------:R-:W1:Y:S01]  /*7310*/  LDSM.16.MT88.4 R16, [R151+0x7000] ;  /* 0x007000009710783b */ /* 0x000e620000004200 */
[----:B----4-:R-:W-:Y:S01]  /*7320*/  F2FP.BF16.PACK_AB R20, R173, R174 ;  /* 0x000000aead14723e */ /* 0x010fe200000010ff */
[----:B------:R-:W-:-:S03]  /*7330*/  FADD.FTZ R174, R174, R169 ;  /* 0x000000a9aeae7221 */ /* 0x000fc60000010000 */
[----:B------:R-:W-:Y:S01]  /*7340*/  MUFU.EX2 R120, R120 ;  /* 0x0000007800787308 */ /* 0x000fe20000000800 */
[----:B------:R-:W-:Y:S01]  /*7350*/  F2FP.BF16.PACK_AB R23, R44, R48 ;  /* 0x000000302c17723e */ /* 0x000fe200000010ff */
[----:B------:R-:W-:Y:S01]  /*7360*/  FADD.FTZ R174, R173, R174 ;  /* 0x000000aeadae7221 */ /* 0x000fe20000010000 */
[----:B------:R-:W-:-:S03]  /*7370*/  F2FP.BF16.PACK_AB R22, R170, R172 ;  /* 0x000000acaa16723e */ /* 0x000fc600000010ff */
[----:B------:R-:W-:Y:S02]  /*7380*/  FADD.FTZ R172, R172, R174 ;  /* 0x000000aeacac7221 */ /* 0x000fe40000010000 */
[----:B------:R-:W4:Y:S02]  /*7390*/  MUFU.EX2 R110, R121 ;  /* 0x00000079006e7308 */ /* 0x000f240000000800 */
[----:B--2---:R-:W-:Y:S01]  /*73a0*/  HMMA.16816.F32.BF16 R12, R20, R32, R12 ;  /* 0x00000020140c723c */ /* 0x004fe2000004180c */
[----:B------:R-:W-:-:S04]  /*73b0*/  FADD.FTZ R172, R170, R172 ;  /* 0x000000acaaac7221 */ /* 0x000fc80000010000 */
[----:B------:R-:W-:Y:S01]  /*73c0*/  FADD.FTZ R172, R166, R172 ;  /* 0x000000aca6ac7221 */ /* 0x000fe20000010000 */
[----:B------:R-:W2:Y:S02]  /*73d0*/  MUFU.EX2 R58, R58 ;  /* 0x0000003a003a7308 */ /* 0x000ea40000000800 */
[C---:B------:R-:W-:Y:S01]  /*73e0*/  HMMA.16816.F32.BF16 R8, R20.reuse, R34, R8 ;  /* 0x000000221408723c */ /* 0x040fe20000041808 */
[----:B------:R-:W2:Y:S05]  /*73f0*/  LDSM.16.MT88.4 R32, [R150+0x7000] ;  /* 0x007000009620783b */ /* 0x000eaa0000004200 */
[----:B------:R-:W1:Y:S02]  /*7400*/  MUFU.EX2 R51, R51 ;  /* 0x0000003300337308 */ /* 0x000e640000000800 */
[C---:B-----5:R-:W-:Y:S06]  /*7410*/  HMMA.16816.F32.BF16 R28, R20.reuse, R36, R28 ;  /* 0x00000024141c723c */ /* 0x060fec000004181c */
[----:B------:R-:W-:Y:S01]  /*7420*/  MUFU.EX2 R59, R59 ;  /* 0x0000003b003b7308 */ /* 0x000fe20000000800 */
[----:B------:R-:W-:Y:S01]  /*7430*/  F2FP.BF16.PACK_AB R37, R85, R40 ;  /* 0x000000285525723e */ /* 0x000fe200000010ff */
[----:B------:R-:W-:Y:S01]  /*7440*/  HMMA.16816.F32.BF16 R24, R20, R38, R24 ;  /* 0x000000261418723c */ /* 0x000fe20000041818 */
[----:B------:R-:W5:Y:S01]  /*7450*/  LDSM.16.MT88.4 R20, [R151+0x7400] ;  /* 0x007400009714783b */ /* 0x000f620000004200 */
[C---:B------:R-:W-:Y:S01]  /*7460*/  F2FP.BF16.PACK_AB R36, R163.reuse, R166 ;  /* 0x000000a6a324723e */ /* 0x040fe200000010ff */
[----:B------:R-:W-:-:S03]  /*7470*/  FADD.FTZ R163, R163, R172 ;  /* 0x000000aca3a37221 */ /* 0x000fc60000010000 */
[----:B------:R-:W2:Y:S01]  /*7480*/  MUFU.EX2 R62, R62 ;  /* 0x0000003e003e7308 */ /* 0x000ea20000000800 */
[----:B------:R-:W-:Y:S01]  /*7490*/  F2FP.BF16.PACK_AB R39, R103, R104 ;  /* 0x000000686727723e */ /* 0x000fe200000010ff */
[----:B------:R-:W-:Y:S01]  /*74a0*/  FADD.FTZ R163, R160, R163 ;  /* 0x000000a3a0a37221 */ /* 0x000fe20000010000 */
[----:B------:R-:W-:-:S03]  /*74b0*/  F2FP.BF16.PACK_AB R38, R158, R160 ;  /* 0x000000a09e26723e */ /* 0x000fc600000010ff */
[----:B------:R-:W-:Y:S02]  /*74c0*/  FADD.FTZ R163, R158, R163 ;  /* 0x000000a39ea37221 */ /* 0x000fe40000010000 */
[----:B------:R-:W2:Y:S02]  /*74d0*/  MUFU.EX2 R4, R4 ;  /* 0x0000000400047308 */ /* 0x000ea40000000800 */
[C---:B-1----:R-:W-:Y:S06]  /*74e0*/  HMMA.16816.F32.BF16 R12, R36.reuse, R16, R12 ;  /* 0x00000010240c723c */ /* 0x042fec000004180c */
[----:B------:R-:W-:Y:S02]  /*74f0*/  MUFU.EX2 R117, R117 ;  /* 0x0000007500757308 */ /* 0x000fe40000000800 */
[C---:B------:R-:W-:Y:S01]  /*7500*/  HMMA.16816.F32.BF16 R8, R36.reuse, R18, R8 ;  /* 0x000000122408723c */ /* 0x040fe20000041808 */
[----:B------:R-:W1:Y:S05]  /*7510*/  LDSM.16.MT88.4 R16, [R150+0x7400] ;  /* 0x007400009610783b */ /* 0x000e6a0000004200 */
[----:B------:R-:W1:Y:S02]  /*7520*/  MUFU.EX2 R136, R136 ;  /* 0x0000008800887308 */ /* 0x000e640000000800 */
[C---:B--2---:R-:W-:Y:S06]  /*7530*/  HMMA.16816.F32.BF16 R28, R36.reuse, R32, R28 ;  /* 0x00000020241c723c */ /* 0x044fec000004181c */
[----:B------:R-:W-:Y:S02]  /*7540*/  MUFU.EX2 R66, R66 ;  /* 0x0000004200427308 */ /* 0x000fe40000000800 */
[----:B------:R-:W-:Y:S01]  /*7550*/  HMMA.16816.F32.BF16 R32, R36, R34, R24 ;  /* 0x000000222420723c */ /* 0x000fe20000041818 */
[----:B------:R-:W2:Y:S05]  /*7560*/  LDSM.16.MT88.4 R24, [R151+0x7800] ;  /* 0x007800009718783b */ /* 0x000eaa0000004200 */
[----:B------:R-:W1:Y:S01]  /*7570*/  MUFU.EX2 R63, R63 ;  /* 0x0000003f003f7308 */ /* 0x000e620000000800 */
[----:B------:R-:W-:-:S02]  /*7580*/  F2FP.BF16.PACK_AB R37, R101, R102 ;  /* 0x000000666525723e */ /* 0x000fc400000010ff */
[----:B------:R-:W-:Y:S02]  /*7590*/  F2FP.BF16.PACK_AB R39, R99, R100 ;  /* 0x000000646327723e */ /* 0x000fe400000010ff */
[----:B------:R-:W-:Y:S01]  /*75a0*/  F2FP.BF16.PACK_AB R36, R143, R147 ;  /* 0x000000938f24723e */ /* 0x000fe200000010ff */
[----:B------:R-:W-:Y:S01]  /*75b0*/  FADD.FTZ R147, R147, R163 ;  /* 0x000000a393937221 */ /* 0x000fe20000010000 */
[----:B------:R-:W-:Y:S01]  /*75c0*/  F2FP.BF16.PACK_AB R38, R138, R142 ;  /* 0x0000008e8a26723e */ /* 0x000fe200000010ff */
[----:B------:R-:W-:Y:S02]  /*75d0*/  MUFU.EX2 R67, R67 ;  /* 0x0000004300437308 */ /* 0x000fe40000000800 */
[----:B------:R-:W-:-:S04]  /*75e0*/  FADD.FTZ R147, R143, R147 ;  /* 0x000000938f937221 */ /* 0x000fc80000010000 */
[----:B-----5:R-:W-:Y:S01]  /*75f0*/  HMMA.16816.F32.BF16 R12, R36, R20, R12 ;  /* 0x00000014240c723c */ /* 0x020fe2000004180c */
[----:B------:R-:W-:Y:S01]  /*7600*/  FADD.FTZ R142, R142, R147 ;  /* 0x000000938e8e7221 */ /* 0x000fe20000010000 */
[----:B------:R-:W5:Y:S03]  /*7610*/  MUFU.EX2 R61, R61 ;  /* 0x0000003d003d7308 */ /* 0x000f660000000800 */
[----:B------:R-:W-:-:S03]  /*7620*/  FADD.FTZ R142, R138, R142 ;  /* 0x0000008e8a8e7221 */ /* 0x000fc60000010000 */
[C---:B------:R-:W-:Y:S01]  /*7630*/  HMMA.16816.F32.BF16 R8, R36.reuse, R22, R8 ;  /* 0x000000162408723c */ /* 0x040fe20000041808 */
[----:B------:R-:W5:Y:S01]  /*7640*/  LDSM.16.MT88.4 R20, [R150+0x7800] ;  /* 0x007800009614783b */ /* 0x000f620000004200 */
[----:B------:R-:W-:Y:S06]  /*7650*/  MUFU.EX2 R157, R157 ;  /* 0x0000009d009d7308 */ /* 0x000fec0000000800 */
[C---:B-1----:R-:W-:Y:S02]  /*7660*/  HMMA.16816.F32.BF16 R28, R36.reuse, R16, R28 ;  /* 0x00000010241c723c */ /* 0x042fe4000004181c */
[----:B------:R-:W1:Y:S05]  /*7670*/  MUFU.EX2 R159, R159 ;  /* 0x0000009f009f7308 */ /* 0x000e6a0000000800 */
[----:B------:R-:W-:Y:S01]  /*7680*/  F2FP.BF16.PACK_AB R17, R97, R98 ;  /* 0x000000626111723e */ /* 0x000fe200000010ff */
[----:B------:R-:W-:Y:S01]  /*7690*/  HMMA.16816.F32.BF16 R32, R36, R18, R32 ;  /* 0x000000122420723c */ /* 0x000fe20000041820 */
[----:B------:R-:W1:Y:S01]  /*76a0*/  LDSM.16.MT88.4 R36, [R151+0x7c00] ;  /* 0x007c00009724783b */ /* 0x000e620000004200 */
[----:B---3--:R-:W-:Y:S01]  /*76b0*/  F2FP.BF16.PACK_AB R16, R127, R131 ;  /* 0x000000837f10723e */ /* 0x008fe200000010ff */
[----:B------:R-:W-:Y:S01]  /*76c0*/  MUFU.EX2 R135, R135 ;  /* 0x0000008700877308 */ /* 0x000fe20000000800 */
[----:B------:R-:W-:-:S02]  /*76d0*/  FADD.FTZ R131, R131, R142 ;  /* 0x0000008e83837221 */ /* 0x000fc40000010000 */
[----:B------:R-:W-:Y:S01]  /*76e0*/  LDSM.16.MT88.4 R140, [R151+0x8c00] ;  /* 0x008c0000978c783b */ /* 0x000fe20000004200 */
[----:B------:R-:W-:Y:S01]  /*76f0*/  F2FP.BF16.PACK_AB R19, R95, R96 ;  /* 0x000000605f13723e */ /* 0x000fe200000010ff */
[----:B------:R-:W-:Y:S01]  /*7700*/  FADD.FTZ R131, R127, R131 ;  /* 0x000000837f837221 */ /* 0x000fe20000010000 */
[----:B----4-:R-:W-:Y:S02]  /*7710*/  F2FP.BF16.PACK_AB R18, R110, R120 ;  /* 0x000000786e12723e */ /* 0x010fe400000010ff */
[----:B------:R-:W3:Y:S01]  /*7720*/  MUFU.EX2 R118, R118 ;  /* 0x0000007600767308 */ /* 0x000ee20000000800 */
[----:B------:R-:W-:-:S04]  /*7730*/  FADD.FTZ R131, R120, R131 ;  /* 0x0000008378837221 */ /* 0x000fc80000010000 */
[----:B--2---:R-:W-:Y:S01]  /*7740*/  HMMA.16816.F32.BF16 R12, R16, R24, R12 ;  /* 0x00000018100c723c */ /* 0x004fe2000004180c */
[----:B------:R-:W-:Y:S02]  /*7750*/  FADD.FTZ R110, R110, R131 ;  /* 0x000000836e6e7221 */ /* 0x000fe40000010000 */
[----:B------:R-:W-:Y:S02]  /*7760*/  MUFU.EX2 R65, R65 ;  /* 0x0000004100417308 */ /* 0x000fe40000000800 */
[----:B------:R-:W-:-:S03]  /*7770*/  FADD.FTZ R110, R58, R110 ;  /* 0x0000006e3a6e7221 */ /* 0x000fc60000010000 */
[C---:B------:R-:W-:Y:S01]  /*7780*/  HMMA.16816.F32.BF16 R8, R16.reuse, R26, R8 ;  /* 0x0000001a1008723c */ /* 0x040fe20000041808 */
[----:B------:R-:W2:Y:S01]  /*7790*/  LDSM.16.MT88.4 R24, [R150+0x7c00] ;  /* 0x007c00009618783b */ /* 0x000ea20000004200 */
[----:B------:R-:W-:Y:S01]  /*77a0*/  FADD.FTZ R110, R51, R110 ;  /* 0x0000006e336e7221 */ /* 0x000fe20000010000 */
[----:B------:R-:W4:Y:S05]  /*77b0*/  MUFU.EX2 R57, R57 ;  /* 0x0000003900397308 */ /* 0x000f2a0000000800 */
[C---:B-----5:R-:W-:Y:S03]  /*77c0*/  HMMA.16816.F32.BF16 R28, R16.reuse, R20, R28 ;  /* 0x00000014101c723c */ /* 0x060fe6000004181c */
[----:B------:R-:W-:Y:S05]  /*77d0*/  MUFU.EX2 R53, R53 ;  /* 0x0000003500357308 */ /* 0x000fea0000000800 */
[----:B------:R-:W-:Y:S01]  /*77e0*/  HMMA.16816.F32.BF16 R32, R16, R22, R32 ;  /* 0x000000161020723c */ /* 0x000fe20000041820 */
[----:B------:R-:W5:Y:S02]  /*77f0*/  LDSM.16.MT88.4 R20, [R151+0x8000] ;  /* 0x008000009714783b */ /* 0x000f640000004200 */
[----:B------:R-:W-:Y:S04]  /*7800*/  MUFU.EX2 R114, R114 ;  /* 0x0000007200727308 */ /* 0x000fe80000000800 */
[----:B------:R-:W-:-:S02]  /*7810*/  F2FP.BF16.PACK_AB R17, R93, R94 ;  /* 0x0000005e5d11723e */ /* 0x000fc400000010ff */
[----:B------:R-:W-:Y:S02]  /*7820*/  F2FP.BF16.PACK_AB R19, R91, R92 ;  /* 0x0000005c5b13723e */ /* 0x000fe400000010ff */
[----:B------:R-:W-:Y:S01]  /*7830*/  F2FP.BF16.PACK_AB R16, R51, R58 ;  /* 0x0000003a3310723e */ /* 0x000fe200000010ff */
[----:B------:R-:W-:Y:S01]  /*7840*/  MUFU.EX2 R7, R7 ;  /* 0x0000000700077308 */ /* 0x000fe20000000800 */
[----:B------:R-:W-:Y:S01]  /*7850*/  F2FP.BF16.PACK_AB R18, R62, R59 ;  /* 0x0000003b3e12723e */ /* 0x000fe200000010ff */
[----:B------:R-:W-:-:S04]  /*7860*/  FADD.FTZ R59, R59, R110 ;  /* 0x0000006e3b3b7221 */ /* 0x000fc80000010000 */
[----:B------:R-:W-:Y:S02]  /*7870*/  FADD.FTZ R59, R62, R59 ;  /* 0x0000003b3e3b7221 */ /* 0x000fe40000010000 */
[C---:B-1----:R-:W-:Y:S01]  /*7880*/  HMMA.16816.F32.BF16 R12, R16.reuse, R36, R12 ;  /* 0x00000024100c723c */ /* 0x042fe2000004180c */
[----:B------:R-:W-:Y:S07]  /*7890*/  MUFU.EX2 R46, R46 ;  /* 0x0000002e002e7308 */ /* 0x000fee0000000800 */
[C---:B------:R-:W-:Y:S01]  /*78a0*/  HMMA.16816.F32.BF16 R8, R16.reuse, R38, R8 ;  /* 0x000000261008723c */ /* 0x040fe20000041808 */
[----:B------:R-:W1:Y:S01]  /*78b0*/  LDSM.16.MT88.4 R36, [R150+0x8000] ;  /* 0x008000009624783b */ /* 0x000e620000004200 */
[----:B------:R-:W-:Y:S06]  /*78c0*/  MUFU.EX2 R47, R47 ;  /* 0x0000002f002f7308 */ /* 0x000fec0000000800 */
[C---:B--2---:R-:W-:Y:S02]  /*78d0*/  HMMA.16816.F32.BF16 R28, R16.reuse, R24, R28 ;  /* 0x00000018101c723c */ /* 0x044fe4000004181c */
[----:B------:R-:W-:Y:S06]  /*78e0*/  MUFU.EX2 R45, R45 ;  /* 0x0000002d002d7308 */ /* 0x000fec0000000800 */
[----:B------:R-:W-:Y:S01]  /*78f0*/  HMMA.16816.F32.BF16 R32, R16, R26, R32 ;  /* 0x0000001a1020723c */ /* 0x000fe20000041820 */
[----:B------:R-:W2:Y:S01]  /*7900*/  LDSM.16.MT88.4 R24, [R151+0x8400] ;  /* 0x008400009718783b */ /* 0x000ea20000004200 */
[----:B------:R-:W-:Y:S05]  /*7910*/  MUFU.EX2 R42, R42 ;  /* 0x0000002a002a7308 */ /* 0x000fea0000000800 */
[----:B------:R-:W-:-:S02]  /*7920*/  F2FP.BF16.PACK_AB R17, R4, R3 ;  /* 0x000000030411723e */ /* 0x000fc400000010ff */
[----:B------:R-:W-:Y:S01]  /*7930*/  F2FP.BF16.PACK_AB R19, R136, R117 ;  /* 0x000000758813723e */ /* 0x000fe200000010ff */
[----:B------:R-:W-:Y:S01]  /*7940*/  MUFU.EX2 R43, R43 ;  /* 0x0000002b002b7308 */ /* 0x000fe20000000800 */
[----:B------:R-:W-:Y:S01]  /*7950*/  F2FP.BF16.PACK_AB R16, R63, R66 ;  /* 0x000000423f10723e */ /* 0x000fe200000010ff */
[----:B------:R-:W-:Y:S01]  /*7960*/  FADD.FTZ R66, R66, R59 ;  /* 0x0000003b42427221 */ /* 0x000fe20000010000 */
[----:B------:R-:W-:-:S03]  /*7970*/  F2FP.BF16.PACK_AB R18, R61, R67 ;  /* 0x000000433d12723e */ /* 0x000fc600000010ff */
[----:B------:R-:W-:Y:S02]  /*7980*/  FADD.FTZ R66, R63, R66 ;  /* 0x000000423f427221 */ /* 0x000fe40000010000 */
[----:B------:R-:W-:Y:S02]  /*7990*/  MUFU.EX2 R230, R230 ;  /* 0x000000e600e67308 */ /* 0x000fe40000000800 */
[----:B-----5:R-:W-:Y:S01]  /*79a0*/  HMMA.16816.F32.BF16 R12, R16, R20, R12 ;  /* 0x00000014100c723c */ /* 0x020fe2000004180c */
[----:B------:R-:W-:-:S04]  /*79b0*/  FADD.FTZ R67, R67, R66 ;  /* 0x0000004243437221 */ /* 0x000fc80000010000 */
[----:B------:R-:W-:Y:S01]  /*79c0*/  FADD.FTZ R67, R61, R67 ;  /* 0x000000433d437221 */ /* 0x000fe20000010000 */
[----:B------:R-:W-:Y:S01]  /*79d0*/  MUFU.EX2 R231, R231 ;  /* 0x000000e700e77308 */ /* 0x000fe20000000800 */
[----:B------:R-:W-:Y:S01]  /*79e0*/  FADD.FTZ R20, R68, R72 ;  /* 0x0000004844147221 */ /* 0x000fe20000010000 */
[----:B------:R-:W-:Y:S03]  /*79f0*/  HMMA.16816.F32.BF16 R8, R16, R22, R8 ;  /* 0x000000161008723c */ /* 0x000fe60000041808 */
[----:B------:R-:W-:-:S03]  /*7a00*/  FADD.FTZ R20, R64, R20 ;  /* 0x0000001440147221 */ /* 0x000fc60000010000 */
[----:B------:R-:W5:Y:S01]  /*7a10*/  MUFU.EX2 R64, R69 ;  /* 0x0000004500407308 */ /* 0x000f620000000800 */
[----:B------:R-:W-:Y:S01]  /*7a20*/  FADD.FTZ R20, R60, R20 ;  /* 0x000000143c147221 */ /* 0x000fe20000010000 */
[C---:B-1----:R-:W-:Y:S03]  /*7a30*/  HMMA.16816.F32.BF16 R28, R16.reuse, R36, R28 ;  /* 0x00000024101c723c */ /* 0x042fe6000004181c */
[----:B------:R-:W-:Y:S02]  /*7a40*/  FADD.FTZ R56, R56, R20 ;  /* 0x0000001438387221 */ /* 0x000fe40000010000 */
[----:B------:R-:W1:Y:S02]  /*7a50*/  LDSM.16.MT88.4 R20, [R150+0x8400] ;  /* 0x008400009614783b */ /* 0x000e640000004200 */
[----:B------:R-:W-:Y:S01]  /*7a60*/  FADD.FTZ R56, R52, R56 ;  /* 0x0000003834387221 */ /* 0x000fe20000010000 */
[----:B------:R-:W-:Y:S01]  /*7a70*/  HMMA.16816.F32.BF16 R32, R16, R38, R32 ;  /* 0x000000261020723c */ /* 0x000fe20000041820 */
[----:B------:R-:W1:Y:S02]  /*7a80*/  LDSM.16.MT88.4 R36, [R151+0x8800] ;  /* 0x008800009724783b */ /* 0x000e640000004200 */
[----:B------:R-:W-:-:S02]  /*7a90*/  FADD.FTZ R56, R48, R56 ;  /* 0x0000003830387221 */ /* 0x000fc40000010000 */
[----:B------:R-:W-:Y:S02]  /*7aa0*/  FFMA.FTZ R48, R77, c[0x0][0x23c], -R105 ;  /* 0x00008f004d307a23 */ /* 0x000fe40000010869 */
[----:B------:R-:W-:Y:S01]  /*7ab0*/  FADD.FTZ R44, R44, R56 ;  /* 0x000000382c2c7221 */ /* 0x000fe20000010000 */
[----:B------:R-:W-:Y:S02]  /*7ac0*/  F2FP.BF16.PACK_AB R17, R159, R157 ;  /* 0x0000009d9f11723e */ /* 0x000fe400000010ff */
[----:B---3--:R-:W-:Y:S01]  /*7ad0*/  F2FP.BF16.PACK_AB R19, R118, R135 ;  /* 0x000000877613723e */ /* 0x008fe200000010ff */
[----:B------:R-:W-:Y:S01]  /*7ae0*/  FADD.FTZ R44, R40, R44 ;  /* 0x0000002c282c7221 */ /* 0x000fe20000010000 */
[----:B----4-:R-:W-:Y:S01]  /*7af0*/  F2FP.BF16.PACK_AB R16, R57, R65 ;  /* 0x000000413910723e */ /* 0x010fe200000010ff */
[----:B------:R-:W-:Y:S01]  /*7b00*/  MUFU.EX2 R40, R73 ;  /* 0x0000004900287308 */ /* 0x000fe20000000800 */
[----:B-----5:R-:W-:Y:S01]  /*7b10*/  F2FP.BF16.PACK_AB R18, R53, R64 ;  /* 0x000000403512723e */ /* 0x020fe200000010ff */
[----:B------:R-:W-:-:S02]  /*7b20*/  FADD.FTZ R85, R85, R44 ;  /* 0x0000002c55557221 */ /* 0x000fc40000010000 */
[----:B------:R-:W-:Y:S02]  /*7b30*/  FFMA.FTZ R44, R49, c[0x0][0x23c], -R105 ;  /* 0x00008f00312c7a23 */ /* 0x000fe40000010869 */
[----:B------:R-:W-:Y:S02]  /*7b40*/  FADD.FTZ R104, R104, R85 ;  /* 0x0000005568687221 */ /* 0x000fe40000010000 */
[----:B--2---:R-:W-:Y:S01]  /*7b50*/  HMMA.16816.F32.BF16 R12, R16, R24, R12 ;  /* 0x00000018100c723c */ /* 0x004fe2000004180c */
[----:B------:R-:W-:Y:S01]  /*7b60*/  MUFU.EX2 R48, R48 ;  /* 0x0000003000307308 */ /* 0x000fe20000000800 */
[----:B------:R-:W-:Y:S02]  /*7b70*/  FADD.FTZ R104, R103, R104 ;  /* 0x0000006867687221 */ /* 0x000fe40000010000 */
[----:B------:R-:W-:Y:S02]  /*7b80*/  FADD.FTZ R65, R65, R67 ;  /* 0x0000004341417221 */ /* 0x000fe40000010000 */
[----:B------:R-:W-:-:S02]  /*7b90*/  FADD.FTZ R102, R102, R104 ;  /* 0x0000006866667221 */ /* 0x000fc40000010000 */
[C---:B------:R-:W-:Y:S01]  /*7ba0*/  HMMA.16816.F32.BF16 R8, R16.reuse, R26, R8 ;  /* 0x0000001a1008723c */ /* 0x040fe20000041808 */
[----:B------:R-:W2:Y:S01]  /*7bb0*/  MUFU.EX2 R44, R44 ;  /* 0x0000002c002c7308 */ /* 0x000ea20000000800 */
[----:B------:R-:W-:Y:S01]  /*7bc0*/  FADD.FTZ R102, R101, R102 ;  /* 0x0000006665667221 */ /* 0x000fe20000010000 */
[----:B------:R-:W3:Y:S01]  /*7bd0*/  LDSM.16.MT88.4 R24, [R150+0x8800] ;  /* 0x008800009618783b */ /* 0x000ee20000004200 */
[----:B------:R-:W-:Y:S02]  /*7be0*/  FADD.FTZ R65, R57, R65 ;  /* 0x0000004139417221 */ /* 0x000fe40000010000 */
[----:B------:R-:W-:Y:S02]  /*7bf0*/  FADD.FTZ R100, R100, R102 ;  /* 0x0000006664647221 */ /* 0x000fe40000010000 */
[----:B-1----:R-:W-:Y:S01]  /*7c00*/  HMMA.16816.F32.BF16 R28, R16, R20, R28 ;  /* 0x00000014101c723c */ /* 0x002fe2000004181c */
[----:B------:R-:W-:Y:S02]  /*7c10*/  FADD.FTZ R64, R64, R65 ;  /* 0x0000004140407221 */ /* 0x000fe40000010000 */
[----:B------:R-:W-:-:S02]  /*7c20*/  FADD.FTZ R100, R99, R100 ;  /* 0x0000006463647221 */ /* 0x000fc40000010000 */
[----:B------:R-:W-:Y:S02]  /*7c30*/  FADD.FTZ R64, R53, R64 ;  /* 0x0000004035407221 */ /* 0x000fe40000010000 */
[----:B------:R-:W-:Y:S01]  /*7c40*/  FADD.FTZ R98, R98, R100 ;  /* 0x0000006462627221 */ /* 0x000fe20000010000 */
[----:B------:R-:W-:Y:S01]  /*7c50*/  HMMA.16816.F32.BF16 R32, R16, R22, R32 ;  /* 0x000000161020723c */ /* 0x000fe20000041820 */
[--C-:B------:R-:W-:Y:S02]  /*7c60*/  FFMA.FTZ R21, R81, c[0x0][0x23c], -R105.reuse ;  /* 0x00008f0051157a23 */ /* 0x100fe40000010869 */
[----:B------:R-:W-:Y:S02]  /*7c70*/  FADD.FTZ R98, R97, R98 ;  /* 0x0000006261627221 */ /* 0x000fe40000010000 */
[----:B------:R-:W-:Y:S02]  /*7c80*/  FFMA.FTZ R20, R50, c[0x0][0x23c], -R54 ;  /* 0x00008f0032147a23 */ /* 0x000fe40000010836 */
[----:B------:R-:W-:Y:S01]  /*7c90*/  FADD.FTZ R98, R96, R98 ;  /* 0x0000006260627221 */ /* 0x000fe20000010000 */
[----:B------:R-:W-:Y:S01]  /*7ca0*/  F2FP.BF16.PACK_AB R17, R7, R114 ;  /* 0x000000720711723e */ /* 0x000fe200000010ff */
[--C-:B------:R-:W-:Y:S01]  /*7cb0*/  FFMA.FTZ R22, R41, c[0x0][0x23c], -R105.reuse ;  /* 0x00008f0029167a23 */ /* 0x100fe20000010869 */
[----:B------:R-:W-:Y:S01]  /*7cc0*/  F2FP.BF16.PACK_AB R19, R47, R46 ;  /* 0x0000002e2f13723e */ /* 0x000fe200000010ff */
[----:B------:R-:W-:Y:S01]  /*7cd0*/  FADD.FTZ R95, R95, R98 ;  /* 0x000000625f5f7221 */ /* 0x000fe20000010000 */
[----:B--2---:R-:W-:Y:S01]  /*7ce0*/  F2FP.BF16.PACK_AB R16, R44, R40 ;  /* 0x000000282c10723e */ /* 0x004fe200000010ff */
[----:B------:R-:W-:Y:S01]  /*7cf0*/  FFMA.FTZ R23, R89, c[0x0][0x23c], -R105 ;  /* 0x00008f0059177a23 */ /* 0x000fe20000010869 */
[----:B------:R-:W-:Y:S01]  /*7d00*/  F2FP.BF16.PACK_AB R18, R45, R48 ;  /* 0x000000302d12723e */ /* 0x000fe200000010ff */
[----:B------:R-:W-:Y:S01]  /*7d10*/  FADD.FTZ R95, R94, R95 ;  /* 0x0000005f5e5f7221 */ /* 0x000fe20000010000 */
[----:B------:R-:W1:Y:S01]  /*7d20*/  MUFU.EX2 R21, R21 ;  /* 0x0000001500157308 */ /* 0x000e620000000800 */
[----:B------:R-:W-:-:S02]  /*7d30*/  FADD.FTZ R40, R40, R64 ;  /* 0x0000004028287221 */ /* 0x000fc40000010000 */
[----:B------:R-:W-:Y:S02]  /*7d40*/  FADD.FTZ R95, R93, R95 ;  /* 0x0000005f5d5f7221 */ /* 0x000fe40000010000 */
[C---:B------:R-:W-:Y:S01]  /*7d50*/  HMMA.16816.F32.BF16 R12, R16.reuse, R36, R12 ;  /* 0x00000024100c723c */ /* 0x040fe2000004180c */
[----:B------:R-:W-:Y:S02]  /*7d60*/  FADD.FTZ R40, R44, R40 ;  /* 0x000000282c287221 */ /* 0x000fe40000010000 */
[----:B------:R-:W-:Y:S01]  /*7d70*/  FADD.FTZ R92, R92, R95 ;  /* 0x0000005f5c5c7221 */ /* 0x000fe20000010000 */
[----:B------:R-:W-:Y:S01]  /*7d80*/  MUFU.EX2 R20, R20 ;  /* 0x0000001400147308 */ /* 0x000fe20000000800 */
[----:B------:R-:W-:Y:S02]  /*7d90*/  FADD.FTZ R48, R48, R40 ;  /* 0x0000002830307221 */ /* 0x000fe40000010000 */
[----:B------:R-:W-:Y:S01]  /*7da0*/  FADD.FTZ R92, R91, R92 ;  /* 0x0000005c5b5c7221 */ /* 0x000fe20000010000 */
[----:B------:R-:W-:Y:S01]  /*7db0*/  HMMA.16816.F32.BF16 R36, R16, R38, R8 ;  /* 0x000000261024723c */ /* 0x000fe20000041808 */
[----:B------:R-:W2:Y:S01]  /*7dc0*/  LDSM.16.MT88.4 R8, [R150+0x8c00] ;  /* 0x008c00009608783b */ /* 0x000ea20000004200 */
[----:B------:R-:W-:-:S02]  /*7dd0*/  FADD.FTZ R48, R45, R48 ;  /* 0x000000302d307221 */ /* 0x000fc40000010000 */
[----:B------:R-:W-:Y:S01]  /*7de0*/  FADD.FTZ R3, R3, R92 ;  /* 0x0000005c03037221 */ /* 0x000fe20000010000 */
[----:B------:R-:W4:Y:S01]  /*7df0*/  MUFU.EX2 R22, R22 ;  /* 0x0000001600167308 */ /* 0x000f220000000800 */
[----:B-1----:R-:W-:Y:S02]  /*7e00*/  FADD.FTZ R48, R21, R48 ;  /* 0x0000003015307221 */ /* 0x002fe40000010000 */
[----:B------:R-:W-:Y:S01]  /*7e10*/  FADD.FTZ R3, R4, R3 ;  /* 0x0000000304037221 */ /* 0x000fe20000010000 */
[C---:B---3--:R-:W-:Y:S03]  /*7e20*/  HMMA.16816.F32.BF16 R28, R16.reuse, R24, R28 ;  /* 0x00000018101c723c */ /* 0x048fe6000004181c */
[----:B------:R-:W-:Y:S01]  /*7e30*/  FADD.FTZ R117, R117, R3 ;  /* 0x0000000375757221 */ /* 0x000fe20000010000 */
[----:B------:R-:W1:Y:S03]  /*7e40*/  MUFU.EX2 R23, R23 ;  /* 0x0000001700177308 */ /* 0x000e660000000800 */
[----:B------:R-:W-:Y:S01]  /*7e50*/  FADD.FTZ R117, R136, R117 ;  /* 0x0000007588757221 */ /* 0x000fe20000010000 */
[----:B------:R-:W-:Y:S03]  /*7e60*/  HMMA.16816.F32.BF16 R32, R16, R26, R32 ;  /* 0x0000001a1020723c */ /* 0x000fe60000041820 */
[----:B------:R-:W-:-:S02]  /*7e70*/  FADD.FTZ R117, R157, R117 ;  /* 0x000000759d757221 */ /* 0x000fc40000010000 */
[----:B----4-:R-:W-:Y:S02]  /*7e80*/  FADD.FTZ R48, R22, R48 ;  /* 0x0000003016307221 */ /* 0x010fe40000010000 */
[----:B------:R-:W-:Y:S01]  /*7e90*/  FADD.FTZ R159, R159, R117 ;  /* 0x000000759f9f7221 */ /* 0x000fe20000010000 */
[----:B------:R-:W-:Y:S02]  /*7ea0*/  F2FP.BF16.PACK_AB R17, R43, R42 ;  /* 0x0000002a2b11723e */ /* 0x000fe400000010ff */
[----:B------:R-:W-:Y:S01]  /*7eb0*/  F2FP.BF16.PACK_AB R19, R230, R20 ;  /* 0x00000014e613723e */ /* 0x000fe200000010ff */
[----:B------:R-:W-:Y:S01]  /*7ec0*/  FADD.FTZ R159, R135, R159 ;  /* 0x0000009f879f7221 */ /* 0x000fe20000010000 */
[----:B------:R-:W-:Y:S01]  /*7ed0*/  F2FP.BF16.PACK_AB R16, R22, R21 ;  /* 0x000000151610723e */ /* 0x000fe200000010ff */
[----:B-1----:R-:W-:Y:S01]  /*7ee0*/  FADD.FTZ R48, R23, R48 ;  /* 0x0000003017307221 */ /* 0x002fe20000010000 */
[----:B------:R-:W-:Y:S01]  /*7ef0*/  F2FP.BF16.PACK_AB R18, R231, R23 ;  /* 0x00000017e712723e */ /* 0x000fe200000010ff */
[----:B------:R-:W-:-:S02]  /*7f00*/  FADD.FTZ R118, R118, R159 ;  /* 0x0000009f76767221 */ /* 0x000fc40000010000 */
[----:B------:R-:W-:Y:S02]  /*7f10*/  FADD.FTZ R231, R231, R48 ;  /* 0x00000030e7e77221 */ /* 0x000fe40000010000 */
[----:B------:R-:W-:Y:S02]  /*7f20*/  FADD.FTZ R118, R114, R118 ;  /* 0x0000007672767221 */ /* 0x000fe40000010000 */
[----:B------:R-:W-:Y:S02]  /*7f30*/  HMMA.16816.F32.BF16 R144, R16, R140, R12 ;  /* 0x0000008c1090723c */ /* 0x000fe4000004180c */
[----:B------:R-:W-:-:S04]  /*7f40*/  FADD.FTZ R7, R7, R118 ;  /* 0x0000007607077221 */ /* 0x000fc80000010000 */
[----:B------:R-:W-:Y:S02]  /*7f50*/  FADD.FTZ R7, R46, R7 ;  /* 0x000000072e077221 */ /* 0x000fe40000010000 */
[----:B------:R-:W-:Y:S02]  /*7f60*/  HMMA.16816.F32.BF16 R140, R16, R142, R36 ;  /* 0x0000008e108c723c */ /* 0x000fe40000041824 */
[----:B------:R-:W-:-:S04]  /*7f70*/  FADD.FTZ R47, R47, R7 ;  /* 0x000000072f2f7221 */ /* 0x000fc80000010000 */
[----:B------:R-:W-:Y:S02]  /*7f80*/  FADD.FTZ R47, R42, R47 ;  /* 0x0000002f2a2f7221 */ /* 0x000fe40000010000 */
[----:B--2---:R-:W-:Y:S02]  /*7f90*/  HMMA.16816.F32.BF16 R136, R16, R8, R28 ;  /* 0x000000081088723c */ /* 0x004fe4000004181c */
[----:B------:R-:W-:-:S04]  /*7fa0*/  FADD.FTZ R47, R43, R47 ;  /* 0x0000002f2b2f7221 */ /* 0x000fc80000010000 */
[----:B------:R-:W-:Y:S02]  /*7fb0*/  FADD.FTZ R47, R20, R47 ;  /* 0x0000002f142f7221 */ /* 0x000fe40000010000 */
[----:B------:R-:W-:Y:S02]  /*7fc0*/  HMMA.16816.F32.BF16 R132, R16, R10, R32 ;  /* 0x0000000a1084723c */ /* 0x000fe40000041820 */
[----:B------:R-:W-:Y:S01]  /*7fd0*/  FADD.FTZ R230, R230, R47 ;  /* 0x0000002fe6e67221 */ /* 0x000fe20000010000 */
[----:B------:R-:W-:Y:S05]  /*7fe0*/  @!P1 BRA `(.L_x_721) ;  /* 0x00005bc000009947 */ /* 0x000fea0003800000 */
[----:B------:R-:W-:-:S04]  /*7ff0*/  DEPBAR.LE SB0, 0x0 ;  /* 0x000080000000791a */ /* 0x000fc80000000000 */
[----:B------:R-:W-:Y:S01]  /*8000*/  IADD3 R216, R154, -0x2, RZ ;  /* 0xfffffffe9ad87810 */ /* 0x000fe20007ffe0ff */
[----:B------:R-:W-:Y:S06]  /*8010*/  BAR.SYNC.DEFER_BLOCKING 0x0 ;  /* 0x0000000000007b1d */ /* 0x000fec0000010000 */
[----:B------:R-:W-:Y:S05]  /*8020*/  @!P6 BRA `(.L_x_722) ;  /* 0x000003b00000e947 */ /* 0x000fea0003800000 */
[----:B------:R-:W1:Y:S01]  /*8030*/  I2F.RP R14, R5 ;  /* 0x00000005000e7306 */ /* 0x000e620000209400 */
[----:B------:R-:W-:-:S05]  /*8040*/  IMAD.SHL.U32 R3, R216, 0x100, RZ ;  /* 0x00000100d8037824 */ /* 0x000fca00078e00ff */
[C---:B------:R-:W-:Y:S02]  /*8050*/  IADD3 R12, R3.reuse, 0x100, RZ ;  /* 0x00000100030c7810 */ /* 0x040fe40007ffe0ff */
[----:B------:R-:W-:Y:S02]  /*8060*/  IABS R7, R3 ;  /* 0x0000000300077213 */ /* 0x000fe40000000000 */
[----:B------:R-:W-:Y:S02]  /*8070*/  IABS R9, R12 ;  /* 0x0000000c00097213 */ /* 0x000fe40000000000 */
[----:B------:R-:W-:Y:S02]  /*8080*/  LOP3.LUT R3, R3, c[0x0][0x2d0], RZ, 0x3c, !PT ;  /* 0x0000b40003037a12 */ /* 0x000fe400078e3cff */
[----:B------:R-:W-:Y:S01]  /*8090*/  LOP3.LUT R12, R12, c[0x0][0x2d0], RZ, 0x3c, !PT ;  /* 0x0000b4000c0c7a12 */ /* 0x000fe200078e3cff */
[----:B-1----:R-:W1:Y:S01]  /*80a0*/  MUFU.RCP R14, R14 ;  /* 0x0000000e000e7308 */ /* 0x002e620000001000 */
[----:B------:R-:W-:-:S02]  /*80b0*/  ISETP.GE.AND P0, PT, R3, RZ, PT ;  /* 0x000000ff0300720c */ /* 0x000fc40003f06270 */
[----:B------:R-:W-:Y:S02]  /*80c0*/  ISETP.GE.AND P2, PT, R12, RZ, PT ;  /* 0x000000ff0c00720c */ /* 0x000fe40003f46270 */
[----:B-1----:R-:W-:-:S04]  /*80d0*/  IADD3 R14, R14, 0xffffffe, RZ ;  /* 0x0ffffffe0e0e7810 */ /* 0x002fc80007ffe0ff */
[----:B------:R-:W1:Y:S02]  /*80e0*/  F2I.FTZ.U32.TRUNC.NTZ R15, R14 ;  /* 0x0000000e000f7305 */ /* 0x000e64000021f000 */
[----:B-1----:R-:W-:Y:S01]  /*80f0*/  IMAD.MOV R10, RZ, RZ, -R15 ;  /* 0x000000ffff0a7224 */ /* 0x002fe200078e0a0f */
[----:B------:R-:W-:-:S03]  /*8100*/  MOV R14, RZ ;  /* 0x000000ff000e7202 */ /* 0x000fc60000000f00 */
[----:B------:R-:W-:-:S04]  /*8110*/  IMAD R10, R10, R5, RZ ;  /* 0x000000050a0a7224 */ /* 0x000fc800078e02ff */
[----:B------:R-:W-:-:S06]  /*8120*/  IMAD.HI.U32 R10, R15, R10, R14 ;  /* 0x0000000a0f0a7227 */ /* 0x000fcc00078e000e */
[----:B------:R-:W-:-:S04]  /*8130*/  IMAD.HI.U32 R11, R10, R9, RZ ;  /* 0x000000090a0b7227 */ /* 0x000fc800078e00ff */
[----:B------:R-:W-:-:S04]  /*8140*/  IMAD.HI.U32 R10, R10, R7, RZ ;  /* 0x000000070a0a7227 */ /* 0x000fc800078e00ff */
[----:B------:R-:W-:Y:S02]  /*8150*/  IMAD.MOV R8, RZ, RZ, -R11 ;  /* 0x000000ffff087224 */ /* 0x000fe400078e0a0b */
[----:B------:R-:W-:Y:S02]  /*8160*/  IMAD.MOV R4, RZ, RZ, -R10 ;  /* 0x000000ffff047224 */ /* 0x000fe400078e0a0a */
[C---:B------:R-:W-:Y:S02]  /*8170*/  IMAD R8, R5.reuse, R8, R9 ;  /* 0x0000000805087224 */ /* 0x040fe400078e0209 */
[----:B------:R-:W-:-:S03]  /*8180*/  IMAD R4, R5, R4, R7 ;  /* 0x0000000405047224 */ /* 0x000fc600078e0207 */
[C---:B------:R-:W-:Y:S02]  /*8190*/  ISETP.GT.U32.AND P3, PT, R5.reuse, R8, PT ;  /* 0x000000080500720c */ /* 0x040fe40003f64070 */
[----:B------:R-:W-:-:S11]  /*81a0*/  ISETP.GT.U32.AND P1, PT, R5, R4, PT ;  /* 0x000000040500720c */ /* 0x000fd60003f24070 */
[-C--:B------:R-:W-:Y:S02]  /*81b0*/  @!P3 IADD3 R8, R8, -R5.reuse, RZ ;  /* 0x800000050808b210 */ /* 0x080fe40007ffe0ff */
[----:B------:R-:W-:Y:S01]  /*81c0*/  @!P1 IMAD.IADD R4, R4, 0x1, -R5 ;  /* 0x0000000104049824 */ /* 0x000fe200078e0a05 */
[----:B------:R-:W-:Y:S02]  /*81d0*/  @!P3 IADD3 R11, R11, 0x1, RZ ;  /* 0x000000010b0bb810 */ /* 0x000fe40007ffe0ff */
[-C--:B------:R-:W-:Y:S02]  /*81e0*/  ISETP.GE.U32.AND P5, PT, R8, R5.reuse, PT ;  /* 0x000000050800720c */ /* 0x080fe40003fa6070 */
[----:B------:R-:W-:Y:S02]  /*81f0*/  ISETP.GE.U32.AND P4, PT, R4, R5, PT ;  /* 0x000000050400720c */ /* 0x000fe40003f86070 */
[----:B------:R-:W-:Y:S02]  /*8200*/  @!P1 IADD3 R10, R10, 0x1, RZ ;  /* 0x000000010a0a9810 */ /* 0x000fe40007ffe0ff */
[----:B------:R-:W-:-:S02]  /*8210*/  ISETP.NE.AND P1, PT, RZ, c[0x0][0x2d0], PT ;  /* 0x0000b400ff007a0c */ /* 0x000fc40003f25270 */
[----:B------:R-:W-:-:S05]  /*8220*/  LOP3.LUT R5, RZ, c[0x0][0x2d0], RZ, 0x33, !PT ;  /* 0x0000b400ff057a12 */ /* 0x000fca00078e33ff */
[----:B------:R-:W-:Y:S02]  /*8230*/  @P5 IADD3 R11, R11, 0x1, RZ ;  /* 0x000000010b0b5810 */ /* 0x000fe40007ffe0ff */
[----:B------:R-:W-:-:S03]  /*8240*/  @P4 IADD3 R10, R10, 0x1, RZ ;  /* 0x000000010a0a4810 */ /* 0x000fc60007ffe0ff */
[----:B------:R-:W-:Y:S02]  /*8250*/  IMAD.MOV.U32 R3, RZ, RZ, R11 ;  /* 0x000000ffff037224 */ /* 0x000fe400078e000b */
[----:B------:R-:W-:-:S03]  /*8260*/  @!P0 IMAD.MOV R10, RZ, RZ, -R10 ;  /* 0x000000ffff0a8224 */ /* 0x000fc600078e0a0a */
[----:B------:R-:W-:-:S04]  /*8270*/  @!P2 IADD3 R3, -R3, RZ, RZ ;  /* 0x000000ff0303a210 */ /* 0x000fc80007ffe1ff */
[C---:B------:R-:W-:Y:S02]  /*8280*/  SEL R3, R5.reuse, R3, !P1 ;  /* 0x0000000305037207 */ /* 0x040fe40004800000 */
[----:B------:R-:W-:-:S03]  /*8290*/  SEL R5, R5, R10, !P1 ;  /* 0x0000000a05057207 */ /* 0x000fc60004800000 */
[----:B------:R-:W-:-:S04]  /*82a0*/  IMAD.WIDE R10, R3, 0x4, R226 ;  /* 0x00000004030a7825 */ /* 0x000fc800078e02e2 */
[----:B------:R-:W-:Y:S01]  /*82b0*/  IMAD.WIDE R8, R5, 0x4, R226 ;  /* 0x0000000405087825 */ /* 0x000fe200078e02e2 */
[----:B------:R-:W2:Y:S04]  /*82c0*/  LDG.E R4, [R10.64] ;  /* 0x000000060a047981 */ /* 0x000ea8000c1e1900 */
[----:B------:R1:W2:Y:S01]  /*82d0*/  LDG.E R7, [R8.64] ;  /* 0x0000000608077981 */ /* 0x0002a2000c1e1900 */
[----:B------:R-:W-:Y:S01]  /*82e0*/  IMAD.IADD R3, R3, 0x1, -R5 ;  /* 0x0000000103037824 */ /* 0x000fe200078e0a05 */
[----:B------:R-:W-:-:S05]  /*82f0*/  MOV R5, c[0x0][0x2d0] ;  /* 0x0000b40000057a02 */ /* 0x000fca0000000f00 */
        /* <DEDUP_REMOVED lines=10> */
[----:B------:R-:W-:-:S04]  /*83a0*/  IMAD R4, R7, c[0x0][0x18c], R4 ;  /* 0x0000630007047a24 */ /* 0x000fc800078e0204 */
[----:B------:R-:W-:Y:S01]  /*83b0*/  IMAD.IADD R3, R9, 0x1, R4 ;  /* 0x0000000109037824 */ /* 0x000fe200078e0204 */
[----:B------:R-:W-:Y:S01]  /*83c0*/  MOV R4, R8 ;  /* 0x0000000800047202 */ /* 0x000fe20000000f00 */
[----:B------:R-:W-:Y:S05]  /*83d0*/  BRA `(.L_x_723) ;  /* 0x0000002000007947 */ /* 0x000fea0003800000 */
.L_x_722:
[----:B------:R-:W-:-:S04]  /*83e0*/  LEA R4, -R6, RZ, 0x8 ;  /* 0x000000ff06047211 */ /* 0x000fc800078e41ff */
[----:B------:R-:W-:Y:S02]  /*83f0*/  SHF.R.S32.HI R3, RZ, 0x1f, R4 ;  /* 0x0000001fff037819 */ /* 0x000fe40000011404 */
.L_x_723:
[----:B------:R-:W-:Y:S01]  /*8400*/  ISETP.GE.AND P0, PT, R220, c[0x0][0x220], PT ;  /* 0x00008800dc007a0c */ /* 0x000fe20003f06270 */
[----:B------:R-:W-:Y:S01]  /*8410*/  IMAD.SHL.U32 R122, R216, 0x100, RZ ;  /* 0x00000100d87a7824 */ /* 0x000fe200078e00ff */
[----:B------:R-:W-:-:S04]  /*8420*/  LEA R152, P5, R4, R152, 0x1 ;  /* 0x0000009804987211 */ /* 0x000fc800078a08ff */
[----:B------:R-:W-:Y:S02]  /*8430*/  LEA.HI.X R153, R4, R153, R3, 0x1, P5 ;  /* 0x0000009904997211 */ /* 0x000fe400028f0c03 */
[----:B------:R-:W-:-:S05]  /*8440*/  LOP3.LUT R130, R122, R198, RZ, 0xfc, !PT ;  /* 0x000000c67a827212 */ /* 0x000fca00078efcff */
[----:B------:R-:W-:Y:S01]  /*8450*/  @!P0 IMAD.MOV.U32 R202, RZ, RZ, R200 ;  /* 0x000000ffffca8224 */ /* 0x000fe200078e00c8 */
[CC--:B------:R-:W-:Y:S01]  /*8460*/  @!P0 LEA R7, P2, R6.reuse, R200.reuse, 0x6 ;  /* 0x000000c806078211 */ /* 0x0c0fe200078430ff */
[----:B------:R-:W-:Y:S01]  /*8470*/  @!P0 IMAD.MOV.U32 R9, RZ, RZ, c[0x0][0x1a4] ;  /* 0x00006900ff098624 */ /* 0x000fe200078e00ff */
[-C--:B------:R-:W-:Y:S01]  /*8480*/  @!P0 LEA R8, P1, R6, R200.reuse, 0x7 ;  /* 0x000000c806088211 */ /* 0x080fe200078238ff */
[----:B------:R-:W-:Y:S01]  /*8490*/  @!P0 IMAD.MOV.U32 R10, RZ, RZ, c[0x0][0x1a4] ;  /* 0x00006900ff0a8624 */ /* 0x000fe200078e00ff */
[----:B------:R-:W-:Y:S01]  /*84a0*/  @!P0 IADD3 R5, P4, P3, R4, R200, R222 ;  /* 0x000000c804058210 */ /* 0x000fe20007b9e0de */
[----:B------:R-:W-:Y:S01]  /*84b0*/  @!P0 IMAD.MOV.U32 R16, RZ, RZ, R200 ;  /* 0x000000ffff108224 */ /* 0x000fe200078e00c8 */
[CC--:B------:R-:W-:Y:S01]  /*84c0*/  @!P0 LEA.HI.X R9, R6.reuse, R203.reuse, R9, 0x6, P2 ;  /* 0x000000cb06098211 */ /* 0x0c0fe200010f3409 */
[--C-:B------:R-:W-:Y:S01]  /*84d0*/  @!P0 IMAD.MOV.U32 R17, RZ, RZ, R203.reuse ;  /* 0x000000ffff118224 */ /* 0x100fe200078e00cb */
[----:B------:R-:W-:Y:S01]  /*84e0*/  @!P0 LEA.HI.X R10, R6, R203, R10, 0x7, P1 ;  /* 0x000000cb060a8211 */ /* 0x000fe200008f3c0a */
[--C-:B------:R-:W-:Y:S01]  /*84f0*/  @!P0 IMAD.MOV.U32 R14, RZ, RZ, R200.reuse ;  /* 0x000000ffff0e8224 */ /* 0x100fe200078e00c8 */
[----:B------:R-:W-:Y:S01]  /*8500*/  @!P0 LEA R20, P1, R5, c[0x0][0x170], 0x1 ;  /* 0x00005c0005148a11 */ /* 0x000fe200078208ff */
[----:B------:R-:W-:Y:S01]  /*8510*/  @!P0 IMAD.MOV.U32 R15, RZ, RZ, R203 ;  /* 0x000000ffff0f8224 */ /* 0x000fe200078e00cb */
[----:B------:R-:W-:Y:S01]  /*8520*/  @P0 STS [R217+0x5000], RZ ;  /* 0x005000ffd9000388 */ /* 0x000fe20000000800 */
[----:B------:R-:W-:-:S02]  /*8530*/  @!P0 IMAD.MOV.U32 R18, RZ, RZ, R200 ;  /* 0x000000ffff128224 */ /* 0x000fc400078e00c8 */
[--C-:B------:R-:W-:Y:S01]  /*8540*/  @!P0 IMAD.MOV.U32 R19, RZ, RZ, R203.reuse ;  /* 0x000000ffff138224 */ /* 0x100fe200078e00cb */
[----:B------:R-:W-:Y:S01]  /*8550*/  @P0 STS [R217+0x5004], RZ ;  /* 0x005004ffd9000388 */ /* 0x000fe20000000800 */
[----:B------:R-:W-:Y:S01]  /*8560*/  @!P0 IMAD.WIDE.U32 R12, R6, 0x60, R202 ;  /* 0x00000060060c8825 */ /* 0x000fe200078e00ca */
[----:B------:R-:W-:Y:S02]  /*8570*/  @!P0 IADD3.X R202, R3, R203, R219, P4, P3 ;  /* 0x000000cb03ca8210 */ /* 0x000fe400027e64db */
[----:B------:R-:W-:Y:S01]  /*8580*/  @P0 STS.64 [R217+0x5008], RZ ;  /* 0x005008ffd9000388 */ /* 0x000fe20000000a00 */
[----:B------:R-:W-:Y:S01]  /*8590*/  @!P0 IMAD.MOV.U32 R11, RZ, RZ, c[0x0][0x1a4] ;  /* 0x00006900ff0b8624 */ /* 0x000fe200078e00ff */
[----:B------:R-:W-:Y:S01]  /*85a0*/  @!P0 IADD3 R12, P2, R4, R12, RZ ;  /* 0x0000000c040c8210 */ /* 0x000fe20007f5e0ff */
[----:B------:R-:W-:Y:S01]  /*85b0*/  @!P0 IMAD.WIDE.U32 R16, R6, 0xa0, R16 ;  /* 0x000000a006108825 */ /* 0x000fe200078e0010 */
[----:B------:R-:W-:-:S03]  /*85c0*/  @!P0 LEA.HI.X R21, R5, c[0x0][0x174], R202, 0x1, P1 ;  /* 0x00005d0005158a11 */ /* 0x000fc600008f0cca */
[----:B------:R-:W-:Y:S01]  /*85d0*/  @!P0 IMAD.WIDE.U32 R14, R6, 0xc0, R14 ;  /* 0x000000c0060e8825 */ /* 0x000fe200078e000e */
[----:B------:R-:W-:-:S03]  /*85e0*/  @!P0 IADD3 R5, P1, R4, R16, RZ ;  /* 0x0000001004058210 */ /* 0x000fc60007f3e0ff */
[----:B------:R-:W-:-:S04]  /*85f0*/  @!P0 IMAD.WIDE.U32 R18, R6, 0xe0, R18 ;  /* 0x000000e006128825 */ /* 0x000fc800078e0012 */
[----:B------:R-:W-:Y:S02]  /*8600*/  @!P0 IMAD.MOV.U32 R6, RZ, RZ, c[0x0][0x1a4] ;  /* 0x00006900ff068624 */ /* 0x000fe400078e00ff */
[----:B------:R-:W-:Y:S02]  /*8610*/  @!P0 IMAD R11, R11, 0x60, RZ ;  /* 0x000000600b0b8824 */ /* 0x000fe400078e02ff */
[----:B------:R-:W-:Y:S02]  /*8620*/  @!P0 IMAD R6, R6, 0xa0, RZ ;  /* 0x000000a006068824 */ /* 0x000fe400078e02ff */
[----:B------:R-:W-:Y:S01]  /*8630*/  @!P0 IMAD.MOV.U32 R22, RZ, RZ, R152 ;  /* 0x000000ffff168224 */ /* 0x000fe200078e0098 */
[C---:B------:R-:W-:Y:S01]  /*8640*/  @!P0 IADD3.X R16, R3.reuse, R13, R11, P2, !PT ;  /* 0x0000000d03108210 */ /* 0x040fe200017fe40b */
[----:B------:R-:W-:Y:S01]  /*8650*/  @!P0 IMAD.MOV.U32 R23, RZ, RZ, R153 ;  /* 0x000000ffff178224 */ /* 0x000fe200078e0099 */
[C---:B------:R-:W-:Y:S01]  /*8660*/  @!P0 IADD3 R7, P2, R4.reuse, R7, RZ ;  /* 0x0000000704078210 */ /* 0x040fe20007f5e0ff */
[----:B------:R-:W-:Y:S01]  /*8670*/  @!P0 IMAD.MOV.U32 R11, RZ, RZ, c[0x0][0x1a4] ;  /* 0x00006900ff0b8624 */ /* 0x000fe200078e00ff */
[C---:B------:R-:W-:Y:S01]  /*8680*/  @!P0 IADD3.X R6, R3.reuse, R17, R6, P1, !PT ;  /* 0x0000001103068210 */ /* 0x040fe20000ffe406 */
[----:B------:R-:W-:Y:S01]  /*8690*/  @!P0 IMAD.MOV.U32 R13, RZ, RZ, c[0x0][0x1a4] ;  /* 0x00006900ff0d8624 */ /* 0x000fe200078e00ff */
[C---:B------:R-:W-:Y:S01]  /*86a0*/  @!P0 IADD3 R8, P1, R4.reuse, R8, RZ ;  /* 0x0000000804088210 */ /* 0x040fe20007f3e0ff */
[----:B------:R-:W-:Y:S01]  /*86b0*/  @!PT LDS RZ, [RZ] ;  /* 0x00000000fffff984 */ /* 0x000fe20000000800 */
[----:B------:R-:W-:Y:S01]  /*86c0*/  @!PT LDS RZ, [RZ] ;  /* 0x00000000fffff984 */ /* 0x000fe20000000800 */
[----:B------:R-:W-:Y:S01]  /*86d0*/  @!PT LDS RZ, [RZ] ;  /* 0x00000000fffff984 */ /* 0x000fe20000000800 */
[----:B------:R1:W-:Y:S01]  /*86e0*/  @!P0 LDGSTS.E.BYPASS.LTC128B.128 [R217+0x5000], [R22.64] ;  /* 0x0500000016d98fae */ /* 0x0003e2000b901d46 */
[----:B------:R-:W-:Y:S01]  /*86f0*/  @!P0 IMAD.X R9, R3, 0x1, R9, P2 ;  /* 0x0000000103098824 */ /* 0x000fe200010e0609 */
[C---:B------:R-:W-:Y:S01]  /*8700*/  @!P0 IADD3 R14, P2, R4.reuse, R14, RZ ;  /* 0x0000000e040e8210 */ /* 0x040fe20007f5e0ff */
[----:B------:R-:W-:Y:S01]  /*8710*/  @!P0 IMAD R11, R11, 0xe0, RZ ;  /* 0x000000e00b0b8824 */ /* 0x000fe200078e02ff */
[----:B------:R-:W-:Y:S01]  /*8720*/  @P0 STS.128 [R217+0x5800], RZ ;  /* 0x005800ffd9000388 */ /* 0x000fe20000000c00 */
[----:B------:R-:W-:Y:S01]  /*8730*/  @!P0 IMAD.X R10, R3, 0x1, R10, P1 ;  /* 0x00000001030a8824 */ /* 0x000fe200008e060a */
[----:B------:R-:W-:Y:S01]  /*8740*/  @!P0 IADD3 R4, P1, R4, R18, RZ ;  /* 0x0000001204048210 */ /* 0x000fe20007f3e0ff */
[----:B------:R-:W-:Y:S01]  /*8750*/  @!P0 IMAD R13, R13, 0xc0, RZ ;  /* 0x000000c00d0d8824 */ /* 0x000fe200078e02ff */
[----:B------:R-:W-:Y:S01]  /*8760*/  @!P0 LEA R18, P3, R8, c[0x0][0x170], 0x1 ;  /* 0x00005c0008128a11 */ /* 0x000fe200078608ff */
[----:B------:R-:W-:Y:S01]  /*8770*/  @!PT LDS RZ, [RZ] ;  /* 0x00000000fffff984 */ /* 0x000fe20000000800 */
[----:B------:R-:W-:Y:S01]  /*8780*/  @!PT LDS RZ, [RZ] ;  /* 0x00000000fffff984 */ /* 0x000fe20000000800 */
[----:B------:R-:W-:Y:S01]  /*8790*/  @!PT LDS RZ, [RZ] ;  /* 0x00000000fffff984 */ /* 0x000fe20000000800 */
[----:B------:R2:W-:Y:S01]  /*87a0*/  @!P0 LDGSTS.E.BYPASS.LTC128B.128 [R217+0x5800], [R20.64] ;  /* 0x0580000014d98fae */ /* 0x0005e2000b901d46 */
[----:B------:R-:W-:-:S02]  /*87b0*/  @!P0 IADD3.X R11, R3, R19, R11, P1, !PT ;  /* 0x00000013030b8210 */ /* 0x000fc40000ffe40b */
[----:B------:R-:W-:Y:S01]  /*87c0*/  @!P0 LEA.HI.X R19, R8, c[0x0][0x174], R10, 0x1, P3 ;  /* 0x00005d0008138a11 */ /* 0x000fe200018f0c0a */
[----:B------:R-:W-:Y:S01]  /*87d0*/  @P0 STS.128 [R217+0x6000], RZ ;  /* 0x006000ffd9000388 */ /* 0x000fe20000000c00 */
[----:B------:R-:W-:Y:S02]  /*87e0*/  @!P0 LEA R24, P3, R5, c[0x0][0x170], 0x1 ;  /* 0x00005c0005188a11 */ /* 0x000fe400078608ff */
[----:B------:R-:W-:Y:S02]  /*87f0*/  @!P0 IADD3.X R13, R3, R13, R15, P2, !PT ;  /* 0x0000000d030d8210 */ /* 0x000fe400017fe40f */
[----:B------:R-:W-:Y:S02]  /*8800*/  @!P0 LEA R8, P1, R4, c[0x0][0x170], 0x1 ;  /* 0x00005c0004088a11 */ /* 0x000fe400078208ff */
[----:B------:R-:W-:Y:S02]  /*8810*/  @!P0 LEA.HI.X R25, R5, c[0x0][0x174], R6, 0x1, P3 ;  /* 0x00005d0005198a11 */ /* 0x000fe400018f0c06 */
[----:B------:R-:W-:-:S04]  /*8820*/  IADD3 R3, R130, 0x1, RZ ;  /* 0x0000000182037810 */ /* 0x000fc80007ffe0ff */
[----:B------:R-:W-:Y:S02]  /*8830*/  ISETP.GE.AND P5, PT, R3, R149, PT ;  /* 0x000000950300720c */ /* 0x000fe40003fa6270 */
[----:B-1----:R-:W-:-:S04]  /*8840*/  @!P0 LEA R22, P4, R7, c[0x0][0x170], 0x1 ;  /* 0x00005c0007168a11 */ /* 0x002fc800078808ff */
[----:B------:R-:W-:Y:S02]  /*8850*/  @!P0 LEA.HI.X R23, R7, c[0x0][0x174], R9, 0x1, P4 ;  /* 0x00005d0007178a11 */ /* 0x000fe400020f0c09 */
[----:B------:R-:W-:Y:S02]  /*8860*/  @!P0 LEA R26, P4, R12, c[0x0][0x170], 0x1 ;  /* 0x00005c000c1a8a11 */ /* 0x000fe400078808ff */
[----:B--2---:R-:W-:Y:S01]  /*8870*/  @!P0 LEA R20, P2, R14, c[0x0][0x170], 0x1 ;  /* 0x00005c000e148a11 */ /* 0x004fe200078408ff */
[----:B------:R-:W-:Y:S01]  /*8880*/  @!PT LDS RZ, [RZ] ;  /* 0x00000000fffff984 */ /* 0x000fe20000000800 */
[----:B------:R-:W-:Y:S01]  /*8890*/  @!PT LDS RZ, [RZ] ;  /* 0x00000000fffff984 */ /* 0x000fe20000000800 */
[----:B------:R-:W-:Y:S01]  /*88a0*/  @!PT LDS RZ, [RZ] ;  /* 0x00000000fffff984 */ /* 0x000fe20000000800 */
[----:B------:R1:W-:Y:S01]  /*88b0*/  @!P0 LDGSTS.E.BYPASS.LTC128B.128 [R217+0x6000], [R22.64] ;  /* 0x0600000016d98fae */ /* 0x0003e2000b901d46 */
[----:B------:R-:W-:Y:S02]  /*88c0*/  @!P0 LEA.HI.X R27, R12, c[0x0][0x174], R16, 0x1, P4 ;  /* 0x00005d000c1b8a11 */ /* 0x000fe400020f0c10 */
[----:B------:R-:W-:Y:S01]  /*88d0*/  @!P0 LEA.HI.X R21, R14, c[0x0][0x174], R13, 0x1, P2 ;  /* 0x00005d000e158a11 */ /* 0x000fe200010f0c0d */
[----:B------:R-:W-:Y:S01]  /*88e0*/  @P0 STS.128 [R217+0x6800], RZ ;  /* 0x006800ffd9000388 */ /* 0x000fe20000000c00 */
[----:B------:R-:W-:-:S02]  /*88f0*/  @!P0 LEA.HI.X R9, R4, c[0x0][0x174], R11, 0x1, P1 ;  /* 0x00005d0004098a11 */ /* 0x000fc400008f0c0b */
[----:B------:R-:W-:Y:S01]  /*8900*/  ISETP.GE.AND P2, PT, R3, R148, PT ;  /* 0x000000940300720c */ /* 0x000fe20003f46270 */
[----:B------:R-:W-:Y:S01]  /*8910*/  @!PT LDS RZ, [RZ] ;  /* 0x00000000fffff984 */ /* 0x000fe20000000800 */
[----:B------:R-:W-:Y:S01]  /*8920*/  @!PT LDS RZ, [RZ] ;  /* 0x00000000fffff984 */ /* 0x000fe20000000800 */
[----:B------:R-:W-:Y:S01]  /*8930*/  @!PT LDS RZ, [RZ] ;  /* 0x00000000fffff984 */ /* 0x000fe20000000800 */
[----:B------:R2:W-:Y:S01]  /*8940*/  @!P0 LDGSTS.E.BYPASS.LTC128B.128 [R217+0x6800], [R26.64] ;  /* 0x068000001ad98fae */ /* 0x0005e2000b901d46 */
[----:B------:R-:W-:Y:S02]  /*8950*/  IADD3 R3, R130, 0x11, RZ ;  /* 0x0000001182037810 */ /* 0x000fe40007ffe0ff */
[----:B------:R-:W-:Y:S01]  /*8960*/  ISETP.GE.AND P1, PT, R154, 0x3, PT ;  /* 0x000000039a00780c */ /* 0x000fe20003f26270 */
[----:B------:R-:W-:Y:S04]  /*8970*/  @P0 STS.128 [R217+0x7000], RZ ;  /* 0x007000ffd9000388 */ /* 0x000fe80000000c00 */
[----:B------:R-:W-:Y:S01]  /*8980*/  @!PT LDS RZ, [RZ] ;  /* 0x00000000fffff984 */ /* 0x000fe20000000800 */
[----:B------:R-:W-:Y:S01]  /*8990*/  @!PT LDS RZ, [RZ] ;  /* 0x00000000fffff984 */ /* 0x000fe20000000800 */
[----:B------:R-:W-:Y:S01]  /*89a0*/  @!PT LDS RZ, [RZ] ;  /* 0x00000000fffff984 */ /* 0x000fe20000000800 */
[----:B------:R3:W-:Y:S04]  /*89b0*/  @!P0 LDGSTS.E.BYPASS.LTC128B.128 [R217+0x7000], [R18.64] ;  /* 0x0700000012d98fae */ /* 0x0007e8000b901d46 */
        /* <DEDUP_REMOVED lines=15> */
[----:B------:R-:W-:Y:S04]  /*8ab0*/  LDSM.16.M88.4 R88, [R211] ;  /* 0x00000000d358783b */ /* 0x000fe80000000200 */
[----:B---3--:R-:W1:Y:S04]  /*8ac0*/  LDSM.16.M88.4 R16, [R209+0x1400] ;  /* 0x00140000d110783b */ /* 0x008e680000000200 */
[----:B--2---:R-:W2:Y:S04]  /*8ad0*/  LDSM.16.M88.4 R24, [R209+0x1000] ;  /* 0x00100000d118783b */ /* 0x004ea80000000200 */
[----:B------:R-:W-:Y:S04]  /*8ae0*/  LDSM.16.M88.4 R44, [R209+0x2400] ;  /* 0x00240000d12c783b */ /* 0x000fe80000000200 */
[----:B------:R-:W-:Y:S04]  /*8af0*/  LDSM.16.M88.4 R80, [R210] ;  /* 0x00000000d250783b */ /* 0x000fe80000000200 */
[----:B------:R-:W-:Y:S04]  /*8b00*/  LDSM.16.M88.4 R40, [R208] ;  /* 0x00000000d028783b */ /* 0x000fe80000000200 */
[----:B----4-:R-:W3:Y:S04]  /*8b10*/  LDSM.16.M88.4 R8, [R209+0x1800] ;  /* 0x00180000d108783b */ /* 0x010ee80000000200 */
[----:B------:R-:W4:Y:S04]  /*8b20*/  LDSM.16.M88.4 R36, [R209+0x2800] ;  /* 0x00280000d124783b */ /* 0x000f280000000200 */
[----:B------:R-:W5:Y:S04]  /*8b30*/  LDSM.16.M88.4 R32, [R208+0x400] ;  /* 0x00040000d020783b */ /* 0x000f680000000200 */
[----:B------:R-:W3:Y:S04]  /*8b40*/  LDSM.16.M88.4 R92, [R209+0x2c00] ;  /* 0x002c0000d15c783b */ /* 0x000ee80000000200 */
[----:B------:R-:W4:Y:S04]  /*8b50*/  LDSM.16.M88.4 R52, [R209+0x2000] ;  /* 0x00200000d134783b */ /* 0x000f280000000200 */
[----:B------:R-:W4:Y:S01]  /*8b60*/  LDSM.16.M88.4 R4, [R208+0x800] ;  /* 0x00080000d004783b */ /* 0x000f220000000200 */
[C---:B-1----:R-:W-:Y:S03]  /*8b70*/  HMMA.16816.F32.BF16 R20, R88.reuse, R16, RZ ;  /* 0x000000105814723c */ /* 0x042fe600000418ff */
[----:B------:R-:W1:Y:S04]  /*8b80*/  LDSM.16.M88.4 R60, [R209+0x1c00] ;  /* 0x001c0000d13c783b */ /* 0x000e680000000200 */
[----:B------:R-:W1:Y:S01]  /*8b90*/  LDSM.16.M88.4 R72, [R208+0x1400] ;  /* 0x00140000d048783b */ /* 0x000e620000000200 */
[C---:B--2---:R-:W-:Y:S03]  /*8ba0*/  HMMA.16816.F32.BF16 R28, R88.reuse, R24, RZ ;  /* 0x00000018581c723c */ /* 0x044fe600000418ff */
[----:B------:R-:W2:Y:S04]  /*8bb0*/  LDSM.16.M88.4 R68, [R208+0x1800] ;  /* 0x00180000d044783b */ /* 0x000ea80000000200 */
[----:B------:R-:W1:Y:S01]  /*8bc0*/  LDSM.16.M88.4 R64, [R208+0x1c00] ;  /* 0x001c0000d040783b */ /* 0x000e620000000200 */
[C---:B------:R-:W-:Y:S03]  /*8bd0*/  HMMA.16816.F32.BF16 R24, R88.reuse, R26, RZ ;  /* 0x0000001a5818723c */ /* 0x040fe600000418ff */
[----:B------:R-:W1:Y:S04]  /*8be0*/  LDSM.16.M88.4 R76, [R208+0x1000] ;  /* 0x00100000d04c783b */ /* 0x000e680000000200 */
[----:B------:R-:W1:Y:S01]  /*8bf0*/  LDSM.16.M88.4 R84, [R209+0x3000] ;  /* 0x00300000d154783b */ /* 0x000e620000000200 */
[C---:B------:R-:W-:Y:S03]  /*8c00*/  HMMA.16816.F32.BF16 R16, R88.reuse, R18, RZ ;  /* 0x000000125810723c */ /* 0x040fe600000418ff */
[----:B------:R-:W1:Y:S04]  /*8c10*/  LDSM.16.M88.4 R96, [R208+0xc00] ;  /* 0x000c0000d060783b */ /* 0x000e680000000200 */
[----:B------:R-:W-:Y:S01]  /*8c20*/  LDSM.16.M88.4 R104, [R209+0x3c00] ;  /* 0x003c0000d168783b */ /* 0x000fe20000000200 */
[C---:B---3--:R-:W-:Y:S03]  /*8c30*/  HMMA.16816.F32.BF16 R12, R88.reuse, R8, RZ ;  /* 0x00000008580c723c */ /* 0x048fe600000418ff */
[----:B------:R-:W-:Y:S04]  /*8c40*/  LDSM.16.M88.4 R112, [R209+0x4000] ;  /* 0x00400000d170783b */ /* 0x000fe80000000200 */
[----:B------:R-:W0:Y:S01]  /*8c50*/  LDGDEPBAR ;  /* 0x00000000000079af */ /* 0x000e220000000000 */
[C---:B------:R-:W-:Y:S08]  /*8c60*/  HMMA.16816.F32.BF16 R8, R88.reuse, R10, RZ ;  /* 0x0000000a5808723c */ /* 0x040ff000000418ff */
[C---:B------:R-:W-:Y:S08]  /*8c70*/  HMMA.16816.F32.BF16 R48, R88.reuse, R44, RZ ;  /* 0x0000002c5830723c */ /* 0x040ff000000418ff */
[----:B------:R-:W-:Y:S08]  /*8c80*/  HMMA.16816.F32.BF16 R44, R88, R46, RZ ;  /* 0x0000002e582c723c */ /* 0x000ff000000418ff */
[C---:B------:R-:W-:Y:S08]  /*8c90*/  HMMA.16816.F32.BF16 R28, R80.reuse, R40, R28 ;  /* 0x00000028501c723c */ /* 0x040ff0000004181c */
[----:B------:R-:W-:Y:S08]  /*8ca0*/  HMMA.16816.F32.BF16 R24, R80, R42, R24 ;  /* 0x0000002a5018723c */ /* 0x000ff00000041818 */
[C---:B----4-:R-:W-:Y:S08]  /*8cb0*/  HMMA.16816.F32.BF16 R40, R88.reuse, R36, RZ ;  /* 0x000000245828723c */ /* 0x050ff000000418ff */
[----:B------:R-:W-:Y:S01]  /*8cc0*/  HMMA.16816.F32.BF16 R36, R88, R38, RZ ;  /* 0x000000265824723c */ /* 0x000fe200000418ff */
[----:B------:R-:W-:-:S02]  /*8cd0*/  FSEL R129, R29, -INF , !P5 ;  /* 0xff8000001d817808 */ /* 0x000fc40006800000 */
[----:B------:R-:W-:Y:S02]  /*8ce0*/  FSEL R154, R31, -INF , !P2 ;  /* 0xff8000001f9a7808 */ /* 0x000fe40005000000 */
[C---:B------:R-:W-:Y:S02]  /*8cf0*/  ISETP.GE.AND P5, PT, R3.reuse, R149, PT ;  /* 0x000000950300720c */ /* 0x040fe40003fa6270 */
[----:B------:R-:W-:Y:S01]  /*8d00*/  ISETP.GE.AND P2, PT, R3, R148, PT ;  /* 0x000000940300720c */ /* 0x000fe20003f46270 */
[----:B-----5:R-:W-:Y:S01]  /*8d10*/  HMMA.16816.F32.BF16 R20, R80, R32, R20 ;  /* 0x000000205014723c */ /* 0x020fe20000041814 */
[----:B------:R-:W-:-:S07]  /*8d20*/  IADD3 R3, R130, 0x29, RZ ;  /* 0x0000002982037810 */ /* 0x000fce0007ffe0ff */
[----:B------:R-:W-:Y:S08]  /*8d30*/  HMMA.16816.F32.BF16 R16, R80, R34, R16 ;  /* 0x000000225010723c */ /* 0x000ff00000041810 */
[C---:B------:R-:W-:Y:S08]  /*8d40*/  HMMA.16816.F32.BF16 R32, R88.reuse, R92, RZ ;  /* 0x0000005c5820723c */ /* 0x040ff000000418ff */
[----:B------:R-:W-:Y:S01]  /*8d50*/  HMMA.16816.F32.BF16 R56, R88, R52, RZ ;  /* 0x000000345838723c */ /* 0x000fe200000418ff */
[----:B------:R-:W-:-:S02]  /*8d60*/  FSEL R158, R21, -INF , !P5 ;  /* 0xff800000159e7808 */ /* 0x000fc40006800000 */
[----:B------:R-:W-:-:S05]  /*8d70*/  FSEL R166, R23, -INF , !P2 ;  /* 0xff80000017a67808 */ /* 0x000fca0005000000 */
[C---:B------:R-:W-:Y:S08]  /*8d80*/  HMMA.16816.F32.BF16 R12, R80.reuse, R4, R12 ;  /* 0x00000004500c723c */ /* 0x040ff0000004180c */
[----:B------:R-:W-:Y:S08]  /*8d90*/  HMMA.16816.F32.BF16 R8, R80, R6, R8 ;  /* 0x000000065008723c */ /* 0x000ff00000041808 */
[C---:B------:R-:W-:Y:S08]  /*8da0*/  HMMA.16816.F32.BF16 R52, R88.reuse, R54, RZ ;  /* 0x000000365834723c */ /* 0x040ff000000418ff */
[C---:B-1----:R-:W-:Y:S08]  /*8db0*/  HMMA.16816.F32.BF16 R4, R88.reuse, R60, RZ ;  /* 0x0000003c5804723c */ /* 0x042ff000000418ff */
[----:B------:R-:W-:Y:S08]  /*8dc0*/  HMMA.16816.F32.BF16 R60, R88, R62, RZ ;  /* 0x0000003e583c723c */ /* 0x000ff000000418ff */
[C---:B------:R-:W-:Y:S08]  /*8dd0*/  HMMA.16816.F32.BF16 R48, R80.reuse, R72, R48 ;  /* 0x000000485030723c */ /* 0x040ff00000041830 */
[----:B------:R-:W-:Y:S01]  /*8de0*/  HMMA.16816.F32.BF16 R44, R80, R74, R44 ;  /* 0x0000004a502c723c */ /* 0x000fe2000004182c */
[----:B------:R-:W1:Y:S07]  /*8df0*/  LDSM.16.M88.4 R72, [R209+0x3400] ;  /* 0x00340000d148783b */ /* 0x000e6e0000000200 */
[----:B------:R-:W-:Y:S08]  /*8e00*/  HMMA.16816.F32.BF16 R92, R88, R94, RZ ;  /* 0x0000005e585c723c */ /* 0x000ff000000418ff */
[C---:B--2---:R-:W-:Y:S08]  /*8e10*/  HMMA.16816.F32.BF16 R40, R80.reuse, R68, R40 ;  /* 0x000000445028723c */ /* 0x044ff00000041828 */
[C---:B------:R-:W-:Y:S01]  /*8e20*/  HMMA.16816.F32.BF16 R36, R80.reuse, R70, R36 ;  /* 0x000000465024723c */ /* 0x040fe20000041824 */
[----:B------:R-:W2:Y:S07]  /*8e30*/  LDSM.16.M88.4 R68, [R208+0x2000] ;  /* 0x00200000d044783b */ /* 0x000eae0000000200 */
[C---:B------:R-:W-:Y:S07]  /*8e40*/  HMMA.16816.F32.BF16 R32, R80.reuse, R64, R32 ;  /* 0x000000405020723c */ /* 0x040fee0000041820 */
[----:B------:R-:W-:Y:S01]  /*8e50*/  IADD3 R64, R130, 0x9, RZ ;  /* 0x0000000982407810 */ /* 0x000fe20007ffe0ff */
[----:B------:R-:W-:Y:S03]  /*8e60*/  HMMA.16816.F32.BF16 R56, R80, R76, R56 ;  /* 0x0000004c5038723c */ /* 0x000fe60000041838 */
[----:B------:R-:W-:-:S02]  /*8e70*/  ISETP.GE.AND P3, PT, R64, R149, PT ;  /* 0x000000954000720c */ /* 0x000fc40003f66270 */
[-C--:B------:R-:W-:Y:S02]  /*8e80*/  ISETP.GE.AND P4, PT, R64, R148.reuse, PT ;  /* 0x000000944000720c */ /* 0x080fe40003f86270 */
[----:B------:R-:W-:Y:S01]  /*8e90*/  IADD3 R64, R130, 0x19, RZ ;  /* 0x0000001982407810 */ /* 0x000fe20007ffe0ff */
[----:B------:R-:W-:Y:S01]  /*8ea0*/  HMMA.16816.F32.BF16 R52, R80, R78, R52 ;  /* 0x0000004e5034723c */ /* 0x000fe20000041834 */
[----:B------:R-:W-:Y:S02]  /*8eb0*/  FSEL R126, R25, -INF , !P3 ;  /* 0xff800000197e7808 */ /* 0x000fe40005800000 */
[----:B------:R-:W-:Y:S02]  /*8ec0*/  FSEL R131, R27, -INF , !P4 ;  /* 0xff8000001b837808 */ /* 0x000fe40006000000 */
[C---:B------:R-:W-:Y:S02]  /*8ed0*/  ISETP.GE.AND P3, PT, R64.reuse, R149, PT ;  /* 0x000000954000720c */ /* 0x040fe40003f66270 */
[----:B------:R-:W-:Y:S01]  /*8ee0*/  ISETP.GE.AND P4, PT, R64, R148, PT ;  /* 0x000000944000720c */ /* 0x000fe20003f86270 */
[----:B------:R-:W-:Y:S01]  /*8ef0*/  HMMA.16816.F32.BF16 R76, R88, R84, RZ ;  /* 0x00000054584c723c */ /* 0x000fe200000418ff */
[----:B------:R-:W-:-:S02]  /*8f00*/  IADD3 R25, R130, 0x21, RZ ;  /* 0x0000002182197810 */ /* 0x000fc40007ffe0ff */
[----:B------:R-:W-:Y:S02]  /*8f10*/  FSEL R162, R17, -INF , !P3 ;  /* 0xff80000011a27808 */ /* 0x000fe40005800000 */
[CC--:B------:R-:W-:Y:S02]  /*8f20*/  ISETP.GE.AND P5, PT, R25.reuse, R149.reuse, PT ;  /* 0x000000951900720c */ /* 0x0c0fe40003fa6270 */
[----:B------:R-:W-:Y:S01]  /*8f30*/  ISETP.GE.AND P2, PT, R25, R148, PT ;  /* 0x000000941900720c */ /* 0x000fe20003f46270 */
[----:B------:R-:W-:Y:S01]  /*8f40*/  HMMA.16816.F32.BF16 R4, R80, R96, R4 ;  /* 0x000000605004723c */ /* 0x000fe20000041804 */
[----:B------:R-:W-:Y:S02]  /*8f50*/  ISETP.GE.AND P3, PT, R3, R149, PT ;  /* 0x000000950300720c */ /* 0x000fe40003f66270 */
[----:B------:R-:W-:Y:S02]  /*8f60*/  IADD3 R17, R130, 0x31, RZ ;  /* 0x0000003182117810 */ /* 0x000fe40007ffe0ff */
[----:B------:R-:W-:-:S02]  /*8f70*/  FSEL R157, R19, -INF , !P4 ;  /* 0xff800000139d7808 */ /* 0x000fc40006000000 */
[----:B------:R-:W-:Y:S01]  /*8f80*/  ISETP.GE.AND P4, PT, R3, R148, PT ;  /* 0x000000940300720c */ /* 0x000fe20003f86270 */
[----:B------:R-:W-:Y:S01]  /*8f90*/  HMMA.16816.F32.BF16 R60, R80, R98, R60 ;  /* 0x00000062503c723c */ /* 0x000fe2000004183c */
[----:B------:R-:W3:Y:S01]  /*8fa0*/  LDSM.16.M88.4 R96, [R209+0x3800] ;  /* 0x00380000d160783b */ /* 0x000ee20000000200 */
[----:B------:R-:W-:Y:S02]  /*8fb0*/  IADD3 R3, R130, 0x39, RZ ;  /* 0x0000003982037810 */ /* 0x000fe40007ffe0ff */
[----:B------:R-:W-:Y:S02]  /*8fc0*/  FSEL R161, R13, -INF , !P5 ;  /* 0xff8000000da17808 */ /* 0x000fe40006800000 */
[----:B------:R-:W-:Y:S02]  /*8fd0*/  FSEL R125, R15, -INF , !P2 ;  /* 0xff8000000f7d7808 */ /* 0x000fe40005000000 */
[----:B------:R-:W-:Y:S01]  /*8fe0*/  HMMA.16816.F32.BF16 R84, R88, R86, RZ ;  /* 0x000000565854723c */ /* 0x000fe200000418ff */
[----:B------:R-:W-:-:S02]  /*8ff0*/  ISETP.GE.AND P5, PT, R17, R149, PT ;  /* 0x000000951100720c */ /* 0x000fc40003fa6270 */
[-C--:B------:R-:W-:Y:S02]  /*9000*/  ISETP.GE.AND P2, PT, R17, R148.reuse, PT ;  /* 0x000000941100720c */ /* 0x080fe40003f46270 */
[----:B------:R-:W-:Y:S02]  /*9010*/  FSEL R180, R9, -INF , !P3 ;  /* 0xff80000009b47808 */ /* 0x000fe40005800000 */
[----:B------:R-:W-:Y:S01]  /*9020*/  IADD3 R9, R130, 0x41, RZ ;  /* 0x0000004182097810 */ /* 0x000fe20007ffe0ff */
[----:B------:R-:W-:Y:S01]  /*9030*/  HMMA.16816.F32.BF16 R92, R80, R66, R92 ;  /* 0x00000042505c723c */ /* 0x000fe2000004185c */
[----:B------:R-:W4:Y:S01]  /*9040*/  LDSM.16.M88.4 R64, [R208+0x2400] ;  /* 0x00240000d040783b */ /* 0x000f220000000200 */
[----:B------:R-:W-:Y:S02]  /*9050*/  FSEL R123, R11, -INF , !P4 ;  /* 0xff8000000b7b7808 */ /* 0x000fe40006000000 */
[C---:B------:R-:W-:Y:S02]  /*9060*/  ISETP.GE.AND P3, PT, R3.reuse, R149, PT ;  /* 0x000000950300720c */ /* 0x040fe40003f66270 */
[----:B------:R-:W-:-:S02]  /*9070*/  ISETP.GE.AND P4, PT, R3, R148, PT ;  /* 0x000000940300720c */ /* 0x000fc40003f86270 */
[C---:B-1----:R-:W-:Y:S01]  /*9080*/  HMMA.16816.F32.BF16 R100, R88.reuse, R72, RZ ;  /* 0x000000485864723c */ /* 0x042fe200000418ff */
[C---:B------:R-:W-:Y:S02]  /*9090*/  IADD3 R3, R130.reuse, 0x49, RZ ;  /* 0x0000004982037810 */ /* 0x040fe40007ffe0ff */
[----:B------:R-:W-:Y:S02]  /*90a0*/  FSEL R183, R5, -INF , !P5 ;  /* 0xff80000005b77808 */ /* 0x000fe40006800000 */
[----:B------:R-:W-:Y:S02]  /*90b0*/  FSEL R121, R7, -INF , !P2 ;  /* 0xff80000007797808 */ /* 0x000fe40005000000 */
[C---:B------:R-:W-:Y:S01]  /*90c0*/  ISETP.GE.AND P5, PT, R9.reuse, R149, PT ;  /* 0x000000950900720c */ /* 0x040fe20003fa6270 */
[----:B------:R-:W-:Y:S01]  /*90d0*/  HMMA.16816.F32.BF16 R72, R88, R74, RZ ;  /* 0x0000004a5848723c */ /* 0x000fe200000418ff */
[----:B------:R-:W-:Y:S02]  /*90e0*/  ISETP.GE.AND P2, PT, R9, R148, PT ;  /* 0x000000940900720c */ /* 0x000fe40003f46270 */
[----:B------:R-:W-:-:S02]  /*90f0*/  IADD3 R5, R130, 0x51, RZ ;  /* 0x0000005182057810 */ /* 0x000fc40007ffe0ff */
[----:B------:R-:W-:Y:S02]  /*9100*/  FSEL R182, R61, -INF , !P3 ;  /* 0xff8000003db67808 */ /* 0x000fe40005800000 */
[----:B------:R-:W-:Y:S01]  /*9110*/  FSEL R120, R63, -INF , !P4 ;  /* 0xff8000003f787808 */ /* 0x000fe20006000000 */
[C---:B--2---:R-:W-:Y:S01]  /*9120*/  HMMA.16816.F32.BF16 R76, R80.reuse, R68, R76 ;  /* 0x00000044504c723c */ /* 0x044fe2000004184c */
[CC--:B------:R-:W-:Y:S02]  /*9130*/  ISETP.GE.AND P3, PT, R3.reuse, R149.reuse, PT ;  /* 0x000000950300720c */ /* 0x0c0fe40003f66270 */
[----:B------:R-:W-:Y:S02]  /*9140*/  ISETP.GE.AND P4, PT, R3, R148, PT ;  /* 0x000000940300720c */ /* 0x000fe40003f86270 */
[----:B------:R-:W-:Y:S02]  /*9150*/  FSEL R184, R57, -INF , !P5 ;  /* 0xff80000039b87808 */ /* 0x000fe40006800000 */
[----:B------:R-:W-:Y:S01]  /*9160*/  FSEL R3, R59, -INF , !P2 ;  /* 0xff8000003b037808 */ /* 0x000fe20005000000 */
[----:B------:R-:W-:Y:S01]  /*9170*/  HMMA.16816.F32.BF16 R84, R80, R70, R84 ;  /* 0x000000465054723c */ /* 0x000fe20000041854 */
[----:B------:R-:W1:Y:S01]  /*9180*/  LDSM.16.M88.4 R68, [R208+0x2800] ;  /* 0x00280000d044783b */ /* 0x000e620000000200 */
[----:B------:R-:W-:-:S02]  /*9190*/  ISETP.GE.AND P5, PT, R5, R149, PT ;  /* 0x000000950500720c */ /* 0x000fc40003fa6270 */
[-C--:B------:R-:W-:Y:S02]  /*91a0*/  ISETP.GE.AND P2, PT, R5, R148.reuse, PT ;  /* 0x000000940500720c */ /* 0x080fe40003f46270 */
[----:B------:R-:W-:Y:S02]  /*91b0*/  IADD3 R5, R130, 0x59, RZ ;  /* 0x0000005982057810 */ /* 0x000fe40007ffe0ff */
[----:B------:R-:W-:Y:S01]  /*91c0*/  FSEL R186, R53, -INF , !P3 ;  /* 0xff80000035ba7808 */ /* 0x000fe20005800000 */
[----:B---3--:R-:W-:Y:S01]  /*91d0*/  HMMA.16816.F32.BF16 R108, R88, R96, RZ ;  /* 0x00000060586c723c */ /* 0x008fe200000418ff */
[----:B------:R-:W-:Y:S02]  /*91e0*/  FSEL R55, R55, -INF , !P4 ;  /* 0xff80000037377808 */ /* 0x000fe40006000000 */
[C---:B------:R-:W-:Y:S02]  /*91f0*/  ISETP.GE.AND P3, PT, R5.reuse, R149, PT ;  /* 0x000000950500720c */ /* 0x040fe40003f66270 */
[----:B------:R-:W-:-:S02]  /*9200*/  ISETP.GE.AND P4, PT, R5, R148, PT ;  /* 0x000000940500720c */ /* 0x000fc40003f86270 */
[C---:B------:R-:W-:Y:S01]  /*9210*/  IADD3 R7, R130.reuse, 0x61, RZ ;  /* 0x0000006182077810 */ /* 0x040fe20007ffe0ff */
[C---:B----4-:R-:W-:Y:S01]  /*9220*/  HMMA.16816.F32.BF16 R100, R80.reuse, R64, R100 ;  /* 0x000000405064723c */ /* 0x050fe20000041864 */
[----:B------:R-:W-:Y:S02]  /*9230*/  IADD3 R5, R130, 0x69, RZ ;  /* 0x0000006982057810 */ /* 0x000fe40007ffe0ff */
[----:B------:R-:W-:Y:S02]  /*9240*/  FSEL R185, R49, -INF , !P5 ;  /* 0xff80000031b97808 */ /* 0x000fe40006800000 */
[----:B------:R-:W-:Y:S02]  /*9250*/  FSEL R51, R51, -INF , !P2 ;  /* 0xff80000033337808 */ /* 0x000fe40005000000 */
[----:B------:R-:W-:Y:S01]  /*9260*/  FSEL R187, R45, -INF , !P3 ;  /* 0xff8000002dbb7808 */ /* 0x000fe20005800000 */
[----:B------:R-:W-:Y:S01]  /*9270*/  HMMA.16816.F32.BF16 R72, R80, R66, R72 ;  /* 0x000000425048723c */ /* 0x000fe20000041848 */
[----:B------:R-:W-:Y:S01]  /*9280*/  FSEL R47, R47, -INF , !P4 ;  /* 0xff8000002f2f7808 */ /* 0x000fe20006000000 */
[----:B------:R-:W2:Y:S01]  /*9290*/  LDSM.16.M88.4 R64, [R208+0x2c00] ;  /* 0x002c0000d040783b */ /* 0x000ea20000000200 */
[----:B------:R-:W-:-:S02]  /*92a0*/  ISETP.GE.AND P5, PT, R7, R149, PT ;  /* 0x000000950700720c */ /* 0x000fc40003fa6270 */
[-C--:B------:R-:W-:Y:S02]  /*92b0*/  ISETP.GE.AND P2, PT, R7, R148.reuse, PT ;  /* 0x000000940700720c */ /* 0x080fe40003f46270 */
[C---:B------:R-:W-:Y:S01]  /*92c0*/  ISETP.GE.AND P3, PT, R5.reuse, R149, PT ;  /* 0x000000950500720c */ /* 0x040fe20003f66270 */
[C---:B------:R-:W-:Y:S01]  /*92d0*/  HMMA.16816.F32.BF16 R96, R88.reuse, R98, RZ ;  /* 0x000000625860723c */ /* 0x040fe200000418ff */
[----:B------:R-:W-:Y:S02]  /*92e0*/  ISETP.GE.AND P4, PT, R5, R148, PT ;  /* 0x000000940500720c */ /* 0x000fe40003f86270 */
[C---:B------:R-:W-:Y:S02]  /*92f0*/  IADD3 R5, R130.reuse, 0x71, RZ ;  /* 0x0000007182057810 */ /* 0x040fe40007ffe0ff */
[----:B------:R-:W-:Y:S02]  /*9300*/  IADD3 R7, R130, 0x79, RZ ;  /* 0x0000007982077810 */ /* 0x000fe40007ffe0ff */
[----:B------:R-:W-:Y:S01]  /*9310*/  FSEL R189, R41, -INF , !P5 ;  /* 0xff80000029bd7808 */ /* 0x000fe20006800000 */
[----:B------:R-:W-:Y:S01]  /*9320*/  HMMA.16816.F32.BF16 R116, R88, R104, RZ ;  /* 0x000000685874723c */ /* 0x000fe200000418ff */
[----:B------:R-:W-:-:S02]  /*9330*/  FSEL R45, R43, -INF , !P2 ;  /* 0xff8000002b2d7808 */ /* 0x000fc40005000000 */
[----:B------:R-:W-:Y:S02]  /*9340*/  FSEL R188, R37, -INF , !P3 ;  /* 0xff80000025bc7808 */ /* 0x000fe40005800000 */
[CC--:B------:R-:W-:Y:S02]  /*9350*/  ISETP.GE.AND P5, PT, R5.reuse, R149.reuse, PT ;  /* 0x000000950500720c */ /* 0x0c0fe40003fa6270 */
[----:B------:R-:W-:Y:S01]  /*9360*/  ISETP.GE.AND P2, PT, R5, R148, PT ;  /* 0x000000940500720c */ /* 0x000fe20003f46270 */
[----:B-1----:R-:W-:Y:S01]  /*9370*/  HMMA.16816.F32.BF16 R108, R80, R68, R108 ;  /* 0x00000044506c723c */ /* 0x002fe2000004186c */
[----:B------:R-:W-:Y:S02]  /*9380*/  ISETP.GE.AND P3, PT, R7, R149, PT ;  /* 0x000000950700720c */ /* 0x000fe40003f66270 */
[----:B------:R-:W-:Y:S02]  /*9390*/  IADD3 R5, R130, 0x81, RZ ;  /* 0x0000008182057810 */ /* 0x000fe40007ffe0ff */
[----:B------:R-:W-:-:S02]  /*93a0*/  FSEL R191, R33, -INF , !P5 ;  /* 0xff80000021bf7808 */ /* 0x000fc40006800000 */
[----:B------:R-:W-:Y:S01]  /*93b0*/  FSEL R35, R35, -INF , !P2 ;  /* 0xff80000023237808 */ /* 0x000fe20005000000 */
[----:B------:R-:W-:Y:S01]  /*93c0*/  HMMA.16816.F32.BF16 R96, R80, R70, R96 ;  /* 0x000000465060723c */ /* 0x000fe20000041860 */
[----:B------:R-:W-:Y:S02]  /*93d0*/  FSEL R195, R93, -INF , !P3 ;  /* 0xff8000005dc37808 */ /* 0x000fe40005800000 */
[----:B------:R-:W-:Y:S02]  /*93e0*/  FSEL R49, R39, -INF , !P4 ;  /* 0xff80000027317808 */ /* 0x000fe40006000000 */
[CC--:B------:R-:W-:Y:S02]  /*93f0*/  ISETP.GE.AND P5, PT, R5.reuse, R149.reuse, PT ;  /* 0x000000950500720c */ /* 0x0c0fe40003fa6270 */
[----:B------:R-:W-:Y:S01]  /*9400*/  ISETP.GE.AND P2, PT, R5, R148, PT ;  /* 0x000000940500720c */ /* 0x000fe20003f46270 */
[----:B------:R-:W-:Y:S01]  /*9410*/  HMMA.16816.F32.BF16 R104, R88, R106, RZ ;  /* 0x0000006a5868723c */ /* 0x000fe200000418ff */
[----:B------:R-:W-:-:S02]  /*9420*/  ISETP.GE.AND P3, PT, R130, R149, PT ;  /* 0x000000958200720c */ /* 0x000fc40003f66270 */
[----:B------:R-:W-:Y:S02]  /*9430*/  ISETP.GE.AND P4, PT, R7, R148, PT ;  /* 0x000000940700720c */ /* 0x000fe40003f86270 */
[----:B------:R-:W-:Y:S02]  /*9440*/  IADD3 R5, R130, 0x89, RZ ;  /* 0x0000008982057810 */ /* 0x000fe40007ffe0ff */
[----:B------:R-:W-:Y:S01]  /*9450*/  LOP3.LUT R7, R122, 0x8, R198, 0xfe, !PT ;  /* 0x000000087a077812 */ /* 0x000fe200078efec6 */
[----:B--2---:R-:W-:Y:S01]  /*9460*/  HMMA.16816.F32.BF16 R116, R80, R64, R116 ;  /* 0x000000405074723c */ /* 0x004fe20000041874 */
[----:B------:R-:W-:Y:S02]  /*9470*/  FSEL R93, R28, -INF , !P3 ;  /* 0xff8000001c5d7808 */ /* 0x000fe40005800000 */
[----:B------:R-:W-:Y:S02]  /*9480*/  FSEL R33, R95, -INF , !P4 ;  /* 0xff8000005f217808 */ /* 0x000fe40006000000 */
[----:B------:R-:W-:-:S02]  /*9490*/  FSEL R53, R79, -INF , !P2 ;  /* 0xff8000004f357808 */ /* 0x000fc40005000000 */
[-C--:B------:R-:W-:Y:S02]  /*94a0*/  ISETP.GE.AND P3, PT, R5, R148.reuse, PT ;  /* 0x000000940500720c */ /* 0x080fe40003f66270 */
[CC--:B------:R-:W-:Y:S02]  /*94b0*/  ISETP.GE.AND P4, PT, R7.reuse, R149.reuse, PT ;  /* 0x000000950700720c */ /* 0x0c0fe40003f86270 */
[----:B------:R-:W-:Y:S02]  /*94c0*/  ISETP.GE.AND P2, PT, R7, R148, PT ;  /* 0x000000940700720c */ /* 0x000fe40003f46270 */
[----:B------:R-:W-:Y:S02]  /*94d0*/  FSEL R77, R77, -INF , !P5 ;  /* 0xff8000004d4d7808 */ /* 0x000fe40006800000 */
[----:B------:R-:W-:Y:S01]  /*94e0*/  FSEL R57, R87, -INF , !P3 ;  /* 0xff80000057397808 */ /* 0x000fe20005800000 */
[----:B------:R-:W-:Y:S01]  /*94f0*/  HMMA.16816.F32.BF16 R104, R80, R66, R104 ;  /* 0x000000425068723c */ /* 0x000fe20000041868 */
[----:B------:R-:W-:-:S02]  /*9500*/  ISETP.GE.AND P5, PT, R5, R149, PT ;  /* 0x000000950500720c */ /* 0x000fc40003fa6270 */
[----:B------:R-:W-:Y:S02]  /*9510*/  FSEL R87, R24, -INF , !P4 ;  /* 0xff80000018577808 */ /* 0x000fe40006000000 */
[----:B------:R-:W-:Y:S02]  /*9520*/  FSEL R193, R26, -INF , !P2 ;  /* 0xff8000001ac17808 */ /* 0x000fe40005000000 */
[----:B------:R-:W-:Y:S01]  /*9530*/  LOP3.LUT R7, R122, 0x10, R198, 0xfe, !PT ;  /* 0x000000107a077812 */ /* 0x000fe200078efec6 */
[----:B------:R-:W1:Y:S01]  /*9540*/  LDSM.16.M88.4 R24, [R208+0x3000] ;  /* 0x00300000d018783b */ /* 0x000e620000000200 */
[----:B------:R-:W-:Y:S02]  /*9550*/  FSEL R85, R85, -INF , !P5 ;  /* 0xff80000055557808 */ /* 0x000fe40006800000 */
[----:B------:R-:W-:Y:S02]  /*9560*/  ISETP.GE.AND P5, PT, R130, R148, PT ;  /* 0x000000948200720c */ /* 0x000fe40003fa6270 */
[----:B------:R-:W-:-:S02]  /*9570*/  ISETP.GE.AND P3, PT, R7, R149, PT ;  /* 0x000000950700720c */ /* 0x000fc40003f66270 */
[----:B------:R-:W-:Y:S02]  /*9580*/  IADD3 R5, R130, 0x91, RZ ;  /* 0x0000009182057810 */ /* 0x000fe40007ffe0ff */
[----:B------:R-:W-:Y:S02]  /*9590*/  FSEL R190, R30, -INF , !P5 ;  /* 0xff8000001ebe7808 */ /* 0x000fe40006800000 */
[----:B------:R-:W-:Y:S02]  /*95a0*/  FSEL R95, R20, -INF , !P3 ;  /* 0xff800000145f7808 */ /* 0x000fe40005800000 */
[-C--:B------:R-:W-:Y:S02]  /*95b0*/  ISETP.GE.AND P5, PT, R7, R148.reuse, PT ;  /* 0x000000940700720c */ /* 0x080fe40003fa6270 */
[C---:B------:R-:W-:Y:S02]  /*95c0*/  ISETP.GE.AND P4, PT, R5.reuse, R149, PT ;  /* 0x000000950500720c */ /* 0x040fe40003f86270 */
[----:B------:R-:W-:-:S02]  /*95d0*/  ISETP.GE.AND P3, PT, R5, R148, PT ;  /* 0x000000940500720c */ /* 0x000fc40003f66270 */
[C-C-:B------:R-:W-:Y:S02]  /*95e0*/  LOP3.LUT R7, R122.reuse, 0x18, R198.reuse, 0xfe, !PT ;  /* 0x000000187a077812 */ /* 0x140fe400078efec6 */
[----:B------:R-:W-:Y:S02]  /*95f0*/  LOP3.LUT R9, R122, 0x20, R198, 0xfe, !PT ;  /* 0x000000207a097812 */ /* 0x000fe400078efec6 */
[----:B------:R-:W-:Y:S02]  /*9600*/  IADD3 R5, R130, 0x99, RZ ;  /* 0x0000009982057810 */ /* 0x000fe40007ffe0ff */
[----:B------:R-:W-:Y:S02]  /*9610*/  FSEL R79, R101, -INF , !P4 ;  /* 0xff800000654f7808 */ /* 0x000fe40006000000 */
[----:B------:R-:W-:Y:S02]  /*9620*/  FSEL R59, R103, -INF , !P3 ;  /* 0xff800000673b7808 */ /* 0x000fe40005800000 */
[----:B------:R-:W-:-:S02]  /*9630*/  ISETP.GE.AND P4, PT, R7, R149, PT ;  /* 0x000000950700720c */ /* 0x000fc40003f86270 */
[----:B------:R-:W-:Y:S02]  /*9640*/  FSEL R192, R22, -INF , !P5 ;  /* 0xff80000016c07808 */ /* 0x000fe40006800000 */
[-C--:B------:R-:W-:Y:S01]  /*9650*/  ISETP.GE.AND P3, PT, R9, R149.reuse, PT ;  /* 0x000000950900720c */ /* 0x080fe20003f66270 */
[C---:B------:R-:W-:Y:S01]  /*9660*/  HMMA.16816.F32.BF16 R20, R88.reuse, R112, RZ ;  /* 0x000000705814723c */ /* 0x040fe200000418ff */
[----:B------:R-:W-:Y:S02]  /*9670*/  ISETP.GE.AND P2, PT, R7, R148, PT ;  /* 0x000000940700720c */ /* 0x000fe40003f46270 */
[----:B------:R-:W-:Y:S02]  /*9680*/  ISETP.GE.AND P5, PT, R5, R149, PT ;  /* 0x000000950500720c */ /* 0x000fe40003fa6270 */
[----:B------:R-:W-:Y:S02]  /*9690*/  LOP3.LUT R7, R122, 0x28, R198, 0xfe, !PT ;  /* 0x000000287a077812 */ /* 0x000fe400078efec6 */
[----:B------:R-:W-:Y:S01]  /*96a0*/  FSEL R101, R16, -INF , !P4 ;  /* 0xff80000010657808 */ /* 0x000fe20006000000 */
[----:B------:R-:W-:Y:S01]  /*96b0*/  HMMA.16816.F32.BF16 R112, R88, R114, RZ ;  /* 0x000000725870723c */ /* 0x000fe200000418ff */
[----:B------:R-:W-:-:S02]  /*96c0*/  FSEL R103, R12, -INF , !P3 ;  /* 0xff8000000c677808 */ /* 0x000fc40005800000 */
[-C--:B------:R-:W-:Y:S02]  /*96d0*/  ISETP.GE.AND P4, PT, R9, R148.reuse, PT ;  /* 0x000000940900720c */ /* 0x080fe40003f86270 */
[----:B------:R-:W-:Y:S02]  /*96e0*/  ISETP.GE.AND P3, PT, R5, R148, PT ;  /* 0x000000940500720c */ /* 0x000fe40003f66270 */
[----:B------:R-:W-:Y:S02]  /*96f0*/  FSEL R199, R73, -INF , !P5 ;  /* 0xff80000049c77808 */ /* 0x000fe40006800000 */
[----:B------:R-:W-:Y:S02]  /*9700*/  IADD3 R5, R130, 0xa1, RZ ;  /* 0x000000a182057810 */ /* 0x000fe40007ffe0ff */
[----:B------:R-:W-:Y:S02]  /*9710*/  ISETP.GE.AND P5, PT, R7, R149, PT ;  /* 0x000000950700720c */ /* 0x000fe40003fa6270 */
[----:B------:R-:W-:-:S02]  /*9720*/  LOP3.LUT R9, R122, 0x30, R198, 0xfe, !PT ;  /* 0x000000307a097812 */ /* 0x000fc400078efec6 */
[----:B------:R-:W-:Y:S01]  /*9730*/  FSEL R178, R14, -INF , !P4 ;  /* 0xff8000000eb27808 */ /* 0x000fe20006000000 */
[C---:B-1----:R-:W-:Y:S01]  /*9740*/  HMMA.16816.F32.BF16 R20, R80.reuse, R24, R20 ;  /* 0x000000185014723c */ /* 0x042fe20000041814 */
[----:B------:R-:W-:Y:S01]  /*9750*/  FSEL R61, R75, -INF , !P3 ;  /* 0xff8000004b3d7808 */ /* 0x000fe20005800000 */
[----:B------:R-:W1:Y:S01]  /*9760*/  LDSM.16.M88.4 R12, [R209+0x4400] ;  /* 0x00440000d10c783b */ /* 0x000e620000000200 */
[-C--:B------:R-:W-:Y:S02]  /*9770*/  ISETP.GE.AND P4, PT, R5, R149.reuse, PT ;  /* 0x000000950500720c */ /* 0x080fe40003f86270 */
[C---:B------:R-:W-:Y:S02]  /*9780*/  ISETP.GE.AND P3, PT, R9.reuse, R149, PT ;  /* 0x000000950900720c */ /* 0x040fe40003f66270 */
[----:B------:R-:W-:Y:S01]  /*9790*/  FSEL R204, R8, -INF , !P5 ;  /* 0xff80000008cc7808 */ /* 0x000fe20006800000 */
[----:B------:R-:W-:Y:S01]  /*97a0*/  HMMA.16816.F32.BF16 R112, R80, R26, R112 ;  /* 0x0000001a5070723c */ /* 0x000fe20000041870 */
[----:B------:R-:W-:-:S02]  /*97b0*/  ISETP.GE.AND P5, PT, R9, R148, PT ;  /* 0x000000940900720c */ /* 0x000fc40003fa6270 */
[----:B------:R-:W-:Y:S02]  /*97c0*/  FSEL R75, R109, -INF , !P4 ;  /* 0xff8000006d4b7808 */ /* 0x000fe40006000000 */
[----:B------:R-:W-:Y:S02]  /*97d0*/  FSEL R181, R18, -INF , !P2 ;  /* 0xff80000012b57808 */ /* 0x000fe40005000000 */
[----:B------:R-:W-:Y:S02]  /*97e0*/  FSEL R109, R4, -INF , !P3 ;  /* 0xff800000046d7808 */ /* 0x000fe40005800000 */
[-C--:B------:R-:W-:Y:S02]  /*97f0*/  ISETP.GE.AND P2, PT, R7, R148.reuse, PT ;  /* 0x000000940700720c */ /* 0x080fe40003f46270 */
[----:B------:R-:W-:Y:S02]  /*9800*/  ISETP.GE.AND P3, PT, R5, R148, PT ;  /* 0x000000940500720c */ /* 0x000fe40003f66270 */
[----:B------:R-:W-:-:S02]  /*9810*/  FSEL R176, R6, -INF , !P5 ;  /* 0xff80000006b07808 */ /* 0x000fc40006800000 */
[----:B------:R-:W-:Y:S02]  /*9820*/  IADD3 R4, R130, 0xa9, RZ ;  /* 0x000000a982047810 */ /* 0x000fe40007ffe0ff */
[C-C-:B------:R-:W-:Y:S02]  /*9830*/  LOP3.LUT R7, R122.reuse, 0x38, R198.reuse, 0xfe, !PT ;  /* 0x000000387a077812 */ /* 0x140fe400078efec6 */
[----:B------:R-:W-:Y:S02]  /*9840*/  LOP3.LUT R6, R122, 0x40, R198, 0xfe, !PT ;  /* 0x000000407a067812 */ /* 0x000fe400078efec6 */
[----:B------:R-:W-:Y:S02]  /*9850*/  FSEL R63, R111, -INF , !P3 ;  /* 0xff8000006f3f7808 */ /* 0x000fe40005800000 */
[-C--:B------:R-:W-:Y:S02]  /*9860*/  ISETP.GE.AND P5, PT, R4, R149.reuse, PT ;  /* 0x000000950400720c */ /* 0x080fe40003fa6270 */
[----:B------:R-:W-:-:S02]  /*9870*/  ISETP.GE.AND P4, PT, R7, R149, PT ;  /* 0x000000950700720c */ /* 0x000fc40003f86270 */
[----:B------:R-:W-:Y:S02]  /*9880*/  ISETP.GE.AND P3, PT, R6, R149, PT ;  /* 0x000000950600720c */ /* 0x000fe40003f66270 */
[----:B------:R-:W-:Y:S02]  /*9890*/  FSEL R200, R97, -INF , !P5 ;  /* 0xff80000061c87808 */ /* 0x000fe40006800000 */
[----:B------:R-:W-:Y:S02]  /*98a0*/  FSEL R177, R10, -INF , !P2 ;  /* 0xff8000000ab17808 */ /* 0x000fe40005000000 */
[----:B------:R-:W-:Y:S01]  /*98b0*/  FSEL R205, R60, -INF , !P4 ;  /* 0xff8000003ccd7808 */ /* 0x000fe20006000000 */
[----:B------:R-:W2:Y:S01]  /*98c0*/  LDSM.16.M88.4 R8, [R209+0x4800] ;  /* 0x00480000d108783b */ /* 0x000ea20000000200 */
[----:B------:R-:W-:Y:S01]  /*98d0*/  FSEL R97, R56, -INF , !P3 ;  /* 0xff80000038617808 */ /* 0x000fe20005800000 */
[----:B-1----:R-:W-:Y:S01]  /*98e0*/  HMMA.16816.F32.BF16 R16, R88, R12, RZ ;  /* 0x0000000c5810723c */ /* 0x002fe200000418ff */
[----:B------:R-:W-:-:S02]  /*98f0*/  ISETP.GE.AND P2, PT, R7, R148, PT ;  /* 0x000000940700720c */ /* 0x000fc40003f46270 */
[--C-:B------:R-:W-:Y:S02]  /*9900*/  LOP3.LUT R5, R122, 0x48, R198.reuse, 0xfe, !PT ;  /* 0x000000487a057812 */ /* 0x100fe400078efec6 */
[-C--:B------:R-:W-:Y:S02]  /*9910*/  ISETP.GE.AND P4, PT, R6, R148.reuse, PT ;  /* 0x000000940600720c */ /* 0x080fe40003f86270 */
[----:B------:R-:W-:Y:S01]  /*9920*/  ISETP.GE.AND P3, PT, R4, R148, PT ;  /* 0x000000940400720c */ /* 0x000fe20003f66270 */
[----:B------:R-:W-:Y:S01]  /*9930*/  HMMA.16816.F32.BF16 R12, R88, R14, RZ ;  /* 0x0000000e580c723c */ /* 0x000fe200000418ff */
[----:B------:R-:W-:Y:S02]  /*9940*/  LOP3.LUT R26, R122, 0x50, R198, 0xfe, !PT ;  /* 0x000000507a1a7812 */ /* 0x000fe400078efec6 */
[----:B------:R-:W-:Y:S02]  /*9950*/  IADD3 R24, R130, 0xb1, RZ ;  /* 0x000000b182187810 */ /* 0x000fe40007ffe0ff */
[----:B------:R-:W-:-:S02]  /*9960*/  FSEL R174, R62, -INF , !P2 ;  /* 0xff8000003eae7808 */ /* 0x000fc40005000000 */
[----:B------:R-:W-:Y:S02]  /*9970*/  FSEL R172, R58, -INF , !P4 ;  /* 0xff8000003aac7808 */ /* 0x000fe40006000000 */
[----:B------:R-:W-:Y:S02]  /*9980*/  FSEL R56, R99, -INF , !P3 ;  /* 0xff80000063387808 */ /* 0x000fe40005800000 */
[CC--:B------:R-:W-:Y:S02]  /*9990*/  ISETP.GE.AND P5, PT, R5.reuse, R149.reuse, PT ;  /* 0x000000950500720c */ /* 0x0c0fe40003fa6270 */
[----:B------:R-:W-:Y:S02]  /*99a0*/  ISETP.GE.AND P2, PT, R5, R148, PT ;  /* 0x000000940500720c */ /* 0x000fe40003f46270 */
[----:B------:R-:W-:Y:S01]  /*99b0*/  LOP3.LUT R25, R122, 0x58, R198, 0xfe, !PT ;  /* 0x000000587a197812 */ /* 0x000fe200078efec6 */
[----:B------:R-:W1:Y:S01]  /*99c0*/  LDSM.16.M88.4 R4, [R209+0x4c00] ;  /* 0x004c0000d104783b */ /* 0x000e620000000200 */
[----:B------:R-:W-:-:S02]  /*99d0*/  ISETP.GE.AND P3, PT, R26, R149, PT ;  /* 0x000000951a00720c */ /* 0x000fc40003f66270 */
[-C--:B------:R-:W-:Y:S02]  /*99e0*/  ISETP.GE.AND P4, PT, R24, R149.reuse, PT ;  /* 0x000000951800720c */ /* 0x080fe40003f86270 */
[----:B------:R-:W-:Y:S02]  /*99f0*/  FSEL R99, R52, -INF , !P5 ;  /* 0xff80000034637808 */ /* 0x000fe40006800000 */
[----:B------:R-:W-:Y:S02]  /*9a00*/  FSEL R171, R54, -INF , !P2 ;  /* 0xff80000036ab7808 */ /* 0x000fe40005000000 */
[----:B------:R-:W-:Y:S02]  /*9a10*/  FSEL R202, R117, -INF , !P4 ;  /* 0xff80000075ca7808 */ /* 0x000fe40006000000 */
[----:B------:R-:W-:Y:S02]  /*9a20*/  FSEL R206, R48, -INF , !P3 ;  /* 0xff80000030ce7808 */ /* 0x000fe40005800000 */
[----:B------:R-:W-:Y:S01]  /*9a30*/  ISETP.GE.AND P5, PT, R26, R148, PT ;  /* 0x000000941a00720c */ /* 0x000fe20003fa6270 */
[----:B--2---:R-:W-:Y:S01]  /*9a40*/  HMMA.16816.F32.BF16 R28, R88, R8, RZ ;  /* 0x00000008581c723c */ /* 0x004fe200000418ff */
[----:B------:R-:W-:-:S02]  /*9a50*/  ISETP.GE.AND P4, PT, R25, R149, PT ;  /* 0x000000951900720c */ /* 0x000fc40003f86270 */
[-C--:B------:R-:W-:Y:S02]  /*9a60*/  ISETP.GE.AND P2, PT, R25, R148.reuse, PT ;  /* 0x000000941900720c */ /* 0x080fe40003f46270 */
[----:B------:R-:W-:Y:S02]  /*9a70*/  ISETP.GE.AND P3, PT, R24, R148, PT ;  /* 0x000000941800720c */ /* 0x000fe40003f66270 */
[----:B------:R-:W2:Y:S01]  /*9a80*/  LDSM.16.M88.4 R24, [R208+0x3400] ;  /* 0x00340000d018783b */ /* 0x000ea20000000200 */
[----:B------:R-:W-:Y:S01]  /*9a90*/  LOP3.LUT R41, R122, 0x60, R198, 0xfe, !PT ;  /* 0x000000607a297812 */ /* 0x000fe200078efec6 */
[----:B------:R-:W-:Y:S01]  /*9aa0*/  HMMA.16816.F32.BF16 R8, R88, R10, RZ ;  /* 0x0000000a5808723c */ /* 0x000fe200000418ff */
[----:B------:R-:W-:Y:S02]  /*9ab0*/  IADD3 R37, R130, 0xb9, RZ ;  /* 0x000000b982257810 */ /* 0x000fe40007ffe0ff */
[----:B------:R-:W-:Y:S02]  /*9ac0*/  FSEL R170, R50, -INF , !P5 ;  /* 0xff80000032aa7808 */ /* 0x000fe40006800000 */
[----:B------:R-:W-:-:S02]  /*9ad0*/  FSEL R48, R119, -INF , !P3 ;  /* 0xff80000077307808 */ /* 0x000fc40005800000 */
[-C--:B------:R-:W-:Y:S02]  /*9ae0*/  ISETP.GE.AND P3, PT, R41, R149.reuse, PT ;  /* 0x000000952900720c */ /* 0x080fe40003f66270 */
[----:B------:R-:W-:Y:S02]  /*9af0*/  ISETP.GE.AND P5, PT, R37, R149, PT ;  /* 0x000000952500720c */ /* 0x000fe40003fa6270 */
[----:B------:R-:W-:Y:S02]  /*9b00*/  LOP3.LUT R39, R122, 0x68, R198, 0xfe, !PT ;  /* 0x000000687a277812 */ /* 0x000fe400078efec6 */
[----:B------:R-:W-:Y:S02]  /*9b10*/  FSEL R168, R46, -INF , !P2 ;  /* 0xff8000002ea87808 */ /* 0x000fe40005000000 */
[----:B------:R-:W-:Y:S02]  /*9b20*/  FSEL R203, R105, -INF , !P5 ;  /* 0xff80000069cb7808 */ /* 0x000fe40006800000 */
[----:B------:R-:W-:-:S02]  /*9b30*/  FSEL R223, R40, -INF , !P3 ;  /* 0xff80000028df7808 */ /* 0x000fc40005800000 */
[----:B------:R-:W-:Y:S02]  /*9b40*/  FSEL R207, R44, -INF , !P4 ;  /* 0xff8000002ccf7808 */ /* 0x000fe40006000000 */
[C---:B------:R-:W-:Y:S02]  /*9b50*/  ISETP.GE.AND P2, PT, R39.reuse, R149, PT ;  /* 0x000000952700720c */ /* 0x040fe40003f46270 */
[-C--:B------:R-:W-:Y:S02]  /*9b60*/  ISETP.GE.AND P5, PT, R39, R148.reuse, PT ;  /* 0x000000942700720c */ /* 0x080fe40003fa6270 */
[-C--:B------:R-:W-:Y:S02]  /*9b70*/  ISETP.GE.AND P3, PT, R37, R148.reuse, PT ;  /* 0x000000942500720c */ /* 0x080fe40003f66270 */
[----:B------:R-:W-:Y:S02]  /*9b80*/  ISETP.GE.AND P4, PT, R41, R148, PT ;  /* 0x000000942900720c */ /* 0x000fe40003f86270 */
[----:B------:R-:W-:-:S02]  /*9b90*/  LOP3.LUT R39, R122, 0x70, R198, 0xfe, !PT ;  /* 0x000000707a277812 */ /* 0x000fc400078efec6 */
[----:B------:R-:W-:Y:S02]  /*9ba0*/  LOP3.LUT R37, R122, 0x78, R198, 0xfe, !PT ;  /* 0x000000787a257812 */ /* 0x000fe400078efec6 */
[----:B------:R-:W-:Y:S02]  /*9bb0*/  FSEL R167, R42, -INF , !P4 ;  /* 0xff8000002aa77808 */ /* 0x000fe40006000000 */
[----:B------:R-:W-:Y:S01]  /*9bc0*/  FSEL R232, R36, -INF , !P2 ;  /* 0xff80000024e87808 */ /* 0x000fe20005000000 */
[----:B-1----:R-:W-:Y:S01]  /*9bd0*/  HMMA.16816.F32.BF16 R40, R88, R4, RZ ;  /* 0x000000045828723c */ /* 0x002fe200000418ff */
[----:B------:R-:W-:Y:S02]  /*9be0*/  FSEL R164, R38, -INF , !P5 ;  /* 0xff80000026a47808 */ /* 0x000fe40006800000 */
[----:B------:R-:W-:Y:S02]  /*9bf0*/  FSEL R44, R107, -INF , !P3 ;  /* 0xff8000006b2c7808 */ /* 0x000fe40005800000 */
[----:B------:R-:W-:-:S02]  /*9c00*/  ISETP.GE.AND P4, PT, R39, R149, PT ;  /* 0x000000952700720c */ /* 0x000fc40003f86270 */
[-C--:B------:R-:W-:Y:S01]  /*9c10*/  ISETP.GE.AND P2, PT, R39, R148.reuse, PT ;  /* 0x000000942700720c */ /* 0x080fe20003f46270 */
[----:B------:R-:W-:Y:S01]  /*9c20*/  HMMA.16816.F32.BF16 R4, R88, R6, RZ ;  /* 0x000000065804723c */ /* 0x000fe200000418ff */
[CC--:B------:R-:W-:Y:S02]  /*9c30*/  ISETP.GE.AND P3, PT, R37.reuse, R149.reuse, PT ;  /* 0x000000952500720c */ /* 0x0c0fe40003f66270 */
[----:B------:R-:W-:Y:S02]  /*9c40*/  ISETP.GE.AND P5, PT, R37, R148, PT ;  /* 0x000000942500720c */ /* 0x000fe40003fa6270 */
[----:B------:R-:W1:Y:S01]  /*9c50*/  LDSM.16.M88.4 R36, [R208+0x3800] ;  /* 0x00380000d024783b */ /* 0x000e620000000200 */
[----:B------:R-:W-:Y:S02]  /*9c60*/  IADD3 R46, R130, 0xc1, RZ ;  /* 0x000000c1822e7810 */ /* 0x000fe40007ffe0ff */
[----:B------:R-:W-:Y:S01]  /*9c70*/  FSEL R88, R32, -INF , !P4 ;  /* 0xff80000020587808 */ /* 0x000fe20006000000 */
[----:B--2---:R-:W-:Y:S01]  /*9c80*/  HMMA.16816.F32.BF16 R16, R80, R24, R16 ;  /* 0x000000185010723c */ /* 0x004fe20000041810 */
[----:B------:R-:W-:-:S02]  /*9c90*/  ISETP.GE.AND P4, PT, R46, R149, PT ;  /* 0x000000952e00720c */ /* 0x000fc40003f86270 */
[--C-:B------:R-:W-:Y:S02]  /*9ca0*/  LOP3.LUT R32, R122, 0x80, R198.reuse, 0xfe, !PT ;  /* 0x000000807a207812 */ /* 0x100fe400078efec6 */
[----:B------:R-:W-:Y:S02]  /*9cb0*/  FSEL R92, R92, -INF , !P3 ;  /* 0xff8000005c5c7808 */ /* 0x000fe40005800000 */
[----:B------:R-:W-:Y:S01]  /*9cc0*/  FSEL R163, R34, -INF , !P2 ;  /* 0xff80000022a37808 */ /* 0x000fe20005000000 */
[----:B------:R-:W-:Y:S01]  /*9cd0*/  HMMA.16816.F32.BF16 R12, R80, R26, R12 ;  /* 0x0000001a500c723c */ /* 0x000fe2000004180c */
[----:B------:R-:W-:Y:S02]  /*9ce0*/  ISETP.GE.AND P3, PT, R46, R148, PT ;  /* 0x000000942e00720c */ /* 0x000fe40003f66270 */
[----:B------:R-:W-:Y:S02]  /*9cf0*/  LOP3.LUT R34, R122, 0x88, R198, 0xfe, !PT ;  /* 0x000000887a227812 */ /* 0x000fe400078efec6 */
[----:B------:R-:W-:-:S02]  /*9d00*/  IADD3 R24, R130, 0xc9, RZ ;  /* 0x000000c982187810 */ /* 0x000fc40007ffe0ff */
[----:B------:R-:W-:Y:S02]  /*9d10*/  FSEL R21, R21, -INF , !P4 ;  /* 0xff80000015157808 */ /* 0x000fe40006000000 */
[C---:B------:R-:W-:Y:S02]  /*9d20*/  ISETP.GE.AND P4, PT, R32.reuse, R149, PT ;  /* 0x000000952000720c */ /* 0x040fe40003f86270 */
[----:B------:R-:W-:Y:S02]  /*9d30*/  ISETP.GE.AND P2, PT, R32, R148, PT ;  /* 0x000000942000720c */ /* 0x000fe40003f46270 */
[----:B------:R-:W-:Y:S02]  /*9d40*/  FSEL R156, R94, -INF , !P5 ;  /* 0xff8000005e9c7808 */ /* 0x000fe40006800000 */
[----:B------:R-:W-:Y:S02]  /*9d50*/  FSEL R32, R23, -INF , !P3 ;  /* 0xff80000017207808 */ /* 0x000fe40005800000 */
[----:B------:R-:W-:-:S02]  /*9d60*/  LOP3.LUT R25, R122, 0x90, R198, 0xfe, !PT ;  /* 0x000000907a197812 */ /* 0x000fc400078efec6 */
[-C--:B------:R-:W-:Y:S02]  /*9d70*/  ISETP.GE.AND P3, PT, R34, R149.reuse, PT ;  /* 0x000000952200720c */ /* 0x080fe40003f66270 */
[-C--:B------:R-:W-:Y:S02]  /*9d80*/  ISETP.GE.AND P5, PT, R24, R149.reuse, PT ;  /* 0x000000951800720c */ /* 0x080fe40003fa6270 */
[----:B------:R-:W-:Y:S02]  /*9d90*/  FSEL R128, R78, -INF , !P2 ;  /* 0xff8000004e807808 */ /* 0x000fe40005000000 */
[----:B------:R-:W-:Y:S02]  /*9da0*/  FSEL R179, R113, -INF , !P5 ;  /* 0xff80000071b37808 */ /* 0x000fe40006800000 */
[----:B------:R-:W-:Y:S01]  /*9db0*/  FSEL R84, R84, -INF , !P3 ;  /* 0xff80000054547808 */ /* 0x000fe20005800000 */
[----:B-1----:R-:W-:Y:S01]  /*9dc0*/  HMMA.16816.F32.BF16 R28, R80, R36, R28 ;  /* 0x00000024501c723c */ /* 0x002fe2000004181c */
[----:B------:R-:W-:-:S02]  /*9dd0*/  ISETP.GE.AND P5, PT, R25, R149, PT ;  /* 0x000000951900720c */ /* 0x000fc40003fa6270 */
[-C--:B------:R-:W-:Y:S02]  /*9de0*/  ISETP.GE.AND P2, PT, R25, R148.reuse, PT ;  /* 0x000000941900720c */ /* 0x080fe40003f46270 */
[-C--:B------:R-:W-:Y:S02]  /*9df0*/  ISETP.GE.AND P3, PT, R24, R148.reuse, PT ;  /* 0x000000941800720c */ /* 0x080fe40003f66270 */
[----:B------:R-:W1:Y:S01]  /*9e00*/  LDSM.16.M88.4 R24, [R208+0x3c00] ;  /* 0x003c0000d018783b */ /* 0x000e620000000200 */
[----:B------:R-:W-:Y:S01]  /*9e10*/  FSEL R76, R76, -INF , !P4 ;  /* 0xff8000004c4c7808 */ /* 0x000fe20006000000 */
[----:B------:R-:W-:Y:S01]  /*9e20*/  HMMA.16816.F32.BF16 R8, R80, R38, R8 ;  /* 0x000000265008723c */ /* 0x000fe20000041808 */
[----:B------:R-:W-:Y:S01]  /*9e30*/  ISETP.GE.AND P4, PT, R34, R148, PT ;  /* 0x000000942200720c */ /* 0x000fe20003f86270 */
[----:B------:R-:W-:-:S04]  /*9e40*/  DEPBAR.LE SB0, 0x0 ;  /* 0x000080000000791a */ /* 0x000fc80000000000 */
[----:B------:R-:W-:Y:S02]  /*9e50*/  IADD3 R46, R130, 0xd1, RZ ;  /* 0x000000d1822e7810 */ /* 0x000fe40007ffe0ff */
[----:B------:R-:W-:Y:S02]  /*9e60*/  LOP3.LUT R52, R122, 0x98, R198, 0xfe, !PT ;  /* 0x000000987a347812 */ /* 0x000fe400078efec6 */
[----:B------:R-:W-:Y:S02]  /*9e70*/  FSEL R127, R86, -INF , !P4 ;  /* 0xff800000567f7808 */ /* 0x000fe40006000000 */
[----:B------:R-:W-:Y:S02]  /*9e80*/  FSEL R34, R115, -INF , !P3 ;  /* 0xff80000073227808 */ /* 0x000fe40005800000 */
[-C--:B------:R-:W-:Y:S02]  /*9e90*/  ISETP.GE.AND P4, PT, R46, R149.reuse, PT ;  /* 0x000000952e00720c */ /* 0x080fe40003f86270 */
[----:B------:R-:W-:-:S02]  /*9ea0*/  ISETP.GE.AND P3, PT, R52, R149, PT ;  /* 0x000000953400720c */ /* 0x000fc40003f66270 */
[----:B------:R-:W-:Y:S02]  /*9eb0*/  FSEL R173, R17, -INF , !P4 ;  /* 0xff80000011ad7808 */ /* 0x000fe40006000000 */
[----:B------:R-:W-:Y:S02]  /*9ec0*/  FSEL R23, R100, -INF , !P5 ;  /* 0xff80000064177808 */ /* 0x000fe40006800000 */
[----:B------:R-:W-:Y:S02]  /*9ed0*/  FSEL R17, R72, -INF , !P3 ;  /* 0xff80000048117808 */ /* 0x000fe40005800000 */
[-C--:B------:R-:W-:Y:S02]  /*9ee0*/  ISETP.GE.AND P5, PT, R52, R148.reuse, PT ;  /* 0x000000943400720c */ /* 0x080fe40003fa6270 */
[----:B------:R-:W-:Y:S02]  /*9ef0*/  ISETP.GE.AND P3, PT, R46, R148, PT ;  /* 0x000000942e00720c */ /* 0x000fe40003f66270 */
[----:B------:R-:W-:-:S02]  /*9f00*/  IADD3 R46, R130, 0xd9, RZ ;  /* 0x000000d9822e7810 */ /* 0x000fc40007ffe0ff */
[C-C-:B------:R-:W-:Y:S02]  /*9f10*/  LOP3.LUT R37, R122.reuse, 0xa8, R198.reuse, 0xfe, !PT ;  /* 0x000000a87a257812 */ /* 0x140fe400078efec6 */
[----:B------:R-:W-:Y:S02]  /*9f20*/  LOP3.LUT R50, R122, 0xa0, R198, 0xfe, !PT ;  /* 0x000000a07a327812 */ /* 0x000fe400078efec6 */
[----:B------:R-:W-:Y:S02]  /*9f30*/  FSEL R119, R74, -INF , !P5 ;  /* 0xff8000004a777808 */ /* 0x000fe40006800000 */
[----:B------:R-:W-:Y:S02]  /*9f40*/  FSEL R36, R19, -INF , !P3 ;  /* 0xff80000013247808 */ /* 0x000fe40005800000 */
[-C--:B------:R-:W-:Y:S01]  /*9f50*/  ISETP.GE.AND P5, PT, R46, R149.reuse, PT ;  /* 0x000000952e00720c */ /* 0x080fe20003fa6270 */
[----:B-1----:R-:W-:Y:S01]  /*9f60*/  HMMA.16816.F32.BF16 R40, R80, R24, R40 ;  /* 0x000000185028723c */ /* 0x002fe20000041828 */
[----:B------:R-:W-:-:S02]  /*9f70*/  ISETP.GE.AND P3, PT, R37, R149, PT ;  /* 0x000000952500720c */ /* 0x000fc40003f66270 */
[----:B------:R-:W-:Y:S02]  /*9f80*/  ISETP.GE.AND P4, PT, R50, R149, PT ;  /* 0x000000953200720c */ /* 0x000fe40003f86270 */
[----:B------:R-:W-:Y:S02]  /*9f90*/  FSEL R165, R13, -INF , !P5 ;  /* 0xff8000000da57808 */ /* 0x000fe40006800000 */
[----:B------:R-:W-:Y:S01]  /*9fa0*/  FSEL R13, R96, -INF , !P3 ;  /* 0xff800000600d7808 */ /* 0x000fe20005800000 */
[----:B------:R-:W-:Y:S01]  /*9fb0*/  HMMA.16816.F32.BF16 R4, R80, R26, R4 ;  /* 0x0000001a5004723c */ /* 0x000fe20000041804 */
[----:B------:R-:W-:Y:S02]  /*9fc0*/  FSEL R124, R102, -INF , !P2 ;  /* 0xff800000667c7808 */ /* 0x000fe40005000000 */
[----:B------:R-:W-:Y:S01]  /*9fd0*/  FSEL R19, R108, -INF , !P4 ;  /* 0xff8000006c137808 */ /* 0x000fe20006000000 */
[----:B------:R-:W-:Y:S01]  /*9fe0*/  BAR.SYNC.DEFER_BLOCKING 0x0 ;  /* 0x0000000000007b1d */ /* 0x000fe20000010000 */
[----:B------:R-:W-:-:S02]  /*9ff0*/  ISETP.GE.AND P3, PT, R46, R148, PT ;  /* 0x000000942e00720c */ /* 0x000fc40003f66270 */
[-C--:B------:R-:W-:Y:S02]  /*a000*/  ISETP.GE.AND P2, PT, R50, R148.reuse, PT ;  /* 0x000000943200720c */ /* 0x080fe40003f46270 */
[----:B------:R-:W-:Y:S02]  /*a010*/  ISETP.GE.AND P4, PT, R37, R148, PT ;  /* 0x000000942500720c */ /* 0x000fe40003f86270 */
[C-C-:B------:R-:W-:Y:S02]  /*a020*/  LOP3.LUT R46, R122.reuse, 0xb8, R198.reuse, 0xfe, !PT ;  /* 0x000000b87a2e7812 */ /* 0x140fe400078efec6 */
[----:B------:R-:W-:Y:S02]  /*a030*/  LOP3.LUT R50, R122, 0xb0, R198, 0xfe, !PT ;  /* 0x000000b07a327812 */ /* 0x000fe400078efec6 */
[----:B------:R-:W-:Y:S02]  /*a040*/  IADD3 R52, R130, 0xe1, RZ ;  /* 0x000000e182347810 */ /* 0x000fe40007ffe0ff */
[----:B------:R-:W-:-:S02]  /*a050*/  FSEL R39, R15, -INF , !P3 ;  /* 0xff8000000f277808 */ /* 0x000fc40005800000 */
[----:B------:R-:W-:Y:S02]  /*a060*/  FSEL R38, R98, -INF , !P4 ;  /* 0xff80000062267808 */ /* 0x000fe40006000000 */
[-C--:B------:R-:W-:Y:S02]  /*a070*/  ISETP.GE.AND P3, PT, R46, R149.reuse, PT ;  /* 0x000000952e00720c */ /* 0x080fe40003f66270 */
[-C--:B------:R-:W-:Y:S02]  /*a080*/  ISETP.GE.AND P5, PT, R50, R149.reuse, PT ;  /* 0x000000953200720c */ /* 0x080fe40003fa6270 */
[----:B------:R-:W-:Y:S02]  /*a090*/  ISETP.GE.AND P4, PT, R52, R149, PT ;  /* 0x000000953400720c */ /* 0x000fe40003f86270 */
[----:B------:R-:W-:Y:S02]  /*a0a0*/  FSEL R37, R110, -INF , !P2 ;  /* 0xff8000006e257808 */ /* 0x000fe40005000000 */
[----:B------:R-:W-:-:S02]  /*a0b0*/  ISETP.GE.AND P2, PT, R50, R148, PT ;  /* 0x000000943200720c */ /* 0x000fc40003f46270 */
[----:B------:R-:W-:Y:S02]  /*a0c0*/  LOP3.LUT R54, R122, 0xc0, R198, 0xfe, !PT ;  /* 0x000000c07a367812 */ /* 0x000fe400078efec6 */
[----:B------:R-:W-:Y:S02]  /*a0d0*/  FSEL R15, R104, -INF , !P3 ;  /* 0xff800000680f7808 */ /* 0x000fe40005800000 */
[----:B------:R-:W-:Y:S02]  /*a0e0*/  FSEL R74, R116, -INF , !P5 ;  /* 0xff800000744a7808 */ /* 0x000fe40006800000 */
[----:B------:R-:W-:Y:S02]  /*a0f0*/  FSEL R50, R29, -INF , !P4 ;  /* 0xff8000001d327808 */ /* 0x000fe40006000000 */
[-C--:B------:R-:W-:Y:S02]  /*a100*/  ISETP.GE.AND P3, PT, R52, R148.reuse, PT ;  /* 0x000000943400720c */ /* 0x080fe40003f66270 */
[----:B------:R-:W-:-:S02]  /*a110*/  ISETP.GE.AND P5, PT, R46, R148, PT ;  /* 0x000000942e00720c */ /* 0x000fc40003fa6270 */
[----:B------:R-:W-:Y:S02]  /*a120*/  LOP3.LUT R29, R122, 0xc8, R198, 0xfe, !PT ;  /* 0x000000c87a1d7812 */ /* 0x000fe400078efec6 */
[----:B------:R-:W-:Y:S02]  /*a130*/  FSEL R46, R118, -INF , !P2 ;  /* 0xff800000762e7808 */ /* 0x000fe40005000000 */
[CC--:B------:R-:W-:Y:S02]  /*a140*/  ISETP.GE.AND P4, PT, R54.reuse, R149.reuse, PT ;  /* 0x000000953600720c */ /* 0x0c0fe40003f86270 */
[----:B------:R-:W-:Y:S02]  /*a150*/  ISETP.GE.AND P2, PT, R54, R148, PT ;  /* 0x000000943600720c */ /* 0x000fe40003f46270 */
[----:B------:R-:W-:Y:S02]  /*a160*/  FSEL R54, R31, -INF , !P3 ;  /* 0xff8000001f367808 */ /* 0x000fe40005800000 */
[----:B------:R-:W-:-:S02]  /*a170*/  ISETP.GE.AND P3, PT, R29, R149, PT ;  /* 0x000000951d00720c */ /* 0x000fc40003f66270 */
[----:B------:R-:W-:Y:S02]  /*a180*/  IADD3 R24, R130, 0xe9, RZ ;  /* 0x000000e982187810 */ /* 0x000fe40007ffe0ff */
[----:B------:R-:W-:Y:S02]  /*a190*/  FSEL R52, R106, -INF , !P5 ;  /* 0xff8000006a347808 */ /* 0x000fe40006800000 */
[----:B------:R-:W-:Y:S02]  /*a1a0*/  FSEL R201, R112, -INF , !P3 ;  /* 0xff80000070c97808 */ /* 0x000fe40005800000 */
[C---:B------:R-:W-:Y:S02]  /*a1b0*/  ISETP.GE.AND P5, PT, R24.reuse, R149, PT ;  /* 0x000000951800720c */ /* 0x040fe40003fa6270 */
[----:B------:R-:W-:Y:S02]  /*a1c0*/  ISETP.GE.AND P3, PT, R24, R148, PT ;  /* 0x000000941800720c */ /* 0x000fe40003f66270 */
[----:B------:R-:W-:-:S02]  /*a1d0*/  LOP3.LUT R25, R122, 0xd0, R198, 0xfe, !PT ;  /* 0x000000d07a197812 */ /* 0x000fc400078efec6 */
[----:B------:R-:W-:Y:S02]  /*a1e0*/  LOP3.LUT R24, R122, 0xd8, R198, 0xfe, !PT ;  /* 0x000000d87a187812 */ /* 0x000fe400078efec6 */
[----:B------:R-:W-:Y:S02]  /*a1f0*/  FSEL R20, R20, -INF , !P4 ;  /* 0xff80000014147808 */ /* 0x000fe40006000000 */
[----:B------:R-:W-:Y:S02]  /*a200*/  ISETP.GE.AND P4, PT, R29, R148, PT ;  /* 0x000000941d00720c */ /* 0x000fe40003f86270 */
[----:B------:R-:W-:Y:S02]  /*a210*/  FSEL R60, R9, -INF , !P5 ;  /* 0xff800000093c7808 */ /* 0x000fe40006800000 */
[----:B------:R-:W-:Y:S02]  /*a220*/  FSEL R64, R11, -INF , !P3 ;  /* 0xff8000000b407808 */ /* 0x000fe40005800000 */
[----:B------:R-:W-:-:S02]  /*a230*/  ISETP.GE.AND P5, PT, R25, R149, PT ;  /* 0x000000951900720c */ /* 0x000fc40003fa6270 */
[----:B------:R-:W-:Y:S02]  /*a240*/  IADD3 R9, R130, 0xf1, RZ ;  /* 0x000000f182097810 */ /* 0x000fe40007ffe0ff */
[-C--:B------:R-:W-:Y:S02]  /*a250*/  ISETP.GE.AND P3, PT, R24, R149.reuse, PT ;  /* 0x000000951800720c */ /* 0x080fe40003f66270 */
[----:B------:R-:W-:Y:S02]  /*a260*/  FSEL R62, R114, -INF , !P4 ;  /* 0xff800000723e7808 */ /* 0x000fe40006000000 */
[----:B------:R-:W-:Y:S02]  /*a270*/  FSEL R58, R22, -INF , !P2 ;  /* 0xff800000163a7808 */ /* 0x000fe40005000000 */
[----:B------:R-:W-:Y:S02]  /*a280*/  ISETP.GE.AND P4, PT, R9, R149, PT ;  /* 0x000000950900720c */ /* 0x000fe40003f86270 */
[----:B------:R-:W-:-:S02]  /*a290*/  FSEL R194, R16, -INF , !P5 ;  /* 0xff80000010c27808 */ /* 0x000fc40006800000 */
[----:B------:R-:W-:Y:S02]  /*a2a0*/  FSEL R175, R12, -INF , !P3 ;  /* 0xff8000000caf7808 */ /* 0x000fe40005800000 */
[-C--:B------:R-:W-:Y:S02]  /*a2b0*/  ISETP.GE.AND P2, PT, R25, R148.reuse, PT ;  /* 0x000000941900720c */ /* 0x080fe40003f46270 */
[--C-:B------:R-:W-:Y:S02]  /*a2c0*/  LOP3.LUT R22, R122, 0xe0, R198.reuse, 0xfe, !PT ;  /* 0x000000e07a167812 */ /* 0x100fe400078efec6 */
[-C--:B------:R-:W-:Y:S02]  /*a2d0*/  ISETP.GE.AND P5, PT, R24, R148.reuse, PT ;  /* 0x000000941800720c */ /* 0x080fe40003fa6270 */
[----:B------:R-:W-:Y:S02]  /*a2e0*/  ISETP.GE.AND P3, PT, R9, R148, PT ;  /* 0x000000940900720c */ /* 0x000fe40003f66270 */
[----:B------:R-:W-:-:S02]  /*a2f0*/  LOP3.LUT R9, R122, 0xe8, R198, 0xfe, !PT ;  /* 0x000000e87a097812 */ /* 0x000fc400078efec6 */
[----:B------:R-:W-:Y:S02]  /*a300*/  FSEL R41, R41, -INF , !P4 ;  /* 0xff80000029297808 */ /* 0x000fe40006000000 */
[----:B------:R-:W-:Y:S02]  /*a310*/  FSEL R65, R18, -INF , !P2 ;  /* 0xff80000012417808 */ /* 0x000fe40005000000 */
[----:B------:R-:W-:Y:S02]  /*a320*/  ISETP.GE.AND P4, PT, R22, R149, PT ;  /* 0x000000951600720c */ /* 0x000fe40003f86270 */
[----:B------:R-:W-:Y:S02]  /*a330*/  FSEL R66, R14, -INF , !P5 ;  /* 0xff8000000e427808 */ /* 0x000fe40006800000 */
[----:B------:R-:W-:Y:S02]  /*a340*/  FSEL R43, R43, -INF , !P3 ;  /* 0xff8000002b2b7808 */ /* 0x000fe40005800000 */
[----:B------:R-:W-:-:S02]  /*a350*/  ISETP.GE.AND P2, PT, R22, R148, PT ;  /* 0x000000941600720c */ /* 0x000fc40003f46270 */
[----:B------:R-:W-:Y:S02]  /*a360*/  IADD3 R130, R130, 0xf9, RZ ;  /* 0x000000f982827810 */ /* 0x000fe40007ffe0ff */
[CC--:B------:R-:W-:Y:S02]  /*a370*/  ISETP.GE.AND P5, PT, R9.reuse, R149.reuse, PT ;  /* 0x000000950900720c */ /* 0x0c0fe40003fa6270 */
[----:B------:R-:W-:Y:S02]  /*a380*/  ISETP.GE.AND P3, PT, R9, R148, PT ;  /* 0x000000940900720c */ /* 0x000fe40003f66270 */
[----:B------:R-:W-:Y:S02]  /*a390*/  LOP3.LUT R9, R122, 0xf0, R198, 0xfe, !PT ;  /* 0x000000f07a097812 */ /* 0x000fe400078efec6 */
[----:B------:R-:W-:Y:S02]  /*a3a0*/  FSEL R169, R28, -INF , !P4 ;  /* 0xff8000001ca97808 */ /* 0x000fe40006000000 */
[----:B------:R-:W-:-:S02]  /*a3b0*/  ISETP.GE.AND P4, PT, R130, R149, PT ;  /* 0x000000958200720c */ /* 0x000fc40003f86270 */
[----:B------:R-:W-:Y:S02]  /*a3c0*/  FSEL R67, R30, -INF , !P2 ;  /* 0xff8000001e437808 */ /* 0x000fe40005000000 */
[----:B------:R-:W-:Y:S02]  /*a3d0*/  ISETP.GE.AND P2, PT, R9, R149, PT ;  /* 0x000000950900720c */ /* 0x000fe40003f46270 */
[----:B------:R-:W-:Y:S02]  /*a3e0*/  LOP3.LUT R198, R122, 0xf8, R198, 0xfe, !PT ;  /* 0x000000f87ac67812 */ /* 0x000fe400078efec6 */
[----:B------:R-:W-:Y:S02]  /*a3f0*/  FSEL R68, R5, -INF , !P4 ;  /* 0xff80000005447808 */ /* 0x000fe40006000000 */
[----:B------:R-:W-:Y:S02]  /*a400*/  ISETP.GE.AND P4, PT, R9, R148, PT ;  /* 0x000000940900720c */ /* 0x000fe40003f86270 */
[----:B------:R-:W-:-:S02]  /*a410*/  FSEL R69, R8, -INF , !P5 ;  /* 0xff80000008457808 */ /* 0x000fc40006800000 */
[----:B------:R-:W-:Y:S02]  /*a420*/  FSEL R70, R10, -INF , !P3 ;  /* 0xff8000000a467808 */ /* 0x000fe40005800000 */
[----:B------:R-:W-:Y:S02]  /*a430*/  FSEL R40, R40, -INF , !P2 ;  /* 0xff80000028287808 */ /* 0x000fe40005000000 */
[C---:B------:R-:W-:Y:S02]  /*a440*/  ISETP.GE.AND P5, PT, R198.reuse, R149, PT ;  /* 0x00000095c600720c */ /* 0x040fe40003fa6270 */
[-C--:B------:R-:W-:Y:S02]  /*a450*/  ISETP.GE.AND P3, PT, R198, R148.reuse, PT ;  /* 0x00000094c600720c */ /* 0x080fe40003f66270 */
[----:B------:R-:W-:Y:S02]  /*a460*/  ISETP.GE.AND P2, PT, R130, R148, PT ;  /* 0x000000948200720c */ /* 0x000fe40003f46270 */
[----:B------:R-:W-:-:S02]  /*a470*/  FSEL R72, R42, -INF , !P4 ;  /* 0xff8000002a487808 */ /* 0x000fc40006000000 */
[----:B------:R-:W-:Y:S02]  /*a480*/  FSEL R42, R7, -INF , !P2 ;  /* 0xff800000072a7808 */ /* 0x000fe40005000000 */
[----:B------:R-:W-:Y:S02]  /*a490*/  FSEL R73, R4, -INF , !P5 ;  /* 0xff80000004497808 */ /* 0x000fe40006800000 */
[----:B------:R-:W-:Y:S01]  /*a4a0*/  FSEL R71, R6, -INF , !P3 ;  /* 0xff80000006477808 */ /* 0x000fe20005800000 */
[----:B------:R-:W-:Y:S05]  /*a4b0*/  @!P1 BRA `(.L_x_724) ;  /* 0x00000a7000009947 */ /* 0x000fea0003800000 */
[----:B------:R-:W-:Y:S05]  /*a4c0*/  @!P6 BRA `(.L_x_725) ;  /* 0x000003b00000e947 */ /* 0x000fea0003800000 */
[----:B------:R-:W-:Y:S02]  /*a4d0*/  IABS R4, c[0x0][0x2d0] ;  /* 0x0000b40000047a13 */ /* 0x000fe40000000000 */
[----:B------:R-:W-:Y:S02]  /*a4e0*/  IADD3 R10, R122, -0x100, RZ ;  /* 0xffffff007a0a7810 */ /* 0x000fe40007ffe0ff */
[----:B------:R-:W1:Y:S01]  /*a4f0*/  I2F.RP R24, R4 ;  /* 0x0000000400187306 */ /* 0x000e620000209400 */
[----:B------:R-:W-:-:S02]  /*a500*/  IABS R8, R122 ;  /* 0x0000007a00087213 */ /* 0x000fc40000000000 */
[----:B------:R-:W-:Y:S02]  /*a510*/  IABS R6, R10 ;  /* 0x0000000a00067213 */ /* 0x000fe40000000000 */
[----:B------:R-:W-:Y:S02]  /*a520*/  LOP3.LUT R122, R122, c[0x0][0x2d0], RZ, 0x3c, !PT ;  /* 0x0000b4007a7a7a12 */ /* 0x000fe400078e3cff */
[----:B------:R-:W-:Y:S02]  /*a530*/  LOP3.LUT R10, R10, c[0x0][0x2d0], RZ, 0x3c, !PT ;  /* 0x0000b4000a0a7a12 */ /* 0x000fe400078e3cff */
[----:B------:R-:W-:Y:S01]  /*a540*/  ISETP.GE.AND P3, PT, R122, RZ, PT ;  /* 0x000000ff7a00720c */ /* 0x000fe20003f66270 */
        /* <DEDUP_REMOVED lines=12> */
[C---:B------:R-:W-:Y:S01]  /*a610*/  IMAD R5, R4.reuse, R5, R6 ;  /* 0x0000000504057224 */ /* 0x040fe200078e0206 */
[----:B------:R-:W-:Y:S02]  /*a620*/  LOP3.LUT R6, RZ, c[0x0][0x2d0], RZ, 0x33, !PT ;  /* 0x0000b400ff067a12 */ /* 0x000fe400078e33ff */
        /* <DEDUP_REMOVED lines=8> */
[----:B------:R-:W-:Y:S02]  /*a6b0*/  @!P2 IADD3 R9, R9, 0x1, RZ ;  /* 0x000000010909a810 */ /* 0x000fe40007ffe0ff */
[----:B------:R-:W-:-:S07]  /*a6c0*/  ISETP.NE.AND P2, PT, RZ, c[0x0][0x2d0], PT ;  /* 0x0000b400ff007a0c */ /* 0x000fce0003f45270 */
        /* <DEDUP_REMOVED lines=27> */
.L_x_725:
[----:B------:R-:W-:-:S04]  /*a880*/  LEA R7, -R155, RZ, 0x8 ;  /* 0x000000ff9b077211 */ /* 0x000fc800078e41ff */
[----:B------:R-:W-:Y:S02]  /*a890*/  SHF.R.S32.HI R6, RZ, 0x1f, R7 ;  /* 0x0000001fff067819 */ /* 0x000fe40000011407 */
.L_x_726:
[C---:B------:R-:W-:Y:S01]  /*a8a0*/  @!P0 IADD3 R8, P2, P1, R7.reuse, R197, R213 ;  /* 0x000000c507088210 */ /* 0x040fe2000795e0d5 */
[----:B------:R-:W-:Y:S01]  /*a8b0*/  @!P0 IMAD.MOV.U32 R9, RZ, RZ, R196 ;  /* 0x000000ffff098224 */ /* 0x000fe200078e00c4 */
[----:B------:R1:W-:Y:S01]  /*a8c0*/  @P0 STS [R217+0x1004], RZ ;  /* 0x001004ffd9000388 */ /* 0x0003e20000000800 */
[----:B------:R-:W-:Y:S01]  /*a8d0*/  @!P0 IMAD.MOV.U32 R4, RZ, RZ, c[0x0][0x19c] ;  /* 0x00006700ff048624 */ /* 0x000fe200078e00ff */
[----:B------:R-:W-:Y:S01]  /*a8e0*/  @!P0 IADD3.X R5, R6, R196, R212, P2, P1 ;  /* 0x000000c406058210 */ /* 0x000fe200017e24d4 */
[----:B------:R-:W-:Y:S01]  /*a8f0*/  @!P0 IMAD.MOV.U32 R12, RZ, RZ, c[0x0][0x19c] ;  /* 0x00006700ff0c8624 */ /* 0x000fe200078e00ff */
[----:B------:R-:W-:Y:S01]  /*a900*/  @!P0 LEA R28, P1, R8, c[0x0][0x168], 0x1 ;  /* 0x00005a00081c8a11 */ /* 0x000fe200078208ff */
[----:B------:R-:W-:Y:S01]  /*a910*/  @!P0 IMAD R4, R4, 0x60, RZ ;  /* 0x0000006004048824 */ /* 0x000fe200078e02ff */
[C---:B------:R-:W-:Y:S01]  /*a920*/  @!P0 LEA R24, P2, R7.reuse, R229, 0x1 ;  /* 0x000000e507188211 */ /* 0x040fe200078408ff */
[----:B------:R1:W-:Y:S01]  /*a930*/  @P0 STS.64 [R217+0x1008], RZ ;  /* 0x001008ffd9000388 */ /* 0x0003e20000000a00 */
[----:B------:R-:W-:Y:S01]  /*a940*/  @!P0 LEA.HI.X R29, R8, c[0x0][0x16c], R5, 0x1, P1 ;  /* 0x00005b00081d8a11 */ /* 0x000fe200008f0c05 */
[--C-:B------:R-:W-:Y:S01]  /*a950*/  @!P0 IMAD.MOV.U32 R8, RZ, RZ, R197.reuse ;  /* 0x000000ffff088224 */ /* 0x100fe200078e00c5 */
[----:B------:R-:W-:Y:S01]  /*a960*/  @!P0 LEA.HI.X R25, R7, R228, R6, 0x1, P2 ;  /* 0x000000e407198211 */ /* 0x000fe200010f0c06 */
[----:B------:R1:W-:Y:S01]  /*a970*/  @P0 STS [R217+0x1000], RZ ;  /* 0x001000ffd9000388 */ /* 0x0003e20000000800 */
[----:B------:R-:W-:Y:S01]  /*a980*/  @!P0 IMAD.MOV.U32 R26, RZ, RZ, R197 ;  /* 0x000000ffff1a8224 */ /* 0x000fe200078e00c5 */
[----:B------:R-:W-:Y:S01]  /*a990*/  BSSY B0, `(.L_x_727) ;  /* 0x0000056000007945 */ /* 0x000fe20003800000 */
[----:B------:R-:W-:Y:S01]  /*a9a0*/  @!P0 IMAD.WIDE.U32 R8, R155, 0x60, R8 ;  /* 0x000000609b088825 */ /* 0x000fe200078e0008 */
[----:B------:R-:W-:Y:S01]  /*a9b0*/  @!PT LDS RZ, [RZ] ;  /* 0x00000000fffff984 */ /* 0x000fe20000000800 */
[----:B------:R-:W-:Y:S01]  /*a9c0*/  @!PT LDS RZ, [RZ] ;  /* 0x00000000fffff984 */ /* 0x000fe20000000800 */
[----:B------:R-:W-:Y:S01]  /*a9d0*/  @!PT LDS RZ, [RZ] ;  /* 0x00000000fffff984 */ /* 0x000fe20000000800 */
[----:B------:R2:W-:Y:S03]  /*a9e0*/  @!P0 LDGSTS.E.BYPASS.LTC128B.128 [R217+0x1000], [R24.64] ;  /* 0x0100000018d98fae */ /* 0x0005e6000b901d46 */
[----:B------:R-:W-:Y:S01]  /*a9f0*/  @!P0 IMAD.MOV.U32 R27, RZ, RZ, R196 ;  /* 0x000000ffff1b8224 */ /* 0x000fe200078e00c4 */
[----:B------:R-:W-:Y:S01]  /*aa00*/  @!P0 IADD3 R11, P1, R7, R8, RZ ;  /* 0x00000008070b8210 */ /* 0x000fe20007f3e0ff */
[----:B------:R-:W-:Y:S01]  /*aa10*/  @!P0 IMAD.MOV.U32 R8, RZ, RZ, c[0x0][0x19c] ;  /* 0x00006700ff088624 */ /* 0x000fe200078e00ff */
[----:B------:R1:W-:Y:S01]  /*aa20*/  @P0 STS.128 [R217+0x1800], RZ ;  /* 0x001800ffd9000388 */ /* 0x0003e20000000c00 */
[----:B------:R-:W-:Y:S01]  /*aa30*/  @!P0 IMAD.MOV.U32 R5, RZ, RZ, c[0x0][0x19c] ;  /* 0x00006700ff058624 */ /* 0x000fe200078e00ff */
[----:B------:R-:W-:Y:S01]  /*aa40*/  @!P0 IADD3.X R10, R6, R4, R9, P1, !PT ;  /* 0x00000004060a8210 */ /* 0x000fe20000ffe409 */
[----:B------:R-:W-:Y:S01]  /*aa50*/  @!P0 IMAD.MOV.U32 R4, RZ, RZ, c[0x0][0x19c] ;  /* 0x00006700ff048624 */ /* 0x000fe200078e00ff */
[CC--:B------:R-:W-:Y:S01]  /*aa60*/  @!P0 LEA R9, P2, R155.reuse, R197.reuse, 0x6 ;  /* 0x000000c59b098211 */ /* 0x0c0fe200078430ff */
[C---:B------:R-:W-:Y:S01]  /*aa70*/  @!P0 IMAD.WIDE.U32 R26, R155.reuse, 0xa0, R26 ;  /* 0x000000a09b1a8825 */ /* 0x040fe200078e001a */
[C---:B------:R-:W-:Y:S01]  /*aa80*/  @!P0 LEA R14, P1, R155.reuse, R197, 0x7 ;  /* 0x000000c59b0e8211 */ /* 0x040fe200078238ff */
[----:B------:R-:W-:Y:S01]  /*aa90*/  @!PT LDS RZ, [RZ] ;  /* 0x00000000fffff984 */ /* 0x000fe20000000800 */
[----:B------:R-:W-:Y:S01]  /*aaa0*/  @!PT LDS RZ, [RZ] ;  /* 0x00000000fffff984 */ /* 0x000fe20000000800 */
[----:B------:R-:W-:Y:S01]  /*aab0*/  @!PT LDS RZ, [RZ] ;  /* 0x00000000fffff984 */ /* 0x000fe20000000800 */
[----:B------:R1:W-:Y:S01]  /*aac0*/  @!P0 LDGSTS.E.BYPASS.LTC128B.128 [R217+0x1800], [R28.64] ;  /* 0x018000001cd98fae */ /* 0x0003e2000b901d46 */
[-C--:B------:R-:W-:Y:S01]  /*aad0*/  @!P0 LEA.HI.X R8, R155, R196.reuse, R8, 0x6, P2 ;  /* 0x000000c49b088211 */ /* 0x080fe200010f3408 */
[----:B------:R-:W-:Y:S01]  /*aae0*/  @!P0 IMAD R4, R4, 0xc0, RZ ;  /* 0x000000c004048824 */ /* 0x000fe200078e02ff */
[----:B------:R-:W-:Y:S01]  /*aaf0*/  @!P0 IADD3 R9, P2, R7, R9, RZ ;  /* 0x0000000907098210 */ /* 0x000fe20007f5e0ff */
[----:B------:R-:W-:Y:S01]  /*ab00*/  @!P0 IMAD R5, R5, 0xa0, RZ ;  /* 0x000000a005058824 */ /* 0x000fe200078e02ff */
[----:B------:R-:W-:Y:S01]  /*ab10*/  @!P0 LEA.HI.X R12, R155, R196, R12, 0x7, P1 ;  /* 0x000000c49b0c8211 */ /* 0x000fe200008f3c0c */
[----:B------:R1:W-:Y:S01]  /*ab20*/  @P0 STS.128 [R217+0x2000], RZ ;  /* 0x002000ffd9000388 */ /* 0x0003e20000000c00 */
[C---:B------:R-:W-:Y:S01]  /*ab30*/  @!P0 IADD3 R14, P3, R7.reuse, R14, RZ ;  /* 0x0000000e070e8210 */ /* 0x040fe20007f7e0ff */
[----:B------:R-:W-:Y:S01]  /*ab40*/  @!P0 IMAD.X R8, R6, 0x1, R8, P2 ;  /* 0x0000000106088824 */ /* 0x000fe200010e0608 */
[----:B------:R-:W-:-:S03]  /*ab50*/  @!P0 IADD3 R16, P2, R7, R26, RZ ;  /* 0x0000001a07108210 */ /* 0x000fc60007f5e0ff */
[----:B------:R-:W-:Y:S01]  /*ab60*/  @!P0 IMAD.X R12, R6, 0x1, R12, P3 ;  /* 0x00000001060c8824 */ /* 0x000fe200018e060c */
[----:B------:R-:W-:Y:S01]  /*ab70*/  @!P0 LEA R30, P3, R14, c[0x0][0x168], 0x1 ;  /* 0x00005a000e1e8a11 */ /* 0x000fe200078608ff */
[----:B--2---:R-:W-:Y:S01]  /*ab80*/  @!P0 IMAD.MOV.U32 R24, RZ, RZ, R197 ;  /* 0x000000ffff188224 */ /* 0x004fe200078e00c5 */
[----:B------:R-:W-:Y:S01]  /*ab90*/  @!P0 IADD3.X R5, R6, R5, R27, P2, !PT ;  /* 0x0000000506058210 */ /* 0x000fe200017fe41b */
[----:B------:R-:W-:Y:S01]  /*aba0*/  @!P0 IMAD.MOV.U32 R25, RZ, RZ, R196 ;  /* 0x000000ffff198224 */ /* 0x000fe200078e00c4 */
[----:B------:R-:W-:Y:S02]  /*abb0*/  @!P0 LEA R26, P2, R16, c[0x0][0x168], 0x1 ;  /* 0x00005a00101a8a11 */ /* 0x000fe400078408ff */
[----:B------:R-:W-:Y:S01]  /*abc0*/  @!P0 LEA.HI.X R31, R14, c[0x0][0x16c], R12, 0x1, P3 ;  /* 0x00005b000e1f8a11 */ /* 0x000fe200018f0c0c */
[----:B------:R-:W-:Y:S01]  /*abd0*/  @!P0 IMAD.WIDE.U32 R24, R155, 0xc0, R24 ;  /* 0x000000c09b188825 */ /* 0x000fe200078e0018 */
[----:B------:R-:W-:-:S04]  /*abe0*/  @!P0 LEA.HI.X R27, R16, c[0x0][0x16c], R5, 0x1, P2 ;  /* 0x00005b00101b8a11 */ /* 0x000fc800010f0c05 */
[----:B------:R-:W-:Y:S02]  /*abf0*/  @!P0 IADD3 R18, P1, R7, R24, RZ ;  /* 0x0000001807128210 */ /* 0x000fe40007f3e0ff */
[C---:B------:R-:W-:Y:S02]  /*ac00*/  @!P0 LEA R24, P4, R9.reuse, c[0x0][0x168], 0x1 ;  /* 0x00005a0009188a11 */ /* 0x040fe400078808ff */
[----:B------:R-:W-:Y:S02]  /*ac10*/  @!P0 IADD3.X R4, R6, R4, R25, P1, !PT ;  /* 0x0000000406048210 */ /* 0x000fe40000ffe419 */
[----:B------:R-:W-:Y:S02]  /*ac20*/  @!P0 LEA.HI.X R25, R9, c[0x0][0x16c], R8, 0x1, P4 ;  /* 0x00005b0009198a11 */ /* 0x000fe400020f0c08 */
[C---:B------:R-:W-:Y:S02]  /*ac30*/  @!P0 LEA R80, P4, R11.reuse, c[0x0][0x168], 0x1 ;  /* 0x00005a000b508a11 */ /* 0x040fe400078808ff */
[----:B------:R-:W-:Y:S01]  /*ac40*/  @!P0 LEA R8, P1, R18, c[0x0][0x168], 0x1 ;  /* 0x00005a0012088a11 */ /* 0x000fe200078208ff */
[----:B------:R-:W-:Y:S01]  /*ac50*/  @!PT LDS RZ, [RZ] ;  /* 0x00000000fffff984 */ /* 0x000fe20000000800 */
[----:B------:R-:W-:Y:S01]  /*ac60*/  @!PT LDS RZ, [RZ] ;  /* 0x00000000fffff984 */ /* 0x000fe20000000800 */
[----:B------:R-:W-:Y:S01]  /*ac70*/  @!PT LDS RZ, [RZ] ;  /* 0x00000000fffff984 */ /* 0x000fe20000000800 */
[----:B------:R1:W-:Y:S01]  /*ac80*/  @!P0 LDGSTS.E.BYPASS.LTC128B.128 [R217+0x2000], [R24.64] ;  /* 0x0200000018d98fae */ /* 0x0003e2000b901d46 */
[----:B------:R-:W-:-:S02]  /*ac90*/  @!P0 LEA.HI.X R81, R11, c[0x0][0x16c], R10, 0x1, P4 ;  /* 0x00005b000b518a11 */ /* 0x000fc400020f0c0a */
[----:B------:R-:W-:Y:S01]  /*aca0*/  @!P0 LEA.HI.X R9, R18, c[0x0][0x16c], R4, 0x1, P1 ;  /* 0x00005b0012098a11 */ /* 0x000fe200008f0c04 */
        /* <DEDUP_REMOVED lines=22> */
[----:B------:R-:W-:Y:S01]  /*ae10*/  LOP3.LUT R197, R197, R196, RZ, 0x3c, !PT ;  /* 0x000000c4c5c57212 */ /* 0x000fe200078e3cff */
[----:B------:R-:W-:-:S02]  /*ae20*/  ULDC UR4, c[0x0][0x19c] ;  /* 0x0000670000047ab9 */ /* 0x000fc40000000800 */
[----:B------:R-:W-:Y:S01]  /*ae30*/  UIMAD UR4, UR4, 0xe0, URZ ;  /* 0x000000e0040478a4 */ /* 0x000fe2000f8e023f */
[----:B------:R-:W-:-:S04]  /*ae40*/  LOP3.LUT R196, R197, R196, RZ, 0x3c, !PT ;  /* 0x000000c4c5c47212 */ /* 0x000fc800078e3cff */
[----:B------:R-:W-:-:S05]  /*ae50*/  LOP3.LUT R197, R197, R196, RZ, 0x3c, !PT ;  /* 0x000000c4c5c57212 */ /* 0x000fca00078e3cff */
[----:B------:R-:W-:-:S05]  /*ae60*/  IMAD.WIDE.U32 R196, R155, 0xe0, R196 ;  /* 0x000000e09bc47825 */ /* 0x000fca00078e00c4 */
[----:B------:R-:W-:-:S04]  /*ae70*/  IADD3 R5, P0, R7, R196, RZ ;  /* 0x000000c407057210 */ /* 0x000fc80007f1e0ff */
[----:B------:R-:W-:Y:S02]  /*ae80*/  IADD3.X R4, R6, UR4, R197, P0, !PT ;  /* 0x0000000406047c10 */ /* 0x000fe400087fe4c5 */
[----:B-1----:R-:W-:-:S04]  /*ae90*/  LEA R8, P0, R5, c[0x0][0x168], 0x1 ;  /* 0x00005a0005087a11 */ /* 0x002fc800078008ff */
[----:B------:R-:W-:-:S05]  /*aea0*/  LEA.HI.X R9, R5, c[0x0][0x16c], R4, 0x1, P0 ;  /* 0x00005b0005097a11 */ /* 0x000fca00000f0c04 */
[----:B------:R-:W-:Y:S01]  /*aeb0*/  @!PT LDS RZ, [RZ] ;  /* 0x00000000fffff984 */ /* 0x000fe20000000800 */
[----:B------:R-:W-:Y:S01]  /*aec0*/  @!PT LDS RZ, [RZ] ;  /* 0x00000000fffff984 */ /* 0x000fe20000000800 */
[----:B------:R-:W-:Y:S01]  /*aed0*/  @!PT LDS RZ, [RZ] ;  /* 0x00000000fffff984 */ /* 0x000fe20000000800 */
[----:B------:R1:W-:Y:S04]  /*aee0*/  LDGSTS.E.BYPASS.LTC128B.128 [R217+0x4800], [R8.64] ;  /* 0x0480000008d97fae */ /* 0x0003e8000b901d46 */
.L_x_728:
[----:B------:R-:W-:Y:S05]  /*aef0*/  BSYNC B0 ;  /* 0x0000000000007941 */ /* 0x000fea0003800000 */
.L_x_727:
[----:B------:R-:W0:Y:S01]  /*af00*/  LDGDEPBAR ;  /* 0x00000000000079af */ /* 0x000e220000000000 */
[----:B------:R-:W-:-:S04]  /*af10*/  LEA R229, P0, R7, R229, 0x1 ;  /* 0x000000e507e57211 */ /* 0x000fc800078008ff */
[----:B------:R-:W-:Y:S02]  /*af20*/  LEA.HI.X R228, R7, R228, R6, 0x1, P0 ;  /* 0x000000e407e47211 */ /* 0x000fe400000f0c06 */
.L_x_724:
[----:B------:R-:W-:Y:S01]  /*af30*/  FMNMX.FTZ R5, R2, R93, !PT ;  /* 0x0000005d02057209 */ /* 0x000fe20007810000 */
[----:B-1----:R-:W-:Y:S01]  /*af40*/  LDSM.16.MT88.4 R24, [R150+0x5400] ;  /* 0x005400009618783b */ /* 0x002fe20000004200 */
[----:B------:R-:W-:Y:S02]  /*af50*/  FMNMX.FTZ R113, R0, R190, !PT ;  /* 0x000000be00717209 */ /* 0x000fe40007810000 */
[----:B------:R-:W-:Y:S02]  /*af60*/  FMNMX.FTZ R5, R129, R5, !PT ;  /* 0x0000000581057209 */ /* 0x000fe40007810000 */
[----:B------:R-:W-:Y:S02]  /*af70*/  FMNMX.FTZ R113, R154, R113, !PT ;  /* 0x000000719a717209 */ /* 0x000fe40007810000 */
[----:B------:R-:W-:Y:S02]  /*af80*/  FMNMX.FTZ R5, R87, R5, !PT ;  /* 0x0000000557057209 */ /* 0x000fe40007810000 */
[----:B------:R-:W-:-:S02]  /*af90*/  FMNMX.FTZ R113, R193, R113, !PT ;  /* 0x00000071c1717209 */ /* 0x000fc40007810000 */
[----:B------:R-:W-:Y:S02]  /*afa0*/  FMNMX.FTZ R5, R126, R5, !PT ;  /* 0x000000057e057209 */ /* 0x000fe40007810000 */
        /* <DEDUP_REMOVED lines=120> */
[----:B------:R-:W-:-:S03]  /*b730*/  FMNMX.FTZ R113, R42, R113, !PT ;  /* 0x000000712a717209 */ /* 0x000fc60007810000 */
[----:B------:R-:W1:Y:S02]  /*b740*/  SHFL.BFLY PT, R4, R5, 0x2, 0x1f ;  /* 0x0c401f0005047f89 */ /* 0x000e6400000e0000 */
[----:B-1----:R-:W-:-:S05]  /*b750*/  FMNMX.FTZ R4, R5, R4, !PT ;  /* 0x0000000405047209 */ /* 0x002fca0007810000 */
[----:B------:R-:W1:Y:S02]  /*b760*/  SHFL.BFLY PT, R114, R4, 0x1, 0x1f ;  /* 0x0c201f0004727f89 */ /* 0x000e6400000e0000 */
[----:B-1----:R-:W-:Y:S02]  /*b770*/  FMNMX.FTZ R114, R4, R114, !PT ;  /* 0x0000007204727209 */ /* 0x002fe40007810000 */
[----:B------:R-:W1:Y:S02]  /*b780*/  SHFL.BFLY PT, R4, R113, 0x2, 0x1f ;  /* 0x0c401f0071047f89 */ /* 0x000e6400000e0000 */
[C---:B------:R-:W-:Y:S01]  /*b790*/  FSETP.NEU.FTZ.AND P1, PT, R114.reuse, -INF , PT ;  /* 0xff8000007200780b */ /* 0x040fe20003f3d000 */
[----:B------:R-:W-:-:S03]  /*b7a0*/  FMUL.FTZ R112, R114, c[0x0][0x23c] ;  /* 0x00008f0072707a20 */ /* 0x000fc60000410000 */
[----:B------:R-:W-:Y:S02]  /*b7b0*/  FSEL R8, R114, RZ, P1 ;  /* 0x000000ff72087208 */ /* 0x000fe40000800000 */
[----:B------:R-:W-:-:S03]  /*b7c0*/  FSEL R112, R112, RZ, P1 ;  /* 0x000000ff70707208 */ /* 0x000fc60000800000 */
[----:B------:R-:W-:Y:S02]  /*b7d0*/  FADD.FTZ R8, R2, -R8 ;  /* 0x8000000802087221 */ /* 0x000fe40000010000 */
[--C-:B------:R-:W-:Y:S02]  /*b7e0*/  FFMA.FTZ R86, R79, c[0x0][0x23c], -R112.reuse ;  /* 0x00008f004f567a23 */ /* 0x100fe40000010870 */
[--C-:B------:R-:W-:Y:S02]  /*b7f0*/  FFMA.FTZ R79, R74, c[0x0][0x23c], -R112.reuse ;  /* 0x00008f004a4f7a23 */ /* 0x100fe40000010870 */
[--C-:B------:R-:W-:Y:S02]  /*b800*/  FFMA.FTZ R159, R129, c[0x0][0x23c], -R112.reuse ;  /* 0x00008f00819f7a23 */ /* 0x100fe40000010870 */
[--C-:B------:R-:W-:Y:S01]  /*b810*/  FFMA.FTZ R129, R158, c[0x0][0x23c], -R112.reuse ;  /* 0x00008f009e817a23 */ /* 0x100fe20000010870 */
[----:B------:R-:W-:Y:S01]  /*b820*/  MUFU.EX2 R86, R86 ;  /* 0x0000005600567308 */ /* 0x000fe20000000800 */
[----:B------:R-:W-:-:S02]  /*b830*/  FFMA.FTZ R160, R93, c[0x0][0x23c], -R112 ;  /* 0x00008f005da07a23 */ /* 0x000fc40000010870 */
[--C-:B------:R-:W-:Y:S01]  /*b840*/  FFMA.FTZ R155, R87, c[0x0][0x23c], -R112.reuse ;  /* 0x00008f00579b7a23 */ /* 0x100fe20000010870 */
[----:B-1----:R-:W-:Y:S01]  /*b850*/  FMNMX.FTZ R113, R113, R4, !PT ;  /* 0x0000000471717209 */ /* 0x002fe20007810000 */
[--C-:B------:R-:W-:Y:S02]  /*b860*/  FFMA.FTZ R149, R126, c[0x0][0x23c], -R112.reuse ;  /* 0x00008f007e957a23 */ /* 0x100fe40000010870 */
[----:B------:R-:W-:Y:S01]  /*b870*/  FMUL.FTZ R8, R8, c[0x0][0x23c] ;  /* 0x00008f0008087a20 */ /* 0x000fe20000410000 */
[----:B------:R-:W-:Y:S01]  /*b880*/  MUFU.EX2 R160, R160 ;  /* 0x000000a000a07308 */ /* 0x000fe20000000800 */
[----:B------:R-:W1:Y:S01]  /*b890*/  SHFL.BFLY PT, R4, R113, 0x1, 0x1f ;  /* 0x0c201f0071047f89 */ /* 0x000e6200000e0000 */
[--C-:B------:R-:W-:Y:S02]  /*b8a0*/  FFMA.FTZ R122, R162, c[0x0][0x23c], -R112.reuse ;  /* 0x00008f00a27a7a23 */ /* 0x100fe40000010870 */
[--C-:B------:R-:W-:Y:S02]  /*b8b0*/  FFMA.FTZ R117, R161, c[0x0][0x23c], -R112.reuse ;  /* 0x00008f00a1757a23 */ /* 0x100fe40000010870 */
[----:B------:R-:W-:-:S02]  /*b8c0*/  FFMA.FTZ R130, R95, c[0x0][0x23c], -R112 ;  /* 0x00008f005f827a23 */ /* 0x000fc40000010870 */
[----:B------:R-:W2:Y:S01]  /*b8d0*/  MUFU.EX2 R159, R159 ;  /* 0x0000009f009f7308 */ /* 0x000ea20000000800 */
[--C-:B------:R-:W-:Y:S02]  /*b8e0*/  FFMA.FTZ R82, R75, c[0x0][0x23c], -R112.reuse ;  /* 0x00008f004b527a23 */ /* 0x100fe40000010870 */
[--C-:B------:R-:W-:Y:S02]  /*b8f0*/  FFMA.FTZ R95, R88, c[0x0][0x23c], -R112.reuse ;  /* 0x00008f00585f7a23 */ /* 0x100fe40000010870 */
[--C-:B------:R-:W-:Y:S02]  /*b900*/  FFMA.FTZ R87, R23, c[0x0][0x23c], -R112.reuse ;  /* 0x00008f0017577a23 */ /* 0x100fe40000010870 */
[--C-:B------:R-:W-:Y:S01]  /*b910*/  FFMA.FTZ R75, R20, c[0x0][0x23c], -R112.reuse ;  /* 0x00008f00144b7a23 */ /* 0x100fe20000010870 */
[----:B------:R-:W-:Y:S01]  /*b920*/  MUFU.EX2 R155, R155 ;  /* 0x0000009b009b7308 */ /* 0x000fe20000000800 */
[--C-:B------:R-:W-:Y:S02]  /*b930*/  FFMA.FTZ R90, R77, c[0x0][0x23c], -R112.reuse ;  /* 0x00008f004d5a7a23 */ /* 0x100fe40000010870 */
[----:B------:R-:W-:-:S02]  /*b940*/  FFMA.FTZ R88, R85, c[0x0][0x23c], -R112 ;  /* 0x00008f0055587a23 */ /* 0x000fc40000010870 */
[--C-:B------:R-:W-:Y:S02]  /*b950*/  FFMA.FTZ R85, R17, c[0x0][0x23c], -R112.reuse ;  /* 0x00008f0011557a23 */ /* 0x100fe40000010870 */
[--C-:B------:R-:W-:Y:S01]  /*b960*/  FFMA.FTZ R83, R19, c[0x0][0x23c], -R112.reuse ;  /* 0x00008f0013537a23 */ /* 0x100fe20000010870 */
[----:B------:R-:W3:Y:S01]  /*b970*/  MUFU.EX2 R149, R149 ;  /* 0x0000009500957308 */ /* 0x000ee20000000800 */
[----:B-1----:R-:W-:Y:S01]  /*b980*/  FMNMX.FTZ R113, R113, R4, !PT ;  /* 0x0000000471717209 */ /* 0x002fe20007810000 */
[--C-:B------:R-:W-:Y:S01]  /*b990*/  FFMA.FTZ R81, R13, c[0x0][0x23c], -R112.reuse ;  /* 0x00008f000d517a23 */ /* 0x100fe20000010870 */
[----:B------:R-:W1:Y:S01]  /*b9a0*/  LDSM.16.MT88.4 R4, [R151+0x5000] ;  /* 0x005000009704783b */ /* 0x000e620000004200 */
[--C-:B------:R-:W-:Y:S01]  /*b9b0*/  FFMA.FTZ R77, R15, c[0x0][0x23c], -R112.reuse ;  /* 0x00008f000f4d7a23 */ /* 0x100fe20000010870 */
[C---:B------:R-:W-:Y:S01]  /*b9c0*/  FSETP.NEU.FTZ.AND P0, PT, R113.reuse, -INF , PT ;  /* 0xff8000007100780b */ /* 0x040fe20003f1d000 */
[----:B------:R-:W-:Y:S01]  /*b9d0*/  FMUL.FTZ R74, R113, c[0x0][0x23c] ;  /* 0x00008f00714a7a20 */ /* 0x000fe20000410000 */
[----:B--2---:R-:W-:Y:S01]  /*b9e0*/  F2FP.BF16.PACK_AB R12, R159, R160 ;  /* 0x000000a09f0c723e */ /* 0x004fe200000010ff */
[----:B------:R-:W2:Y:S01]  /*b9f0*/  MUFU.EX2 R162, R8 ;  /* 0x0000000800a27308 */ /* 0x000ea20000000800 */
[----:B------:R-:W-:Y:S01]  /*ba00*/  FSEL R9, R113, RZ, P0 ;  /* 0x000000ff71097208 */ /* 0x000fe20000000000 */
[--C-:B------:R-:W-:Y:S01]  /*ba10*/  FFMA.FTZ R126, R101, c[0x0][0x23c], -R112.reuse ;  /* 0x00008f00657e7a23 */ /* 0x100fe20000010870 */
[----:B------:R-:W-:Y:S01]  /*ba20*/  FSEL R74, R74, RZ, P0 ;  /* 0x000000ff4a4a7208 */ /* 0x000fe20000000000 */
[----:B------:R-:W-:-:S02]  /*ba30*/  FFMA.FTZ R118, R103, c[0x0][0x23c], -R112 ;  /* 0x00008f0067767a23 */ /* 0x000fc40000010870 */
[----:B------:R-:W-:Y:S02]  /*ba40*/  FADD.FTZ R9, R0, -R9 ;  /* 0x8000000900097221 */ /* 0x000fe40000010000 */
[--C-:B------:R-:W-:Y:S01]  /*ba50*/  FFMA.FTZ R158, R190, c[0x0][0x23c], -R74.reuse ;  /* 0x00008f00be9e7a23 */ /* 0x100fe2000001084a */
[----:B---3--:R-:W-:Y:S01]  /*ba60*/  F2FP.BF16.PACK_AB R14, R149, R155 ;  /* 0x0000009b950e723e */ /* 0x008fe200000010ff */
[--C-:B------:R-:W-:Y:S01]  /*ba70*/  FFMA.FTZ R154, R154, c[0x0][0x23c], -R74.reuse ;  /* 0x00008f009a9a7a23 */ /* 0x100fe2000001084a */
[----:B------:R-:W-:Y:S01]  /*ba80*/  MUFU.EX2 R130, R130 ;  /* 0x0000008200827308 */ /* 0x000fe20000000800 */
[--C-:B------:R-:W-:Y:S02]  /*ba90*/  FFMA.FTZ R148, R193, c[0x0][0x23c], -R74.reuse ;  /* 0x00008f00c1947a23 */ /* 0x100fe4000001084a */
[----:B------:R-:W-:Y:S02]  /*baa0*/  FFMA.FTZ R2, R131, c[0x0][0x23c], -R74 ;  /* 0x00008f0083027a23 */ /* 0x000fe4000001084a */
[----:B------:R-:W-:-:S02]  /*bab0*/  FMUL.FTZ R9, R9, c[0x0][0x23c] ;  /* 0x00008f0009097a20 */ /* 0x000fc40000410000 */
[----:B------:R-:W-:Y:S01]  /*bac0*/  FFMA.FTZ R0, R21, c[0x0][0x23c], -R112 ;  /* 0x00008f0015007a23 */ /* 0x000fe20000010870 */
[----:B------:R-:W-:Y:S01]  /*bad0*/  MUFU.EX2 R158, R158 ;  /* 0x0000009e009e7308 */ /* 0x000fe20000000800 */
[----:B------:R-:W-:Y:S01]  /*bae0*/  LDSM.16.MT88.4 R20, [R151+0x5400] ;  /* 0x005400009714783b */ /* 0x000fe20000004200 */
[-C--:B--2---:R-:W-:Y:S02]  /*baf0*/  FMUL.FTZ R16, R144, R162.reuse ;  /* 0x000000a290107220 */ /* 0x084fe40000410000 */
[-C--:B------:R-:W-:Y:S02]  /*bb00*/  FMUL.FTZ R17, R145, R162.reuse ;  /* 0x000000a291117220 */ /* 0x080fe40000410000 */
[-C--:B------:R-:W-:Y:S02]  /*bb10*/  FMUL.FTZ R140, R140, R162.reuse ;  /* 0x000000a28c8c7220 */ /* 0x080fe40000410000 */
[----:B------:R-:W2:Y:S01]  /*bb20*/  MUFU.EX2 R154, R154 ;  /* 0x0000009a009a7308 */ /* 0x000ea20000000800 */
[----:B------:R-:W-:-:S02]  /*bb30*/  FMUL.FTZ R141, R141, R162 ;  /* 0x000000a28d8d7220 */ /* 0x000fc40000410000 */
[--C-:B------:R-:W-:Y:S02]  /*bb40*/  FFMA.FTZ R131, R192, c[0x0][0x23c], -R74.reuse ;  /* 0x00008f00c0837a23 */ /* 0x100fe4000001084a */
[--C-:B------:R-:W-:Y:S02]  /*bb50*/  FFMA.FTZ R144, R166, c[0x0][0x23c], -R74.reuse ;  /* 0x00008f00a6907a23 */ /* 0x100fe4000001084a */
[----:B------:R-:W-:Y:S01]  /*bb60*/  FFMA.FTZ R181, R181, c[0x0][0x23c], -R74 ;  /* 0x00008f00b5b57a23 */ /* 0x000fe2000001084a */
[----:B------:R-:W-:Y:S01]  /*bb70*/  MUFU.EX2 R148, R148 ;  /* 0x0000009400947308 */ /* 0x000fe20000000800 */
[-C--:B------:R-:W-:Y:S02]  /*bb80*/  FMUL.FTZ R136, R136, R162.reuse ;  /* 0x000000a288887220 */ /* 0x080fe40000410000 */
[-C--:B------:R-:W-:Y:S02]  /*bb90*/  FMUL.FTZ R137, R137, R162.reuse ;  /* 0x000000a289897220 */ /* 0x080fe40000410000 */
[----:B------:R-:W-:-:S02]  /*bba0*/  FMUL.FTZ R132, R132, R162 ;  /* 0x000000a284847220 */ /* 0x000fc40000410000 */
[----:B------:R-:W-:Y:S01]  /*bbb0*/  FMUL.FTZ R133, R133, R162 ;  /* 0x000000a285857220 */ /* 0x000fe20000410000 */
[----:B------:R-:W3:Y:S01]  /*bbc0*/  MUFU.EX2 R2, R2 ;  /* 0x0000000200027308 */ /* 0x000ee20000000800 */
[----:B--2---:R-:W-:Y:S01]  /*bbd0*/  F2FP.BF16.PACK_AB R13, R154, R158 ;  /* 0x0000009e9a0d723e */ /* 0x004fe200000010ff */
[--C-:B------:R-:W-:Y:S02]  /*bbe0*/  FFMA.FTZ R116, R204, c[0x0][0x23c], -R112.reuse ;  /* 0x00008f00cc747a23 */ /* 0x100fe40000010870 */
[----:B------:R-:W-:Y:S02]  /*bbf0*/  FFMA.FTZ R115, R180, c[0x0][0x23c], -R112 ;  /* 0x00008f00b4737a23 */ /* 0x000fe40000010870 */
[--C-:B------:R-:W-:Y:S02]  /*bc00*/  FFMA.FTZ R125, R125, c[0x0][0x23c], -R74.reuse ;  /* 0x00008f007d7d7a23 */ /* 0x100fe4000001084a */
[----:B------:R2:W4:Y:S01]  /*bc10*/  MUFU.EX2 R161, R9 ;  /* 0x0000000900a17308 */ /* 0x0005220000000800 */
[----:B------:R-:W-:-:S02]  /*bc20*/  FFMA.FTZ R178, R178, c[0x0][0x23c], -R74 ;  /* 0x00008f00b2b27a23 */ /* 0x000fc4000001084a */
[--C-:B------:R-:W-:Y:S02]  /*bc30*/  FFMA.FTZ R111, R109, c[0x0][0x23c], -R112.reuse ;  /* 0x00008f006d6f7a23 */ /* 0x100fe40000010870 */
[--C-:B------:R-:W-:Y:S02]  /*bc40*/  FFMA.FTZ R110, R183, c[0x0][0x23c], -R112.reuse ;  /* 0x00008f00b76e7a23 */ /* 0x100fe40000010870 */
[--C-:B------:R-:W-:Y:S01]  /*bc50*/  FFMA.FTZ R109, R205, c[0x0][0x23c], -R112.reuse ;  /* 0x00008f00cd6d7a23 */ /* 0x100fe20000010870 */
[----:B---3--:R-:W-:Y:S01]  /*bc60*/  F2FP.BF16.PACK_AB R15, R2, R148 ;  /* 0x00000094020f723e */ /* 0x008fe200000010ff */
[----:B------:R-:W3:Y:S01]  /*bc70*/  MUFU.EX2 R129, R129 ;  /* 0x0000008100817308 */ /* 0x000ee20000000800 */
[----:B------:R-:W-:Y:S02]  /*bc80*/  FFMA.FTZ R108, R182, c[0x0][0x23c], -R112 ;  /* 0x00008f00b66c7a23 */ /* 0x000fe40000010870 */
[----:B------:R-:W-:Y:S02]  /*bc90*/  FFMA.FTZ R121, R121, c[0x0][0x23c], -R74 ;  /* 0x00008f0079797a23 */ /* 0x000fe4000001084a */
[----:B------:R-:W-:Y:S01]  /*bca0*/  FFMA.FTZ R107, R97, c[0x0][0x23c], -R112 ;  /* 0x00008f00616b7a23 */ /* 0x000fe20000010870 */
[----:B--2---:R-:W2:Y:S01]  /*bcb0*/  LDSM.16.MT88.4 R8, [R150+0x5000] ;  /* 0x005000009608783b */ /* 0x004ea20000004200 */
[-C--:B----4-:R-:W-:Y:S01]  /*bcc0*/  FMUL.FTZ R18, R146, R161.reuse ;  /* 0x000000a192127220 */ /* 0x090fe20000410000 */
[----:B------:R-:W-:Y:S01]  /*bcd0*/  MUFU.EX2 R126, R126 ;  /* 0x0000007e007e7308 */ /* 0x000fe20000000800 */
[----:B------:R-:W-:-:S02]  /*bce0*/  FMUL.FTZ R19, R147, R161 ;  /* 0x000000a193137220 */ /* 0x000fc40000410000 */
[-C--:B------:R-:W-:Y:S02]  /*bcf0*/  FMUL.FTZ R142, R142, R161.reuse ;  /* 0x000000a18e8e7220 */ /* 0x080fe40000410000 */
[-C--:B------:R-:W-:Y:S02]  /*bd00*/  FMUL.FTZ R143, R143, R161.reuse ;  /* 0x000000a18f8f7220 */ /* 0x080fe40000410000 */
[-C--:B------:R-:W-:Y:S01]  /*bd10*/  FMUL.FTZ R138, R138, R161.reuse ;  /* 0x000000a18a8a7220 */ /* 0x080fe20000410000 */
[----:B-1----:R-:W-:Y:S01]  /*bd20*/  HMMA.16816.F32.BF16 R16, R12, R4, R16 ;  /* 0x000000040c10723c */ /* 0x002fe20000041810 */
[----:B------:R-:W1:Y:S01]  /*bd30*/  MUFU.EX2 R122, R122 ;  /* 0x0000007a007a7308 */ /* 0x000e620000000800 */
[-C--:B------:R-:W-:Y:S01]  /*bd40*/  FMUL.FTZ R139, R139, R161.reuse ;  /* 0x000000a18b8b7220 */ /* 0x080fe20000410000 */
[----:B---3--:R-:W-:Y:S01]  /*bd50*/  F2FP.BF16.PACK_AB R28, R129, R130 ;  /* 0x00000082811c723e */ /* 0x008fe200000010ff */
[-C--:B------:R-:W-:Y:S02]  /*bd60*/  FMUL.FTZ R134, R134, R161.reuse ;  /* 0x000000a186867220 */ /* 0x080fe40000410000 */
[----:B------:R-:W-:-:S02]  /*bd70*/  FMUL.FTZ R135, R135, R161 ;  /* 0x000000a187877220 */ /* 0x000fc40000410000 */
[----:B------:R-:W-:Y:S01]  /*bd80*/  HMMA.16816.F32.BF16 R4, R12, R6, R140 ;  /* 0x000000060c04723c */ /* 0x000fe2000004188c */
[----:B------:R-:W-:Y:S01]  /*bd90*/  MUFU.EX2 R131, R131 ;  /* 0x0000008300837308 */ /* 0x000fe20000000800 */
[--C-:B------:R-:W-:Y:S02]  /*bda0*/  FFMA.FTZ R106, R184, c[0x0][0x23c], -R112.reuse ;  /* 0x00008f00b86a7a23 */ /* 0x100fe40000010870 */
[--C-:B------:R-:W-:Y:S02]  /*bdb0*/  FFMA.FTZ R105, R99, c[0x0][0x23c], -R112.reuse ;  /* 0x00008f0063697a23 */ /* 0x100fe40000010870 */
[----:B------:R-:W-:Y:S02]  /*bdc0*/  FFMA.FTZ R104, R186, c[0x0][0x23c], -R112 ;  /* 0x00008f00ba687a23 */ /* 0x000fe40000010870 */
[--C-:B------:R-:W-:Y:S01]  /*bdd0*/  FFMA.FTZ R141, R157, c[0x0][0x23c], -R74.reuse ;  /* 0x00008f009d8d7a23 */ /* 0x100fe2000001084a */
[----:B------:R-:W3:Y:S01]  /*bde0*/  MUFU.EX2 R144, R144 ;  /* 0x0000009000907308 */ /* 0x000ee20000000800 */
[----:B-1----:R-:W-:Y:S01]  /*bdf0*/  F2FP.BF16.PACK_AB R30, R122, R126 ;  /* 0x0000007e7a1e723e */ /* 0x002fe200000010ff */
[----:B------:R-:W-:-:S02]  /*be00*/  FFMA.FTZ R142, R176, c[0x0][0x23c], -R74 ;  /* 0x00008f00b08e7a23 */ /* 0x000fc4000001084a */
[--C-:B------:R-:W-:Y:S02]  /*be10*/  FFMA.FTZ R143, R120, c[0x0][0x23c], -R74.reuse ;  /* 0x00008f00788f7a23 */ /* 0x100fe4000001084a */
[--C-:B------:R-:W-:Y:S02]  /*be20*/  FFMA.FTZ R145, R172, c[0x0][0x23c], -R74.reuse ;  /* 0x00008f00ac917a23 */ /* 0x100fe4000001084a */
[----:B------:R-:W-:Y:S01]  /*be30*/  MUFU.EX2 R140, R181 ;  /* 0x000000b5008c7308 */ /* 0x000fe20000000800 */
[--C-:B------:R-:W-:Y:S02]  /*be40*/  FFMA.FTZ R3, R3, c[0x0][0x23c], -R74.reuse ;  /* 0x00008f0003037a23 */ /* 0x100fe4000001084a */
[--C-:B------:R-:W-:Y:S01]  /*be50*/  FFMA.FTZ R146, R171, c[0x0][0x23c], -R74.reuse ;  /* 0x00008f00ab927a23 */ /* 0x100fe2000001084a */
[----:B--2---:R-:W-:Y:S01]  /*be60*/  HMMA.16816.F32.BF16 R136, R12, R8, R136 ;  /* 0x000000080c88723c */ /* 0x004fe20000041888 */
[----:B------:R-:W-:-:S03]  /*be70*/  FFMA.FTZ R147, R55, c[0x0][0x23c], -R74 ;  /* 0x00008f0037937a23 */ /* 0x000fc6000001084a */
[----:B------:R-:W1:Y:S01]  /*be80*/  MUFU.EX2 R141, R141 ;  /* 0x0000008d008d7308 */ /* 0x000e620000000800 */
[----:B---3--:R-:W-:Y:S01]  /*be90*/  F2FP.BF16.PACK_AB R29, R144, R131 ;  /* 0x00000083901d723e */ /* 0x008fe200000010ff */
[--C-:B------:R-:W-:Y:S02]  /*bea0*/  FFMA.FTZ R103, R206, c[0x0][0x23c], -R112.reuse ;  /* 0x00008f00ce677a23 */ /* 0x100fe40000010870 */
[--C-:B------:R-:W-:Y:S01]  /*beb0*/  FFMA.FTZ R102, R185, c[0x0][0x23c], -R112.reuse ;  /* 0x00008f00b9667a23 */ /* 0x100fe20000010870 */
[----:B------:R-:W-:Y:S01]  /*bec0*/  HMMA.16816.F32.BF16 R12, R12, R10, R132 ;  /* 0x0000000a0c0c723c */ /* 0x000fe20000041884 */
[----:B------:R-:W2:Y:S01]  /*bed0*/  LDSM.16.MT88.4 R8, [R151+0x5800] ;  /* 0x005800009708783b */ /* 0x000ea20000004200 */
[--C-:B------:R-:W-:Y:S01]  /*bee0*/  FFMA.FTZ R101, R207, c[0x0][0x23c], -R112.reuse ;  /* 0x00008f00cf657a23 */ /* 0x100fe20000010870 */
[----:B------:R-:W-:Y:S01]  /*bef0*/  MUFU.EX2 R118, R118 ;  /* 0x0000007600767308 */ /* 0x000fe20000000800 */
[----:B------:R-:W-:Y:S02]  /*bf00*/  FFMA.FTZ R100, R187, c[0x0][0x23c], -R112 ;  /* 0x00008f00bb647a23 */ /* 0x000fe40000010870 */
[----:B------:R-:W-:-:S02]  /*bf10*/  FFMA.FTZ R157, R170, c[0x0][0x23c], -R74 ;  /* 0x00008f00aa9d7a23 */ /* 0x000fc4000001084a */
[--C-:B------:R-:W-:Y:S02]  /*bf20*/  FFMA.FTZ R134, R177, c[0x0][0x23c], -R74.reuse ;  /* 0x00008f00b1867a23 */ /* 0x100fe4000001084a */
[--C-:B------:R-:W-:Y:S01]  /*bf30*/  FFMA.FTZ R133, R123, c[0x0][0x23c], -R74.reuse ;  /* 0x00008f007b857a23 */ /* 0x100fe2000001084a */
[----:B-1----:R-:W-:Y:S01]  /*bf40*/  F2FP.BF16.PACK_AB R31, R141, R140 ;  /* 0x0000008c8d1f723e */ /* 0x002fe200000010ff */
[----:B------:R-:W1:Y:S01]  /*bf50*/  MUFU.EX2 R117, R117 ;  /* 0x0000007500757308 */ /* 0x000e620000000800 */
[--C-:B------:R-:W-:Y:S02]  /*bf60*/  FFMA.FTZ R135, R174, c[0x0][0x23c], -R74.reuse ;  /* 0x00008f00ae877a23 */ /* 0x100fe4000001084a */
[--C-:B------:R-:W-:Y:S02]  /*bf70*/  FFMA.FTZ R51, R51, c[0x0][0x23c], -R74.reuse ;  /* 0x00008f0033337a23 */ /* 0x100fe4000001084a */
[--C-:B------:R-:W-:Y:S01]  /*bf80*/  FFMA.FTZ R166, R168, c[0x0][0x23c], -R74.reuse ;  /* 0x00008f00a8a67a23 */ /* 0x100fe2000001084a */
[----:B------:R-:W-:Y:S01]  /*bf90*/  HMMA.16816.F32.BF16 R16, R28, R20, R16 ;  /* 0x000000141c10723c */ /* 0x000fe20000041810 */
[----:B------:R-:W-:Y:S01]  /*bfa0*/  FFMA.FTZ R47, R47, c[0x0][0x23c], -R74 ;  /* 0x00008f002f2f7a23 */ /* 0x000fe2000001084a */
[----:B------:R-:W-:Y:S01]  /*bfb0*/  MUFU.EX2 R116, R116 ;  /* 0x0000007400747308 */ /* 0x000fe20000000800 */
[----:B------:R-:W-:-:S02]  /*bfc0*/  FFMA.FTZ R99, R223, c[0x0][0x23c], -R112 ;  /* 0x00008f00df637a23 */ /* 0x000fc40000010870 */
[--C-:B------:R-:W-:Y:S02]  /*bfd0*/  FFMA.FTZ R98, R189, c[0x0][0x23c], -R112.reuse ;  /* 0x00008f00bd627a23 */ /* 0x100fe40000010870 */
[--C-:B------:R-:W-:Y:S01]  /*bfe0*/  FFMA.FTZ R97, R232, c[0x0][0x23c], -R112.reuse ;  /* 0x00008f00e8617a23 */ /* 0x100fe20000010870 */
[C---:B------:R-:W-:Y:S01]  /*bff0*/  HMMA.16816.F32.BF16 R4, R28.reuse, R22, R4 ;  /* 0x000000161c04723c */ /* 0x040fe20000041804 */
[----:B------:R-:W3:Y:S01]  /*c000*/  LDSM.16.MT88.4 R20, [R150+0x5800] ;  /* 0x005800009614783b */ /* 0x000ee20000004200 */
[----:B------:R-:W4:Y:S01]  /*c010*/  MUFU.EX2 R115, R115 ;  /* 0x0000007300737308 */ /* 0x000f220000000800 */
[----:B------:R-:W-:Y:S02]  /*c020*/  FFMA.FTZ R96, R188, c[0x0][0x23c], -R112 ;  /* 0x00008f00bc607a23 */ /* 0x000fe40000010870 */
[--C-:B------:R-:W-:Y:S02]  /*c030*/  FFMA.FTZ R167, R167, c[0x0][0x23c], -R74.reuse ;  /* 0x00008f00a7a77a23 */ /* 0x100fe4000001084a */
[--C-:B------:R-:W-:Y:S01]  /*c040*/  FFMA.FTZ R45, R45, c[0x0][0x23c], -R74.reuse ;  /* 0x00008f002d2d7a23 */ /* 0x100fe2000001084a */
[----:B------:R-:W-:Y:S01]  /*c050*/  HMMA.16816.F32.BF16 R136, R28, R24, R136 ;  /* 0x000000181c88723c */ /* 0x000fe20000041888 */
[--C-:B------:R-:W-:Y:S01]  /*c060*/  FFMA.FTZ R164, R164, c[0x0][0x23c], -R74.reuse ;  /* 0x00008f00a4a47a23 */ /* 0x100fe2000001084a */
[----:B------:R-:W-:Y:S01]  /*c070*/  MUFU.EX2 R132, R178 ;  /* 0x000000b200847308 */ /* 0x000fe20000000800 */
[----:B------:R-:W-:-:S02]  /*c080*/  FFMA.FTZ R49, R49, c[0x0][0x23c], -R74 ;  /* 0x00008f0031317a23 */ /* 0x000fc4000001084a */
[--C-:B------:R-:W-:Y:S02]  /*c090*/  FFMA.FTZ R93, R92, c[0x0][0x23c], -R112.reuse ;  /* 0x00008f005c5d7a23 */ /* 0x100fe40000010870 */
[--C-:B------:R-:W-:Y:S01]  /*c0a0*/  FFMA.FTZ R94, R191, c[0x0][0x23c], -R112.reuse ;  /* 0x00008f00bf5e7a23 */ /* 0x100fe20000010870 */
[----:B------:R-:W-:Y:S01]  /*c0b0*/  HMMA.16816.F32.BF16 R24, R28, R26, R12 ;  /* 0x0000001a1c18723c */ /* 0x000fe2000004180c */
[----:B------:R-:W5:Y:S01]  /*c0c0*/  LDSM.16.MT88.4 R12, [R151+0x5c00] ;  /* 0x005c0000970c783b */ /* 0x000f620000004200 */
[----:B------:R-:W2:Y:S01]  /*c0d0*/  MUFU.EX2 R125, R125 ;  /* 0x0000007d007d7308 */ /* 0x000ea20000000800 */
[----:B------:R-:W-:Y:S02]  /*c0e0*/  FFMA.FTZ R92, R195, c[0x0][0x23c], -R112 ;  /* 0x00008f00c35c7a23 */ /* 0x000fe40000010870 */
[--C-:B------:R-:W-:Y:S02]  /*c0f0*/  FFMA.FTZ R163, R163, c[0x0][0x23c], -R74.reuse ;  /* 0x00008f00a3a37a23 */ /* 0x100fe4000001084a */
[----:B-1----:R-:W-:Y:S01]  /*c100*/  F2FP.BF16.PACK_AB R28, R117, R118 ;  /* 0x00000076751c723e */ /* 0x002fe200000010ff */
[--C-:B------:R-:W-:Y:S01]  /*c110*/  FFMA.FTZ R35, R35, c[0x0][0x23c], -R74.reuse ;  /* 0x00008f0023237a23 */ /* 0x100fe2000001084a */
[----:B----4-:R-:W-:Y:S01]  /*c120*/  F2FP.BF16.PACK_AB R30, R115, R116 ;  /* 0x00000074731e723e */ /* 0x010fe200000010ff */
[----:B------:R-:W-:Y:S01]  /*c130*/  MUFU.EX2 R134, R134 ;  /* 0x0000008600867308 */ /* 0x000fe20000000800 */
[----:B------:R-:W-:-:S02]  /*c140*/  FFMA.FTZ R156, R156, c[0x0][0x23c], -R74 ;  /* 0x00008f009c9c7a23 */ /* 0x000fc4000001084a */
[----:B------:R-:W-:Y:S02]  /*c150*/  FFMA.FTZ R33, R33, c[0x0][0x23c], -R74 ;  /* 0x00008f0021217a23 */ /* 0x000fe4000001084a */
[----:B------:R-:W-:Y:S02]  /*c160*/  FFMA.FTZ R160, R231, R162, R160 ;  /* 0x000000a2e7a07223 */ /* 0x000fe400000100a0 */
[----:B------:R-:W-:Y:S01]  /*c170*/  FFMA.FTZ R158, R230, R161, R158 ;  /* 0x000000a1e69e7223 */ /* 0x000fe2000001009e */
[----:B------:R-:W1:Y:S01]  /*c180*/  MUFU.EX2 R133, R133 ;  /* 0x0000008500857308 */ /* 0x000e620000000800 */
[----:B--2---:R-:W-:Y:S01]  /*c190*/  F2FP.BF16.PACK_AB R29, R125, R132 ;  /* 0x000000847d1d723e */ /* 0x004fe200000010ff */
[----:B------:R-:W-:Y:S02]  /*c1a0*/  FADD.FTZ R159, R159, R160 ;  /* 0x000000a09f9f7221 */ /* 0x000fe40000010000 */
[----:B------:R-:W-:Y:S02]  /*c1b0*/  FADD.FTZ R158, R154, R158 ;  /* 0x0000009e9a9e7221 */ /* 0x000fe40000010000 */
[----:B------:R-:W-:-:S02]  /*c1c0*/  FFMA.FTZ R91, R76, c[0x0][0x23c], -R112 ;  /* 0x00008f004c5b7a23 */ /* 0x000fc40000010870 */
[----:B------:R-:W-:Y:S01]  /*c1d0*/  MUFU.EX2 R111, R111 ;  /* 0x0000006f006f7308 */ /* 0x000fe20000000800 */
[----:B------:R-:W-:Y:S02]  /*c1e0*/  FFMA.FTZ R89, R84, c[0x0][0x23c], -R112 ;  /* 0x00008f0054597a23 */ /* 0x000fe40000010870 */
[--C-:B------:R-:W-:Y:S02]  /*c1f0*/  FFMA.FTZ R128, R128, c[0x0][0x23c], -R74.reuse ;  /* 0x00008f0080807a23 */ /* 0x100fe4000001084a */
[--C-:B------:R-:W-:Y:S02]  /*c200*/  FFMA.FTZ R53, R53, c[0x0][0x23c], -R74.reuse ;  /* 0x00008f0035357a23 */ /* 0x100fe4000001084a */
[--C-:B------:R-:W-:Y:S01]  /*c210*/  FFMA.FTZ R127, R127, c[0x0][0x23c], -R74.reuse ;  /* 0x00008f007f7f7a23 */ /* 0x100fe2000001084a */
[----:B-1----:R-:W-:Y:S01]  /*c220*/  F2FP.BF16.PACK_AB R31, R133, R134 ;  /* 0x00000086851f723e */ /* 0x002fe200000010ff */
[----:B------:R-:W1:Y:S01]  /*c230*/  MUFU.EX2 R110, R110 ;  /* 0x0000006e006e7308 */ /* 0x000e620000000800 */
[----:B------:R-:W-:-:S02]  /*c240*/  FFMA.FTZ R171, R57, c[0x0][0x23c], -R74 ;  /* 0x00008f0039ab7a23 */ /* 0x000fc4000001084a */
[----:B------:R-:W-:Y:S02]  /*c250*/  FADD.FTZ R159, R155, R159 ;  /* 0x0000009f9b9f7221 */ /* 0x000fe40000010000 */
[----:B------:R-:W-:Y:S01]  /*c260*/  FADD.FTZ R148, R148, R158 ;  /* 0x0000009e94947221 */ /* 0x000fe20000010000 */
[C---:B------:R-:W-:Y:S01]  /*c270*/  HMMA.16816.F32.BF16 R16, R28.reuse, R8, R16 ;  /* 0x000000081c10723c */ /* 0x040fe20000041810 */
[----:B------:R-:W-:Y:S01]  /*c280*/  FADD.FTZ R149, R149, R159 ;  /* 0x0000009f95957221 */ /* 0x000fe20000010000 */
[----:B------:R-:W-:Y:S01]  /*c290*/  MUFU.EX2 R109, R109 ;  /* 0x0000006d006d7308 */ /* 0x000fe20000000800 */
[----:B------:R-:W-:Y:S02]  /*c2a0*/  FADD.FTZ R148, R2, R148 ;  /* 0x0000009402947221 */ /* 0x000fe40000010000 */
[----:B------:R-:W-:Y:S02]  /*c2b0*/  FADD.FTZ R2, R130, R149 ;  /* 0x0000009582027221 */ /* 0x000fe40000010000 */
[----:B------:R-:W-:Y:S01]  /*c2c0*/  FADD.FTZ R131, R131, R148 ;  /* 0x0000009483837221 */ /* 0x000fe20000010000 */
[----:B------:R-:W-:Y:S01]  /*c2d0*/  HMMA.16816.F32.BF16 R4, R28, R10, R4 ;  /* 0x0000000a1c04723c */ /* 0x000fe20000041804 */
[----:B------:R-:W2:Y:S01]  /*c2e0*/  LDSM.16.MT88.4 R8, [R150+0x5c00] ;  /* 0x005c00009608783b */ /* 0x000ea20000004200 */
[----:B------:R-:W4:Y:S01]  /*c2f0*/  MUFU.EX2 R108, R108 ;  /* 0x0000006c006c7308 */ /* 0x000f220000000800 */
[----:B------:R-:W-:-:S02]  /*c300*/  FADD.FTZ R2, R129, R2 ;  /* 0x0000000281027221 */ /* 0x000fc40000010000 */
[----:B------:R-:W-:Y:S02]  /*c310*/  FADD.FTZ R131, R144, R131 ;  /* 0x0000008390837221 */ /* 0x000fe40000010000 */
[----:B------:R-:W-:Y:S01]  /*c320*/  FADD.FTZ R2, R126, R2 ;  /* 0x000000027e027221 */ /* 0x000fe20000010000 */
[C---:B---3--:R-:W-:Y:S01]  /*c330*/  HMMA.16816.F32.BF16 R136, R28.reuse, R20, R136 ;  /* 0x000000141c88723c */ /* 0x048fe20000041888 */
[----:B------:R-:W-:Y:S01]  /*c340*/  FADD.FTZ R140, R140, R131 ;  /* 0x000000838c8c7221 */ /* 0x000fe20000010000 */
[----:B------:R-:W-:Y:S01]  /*c350*/  MUFU.EX2 R142, R142 ;  /* 0x0000008e008e7308 */ /* 0x000fe20000000800 */
[----:B------:R-:W-:Y:S02]  /*c360*/  FADD.FTZ R2, R122, R2 ;  /* 0x000000027a027221 */ /* 0x000fe40000010000 */
[----:B------:R-:W-:Y:S02]  /*c370*/  FADD.FTZ R140, R141, R140 ;  /* 0x0000008c8d8c7221 */ /* 0x000fe40000010000 */
[----:B------:R-:W-:Y:S01]  /*c380*/  FADD.FTZ R118, R118, R2 ;  /* 0x0000000276767221 */ /* 0x000fe20000010000 */
[----:B------:R-:W-:Y:S01]  /*c390*/  HMMA.16816.F32.BF16 R24, R28, R22, R24 ;  /* 0x000000161c18723c */ /* 0x000fe20000041818 */
[----:B------:R-:W3:Y:S01]  /*c3a0*/  LDSM.16.MT88.4 R20, [R151+0x6000] ;  /* 0x006000009714783b */ /* 0x000ee20000004200 */
[----:B------:R-:W5:Y:S01]  /*c3b0*/  MUFU.EX2 R121, R121 ;  /* 0x0000007900797308 */ /* 0x000f620000000800 */
[----:B------:R-:W-:-:S02]  /*c3c0*/  FADD.FTZ R132, R132, R140 ;  /* 0x0000008c84847221 */ /* 0x000fc40000010000 */
[----:B------:R-:W-:Y:S02]  /*c3d0*/  FFMA.FTZ R84, R199, c[0x0][0x23c], -R112 ;  /* 0x00008f00c7547a23 */ /* 0x000fe40000010870 */
[----:B-1----:R-:W-:Y:S01]  /*c3e0*/  F2FP.BF16.PACK_AB R28, R110, R111 ;  /* 0x0000006f6e1c723e */ /* 0x002fe200000010ff */
[--C-:B------:R-:W-:Y:S01]  /*c3f0*/  FFMA.FTZ R124, R124, c[0x0][0x23c], -R74.reuse ;  /* 0x00008f007c7c7a23 */ /* 0x100fe2000001084a */
[----:B----4-:R-:W-:Y:S01]  /*c400*/  F2FP.BF16.PACK_AB R30, R108, R109 ;  /* 0x0000006d6c1e723e */ /* 0x010fe200000010ff */
[----:B------:R-:W-:Y:S01]  /*c410*/  MUFU.EX2 R135, R135 ;  /* 0x0000008700877308 */ /* 0x000fe20000000800 */
[--C-:B------:R-:W-:Y:S02]  /*c420*/  FFMA.FTZ R59, R59, c[0x0][0x23c], -R74.reuse ;  /* 0x00008f003b3b7a23 */ /* 0x100fe4000001084a */
[--C-:B------:R-:W-:Y:S02]  /*c430*/  FFMA.FTZ R119, R119, c[0x0][0x23c], -R74.reuse ;  /* 0x00008f0077777a23 */ /* 0x100fe4000001084a */
[----:B------:R-:W-:-:S02]  /*c440*/  FFMA.FTZ R61, R61, c[0x0][0x23c], -R74 ;  /* 0x00008f003d3d7a23 */ /* 0x000fc4000001084a */
[----:B------:R-:W-:Y:S01]  /*c450*/  FADD.FTZ R118, R117, R118 ;  /* 0x0000007675767221 */ /* 0x000fe20000010000 */
[----:B------:R-:W1:Y:S01]  /*c460*/  MUFU.EX2 R143, R143 ;  /* 0x0000008f008f7308 */ /* 0x000e620000000800 */
[----:B-----5:R-:W-:Y:S01]  /*c470*/  F2FP.BF16.PACK_AB R29, R121, R142 ;  /* 0x0000008e791d723e */ /* 0x020fe200000010ff */
[----:B------:R-:W-:Y:S02]  /*c480*/  FADD.FTZ R132, R125, R132 ;  /* 0x000000847d847221 */ /* 0x000fe40000010000 */
[----:B------:R-:W-:Y:S02]  /*c490*/  FADD.FTZ R116, R116, R118 ;  /* 0x0000007674747221 */ /* 0x000fe40000010000 */
[----:B------:R-:W-:Y:S02]  /*c4a0*/  FADD.FTZ R134, R134, R132 ;  /* 0x0000008486867221 */ /* 0x000fe40000010000 */
[----:B------:R-:W4:Y:S01]  /*c4b0*/  MUFU.EX2 R107, R107 ;  /* 0x0000006b006b7308 */ /* 0x000f220000000800 */
[----:B------:R-:W-:-:S02]  /*c4c0*/  FADD.FTZ R116, R115, R116 ;  /* 0x0000007473747221 */ /* 0x000fc40000010000 */
[----:B------:R-:W-:Y:S02]  /*c4d0*/  FADD.FTZ R134, R133, R134 ;  /* 0x0000008685867221 */ /* 0x000fe40000010000 */
[----:B------:R-:W-:Y:S02]  /*c4e0*/  FADD.FTZ R111, R111, R116 ;  /* 0x000000746f6f7221 */ /* 0x000fe40000010000 */
[----:B------:R-:W-:Y:S01]  /*c4f0*/  FADD.FTZ R142, R142, R134 ;  /* 0x000000868e8e7221 */ /* 0x000fe20000010000 */
[----:B-1----:R-:W-:Y:S01]  /*c500*/  F2FP.BF16.PACK_AB R31, R143, R135 ;  /* 0x000000878f1f723e */ /* 0x002fe200000010ff */
[----:B------:R-:W1:Y:S01]  /*c510*/  MUFU.EX2 R106, R106 ;  /* 0x0000006a006a7308 */ /* 0x000e620000000800 */
[----:B------:R-:W-:Y:S02]  /*c520*/  FADD.FTZ R111, R110, R111 ;  /* 0x0000006f6e6f7221 */ /* 0x000fe40000010000 */
[----:B------:R-:W-:Y:S02]  /*c530*/  FADD.FTZ R142, R121, R142 ;  /* 0x0000008e798e7221 */ /* 0x000fe40000010000 */
[----:B------:R-:W-:Y:S01]  /*c540*/  FADD.FTZ R111, R109, R111 ;  /* 0x0000006f6d6f7221 */ /* 0x000fe20000010000 */
[----:B------:R-:W-:Y:S01]  /*c550*/  HMMA.16816.F32.BF16 R16, R28, R12, R16 ;  /* 0x0000000c1c10723c */ /* 0x000fe20000041810 */
[----:B------:R-:W-:Y:S01]  /*c560*/  FADD.FTZ R135, R135, R142 ;  /* 0x0000008e87877221 */ /* 0x000fe20000010000 */
[----:B------:R-:W-:Y:S01]  /*c570*/  MUFU.EX2 R105, R105 ;  /* 0x0000006900697308 */ /* 0x000fe20000000800 */
[----:B------:R-:W-:-:S02]  /*c580*/  FFMA.FTZ R80, R200, c[0x0][0x23c], -R112 ;  /* 0x00008f00c8507a23 */ /* 0x000fc40000010870 */
[--C-:B------:R-:W-:Y:S02]  /*c590*/  FFMA.FTZ R37, R37, c[0x0][0x23c], -R74.reuse ;  /* 0x00008f0025257a23 */ /* 0x100fe4000001084a */
[--C-:B------:R-:W-:Y:S01]  /*c5a0*/  FFMA.FTZ R63, R63, c[0x0][0x23c], -R74.reuse ;  /* 0x00008f003f3f7a23 */ /* 0x100fe2000001084a */
[C---:B------:R-:W-:Y:S01]  /*c5b0*/  HMMA.16816.F32.BF16 R4, R28.reuse, R14, R4 ;  /* 0x0000000e1c04723c */ /* 0x040fe20000041804 */
[----:B------:R-:W5:Y:S01]  /*c5c0*/  LDSM.16.MT88.4 R12, [R150+0x6000] ;  /* 0x00600000960c783b */ /* 0x000f620000004200 */
[----:B------:R-:W1:Y:S01]  /*c5d0*/  MUFU.EX2 R104, R104 ;  /* 0x0000006800687308 */ /* 0x000e620000000800 */
[--C-:B------:R-:W-:Y:S02]  /*c5e0*/  FFMA.FTZ R38, R38, c[0x0][0x23c], -R74.reuse ;  /* 0x00008f0026267a23 */ /* 0x100fe4000001084a */
[----:B------:R-:W-:Y:S02]  /*c5f0*/  FFMA.FTZ R56, R56, c[0x0][0x23c], -R74 ;  /* 0x00008f0038387a23 */ /* 0x000fe4000001084a */
[----:B------:R-:W-:Y:S01]  /*c600*/  FADD.FTZ R108, R108, R111 ;  /* 0x0000006f6c6c7221 */ /* 0x000fe20000010000 */
[----:B--2---:R-:W-:Y:S01]  /*c610*/  HMMA.16816.F32.BF16 R136, R28, R8, R136 ;  /* 0x000000081c88723c */ /* 0x004fe20000041888 */
[----:B------:R-:W-:Y:S01]  /*c620*/  FADD.FTZ R135, R143, R135 ;  /* 0x000000878f877221 */ /* 0x000fe20000010000 */
[----:B------:R-:W2:Y:S01]  /*c630*/  MUFU.EX2 R145, R145 ;  /* 0x0000009100917308 */ /* 0x000ea20000000800 */
[----:B----4-:R-:W-:Y:S01]  /*c640*/  FADD.FTZ R108, R107, R108 ;  /* 0x0000006c6b6c7221 */ /* 0x010fe20000010000 */
[----:B------:R-:W-:Y:S01]  /*c650*/  LDSM.16.MT88.4 R140, [R151+0x8c00] ;  /* 0x008c0000978c783b */ /* 0x000fe20000004200 */
[----:B------:R-:W-:-:S02]  /*c660*/  FFMA.FTZ R46, R46, c[0x0][0x23c], -R74 ;  /* 0x00008f002e2e7a23 */ /* 0x000fc4000001084a */
[--C-:B------:R-:W-:Y:S01]  /*c670*/  FFMA.FTZ R78, R202, c[0x0][0x23c], -R112.reuse ;  /* 0x00008f00ca4e7a23 */ /* 0x100fe20000010870 */
[----:B------:R-:W-:Y:S01]  /*c680*/  HMMA.16816.F32.BF16 R24, R28, R10, R24 ;  /* 0x0000000a1c18723c */ /* 0x000fe20000041818 */
[----:B------:R-:W4:Y:S01]  /*c690*/  LDSM.16.MT88.4 R8, [R151+0x6400] ;  /* 0x006400009708783b */ /* 0x000f220000004200 */
[----:B------:R-:W3:Y:S01]  /*c6a0*/  MUFU.EX2 R3, R3 ;  /* 0x0000000300037308 */ /* 0x000ee20000000800 */
[----:B------:R-:W-:Y:S02]  /*c6b0*/  FFMA.FTZ R76, R203, c[0x0][0x23c], -R112 ;  /* 0x00008f00cb4c7a23 */ /* 0x000fe40000010870 */
[----:B------:R-:W-:Y:S02]  /*c6c0*/  FFMA.FTZ R44, R44, c[0x0][0x23c], -R74 ;  /* 0x00008f002c2c7a23 */ /* 0x000fe4000001084a */
[C---:B-1----:R-:W-:Y:S01]  /*c6d0*/  F2FP.BF16.PACK_AB R28, R106.reuse, R107 ;  /* 0x0000006b6a1c723e */ /* 0x042fe200000010ff */
[----:B------:R-:W-:Y:S01]  /*c6e0*/  FADD.FTZ R106, R106, R108 ;  /* 0x0000006c6a6a7221 */ /* 0x000fe20000010000 */
[----:B------:R-:W-:Y:S01]  /*c6f0*/  F2FP.BF16.PACK_AB R30, R104, R105 ;  /* 0x00000069681e723e */ /* 0x000fe200000010ff */
[----:B------:R-:W1:Y:S01]  /*c700*/  MUFU.EX2 R146, R146 ;  /* 0x0000009200927308 */ /* 0x000e620000000800 */
[----:B--2---:R-:W-:-:S02]  /*c710*/  FADD.FTZ R135, R145, R135 ;  /* 0x0000008791877221 */ /* 0x004fc40000010000 */
[----:B------:R-:W-:Y:S02]  /*c720*/  FADD.FTZ R106, R105, R106 ;  /* 0x0000006a696a7221 */ /* 0x000fe40000010000 */
[----:B------:R-:W-:Y:S02]  /*c730*/  FFMA.FTZ R123, R201, c[0x0][0x23c], -R112 ;  /* 0x00008f00c97b7a23 */ /* 0x000fe40000010870 */
[----:B------:R-:W-:Y:S01]  /*c740*/  FADD.FTZ R104, R104, R106 ;  /* 0x0000006a68687221 */ /* 0x000fe20000010000 */
[----:B------:R-:W2:Y:S01]  /*c750*/  MUFU.EX2 R147, R147 ;  /* 0x0000009300937308 */ /* 0x000ea20000000800 */
[C---:B---3--:R-:W-:Y:S01]  /*c760*/  F2FP.BF16.PACK_AB R29, R3.reuse, R145 ;  /* 0x00000091031d723e */ /* 0x048fe200000010ff */
[----:B------:R-:W-:Y:S02]  /*c770*/  FADD.FTZ R3, R3, R135 ;  /* 0x0000008703037221 */ /* 0x000fe40000010000 */
[----:B------:R-:W-:Y:S01]  /*c780*/  FFMA.FTZ R120, R179, c[0x0][0x23c], -R112 ;  /* 0x00008f00b3787a23 */ /* 0x000fe20000010870 */
[----:B------:R-:W-:Y:S01]  /*c790*/  LDSM.16.MT88.4 R132, [R150+0x8c00] ;  /* 0x008c00009684783b */ /* 0x000fe20000004200 */
[----:B------:R-:W-:-:S02]  /*c7a0*/  FFMA.FTZ R32, R32, c[0x0][0x23c], -R74 ;  /* 0x00008f0020207a23 */ /* 0x000fc4000001084a */
[----:B------:R-:W3:Y:S01]  /*c7b0*/  MUFU.EX2 R103, R103 ;  /* 0x0000006700677308 */ /* 0x000ee20000000800 */
[----:B-1----:R-:W-:Y:S02]  /*c7c0*/  FADD.FTZ R3, R146, R3 ;  /* 0x0000000392037221 */ /* 0x002fe40000010000 */
[----:B------:R-:W-:Y:S02]  /*c7d0*/  FFMA.FTZ R34, R34, c[0x0][0x23c], -R74 ;  /* 0x00008f0022227a23 */ /* 0x000fe4000001084a */
[--C-:B------:R-:W-:Y:S02]  /*c7e0*/  FFMA.FTZ R55, R194, c[0x0][0x23c], -R112.reuse ;  /* 0x00008f00c2377a23 */ /* 0x100fe40000010870 */
[----:B------:R-:W-:Y:S01]  /*c7f0*/  FFMA.FTZ R168, R173, c[0x0][0x23c], -R112 ;  /* 0x00008f00ada87a23 */ /* 0x000fe20000010870 */
[C---:B--2---:R-:W-:Y:S01]  /*c800*/  F2FP.BF16.PACK_AB R31, R147.reuse, R146 ;  /* 0x00000092931f723e */ /* 0x044fe200000010ff */
[----:B------:R-:W1:Y:S01]  /*c810*/  MUFU.EX2 R102, R102 ;  /* 0x0000006600667308 */ /* 0x000e620000000800 */
[----:B------:R-:W-:-:S02]  /*c820*/  FADD.FTZ R147, R147, R3 ;  /* 0x0000000393937221 */ /* 0x000fc40000010000 */
[--C-:B------:R-:W-:Y:S02]  /*c830*/  FFMA.FTZ R170, R175, c[0x0][0x23c], -R112.reuse ;  /* 0x00008f00afaa7a23 */ /* 0x100fe40000010870 */
[----:B------:R-:W-:Y:S01]  /*c840*/  FFMA.FTZ R165, R165, c[0x0][0x23c], -R112 ;  /* 0x00008f00a5a57a23 */ /* 0x000fe20000010870 */
[C---:B------:R-:W-:Y:S01]  /*c850*/  HMMA.16816.F32.BF16 R16, R28.reuse, R20, R16 ;  /* 0x000000141c10723c */ /* 0x040fe20000041810 */
[----:B---3--:R-:W-:Y:S01]  /*c860*/  FADD.FTZ R104, R103, R104 ;  /* 0x0000006867687221 */ /* 0x008fe20000010000 */
[----:B------:R-:W-:Y:S01]  /*c870*/  MUFU.EX2 R101, R101 ;  /* 0x0000006500657308 */ /* 0x000fe20000000800 */
[--C-:B------:R-:W-:Y:S02]  /*c880*/  FFMA.FTZ R36, R36, c[0x0][0x23c], -R74.reuse ;  /* 0x00008f0024247a23 */ /* 0x100fe4000001084a */
[----:B------:R-:W-:Y:S02]  /*c890*/  FFMA.FTZ R39, R39, c[0x0][0x23c], -R74 ;  /* 0x00008f0027277a23 */ /* 0x000fe4000001084a */
[----:B------:R-:W-:Y:S01]  /*c8a0*/  FFMA.FTZ R57, R169, c[0x0][0x23c], -R112 ;  /* 0x00008f00a9397a23 */ /* 0x000fe20000010870 */
[----:B------:R-:W-:Y:S01]  /*c8b0*/  HMMA.16816.F32.BF16 R4, R28, R22, R4 ;  /* 0x000000161c04723c */ /* 0x000fe20000041804 */
[----:B------:R-:W2:Y:S01]  /*c8c0*/  LDSM.16.MT88.4 R20, [R150+0x6400] ;  /* 0x006400009614783b */ /* 0x000ea20000004200 */
[----:B------:R-:W3:Y:S01]  /*c8d0*/  MUFU.EX2 R100, R100 ;  /* 0x0000006400647308 */ /* 0x000ee20000000800 */
[----:B-1----:R-:W-:-:S02]  /*c8e0*/  FADD.FTZ R104, R102, R104 ;  /* 0x0000006866687221 */ /* 0x002fc40000010000 */
[--C-:B------:R-:W-:Y:S02]  /*c8f0*/  FFMA.FTZ R50, R50, c[0x0][0x23c], -R112.reuse ;  /* 0x00008f0032327a23 */ /* 0x100fe40000010870 */
[--C-:B------:R-:W-:Y:S01]  /*c900*/  FFMA.FTZ R2, R69, c[0x0][0x23c], -R112.reuse ;  /* 0x00008f0045027a23 */ /* 0x100fe20000010870 */
[C---:B-----5:R-:W-:Y:S01]  /*c910*/  HMMA.16816.F32.BF16 R136, R28.reuse, R12, R136 ;  /* 0x0000000c1c88723c */ /* 0x060fe20000041888 */
[----:B------:R-:W-:Y:S01]  /*c920*/  FFMA.FTZ R3, R60, c[0x0][0x23c], -R112 ;  /* 0x00008f003c037a23 */ /* 0x000fe20000010870 */
[----:B------:R-:W1:Y:S01]  /*c930*/  MUFU.EX2 R157, R157 ;  /* 0x0000009d009d7308 */ /* 0x000e620000000800 */
[----:B------:R-:W-:Y:S02]  /*c940*/  FFMA.FTZ R67, R67, c[0x0][0x23c], -R74 ;  /* 0x00008f0043437a23 */ /* 0x000fe4000001084a */
[--C-:B------:R-:W-:Y:S02]  /*c950*/  FFMA.FTZ R40, R40, c[0x0][0x23c], -R112.reuse ;  /* 0x00008f0028287a23 */ /* 0x100fe40000010870 */
[----:B------:R-:W-:Y:S01]  /*c960*/  FFMA.FTZ R231, R68, c[0x0][0x23c], -R112 ;  /* 0x00008f0044e77a23 */ /* 0x000fe20000010870 */
[----:B------:R-:W-:Y:S01]  /*c970*/  HMMA.16816.F32.BF16 R24, R28, R14, R24 ;  /* 0x0000000e1c18723c */ /* 0x000fe20000041818 */
[----:B------:R-:W5:Y:S01]  /*c980*/  LDSM.16.MT88.4 R12, [R151+0x6800] ;  /* 0x00680000970c783b */ /* 0x000f620000004200 */
[----:B------:R-:W4:Y:S01]  /*c990*/  MUFU.EX2 R51, R51 ;  /* 0x0000003300337308 */ /* 0x000f220000000800 */
[----:B------:R-:W-:-:S04]  /*c9a0*/  FFMA.FTZ R230, R42, c[0x0][0x23c], -R74 ;  /* 0x00008f002ae67a23 */ /* 0x000fc8000001084a */
[----:B------:R-:W-:Y:S02]  /*c9b0*/  F2FP.BF16.PACK_AB R28, R102, R103 ;  /* 0x00000067661c723e */ /* 0x000fe400000010ff */
[----:B---3--:R-:W-:Y:S01]  /*c9c0*/  F2FP.BF16.PACK_AB R30, R100, R101 ;  /* 0x00000065641e723e */ /* 0x008fe200000010ff */
[----:B------:R-:W-:Y:S01]  /*c9d0*/  MUFU.EX2 R166, R166 ;  /* 0x000000a600a67308 */ /* 0x000fe20000000800 */
[----:B-1----:R-:W-:Y:S02]  /*c9e0*/  FADD.FTZ R147, R157, R147 ;  /* 0x000000939d937221 */ /* 0x002fe40000010000 */
[----:B------:R-:W-:-:S04]  /*c9f0*/  FADD.FTZ R101, R101, R104 ;  /* 0x0000006865657221 */ /* 0x000fc80000010000 */
[----:B------:R-:W-:Y:S01]  /*ca00*/  FADD.FTZ R101, R100, R101 ;  /* 0x0000006564657221 */ /* 0x000fe20000010000 */
[----:B------:R-:W1:Y:S01]  /*ca10*/  MUFU.EX2 R47, R47 ;  /* 0x0000002f002f7308 */ /* 0x000e620000000800 */
[C---:B----4-:R-:W-:Y:S01]  /*ca20*/  F2FP.BF16.PACK_AB R29, R51.reuse, R157 ;  /* 0x0000009d331d723e */ /* 0x050fe200000010ff */
[----:B------:R-:W-:-:S06]  /*ca30*/  FADD.FTZ R51, R51, R147 ;  /* 0x0000009333337221 */ /* 0x000fcc0000010000 */
[----:B------:R-:W-:Y:S01]  /*ca40*/  MUFU.EX2 R99, R99 ;  /* 0x0000006300637308 */ /* 0x000fe20000000800 */
[----:B-1----:R-:W-:-:S07]  /*ca50*/  F2FP.BF16.PACK_AB R31, R47, R166 ;  /* 0x000000a62f1f723e */ /* 0x002fce00000010ff */
[----:B------:R-:W1:Y:S01]  /*ca60*/  MUFU.EX2 R98, R98 ;  /* 0x0000006200627308 */ /* 0x000e620000000800 */
[----:B------:R-:W-:Y:S02]  /*ca70*/  FADD.FTZ R166, R166, R51 ;  /* 0x00000033a6a67221 */ /* 0x000fe40000010000 */
[----:B------:R-:W-:Y:S02]  /*ca80*/  FFMA.FTZ R51, R65, c[0x0][0x23c], -R74 ;  /* 0x00008f0041337a23 */ /* 0x000fe4000001084a */
[----:B------:R-:W-:Y:S01]  /*ca90*/  FADD.FTZ R166, R47, R166 ;  /* 0x000000a62fa67221 */ /* 0x000fe20000010000 */
[C---:B------:R-:W-:Y:S01]  /*caa0*/  HMMA.16816.F32.BF16 R16, R28.reuse, R8, R16 ;  /* 0x000000081c10723c */ /* 0x040fe20000041810 */
[----:B------:R-:W-:Y:S01]  /*cab0*/  FFMA.FTZ R47, R70, c[0x0][0x23c], -R74 ;  /* 0x00008f00462f7a23 */ /* 0x000fe2000001084a */
[----:B------:R-:W-:Y:S06]  /*cac0*/  MUFU.EX2 R97, R97 ;  /* 0x0000006100617308 */ /* 0x000fec0000000800 */
[C---:B------:R-:W-:Y:S01]  /*cad0*/  HMMA.16816.F32.BF16 R4, R28.reuse, R10, R4 ;  /* 0x0000000a1c04723c */ /* 0x040fe20000041804 */
[----:B------:R-:W3:Y:S01]  /*cae0*/  LDSM.16.MT88.4 R8, [R150+0x6800] ;  /* 0x006800009608783b */ /* 0x000ee20000004200 */
[----:B------:R-:W4:Y:S06]  /*caf0*/  MUFU.EX2 R96, R96 ;  /* 0x0000006000607308 */ /* 0x000f2c0000000800 */
[C---:B--2---:R-:W-:Y:S02]  /*cb00*/  HMMA.16816.F32.BF16 R136, R28.reuse, R20, R136 ;  /* 0x000000141c88723c */ /* 0x044fe40000041888 */
[----:B------:R-:W-:Y:S06]  /*cb10*/  MUFU.EX2 R167, R167 ;  /* 0x000000a700a77308 */ /* 0x000fec0000000800 */
[----:B------:R-:W-:Y:S01]  /*cb20*/  HMMA.16816.F32.BF16 R24, R28, R22, R24 ;  /* 0x000000161c18723c */ /* 0x000fe20000041818 */
[----:B------:R-:W2:Y:S01]  /*cb30*/  LDSM.16.MT88.4 R20, [R151+0x6c00] ;  /* 0x006c00009714783b */ /* 0x000ea20000004200 */
[----:B------:R-:W5:Y:S05]  /*cb40*/  MUFU.EX2 R45, R45 ;  /* 0x0000002d002d7308 */ /* 0x000f6a0000000800 */
[----:B-1----:R-:W-:Y:S01]  /*cb50*/  F2FP.BF16.PACK_AB R28, R98, R99 ;  /* 0x00000063621c723e */ /* 0x002fe200000010ff */
[----:B------:R-:W-:Y:S01]  /*cb60*/  FADD.FTZ R99, R99, R101 ;  /* 0x0000006563637221 */ /* 0x000fe20000010000 */
[----:B----4-:R-:W-:Y:S01]  /*cb70*/  F2FP.BF16.PACK_AB R30, R96, R97 ;  /* 0x00000061601e723e */ /* 0x010fe200000010ff */
[----:B------:R-:W-:Y:S02]  /*cb80*/  MUFU.EX2 R164, R164 ;  /* 0x000000a400a47308 */ /* 0x000fe40000000800 */
[----:B------:R-:W-:-:S04]  /*cb90*/  FADD.FTZ R99, R98, R99 ;  /* 0x0000006362637221 */ /* 0x000fc80000010000 */
[----:B------:R-:W-:Y:S02]  /*cba0*/  FADD.FTZ R99, R97, R99 ;  /* 0x0000006361637221 */ /* 0x000fe40000010000 */
[----:B------:R-:W1:Y:S01]  /*cbb0*/  MUFU.EX2 R49, R49 ;  /* 0x0000003100317308 */ /* 0x000e620000000800 */
[----:B-----5:R-:W-:Y:S01]  /*cbc0*/  F2FP.BF16.PACK_AB R29, R45, R167 ;  /* 0x000000a72d1d723e */ /* 0x020fe200000010ff */
[----:B------:R-:W-:Y:S02]  /*cbd0*/  FADD.FTZ R167, R167, R166 ;  /* 0x000000a6a7a77221 */ /* 0x000fe40000010000 */
[----:B------:R-:W-:Y:S02]  /*cbe0*/  FADD.FTZ R96, R96, R99 ;  /* 0x0000006360607221 */ /* 0x000fe40000010000 */
[----:B------:R-:W-:Y:S02]  /*cbf0*/  FADD.FTZ R167, R45, R167 ;  /* 0x000000a72da77221 */ /* 0x000fe40000010000 */
[----:B------:R-:W4:Y:S01]  /*cc00*/  MUFU.EX2 R95, R95 ;  /* 0x0000005f005f7308 */ /* 0x000f220000000800 */
[----:B------:R-:W-:Y:S01]  /*cc10*/  FFMA.FTZ R45, R66, c[0x0][0x23c], -R74 ;  /* 0x00008f00422d7a23 */ /* 0x000fe2000001084a */
[----:B-1----:R-:W-:-:S06]  /*cc20*/  F2FP.BF16.PACK_AB R31, R49, R164 ;  /* 0x000000a4311f723e */ /* 0x002fcc00000010ff */
[----:B------:R-:W1:Y:S01]  /*cc30*/  MUFU.EX2 R94, R94 ;  /* 0x0000005e005e7308 */ /* 0x000e620000000800 */
[----:B------:R-:W-:-:S04]  /*cc40*/  FADD.FTZ R164, R164, R167 ;  /* 0x000000a7a4a47221 */ /* 0x000fc80000010000 */
[----:B------:R-:W-:Y:S01]  /*cc50*/  FADD.FTZ R164, R49, R164 ;  /* 0x000000a431a47221 */ /* 0x000fe20000010000 */
[----:B------:R-:W-:Y:S01]  /*cc60*/  HMMA.16816.F32.BF16 R16, R28, R12, R16 ;  /* 0x0000000c1c10723c */ /* 0x000fe20000041810 */
[----:B----4-:R-:W-:Y:S01]  /*cc70*/  FADD.FTZ R96, R95, R96 ;  /* 0x000000605f607221 */ /* 0x010fe20000010000 */
[----:B------:R-:W-:Y:S01]  /*cc80*/  MUFU.EX2 R93, R93 ;  /* 0x0000005d005d7308 */ /* 0x000fe20000000800 */
[----:B------:R-:W-:-:S05]  /*cc90*/  FFMA.FTZ R49, R64, c[0x0][0x23c], -R74 ;  /* 0x00008f0040317a23 */ /* 0x000fca000001084a */
[C---:B------:R-:W-:Y:S01]  /*cca0*/  HMMA.16816.F32.BF16 R4, R28.reuse, R14, R4 ;  /* 0x0000000e1c04723c */ /* 0x040fe20000041804 */
[----:B------:R-:W4:Y:S01]  /*ccb0*/  LDSM.16.MT88.4 R12, [R150+0x6c00] ;  /* 0x006c0000960c783b */ /* 0x000f220000004200 */
[----:B------:R-:W5:Y:S06]  /*ccc0*/  MUFU.EX2 R92, R92 ;  /* 0x0000005c005c7308 */ /* 0x000f6c0000000800 */
[C---:B---3--:R-:W-:Y:S02]  /*ccd0*/  HMMA.16816.F32.BF16 R136, R28.reuse, R8, R136 ;  /* 0x000000081c88723c */ /* 0x048fe40000041888 */
[----:B------:R-:W-:Y:S06]  /*cce0*/  MUFU.EX2 R163, R163 ;  /* 0x000000a300a37308 */ /* 0x000fec0000000800 */
[----:B------:R-:W-:Y:S01]  /*ccf0*/  HMMA.16816.F32.BF16 R24, R28, R10, R24 ;  /* 0x0000000a1c18723c */ /* 0x000fe20000041818 */
[----:B------:R-:W3:Y:S01]  /*cd00*/  LDSM.16.MT88.4 R8, [R151+0x7000] ;  /* 0x007000009708783b */ /* 0x000ee20000004200 */
[----:B------:R-:W2:Y:S05]  /*cd10*/  MUFU.EX2 R35, R35 ;  /* 0x0000002300237308 */ /* 0x000eaa0000000800 */
[C---:B-1----:R-:W-:Y:S01]  /*cd20*/  F2FP.BF16.PACK_AB R28, R94.reuse, R95 ;  /* 0x0000005f5e1c723e */ /* 0x042fe200000010ff */
[----:B------:R-:W-:Y:S01]  /*cd30*/  FADD.FTZ R94, R94, R96 ;  /* 0x000000605e5e7221 */ /* 0x000fe20000010000 */
[----:B-----5:R-:W-:Y:S01]  /*cd40*/  F2FP.BF16.PACK_AB R30, R92, R93 ;  /* 0x0000005d5c1e723e */ /* 0x020fe200000010ff */
[----:B------:R-:W1:Y:S02]  /*cd50*/  MUFU.EX2 R156, R156 ;  /* 0x0000009c009c7308 */ /* 0x000e640000000800 */
[----:B------:R-:W-:-:S04]  /*cd60*/  FADD.FTZ R94, R93, R94 ;  /* 0x0000005e5d5e7221 */ /* 0x000fc80000010000 */
[----:B------:R-:W-:Y:S02]  /*cd70*/  FADD.FTZ R92, R92, R94 ;  /* 0x0000005e5c5c7221 */ /* 0x000fe40000010000 */
[----:B------:R-:W5:Y:S01]  /*cd80*/  MUFU.EX2 R33, R33 ;  /* 0x0000002100217308 */ /* 0x000f620000000800 */
[----:B--2---:R-:W-:Y:S01]  /*cd90*/  F2FP.BF16.PACK_AB R29, R35, R163 ;  /* 0x000000a3231d723e */ /* 0x004fe200000010ff */
[----:B------:R-:W-:-:S04]  /*cda0*/  FADD.FTZ R163, R163, R164 ;  /* 0x000000a4a3a37221 */ /* 0x000fc80000010000 */
[----:B------:R-:W-:Y:S02]  /*cdb0*/  FADD.FTZ R163, R35, R163 ;  /* 0x000000a323a37221 */ /* 0x000fe40000010000 */
[----:B------:R-:W2:Y:S01]  /*cdc0*/  MUFU.EX2 R91, R91 ;  /* 0x0000005b005b7308 */ /* 0x000ea20000000800 */
[----:B------:R-:W-:Y:S02]  /*cdd0*/  FFMA.FTZ R35, R41, c[0x0][0x23c], -R112 ;  /* 0x00008f0029237a23 */ /* 0x000fe40000010870 */
[----:B-1----:R-:W-:Y:S02]  /*cde0*/  FADD.FTZ R163, R156, R163 ;  /* 0x000000a39ca37221 */ /* 0x002fe40000010000 */
[----:B------:R-:W-:Y:S01]  /*cdf0*/  FFMA.FTZ R41, R54, c[0x0][0x23c], -R74 ;  /* 0x00008f0036297a23 */ /* 0x000fe2000001084a */
[C---:B-----5:R-:W-:Y:S02]  /*ce00*/  F2FP.BF16.PACK_AB R31, R33.reuse, R156 ;  /* 0x0000009c211f723e */ /* 0x060fe400000010ff */
[----:B------:R-:W1:Y:S01]  /*ce10*/  MUFU.EX2 R90, R90 ;  /* 0x0000005a005a7308 */ /* 0x000e620000000800 */
[----:B------:R-:W-:-:S04]  /*ce20*/  FADD.FTZ R33, R33, R163 ;  /* 0x000000a321217221 */ /* 0x000fc80000010000 */
[C---:B------:R-:W-:Y:S01]  /*ce30*/  HMMA.16816.F32.BF16 R16, R28.reuse, R20, R16 ;  /* 0x000000141c10723c */ /* 0x040fe20000041810 */
[----:B--2---:R-:W-:Y:S02]  /*ce40*/  FADD.FTZ R92, R91, R92 ;  /* 0x0000005c5b5c7221 */ /* 0x004fe40000010000 */
[----:B------:R-:W-:Y:S05]  /*ce50*/  MUFU.EX2 R89, R89 ;  /* 0x0000005900597308 */ /* 0x000fea0000000800 */
[----:B------:R-:W-:Y:S01]  /*ce60*/  HMMA.16816.F32.BF16 R4, R28, R22, R4 ;  /* 0x000000161c04723c */ /* 0x000fe20000041804 */
[----:B------:R-:W2:Y:S02]  /*ce70*/  LDSM.16.MT88.4 R20, [R150+0x7000] ;  /* 0x007000009614783b */ /* 0x000ea40000004200 */
[----:B------:R-:W5:Y:S01]  /*ce80*/  MUFU.EX2 R88, R88 ;  /* 0x0000005800587308 */ /* 0x000f620000000800 */
[----:B-1----:R-:W-:-:S04]  /*ce90*/  FADD.FTZ R92, R90, R92 ;  /* 0x0000005c5a5c7221 */ /* 0x002fc80000010000 */
[C---:B----4-:R-:W-:Y:S03]  /*cea0*/  HMMA.16816.F32.BF16 R136, R28.reuse, R12, R136 ;  /* 0x0000000c1c88723c */ /* 0x050fe60000041888 */
[----:B------:R-:W-:Y:S05]  /*ceb0*/  MUFU.EX2 R128, R128 ;  /* 0x0000008000807308 */ /* 0x000fea0000000800 */
[----:B------:R-:W-:Y:S01]  /*cec0*/  HMMA.16816.F32.BF16 R24, R28, R14, R24 ;  /* 0x0000000e1c18723c */ /* 0x000fe20000041818 */
[----:B------:R-:W1:Y:S02]  /*ced0*/  LDSM.16.MT88.4 R12, [R151+0x7400] ;  /* 0x00740000970c783b */ /* 0x000e640000004200 */
[----:B------:R-:W4:Y:S04]  /*cee0*/  MUFU.EX2 R53, R53 ;  /* 0x0000003500357308 */ /* 0x000f280000000800 */
[----:B------:R-:W-:-:S02]  /*cef0*/  F2FP.BF16.PACK_AB R28, R90, R91 ;  /* 0x0000005b5a1c723e */ /* 0x000fc400000010ff */
[----:B-----5:R-:W-:Y:S02]  /*cf00*/  F2FP.BF16.PACK_AB R30, R88, R89 ;  /* 0x00000059581e723e */ /* 0x020fe400000010ff */
[----:B------:R-:W-:Y:S01]  /*cf10*/  MUFU.EX2 R127, R127 ;  /* 0x0000007f007f7308 */ /* 0x000fe20000000800 */
[----:B------:R-:W-:-:S04]  /*cf20*/  FADD.FTZ R89, R89, R92 ;  /* 0x0000005c59597221 */ /* 0x000fc80000010000 */
[----:B------:R-:W-:-:S03]  /*cf30*/  FADD.FTZ R89, R88, R89 ;  /* 0x0000005958597221 */ /* 0x000fc60000010000 */
[----:B------:R-:W5:Y:S01]  /*cf40*/  MUFU.EX2 R171, R171 ;  /* 0x000000ab00ab7308 */ /* 0x000f620000000800 */
[----:B----4-:R-:W-:Y:S01]  /*cf50*/  F2FP.BF16.PACK_AB R29, R53, R128 ;  /* 0x00000080351d723e */ /* 0x010fe200000010ff */
[----:B------:R-:W-:-:S04]  /*cf60*/  FADD.FTZ R128, R128, R33 ;  /* 0x0000002180807221 */ /* 0x000fc80000010000 */
[----:B------:R-:W-:Y:S02]  /*cf70*/  FADD.FTZ R128, R53, R128 ;  /* 0x0000008035807221 */ /* 0x000fe40000010000 */
[----:B------:R-:W4:Y:S01]  /*cf80*/  MUFU.EX2 R87, R87 ;  /* 0x0000005700577308 */ /* 0x000f220000000800 */
[----:B-----5:R-:W-:-:S07]  /*cf90*/  F2FP.BF16.PACK_AB R31, R171, R127 ;  /* 0x0000007fab1f723e */ /* 0x020fce00000010ff */
[----:B------:R-:W-:Y:S01]  /*cfa0*/  MUFU.EX2 R85, R85 ;  /* 0x0000005500557308 */ /* 0x000fe20000000800 */
[----:B------:R-:W-:-:S04]  /*cfb0*/  FADD.FTZ R127, R127, R128 ;  /* 0x000000807f7f7221 */ /* 0x000fc80000010000 */
[----:B------:R-:W-:Y:S01]  /*cfc0*/  FADD.FTZ R127, R171, R127 ;  /* 0x0000007fab7f7221 */ /* 0x000fe20000010000 */
[C---:B---3--:R-:W-:Y:S01]  /*cfd0*/  HMMA.16816.F32.BF16 R16, R28.reuse, R8, R16 ;  /* 0x000000081c10723c */ /* 0x048fe20000041810 */
[----:B----4-:R-:W-:Y:S01]  /*cfe0*/  FADD.FTZ R89, R87, R89 ;  /* 0x0000005957597221 */ /* 0x010fe20000010000 */
[----:B------:R-:W3:Y:S06]  /*cff0*/  MUFU.EX2 R84, R84 ;  /* 0x0000005400547308 */ /* 0x000eec0000000800 */
[C---:B------:R-:W-:Y:S01]  /*d000*/  HMMA.16816.F32.BF16 R4, R28.reuse, R10, R4 ;  /* 0x0000000a1c04723c */ /* 0x040fe20000041804 */
[----:B------:R-:W4:Y:S01]  /*d010*/  LDSM.16.MT88.4 R8, [R150+0x7400] ;  /* 0x007400009608783b */ /* 0x000f220000004200 */
[----:B------:R-:W-:Y:S06]  /*d020*/  MUFU.EX2 R124, R124 ;  /* 0x0000007c007c7308 */ /* 0x000fec0000000800 */
[C---:B--2---:R-:W-:Y:S02]  /*d030*/  HMMA.16816.F32.BF16 R136, R28.reuse, R20, R136 ;  /* 0x000000141c88723c */ /* 0x044fe40000041888 */
[----:B------:R-:W2:Y:S06]  /*d040*/  MUFU.EX2 R59, R59 ;  /* 0x0000003b003b7308 */ /* 0x000eac0000000800 */
[----:B------:R-:W-:Y:S01]  /*d050*/  HMMA.16816.F32.BF16 R24, R28, R22, R24 ;  /* 0x000000161c18723c */ /* 0x000fe20000041818 */
[----:B------:R-:W5:Y:S01]  /*d060*/  LDSM.16.MT88.4 R20, [R151+0x7800] ;  /* 0x007800009714783b */ /* 0x000f620000004200 */
[----:B------:R-:W-:Y:S05]  /*d070*/  MUFU.EX2 R119, R119 ;  /* 0x0000007700777308 */ /* 0x000fea0000000800 */
[C---:B------:R-:W-:Y:S01]  /*d080*/  F2FP.BF16.PACK_AB R28, R86.reuse, R87 ;  /* 0x00000057561c723e */ /* 0x040fe200000010ff */
[----:B------:R-:W-:Y:S01]  /*d090*/  FADD.FTZ R86, R86, R89 ;  /* 0x0000005956567221 */ /* 0x000fe20000010000 */
[----:B---3--:R-:W-:Y:S01]  /*d0a0*/  F2FP.BF16.PACK_AB R30, R84, R85 ;  /* 0x00000055541e723e */ /* 0x008fe200000010ff */
[----:B------:R-:W3:Y:S01]  /*d0b0*/  MUFU.EX2 R61, R61 ;  /* 0x0000003d003d7308 */ /* 0x000ee20000000800 */
[----:B--2---:R-:W-:Y:S01]  /*d0c0*/  F2FP.BF16.PACK_AB R29, R59, R124 ;  /* 0x0000007c3b1d723e */ /* 0x004fe200000010ff */
[----:B------:R-:W-:-:S02]  /*d0d0*/  FADD.FTZ R124, R124, R127 ;  /* 0x0000007f7c7c7221 */ /* 0x000fc40000010000 */
[----:B------:R-:W-:Y:S02]  /*d0e0*/  FADD.FTZ R86, R85, R86 ;  /* 0x0000005655567221 */ /* 0x000fe40000010000 */
[----:B------:R-:W-:Y:S02]  /*d0f0*/  FADD.FTZ R124, R59, R124 ;  /* 0x0000007c3b7c7221 */ /* 0x000fe40000010000 */
[----:B------:R-:W2:Y:S01]  /*d100*/  MUFU.EX2 R83, R83 ;  /* 0x0000005300537308 */ /* 0x000ea20000000800 */
[----:B------:R-:W-:Y:S01]  /*d110*/  FADD.FTZ R84, R84, R86 ;  /* 0x0000005654547221 */ /* 0x000fe20000010000 */
[----:B---3--:R-:W-:-:S06]  /*d120*/  F2FP.BF16.PACK_AB R31, R61, R119 ;  /* 0x000000773d1f723e */ /* 0x008fcc00000010ff */
[----:B------:R-:W3:Y:S01]  /*d130*/  MUFU.EX2 R82, R82 ;  /* 0x0000005200527308 */ /* 0x000ee20000000800 */
[----:B------:R-:W-:-:S04]  /*d140*/  FADD.FTZ R119, R119, R124 ;  /* 0x0000007c77777221 */ /* 0x000fc80000010000 */
[----:B------:R-:W-:Y:S01]  /*d150*/  FADD.FTZ R119, R61, R119 ;  /* 0x000000773d777221 */ /* 0x000fe20000010000 */
[C---:B-1----:R-:W-:Y:S01]  /*d160*/  HMMA.16816.F32.BF16 R16, R28.reuse, R12, R16 ;  /* 0x0000000c1c10723c */ /* 0x042fe20000041810 */
[----:B--2---:R-:W-:Y:S01]  /*d170*/  FADD.FTZ R84, R83, R84 ;  /* 0x0000005453547221 */ /* 0x004fe20000010000 */
[----:B------:R-:W-:Y:S06]  /*d180*/  MUFU.EX2 R81, R81 ;  /* 0x0000005100517308 */ /* 0x000fec0000000800 */
[C---:B------:R-:W-:Y:S01]  /*d190*/  HMMA.16816.F32.BF16 R4, R28.reuse, R14, R4 ;  /* 0x0000000e1c04723c */ /* 0x040fe20000041804 */
[----:B------:R-:W1:Y:S01]  /*d1a0*/  LDSM.16.MT88.4 R12, [R150+0x7800] ;  /* 0x00780000960c783b */ /* 0x000e620000004200 */
[----:B------:R-:W2:Y:S06]  /*d1b0*/  MUFU.EX2 R80, R80 ;  /* 0x0000005000507308 */ /* 0x000eac0000000800 */
[C---:B----4-:R-:W-:Y:S02]  /*d1c0*/  HMMA.16816.F32.BF16 R136, R28.reuse, R8, R136 ;  /* 0x000000081c88723c */ /* 0x050fe40000041888 */
[----:B------:R-:W-:Y:S05]  /*d1d0*/  MUFU.EX2 R37, R37 ;  /* 0x0000002500257308 */ /* 0x000fea0000000800 */
[C---:B---3--:R-:W-:Y:S01]  /*d1e0*/  F2FP.BF16.PACK_AB R8, R82.reuse, R83 ;  /* 0x000000535208723e */ /* 0x048fe200000010ff */
[----:B------:R-:W-:Y:S01]  /*d1f0*/  HMMA.16816.F32.BF16 R24, R28, R10, R24 ;  /* 0x0000000a1c18723c */ /* 0x000fe20000041818 */
[----:B------:R-:W3:Y:S01]  /*d200*/  LDSM.16.MT88.4 R28, [R151+0x7c00] ;  /* 0x007c0000971c783b */ /* 0x000ee20000004200 */
[----:B------:R-:W4:Y:S01]  /*d210*/  MUFU.EX2 R63, R63 ;  /* 0x0000003f003f7308 */ /* 0x000f220000000800 */
[----:B------:R-:W-:-:S04]  /*d220*/  FADD.FTZ R82, R82, R84 ;  /* 0x0000005452527221 */ /* 0x000fc80000010000 */
[C---:B--2---:R-:W-:Y:S01]  /*d230*/  F2FP.BF16.PACK_AB R10, R80.reuse, R81 ;  /* 0x00000051500a723e */ /* 0x044fe200000010ff */
[----:B------:R-:W-:Y:S02]  /*d240*/  FADD.FTZ R82, R81, R82 ;  /* 0x0000005251527221 */ /* 0x000fe40000010000 */
[----:B------:R-:W2:Y:S02]  /*d250*/  MUFU.EX2 R38, R38 ;  /* 0x0000002600267308 */ /* 0x000ea40000000800 */
[----:B------:R-:W-:-:S06]  /*d260*/  FADD.FTZ R82, R80, R82 ;  /* 0x0000005250527221 */ /* 0x000fcc0000010000 */
[----:B------:R-:W1:Y:S01]  /*d270*/  MUFU.EX2 R56, R56 ;  /* 0x0000003800387308 */ /* 0x000e620000000800 */
[----:B----4-:R-:W-:Y:S01]  /*d280*/  F2FP.BF16.PACK_AB R9, R63, R37 ;  /* 0x000000253f09723e */ /* 0x010fe200000010ff */
[----:B------:R-:W-:-:S04]  /*d290*/  FADD.FTZ R37, R37, R119 ;  /* 0x0000007725257221 */ /* 0x000fc80000010000 */
[----:B------:R-:W-:Y:S02]  /*d2a0*/  FADD.FTZ R37, R63, R37 ;  /* 0x000000253f257221 */ /* 0x000fe40000010000 */
[----:B------:R4:W3:Y:S02]  /*d2b0*/  MUFU.EX2 R129, R46 ;  /* 0x0000002e00817308 */ /* 0x0008e40000000800 */
[----:B--2---:R-:W-:Y:S01]  /*d2c0*/  FADD.FTZ R37, R38, R37 ;  /* 0x0000002526257221 */ /* 0x004fe20000010000 */
[----:B-1----:R-:W-:-:S05]  /*d2d0*/  F2FP.BF16.PACK_AB R11, R56, R38 ;  /* 0x00000026380b723e */ /* 0x002fca00000010ff */
[----:B------:R-:W-:Y:S01]  /*d2e0*/  MUFU.EX2 R79, R79 ;  /* 0x0000004f004f7308 */ /* 0x000fe20000000800 */
[----:B------:R-:W-:Y:S01]  /*d2f0*/  FADD.FTZ R56, R56, R37 ;  /* 0x0000002538387221 */ /* 0x000fe20000010000 */
[----:B-----5:R-:W-:Y:S01]  /*d300*/  HMMA.16816.F32.BF16 R16, R8, R20, R16 ;  /* 0x000000140810723c */ /* 0x020fe20000041810 */
[----:B----4-:R-:W-:-:S05]  /*d310*/  FFMA.FTZ R46, R48, c[0x0][0x23c], -R74 ;  /* 0x00008f00302e7a23 */ /* 0x010fca000001084a */
[----:B------:R-:W1:Y:S01]  /*d320*/  MUFU.EX2 R78, R78 ;  /* 0x0000004e004e7308 */ /* 0x000e620000000800 */
[--C-:B------:R-:W-:Y:S02]  /*d330*/  FFMA.FTZ R48, R52, c[0x0][0x23c], -R74.reuse ;  /* 0x00008f0034307a23 */ /* 0x100fe4000001084a */
[--C-:B------:R-:W-:Y:S02]  /*d340*/  FFMA.FTZ R52, R58, c[0x0][0x23c], -R74.reuse ;  /* 0x00008f003a347a23 */ /* 0x100fe4000001084a */
[----:B------:R-:W-:Y:S01]  /*d350*/  FFMA.FTZ R58, R62, c[0x0][0x23c], -R74 ;  /* 0x00008f003e3a7a23 */ /* 0x000fe2000001084a */
[----:B------:R-:W-:Y:S01]  /*d360*/  HMMA.16816.F32.BF16 R4, R8, R22, R4 ;  /* 0x000000160804723c */ /* 0x000fe20000041804 */
[----:B------:R-:W2:Y:S01]  /*d370*/  LDSM.16.MT88.4 R20, [R150+0x7c00] ;  /* 0x007c00009614783b */ /* 0x000ea20000004200 */
[----:B------:R-:W-:Y:S01]  /*d380*/  MUFU.EX2 R77, R77 ;  /* 0x0000004d004d7308 */ /* 0x000fe20000000800 */
[----:B---3--:R-:W-:-:S05]  /*d390*/  FADD.FTZ R56, R129, R56 ;  /* 0x0000003881387221 */ /* 0x008fca0000010000 */
[C---:B------:R-:W-:Y:S02]  /*d3a0*/  HMMA.16816.F32.BF16 R136, R8.reuse, R12, R136 ;  /* 0x0000000c0888723c */ /* 0x040fe40000041888 */
[----:B------:R-:W3:Y:S06]  /*d3b0*/  MUFU.EX2 R76, R76 ;  /* 0x0000004c004c7308 */ /* 0x000eec0000000800 */
[----:B------:R-:W-:Y:S01]  /*d3c0*/  HMMA.16816.F32.BF16 R24, R8, R14, R24 ;  /* 0x0000000e0818723c */ /* 0x000fe20000041818 */
[----:B------:R-:W4:Y:S01]  /*d3d0*/  LDSM.16.MT88.4 R12, [R151+0x8000] ;  /* 0x00800000970c783b */ /* 0x000f220000004200 */
[----:B------:R-:W5:Y:S05]  /*d3e0*/  MUFU.EX2 R46, R46 ;  /* 0x0000002e002e7308 */ /* 0x000f6a0000000800 */
[----:B-1----:R-:W-:Y:S01]  /*d3f0*/  F2FP.BF16.PACK_AB R8, R78, R79 ;  /* 0x0000004f4e08723e */ /* 0x002fe200000010ff */
[----:B------:R-:W-:-:S02]  /*d400*/  FADD.FTZ R79, R79, R82 ;  /* 0x000000524f4f7221 */ /* 0x000fc40000010000 */
[----:B------:R-:W-:Y:S01]  /*d410*/  MUFU.EX2 R48, R48 ;  /* 0x0000003000307308 */ /* 0x000fe20000000800 */
[----:B---3--:R-:W-:Y:S01]  /*d420*/  F2FP.BF16.PACK_AB R10, R76, R77 ;  /* 0x0000004d4c0a723e */ /* 0x008fe200000010ff */
[----:B------:R-:W-:-:S04]  /*d430*/  FADD.FTZ R79, R78, R79 ;  /* 0x0000004f4e4f7221 */ /* 0x000fc80000010000 */
[----:B------:R-:W-:Y:S02]  /*d440*/  FADD.FTZ R79, R77, R79 ;  /* 0x0000004f4d4f7221 */ /* 0x000fe40000010000 */
[----:B------:R-:W1:Y:S01]  /*d450*/  MUFU.EX2 R44, R44 ;  /* 0x0000002c002c7308 */ /* 0x000e620000000800 */
[C---:B-----5:R-:W-:Y:S01]  /*d460*/  F2FP.BF16.PACK_AB R9, R46.reuse, R129 ;  /* 0x000000812e09723e */ /* 0x060fe200000010ff */
[----:B------:R-:W-:Y:S02]  /*d470*/  FADD.FTZ R56, R46, R56 ;  /* 0x000000382e387221 */ /* 0x000fe40000010000 */
[----:B------:R-:W-:-:S04]  /*d480*/  FADD.FTZ R76, R76, R79 ;  /* 0x0000004f4c4c7221 */ /* 0x000fc80000010000 */
[----:B------:R-:W3:Y:S01]  /*d490*/  MUFU.EX2 R75, R75 ;  /* 0x0000004b004b7308 */ /* 0x000ee20000000800 */
[----:B-1----:R-:W-:-:S07]  /*d4a0*/  F2FP.BF16.PACK_AB R11, R44, R48 ;  /* 0x000000302c0b723e */ /* 0x002fce00000010ff */
[----:B------:R-:W1:Y:S01]  /*d4b0*/  MUFU.EX2 R0, R0 ;  /* 0x0000000000007308 */ /* 0x000e620000000800 */
[----:B------:R-:W-:-:S04]  /*d4c0*/  FADD.FTZ R48, R48, R56 ;  /* 0x0000003830307221 */ /* 0x000fc80000010000 */
[----:B------:R-:W-:Y:S01]  /*d4d0*/  FADD.FTZ R48, R44, R48 ;  /* 0x000000302c307221 */ /* 0x000fe20000010000 */
[C---:B------:R-:W-:Y:S01]  /*d4e0*/  HMMA.16816.F32.BF16 R16, R8.reuse, R28, R16 ;  /* 0x0000001c0810723c */ /* 0x040fe20000041810 */
[----:B---3--:R-:W-:Y:S01]  /*d4f0*/  FADD.FTZ R76, R75, R76 ;  /* 0x0000004c4b4c7221 */ /* 0x008fe20000010000 */
[----:B------:R-:W-:Y:S06]  /*d500*/  MUFU.EX2 R123, R123 ;  /* 0x0000007b007b7308 */ /* 0x000fec0000000800 */
[C---:B------:R-:W-:Y:S01]  /*d510*/  HMMA.16816.F32.BF16 R4, R8.reuse, R30, R4 ;  /* 0x0000001e0804723c */ /* 0x040fe20000041804 */
[----:B------:R-:W3:Y:S01]  /*d520*/  LDSM.16.MT88.4 R28, [R150+0x8000] ;  /* 0x00800000961c783b */ /* 0x000ee20000004200 */
[----:B------:R-:W5:Y:S06]  /*d530*/  MUFU.EX2 R120, R120 ;  /* 0x0000007800787308 */ /* 0x000f6c0000000800 */
[C---:B--2---:R-:W-:Y:S02]  /*d540*/  HMMA.16816.F32.BF16 R136, R8.reuse, R20, R136 ;  /* 0x000000140888723c */ /* 0x044fe40000041888 */
[----:B------:R-:W-:Y:S06]  /*d550*/  MUFU.EX2 R52, R52 ;  /* 0x0000003400347308 */ /* 0x000fec0000000800 */
[----:B------:R-:W-:Y:S01]  /*d560*/  HMMA.16816.F32.BF16 R24, R8, R22, R24 ;  /* 0x000000160818723c */ /* 0x000fe20000041818 */
[----:B------:R-:W2:Y:S01]  /*d570*/  LDSM.16.MT88.4 R20, [R151+0x8400] ;  /* 0x008400009714783b */ /* 0x000ea20000004200 */
[----:B------:R-:W4:Y:S05]  /*d580*/  MUFU.EX2 R32, R32 ;  /* 0x0000002000207308 */ /* 0x000f2a0000000800 */
[C---:B-1----:R-:W-:Y:S01]  /*d590*/  F2FP.BF16.PACK_AB R8, R0.reuse, R75 ;  /* 0x0000004b0008723e */ /* 0x042fe200000010ff */
[----:B------:R-:W-:Y:S01]  /*d5a0*/  FADD.FTZ R0, R0, R76 ;  /* 0x0000004c00007221 */ /* 0x000fe20000010000 */
[----:B-----5:R-:W-:Y:S01]  /*d5b0*/  F2FP.BF16.PACK_AB R10, R120, R123 ;  /* 0x0000007b780a723e */ /* 0x020fe200000010ff */
[----:B------:R-:W-:Y:S02]  /*d5c0*/  MUFU.EX2 R58, R58 ;  /* 0x0000003a003a7308 */ /* 0x000fe40000000800 */
[----:B------:R-:W-:-:S04]  /*d5d0*/  FADD.FTZ R0, R123, R0 ;  /* 0x000000007b007221 */ /* 0x000fc80000010000 */
[----:B------:R-:W-:Y:S01]  /*d5e0*/  FADD.FTZ R120, R120, R0 ;  /* 0x0000000078787221 */ /* 0x000fe20000010000 */
[----:B------:R-:W-:Y:S01]  /*d5f0*/  MOV R0, R113 ;  /* 0x0000007100007202 */ /* 0x000fe20000000f00 */
[----:B------:R-:W1:Y:S01]  /*d600*/  MUFU.EX2 R34, R34 ;  /* 0x0000002200227308 */ /* 0x000e620000000800 */
[----:B----4-:R-:W-:Y:S01]  /*d610*/  F2FP.BF16.PACK_AB R9, R32, R52 ;  /* 0x000000342009723e */ /* 0x010fe200000010ff */
[----:B------:R-:W-:-:S04]  /*d620*/  FADD.FTZ R52, R52, R48 ;  /* 0x0000003034347221 */ /* 0x000fc80000010000 */
[----:B------:R-:W-:Y:S02]  /*d630*/  FADD.FTZ R52, R32, R52 ;  /* 0x0000003420347221 */ /* 0x000fe40000010000 */
[----:B------:R-:W4:Y:S01]  /*d640*/  MUFU.EX2 R55, R55 ;  /* 0x0000003700377308 */ /* 0x000f220000000800 */
[----:B-1----:R-:W-:-:S07]  /*d650*/  F2FP.BF16.PACK_AB R11, R34, R58 ;  /* 0x0000003a220b723e */ /* 0x002fce00000010ff */
[----:B------:R-:W1:Y:S01]  /*d660*/  MUFU.EX2 R168, R168 ;  /* 0x000000a800a87308 */ /* 0x000e620000000800 */
[----:B------:R-:W-:-:S04]  /*d670*/  FADD.FTZ R58, R58, R52 ;  /* 0x000000343a3a7221 */ /* 0x000fc80000010000 */
[----:B------:R-:W-:Y:S01]  /*d680*/  FADD.FTZ R58, R34, R58 ;  /* 0x0000003a223a7221 */ /* 0x000fe20000010000 */
[C---:B------:R-:W-:Y:S01]  /*d690*/  HMMA.16816.F32.BF16 R16, R8.reuse, R12, R16 ;  /* 0x0000000c0810723c */ /* 0x040fe20000041810 */
[----:B----4-:R-:W-:Y:S01]  /*d6a0*/  FADD.FTZ R120, R55, R120 ;  /* 0x0000007837787221 */ /* 0x010fe20000010000 */
[----:B------:R-:W-:Y:S06]  /*d6b0*/  MUFU.EX2 R170, R170 ;  /* 0x000000aa00aa7308 */ /* 0x000fec0000000800 */
[C---:B------:R-:W-:Y:S01]  /*d6c0*/  HMMA.16816.F32.BF16 R4, R8.reuse, R14, R4 ;  /* 0x0000000e0804723c */ /* 0x040fe20000041804 */
[----:B------:R-:W4:Y:S01]  /*d6d0*/  LDSM.16.MT88.4 R12, [R150+0x8400] ;  /* 0x00840000960c783b */ /* 0x000f220000004200 */
[----:B------:R-:W5:Y:S06]  /*d6e0*/  MUFU.EX2 R165, R165 ;  /* 0x000000a500a57308 */ /* 0x000f6c0000000800 */
[C---:B---3--:R-:W-:Y:S02]  /*d6f0*/  HMMA.16816.F32.BF16 R136, R8.reuse, R28, R136 ;  /* 0x0000001c0888723c */ /* 0x048fe40000041888 */
[----:B------:R-:W3:Y:S06]  /*d700*/  MUFU.EX2 R51, R51 ;  /* 0x0000003300337308 */ /* 0x000eec0000000800 */
[----:B------:R-:W-:Y:S01]  /*d710*/  HMMA.16816.F32.BF16 R24, R8, R30, R24 ;  /* 0x0000001e0818723c */ /* 0x000fe20000041818 */
[----:B------:R-:W2:Y:S01]  /*d720*/  LDSM.16.MT88.4 R28, [R151+0x8800] ;  /* 0x00880000971c783b */ /* 0x000ea20000004200 */
[----:B------:R-:W4:Y:S05]  /*d730*/  MUFU.EX2 R36, R36 ;  /* 0x0000002400247308 */ /* 0x000f2a0000000800 */
[C---:B-1----:R-:W-:Y:S01]  /*d740*/  F2FP.BF16.PACK_AB R8, R168.reuse, R55 ;  /* 0x00000037a808723e */ /* 0x042fe200000010ff */
[----:B------:R-:W-:Y:S01]  /*d750*/  FADD.FTZ R168, R168, R120 ;  /* 0x00000078a8a87221 */ /* 0x000fe20000010000 */
[----:B-----5:R-:W-:Y:S01]  /*d760*/  F2FP.BF16.PACK_AB R10, R165, R170 ;  /* 0x000000aaa50a723e */ /* 0x020fe200000010ff */
[----:B------:R-:W1:Y:S01]  /*d770*/  MUFU.EX2 R45, R45 ;  /* 0x0000002d002d7308 */ /* 0x000e620000000800 */
[----:B---3--:R-:W-:-:S02]  /*d780*/  FADD.FTZ R58, R51, R58 ;  /* 0x0000003a333a7221 */ /* 0x008fc40000010000 */
[----:B------:R-:W-:-:S04]  /*d790*/  FADD.FTZ R168, R170, R168 ;  /* 0x000000a8aaa87221 */ /* 0x000fc80000010000 */
[----:B------:R-:W-:Y:S01]  /*d7a0*/  FADD.FTZ R165, R165, R168 ;  /* 0x000000a8a5a57221 */ /* 0x000fe20000010000 */
[----:B------:R-:W3:Y:S01]  /*d7b0*/  MUFU.EX2 R39, R39 ;  /* 0x0000002700277308 */ /* 0x000ee20000000800 */
[C---:B----4-:R-:W-:Y:S01]  /*d7c0*/  F2FP.BF16.PACK_AB R9, R36.reuse, R51 ;  /* 0x000000332409723e */ /* 0x050fe200000010ff */
[----:B------:R-:W-:-:S06]  /*d7d0*/  FADD.FTZ R36, R36, R58 ;  /* 0x0000003a24247221 */ /* 0x000fcc0000010000 */
[----:B------:R-:W4:Y:S01]  /*d7e0*/  MUFU.EX2 R57, R57 ;  /* 0x0000003900397308 */ /* 0x000f220000000800 */
[----:B-1----:R-:W-:Y:S01]  /*d7f0*/  FADD.FTZ R36, R45, R36 ;  /* 0x000000242d247221 */ /* 0x002fe20000010000 */
[----:B---3--:R-:W-:-:S06]  /*d800*/  F2FP.BF16.PACK_AB R11, R39, R45 ;  /* 0x0000002d270b723e */ /* 0x008fcc00000010ff */
[----:B------:R-:W1:Y:S01]  /*d810*/  MUFU.EX2 R50, R50 ;  /* 0x0000003200327308 */ /* 0x000e620000000800 */
[----:B------:R-:W-:Y:S01]  /*d820*/  FADD.FTZ R39, R39, R36 ;  /* 0x0000002427277221 */ /* 0x000fe20000010000 */
[----:B--2---:R-:W-:Y:S01]  /*d830*/  HMMA.16816.F32.BF16 R16, R8, R20, R16 ;  /* 0x000000140810723c */ /* 0x004fe20000041810 */
[----:B----4-:R-:W-:-:S05]  /*d840*/  FADD.FTZ R165, R57, R165 ;  /* 0x000000a539a57221 */ /* 0x010fca0000010000 */
[----:B------:R-:W-:Y:S02]  /*d850*/  MUFU.EX2 R2, R2 ;  /* 0x0000000200027308 */ /* 0x000fe40000000800 */
[C---:B------:R-:W-:Y:S01]  /*d860*/  HMMA.16816.F32.BF16 R4, R8.reuse, R22, R4 ;  /* 0x000000160804723c */ /* 0x040fe20000041804 */
[----:B------:R-:W2:Y:S05]  /*d870*/  LDSM.16.MT88.4 R20, [R150+0x8800] ;  /* 0x008800009614783b */ /* 0x000eaa0000004200 */
[----:B------:R-:W3:Y:S02]  /*d880*/  MUFU.EX2 R3, R3 ;  /* 0x0000000300037308 */ /* 0x000ee40000000800 */
[C---:B------:R-:W-:Y:S06]  /*d890*/  HMMA.16816.F32.BF16 R136, R8.reuse, R12, R136 ;  /* 0x0000000c0888723c */ /* 0x040fec0000041888 */
[----:B------:R-:W4:Y:S01]  /*d8a0*/  MUFU.EX2 R33, R67 ;  /* 0x0000004300217308 */ /* 0x000f220000000800 */
[----:B------:R-:W-:Y:S01]  /*d8b0*/  FFMA.FTZ R12, R73, c[0x0][0x23c], -R112 ;  /* 0x00008f00490c7a23 */ /* 0x000fe20000010870 */
[----:B------:R-:W-:Y:S01]  /*d8c0*/  HMMA.16816.F32.BF16 R24, R8, R14, R24 ;  /* 0x0000000e0818723c */ /* 0x000fe20000041818 */
[----:B------:R-:W-:-:S05]  /*d8d0*/  FFMA.FTZ R13, R72, c[0x0][0x23c], -R74 ;  /* 0x00008f00480d7a23 */ /* 0x000fca000001084a */
[----:B------:R-:W5:Y:S01]  /*d8e0*/  MUFU.EX2 R41, R41 ;  /* 0x0000002900297308 */ /* 0x000f620000000800 */
[----:B-1----:R-:W-:Y:S01]  /*d8f0*/  F2FP.BF16.PACK_AB R8, R50, R57 ;  /* 0x000000393208723e */ /* 0x002fe200000010ff */
[----:B------:R-:W-:Y:S01]  /*d900*/  FFMA.FTZ R14, R43, c[0x0][0x23c], -R74 ;  /* 0x00008f002b0e7a23 */ /* 0x000fe2000001084a */
[----:B---3--:R-:W-:-:S05]  /*d910*/  F2FP.BF16.PACK_AB R10, R3, R2 ;  /* 0x00000002030a723e */ /* 0x008fca00000010ff */
[----:B------:R-:W1:Y:S01]  /*d920*/  MUFU.EX2 R47, R47 ;  /* 0x0000002f002f7308 */ /* 0x000e620000000800 */
[----:B------:R-:W-:Y:S02]  /*d930*/  FFMA.FTZ R15, R71, c[0x0][0x23c], -R74 ;  /* 0x00008f00470f7a23 */ /* 0x000fe4000001084a */
[----:B----4-:R-:W-:Y:S02]  /*d940*/  FADD.FTZ R39, R33, R39 ;  /* 0x0000002721277221 */ /* 0x010fe40000010000 */
[----:B------:R-:W-:-:S03]  /*d950*/  FADD.FTZ R50, R50, R165 ;  /* 0x000000a532327221 */ /* 0x000fc60000010000 */
[----:B------:R-:W3:Y:S01]  /*d960*/  MUFU.EX2 R49, R49 ;  /* 0x0000003100317308 */ /* 0x000ee20000000800 */
[C---:B-----5:R-:W-:Y:S01]  /*d970*/  F2FP.BF16.PACK_AB R9, R41.reuse, R33 ;  /* 0x000000212909723e */ /* 0x060fe200000010ff */
[----:B------:R-:W-:Y:S02]  /*d980*/  FADD.FTZ R41, R41, R39 ;  /* 0x0000002729297221 */ /* 0x000fe40000010000 */
[----:B------:R-:W-:Y:S01]  /*d990*/  FADD.FTZ R50, R2, R50 ;  /* 0x0000003202327221 */ /* 0x000fe20000010000 */
[----:B------:R-:W-:-:S03]  /*d9a0*/  MOV R2, R114 ;  /* 0x0000007200027202 */ /* 0x000fc60000000f00 */
[----:B------:R-:W4:Y:S01]  /*d9b0*/  MUFU.EX2 R40, R40 ;  /* 0x0000002800287308 */ /* 0x000f220000000800 */
[----:B-1----:R-:W-:Y:S02]  /*d9c0*/  FADD.FTZ R41, R47, R41 ;  /* 0x000000292f297221 */ /* 0x002fe40000010000 */
[----:B------:R-:W-:Y:S01]  /*d9d0*/  FADD.FTZ R3, R3, R50 ;  /* 0x0000003203037221 */ /* 0x000fe20000010000 */
[----:B---3--:R-:W-:-:S04]  /*d9e0*/  F2FP.BF16.PACK_AB R11, R49, R47 ;  /* 0x0000002f310b723e */ /* 0x008fc800000010ff */
[----:B------:R-:W1:Y:S01]  /*d9f0*/  MUFU.EX2 R35, R35 ;  /* 0x0000002300237308 */ /* 0x000e620000000800 */
[----:B------:R-:W-:Y:S02]  /*da00*/  FADD.FTZ R49, R49, R41 ;  /* 0x0000002931317221 */ /* 0x000fe40000010000 */
[----:B------:R-:W-:Y:S01]  /*da10*/  HMMA.16816.F32.BF16 R16, R8, R28, R16 ;  /* 0x0000001c0810723c */ /* 0x000fe20000041810 */
[----:B----4-:R-:W-:-:S04]  /*da20*/  FADD.FTZ R3, R40, R3 ;  /* 0x0000000328037221 */ /* 0x010fc80000010000 */
[----:B------:R-:W3:Y:S03]  /*da30*/  MUFU.EX2 R12, R12 ;  /* 0x0000000c000c7308 */ /* 0x000ee60000000800 */
[C---:B--2---:R-:W-:Y:S05]  /*da40*/  HMMA.16816.F32.BF16 R136, R8.reuse, R20, R136 ;  /* 0x000000140888723c */ /* 0x044fea0000041888 */
[----:B------:R-:W2:Y:S01]  /*da50*/  MUFU.EX2 R231, R231 ;  /* 0x000000e700e77308 */ /* 0x000ea20000000800 */
[----:B-1----:R-:W-:Y:S02]  /*da60*/  FADD.FTZ R3, R35, R3 ;  /* 0x0000000323037221 */ /* 0x002fe40000010000 */
[----:B------:R-:W-:Y:S05]  /*da70*/  HMMA.16816.F32.BF16 R4, R8, R30, R4 ;  /* 0x0000001e0804723c */ /* 0x000fea0000041804 */
[----:B------:R-:W1:Y:S01]  /*da80*/  MUFU.EX2 R13, R13 ;  /* 0x0000000d000d7308 */ /* 0x000e620000000800 */
[----:B---3--:R-:W-:-:S02]  /*da90*/  FADD.FTZ R3, R12, R3 ;  /* 0x000000030c037221 */ /* 0x008fc40000010000 */
[----:B------:R-:W-:Y:S05]  /*daa0*/  HMMA.16816.F32.BF16 R24, R8, R22, R24 ;  /* 0x000000160818723c */ /* 0x000fea0000041818 */
[----:B------:R-:W3:Y:S02]  /*dab0*/  MUFU.EX2 R14, R14 ;  /* 0x0000000e000e7308 */ /* 0x000ee40000000800 */
[----:B------:R-:W-:Y:S02]  /*dac0*/  F2FP.BF16.PACK_AB R8, R35, R40 ;  /* 0x000000282308723e */ /* 0x000fe400000010ff */
[----:B--2---:R-:W-:-:S04]  /*dad0*/  F2FP.BF16.PACK_AB R10, R231, R12 ;  /* 0x0000000ce70a723e */ /* 0x004fc800000010ff */
[----:B------:R-:W2:Y:S01]  /*dae0*/  MUFU.EX2 R15, R15 ;  /* 0x0000000f000f7308 */ /* 0x000ea20000000800 */
[----:B-1----:R-:W-:Y:S02]  /*daf0*/  FADD.FTZ R49, R13, R49 ;  /* 0x000000310d317221 */ /* 0x002fe40000010000 */
[----:B------:R-:W-:-:S05]  /*db00*/  FADD.FTZ R231, R231, R3 ;  /* 0x00000003e7e77221 */ /* 0x000fca0000010000 */
[----:B------:R-:W1:Y:S01]  /*db10*/  MUFU.EX2 R230, R230 ;  /* 0x000000e600e67308 */ /* 0x000e620000000800 */
[C---:B---3--:R-:W-:Y:S01]  /*db20*/  F2FP.BF16.PACK_AB R9, R14.reuse, R13 ;  /* 0x0000000d0e09723e */ /* 0x048fe200000010ff */
[----:B------:R-:W-:-:S04]  /*db30*/  FADD.FTZ R49, R14, R49 ;  /* 0x000000310e317221 */ /* 0x000fc80000010000 */
[----:B--2---:R-:W-:Y:S01]  /*db40*/  FADD.FTZ R49, R15, R49 ;  /* 0x000000310f317221 */ /* 0x004fe20000010000 */
[----:B-1----:R-:W-:-:S03]  /*db50*/  F2FP.BF16.PACK_AB R11, R230, R15 ;  /* 0x0000000fe60b723e */ /* 0x002fc600000010ff */
[----:B------:R-:W-:-:S04]  /*db60*/  FADD.FTZ R230, R230, R49 ;  /* 0x00000031e6e67221 */ /* 0x000fc80000010000 */
[C---:B------:R-:W-:Y:S08]  /*db70*/  HMMA.16816.F32.BF16 R144, R8.reuse, R140, R16 ;  /* 0x0000008c0890723c */ /* 0x040ff00000041810 */
[C---:B------:R-:W-:Y:S08]  /*db80*/  HMMA.16816.F32.BF16 R136, R8.reuse, R132, R136 ;  /* 0x000000840888723c */ /* 0x040ff00000041888 */
[C---:B------:R-:W-:Y:S08]  /*db90*/  HMMA.16816.F32.BF16 R140, R8.reuse, R142, R4 ;  /* 0x0000008e088c723c */ /* 0x040ff00000041804 */
[----:B------:R-:W-:Y:S08]  /*dba0*/  HMMA.16816.F32.BF16 R132, R8, R134, R24 ;  /* 0x000000860884723c */ /* 0x000ff00000041818 */
.L_x_721:
[----:B------:R-:W-:-:S13]  /*dbb0*/  ISETP.GE.AND P0, PT, R216, 0x1, PT ;  /* 0x00000001d800780c */ /* 0x000fda0003f06270 */
[----:B------:R-:W-:Y:S05]  /*dbc0*/  @!P0 BRA `(.L_x_729) ;  /* 0x000046d000008947 */ /* 0x000fea0003800000 */
[----:B------:R-:W-:Y:S02]  /*dbd0*/  MOV R3, R0 ;  /* 0x0000000000037202 */ /* 0x000fe40000000f00 */
[----:B------:R-:W-:Y:S02]  /*dbe0*/  MOV R148, R2 ;  /* 0x0000000200947202 */ /* 0x000fe40000000f00 */
[----:B------:R-:W-:-:S04]  /*dbf0*/  MOV R223, c[0x0][0x1a0] ;  /* 0x0000680000df7a02 */ /* 0x000fc80000000f00 */
.L_x_733:
[----:B------:R-:W-:Y:S01]  /*dc00*/  LEA R8, -R223, RZ, 0x8 ;  /* 0x000000ffdf087211 */ /* 0x000fe200078e41ff */
[----:B------:R-:W-:Y:S04]  /*dc10*/  DEPBAR.LE SB0, 0x0 ;  /* 0x000080000000791a */ /* 0x000fe80000000000 */
[----:B------:R-:W-:Y:S01]  /*dc20*/  BAR.SYNC.DEFER_BLOCKING 0x0 ;  /* 0x0000000000007b1d */ /* 0x000fe20000010000 */
[----:B------:R-:W-:Y:S05]  /*dc30*/  SHF.R.S32.HI R9, RZ, 0x1f, R8 ;  /* 0x0000001fff097819 */ /* 0x000fea0000011408 */
[----:B------:R-:W-:-:S05]  /*dc40*/  @!P6 BRA `(.L_x_730) ;  /* 0x000003b00000e947 */ /* 0x000fca0003800000 */
[----:B------:R-:W-:Y:S01]  /*dc50*/  IMAD.SHL.U32 R10, R216, 0x100, RZ ;  /* 0x00000100d80a7824 */ /* 0x000fe200078e00ff */
[----:B------:R-:W-:Y:S04]  /*dc60*/  IABS R0, c[0x0][0x2d0] ;  /* 0x0000b40000007a13 */ /* 0x000fe80000000000 */
[----:B------:R-:W1:Y:S01]  /*dc70*/  I2F.RP R8, R0 ;  /* 0x0000000000087306 */ /* 0x000e620000209400 */
[----:B------:R-:W-:Y:S02]  /*dc80*/  IADD3 R2, R10, -0x100, RZ ;  /* 0xffffff000a027810 */ /* 0x000fe40007ffe0ff */
[----:B------:R-:W-:Y:S02]  /*dc90*/  IABS R7, R10 ;  /* 0x0000000a00077213 */ /* 0x000fe40000000000 */
[----:B------:R-:W-:Y:S02]  /*dca0*/  IABS R5, R2 ;  /* 0x0000000200057213 */ /* 0x000fe40000000000 */
[----:B------:R-:W-:Y:S02]  /*dcb0*/  LOP3.LUT R2, R2, c[0x0][0x2d0], RZ, 0x3c, !PT ;  /* 0x0000b40002027a12 */ /* 0x000fe400078e3cff */
[----:B------:R-:W-:Y:S02]  /*dcc0*/  LOP3.LUT R10, R10, c[0x0][0x2d0], RZ, 0x3c, !PT ;  /* 0x0000b4000a0a7a12 */ /* 0x000fe400078e3cff */
[----:B------:R-:W-:Y:S01]  /*dcd0*/  ISETP.GE.AND P0, PT, R2, RZ, PT ;  /* 0x000000ff0200720c */ /* 0x000fe20003f06270 */
[----:B------:R-:W-:Y:S01]  /*dce0*/  IMAD.MOV.U32 R2, RZ, RZ, c[0x0][0x2d0] ;  /* 0x0000b400ff027624 */ /* 0x000fe200078e00ff */
[----:B------:R-:W-:Y:S01]  /*dcf0*/  ISETP.GE.AND P2, PT, R10, RZ, PT ;  /* 0x000000ff0a00720c */ /* 0x000fe20003f46270 */
[----:B-1----:R-:W1:Y:S02]  /*dd00*/  MUFU.RCP R8, R8 ;  /* 0x0000000800087308 */ /* 0x002e640000001000 */
[----:B-1----:R-:W-:Y:S08]  /*dd10*/  IADD3 R8, R8, 0xffffffe, RZ ;  /* 0x0ffffffe08087810 */ /* 0x002ff00007ffe0ff */
[----:B------:R-:W1:Y:S02]  /*dd20*/  F2I.FTZ.U32.TRUNC.NTZ R9, R8 ;  /* 0x0000000800097305 */ /* 0x000e64000021f000 */
[--C-:B-1----:R-:W-:Y:S02]  /*dd30*/  IMAD.MOV R4, RZ, RZ, -R9.reuse ;  /* 0x000000ffff047224 */ /* 0x102fe400078e0a09 */
[----:B------:R-:W-:Y:S02]  /*dd40*/  IMAD.MOV.U32 R8, RZ, RZ, RZ ;  /* 0x000000ffff087224 */ /* 0x000fe400078e00ff */
[----:B------:R-:W-:Y:S04]  /*dd50*/  IMAD R4, R4, R0, RZ ;  /* 0x0000000004047224 */ /* 0x000fe800078e02ff */
[----:B------:R-:W-:Y:S06]  /*dd60*/  IMAD.HI.U32 R9, R9, R4, R8 ;  /* 0x0000000409097227 */ /* 0x000fec00078e0008 */
[C---:B------:R-:W-:Y:S04]  /*dd70*/  IMAD.HI.U32 R8, R9.reuse, R5, RZ ;  /* 0x0000000509087227 */ /* 0x040fe800078e00ff */
[----:B------:R-:W-:Y:S04]  /*dd80*/  IMAD.HI.U32 R9, R9, R7, RZ ;  /* 0x0000000709097227 */ /* 0x000fe800078e00ff */
[----:B------:R-:W-:Y:S02]  /*dd90*/  IMAD.MOV R4, RZ, RZ, -R8 ;  /* 0x000000ffff047224 */ /* 0x000fe400078e0a08 */
[----:B------:R-:W-:Y:S02]  /*dda0*/  IMAD.MOV R6, RZ, RZ, -R9 ;  /* 0x000000ffff067224 */ /* 0x000fe400078e0a09 */
[C---:B------:R-:W-:Y:S02]  /*ddb0*/  IMAD R5, R0.reuse, R4, R5 ;  /* 0x0000000400057224 */ /* 0x040fe400078e0205 */
[C---:B------:R-:W-:Y:S03]  /*ddc0*/  IMAD R7, R0.reuse, R6, R7 ;  /* 0x0000000600077224 */ /* 0x040fe600078e0207 */
[C---:B------:R-:W-:Y:S02]  /*ddd0*/  ISETP.GT.U32.AND P1, PT, R0.reuse, R5, PT ;  /* 0x000000050000720c */ /* 0x040fe40003f24070 */
[----:B------:R-:W-:Y:S11]  /*dde0*/  ISETP.GT.U32.AND P3, PT, R0, R7, PT ;  /* 0x000000070000720c */ /* 0x000ff60003f64070 */
[--C-:B------:R-:W-:Y:S01]  /*ddf0*/  @!P1 IMAD.IADD R5, R5, 0x1, -R0.reuse ;  /* 0x0000000105059824 */ /* 0x100fe200078e0a00 */
[----:B------:R-:W-:Y:S01]  /*de00*/  @!P1 IADD3 R8, R8, 0x1, RZ ;  /* 0x0000000108089810 */ /* 0x000fe20007ffe0ff */
[----:B------:R-:W-:Y:S01]  /*de10*/  @!P3 IMAD.IADD R7, R7, 0x1, -R0 ;  /* 0x000000010707b824 */ /* 0x000fe200078e0a00 */
[----:B------:R-:W-:Y:S02]  /*de20*/  @!P3 IADD3 R9, R9, 0x1, RZ ;  /* 0x000000010909b810 */ /* 0x000fe40007ffe0ff */
[-C--:B------:R-:W-:Y:S02]  /*de30*/  ISETP.GE.U32.AND P4, PT, R5, R0.reuse, PT ;  /* 0x000000000500720c */ /* 0x080fe40003f86070 */
[----:B------:R-:W-:Y:S02]  /*de40*/  ISETP.GE.U32.AND P5, PT, R7, R0, PT ;  /* 0x000000000700720c */ /* 0x000fe40003fa6070 */
[----:B------:R-:W-:Y:S02]  /*de50*/  ISETP.NE.AND P1, PT, RZ, c[0x0][0x2d0], PT ;  /* 0x0000b400ff007a0c */ /* 0x000fe40003f25270 */
[----:B------:R-:W-:Y:S07]  /*de60*/  LOP3.LUT R0, RZ, c[0x0][0x2d0], RZ, 0x33, !PT ;  /* 0x0000b400ff007a12 */ /* 0x000fee00078e33ff */
[----:B------:R-:W-:Y:S02]  /*de70*/  @P4 IADD3 R8, R8, 0x1, RZ ;  /* 0x0000000108084810 */ /* 0x000fe40007ffe0ff */
[----:B------:R-:W-:Y:S03]  /*de80*/  @P5 IADD3 R9, R9, 0x1, RZ ;  /* 0x0000000109095810 */ /* 0x000fe60007ffe0ff */
[----:B------:R-:W-:Y:S02]  /*de90*/  @!P0 IMAD.MOV R8, RZ, RZ, -R8 ;  /* 0x000000ffff088224 */ /* 0x000fe400078e0a08 */
[----:B------:R-:W-:Y:S03]  /*dea0*/  @!P2 IMAD.MOV R9, RZ, RZ, -R9 ;  /* 0x000000ffff09a224 */ /* 0x000fe600078e0a09 */
[C---:B------:R-:W-:Y:S02]  /*deb0*/  SEL R8, R0.reuse, R8, !P1 ;  /* 0x0000000800087207 */ /* 0x040fe40004800000 */
[----:B------:R-:W-:Y:S02]  /*dec0*/  SEL R0, R0, R9, !P1 ;  /* 0x0000000900007207 */ /* 0x000fe40004800000 */
[-C--:B------:R-:W-:Y:S02]  /*ded0*/  LEA R4, P1, R8, R226.reuse, 0x2 ;  /* 0x000000e208047211 */ /* 0x080fe400078210ff */
[----:B------:R-:W-:Y:S02]  /*dee0*/  LEA R6, P0, R0, R226, 0x2 ;  /* 0x000000e200067211 */ /* 0x000fe400078010ff */
[-C--:B------:R-:W-:Y:S02]  /*def0*/  LEA.HI.X.SX32 R5, R8, R227.reuse, 0x2, P1 ;  /* 0x000000e308057211 */ /* 0x080fe400008f16ff */
[C---:B------:R-:W-:Y:S01]  /*df00*/  LEA.HI.X.SX32 R7, R0.reuse, R227, 0x2, P0 ;  /* 0x000000e300077211 */ /* 0x040fe200000f16ff */
[----:B------:R-:W-:Y:S02]  /*df10*/  IMAD.IADD R0, R0, 0x1, -R8 ;  /* 0x0000000100007824 */ /* 0x000fe400078e0a08 */
[----:B------:R1:W2:Y:S02]  /*df20*/  LDG.E R4, [R4.64] ;  /* 0x0000000604047981 */ /* 0x0002a4000c1e1900 */
[----:B------:R-:W-:Y:S04]  /*df30*/  IMAD R2, R0, R2, -0x100 ;  /* 0xffffff0000027424 */ /* 0x000fe800078e0202 */
[----:B------:R-:W-:Y:S01]  /*df40*/  IMAD.WIDE.U32 R8, R2, c[0x0][0x1a0], RZ ;  /* 0x0000680002087a25 */ /* 0x000fe200078e00ff */
[----:B------:R-:W-:Y:S05]  /*df50*/  SHF.R.S32.HI R0, RZ, 0x1f, R2 ;  /* 0x0000001fff007819 */ /* 0x000fea0000011402 */
[----:B------:R-:W-:Y:S04]  /*df60*/  IMAD R0, R0, c[0x0][0x1a0], RZ ;  /* 0x0000680000007a24 */ /* 0x000fe800078e02ff */
[----:B------:R-:W-:Y:S04]  /*df70*/  IMAD R0, R2, c[0x0][0x1a4], R0 ;  /* 0x0000690002007a24 */ /* 0x000fe800078e0200 */
[----:B------:R-:W-:Y:S01]  /*df80*/  IMAD.IADD R9, R9, 0x1, R0 ;  /* 0x0000000109097824 */ /* 0x000fe200078e0200 */
[----:B-1----:R-:W2:Y:S02]  /*df90*/  LDG.E R5, [R6.64] ;  /* 0x0000000606057981 */ /* 0x002ea4000c1e1900 */
[----:B--2---:R-:W-:Y:S04]  /*dfa0*/  IMAD.IADD R4, R4, 0x1, -R5 ;  /* 0x0000000104047824 */ /* 0x004fe800078e0a05 */
[----:B------:R-:W-:Y:S01]  /*dfb0*/  IMAD.WIDE.U32 R8, R4, c[0x0][0x188], R8 ;  /* 0x0000620004087a25 */ /* 0x000fe200078e0008 */
[----:B------:R-:W-:Y:S05]  /*dfc0*/  SHF.R.S32.HI R2, RZ, 0x1f, R4 ;  /* 0x0000001fff027819 */ /* 0x000fea0000011404 */
[----:B------:R-:W-:Y:S04]  /*dfd0*/  IMAD R2, R2, c[0x0][0x188], RZ ;  /* 0x0000620002027a24 */ /* 0x000fe800078e02ff */
[----:B------:R-:W-:Y:S04]  /*dfe0*/  IMAD R2, R4, c[0x0][0x18c], R2 ;  /* 0x0000630004027a24 */ /* 0x000fe800078e0202 */
[----:B------:R-:W-:Y:S02]  /*dff0*/  IMAD.IADD R9, R9, 0x1, R2 ;  /* 0x0000000109097824 */ /* 0x000fe400078e0202 */
.L_x_730:
[----:B------:R-:W-:Y:S02]  /*e000*/  ISETP.GE.AND P0, PT, R220, c[0x0][0x220], PT ;  /* 0x00008800dc007a0c */ /* 0x000fe40003f06270 */
[C---:B------:R-:W-:Y:S04]  /*e010*/  LEA R232, P3, R8.reuse, R152, 0x1 ;  /* 0x0000009808e87211 */ /* 0x040fe800078608ff */
[--C-:B------:R-:W-:Y:S07]  /*e020*/  LEA.HI.X R233, R8, R153, R9.reuse, 0x1, P3 ;  /* 0x0000009908e97211 */ /* 0x100fee00018f0c09 */
[-C--:B------:R-:W-:Y:S01]  /*e030*/  @!P0 IADD3 R2, P2, R222, R8.reuse, RZ ;  /* 0x00000008de028210 */ /* 0x080fe20007f5e0ff */
[----:B------:R-:W-:Y:S01]  /*e040*/  @P0 STS [R217+0x5000], RZ ;  /* 0x005000ffd9000388 */ /* 0x000fe20000000800 */
[----:B------:R-:W-:Y:S01]  /*e050*/  @!P0 IMAD.MOV.U32 R4, RZ, RZ, c[0x0][0x1a4] ;  /* 0x00006900ff048624 */ /* 0x000fe200078e00ff */
[----:B------:R-:W-:Y:S01]  /*e060*/  @!P0 LEA R5, P1, R223, R8, 0x6 ;  /* 0x00000008df058211 */ /* 0x000fe200078230ff */
[----:B------:R-:W-:Y:S01]  /*e070*/  @!P0 IMAD.MOV.U32 R10, RZ, RZ, R8 ;  /* 0x000000ffff0a8224 */ /* 0x000fe200078e0008 */
[----:B------:R-:W-:Y:S01]  /*e080*/  @P0 STS [R217+0x5004], RZ ;  /* 0x005004ffd9000388 */ /* 0x000fe20000000800 */
[--C-:B------:R-:W-:Y:S01]  /*e090*/  @!P0 IMAD.X R0, R219, 0x1, R9.reuse, P2 ;  /* 0x00000001db008824 */ /* 0x100fe200010e0609 */
[CC--:B------:R-:W-:Y:S01]  /*e0a0*/  @!P0 LEA R14, P2, R2.reuse, R152.reuse, 0x1 ;  /* 0x00000098020e8211 */ /* 0x0c0fe200078408ff */
[----:B------:R-:W-:Y:S01]  /*e0b0*/  @!P0 IMAD.MOV.U32 R11, RZ, RZ, R9 ;  /* 0x000000ffff0b8224 */ /* 0x000fe200078e0009 */
[----:B------:R-:W-:Y:S01]  /*e0c0*/  @P0 STS.64 [R217+0x5008], RZ ;  /* 0x005008ffd9000388 */ /* 0x000fe20000000a00 */
[----:B------:R-:W-:Y:S01]  /*e0d0*/  @!P0 LEA.HI.X R4, R223, R9, R4, 0x6, P1 ;  /* 0x00000009df048211 */ /* 0x000fe200008f3404 */
[----:B------:R-:W-:Y:S01]  /*e0e0*/  @!P0 IMAD.MOV.U32 R6, RZ, RZ, c[0x0][0x1a4] ;  /* 0x00006900ff068624 */ /* 0x000fe200078e00ff */
[----:B------:R-:W-:Y:S01]  /*e0f0*/  @!P0 LEA R12, P1, R5, R152, 0x1 ;  /* 0x00000098050c8211 */ /* 0x000fe200078208ff */
[----:B------:R-:W-:Y:S01]  /*e100*/  @!PT LDS RZ, [RZ] ;  /* 0x00000000fffff984 */ /* 0x000fe20000000800 */
[----:B------:R-:W-:Y:S01]  /*e110*/  @!PT LDS RZ, [RZ] ;  /* 0x00000000fffff984 */ /* 0x000fe20000000800 */
[----:B------:R-:W-:Y:S01]  /*e120*/  @!PT LDS RZ, [RZ] ;  /* 0x00000000fffff984 */ /* 0x000fe20000000800 */
[----:B------:R1:W-:Y:S01]  /*e130*/  @!P0 LDGSTS.E.BYPASS.LTC128B.128 [R217+0x5000], [R232.64] ;  /* 0x05000000e8d98fae */ /* 0x0003e2000b901d46 */
[-C--:B------:R-:W-:Y:S01]  /*e140*/  @!P0 LEA.HI.X R15, R2, R153.reuse, R0, 0x1, P2 ;  /* 0x00000099020f8211 */ /* 0x080fe200010f0c00 */
[----:B------:R-:W-:Y:S01]  /*e150*/  @!P0 IMAD.WIDE.U32 R10, R223, 0x60, R10 ;  /* 0x00000060df0a8825 */ /* 0x000fe200078e000a */
[----:B------:R-:W-:Y:S01]  /*e160*/  @!P0 LEA.HI.X R13, R5, R153, R4, 0x1, P1 ;  /* 0x00000099050d8211 */ /* 0x000fe200008f0c04 */
[----:B------:R-:W-:Y:S01]  /*e170*/  @P0 STS.128 [R217+0x5800], RZ ;  /* 0x005800ffd9000388 */ /* 0x000fe20000000c00 */
[C---:B------:R-:W-:Y:S01]  /*e180*/  @!P0 LEA R7, P1, R223.reuse, R8, 0x7 ;  /* 0x00000008df078211 */ /* 0x040fe200078238ff */
[----:B------:R-:W-:Y:S01]  /*e190*/  @!P0 IMAD.MOV.U32 R5, RZ, RZ, c[0x0][0x1a4] ;  /* 0x00006900ff058624 */ /* 0x000fe200078e00ff */
[CC--:B------:R-:W-:Y:S01]  /*e1a0*/  @!P0 LEA R24, P4, R10.reuse, R152.reuse, 0x1 ;  /* 0x000000980a188211 */ /* 0x0c0fe200078808ff */
[----:B------:R-:W-:Y:S01]  /*e1b0*/  @!PT LDS RZ, [RZ] ;  /* 0x00000000fffff984 */ /* 0x000fe20000000800 */
[----:B------:R-:W-:Y:S01]  /*e1c0*/  @!PT LDS RZ, [RZ] ;  /* 0x00000000fffff984 */ /* 0x000fe20000000800 */
[----:B------:R-:W-:Y:S01]  /*e1d0*/  @!PT LDS RZ, [RZ] ;  /* 0x00000000fffff984 */ /* 0x000fe20000000800 */
[----:B------:R2:W-:Y:S01]  /*e1e0*/  @!P0 LDGSTS.E.BYPASS.LTC128B.128 [R217+0x5800], [R14.64] ;  /* 0x058000000ed98fae */ /* 0x0005e2000b901d46 */
[----:B------:R-:W-:Y:S01]  /*e1f0*/  @!P0 IMAD.MOV.U32 R4, RZ, RZ, c[0x0][0x1a4] ;  /* 0x00006900ff048624 */ /* 0x000fe200078e00ff */
[-C--:B------:R-:W-:Y:S01]  /*e200*/  @!P0 LEA.HI.X R6, R223, R9.reuse, R6, 0x7, P1 ;  /* 0x00000009df068211 */ /* 0x080fe200008f3c06 */
[----:B------:R-:W-:Y:S01]  /*e210*/  @!P0 IMAD R5, R5, 0x60, RZ ;  /* 0x0000006005058824 */ /* 0x000fe200078e02ff */
[----:B------:R-:W-:Y:S01]  /*e220*/  @P0 STS.128 [R217+0x6000], RZ ;  /* 0x006000ffd9000388 */ /* 0x000fe20000000c00 */
[-C--:B------:R-:W-:Y:S01]  /*e230*/  @!P0 LEA R18, P1, R7, R152.reuse, 0x1 ;  /* 0x0000009807128211 */ /* 0x080fe200078208ff */
[--C-:B------:R-:W-:Y:S01]  /*e240*/  @!P0 IMAD.MOV.U32 R16, RZ, RZ, R8.reuse ;  /* 0x000000ffff108224 */ /* 0x100fe200078e0008 */
[----:B------:R-:W-:Y:S01]  /*e250*/  @!P0 MOV R17, R9 ;  /* 0x0000000900118202 */ /* 0x000fe20000000f00 */
[----:B------:R-:W-:Y:S01]  /*e260*/  @!P0 IMAD.IADD R5, R5, 0x1, R11 ;  /* 0x0000000105058824 */ /* 0x000fe200078e020b */
[----:B------:R-:W-:Y:S01]  /*e270*/  @!PT LDS RZ, [RZ] ;  /* 0x00000000fffff984 */ /* 0x000fe20000000800 */
[----:B------:R-:W-:Y:S01]  /*e280*/  @!PT LDS RZ, [RZ] ;  /* 0x00000000fffff984 */ /* 0x000fe20000000800 */
[----:B------:R-:W-:Y:S01]  /*e290*/  @!PT LDS RZ, [RZ] ;  /* 0x00000000fffff984 */ /* 0x000fe20000000800 */
[----:B------:R2:W-:Y:S01]  /*e2a0*/  @!P0 LDGSTS.E.BYPASS.LTC128B.128 [R217+0x6000], [R12.64] ;  /* 0x060000000cd98fae */ /* 0x0005e2000b901d46 */
[----:B------:R-:W-:Y:S01]  /*e2b0*/  @!P0 IMAD.MOV.U32 R20, RZ, RZ, R8 ;  /* 0x000000ffff148224 */ /* 0x000fe200078e0008 */
[-C--:B------:R-:W-:Y:S01]  /*e2c0*/  @!P0 LEA.HI.X R19, R7, R153.reuse, R6, 0x1, P1 ;  /* 0x0000009907138211 */ /* 0x080fe200008f0c06 */
[----:B------:R-:W-:Y:S01]  /*e2d0*/  @!P0 IMAD.MOV.U32 R21, RZ, RZ, R9 ;  /* 0x000000ffff158224 */ /* 0x000fe200078e0009 */
[-C--:B------:R-:W-:Y:S01]  /*e2e0*/  @!P0 LEA.HI.X R25, R10, R153.reuse, R5, 0x1, P4 ;  /* 0x000000990a198211 */ /* 0x080fe200020f0c05 */
[----:B------:R-:W-:Y:S01]  /*e2f0*/  @P0 STS.128 [R217+0x6800], RZ ;  /* 0x006800ffd9000388 */ /* 0x000fe20000000c00 */
[C---:B------:R-:W-:Y:S01]  /*e300*/  @!P0 IMAD.WIDE.U32 R8, R223.reuse, 0xa0, R8 ;  /* 0x000000a0df088825 */ /* 0x040fe200078e0008 */
[----:B------:R-:W-:Y:S02]  /*e310*/  @!P0 MOV R2, c[0x0][0x1a4] ;  /* 0x0000690000028a02 */ /* 0x000fe40000000f00 */
[----:B------:R-:W-:Y:S01]  /*e320*/  @!PT LDS RZ, [RZ] ;  /* 0x00000000fffff984 */ /* 0x000fe20000000800 */
[----:B------:R-:W-:Y:S01]  /*e330*/  @!PT LDS RZ, [RZ] ;  /* 0x00000000fffff984 */ /* 0x000fe20000000800 */
[----:B------:R-:W-:Y:S01]  /*e340*/  @!PT LDS RZ, [RZ] ;  /* 0x00000000fffff984 */ /* 0x000fe20000000800 */
[----:B------:R3:W-:Y:S01]  /*e350*/  @!P0 LDGSTS.E.BYPASS.LTC128B.128 [R217+0x6800], [R24.64] ;  /* 0x0680000018d98fae */ /* 0x0007e2000b901d46 */
[----:B------:R-:W-:Y:S01]  /*e360*/  @!P0 IMAD R4, R4, 0xa0, RZ ;  /* 0x000000a004048824 */ /* 0x000fe200078e02ff */
[-C--:B------:R-:W-:Y:S01]  /*e370*/  @!P0 LEA R22, P3, R8, R152.reuse, 0x1 ;  /* 0x0000009808168211 */ /* 0x080fe200078608ff */
[C---:B------:R-:W-:Y:S01]  /*e380*/  @!P0 IMAD.WIDE.U32 R16, R223.reuse, 0xc0, R16 ;  /* 0x000000c0df108825 */ /* 0x040fe200078e0010 */
[----:B------:R-:W-:Y:S03]  /*e390*/  @P0 STS.128 [R217+0x7000], RZ ;  /* 0x007000ffd9000388 */ /* 0x000fe60000000c00 */
[----:B------:R-:W-:Y:S01]  /*e3a0*/  @!P0 IMAD.IADD R4, R4, 0x1, R9 ;  /* 0x0000000104048824 */ /* 0x000fe200078e0209 */
[----:B------:R-:W-:Y:S01]  /*e3b0*/  @!PT LDS RZ, [RZ] ;  /* 0x00000000fffff984 */ /* 0x000fe20000000800 */
[----:B------:R-:W-:Y:S01]  /*e3c0*/  @!PT LDS RZ, [RZ] ;  /* 0x00000000fffff984 */ /* 0x000fe20000000800 */
[----:B------:R-:W-:Y:S01]  /*e3d0*/  @!PT LDS RZ, [RZ] ;  /* 0x00000000fffff984 */ /* 0x000fe20000000800 */
[----:B------:R4:W-:Y:S01]  /*e3e0*/  @!P0 LDGSTS.E.BYPASS.LTC128B.128 [R217+0x7000], [R18.64] ;  /* 0x0700000012d98fae */ /* 0x0009e2000b901d46 */
[----:B------:R-:W-:Y:S01]  /*e3f0*/  @!P0 IMAD R2, R2, 0xc0, RZ ;  /* 0x000000c002028824 */ /* 0x000fe200078e02ff */
[-C--:B------:R-:W-:Y:S01]  /*e400*/  @!P0 LEA R6, P2, R16, R152.reuse, 0x1 ;  /* 0x0000009810068211 */ /* 0x080fe200078408ff */
[----:B------:R-:W-:Y:S01]  /*e410*/  @!P0 IMAD.MOV.U32 R0, RZ, RZ, c[0x0][0x1a4] ;  /* 0x00006900ff008624 */ /* 0x000fe200078e00ff */
[-C--:B------:R-:W-:Y:S01]  /*e420*/  @!P0 LEA.HI.X R23, R8, R153.reuse, R4, 0x1, P3 ;  /* 0x0000009908178211 */ /* 0x080fe200018f0c04 */
[----:B------:R-:W-:Y:S01]  /*e430*/  @P0 STS.128 [R217+0x7800], RZ ;  /* 0x007800ffd9000388 */ /* 0x000fe20000000c00 */
[----:B------:R-:W-:Y:S02]  /*e440*/  @!P0 IMAD.IADD R2, R2, 0x1, R17 ;  /* 0x0000000102028824 */ /* 0x000fe400078e0211 */
[----:B------:R-:W-:Y:S01]  /*e450*/  @!P0 IMAD.WIDE.U32 R20, R223, 0xe0, R20 ;  /* 0x000000e0df148825 */ /* 0x000fe200078e0014 */
[----:B------:R-:W-:Y:S01]  /*e460*/  @!PT LDS RZ, [RZ] ;  /* 0x00000000fffff984 */ /* 0x000fe20000000800 */
[----:B------:R-:W-:Y:S01]  /*e470*/  @!PT LDS RZ, [RZ] ;  /* 0x00000000fffff984 */ /* 0x000fe20000000800 */
[----:B------:R-:W-:Y:S01]  /*e480*/  @!PT LDS RZ, [RZ] ;  /* 0x00000000fffff984 */ /* 0x000fe20000000800 */
[----:B------:R5:W-:Y:S02]  /*e490*/  @!P0 LDGSTS.E.BYPASS.LTC128B.128 [R217+0x7800], [R22.64] ;  /* 0x0780000016d98fae */ /* 0x000be4000b901d46 */
[----:B------:R-:W-:Y:S01]  /*e4a0*/  @!P0 LEA.HI.X R7, R16, R153, R2, 0x1, P2 ;  /* 0x0000009910078211 */ /* 0x000fe200010f0c02 */
[----:B------:R-:W-:Y:S01]  /*e4b0*/  @!P0 IMAD R0, R0, 0xe0, RZ ;  /* 0x000000e000008824 */ /* 0x000fe200078e02ff */
[----:B------:R-:W-:Y:S01]  /*e4c0*/  @P0 STS.128 [R217+0x8000], RZ ;  /* 0x008000ffd9000388 */ /* 0x000fe20000000c00 */
[----:B------:R-:W-:Y:S03]  /*e4d0*/  @!P0 LEA R26, P1, R20, R152, 0x1 ;  /* 0x00000098141a8211 */ /* 0x000fe600078208ff */
[----:B------:R-:W-:Y:S01]  /*e4e0*/  @!P0 IADD3 R0, R0, R21, RZ ;  /* 0x0000001500008210 */ /* 0x000fe20007ffe0ff */
[----:B------:R-:W-:Y:S01]  /*e4f0*/  @!PT LDS RZ, [RZ] ;  /* 0x00000000fffff984 */ /* 0x000fe20000000800 */
[----:B------:R-:W-:Y:S01]  /*e500*/  @!PT LDS RZ, [RZ] ;  /* 0x00000000fffff984 */ /* 0x000fe20000000800 */
[----:B------:R-:W-:Y:S01]  /*e510*/  @!PT LDS RZ, [RZ] ;  /* 0x00000000fffff984 */ /* 0x000fe20000000800 */
[----:B------:R1:W-:Y:S03]  /*e520*/  @!P0 LDGSTS.E.BYPASS.LTC128B.128 [R217+0x8000], [R6.64] ;  /* 0x0800000006d98fae */ /* 0x0003e6000b901d46 */
[----:B------:R-:W-:Y:S01]  /*e530*/  @!P0 LEA.HI.X R27, R20, R153, R0, 0x1, P1 ;  /* 0x00000099141b8211 */ /* 0x000fe200008f0c00 */
[----:B------:R-:W-:Y:S01]  /*e540*/  @P0 STS.128 [R217+0x8800], RZ ;  /* 0x008800ffd9000388 */ /* 0x000fe20000000c00 */
[----:B------:R-:W-:Y:S03]  /*e550*/  ISETP.GE.AND P1, PT, R216, 0x2, PT ;  /* 0x00000002d800780c */ /* 0x000fe60003f26270 */
[----:B------:R-:W-:Y:S01]  /*e560*/  @!PT LDS RZ, [RZ] ;  /* 0x00000000fffff984 */ /* 0x000fe20000000800 */
[----:B------:R-:W-:Y:S01]  /*e570*/  @!PT LDS RZ, [RZ] ;  /* 0x00000000fffff984 */ /* 0x000fe20000000800 */
[----:B------:R-:W-:Y:S01]  /*e580*/  @!PT LDS RZ, [RZ] ;  /* 0x00000000fffff984 */ /* 0x000fe20000000800 */
[----:B------:R3:W-:Y:S04]  /*e590*/  @!P0 LDGSTS.E.BYPASS.LTC128B.128 [R217+0x8800], [R26.64] ;  /* 0x088000001ad98fae */ /* 0x0007e8000b901d46 */
[----:B------:R-:W-:Y:S04]  /*e5a0*/  LDSM.16.M88.4 R128, [R211] ;  /* 0x00000000d380783b */ /* 0x000fe80000000200 */
[----:B------:R-:W1:Y:S04]  /*e5b0*/  LDSM.16.M88.4 R8, [R209+0x1000] ;  /* 0x00100000d108783b */ /* 0x000e680000000200 */
[----:B----4-:R-:W2:Y:S04]  /*e5c0*/  LDSM.16.M88.4 R16, [R209+0x1400] ;  /* 0x00140000d110783b */ /* 0x010ea80000000200 */
[----:B------:R-:W0:Y:S04]  /*e5d0*/  LDGDEPBAR ;  /* 0x00000000000079af */ /* 0x000e280000000000 */
[----:B------:R-:W-:Y:S04]  /*e5e0*/  LDSM.16.M88.4 R32, [R209+0x1c00] ;  /* 0x001c0000d120783b */ /* 0x000fe80000000200 */
[----:B------:R-:W-:Y:S04]  /*e5f0*/  LDSM.16.M88.4 R40, [R209+0x2000] ;  /* 0x00200000d128783b */ /* 0x000fe80000000200 */
[----:B---3--:R-:W5:Y:S04]  /*e600*/  LDSM.16.M88.4 R24, [R209+0x1800] ;  /* 0x00180000d118783b */ /* 0x008f680000000200 */
[----:B------:R-:W3:Y:S04]  /*e610*/  LDSM.16.M88.4 R48, [R209+0x2400] ;  /* 0x00240000d130783b */ /* 0x000ee80000000200 */
[----:B------:R-:W4:Y:S04]  /*e620*/  LDSM.16.M88.4 R56, [R209+0x2800] ;  /* 0x00280000d138783b */ /* 0x000f280000000200 */
[----:B------:R-:W3:Y:S04]  /*e630*/  LDSM.16.M88.4 R64, [R209+0x2c00] ;  /* 0x002c0000d140783b */ /* 0x000ee80000000200 */
[----:B------:R-:W3:Y:S01]  /*e640*/  LDSM.16.M88.4 R72, [R209+0x3000] ;  /* 0x00300000d148783b */ /* 0x000ee20000000200 */
[C---:B-1----:R-:W-:Y:S03]  /*e650*/  HMMA.16816.F32.BF16 R4, R128.reuse, R8, RZ ;  /* 0x000000088004723c */ /* 0x042fe600000418ff */
[----:B------:R-:W1:Y:S04]  /*e660*/  LDSM.16.M88.4 R80, [R209+0x3400] ;  /* 0x00340000d150783b */ /* 0x000e680000000200 */
[----:B------:R-:W1:Y:S01]  /*e670*/  LDSM.16.M88.4 R88, [R209+0x3800] ;  /* 0x00380000d158783b */ /* 0x000e620000000200 */
[C---:B------:R-:W-:Y:S03]  /*e680*/  HMMA.16816.F32.BF16 R8, R128.reuse, R10, RZ ;  /* 0x0000000a8008723c */ /* 0x040fe600000418ff */
[----:B------:R-:W1:Y:S04]  /*e690*/  LDSM.16.M88.4 R96, [R209+0x3c00] ;  /* 0x003c0000d160783b */ /* 0x000e680000000200 */
[----:B------:R-:W1:Y:S01]  /*e6a0*/  LDSM.16.M88.4 R104, [R209+0x4000] ;  /* 0x00400000d168783b */ /* 0x000e620000000200 */
[C---:B--2---:R-:W-:Y:S03]  /*e6b0*/  HMMA.16816.F32.BF16 R12, R128.reuse, R16, RZ ;  /* 0x00000010800c723c */ /* 0x044fe600000418ff */
[----:B------:R-:W2:Y:S04]  /*e6c0*/  LDSM.16.M88.4 R112, [R209+0x4400] ;  /* 0x00440000d170783b */ /* 0x000ea80000000200 */
[----:B------:R-:W1:Y:S01]  /*e6d0*/  LDSM.16.M88.4 R120, [R209+0x4800] ;  /* 0x00480000d178783b */ /* 0x000e620000000200 */
[C---:B------:R-:W-:Y:S03]  /*e6e0*/  HMMA.16816.F32.BF16 R16, R128.reuse, R18, RZ ;  /* 0x000000128010723c */ /* 0x040fe600000418ff */
[----:B------:R-:W1:Y:S04]  /*e6f0*/  LDSM.16.M88.4 R152, [R209+0x4c00] ;  /* 0x004c0000d198783b */ /* 0x000e680000000200 */
[----:B------:R-:W-:Y:S01]  /*e700*/  LDSM.16.M88.4 R156, [R210] ;  /* 0x00000000d29c783b */ /* 0x000fe20000000200 */
[C---:B-----5:R-:W-:Y:S03]  /*e710*/  HMMA.16816.F32.BF16 R20, R128.reuse, R24, RZ ;  /* 0x000000188014723c */ /* 0x060fe600000418ff */
[----:B------:R-:W5:Y:S04]  /*e720*/  LDSM.16.M88.4 R160, [R208] ;  /* 0x00000000d0a0783b */ /* 0x000f680000000200 */
[----:B------:R-:W1:Y:S01]  /*e730*/  LDSM.16.M88.4 R164, [R208+0x400] ;  /* 0x00040000d0a4783b */ /* 0x000e620000000200 */
[C---:B------:R-:W-:Y:S03]  /*e740*/  HMMA.16816.F32.BF16 R24, R128.reuse, R26, RZ ;  /* 0x0000001a8018723c */ /* 0x040fe600000418ff */
[----:B------:R-:W1:Y:S04]  /*e750*/  LDSM.16.M88.4 R168, [R208+0x800] ;  /* 0x00080000d0a8783b */ /* 0x000e680000000200 */
[----:B------:R-:W-:Y:S01]  /*e760*/  LDSM.16.M88.4 R172, [R208+0x1000] ;  /* 0x00100000d0ac783b */ /* 0x000fe20000000200 */
[C---:B------:R-:W-:Y:S03]  /*e770*/  HMMA.16816.F32.BF16 R28, R128.reuse, R32, RZ ;  /* 0x00000020801c723c */ /* 0x040fe600000418ff */
[----:B------:R-:W-:Y:S04]  /*e780*/  LDSM.16.M88.4 R176, [R208+0x1400] ;  /* 0x00140000d0b0783b */ /* 0x000fe80000000200 */
        /* <DEDUP_REMOVED lines=10> */
[C---:B---3--:R-:W-:Y:S08]  /*e830*/  HMMA.16816.F32.BF16 R44, R128.reuse, R48, RZ ;  /* 0x00000030802c723c */ /* 0x048ff000000418ff */
[C---:B------:R-:W-:Y:S08]  /*e840*/  HMMA.16816.F32.BF16 R48, R128.reuse, R50, RZ ;  /* 0x000000328030723c */ /* 0x040ff000000418ff */
[C---:B----4-:R-:W-:Y:S08]  /*e850*/  HMMA.16816.F32.BF16 R52, R128.reuse, R56, RZ ;  /* 0x000000388034723c */ /* 0x050ff000000418ff */
[C---:B------:R-:W-:Y:S08]  /*e860*/  HMMA.16816.F32.BF16 R56, R128.reuse, R58, RZ ;  /* 0x0000003a8038723c */ /* 0x040ff000000418ff */
[C---:B------:R-:W-:Y:S08]  /*e870*/  HMMA.16816.F32.BF16 R60, R128.reuse, R64, RZ ;  /* 0x00000040803c723c */ /* 0x040ff000000418ff */
[C---:B------:R-:W-:Y:S08]  /*e880*/  HMMA.16816.F32.BF16 R64, R128.reuse, R66, RZ ;  /* 0x000000428040723c */ /* 0x040ff000000418ff */
[C---:B------:R-:W-:Y:S08]  /*e890*/  HMMA.16816.F32.BF16 R68, R128.reuse, R72, RZ ;  /* 0x000000488044723c */ /* 0x040ff000000418ff */
[C---:B------:R-:W-:Y:S08]  /*e8a0*/  HMMA.16816.F32.BF16 R72, R128.reuse, R74, RZ ;  /* 0x0000004a8048723c */ /* 0x040ff000000418ff */
[C---:B-1----:R-:W-:Y:S08]  /*e8b0*/  HMMA.16816.F32.BF16 R76, R128.reuse, R80, RZ ;  /* 0x00000050804c723c */ /* 0x042ff000000418ff */
[C---:B------:R-:W-:Y:S08]  /*e8c0*/  HMMA.16816.F32.BF16 R80, R128.reuse, R82, RZ ;  /* 0x000000528050723c */ /* 0x040ff000000418ff */
[C---:B------:R-:W-:Y:S08]  /*e8d0*/  HMMA.16816.F32.BF16 R84, R128.reuse, R88, RZ ;  /* 0x000000588054723c */ /* 0x040ff000000418ff */
[C---:B------:R-:W-:Y:S08]  /*e8e0*/  HMMA.16816.F32.BF16 R88, R128.reuse, R90, RZ ;  /* 0x0000005a8058723c */ /* 0x040ff000000418ff */
[C---:B------:R-:W-:Y:S08]  /*e8f0*/  HMMA.16816.F32.BF16 R92, R128.reuse, R96, RZ ;  /* 0x00000060805c723c */ /* 0x040ff000000418ff */
[C---:B------:R-:W-:Y:S08]  /*e900*/  HMMA.16816.F32.BF16 R96, R128.reuse, R98, RZ ;  /* 0x000000628060723c */ /* 0x040ff000000418ff */
[C---:B------:R-:W-:Y:S08]  /*e910*/  HMMA.16816.F32.BF16 R100, R128.reuse, R104, RZ ;  /* 0x000000688064723c */ /* 0x040ff000000418ff */
[C---:B------:R-:W-:Y:S08]  /*e920*/  HMMA.16816.F32.BF16 R104, R128.reuse, R106, RZ ;  /* 0x0000006a8068723c */ /* 0x040ff000000418ff */
[C---:B--2---:R-:W-:Y:S08]  /*e930*/  HMMA.16816.F32.BF16 R108, R128.reuse, R112, RZ ;  /* 0x00000070806c723c */ /* 0x044ff000000418ff */
[C---:B------:R-:W-:Y:S08]  /*e940*/  HMMA.16816.F32.BF16 R112, R128.reuse, R114, RZ ;  /* 0x000000728070723c */ /* 0x040ff000000418ff */
[C---:B------:R-:W-:Y:S08]  /*e950*/  HMMA.16816.F32.BF16 R116, R128.reuse, R120, RZ ;  /* 0x000000788074723c */ /* 0x040ff000000418ff */
[C---:B------:R-:W-:Y:S08]  /*e960*/  HMMA.16816.F32.BF16 R120, R128.reuse, R122, RZ ;  /* 0x0000007a8078723c */ /* 0x040ff000000418ff */
[C---:B------:R-:W-:Y:S08]  /*e970*/  HMMA.16816.F32.BF16 R124, R128.reuse, R152, RZ ;  /* 0x00000098807c723c */ /* 0x040ff000000418ff */
[----:B------:R-:W-:Y:S01]  /*e980*/  HMMA.16816.F32.BF16 R128, R128, R154, RZ ;  /* 0x0000009a8080723c */ /* 0x000fe200000418ff */
[----:B------:R-:W1:Y:S07]  /*e990*/  LDSM.16.M88.4 R152, [R208+0xc00] ;  /* 0x000c0000d098783b */ /* 0x000e6e0000000200 */
[C---:B-----5:R-:W-:Y:S08]  /*e9a0*/  HMMA.16816.F32.BF16 R4, R156.reuse, R160, R4 ;  /* 0x000000a09c04723c */ /* 0x060ff00000041804 */
[C---:B------:R-:W-:Y:S01]  /*e9b0*/  HMMA.16816.F32.BF16 R8, R156.reuse, R162, R8 ;  /* 0x000000a29c08723c */ /* 0x040fe20000041808 */
[----:B------:R-:W2:Y:S07]  /*e9c0*/  LDSM.16.M88.4 R160, [R208+0x2000] ;  /* 0x00200000d0a0783b */ /* 0x000eae0000000200 */
[C---:B------:R-:W-:Y:S08]  /*e9d0*/  HMMA.16816.F32.BF16 R12, R156.reuse, R164, R12 ;  /* 0x000000a49c0c723c */ /* 0x040ff0000004180c */
[C---:B------:R-:W-:Y:S01]  /*e9e0*/  HMMA.16816.F32.BF16 R16, R156.reuse, R166, R16 ;  /* 0x000000a69c10723c */ /* 0x040fe20000041810 */
[----:B------:R-:W3:Y:S07]  /*e9f0*/  LDSM.16.M88.4 R164, [R208+0x2400] ;  /* 0x00240000d0a4783b */ /* 0x000eee0000000200 */
[C---:B------:R-:W-:Y:S08]  /*ea00*/  HMMA.16816.F32.BF16 R20, R156.reuse, R168, R20 ;  /* 0x000000a89c14723c */ /* 0x040ff00000041814 */
[C---:B------:R-:W-:Y:S01]  /*ea10*/  HMMA.16816.F32.BF16 R24, R156.reuse, R170, R24 ;  /* 0x000000aa9c18723c */ /* 0x040fe20000041818 */
[----:B------:R-:W4:Y:S01]  /*ea20*/  LDSM.16.M88.4 R168, [R208+0x3c00] ;  /* 0x003c0000d0a8783b */ /* 0x000f220000000200 */
[----:B------:R-:W-:Y:S04]  /*ea30*/  DEPBAR.LE SB0, 0x0 ;  /* 0x000080000000791a */ /* 0x000fe80000000000 */
[----:B------:R-:W-:Y:S02]  /*ea40*/  BAR.SYNC.DEFER_BLOCKING 0x0 ;  /* 0x0000000000007b1d */ /* 0x000fe40000010000 */
[C---:B-1----:R-:W-:Y:S07]  /*ea50*/  HMMA.16816.F32.BF16 R28, R156.reuse, R152, R28 ;  /* 0x000000989c1c723c */ /* 0x042fee000004181c */
[----:B------:R-:W-:Y:S01]  /*ea60*/  IMAD.MOV.U32 R152, RZ, RZ, R232 ;  /* 0x000000ffff987224 */ /* 0x000fe200078e00e8 */
[C---:B------:R-:W-:Y:S04]  /*ea70*/  HMMA.16816.F32.BF16 R32, R156.reuse, R154, R32 ;  /* 0x0000009a9c20723c */ /* 0x040fe80000041820 */
[----:B------:R-:W-:Y:S04]  /*ea80*/  IMAD.MOV.U32 R153, RZ, RZ, R233 ;  /* 0x000000ffff997224 */ /* 0x000fe800078e00e9 */
        /* <DEDUP_REMOVED lines=22> */
[C---:B----4-:R-:W-:Y:S08]  /*ebf0*/  HMMA.16816.F32.BF16 R124, R156.reuse, R168, R124 ;  /* 0x000000a89c7c723c */ /* 0x050ff0000004187c */
[----:B------:R-:W-:Y:S01]  /*ec00*/  HMMA.16816.F32.BF16 R128, R156, R170, R128 ;  /* 0x000000aa9c80723c */ /* 0x000fe20000041880 */
[----:B------:R-:W-:-:S07]  /*ec10*/  @!P1 BRA `(.L_x_731) ;  /* 0x000009e000009947 */ /* 0x000fce0003800000 */
[----:B------:R-:W-:Y:S05]  /*ec20*/  IMAD.MOV.U32 R159, RZ, RZ, c[0x0][0x198] ;  /* 0x00006600ff9f7624 */ /* 0x000fea00078e00ff */
[----:B------:R-:W-:Y:S04]  /*ec30*/  LEA R2, -R159, RZ, 0x8 ;  /* 0x000000ff9f027211 */ /* 0x000fe800078e41ff */
[----:B------:R-:W-:Y:S01]  /*ec40*/  SHF.R.S32.HI R0, RZ, 0x1f, R2 ;  /* 0x0000001fff007819 */ /* 0x000fe20000011402 */
[----:B------:R-:W-:-:S06]  /*ec50*/  @!P6 BRA `(.L_x_732) ;  /* 0x000003d00000e947 */ /* 0x000fcc0003800000 */
[----:B------:R-:W-:Y:S01]  /*ec60*/  IMAD.SHL.U32 R160, R216, 0x100, RZ ;  /* 0x00000100d8a07824 */ /* 0x000fe200078e00ff */
[----:B------:R-:W-:Y:S04]  /*ec70*/  IABS R0, c[0x0][0x2d0] ;  /* 0x0000b40000007a13 */ /* 0x000fe80000000000 */
[----:B------:R-:W1:Y:S01]  /*ec80*/  I2F.RP R162, R0 ;  /* 0x0000000000a27306 */ /* 0x000e620000209400 */
[C---:B------:R-:W-:Y:S02]  /*ec90*/  IADD3 R157, R160.reuse, -0x200, RZ ;  /* 0xfffffe00a09d7810 */ /* 0x040fe40007ffe0ff */
[----:B------:R-:W-:Y:S02]  /*eca0*/  IADD3 R160, R160, -0x100, RZ ;  /* 0xffffff00a0a07810 */ /* 0x000fe40007ffe0ff */
[----:B------:R-:W-:Y:S02]  /*ecb0*/  IABS R149, R157 ;  /* 0x0000009d00957213 */ /* 0x000fe40000000000 */
[----:B------:R-:W-:Y:S02]  /*ecc0*/  IABS R155, R160 ;  /* 0x000000a0009b7213 */ /* 0x000fe40000000000 */
[----:B------:R-:W-:Y:S02]  /*ecd0*/  LOP3.LUT R160, R160, c[0x0][0x2d0], RZ, 0x3c, !PT ;  /* 0x0000b400a0a07a12 */ /* 0x000fe400078e3cff */
[----:B------:R-:W-:Y:S04]  /*ece0*/  LOP3.LUT R157, R157, c[0x0][0x2d0], RZ, 0x3c, !PT ;  /* 0x0000b4009d9d7a12 */ /* 0x000fe800078e3cff */
        /* <DEDUP_REMOVED lines=13> */
[C---:B------:R-:W-:Y:S02]  /*edc0*/  IMAD R155, R0.reuse, R154, R155 ;  /* 0x0000009a009b7224 */ /* 0x040fe400078e029b */
[----:B------:R-:W-:Y:S01]  /*edd0*/  IMAD.MOV.U32 R2, RZ, RZ, c[0x0][0x2d0] ;  /* 0x0000b400ff027624 */ /* 0x000fe200078e00ff */
[C---:B------:R-:W-:Y:S02]  /*ede0*/  ISETP.GT.U32.AND P2, PT, R0.reuse, R149, PT ;  /* 0x000000950000720c */ /* 0x040fe40003f44070 */
[----:B------:R-:W-:Y:S11]  /*edf0*/  ISETP.GT.U32.AND P3, PT, R0, R155, PT ;  /* 0x0000009b0000720c */ /* 0x000ff60003f64070 */
[--C-:B------:R-:W-:Y:S01]  /*ee00*/  @!P2 IMAD.IADD R149, R149, 0x1, -R0.reuse ;  /* 0x000000019595a824 */ /* 0x100fe200078e0a00 */
[----:B------:R-:W-:Y:S01]  /*ee10*/  @!P2 IADD3 R156, R156, 0x1, RZ ;  /* 0x000000019c9ca810 */ /* 0x000fe20007ffe0ff */
[----:B------:R-:W-:Y:S01]  /*ee20*/  @!P3 IMAD.IADD R155, R155, 0x1, -R0 ;  /* 0x000000019b9bb824 */ /* 0x000fe200078e0a00 */
[----:B------:R-:W-:Y:S02]  /*ee30*/  ISETP.GE.AND P2, PT, R160, RZ, PT ;  /* 0x000000ffa000720c */ /* 0x000fe40003f46270 */
[-C--:B------:R-:W-:Y:S02]  /*ee40*/  ISETP.GE.U32.AND P4, PT, R149, R0.reuse, PT ;  /* 0x000000009500720c */ /* 0x080fe40003f86070 */
[----:B------:R-:W-:Y:S02]  /*ee50*/  ISETP.GE.U32.AND P5, PT, R155, R0, PT ;  /* 0x000000009b00720c */ /* 0x000fe40003fa6070 */
[----:B------:R-:W-:Y:S02]  /*ee60*/  @!P3 IADD3 R158, R158, 0x1, RZ ;  /* 0x000000019e9eb810 */ /* 0x000fe40007ffe0ff */
[----:B------:R-:W-:Y:S02]  /*ee70*/  ISETP.NE.AND P3, PT, RZ, c[0x0][0x2d0], PT ;  /* 0x0000b400ff007a0c */ /* 0x000fe40003f65270 */
[----:B------:R-:W-:Y:S05]  /*ee80*/  LOP3.LUT R0, RZ, c[0x0][0x2d0], RZ, 0x33, !PT ;  /* 0x0000b400ff007a12 */ /* 0x000fea00078e33ff */
        /* <DEDUP_REMOVED lines=11> */
[----:B------:R-:W2:Y:S02]  /*ef40*/  LDG.E R149, [R160.64] ;  /* 0x00000006a0957981 */ /* 0x000ea4000c1e1900 */
[----:B------:R-:W-:Y:S02]  /*ef50*/  IMAD R2, R0, R2, -0x100 ;  /* 0xffffff0000027424 */ /* 0x000fe400078e0202 */
[----:B------:R-:W2:Y:S02]  /*ef60*/  LDG.E R154, [R154.64] ;  /* 0x000000069a9a7981 */ /* 0x000ea4000c1e1900 */
[----:B------:R-:W-:Y:S01]  /*ef70*/  IMAD.WIDE.U32 R156, R2, c[0x0][0x198], RZ ;  /* 0x00006600029c7a25 */ /* 0x000fe200078e00ff */
[----:B------:R-:W-:Y:S05]  /*ef80*/  SHF.R.S32.HI R0, RZ, 0x1f, R2 ;  /* 0x0000001fff007819 */ /* 0x000fea0000011402 */
[----:B------:R-:W-:Y:S04]  /*ef90*/  IMAD R0, R0, c[0x0][0x198], RZ ;  /* 0x0000660000007a24 */ /* 0x000fe800078e02ff */
[----:B------:R-:W-:Y:S04]  /*efa0*/  IMAD R0, R2, c[0x0][0x19c], R0 ;  /* 0x0000670002007a24 */ /* 0x000fe800078e0200 */
[----:B------:R-:W-:Y:S02]  /*efb0*/  IMAD.IADD R157, R157, 0x1, R0 ;  /* 0x000000019d9d7824 */ /* 0x000fe400078e0200 */
[----:B--2---:R-:W-:Y:S04]  /*efc0*/  IMAD.IADD R149, R149, 0x1, -R154 ;  /* 0x0000000195957824 */ /* 0x004fe800078e0a9a */
[C---:B------:R-:W-:Y:S01]  /*efd0*/  IMAD.WIDE.U32 R156, R149.reuse, c[0x0][0x180], R156 ;  /* 0x00006000959c7a25 */ /* 0x040fe200078e009c */
[----:B------:R-:W-:Y:S05]  /*efe0*/  SHF.R.S32.HI R2, RZ, 0x1f, R149 ;  /* 0x0000001fff027819 */ /* 0x000fea0000011495 */
[----:B------:R-:W-:Y:S04]  /*eff0*/  IMAD R2, R2, c[0x0][0x180], RZ ;  /* 0x0000600002027a24 */ /* 0x000fe800078e02ff */
[----:B------:R-:W-:Y:S04]  /*f000*/  IMAD R2, R149, c[0x0][0x184], R2 ;  /* 0x0000610095027a24 */ /* 0x000fe800078e0202 */
[----:B------:R-:W-:Y:S02]  /*f010*/  IMAD.IADD R0, R157, 0x1, R2 ;  /* 0x000000019d007824 */ /* 0x000fe400078e0202 */
[----:B------:R-:W-:Y:S04]  /*f020*/  IMAD.MOV.U32 R2, RZ, RZ, R156 ;  /* 0x000000ffff027224 */ /* 0x000fe800078e009c */
.L_x_732:
[----:B------:R1:W-:Y:S01]  /*f030*/  @P0 STS [R217+0x1004], RZ ;  /* 0x001004ffd9000388 */ /* 0x0003e20000000800 */
[CC--:B------:R-:W-:Y:S01]  /*f040*/  LEA R172, P4, R2.reuse, R229.reuse, 0x1 ;  /* 0x000000e502ac7211 */ /* 0x0c0fe200078808ff */
[----:B------:R-:W-:Y:S01]  /*f050*/  @!P0 IMAD.MOV.U32 R155, RZ, RZ, c[0x0][0x19c] ;  /* 0x00006700ff9b8624 */ /* 0x000fe200078e00ff */
[----:B------:R-:W-:Y:S01]  /*f060*/  @!P0 IADD3 R154, P3, R213, R2, RZ ;  /* 0x00000002d59a8210 */ /* 0x000fe20007f7e0ff */
[----:B------:R1:W-:Y:S01]  /*f070*/  @P0 STS.64 [R217+0x1008], RZ ;  /* 0x001008ffd9000388 */ /* 0x0003e20000000a00 */
[--C-:B------:R-:W-:Y:S01]  /*f080*/  LEA.HI.X R173, R2, R228, R0.reuse, 0x1, P4 ;  /* 0x000000e402ad7211 */ /* 0x100fe200020f0c00 */
[----:B------:R-:W-:Y:S01]  /*f090*/  @!P0 IMAD.MOV.U32 R157, RZ, RZ, c[0x0][0x19c] ;  /* 0x00006700ff9d8624 */ /* 0x000fe200078e00ff */
[CC--:B------:R-:W-:Y:S01]  /*f0a0*/  @!P0 LEA R156, P2, R159.reuse, R2.reuse, 0x6 ;  /* 0x000000029f9c8211 */ /* 0x0c0fe200078430ff */
[----:B------:R1:W-:Y:S01]  /*f0b0*/  @P0 STS [R217+0x1000], RZ ;  /* 0x001000ffd9000388 */ /* 0x0003e20000000800 */
[----:B------:R-:W-:Y:S01]  /*f0c0*/  @!P0 IMAD.X R149, R212, 0x1, R0, P3 ;  /* 0x00000001d4958824 */ /* 0x000fe200018e0600 */
[C---:B------:R-:W-:Y:S01]  /*f0d0*/  @!P0 LEA R158, P1, R159.reuse, R2, 0x7 ;  /* 0x000000029f9e8211 */ /* 0x040fe200078238ff */
[----:B------:R-:W-:Y:S01]  /*f0e0*/  @!P0 IMAD.MOV.U32 R166, RZ, RZ, R2 ;  /* 0x000000ffffa68224 */ /* 0x000fe200078e0002 */
[----:B------:R-:W-:Y:S01]  /*f0f0*/  @!PT LDS RZ, [RZ] ;  /* 0x00000000fffff984 */ /* 0x000fe20000000800 */
[----:B------:R-:W-:Y:S01]  /*f100*/  @!PT LDS RZ, [RZ] ;  /* 0x00000000fffff984 */ /* 0x000fe20000000800 */
[----:B------:R-:W-:Y:S01]  /*f110*/  @!PT LDS RZ, [RZ] ;  /* 0x00000000fffff984 */ /* 0x000fe20000000800 */
[----:B------:R1:W-:Y:S01]  /*f120*/  @!P0 LDGSTS.E.BYPASS.LTC128B.128 [R217+0x1000], [R172.64] ;  /* 0x01000000acd98fae */ /* 0x0003e2000b901d46 */
[CC--:B------:R-:W-:Y:S01]  /*f130*/  @!P0 LEA.HI.X R155, R159.reuse, R0.reuse, R155, 0x6, P2 ;  /* 0x000000009f9b8211 */ /* 0x0c0fe200010f349b */
[--C-:B------:R-:W-:Y:S01]  /*f140*/  @!P0 IMAD.MOV.U32 R167, RZ, RZ, R0.reuse ;  /* 0x000000ffffa78224 */ /* 0x100fe200078e0000 */
[CC--:B------:R-:W-:Y:S01]  /*f150*/  @!P0 LEA R170, P2, R154.reuse, R229.reuse, 0x1 ;  /* 0x000000e59aaa8211 */ /* 0x0c0fe200078408ff */
[----:B------:R1:W-:Y:S01]  /*f160*/  @P0 STS.128 [R217+0x1800], RZ ;  /* 0x001800ffd9000388 */ /* 0x0003e20000000c00 */
[C---:B------:R-:W-:Y:S01]  /*f170*/  @!P0 LEA.HI.X R157, R159.reuse, R0, R157, 0x7, P1 ;  /* 0x000000009f9d8211 */ /* 0x040fe200008f3c9d */
[--C-:B------:R-:W-:Y:S01]  /*f180*/  @!P0 IMAD.MOV.U32 R165, RZ, RZ, R0.reuse ;  /* 0x000000ffffa58224 */ /* 0x100fe200078e0000 */
[----:B------:R-:W-:Y:S01]  /*f190*/  @!P0 LEA.HI.X R171, R154, R228, R149, 0x1, P2 ;  /* 0x000000e49aab8211 */ /* 0x000fe200010f0c95 */
[--C-:B------:R-:W-:Y:S01]  /*f1a0*/  @!P0 IMAD.MOV.U32 R163, RZ, RZ, R0.reuse ;  /* 0x000000ffffa38224 */ /* 0x100fe200078e0000 */
[CC--:B------:R-:W-:Y:S01]  /*f1b0*/  @!P0 LEA R168, P1, R156.reuse, R229.reuse, 0x1 ;  /* 0x000000e59ca88211 */ /* 0x0c0fe200078208ff */
[----:B------:R-:W-:Y:S01]  /*f1c0*/  @!P0 IMAD.MOV.U32 R161, RZ, RZ, R0 ;  /* 0x000000ffffa18224 */ /* 0x000fe200078e0000 */
[----:B------:R-:W-:Y:S01]  /*f1d0*/  @!P0 MOV R164, R2 ;  /* 0x0000000200a48202 */ /* 0x000fe20000000f00 */
[----:B------:R-:W-:Y:S01]  /*f1e0*/  @!PT LDS RZ, [RZ] ;  /* 0x00000000fffff984 */ /* 0x000fe20000000800 */
[----:B------:R-:W-:Y:S01]  /*f1f0*/  @!PT LDS RZ, [RZ] ;  /* 0x00000000fffff984 */ /* 0x000fe20000000800 */
[----:B------:R-:W-:Y:S01]  /*f200*/  @!PT LDS RZ, [RZ] ;  /* 0x00000000fffff984 */ /* 0x000fe20000000800 */
[----:B------:R1:W-:Y:S01]  /*f210*/  @!P0 LDGSTS.E.BYPASS.LTC128B.128 [R217+0x1800], [R170.64] ;  /* 0x01800000aad98fae */ /* 0x0003e2000b901d46 */
[----:B------:R-:W-:Y:S01]  /*f220*/  @!P0 IMAD.MOV.U32 R0, RZ, RZ, c[0x0][0x19c] ;  /* 0x00006700ff008624 */ /* 0x000fe200078e00ff */
[-C--:B------:R-:W-:Y:S01]  /*f230*/  @!P0 LEA.HI.X R169, R156, R228.reuse, R155, 0x1, P1 ;  /* 0x000000e49ca98211 */ /* 0x080fe200008f0c9b */
[C---:B------:R-:W-:Y:S01]  /*f240*/  @!P0 IMAD.WIDE.U32 R166, R159.reuse, 0x60, R166 ;  /* 0x000000609fa68825 */ /* 0x040fe200078e00a6 */
[----:B------:R1:W-:Y:S01]  /*f250*/  @P0 STS.128 [R217+0x2000], RZ ;  /* 0x002000ffd9000388 */ /* 0x0003e20000000c00 */
[-C--:B------:R-:W-:Y:S02]  /*f260*/  @!P0 LEA R156, P1, R158, R229.reuse, 0x1 ;  /* 0x000000e59e9c8211 */ /* 0x080fe400078208ff */
[----:B------:R-:W-:Y:S01]  /*f270*/  @!P0 IMAD R0, R0, 0x60, RZ ;  /* 0x0000006000008824 */ /* 0x000fe200078e02ff */
[----:B------:R-:W-:Y:S01]  /*f280*/  @!PT LDS RZ, [RZ] ;  /* 0x00000000fffff984 */ /* 0x000fe20000000800 */
[----:B------:R-:W-:Y:S01]  /*f290*/  @!PT LDS RZ, [RZ] ;  /* 0x00000000fffff984 */ /* 0x000fe20000000800 */
[----:B------:R-:W-:Y:S01]  /*f2a0*/  @!PT LDS RZ, [RZ] ;  /* 0x00000000fffff984 */ /* 0x000fe20000000800 */
[----:B------:R1:W-:Y:S01]  /*f2b0*/  @!P0 LDGSTS.E.BYPASS.LTC128B.128 [R217+0x2000], [R168.64] ;  /* 0x02000000a8d98fae */ /* 0x0003e2000b901d46 */
[-C--:B------:R-:W-:Y:S01]  /*f2c0*/  @!P0 LEA R176, P4, R166, R229.reuse, 0x1 ;  /* 0x000000e5a6b08211 */ /* 0x080fe200078808ff */
[C---:B------:R-:W-:Y:S01]  /*f2d0*/  @!P0 IMAD.WIDE.U32 R164, R159.reuse, 0xa0, R164 ;  /* 0x000000a09fa48825 */ /* 0x040fe200078e00a4 */
[----:B------:R-:W-:Y:S01]  /*f2e0*/  @!P0 LEA.HI.X R157, R158, R228, R157, 0x1, P1 ;  /* 0x000000e49e9d8211 */ /* 0x000fe200008f0c9d */
[----:B------:R1:W-:Y:S01]  /*f2f0*/  @P0 STS.128 [R217+0x2800], RZ ;  /* 0x002800ffd9000388 */ /* 0x0003e20000000c00 */
[----:B------:R-:W-:Y:S01]  /*f300*/  @!P0 MOV R154, c[0x0][0x19c] ;  /* 0x00006700009a8a02 */ /* 0x000fe20000000f00 */
[----:B------:R-:W-:Y:S01]  /*f310*/  @!P0 IMAD.IADD R0, R0, 0x1, R167 ;  /* 0x0000000100008824 */ /* 0x000fe200078e02a7 */
[----:B------:R-:W-:Y:S01]  /*f320*/  @!P0 LEA R174, P3, R164, R229, 0x1 ;  /* 0x000000e5a4ae8211 */ /* 0x000fe200078608ff */
[----:B------:R-:W-:Y:S01]  /*f330*/  @!P0 IMAD.MOV.U32 R162, RZ, RZ, R2 ;  /* 0x000000ffffa28224 */ /* 0x000fe200078e0002 */
[----:B------:R-:W-:Y:S01]  /*f340*/  @!P0 MOV R160, R2 ;  /* 0x0000000200a08202 */ /* 0x000fe20000000f00 */
[----:B------:R-:W-:Y:S01]  /*f350*/  @!P0 IMAD R154, R154, 0xa0, RZ ;  /* 0x000000a09a9a8824 */ /* 0x000fe200078e02ff */
[-C--:B------:R-:W-:Y:S01]  /*f360*/  @!P0 LEA.HI.X R177, R166, R228.reuse, R0, 0x1, P4 ;  /* 0x000000e4a6b18211 */ /* 0x080fe200020f0c00 */
[C---:B------:R-:W-:Y:S03]  /*f370*/  @!P0 IMAD.WIDE.U32 R162, R159.reuse, 0xc0, R162 ;  /* 0x000000c09fa28825 */ /* 0x040fe600078e00a2 */
[----:B------:R-:W-:Y:S01]  /*f380*/  @!P0 IADD3 R154, R154, R165, RZ ;  /* 0x000000a59a9a8210 */ /* 0x000fe20007ffe0ff */
[----:B------:R-:W-:Y:S01]  /*f390*/  @!PT LDS RZ, [RZ] ;  /* 0x00000000fffff984 */ /* 0x000fe20000000800 */
[----:B------:R-:W-:Y:S01]  /*f3a0*/  @!PT LDS RZ, [RZ] ;  /* 0x00000000fffff984 */ /* 0x000fe20000000800 */
[----:B------:R-:W-:Y:S01]  /*f3b0*/  @!PT LDS RZ, [RZ] ;  /* 0x00000000fffff984 */ /* 0x000fe20000000800 */
[----:B------:R1:W-:Y:S01]  /*f3c0*/  @!P0 LDGSTS.E.BYPASS.LTC128B.128 [R217+0x2800], [R176.64] ;  /* 0x02800000b0d98fae */ /* 0x0003e2000b901d46 */
[-C--:B------:R-:W-:Y:S01]  /*f3d0*/  @!P0 LEA R158, P2, R162, R229.reuse, 0x1 ;  /* 0x000000e5a29e8211 */ /* 0x080fe200078408ff */
[----:B------:R-:W-:Y:S01]  /*f3e0*/  @!P0 IMAD.WIDE.U32 R160, R159, 0xe0, R160 ;  /* 0x000000e09fa08825 */ /* 0x000fe200078e00a0 */
[----:B------:R-:W-:Y:S01]  /*f3f0*/  @!P0 LEA.HI.X R175, R164, R228, R154, 0x1, P3 ;  /* 0x000000e4a4af8211 */ /* 0x000fe200018f0c9a */
[----:B------:R1:W-:Y:S02]  /*f400*/  @P0 STS.128 [R217+0x3000], RZ ;  /* 0x003000ffd9000388 */ /* 0x0003e40000000c00 */
[----:B------:R-:W-:Y:S01]  /*f410*/  @!P0 IMAD.MOV.U32 R149, RZ, RZ, c[0x0][0x19c] ;  /* 0x00006700ff958624 */ /* 0x000fe200078e00ff */
[----:B------:R-:W-:Y:S01]  /*f420*/  @!P0 LEA R178, P1, R160, R229, 0x1 ;  /* 0x000000e5a0b28211 */ /* 0x000fe200078208ff */
[----:B------:R-:W-:Y:S01]  /*f430*/  @!PT LDS RZ, [RZ] ;  /* 0x00000000fffff984 */ /* 0x000fe20000000800 */
[----:B------:R-:W-:Y:S01]  /*f440*/  @!PT LDS RZ, [RZ] ;  /* 0x00000000fffff984 */ /* 0x000fe20000000800 */
[----:B------:R-:W-:Y:S01]  /*f450*/  @!PT LDS RZ, [RZ] ;  /* 0x00000000fffff984 */ /* 0x000fe20000000800 */
[----:B------:R1:W-:Y:S01]  /*f460*/  @!P0 LDGSTS.E.BYPASS.LTC128B.128 [R217+0x3000], [R156.64] ;  /* 0x030000009cd98fae */ /* 0x0003e2000b901d46 */
[----:B------:R-:W-:Y:S01]  /*f470*/  @!P0 IMAD.MOV.U32 R2, RZ, RZ, c[0x0][0x19c] ;  /* 0x00006700ff028624 */ /* 0x000fe200078e00ff */
[----:B------:R-:W-:Y:S01]  /*f480*/  MOV R229, R172 ;  /* 0x000000ac00e57202 */ /* 0x000fe20000000f00 */
[----:B------:R-:W-:Y:S01]  /*f490*/  @!P0 IMAD R149, R149, 0xc0, RZ ;  /* 0x000000c095958824 */ /* 0x000fe200078e02ff */
[----:B------:R1:W-:Y:S01]  /*f4a0*/  @P0 STS.128 [R217+0x3800], RZ ;  /* 0x003800ffd9000388 */ /* 0x0003e20000000c00 */
[----:B------:R-:W-:Y:S02]  /*f4b0*/  @!P0 IMAD R2, R2, 0xe0, RZ ;  /* 0x000000e002028824 */ /* 0x000fe400078e02ff */
[----:B------:R-:W-:Y:S01]  /*f4c0*/  @!P0 IMAD.IADD R149, R149, 0x1, R163 ;  /* 0x0000000195958824 */ /* 0x000fe200078e02a3 */
[----:B------:R-:W-:Y:S01]  /*f4d0*/  @!PT LDS RZ, [RZ] ;  /* 0x00000000fffff984 */ /* 0x000fe20000000800 */
[----:B------:R-:W-:Y:S01]  /*f4e0*/  @!PT LDS RZ, [RZ] ;  /* 0x00000000fffff984 */ /* 0x000fe20000000800 */
[----:B------:R-:W-:Y:S01]  /*f4f0*/  @!PT LDS RZ, [RZ] ;  /* 0x00000000fffff984 */ /* 0x000fe20000000800 */
[----:B------:R1:W-:Y:S01]  /*f500*/  @!P0 LDGSTS.E.BYPASS.LTC128B.128 [R217+0x3800], [R174.64] ;  /* 0x03800000aed98fae */ /* 0x0003e2000b901d46 */
[----:B------:R-:W-:Y:S03]  /*f510*/  @!P0 IMAD.IADD R2, R2, 0x1, R161 ;  /* 0x0000000102028824 */ /* 0x000fe600078e02a1 */
[----:B------:R1:W-:Y:S01]  /*f520*/  @P0 STS.128 [R217+0x4000], RZ ;  /* 0x004000ffd9000388 */ /* 0x0003e20000000c00 */
[-C--:B------:R-:W-:Y:S02]  /*f530*/  @!P0 LEA.HI.X R159, R162, R228.reuse, R149, 0x1, P2 ;  /* 0x000000e4a29f8211 */ /* 0x080fe400010f0c95 */
[----:B------:R-:W-:Y:S01]  /*f540*/  @!P0 LEA.HI.X R179, R160, R228, R2, 0x1, P1 ;  /* 0x000000e4a0b38211 */ /* 0x000fe200008f0c02 */
[----:B------:R-:W-:Y:S02]  /*f550*/  IMAD.MOV.U32 R228, RZ, RZ, R173 ;  /* 0x000000ffffe47224 */ /* 0x000fe400078e00ad */
        /* <DEDUP_REMOVED lines=9> */
[----:B------:R-:W0:Y:S02]  /*f5f0*/  LDGDEPBAR ;  /* 0x00000000000079af */ /* 0x000e240000000000 */
.L_x_731:
[----:B------:R-:W-:Y:S02]  /*f600*/  FMNMX.FTZ R154, R4, R148, !PT ;  /* 0x00000094049a7209 */ /* 0x000fe40007810000 */
        /* <DEDUP_REMOVED lines=126> */
[----:B------:R-:W-:Y:S03]  /*fdf0*/  FMNMX.FTZ R0, R131, R0, !PT ;  /* 0x0000000083007209 */ /* 0x000fe60007810000 */
[----:B------:R-:W-:Y:S08]  /*fe00*/  SHFL.BFLY PT, R2, R154, 0x2, 0x1f ;  /* 0x0c401f009a027f89 */ /* 0x000ff000000e0000 */
[----:B------:R-:W2:Y:S02]  /*fe10*/  SHFL.BFLY PT, R149, R0, 0x2, 0x1f ;  /* 0x0c401f0000957f89 */ /* 0x000ea400000e0000 */
[----:B--2---:R-:W-:Y:S02]  /*fe20*/  FMNMX.FTZ R149, R0, R149, !PT ;  /* 0x0000009500957209 */ /* 0x004fe40007810000 */
[----:B------:R-:W-:Y:S04]  /*fe30*/  FMNMX.FTZ R154, R154, R2, !PT ;  /* 0x000000029a9a7209 */ /* 0x000fe80007810000 */
[----:B------:R-:W2:Y:S08]  /*fe40*/  SHFL.BFLY PT, R0, R149, 0x1, 0x1f ;  /* 0x0c201f0095007f89 */ /* 0x000eb000000e0000 */
[----:B------:R-:W3:Y:S01]  /*fe50*/  SHFL.BFLY PT, R2, R154, 0x1, 0x1f ;  /* 0x0c201f009a027f89 */ /* 0x000ee200000e0000 */
[----:B--2---:R-:W-:Y:S05]  /*fe60*/  FMNMX.FTZ R0, R149, R0, !PT ;  /* 0x0000000095007209 */ /* 0x004fea0007810000 */
[C---:B------:R-:W-:Y:S02]  /*fe70*/  FMUL.FTZ R149, R0.reuse, c[0x0][0x23c] ;  /* 0x00008f0000957a20 */ /* 0x040fe40000410000 */
[----:B------:R-:W-:Y:S01]  /*fe80*/  FADD.FTZ R3, -R0, R3 ;  /* 0x0000000300037221 */ /* 0x000fe20000010100 */
[----:B---3--:R-:W-:Y:S03]  /*fe90*/  FMNMX.FTZ R2, R154, R2, !PT ;  /* 0x000000029a027209 */ /* 0x008fe60007810000 */
[----:B------:R-:W-:Y:S01]  /*fea0*/  FMUL.FTZ R3, R3, c[0x0][0x23c] ;  /* 0x00008f0003037a20 */ /* 0x000fe20000410000 */
[C---:B------:R-:W-:Y:S01]  /*feb0*/  FSETP.NEU.FTZ.AND P0, PT, R2.reuse, -INF , PT ;  /* 0xff8000000200780b */ /* 0x040fe20003f1d000 */
[C---:B------:R-:W-:Y:S02]  /*fec0*/  FMUL.FTZ R154, R2.reuse, c[0x0][0x23c] ;  /* 0x00008f00029a7a20 */ /* 0x040fe40000410000 */
[----:B------:R-:W-:Y:S02]  /*fed0*/  FADD.FTZ R148, -R2, R148 ;  /* 0x0000009402947221 */ /* 0x000fe40000010100 */
[----:B------:R-:W-:Y:S01]  /*fee0*/  MUFU.EX2 R3, R3 ;  /* 0x0000000300037308 */ /* 0x000fe20000000800 */
[----:B------:R-:W-:Y:S01]  /*fef0*/  FSEL R154, R154, RZ, P0 ;  /* 0x000000ff9a9a7208 */ /* 0x000fe20000000000 */
[----:B------:R-:W-:Y:S01]  /*ff00*/  FMUL.FTZ R148, R148, c[0x0][0x23c] ;  /* 0x00008f0094947a20 */ /* 0x000fe20000410000 */
[----:B------:R-:W-:Y:S03]  /*ff10*/  FSETP.NEU.FTZ.AND P0, PT, R0, -INF , PT ;  /* 0xff8000000000780b */ /* 0x000fe60003f1d000 */
[--C-:B------:R-:W-:Y:S01]  /*ff20*/  FFMA.FTZ R194, R12, c[0x0][0x23c], -R154.reuse ;  /* 0x00008f000cc27a23 */ /* 0x100fe2000001089a */
[----:B------:R-:W-:Y:S01]  /*ff30*/  FSEL R149, R149, RZ, P0 ;  /* 0x000000ff95957208 */ /* 0x000fe20000000000 */
[--C-:B------:R-:W-:Y:S01]  /*ff40*/  FFMA.FTZ R195, R13, c[0x0][0x23c], -R154.reuse ;  /* 0x00008f000dc37a23 */ /* 0x100fe2000001089a */
[----:B------:R-:W-:Y:S01]  /*ff50*/  ISETP.GT.AND P0, PT, R216, 0x1, PT ;  /* 0x00000001d800780c */ /* 0x000fe20003f04270 */
[----:B------:R-:W2:Y:S01]  /*ff60*/  MUFU.EX2 R148, R148 ;  /* 0x0000009400947308 */ /* 0x000ea20000000800 */
[--C-:B------:R-:W-:Y:S02]  /*ff70*/  FFMA.FTZ R186, R24, c[0x0][0x23c], -R154.reuse ;  /* 0x00008f0018ba7a23 */ /* 0x100fe4000001089a */
[--C-:B------:R-:W-:Y:S02]  /*ff80*/  FFMA.FTZ R198, R14, c[0x0][0x23c], -R149.reuse ;  /* 0x00008f000ec67a23 */ /* 0x100fe40000010895 */
[--C-:B------:R-:W-:Y:S02]  /*ff90*/  FFMA.FTZ R199, R15, c[0x0][0x23c], -R149.reuse ;  /* 0x00008f000fc77a23 */ /* 0x100fe40000010895 */
[----:B------:R-:W3:Y:S01]  /*ffa0*/  LDSM.16.MT88.4 R12, [R151+0x5000] ;  /* 0x00500000970c783b */ /* 0x000ee20000004200 */
[--C-:B------:R-:W-:Y:S02]  /*ffb0*/  FFMA.FTZ R183, R25, c[0x0][0x23c], -R154.reuse ;  /* 0x00008f0019b77a23 */ /* 0x100fe4000001089a */
[----:B------:R-:W-:Y:S01]  /*ffc0*/  MUFU.EX2 R194, R194 ;  /* 0x000000c200c27308 */ /* 0x000fe20000000800 */
[--C-:B------:R-:W-:Y:S02]  /*ffd0*/  FFMA.FTZ R185, R26, c[0x0][0x23c], -R149.reuse ;  /* 0x00008f001ab97a23 */ /* 0x100fe40000010895 */
[--C-:B------:R-:W-:Y:S02]  /*ffe0*/  FFMA.FTZ R180, R27, c[0x0][0x23c], -R149.reuse ;  /* 0x00008f001bb47a23 */ /* 0x100fe40000010895 */
[----:B------:R-:W4:Y:S01]  /*fff0*/  LDSM.16.MT88.4 R24, [R150+0x5000] ;  /* 0x005000009618783b */ /* 0x000f220000004200 */
[--C-:B------:R-:W-:Y:S02]  /*10000*/  FFMA.FTZ R181, R28, c[0x0][0x23c], -R154.reuse ;  /* 0x00008f001cb57a23 */ /* 0x100fe4000001089a */
[--C-:B------:R-:W-:Y:S02]  /*10010*/  FFMA.FTZ R182, R29, c[0x0][0x23c], -R154.reuse ;  /* 0x00008f001db67a23 */ /* 0x100fe4000001089a */
[----:B------:R-:W-:Y:S01]  /*10020*/  MUFU.EX2 R195, R195 ;  /* 0x000000c300c37308 */ /* 0x000fe20000000800 */
[--C-:B------:R-:W-:Y:S02]  /*10030*/  FFMA.FTZ R184, R30, c[0x0][0x23c], -R149.reuse ;  /* 0x00008f001eb87a23 */ /* 0x100fe40000010895 */
[--C-:B-1----:R-:W-:Y:S02]  /*10040*/  FFMA.FTZ R179, R31, c[0x0][0x23c], -R149.reuse ;  /* 0x00008f001fb37a23 */ /* 0x102fe40000010895 */
[----:B------:R-:W1:Y:S01]  /*10050*/  LDSM.16.MT88.4 R28, [R151+0x5400] ;  /* 0x00540000971c783b */ /* 0x000e620000004200 */
[--C-:B------:R-:W-:Y:S02]  /*10060*/  FFMA.FTZ R176, R32, c[0x0][0x23c], -R154.reuse ;  /* 0x00008f0020b07a23 */ /* 0x100fe4000001089a */
[--C-:B------:R-:W-:Y:S02]  /*10070*/  FFMA.FTZ R173, R33, c[0x0][0x23c], -R154.reuse ;  /* 0x00008f0021ad7a23 */ /* 0x100fe4000001089a */
[----:B------:R-:W-:Y:S01]  /*10080*/  MUFU.EX2 R198, R198 ;  /* 0x000000c600c67308 */ /* 0x000fe20000000800 */
[--C-:B------:R-:W-:Y:S02]  /*10090*/  FFMA.FTZ R178, R34, c[0x0][0x23c], -R149.reuse ;  /* 0x00008f0022b27a23 */ /* 0x100fe40000010895 */
[--C-:B------:R-:W-:Y:S02]  /*100a0*/  FFMA.FTZ R174, R35, c[0x0][0x23c], -R149.reuse ;  /* 0x00008f0023ae7a23 */ /* 0x100fe40000010895 */
[----:B------:R-:W5:Y:S01]  /*100b0*/  LDSM.16.MT88.4 R32, [R150+0x5400] ;  /* 0x005400009620783b */ /* 0x000f620000004200 */
[--C-:B------:R-:W-:Y:S02]  /*100c0*/  FFMA.FTZ R175, R36, c[0x0][0x23c], -R154.reuse ;  /* 0x00008f0024af7a23 */ /* 0x100fe4000001089a */
[--C-:B------:R-:W-:Y:S02]  /*100d0*/  FFMA.FTZ R172, R37, c[0x0][0x23c], -R154.reuse ;  /* 0x00008f0025ac7a23 */ /* 0x100fe4000001089a */
[----:B------:R-:W-:Y:S01]  /*100e0*/  MUFU.EX2 R199, R199 ;  /* 0x000000c700c77308 */ /* 0x000fe20000000800 */
[--C-:B------:R-:W-:Y:S02]  /*100f0*/  FFMA.FTZ R177, R38, c[0x0][0x23c], -R149.reuse ;  /* 0x00008f0026b17a23 */ /* 0x100fe40000010895 */
[--C-:B------:R-:W-:Y:S02]  /*10100*/  FFMA.FTZ R170, R39, c[0x0][0x23c], -R149.reuse ;  /* 0x00008f0027aa7a23 */ /* 0x100fe40000010895 */
[----:B------:R-:W-:Y:S01]  /*10110*/  LDSM.16.MT88.4 R36, [R150+0x5800] ;  /* 0x005800009624783b */ /* 0x000fe20000004200 */
[--C-:B------:R-:W-:Y:S02]  /*10120*/  FFMA.FTZ R201, R8, c[0x0][0x23c], -R154.reuse ;  /* 0x00008f0008c97a23 */ /* 0x100fe4000001089a */
[C---:B--2---:R-:W-:Y:S02]  /*10130*/  FMUL.FTZ R8, R148.reuse, R140 ;  /* 0x0000008c94087220 */ /* 0x044fe40000410000 */
[----:B------:R-:W-:Y:S01]  /*10140*/  MUFU.EX2 R186, R186 ;  /* 0x000000ba00ba7308 */ /* 0x000fe20000000800 */
[--C-:B------:R-:W-:Y:S02]  /*10150*/  FFMA.FTZ R196, R9, c[0x0][0x23c], -R154.reuse ;  /* 0x00008f0009c47a23 */ /* 0x100fe4000001089a */
[----:B------:R-:W-:Y:S02]  /*10160*/  FMUL.FTZ R9, R148, R141 ;  /* 0x0000008d94097220 */ /* 0x000fe40000410000 */
[--C-:B------:R-:W-:Y:S02]  /*10170*/  FFMA.FTZ R202, R10, c[0x0][0x23c], -R149.reuse ;  /* 0x00008f000aca7a23 */ /* 0x100fe40000010895 */
[----:B------:R-:W-:Y:S02]  /*10180*/  FMUL.FTZ R10, R3, R142 ;  /* 0x0000008e030a7220 */ /* 0x000fe40000410000 */
[--C-:B------:R-:W-:Y:S01]  /*10190*/  FFMA.FTZ R200, R11, c[0x0][0x23c], -R149.reuse ;  /* 0x00008f000bc87a23 */ /* 0x100fe20000010895 */
[----:B------:R-:W-:Y:S01]  /*101a0*/  MUFU.EX2 R201, R201 ;  /* 0x000000c900c97308 */ /* 0x000fe20000000800 */
[----:B------:R-:W-:Y:S02]  /*101b0*/  FMUL.FTZ R11, R3, R143 ;  /* 0x0000008f030b7220 */ /* 0x000fe40000410000 */
[----:B------:R-:W-:Y:S01]  /*101c0*/  LDSM.16.MT88.4 R140, [R151+0x8c00] ;  /* 0x008c0000978c783b */ /* 0x000fe20000004200 */
[--C-:B------:R-:W-:Y:S02]  /*101d0*/  FFMA.FTZ R187, R20, c[0x0][0x23c], -R154.reuse ;  /* 0x00008f0014bb7a23 */ /* 0x100fe4000001089a */
[--C-:B------:R-:W-:Y:S02]  /*101e0*/  FFMA.FTZ R188, R21, c[0x0][0x23c], -R154.reuse ;  /* 0x00008f0015bc7a23 */ /* 0x100fe4000001089a */
[--C-:B------:R-:W-:Y:S02]  /*101f0*/  FFMA.FTZ R190, R22, c[0x0][0x23c], -R149.reuse ;  /* 0x00008f0016be7a23 */ /* 0x100fe40000010895 */
[----:B------:R-:W2:Y:S01]  /*10200*/  MUFU.EX2 R196, R196 ;  /* 0x000000c400c47308 */ /* 0x000ea20000000800 */
[--C-:B------:R-:W-:Y:S02]  /*10210*/  FFMA.FTZ R191, R23, c[0x0][0x23c], -R149.reuse ;  /* 0x00008f0017bf7a23 */ /* 0x100fe40000010895 */
[--C-:B------:R-:W-:Y:S02]  /*10220*/  FFMA.FTZ R193, R16, c[0x0][0x23c], -R154.reuse ;  /* 0x00008f0010c17a23 */ /* 0x100fe4000001089a */
[C---:B------:R-:W-:Y:S02]  /*10230*/  FMUL.FTZ R16, R148.reuse, R132 ;  /* 0x0000008494107220 */ /* 0x040fe40000410000 */
[--C-:B------:R-:W-:Y:S02]  /*10240*/  FFMA.FTZ R189, R17, c[0x0][0x23c], -R154.reuse ;  /* 0x00008f0011bd7a23 */ /* 0x100fe4000001089a */
[----:B------:R-:W-:Y:S01]  /*10250*/  FMUL.FTZ R17, R148, R133 ;  /* 0x0000008594117220 */ /* 0x000fe20000410000 */
[----:B------:R-:W-:Y:S01]  /*10260*/  MUFU.EX2 R202, R202 ;  /* 0x000000ca00ca7308 */ /* 0x000fe20000000800 */
[--C-:B------:R-:W-:Y:S02]  /*10270*/  FFMA.FTZ R197, R18, c[0x0][0x23c], -R149.reuse ;  /* 0x00008f0012c57a23 */ /* 0x100fe40000010895 */
[----:B------:R-:W-:Y:S02]  /*10280*/  FMUL.FTZ R18, R3, R134 ;  /* 0x0000008603127220 */ /* 0x000fe40000410000 */
[--C-:B------:R-:W-:Y:S02]  /*10290*/  FFMA.FTZ R192, R19, c[0x0][0x23c], -R149.reuse ;  /* 0x00008f0013c07a23 */ /* 0x100fe40000010895 */
[----:B------:R-:W-:Y:S02]  /*102a0*/  FMUL.FTZ R19, R3, R135 ;  /* 0x0000008703137220 */ /* 0x000fe40000410000 */
[--C-:B------:R-:W-:Y:S01]  /*102b0*/  FFMA.FTZ R203, R4, c[0x0][0x23c], -R154.reuse ;  /* 0x00008f0004cb7a23 */ /* 0x100fe2000001089a */
[----:B------:R-:W1:Y:S01]  /*102c0*/  MUFU.EX2 R200, R200 ;  /* 0x000000c800c87308 */ /* 0x000e620000000800 */
[----:B------:R-:W-:Y:S02]  /*102d0*/  FMUL.FTZ R4, R148, R144 ;  /* 0x0000009094047220 */ /* 0x000fe40000410000 */
[--C-:B------:R-:W-:Y:S01]  /*102e0*/  FFMA.FTZ R204, R5, c[0x0][0x23c], -R154.reuse ;  /* 0x00008f0005cc7a23 */ /* 0x100fe2000001089a */
[----:B--2---:R-:W-:Y:S01]  /*102f0*/  F2FP.BF16.PACK_AB R22, R196, R201 ;  /* 0x000000c9c416723e */ /* 0x004fe200000010ff */
[----:B------:R-:W-:Y:S02]  /*10300*/  FMUL.FTZ R5, R148, R145 ;  /* 0x0000009194057220 */ /* 0x000fe40000410000 */
[--C-:B------:R-:W-:Y:S02]  /*10310*/  FFMA.FTZ R205, R6, c[0x0][0x23c], -R149.reuse ;  /* 0x00008f0006cd7a23 */ /* 0x100fe40000010895 */
[----:B------:R-:W-:Y:S01]  /*10320*/  FMUL.FTZ R6, R3, R146 ;  /* 0x0000009203067220 */ /* 0x000fe20000410000 */
[----:B------:R-:W-:Y:S01]  /*10330*/  MUFU.EX2 R203, R203 ;  /* 0x000000cb00cb7308 */ /* 0x000fe20000000800 */
[--C-:B------:R-:W-:Y:S02]  /*10340*/  FFMA.FTZ R206, R7, c[0x0][0x23c], -R149.reuse ;  /* 0x00008f0007ce7a23 */ /* 0x100fe40000010895 */
[----:B------:R-:W-:Y:S02]  /*10350*/  FMUL.FTZ R7, R3, R147 ;  /* 0x0000009303077220 */ /* 0x000fe40000410000 */
[--C-:B------:R-:W-:Y:S02]  /*10360*/  FFMA.FTZ R171, R40, c[0x0][0x23c], -R154.reuse ;  /* 0x00008f0028ab7a23 */ /* 0x100fe4000001089a */
[--C-:B------:R-:W-:Y:S02]  /*10370*/  FFMA.FTZ R166, R41, c[0x0][0x23c], -R154.reuse ;  /* 0x00008f0029a67a23 */ /* 0x100fe4000001089a */
[--C-:B------:R-:W-:Y:S01]  /*10380*/  FFMA.FTZ R168, R42, c[0x0][0x23c], -R149.reuse ;  /* 0x00008f002aa87a23 */ /* 0x100fe20000010895 */
[----:B------:R-:W2:Y:S01]  /*10390*/  MUFU.EX2 R204, R204 ;  /* 0x000000cc00cc7308 */ /* 0x000ea20000000800 */
[--C-:B------:R-:W-:Y:S02]  /*103a0*/  FFMA.FTZ R169, R43, c[0x0][0x23c], -R149.reuse ;  /* 0x00008f002ba97a23 */ /* 0x100fe40000010895 */
[--C-:B------:R-:W-:Y:S01]  /*103b0*/  FFMA.FTZ R165, R44, c[0x0][0x23c], -R154.reuse ;  /* 0x00008f002ca57a23 */ /* 0x100fe2000001089a */
[----:B-1----:R-:W-:Y:S01]  /*103c0*/  F2FP.BF16.PACK_AB R23, R200, R202 ;  /* 0x000000cac817723e */ /* 0x002fe200000010ff */
[--C-:B------:R-:W-:Y:S02]  /*103d0*/  FFMA.FTZ R161, R45, c[0x0][0x23c], -R154.reuse ;  /* 0x00008f002da17a23 */ /* 0x100fe4000001089a */
[--C-:B------:R-:W-:Y:S02]  /*103e0*/  FFMA.FTZ R167, R46, c[0x0][0x23c], -R149.reuse ;  /* 0x00008f002ea77a23 */ /* 0x100fe40000010895 */
[--C-:B------:R-:W-:Y:S01]  /*103f0*/  FFMA.FTZ R164, R47, c[0x0][0x23c], -R149.reuse ;  /* 0x00008f002fa47a23 */ /* 0x100fe20000010895 */
[----:B------:R-:W-:Y:S01]  /*10400*/  MUFU.EX2 R205, R205 ;  /* 0x000000cd00cd7308 */ /* 0x000fe20000000800 */
[--C-:B------:R-:W-:Y:S02]  /*10410*/  FFMA.FTZ R159, R48, c[0x0][0x23c], -R154.reuse ;  /* 0x00008f00309f7a23 */ /* 0x100fe4000001089a */
[--C-:B------:R-:W-:Y:S02]  /*10420*/  FFMA.FTZ R160, R49, c[0x0][0x23c], -R154.reuse ;  /* 0x00008f0031a07a23 */ /* 0x100fe4000001089a */
[--C-:B------:R-:W-:Y:S02]  /*10430*/  FFMA.FTZ R162, R50, c[0x0][0x23c], -R149.reuse ;  /* 0x00008f0032a27a23 */ /* 0x100fe40000010895 */
[--C-:B------:R-:W-:Y:S02]  /*10440*/  FFMA.FTZ R163, R51, c[0x0][0x23c], -R149.reuse ;  /* 0x00008f0033a37a23 */ /* 0x100fe40000010895 */
[--C-:B------:R-:W-:Y:S01]  /*10450*/  FFMA.FTZ R157, R52, c[0x0][0x23c], -R154.reuse ;  /* 0x00008f00349d7a23 */ /* 0x100fe2000001089a */
[----:B------:R-:W1:Y:S01]  /*10460*/  MUFU.EX2 R206, R206 ;  /* 0x000000ce00ce7308 */ /* 0x000e620000000800 */
[--C-:B------:R-:W-:Y:S02]  /*10470*/  FFMA.FTZ R155, R53, c[0x0][0x23c], -R154.reuse ;  /* 0x00008f00359b7a23 */ /* 0x100fe4000001089a */
[--C-:B------:R-:W-:Y:S01]  /*10480*/  FFMA.FTZ R158, R54, c[0x0][0x23c], -R149.reuse ;  /* 0x00008f00369e7a23 */ /* 0x100fe20000010895 */
[----:B--2---:R-:W-:Y:S01]  /*10490*/  F2FP.BF16.PACK_AB R20, R204, R203 ;  /* 0x000000cbcc14723e */ /* 0x004fe200000010ff */
        /* <DEDUP_REMOVED lines=17> */
[C---:B---3--:R-:W-:Y:S05]  /*105b0*/  HMMA.16816.F32.BF16 R4, R20.reuse, R12, R4 ;  /* 0x0000000c1404723c */ /* 0x048fea0000041804 */
[--C-:B------:R-:W-:Y:S02]  /*105c0*/  FFMA.FTZ R44, R68, c[0x0][0x23c], -R154.reuse ;  /* 0x00008f00442c7a23 */ /* 0x100fe4000001089a */
[C---:B------:R-:W-:Y:S01]  /*105d0*/  FMUL.FTZ R12, R148.reuse, R136 ;  /* 0x00000088940c7220 */ /* 0x040fe20000410000 */
[C---:B------:R-:W-:Y:S01]  /*105e0*/  HMMA.16816.F32.BF16 R8, R20.reuse, R14, R8 ;  /* 0x0000000e1408723c */ /* 0x040fe20000041808 */
[----:B------:R-:W1:Y:S03]  /*105f0*/  MUFU.EX2 R192, R192 ;  /* 0x000000c000c07308 */ /* 0x000e660000000800 */
[----:B------:R-:W-:Y:S02]  /*10600*/  FMUL.FTZ R13, R148, R137 ;  /* 0x00000089940d7220 */ /* 0x000fe40000410000 */
[--C-:B------:R-:W-:Y:S02]  /*10610*/  FFMA.FTZ R41, R69, c[0x0][0x23c], -R154.reuse ;  /* 0x00008f0045297a23 */ /* 0x100fe4000001089a */
[C---:B------:R-:W-:Y:S03]  /*10620*/  FMUL.FTZ R14, R3.reuse, R138 ;  /* 0x0000008a030e7220 */ /* 0x040fe60000410000 */
[----:B------:R-:W-:Y:S01]  /*10630*/  MUFU.EX2 R187, R187 ;  /* 0x000000bb00bb7308 */ /* 0x000fe20000000800 */
[----:B------:R-:W-:Y:S02]  /*10640*/  FMUL.FTZ R15, R3, R139 ;  /* 0x0000008b030f7220 */ /* 0x000fe40000410000 */
[--C-:B------:R-:W-:Y:S02]  /*10650*/  FFMA.FTZ R42, R70, c[0x0][0x23c], -R149.reuse ;  /* 0x00008f00462a7a23 */ /* 0x100fe40000010895 */
[--C-:B------:R-:W-:Y:S02]  /*10660*/  FFMA.FTZ R40, R71, c[0x0][0x23c], -R149.reuse ;  /* 0x00008f0047287a23 */ /* 0x100fe40000010895 */
[--C-:B------:R-:W-:Y:S01]  /*10670*/  FFMA.FTZ R43, R72, c[0x0][0x23c], -R154.reuse ;  /* 0x00008f00482b7a23 */ /* 0x100fe2000001089a */
[C---:B----4-:R-:W-:Y:S02]  /*10680*/  HMMA.16816.F32.BF16 R12, R20.reuse, R24, R12 ;  /* 0x00000018140c723c */ /* 0x050fe4000004180c */
[----:B------:R-:W3:Y:S01]  /*10690*/  MUFU.EX2 R188, R188 ;  /* 0x000000bc00bc7308 */ /* 0x000ee20000000800 */
[--C-:B------:R-:W-:Y:S02]  /*106a0*/  FFMA.FTZ R51, R73, c[0x0][0x23c], -R154.reuse ;  /* 0x00008f0049337a23 */ /* 0x100fe4000001089a */
[--C-:B------:R-:W-:Y:S02]  /*106b0*/  FFMA.FTZ R58, R74, c[0x0][0x23c], -R149.reuse ;  /* 0x00008f004a3a7a23 */ /* 0x100fe40000010895 */
[--C-:B------:R-:W-:Y:S01]  /*106c0*/  FFMA.FTZ R59, R75, c[0x0][0x23c], -R149.reuse ;  /* 0x00008f004b3b7a23 */ /* 0x100fe20000010895 */
[----:B------:R-:W-:Y:S01]  /*106d0*/  HMMA.16816.F32.BF16 R16, R20, R26, R16 ;  /* 0x0000001a1410723c */ /* 0x000fe20000041810 */
[----:B------:R-:W4:Y:S03]  /*106e0*/  LDSM.16.MT88.4 R24, [R151+0x5800] ;  /* 0x005800009718783b */ /* 0x000f260000004200 */
[----:B------:R-:W-:Y:S01]  /*106f0*/  MUFU.EX2 R190, R190 ;  /* 0x000000be00be7308 */ /* 0x000fe20000000800 */
[--C-:B------:R-:W-:Y:S02]  /*10700*/  FFMA.FTZ R60, R76, c[0x0][0x23c], -R154.reuse ;  /* 0x00008f004c3c7a23 */ /* 0x100fe4000001089a */
[----:B------:R-:W-:Y:S01]  /*10710*/  F2FP.BF16.PACK_AB R20, R195, R194 ;  /* 0x000000c2c314723e */ /* 0x000fe200000010ff */
[--C-:B------:R-:W-:Y:S01]  /*10720*/  FFMA.FTZ R61, R77, c[0x0][0x23c], -R154.reuse ;  /* 0x00008f004d3d7a23 */ /* 0x100fe2000001089a */
[----:B------:R-:W-:Y:S03]  /*10730*/  F2FP.BF16.PACK_AB R21, R199, R198 ;  /* 0x000000c6c715723e */ /* 0x000fe600000010ff */
[----:B--2---:R-:W-:Y:S01]  /*10740*/  F2FP.BF16.PACK_AB R22, R189, R193 ;  /* 0x000000c1bd16723e */ /* 0x004fe200000010ff */
[--C-:B------:R-:W-:Y:S01]  /*10750*/  FFMA.FTZ R62, R78, c[0x0][0x23c], -R149.reuse ;  /* 0x00008f004e3e7a23 */ /* 0x100fe20000010895 */
[----:B------:R-:W2:Y:S01]  /*10760*/  MUFU.EX2 R191, R191 ;  /* 0x000000bf00bf7308 */ /* 0x000ea20000000800 */
[----:B-1----:R-:W-:Y:S01]  /*10770*/  F2FP.BF16.PACK_AB R23, R192, R197 ;  /* 0x000000c5c017723e */ /* 0x002fe200000010ff */
[--C-:B------:R-:W-:Y:S02]  /*10780*/  FFMA.FTZ R63, R79, c[0x0][0x23c], -R149.reuse ;  /* 0x00008f004f3f7a23 */ /* 0x100fe40000010895 */
[--C-:B------:R-:W-:Y:S02]  /*10790*/  FFMA.FTZ R64, R80, c[0x0][0x23c], -R154.reuse ;  /* 0x00008f0050407a23 */ /* 0x100fe4000001089a */
[--C-:B------:R-:W-:Y:S02]  /*107a0*/  FFMA.FTZ R66, R81, c[0x0][0x23c], -R154.reuse ;  /* 0x00008f0051427a23 */ /* 0x100fe4000001089a */
[C---:B------:R-:W-:Y:S02]  /*107b0*/  HMMA.16816.F32.BF16 R4, R20.reuse, R28, R4 ;  /* 0x0000001c1404723c */ /* 0x040fe40000041804 */
[----:B------:R-:W1:Y:S01]  /*107c0*/  MUFU.EX2 R183, R183 ;  /* 0x000000b700b77308 */ /* 0x000e620000000800 */
[--C-:B------:R-:W-:Y:S02]  /*107d0*/  FFMA.FTZ R67, R82, c[0x0][0x23c], -R149.reuse ;  /* 0x00008f0052437a23 */ /* 0x100fe40000010895 */
[--C-:B------:R-:W-:Y:S02]  /*107e0*/  FFMA.FTZ R65, R83, c[0x0][0x23c], -R149.reuse ;  /* 0x00008f0053417a23 */ /* 0x100fe40000010895 */
[--C-:B------:R-:W-:Y:S01]  /*107f0*/  FFMA.FTZ R68, R84, c[0x0][0x23c], -R154.reuse ;  /* 0x00008f0054447a23 */ /* 0x100fe2000001089a */
[C---:B------:R-:W-:Y:S01]  /*10800*/  HMMA.16816.F32.BF16 R8, R20.reuse, R30, R8 ;  /* 0x0000001e1408723c */ /* 0x040fe20000041808 */
[----:B------:R-:W4:Y:S03]  /*10810*/  LDSM.16.MT88.4 R28, [R151+0x5c00] ;  /* 0x005c0000971c783b */ /* 0x000f260000004200 */
[----:B------:R-:W-:Y:S01]  /*10820*/  MUFU.EX2 R185, R185 ;  /* 0x000000b900b97308 */ /* 0x000fe20000000800 */
[--C-:B------:R-:W-:Y:S02]  /*10830*/  FFMA.FTZ R69, R85, c[0x0][0x23c], -R154.reuse ;  /* 0x00008f0055457a23 */ /* 0x100fe4000001089a */
[--C-:B------:R-:W-:Y:S01]  /*10840*/  FFMA.FTZ R71, R86, c[0x0][0x23c], -R149.reuse ;  /* 0x00008f0056477a23 */ /* 0x100fe20000010895 */
[C---:B-----5:R-:W-:Y:S04]  /*10850*/  HMMA.16816.F32.BF16 R12, R20.reuse, R32, R12 ;  /* 0x00000020140c723c */ /* 0x060fe8000004180c */
[--C-:B------:R-:W-:Y:S02]  /*10860*/  FFMA.FTZ R70, R87, c[0x0][0x23c], -R149.reuse ;  /* 0x00008f0057467a23 */ /* 0x100fe40000010895 */
[----:B------:R-:W5:Y:S01]  /*10870*/  MUFU.EX2 R180, R180 ;  /* 0x000000b400b47308 */ /* 0x000f620000000800 */
[--C-:B------:R-:W-:Y:S01]  /*10880*/  FFMA.FTZ R72, R88, c[0x0][0x23c], -R154.reuse ;  /* 0x00008f0058487a23 */ /* 0x100fe2000001089a */
[----:B------:R-:W-:Y:S01]  /*10890*/  HMMA.16816.F32.BF16 R16, R20, R34, R16 ;  /* 0x000000221410723c */ /* 0x000fe20000041810 */
[----:B------:R-:W-:Y:S03]  /*108a0*/  LDSM.16.MT88.4 R32, [R151+0x6000] ;  /* 0x006000009720783b */ /* 0x000fe60000004200 */
[--C-:B------:R-:W-:Y:S02]  /*108b0*/  FFMA.FTZ R73, R89, c[0x0][0x23c], -R154.reuse ;  /* 0x00008f0059497a23 */ /* 0x100fe4000001089a */
[--C-:B------:R-:W-:Y:S01]  /*108c0*/  FFMA.FTZ R74, R90, c[0x0][0x23c], -R149.reuse ;  /* 0x00008f005a4a7a23 */ /* 0x100fe20000010895 */
[----:B---3--:R-:W-:Y:S01]  /*108d0*/  F2FP.BF16.PACK_AB R20, R188, R187 ;  /* 0x000000bbbc14723e */ /* 0x008fe200000010ff */
[----:B------:R-:W-:Y:S01]  /*108e0*/  MUFU.EX2 R181, R181 ;  /* 0x000000b500b57308 */ /* 0x000fe20000000800 */
[----:B--2---:R-:W-:Y:S03]  /*108f0*/  F2FP.BF16.PACK_AB R21, R191, R190 ;  /* 0x000000bebf15723e */ /* 0x004fe600000010ff */
[----:B-1----:R-:W-:Y:S01]  /*10900*/  F2FP.BF16.PACK_AB R22, R183, R186 ;  /* 0x000000bab716723e */ /* 0x002fe200000010ff */
[----:B------:R-:W-:Y:S02]  /*10910*/  FFMA.FTZ R75, R91, c[0x0][0x23c], -R149 ;  /* 0x00008f005b4b7a23 */ /* 0x000fe40000010895 */
[----:B------:R-:W-:Y:S02]  /*10920*/  FFMA.FTZ R205, R3, R230, R205 ;  /* 0x000000e603cd7223 */ /* 0x000fe400000100cd */
[--C-:B------:R-:W-:Y:S01]  /*10930*/  FFMA.FTZ R76, R92, c[0x0][0x23c], -R154.reuse ;  /* 0x00008f005c4c7a23 */ /* 0x100fe2000001089a */
[----:B------:R-:W1:Y:S01]  /*10940*/  MUFU.EX2 R182, R182 ;  /* 0x000000b600b67308 */ /* 0x000e620000000800 */
[--C-:B------:R-:W-:Y:S02]  /*10950*/  FFMA.FTZ R77, R93, c[0x0][0x23c], -R154.reuse ;  /* 0x00008f005d4d7a23 */ /* 0x100fe4000001089a */
[--C-:B------:R-:W-:Y:S01]  /*10960*/  FFMA.FTZ R78, R94, c[0x0][0x23c], -R149.reuse ;  /* 0x00008f005e4e7a23 */ /* 0x100fe20000010895 */
[----:B-----5:R-:W-:Y:S01]  /*10970*/  F2FP.BF16.PACK_AB R23, R180, R185 ;  /* 0x000000b9b417723e */ /* 0x020fe200000010ff */
[--C-:B------:R-:W-:Y:S02]  /*10980*/  FFMA.FTZ R79, R95, c[0x0][0x23c], -R149.reuse ;  /* 0x00008f005f4f7a23 */ /* 0x100fe40000010895 */
[--C-:B------:R-:W-:Y:S02]  /*10990*/  FFMA.FTZ R80, R96, c[0x0][0x23c], -R154.reuse ;  /* 0x00008f0060507a23 */ /* 0x100fe4000001089a */
[--C-:B------:R-:W-:Y:S01]  /*109a0*/  FFMA.FTZ R81, R97, c[0x0][0x23c], -R154.reuse ;  /* 0x00008f0061517a23 */ /* 0x100fe2000001089a */
[----:B------:R-:W-:Y:S01]  /*109b0*/  MUFU.EX2 R184, R184 ;  /* 0x000000b800b87308 */ /* 0x000fe20000000800 */
[C---:B----4-:R-:W-:Y:S03]  /*109c0*/  HMMA.16816.F32.BF16 R4, R20.reuse, R24, R4 ;  /* 0x000000181404723c */ /* 0x050fe60000041804 */
[--C-:B------:R-:W-:Y:S02]  /*109d0*/  FFMA.FTZ R82, R98, c[0x0][0x23c], -R149.reuse ;  /* 0x00008f0062527a23 */ /* 0x100fe40000010895 */
[--C-:B------:R-:W-:Y:S02]  /*109e0*/  FFMA.FTZ R83, R99, c[0x0][0x23c], -R149.reuse ;  /* 0x00008f0063537a23 */ /* 0x100fe40000010895 */
[--C-:B------:R-:W-:Y:S01]  /*109f0*/  FFMA.FTZ R84, R100, c[0x0][0x23c], -R154.reuse ;  /* 0x00008f0064547a23 */ /* 0x100fe2000001089a */
[C---:B------:R-:W-:Y:S01]  /*10a00*/  HMMA.16816.F32.BF16 R8, R20.reuse, R26, R8 ;  /* 0x0000001a1408723c */ /* 0x040fe20000041808 */
[----:B------:R-:W2:Y:S01]  /*10a10*/  MUFU.EX2 R179, R179 ;  /* 0x000000b300b37308 */ /* 0x000ea20000000800 */
[----:B------:R-:W3:Y:S02]  /*10a20*/  LDSM.16.MT88.4 R24, [R150+0x5c00] ;  /* 0x005c00009618783b */ /* 0x000ee40000004200 */
[--C-:B------:R-:W-:Y:S02]  /*10a30*/  FFMA.FTZ R85, R101, c[0x0][0x23c], -R154.reuse ;  /* 0x00008f0065557a23 */ /* 0x100fe4000001089a */
[--C-:B------:R-:W-:Y:S02]  /*10a40*/  FFMA.FTZ R86, R102, c[0x0][0x23c], -R149.reuse ;  /* 0x00008f0066567a23 */ /* 0x100fe40000010895 */
[C---:B------:R-:W-:Y:S03]  /*10a50*/  HMMA.16816.F32.BF16 R12, R20.reuse, R36, R12 ;  /* 0x00000024140c723c */ /* 0x040fe6000004180c */
[----:B------:R-:W-:Y:S01]  /*10a60*/  MUFU.EX2 R176, R176 ;  /* 0x000000b000b07308 */ /* 0x000fe20000000800 */
[--C-:B------:R-:W-:Y:S02]  /*10a70*/  FFMA.FTZ R88, R103, c[0x0][0x23c], -R149.reuse ;  /* 0x00008f0067587a23 */ /* 0x100fe40000010895 */
[--C-:B------:R-:W-:Y:S02]  /*10a80*/  FFMA.FTZ R87, R104, c[0x0][0x23c], -R154.reuse ;  /* 0x00008f0068577a23 */ /* 0x100fe4000001089a */
[----:B------:R-:W-:Y:S01]  /*10a90*/  HMMA.16816.F32.BF16 R16, R20, R38, R16 ;  /* 0x000000261410723c */ /* 0x000fe20000041810 */
[----:B------:R-:W-:Y:S03]  /*10aa0*/  LDSM.16.MT88.4 R36, [R150+0x6400] ;  /* 0x006400009624783b */ /* 0x000fe60000004200 */
[--C-:B------:R-:W-:Y:S01]  /*10ab0*/  FFMA.FTZ R89, R105, c[0x0][0x23c], -R154.reuse ;  /* 0x00008f0069597a23 */ /* 0x100fe2000001089a */
[----:B------:R-:W4:Y:S01]  /*10ac0*/  MUFU.EX2 R173, R173 ;  /* 0x000000ad00ad7308 */ /* 0x000f220000000800 */
[--C-:B------:R-:W-:Y:S01]  /*10ad0*/  FFMA.FTZ R90, R106, c[0x0][0x23c], -R149.reuse ;  /* 0x00008f006a5a7a23 */ /* 0x100fe20000010895 */
[----:B-1----:R-:W-:Y:S01]  /*10ae0*/  F2FP.BF16.PACK_AB R20, R182, R181 ;  /* 0x000000b5b614723e */ /* 0x002fe200000010ff */
[--C-:B------:R-:W-:Y:S01]  /*10af0*/  FFMA.FTZ R107, R107, c[0x0][0x23c], -R149.reuse ;  /* 0x00008f006b6b7a23 */ /* 0x100fe20000010895 */
[----:B--2---:R-:W-:Y:S03]  /*10b00*/  F2FP.BF16.PACK_AB R21, R179, R184 ;  /* 0x000000b8b315723e */ /* 0x004fe600000010ff */
        /* <DEDUP_REMOVED lines=11> */
[----:B----4-:R-:W-:Y:S01]  /*10bc0*/  F2FP.BF16.PACK_AB R22, R173, R176 ;  /* 0x000000b0ad16723e */ /* 0x010fe200000010ff */
[----:B------:R-:W-:Y:S02]  /*10bd0*/  FFMA.FTZ R121, R121, c[0x0][0x23c], -R154 ;  /* 0x00008f0079797a23 */ /* 0x000fe4000001089a */
[--C-:B------:R-:W-:Y:S02]  /*10be0*/  FFMA.FTZ R122, R122, c[0x0][0x23c], -R149.reuse ;  /* 0x00008f007a7a7a23 */ /* 0x100fe40000010895 */
[----:B------:R-:W-:Y:S01]  /*10bf0*/  FFMA.FTZ R123, R123, c[0x0][0x23c], -R149 ;  /* 0x00008f007b7b7a23 */ /* 0x000fe20000010895 */
[----:B------:R-:W-:Y:S01]  /*10c00*/  MUFU.EX2 R175, R175 ;  /* 0x000000af00af7308 */ /* 0x000fe20000000800 */
[----:B------:R-:W-:Y:S01]  /*10c10*/  FFMA.FTZ R203, R148, R231, R203 ;  /* 0x000000e794cb7223 */ /* 0x000fe200000100cb */
[----:B------:R-:W-:Y:S01]  /*10c20*/  MOV R148, R2 ;  /* 0x0000000200947202 */ /* 0x000fe20000000f00 */
[----:B------:R-:W-:Y:S02]  /*10c30*/  FADD.FTZ R205, R206, R205 ;  /* 0x000000cdcecd7221 */ /* 0x000fe40000010000 */
[----:B------:R-:W-:Y:S02]  /*10c40*/  FADD.FTZ R203, R204, R203 ;  /* 0x000000cbcccb7221 */ /* 0x000fe40000010000 */
[----:B------:R-:W-:Y:S02]  /*10c50*/  FADD.FTZ R205, R202, R205 ;  /* 0x000000cdcacd7221 */ /* 0x000fe40000010000 */
[----:B------:R-:W-:Y:S01]  /*10c60*/  FADD.FTZ R203, R201, R203 ;  /* 0x000000cbc9cb7221 */ /* 0x000fe20000010000 */
[----:B------:R-:W2:Y:S01]  /*10c70*/  MUFU.EX2 R172, R172 ;  /* 0x000000ac00ac7308 */ /* 0x000ea20000000800 */
[----:B------:R-:W-:Y:S02]  /*10c80*/  FADD.FTZ R200, R200, R205 ;  /* 0x000000cdc8c87221 */ /* 0x000fe40000010000 */
[----:B------:R-:W-:Y:S01]  /*10c90*/  FADD.FTZ R196, R196, R203 ;  /* 0x000000cbc4c47221 */ /* 0x000fe20000010000 */
[----:B-1----:R-:W-:Y:S01]  /*10ca0*/  F2FP.BF16.PACK_AB R23, R174, R178 ;  /* 0x000000b2ae17723e */ /* 0x002fe200000010ff */
[----:B------:R-:W-:Y:S02]  /*10cb0*/  FADD.FTZ R200, R198, R200 ;  /* 0x000000c8c6c87221 */ /* 0x000fe40000010000 */
[----:B------:R-:W-:Y:S02]  /*10cc0*/  FADD.FTZ R196, R194, R196 ;  /* 0x000000c4c2c47221 */ /* 0x000fe40000010000 */
[----:B------:R-:W-:Y:S01]  /*10cd0*/  FADD.FTZ R199, R199, R200 ;  /* 0x000000c8c7c77221 */ /* 0x000fe20000010000 */
[----:B------:R-:W-:Y:S01]  /*10ce0*/  MUFU.EX2 R177, R177 ;  /* 0x000000b100b17308 */ /* 0x000fe20000000800 */
[C---:B------:R-:W-:Y:S03]  /*10cf0*/  HMMA.16816.F32.BF16 R4, R20.reuse, R28, R4 ;  /* 0x0000001c1404723c */ /* 0x040fe60000041804 */
[----:B------:R-:W-:Y:S02]  /*10d00*/  FADD.FTZ R195, R195, R196 ;  /* 0x000000c4c3c37221 */ /* 0x000fe40000010000 */
[----:B------:R-:W-:Y:S02]  /*10d10*/  FADD.FTZ R199, R197, R199 ;  /* 0x000000c7c5c77221 */ /* 0x000fe40000010000 */
[----:B------:R-:W-:Y:S01]  /*10d20*/  FADD.FTZ R195, R193, R195 ;  /* 0x000000c3c1c37221 */ /* 0x000fe20000010000 */
[C---:B------:R-:W-:Y:S01]  /*10d30*/  HMMA.16816.F32.BF16 R8, R20.reuse, R30, R8 ;  /* 0x0000001e1408723c */ /* 0x040fe20000041808 */
[----:B------:R-:W1:Y:S01]  /*10d40*/  MUFU.EX2 R170, R170 ;  /* 0x000000aa00aa7308 */ /* 0x000e620000000800 */
[----:B------:R-:W4:Y:S02]  /*10d50*/  LDSM.16.MT88.4 R28, [R150+0x6000] ;  /* 0x00600000961c783b */ /* 0x000f240000004200 */
[----:B------:R-:W-:Y:S02]  /*10d60*/  FADD.FTZ R189, R189, R195 ;  /* 0x000000c3bdbd7221 */ /* 0x000fe40000010000 */
[----:B------:R-:W-:Y:S02]  /*10d70*/  FADD.FTZ R192, R192, R199 ;  /* 0x000000c7c0c07221 */ /* 0x000fe40000010000 */
[C---:B---3--:R-:W-:Y:S03]  /*10d80*/  HMMA.16816.F32.BF16 R12, R20.reuse, R24, R12 ;  /* 0x00000018140c723c */ /* 0x048fe6000004180c */
[----:B------:R-:W-:Y:S01]  /*10d90*/  MUFU.EX2 R171, R171 ;  /* 0x000000ab00ab7308 */ /* 0x000fe20000000800 */
[----:B------:R-:W-:Y:S02]  /*10da0*/  FADD.FTZ R189, R187, R189 ;  /* 0x000000bdbbbd7221 */ /* 0x000fe40000010000 */
[----:B------:R-:W-:Y:S02]  /*10db0*/  FADD.FTZ R192, R190, R192 ;  /* 0x000000c0bec07221 */ /* 0x000fe40000010000 */
[----:B------:R-:W-:Y:S01]  /*10dc0*/  HMMA.16816.F32.BF16 R16, R20, R26, R16 ;  /* 0x0000001a1410723c */ /* 0x000fe20000041810 */
[----:B------:R-:W3:Y:S03]  /*10dd0*/  LDSM.16.MT88.4 R24, [R151+0x6400] ;  /* 0x006400009718783b */ /* 0x000ee60000004200 */
[----:B------:R-:W-:Y:S01]  /*10de0*/  FADD.FTZ R188, R188, R189 ;  /* 0x000000bdbcbc7221 */ /* 0x000fe20000010000 */
[----:B------:R-:W5:Y:S01]  /*10df0*/  MUFU.EX2 R166, R166 ;  /* 0x000000a600a67308 */ /* 0x000f620000000800 */
[----:B------:R-:W-:Y:S01]  /*10e00*/  FADD.FTZ R191, R191, R192 ;  /* 0x000000c0bfbf7221 */ /* 0x000fe20000010000 */
[----:B--2---:R-:W-:Y:S01]  /*10e10*/  F2FP.BF16.PACK_AB R20, R172, R175 ;  /* 0x000000afac14723e */ /* 0x004fe200000010ff */
[----:B------:R-:W-:Y:S01]  /*10e20*/  FADD.FTZ R188, R186, R188 ;  /* 0x000000bcbabc7221 */ /* 0x000fe20000010000 */
[----:B-1----:R-:W-:Y:S03]  /*10e30*/  F2FP.BF16.PACK_AB R21, R170, R177 ;  /* 0x000000b1aa15723e */ /* 0x002fe600000010ff */
[----:B------:R-:W-:Y:S02]  /*10e40*/  FADD.FTZ R183, R183, R188 ;  /* 0x000000bcb7b77221 */ /* 0x000fe40000010000 */
[----:B------:R-:W-:Y:S01]  /*10e50*/  FADD.FTZ R191, R185, R191 ;  /* 0x000000bfb9bf7221 */ /* 0x000fe20000010000 */
[----:B------:R-:W1:Y:S01]  /*10e60*/  MUFU.EX2 R168, R168 ;  /* 0x000000a800a87308 */ /* 0x000e620000000800 */
[----:B------:R-:W-:Y:S02]  /*10e70*/  FADD.FTZ R183, R181, R183 ;  /* 0x000000b7b5b77221 */ /* 0x000fe40000010000 */
[----:B------:R-:W-:Y:S02]  /*10e80*/  FADD.FTZ R191, R180, R191 ;  /* 0x000000bfb4bf7221 */ /* 0x000fe40000010000 */
[----:B------:R-:W-:Y:S02]  /*10e90*/  FADD.FTZ R182, R182, R183 ;  /* 0x000000b7b6b67221 */ /* 0x000fe40000010000 */
[----:B------:R-:W-:Y:S02]  /*10ea0*/  FADD.FTZ R184, R184, R191 ;  /* 0x000000bfb8b87221 */ /* 0x000fe40000010000 */
[----:B------:R-:W-:Y:S01]  /*10eb0*/  FADD.FTZ R182, R176, R182 ;  /* 0x000000b6b0b67221 */ /* 0x000fe20000010000 */
[----:B------:R-:W2:Y:S01]  /*10ec0*/  MUFU.EX2 R169, R169 ;  /* 0x000000a900a97308 */ /* 0x000ea20000000800 */
[----:B------:R-:W-:Y:S02]  /*10ed0*/  FADD.FTZ R184, R179, R184 ;  /* 0x000000b8b3b87221 */ /* 0x000fe40000010000 */
[----:B------:R-:W-:Y:S01]  /*10ee0*/  FADD.FTZ R182, R173, R182 ;  /* 0x000000b6adb67221 */ /* 0x000fe20000010000 */
[----:B-----5:R-:W-:Y:S01]  /*10ef0*/  F2FP.BF16.PACK_AB R22, R166, R171 ;  /* 0x000000aba616723e */ /* 0x020fe200000010ff */
[----:B------:R-:W-:Y:S02]  /*10f00*/  FADD.FTZ R178, R178, R184 ;  /* 0x000000b8b2b27221 */ /* 0x000fe40000010000 */
[----:B------:R-:W-:Y:S02]  /*10f10*/  FADD.FTZ R175, R175, R182 ;  /* 0x000000b6afaf7221 */ /* 0x000fe40000010000 */
[----:B------:R-:W-:Y:S01]  /*10f20*/  FADD.FTZ R178, R174, R178 ;  /* 0x000000b2aeb27221 */ /* 0x000fe20000010000 */
[----:B------:R-:W5:Y:S01]  /*10f30*/  MUFU.EX2 R165, R165 ;  /* 0x000000a500a57308 */ /* 0x000f620000000800 */
[----:B------:R-:W-:Y:S02]  /*10f40*/  FADD.FTZ R175, R172, R175 ;  /* 0x000000afacaf7221 */ /* 0x000fe40000010000 */
[----:B------:R-:W-:Y:S02]  /*10f50*/  FADD.FTZ R177, R177, R178 ;  /* 0x000000b2b1b17221 */ /* 0x000fe40000010000 */
[----:B------:R-:W-:Y:S02]  /*10f60*/  FADD.FTZ R171, R171, R175 ;  /* 0x000000afabab7221 */ /* 0x000fe40000010000 */
[----:B------:R-:W-:Y:S02]  /*10f70*/  FADD.FTZ R177, R170, R177 ;  /* 0x000000b1aab17221 */ /* 0x000fe40000010000 */
[----:B------:R-:W-:Y:S01]  /*10f80*/  FADD.FTZ R171, R166, R171 ;  /* 0x000000aba6ab7221 */ /* 0x000fe20000010000 */
[----:B------:R-:W-:Y:S01]  /*10f90*/  MUFU.EX2 R161, R161 ;  /* 0x000000a100a17308 */ /* 0x000fe20000000800 */
[----:B-1----:R-:W-:Y:S02]  /*10fa0*/  FADD.FTZ R177, R168, R177 ;  /* 0x000000b1a8b17221 */ /* 0x002fe40000010000 */
[----:B------:R-:W-:Y:S01]  /*10fb0*/  FFMA.FTZ R124, R124, c[0x0][0x23c], -R154 ;  /* 0x00008f007c7c7a23 */ /* 0x000fe2000001089a */
[C---:B--2---:R-:W-:Y:S01]  /*10fc0*/  F2FP.BF16.PACK_AB R23, R169.reuse, R168 ;  /* 0x000000a8a917723e */ /* 0x044fe200000010ff */
[----:B------:R-:W-:Y:S05]  /*10fd0*/  FADD.FTZ R169, R169, R177 ;  /* 0x000000b1a9a97221 */ /* 0x000fea0000010000 */
[----:B------:R-:W1:Y:S01]  /*10fe0*/  MUFU.EX2 R167, R167 ;  /* 0x000000a700a77308 */ /* 0x000e620000000800 */
[C---:B------:R-:W-:Y:S03]  /*10ff0*/  HMMA.16816.F32.BF16 R4, R20.reuse, R32, R4 ;  /* 0x000000201404723c */ /* 0x040fe60000041804 */
[----:B-----5:R-:W-:Y:S05]  /*11000*/  FADD.FTZ R171, R165, R171 ;  /* 0x000000aba5ab7221 */ /* 0x020fea0000010000 */
[C---:B------:R-:W-:Y:S01]  /*11010*/  HMMA.16816.F32.BF16 R8, R20.reuse, R34, R8 ;  /* 0x000000221408723c */ /* 0x040fe20000041808 */
[----:B------:R-:W2:Y:S01]  /*11020*/  MUFU.EX2 R164, R164 ;  /* 0x000000a400a47308 */ /* 0x000ea20000000800 */
[----:B------:R-:W-:Y:S06]  /*11030*/  LDSM.16.MT88.4 R32, [R151+0x6c00] ;  /* 0x006c00009720783b */ /* 0x000fec0000004200 */
[C---:B----4-:R-:W-:Y:S03]  /*11040*/  HMMA.16816.F32.BF16 R12, R20.reuse, R28, R12 ;  /* 0x0000001c140c723c */ /* 0x050fe6000004180c */
[----:B------:R-:W4:Y:S01]  /*11050*/  MUFU.EX2 R159, R159 ;  /* 0x0000009f009f7308 */ /* 0x000f220000000800 */
[----:B-1----:R-:W-:Y:S04]  /*11060*/  FADD.FTZ R169, R167, R169 ;  /* 0x000000a9a7a97221 */ /* 0x002fe80000010000 */
[----:B------:R-:W-:Y:S01]  /*11070*/  HMMA.16816.F32.BF16 R16, R20, R30, R16 ;  /* 0x0000001e1410723c */ /* 0x000fe20000041810 */
[----:B------:R-:W1:Y:S04]  /*11080*/  LDSM.16.MT88.4 R28, [R151+0x6800] ;  /* 0x00680000971c783b */ /* 0x000e680000004200 */
[----:B------:R-:W5:Y:S02]  /*11090*/  MUFU.EX2 R160, R160 ;  /* 0x000000a000a07308 */ /* 0x000f640000000800 */
[C---:B------:R-:W-:Y:S01]  /*110a0*/  F2FP.BF16.PACK_AB R20, R161.reuse, R165 ;  /* 0x000000a5a114723e */ /* 0x040fe200000010ff */
[----:B------:R-:W-:Y:S01]  /*110b0*/  FADD.FTZ R161, R161, R171 ;  /* 0x000000aba1a17221 */ /* 0x000fe20000010000 */
[C---:B--2---:R-:W-:Y:S03]  /*110c0*/  F2FP.BF16.PACK_AB R21, R164.reuse, R167 ;  /* 0x000000a7a415723e */ /* 0x044fe600000010ff */
[----:B------:R-:W-:Y:S03]  /*110d0*/  FADD.FTZ R164, R164, R169 ;  /* 0x000000a9a4a47221 */ /* 0x000fe60000010000 */
[----:B------:R-:W2:Y:S01]  /*110e0*/  MUFU.EX2 R162, R162 ;  /* 0x000000a200a27308 */ /* 0x000ea20000000800 */
[----:B----4-:R-:W-:Y:S09]  /*110f0*/  FADD.FTZ R161, R159, R161 ;  /* 0x000000a19fa17221 */ /* 0x010ff20000010000 */
[----:B------:R-:W4:Y:S01]  /*11100*/  MUFU.EX2 R163, R163 ;  /* 0x000000a300a37308 */ /* 0x000f220000000800 */
[C---:B-----5:R-:W-:Y:S01]  /*11110*/  F2FP.BF16.PACK_AB R22, R160.reuse, R159 ;  /* 0x0000009fa016723e */ /* 0x060fe200000010ff */
[----:B------:R-:W-:Y:S08]  /*11120*/  FADD.FTZ R160, R160, R161 ;  /* 0x000000a1a0a07221 */ /* 0x000ff00000010000 */
[----:B------:R-:W5:Y:S01]  /*11130*/  MUFU.EX2 R157, R157 ;  /* 0x0000009d009d7308 */ /* 0x000f620000000800 */
[----:B--2---:R-:W-:Y:S09]  /*11140*/  FADD.FTZ R164, R162, R164 ;  /* 0x000000a4a2a47221 */ /* 0x004ff20000010000 */
[----:B------:R-:W-:Y:S01]  /*11150*/  MUFU.EX2 R155, R155 ;  /* 0x0000009b009b7308 */ /* 0x000fe20000000800 */
[C---:B----4-:R-:W-:Y:S01]  /*11160*/  F2FP.BF16.PACK_AB R23, R163.reuse, R162 ;  /* 0x000000a2a317723e */ /* 0x050fe200000010ff */
[----:B------:R-:W-:Y:S08]  /*11170*/  FADD.FTZ R163, R163, R164 ;  /* 0x000000a4a3a37221 */ /* 0x000ff00000010000 */
[----:B------:R-:W2:Y:S01]  /*11180*/  MUFU.EX2 R158, R158 ;  /* 0x0000009e009e7308 */ /* 0x000ea20000000800 */
[C---:B---3--:R-:W-:Y:S03]  /*11190*/  HMMA.16816.F32.BF16 R4, R20.reuse, R24, R4 ;  /* 0x000000181404723c */ /* 0x048fe60000041804 */
[----:B-----5:R-:W-:Y:S05]  /*111a0*/  FADD.FTZ R160, R157, R160 ;  /* 0x000000a09da07221 */ /* 0x020fea0000010000 */
[C---:B------:R-:W-:Y:S01]  /*111b0*/  HMMA.16816.F32.BF16 R8, R20.reuse, R26, R8 ;  /* 0x0000001a1408723c */ /* 0x040fe20000041808 */
[----:B------:R-:W3:Y:S01]  /*111c0*/  MUFU.EX2 R156, R156 ;  /* 0x0000009c009c7308 */ /* 0x000ee20000000800 */
[----:B------:R-:W4:Y:S06]  /*111d0*/  LDSM.16.MT88.4 R24, [R150+0x6800] ;  /* 0x006800009618783b */ /* 0x000f2c0000004200 */
[C---:B------:R-:W-:Y:S03]  /*111e0*/  HMMA.16816.F32.BF16 R12, R20.reuse, R36, R12 ;  /* 0x00000024140c723c */ /* 0x040fe6000004180c */
[----:B------:R-:W5:Y:S01]  /*111f0*/  MUFU.EX2 R53, R53 ;  /* 0x0000003500357308 */ /* 0x000f620000000800 */
[----:B--2---:R-:W-:Y:S04]  /*11200*/  FADD.FTZ R163, R158, R163 ;  /* 0x000000a39ea37221 */ /* 0x004fe80000010000 */
[----:B------:R-:W-:Y:S01]  /*11210*/  HMMA.16816.F32.BF16 R16, R20, R38, R16 ;  /* 0x000000261410723c */ /* 0x000fe20000041810 */
[----:B------:R-:W2:Y:S04]  /*11220*/  LDSM.16.MT88.4 R36, [R150+0x6c00] ;  /* 0x006c00009624783b */ /* 0x000ea80000004200 */
[----:B------:R-:W1:Y:S02]  /*11230*/  MUFU.EX2 R54, R54 ;  /* 0x0000003600367308 */ /* 0x000e640000000800 */
[C---:B------:R-:W-:Y:S01]  /*11240*/  F2FP.BF16.PACK_AB R20, R155.reuse, R157 ;  /* 0x0000009d9b14723e */ /* 0x040fe200000010ff */
[----:B------:R-:W-:Y:S01]  /*11250*/  FADD.FTZ R155, R155, R160 ;  /* 0x000000a09b9b7221 */ /* 0x000fe20000010000 */
[C---:B---3--:R-:W-:Y:S03]  /*11260*/  F2FP.BF16.PACK_AB R21, R156.reuse, R158 ;  /* 0x0000009e9c15723e */ /* 0x048fe600000010ff */
[----:B------:R-:W-:Y:S03]  /*11270*/  FADD.FTZ R156, R156, R163 ;  /* 0x000000a39c9c7221 */ /* 0x000fe60000010000 */
[----:B------:R-:W3:Y:S01]  /*11280*/  MUFU.EX2 R56, R56 ;  /* 0x0000003800387308 */ /* 0x000ee20000000800 */
[----:B-----5:R-:W-:Y:S09]  /*11290*/  FADD.FTZ R155, R53, R155 ;  /* 0x0000009b359b7221 */ /* 0x020ff20000010000 */
[----:B------:R-:W5:Y:S01]  /*112a0*/  MUFU.EX2 R57, R57 ;  /* 0x0000003900397308 */ /* 0x000f620000000800 */
[C---:B-1----:R-:W-:Y:S01]  /*112b0*/  F2FP.BF16.PACK_AB R22, R54.reuse, R53 ;  /* 0x000000353616723e */ /* 0x042fe200000010ff */
[----:B------:R-:W-:Y:S08]  /*112c0*/  FADD.FTZ R54, R54, R155 ;  /* 0x0000009b36367221 */ /* 0x000ff00000010000 */
[----:B------:R-:W1:Y:S01]  /*112d0*/  MUFU.EX2 R52, R52 ;  /* 0x0000003400347308 */ /* 0x000e620000000800 */
[----:B---3--:R-:W-:Y:S09]  /*112e0*/  FADD.FTZ R156, R56, R156 ;  /* 0x0000009c389c7221 */ /* 0x008ff20000010000 */
[----:B------:R-:W-:Y:S01]  /*112f0*/  MUFU.EX2 R47, R47 ;  /* 0x0000002f002f7308 */ /* 0x000fe20000000800 */
[C---:B-----5:R-:W-:Y:S01]  /*11300*/  F2FP.BF16.PACK_AB R23, R57.reuse, R56 ;  /* 0x000000383917723e */ /* 0x060fe200000010ff */
[----:B------:R-:W-:Y:S08]  /*11310*/  FADD.FTZ R57, R57, R156 ;  /* 0x0000009c39397221 */ /* 0x000ff00000010000 */
[----:B------:R-:W3:Y:S01]  /*11320*/  MUFU.EX2 R55, R55 ;  /* 0x0000003700377308 */ /* 0x000ee20000000800 */
[C---:B------:R-:W-:Y:S03]  /*11330*/  HMMA.16816.F32.BF16 R4, R20.reuse, R28, R4 ;  /* 0x0000001c1404723c */ /* 0x040fe60000041804 */
[----:B-1----:R-:W-:Y:S05]  /*11340*/  FADD.FTZ R54, R52, R54 ;  /* 0x0000003634367221 */ /* 0x002fea0000010000 */
[C---:B------:R-:W-:Y:S01]  /*11350*/  HMMA.16816.F32.BF16 R8, R20.reuse, R30, R8 ;  /* 0x0000001e1408723c */ /* 0x040fe20000041808 */
[----:B------:R-:W1:Y:S01]  /*11360*/  MUFU.EX2 R50, R50 ;  /* 0x0000003200327308 */ /* 0x000e620000000800 */
[----:B------:R-:W-:Y:S06]  /*11370*/  LDSM.16.MT88.4 R28, [R150+0x7000] ;  /* 0x00700000961c783b */ /* 0x000fec0000004200 */
[C---:B----4-:R-:W-:Y:S03]  /*11380*/  HMMA.16816.F32.BF16 R12, R20.reuse, R24, R12 ;  /* 0x00000018140c723c */ /* 0x050fe6000004180c */
[----:B------:R-:W4:Y:S01]  /*11390*/  MUFU.EX2 R45, R45 ;  /* 0x0000002d002d7308 */ /* 0x000f220000000800 */
[----:B---3--:R-:W-:Y:S04]  /*113a0*/  FADD.FTZ R57, R55, R57 ;  /* 0x0000003937397221 */ /* 0x008fe80000010000 */
[----:B------:R-:W-:Y:S01]  /*113b0*/  HMMA.16816.F32.BF16 R16, R20, R26, R16 ;  /* 0x0000001a1410723c */ /* 0x000fe20000041810 */
[----:B------:R-:W3:Y:S04]  /*113c0*/  LDSM.16.MT88.4 R24, [R151+0x7000] ;  /* 0x007000009718783b */ /* 0x000ee80000004200 */
[----:B------:R-:W5:Y:S02]  /*113d0*/  MUFU.EX2 R46, R46 ;  /* 0x0000002e002e7308 */ /* 0x000f640000000800 */
[C---:B------:R-:W-:Y:S01]  /*113e0*/  F2FP.BF16.PACK_AB R20, R47.reuse, R52 ;  /* 0x000000342f14723e */ /* 0x040fe200000010ff */
[----:B------:R-:W-:Y:S01]  /*113f0*/  FADD.FTZ R47, R47, R54 ;  /* 0x000000362f2f7221 */ /* 0x000fe20000010000 */
[C---:B-1----:R-:W-:Y:S03]  /*11400*/  F2FP.BF16.PACK_AB R21, R50.reuse, R55 ;  /* 0x000000373215723e */ /* 0x042fe600000010ff */
[----:B------:R-:W-:Y:S03]  /*11410*/  FADD.FTZ R50, R50, R57 ;  /* 0x0000003932327221 */ /* 0x000fe60000010000 */
[----:B------:R-:W1:Y:S01]  /*11420*/  MUFU.EX2 R48, R48 ;  /* 0x0000003000307308 */ /* 0x000e620000000800 */
[----:B----4-:R-:W-:Y:S09]  /*11430*/  FADD.FTZ R47, R45, R47 ;  /* 0x0000002f2d2f7221 */ /* 0x010ff20000010000 */
[----:B------:R-:W4:Y:S01]  /*11440*/  MUFU.EX2 R49, R49 ;  /* 0x0000003100317308 */ /* 0x000f220000000800 */
[C---:B-----5:R-:W-:Y:S01]  /*11450*/  F2FP.BF16.PACK_AB R22, R46.reuse, R45 ;  /* 0x0000002d2e16723e */ /* 0x060fe200000010ff */
[----:B------:R-:W-:Y:S08]  /*11460*/  FADD.FTZ R46, R46, R47 ;  /* 0x0000002f2e2e7221 */ /* 0x000ff00000010000 */
[----:B------:R-:W5:Y:S01]  /*11470*/  MUFU.EX2 R44, R44 ;  /* 0x0000002c002c7308 */ /* 0x000f620000000800 */
[----:B-1----:R-:W-:Y:S09]  /*11480*/  FADD.FTZ R50, R48, R50 ;  /* 0x0000003230327221 */ /* 0x002ff20000010000 */
[----:B------:R-:W-:Y:S01]  /*11490*/  MUFU.EX2 R41, R41 ;  /* 0x0000002900297308 */ /* 0x000fe20000000800 */
[C---:B----4-:R-:W-:Y:S01]  /*114a0*/  F2FP.BF16.PACK_AB R23, R49.reuse, R48 ;  /* 0x000000303117723e */ /* 0x050fe200000010ff */
[----:B------:R-:W-:Y:S08]  /*114b0*/  FADD.FTZ R49, R49, R50 ;  /* 0x0000003231317221 */ /* 0x000ff00000010000 */
[----:B------:R-:W1:Y:S01]  /*114c0*/  MUFU.EX2 R42, R42 ;  /* 0x0000002a002a7308 */ /* 0x000e620000000800 */
[C---:B------:R-:W-:Y:S03]  /*114d0*/  HMMA.16816.F32.BF16 R4, R20.reuse, R32, R4 ;  /* 0x000000201404723c */ /* 0x040fe60000041804 */
[----:B-----5:R-:W-:Y:S05]  /*114e0*/  FADD.FTZ R46, R44, R46 ;  /* 0x0000002e2c2e7221 */ /* 0x020fea0000010000 */
[C---:B------:R-:W-:Y:S01]  /*114f0*/  HMMA.16816.F32.BF16 R8, R20.reuse, R34, R8 ;  /* 0x000000221408723c */ /* 0x040fe20000041808 */
[----:B------:R-:W4:Y:S01]  /*11500*/  MUFU.EX2 R40, R40 ;  /* 0x0000002800287308 */ /* 0x000f220000000800 */
[----:B------:R-:W5:Y:S06]  /*11510*/  LDSM.16.MT88.4 R32, [R151+0x7400] ;  /* 0x007400009720783b */ /* 0x000f6c0000004200 */
[C---:B--2---:R-:W-:Y:S03]  /*11520*/  HMMA.16816.F32.BF16 R12, R20.reuse, R36, R12 ;  /* 0x00000024140c723c */ /* 0x044fe6000004180c */
[----:B------:R-:W2:Y:S04]  /*11530*/  MUFU.EX2 R43, R43 ;  /* 0x0000002b002b7308 */ /* 0x000ea80000000800 */
[--C-:B------:R-:W-:Y:S01]  /*11540*/  FFMA.FTZ R36, R108, c[0x0][0x23c], -R154.reuse ;  /* 0x00008f006c247a23 */ /* 0x100fe2000001089a */
[----:B------:R-:W-:Y:S04]  /*11550*/  HMMA.16816.F32.BF16 R16, R20, R38, R16 ;  /* 0x000000261410723c */ /* 0x000fe80000041810 */
[----:B------:R-:W-:Y:S01]  /*11560*/  FFMA.FTZ R37, R109, c[0x0][0x23c], -R154 ;  /* 0x00008f006d257a23 */ /* 0x000fe2000001089a */
[----:B------:R-:W3:Y:S01]  /*11570*/  MUFU.EX2 R51, R51 ;  /* 0x0000003300337308 */ /* 0x000ee20000000800 */
[----:B-1----:R-:W-:Y:S01]  /*11580*/  FADD.FTZ R49, R42, R49 ;  /* 0x000000312a317221 */ /* 0x002fe20000010000 */
[----:B------:R-:W-:Y:S01]  /*11590*/  F2FP.BF16.PACK_AB R20, R41, R44 ;  /* 0x0000002c2914723e */ /* 0x000fe200000010ff */
[--C-:B------:R-:W-:Y:S01]  /*115a0*/  FFMA.FTZ R38, R110, c[0x0][0x23c], -R149.reuse ;  /* 0x00008f006e267a23 */ /* 0x100fe20000010895 */
[C---:B----4-:R-:W-:Y:S03]  /*115b0*/  F2FP.BF16.PACK_AB R21, R40.reuse, R42 ;  /* 0x0000002a2815723e */ /* 0x050fe600000010ff */
[----:B------:R-:W-:Y:S02]  /*115c0*/  FFMA.FTZ R39, R111, c[0x0][0x23c], -R149 ;  /* 0x00008f006f277a23 */ /* 0x000fe40000010895 */
[----:B------:R-:W-:Y:S01]  /*115d0*/  FADD.FTZ R41, R41, R46 ;  /* 0x0000002e29297221 */ /* 0x000fe20000010000 */
[----:B------:R-:W-:Y:S01]  /*115e0*/  MUFU.EX2 R58, R58 ;  /* 0x0000003a003a7308 */ /* 0x000fe20000000800 */
[----:B------:R-:W-:Y:S02]  /*115f0*/  FADD.FTZ R49, R40, R49 ;  /* 0x0000003128317221 */ /* 0x000fe40000010000 */
[----:B------:R-:W-:Y:S02]  /*11600*/  FFMA.FTZ R42, R126, c[0x0][0x23c], -R149 ;  /* 0x00008f007e2a7a23 */ /* 0x000fe40000010895 */
[----:B--2---:R-:W-:Y:S02]  /*11610*/  FADD.FTZ R41, R43, R41 ;  /* 0x000000292b297221 */ /* 0x004fe40000010000 */
[--C-:B------:R-:W-:Y:S03]  /*11620*/  FFMA.FTZ R46, R128, c[0x0][0x23c], -R154.reuse ;  /* 0x00008f00802e7a23 */ /* 0x100fe6000001089a */
[----:B------:R-:W1:Y:S01]  /*11630*/  MUFU.EX2 R59, R59 ;  /* 0x0000003b003b7308 */ /* 0x000e620000000800 */
[C---:B---3--:R-:W-:Y:S01]  /*11640*/  F2FP.BF16.PACK_AB R22, R51.reuse, R43 ;  /* 0x0000002b3316723e */ /* 0x048fe200000010ff */
[----:B------:R-:W-:Y:S02]  /*11650*/  FADD.FTZ R51, R51, R41 ;  /* 0x0000002933337221 */ /* 0x000fe40000010000 */
[--C-:B------:R-:W-:Y:S02]  /*11660*/  FFMA.FTZ R41, R125, c[0x0][0x23c], -R154.reuse ;  /* 0x00008f007d297a23 */ /* 0x100fe4000001089a */
[----:B------:R-:W-:Y:S04]  /*11670*/  FFMA.FTZ R43, R127, c[0x0][0x23c], -R149 ;  /* 0x00008f007f2b7a23 */ /* 0x000fe80000010895 */
[----:B------:R-:W2:Y:S01]  /*11680*/  MUFU.EX2 R60, R60 ;  /* 0x0000003c003c7308 */ /* 0x000ea20000000800 */
[----:B------:R-:W-:Y:S09]  /*11690*/  FFMA.FTZ R154, R129, c[0x0][0x23c], -R154 ;  /* 0x00008f00819a7a23 */ /* 0x000ff2000001089a */
[----:B------:R-:W3:Y:S01]  /*116a0*/  MUFU.EX2 R61, R61 ;  /* 0x0000003d003d7308 */ /* 0x000ee20000000800 */
[C---:B-1----:R-:W-:Y:S01]  /*116b0*/  F2FP.BF16.PACK_AB R23, R59.reuse, R58 ;  /* 0x0000003a3b17723e */ /* 0x042fe200000010ff */
[----:B------:R-:W-:Y:S04]  /*116c0*/  FADD.FTZ R58, R58, R49 ;  /* 0x000000313a3a7221 */ /* 0x000fe80000010000 */
[----:B------:R-:W-:Y:S04]  /*116d0*/  FADD.FTZ R58, R59, R58 ;  /* 0x0000003a3b3a7221 */ /* 0x000fe80000010000 */
[----:B------:R-:W-:Y:S01]  /*116e0*/  MUFU.EX2 R62, R62 ;  /* 0x0000003e003e7308 */ /* 0x000fe20000000800 */
[C---:B------:R-:W-:Y:S03]  /*116f0*/  HMMA.16816.F32.BF16 R4, R20.reuse, R24, R4 ;  /* 0x000000181404723c */ /* 0x040fe60000041804 */
[----:B--2---:R-:W-:Y:S05]  /*11700*/  FADD.FTZ R51, R60, R51 ;  /* 0x000000333c337221 */ /* 0x004fea0000010000 */
[C---:B------:R-:W-:Y:S01]  /*11710*/  HMMA.16816.F32.BF16 R8, R20.reuse, R26, R8 ;  /* 0x0000001a1408723c */ /* 0x040fe20000041808 */
[----:B------:R-:W1:Y:S01]  /*11720*/  MUFU.EX2 R63, R63 ;  /* 0x0000003f003f7308 */ /* 0x000e620000000800 */
[----:B------:R-:W2:Y:S06]  /*11730*/  LDSM.16.MT88.4 R24, [R150+0x7400] ;  /* 0x007400009618783b */ /* 0x000eac0000004200 */
[C---:B------:R-:W-:Y:S03]  /*11740*/  HMMA.16816.F32.BF16 R12, R20.reuse, R28, R12 ;  /* 0x0000001c140c723c */ /* 0x040fe6000004180c */
[----:B------:R-:W4:Y:S05]  /*11750*/  MUFU.EX2 R64, R64 ;  /* 0x0000004000407308 */ /* 0x000f2a0000000800 */
[----:B------:R-:W-:Y:S01]  /*11760*/  HMMA.16816.F32.BF16 R16, R20, R30, R16 ;  /* 0x0000001e1410723c */ /* 0x000fe20000041810 */
[----:B------:R-:W2:Y:S04]  /*11770*/  LDSM.16.MT88.4 R28, [R151+0x7800] ;  /* 0x00780000971c783b */ /* 0x000ea80000004200 */
[----:B------:R-:W5:Y:S02]  /*11780*/  MUFU.EX2 R66, R66 ;  /* 0x0000004200427308 */ /* 0x000f640000000800 */
[C---:B---3--:R-:W-:Y:S01]  /*11790*/  F2FP.BF16.PACK_AB R20, R61.reuse, R60 ;  /* 0x0000003c3d14723e */ /* 0x048fe200000010ff */
[----:B------:R-:W-:Y:S01]  /*117a0*/  FADD.FTZ R61, R61, R51 ;  /* 0x000000333d3d7221 */ /* 0x000fe20000010000 */
[C---:B-1----:R-:W-:Y:S03]  /*117b0*/  F2FP.BF16.PACK_AB R21, R63.reuse, R62 ;  /* 0x0000003e3f15723e */ /* 0x042fe600000010ff */
[----:B------:R-:W-:Y:S03]  /*117c0*/  FADD.FTZ R62, R62, R58 ;  /* 0x0000003a3e3e7221 */ /* 0x000fe60000010000 */
[----:B------:R-:W-:Y:S01]  /*117d0*/  MUFU.EX2 R67, R67 ;  /* 0x0000004300437308 */ /* 0x000fe20000000800 */
[----:B------:R-:W-:Y:S02]  /*117e0*/  FADD.FTZ R62, R63, R62 ;  /* 0x0000003e3f3e7221 */ /* 0x000fe40000010000 */
[----:B----4-:R-:W-:Y:S07]  /*117f0*/  FADD.FTZ R61, R64, R61 ;  /* 0x0000003d403d7221 */ /* 0x010fee0000010000 */
[----:B------:R-:W1:Y:S01]  /*11800*/  MUFU.EX2 R65, R65 ;  /* 0x0000004100417308 */ /* 0x000e620000000800 */
[C---:B-----5:R-:W-:Y:S01]  /*11810*/  F2FP.BF16.PACK_AB R22, R66.reuse, R64 ;  /* 0x000000404216723e */ /* 0x060fe200000010ff */
[----:B------:R-:W-:Y:S08]  /*11820*/  FADD.FTZ R66, R66, R61 ;  /* 0x0000003d42427221 */ /* 0x000ff00000010000 */
[----:B------:R-:W3:Y:S10]  /*11830*/  MUFU.EX2 R68, R68 ;  /* 0x0000004400447308 */ /* 0x000ef40000000800 */
[----:B------:R-:W4:Y:S01]  /*11840*/  MUFU.EX2 R69, R69 ;  /* 0x0000004500457308 */ /* 0x000f220000000800 */
[----:B-1----:R-:W-:Y:S01]  /*11850*/  F2FP.BF16.PACK_AB R23, R65, R67 ;  /* 0x000000434117723e */ /* 0x002fe200000010ff */
[----:B------:R-:W-:Y:S04]  /*11860*/  FADD.FTZ R67, R67, R62 ;  /* 0x0000003e43437221 */ /* 0x000fe80000010000 */
[----:B------:R-:W-:Y:S04]  /*11870*/  FADD.FTZ R67, R65, R67 ;  /* 0x0000004341437221 */ /* 0x000fe80000010000 */
[----:B------:R-:W-:Y:S01]  /*11880*/  MUFU.EX2 R71, R71 ;  /* 0x0000004700477308 */ /* 0x000fe20000000800 */
[C---:B------:R-:W-:Y:S03]  /*11890*/  HMMA.16816.F32.BF16 R4, R20.reuse, R32, R4 ;  /* 0x000000201404723c */ /* 0x040fe60000041804 */
[----:B---3--:R-:W-:Y:S05]  /*118a0*/  FADD.FTZ R66, R68, R66 ;  /* 0x0000004244427221 */ /* 0x008fea0000010000 */
[C---:B------:R-:W-:Y:S01]  /*118b0*/  HMMA.16816.F32.BF16 R8, R20.reuse, R34, R8 ;  /* 0x000000221408723c */ /* 0x040fe20000041808 */
[----:B------:R-:W1:Y:S01]  /*118c0*/  MUFU.EX2 R70, R70 ;  /* 0x0000004600467308 */ /* 0x000e620000000800 */
[----:B------:R-:W3:Y:S02]  /*118d0*/  LDSM.16.MT88.4 R32, [R150+0x7800] ;  /* 0x007800009620783b */ /* 0x000ee40000004200 */
[C---:B----4-:R-:W-:Y:S04]  /*118e0*/  FADD.FTZ R66, R69.reuse, R66 ;  /* 0x0000004245427221 */ /* 0x050fe80000010000 */
[C---:B--2---:R-:W-:Y:S03]  /*118f0*/  HMMA.16816.F32.BF16 R12, R20.reuse, R24, R12 ;  /* 0x00000018140c723c */ /* 0x044fe6000004180c */
[----:B------:R-:W-:Y:S05]  /*11900*/  MUFU.EX2 R72, R72 ;  /* 0x0000004800487308 */ /* 0x000fea0000000800 */
[----:B------:R-:W-:Y:S01]  /*11910*/  HMMA.16816.F32.BF16 R16, R20, R26, R16 ;  /* 0x0000001a1410723c */ /* 0x000fe20000041810 */
[----:B------:R-:W2:Y:S04]  /*11920*/  LDSM.16.MT88.4 R24, [R151+0x7c00] ;  /* 0x007c00009718783b */ /* 0x000ea80000004200 */
[----:B------:R-:W4:Y:S02]  /*11930*/  MUFU.EX2 R73, R73 ;  /* 0x0000004900497308 */ /* 0x000f240000000800 */
[----:B------:R-:W-:Y:S02]  /*11940*/  F2FP.BF16.PACK_AB R20, R69, R68 ;  /* 0x000000444514723e */ /* 0x000fe400000010ff */
[C---:B-1----:R-:W-:Y:S03]  /*11950*/  F2FP.BF16.PACK_AB R21, R70.reuse, R71 ;  /* 0x000000474615723e */ /* 0x042fe600000010ff */
[----:B------:R-:W-:Y:S03]  /*11960*/  FADD.FTZ R71, R71, R67 ;  /* 0x0000004347477221 */ /* 0x000fe60000010000 */
[----:B------:R-:W1:Y:S01]  /*11970*/  MUFU.EX2 R74, R74 ;  /* 0x0000004a004a7308 */ /* 0x000e620000000800 */
[----:B------:R-:W-:Y:S09]  /*11980*/  FADD.FTZ R71, R70, R71 ;  /* 0x0000004746477221 */ /* 0x000ff20000010000 */
[----:B------:R-:W5:Y:S01]  /*11990*/  MUFU.EX2 R75, R75 ;  /* 0x0000004b004b7308 */ /* 0x000f620000000800 */
[C---:B----4-:R-:W-:Y:S01]  /*119a0*/  F2FP.BF16.PACK_AB R22, R73.reuse, R72 ;  /* 0x000000484916723e */ /* 0x050fe200000010ff */
[----:B------:R-:W-:Y:S04]  /*119b0*/  FADD.FTZ R72, R72, R66 ;  /* 0x0000004248487221 */ /* 0x000fe80000010000 */
[----:B------:R-:W-:Y:S04]  /*119c0*/  FADD.FTZ R72, R73, R72 ;  /* 0x0000004849487221 */ /* 0x000fe80000010000 */
[----:B------:R-:W-:Y:S01]  /*119d0*/  MUFU.EX2 R76, R76 ;  /* 0x0000004c004c7308 */ /* 0x000fe20000000800 */
[----:B-1----:R-:W-:Y:S09]  /*119e0*/  FADD.FTZ R71, R74, R71 ;  /* 0x000000474a477221 */ /* 0x002ff20000010000 */
[----:B------:R-:W-:Y:S01]  /*119f0*/  MUFU.EX2 R77, R77 ;  /* 0x0000004d004d7308 */ /* 0x000fe20000000800 */
[C---:B-----5:R-:W-:Y:S01]  /*11a00*/  F2FP.BF16.PACK_AB R23, R75.reuse, R74 ;  /* 0x0000004a4b17723e */ /* 0x060fe200000010ff */
[----:B------:R-:W-:Y:S08]  /*11a10*/  FADD.FTZ R75, R75, R71 ;  /* 0x000000474b4b7221 */ /* 0x000ff00000010000 */
[----:B------:R-:W1:Y:S01]  /*11a20*/  MUFU.EX2 R78, R78 ;  /* 0x0000004e004e7308 */ /* 0x000e620000000800 */
[C---:B------:R-:W-:Y:S08]  /*11a30*/  HMMA.16816.F32.BF16 R4, R20.reuse, R28, R4 ;  /* 0x0000001c1404723c */ /* 0x040ff00000041804 */
[C---:B------:R-:W-:Y:S01]  /*11a40*/  HMMA.16816.F32.BF16 R8, R20.reuse, R30, R8 ;  /* 0x0000001e1408723c */ /* 0x040fe20000041808 */
[----:B------:R-:W4:Y:S01]  /*11a50*/  MUFU.EX2 R79, R79 ;  /* 0x0000004f004f7308 */ /* 0x000f220000000800 */
[----:B------:R-:W5:Y:S06]  /*11a60*/  LDSM.16.MT88.4 R28, [R150+0x7c00] ;  /* 0x007c0000961c783b */ /* 0x000f6c0000004200 */
[C---:B---3--:R-:W-:Y:S03]  /*11a70*/  HMMA.16816.F32.BF16 R12, R20.reuse, R32, R12 ;  /* 0x00000020140c723c */ /* 0x048fe6000004180c */
[----:B------:R-:W-:Y:S01]  /*11a80*/  MUFU.EX2 R80, R80 ;  /* 0x0000005000507308 */ /* 0x000fe20000000800 */
[----:B-1----:R-:W-:Y:S04]  /*11a90*/  FADD.FTZ R75, R78, R75 ;  /* 0x0000004b4e4b7221 */ /* 0x002fe80000010000 */
[----:B------:R-:W-:Y:S01]  /*11aa0*/  HMMA.16816.F32.BF16 R16, R20, R34, R16 ;  /* 0x000000221410723c */ /* 0x000fe20000041810 */
[----:B------:R-:W1:Y:S04]  /*11ab0*/  LDSM.16.MT88.4 R32, [R151+0x8000] ;  /* 0x008000009720783b */ /* 0x000e680000004200 */
[----:B------:R-:W3:Y:S02]  /*11ac0*/  MUFU.EX2 R81, R81 ;  /* 0x0000005100517308 */ /* 0x000ee40000000800 */
[----:B------:R-:W-:Y:S01]  /*11ad0*/  F2FP.BF16.PACK_AB R20, R77, R76 ;  /* 0x0000004c4d14723e */ /* 0x000fe200000010ff */
[----:B------:R-:W-:Y:S01]  /*11ae0*/  FADD.FTZ R76, R76, R72 ;  /* 0x000000484c4c7221 */ /* 0x000fe20000010000 */
[----:B----4-:R-:W-:Y:S03]  /*11af0*/  F2FP.BF16.PACK_AB R21, R79, R78 ;  /* 0x0000004e4f15723e */ /* 0x010fe600000010ff */
[----:B------:R-:W-:Y:S02]  /*11b00*/  FADD.FTZ R76, R77, R76 ;  /* 0x0000004c4d4c7221 */ /* 0x000fe40000010000 */
[----:B------:R-:W-:Y:S01]  /*11b10*/  FADD.FTZ R79, R79, R75 ;  /* 0x0000004b4f4f7221 */ /* 0x000fe20000010000 */
[----:B------:R-:W4:Y:S10]  /*11b20*/  MUFU.EX2 R82, R82 ;  /* 0x0000005200527308 */ /* 0x000f340000000800 */
[----:B------:R-:W1:Y:S01]  /*11b30*/  MUFU.EX2 R83, R83 ;  /* 0x0000005300537308 */ /* 0x000e620000000800 */
[C---:B---3--:R-:W-:Y:S01]  /*11b40*/  F2FP.BF16.PACK_AB R22, R81.reuse, R80 ;  /* 0x000000505116723e */ /* 0x048fe200000010ff */
[----:B------:R-:W-:Y:S04]  /*11b50*/  FADD.FTZ R80, R80, R76 ;  /* 0x0000004c50507221 */ /* 0x000fe80000010000 */
[----:B------:R-:W-:Y:S04]  /*11b60*/  FADD.FTZ R80, R81, R80 ;  /* 0x0000005051507221 */ /* 0x000fe80000010000 */
[----:B------:R-:W3:Y:S01]  /*11b70*/  MUFU.EX2 R84, R84 ;  /* 0x0000005400547308 */ /* 0x000ee20000000800 */
[----:B----4-:R-:W-:Y:S09]  /*11b80*/  FADD.FTZ R79, R82, R79 ;  /* 0x0000004f524f7221 */ /* 0x010ff20000010000 */
[----:B------:R-:W4:Y:S01]  /*11b90*/  MUFU.EX2 R85, R85 ;  /* 0x0000005500557308 */ /* 0x000f220000000800 */
[C---:B-1----:R-:W-:Y:S01]  /*11ba0*/  F2FP.BF16.PACK_AB R23, R83.reuse, R82 ;  /* 0x000000525317723e */ /* 0x042fe200000010ff */
[----:B------:R-:W-:Y:S08]  /*11bb0*/  FADD.FTZ R79, R83, R79 ;  /* 0x0000004f534f7221 */ /* 0x000ff00000010000 */
[----:B------:R-:W-:Y:S01]  /*11bc0*/  MUFU.EX2 R86, R86 ;  /* 0x0000005600567308 */ /* 0x000fe20000000800 */
[C---:B--2---:R-:W-:Y:S03]  /*11bd0*/  HMMA.16816.F32.BF16 R4, R20.reuse, R24, R4 ;  /* 0x000000181404723c */ /* 0x044fe60000041804 */
[----:B---3--:R-:W-:Y:S05]  /*11be0*/  FADD.FTZ R80, R84, R80 ;  /* 0x0000005054507221 */ /* 0x008fea0000010000 */
[C---:B------:R-:W-:Y:S01]  /*11bf0*/  HMMA.16816.F32.BF16 R8, R20.reuse, R26, R8 ;  /* 0x0000001a1408723c */ /* 0x040fe20000041808 */
[----:B------:R-:W1:Y:S01]  /*11c00*/  MUFU.EX2 R88, R88 ;  /* 0x0000005800587308 */ /* 0x000e620000000800 */
[----:B------:R-:W2:Y:S06]  /*11c10*/  LDSM.16.MT88.4 R24, [R150+0x8000] ;  /* 0x008000009618783b */ /* 0x000eac0000004200 */
[C---:B-----5:R-:W-:Y:S03]  /*11c20*/  HMMA.16816.F32.BF16 R12, R20.reuse, R28, R12 ;  /* 0x0000001c140c723c */ /* 0x060fe6000004180c */
[----:B------:R-:W3:Y:S05]  /*11c30*/  MUFU.EX2 R87, R87 ;  /* 0x0000005700577308 */ /* 0x000eea0000000800 */
[----:B------:R-:W-:Y:S01]  /*11c40*/  HMMA.16816.F32.BF16 R16, R20, R30, R16 ;  /* 0x0000001e1410723c */ /* 0x000fe20000041810 */
[----:B------:R-:W5:Y:S04]  /*11c50*/  LDSM.16.MT88.4 R28, [R151+0x8400] ;  /* 0x00840000971c783b */ /* 0x000f680000004200 */
[----:B------:R-:W2:Y:S02]  /*11c60*/  MUFU.EX2 R89, R89 ;  /* 0x0000005900597308 */ /* 0x000ea40000000800 */
[C---:B----4-:R-:W-:Y:S01]  /*11c70*/  F2FP.BF16.PACK_AB R20, R85.reuse, R84 ;  /* 0x000000545514723e */ /* 0x050fe200000010ff */
[----:B------:R-:W-:Y:S01]  /*11c80*/  FADD.FTZ R85, R85, R80 ;  /* 0x0000005055557221 */ /* 0x000fe20000010000 */
[----:B-1----:R-:W-:Y:S03]  /*11c90*/  F2FP.BF16.PACK_AB R21, R88, R86 ;  /* 0x000000565815723e */ /* 0x002fe600000010ff */
[----:B------:R-:W-:Y:S03]  /*11ca0*/  FADD.FTZ R86, R86, R79 ;  /* 0x0000004f56567221 */ /* 0x000fe60000010000 */
[----:B------:R-:W-:Y:S01]  /*11cb0*/  MUFU.EX2 R90, R90 ;  /* 0x0000005a005a7308 */ /* 0x000fe20000000800 */
[----:B------:R-:W-:Y:S02]  /*11cc0*/  FADD.FTZ R86, R88, R86 ;  /* 0x0000005658567221 */ /* 0x000fe40000010000 */
[----:B---3--:R-:W-:Y:S07]  /*11cd0*/  FADD.FTZ R85, R87, R85 ;  /* 0x0000005557557221 */ /* 0x008fee0000010000 */
[----:B------:R-:W1:Y:S01]  /*11ce0*/  MUFU.EX2 R3, R107 ;  /* 0x0000006b00037308 */ /* 0x000e620000000800 */
[C---:B--2---:R-:W-:Y:S01]  /*11cf0*/  F2FP.BF16.PACK_AB R22, R89.reuse, R87 ;  /* 0x000000575916723e */ /* 0x044fe200000010ff */
[----:B------:R-:W-:Y:S08]  /*11d00*/  FADD.FTZ R85, R89, R85 ;  /* 0x0000005559557221 */ /* 0x000ff00000010000 */
[----:B------:R-:W-:Y:S10]  /*11d10*/  MUFU.EX2 R36, R36 ;  /* 0x0000002400247308 */ /* 0x000ff40000000800 */
[----:B------:R-:W2:Y:S01]  /*11d20*/  MUFU.EX2 R37, R37 ;  /* 0x0000002500257308 */ /* 0x000ea20000000800 */
[C---:B-1----:R-:W-:Y:S01]  /*11d30*/  F2FP.BF16.PACK_AB R23, R3.reuse, R90 ;  /* 0x0000005a0317723e */ /* 0x042fe200000010ff */
[----:B------:R-:W-:Y:S04]  /*11d40*/  FADD.FTZ R90, R90, R86 ;  /* 0x000000565a5a7221 */ /* 0x000fe80000010000 */
[----:B------:R-:W-:Y:S04]  /*11d50*/  FADD.FTZ R90, R3, R90 ;  /* 0x0000005a035a7221 */ /* 0x000fe80000010000 */
[----:B------:R-:W-:Y:S01]  /*11d60*/  MUFU.EX2 R38, R38 ;  /* 0x0000002600267308 */ /* 0x000fe20000000800 */
[C---:B------:R-:W-:Y:S03]  /*11d70*/  HMMA.16816.F32.BF16 R4, R20.reuse, R32, R4 ;  /* 0x000000201404723c */ /* 0x040fe60000041804 */
[----:B------:R-:W-:Y:S04]  /*11d80*/  IADD3 R3, R216, -0x1, RZ ;  /* 0xffffffffd8037810 */ /* 0x000fe80007ffe0ff */
[----:B------:R-:W-:Y:S01]  /*11d90*/  MOV R216, R3 ;  /* 0x0000000300d87202 */ /* 0x000fe20000000f00 */
[C---:B------:R-:W-:Y:S01]  /*11da0*/  HMMA.16816.F32.BF16 R8, R20.reuse, R34, R8 ;  /* 0x000000221408723c */ /* 0x040fe20000041808 */
[----:B------:R-:W1:Y:S01]  /*11db0*/  MUFU.EX2 R39, R39 ;  /* 0x0000002700277308 */ /* 0x000e620000000800 */
[----:B------:R-:W3:Y:S02]  /*11dc0*/  LDSM.16.MT88.4 R32, [R150+0x8400] ;  /* 0x008400009620783b */ /* 0x000ee40000004200 */
[----:B------:R-:W-:Y:S04]  /*11dd0*/  MOV R3, R0 ;  /* 0x0000000000037202 */ /* 0x000fe80000000f00 */
[C---:B------:R-:W-:Y:S03]  /*11de0*/  HMMA.16816.F32.BF16 R12, R20.reuse, R24, R12 ;  /* 0x00000018140c723c */ /* 0x040fe6000004180c */
[----:B------:R-:W-:Y:S05]  /*11df0*/  MUFU.EX2 R91, R91 ;  /* 0x0000005b005b7308 */ /* 0x000fea0000000800 */
[----:B------:R-:W-:Y:S01]  /*11e00*/  HMMA.16816.F32.BF16 R16, R20, R26, R16 ;  /* 0x0000001a1410723c */ /* 0x000fe20000041810 */
[----:B------:R-:W4:Y:S04]  /*11e10*/  LDSM.16.MT88.4 R24, [R151+0x8800] ;  /* 0x008800009718783b */ /* 0x000f280000004200 */
[----:B------:R-:W3:Y:S02]  /*11e20*/  MUFU.EX2 R92, R92 ;  /* 0x0000005c005c7308 */ /* 0x000ee40000000800 */
[----:B--2---:R-:W-:Y:S01]  /*11e30*/  F2FP.BF16.PACK_AB R20, R37, R36 ;  /* 0x000000242514723e */ /* 0x004fe200000010ff */
[----:B------:R-:W-:Y:S01]  /*11e40*/  FADD.FTZ R36, R36, R85 ;  /* 0x0000005524247221 */ /* 0x000fe20000010000 */
[----:B-1----:R-:W-:Y:S03]  /*11e50*/  F2FP.BF16.PACK_AB R21, R39, R38 ;  /* 0x000000262715723e */ /* 0x002fe600000010ff */
[----:B------:R-:W-:Y:S02]  /*11e60*/  FADD.FTZ R38, R38, R90 ;  /* 0x0000005a26267221 */ /* 0x000fe40000010000 */
[----:B------:R-:W-:Y:S01]  /*11e70*/  FADD.FTZ R36, R37, R36 ;  /* 0x0000002425247221 */ /* 0x000fe20000010000 */
[----:B------:R-:W1:Y:S01]  /*11e80*/  MUFU.EX2 R93, R93 ;  /* 0x0000005d005d7308 */ /* 0x000e620000000800 */
[----:B------:R-:W-:Y:S09]  /*11e90*/  FADD.FTZ R38, R39, R38 ;  /* 0x0000002627267221 */ /* 0x000ff20000010000 */
[----:B------:R-:W2:Y:S01]  /*11ea0*/  MUFU.EX2 R94, R94 ;  /* 0x0000005e005e7308 */ /* 0x000ea20000000800 */
[C---:B---3--:R-:W-:Y:S01]  /*11eb0*/  F2FP.BF16.PACK_AB R22, R92.reuse, R91 ;  /* 0x0000005b5c16723e */ /* 0x048fe200000010ff */
[----:B------:R-:W-:Y:S04]  /*11ec0*/  FADD.FTZ R91, R91, R36 ;  /* 0x000000245b5b7221 */ /* 0x000fe80000010000 */
[----:B------:R-:W-:Y:S04]  /*11ed0*/  FADD.FTZ R91, R92, R91 ;  /* 0x0000005b5c5b7221 */ /* 0x000fe80000010000 */
[----:B------:R-:W-:Y:S01]  /*11ee0*/  MUFU.EX2 R95, R95 ;  /* 0x0000005f005f7308 */ /* 0x000fe20000000800 */
[----:B-1----:R-:W-:Y:S09]  /*11ef0*/  FADD.FTZ R38, R93, R38 ;  /* 0x000000265d267221 */ /* 0x002ff20000010000 */
[----:B------:R-:W-:Y:S01]  /*11f00*/  MUFU.EX2 R96, R96 ;  /* 0x0000006000607308 */ /* 0x000fe20000000800 */
[C---:B--2---:R-:W-:Y:S01]  /*11f10*/  F2FP.BF16.PACK_AB R23, R94.reuse, R93 ;  /* 0x0000005d5e17723e */ /* 0x044fe200000010ff */
[----:B------:R-:W-:Y:S08]  /*11f20*/  FADD.FTZ R94, R94, R38 ;  /* 0x000000265e5e7221 */ /* 0x000ff00000010000 */
[----:B------:R-:W1:Y:S01]  /*11f30*/  MUFU.EX2 R97, R97 ;  /* 0x0000006100617308 */ /* 0x000e620000000800 */
[C---:B-----5:R-:W-:Y:S08]  /*11f40*/  HMMA.16816.F32.BF16 R4, R20.reuse, R28, R4 ;  /* 0x0000001c1404723c */ /* 0x060ff00000041804 */
[C---:B------:R-:W-:Y:S01]  /*11f50*/  HMMA.16816.F32.BF16 R8, R20.reuse, R30, R8 ;  /* 0x0000001e1408723c */ /* 0x040fe20000041808 */
[----:B------:R-:W2:Y:S01]  /*11f60*/  MUFU.EX2 R98, R98 ;  /* 0x0000006200627308 */ /* 0x000ea20000000800 */
[----:B------:R-:W3:Y:S06]  /*11f70*/  LDSM.16.MT88.4 R28, [R150+0x8800] ;  /* 0x00880000961c783b */ /* 0x000eec0000004200 */
[C---:B------:R-:W-:Y:S03]  /*11f80*/  HMMA.16816.F32.BF16 R12, R20.reuse, R32, R12 ;  /* 0x00000020140c723c */ /* 0x040fe6000004180c */
[----:B------:R-:W-:Y:S04]  /*11f90*/  MUFU.EX2 R53, R120 ;  /* 0x0000007800357308 */ /* 0x000fe80000000800 */
[--C-:B------:R-:W-:Y:S01]  /*11fa0*/  FFMA.FTZ R32, R130, c[0x0][0x23c], -R149.reuse ;  /* 0x00008f0082207a23 */ /* 0x100fe20000010895 */
[----:B------:R-:W-:Y:S04]  /*11fb0*/  HMMA.16816.F32.BF16 R16, R20, R34, R16 ;  /* 0x000000221410723c */ /* 0x000fe80000041810 */
[----:B------:R-:W-:Y:S01]  /*11fc0*/  FFMA.FTZ R149, R131, c[0x0][0x23c], -R149 ;  /* 0x00008f0083957a23 */ /* 0x000fe20000010895 */
[----:B------:R-:W5:Y:S01]  /*11fd0*/  MUFU.EX2 R52, R121 ;  /* 0x0000007900347308 */ /* 0x000f620000000800 */
[----:B-1----:R-:W-:Y:S01]  /*11fe0*/  FADD.FTZ R94, R97, R94 ;  /* 0x0000005e615e7221 */ /* 0x002fe20000010000 */
[----:B------:R-:W-:Y:S01]  /*11ff0*/  F2FP.BF16.PACK_AB R20, R96, R95 ;  /* 0x0000005f6014723e */ /* 0x000fe200000010ff */
[----:B------:R-:W-:Y:S01]  /*12000*/  FADD.FTZ R95, R95, R91 ;  /* 0x0000005b5f5f7221 */ /* 0x000fe20000010000 */
[----:B--2---:R-:W-:Y:S03]  /*12010*/  F2FP.BF16.PACK_AB R21, R98, R97 ;  /* 0x000000616215723e */ /* 0x004fe600000010ff */
[----:B------:R-:W-:Y:S02]  /*12020*/  FADD.FTZ R95, R96, R95 ;  /* 0x0000005f605f7221 */ /* 0x000fe40000010000 */
[----:B------:R-:W-:Y:S01]  /*12030*/  FADD.FTZ R98, R98, R94 ;  /* 0x0000005e62627221 */ /* 0x000fe20000010000 */
[----:B------:R-:W1:Y:S10]  /*12040*/  MUFU.EX2 R45, R122 ;  /* 0x0000007a002d7308 */ /* 0x000e740000000800 */
[----:B------:R-:W2:Y:S01]  /*12050*/  MUFU.EX2 R44, R123 ;  /* 0x0000007b002c7308 */ /* 0x000ea20000000800 */
[C---:B-----5:R-:W-:Y:S01]  /*12060*/  F2FP.BF16.PACK_AB R22, R52.reuse, R53 ;  /* 0x000000353416723e */ /* 0x060fe200000010ff */
[----:B------:R-:W-:Y:S04]  /*12070*/  FADD.FTZ R53, R53, R95 ;  /* 0x0000005f35357221 */ /* 0x000fe80000010000 */
[----:B------:R-:W-:Y:S04]  /*12080*/  FADD.FTZ R53, R52, R53 ;  /* 0x0000003534357221 */ /* 0x000fe80000010000 */
[----:B------:R-:W-:Y:S01]  /*12090*/  MUFU.EX2 R40, R124 ;  /* 0x0000007c00287308 */ /* 0x000fe20000000800 */
[----:B-1----:R-:W-:Y:S09]  /*120a0*/  FADD.FTZ R98, R45, R98 ;  /* 0x000000622d627221 */ /* 0x002ff20000010000 */
[----:B------:R-:W1:Y:S01]  /*120b0*/  MUFU.EX2 R41, R41 ;  /* 0x0000002900297308 */ /* 0x000e620000000800 */
[C---:B--2---:R-:W-:Y:S01]  /*120c0*/  F2FP.BF16.PACK_AB R23, R44.reuse, R45 ;  /* 0x0000002d2c17723e */ /* 0x044fe200000010ff */
[----:B------:R-:W-:Y:S08]  /*120d0*/  FADD.FTZ R44, R44, R98 ;  /* 0x000000622c2c7221 */ /* 0x000ff00000010000 */
[----:B------:R-:W2:Y:S01]  /*120e0*/  MUFU.EX2 R42, R42 ;  /* 0x0000002a002a7308 */ /* 0x000ea20000000800 */
[C---:B----4-:R-:W-:Y:S08]  /*120f0*/  HMMA.16816.F32.BF16 R4, R20.reuse, R24, R4 ;  /* 0x000000181404723c */ /* 0x050ff00000041804 */
[C---:B------:R-:W-:Y:S01]  /*12100*/  HMMA.16816.F32.BF16 R8, R20.reuse, R26, R8 ;  /* 0x0000001a1408723c */ /* 0x040fe20000041808 */
[----:B------:R-:W4:Y:S01]  /*12110*/  MUFU.EX2 R43, R43 ;  /* 0x0000002b002b7308 */ /* 0x000f220000000800 */
[----:B------:R-:W5:Y:S02]  /*12120*/  LDSM.16.MT88.4 R24, [R150+0x8c00] ;  /* 0x008c00009618783b */ /* 0x000f640000004200 */
[C---:B-1----:R-:W-:Y:S01]  /*12130*/  F2FP.BF16.PACK_AB R132, R41.reuse, R40 ;  /* 0x000000282984723e */ /* 0x042fe200000010ff */
[----:B------:R-:W-:Y:S03]  /*12140*/  FADD.FTZ R40, R40, R53 ;  /* 0x0000003528287221 */ /* 0x000fe60000010000 */
[C---:B---3--:R-:W-:Y:S03]  /*12150*/  HMMA.16816.F32.BF16 R12, R20.reuse, R28, R12 ;  /* 0x0000001c140c723c */ /* 0x048fe6000004180c */
[----:B------:R-:W1:Y:S01]  /*12160*/  MUFU.EX2 R46, R46 ;  /* 0x0000002e002e7308 */ /* 0x000e620000000800 */
[----:B------:R-:W-:Y:S02]  /*12170*/  FADD.FTZ R40, R41, R40 ;  /* 0x0000002829287221 */ /* 0x000fe40000010000 */
[----:B--2---:R-:W-:Y:S02]  /*12180*/  FADD.FTZ R44, R42, R44 ;  /* 0x0000002c2a2c7221 */ /* 0x004fe40000010000 */
[----:B------:R-:W-:Y:S05]  /*12190*/  HMMA.16816.F32.BF16 R16, R20, R30, R16 ;  /* 0x0000001e1410723c */ /* 0x000fea0000041810 */
[----:B------:R-:W2:Y:S01]  /*121a0*/  MUFU.EX2 R154, R154 ;  /* 0x0000009a009a7308 */ /* 0x000ea20000000800 */
[C---:B----4-:R-:W-:Y:S01]  /*121b0*/  F2FP.BF16.PACK_AB R133, R43.reuse, R42 ;  /* 0x0000002a2b85723e */ /* 0x050fe200000010ff */
[----:B------:R-:W-:Y:S08]  /*121c0*/  FADD.FTZ R44, R43, R44 ;  /* 0x0000002c2b2c7221 */ /* 0x000ff00000010000 */
[----:B------:R-:W3:Y:S01]  /*121d0*/  MUFU.EX2 R32, R32 ;  /* 0x0000002000207308 */ /* 0x000ee20000000800 */
[----:B-1----:R-:W-:Y:S09]  /*121e0*/  FADD.FTZ R40, R46, R40 ;  /* 0x000000282e287221 */ /* 0x002ff20000010000 */
[----:B------:R-:W1:Y:S01]  /*121f0*/  MUFU.EX2 R149, R149 ;  /* 0x0000009500957308 */ /* 0x000e620000000800 */
[C---:B--2---:R-:W-:Y:S01]  /*12200*/  F2FP.BF16.PACK_AB R134, R154.reuse, R46 ;  /* 0x0000002e9a86723e */ /* 0x044fe200000010ff */
[----:B------:R-:W-:Y:S02]  /*12210*/  FADD.FTZ R231, R154, R40 ;  /* 0x000000289ae77221 */ /* 0x000fe40000010000 */
[----:B---3--:R-:W-:Y:S01]  /*12220*/  FADD.FTZ R44, R32, R44 ;  /* 0x0000002c202c7221 */ /* 0x008fe20000010000 */
[C---:B-1----:R-:W-:Y:S03]  /*12230*/  F2FP.BF16.PACK_AB R135, R149.reuse, R32 ;  /* 0x000000209587723e */ /* 0x042fe600000010ff */
[----:B------:R-:W-:Y:S04]  /*12240*/  FADD.FTZ R230, R149, R44 ;  /* 0x0000002c95e67221 */ /* 0x000fe80000010000 */
[C---:B------:R-:W-:Y:S08]  /*12250*/  HMMA.16816.F32.BF16 R144, R132.reuse, R140, R4 ;  /* 0x0000008c8490723c */ /* 0x040ff00000041804 */
[C---:B------:R-:W-:Y:S08]  /*12260*/  HMMA.16816.F32.BF16 R140, R132.reuse, R142, R8 ;  /* 0x0000008e848c723c */ /* 0x040ff00000041808 */
[C---:B-----5:R-:W-:Y:S08]  /*12270*/  HMMA.16816.F32.BF16 R136, R132.reuse, R24, R12 ;  /* 0x000000188488723c */ /* 0x060ff0000004180c */
[----:B------:R-:W-:Y:S01]  /*12280*/  HMMA.16816.F32.BF16 R132, R132, R26, R16 ;  /* 0x0000001a8484723c */ /* 0x000fe20000041810 */
[----:B------:R-:W-:-:S07]  /*12290*/  @P0 BRA `(.L_x_733) ;  /* 0xffffb96000000947 */ /* 0x000fce000383ffff */
.L_x_729:
[----:B------:R-:W1:Y:S01]  /*122a0*/  SHFL.BFLY PT, R4, R231, 0x2, 0x1f ;  /* 0x0c401f00e7047f89 */ /* 0x000e6200000e0000 */
[----:B------:R-:W-:Y:S01]  /*122b0*/  IMAD.MOV.U32 R10, RZ, RZ, 0x3f800000 ;  /* 0x3f800000ff0a7424 */ /* 0x000fe200078e00ff */
[----:B------:R-:W-:Y:S01]  /*122c0*/  BSSY B0, `(.L_x_734) ;  /* 0x0000081000007945 */ /* 0x000fe20003800000 */
[----:B------:R-:W-:Y:S01]  /*122d0*/  IMAD.MOV.U32 R11, RZ, RZ, 0x3f800000 ;  /* 0x3f800000ff0b7424 */ /* 0x000fe200078e00ff */
[----:B------:R-:W2:Y:S04]  /*122e0*/  SHFL.BFLY PT, R3, R230, 0x2, 0x1f ;  /* 0x0c401f00e6037f89 */ /* 0x000ea800000e0000 */
[----:B------:R-:W3:Y:S04]  /*122f0*/  S2R R6, SR_TID.X ;  /* 0x0000000000067919 */ /* 0x000ee80000002100 */
[----:B------:R-:W4:Y:S01]  /*12300*/  S2R R20, SR_CTAID.Y ;  /* 0x0000000000147919 */ /* 0x000f220000002600 */
[----:B-1----:R-:W-:-:S02]  /*12310*/  FADD.FTZ R231, R4, R231 ;  /* 0x000000e704e77221 */ /* 0x002fc40000010000 */
[----:B--2---:R-:W-:-:S03]  /*12320*/  FADD.FTZ R230, R3, R230 ;  /* 0x000000e603e67221 */ /* 0x004fc60000010000 */
[----:B------:R-:W1:Y:S01]  /*12330*/  SHFL.BFLY PT, R8, R231, 0x1, 0x1f ;  /* 0x0c201f00e7087f89 */ /* 0x000e6200000e0000 */
[----:B---3--:R-:W-:-:S03]  /*12340*/  SHF.R.S32.HI R5, RZ, 0x1f, R6 ;  /* 0x0000001fff057819 */ /* 0x008fc60000011406 */
[----:B------:R-:W2:Y:S01]  /*12350*/  SHFL.BFLY PT, R7, R230, 0x1, 0x1f ;  /* 0x0c201f00e6077f89 */ /* 0x000ea200000e0000 */
[CC--:B------:R-:W-:Y:S02]  /*12360*/  LEA.HI R4, R5.reuse, R6.reuse, RZ, 0x2 ;  /* 0x0000000605047211 */ /* 0x0c0fe400078f10ff */
[----:B------:R-:W-:Y:S02]  /*12370*/  LEA.HI R5, R5, R6, RZ, 0x5 ;  /* 0x0000000605057211 */ /* 0x000fe400078f28ff */
[----:B------:R-:W-:Y:S02]  /*12380*/  SHF.R.S32.HI R3, RZ, 0x2, R4 ;  /* 0x00000002ff037819 */ /* 0x000fe40000011404 */
[----:B------:R-:W-:Y:S02]  /*12390*/  LOP3.LUT R14, R4, 0xfffffffc, RZ, 0xc0, !PT ;  /* 0xfffffffc040e7812 */ /* 0x000fe400078ec0ff */
[----:B------:R-:W-:-:S03]  /*123a0*/  SHF.R.S32.HI R9, RZ, 0x1f, R3 ;  /* 0x0000001fff097819 */ /* 0x000fc60000011403 */
[----:B------:R-:W-:Y:S01]  /*123b0*/  IMAD.IADD R14, R6, 0x1, -R14 ;  /* 0x00000001060e7824 */ /* 0x000fe200078e0a0e */
[----:B------:R-:W-:-:S04]  /*123c0*/  LEA.HI R9, R9, R3, RZ, 0x3 ;  /* 0x0000000309097211 */ /* 0x000fc800078f18ff */
[----:B------:R-:W-:Y:S01]  /*123d0*/  LOP3.LUT R9, R9, 0xfffffff8, RZ, 0xc0, !PT ;  /* 0xfffffff809097812 */ /* 0x000fe200078ec0ff */
[----:B-1----:R-:W-:-:S03]  /*123e0*/  FADD.FTZ R8, R231, R8 ;  /* 0x00000008e7087221 */ /* 0x002fc60000010000 */
[----:B------:R-:W-:Y:S01]  /*123f0*/  IADD3 R12, R3, -R9, RZ ;  /* 0x80000009030c7210 */ /* 0x000fe20007ffe0ff */
[----:B--2---:R-:W-:Y:S01]  /*12400*/  FADD.FTZ R7, R230, R7 ;  /* 0x00000007e6077221 */ /* 0x004fe20000010000 */
[----:B------:R-:W-:Y:S02]  /*12410*/  FSETP.NE.FTZ.AND P4, PT, R8, RZ, PT ;  /* 0x000000ff0800720b */ /* 0x000fe40003f95000 */
[----:B------:R-:W-:Y:S02]  /*12420*/  LEA.HI R13, R12, R12, RZ, 0x1 ;  /* 0x0000000c0c0d7211 */ /* 0x000fe400078f08ff */
[----:B------:R-:W-:Y:S02]  /*12430*/  FSETP.NE.FTZ.AND P3, PT, R7, RZ, PT ;  /* 0x000000ff0700720b */ /* 0x000fe40003f75000 */
[----:B------:R-:W-:Y:S02]  /*12440*/  SHF.R.S32.HI R15, RZ, 0x1, R13 ;  /* 0x00000001ff0f7819 */ /* 0x000fe4000001140d */
[----:B------:R-:W-:-:S02]  /*12450*/  SHF.R.S32.HI R9, RZ, 0x5, R5 ;  /* 0x00000005ff097819 */ /* 0x000fc40000011405 */
[----:B------:R-:W-:Y:S01]  /*12460*/  LOP3.LUT R13, R13, 0x3fffffe, RZ, 0xc0, !PT ;  /* 0x03fffffe0d0d7812 */ /* 0x000fe200078ec0ff */
[C---:B------:R-:W-:Y:S01]  /*12470*/  IMAD.SHL.U32 R16, R15.reuse, 0x40, RZ ;  /* 0x000000400f107824 */ /* 0x040fe200078e00ff */
[----:B------:R-:W-:Y:S01]  /*12480*/  LOP3.LUT P0, RZ, R15, 0x2, RZ, 0xc0, !PT ;  /* 0x000000020fff7812 */ /* 0x000fe2000780c0ff */
[----:B------:R-:W1:Y:S01]  /*12490*/  @P4 MUFU.RCP R10, R8 ;  /* 0x00000008000a4308 */ /* 0x000e620000001000 */
[----:B------:R-:W-:Y:S01]  /*124a0*/  IADD3 R13, R12, -R13, RZ ;  /* 0x8000000d0c0d7210 */ /* 0x000fe20007ffe0ff */
[----:B------:R-:W-:Y:S01]  /*124b0*/  IMAD R14, R9, 0x100, R14 ;  /* 0x00000100090e7824 */ /* 0x000fe200078e020e */
[----:B------:R-:W-:Y:S01]  /*124c0*/  LOP3.LUT R16, R16, 0xc0, RZ, 0xc0, !PT ;  /* 0x000000c010107812 */ /* 0x000fe200078ec0ff */
[----:B------:R-:W2:Y:S01]  /*124d0*/  LDC.U8 R12, c[0x0][0x328] ;  /* 0x0000ca00ff0c7b82 */ /* 0x000ea20000000000 */
[----:B------:R-:W-:Y:S01]  /*124e0*/  LOP3.LUT R5, R5, 0xffffffe0, RZ, 0xc0, !PT ;  /* 0xffffffe005057812 */ /* 0x000fe200078ec0ff */
[----:B------:R-:W-:Y:S01]  /*124f0*/  IMAD R13, R13, 0x10, R14 ;  /* 0x000000100d0d7824 */ /* 0x000fe200078e020e */
[----:B------:R-:W-:Y:S01]  /*12500*/  LEA.HI R16, R16, R16, RZ, 0x1d ;  /* 0x0000001010107211 */ /* 0x000fe200078fe8ff */
[----:B------:R-:W3:Y:S01]  /*12510*/  @P3 MUFU.RCP R11, R7 ;  /* 0x00000007000b3308 */ /* 0x000ee20000001000 */
[----:B------:R-:W-:-:S02]  /*12520*/  LOP3.LUT R14, R15, 0x1, RZ, 0xc0, !PT ;  /* 0x000000010f0e7812 */ /* 0x000fc400078ec0ff */
[----:B------:R-:W-:Y:S02]  /*12530*/  LEA R13, R13, R16, 0x1 ;  /* 0x000000100d0d7211 */ /* 0x000fe400078e08ff */
[----:B------:R-:W-:Y:S01]  /*12540*/  ISETP.NE.U32.AND P1, PT, R14, 0x1, PT ;  /* 0x000000010e00780c */ /* 0x000fe20003f25070 */
[----:B------:R-:W-:Y:S01]  /*12550*/  IMAD.MOV.U32 R14, RZ, RZ, -0x10 ;  /* 0xfffffff0ff0e7424 */ /* 0x000fe200078e00ff */
[----:B------:R-:W-:Y:S01]  /*12560*/  SHF.L.U32 R13, R13, 0x1, RZ ;  /* 0x000000010d0d7819 */ /* 0x000fe200000006ff */
[C---:B-1----:R-:W-:Y:S01]  /*12570*/  FMUL.FTZ R144, R10.reuse, R144 ;  /* 0x000000900a907220 */ /* 0x042fe20000410000 */
[----:B------:R-:W1:Y:S01]  /*12580*/  @P4 MUFU.LG2 R22, R8 ;  /* 0x0000000800164308 */ /* 0x000e620000000c00 */
[----:B------:R-:W-:Y:S01]  /*12590*/  FMUL.FTZ R145, R10, R145 ;  /* 0x000000910a917220 */ /* 0x000fe20000410000 */
[----:B------:R-:W-:Y:S01]  /*125a0*/  SEL R15, R14, 0x10, !P1 ;  /* 0x000000100e0f7807 */ /* 0x000fe20004800000 */
[C---:B------:R-:W-:Y:S01]  /*125b0*/  FMUL.FTZ R140, R10.reuse, R140 ;  /* 0x0000008c0a8c7220 */ /* 0x040fe20000410000 */
[C---:B------:R-:W-:Y:S01]  /*125c0*/  IADD3 R14, R13.reuse, 0x20, RZ ;  /* 0x000000200d0e7810 */ /* 0x040fe20007ffe0ff */
[----:B------:R-:W-:Y:S01]  /*125d0*/  FMUL.FTZ R141, R10, R141 ;  /* 0x0000008d0a8d7220 */ /* 0x000fe20000410000 */
[----:B------:R-:W-:Y:S01]  /*125e0*/  @P0 IADD3 R14, R13, -0x20, RZ ;  /* 0xffffffe00d0e0810 */ /* 0x000fe20007ffe0ff */
[----:B---3--:R-:W-:Y:S01]  /*125f0*/  FMUL.FTZ R147, R11, R147 ;  /* 0x000000930b937220 */ /* 0x008fe20000410000 */
[----:B------:R-:W-:Y:S01]  /*12600*/  F2FP.BF16.PACK_AB R144, R145, R144 ;  /* 0x000000909190723e */ /* 0x000fe200000010ff */
[----:B------:R-:W-:Y:S01]  /*12610*/  FMUL.FTZ R146, R11, R146 ;  /* 0x000000920b927220 */ /* 0x000fe20000410000 */
[----:B------:R-:W-:Y:S01]  /*12620*/  F2FP.BF16.PACK_AB R140, R141, R140 ;  /* 0x0000008c8d8c723e */ /* 0x000fe200000010ff */
[C---:B------:R-:W-:Y:S01]  /*12630*/  FMUL.FTZ R143, R11.reuse, R143 ;  /* 0x0000008f0b8f7220 */ /* 0x040fe20000410000 */
[----:B--2---:R-:W-:Y:S01]  /*12640*/  ISETP.NE.AND P2, PT, R12, RZ, PT ;  /* 0x000000ff0c00720c */ /* 0x004fe20003f45270 */
[----:B------:R-:W-:Y:S01]  /*12650*/  FMUL.FTZ R142, R11, R142 ;  /* 0x0000008e0b8e7220 */ /* 0x000fe20000410000 */
[----:B------:R-:W-:Y:S01]  /*12660*/  F2FP.BF16.PACK_AB R146, R147, R146 ;  /* 0x000000929392723e */ /* 0x000fe200000010ff */
[C---:B------:R-:W-:Y:S01]  /*12670*/  FMUL.FTZ R136, R10.reuse, R136 ;  /* 0x000000880a887220 */ /* 0x040fe20000410000 */
[----:B------:R-:W-:Y:S01]  /*12680*/  STS [R13], R144 ;  /* 0x000000900d007388 */ /* 0x000fe20000000800 */
[C---:B------:R-:W-:Y:S01]  /*12690*/  FMUL.FTZ R137, R10.reuse, R137 ;  /* 0x000000890a897220 */ /* 0x040fe20000410000 */
[----:B------:R-:W-:Y:S01]  /*126a0*/  F2FP.BF16.PACK_AB R142, R143, R142 ;  /* 0x0000008e8f8e723e */ /* 0x000fe200000010ff */
[----:B------:R-:W-:Y:S01]  /*126b0*/  FMUL.FTZ R132, R10, R132 ;  /* 0x000000840a847220 */ /* 0x000fe20000410000 */
[----:B------:R-:W-:Y:S01]  /*126c0*/  STS [R13+0x200], R146 ;  /* 0x000200920d007388 */ /* 0x000fe20000000800 */
[----:B------:R-:W-:Y:S01]  /*126d0*/  FMUL.FTZ R139, R11, R139 ;  /* 0x0000008b0b8b7220 */ /* 0x000fe20000410000 */
[----:B------:R-:W-:Y:S01]  /*126e0*/  F2FP.BF16.PACK_AB R136, R137, R136 ;  /* 0x000000888988723e */ /* 0x000fe200000010ff */
[C---:B------:R-:W-:Y:S01]  /*126f0*/  FMUL.FTZ R138, R11.reuse, R138 ;  /* 0x0000008a0b8a7220 */ /* 0x040fe20000410000 */
[C---:B------:R-:W-:Y:S01]  /*12700*/  ISETP.NE.AND P1, PT, R214.reuse, -0x1, PT ;  /* 0xffffffffd600780c */ /* 0x040fe20003f25270 */
[----:B------:R-:W-:Y:S01]  /*12710*/  FMUL.FTZ R135, R11, R135 ;  /* 0x000000870b877220 */ /* 0x000fe20000410000 */
[----:B------:R-:W-:Y:S01]  /*12720*/  ISETP.NE.OR P0, PT, R214, -0x1, !P2 ;  /* 0xffffffffd600780c */ /* 0x000fe20005705670 */
[----:B------:R-:W-:Y:S01]  /*12730*/  FMUL.FTZ R10, R10, R133 ;  /* 0x000000850a0a7220 */ /* 0x000fe20000410000 */
[----:B------:R-:W-:Y:S01]  /*12740*/  F2FP.BF16.PACK_AB R138, R139, R138 ;  /* 0x0000008a8b8a723e */ /* 0x000fe200000010ff */
[----:B------:R-:W-:Y:S01]  /*12750*/  FMUL.FTZ R11, R11, R134 ;  /* 0x000000860b0b7220 */ /* 0x000fe20000410000 */
[----:B------:R-:W2:Y:S01]  /*12760*/  @P3 MUFU.LG2 R7, R7 ;  /* 0x0000000700073308 */ /* 0x000ea20000000c00 */
[----:B------:R-:W-:Y:S01]  /*12770*/  IMAD.IADD R16, R13, 0x1, R15 ;  /* 0x000000010d107824 */ /* 0x000fe200078e020f */
[----:B------:R-:W-:Y:S01]  /*12780*/  F2FP.BF16.PACK_AB R132, R10, R132 ;  /* 0x000000840a84723e */ /* 0x000fe200000010ff */
[----:B-1----:R-:W-:Y:S01]  /*12790*/  @P4 FMUL.FTZ R22, R22, 0.69314718246459960938 ;  /* 0x3f31721816164820 */ /* 0x002fe20000410000 */
[----:B------:R-:W-:Y:S01]  /*127a0*/  F2FP.BF16.PACK_AB R11, R135, R11 ;  /* 0x0000000b870b723e */ /* 0x000fe200000010ff */
[----:B------:R-:W1:Y:S01]  /*127b0*/  S2R R10, SR_CTAID.Z ;  /* 0x00000000000a7919 */ /* 0x000e620000002700 */
[----:B------:R-:W-:Y:S01]  /*127c0*/  IADD3 R15, R15, R14, RZ ;  /* 0x0000000e0f0f7210 */ /* 0x000fe20007ffe0ff */
[C---:B------:R-:W-:Y:S01]  /*127d0*/  @P1 IMAD.WIDE.U32 R24, R214.reuse, c[0x0][0x1e8], RZ ;  /* 0x00007a00d6181a25 */ /* 0x040fe200078e00ff */
[----:B------:R-:W-:Y:S01]  /*127e0*/  IADD3 R5, -R5, R6, RZ ;  /* 0x0000000605057210 */ /* 0x000fe20007ffe1ff */
[----:B------:R-:W-:Y:S01]  /*127f0*/  STS [R16], R140 ;  /* 0x0000008c10007388 */ /* 0x000fe20000000800 */
[----:B------:R-:W-:Y:S01]  /*12800*/  SHF.R.S32.HI R6, RZ, 0x1f, R9 ;  /* 0x0000001fff067819 */ /* 0x000fe20000011409 */
[----:B------:R-:W-:-:S02]  /*12810*/  @P1 IMAD R8, R214, c[0x0][0x1ec], R25 ;  /* 0x00007b00d6081a24 */ /* 0x000fc400078e0219 */
[----:B------:R-:W-:Y:S01]  /*12820*/  STS [R16+0x200], R142 ;  /* 0x0002008e10007388 */ /* 0x000fe20000000800 */
[----:B----4-:R-:W-:Y:S01]  /*12830*/  @!P0 IMAD R214, R20, c[0x0][0x214], RZ ;  /* 0x0000850014d68a24 */ /* 0x010fe200078e02ff */
[----:B------:R-:W-:Y:S01]  /*12840*/  LOP3.LUT P0, RZ, R5, 0x3, RZ, 0xc0, !PT ;  /* 0x0000000305ff7812 */ /* 0x000fe2000780c0ff */
[----:B------:R-:W-:Y:S01]  /*12850*/  @P1 IMAD.MOV.U32 R21, RZ, RZ, R24 ;  /* 0x000000ffff151224 */ /* 0x000fe200078e0018 */
[----:B------:R-:W-:Y:S01]  /*12860*/  STS [R14], R136 ;  /* 0x000000880e007388 */ /* 0x000fe20000000800 */
[----:B------:R-:W-:Y:S01]  /*12870*/  LEA.HI R6, R6, R9, RZ, 0x2 ;  /* 0x0000000906067211 */ /* 0x000fe200078f10ff */
[----:B------:R-:W-:Y:S02]  /*12880*/  @!P1 IMAD.WIDE.U32 R24, R20, c[0x0][0x1e0], RZ ;  /* 0x0000780014189a25 */ /* 0x000fe400078e00ff */
[----:B------:R-:W-:Y:S01]  /*12890*/  STS [R14+0x200], R138 ;  /* 0x0002008a0e007388 */ /* 0x000fe20000000800 */
[----:B------:R-:W-:Y:S01]  /*128a0*/  LOP3.LUT R6, R6, 0xfffffffc, RZ, 0xc0, !PT ;  /* 0xfffffffc06067812 */ /* 0x000fe200078ec0ff */
[----:B--2---:R-:W-:-:S02]  /*128b0*/  @P3 FMUL.FTZ R7, R7, 0.69314718246459960938 ;  /* 0x3f31721807073820 */ /* 0x004fc40000410000 */
[----:B------:R-:W-:Y:S01]  /*128c0*/  STS [R15], R132 ;  /* 0x000000840f007388 */ /* 0x000fe20000000800 */
[----:B------:R-:W-:Y:S02]  /*128d0*/  IMAD.MOV.U32 R5, RZ, RZ, 0x7f800000 ;  /* 0x7f800000ff057424 */ /* 0x000fe400078e00ff */
[----:B------:R-:W-:Y:S01]  /*128e0*/  IMAD.IADD R6, R9, 0x1, -R6 ;  /* 0x0000000109067824 */ /* 0x000fe200078e0a06 */
[----:B------:R2:W-:Y:S01]  /*128f0*/  STS [R15+0x200], R11 ;  /* 0x0002000b0f007388 */ /* 0x0005e20000000800 */
[----:B-1----:R-:W-:Y:S02]  /*12900*/  @P2 IMAD R214, R10, c[0x0][0x234], R214 ;  /* 0x00008d000ad62a24 */ /* 0x002fe400078e02d6 */
[----:B------:R-:W-:Y:S01]  /*12910*/  @!P1 IMAD.MOV.U32 R21, RZ, RZ, R24 ;  /* 0x000000ffff159224 */ /* 0x000fe200078e0018 */
[----:B------:R-:W-:Y:S01]  /*12920*/  BAR.SYNC.DEFER_BLOCKING 0x0 ;  /* 0x0000000000007b1d */ /* 0x000fe20000010000 */
[----:B------:R-:W-:Y:S01]  /*12930*/  @P4 FFMA.FTZ R5, R2, c[0x0][0x238], R22 ;  /* 0x00008e0002054a23 */ /* 0x000fe20000010016 */
[----:B------:R-:W-:-:S02]  /*12940*/  LEA R6, R6, R215, 0x4 ;  /* 0x000000d706067211 */ /* 0x000fc400078e20ff */
[----:B--2---:R-:W-:Y:S02]  /*12950*/  @!P1 SHF.R.S32.HI R11, RZ, 0x1f, R20 ;  /* 0x0000001fff0b9819 */ /* 0x004fe40000011414 */
[----:B------:R1:W2:Y:S03]  /*12960*/  LDS.128 R12, [R217] ;  /* 0x00000000d90c7984 */ /* 0x0002a60000000c00 */
[----:B------:R-:W-:Y:S01]  /*12970*/  @!P1 IMAD R11, R11, c[0x0][0x1e0], RZ ;  /* 0x000078000b0b9a24 */ /* 0x000fe200078e02ff */
[----:B------:R1:W3:Y:S03]  /*12980*/  LDS.128 R16, [R217+0x800] ;  /* 0x00080000d9107984 */ /* 0x0002e60000000c00 */
[C---:B------:R-:W-:Y:S02]  /*12990*/  @!P1 IMAD R11, R20.reuse, c[0x0][0x1e4], R11 ;  /* 0x00007900140b9a24 */ /* 0x040fe400078e020b */
[----:B------:R-:W-:-:S03]  /*129a0*/  @!P2 IMAD R20, R20, c[0x0][0x1c0], R10 ;  /* 0x000070001414aa24 */ /* 0x000fc600078e020a */
[----:B------:R-:W-:Y:S01]  /*129b0*/  @!P1 IADD3 R8, R25, R11, RZ ;  /* 0x0000000b19089210 */ /* 0x000fe20007ffe0ff */
[----:B------:R-:W-:Y:S01]  /*129c0*/  @!P2 IMAD R214, R20, c[0x0][0x214], RZ ;  /* 0x0000850014d6aa24 */ /* 0x000fe200078e02ff */
[----:B------:R-:W-:Y:S01]  /*129d0*/  MOV R11, 0x7f800000 ;  /* 0x7f800000000b7802 */ /* 0x000fe20000000f00 */
[----:B------:R-:W-:Y:S01]  /*129e0*/  @P3 FFMA.FTZ R11, R0, c[0x0][0x238], R7 ;  /* 0x00008e00000b3a23 */ /* 0x000fe20000010007 */
[----:B------:R-:W-:Y:S05]  /*129f0*/  @P0 BRA `(.L_x_735) ;  /* 0x000000d000000947 */ /* 0x000fea0003800000 */
[----:B------:R-:W4:Y:S01]  /*12a00*/  S2R R9, SR_CTAID.X ;  /* 0x0000000000097919 */ /* 0x000f220000002500 */
[----:B------:R-:W-:Y:S01]  /*12a10*/  IADD3 R7, R6, 0x8, RZ ;  /* 0x0000000806077810 */ /* 0x000fe20007ffe0ff */
[C---:B----4-:R-:W-:Y:S02]  /*12a20*/  IMAD R214, R9.reuse, 0x40, R214 ;  /* 0x0000004009d67824 */ /* 0x050fe400078e02d6 */
[----:B------:R-:W-:-:S03]  /*12a30*/  IMAD R9, R9, -0x40, R218 ;  /* 0xffffffc009097824 */ /* 0x000fc600078e02da */
[----:B------:R-:W-:Y:S02]  /*12a40*/  SHF.R.S32.HI R2, RZ, 0x1f, R214 ;  /* 0x0000001fff027819 */ /* 0x000fe400000114d6 */
[C---:B------:R-:W-:Y:S02]  /*12a50*/  IADD3 R0, P0, R6.reuse, R214, RZ ;  /* 0x000000d606007210 */ /* 0x040fe40007f1e0ff */
[CC--:B------:R-:W-:Y:S02]  /*12a60*/  ISETP.GE.AND P2, PT, R6.reuse, R9.reuse, PT ;  /* 0x000000090600720c */ /* 0x0c0fe40003f46270 */
[----:B------:R-:W-:Y:S02]  /*12a70*/  ISETP.GE.AND P1, PT, R7, R9, PT ;  /* 0x000000090700720c */ /* 0x000fe40003f26270 */
[----:B------:R-:W-:Y:S02]  /*12a80*/  LEA.HI.X.SX32 R2, R6, R2, 0x1, P0 ;  /* 0x0000000206027211 */ /* 0x000fe400000f0eff */
[----:B------:R-:W-:-:S04]  /*12a90*/  LEA R6, P0, R0, c[0x0][0x200], 0x2 ;  /* 0x0000800000067a11 */ /* 0x000fc800078010ff */
[----:B------:R-:W-:-:S05]  /*12aa0*/  LEA.HI.X R7, R0, c[0x0][0x204], R2, 0x2, P0 ;  /* 0x0000810000077a11 */ /* 0x000fca00000f1402 */
[----:B------:R4:W-:Y:S04]  /*12ab0*/  @!P2 STG.E [R6.64], R5 ;  /* 0x000000050600a986 */ /* 0x0009e8000c101906 */
[----:B------:R4:W-:Y:S02]  /*12ac0*/  @!P1 STG.E [R6.64+0x20], R11 ;  /* 0x0000200b06009986 */ /* 0x0009e4000c101906 */
.L_x_735:
[----:B------:R-:W-:Y:S05]  /*12ad0*/  BSYNC B0 ;  /* 0x0000000000007941 */ /* 0x000fea0003800000 */
.L_x_734:
[----:B----4-:R-:W4:Y:S01]  /*12ae0*/  S2R R6, SR_CTAID.X ;  /* 0x0000000000067919 */ /* 0x010f220000002500 */
[----:B------:R-:W-:Y:S01]  /*12af0*/  ISETP.GE.AND P0, PT, R220, c[0x0][0x220], PT ;  /* 0x00008800dc007a0c */ /* 0x000fe20003f06270 */
[----:B------:R-:W-:Y:S01]  /*12b00*/  BSSY B0, `(.L_x_736) ;  /* 0x0000018000007945 */ /* 0x000fe20003800000 */
[----:B------:R-:W-:-:S05]  /*12b10*/  SHF.R.S32.HI R2, RZ, 0x1f, R10 ;  /* 0x0000001fff027819 */ /* 0x000fca000001140a */
[----:B------:R-:W-:-:S04]  /*12b20*/  IMAD R2, R2, c[0x0][0x1f0], RZ ;  /* 0x00007c0002027a24 */ /* 0x000fc800078e02ff */
[----:B------:R-:W-:Y:S01]  /*12b30*/  IMAD R2, R10, c[0x0][0x1f4], R2 ;  /* 0x00007d000a027a24 */ /* 0x000fe200078e0202 */
[----:B----4-:R-:W-:-:S04]  /*12b40*/  SHF.L.U32 R5, R6, 0x6, RZ ;  /* 0x0000000606057819 */ /* 0x010fc800000006ff */
[----:B------:R-:W-:Y:S01]  /*12b50*/  SHF.R.S32.HI R0, RZ, 0x1f, R5 ;  /* 0x0000001fff007819 */ /* 0x000fe20000011405 */
[----:B------:R-:W-:-:S04]  /*12b60*/  IMAD.WIDE.U32 R22, R5, c[0x0][0x1e8], R220 ;  /* 0x00007a0005167a25 */ /* 0x000fc800078e00dc */
[----:B------:R-:W-:Y:S01]  /*12b70*/  IMAD R0, R0, c[0x0][0x1e8], RZ ;  /* 0x00007a0000007a24 */ /* 0x000fe200078e02ff */
[----:B------:R-:W-:-:S03]  /*12b80*/  IADD3 R20, P1, R21, R22, RZ ;  /* 0x0000001615147210 */ /* 0x000fc60007f3e0ff */
[C---:B------:R-:W-:Y:S01]  /*12b90*/  IMAD R0, R5.reuse, c[0x0][0x1ec], R0 ;  /* 0x00007b0005007a24 */ /* 0x040fe200078e0200 */
[----:B------:R-:W-:-:S04]  /*12ba0*/  IADD3 R5, -R5, R218, RZ ;  /* 0x000000da05057210 */ /* 0x000fc80007ffe1ff */
[----:B------:R-:W-:Y:S02]  /*12bb0*/  IADD3.X R21, R8, R23, R0, P1, !PT ;  /* 0x0000001708157210 */ /* 0x000fe40000ffe400 */
[----:B------:R-:W-:-:S03]  /*12bc0*/  ISETP.GE.OR P1, PT, R3, R5, P0 ;  /* 0x000000050300720c */ /* 0x000fc60000726670 */
[----:B------:R-:W-:-:S05]  /*12bd0*/  IMAD.WIDE.U32 R20, R10, c[0x0][0x1f0], R20 ;  /* 0x00007c000a147a25 */ /* 0x000fca00078e0014 */
[----:B------:R-:W-:-:S05]  /*12be0*/  IADD3 R9, R2, R21, RZ ;  /* 0x0000001502097210 */ /* 0x000fca0007ffe0ff */
        /* <DEDUP_REMOVED lines=8> */
[----:B--2---:R2:W-:Y:S02]  /*12c70*/  STG.E.128 [R22.64], R12 ;  /* 0x0000000c16007986 */ /* 0x0045e4000c101d06 */
.L_x_737:
[----:B------:R-:W-:Y:S05]  /*12c80*/  BSYNC B0 ;  /* 0x0000000000007941 */ /* 0x000fea0003800000 */
.L_x_736:
[----:B------:R-:W-:Y:S01]  /*12c90*/  IMAD R6, R6, -0x40, R218 ;  /* 0xffffffc006067824 */ /* 0x000fe200078e02da */
[----:B------:R-:W-:-:S04]  /*12ca0*/  LEA.HI.SX32 R4, R4, 0x20, 0x1e ;  /* 0x0000002004047811 */ /* 0x000fc800078ff2ff */
[----:B------:R-:W-:-:S13]  /*12cb0*/  ISETP.GE.OR P0, PT, R4, R6, P0 ;  /* 0x000000060400720c */ /* 0x000fda0000706670 */
[----:B------:R-:W-:Y:S05]  /*12cc0*/  @P0 EXIT ;  /* 0x000000000000094d */ /* 0x000fea0003800000 */
[----:B------:R-:W-:Y:S01]  /*12cd0*/  IADD3 R3, P0, R3, 0x20, RZ ;  /* 0x0000002003037810 */ /* 0x000fe20007f1e0ff */
[----:B------:R-:W-:Y:S01]  /*12ce0*/  IMAD.MOV.U32 R4, RZ, RZ, R20 ;  /* 0x000000ffff047224 */ /* 0x000fe200078e0014 */
[----:B------:R-:W-:-:S03]  /*12cf0*/  MOV R5, R9 ;  /* 0x0000000900057202 */ /* 0x000fc60000000f00 */
[----:B------:R-:W-:Y:S02]  /*12d00*/  IMAD.X R0, RZ, RZ, R225, P0 ;  /* 0x000000ffff007224 */ /* 0x000fe400000e06e1 */
[----:B------:R-:W-:-:S04]  /*12d10*/  IMAD.WIDE.U32 R4, R3, c[0x0][0x1e8], R4 ;  /* 0x00007a0003047a25 */ /* 0x000fc800078e0004 */
[----:B------:R-:W-:Y:S01]  /*12d20*/  IMAD R0, R0, c[0x0][0x1e8], RZ ;  /* 0x00007a0000007a24 */ /* 0x000fe200078e02ff */
[----:B------:R-:W-:-:S03]  /*12d30*/  LEA R2, P0, R4, c[0x0][0x1d0], 0x1 ;  /* 0x0000740004027a11 */ /* 0x000fc600078008ff */
[----:B------:R-:W-:-:S05]  /*12d40*/  IMAD R0, R3, c[0x0][0x1ec], R0 ;  /* 0x00007b0003007a24 */ /* 0x000fca00078e0200 */
[----:B------:R-:W-:-:S04]  /*12d50*/  IADD3 R0, R0, R5, RZ ;  /* 0x0000000500007210 */ /* 0x000fc80007ffe0ff */
[----:B------:R-:W-:-:S05]  /*12d60*/  LEA.HI.X R3, R4, c[0x0][0x1d4], R0, 0x1, P0 ;  /* 0x0000750004037a11 */ /* 0x000fca00000f0c00 */
[----:B---3--:R-:W-:Y:S01]  /*12d70*/  STG.E.128 [R2.64], R16 ;  /* 0x0000001002007986 */ /* 0x008fe2000c101d06 */
[----:B------:R-:W-:Y:S05]  /*12d80*/  EXIT ;  /* 0x000000000000794d */ /* 0x000fea0003800000 */
.L_x_738:
        /* <DEDUP_REMOVED lines=15> */
.L_x_5190:


//--------------------- .text._ZN5flash24flash_fwd_splitkv_kernelI23Flash_fwd_kernel_traitsILi32ELi64ELi256ELi4ELb0ELb0EN7cutlass10bfloat16_tE19Flash_kernel_traitsILi32ELi64ELi256ELi4ES3_EELb1ELb0ELb0ELb0ELb0ELb1ELb0ELb0EEEvNS_16Flash_fwd_paramsE --------------------------
	.section	.text._ZN5flash24flash_fwd_splitkv_kernelI23Flash_fwd_kernel_traitsILi32ELi64ELi256ELi4ELb0ELb0EN7cutlass10bfloat16_tE19Flash_kernel_traitsILi32ELi64ELi256ELi4ES3_EELb1ELb0ELb0ELb0ELb0ELb1ELb0ELb0EEEvNS_16Flash_fwd_paramsE,"ax",@progbits
	.sectioninfo	@"SHI_REGISTERS=253"
	.align	128
        .global         _ZN5flash24flash_fwd_splitkv_kernelI23Flash_fwd_kernel_traitsILi32ELi64ELi256ELi4ELb0ELb0EN7cutlass10bfloat16_tE19Flash_kernel_traitsILi32ELi64ELi256ELi4ES3_EELb1ELb0ELb0ELb0ELb0ELb1ELb0ELb0EEEvNS_16Flash_fwd_paramsE
        .type           _ZN5flash24flash_fwd_splitkv_kernelI23Flash_fwd_kernel_traitsILi32ELi64ELi256ELi4ELb0ELb0EN7cutlass10bfloat16_tE19Flash_kernel_traitsILi32ELi64ELi256ELi4ES3_EELb1ELb0ELb0ELb0ELb0ELb1ELb0ELb0EEEvNS_16Flash_fwd_paramsE,@function
        .size           _ZN5flash24flash_fwd_splitkv_kernelI23Flash_fwd_kernel_traitsILi32ELi64ELi256ELi4ELb0ELb0EN7cutlass10bfloat16_tE19Flash_kernel_traitsILi32ELi64ELi256ELi4ES3_EELb1ELb0ELb0ELb0ELb0ELb1ELb0ELb0EEEvNS_16Flash_fwd_paramsE,(.L_x_5191 - _ZN5flash24flash_fwd_splitkv_kernelI23Flash_fwd_kernel_traitsILi32ELi64ELi256ELi4ELb0ELb0EN7cutlass10bfloat16_tE19Flash_kernel_traitsILi32ELi64ELi256ELi4ES3_EELb1ELb0ELb0ELb0ELb0ELb1ELb0ELb0EEEvNS_16Flash_fwd_paramsE)
        .other          _ZN5flash24flash_fwd_splitkv_kernelI23Flash_fwd_kernel_traitsILi32ELi64ELi256ELi4ELb0ELb0EN7cutlass10bfloat16_tE19Flash_kernel_traitsILi32ELi64ELi256ELi4ES3_EELb1ELb0ELb0ELb0ELb0ELb1ELb0ELb0EEEvNS_16Flash_fwd_paramsE,@"STO_CUDA_ENTRY STV_DEFAULT"
_ZN5flash24flash_fwd_splitkv_kernelI23Flash_fwd_kernel_traitsILi32ELi64ELi256ELi4ELb0ELb0EN7cutlass10bfloat16_tE19Flash_kernel_traitsILi32ELi64ELi256ELi4ES3_EELb1ELb0ELb0ELb0ELb0ELb1ELb0ELb0EEEvNS_16Flash_fwd_paramsE:
.text._ZN5flash24flash_fwd_splitkv_kernelI23Flash_fwd_kernel_traitsILi32ELi64ELi256ELi4ELb0ELb0EN7cutlass10bfloat16_tE19Flash_kernel_traitsILi32ELi64ELi256ELi4ES3_EELb1ELb0ELb0ELb0ELb0ELb1ELb0ELb0EEEvNS_16Flash_fwd_paramsE:
        /* <DEDUP_REMOVED lines=23> */
[----:B------:R-:W-:-:S04]  /*0170*/  ISETP.NE.U32.AND P0, PT, RZ, c[0x0][0x248], PT ;  /* 0x00009200ff007a0c */ /* 0x000fc80003f05070 */
[----:B------:R-:W-:Y:S01]  /*0180*/  ISETP.NE.AND.EX P0, PT, RZ, c[0x0][0x24c], PT, P0 ;  /* 0x00009300ff007a0c */ /* 0x000fe20003f05300 */
[----:B----4-:R-:W4:Y:S01]  /*0190*/  S2R R8, SR_CTAID.Z ;  /* 0x0000000000087919 */ /* 0x010f220000002700 */
[----:B--2---:R-:W-:Y:S02]  /*01a0*/  @P2 IMAD.IADD R172, R172, 0x1, -R168 ;  /* 0x00000001acac2824 */ /* 0x004fe400078e0aa8 */
[----:B------:R-:W-:-:S09]  /*01b0*/  @!P2 IMAD.MOV.U32 R172, RZ, RZ, c[0x0][0x214] ;  /* 0x00008500ffaca624 */ /* 0x000fd200078e00ff */
[----:B------:R-:W-:Y:S05]  /*01c0*/  @!P0 BRA `(.L_x_739) ;  /* 0x0000004000008947 */ /* 0x000fea0003800000 */
[----:B-1-34-:R-:W2:Y:S02]  /*01d0*/  @P3 LDG.E R3, [R12.64+0x4] ;  /* 0x0000040a0c033981 */ /* 0x01aea4000c1e1900 */
[----:B--2--5:R-:W-:-:S06]  /*01e0*/  @P3 IADD3 R3, R3, -R5, RZ ;  /* 0x8000000503033210 */ /* 0x024fcc0007ffe0ff */
[----:B------:R1:W5:Y:S01]  /*01f0*/  @!P3 LDG.E R3, [R12.64] ;  /* 0x0000000a0c03b981 */ /* 0x000362000c1e1900 */
[----:B------:R-:W-:Y:S05]  /*0200*/  BRA `(.L_x_740) ;  /* 0x0000001000007947 */ /* 0x000fea0003800000 */
.L_x_739:
[----:B-1-34-:R-:W-:Y:S02]  /*0210*/  MOV R3, c[0x0][0x218] ;  /* 0x0000860000037a02 */ /* 0x01afe40000000f00 */
.L_x_740:
[----:B------:R-:W-:-:S04]  /*0220*/  ISETP.NE.U32.AND P2, PT, RZ, c[0x0][0x258], PT ;  /* 0x00009600ff007a0c */ /* 0x000fc80003f45070 */
[----:B------:R-:W-:-:S13]  /*0230*/  ISETP.NE.AND.EX P2, PT, RZ, c[0x0][0x25c], PT, P2 ;  /* 0x00009700ff007a0c */ /* 0x000fda0003f45320 */
[----:B------:R-:W-:-:S06]  /*0240*/  @P2 IMAD.WIDE R42, R4, R2, c[0x0][0x258] ;  /* 0x00009600042a2625 */ /* 0x000fcc00078e0202 */
        /* <DEDUP_REMOVED lines=13> */
[----:B-1----:R-:W1:Y:S01]  /*0320*/  S2R R12, SR_TID.X ;  /* 0x00000000000c7919 */ /* 0x002e620000002100 */
        /* <DEDUP_REMOVED lines=58> */
.L_x_743:
[----:B------:R-:W-:Y:S05]  /*06d0*/  BSYNC B0 ;  /* 0x0000000000007941 */ /* 0x000fea0003800000 */
.L_x_742:
        /* <DEDUP_REMOVED lines=16> */
.L_x_745:
[----:B------:R-:W-:Y:S05]  /*07e0*/  BSYNC B0 ;  /* 0x0000000000007941 */ /* 0x000fea0003800000 */
.L_x_744:
        /* <DEDUP_REMOVED lines=13> */
.L_x_741:
[----:B-1----:R-:W-:Y:S01]  /*08c0*/  ISETP.NE.U32.AND P0, PT, RZ, c[0x0][0x2b8], PT ;  /* 0x0000ae00ff007a0c */ /* 0x002fe20003f05070 */
[----:B------:R-:W-:Y:S01]  /*08d0*/  IMAD.MOV.U32 R0, RZ, RZ, R4 ;  /* 0x000000ffff007224 */ /* 0x000fe200078e0004 */
[----:B------:R-:W-:Y:S02]  /*08e0*/  ISETP.NE.U32.AND P1, PT, RZ, c[0x0][0x2c0], PT ;  /* 0x0000b000ff007a0c */ /* 0x000fe40003f25070 */
[----:B------:R-:W-:Y:S02]  /*08f0*/  ISETP.NE.AND.EX P0, PT, RZ, c[0x0][0x2bc], PT, P0 ;  /* 0x0000af00ff007a0c */ /* 0x000fe40003f05300 */
[----:B------:R-:W-:-:S11]  /*0900*/  ISETP.NE.AND.EX P1, PT, RZ, c[0x0][0x2c4], PT, P1 ;  /* 0x0000b100ff007a0c */ /* 0x000fd60003f25310 */
[----:B------:R-:W-:-:S05]  /*0910*/  @P0 IMAD.WIDE R2, R4, R2, c[0x0][0x2b8] ;  /* 0x0000ae0004020625 */ /* 0x000fca00078e0202 */
[----:B------:R1:W5:Y:S01]  /*0920*/  @P0 LDG.E R0, [R2.64] ;  /* 0x0000000a02000981 */ /* 0x000362000c1e1900 */
[----:B------:R-:W-:Y:S01]  /*0930*/  @P1 IMAD.WIDE.U32 R14, R4, c[0x0][0x2c8], RZ ;  /* 0x0000b200040e1a25 */ /* 0x000fe200078e00ff */
[----:B------:R-:W-:Y:S01]  /*0940*/  CS2R R178, SRZ ;  /* 0x0000000000b27805 */ /* 0x000fe2000001ff00 */
[----:B------:R-:W-:Y:S02]  /*0950*/  PLOP3.LUT P6, PT, PT, PT, PT, 0x8, 0x0 ;  /* 0x000000000000781c */ /* 0x000fe40003fce170 */
[----:B------:R-:W-:Y:S02]  /*0960*/  IABS R39, c[0x0][0x2d0] ;  /* 0x0000b40000277a13 */ /* 0x000fe40000000000 */
[----:B------:R-:W-:Y:S02]  /*0970*/  @P1 LEA R178, P0, R14, c[0x0][0x2c0], 0x2 ;  /* 0x0000b0000eb21a11 */ /* 0x000fe400078010ff */
[----:B-1----:R-:W-:-:S05]  /*0980*/  @P1 SHF.R.S32.HI R2, RZ, 0x1f, R4 ;  /* 0x0000001fff021819 */ /* 0x002fca0000011404 */
[----:B------:R-:W-:-:S04]  /*0990*/  @P1 IMAD R2, R2, c[0x0][0x2c8], RZ ;  /* 0x0000b20002021a24 */ /* 0x000fc800078e02ff */
[----:B------:R-:W-:-:S04]  /*09a0*/  @P1 IMAD R2, R4, c[0x0][0x2cc], R2 ;  /* 0x0000b30004021a24 */ /* 0x000fc800078e0202 */
[----:B------:R-:W-:-:S05]  /*09b0*/  @P1 IMAD.IADD R2, R15, 0x1, R2 ;  /* 0x000000010f021824 */ /* 0x000fca00078e0202 */
[----:B------:R-:W-:-:S04]  /*09c0*/  @P1 SHF.L.U64.HI R2, R14, 0x2, R2 ;  /* 0x000000020e021819 */ /* 0x000fc80000010202 */
[----:B------:R-:W-:Y:S02]  /*09d0*/  @P1 IADD3.X R179, R2, c[0x0][0x2c4], RZ, P0, !PT ;  /* 0x0000b10002b31a10 */ /* 0x000fe400007fe4ff */
[----:B------:R-:W-:-:S04]  /*09e0*/  @P1 ISETP.NE.U32.AND P0, PT, R178, RZ, PT ;  /* 0x000000ffb200120c */ /* 0x000fc80003f05070 */
[----:B------:R-:W-:-:S13]  /*09f0*/  @P1 ISETP.NE.AND.EX P6, PT, R179, RZ, PT, P0 ;  /* 0x000000ffb300120c */ /* 0x000fda0003fc5300 */
[----:B------:R-:W-:Y:S05]  /*0a00*/  @!P6 BRA `(.L_x_746) ;  /* 0x000004a00000e947 */ /* 0x000fea0003800000 */
[----:B------:R-:W1:Y:S01]  /*0a10*/  I2F.RP R6, R39 ;  /* 0x0000002700067306 */ /* 0x000e620000209400 */
[----:B------:R-:W-:-:S04]  /*0a20*/  LEA R40, R37, 0xffffff00, 0x8 ;  /* 0xffffff0025287811 */ /* 0x000fc800078e40ff */
[----:B-----5:R-:W-:-:S03]  /*0a30*/  IABS R0, R40 ;  /* 0x0000002800007213 */ /* 0x020fc60000000000 */
[----:B-1----:R-:W1:Y:S02]  /*0a40*/  MUFU.RCP R6, R6 ;  /* 0x0000000600067308 */ /* 0x002e640000001000 */
[----:B-1----:R-:W-:-:S06]  /*0a50*/  IADD3 R6, R6, 0xffffffe, RZ ;  /* 0x0ffffffe06067810 */ /* 0x002fcc0007ffe0ff */
[----:B------:R-:W1:Y:S02]  /*0a60*/  F2I.FTZ.U32.TRUNC.NTZ R7, R6 ;  /* 0x0000000600077305 */ /* 0x000e64000021f000 */
[----:B-1----:R-:W-:Y:S02]  /*0a70*/  IMAD.MOV R2, RZ, RZ, -R7 ;  /* 0x000000ffff027224 */ /* 0x002fe400078e0a07 */
        /* <DEDUP_REMOVED lines=24> */
[----:B------:R-:W-:Y:S01]  /*0c00*/  SHF.R.S32.HI R2, RZ, 0x1f, R40 ;  /* 0x0000001fff027819 */ /* 0x000fe20000011428 */
        /* <DEDUP_REMOVED lines=17> */
[----:B------:R-:W-:Y:S01]  /*0d20*/  ISETP.GE.AND P0, PT, R0, RZ, PT ;  /* 0x000000ff0000720c */ /* 0x000fe20003f06270 */
[----:B------:R-:W-:-:S04]  /*0d30*/  IMAD R0, R2, c[0x0][0x198], RZ ;  /* 0x0000660002007a24 */ /* 0x000fc800078e02ff */
[----:B------:R-:W-:Y:S02]  /*0d40*/  IMAD R0, R40, c[0x0][0x19c], R0 ;  /* 0x0000670028007a24 */ /* 0x000fe400078e0200 */
[----:B------:R-:W-:Y:S02]  /*0d50*/  @P1 IADD3 R26, R26, 0x1, RZ ;  /* 0x000000011a1a1810 */ /* 0x000fe40007ffe0ff */
[----:B------:R-:W-:-:S04]  /*0d60*/  ISETP.NE.AND P1, PT, RZ, c[0x0][0x1c8], PT ;  /* 0x00007200ff007a0c */ /* 0x000fc80003f25270 */
[----:B------:R-:W-:-:S09]  /*0d70*/  @!P0 IMAD.MOV R26, RZ, RZ, -R26 ;  /* 0x000000ffff1a8224 */ /* 0x000fd200078e0a1a */
        /* <DEDUP_REMOVED lines=19> */
.L_x_746:
[----:B------:R-:W-:-:S13]  /*0eb0*/  ISETP.NE.AND P3, PT, R5, -0x1, PT ;  /* 0xffffffff0500780c */ /* 0x000fda0003f65270 */
[----:B------:R-:W-:-:S05]  /*0ec0*/  @P3 IADD3 R3, R6, R5, RZ ;  /* 0x0000000506033210 */ /* 0x000fca0007ffe0ff */
[----:B------:R-:W-:-:S04]  /*0ed0*/  @P3 IMAD.WIDE.U32 R14, R3, c[0x0][0x198], RZ ;  /* 0x00006600030e3a25 */ /* 0x000fc800078e00ff */
[----:B------:R-:W-:Y:S01]  /*0ee0*/  @P3 IMAD R3, R3, c[0x0][0x19c], R15 ;  /* 0x0000670003033a24 */ /* 0x000fe200078e020f */
[----:B------:R-:W-:Y:S01]  /*0ef0*/  @P3 MOV R9, R14 ;  /* 0x0000000e00093202 */ /* 0x000fe20000000f00 */
        /* <DEDUP_REMOVED lines=12> */
.L_x_748:
[----:B------:R-:W-:Y:S02]  /*0fc0*/  IABS R11, c[0x0][0x1c8] ;  /* 0x00007200000b7a13 */ /* 0x000fe40000000000 */
[----:B------:R-:W-:Y:S02]  /*0fd0*/  LEA R40, R37, 0xffffff00, 0x8 ;  /* 0xffffff0025287811 */ /* 0x000fe400078e40ff */
[----:B------:R-:W1:Y:S01]  /*0fe0*/  I2F.RP R14, R11 ;  /* 0x0000000b000e7306 */ /* 0x000e620000209400 */
[----:B------:R-:W-:-:S05]  /*0ff0*/  @P3 IADD3 R5, R6, R5, RZ ;  /* 0x0000000506053210 */ /* 0x000fca0007ffe0ff */
[----:B------:R-:W-:-:S04]  /*1000*/  @P3 IMAD.WIDE.U32 R16, R5, c[0x0][0x1a0], RZ ;  /* 0x0000680005103a25 */ /* 0x000fc800078e00ff */
[----:B------:R-:W-:Y:S01]  /*1010*/  @P3 IMAD R5, R5, c[0x0][0x1a4], R17 ;  /* 0x0000690005053a24 */ /* 0x000fe200078e0211 */
        /* <DEDUP_REMOVED lines=8> */
[----:B------:R-:W-:-:S03]  /*10a0*/  MOV R7, R2 ;  /* 0x0000000200077202 */ /* 0x000fc60000000f00 */
[----:B------:R-:W-:Y:S02]  /*10b0*/  IMAD.MOV.U32 R15, RZ, RZ, R3 ;  /* 0x000000ffff0f7224 */ /* 0x000fe400078e0003 */
[----:B------:R-:W-:Y:S01]  /*10c0*/  IMAD.HI.U32 R26, R14, R7, RZ ;  /* 0x000000070e1a7227 */ /* 0x000fe200078e00ff */
[----:B------:R-:W-:-:S03]  /*10d0*/  MOV R14, R9 ;  /* 0x00000009000e7202 */ /* 0x000fc60000000f00 */
[----:B------:R-:W-:Y:S02]  /*10e0*/  IMAD.MOV R2, RZ, RZ, -R26 ;  /* 0x000000ffff027224 */ /* 0x000fe400078e0a1a */
[----:B------:R-:W-:-:S04]  /*10f0*/  IMAD.WIDE.U32 R14, R40, c[0x0][0x198], R14 ;  /* 0x00006600280e7a25 */ /* 0x000fc800078e000e */
        /* <DEDUP_REMOVED lines=8> */
[----:B------:R-:W-:-:S05]  /*1180*/  SHF.R.S32.HI R2, RZ, 0x1f, R40 ;  /* 0x0000001fff027819 */ /* 0x000fca0000011428 */
[----:B------:R-:W-:Y:S01]  /*1190*/  @P2 IADD3 R26, R26, 0x1, RZ ;  /* 0x000000011a1a2810 */ /* 0x000fe20007ffe0ff */
[----:B------:R-:W-:-:S04]  /*11a0*/  IMAD R7, R2, c[0x0][0x198], RZ ;  /* 0x0000660002077a24 */ /* 0x000fc800078e02ff */
[----:B------:R-:W-:Y:S02]  /*11b0*/  IMAD R7, R40, c[0x0][0x19c], R7 ;  /* 0x0000670028077a24 */ /* 0x000fe400078e0207 */
[----:B------:R-:W-:Y:S01]  /*11c0*/  @!P1 IMAD.MOV R26, RZ, RZ, -R26 ;  /* 0x000000ffff1a9224 */ /* 0x000fe200078e0a1a */
[----:B------:R-:W-:Y:S01]  /*11d0*/  @!P0 LOP3.LUT R26, RZ, c[0x0][0x1c8], RZ, 0x33, !PT ;  /* 0x00007200ff1a8a12 */ /* 0x000fe200078e33ff */
[----:B------:R-:W-:-:S03]  /*11e0*/  IMAD.IADD R15, R15, 0x1, R7 ;  /* 0x000000010f0f7824 */ /* 0x000fc600078e0207 */
[----:B------:R-:W-:Y:S01]  /*11f0*/  SHF.R.S32.HI R3, RZ, 0x1f, R26 ;  /* 0x0000001fff037819 */ /* 0x000fe2000001141a */
[----:B------:R-:W-:-:S04]  /*1200*/  IMAD.WIDE.U32 R14, R26, c[0x0][0x1b0], R14 ;  /* 0x00006c001a0e7a25 */ /* 0x000fc800078e000e */
[----:B------:R-:W-:Y:S01]  /*1210*/  IMAD R7, R3, c[0x0][0x1b0], RZ ;  /* 0x00006c0003077a24 */ /* 0x000fe200078e02ff */
[----:B------:R-:W-:-:S03]  /*1220*/  MOV R30, R14 ;  /* 0x0000000e001e7202 */ /* 0x000fc60000000f00 */
[----:B------:R-:W-:-:S04]  /*1230*/  IMAD R7, R26, c[0x0][0x1b4], R7 ;  /* 0x00006d001a077a24 */ /* 0x000fc800078e0207 */
        /* <DEDUP_REMOVED lines=13> */
.L_x_747:
        /* <DEDUP_REMOVED lines=43> */
[----:B------:R-:W-:Y:S01]  /*15c0*/  IADD3 R28, P0, R174, R28, RZ ;  /* 0x0000001cae1c7210 */ /* 0x000fe20007f1e0ff */
[----:B------:R-:W-:Y:S01]  /*15d0*/  IMAD.IADD R4, R12, 0x1, -R4 ;  /* 0x000000010c047824 */ /* 0x000fe200078e0a04 */
[----:B------:R-:W-:Y:S01]  /*15e0*/  IADD3 R30, P2, R174, R30, RZ ;  /* 0x0000001eae1e7210 */ /* 0x000fe20007f5e0ff */
[----:B------:R-:W-:Y:S01]  /*15f0*/  IMAD.WIDE.U32 R26, R26, c[0x0][0x1b8], R16 ;  /* 0x00006e001a1a7a25 */ /* 0x000fe200078e0010 */
[----:B------:R-:W-:-:S02]  /*1600*/  IADD3.X R2, R177, R2, RZ, P1, !PT ;  /* 0x00000002b1027210 */ /* 0x000fc40000ffe4ff */
[----:B------:R-:W-:Y:S01]  /*1610*/  LEA.HI R17, R4, R4, RZ, 0x1 ;  /* 0x0000000404117211 */ /* 0x000fe200078f08ff */
[C---:B------:R-:W-:Y:S01]  /*1620*/  IMAD.X R29, R175.reuse, 0x1, R9, P0 ;  /* 0x00000001af1d7824 */ /* 0x040fe200000e0609 */
[----:B------:R-:W-:Y:S01]  /*1630*/  LOP3.LUT R21, R0, 0xffffffe0, RZ, 0xc0, !PT ;  /* 0xffffffe000157812 */ /* 0x000fe200078ec0ff */
[----:B------:R-:W-:Y:S01]  /*1640*/  IMAD R171, R22, 0x8, R171 ;  /* 0x0000000816ab7824 */ /* 0x000fe200078e02ab */
[----:B------:R-:W-:Y:S01]  /*1650*/  SHF.R.S32.HI R20, RZ, 0x1, R17 ;  /* 0x00000001ff147819 */ /* 0x000fe20000011411 */
[----:B------:R-:W-:Y:S01]  /*1660*/  IMAD.X R31, R175, 0x1, R7, P2 ;  /* 0x00000001af1f7824 */ /* 0x000fe200010e0607 */
[----:B------:R-:W-:Y:S01]  /*1670*/  SHF.R.S32.HI R5, RZ, 0x1f, R17 ;  /* 0x0000001fff057819 */ /* 0x000fe20000011411 */
[----:B------:R-:W-:Y:S01]  /*1680*/  IMAD R2, R2, c[0x0][0x1a0], RZ ;  /* 0x0000680002027a24 */ /* 0x000fe200078e02ff */
[----:B------:R-:W-:Y:S01]  /*1690*/  LEA R171, R171, R13, 0x5 ;  /* 0x0000000dabab7211 */ /* 0x000fe200078e28ff */
[----:B------:R-:W-:Y:S01]  /*16a0*/  IMAD.IADD R27, R27, 0x1, R3 ;  /* 0x000000011b1b7824 */ /* 0x000fe200078e0203 */
[----:B------:R-:W-:Y:S01]  /*16b0*/  LEA.HI R5, R5, R20, RZ, 0x2 ;  /* 0x0000001405057211 */ /* 0x000fe200078f10ff */
[----:B------:R-:W-:Y:S01]  /*16c0*/  IMAD.WIDE.U32 R30, R176, c[0x0][0x198], R30 ;  /* 0x00006600b01e7a25 */ /* 0x000fe200078e001e */
[----:B------:R-:W-:-:S02]  /*16d0*/  SHF.L.U32 R171, R171, 0x1, RZ ;  /* 0x00000001abab7819 */ /* 0x000fc400000006ff */
[----:B------:R-:W-:Y:S01]  /*16e0*/  LOP3.LUT R5, R5, 0xfffffffc, RZ, 0xc0, !PT ;  /* 0xfffffffc05057812 */ /* 0x000fe200078ec0ff */
[----:B------:R-:W-:Y:S01]  /*16f0*/  IMAD R43, R40, c[0x0][0x1a4], R2 ;  /* 0x00006900282b7a24 */ /* 0x000fe200078e0202 */
[----:B------:R-:W-:Y:S01]  /*1700*/  MOV R54, R30 ;  /* 0x0000001e00367202 */ /* 0x000fe20000000f00 */
[----:B------:R-:W-:Y:S02]  /*1710*/  IMAD.MOV.U32 R0, RZ, RZ, 0x10 ;  /* 0x00000010ff007424 */ /* 0x000fe400078e00ff */
[----:B------:R-:W-:Y:S02]  /*1720*/  IMAD.IADD R20, R20, 0x1, -R5 ;  /* 0x0000000114147824 */ /* 0x000fe400078e0a05 */
[----:B------:R-:W-:Y:S02]  /*1730*/  IMAD.IADD R5, R172, 0x1, -R24 ;  /* 0x00000001ac057824 */ /* 0x000fe400078e0a18 */
[----:B------:R-:W-:Y:S01]  /*1740*/  IMAD.WIDE.U32 R8, R8, c[0x0][0x1a8], R28 ;  /* 0x00006a0008087a25 */ /* 0x000fe200078e001c */
[----:B------:R-:W-:-:S02]  /*1750*/  LOP3.LUT P1, RZ, R20, 0x2, RZ, 0xc0, !PT ;  /* 0x0000000214ff7812 */ /* 0x000fc4000782c0ff */
[----:B------:R-:W-:Y:S01]  /*1760*/  ISETP.GE.AND P0, PT, R176, R5, PT ;  /* 0x00000005b000720c */ /* 0x000fe20003f06270 */
[----:B------:R-:W-:Y:S01]  /*1770*/  IMAD.WIDE.U32 R40, R40, c[0x0][0x1a0], R26 ;  /* 0x0000680028287a25 */ /* 0x000fe200078e001a */
[----:B------:R-:W-:-:S03]  /*1780*/  SEL R3, R0, 0xfffffff0, !P1 ;  /* 0xfffffff000037807 */ /* 0x000fc60004800000 */
[----:B------:R-:W-:Y:S02]  /*1790*/  IMAD.IADD R53, R31, 0x1, R53 ;  /* 0x000000011f357824 */ /* 0x000fe400078e0235 */
[----:B------:R-:W-:Y:S02]  /*17a0*/  IMAD.IADD R21, R12, 0x1, -R21 ;  /* 0x000000010c157824 */ /* 0x000fe400078e0a15 */
[----:B------:R-:W-:Y:S02]  /*17b0*/  IMAD.IADD R7, R9, 0x1, R6 ;  /* 0x0000000109077824 */ /* 0x000fe400078e0206 */
[----:B------:R-:W-:Y:S02]  /*17c0*/  IMAD.IADD R43, R41, 0x1, R43 ;  /* 0x00000001292b7824 */ /* 0x000fe400078e022b */
        /* <DEDUP_REMOVED lines=17> */
.L_x_750:
[----:B------:R-:W-:Y:S05]  /*18e0*/  BSYNC B0 ;  /* 0x0000000000007941 */ /* 0x000fea0003800000 */
.L_x_749:
        /* <DEDUP_REMOVED lines=11> */
[----:B------:R-:W-:-:S04]  /*19a0*/  IMAD R5, R5, c[0x0][0x190], RZ ;  /* 0x0000640005057a24 */ /* 0x000fc800078e02ff */
[----:B------:R-:W-:Y:S01]  /*19b0*/  IMAD R5, R6, c[0x0][0x194], R5 ;  /* 0x0000650006057a24 */ /* 0x000fe200078e0205 */
[----:B------:R-:W-:-:S04]  /*19c0*/  LEA R6, P0, R8, c[0x0][0x160], 0x1 ;  /* 0x0000580008067a11 */ /* 0x000fc800078008ff */
[----:B------:R-:W-:-:S04]  /*19d0*/  IADD3 R5, R9, R5, RZ ;  /* 0x0000000509057210 */ /* 0x000fc80007ffe0ff */
[----:B------:R-:W-:-:S05]  /*19e0*/  LEA.HI.X R7, R8, c[0x0][0x164], R5, 0x1, P0 ;  /* 0x0000590008077a11 */ /* 0x000fca00000f0c05 */
[----:B------:R-:W-:Y:S01]  /*19f0*/  @!PT LDS RZ, [RZ] ;  /* 0x00000000fffff984 */ /* 0x000fe20000000800 */
[----:B------:R-:W-:Y:S01]  /*1a00*/  @!PT LDS RZ, [RZ] ;  /* 0x00000000fffff984 */ /* 0x000fe20000000800 */
[----:B------:R-:W-:Y:S01]  /*1a10*/  @!PT LDS RZ, [RZ] ;  /* 0x00000000fffff984 */ /* 0x000fe20000000800 */
[----:B------:R4:W-:Y:S02]  /*1a20*/  LDGSTS.E.BYPASS.LTC128B.128 [R171+0x800], [R6.64] ;  /* 0x0080000006ab7fae */ /* 0x0009e4000b901d4a */
.L_x_752:
[----:B------:R-:W-:Y:S05]  /*1a30*/  BSYNC B0 ;  /* 0x0000000000007941 */ /* 0x000fea0003800000 */
.L_x_751:
        /* <DEDUP_REMOVED lines=11> */
[----:B----4-:R-:W-:-:S04]  /*1af0*/  LEA R6, P0, R54, c[0x0][0x168], 0x1 ;  /* 0x00005a0036067a11 */ /* 0x010fc800078008ff */
[----:B------:R-:W-:-:S05]  /*1b00*/  LEA.HI.X R7, R54, c[0x0][0x16c], R53, 0x1, P0 ;  /* 0x00005b0036077a11 */ /* 0x000fca00000f0c35 */
[----:B------:R-:W-:Y:S01]  /*1b10*/  @!PT LDS RZ, [RZ] ;  /* 0x00000000fffff984 */ /* 0x000fe20000000800 */
[----:B------:R-:W-:Y:S01]  /*1b20*/  @!PT LDS RZ, [RZ] ;  /* 0x00000000fffff984 */ /* 0x000fe20000000800 */
[----:B------:R-:W-:Y:S01]  /*1b30*/  @!PT LDS RZ, [RZ] ;  /* 0x00000000fffff984 */ /* 0x000fe20000000800 */
[----:B------:R4:W-:Y:S04]  /*1b40*/  LDGSTS.E.BYPASS.LTC128B.128 [R171+0x1000], [R6.64] ;  /* 0x0100000006ab7fae */ /* 0x0009e8000b901d4a */
.L_x_754:
[----:B------:R-:W-:Y:S05]  /*1b50*/  BSYNC B0 ;  /* 0x0000000000007941 */ /* 0x000fea0003800000 */
.L_x_753:
[----:B------:R-:W-:Y:S01]  /*1b60*/  ISETP.GE.AND P0, PT, R2, R5, PT ;  /* 0x000000050200720c */ /* 0x000fe20003f06270 */
[----:B------:R-:W-:Y:S01]  /*1b70*/  UMOV UR9, 0x5 ;  /* 0x0000000500097882 */ /* 0x000fe20000000000 */
[----:B------:R-:W-:Y:S01]  /*1b80*/  BSSY B0, `(.L_x_755) ;  /* 0x0000010000007945 */ /* 0x000fe20003800000 */
[----:B------:R-:W-:Y:S02]  /*1b90*/  ULDC.64 UR6, c[0x0][0x198] ;  /* 0x0000660000067ab9 */ /* 0x000fe40000000a00 */
[----:B------:R-:W-:Y:S02]  /*1ba0*/  USHF.L.U64.HI UR7, UR6, UR9, UR7 ;  /* 0x0000000906077299 */ /* 0x000fe40008010207 */
[----:B------:R-:W-:-:S06]  /*1bb0*/  USHF.L.U32 UR8, UR6, 0x5, URZ ;  /* 0x0000000506087899 */ /* 0x000fcc000800063f */
[----:B------:R-:W-:Y:S05]  /*1bc0*/  @P0 BRA `(.L_x_756) ;  /* 0x000000b000000947 */ /* 0x000fea0003800000 */
[----:B------:R-:W-:-:S13]  /*1bd0*/  ISETP.GE.AND P0, PT, R174, c[0x0][0x220], PT ;  /* 0x00008800ae007a0c */ /* 0x000fda0003f06270 */
[----:B------:R1:W-:Y:S01]  /*1be0*/  @P0 STS.128 [R171+0x1800], RZ ;  /* 0x001800ffab000388 */ /* 0x0003e20000000c00 */
[----:B------:R-:W-:Y:S05]  /*1bf0*/  @P0 BRA `(.L_x_756) ;  /* 0x0000008000000947 */ /* 0x000fea0003800000 */
[----:B----4-:R-:W-:-:S04]  /*1c00*/  IADD3 R7, P0, R54, UR8, RZ ;  /* 0x0000000836077c10 */ /* 0x010fc8000ff1e0ff */
[----:B------:R-:W-:Y:S02]  /*1c10*/  IADD3.X R6, R53, UR7, RZ, P0, !PT ;  /* 0x0000000735067c10 */ /* 0x000fe400087fe4ff */
[----:B------:R-:W-:-:S04]  /*1c20*/  LEA R8, P0, R7, c[0x0][0x168], 0x1 ;  /* 0x00005a0007087a11 */ /* 0x000fc800078008ff */
[----:B------:R-:W-:-:S05]  /*1c30*/  LEA.HI.X R9, R7, c[0x0][0x16c], R6, 0x1, P0 ;  /* 0x00005b0007097a11 */ /* 0x000fca00000f0c06 */
[----:B------:R-:W-:Y:S01]  /*1c40*/  @!PT LDS RZ, [RZ] ;  /* 0x00000000fffff984 */ /* 0x000fe20000000800 */
[----:B------:R-:W-:Y:S01]  /*1c50*/  @!PT LDS RZ, [RZ] ;  /* 0x00000000fffff984 */ /* 0x000fe20000000800 */
[----:B------:R-:W-:Y:S01]  /*1c60*/  @!PT LDS RZ, [RZ] ;  /* 0x00000000fffff984 */ /* 0x000fe20000000800 */
[----:B------:R4:W-:Y:S04]  /*1c70*/  LDGSTS.E.BYPASS.LTC128B.128 [R171+0x1800], [R8.64] ;  /* 0x0180000008ab7fae */ /* 0x0009e8000b901d4a */
.L_x_756:
[----:B------:R-:W-:Y:S05]  /*1c80*/  BSYNC B0 ;  /* 0x0000000000007941 */ /* 0x000fea0003800000 */
.L_x_755:
[----:B------:R-:W-:Y:S01]  /*1c90*/  IADD3 R11, R176, 0x40, RZ ;  /* 0x00000040b00b7810 */ /* 0x000fe20007ffe0ff */
[----:B------:R-:W-:Y:S03]  /*1ca0*/  BSSY B0, `(.L_x_757) ;  /* 0x0000011000007945 */ /* 0x000fe60003800000 */
[----:B------:R-:W-:-:S13]  /*1cb0*/  ISETP.GE.AND P0, PT, R11, R5, PT ;  /* 0x000000050b00720c */ /* 0x000fda0003f06270 */
[----:B------:R-:W-:Y:S05]  /*1cc0*/  @P0 BRA `(.L_x_758) ;  /* 0x000000e000000947 */ /* 0x000fea0003800000 */
[----:B------:R-:W-:-:S13]  /*1cd0*/  ISETP.GE.AND P0, PT, R174, c[0x0][0x220], PT ;  /* 0x00008800ae007a0c */ /* 0x000fda0003f06270 */
[----:B------:R1:W-:Y:S01]  /*1ce0*/  @P0 STS.128 [R171+0x2000], RZ ;  /* 0x002000ffab000388 */ /* 0x0003e20000000c00 */
[----:B------:R-:W-:Y:S05]  /*1cf0*/  @P0 BRA `(.L_x_758) ;  /* 0x000000b000000947 */ /* 0x000fea0003800000 */
[----:B----4-:R-:W-:Y:S02]  /*1d00*/  IMAD.U32 R7, RZ, RZ, UR6 ;  /* 0x00000006ff077e24 */ /* 0x010fe4000f8e00ff */
[----:B------:R-:W-:Y:S02]  /*1d10*/  IMAD.MOV.U32 R8, RZ, RZ, c[0x0][0x19c] ;  /* 0x00006700ff087624 */ /* 0x000fe400078e00ff */
[----:B------:R-:W-:Y:S01]  /*1d20*/  IMAD.U32 R6, RZ, RZ, UR6 ;  /* 0x00000006ff067e24 */ /* 0x000fe2000f8e00ff */
        /* <DEDUP_REMOVED lines=8> */
.L_x_758:
[----:B------:R-:W-:Y:S05]  /*1db0*/  BSYNC B0 ;  /* 0x0000000000007941 */ /* 0x000fea0003800000 */
.L_x_757:
[----:B------:R-:W-:Y:S01]  /*1dc0*/  IADD3 R10, R176, 0x60, RZ ;  /* 0x00000060b00a7810 */ /* 0x000fe20007ffe0ff */
[----:B------:R-:W-:Y:S03]  /*1dd0*/  BSSY B0, `(.L_x_759) ;  /* 0x0000013000007945 */ /* 0x000fe60003800000 */
[----:B------:R-:W-:-:S13]  /*1de0*/  ISETP.GE.AND P0, PT, R10, R5, PT ;  /* 0x000000050a00720c */ /* 0x000fda0003f06270 */
[----:B------:R-:W-:Y:S05]  /*1df0*/  @P0 BRA `(.L_x_760) ;  /* 0x0000010000000947 */ /* 0x000fea0003800000 */
[----:B------:R-:W-:-:S13]  /*1e00*/  ISETP.GE.AND P0, PT, R174, c[0x0][0x220], PT ;  /* 0x00008800ae007a0c */ /* 0x000fda0003f06270 */
[----:B------:R1:W-:Y:S01]  /*1e10*/  @P0 STS.128 [R171+0x2800], RZ ;  /* 0x002800ffab000388 */ /* 0x0003e20000000c00 */
[----:B------:R-:W-:Y:S05]  /*1e20*/  @P0 BRA `(.L_x_760) ;  /* 0x000000d000000947 */ /* 0x000fea0003800000 */
[----:B----4-:R-:W-:Y:S01]  /*1e30*/  MOV R8, R54 ;  /* 0x0000003600087202 */ /* 0x010fe20000000f00 */
[----:B------:R-:W-:Y:S01]  /*1e40*/  IMAD.U32 R6, RZ, RZ, UR6 ;  /* 0x00000006ff067e24 */ /* 0x000fe2000f8e00ff */
        /* <DEDUP_REMOVED lines=11> */
.L_x_760:
[----:B------:R-:W-:Y:S05]  /*1f00*/  BSYNC B0 ;  /* 0x0000000000007941 */ /* 0x000fea0003800000 */
.L_x_759:
[----:B----4-:R-:W-:Y:S01]  /*1f10*/  IADD3 R9, R176, 0x80, RZ ;  /* 0x00000080b0097810 */ /* 0x010fe20007ffe0ff */
[----:B------:R-:W-:Y:S03]  /*1f20*/  BSSY B0, `(.L_x_761) ;  /* 0x0000011000007945 */ /* 0x000fe60003800000 */
[----:B------:R-:W-:-:S13]  /*1f30*/  ISETP.GE.AND P0, PT, R9, R5, PT ;  /* 0x000000050900720c */ /* 0x000fda0003f06270 */
[----:B------:R-:W-:Y:S05]  /*1f40*/  @P0 BRA `(.L_x_762) ;  /* 0x000000e000000947 */ /* 0x000fea0003800000 */
[----:B------:R-:W-:-:S13]  /*1f50*/  ISETP.GE.AND P0, PT, R174, c[0x0][0x220], PT ;  /* 0x00008800ae007a0c */ /* 0x000fda0003f06270 */
[----:B------:R4:W-:Y:S01]  /*1f60*/  @P0 STS.128 [R171+0x3000], RZ ;  /* 0x003000ffab000388 */ /* 0x0009e20000000c00 */
[----:B------:R-:W-:Y:S05]  /*1f70*/  @P0 BRA `(.L_x_762) ;  /* 0x000000b000000947 */ /* 0x000fea0003800000 */
[----:B------:R-:W-:Y:S02]  /*1f80*/  IMAD.U32 R7, RZ, RZ, UR6 ;  /* 0x00000006ff077e24 */ /* 0x000fe4000f8e00ff */
        /* <DEDUP_REMOVED lines=10> */
.L_x_762:
[----:B------:R-:W-:Y:S05]  /*2030*/  BSYNC B0 ;  /* 0x0000000000007941 */ /* 0x000fea0003800000 */
.L_x_761:
[----:B------:R-:W-:Y:S01]  /*2040*/  IADD3 R8, R176, 0xa0, RZ ;  /* 0x000000a0b0087810 */ /* 0x000fe20007ffe0ff */
[----:B------:R-:W-:Y:S03]  /*2050*/  BSSY B0, `(.L_x_763) ;  /* 0x0000013000007945 */ /* 0x000fe60003800000 */
[----:B------:R-:W-:-:S13]  /*2060*/  ISETP.GE.AND P0, PT, R8, R5, PT ;  /* 0x000000050800720c */ /* 0x000fda0003f06270 */
[----:B------:R-:W-:Y:S05]  /*2070*/  @P0 BRA `(.L_x_764) ;  /* 0x0000010000000947 */ /* 0x000fea0003800000 */
[----:B------:R-:W-:-:S13]  /*2080*/  ISETP.GE.AND P0, PT, R174, c[0x0][0x220], PT ;  /* 0x00008800ae007a0c */ /* 0x000fda0003f06270 */
[----:B------:R1:W-:Y:S01]  /*2090*/  @P0 STS.128 [R171+0x3800], RZ ;  /* 0x003800ffab000388 */ /* 0x0003e20000000c00 */
[----:B------:R-:W-:Y:S05]  /*20a0*/  @P0 BRA `(.L_x_764) ;  /* 0x000000d000000947 */ /* 0x000fea0003800000 */
[----:B-1----:R-:W-:Y:S01]  /*20b0*/  MOV R26, R54 ;  /* 0x00000036001a7202 */ /* 0x002fe20000000f00 */
[----:B------:R-:W-:Y:S01]  /*20c0*/  IMAD.U32 R6, RZ, RZ, UR6 ;  /* 0x00000006ff067e24 */ /* 0x000fe2000f8e00ff */
[----:B------:R-:W-:Y:S01]  /*20d0*/  ULDC UR4, c[0x0][0x19c] ;  /* 0x0000670000047ab9 */ /* 0x000fe20000000800 */
[----:B------:R-:W-:Y:S01]  /*20e0*/  IMAD.MOV.U32 R27, RZ, RZ, R53 ;  /* 0x000000ffff1b7224 */ /* 0x000fe200078e0035 */
[----:B------:R-:W-:-:S03]  /*20f0*/  UIMAD UR4, UR4, 0xa0, URZ ;  /* 0x000000a0040478a4 */ /* 0x000fc6000f8e023f */
[----:B--2---:R-:W-:-:S05]  /*2100*/  IMAD.WIDE.U32 R28, R6, 0xa0, R26 ;  /* 0x000000a0061c7825 */ /* 0x004fca00078e001a */
[----:B------:R-:W-:Y:S02]  /*2110*/  IADD3 R6, R29, UR4, RZ ;  /* 0x000000041d067c10 */ /* 0x000fe4000fffe0ff */
[----:B------:R-:W-:-:S04]  /*2120*/  LEA R26, P0, R28, c[0x0][0x168], 0x1 ;  /* 0x00005a001c1a7a11 */ /* 0x000fc800078008ff */
[----:B------:R-:W-:-:S05]  /*2130*/  LEA.HI.X R27, R28, c[0x0][0x16c], R6, 0x1, P0 ;  /* 0x00005b001c1b7a11 */ /* 0x000fca00000f0c06 */
[----:B------:R-:W-:Y:S01]  /*2140*/  @!PT LDS RZ, [RZ] ;  /* 0x00000000fffff984 */ /* 0x000fe20000000800 */
[----:B------:R-:W-:Y:S01]  /*2150*/  @!PT LDS RZ, [RZ] ;  /* 0x00000000fffff984 */ /* 0x000fe20000000800 */
[----:B------:R-:W-:Y:S01]  /*2160*/  @!PT LDS RZ, [RZ] ;  /* 0x00000000fffff984 */ /* 0x000fe20000000800 */
[----:B------:R1:W-:Y:S04]  /*2170*/  LDGSTS.E.BYPASS.LTC128B.128 [R171+0x3800], [R26.64] ;  /* 0x038000001aab7fae */ /* 0x0003e8000b901d4a */
.L_x_764:
[----:B------:R-:W-:Y:S05]  /*2180*/  BSYNC B0 ;  /* 0x0000000000007941 */ /* 0x000fea0003800000 */
.L_x_763:
        /* <DEDUP_REMOVED lines=20> */
.L_x_766:
[----:B------:R-:W-:Y:S05]  /*22d0*/  BSYNC B0 ;  /* 0x0000000000007941 */ /* 0x000fea0003800000 */
.L_x_765:
        /* <DEDUP_REMOVED lines=20> */
.L_x_768:
[----:B------:R-:W-:Y:S05]  /*2420*/  BSYNC B0 ;  /* 0x0000000000007941 */ /* 0x000fea0003800000 */
.L_x_767:
        /* <DEDUP_REMOVED lines=70> */
.L_x_770:
[----:B------:R-:W-:Y:S05]  /*2890*/  BSYNC B0 ;  /* 0x0000000000007941 */ /* 0x000fea0003800000 */
.L_x_769:
[----:B------:R-:W-:Y:S01]  /*28a0*/  ISETP.GE.AND P0, PT, R2, R5, PT ;  /* 0x000000050200720c */ /* 0x000fe20003f06270 */
[----:B------:R-:W-:Y:S01]  /*28b0*/  ULDC.64 UR4, c[0x0][0x1a0] ;  /* 0x0000680000047ab9 */ /* 0x000fe20000000a00 */
[----:B------:R-:W-:Y:S01]  /*28c0*/  BSSY B0, `(.L_x_771) ;  /* 0x0000011000007945 */ /* 0x000fe20003800000 */
[----:B------:R-:W-:Y:S02]  /*28d0*/  USHF.L.U64.HI UR9, UR4, UR9, UR5 ;  /* 0x0000000904097299 */ /* 0x000fe40008010205 */
[----:B------:R-:W-:-:S08]  /*28e0*/  USHF.L.U32 UR12, UR4, 0x5, URZ ;  /* 0x00000005040c7899 */ /* 0x000fd0000800063f */
[----:B------:R1:W-:Y:S01]  /*28f0*/  @P0 STS.128 [R171+0x5800], RZ ;  /* 0x005800ffab000388 */ /* 0x0003e20000000c00 */
[----:B------:R-:W-:Y:S05]  /*2900*/  @P0 BRA `(.L_x_772) ;  /* 0x000000c000000947 */ /* 0x000fea0003800000 */
[----:B------:R-:W-:-:S13]  /*2910*/  ISETP.GE.AND P0, PT, R174, c[0x0][0x220], PT ;  /* 0x00008800ae007a0c */ /* 0x000fda0003f06270 */
[----:B------:R1:W-:Y:S01]  /*2920*/  @P0 STS.128 [R171+0x5800], RZ ;  /* 0x005800ffab000388 */ /* 0x0003e20000000c00 */
[----:B------:R-:W-:Y:S05]  /*2930*/  @P0 BRA `(.L_x_772) ;  /* 0x0000009000000947 */ /* 0x000fea0003800000 */
[----:B-1----:R-:W-:Y:S01]  /*2940*/  IMAD.U32 R13, RZ, RZ, UR12 ;  /* 0x0000000cff0d7e24 */ /* 0x002fe2000f8e00ff */
[----:B------:R-:W-:Y:S01]  /*2950*/  MOV R12, UR12 ;  /* 0x0000000c000c7c02 */ /* 0x000fe20008000f00 */
[----:B------:R-:W-:-:S03]  /*2960*/  IMAD.U32 R2, RZ, RZ, UR9 ;  /* 0x00000009ff027e24 */ /* 0x000fc6000f8e00ff */
[----:B------:R-:W-:-:S04]  /*2970*/  LEA R14, P0, R13, R44, 0x1 ;  /* 0x0000002c0d0e7211 */ /* 0x000fc800078008ff */
[----:B------:R-:W-:-:S05]  /*2980*/  LEA.HI.X R15, R12, R45, R2, 0x1, P0 ;  /* 0x0000002d0c0f7211 */ /* 0x000fca00000f0c02 */
[----:B------:R-:W-:Y:S01]  /*2990*/  @!PT LDS RZ, [RZ] ;  /* 0x00000000fffff984 */ /* 0x000fe20000000800 */
[----:B------:R-:W-:Y:S01]  /*29a0*/  @!PT LDS RZ, [RZ] ;  /* 0x00000000fffff984 */ /* 0x000fe20000000800 */
[----:B------:R-:W-:Y:S01]  /*29b0*/  @!PT LDS RZ, [RZ] ;  /* 0x00000000fffff984 */ /* 0x000fe20000000800 */
[----:B------:R1:W-:Y:S04]  /*29c0*/  LDGSTS.E.BYPASS.LTC128B.128 [R171+0x5800], [R14.64] ;  /* 0x058000000eab7fae */ /* 0x0003e8000b901d4a */
.L_x_772:
[----:B------:R-:W-:Y:S05]  /*29d0*/  BSYNC B0 ;  /* 0x0000000000007941 */ /* 0x000fea0003800000 */
.L_x_771:
[----:B------:R-:W-:Y:S01]  /*29e0*/  ISETP.GE.AND P0, PT, R11, R5, PT ;  /* 0x000000050b00720c */ /* 0x000fe20003f06270 */
[----:B------:R-:W-:-:S12]  /*29f0*/  BSSY B0, `(.L_x_773) ;  /* 0x000000f000007945 */ /* 0x000fd80003800000 */
[----:B------:R1:W-:Y:S01]  /*2a00*/  @P0 STS.128 [R171+0x6000], RZ ;  /* 0x006000ffab000388 */ /* 0x0003e20000000c00 */
[----:B------:R-:W-:Y:S05]  /*2a10*/  @P0 BRA `(.L_x_774) ;  /* 0x000000c000000947 */ /* 0x000fea0003800000 */
[----:B------:R-:W-:-:S13]  /*2a20*/  ISETP.GE.AND P0, PT, R174, c[0x0][0x220], PT ;  /* 0x00008800ae007a0c */ /* 0x000fda0003f06270 */
[----:B------:R1:W-:Y:S01]  /*2a30*/  @P0 STS.128 [R171+0x6000], RZ ;  /* 0x006000ffab000388 */ /* 0x0003e20000000c00 */
[----:B------:R-:W-:Y:S05]  /*2a40*/  @P0 BRA `(.L_x_774) ;  /* 0x0000009000000947 */ /* 0x000fea0003800000 */
[----:B------:R-:W-:Y:S01]  /*2a50*/  IMAD.U32 R11, RZ, RZ, UR4 ;  /* 0x00000004ff0b7e24 */ /* 0x000fe2000f8e00ff */
[----:B-1----:R-:W-:Y:S01]  /*2a60*/  MOV R12, c[0x0][0x1a4] ;  /* 0x00006900000c7a02 */ /* 0x002fe20000000f00 */
[----:B------:R-:W-:-:S03]  /*2a70*/  IMAD.U32 R2, RZ, RZ, UR4 ;  /* 0x00000004ff027e24 */ /* 0x000fc6000f8e00ff */
[----:B------:R-:W-:-:S04]  /*2a80*/  LEA R14, P0, R11, R44, 0x7 ;  /* 0x0000002c0b0e7211 */ /* 0x000fc800078038ff */
[----:B------:R-:W-:-:S05]  /*2a90*/  LEA.HI.X R15, R2, R45, R12, 0x7, P0 ;  /* 0x0000002d020f7211 */ /* 0x000fca00000f3c0c */
[----:B------:R-:W-:Y:S01]  /*2aa0*/  @!PT LDS RZ, [RZ] ;  /* 0x00000000fffff984 */ /* 0x000fe20000000800 */
[----:B------:R-:W-:Y:S01]  /*2ab0*/  @!PT LDS RZ, [RZ] ;  /* 0x00000000fffff984 */ /* 0x000fe20000000800 */
[----:B------:R-:W-:Y:S01]  /*2ac0*/  @!PT LDS RZ, [RZ] ;  /* 0x00000000fffff984 */ /* 0x000fe20000000800 */
[----:B------:R1:W-:Y:S04]  /*2ad0*/  LDGSTS.E.BYPASS.LTC128B.128 [R171+0x6000], [R14.64] ;  /* 0x060000000eab7fae */ /* 0x0003e8000b901d4a */
.L_x_774:
[----:B------:R-:W-:Y:S05]  /*2ae0*/  BSYNC B0 ;  /* 0x0000000000007941 */ /* 0x000fea0003800000 */
.L_x_773:
[----:B------:R-:W-:Y:S01]  /*2af0*/  ISETP.GE.AND P0, PT, R10, R5, PT ;  /* 0x000000050a00720c */ /* 0x000fe20003f06270 */
[----:B------:R-:W-:-:S12]  /*2b00*/  BSSY B0, `(.L_x_775) ;  /* 0x0000011000007945 */ /* 0x000fd80003800000 */
[----:B------:R1:W-:Y:S01]  /*2b10*/  @P0 STS.128 [R171+0x6800], RZ ;  /* 0x006800ffab000388 */ /* 0x0003e20000000c00 */
[----:B------:R-:W-:Y:S05]  /*2b20*/  @P0 BRA `(.L_x_776) ;  /* 0x000000e000000947 */ /* 0x000fea0003800000 */
[----:B------:R-:W-:-:S13]  /*2b30*/  ISETP.GE.AND P0, PT, R174, c[0x0][0x220], PT ;  /* 0x00008800ae007a0c */ /* 0x000fda0003f06270 */
[----:B------:R1:W-:Y:S01]  /*2b40*/  @P0 STS.128 [R171+0x6800], RZ ;  /* 0x006800ffab000388 */ /* 0x0003e20000000c00 */
[----:B------:R-:W-:Y:S05]  /*2b50*/  @P0 BRA `(.L_x_776) ;  /* 0x000000b000000947 */ /* 0x000fea0003800000 */
[----:B------:R-:W-:Y:S01]  /*2b60*/  MOV R2, UR4 ;  /* 0x0000000400027c02 */ /* 0x000fe20008000f00 */
[----:B------:R-:W-:Y:S01]  /*2b70*/  ULDC UR5, c[0x0][0x1a4] ;  /* 0x0000690000057ab9 */ /* 0x000fe20000000800 */
[----:B------:R-:W-:Y:S01]  /*2b80*/  MOV R10, R44 ;  /* 0x0000002c000a7202 */ /* 0x000fe20000000f00 */
[----:B------:R-:W-:Y:S01]  /*2b90*/  UIMAD UR5, UR5, 0xc0, URZ ;  /* 0x000000c0050578a4 */ /* 0x000fe2000f8e023f */
[----:B------:R-:W-:-:S05]  /*2ba0*/  MOV R11, R45 ;  /* 0x0000002d000b7202 */ /* 0x000fca0000000f00 */
[----:B------:R-:W-:-:S05]  /*2bb0*/  IMAD.WIDE.U32 R10, R2, 0xc0, R10 ;  /* 0x000000c0020a7825 */ /* 0x000fca00078e000a */
[----:B------:R-:W-:-:S05]  /*2bc0*/  IADD3 R11, R11, UR5, RZ ;  /* 0x000000050b0b7c10 */ /* 0x000fca000fffe0ff */
[----:B------:R-:W-:Y:S01]  /*2bd0*/  @!PT LDS RZ, [RZ] ;  /* 0x00000000fffff984 */ /* 0x000fe20000000800 */
[----:B------:R-:W-:Y:S01]  /*2be0*/  @!PT LDS RZ, [RZ] ;  /* 0x00000000fffff984 */ /* 0x000fe20000000800 */
[----:B------:R-:W-:Y:S01]  /*2bf0*/  @!PT LDS RZ, [RZ] ;  /* 0x00000000fffff984 */ /* 0x000fe20000000800 */
[----:B------:R1:W-:Y:S02]  /*2c00*/  LDGSTS.E.BYPASS.LTC128B.128 [R171+0x6800], [R10.64] ;  /* 0x068000000aab7fae */ /* 0x0003e4000b901d4a */
.L_x_776:
[----:B------:R-:W-:Y:S05]  /*2c10*/  BSYNC B0 ;  /* 0x0000000000007941 */ /* 0x000fea0003800000 */
.L_x_775:
        /* <DEDUP_REMOVED lines=16> */
.L_x_778:
[----:B------:R-:W-:Y:S05]  /*2d20*/  BSYNC B0 ;  /* 0x0000000000007941 */ /* 0x000fea0003800000 */
.L_x_777:
        /* <DEDUP_REMOVED lines=18> */
.L_x_780:
[----:B------:R-:W-:Y:S05]  /*2e50*/  BSYNC B0 ;  /* 0x0000000000007941 */ /* 0x000fea0003800000 */
.L_x_779:
        /* <DEDUP_REMOVED lines=9> */
[----:B-1----:R-:W-:Y:S01]  /*2ef0*/  MOV R8, R44 ;  /* 0x0000002c00087202 */ /* 0x002fe20000000f00 */
        /* <DEDUP_REMOVED lines=8> */
.L_x_782:
[----:B------:R-:W-:Y:S05]  /*2f80*/  BSYNC B0 ;  /* 0x0000000000007941 */ /* 0x000fea0003800000 */
.L_x_781:
        /* <DEDUP_REMOVED lines=18> */
.L_x_784:
[----:B------:R-:W-:Y:S05]  /*30b0*/  BSYNC B0 ;  /* 0x0000000000007941 */ /* 0x000fea0003800000 */
.L_x_783:
[----:B------:R-:W-:Y:S01]  /*30c0*/  SHF.L.U32 R165, R165, 0x1, RZ ;  /* 0x00000001a5a57819 */ /* 0x000fe200000006ff */
[----:B------:R-:W-:Y:S01]  /*30d0*/  LDSM.16.M88.4 R32, [R167] ;  /* 0x00000000a720783b */ /* 0x000fe20000000200 */
[----:B------:R-:W-:Y:S02]  /*30e0*/  ISETP.GE.AND P1, PT, R37, 0x2, PT ;  /* 0x000000022500780c */ /* 0x000fe40003f26270 */
[----:B------:R-:W-:Y:S01]  /*30f0*/  LEA R88, R0, R165, 0x1 ;  /* 0x000000a500587211 */ /* 0x000fe200078e08ff */
[----:B------:R-:W5:Y:S01]  /*3100*/  LDSM.16.M88.4 R16, [R165+0x1000] ;  /* 0x00100000a510783b */ /* 0x000f620000000200 */
[----:B------:R-:W-:-:S03]  /*3110*/  IADD3 R164, R165, 0x1000, RZ ;  /* 0x00001000a5a47810 */ /* 0x000fc60007ffe0ff */
[----:B-1----:R-:W-:Y:S01]  /*3120*/  LDSM.16.M88.4 R24, [R166] ;  /* 0x00000000a618783b */ /* 0x002fe20000000200 */
[----:B------:R-:W-:-:S03]  /*3130*/  LEA R164, R0, R164, 0x1 ;  /* 0x000000a400a47211 */ /* 0x000fc600078e08ff */
[----:B------:R-:W-:Y:S04]  /*3140*/  LDSM.16.M88.4 R56, [R88+0x1000] ;  /* 0x001000005838783b */ /* 0x000fe80000000200 */
[----:B------:R-:W1:Y:S04]  /*3150*/  LDSM.16.M88.4 R20, [R165+0x1400] ;  /* 0x00140000a514783b */ /* 0x000e680000000200 */
[----:B------:R-:W2:Y:S04]  /*3160*/  LDSM.16.M88.4 R48, [R88+0x1400] ;  /* 0x001400005830783b */ /* 0x000ea80000000200 */
[----:B--2---:R-:W2:Y:S04]  /*3170*/  LDSM.16.M88.4 R28, [R165+0x1800] ;  /* 0x00180000a51c783b */ /* 0x004ea80000000200 */
[----:B------:R-:W-:Y:S04]  /*3180*/  LDSM.16.M88.4 R60, [R88+0x3000] ;  /* 0x00300000583c783b */ /* 0x000fe80000000200 */
[----:B------:R-:W0:Y:S01]  /*3190*/  LDGDEPBAR ;  /* 0x00000000000079af */ /* 0x000e220000000000 */
[C---:B-----5:R-:W-:Y:S08]  /*31a0*/  HMMA.16816.F32.BF16 R12, R32.reuse, R16, RZ ;  /* 0x00000010200c723c */ /* 0x060ff000000418ff */
[C---:B------:R-:W-:Y:S08]  /*31b0*/  HMMA.16816.F32.BF16 R16, R32.reuse, R18, RZ ;  /* 0x000000122010723c */ /* 0x040ff000000418ff */
[----:B-1----:R-:W-:Y:S08]  /*31c0*/  HMMA.16816.F32.BF16 R8, R32, R20, RZ ;  /* 0x000000142008723c */ /* 0x002ff000000418ff */
[C---:B------:R-:W-:Y:S08]  /*31d0*/  HMMA.16816.F32.BF16 R12, R24.reuse, R56, R12 ;  /* 0x00000038180c723c */ /* 0x040ff0000004180c */
[----:B------:R-:W-:Y:S01]  /*31e0*/  HMMA.16816.F32.BF16 R16, R24, R58, R16 ;  /* 0x0000003a1810723c */ /* 0x000fe20000041810 */
[----:B------:R-:W1:Y:S07]  /*31f0*/  LDSM.16.M88.4 R56, [R88+0x1800] ;  /* 0x001800005838783b */ /* 0x000e6e0000000200 */
[----:B------:R-:W-:Y:S08]  /*3200*/  HMMA.16816.F32.BF16 R20, R32, R22, RZ ;  /* 0x000000162014723c */ /* 0x000ff000000418ff */
[----:B------:R-:W-:Y:S01]  /*3210*/  FMUL.FTZ R12, R12, c[0x0][0x2ec] ;  /* 0x0000bb000c0c7a20 */ /* 0x000fe20000410000 */
[----:B------:R-:W-:Y:S01]  /*3220*/  HMMA.16816.F32.BF16 R8, R24, R48, R8 ;  /* 0x000000301808723c */ /* 0x000fe20000041808 */
[----:B------:R-:W-:-:S02]  /*3230*/  FMUL.FTZ R13, R13, c[0x0][0x2ec] ;  /* 0x0000bb000d0d7a20 */ /* 0x000fc40000410000 */
[----:B------:R-:W-:Y:S01]  /*3240*/  FMUL.FTZ R14, R14, c[0x0][0x2ec] ;  /* 0x0000bb000e0e7a20 */ /* 0x000fe20000410000 */
[----:B------:R-:W3:Y:S01]  /*3250*/  MUFU.TANH R73, R12 ;  /* 0x0000000c00497308 */ /* 0x000ee20000002400 */
[----:B------:R-:W-:Y:S02]  /*3260*/  FMUL.FTZ R15, R15, c[0x0][0x2ec] ;  /* 0x0000bb000f0f7a20 */ /* 0x000fe40000410000 */
[----:B------:R-:W-:Y:S02]  /*3270*/  FMUL.FTZ R16, R16, c[0x0][0x2ec] ;  /* 0x0000bb0010107a20 */ /* 0x000fe40000410000 */
[----:B------:R-:W-:Y:S02]  /*3280*/  FMUL.FTZ R17, R17, c[0x0][0x2ec] ;  /* 0x0000bb0011117a20 */ /* 0x000fe40000410000 */
[----:B------:R-:W-:Y:S01]  /*3290*/  FMUL.FTZ R18, R18, c[0x0][0x2ec] ;  /* 0x0000bb0012127a20 */ /* 0x000fe20000410000 */
[----:B------:R-:W4:Y:S01]  /*32a0*/  MUFU.TANH R71, R16 ;  /* 0x0000001000477308 */ /* 0x000f220000002400 */
[----:B------:R-:W-:-:S02]  /*32b0*/  FMUL.FTZ R19, R19, c[0x0][0x2ec] ;  /* 0x0000bb0013137a20 */ /* 0x000fc40000410000 */
[----:B------:R-:W-:Y:S01]  /*32c0*/  HMMA.16816.F32.BF16 R20, R24, R50, R20 ;  /* 0x000000321814723c */ /* 0x000fe20000041814 */
[----:B------:R-:W-:Y:S04]  /*32d0*/  LDSM.16.M88.4 R48, [R88+0x1c00] ;  /* 0x001c00005830783b */ /* 0x000fe80000000200 */
[----:B------:R-:W1:Y:S04]  /*32e0*/  MUFU.TANH R68, R17 ;  /* 0x0000001100447308 */ /* 0x000e680000002400 */
[----:B------:R-:W-:Y:S02]  /*32f0*/  FMUL.FTZ R8, R8, c[0x0][0x2ec] ;  /* 0x0000bb0008087a20 */ /* 0x000fe40000410000 */
[----:B------:R-:W-:-:S02]  /*3300*/  FMUL.FTZ R9, R9, c[0x0][0x2ec] ;  /* 0x0000bb0009097a20 */ /* 0x000fc40000410000 */
[----:B------:R-:W1:Y:S01]  /*3310*/  MUFU.TANH R85, R18 ;  /* 0x0000001200557308 */ /* 0x000e620000002400 */
[----:B------:R-:W-:Y:S02]  /*3320*/  FMUL.FTZ R10, R10, c[0x0][0x2ec] ;  /* 0x0000bb000a0a7a20 */ /* 0x000fe40000410000 */
[----:B------:R-:W-:-:S05]  /*3330*/  FMUL.FTZ R11, R11, c[0x0][0x2ec] ;  /* 0x0000bb000b0b7a20 */ /* 0x000fca0000410000 */
[----:B------:R5:W1:Y:S03]  /*3340*/  MUFU.TANH R84, R19 ;  /* 0x0000001300547308 */ /* 0x000a660000002400 */
[----:B------:R-:W-:Y:S02]  /*3350*/  FMUL.FTZ R20, R20, c[0x0][0x2ec] ;  /* 0x0000bb0014147a20 */ /* 0x000fe40000410000 */
[----:B------:R-:W-:Y:S02]  /*3360*/  FMUL.FTZ R21, R21, c[0x0][0x2ec] ;  /* 0x0000bb0015157a20 */ /* 0x000fe40000410000 */
[----:B------:R-:W-:Y:S01]  /*3370*/  FMUL.FTZ R22, R22, c[0x0][0x2ec] ;  /* 0x0000bb0016167a20 */ /* 0x000fe20000410000 */
[----:B------:R-:W1:Y:S01]  /*3380*/  MUFU.TANH R72, R13 ;  /* 0x0000000d00487308 */ /* 0x000e620000002400 */
[----:B------:R-:W-:Y:S01]  /*3390*/  FMUL.FTZ R23, R23, c[0x0][0x2ec] ;  /* 0x0000bb0017177a20 */ /* 0x000fe20000410000 */
[----:B-----5:R-:W5:Y:S06]  /*33a0*/  LDSM.16.M88.4 R16, [R165+0x1c00] ;  /* 0x001c0000a510783b */ /* 0x020f6c0000000200 */
[----:B------:R-:W1:Y:S08]  /*33b0*/  MUFU.TANH R87, R14 ;  /* 0x0000000e00577308 */ /* 0x000e700000002400 */
[----:B------:R2:W1:Y:S08]  /*33c0*/  MUFU.TANH R86, R15 ;  /* 0x0000000f00567308 */ /* 0x0004700000002400 */
[----:B------:R-:W1:Y:S01]  /*33d0*/  MUFU.TANH R67, R8 ;  /* 0x0000000800437308 */ /* 0x000e620000002400 */
[C---:B--2---:R-:W-:Y:S07]  /*33e0*/  HMMA.16816.F32.BF16 R12, R32.reuse, R28, RZ ;  /* 0x0000001c200c723c */ /* 0x044fee00000418ff */
[----:B------:R-:W2:Y:S01]  /*33f0*/  MUFU.TANH R66, R9 ;  /* 0x0000000900427308 */ /* 0x000ea20000002400 */
[----:B------:R-:W-:Y:S07]  /*3400*/  HMMA.16816.F32.BF16 R28, R32, R30, RZ ;  /* 0x0000001e201c723c */ /* 0x000fee00000418ff */
[----:B------:R-:W2:Y:S08]  /*3410*/  MUFU.TANH R83, R10 ;  /* 0x0000000a00537308 */ /* 0x000eb00000002400 */
[----:B------:R5:W2:Y:S01]  /*3420*/  MUFU.TANH R82, R11 ;  /* 0x0000000b00527308 */ /* 0x000aa20000002400 */
[C---:B-1----:R-:W-:Y:S07]  /*3430*/  HMMA.16816.F32.BF16 R12, R24.reuse, R56, R12 ;  /* 0x00000038180c723c */ /* 0x042fee000004180c */
[----:B------:R-:W1:Y:S01]  /*3440*/  MUFU.TANH R65, R20 ;  /* 0x0000001400417308 */ /* 0x000e620000002400 */
[----:B------:R-:W-:Y:S07]  /*3450*/  HMMA.16816.F32.BF16 R28, R24, R58, R28 ;  /* 0x0000003a181c723c */ /* 0x000fee000004181c */
[----:B------:R-:W1:Y:S01]  /*3460*/  MUFU.TANH R64, R21 ;  /* 0x0000001500407308 */ /* 0x000e620000002400 */
[----:B------:R-:W-:Y:S01]  /*3470*/  LDSM.16.M88.4 R56, [R88+0x2000] ;  /* 0x002000005838783b */ /* 0x000fe20000000200 */
[C---:B-----5:R-:W-:Y:S06]  /*3480*/  HMMA.16816.F32.BF16 R8, R32.reuse, R16, RZ ;  /* 0x000000102008723c */ /* 0x060fec00000418ff */
[----:B------:R-:W1:Y:S02]  /*3490*/  MUFU.TANH R81, R22 ;  /* 0x0000001600517308 */ /* 0x000e640000002400 */
[----:B------:R-:W-:Y:S06]  /*34a0*/  HMMA.16816.F32.BF16 R16, R32, R18, RZ ;  /* 0x000000122010723c */ /* 0x000fec00000418ff */
[----:B------:R5:W1:Y:S01]  /*34b0*/  MUFU.TANH R80, R23 ;  /* 0x0000001700507308 */ /* 0x000a620000002400 */
[----:B------:R-:W-:-:S02]  /*34c0*/  FMUL.FTZ R12, R12, c[0x0][0x2ec] ;  /* 0x0000bb000c0c7a20 */ /* 0x000fc40000410000 */
[----:B------:R-:W-:Y:S02]  /*34d0*/  FMUL.FTZ R13, R13, c[0x0][0x2ec] ;  /* 0x0000bb000d0d7a20 */ /* 0x000fe40000410000 */
[----:B------:R-:W-:Y:S02]  /*34e0*/  FMUL.FTZ R14, R14, c[0x0][0x2ec] ;  /* 0x0000bb000e0e7a20 */ /* 0x000fe40000410000 */
[----:B------:R-:W-:Y:S01]  /*34f0*/  FMUL.FTZ R28, R28, c[0x0][0x2ec] ;  /* 0x0000bb001c1c7a20 */ /* 0x000fe20000410000 */
[----:B------:R-:W1:Y:S01]  /*3500*/  MUFU.TANH R55, R12 ;  /* 0x0000000c00377308 */ /* 0x000e620000002400 */
[----:B------:R-:W-:Y:S02]  /*3510*/  FMUL.FTZ R29, R29, c[0x0][0x2ec] ;  /* 0x0000bb001d1d7a20 */ /* 0x000fe40000410000 */
[----:B------:R-:W-:Y:S02]  /*3520*/  FMUL.FTZ R30, R30, c[0x0][0x2ec] ;  /* 0x0000bb001e1e7a20 */ /* 0x000fe40000410000 */
[----:B------:R-:W-:-:S02]  /*3530*/  FMUL.FTZ R31, R31, c[0x0][0x2ec] ;  /* 0x0000bb001f1f7a20 */ /* 0x000fc40000410000 */
[----:B------:R-:W-:Y:S01]  /*3540*/  FMUL.FTZ R15, R15, c[0x0][0x2ec] ;  /* 0x0000bb000f0f7a20 */ /* 0x000fe20000410000 */
[----:B-----5:R-:W5:Y:S01]  /*3550*/  LDSM.16.M88.4 R20, [R165+0x2000] ;  /* 0x00200000a514783b */ /* 0x020f620000000200 */
[----:B------:R-:W1:Y:S01]  /*3560*/  MUFU.TANH R47, R28 ;  /* 0x0000001c002f7308 */ /* 0x000e620000002400 */
[C---:B------:R-:W-:Y:S07]  /*3570*/  HMMA.16816.F32.BF16 R8, R24.reuse, R48, R8 ;  /* 0x000000301808723c */ /* 0x040fee0000041808 */
[----:B------:R-:W1:Y:S01]  /*3580*/  MUFU.TANH R46, R29 ;  /* 0x0000001d002e7308 */ /* 0x000e620000002400 */
[----:B------:R-:W-:Y:S01]  /*3590*/  HMMA.16816.F32.BF16 R16, R24, R50, R16 ;  /* 0x000000321810723c */ /* 0x000fe20000041810 */
[----:B------:R-:W-:Y:S06]  /*35a0*/  LDSM.16.M88.4 R48, [R88+0x2400] ;  /* 0x002400005830783b */ /* 0x000fec0000000200 */
[----:B------:R-:W1:Y:S08]  /*35b0*/  MUFU.TANH R77, R30 ;  /* 0x0000001e004d7308 */ /* 0x000e700000002400 */
[----:B------:R1:W1:Y:S01]  /*35c0*/  MUFU.TANH R76, R31 ;  /* 0x0000001f004c7308 */ /* 0x0002620000002400 */
[----:B------:R-:W-:-:S02]  /*35d0*/  FMUL.FTZ R10, R10, c[0x0][0x2ec] ;  /* 0x0000bb000a0a7a20 */ /* 0x000fc40000410000 */
[----:B------:R-:W-:Y:S02]  /*35e0*/  FMUL.FTZ R11, R11, c[0x0][0x2ec] ;  /* 0x0000bb000b0b7a20 */ /* 0x000fe40000410000 */
[----:B------:R-:W-:Y:S02]  /*35f0*/  FMUL.FTZ R7, R8, c[0x0][0x2ec] ;  /* 0x0000bb0008077a20 */ /* 0x000fe40000410000 */
[----:B------:R-:W-:Y:S01]  /*3600*/  FMUL.FTZ R6, R9, c[0x0][0x2ec] ;  /* 0x0000bb0009067a20 */ /* 0x000fe20000410000 */
[----:B------:R-:W2:Y:S01]  /*3610*/  MUFU.TANH R52, R13 ;  /* 0x0000000d00347308 */ /* 0x000ea20000002400 */
[----:B------:R-:W-:Y:S02]  /*3620*/  FMUL.FTZ R18, R18, c[0x0][0x2ec] ;  /* 0x0000bb0012127a20 */ /* 0x000fe40000410000 */
[----:B------:R-:W-:Y:S02]  /*3630*/  FMUL.FTZ R19, R19, c[0x0][0x2ec] ;  /* 0x0000bb0013137a20 */ /* 0x000fe40000410000 */
[----:B------:R-:W-:-:S02]  /*3640*/  FMUL.FTZ R5, R16, c[0x0][0x2ec] ;  /* 0x0000bb0010057a20 */ /* 0x000fc40000410000 */
[----:B------:R-:W-:Y:S01]  /*3650*/  FMUL.FTZ R2, R17, c[0x0][0x2ec] ;  /* 0x0000bb0011027a20 */ /* 0x000fe20000410000 */
[----:B-1----:R-:W1:Y:S01]  /*3660*/  LDSM.16.M88.4 R28, [R165+0x2400] ;  /* 0x00240000a51c783b */ /* 0x002e620000000200 */
[----:B------:R-:W1:Y:S08]  /*3670*/  MUFU.TANH R79, R14 ;  /* 0x0000000e004f7308 */ /* 0x000e700000002400 */
[----:B------:R5:W1:Y:S08]  /*3680*/  MUFU.TANH R78, R15 ;  /* 0x0000000f004e7308 */ /* 0x000a700000002400 */
[----:B------:R-:W1:Y:S01]  /*3690*/  MUFU.TANH R92, R18 ;  /* 0x00000012005c7308 */ /* 0x000e620000002400 */
[C---:B-----5:R-:W-:Y:S07]  /*36a0*/  HMMA.16816.F32.BF16 R12, R32.reuse, R20, RZ ;  /* 0x00000014200c723c */ /* 0x060fee00000418ff */
[----:B------:R5:W1:Y:S01]  /*36b0*/  MUFU.TANH R93, R19 ;  /* 0x00000013005d7308 */ /* 0x000a620000002400 */
[----:B------:R-:W-:Y:S07]  /*36c0*/  HMMA.16816.F32.BF16 R20, R32, R22, RZ ;  /* 0x000000162014723c */ /* 0x000fee00000418ff */
[----:B------:R-:W1:Y:S01]  /*36d0*/  MUFU.TANH R75, R10 ;  /* 0x0000000a004b7308 */ /* 0x000e620000002400 */
[----:B-----5:R-:W5:Y:S07]  /*36e0*/  LDSM.16.M88.4 R16, [R165+0x2800] ;  /* 0x00280000a510783b */ /* 0x020f6e0000000200 */
[----:B------:R1:W1:Y:S01]  /*36f0*/  MUFU.TANH R89, R11 ;  /* 0x0000000b00597308 */ /* 0x0002620000002400 */
[C---:B------:R-:W-:Y:S07]  /*3700*/  HMMA.16816.F32.BF16 R12, R24.reuse, R56, R12 ;  /* 0x00000038180c723c */ /* 0x040fee000004180c */
[----:B------:R-:W2:Y:S01]  /*3710*/  MUFU.TANH R7, R7 ;  /* 0x0000000700077308 */ /* 0x000ea20000002400 */
[----:B------:R-:W-:Y:S01]  /*3720*/  HMMA.16816.F32.BF16 R20, R24, R58, R20 ;  /* 0x0000003a1814723c */ /* 0x000fe20000041814 */
[----:B------:R-:W2:Y:S06]  /*3730*/  LDSM.16.M88.4 R56, [R88+0x2800] ;  /* 0x002800005838783b */ /* 0x000eac0000000200 */
[----:B------:R-:W2:Y:S01]  /*3740*/  MUFU.TANH R6, R6 ;  /* 0x0000000600067308 */ /* 0x000ea20000002400 */
[C---:B-1----:R-:W-:Y:S07]  /*3750*/  HMMA.16816.F32.BF16 R8, R32.reuse, R28, RZ ;  /* 0x0000001c2008723c */ /* 0x042fee00000418ff */
[----:B------:R-:W1:Y:S01]  /*3760*/  MUFU.TANH R5, R5 ;  /* 0x0000000500057308 */ /* 0x000e620000002400 */
[----:B------:R-:W-:Y:S01]  /*3770*/  HMMA.16816.F32.BF16 R28, R32, R30, RZ ;  /* 0x0000001e201c723c */ /* 0x000fe200000418ff */
[----:B------:R-:W-:-:S06]  /*3780*/  FMUL.FTZ R12, R12, c[0x0][0x2ec] ;  /* 0x0000bb000c0c7a20 */ /* 0x000fcc0000410000 */
[----:B------:R-:W1:Y:S01]  /*3790*/  MUFU.TANH R2, R2 ;  /* 0x0000000200027308 */ /* 0x000e620000002400 */
[----:B------:R-:W-:Y:S02]  /*37a0*/  FMUL.FTZ R13, R13, c[0x0][0x2ec] ;  /* 0x0000bb000d0d7a20 */ /* 0x000fe40000410000 */
[----:B------:R-:W-:Y:S02]  /*37b0*/  FMUL.FTZ R14, R14, c[0x0][0x2ec] ;  /* 0x0000bb000e0e7a20 */ /* 0x000fe40000410000 */
[----:B------:R-:W-:Y:S02]  /*37c0*/  FMUL.FTZ R15, R15, c[0x0][0x2ec] ;  /* 0x0000bb000f0f7a20 */ /* 0x000fe40000410000 */
[----:B------:R-:W-:Y:S01]  /*37d0*/  FMUL.FTZ R20, R20, c[0x0][0x2ec] ;  /* 0x0000bb0014147a20 */ /* 0x000fe20000410000 */
[----:B------:R-:W1:Y:S01]  /*37e0*/  MUFU.TANH R70, R12 ;  /* 0x0000000c00467308 */ /* 0x000e620000002400 */
[----:B------:R-:W-:Y:S02]  /*37f0*/  FMUL.FTZ R21, R21, c[0x0][0x2ec] ;  /* 0x0000bb0015157a20 */ /* 0x000fe40000410000 */
[----:B------:R-:W-:-:S02]  /*3800*/  FMUL.FTZ R22, R22, c[0x0][0x2ec] ;  /* 0x0000bb0016167a20 */ /* 0x000fc40000410000 */
[----:B------:R-:W-:Y:S01]  /*3810*/  FMUL.FTZ R23, R23, c[0x0][0x2ec] ;  /* 0x0000bb0017177a20 */ /* 0x000fe20000410000 */
[C---:B------:R-:W-:Y:S02]  /*3820*/  HMMA.16816.F32.BF16 R8, R24.reuse, R48, R8 ;  /* 0x000000301808723c */ /* 0x040fe40000041808 */
[----:B------:R-:W1:Y:S06]  /*3830*/  MUFU.TANH R69, R13 ;  /* 0x0000000d00457308 */ /* 0x000e6c0000002400 */
[----:B------:R-:W-:Y:S01]  /*3840*/  HMMA.16816.F32.BF16 R28, R24, R50, R28 ;  /* 0x00000032181c723c */ /* 0x000fe2000004181c */
[----:B------:R-:W-:Y:S01]  /*3850*/  LDSM.16.M88.4 R48, [R88+0x2c00] ;  /* 0x002c00005830783b */ /* 0x000fe20000000200 */
[----:B------:R-:W1:Y:S08]  /*3860*/  MUFU.TANH R96, R14 ;  /* 0x0000000e00607308 */ /* 0x000e700000002400 */
[----:B------:R5:W1:Y:S06]  /*3870*/  MUFU.TANH R97, R15 ;  /* 0x0000000f00617308 */ /* 0x000a6c0000002400 */
[----:B------:R-:W-:-:S02]  /*3880*/  FMUL.FTZ R8, R8, c[0x0][0x2ec] ;  /* 0x0000bb0008087a20 */ /* 0x000fc40000410000 */
[----:B------:R-:W1:Y:S01]  /*3890*/  MUFU.TANH R91, R20 ;  /* 0x00000014005b7308 */ /* 0x000e620000002400 */
[----:B------:R-:W-:Y:S02]  /*38a0*/  FMUL.FTZ R9, R9, c[0x0][0x2ec] ;  /* 0x0000bb0009097a20 */ /* 0x000fe40000410000 */
[----:B------:R-:W-:Y:S02]  /*38b0*/  FMUL.FTZ R10, R10, c[0x0][0x2ec] ;  /* 0x0000bb000a0a7a20 */ /* 0x000fe40000410000 */
[----:B------:R-:W-:Y:S02]  /*38c0*/  FMUL.FTZ R11, R11, c[0x0][0x2ec] ;  /* 0x0000bb000b0b7a20 */ /* 0x000fe40000410000 */
[----:B------:R-:W-:Y:S01]  /*38d0*/  FMUL.FTZ R28, R28, c[0x0][0x2ec] ;  /* 0x0000bb001c1c7a20 */ /* 0x000fe20000410000 */
[----:B-----5:R-:W-:Y:S01]  /*38e0*/  HMMA.16816.F32.BF16 R12, R32, R16, RZ ;  /* 0x00000010200c723c */ /* 0x020fe200000418ff */
[----:B------:R-:W1:Y:S01]  /*38f0*/  MUFU.TANH R90, R21 ;  /* 0x00000015005a7308 */ /* 0x000e620000002400 */
[----:B------:R-:W-:-:S02]  /*3900*/  FMUL.FTZ R29, R29, c[0x0][0x2ec] ;  /* 0x0000bb001d1d7a20 */ /* 0x000fc40000410000 */
[----:B------:R-:W-:Y:S02]  /*3910*/  FMUL.FTZ R30, R30, c[0x0][0x2ec] ;  /* 0x0000bb001e1e7a20 */ /* 0x000fe40000410000 */
[----:B------:R-:W-:Y:S02]  /*3920*/  FMUL.FTZ R31, R31, c[0x0][0x2ec] ;  /* 0x0000bb001f1f7a20 */ /* 0x000fe40000410000 */
[----:B------:R-:W-:Y:S01]  /*3930*/  HMMA.16816.F32.BF16 R16, R32, R18, RZ ;  /* 0x000000122010723c */ /* 0x000fe200000418ff */
[----:B------:R-:W1:Y:S08]  /*3940*/  MUFU.TANH R100, R22 ;  /* 0x0000001600647308 */ /* 0x000e700000002400 */
[----:B------:R5:W1:Y:S07]  /*3950*/  MUFU.TANH R101, R23 ;  /* 0x0000001700657308 */ /* 0x000a6e0000002400 */
[C---:B--2---:R-:W-:Y:S01]  /*3960*/  HMMA.16816.F32.BF16 R12, R24.reuse, R56, R12 ;  /* 0x00000038180c723c */ /* 0x044fe2000004180c */
[----:B------:R-:W2:Y:S07]  /*3970*/  MUFU.TANH R99, R28 ;  /* 0x0000001c00637308 */ /* 0x000eae0000002400 */
[----:B------:R-:W-:Y:S01]  /*3980*/  HMMA.16816.F32.BF16 R16, R24, R58, R16 ;  /* 0x0000003a1810723c */ /* 0x000fe20000041810 */
[----:B-----5:R-:W5:Y:S01]  /*3990*/  LDSM.16.M88.4 R20, [R165+0x2c00] ;  /* 0x002c0000a514783b */ /* 0x020f620000000200 */
[----:B------:R-:W1:Y:S03]  /*39a0*/  MUFU.TANH R98, R29 ;  /* 0x0000001d00627308 */ /* 0x000e660000002400 */
[----:B------:R-:W-:Y:S05]  /*39b0*/  LDSM.16.M88.4 R56, [R88+0x3400] ;  /* 0x003400005838783b */ /* 0x000fea0000000200 */
[----:B------:R-:W1:Y:S06]  /*39c0*/  MUFU.TANH R107, R30 ;  /* 0x0000001e006b7308 */ /* 0x000e6c0000002400 */
[----:B------:R-:W-:-:S02]  /*39d0*/  FMUL.FTZ R12, R12, c[0x0][0x2ec] ;  /* 0x0000bb000c0c7a20 */ /* 0x000fc40000410000 */
[----:B------:R1:W1:Y:S01]  /*39e0*/  MUFU.TANH R108, R31 ;  /* 0x0000001f006c7308 */ /* 0x0002620000002400 */
[----:B------:R-:W-:Y:S02]  /*39f0*/  FMUL.FTZ R13, R13, c[0x0][0x2ec] ;  /* 0x0000bb000d0d7a20 */ /* 0x000fe40000410000 */
[----:B------:R-:W-:Y:S02]  /*3a00*/  FMUL.FTZ R14, R14, c[0x0][0x2ec] ;  /* 0x0000bb000e0e7a20 */ /* 0x000fe40000410000 */
[----:B------:R-:W-:Y:S02]  /*3a10*/  FMUL.FTZ R15, R15, c[0x0][0x2ec] ;  /* 0x0000bb000f0f7a20 */ /* 0x000fe40000410000 */
[----:B------:R-:W-:Y:S01]  /*3a20*/  FMUL.FTZ R16, R16, c[0x0][0x2ec] ;  /* 0x0000bb0010107a20 */ /* 0x000fe20000410000 */
[----:B------:R-:W2:Y:S01]  /*3a30*/  MUFU.TANH R95, R8 ;  /* 0x00000008005f7308 */ /* 0x000ea20000002400 */
[----:B------:R-:W-:Y:S02]  /*3a40*/  FMUL.FTZ R17, R17, c[0x0][0x2ec] ;  /* 0x0000bb0011117a20 */ /* 0x000fe40000410000 */
[----:B------:R-:W-:-:S02]  /*3a50*/  FMUL.FTZ R18, R18, c[0x0][0x2ec] ;  /* 0x0000bb0012127a20 */ /* 0x000fc40000410000 */
[----:B------:R-:W-:Y:S01]  /*3a60*/  FMUL.FTZ R19, R19, c[0x0][0x2ec] ;  /* 0x0000bb0013137a20 */ /* 0x000fe20000410000 */
[----:B-1----:R-:W1:Y:S02]  /*3a70*/  LDSM.16.M88.4 R28, [R165+0x3000] ;  /* 0x00300000a51c783b */ /* 0x002e640000000200 */
[----:B------:R-:W1:Y:S08]  /*3a80*/  MUFU.TANH R94, R9 ;  /* 0x00000009005e7308 */ /* 0x000e700000002400 */
[----:B------:R-:W1:Y:S08]  /*3a90*/  MUFU.TANH R104, R10 ;  /* 0x0000000a00687308 */ /* 0x000e700000002400 */
[----:B------:R5:W1:Y:S08]  /*3aa0*/  MUFU.TANH R106, R11 ;  /* 0x0000000b006a7308 */ /* 0x000a700000002400 */
[----:B------:R-:W1:Y:S01]  /*3ab0*/  MUFU.TANH R105, R16 ;  /* 0x0000001000697308 */ /* 0x000e620000002400 */
[C---:B-----5:R-:W-:Y:S07]  /*3ac0*/  HMMA.16816.F32.BF16 R8, R32.reuse, R20, RZ ;  /* 0x000000142008723c */ /* 0x060fee00000418ff */
[----:B------:R-:W1:Y:S01]  /*3ad0*/  MUFU.TANH R186, R17 ;  /* 0x0000001100ba7308 */ /* 0x000e620000002400 */
[----:B------:R-:W-:Y:S07]  /*3ae0*/  HMMA.16816.F32.BF16 R20, R32, R22, RZ ;  /* 0x000000162014723c */ /* 0x000fee00000418ff */
[----:B------:R-:W1:Y:S08]  /*3af0*/  MUFU.TANH R111, R18 ;  /* 0x00000012006f7308 */ /* 0x000e700000002400 */
[----:B------:R5:W1:Y:S01]  /*3b00*/  MUFU.TANH R112, R19 ;  /* 0x0000001300707308 */ /* 0x000a620000002400 */
[C---:B------:R-:W-:Y:S07]  /*3b10*/  HMMA.16816.F32.BF16 R8, R24.reuse, R48, R8 ;  /* 0x000000301808723c */ /* 0x040fee0000041808 */
[----:B------:R-:W1:Y:S01]  /*3b20*/  MUFU.TANH R103, R12 ;  /* 0x0000000c00677308 */ /* 0x000e620000002400 */
[----:B------:R-:W-:Y:S01]  /*3b30*/  HMMA.16816.F32.BF16 R20, R24, R50, R20 ;  /* 0x000000321814723c */ /* 0x000fe20000041814 */
[----:B-----5:R-:W5:Y:S06]  /*3b40*/  LDSM.16.M88.4 R16, [R165+0x3400] ;  /* 0x00340000a510783b */ /* 0x020f6c0000000200 */
[----:B------:R-:W1:Y:S01]  /*3b50*/  MUFU.TANH R102, R13 ;  /* 0x0000000d00667308 */ /* 0x000e620000002400 */
[----:B------:R-:W2:Y:S07]  /*3b60*/  LDSM.16.M88.4 R48, [R165+0x3800] ;  /* 0x00380000a530783b */ /* 0x000eae0000000200 */
[----:B------:R-:W1:Y:S01]  /*3b70*/  MUFU.TANH R109, R14 ;  /* 0x0000000e006d7308 */ /* 0x000e620000002400 */
[----:B------:R-:W-:-:S07]  /*3b80*/  FMUL.FTZ R8, R8, c[0x0][0x2ec] ;  /* 0x0000bb0008087a20 */ /* 0x000fce0000410000 */
        /* <DEDUP_REMOVED lines=9> */
[C---:B-1----:R-:W-:Y:S02]  /*3c20*/  HMMA.16816.F32.BF16 R12, R32.reuse, R28, RZ ;  /* 0x0000001c200c723c */ /* 0x042fe400000418ff */
[----:B------:R-:W1:Y:S06]  /*3c30*/  MUFU.TANH R189, R9 ;  /* 0x0000000900bd7308 */ /* 0x000e6c0000002400 */
[----:B------:R-:W-:Y:S02]  /*3c40*/  HMMA.16816.F32.BF16 R28, R32, R30, RZ ;  /* 0x0000001e201c723c */ /* 0x000fe400000418ff */
[----:B------:R-:W1:Y:S08]  /*3c50*/  MUFU.TANH R113, R10 ;  /* 0x0000000a00717308 */ /* 0x000e700000002400 */
[----:B------:R-:W1:Y:S06]  /*3c60*/  MUFU.TANH R191, R20 ;  /* 0x0000001400bf7308 */ /* 0x000e6c0000002400 */
[C---:B------:R-:W-:Y:S02]  /*3c70*/  HMMA.16816.F32.BF16 R12, R24.reuse, R60, R12 ;  /* 0x0000003c180c723c */ /* 0x040fe4000004180c */
[----:B------:R5:W1:Y:S06]  /*3c80*/  MUFU.TANH R60, R11 ;  /* 0x0000000b003c7308 */ /* 0x000a6c0000002400 */
[----:B------:R-:W-:Y:S02]  /*3c90*/  HMMA.16816.F32.BF16 R28, R24, R62, R28 ;  /* 0x0000003e181c723c */ /* 0x000fe4000004181c */
[----:B------:R-:W1:Y:S06]  /*3ca0*/  MUFU.TANH R192, R21 ;  /* 0x0000001500c07308 */ /* 0x000e6c0000002400 */
[C---:B-----5:R-:W-:Y:S02]  /*3cb0*/  HMMA.16816.F32.BF16 R8, R32.reuse, R16, RZ ;  /* 0x000000102008723c */ /* 0x060fe400000418ff */
[----:B------:R-:W1:Y:S06]  /*3cc0*/  MUFU.TANH R61, R22 ;  /* 0x00000016003d7308 */ /* 0x000e6c0000002400 */
[----:B------:R-:W-:Y:S01]  /*3cd0*/  FMUL.FTZ R12, R12, c[0x0][0x2ec] ;  /* 0x0000bb000c0c7a20 */ /* 0x000fe20000410000 */
[----:B------:R-:W-:Y:S01]  /*3ce0*/  HMMA.16816.F32.BF16 R16, R32, R18, RZ ;  /* 0x000000122010723c */ /* 0x000fe200000418ff */
        /* <DEDUP_REMOVED lines=8> */
[----:B------:R-:W-:Y:S01]  /*3d70*/  FMUL.FTZ R31, R31, c[0x0][0x2ec] ;  /* 0x0000bb001f1f7a20 */ /* 0x000fe20000410000 */
[C---:B------:R-:W-:Y:S01]  /*3d80*/  HMMA.16816.F32.BF16 R8, R24.reuse, R56, R8 ;  /* 0x000000381808723c */ /* 0x040fe20000041808 */
[----:B-----5:R-:W-:Y:S01]  /*3d90*/  LDSM.16.M88.4 R20, [R88+0x3800] ;  /* 0x003800005814783b */ /* 0x020fe20000000200 */
[----:B------:R-:W1:Y:S07]  /*3da0*/  MUFU.TANH R187, R28 ;  /* 0x0000001c00bb7308 */ /* 0x000e6e0000002400 */
[----:B------:R-:W-:Y:S01]  /*3db0*/  HMMA.16816.F32.BF16 R16, R24, R58, R16 ;  /* 0x0000003a1810723c */ /* 0x000fe20000041810 */
[----:B------:R-:W1:Y:S08]  /*3dc0*/  MUFU.TANH R185, R29 ;  /* 0x0000001d00b97308 */ /* 0x000e700000002400 */
[----:B------:R-:W1:Y:S06]  /*3dd0*/  MUFU.TANH R115, R30 ;  /* 0x0000001e00737308 */ /* 0x000e6c0000002400 */
[----:B------:R-:W-:-:S02]  /*3de0*/  FMUL.FTZ R8, R8, c[0x0][0x2ec] ;  /* 0x0000bb0008087a20 */ /* 0x000fc40000410000 */
[----:B------:R5:W1:Y:S01]  /*3df0*/  MUFU.TANH R117, R31 ;  /* 0x0000001f00757308 */ /* 0x000a620000002400 */
        /* <DEDUP_REMOVED lines=8> */
[----:B-----5:R-:W5:Y:S02]  /*3e80*/  LDSM.16.M88.4 R28, [R165+0x3c00] ;  /* 0x003c0000a51c783b */ /* 0x020f640000000200 */
[----:B------:R-:W1:Y:S08]  /*3e90*/  MUFU.TANH R62, R14 ;  /* 0x0000000e003e7308 */ /* 0x000e700000002400 */
[----:B------:R2:W1:Y:S08]  /*3ea0*/  MUFU.TANH R63, R15 ;  /* 0x0000000f003f7308 */ /* 0x0004700000002400 */
[----:B------:R-:W1:Y:S01]  /*3eb0*/  MUFU.TANH R181, R8 ;  /* 0x0000000800b57308 */ /* 0x000e620000002400 */
[C---:B--2---:R-:W-:Y:S07]  /*3ec0*/  HMMA.16816.F32.BF16 R12, R32.reuse, R48, RZ ;  /* 0x00000030200c723c */ /* 0x044fee00000418ff */
[----:B------:R-:W2:Y:S01]  /*3ed0*/  MUFU.TANH R162, R9 ;  /* 0x0000000900a27308 */ /* 0x000ea20000002400 */
[C---:B------:R-:W-:Y:S07]  /*3ee0*/  HMMA.16816.F32.BF16 R48, R32.reuse, R50, RZ ;  /* 0x000000322030723c */ /* 0x040fee00000418ff */
[----:B------:R-:W1:Y:S01]  /*3ef0*/  MUFU.TANH R119, R10 ;  /* 0x0000000a00777308 */ /* 0x000e620000002400 */
[----:B-----5:R-:W-:Y:S07]  /*3f00*/  HMMA.16816.F32.BF16 R56, R32, R28, RZ ;  /* 0x0000001c2038723c */ /* 0x020fee00000418ff */
[----:B------:R5:W1:Y:S01]  /*3f10*/  MUFU.TANH R125, R11 ;  /* 0x0000000b007d7308 */ /* 0x000a620000002400 */
[----:B------:R-:W-:Y:S07]  /*3f20*/  HMMA.16816.F32.BF16 R12, R24, R20, R12 ;  /* 0x00000014180c723c */ /* 0x000fee000004180c */
[----:B------:R-:W1:Y:S01]  /*3f30*/  MUFU.TANH R158, R16 ;  /* 0x00000010009e7308 */ /* 0x000e620000002400 */
[----:B------:R-:W-:Y:S01]  /*3f40*/  HMMA.16816.F32.BF16 R28, R32, R30, RZ ;  /* 0x0000001e201c723c */ /* 0x000fe200000418ff */
[----:B-----5:R-:W5:Y:S06]  /*3f50*/  LDSM.16.M88.4 R8, [R88+0x3c00] ;  /* 0x003c00005808783b */ /* 0x020f6c0000000200 */
[----:B------:R-:W1:Y:S01]  /*3f60*/  MUFU.TANH R156, R17 ;  /* 0x00000011009c7308 */ /* 0x000e620000002400 */
[----:B------:R-:W-:Y:S07]  /*3f70*/  HMMA.16816.F32.BF16 R48, R24, R22, R48 ;  /* 0x000000161830723c */ /* 0x000fee0000041830 */
[----:B------:R-:W1:Y:S01]  /*3f80*/  MUFU.TANH R126, R18 ;  /* 0x00000012007e7308 */ /* 0x000e620000002400 */
[----:B------:R-:W-:-:S07]  /*3f90*/  FMUL.FTZ R12, R12, c[0x0][0x2ec] ;  /* 0x0000bb000c0c7a20 */ /* 0x000fce0000410000 */
[----:B------:R1:W1:Y:S01]  /*3fa0*/  MUFU.TANH R127, R19 ;  /* 0x00000013007f7308 */ /* 0x0002620000002400 */
[----:B------:R-:W-:Y:S02]  /*3fb0*/  FMUL.FTZ R13, R13, c[0x0][0x2ec] ;  /* 0x0000bb000d0d7a20 */ /* 0x000fe40000410000 */
[----:B------:R-:W-:Y:S02]  /*3fc0*/  FMUL.FTZ R14, R14, c[0x0][0x2ec] ;  /* 0x0000bb000e0e7a20 */ /* 0x000fe40000410000 */
[----:B------:R-:W-:-:S03]  /*3fd0*/  FMUL.FTZ R15, R15, c[0x0][0x2ec] ;  /* 0x0000bb000f0f7a20 */ /* 0x000fc60000410000 */
[----:B------:R-:W2:Y:S01]  /*3fe0*/  MUFU.TANH R154, R12 ;  /* 0x0000000c009a7308 */ /* 0x000ea20000002400 */
[----:B------:R-:W-:Y:S01]  /*3ff0*/  FMUL.FTZ R48, R48, c[0x0][0x2ec] ;  /* 0x0000bb0030307a20 */ /* 0x000fe20000410000 */
[----:B-1----:R-:W1:Y:S06]  /*4000*/  LDSM.16.M88.4 R16, [R165+0x4000] ;  /* 0x00400000a510783b */ /* 0x002e6c0000000200 */
[----:B------:R-:W1:Y:S01]  /*4010*/  MUFU.TANH R147, R13 ;  /* 0x0000000d00937308 */ /* 0x000e620000002400 */
[----:B------:R-:W-:Y:S02]  /*4020*/  FMUL.FTZ R49, R49, c[0x0][0x2ec] ;  /* 0x0000bb0031317a20 */ /* 0x000fe40000410000 */
[----:B------:R-:W-:-:S02]  /*4030*/  FMUL.FTZ R50, R50, c[0x0][0x2ec] ;  /* 0x0000bb0032327a20 */ /* 0x000fc40000410000 */
[----:B------:R-:W-:Y:S01]  /*4040*/  FMUL.FTZ R51, R51, c[0x0][0x2ec] ;  /* 0x0000bb0033337a20 */ /* 0x000fe20000410000 */
[C---:B-----5:R-:W-:Y:S02]  /*4050*/  HMMA.16816.F32.BF16 R56, R24.reuse, R8, R56 ;  /* 0x000000081838723c */ /* 0x060fe40000041838 */
[----:B------:R-:W1:Y:S06]  /*4060*/  MUFU.TANH R131, R14 ;  /* 0x0000000e00837308 */ /* 0x000e6c0000002400 */
[----:B------:R-:W-:Y:S01]  /*4070*/  HMMA.16816.F32.BF16 R28, R24, R10, R28 ;  /* 0x0000000a181c723c */ /* 0x000fe2000004181c */
[----:B------:R-:W-:Y:S01]  /*4080*/  LDSM.16.M88.4 R8, [R165+0x4400] ;  /* 0x00440000a508783b */ /* 0x000fe20000000200 */
[----:B------:R5:W1:Y:S08]  /*4090*/  MUFU.TANH R132, R15 ;  /* 0x0000000f00847308 */ /* 0x000a700000002400 */
[----:B------:R-:W2:Y:S06]  /*40a0*/  MUFU.TANH R142, R48 ;  /* 0x00000030008e7308 */ /* 0x000eac0000002400 */
[----:B------:R-:W-:Y:S01]  /*40b0*/  FMUL.FTZ R56, R56, c[0x0][0x2ec] ;  /* 0x0000bb0038387a20 */ /* 0x000fe20000410000 */
[----:B-----5:R-:W5:Y:S01]  /*40c0*/  LDSM.16.M88.4 R12, [R88+0x4000] ;  /* 0x00400000580c783b */ /* 0x020f620000000200 */
[----:B------:R-:W2:Y:S01]  /*40d0*/  MUFU.TANH R141, R49 ;  /* 0x00000031008d7308 */ /* 0x000ea20000002400 */
[----:B------:R-:W-:-:S02]  /*40e0*/  FMUL.FTZ R57, R57, c[0x0][0x2ec] ;  /* 0x0000bb0039397a20 */ /* 0x000fc40000410000 */
[----:B------:R-:W-:-:S03]  /*40f0*/  FMUL.FTZ R58, R58, c[0x0][0x2ec] ;  /* 0x0000bb003a3a7a20 */ /* 0x000fc60000410000 */
[----:B------:R-:W-:Y:S01]  /*4100*/  FMUL.FTZ R28, R28, c[0x0][0x2ec] ;  /* 0x0000bb001c1c7a20 */ /* 0x000fe20000410000 */
[C---:B-1----:R-:W-:Y:S01]  /*4110*/  HMMA.16816.F32.BF16 R20, R32.reuse, R16, RZ ;  /* 0x000000102014723c */ /* 0x042fe200000418ff */
[----:B------:R-:W-:Y:S01]  /*4120*/  FMUL.FTZ R29, R29, c[0x0][0x2ec] ;  /* 0x0000bb001d1d7a20 */ /* 0x000fe20000410000 */
[----:B------:R-:W1:Y:S01]  /*4130*/  MUFU.TANH R133, R50 ;  /* 0x0000003200857308 */ /* 0x000e620000002400 */
[----:B------:R-:W-:Y:S02]  /*4140*/  FMUL.FTZ R30, R30, c[0x0][0x2ec] ;  /* 0x0000bb001e1e7a20 */ /* 0x000fe40000410000 */
[----:B------:R-:W-:Y:S02]  /*4150*/  FMUL.FTZ R31, R31, c[0x0][0x2ec] ;  /* 0x0000bb001f1f7a20 */ /* 0x000fe40000410000 */
[----:B------:R-:W-:Y:S01]  /*4160*/  FMUL.FTZ R59, R59, c[0x0][0x2ec] ;  /* 0x0000bb003b3b7a20 */ /* 0x000fe20000410000 */
[----:B------:R-:W-:Y:S02]  /*4170*/  HMMA.16816.F32.BF16 R16, R32, R18, RZ ;  /* 0x000000122010723c */ /* 0x000fe400000418ff */
[----:B------:R1:W1:Y:S08]  /*4180*/  MUFU.TANH R134, R51 ;  /* 0x0000003300867308 */ /* 0x0002700000002400 */
[----:B------:R-:W2:Y:S01]  /*4190*/  MUFU.TANH R116, R28 ;  /* 0x0000001c00747308 */ /* 0x000ea20000002400 */
[----:B-1----:R-:W1:Y:S07]  /*41a0*/  LDSM.16.M88.4 R48, [R88+0x4400] ;  /* 0x004400005830783b */ /* 0x002e6e0000000200 */
[----:B------:R-:W1:Y:S01]  /*41b0*/  MUFU.TANH R118, R29 ;  /* 0x0000001d00767308 */ /* 0x000e620000002400 */
[C---:B-----5:R-:W-:Y:S07]  /*41c0*/  HMMA.16816.F32.BF16 R20, R24.reuse, R12, R20 ;  /* 0x0000000c1814723c */ /* 0x060fee0000041814 */
[----:B------:R-:W1:Y:S01]  /*41d0*/  MUFU.TANH R137, R30 ;  /* 0x0000001e00897308 */ /* 0x000e620000002400 */
[----:B------:R-:W-:Y:S07]  /*41e0*/  HMMA.16816.F32.BF16 R16, R24, R14, R16 ;  /* 0x0000000e1810723c */ /* 0x000fee0000041810 */
[----:B------:R5:W1:Y:S01]  /*41f0*/  MUFU.TANH R138, R31 ;  /* 0x0000001f008a7308 */ /* 0x000a620000002400 */
[C---:B------:R-:W-:Y:S07]  /*4200*/  HMMA.16816.F32.BF16 R12, R32.reuse, R8, RZ ;  /* 0x00000008200c723c */ /* 0x040fee00000418ff */
[----:B------:R-:W1:Y:S01]  /*4210*/  MUFU.TANH R129, R56 ;  /* 0x0000003800817308 */ /* 0x000e620000002400 */
[----:B------:R-:W-:Y:S01]  /*4220*/  HMMA.16816.F32.BF16 R8, R32, R10, RZ ;  /* 0x0000000a2008723c */ /* 0x000fe200000418ff */
[----:B------:R-:W-:Y:S01]  /*4230*/  FMUL.FTZ R20, R20, c[0x0][0x2ec] ;  /* 0x0000bb0014147a20 */ /* 0x000fe20000410000 */
[----:B-----5:R-:W5:Y:S01]  /*4240*/  LDSM.16.M88.4 R28, [R165+0x4800] ;  /* 0x00480000a51c783b */ /* 0x020f620000000200 */
[----:B------:R-:W-:-:S04]  /*4250*/  FMUL.FTZ R21, R21, c[0x0][0x2ec] ;  /* 0x0000bb0015157a20 */ /* 0x000fc80000410000 */
[----:B------:R-:W2:Y:S01]  /*4260*/  MUFU.TANH R123, R57 ;  /* 0x00000039007b7308 */ /* 0x000ea20000002400 */
[----:B------:R-:W-:Y:S02]  /*4270*/  FMUL.FTZ R22, R22, c[0x0][0x2ec] ;  /* 0x0000bb0016167a20 */ /* 0x000fe40000410000 */
[----:B------:R-:W-:Y:S02]  /*4280*/  FMUL.FTZ R23, R23, c[0x0][0x2ec] ;  /* 0x0000bb0017177a20 */ /* 0x000fe40000410000 */
[----:B------:R-:W-:Y:S02]  /*4290*/  FMUL.FTZ R16, R16, c[0x0][0x2ec] ;  /* 0x0000bb0010107a20 */ /* 0x000fe40000410000 */
[----:B------:R-:W-:Y:S01]  /*42a0*/  FMUL.FTZ R17, R17, c[0x0][0x2ec] ;  /* 0x0000bb0011117a20 */ /* 0x000fe20000410000 */
[----:B------:R-:W2:Y:S01]  /*42b0*/  MUFU.TANH R121, R20 ;  /* 0x0000001400797308 */ /* 0x000ea20000002400 */
[----:B------:R-:W-:Y:S02]  /*42c0*/  FMUL.FTZ R18, R18, c[0x0][0x2ec] ;  /* 0x0000bb0012127a20 */ /* 0x000fe40000410000 */
[----:B------:R-:W-:Y:S01]  /*42d0*/  FMUL.FTZ R19, R19, c[0x0][0x2ec] ;  /* 0x0000bb0013137a20 */ /* 0x000fe20000410000 */
[C---:B-1----:R-:W-:Y:S04]  /*42e0*/  HMMA.16816.F32.BF16 R12, R24.reuse, R48, R12 ;  /* 0x00000030180c723c */ /* 0x042fe8000004180c */
[----:B------:R-:W1:Y:S04]  /*42f0*/  MUFU.TANH R120, R21 ;  /* 0x0000001500787308 */ /* 0x000e680000002400 */
[----:B------:R-:W-:Y:S01]  /*4300*/  HMMA.16816.F32.BF16 R8, R24, R50, R8 ;  /* 0x000000321808723c */ /* 0x000fe20000041808 */
[----:B------:R-:W1:Y:S03]  /*4310*/  LDSM.16.M88.4 R48, [R165+0x4c00] ;  /* 0x004c0000a530783b */ /* 0x000e660000000200 */
[----:B------:R-:W1:Y:S08]  /*4320*/  MUFU.TANH R139, R22 ;  /* 0x00000016008b7308 */ /* 0x000e700000002400 */
[----:B------:R2:W1:Y:S04]  /*4330*/  MUFU.TANH R140, R23 ;  /* 0x00000017008c7308 */ /* 0x0004680000002400 */
[----:B------:R-:W-:-:S02]  /*4340*/  FMUL.FTZ R12, R12, c[0x0][0x2ec] ;  /* 0x0000bb000c0c7a20 */ /* 0x000fc40000410000 */
[----:B------:R-:W-:Y:S02]  /*4350*/  FMUL.FTZ R13, R13, c[0x0][0x2ec] ;  /* 0x0000bb000d0d7a20 */ /* 0x000fe40000410000 */
[----:B------:R-:W-:Y:S01]  /*4360*/  FMUL.FTZ R14, R14, c[0x0][0x2ec] ;  /* 0x0000bb000e0e7a20 */ /* 0x000fe20000410000 */
[----:B------:R-:W1:Y:S01]  /*4370*/  MUFU.TANH R130, R12 ;  /* 0x0000000c00827308 */ /* 0x000e620000002400 */
[----:B------:R-:W-:Y:S02]  /*4380*/  FMUL.FTZ R15, R15, c[0x0][0x2ec] ;  /* 0x0000bb000f0f7a20 */ /* 0x000fe40000410000 */
[----:B------:R-:W-:Y:S02]  /*4390*/  FMUL.FTZ R8, R8, c[0x0][0x2ec] ;  /* 0x0000bb0008087a20 */ /* 0x000fe40000410000 */
[----:B------:R-:W-:Y:S01]  /*43a0*/  FMUL.FTZ R10, R10, c[0x0][0x2ec] ;  /* 0x0000bb000a0a7a20 */ /* 0x000fe20000410000 */
[----:B--2---:R-:W2:Y:S02]  /*43b0*/  LDSM.16.M88.4 R20, [R88+0x4800] ;  /* 0x004800005814783b */ /* 0x004ea40000000200 */
[----:B------:R-:W1:Y:S01]  /*43c0*/  MUFU.TANH R128, R13 ;  /* 0x0000000d00807308 */ /* 0x000e620000002400 */
[----:B------:R-:W-:-:S07]  /*43d0*/  FMUL.FTZ R11, R11, c[0x0][0x2ec] ;  /* 0x0000bb000b0b7a20 */ /* 0x000fce0000410000 */
[----:B------:R-:W1:Y:S08]  /*43e0*/  MUFU.TANH R157, R14 ;  /* 0x0000000e009d7308 */ /* 0x000e700000002400 */
[----:B------:R1:W1:Y:S08]  /*43f0*/  MUFU.TANH R183, R15 ;  /* 0x0000000f00b77308 */ /* 0x0002700000002400 */
[----:B------:R-:W2:Y:S01]  /*4400*/  MUFU.TANH R124, R16 ;  /* 0x00000010007c7308 */ /* 0x000ea20000002400 */
[----:B-1----:R-:W1:Y:S07]  /*4410*/  LDSM.16.M88.4 R12, [R88+0x4c00] ;  /* 0x004c0000580c783b */ /* 0x002e6e0000000200 */
[----:B------:R-:W1:Y:S01]  /*4420*/  MUFU.TANH R122, R17 ;  /* 0x00000011007a7308 */ /* 0x000e620000002400 */
[----:B------:R-:W-:-:S07]  /*4430*/  DEPBAR.LE SB0, 0x0 ;  /* 0x000080000000791a */ /* 0x000fce0000000000 */
[----:B------:R-:W1:Y:S08]  /*4440*/  MUFU.TANH R143, R18 ;  /* 0x00000012008f7308 */ /* 0x000e700000002400 */
[----:B------:R5:W1:Y:S08]  /*4450*/  MUFU.TANH R146, R19 ;  /* 0x0000001300927308 */ /* 0x000a700000002400 */
[----:B------:R-:W1:Y:S01]  /*4460*/  MUFU.TANH R135, R58 ;  /* 0x0000003a00877308 */ /* 0x000e620000002400 */
[C---:B-----5:R-:W-:Y:S07]  /*4470*/  HMMA.16816.F32.BF16 R16, R32.reuse, R28, RZ ;  /* 0x0000001c2010723c */ /* 0x060fee00000418ff */
[----:B------:R5:W1:Y:S01]  /*4480*/  MUFU.TANH R136, R59 ;  /* 0x0000003b00887308 */ /* 0x000a620000002400 */
[C---:B------:R-:W-:Y:S07]  /*4490*/  HMMA.16816.F32.BF16 R28, R32.reuse, R30, RZ ;  /* 0x0000001e201c723c */ /* 0x040fee00000418ff */
[----:B------:R-:W1:Y:S01]  /*44a0*/  MUFU.TANH R190, R10 ;  /* 0x0000000a00be7308 */ /* 0x000e620000002400 */
[C---:B-----5:R-:W-:Y:S07]  /*44b0*/  HMMA.16816.F32.BF16 R56, R32.reuse, R48, RZ ;  /* 0x000000302038723c */ /* 0x060fee00000418ff */
[----:B------:R-:W1:Y:S01]  /*44c0*/  MUFU.TANH R180, R11 ;  /* 0x0000000b00b47308 */ /* 0x000e620000002400 */
[C---:B------:R-:W-:Y:S01]  /*44d0*/  IADD3 R49, R36.reuse, 0x8, RZ ;  /* 0x0000000824317810 */ /* 0x040fe20007ffe0ff */
[----:B------:R-:W-:Y:S01]  /*44e0*/  HMMA.16816.F32.BF16 R32, R32, R50, RZ ;  /* 0x000000322020723c */ /* 0x000fe200000418ff */
[----:B------:R-:W-:-:S02]  /*44f0*/  IMNMX R36, R36, R42, PT ;  /* 0x0000002a24247217 */ /* 0x000fc40003800200 */
[----:B------:R-:W-:-:S05]  /*4500*/  IMNMX R49, R49, R42, PT ;  /* 0x0000002a31317217 */ /* 0x000fca0003800200 */
[C---:B--2---:R-:W-:Y:S01]  /*4510*/  HMMA.16816.F32.BF16 R16, R24.reuse, R20, R16 ;  /* 0x000000141810723c */ /* 0x044fe20000041810 */
[----:B------:R2:W2:Y:S07]  /*4520*/  MUFU.TANH R20, R8 ;  /* 0x0000000800147308 */ /* 0x0004ae0000002400 */
[C---:B------:R-:W-:Y:S08]  /*4530*/  HMMA.16816.F32.BF16 R28, R24.reuse, R22, R28 ;  /* 0x00000016181c723c */ /* 0x040ff0000004181c */
[----:B-1----:R-:W-:Y:S01]  /*4540*/  HMMA.16816.F32.BF16 R56, R24, R12, R56 ;  /* 0x0000000c1838723c */ /* 0x002fe20000041838 */
[----:B--2---:R-:W-:-:S06]  /*4550*/  FMUL.FTZ R8, R9, c[0x0][0x2ec] ;  /* 0x0000bb0009087a20 */ /* 0x004fcc0000410000 */
[----:B------:R-:W1:Y:S01]  /*4560*/  MUFU.TANH R8, R8 ;  /* 0x0000000800087308 */ /* 0x000e620000002400 */
[----:B------:R-:W-:Y:S01]  /*4570*/  HMMA.16816.F32.BF16 R32, R24, R14, R32 ;  /* 0x0000000e1820723c */ /* 0x000fe20000041820 */
[----:B------:R-:W-:Y:S02]  /*4580*/  FMUL.FTZ R17, R17, c[0x0][0x2ec] ;  /* 0x0000bb0011117a20 */ /* 0x000fe40000410000 */
[----:B------:R-:W-:Y:S02]  /*4590*/  FMUL.FTZ R18, R18, c[0x0][0x2ec] ;  /* 0x0000bb0012127a20 */ /* 0x000fe40000410000 */
[----:B------:R-:W-:Y:S02]  /*45a0*/  FMUL.FTZ R9, R16, c[0x0][0x2ec] ;  /* 0x0000bb0010097a20 */ /* 0x000fe40000410000 */
[----:B------:R2:W1:Y:S01]  /*45b0*/  MUFU.TANH R88, R17 ;  /* 0x0000001100587308 */ /* 0x0004620000002400 */
[----:B------:R-:W-:Y:S02]  /*45c0*/  FMUL.FTZ R16, R19, c[0x0][0x2ec] ;  /* 0x0000bb0013107a20 */ /* 0x000fe40000410000 */
[----:B------:R-:W-:-:S02]  /*45d0*/  FMUL.FTZ R11, R28, c[0x0][0x2ec] ;  /* 0x0000bb001c0b7a20 */ /* 0x000fc40000410000 */
[----:B------:R-:W-:-:S03]  /*45e0*/  FMUL.FTZ R10, R29, c[0x0][0x2ec] ;  /* 0x0000bb001d0a7a20 */ /* 0x000fc60000410000 */
[----:B------:R5:W1:Y:S01]  /*45f0*/  MUFU.TANH R153, R18 ;  /* 0x0000001200997308 */ /* 0x000a620000002400 */
[----:B------:R-:W-:Y:S02]  /*4600*/  FMUL.FTZ R14, R56, c[0x0][0x2ec] ;  /* 0x0000bb00380e7a20 */ /* 0x000fe40000410000 */
[----:B------:R-:W-:Y:S02]  /*4610*/  FMUL.FTZ R12, R57, c[0x0][0x2ec] ;  /* 0x0000bb00390c7a20 */ /* 0x000fe40000410000 */
[----:B------:R-:W-:Y:S02]  /*4620*/  FMUL.FTZ R23, R59, c[0x0][0x2ec] ;  /* 0x0000bb003b177a20 */ /* 0x000fe40000410000 */
[----:B------:R-:W-:Y:S01]  /*4630*/  FMUL.FTZ R58, R58, c[0x0][0x2ec] ;  /* 0x0000bb003a3a7a20 */ /* 0x000fe20000410000 */
[----:B------:R-:W1:Y:S01]  /*4640*/  MUFU.TANH R9, R9 ;  /* 0x0000000900097308 */ /* 0x000e620000002400 */
[----:B--2---:R-:W-:Y:S02]  /*4650*/  FMUL.FTZ R17, R31, c[0x0][0x2ec] ;  /* 0x0000bb001f117a20 */ /* 0x004fe40000410000 */
[----:B------:R-:W-:-:S02]  /*4660*/  FMUL.FTZ R15, R32, c[0x0][0x2ec] ;  /* 0x0000bb00200f7a20 */ /* 0x000fc40000410000 */
[----:B------:R-:W-:Y:S02]  /*4670*/  FMUL.FTZ R13, R33, c[0x0][0x2ec] ;  /* 0x0000bb00210d7a20 */ /* 0x000fe40000410000 */
[----:B------:R-:W-:Y:S01]  /*4680*/  FMUL.FTZ R34, R34, c[0x0][0x2ec] ;  /* 0x0000bb0022227a20 */ /* 0x000fe20000410000 */
[----:B------:R-:W2:Y:S01]  /*4690*/  MUFU.TANH R16, R16 ;  /* 0x0000001000107308 */ /* 0x000ea20000002400 */
[----:B-----5:R-:W-:Y:S02]  /*46a0*/  FMUL.FTZ R18, R30, c[0x0][0x2ec] ;  /* 0x0000bb001e127a20 */ /* 0x020fe40000410000 */
[----:B------:R-:W-:-:S05]  /*46b0*/  FMUL.FTZ R35, R35, c[0x0][0x2ec] ;  /* 0x0000bb0023237a20 */ /* 0x000fca0000410000 */
[----:B------:R-:W1:Y:S08]  /*46c0*/  MUFU.TANH R11, R11 ;  /* 0x0000000b000b7308 */ /* 0x000e700000002400 */
[----:B------:R-:W1:Y:S08]  /*46d0*/  MUFU.TANH R10, R10 ;  /* 0x0000000a000a7308 */ /* 0x000e700000002400 */
[----:B------:R-:W1:Y:S08]  /*46e0*/  MUFU.TANH R18, R18 ;  /* 0x0000001200127308 */ /* 0x000e700000002400 */
[----:B------:R-:W1:Y:S08]  /*46f0*/  MUFU.TANH R17, R17 ;  /* 0x0000001100117308 */ /* 0x000e700000002400 */
[----:B------:R-:W1:Y:S08]  /*4700*/  MUFU.TANH R14, R14 ;  /* 0x0000000e000e7308 */ /* 0x000e700000002400 */
[----:B------:R-:W1:Y:S08]  /*4710*/  MUFU.TANH R12, R12 ;  /* 0x0000000c000c7308 */ /* 0x000e700000002400 */
[----:B------:R1:W1:Y:S08]  /*4720*/  MUFU.TANH R240, R58 ;  /* 0x0000003a00f07308 */ /* 0x0002700000002400 */
[----:B------:R-:W1:Y:S08]  /*4730*/  MUFU.TANH R23, R23 ;  /* 0x0000001700177308 */ /* 0x000e700000002400 */
[----:B------:R-:W1:Y:S08]  /*4740*/  MUFU.TANH R15, R15 ;  /* 0x0000000f000f7308 */ /* 0x000e700000002400 */
[----:B------:R-:W1:Y:S08]  /*4750*/  MUFU.TANH R13, R13 ;  /* 0x0000000d000d7308 */ /* 0x000e700000002400 */
[----:B------:R1:W1:Y:S08]  /*4760*/  MUFU.TANH R243, R34 ;  /* 0x0000002200f37308 */ /* 0x0002700000002400 */
[----:B------:R1:W1:Y:S01]  /*4770*/  MUFU.TANH R242, R35 ;  /* 0x0000002300f27308 */ /* 0x0002620000002400 */
[----:B------:R-:W-:Y:S06]  /*4780*/  BAR.SYNC.DEFER_BLOCKING 0x0 ;  /* 0x0000000000007b1d */ /* 0x000fec0000010000 */
[----:B------:R-:W-:Y:S05]  /*4790*/  @!P1 BRA `(.L_x_785) ;  /* 0x00000af000009947 */ /* 0x000fea0003800000 */
[----:B--234-:R-:W-:Y:S05]  /*47a0*/  @!P6 BRA `(.L_x_786) ;  /* 0x000003a00000e947 */ /* 0x01cfea0003800000 */
[----:B------:R-:W2:Y:S01]  /*47b0*/  I2F.RP R26, R39 ;  /* 0x00000027001a7306 */ /* 0x000ea20000209400 */
[----:B------:R-:W-:-:S02]  /*47c0*/  IADD3 R25, R74, -0x100, RZ ;  /* 0xffffff004a197810 */ /* 0x000fc40007ffe0ff */
[----:B------:R-:W-:Y:S02]  /*47d0*/  IABS R22, R74 ;  /* 0x0000004a00167213 */ /* 0x000fe40000000000 */
[----:B------:R-:W-:Y:S02]  /*47e0*/  IABS R19, R25 ;  /* 0x0000001900137213 */ /* 0x000fe40000000000 */
[----:B------:R-:W-:Y:S01]  /*47f0*/  LOP3.LUT R25, R25, c[0x0][0x2d0], RZ, 0x3c, !PT ;  /* 0x0000b40019197a12 */ /* 0x000fe200078e3cff */
[----:B--2---:R-:W2:Y:S02]  /*4800*/  MUFU.RCP R26, R26 ;  /* 0x0000001a001a7308 */ /* 0x004ea40000001000 */
[----:B--2---:R-:W-:-:S06]  /*4810*/  IADD3 R26, R26, 0xffffffe, RZ ;  /* 0x0ffffffe1a1a7810 */ /* 0x004fcc0007ffe0ff */
[----:B------:R-:W2:Y:S02]  /*4820*/  F2I.FTZ.U32.TRUNC.NTZ R27, R26 ;  /* 0x0000001a001b7305 */ /* 0x000ea4000021f000 */
[----:B--2---:R-:W-:Y:S02]  /*4830*/  IMAD.MOV R24, RZ, RZ, -R27 ;  /* 0x000000ffff187224 */ /* 0x004fe400078e0a1b */
        /* <DEDUP_REMOVED lines=39> */
[----:B---3--:R-:W-:-:S05]  /*4ab0*/  IMAD.WIDE.U32 R24, R21, c[0x0][0x198], RZ ;  /* 0x0000660015187a25 */ /* 0x008fca00078e00ff */
        /* <DEDUP_REMOVED lines=9> */
.L_x_786:
[----:B------:R-:W-:-:S04]  /*4b50*/  ULEA UR5, -UR6, URZ, 0x8 ;  /* 0x0000003f06057291 */ /* 0x000fc8000f8e413f */
[----:B------:R-:W-:Y:S02]  /*4b60*/  USHF.R.S32.HI UR13, URZ, 0x1f, UR5 ;  /* 0x0000001f3f0d7899 */ /* 0x000fe40008011405 */
[----:B------:R-:W-:-:S04]  /*4b70*/  MOV R22, UR5 ;  /* 0x0000000500167c02 */ /* 0x000fc80008000f00 */
[----:B------:R-:W-:Y:S02]  /*4b80*/  MOV R21, UR13 ;  /* 0x0000000d00157c02 */ /* 0x000fe40008000f00 */
.L_x_787:
[----:B------:R-:W-:Y:S01]  /*4b90*/  ISETP.GE.AND P0, PT, R174, c[0x0][0x220], PT ;  /* 0x00008800ae007a0c */ /* 0x000fe20003f06270 */
[----:B------:R-:W-:Y:S01]  /*4ba0*/  IMAD.U32 R25, RZ, RZ, UR6 ;  /* 0x00000006ff197e24 */ /* 0x000fe2000f8e00ff */
[----:B------:R-:W-:Y:S01]  /*4bb0*/  BSSY B0, `(.L_x_788) ;  /* 0x000006a000007945 */ /* 0x000fe20003800000 */
[----:B------:R-:W-:Y:S02]  /*4bc0*/  IMAD.U32 R24, RZ, RZ, UR6 ;  /* 0x00000006ff187e24 */ /* 0x000fe4000f8e00ff */
[----:B------:R-:W-:Y:S02]  /*4bd0*/  IMAD.U32 R29, RZ, RZ, UR6 ;  /* 0x00000006ff1d7e24 */ /* 0x000fe4000f8e00ff */
[----:B------:R-:W-:Y:S02]  /*4be0*/  IMAD.U32 R28, RZ, RZ, UR6 ;  /* 0x00000006ff1c7e24 */ /* 0x000fe4000f8e00ff */
[----:B-1----:R-:W-:Y:S02]  /*4bf0*/  IMAD.U32 R58, RZ, RZ, UR6 ;  /* 0x00000006ff3a7e24 */ /* 0x002fe4000f8e00ff */
[----:B------:R-:W-:-:S02]  /*4c00*/  IMAD.U32 R34, RZ, RZ, UR6 ;  /* 0x00000006ff227e24 */ /* 0x000fc4000f8e00ff */
[----:B------:R-:W-:Y:S01]  /*4c10*/  @!P0 IMAD.MOV.U32 R0, RZ, RZ, c[0x0][0x19c] ;  /* 0x00006700ff008624 */ /* 0x000fe200078e00ff */
[-C--:B------:R-:W-:Y:S01]  /*4c20*/  @!P0 LEA R25, P2, R25, R54.reuse, 0x6 ;  /* 0x0000003619198211 */ /* 0x080fe200078430ff */
[----:B------:R-:W-:Y:S01]  /*4c30*/  @!P0 IMAD.MOV.U32 R26, RZ, RZ, R54 ;  /* 0x000000ffff1a8224 */ /* 0x000fe200078e0036 */
[-C--:B------:R-:W-:Y:S01]  /*4c40*/  @!P0 IADD3 R30, P4, R22, R54.reuse, RZ ;  /* 0x00000036161e8210 */ /* 0x080fe20007f9e0ff */
[--C-:B------:R-:W-:Y:S01]  /*4c50*/  @!P0 IMAD.MOV.U32 R27, RZ, RZ, R53.reuse ;  /* 0x000000ffff1b8224 */ /* 0x100fe200078e0035 */
[-C--:B------:R-:W-:Y:S01]  /*4c60*/  @!P0 LEA.HI.X R24, R24, R53.reuse, R0, 0x6, P2 ;  /* 0x0000003518188211 */ /* 0x080fe200010f3400 */
[----:B------:R-:W-:Y:S01]  /*4c70*/  IMAD.U32 R32, RZ, RZ, UR6 ;  /* 0x00000006ff207e24 */ /* 0x000fe2000f8e00ff */
[----:B------:R-:W-:Y:S01]  /*4c80*/  @!P0 LEA R29, P2, R29, R54, 0x7 ;  /* 0x000000361d1d8211 */ /* 0x000fe200078438ff */
[----:B------:R-:W-:Y:S01]  /*4c90*/  @!P0 IMAD.MOV.U32 R50, RZ, RZ, R54 ;  /* 0x000000ffff328224 */ /* 0x000fe200078e0036 */
[----:B------:R1:W-:Y:S01]  /*4ca0*/  @P0 STS [R171+0x1000], RZ ;  /* 0x001000ffab000388 */ /* 0x0003e20000000800 */
[----:B------:R-:W-:Y:S01]  /*4cb0*/  @!P0 IMAD.MOV.U32 R51, RZ, RZ, R53 ;  /* 0x000000ffff338224 */ /* 0x000fe200078e0035 */
[----:B------:R-:W-:Y:S01]  /*4cc0*/  @!P0 LEA.HI.X R28, R28, R53, R0, 0x7, P2 ;  /* 0x000000351c1c8211 */ /* 0x000fe200010f3c00 */
[----:B------:R-:W-:Y:S01]  /*4cd0*/  @!P0 IMAD.WIDE.U32 R58, R58, 0x60, R26 ;  /* 0x000000603a3a8825 */ /* 0x000fe200078e001a */
[----:B------:R-:W-:Y:S01]  /*4ce0*/  @!P0 IADD3 R19, P3, P2, R22, UR8, R54 ;  /* 0x0000000816138c10 */ /* 0x000fe2000fa7e036 */
[----:B------:R1:W-:Y:S02]  /*4cf0*/  @P0 STS [R171+0x1004], RZ ;  /* 0x001004ffab000388 */ /* 0x0003e40000000800 */
[----:B------:R-:W-:Y:S01]  /*4d00*/  @!P0 IMAD.WIDE.U32 R34, R34, 0xa0, R26 ;  /* 0x000000a022228825 */ /* 0x000fe200078e001a */
[C-C-:B------:R-:W-:Y:S01]  /*4d10*/  @!P0 IADD3.X R0, R21.reuse, UR7, R53.reuse, P3, P2 ;  /* 0x0000000715008c10 */ /* 0x140fe20009fe4435 */
[----:B------:R1:W-:Y:S02]  /*4d20*/  @P0 STS.64 [R171+0x1008], RZ ;  /* 0x001008ffab000388 */ /* 0x0003e40000000a00 */
[----:B------:R-:W-:Y:S01]  /*4d30*/  @!P0 IMAD.X R27, R21, 0x1, R53, P4 ;  /* 0x00000001151b8824 */ /* 0x000fe200020e0635 */
[----:B------:R-:W-:Y:S01]  /*4d40*/  @!P0 LEA R56, P4, R30, c[0x0][0x168], 0x1 ;  /* 0x00005a001e388a11 */ /* 0x000fe200078808ff */
[----:B------:R-:W-:-:S02]  /*4d50*/  @!P0 IMAD.MOV.U32 R26, RZ, RZ, c[0x0][0x19c] ;  /* 0x00006700ff1a8624 */ /* 0x000fc400078e00ff */
[----:B------:R-:W-:Y:S01]  /*4d60*/  @!P0 IMAD.WIDE.U32 R32, R32, 0xc0, R50 ;  /* 0x000000c020208825 */ /* 0x000fe200078e0032 */
[C---:B------:R-:W-:Y:S02]  /*4d70*/  @!P0 LEA R50, P2, R19.reuse, c[0x0][0x168], 0x1 ;  /* 0x00005a0013328a11 */ /* 0x040fe400078408ff */
[----:B------:R-:W-:Y:S01]  /*4d80*/  @!P0 LEA.HI.X R57, R30, c[0x0][0x16c], R27, 0x1, P4 ;  /* 0x00005b001e398a11 */ /* 0x000fe200020f0c1b */
[----:B------:R-:W-:Y:S01]  /*4d90*/  @!P0 IMAD R26, R26, 0x60, RZ ;  /* 0x000000601a1a8824 */ /* 0x000fe200078e02ff */
[C---:B------:R-:W-:Y:S02]  /*4da0*/  @!P0 IADD3 R27, P3, R22.reuse, R58, RZ ;  /* 0x0000003a161b8210 */ /* 0x040fe40007f7e0ff */
[----:B------:R-:W-:Y:S01]  /*4db0*/  @!P0 LEA.HI.X R51, R19, c[0x0][0x16c], R0, 0x1, P2 ;  /* 0x00005b0013338a11 */ /* 0x000fe200010f0c00 */
[----:B------:R-:W-:Y:S01]  /*4dc0*/  @!P0 IMAD.MOV.U32 R0, RZ, RZ, c[0x0][0x19c] ;  /* 0x00006700ff008624 */ /* 0x000fe200078e00ff */
[----:B------:R-:W-:Y:S01]  /*4dd0*/  @!P0 IADD3 R29, P2, R22, R29, RZ ;  /* 0x0000001d161d8210 */ /* 0x000fe20007f5e0ff */
[----:B------:R-:W-:Y:S01]  /*4de0*/  @!P0 IMAD.MOV.U32 R19, RZ, RZ, c[0x0][0x19c] ;  /* 0x00006700ff138624 */ /* 0x000fe200078e00ff */
[C---:B------:R-:W-:Y:S01]  /*4df0*/  @!P0 IADD3.X R26, R21.reuse, R59, R26, P3, !PT ;  /* 0x0000003b151a8210 */ /* 0x040fe20001ffe41a */
[----:B------:R-:W-:Y:S01]  /*4e00*/  @!P0 IMAD R0, R0, 0xc0, RZ ;  /* 0x000000c000008824 */ /* 0x000fe200078e02ff */
[C---:B------:R-:W-:Y:S01]  /*4e10*/  @!P0 IADD3 R25, P3, R22.reuse, R25, RZ ;  /* 0x0000001916198210 */ /* 0x040fe20007f7e0ff */
[----:B------:R-:W-:Y:S01]  /*4e20*/  @!P0 IMAD.X R28, R21, 0x1, R28, P2 ;  /* 0x00000001151c8824 */ /* 0x000fe200010e061c */
[C---:B------:R-:W-:Y:S01]  /*4e30*/  @!P0 IADD3 R31, P2, R22.reuse, R32, RZ ;  /* 0x00000020161f8210 */ /* 0x040fe20007f5e0ff */
[----:B------:R-:W-:Y:S01]  /*4e40*/  @!P0 IMAD R19, R19, 0xa0, RZ ;  /* 0x000000a013138824 */ /* 0x000fe200078e02ff */
[----:B------:R-:W-:Y:S01]  /*4e50*/  @!P0 LEA R32, P4, R29, c[0x0][0x168], 0x1 ;  /* 0x00005a001d208a11 */ /* 0x000fe200078808ff */
[----:B------:R-:W-:Y:S01]  /*4e60*/  @!P0 IMAD.X R24, R21, 0x1, R24, P3 ;  /* 0x0000000115188824 */ /* 0x000fe200018e0618 */
[----:B------:R-:W-:Y:S01]  /*4e70*/  @!P0 IADD3 R30, P3, R22, R34, RZ ;  /* 0x00000022161e8210 */ /* 0x000fe20007f7e0ff */
[----:B------:R-:W-:Y:S01]  /*4e80*/  @!PT LDS RZ, [RZ] ;  /* 0x00000000fffff984 */ /* 0x000fe20000000800 */
[----:B------:R-:W-:Y:S01]  /*4e90*/  @!PT LDS RZ, [RZ] ;  /* 0x00000000fffff984 */ /* 0x000fe20000000800 */
[----:B------:R-:W-:Y:S01]  /*4ea0*/  @!PT LDS RZ, [RZ] ;  /* 0x00000000fffff984 */ /* 0x000fe20000000800 */
[----:B------:R1:W-:Y:S01]  /*4eb0*/  @!P0 LDGSTS.E.BYPASS.LTC128B.128 [R171+0x1000], [R56.64] ;  /* 0x0100000038ab8fae */ /* 0x0003e2000b901d4a */
[----:B------:R-:W-:-:S02]  /*4ec0*/  @!P0 LEA R34, P5, R25, c[0x0][0x168], 0x1 ;  /* 0x00005a0019228a11 */ /* 0x000fc400078a08ff */
[----:B------:R-:W-:Y:S01]  /*4ed0*/  @!P0 IADD3.X R0, R21, R33, R0, P2, !PT ;  /* 0x0000002115008210 */ /* 0x000fe200017fe400 */
[----:B------:R1:W-:Y:S01]  /*4ee0*/  @P0 STS.128 [R171+0x1800], RZ ;  /* 0x001800ffab000388 */ /* 0x0003e20000000c00 */
[----:B------:R-:W-:Y:S02]  /*4ef0*/  @!P0 LEA.HI.X R33, R29, c[0x0][0x16c], R28, 0x1, P4 ;  /* 0x00005b001d218a11 */ /* 0x000fe400020f0c1c */
[----:B------:R-:W-:Y:S01]  /*4f00*/  @!P0 LEA R58, P4, R27, c[0x0][0x168], 0x1 ;  /* 0x00005a001b3a8a11 */ /* 0x000fe200078808ff */
[----:B------:R-:W-:Y:S01]  /*4f10*/  @!PT LDS RZ, [RZ] ;  /* 0x00000000fffff984 */ /* 0x000fe20000000800 */
[----:B------:R-:W-:Y:S01]  /*4f20*/  @!PT LDS RZ, [RZ] ;  /* 0x00000000fffff984 */ /* 0x000fe20000000800 */
[----:B------:R-:W-:Y:S01]  /*4f30*/  @!PT LDS RZ, [RZ] ;  /* 0x00000000fffff984 */ /* 0x000fe20000000800 */
[----:B------:R1:W-:Y:S01]  /*4f40*/  @!P0 LDGSTS.E.BYPASS.LTC128B.128 [R171+0x1800], [R50.64] ;  /* 0x0180000032ab8fae */ /* 0x0003e2000b901d4a */
[----:B------:R-:W-:Y:S02]  /*4f50*/  @!P0 IADD3.X R19, R21, R35, R19, P3, !PT ;  /* 0x0000002315138210 */ /* 0x000fe40001ffe413 */
[----:B------:R-:W-:Y:S01]  /*4f60*/  @!P0 LEA.HI.X R35, R25, c[0x0][0x16c], R24, 0x1, P5 ;  /* 0x00005b0019238a11 */ /* 0x000fe200028f0c18 */
[----:B------:R1:W-:Y:S01]  /*4f70*/  @P0 STS.128 [R171+0x2000], RZ ;  /* 0x002000ffab000388 */ /* 0x0003e20000000c00 */
[----:B------:R-:W-:-:S02]  /*4f80*/  @!P0 LEA R28, P3, R30, c[0x0][0x168], 0x1 ;  /* 0x00005a001e1c8a11 */ /* 0x000fc400078608ff */
[----:B------:R-:W-:Y:S01]  /*4f90*/  @!P0 LEA.HI.X R59, R27, c[0x0][0x16c], R26, 0x1, P4 ;  /* 0x00005b001b3b8a11 */ /* 0x000fe200020f0c1a */
[----:B------:R-:W-:Y:S01]  /*4fa0*/  @!PT LDS RZ, [RZ] ;  /* 0x00000000fffff984 */ /* 0x000fe20000000800 */
[----:B------:R-:W-:Y:S01]  /*4fb0*/  @!PT LDS RZ, [RZ] ;  /* 0x00000000fffff984 */ /* 0x000fe20000000800 */
[----:B------:R-:W-:Y:S01]  /*4fc0*/  @!PT LDS RZ, [RZ] ;  /* 0x00000000fffff984 */ /* 0x000fe20000000800 */
[----:B------:R1:W-:Y:S01]  /*4fd0*/  @!P0 LDGSTS.E.BYPASS.LTC128B.128 [R171+0x2000], [R34.64] ;  /* 0x0200000022ab8fae */ /* 0x0003e2000b901d4a */
[C---:B------:R-:W-:Y:S02]  /*4fe0*/  @!P0 LEA R24, P2, R31.reuse, c[0x0][0x168], 0x1 ;  /* 0x00005a001f188a11 */ /* 0x040fe400078408ff */
        /* <DEDUP_REMOVED lines=24> */
[----:B------:R-:W-:Y:S01]  /*5170*/  IMAD.U32 R0, RZ, RZ, UR6 ;  /* 0x00000006ff007e24 */ /* 0x000fe2000f8e00ff */
[----:B------:R-:W-:Y:S01]  /*5180*/  ULDC UR5, c[0x0][0x19c] ;  /* 0x0000670000057ab9 */ /* 0x000fe20000000800 */
[----:B-1----:R-:W-:Y:S01]  /*5190*/  IMAD.MOV.U32 R24, RZ, RZ, R54 ;  /* 0x000000ffff187224 */ /* 0x002fe200078e0036 */
[----:B------:R-:W-:Y:S01]  /*51a0*/  UIMAD UR5, UR5, 0xe0, URZ ;  /* 0x000000e0050578a4 */ /* 0x000fe2000f8e023f */
[----:B------:R-:W-:-:S04]  /*51b0*/  IMAD.MOV.U32 R25, RZ, RZ, R53 ;  /* 0x000000ffff197224 */ /* 0x000fc800078e0035 */
        /* <DEDUP_REMOVED lines=9> */
.L_x_789:
[----:B------:R-:W-:Y:S05]  /*5250*/  BSYNC B0 ;  /* 0x0000000000007941 */ /* 0x000fea0003800000 */
.L_x_788:
[----:B------:R-:W0:Y:S01]  /*5260*/  LDGDEPBAR ;  /* 0x00000000000079af */ /* 0x000e220000000000 */
[----:B------:R-:W-:-:S04]  /*5270*/  IADD3 R54, P0, R22, R54, RZ ;  /* 0x0000003616367210 */ /* 0x000fc80007f1e0ff */
[----:B------:R-:W-:Y:S02]  /*5280*/  IADD3.X R53, R21, R53, RZ, P0, !PT ;  /* 0x0000003515357210 */ /* 0x000fe400007fe4ff */
.L_x_785:
[----:B--234-:R-:W-:-:S05]  /*5290*/  IMAD.IADD R241, R74, 0x1, R38 ;  /* 0x000000014af17824 */ /* 0x01cfca00078e0226 */
        /* <DEDUP_REMOVED lines=13> */
[-C--:B------:R-:W-:Y:S02]  /*5370*/  ISETP.GE.AND P2, PT, R21, R49.reuse, PT ;  /* 0x000000311500720c */ /* 0x080fe40003f46270 */
        /* <DEDUP_REMOVED lines=11> */
[-C--:B------:R-:W-:Y:S02]  /*5430*/  ISETP.GE.AND P0, PT, R235, R49.reuse, PT ;  /* 0x00000031eb00720c */ /* 0x080fe40003f06270 */
[----:B-1----:R-:W-:Y:S02]  /*5440*/  FSEL R28, R81, -INF , !P2 ;  /* 0xff800000511c7808 */ /* 0x002fe40005000000 */
        /* <DEDUP_REMOVED lines=226> */
[----:B------:R-:W-:Y:S02]  /*6270*/  ISETP.GE.AND P3, PT, R241, R36, PT ;  /* 0x00000024f100720c */ /* 0x000fe40003f66270 */
[----:B------:R-:W-:Y:S02]  /*6280*/  FMNMX.FTZ R0, R78, R0, !PT ;  /* 0x000000004e007209 */ /* 0x000fe40007810000 */
[----:B------:R-:W-:-:S03]  /*6290*/  ISETP.GE.AND P2, PT, R239, R36, PT ;  /* 0x00000024ef00720c */ /* 0x000fc60003f46270 */
[----:B------:R-:W1:Y:S01]  /*62a0*/  SHFL.BFLY PT, R16, R0, 0x2, 0x1f ;  /* 0x0c401f0000107f89 */ /* 0x000e6200000e0000 */
[----:B------:R-:W-:Y:S02]  /*62b0*/  FSEL R23, R72, -INF , !P2 ;  /* 0xff80000048177808 */ /* 0x000fe40005000000 */
[----:B------:R-:W-:Y:S02]  /*62c0*/  ISETP.GE.AND P2, PT, R22, R36, PT ;  /* 0x000000241600720c */ /* 0x000fe40003f46270 */
[----:B-1----:R-:W-:-:S05]  /*62d0*/  FMNMX.FTZ R16, R0, R16, !PT ;  /* 0x0000001000107209 */ /* 0x002fca0007810000 */
[----:B------:R-:W1:Y:S02]  /*62e0*/  SHFL.BFLY PT, R0, R16, 0x1, 0x1f ;  /* 0x0c201f0010007f89 */ /* 0x000e6400000e0000 */
[----:B-1----:R-:W-:-:S04]  /*62f0*/  FMNMX.FTZ R0, R16, R0, !PT ;  /* 0x0000000010007209 */ /* 0x002fc80007810000 */
[C---:B------:R-:W-:Y:S01]  /*6300*/  FSETP.NEU.FTZ.AND P0, PT, R0.reuse, -INF , PT ;  /* 0xff8000000000780b */ /* 0x040fe20003f1d000 */
[----:B------:R-:W-:-:S05]  /*6310*/  FMUL.FTZ R76, R0, c[0x0][0x23c] ;  /* 0x00008f00004c7a20 */ /* 0x000fca0000410000 */
[----:B------:R-:W-:Y:S02]  /*6320*/  FSEL R76, R76, RZ, P0 ;  /* 0x000000ff4c4c7208 */ /* 0x000fe40000000000 */
[-C--:B------:R-:W-:Y:S02]  /*6330*/  ISETP.GE.AND P0, PT, R26, R36.reuse, PT ;  /* 0x000000241a00720c */ /* 0x080fe40003f06270 */
[----:B------:R-:W-:Y:S01]  /*6340*/  FSEL R26, R73, -INF , !P3 ;  /* 0xff800000491a7808 */ /* 0x000fe20005800000 */
[--C-:B------:R-:W-:Y:S01]  /*6350*/  FFMA.FTZ R119, R28, c[0x0][0x23c], -R76.reuse ;  /* 0x00008f001c777a23 */ /* 0x100fe2000001084c */
[----:B------:R-:W-:Y:S01]  /*6360*/  FSEL R22, R71, -INF , !P0 ;  /* 0xff80000047167808 */ /* 0x000fe20004000000 */
[--C-:B------:R-:W-:Y:S01]  /*6370*/  FFMA.FTZ R115, R196, c[0x0][0x23c], -R76.reuse ;  /* 0x00008f00c4737a23 */ /* 0x100fe2000001084c */
[----:B------:R-:W-:Y:S01]  /*6380*/  FMNMX.FTZ R16, R26, R23, !PT ;  /* 0x000000171a107209 */ /* 0x000fe20007810000 */
[--C-:B------:R-:W-:Y:S01]  /*6390*/  FFMA.FTZ R112, R145, c[0x0][0x23c], -R76.reuse ;  /* 0x00008f0091707a23 */ /* 0x100fe2000001084c */
[----:B------:R-:W-:Y:S01]  /*63a0*/  ISETP.GE.AND P0, PT, R21, R36, PT ;  /* 0x000000241500720c */ /* 0x000fe20003f06270 */
        /* <DEDUP_REMOVED lines=17> */
[----:B------:R-:W-:Y:S01]  /*64c0*/  FSEL R17, R65, -INF , !P0 ;  /* 0xff80000041117808 */ /* 0x000fe20004000000 */
[--C-:B------:R-:W-:Y:S01]  /*64d0*/  FFMA.FTZ R68, R56, c[0x0][0x23c], -R76.reuse ;  /* 0x00008f0038447a23 */ /* 0x100fe2000001084c */
[----:B------:R-:W-:Y:S01]  /*64e0*/  ISETP.GE.AND P2, PT, R235, R36, PT ;  /* 0x00000024eb00720c */ /* 0x000fe20003f46270 */
        /* <DEDUP_REMOVED lines=110> */
[----:B------:R2:W-:Y:S01]  /*6bd0*/  MUFU.EX2 R103, R173 ;  /* 0x000000ad00677308 */ /* 0x0005e20000000800 */
[-C--:B------:R-:W-:Y:S01]  /*6be0*/  ISETP.GE.AND P0, PT, R223, R36.reuse, PT ;  /* 0x00000024df00720c */ /* 0x080fe20003f06270 */
[--C-:B------:R-:W-:Y:S01]  /*6bf0*/  FFMA.FTZ R81, R81, c[0x0][0x23c], -R76.reuse ;  /* 0x00008f0051517a23 */ /* 0x100fe2000001084c */
[----:B------:R-:W-:Y:S01]  /*6c00*/  FMNMX.FTZ R65, R182, R65, !PT ;  /* 0x00000041b6417209 */ /* 0x000fe20007810000 */
[--C-:B------:R-:W-:Y:S01]  /*6c10*/  FFMA.FTZ R80, R80, c[0x0][0x23c], -R76.reuse ;  /* 0x00008f0050507a23 */ /* 0x100fe2000001084c */
[----:B------:R-:W-:Y:S01]  /*6c20*/  FSEL R184, R105, -INF , !P0 ;  /* 0xff80000069b87808 */ /* 0x000fe20004000000 */
[----:B------:R-:W-:Y:S01]  /*6c30*/  FFMA.FTZ R105, R134, c[0x0][0x23c], -R76 ;  /* 0x00008f0086697a23 */ /* 0x000fe2000001084c */
[----:B------:R-:W-:Y:S01]  /*6c40*/  ISETP.GE.AND P0, PT, R222, R36, PT ;  /* 0x00000024de00720c */ /* 0x000fe20003f06270 */
[----:B------:R-:W-:Y:S03]  /*6c50*/  MUFU.EX2 R107, R107 ;  /* 0x0000006b006b7308 */ /* 0x000fe60000000800 */
[----:B------:R-:W-:-:S02]  /*6c60*/  FSEL R193, R193, -INF , !P0 ;  /* 0xff800000c1c17808 */ /* 0x000fc40004000000 */
[-C--:B------:R-:W-:Y:S02]  /*6c70*/  ISETP.GE.AND P0, PT, R221, R36.reuse, PT ;  /* 0x00000024dd00720c */ /* 0x080fe40003f06270 */
[----:B--2---:R-:W-:Y:S01]  /*6c80*/  FSEL R173, R102, -INF , !P2 ;  /* 0xff80000066ad7808 */ /* 0x004fe20005000000 */
[----:B------:R-:W-:Y:S01]  /*6c90*/  MUFU.EX2 R106, R106 ;  /* 0x0000006a006a7308 */ /* 0x000fe20000000800 */
[-C--:B------:R-:W-:Y:S02]  /*6ca0*/  ISETP.GE.AND P2, PT, R101, R36.reuse, PT ;  /* 0x000000246500720c */ /* 0x080fe40003f46270 */
[----:B------:R-:W-:Y:S02]  /*6cb0*/  FMNMX.FTZ R65, R173, R65, !PT ;  /* 0x00000041ad417209 */ /* 0x000fe40007810000 */
[----:B------:R-:W-:Y:S02]  /*6cc0*/  FSEL R186, R186, -INF , !P2 ;  /* 0xff800000baba7808 */ /* 0x000fe40005000000 */
[----:B------:R-:W-:Y:S01]  /*6cd0*/  FMNMX.FTZ R65, R184, R65, !PT ;  /* 0x00000041b8417209 */ /* 0x000fe20007810000 */
[----:B------:R-:W-:Y:S01]  /*6ce0*/  MUFU.EX2 R101, R2 ;  /* 0x0000000200657308 */ /* 0x000fe20000000800 */
[----:B------:R-:W-:-:S02]  /*6cf0*/  ISETP.GE.AND P2, PT, R100, R36, PT ;  /* 0x000000246400720c */ /* 0x000fc40003f46270 */
[----:B------:R-:W-:Y:S02]  /*6d00*/  FMNMX.FTZ R65, R186, R65, !PT ;  /* 0x00000041ba417209 */ /* 0x000fe40007810000 */
[----:B------:R-:W-:Y:S02]  /*6d10*/  FSEL R189, R189, -INF , !P2 ;  /* 0xff800000bdbd7808 */ /* 0x000fe40005000000 */
[----:B------:R-:W-:Y:S01]  /*6d20*/  FMNMX.FTZ R65, R193, R65, !PT ;  /* 0x00000041c1417209 */ /* 0x000fe20007810000 */
[----:B------:R2:W-:Y:S01]  /*6d30*/  MUFU.EX2 R100, R96 ;  /* 0x0000006000647308 */ /* 0x0005e20000000800 */
[----:B------:R-:W-:Y:S02]  /*6d40*/  ISETP.GE.AND P2, PT, R220, R36, PT ;  /* 0x00000024dc00720c */ /* 0x000fe40003f46270 */
[----:B------:R-:W-:Y:S02]  /*6d50*/  FSEL R191, R191, -INF , !P0 ;  /* 0xff800000bfbf7808 */ /* 0x000fe40004000000 */
[----:B------:R-:W-:-:S02]  /*6d60*/  FMNMX.FTZ R65, R189, R65, !PT ;  /* 0x00000041bd417209 */ /* 0x000fc40007810000 */
[-C--:B------:R-:W-:Y:S01]  /*6d70*/  ISETP.GE.AND P0, PT, R219, R36.reuse, PT ;  /* 0x00000024db00720c */ /* 0x080fe20003f06270 */
[----:B------:R-:W-:Y:S01]  /*6d80*/  MUFU.EX2 R99, R99 ;  /* 0x0000006300637308 */ /* 0x000fe20000000800 */
[----:B------:R-:W-:Y:S02]  /*6d90*/  FSEL R192, R192, -INF , !P2 ;  /* 0xff800000c0c07808 */ /* 0x000fe40005000000 */
[----:B------:R-:W-:Y:S02]  /*6da0*/  FMNMX.FTZ R65, R191, R65, !PT ;  /* 0x00000041bf417209 */ /* 0x000fe40007810000 */
[-C--:B------:R-:W-:Y:S02]  /*6db0*/  ISETP.GE.AND P2, PT, R218, R36.reuse, PT ;  /* 0x00000024da00720c */ /* 0x080fe40003f46270 */
[----:B------:R-:W-:Y:S01]  /*6dc0*/  FSEL R194, R194, -INF , !P0 ;  /* 0xff800000c2c27808 */ /* 0x000fe20004000000 */
[----:B--2---:R-:W-:Y:S01]  /*6dd0*/  FFMA.FTZ R96, R89, c[0x0][0x23c], -R76 ;  /* 0x00008f0059607a23 */ /* 0x004fe2000001084c */
[----:B------:R-:W-:Y:S01]  /*6de0*/  FMNMX.FTZ R65, R192, R65, !PT ;  /* 0x00000041c0417209 */ /* 0x000fe20007810000 */
[----:B------:R-:W-:Y:S01]  /*6df0*/  MUFU.EX2 R95, R95 ;  /* 0x0000005f005f7308 */ /* 0x000fe20000000800 */
[----:B------:R-:W-:-:S02]  /*6e00*/  ISETP.GE.AND P0, PT, R217, R36, PT ;  /* 0x00000024d900720c */ /* 0x000fc40003f06270 */
[----:B------:R-:W-:Y:S02]  /*6e10*/  FSEL R188, R188, -INF , !P2 ;  /* 0xff800000bcbc7808 */ /* 0x000fe40005000000 */
[----:B------:R-:W-:Y:S02]  /*6e20*/  FMNMX.FTZ R65, R194, R65, !PT ;  /* 0x00000041c2417209 */ /* 0x000fe40007810000 */
[-C--:B------:R-:W-:Y:S01]  /*6e30*/  ISETP.GE.AND P2, PT, R216, R36.reuse, PT ;  /* 0x00000024d800720c */ /* 0x080fe20003f46270 */
[----:B------:R-:W-:Y:S01]  /*6e40*/  MUFU.EX2 R96, R96 ;  /* 0x0000006000607308 */ /* 0x000fe20000000800 */
[----:B------:R-:W-:Y:S02]  /*6e50*/  FSEL R187, R187, -INF , !P0 ;  /* 0xff800000bbbb7808 */ /* 0x000fe40004000000 */
[----:B------:R-:W-:Y:S02]  /*6e60*/  FMNMX.FTZ R65, R188, R65, !PT ;  /* 0x00000041bc417209 */ /* 0x000fe40007810000 */
[----:B------:R-:W-:-:S02]  /*6e70*/  ISETP.GE.AND P0, PT, R215, R36, PT ;  /* 0x00000024d700720c */ /* 0x000fc40003f06270 */
[----:B------:R-:W-:Y:S01]  /*6e80*/  FSEL R185, R185, -INF , !P2 ;  /* 0xff800000b9b97808 */ /* 0x000fe20005000000 */
[----:B------:R-:W-:Y:S01]  /*6e90*/  MUFU.EX2 R94, R94 ;  /* 0x0000005e005e7308 */ /* 0x000fe20000000800 */
[----:B------:R-:W-:Y:S02]  /*6ea0*/  FMNMX.FTZ R65, R187, R65, !PT ;  /* 0x00000041bb417209 */ /* 0x000fe40007810000 */
[-C--:B------:R-:W-:Y:S02]  /*6eb0*/  ISETP.GE.AND P2, PT, R214, R36.reuse, PT ;  /* 0x00000024d600720c */ /* 0x080fe40003f46270 */
[----:B------:R-:W-:Y:S02]  /*6ec0*/  FSEL R181, R181, -INF , !P0 ;  /* 0xff800000b5b57808 */ /* 0x000fe40004000000 */
        /* <DEDUP_REMOVED lines=66> */
[----:B------:R-:W-:Y:S01]  /*72f0*/  IMAD.SHL.U32 R151, R4, 0x2, RZ ;  /* 0x0000000204977824 */ /* 0x000fe200078e00ff */
[----:B------:R-:W-:Y:S01]  /*7300*/  FSEL R91, R20, -INF , !P0 ;  /* 0xff800000145b7808 */ /* 0x000fe20004000000 */
[----:B------:R-:W-:Y:S01]  /*7310*/  MUFU.EX2 R61, R61 ;  /* 0x0000003d003d7308 */ /* 0x000fe20000000800 */
[----:B------:R-:W-:Y:S02]  /*7320*/  FMNMX.FTZ R65, R92, R65, !PT ;  /* 0x000000415c417209 */ /* 0x000fe40007810000 */
[-C--:B------:R-:W-:Y:S01]  /*7330*/  ISETP.GE.AND P0, PT, R150, R36.reuse, PT ;  /* 0x000000249600720c */ /* 0x080fe20003f06270 */
[----:B------:R-:W-:Y:S01]  /*7340*/  IMAD R150, R3, 0x2, R151 ;  /* 0x0000000203967824 */ /* 0x000fe200078e0297 */
[----:B------:R-:W-:Y:S01]  /*7350*/  FSEL R90, R8, -INF , !P2 ;  /* 0xff800000085a7808 */ /* 0x000fe20005000000 */
[----:B------:R-:W-:Y:S01]  /*7360*/  LDSM.16.MT88.4 R32, [R151+0x5400] ;  /* 0x005400009720783b */ /* 0x000fe20000004200 */
[----:B------:R-:W-:Y:S01]  /*7370*/  FMNMX.FTZ R65, R91, R65, !PT ;  /* 0x000000415b417209 */ /* 0x000fe20007810000 */
[----:B------:R-:W-:Y:S01]  /*7380*/  FFMA.FTZ R3, R24, c[0x0][0x23c], -R76 ;  /* 0x00008f0018037a23 */ /* 0x000fe2000001084c */
        /* <DEDUP_REMOVED lines=11> */
[----:B------:R2:W-:Y:S01]  /*7440*/  MUFU.EX2 R65, R51 ;  /* 0x0000003300417308 */ /* 0x0005e20000000800 */
[----:B------:R-:W-:Y:S02]  /*7450*/  ISETP.GE.AND P0, PT, R85, R36, PT ;  /* 0x000000245500720c */ /* 0x000fe40003f06270 */
[----:B------:R-:W-:Y:S02]  /*7460*/  FSEL R86, R10, -INF , !P2 ;  /* 0xff8000000a567808 */ /* 0x000fe40005000000 */
[----:B------:R-:W-:Y:S02]  /*7470*/  FMNMX.FTZ R2, R87, R2, !PT ;  /* 0x0000000257027209 */ /* 0x000fe40007810000 */
[----:B------:R-:W-:Y:S01]  /*7480*/  ISETP.GE.AND P2, PT, R84, R36, PT ;  /* 0x000000245400720c */ /* 0x000fe20003f46270 */
[----:B------:R-:W-:Y:S01]  /*7490*/  MUFU.EX2 R58, R58 ;  /* 0x0000003a003a7308 */ /* 0x000fe20000000800 */
[----:B------:R-:W-:-:S02]  /*74a0*/  FSEL R85, R14, -INF , !P0 ;  /* 0xff8000000e557808 */ /* 0x000fc40004000000 */
[----:B------:R-:W-:Y:S02]  /*74b0*/  FMNMX.FTZ R2, R86, R2, !PT ;  /* 0x0000000256027209 */ /* 0x000fe40007810000 */
[----:B------:R-:W-:Y:S02]  /*74c0*/  ISETP.GE.AND P0, PT, R83, R36, PT ;  /* 0x000000245300720c */ /* 0x000fe40003f06270 */
[----:B------:R-:W-:Y:S01]  /*74d0*/  FSEL R84, R12, -INF , !P2 ;  /* 0xff8000000c547808 */ /* 0x000fe20005000000 */
[----:B--2---:R-:W-:Y:S01]  /*74e0*/  FFMA.FTZ R51, R30, c[0x0][0x23c], -R76 ;  /* 0x00008f001e337a23 */ /* 0x004fe2000001084c */
[----:B------:R-:W-:Y:S01]  /*74f0*/  FMNMX.FTZ R2, R85, R2, !PT ;  /* 0x0000000255027209 */ /* 0x000fe20007810000 */
[----:B------:R-:W-:Y:S01]  /*7500*/  MUFU.EX2 R57, R57 ;  /* 0x0000003900397308 */ /* 0x000fe20000000800 */
[----:B------:R-:W-:Y:S02]  /*7510*/  ISETP.GE.AND P2, PT, R82, R36, PT ;  /* 0x000000245200720c */ /* 0x000fe40003f46270 */
[----:B------:R-:W-:-:S02]  /*7520*/  FSEL R83, R15, -INF , !P0 ;  /* 0xff8000000f537808 */ /* 0x000fc40004000000 */
[----:B------:R-:W-:Y:S02]  /*7530*/  FMNMX.FTZ R2, R84, R2, !PT ;  /* 0x0000000254027209 */ /* 0x000fe40007810000 */
[----:B------:R-:W-:Y:S01]  /*7540*/  FSEL R82, R13, -INF , !P2 ;  /* 0xff8000000d527808 */ /* 0x000fe20005000000 */
[----:B------:R-:W-:Y:S01]  /*7550*/  MUFU.EX2 R56, R56 ;  /* 0x0000003800387308 */ /* 0x000fe20000000800 */
[----:B------:R-:W-:Y:S01]  /*7560*/  FMNMX.FTZ R2, R83, R2, !PT ;  /* 0x0000000253027209 */ /* 0x000fe20007810000 */
[----:B------:R-:W-:Y:S03]  /*7570*/  LDSM.16.MT88.4 R12, [R150+0x5000] ;  /* 0x00500000960c783b */ /* 0x000fe60000004200 */
[----:B------:R-:W-:-:S03]  /*7580*/  FMNMX.FTZ R2, R82, R2, !PT ;  /* 0x0000000252027209 */ /* 0x000fc60007810000 */
[----:B------:R-:W-:Y:S02]  /*7590*/  MUFU.EX2 R55, R55 ;  /* 0x0000003700377308 */ /* 0x000fe40000000800 */
[----:B------:R-:W2:Y:S06]  /*75a0*/  SHFL.BFLY PT, R5, R2, 0x2, 0x1f ;  /* 0x0c401f0002057f89 */ /* 0x000eac00000e0000 */
[----:B------:R-:W-:Y:S08]  /*75b0*/  MUFU.EX2 R52, R52 ;  /* 0x0000003400347308 */ /* 0x000ff00000000800 */
[----:B------:R-:W-:Y:S08]  /*75c0*/  MUFU.EX2 R51, R51 ;  /* 0x0000003300337308 */ /* 0x000ff00000000800 */
[----:B------:R-:W-:Y:S01]  /*75d0*/  MUFU.EX2 R50, R50 ;  /* 0x0000003200327308 */ /* 0x000fe20000000800 */
[----:B--2---:R-:W-:-:S05]  /*75e0*/  FMNMX.FTZ R2, R2, R5, !PT ;  /* 0x0000000502027209 */ /* 0x004fca0007810000 */
[----:B------:R-:W2:Y:S02]  /*75f0*/  SHFL.BFLY PT, R5, R2, 0x1, 0x1f ;  /* 0x0c201f0002057f89 */ /* 0x000ea400000e0000 */
[----:B------:R-:W-:Y:S08]  /*7600*/  MUFU.EX2 R48, R48 ;  /* 0x0000003000307308 */ /* 0x000ff00000000800 */
[----:B------:R-:W-:Y:S08]  /*7610*/  MUFU.EX2 R47, R47 ;  /* 0x0000002f002f7308 */ /* 0x000ff00000000800 */
[----:B------:R-:W-:Y:S01]  /*7620*/  MUFU.EX2 R46, R46 ;  /* 0x0000002e002e7308 */ /* 0x000fe20000000800 */
[----:B--2---:R-:W-:-:S07]  /*7630*/  FMNMX.FTZ R2, R2, R5, !PT ;  /* 0x0000000502027209 */ /* 0x004fce0007810000 */
[----:B------:R-:W-:Y:S01]  /*7640*/  MUFU.EX2 R3, R3 ;  /* 0x0000000300037308 */ /* 0x000fe20000000800 */
[----:B------:R-:W2:Y:S01]  /*7650*/  LDSM.16.MT88.4 R4, [R151+0x5000] ;  /* 0x005000009704783b */ /* 0x000ea20000004200 */
[C---:B------:R-:W-:Y:S01]  /*7660*/  FSETP.NEU.FTZ.AND P0, PT, R2.reuse, -INF , PT ;  /* 0xff8000000200780b */ /* 0x040fe20003f1d000 */
[----:B------:R-:W-:-:S05]  /*7670*/  FMUL.FTZ R77, R2, c[0x0][0x23c] ;  /* 0x00008f00024d7a20 */ /* 0x000fca0000410000 */
[----:B------:R-:W-:Y:S01]  /*7680*/  MUFU.EX2 R105, R105 ;  /* 0x0000006900697308 */ /* 0x000fe20000000800 */
[----:B------:R-:W-:-:S05]  /*7690*/  FSEL R77, R77, RZ, P0 ;  /* 0x000000ff4d4d7208 */ /* 0x000fca0000000000 */
[--C-:B------:R-:W-:Y:S02]  /*76a0*/  FFMA.FTZ R144, R26, c[0x0][0x23c], -R77.reuse ;  /* 0x00008f001a907a23 */ /* 0x100fe4000001084d */
[--C-:B------:R-:W-:Y:S01]  /*76b0*/  FFMA.FTZ R143, R23, c[0x0][0x23c], -R77.reuse ;  /* 0x00008f00178f7a23 */ /* 0x100fe2000001084d */
[----:B-1----:R-:W-:Y:S01]  /*76c0*/  F2FP.BF16.PACK_AB R23, R132, R135 ;  /* 0x000000878417723e */ /* 0x002fe200000010ff */
[--C-:B------:R-:W-:Y:S01]  /*76d0*/  FFMA.FTZ R137, R22, c[0x0][0x23c], -R77.reuse ;  /* 0x00008f0016897a23 */ /* 0x100fe2000001084d */
[----:B------:R-:W-:Y:S01]  /*76e0*/  MUFU.EX2 R117, R117 ;  /* 0x0000007500757308 */ /* 0x000fe20000000800 */
[--C-:B------:R-:W-:Y:S01]  /*76f0*/  FFMA.FTZ R131, R21, c[0x0][0x23c], -R77.reuse ;  /* 0x00008f0015837a23 */ /* 0x100fe2000001084d */
[----:B------:R-:W-:Y:S01]  /*7700*/  F2FP.BF16.PACK_AB R21, R138, R139 ;  /* 0x0000008b8a15723e */ /* 0x000fe200000010ff */
[--C-:B------:R-:W-:Y:S02]  /*7710*/  FFMA.FTZ R130, R19, c[0x0][0x23c], -R77.reuse ;  /* 0x00008f0013827a23 */ /* 0x100fe4000001084d */
[----:B------:R-:W-:-:S02]  /*7720*/  FFMA.FTZ R121, R18, c[0x0][0x23c], -R77 ;  /* 0x00008f0012797a23 */ /* 0x000fc4000001084d */
[--C-:B------:R-:W-:Y:S01]  /*7730*/  FFMA.FTZ R122, R17, c[0x0][0x23c], -R77.reuse ;  /* 0x00008f00117a7a23 */ /* 0x100fe2000001084d */
[----:B------:R-:W-:Y:S01]  /*7740*/  MUFU.EX2 R144, R144 ;  /* 0x0000009000907308 */ /* 0x000fe20000000800 */
[--C-:B------:R-:W-:Y:S02]  /*7750*/  FFMA.FTZ R118, R16, c[0x0][0x23c], -R77.reuse ;  /* 0x00008f0010767a23 */ /* 0x100fe4000001084d */
[----:B------:R-:W1:Y:S01]  /*7760*/  LDSM.16.MT88.4 R16, [R150+0x5400] ;  /* 0x005400009610783b */ /* 0x000e620000004200 */
[--C-:B------:R-:W-:Y:S02]  /*7770*/  FFMA.FTZ R125, R28, c[0x0][0x23c], -R77.reuse ;  /* 0x00008f001c7d7a23 */ /* 0x100fe4000001084d */
[--C-:B------:R-:W-:Y:S01]  /*7780*/  FFMA.FTZ R120, R198, c[0x0][0x23c], -R77.reuse ;  /* 0x00008f00c6787a23 */ /* 0x100fe2000001084d */
[----:B------:R-:W3:Y:S01]  /*7790*/  LDSM.16.MT88.4 R28, [R151+0x5800] ;  /* 0x00580000971c783b */ /* 0x000ee20000004200 */
[----:B------:R-:W4:Y:S01]  /*77a0*/  MUFU.EX2 R143, R143 ;  /* 0x0000008f008f7308 */ /* 0x000f220000000800 */
[----:B------:R-:W-:-:S02]  /*77b0*/  FFMA.FTZ R128, R197, c[0x0][0x23c], -R77 ;  /* 0x00008f00c5807a23 */ /* 0x000fc4000001084d */
[--C-:B------:R-:W-:Y:S02]  /*77c0*/  FFMA.FTZ R124, R196, c[0x0][0x23c], -R77.reuse ;  /* 0x00008f00c47c7a23 */ /* 0x100fe4000001084d */
[--C-:B------:R-:W-:Y:S02]  /*77d0*/  FFMA.FTZ R136, R136, c[0x0][0x23c], -R77.reuse ;  /* 0x00008f0088887a23 */ /* 0x100fe4000001084d */
[--C-:B------:R-:W-:Y:S01]  /*77e0*/  FFMA.FTZ R134, R195, c[0x0][0x23c], -R77.reuse ;  /* 0x00008f00c3867a23 */ /* 0x100fe2000001084d */
[----:B------:R-:W-:Y:S01]  /*77f0*/  MUFU.EX2 R137, R137 ;  /* 0x0000008900897308 */ /* 0x000fe20000000800 */
[--C-:B------:R-:W-:Y:S02]  /*7800*/  FFMA.FTZ R140, R140, c[0x0][0x23c], -R77.reuse ;  /* 0x00008f008c8c7a23 */ /* 0x100fe4000001084d */
[--C-:B------:R-:W-:Y:S02]  /*7810*/  FFMA.FTZ R145, R145, c[0x0][0x23c], -R77.reuse ;  /* 0x00008f0091917a23 */ /* 0x100fe4000001084d */
[----:B------:R-:W-:-:S02]  /*7820*/  FFMA.FTZ R149, R149, c[0x0][0x23c], -R77 ;  /* 0x00008f0095957a23 */ /* 0x000fc4000001084d */
[--C-:B------:R-:W-:Y:S01]  /*7830*/  FFMA.FTZ R148, R148, c[0x0][0x23c], -R77.reuse ;  /* 0x00008f0094947a23 */ /* 0x100fe2000001084d */
[----:B------:R-:W5:Y:S01]  /*7840*/  MUFU.EX2 R131, R131 ;  /* 0x0000008300837308 */ /* 0x000f620000000800 */
[----:B----4-:R-:W-:Y:S01]  /*7850*/  F2FP.BF16.PACK_AB R20, R143, R144 ;  /* 0x000000908f14723e */ /* 0x010fe200000010ff */
[--C-:B------:R-:W-:Y:S02]  /*7860*/  FFMA.FTZ R152, R152, c[0x0][0x23c], -R77.reuse ;  /* 0x00008f0098987a23 */ /* 0x100fe4000001084d */
[--C-:B------:R-:W-:Y:S02]  /*7870*/  FFMA.FTZ R155, R155, c[0x0][0x23c], -R77.reuse ;  /* 0x00008f009b9b7a23 */ /* 0x100fe4000001084d */
[--C-:B------:R-:W-:Y:S02]  /*7880*/  FFMA.FTZ R160, R160, c[0x0][0x23c], -R77.reuse ;  /* 0x00008f00a0a07a23 */ /* 0x100fe4000001084d */
[----:B------:R-:W-:Y:S01]  /*7890*/  MUFU.EX2 R130, R130 ;  /* 0x0000008200827308 */ /* 0x000fe20000000800 */
[----:B------:R-:W-:-:S02]  /*78a0*/  FFMA.FTZ R159, R159, c[0x0][0x23c], -R77 ;  /* 0x00008f009f9f7a23 */ /* 0x000fc4000001084d */
[--C-:B------:R-:W-:Y:S02]  /*78b0*/  FFMA.FTZ R161, R161, c[0x0][0x23c], -R77.reuse ;  /* 0x00008f00a1a17a23 */ /* 0x100fe4000001084d */
[--C-:B------:R-:W-:Y:S02]  /*78c0*/  FFMA.FTZ R163, R163, c[0x0][0x23c], -R77.reuse ;  /* 0x00008f00a3a37a23 */ /* 0x100fe4000001084d */
[--C-:B------:R-:W-:Y:S01]  /*78d0*/  FFMA.FTZ R182, R182, c[0x0][0x23c], -R77.reuse ;  /* 0x00008f00b6b67a23 */ /* 0x100fe2000001084d */
[----:B-----5:R-:W-:Y:S01]  /*78e0*/  F2FP.BF16.PACK_AB R22, R131, R137 ;  /* 0x000000898316723e */ /* 0x020fe200000010ff */
[----:B------:R-:W4:Y:S01]  /*78f0*/  MUFU.EX2 R121, R121 ;  /* 0x0000007900797308 */ /* 0x000f220000000800 */
[--C-:B------:R-:W-:Y:S02]  /*7900*/  FFMA.FTZ R173, R173, c[0x0][0x23c], -R77.reuse ;  /* 0x00008f00adad7a23 */ /* 0x100fe4000001084d */
[--C-:B------:R-:W-:Y:S02]  /*7910*/  FFMA.FTZ R184, R184, c[0x0][0x23c], -R77.reuse ;  /* 0x00008f00b8b87a23 */ /* 0x100fe4000001084d */
[--C-:B------:R-:W-:Y:S01]  /*7920*/  FFMA.FTZ R186, R186, c[0x0][0x23c], -R77.reuse ;  /* 0x00008f00baba7a23 */ /* 0x100fe2000001084d */
[----:B--2---:R-:W-:Y:S01]  /*7930*/  HMMA.16816.F32.BF16 R8, R20, R4, RZ ;  /* 0x000000041408723c */ /* 0x004fe200000418ff */
[--C-:B------:R-:W-:Y:S01]  /*7940*/  FFMA.FTZ R193, R193, c[0x0][0x23c], -R77.reuse ;  /* 0x00008f00c1c17a23 */ /* 0x100fe2000001084d */
[----:B------:R-:W-:Y:S01]  /*7950*/  MUFU.EX2 R122, R122 ;  /* 0x0000007a007a7308 */ /* 0x000fe20000000800 */
[----:B------:R-:W-:-:S02]  /*7960*/  FFMA.FTZ R189, R189, c[0x0][0x23c], -R77 ;  /* 0x00008f00bdbd7a23 */ /* 0x000fc4000001084d */
[--C-:B------:R-:W-:Y:S02]  /*7970*/  FFMA.FTZ R191, R191, c[0x0][0x23c], -R77.reuse ;  /* 0x00008f00bfbf7a23 */ /* 0x100fe4000001084d */
[--C-:B------:R-:W-:Y:S01]  /*7980*/  FFMA.FTZ R192, R192, c[0x0][0x23c], -R77.reuse ;  /* 0x00008f00c0c07a23 */ /* 0x100fe2000001084d */
[C---:B------:R-:W-:Y:S01]  /*7990*/  HMMA.16816.F32.BF16 R4, R20.reuse, R6, RZ ;  /* 0x000000061404723c */ /* 0x040fe200000418ff */
[--C-:B------:R-:W-:Y:S01]  /*79a0*/  FFMA.FTZ R194, R194, c[0x0][0x23c], -R77.reuse ;  /* 0x00008f00c2c27a23 */ /* 0x100fe2000001084d */
[----:B------:R-:W2:Y:S01]  /*79b0*/  MUFU.EX2 R118, R118 ;  /* 0x0000007600767308 */ /* 0x000ea20000000800 */
[--C-:B------:R-:W-:Y:S02]  /*79c0*/  FFMA.FTZ R188, R188, c[0x0][0x23c], -R77.reuse ;  /* 0x00008f00bcbc7a23 */ /* 0x100fe4000001084d */
[--C-:B------:R-:W-:Y:S02]  /*79d0*/  FFMA.FTZ R187, R187, c[0x0][0x23c], -R77.reuse ;  /* 0x00008f00bbbb7a23 */ /* 0x100fe4000001084d */
[--C-:B------:R-:W-:Y:S01]  /*79e0*/  FFMA.FTZ R185, R185, c[0x0][0x23c], -R77.reuse ;  /* 0x00008f00b9b97a23 */ /* 0x100fe2000001084d */
[----:B------:R-:W-:Y:S01]  /*79f0*/  HMMA.16816.F32.BF16 R24, R20, R12, RZ ;  /* 0x0000000c1418723c */ /* 0x000fe200000418ff */
[--C-:B------:R-:W-:Y:S01]  /*7a00*/  FFMA.FTZ R181, R181, c[0x0][0x23c], -R77.reuse ;  /* 0x00008f00b5b57a23 */ /* 0x100fe2000001084d */
[----:B------:R-:W-:Y:S01]  /*7a10*/  MUFU.EX2 R125, R125 ;  /* 0x0000007d007d7308 */ /* 0x000fe20000000800 */
[----:B------:R-:W-:-:S02]  /*7a20*/  FFMA.FTZ R162, R162, c[0x0][0x23c], -R77 ;  /* 0x00008f00a2a27a23 */ /* 0x000fc4000001084d */
[--C-:B------:R-:W-:Y:S02]  /*7a30*/  FFMA.FTZ R158, R158, c[0x0][0x23c], -R77.reuse ;  /* 0x00008f009e9e7a23 */ /* 0x100fe4000001084d */
[----:B------:R-:W-:Y:S01]  /*7a40*/  F2FP.BF16.PACK_AB R13, R126, R127 ;  /* 0x0000007f7e0d723e */ /* 0x000fe200000010ff */
[----:B------:R-:W-:Y:S01]  /*7a50*/  HMMA.16816.F32.BF16 R20, R20, R14, RZ ;  /* 0x0000000e1414723c */ /* 0x000fe200000418ff */
[----:B----4-:R-:W-:Y:S01]  /*7a60*/  F2FP.BF16.PACK_AB R12, R121, R130 ;  /* 0x00000082790c723e */ /* 0x010fe200000010ff */
[----:B------:R-:W4:Y:S01]  /*7a70*/  MUFU.EX2 R120, R120 ;  /* 0x0000007800787308 */ /* 0x000f220000000800 */
[----:B------:R-:W-:Y:S02]  /*7a80*/  FFMA.FTZ R156, R156, c[0x0][0x23c], -R77 ;  /* 0x00008f009c9c7a23 */ /* 0x000fe4000001084d */
[----:B------:R-:W-:Y:S02]  /*7a90*/  FADD.FTZ R139, R139, R138 ;  /* 0x0000008a8b8b7221 */ /* 0x000fe40000010000 */
[----:B------:R-:W-:Y:S01]  /*7aa0*/  F2FP.BF16.PACK_AB R15, R115, R119 ;  /* 0x00000077730f723e */ /* 0x000fe200000010ff */
[----:B------:R-:W-:Y:S01]  /*7ab0*/  FADD.FTZ R143, R144, R143 ;  /* 0x0000008f908f7221 */ /* 0x000fe20000010000 */
[----:B--2---:R-:W-:Y:S01]  /*7ac0*/  F2FP.BF16.PACK_AB R14, R118, R122 ;  /* 0x0000007a760e723e */ /* 0x004fe200000010ff */
[----:B------:R-:W-:Y:S01]  /*7ad0*/  MUFU.EX2 R128, R128 ;  /* 0x0000008000807308 */ /* 0x000fe20000000800 */
[----:B------:R-:W-:-:S02]  /*7ae0*/  FADD.FTZ R139, R135, R139 ;  /* 0x0000008b878b7221 */ /* 0x000fc40000010000 */
[--C-:B------:R-:W-:Y:S02]  /*7af0*/  FFMA.FTZ R154, R154, c[0x0][0x23c], -R77.reuse ;  /* 0x00008f009a9a7a23 */ /* 0x100fe4000001084d */
[--C-:B------:R-:W-:Y:S01]  /*7b00*/  FFMA.FTZ R147, R147, c[0x0][0x23c], -R77.reuse ;  /* 0x00008f0093937a23 */ /* 0x100fe2000001084d */
[C---:B------:R-:W-:Y:S01]  /*7b10*/  HMMA.16816.F32.BF16 R8, R12.reuse, R32, R8 ;  /* 0x000000200c08723c */ /* 0x040fe20000041808 */
[----:B------:R-:W-:Y:S01]  /*7b20*/  FFMA.FTZ R142, R142, c[0x0][0x23c], -R77 ;  /* 0x00008f008e8e7a23 */ /* 0x000fe2000001084d */
[----:B------:R-:W2:Y:S01]  /*7b30*/  MUFU.EX2 R124, R124 ;  /* 0x0000007c007c7308 */ /* 0x000ea20000000800 */
[----:B------:R-:W-:Y:S02]  /*7b40*/  FADD.FTZ R132, R132, R139 ;  /* 0x0000008b84847221 */ /* 0x000fe40000010000 */
[----:B------:R-:W-:Y:S02]  /*7b50*/  FFMA.FTZ R141, R141, c[0x0][0x23c], -R77 ;  /* 0x00008f008d8d7a23 */ /* 0x000fe4000001084d */
[----:B------:R-:W-:Y:S01]  /*7b60*/  FADD.FTZ R143, R137, R143 ;  /* 0x0000008f898f7221 */ /* 0x000fe20000010000 */
[----:B------:R-:W-:Y:S01]  /*7b70*/  HMMA.16816.F32.BF16 R4, R12, R34, R4 ;  /* 0x000000220c04723c */ /* 0x000fe20000041804 */
[----:B------:R-:W5:Y:S01]  /*7b80*/  LDSM.16.MT88.4 R32, [R150+0x5800] ;  /* 0x005800009620783b */ /* 0x000f620000004200 */
[----:B------:R-:W2:Y:S01]  /*7b90*/  MUFU.EX2 R136, R136 ;  /* 0x0000008800887308 */ /* 0x000ea20000000800 */
[----:B------:R-:W-:-:S02]  /*7ba0*/  FADD.FTZ R132, R127, R132 ;  /* 0x000000847f847221 */ /* 0x000fc40000010000 */
[----:B------:R-:W-:Y:S02]  /*7bb0*/  FADD.FTZ R143, R131, R143 ;  /* 0x0000008f838f7221 */ /* 0x000fe40000010000 */
[----:B------:R-:W-:Y:S01]  /*7bc0*/  FADD.FTZ R126, R126, R132 ;  /* 0x000000847e7e7221 */ /* 0x000fe20000010000 */
[C---:B-1----:R-:W-:Y:S01]  /*7bd0*/  HMMA.16816.F32.BF16 R24, R12.reuse, R16, R24 ;  /* 0x000000100c18723c */ /* 0x042fe20000041818 */
[----:B------:R-:W-:Y:S01]  /*7be0*/  FADD.FTZ R130, R130, R143 ;  /* 0x0000008f82827221 */ /* 0x000fe20000010000 */
[----:B------:R-:W1:Y:S01]  /*7bf0*/  MUFU.EX2 R134, R134 ;  /* 0x0000008600867308 */ /* 0x000e620000000800 */
[----:B------:R-:W-:Y:S02]  /*7c00*/  FADD.FTZ R126, R119, R126 ;  /* 0x0000007e777e7221 */ /* 0x000fe40000010000 */
[----:B------:R-:W-:Y:S02]  /*7c10*/  FADD.FTZ R130, R121, R130 ;  /* 0x0000008279827221 */ /* 0x000fe40000010000 */
[----:B------:R-:W-:Y:S01]  /*7c20*/  FADD.FTZ R126, R115, R126 ;  /* 0x0000007e737e7221 */ /* 0x000fe20000010000 */
[----:B------:R-:W-:Y:S01]  /*7c30*/  HMMA.16816.F32.BF16 R20, R12, R18, R20 ;  /* 0x000000120c14723c */ /* 0x000fe20000041814 */
[----:B------:R-:W1:Y:S01]  /*7c40*/  LDSM.16.MT88.4 R16, [R151+0x5c00] ;  /* 0x005c00009710783b */ /* 0x000e620000004200 */
[----:B------:R-:W-:Y:S01]  /*7c50*/  MUFU.EX2 R140, R140 ;  /* 0x0000008c008c7308 */ /* 0x000fe20000000800 */
[----:B------:R-:W-:-:S02]  /*7c60*/  FADD.FTZ R122, R122, R130 ;  /* 0x000000827a7a7221 */ /* 0x000fc40000010000 */
[----:B------:R-:W-:Y:S02]  /*7c70*/  FFMA.FTZ R129, R129, c[0x0][0x23c], -R77 ;  /* 0x00008f0081817a23 */ /* 0x000fe4000001084d */
[----:B------:R-:W-:Y:S01]  /*7c80*/  F2FP.BF16.PACK_AB R13, R112, R114 ;  /* 0x00000072700d723e */ /* 0x000fe200000010ff */
[----:B------:R-:W-:Y:S01]  /*7c90*/  FADD.FTZ R114, R114, R126 ;  /* 0x0000007e72727221 */ /* 0x000fe20000010000 */
[----:B------:R-:W-:Y:S01]  /*7ca0*/  F2FP.BF16.PACK_AB R15, R108, R111 ;  /* 0x0000006f6c0f723e */ /* 0x000fe200000010ff */
[----:B------:R-:W1:Y:S01]  /*7cb0*/  MUFU.EX2 R145, R145 ;  /* 0x0000009100917308 */ /* 0x000e620000000800 */
[----:B----4-:R-:W-:Y:S01]  /*7cc0*/  F2FP.BF16.PACK_AB R12, R120, R125 ;  /* 0x0000007d780c723e */ /* 0x010fe200000010ff */
[----:B------:R-:W-:Y:S01]  /*7cd0*/  FADD.FTZ R122, R118, R122 ;  /* 0x0000007a767a7221 */ /* 0x000fe20000010000 */
[----:B--2---:R-:W-:Y:S01]  /*7ce0*/  F2FP.BF16.PACK_AB R14, R124, R128 ;  /* 0x000000807c0e723e */ /* 0x004fe200000010ff */
[----:B------:R-:W-:Y:S02]  /*7cf0*/  FADD.FTZ R114, R112, R114 ;  /* 0x0000007270727221 */ /* 0x000fe40000010000 */
[----:B------:R-:W-:-:S02]  /*7d00*/  FADD.FTZ R125, R125, R122 ;  /* 0x0000007a7d7d7221 */ /* 0x000fc40000010000 */
[----:B------:R-:W-:Y:S01]  /*7d10*/  MUFU.EX2 R149, R149 ;  /* 0x0000009500957308 */ /* 0x000fe20000000800 */
[----:B------:R-:W-:Y:S01]  /*7d20*/  FADD.FTZ R111, R111, R114 ;  /* 0x000000726f6f7221 */ /* 0x000fe20000010000 */
[C---:B---3--:R-:W-:Y:S01]  /*7d30*/  HMMA.16816.F32.BF16 R8, R12.reuse, R28, R8 ;  /* 0x0000001c0c08723c */ /* 0x048fe20000041808 */
[----:B------:R-:W-:Y:S02]  /*7d40*/  FADD.FTZ R125, R120, R125 ;  /* 0x0000007d787d7221 */ /* 0x000fe40000010000 */
[----:B------:R-:W-:Y:S02]  /*7d50*/  FADD.FTZ R111, R108, R111 ;  /* 0x0000006f6c6f7221 */ /* 0x000fe40000010000 */
[----:B------:R-:W-:Y:S01]  /*7d60*/  FADD.FTZ R128, R128, R125 ;  /* 0x0000007d80807221 */ /* 0x000fe20000010000 */
[----:B------:R-:W2:Y:S01]  /*7d70*/  MUFU.EX2 R148, R148 ;  /* 0x0000009400947308 */ /* 0x000ea20000000800 */
[----:B------:R-:W-:Y:S01]  /*7d80*/  FFMA.FTZ R116, R116, c[0x0][0x23c], -R77 ;  /* 0x00008f0074747a23 */ /* 0x000fe2000001084d */
[----:B------:R-:W-:Y:S01]  /*7d90*/  HMMA.16816.F32.BF16 R4, R12, R30, R4 ;  /* 0x0000001e0c04723c */ /* 0x000fe20000041804 */
[----:B------:R-:W3:Y:S01]  /*7da0*/  LDSM.16.MT88.4 R28, [R150+0x5c00] ;  /* 0x005c0000961c783b */ /* 0x000ee20000004200 */
[----:B------:R-:W-:-:S02]  /*7db0*/  FADD.FTZ R128, R124, R128 ;  /* 0x000000807c807221 */ /* 0x000fc40000010000 */
[--C-:B------:R-:W-:Y:S02]  /*7dc0*/  FFMA.FTZ R113, R113, c[0x0][0x23c], -R77.reuse ;  /* 0x00008f0071717a23 */ /* 0x100fe4000001084d */
[----:B------:R-:W-:Y:S01]  /*7dd0*/  MUFU.EX2 R152, R152 ;  /* 0x0000009800987308 */ /* 0x000fe20000000800 */
[----:B------:R-:W-:Y:S01]  /*7de0*/  FADD.FTZ R128, R136, R128 ;  /* 0x0000008088807221 */ /* 0x000fe20000010000 */
[C---:B-----5:R-:W-:Y:S01]  /*7df0*/  HMMA.16816.F32.BF16 R24, R12.reuse, R32, R24 ;  /* 0x000000200c18723c */ /* 0x060fe20000041818 */
[--C-:B------:R-:W-:Y:S02]  /*7e00*/  FFMA.FTZ R109, R109, c[0x0][0x23c], -R77.reuse ;  /* 0x00008f006d6d7a23 */ /* 0x100fe4000001084d */
[----:B-1----:R-:W-:Y:S02]  /*7e10*/  FADD.FTZ R128, R134, R128 ;  /* 0x0000008086807221 */ /* 0x002fe40000010000 */
[--C-:B------:R-:W-:Y:S01]  /*7e20*/  FFMA.FTZ R104, R104, c[0x0][0x23c], -R77.reuse ;  /* 0x00008f0068687a23 */ /* 0x100fe2000001084d */
[----:B------:R-:W1:Y:S01]  /*7e30*/  MUFU.EX2 R155, R155 ;  /* 0x0000009b009b7308 */ /* 0x000e620000000800 */
[--C-:B------:R-:W-:Y:S01]  /*7e40*/  FFMA.FTZ R102, R102, c[0x0][0x23c], -R77.reuse ;  /* 0x00008f0066667a23 */ /* 0x100fe2000001084d */
[----:B------:R-:W-:Y:S01]  /*7e50*/  HMMA.16816.F32.BF16 R20, R12, R34, R20 ;  /* 0x000000220c14723c */ /* 0x000fe20000041814 */
[----:B------:R-:W4:Y:S01]  /*7e60*/  LDSM.16.MT88.4 R32, [R151+0x6000] ;  /* 0x006000009720783b */ /* 0x000f220000004200 */
[----:B------:R-:W-:-:S02]  /*7e70*/  FFMA.FTZ R98, R98, c[0x0][0x23c], -R77 ;  /* 0x00008f0062627a23 */ /* 0x000fc4000001084d */
[----:B------:R-:W-:Y:S02]  /*7e80*/  FFMA.FTZ R92, R92, c[0x0][0x23c], -R77 ;  /* 0x00008f005c5c7a23 */ /* 0x000fe4000001084d */
[----:B------:R-:W5:Y:S01]  /*7e90*/  MUFU.EX2 R160, R160 ;  /* 0x000000a000a07308 */ /* 0x000f620000000800 */
[----:B------:R-:W-:Y:S01]  /*7ea0*/  F2FP.BF16.PACK_AB R13, R106, R107 ;  /* 0x0000006b6a0d723e */ /* 0x000fe200000010ff */
[----:B------:R-:W-:Y:S01]  /*7eb0*/  FADD.FTZ R107, R107, R111 ;  /* 0x0000006f6b6b7221 */ /* 0x000fe20000010000 */
[----:B------:R-:W-:Y:S01]  /*7ec0*/  F2FP.BF16.PACK_AB R15, R101, R103 ;  /* 0x00000067650f723e */ /* 0x000fe200000010ff */
[--C-:B------:R-:W-:Y:S01]  /*7ed0*/  FFMA.FTZ R91, R91, c[0x0][0x23c], -R77.reuse ;  /* 0x00008f005b5b7a23 */ /* 0x100fe2000001084d */
[----:B------:R-:W-:Y:S01]  /*7ee0*/  F2FP.BF16.PACK_AB R12, R134, R136 ;  /* 0x00000088860c723e */ /* 0x000fe200000010ff */
[----:B------:R-:W-:Y:S01]  /*7ef0*/  FFMA.FTZ R90, R90, c[0x0][0x23c], -R77 ;  /* 0x00008f005a5a7a23 */ /* 0x000fe2000001084d */
[----:B------:R-:W-:Y:S01]  /*7f00*/  F2FP.BF16.PACK_AB R14, R145, R140 ;  /* 0x0000008c910e723e */ /* 0x000fe200000010ff */
[----:B------:R-:W1:Y:S01]  /*7f10*/  MUFU.EX2 R159, R159 ;  /* 0x0000009f009f7308 */ /* 0x000e620000000800 */
[----:B------:R-:W-:-:S02]  /*7f20*/  FADD.FTZ R140, R140, R128 ;  /* 0x000000808c8c7221 */ /* 0x000fc40000010000 */
[--C-:B------:R-:W-:Y:S02]  /*7f30*/  FFMA.FTZ R89, R89, c[0x0][0x23c], -R77.reuse ;  /* 0x00008f0059597a23 */ /* 0x100fe4000001084d */
[----:B------:R-:W-:Y:S01]  /*7f40*/  FADD.FTZ R140, R145, R140 ;  /* 0x0000008c918c7221 */ /* 0x000fe20000010000 */
[----:B------:R-:W-:Y:S01]  /*7f50*/  HMMA.16816.F32.BF16 R8, R12, R16, R8 ;  /* 0x000000100c08723c */ /* 0x000fe20000041808 */
[--C-:B------:R-:W-:Y:S01]  /*7f60*/  FFMA.FTZ R88, R88, c[0x0][0x23c], -R77.reuse ;  /* 0x00008f0058587a23 */ /* 0x100fe2000001084d */
[----:B------:R-:W-:Y:S01]  /*7f70*/  MUFU.EX2 R161, R161 ;  /* 0x000000a100a17308 */ /* 0x000fe20000000800 */
[--C-:B------:R-:W-:Y:S02]  /*7f80*/  FFMA.FTZ R87, R87, c[0x0][0x23c], -R77.reuse ;  /* 0x00008f0057577a23 */ /* 0x100fe4000001084d */
[----:B------:R-:W-:-:S03]  /*7f90*/  FFMA.FTZ R86, R86, c[0x0][0x23c], -R77 ;  /* 0x00008f0056567a23 */ /* 0x000fc6000001084d */
[C---:B------:R-:W-:Y:S01]  /*7fa0*/  HMMA.16816.F32.BF16 R4, R12.reuse, R18, R4 ;  /* 0x000000120c04723c */ /* 0x040fe20000041804 */
[----:B------:R-:W5:Y:S01]  /*7fb0*/  LDSM.16.MT88.4 R16, [R150+0x6000] ;  /* 0x006000009610783b */ /* 0x000f620000004200 */
[----:B------:R-:W1:Y:S06]  /*7fc0*/  MUFU.EX2 R163, R163 ;  /* 0x000000a300a37308 */ /* 0x000e6c0000000800 */
[C---:B---3--:R-:W-:Y:S02]  /*7fd0*/  HMMA.16816.F32.BF16 R24, R12.reuse, R28, R24 ;  /* 0x0000001c0c18723c */ /* 0x048fe40000041818 */
[----:B------:R-:W3:Y:S06]  /*7fe0*/  MUFU.EX2 R182, R182 ;  /* 0x000000b600b67308 */ /* 0x000eec0000000800 */
[----:B------:R-:W-:Y:S01]  /*7ff0*/  HMMA.16816.F32.BF16 R20, R12, R30, R20 ;  /* 0x0000001e0c14723c */ /* 0x000fe20000041814 */
[----:B------:R-:W3:Y:S01]  /*8000*/  LDSM.16.MT88.4 R28, [R151+0x6400] ;  /* 0x00640000971c783b */ /* 0x000ee20000004200 */
[----:B------:R-:W3:Y:S05]  /*8010*/  MUFU.EX2 R173, R173 ;  /* 0x000000ad00ad7308 */ /* 0x000eea0000000800 */
[----:B------:R-:W-:-:S02]  /*8020*/  F2FP.BF16.PACK_AB R13, R99, R100 ;  /* 0x00000064630d723e */ /* 0x000fc400000010ff */
[----:B------:R-:W-:Y:S01]  /*8030*/  F2FP.BF16.PACK_AB R15, R95, R96 ;  /* 0x000000605f0f723e */ /* 0x000fe200000010ff */
[----:B------:R-:W-:Y:S01]  /*8040*/  MUFU.EX2 R184, R184 ;  /* 0x000000b800b87308 */ /* 0x000fe20000000800 */
[----:B--2---:R-:W-:Y:S01]  /*8050*/  F2FP.BF16.PACK_AB R12, R148, R149 ;  /* 0x00000095940c723e */ /* 0x004fe200000010ff */
[----:B------:R-:W-:Y:S01]  /*8060*/  FADD.FTZ R149, R149, R140 ;  /* 0x0000008c95957221 */ /* 0x000fe20000010000 */
[----:B-1----:R-:W-:-:S03]  /*8070*/  F2FP.BF16.PACK_AB R14, R155, R152 ;  /* 0x000000989b0e723e */ /* 0x002fc600000010ff */
[----:B------:R-:W-:Y:S02]  /*8080*/  FADD.FTZ R149, R148, R149 ;  /* 0x0000009594957221 */ /* 0x000fe40000010000 */
[----:B------:R-:W1:Y:S02]  /*8090*/  MUFU.EX2 R186, R186 ;  /* 0x000000ba00ba7308 */ /* 0x000e640000000800 */
[----:B----4-:R-:W-:Y:S01]  /*80a0*/  HMMA.16816.F32.BF16 R8, R12, R32, R8 ;  /* 0x000000200c08723c */ /* 0x010fe20000041808 */
[----:B------:R-:W-:-:S04]  /*80b0*/  FADD.FTZ R152, R152, R149 ;  /* 0x0000009598987221 */ /* 0x000fc80000010000 */
        /* <DEDUP_REMOVED lines=11> */
[----:B------:R-:W-:-:S02]  /*8170*/  F2FP.BF16.PACK_AB R13, R75, R94 ;  /* 0x0000005e4b0d723e */ /* 0x000fc400000010ff */
[----:B------:R-:W-:Y:S02]  /*8180*/  F2FP.BF16.PACK_AB R15, R73, R74 ;  /* 0x0000004a490f723e */ /* 0x000fe400000010ff */
[C---:B------:R-:W-:Y:S01]  /*8190*/  F2FP.BF16.PACK_AB R12, R159.reuse, R160 ;  /* 0x000000a09f0c723e */ /* 0x040fe200000010ff */
[----:B------:R-:W-:Y:S01]  /*81a0*/  FADD.FTZ R159, R159, R152 ;  /* 0x000000989f9f7221 */ /* 0x000fe20000010000 */
[----:B------:R-:W-:Y:S01]  /*81b0*/  F2FP.BF16.PACK_AB R14, R163, R161 ;  /* 0x000000a1a30e723e */ /* 0x000fe200000010ff */
[----:B------:R-:W1:Y:S02]  /*81c0*/  MUFU.EX2 R194, R194 ;  /* 0x000000c200c27308 */ /* 0x000e640000000800 */
[----:B------:R-:W-:-:S04]  /*81d0*/  FADD.FTZ R159, R161, R159 ;  /* 0x0000009fa19f7221 */ /* 0x000fc80000010000 */
        /* <DEDUP_REMOVED lines=13> */
[----:B------:R-:W-:-:S02]  /*82b0*/  F2FP.BF16.PACK_AB R13, R71, R72 ;  /* 0x00000048470d723e */ /* 0x000fc400000010ff */
[----:B------:R-:W-:Y:S01]  /*82c0*/  F2FP.BF16.PACK_AB R15, R69, R70 ;  /* 0x00000046450f723e */ /* 0x000fe200000010ff */
[----:B------:R-:W2:Y:S01]  /*82d0*/  MUFU.EX2 R162, R162 ;  /* 0x000000a200a27308 */ /* 0x000ea20000000800 */
[----:B------:R-:W-:Y:S01]  /*82e0*/  F2FP.BF16.PACK_AB R12, R173, R182 ;  /* 0x000000b6ad0c723e */ /* 0x000fe200000010ff */
[----:B------:R-:W-:Y:S01]  /*82f0*/  FFMA.FTZ R182, R78, c[0x0][0x23c], -R76 ;  /* 0x00008f004eb67a23 */ /* 0x000fe2000001084c */
        /* <DEDUP_REMOVED lines=10> */
[----:B------:R-:W3:Y:S02]  /*83a0*/  MUFU.EX2 R147, R147 ;  /* 0x0000009300937308 */ /* 0x000ee40000000800 */
[----:B------:R-:W-:Y:S01]  /*83b0*/  HMMA.16816.F32.BF16 R20, R12, R30, R20 ;  /* 0x0000001e0c14723c */ /* 0x000fe20000041814 */
[----:B------:R-:W1:Y:S05]  /*83c0*/  LDSM.16.MT88.4 R28, [R151+0x7000] ;  /* 0x00700000971c783b */ /* 0x000e6a0000004200 */
[----:B------:R-:W-:Y:S01]  /*83d0*/  MUFU.EX2 R142, R142 ;  /* 0x0000008e008e7308 */ /* 0x000fe20000000800 */
[----:B------:R-:W-:-:S02]  /*83e0*/  F2FP.BF16.PACK_AB R13, R67, R68 ;  /* 0x00000044430d723e */ /* 0x000fc400000010ff */
[----:B------:R-:W-:Y:S02]  /*83f0*/  F2FP.BF16.PACK_AB R15, R65, R66 ;  /* 0x00000042410f723e */ /* 0x000fe400000010ff */
[----:B----4-:R-:W-:Y:S01]  /*8400*/  F2FP.BF16.PACK_AB R12, R189, R193 ;  /* 0x000000c1bd0c723e */ /* 0x010fe200000010ff */
[----:B------:R-:W-:Y:S01]  /*8410*/  FADD.FTZ R193, R193, R184 ;  /* 0x000000b8c1c17221 */ /* 0x000fe20000010000 */
[----:B------:R-:W-:Y:S01]  /*8420*/  F2FP.BF16.PACK_AB R14, R192, R191 ;  /* 0x000000bfc00e723e */ /* 0x000fe200000010ff */
[----:B------:R-:W4:Y:S02]  /*8430*/  MUFU.EX2 R138, R141 ;  /* 0x0000008d008a7308 */ /* 0x000f240000000800 */
[----:B------:R-:W-:-:S04]  /*8440*/  FADD.FTZ R193, R189, R193 ;  /* 0x000000c1bdc17221 */ /* 0x000fc80000010000 */
[----:B--2---:R-:W-:Y:S01]  /*8450*/  HMMA.16816.F32.BF16 R8, R12, R32, R8 ;  /* 0x000000200c08723c */ /* 0x004fe20000041808 */
[----:B------:R-:W-:Y:S01]  /*8460*/  FADD.FTZ R191, R191, R193 ;  /* 0x000000c1bfbf7221 */ /* 0x000fe20000010000 */
[----:B------:R-:W-:Y:S03]  /*8470*/  MUFU.EX2 R115, R116 ;  /* 0x0000007400737308 */ /* 0x000fe60000000800 */
[----:B------:R-:W-:-:S03]  /*8480*/  FADD.FTZ R191, R192, R191 ;  /* 0x000000bfc0bf7221 */ /* 0x000fc60000010000 */
[----:B------:R-:W-:Y:S01]  /*8490*/  HMMA.16816.F32.BF16 R4, R12, R34, R4 ;  /* 0x000000220c04723c */ /* 0x000fe20000041804 */
[----:B------:R-:W2:Y:S01]  /*84a0*/  LDSM.16.MT88.4 R32, [R150+0x7000] ;  /* 0x007000009620783b */ /* 0x000ea20000004200 */
[----:B------:R-:W-:Y:S01]  /*84b0*/  MUFU.EX2 R112, R113 ;  /* 0x0000007100707308 */ /* 0x000fe20000000800 */
[----:B------:R-:W-:-:S05]  /*84c0*/  FADD.FTZ R191, R194, R191 ;  /* 0x000000bfc2bf7221 */ /* 0x000fca0000010000 */
[C---:B-----5:R-:W-:Y:S02]  /*84d0*/  HMMA.16816.F32.BF16 R24, R12.reuse, R16, R24 ;  /* 0x000000100c18723c */ /* 0x060fe40000041818 */
[----:B------:R-:W-:Y:S05]  /*84e0*/  MUFU.EX2 R146, R146 ;  /* 0x0000009200927308 */ /* 0x000fea0000000800 */
[----:B------:R-:W-:Y:S01]  /*84f0*/  F2FP.BF16.PACK_AB R17, R63, R64 ;  /* 0x000000403f11723e */ /* 0x000fe200000010ff */
[----:B------:R-:W-:Y:S01]  /*8500*/  HMMA.16816.F32.BF16 R20, R12, R18, R20 ;  /* 0x000000120c14723c */ /* 0x000fe20000041814 */
[----:B------:R-:W5:Y:S01]  /*8510*/  LDSM.16.MT88.4 R12, [R151+0x7400] ;  /* 0x00740000970c783b */ /* 0x000f620000004200 */
[C---:B------:R-:W-:Y:S01]  /*8520*/  F2FP.BF16.PACK_AB R16, R188.reuse, R194 ;  /* 0x000000c2bc10723e */ /* 0x040fe200000010ff */
[----:B------:R-:W-:Y:S01]  /*8530*/  MUFU.EX2 R157, R157 ;  /* 0x0000009d009d7308 */ /* 0x000fe20000000800 */
[----:B------:R-:W-:-:S03]  /*8540*/  FADD.FTZ R188, R188, R191 ;  /* 0x000000bfbcbc7221 */ /* 0x000fc60000010000 */
[----:B------:R-:W-:Y:S01]  /*8550*/  F2FP.BF16.PACK_AB R19, R61, R62 ;  /* 0x0000003e3d13723e */ /* 0x000fe200000010ff */
[----:B------:R-:W-:Y:S01]  /*8560*/  FADD.FTZ R188, R187, R188 ;  /* 0x000000bcbbbc7221 */ /* 0x000fe20000010000 */
[C---:B------:R-:W-:Y:S02]  /*8570*/  F2FP.BF16.PACK_AB R18, R185.reuse, R187 ;  /* 0x000000bbb912723e */ /* 0x040fe400000010ff */
[----:B------:R-:W-:Y:S01]  /*8580*/  MUFU.EX2 R183, R183 ;  /* 0x000000b700b77308 */ /* 0x000fe20000000800 */
[----:B------:R-:W-:-:S04]  /*8590*/  FADD.FTZ R188, R185, R188 ;  /* 0x000000bcb9bc7221 */ /* 0x000fc80000010000 */
[C---:B-1----:R-:W-:Y:S03]  /*85a0*/  HMMA.16816.F32.BF16 R8, R16.reuse, R28, R8 ;  /* 0x0000001c1008723c */ /* 0x042fe60000041808 */
[----:B------:R-:W-:Y:S05]  /*85b0*/  MUFU.EX2 R190, R190 ;  /* 0x000000be00be7308 */ /* 0x000fea0000000800 */
[C---:B------:R-:W-:Y:S01]  /*85c0*/  HMMA.16816.F32.BF16 R4, R16.reuse, R30, R4 ;  /* 0x0000001e1004723c */ /* 0x040fe20000041804 */
[----:B------:R-:W1:Y:S02]  /*85d0*/  LDSM.16.MT88.4 R28, [R150+0x7400] ;  /* 0x00740000961c783b */ /* 0x000e640000004200 */
[----:B------:R-:W-:Y:S05]  /*85e0*/  MUFU.EX2 R180, R180 ;  /* 0x000000b400b47308 */ /* 0x000fea0000000800 */
[C---:B--2---:R-:W-:Y:S03]  /*85f0*/  HMMA.16816.F32.BF16 R24, R16.reuse, R32, R24 ;  /* 0x000000201018723c */ /* 0x044fe60000041818 */
[----:B------:R-:W-:Y:S04]  /*8600*/  MUFU.EX2 R153, R153 ;  /* 0x0000009900997308 */ /* 0x000fe80000000800 */
[----:B------:R-:W-:Y:S01]  /*8610*/  F2FP.BF16.PACK_AB R33, R59, R60 ;  /* 0x0000003c3b21723e */ /* 0x000fe200000010ff */
[----:B------:R-:W-:Y:S01]  /*8620*/  HMMA.16816.F32.BF16 R20, R16, R34, R20 ;  /* 0x000000221014723c */ /* 0x000fe20000041814 */
[----:B------:R-:W2:Y:S01]  /*8630*/  LDSM.16.MT88.4 R16, [R151+0x7800] ;  /* 0x007800009710783b */ /* 0x000ea20000004200 */
[C---:B------:R-:W-:Y:S01]  /*8640*/  F2FP.BF16.PACK_AB R32, R162.reuse, R181 ;  /* 0x000000b5a220723e */ /* 0x040fe200000010ff */
[----:B------:R-:W-:Y:S01]  /*8650*/  FADD.FTZ R181, R181, R188 ;  /* 0x000000bcb5b57221 */ /* 0x000fe20000010000 */
[----:B------:R3:W-:Y:S03]  /*8660*/  MUFU.EX2 R131, R133 ;  /* 0x0000008500837308 */ /* 0x0007e60000000800 */
[----:B------:R-:W-:Y:S01]  /*8670*/  F2FP.BF16.PACK_AB R35, R57, R58 ;  /* 0x0000003a3923723e */ /* 0x000fe200000010ff */
[----:B------:R-:W-:Y:S01]  /*8680*/  FADD.FTZ R181, R162, R181 ;  /* 0x000000b5a2b57221 */ /* 0x000fe20000010000 */
[----:B------:R-:W-:-:S03]  /*8690*/  F2FP.BF16.PACK_AB R34, R156, R158 ;  /* 0x0000009e9c22723e */ /* 0x000fc600000010ff */
[----:B------:R-:W-:Y:S01]  /*86a0*/  FADD.FTZ R158, R158, R181 ;  /* 0x000000b59e9e7221 */ /* 0x000fe20000010000 */
[----:B------:R-:W-:Y:S01]  /*86b0*/  MUFU.EX2 R108, R110 ;  /* 0x0000006e006c7308 */ /* 0x000fe20000000800 */
[----:B------:R-:W-:Y:S02]  /*86c0*/  LEA R181, P0, R54, c[0x0][0x168], 0x1 ;  /* 0x00005a0036b57a11 */ /* 0x000fe400078008ff */
[C---:B-----5:R-:W-:Y:S01]  /*86d0*/  HMMA.16816.F32.BF16 R8, R32.reuse, R12, R8 ;  /* 0x0000000c2008723c */ /* 0x060fe20000041808 */
[----:B------:R-:W-:Y:S01]  /*86e0*/  FADD.FTZ R158, R156, R158 ;  /* 0x0000009e9c9e7221 */ /* 0x000fe20000010000 */
[----:B---3--:R-:W-:Y:S03]  /*86f0*/  LDSM.16.MT88.4 R132, [R150+0x8c00] ;  /* 0x008c00009684783b */ /* 0x008fe60000004200 */
[----:B------:R-:W-:Y:S03]  /*8700*/  MUFU.EX2 R182, R182 ;  /* 0x000000b600b67308 */ /* 0x000fe60000000800 */
[C---:B------:R-:W-:Y:S01]  /*8710*/  HMMA.16816.F32.BF16 R4, R32.reuse, R14, R4 ;  /* 0x0000000e2004723c */ /* 0x040fe20000041804 */
[----:B------:R-:W3:Y:S07]  /*8720*/  LDSM.16.MT88.4 R12, [R150+0x7800] ;  /* 0x00780000960c783b */ /* 0x000eee0000004200 */
[C---:B-1----:R-:W-:Y:S08]  /*8730*/  HMMA.16816.F32.BF16 R24, R32.reuse, R28, R24 ;  /* 0x0000001c2018723c */ /* 0x042ff00000041818 */
[----:B------:R-:W-:Y:S07]  /*8740*/  HMMA.16816.F32.BF16 R28, R32, R30, R20 ;  /* 0x0000001e201c723c */ /* 0x000fee0000041814 */
[----:B------:R-:W-:Y:S01]  /*8750*/  FFMA.FTZ R20, R123, c[0x0][0x23c], -R77 ;  /* 0x00008f007b147a23 */ /* 0x000fe2000001084d */
[----:B------:R-:W-:Y:S01]  /*8760*/  F2FP.BF16.PACK_AB R33, R55, R56 ;  /* 0x000000383721723e */ /* 0x000fe200000010ff */
[----:B------:R-:W1:Y:S01]  /*8770*/  MUFU.EX2 R123, R129 ;  /* 0x00000081007b7308 */ /* 0x000e620000000800 */
[----:B------:R-:W-:-:S02]  /*8780*/  F2FP.BF16.PACK_AB R35, R51, R52 ;  /* 0x000000343323723e */ /* 0x000fc400000010ff */
[----:B------:R-:W-:Y:S01]  /*8790*/  F2FP.BF16.PACK_AB R32, R147, R154 ;  /* 0x0000009a9320723e */ /* 0x000fe200000010ff */
[----:B------:R-:W-:Y:S01]  /*87a0*/  FADD.FTZ R154, R154, R158 ;  /* 0x0000009e9a9a7221 */ /* 0x000fe20000010000 */
[----:B----4-:R-:W-:-:S03]  /*87b0*/  F2FP.BF16.PACK_AB R34, R138, R142 ;  /* 0x0000008e8a22723e */ /* 0x010fc600000010ff */
[----:B------:R4:W5:Y:S01]  /*87c0*/  MUFU.EX2 R119, R20 ;  /* 0x0000001400777308 */ /* 0x0009620000000800 */
[----:B------:R-:W-:-:S03]  /*87d0*/  FADD.FTZ R154, R147, R154 ;  /* 0x0000009a939a7221 */ /* 0x000fc60000010000 */
[----:B--2---:R-:W-:Y:S01]  /*87e0*/  HMMA.16816.F32.BF16 R8, R32, R16, R8 ;  /* 0x000000102008723c */ /* 0x004fe20000041808 */
[----:B------:R-:W-:Y:S02]  /*87f0*/  FADD.FTZ R154, R142, R154 ;  /* 0x0000009a8e9a7221 */ /* 0x000fe40000010000 */
[----:B------:R-:W-:Y:S02]  /*8800*/  LDSM.16.MT88.4 R140, [R151+0x8c00] ;  /* 0x008c0000978c783b */ /* 0x000fe40000004200 */
[----:B------:R-:W-:-:S03]  /*8810*/  FADD.FTZ R138, R138, R154 ;  /* 0x0000009a8a8a7221 */ /* 0x000fc60000010000 */
[----:B------:R-:W-:Y:S01]  /*8820*/  HMMA.16816.F32.BF16 R4, R32, R18, R4 ;  /* 0x000000122004723c */ /* 0x000fe20000041804 */
[----:B------:R-:W2:Y:S01]  /*8830*/  LDSM.16.MT88.4 R16, [R150+0x7c00] ;  /* 0x007c00009610783b */ /* 0x000ea20000004200 */
[----:B-1----:R-:W-:-:S03]  /*8840*/  FADD.FTZ R138, R123, R138 ;  /* 0x0000008a7b8a7221 */ /* 0x002fc60000010000 */
[----:B----4-:R-:W1:Y:S01]  /*8850*/  LDSM.16.MT88.4 R20, [R151+0x7c00] ;  /* 0x007c00009714783b */ /* 0x010e620000004200 */
[C---:B-----5:R-:W-:Y:S02]  /*8860*/  FADD.FTZ R138, R119.reuse, R138 ;  /* 0x0000008a778a7221 */ /* 0x060fe40000010000 */
[C---:B---3--:R-:W-:Y:S07]  /*8870*/  HMMA.16816.F32.BF16 R24, R32.reuse, R12, R24 ;  /* 0x0000000c2018723c */ /* 0x048fee0000041818 */
[----:B------:R-:W-:Y:S01]  /*8880*/  F2FP.BF16.PACK_AB R13, R48, R50 ;  /* 0x00000032300d723e */ /* 0x000fe200000010ff */
[----:B------:R-:W-:Y:S01]  /*8890*/  HMMA.16816.F32.BF16 R28, R32, R14, R28 ;  /* 0x0000000e201c723c */ /* 0x000fe2000004181c */
[----:B------:R-:W-:-:S06]  /*88a0*/  F2FP.BF16.PACK_AB R12, R119, R123 ;  /* 0x0000007b770c723e */ /* 0x000fcc00000010ff */
[----:B------:R-:W-:Y:S01]  /*88b0*/  FADD.FTZ R32, R106, R107 ;  /* 0x0000006b6a207221 */ /* 0x000fe20000010000 */
[----:B------:R-:W-:Y:S01]  /*88c0*/  F2FP.BF16.PACK_AB R15, R46, R47 ;  /* 0x0000002f2e0f723e */ /* 0x000fe200000010ff */
[----:B------:R-:W-:Y:S01]  /*88d0*/  MUFU.EX2 R106, R109 ;  /* 0x0000006d006a7308 */ /* 0x000fe20000000800 */
[----:B------:R-:W-:Y:S01]  /*88e0*/  F2FP.BF16.PACK_AB R14, R112, R115 ;  /* 0x00000073700e723e */ /* 0x000fe200000010ff */
[----:B------:R-:W-:Y:S02]  /*88f0*/  FADD.FTZ R32, R103, R32 ;  /* 0x0000002067207221 */ /* 0x000fe40000010000 */
[----:B------:R-:W-:Y:S02]  /*8900*/  FADD.FTZ R115, R115, R138 ;  /* 0x0000008a73737221 */ /* 0x000fe40000010000 */
[----:B------:R-:W-:Y:S02]  /*8910*/  FADD.FTZ R101, R101, R32 ;  /* 0x0000002065657221 */ /* 0x000fe40000010000 */
[----:B------:R-:W3:Y:S01]  /*8920*/  LDSM.16.MT88.4 R32, [R151+0x8000] ;  /* 0x008000009720783b */ /* 0x000ee20000004200 */
[----:B------:R-:W4:Y:S01]  /*8930*/  MUFU.EX2 R103, R104 ;  /* 0x0000006800677308 */ /* 0x000f220000000800 */
[----:B------:R-:W-:-:S02]  /*8940*/  FADD.FTZ R101, R100, R101 ;  /* 0x0000006564657221 */ /* 0x000fc40000010000 */
[----:B------:R-:W-:Y:S02]  /*8950*/  FADD.FTZ R115, R112, R115 ;  /* 0x0000007370737221 */ /* 0x000fe40000010000 */
[----:B------:R-:W-:Y:S01]  /*8960*/  FADD.FTZ R99, R99, R101 ;  /* 0x0000006563637221 */ /* 0x000fe20000010000 */
[----:B--2---:R-:W-:Y:S02]  /*8970*/  HMMA.16816.F32.BF16 R24, R12, R16, R24 ;  /* 0x000000100c18723c */ /* 0x004fe40000041818 */
[----:B------:R-:W-:Y:S01]  /*8980*/  MUFU.EX2 R100, R102 ;  /* 0x0000006600647308 */ /* 0x000fe20000000800 */
[----:B------:R-:W-:-:S04]  /*8990*/  FADD.FTZ R99, R96, R99 ;  /* 0x0000006360637221 */ /* 0x000fc80000010000 */
[----:B------:R-:W-:Y:S01]  /*89a0*/  FADD.FTZ R95, R95, R99 ;  /* 0x000000635f5f7221 */ /* 0x000fe20000010000 */
[----:B-1----:R-:W-:Y:S02]  /*89b0*/  HMMA.16816.F32.BF16 R8, R12, R20, R8 ;  /* 0x000000140c08723c */ /* 0x002fe40000041808 */
[----:B------:R-:W1:Y:S01]  /*89c0*/  MUFU.EX2 R96, R98 ;  /* 0x0000006200607308 */ /* 0x000e620000000800 */
[----:B------:R-:W-:-:S04]  /*89d0*/  FADD.FTZ R16, R94, R95 ;  /* 0x0000005f5e107221 */ /* 0x000fc80000010000 */
[----:B------:R-:W-:Y:S01]  /*89e0*/  FADD.FTZ R16, R75, R16 ;  /* 0x000000104b107221 */ /* 0x000fe20000010000 */
[C---:B------:R-:W-:Y:S01]  /*89f0*/  HMMA.16816.F32.BF16 R4, R12.reuse, R22, R4 ;  /* 0x000000160c04723c */ /* 0x040fe20000041804 */
[----:B------:R-:W2:Y:S02]  /*8a00*/  LDSM.16.MT88.4 R20, [R150+0x8000] ;  /* 0x008000009614783b */ /* 0x000ea40000004200 */
[----:B------:R-:W-:Y:S01]  /*8a10*/  FADD.FTZ R16, R74, R16 ;  /* 0x000000104a107221 */ /* 0x000fe20000010000 */
[----:B------:R-:W-:Y:S01]  /*8a20*/  MUFU.EX2 R94, R97 ;  /* 0x00000061005e7308 */ /* 0x000fe20000000800 */
[----:B------:R-:W-:Y:S02]  /*8a30*/  FFMA.FTZ R74, R93, c[0x0][0x23c], -R77 ;  /* 0x00008f005d4a7a23 */ /* 0x000fe4000001084d */
[----:B------:R-:W-:Y:S01]  /*8a40*/  FADD.FTZ R16, R73, R16 ;  /* 0x0000001049107221 */ /* 0x000fe20000010000 */
[----:B------:R-:W-:Y:S03]  /*8a50*/  HMMA.16816.F32.BF16 R28, R12, R18, R28 ;  /* 0x000000120c1c723c */ /* 0x000fe6000004181c */
[----:B------:R-:W-:Y:S01]  /*8a60*/  FADD.FTZ R16, R72, R16 ;  /* 0x0000001048107221 */ /* 0x000fe20000010000 */
[----:B------:R-:W-:Y:S03]  /*8a70*/  MUFU.EX2 R74, R74 ;  /* 0x0000004a004a7308 */ /* 0x000fe60000000800 */
[----:B------:R-:W-:-:S02]  /*8a80*/  F2FP.BF16.PACK_AB R13, R105, R3 ;  /* 0x00000003690d723e */ /* 0x000fc400000010ff */
[----:B------:R-:W-:Y:S02]  /*8a90*/  F2FP.BF16.PACK_AB R15, R146, R117 ;  /* 0x00000075920f723e */ /* 0x000fe400000010ff */
[----:B----4-:R-:W-:Y:S01]  /*8aa0*/  F2FP.BF16.PACK_AB R12, R103, R106 ;  /* 0x0000006a670c723e */ /* 0x010fe200000010ff */
[----:B------:R-:W4:Y:S01]  /*8ab0*/  MUFU.EX2 R72, R92 ;  /* 0x0000005c00487308 */ /* 0x000f220000000800 */
[----:B-1----:R-:W-:Y:S01]  /*8ac0*/  F2FP.BF16.PACK_AB R14, R96, R100 ;  /* 0x00000064600e723e */ /* 0x002fe200000010ff */
[----:B------:R-:W-:-:S04]  /*8ad0*/  FADD.FTZ R106, R106, R115 ;  /* 0x000000736a6a7221 */ /* 0x000fc80000010000 */
[----:B------:R-:W-:Y:S02]  /*8ae0*/  FADD.FTZ R106, R103, R106 ;  /* 0x0000006a676a7221 */ /* 0x000fe40000010000 */
[----:B---3--:R-:W-:Y:S01]  /*8af0*/  HMMA.16816.F32.BF16 R8, R12, R32, R8 ;  /* 0x000000200c08723c */ /* 0x008fe20000041808 */
[----:B------:R-:W-:Y:S01]  /*8b00*/  MUFU.EX2 R75, R81 ;  /* 0x00000051004b7308 */ /* 0x000fe20000000800 */
[----:B------:R-:W-:-:S04]  /*8b10*/  FADD.FTZ R100, R100, R106 ;  /* 0x0000006a64647221 */ /* 0x000fc80000010000 */
[----:B------:R-:W-:Y:S02]  /*8b20*/  FADD.FTZ R100, R96, R100 ;  /* 0x0000006460647221 */ /* 0x000fe40000010000 */
[----:B------:R-:W-:Y:S01]  /*8b30*/  FADD.FTZ R32, R71, R16 ;  /* 0x0000001047207221 */ /* 0x000fe20000010000 */
[C---:B------:R-:W-:Y:S01]  /*8b40*/  HMMA.16816.F32.BF16 R4, R12.reuse, R34, R4 ;  /* 0x000000220c04723c */ /* 0x040fe20000041804 */
[----:B------:R-:W1:Y:S02]  /*8b50*/  LDSM.16.MT88.4 R16, [R151+0x8400] ;  /* 0x008400009710783b */ /* 0x000e640000004200 */
[----:B------:R-:W-:Y:S02]  /*8b60*/  FADD.FTZ R32, R70, R32 ;  /* 0x0000002046207221 */ /* 0x000fe40000010000 */
[----:B------:R-:W-:Y:S02]  /*8b70*/  MUFU.EX2 R70, R91 ;  /* 0x0000005b00467308 */ /* 0x000fe40000000800 */
[----:B------:R-:W-:Y:S01]  /*8b80*/  FADD.FTZ R32, R69, R32 ;  /* 0x0000002045207221 */ /* 0x000fe20000010000 */
[----:B--2---:R-:W-:Y:S03]  /*8b90*/  HMMA.16816.F32.BF16 R24, R12, R20, R24 ;  /* 0x000000140c18723c */ /* 0x004fe60000041818 */
[----:B------:R-:W-:-:S02]  /*8ba0*/  FADD.FTZ R32, R68, R32 ;  /* 0x0000002044207221 */ /* 0x000fc40000010000 */
[----:B------:R-:W2:Y:S02]  /*8bb0*/  MUFU.EX2 R68, R90 ;  /* 0x0000005a00447308 */ /* 0x000ea40000000800 */
[----:B------:R-:W-:Y:S01]  /*8bc0*/  FADD.FTZ R67, R67, R32 ;  /* 0x0000002043437221 */ /* 0x000fe20000010000 */
[----:B------:R-:W-:Y:S01]  /*8bd0*/  HMMA.16816.F32.BF16 R28, R12, R22, R28 ;  /* 0x000000160c1c723c */ /* 0x000fe2000004181c */
[----:B------:R-:W3:Y:S02]  /*8be0*/  LDSM.16.MT88.4 R32, [R150+0x8400] ;  /* 0x008400009620783b */ /* 0x000ee40000004200 */
[----:B------:R-:W-:Y:S02]  /*8bf0*/  FADD.FTZ R67, R66, R67 ;  /* 0x0000004342437221 */ /* 0x000fe40000010000 */
[----:B------:R-:W-:Y:S02]  /*8c00*/  MUFU.EX2 R66, R80 ;  /* 0x0000005000427308 */ /* 0x000fe40000000800 */
[----:B------:R-:W-:Y:S01]  /*8c10*/  FADD.FTZ R65, R65, R67 ;  /* 0x0000004341417221 */ /* 0x000fe20000010000 */
[----:B------:R-:W-:-:S02]  /*8c20*/  F2FP.BF16.PACK_AB R13, R183, R157 ;  /* 0x0000009db70d723e */ /* 0x000fc400000010ff */
[----:B------:R-:W-:Y:S01]  /*8c30*/  F2FP.BF16.PACK_AB R15, R180, R190 ;  /* 0x000000beb40f723e */ /* 0x000fe200000010ff */
[----:B------:R-:W-:Y:S01]  /*8c40*/  FADD.FTZ R65, R64, R65 ;  /* 0x0000004140417221 */ /* 0x000fe20000010000 */
[----:B----4-:R-:W-:Y:S01]  /*8c50*/  F2FP.BF16.PACK_AB R12, R72, R74 ;  /* 0x0000004a480c723e */ /* 0x010fe200000010ff */
[----:B------:R-:W-:Y:S01]  /*8c60*/  MUFU.EX2 R64, R89 ;  /* 0x0000005900407308 */ /* 0x000fe20000000800 */
[----:B--2---:R-:W-:Y:S01]  /*8c70*/  F2FP.BF16.PACK_AB R14, R68, R70 ;  /* 0x00000046440e723e */ /* 0x004fe200000010ff */
[----:B------:R-:W-:Y:S02]  /*8c80*/  FADD.FTZ R20, R63, R65 ;  /* 0x000000413f147221 */ /* 0x000fe40000010000 */
[----:B------:R-:W-:Y:S02]  /*8c90*/  FADD.FTZ R74, R74, R100 ;  /* 0x000000644a4a7221 */ /* 0x000fe40000010000 */
[----:B------:R-:W-:Y:S02]  /*8ca0*/  FADD.FTZ R20, R62, R20 ;  /* 0x000000143e147221 */ /* 0x000fe40000010000 */
[----:B------:R-:W2:Y:S01]  /*8cb0*/  MUFU.EX2 R62, R88 ;  /* 0x00000058003e7308 */ /* 0x000ea20000000800 */
[----:B------:R-:W-:Y:S01]  /*8cc0*/  FADD.FTZ R74, R72, R74 ;  /* 0x0000004a484a7221 */ /* 0x000fe20000010000 */
[----:B-1----:R-:W-:Y:S03]  /*8cd0*/  HMMA.16816.F32.BF16 R8, R12, R16, R8 ;  /* 0x000000100c08723c */ /* 0x002fe60000041808 */
        /* <DEDUP_REMOVED lines=8> */
[----:B---3--:R-:W-:Y:S03]  /*8d60*/  HMMA.16816.F32.BF16 R24, R12, R32, R24 ;  /* 0x000000200c18723c */ /* 0x008fe60000041818 */
[----:B------:R-:W-:-:S02]  /*8d70*/  FADD.FTZ R16, R58, R16 ;  /* 0x000000103a107221 */ /* 0x000fc40000010000 */
[----:B------:R-:W3:Y:S02]  /*8d80*/  MUFU.EX2 R58, R86 ;  /* 0x00000056003a7308 */ /* 0x000ee40000000800 */
[----:B------:R-:W-:Y:S01]  /*8d90*/  FADD.FTZ R16, R57, R16 ;  /* 0x0000001039107221 */ /* 0x000fe20000010000 */
[----:B------:R-:W-:Y:S01]  /*8da0*/  HMMA.16816.F32.BF16 R28, R12, R34, R28 ;  /* 0x000000220c1c723c */ /* 0x000fe2000004181c */
[----:B------:R-:W-:Y:S02]  /*8db0*/  FFMA.FTZ R33, R85, c[0x0][0x23c], -R77 ;  /* 0x00008f0055217a23 */ /* 0x000fe4000001084d */
[----:B------:R-:W-:Y:S02]  /*8dc0*/  FADD.FTZ R56, R56, R16 ;  /* 0x0000001038387221 */ /* 0x000fe40000010000 */
[----:B------:R-:W4:Y:S01]  /*8dd0*/  LDSM.16.MT88.4 R16, [R150+0x8800] ;  /* 0x008800009610783b */ /* 0x000f220000004200 */
[----:B------:R-:W-:Y:S01]  /*8de0*/  FFMA.FTZ R32, R79, c[0x0][0x23c], -R76 ;  /* 0x00008f004f207a23 */ /* 0x000fe2000001084c */
[----:B------:R-:W-:Y:S01]  /*8df0*/  F2FP.BF16.PACK_AB R13, R131, R153 ;  /* 0x00000099830d723e */ /* 0x000fe200000010ff */
[----:B------:R-:W-:Y:S01]  /*8e00*/  FADD.FTZ R56, R55, R56 ;  /* 0x0000003837387221 */ /* 0x000fe20000010000 */
[----:B------:R-:W-:Y:S01]  /*8e10*/  F2FP.BF16.PACK_AB R15, R94, R108 ;  /* 0x0000006c5e0f723e */ /* 0x000fe200000010ff */
[----:B------:R-:W5:Y:S01]  /*8e20*/  MUFU.EX2 R33, R33 ;  /* 0x0000002100217308 */ /* 0x000f620000000800 */
[----:B--2---:R-:W-:Y:S01]  /*8e30*/  F2FP.BF16.PACK_AB R12, R62, R64 ;  /* 0x000000403e0c723e */ /* 0x004fe200000010ff */
[----:B------:R-:W-:Y:S01]  /*8e40*/  FADD.FTZ R56, R52, R56 ;  /* 0x0000003834387221 */ /* 0x000fe20000010000 */
[----:B---3--:R-:W-:Y:S01]  /*8e50*/  F2FP.BF16.PACK_AB R14, R58, R60 ;  /* 0x0000003c3a0e723e */ /* 0x008fe200000010ff */
[----:B------:R-:W-:-:S02]  /*8e60*/  FADD.FTZ R64, R64, R70 ;  /* 0x0000004640407221 */ /* 0x000fc40000010000 */
[----:B------:R-:W-:Y:S02]  /*8e70*/  FADD.FTZ R51, R51, R56 ;  /* 0x0000003833337221 */ /* 0x000fe40000010000 */
[----:B------:R-:W2:Y:S01]  /*8e80*/  MUFU.EX2 R32, R32 ;  /* 0x0000002000207308 */ /* 0x000ea20000000800 */
[----:B------:R-:W-:Y:S02]  /*8e90*/  FADD.FTZ R64, R62, R64 ;  /* 0x000000403e407221 */ /* 0x000fe40000010000 */
[----:B------:R-:W-:Y:S02]  /*8ea0*/  FADD.FTZ R51, R50, R51 ;  /* 0x0000003332337221 */ /* 0x000fe40000010000 */
[----:B------:R-:W-:Y:S02]  /*8eb0*/  FADD.FTZ R60, R60, R64 ;  /* 0x000000403c3c7221 */ /* 0x000fe40000010000 */
[----:B------:R-:W-:Y:S01]  /*8ec0*/  FADD.FTZ R51, R48, R51 ;  /* 0x0000003330337221 */ /* 0x000fe20000010000 */
[----:B-1----:R-:W-:Y:S01]  /*8ed0*/  HMMA.16816.F32.BF16 R4, R12, R22, R4 ;  /* 0x000000160c04723c */ /* 0x002fe20000041804 */
[----:B------:R-:W-:-:S02]  /*8ee0*/  FADD.FTZ R60, R58, R60 ;  /* 0x0000003c3a3c7221 */ /* 0x000fc40000010000 */
[----:B------:R-:W-:Y:S02]  /*8ef0*/  FADD.FTZ R47, R47, R51 ;  /* 0x000000332f2f7221 */ /* 0x000fe40000010000 */
[----:B-----5:R-:W-:Y:S02]  /*8f00*/  FADD.FTZ R60, R33, R60 ;  /* 0x0000003c213c7221 */ /* 0x020fe40000010000 */
[----:B------:R-:W-:Y:S01]  /*8f10*/  FADD.FTZ R22, R46, R47 ;  /* 0x0000002f2e167221 */ /* 0x000fe20000010000 */
[----:B------:R-:W-:Y:S03]  /*8f20*/  HMMA.16816.F32.BF16 R8, R12, R20, R8 ;  /* 0x000000140c08723c */ /* 0x000fe60000041808 */
[----:B------:R-:W-:-:S04]  /*8f30*/  FADD.FTZ R22, R3, R22 ;  /* 0x0000001603167221 */ /* 0x000fc80000010000 */
[----:B------:R-:W-:Y:S02]  /*8f40*/  FADD.FTZ R22, R105, R22 ;  /* 0x0000001669167221 */ /* 0x000fe40000010000 */
[--C-:B------:R-:W-:Y:S02]  /*8f50*/  FFMA.FTZ R20, R84, c[0x0][0x23c], -R77.reuse ;  /* 0x00008f0054147a23 */ /* 0x100fe4000001084d */
[----:B------:R-:W-:Y:S01]  /*8f60*/  FADD.FTZ R117, R117, R22 ;  /* 0x0000001675757221 */ /* 0x000fe20000010000 */
[----:B----4-:R-:W-:Y:S01]  /*8f70*/  HMMA.16816.F32.BF16 R24, R12, R16, R24 ;  /* 0x000000100c18723c */ /* 0x010fe20000041818 */
[----:B------:R-:W-:Y:S02]  /*8f80*/  FFMA.FTZ R21, R83, c[0x0][0x23c], -R77 ;  /* 0x00008f0053157a23 */ /* 0x000fe4000001084d */
[----:B------:R-:W-:Y:S01]  /*8f90*/  FADD.FTZ R117, R146, R117 ;  /* 0x0000007592757221 */ /* 0x000fe20000010000 */
[----:B------:R-:W1:Y:S01]  /*8fa0*/  MUFU.EX2 R20, R20 ;  /* 0x0000001400147308 */ /* 0x000e620000000800 */
[----:B------:R-:W-:-:S02]  /*8fb0*/  FFMA.FTZ R77, R82, c[0x0][0x23c], -R77 ;  /* 0x00008f00524d7a23 */ /* 0x000fc4000001084d */
[----:B------:R-:W-:Y:S01]  /*8fc0*/  FADD.FTZ R117, R157, R117 ;  /* 0x000000759d757221 */ /* 0x000fe20000010000 */
[----:B------:R-:W-:Y:S03]  /*8fd0*/  HMMA.16816.F32.BF16 R28, R12, R18, R28 ;  /* 0x000000120c1c723c */ /* 0x000fe6000004181c */
[----:B------:R-:W-:Y:S01]  /*8fe0*/  FADD.FTZ R183, R183, R117 ;  /* 0x00000075b7b77221 */ /* 0x000fe20000010000 */
[----:B------:R-:W3:Y:S03]  /*8ff0*/  MUFU.EX2 R21, R21 ;  /* 0x0000001500157308 */ /* 0x000ee60000000800 */
[----:B------:R-:W-:Y:S01]  /*9000*/  FADD.FTZ R183, R190, R183 ;  /* 0x000000b7beb77221 */ /* 0x000fe20000010000 */
[----:B------:R-:W-:Y:S02]  /*9010*/  F2FP.BF16.PACK_AB R13, R66, R75 ;  /* 0x0000004b420d723e */ /* 0x000fe400000010ff */
[----:B--2---:R-:W-:Y:S01]  /*9020*/  F2FP.BF16.PACK_AB R15, R182, R32 ;  /* 0x00000020b60f723e */ /* 0x004fe200000010ff */
[----:B------:R-:W-:Y:S01]  /*9030*/  FADD.FTZ R180, R180, R183 ;  /* 0x000000b7b4b47221 */ /* 0x000fe20000010000 */
[----:B------:R-:W2:Y:S01]  /*9040*/  MUFU.EX2 R3, R77 ;  /* 0x0000004d00037308 */ /* 0x000ea20000000800 */
[C---:B-1----:R-:W-:Y:S01]  /*9050*/  F2FP.BF16.PACK_AB R12, R20.reuse, R33 ;  /* 0x00000021140c723e */ /* 0x042fe200000010ff */
[----:B------:R-:W-:-:S02]  /*9060*/  FADD.FTZ R60, R20, R60 ;  /* 0x0000003c143c7221 */ /* 0x000fc40000010000 */
[----:B------:R-:W-:-:S04]  /*9070*/  FADD.FTZ R180, R153, R180 ;  /* 0x000000b499b47221 */ /* 0x000fc80000010000 */
[----:B------:R-:W-:Y:S01]  /*9080*/  FADD.FTZ R131, R131, R180 ;  /* 0x000000b483837221 */ /* 0x000fe20000010000 */
[----:B------:R-:W-:Y:S01]  /*9090*/  LEA.HI.X R180, R54, c[0x0][0x16c], R53, 0x1, P0 ;  /* 0x00005b0036b47a11 */ /* 0x000fe200000f0c35 */
[----:B---3--:R-:W-:Y:S02]  /*90a0*/  FADD.FTZ R60, R21, R60 ;  /* 0x0000003c153c7221 */ /* 0x008fe40000010000 */
[----:B------:R-:W-:-:S04]  /*90b0*/  FADD.FTZ R131, R108, R131 ;  /* 0x000000836c837221 */ /* 0x000fc80000010000 */
[----:B------:R-:W-:Y:S01]  /*90c0*/  FADD.FTZ R94, R94, R131 ;  /* 0x000000835e5e7221 */ /* 0x000fe20000010000 */
[C---:B--2---:R-:W-:Y:S01]  /*90d0*/  F2FP.BF16.PACK_AB R14, R3.reuse, R21 ;  /* 0x00000015030e723e */ /* 0x044fe200000010ff */
[----:B------:R-:W-:Y:S02]  /*90e0*/  FADD.FTZ R183, R3, R60 ;  /* 0x0000003c03b77221 */ /* 0x000fe40000010000 */
[----:B------:R-:W-:-:S04]  /*90f0*/  FADD.FTZ R94, R75, R94 ;  /* 0x0000005e4b5e7221 */ /* 0x000fc80000010000 */
[----:B------:R-:W-:Y:S01]  /*9100*/  FADD.FTZ R94, R66, R94 ;  /* 0x0000005e425e7221 */ /* 0x000fe20000010000 */
[----:B------:R-:W-:Y:S03]  /*9110*/  HMMA.16816.F32.BF16 R144, R12, R140, R8 ;  /* 0x0000008c0c90723c */ /* 0x000fe60000041808 */
[----:B------:R-:W-:-:S04]  /*9120*/  FADD.FTZ R94, R32, R94 ;  /* 0x0000005e205e7221 */ /* 0x000fc80000010000 */
[----:B------:R-:W-:Y:S01]  /*9130*/  FADD.FTZ R182, R182, R94 ;  /* 0x0000005eb6b67221 */ /* 0x000fe20000010000 */
[C---:B------:R-:W-:Y:S08]  /*9140*/  HMMA.16816.F32.BF16 R136, R12.reuse, R132, R24 ;  /* 0x000000840c88723c */ /* 0x040ff00000041818 */
[C---:B------:R-:W-:Y:S08]  /*9150*/  HMMA.16816.F32.BF16 R140, R12.reuse, R142, R4 ;  /* 0x0000008e0c8c723c */ /* 0x040ff00000041804 */
[----:B------:R-:W-:Y:S01]  /*9160*/  HMMA.16816.F32.BF16 R132, R12, R134, R28 ;  /* 0x000000860c84723c */ /* 0x000fe2000004181c */
[----:B------:R-:W-:Y:S07]  /*9170*/  @!P1 BRA `(.L_x_790) ;  /* 0x00006c7000009947 */ /* 0x000fee0003800000 */
        /* <DEDUP_REMOVED lines=25> */
[C---:B------:R-:W-:Y:S01]  /*9310*/  IMAD R4, R39.reuse, R4, R5 ;  /* 0x0000000427047224 */ /* 0x040fe200078e0205 */
[----:B------:R-:W-:Y:S02]  /*9320*/  LOP3.LUT R5, RZ, c[0x0][0x2d0], RZ, 0x33, !PT ;  /* 0x0000b400ff057a12 */ /* 0x000fe400078e33ff */
        /* <DEDUP_REMOVED lines=8> */
[----:B------:R-:W-:-:S07]  /*93b0*/  ISETP.NE.AND P1, PT, RZ, c[0x0][0x2d0], PT ;  /* 0x0000b400ff007a0c */ /* 0x000fce0003f25270 */
        /* <DEDUP_REMOVED lines=9> */
[----:B------:R1:W2:Y:S05]  /*9450*/  LDG.E R4, [R8.64] ;  /* 0x0000000a08047981 */ /* 0x0002aa000c1e1900 */
[----:B------:R-:W2:Y:S01]  /*9460*/  LDG.E R6, [R6.64] ;  /* 0x0000000a06067981 */ /* 0x000ea2000c1e1900 */
[----:B------:R-:W-:Y:S01]  /*9470*/  IMAD.IADD R3, R3, 0x1, -R5 ;  /* 0x0000000103037824 */ /* 0x000fe200078e0a05 */
[----:B------:R-:W-:-:S05]  /*9480*/  MOV R5, c[0x0][0x2d0] ;  /* 0x0000b40000057a02 */ /* 0x000fca0000000f00 */
[----:B------:R-:W-:-:S05]  /*9490*/  IMAD R5, R3, R5, -0x100 ;  /* 0xffffff0003057424 */ /* 0x000fca00078e0205 */
[----:B------:R-:W-:-:S05]  /*94a0*/  SHF.R.S32.HI R3, RZ, 0x1f, R5 ;  /* 0x0000001fff037819 */ /* 0x000fca0000011405 */
[----:B------:R-:W-:Y:S02]  /*94b0*/  IMAD R3, R3, c[0x0][0x1a0], RZ ;  /* 0x0000680003037a24 */ /* 0x000fe400078e02ff */
[----:B-1----:R-:W-:-:S04]  /*94c0*/  IMAD.WIDE.U32 R8, R5, c[0x0][0x1a0], RZ ;  /* 0x0000680005087a25 */ /* 0x002fc800078e00ff */
[----:B------:R-:W-:-:S05]  /*94d0*/  IMAD R3, R5, c[0x0][0x1a4], R3 ;  /* 0x0000690005037a24 */ /* 0x000fca00078e0203 */
[----:B------:R-:W-:Y:S01]  /*94e0*/  IADD3 R9, R9, R3, RZ ;  /* 0x0000000309097210 */ /* 0x000fe20007ffe0ff */
[----:B--2---:R-:W-:-:S05]  /*94f0*/  IMAD.IADD R6, R6, 0x1, -R4 ;  /* 0x0000000106067824 */ /* 0x004fca00078e0a04 */
[----:B------:R-:W-:-:S05]  /*9500*/  SHF.R.S32.HI R4, RZ, 0x1f, R6 ;  /* 0x0000001fff047819 */ /* 0x000fca0000011406 */
[----:B------:R-:W-:-:S04]  /*9510*/  IMAD R4, R4, c[0x0][0x188], RZ ;  /* 0x0000620004047a24 */ /* 0x000fc800078e02ff */
[C---:B------:R-:W-:Y:S02]  /*9520*/  IMAD R4, R6.reuse, c[0x0][0x18c], R4 ;  /* 0x0000630006047a24 */ /* 0x040fe400078e0204 */
[----:B------:R-:W-:-:S04]  /*9530*/  IMAD.WIDE.U32 R6, R6, c[0x0][0x188], R8 ;  /* 0x0000620006067a25 */ /* 0x000fc800078e0008 */
[----:B------:R-:W-:Y:S01]  /*9540*/  IMAD.IADD R3, R7, 0x1, R4 ;  /* 0x0000000107037824 */ /* 0x000fe200078e0204 */
[----:B------:R-:W-:Y:S01]  /*9550*/  MOV R4, R6 ;  /* 0x0000000600047202 */ /* 0x000fe20000000f00 */
[----:B------:R-:W-:Y:S05]  /*9560*/  BRA `(.L_x_792) ;  /* 0x0000004000007947 */ /* 0x000fea0003800000 */
.L_x_791:
[----:B------:R-:W-:-:S04]  /*9570*/  ULEA UR5, -UR4, URZ, 0x8 ;  /* 0x0000003f04057291 */ /* 0x000fc8000f8e413f */
[----:B------:R-:W-:Y:S02]  /*9580*/  USHF.R.S32.HI UR13, URZ, 0x1f, UR5 ;  /* 0x0000001f3f0d7899 */ /* 0x000fe40008011405 */
[----:B------:R-:W-:-:S04]  /*9590*/  MOV R4, UR5 ;  /* 0x0000000500047c02 */ /* 0x000fc80008000f00 */
[----:B------:R-:W-:Y:S02]  /*95a0*/  MOV R3, UR13 ;  /* 0x0000000d00037c02 */ /* 0x000fe40008000f00 */
.L_x_792:
[----:B------:R-:W-:Y:S01]  /*95b0*/  ISETP.GE.AND P0, PT, R174, c[0x0][0x220], PT ;  /* 0x00008800ae007a0c */ /* 0x000fe20003f06270 */
[----:B------:R-:W-:Y:S01]  /*95c0*/  IMAD.U32 R7, RZ, RZ, UR4 ;  /* 0x00000004ff077e24 */ /* 0x000fe2000f8e00ff */
[C---:B------:R-:W-:Y:S01]  /*95d0*/  LEA R44, P3, R4.reuse, R44, 0x1 ;  /* 0x0000002c042c7211 */ /* 0x040fe200078608ff */
[----:B------:R-:W-:Y:S02]  /*95e0*/  IMAD.U32 R6, RZ, RZ, UR4 ;  /* 0x00000004ff067e24 */ /* 0x000fe4000f8e00ff */
[----:B------:R-:W-:Y:S01]  /*95f0*/  IMAD.U32 R9, RZ, RZ, UR4 ;  /* 0x00000004ff097e24 */ /* 0x000fe2000f8e00ff */
[----:B------:R-:W-:Y:S01]  /*9600*/  LEA.HI.X R45, R4, R45, R3, 0x1, P3 ;  /* 0x0000002d042d7211 */ /* 0x000fe200018f0c03 */
[----:B------:R-:W-:Y:S02]  /*9610*/  IMAD.U32 R8, RZ, RZ, UR4 ;  /* 0x00000004ff087e24 */ /* 0x000fe4000f8e00ff */
[----:B------:R-:W-:Y:S02]  /*9620*/  IMAD.U32 R16, RZ, RZ, UR4 ;  /* 0x00000004ff107e24 */ /* 0x000fe4000f8e00ff */
[----:B------:R-:W-:-:S02]  /*9630*/  IMAD.U32 R14, RZ, RZ, UR4 ;  /* 0x00000004ff0e7e24 */ /* 0x000fc4000f8e00ff */
[----:B------:R-:W-:Y:S01]  /*9640*/  @!P0 IMAD.MOV.U32 R5, RZ, RZ, c[0x0][0x1a4] ;  /* 0x00006900ff058624 */ /* 0x000fe200078e00ff */
[-C--:B------:R-:W-:Y:S01]  /*9650*/  @!P0 LEA R7, P1, R7, R40.reuse, 0x6 ;  /* 0x0000002807078211 */ /* 0x080fe200078230ff */
[--C-:B------:R-:W-:Y:S01]  /*9660*/  @!P0 IMAD.MOV.U32 R10, RZ, RZ, R40.reuse ;  /* 0x000000ffff0a8224 */ /* 0x100fe200078e0028 */
[----:B------:R-:W-:Y:S01]  /*9670*/  @P0 STS [R171+0x5000], RZ ;  /* 0x005000ffab000388 */ /* 0x000fe20000000800 */
[----:B------:R-:W-:Y:S01]  /*9680*/  @!P0 IMAD.MOV.U32 R11, RZ, RZ, R43 ;  /* 0x000000ffff0b8224 */ /* 0x000fe200078e002b */
[-C--:B------:R-:W-:Y:S01]  /*9690*/  @!P0 LEA.HI.X R6, R6, R43.reuse, R5, 0x6, P1 ;  /* 0x0000002b06068211 */ /* 0x080fe200008f3405 */
[----:B------:R-:W-:Y:S01]  /*96a0*/  IMAD.U32 R12, RZ, RZ, UR4 ;  /* 0x00000004ff0c7e24 */ /* 0x000fe2000f8e00ff */
[----:B------:R-:W-:Y:S01]  /*96b0*/  @!P0 LEA R9, P1, R9, R40, 0x7 ;  /* 0x0000002809098211 */ /* 0x000fe200078238ff */
[----:B------:R-:W-:Y:S01]  /*96c0*/  @!P0 IMAD.MOV.U32 R42, RZ, RZ, R40 ;  /* 0x000000ffff2a8224 */ /* 0x000fe200078e0028 */
[----:B------:R-:W-:Y:S01]  /*96d0*/  @P0 STS [R171+0x5004], RZ ;  /* 0x005004ffab000388 */ /* 0x000fe20000000800 */
[----:B------:R-:W-:Y:S01]  /*96e0*/  @!P0 IMAD.WIDE.U32 R16, R16, 0xa0, R10 ;  /* 0x000000a010108825 */ /* 0x000fe200078e000a */
[----:B------:R-:W-:-:S02]  /*96f0*/  @!P0 LEA.HI.X R8, R8, R43, R5, 0x7, P1 ;  /* 0x0000002b08088211 */ /* 0x000fc400008f3c05 */
[----:B------:R-:W-:Y:S01]  /*9700*/  @!P0 IADD3 R5, P2, P1, R4, UR12, R40 ;  /* 0x0000000c04058c10 */ /* 0x000fe2000f95e028 */
[----:B------:R-:W-:Y:S01]  /*9710*/  @!P0 IMAD.WIDE.U32 R14, R14, 0xc0, R10 ;  /* 0x000000c00e0e8825 */ /* 0x000fe200078e000a */
[----:B------:R-:W-:Y:S03]  /*9720*/  @P0 STS.64 [R171+0x5008], RZ ;  /* 0x005008ffab000388 */ /* 0x000fe60000000a00 */
[----:B------:R-:W-:Y:S01]  /*9730*/  @!P0 IMAD.WIDE.U32 R12, R12, 0x60, R42 ;  /* 0x000000600c0c8825 */ /* 0x000fe200078e002a */
[----:B------:R-:W-:Y:S02]  /*9740*/  @!P0 IADD3.X R42, R3, UR9, R43, P2, P1 ;  /* 0x00000009032a8c10 */ /* 0x000fe400097e242b */
[C---:B------:R-:W-:Y:S01]  /*9750*/  @!P0 LEA R20, P1, R5.reuse, c[0x0][0x170], 0x1 ;  /* 0x00005c0005148a11 */ /* 0x040fe200078208ff */
[----:B------:R-:W-:Y:S01]  /*9760*/  @!P0 IMAD.MOV.U32 R11, RZ, RZ, c[0x0][0x1a4] ;  /* 0x00006900ff0b8624 */ /* 0x000fe200078e00ff */
[C---:B------:R-:W-:Y:S01]  /*9770*/  @!P0 IADD3 R12, P2, R4.reuse, R12, RZ ;  /* 0x0000000c040c8210 */ /* 0x040fe20007f5e0ff */
[----:B------:R-:W-:Y:S01]  /*9780*/  @!P0 IMAD.MOV.U32 R10, RZ, RZ, c[0x0][0x1a4] ;  /* 0x00006900ff0a8624 */ /* 0x000fe200078e00ff */
[----:B------:R-:W-:Y:S01]  /*9790*/  @!P0 LEA.HI.X R21, R5, c[0x0][0x174], R42, 0x1, P1 ;  /* 0x00005d0005158a11 */ /* 0x000fe200008f0c2a */
[----:B------:R-:W-:Y:S01]  /*97a0*/  @!P0 IMAD R11, R11, 0x60, RZ ;  /* 0x000000600b0b8824 */ /* 0x000fe200078e02ff */
[----:B------:R-:W-:Y:S01]  /*97b0*/  @!P0 IADD3 R5, P1, R4, R16, RZ ;  /* 0x0000001004058210 */ /* 0x000fe20007f3e0ff */
[----:B------:R-:W-:-:S02]  /*97c0*/  @!P0 IMAD R10, R10, 0xa0, RZ ;  /* 0x000000a00a0a8824 */ /* 0x000fc400078e02ff */
[----:B------:R-:W-:Y:S01]  /*97d0*/  IMAD.U32 R18, RZ, RZ, UR4 ;  /* 0x00000004ff127e24 */ /* 0x000fe2000f8e00ff */
[C---:B------:R-:W-:Y:S01]  /*97e0*/  @!P0 IADD3.X R16, R3.reuse, R13, R11, P2, !PT ;  /* 0x0000000d03108210 */ /* 0x040fe200017fe40b */
[----:B------:R-:W-:Y:S01]  /*97f0*/  @!P0 IMAD.MOV.U32 R41, RZ, RZ, R43 ;  /* 0x000000ffff298224 */ /* 0x000fe200078e002b */
[C---:B------:R-:W-:Y:S01]  /*9800*/  @!P0 IADD3 R7, P2, R4.reuse, R7, RZ ;  /* 0x0000000704078210 */ /* 0x040fe20007f5e0ff */
[----:B------:R-:W-:Y:S01]  /*9810*/  @!P0 IMAD.MOV.U32 R22, RZ, RZ, R44 ;  /* 0x000000ffff168224 */ /* 0x000fe200078e002c */
[----:B------:R-:W-:Y:S01]  /*9820*/  @!P0 IADD3.X R10, R3, R17, R10, P1, !PT ;  /* 0x00000011030a8210 */ /* 0x000fe20000ffe40a */
[----:B------:R-:W-:Y:S01]  /*9830*/  @!P0 IMAD.MOV.U32 R23, RZ, RZ, R45 ;  /* 0x000000ffff178224 */ /* 0x000fe200078e002d */
[----:B------:R-:W-:Y:S01]  /*9840*/  @!P0 IADD3 R9, P1, R4, R9, RZ ;  /* 0x0000000904098210 */ /* 0x000fe20007f3e0ff */
[----:B------:R-:W-:-:S03]  /*9850*/  @!P0 IMAD.WIDE.U32 R18, R18, 0xe0, R40 ;  /* 0x000000e012128825 */ /* 0x000fc600078e0028 */
[----:B------:R-:W-:Y:S01]  /*9860*/  @!PT LDS RZ, [RZ] ;  /* 0x00000000fffff984 */ /* 0x000fe20000000800 */
[----:B------:R-:W-:Y:S01]  /*9870*/  @!PT LDS RZ, [RZ] ;  /* 0x00000000fffff984 */ /* 0x000fe20000000800 */
[----:B------:R-:W-:Y:S01]  /*9880*/  @!PT LDS RZ, [RZ] ;  /* 0x00000000fffff984 */ /* 0x000fe20000000800 */
[----:B------:R1:W-:Y:S01]  /*9890*/  @!P0 LDGSTS.E.BYPASS.LTC128B.128 [R171+0x5000], [R22.64] ;  /* 0x0500000016ab8fae */ /* 0x0003e2000b901d4a */
[----:B------:R-:W-:Y:S02]  /*98a0*/  @!P0 IMAD.MOV.U32 R11, RZ, RZ, c[0x0][0x1a4] ;  /* 0x00006900ff0b8624 */ /* 0x000fe400078e00ff */
[----:B------:R-:W-:Y:S01]  /*98b0*/  @!P0 IMAD.X R6, R3, 0x1, R6, P2 ;  /* 0x0000000103068824 */ /* 0x000fe200010e0606 */
[C---:B------:R-:W-:Y:S01]  /*98c0*/  @!P0 IADD3 R14, P2, R4.reuse, R14, RZ ;  /* 0x0000000e040e8210 */ /* 0x040fe20007f5e0ff */
[----:B------:R-:W-:Y:S01]  /*98d0*/  @!P0 IMAD.MOV.U32 R13, RZ, RZ, c[0x0][0x1a4] ;  /* 0x00006900ff0d8624 */ /* 0x000fe200078e00ff */
[----:B------:R-:W-:Y:S01]  /*98e0*/  @P0 STS.128 [R171+0x5800], RZ ;  /* 0x005800ffab000388 */ /* 0x000fe20000000c00 */
[----:B------:R-:W-:Y:S02]  /*98f0*/  @!P0 IMAD R11, R11, 0xe0, RZ ;  /* 0x000000e00b0b8824 */ /* 0x000fe400078e02ff */
        /* <DEDUP_REMOVED lines=8> */
[----:B------:R-:W-:Y:S01]  /*9980*/  @!P0 IADD3.X R11, R3, R19, R11, P1, !PT ;  /* 0x00000013030b8210 */ /* 0x000fe20000ffe40b */
[----:B------:R-:W-:Y:S01]  /*9990*/  IMAD.SHL.U32 R118, R170, 0x100, RZ ;  /* 0x00000100aa767824 */ /* 0x000fe200078e00ff */
[----:B------:R-:W-:Y:S01]  /*99a0*/  @!P0 LEA.HI.X R19, R9, c[0x0][0x174], R8, 0x1, P3 ;  /* 0x00005d0009138a11 */ /* 0x000fe200018f0c08 */
[----:B------:R-:W-:Y:S01]  /*99b0*/  @P0 STS.128 [R171+0x6000], RZ ;  /* 0x006000ffab000388 */ /* 0x000fe20000000c00 */
[----:B------:R-:W-:-:S02]  /*99c0*/  @!P0 IADD3.X R13, R3, R13, R15, P2, !PT ;  /* 0x0000000d030d8210 */ /* 0x000fc400017fe40f */
[----:B------:R-:W-:Y:S02]  /*99d0*/  @!P0 LEA R8, P2, R14, c[0x0][0x170], 0x1 ;  /* 0x00005c000e088a11 */ /* 0x000fe400078408ff */
[----:B------:R-:W-:Y:S02]  /*99e0*/  LOP3.LUT R129, R118, R38, RZ, 0xfc, !PT ;  /* 0x0000002676817212 */ /* 0x000fe400078efcff */
[----:B------:R-:W-:Y:S02]  /*99f0*/  @!P0 LEA.HI.X R9, R14, c[0x0][0x174], R13, 0x1, P2 ;  /* 0x00005d000e098a11 */ /* 0x000fe400010f0c0d */
[----:B-1----:R-:W-:-:S04]  /*9a00*/  @!P0 LEA R22, P4, R7, c[0x0][0x170], 0x1 ;  /* 0x00005c0007168a11 */ /* 0x002fc800078808ff */
[----:B------:R-:W-:Y:S02]  /*9a10*/  @!P0 LEA.HI.X R23, R7, c[0x0][0x174], R6, 0x1, P4 ;  /* 0x00005d0007178a11 */ /* 0x000fe400020f0c06 */
[----:B------:R-:W-:Y:S02]  /*9a20*/  @!P0 LEA R24, P4, R12, c[0x0][0x170], 0x1 ;  /* 0x00005c000c188a11 */ /* 0x000fe400078808ff */
[----:B------:R-:W-:Y:S01]  /*9a30*/  @!P0 LEA R6, P1, R4, c[0x0][0x170], 0x1 ;  /* 0x00005c0004068a11 */ /* 0x000fe200078208ff */
[----:B------:R-:W-:Y:S01]  /*9a40*/  @!PT LDS RZ, [RZ] ;  /* 0x00000000fffff984 */ /* 0x000fe20000000800 */
[----:B------:R-:W-:Y:S01]  /*9a50*/  @!PT LDS RZ, [RZ] ;  /* 0x00000000fffff984 */ /* 0x000fe20000000800 */
[----:B------:R-:W-:Y:S01]  /*9a60*/  @!PT LDS RZ, [RZ] ;  /* 0x00000000fffff984 */ /* 0x000fe20000000800 */
[----:B------:R1:W-:Y:S01]  /*9a70*/  @!P0 LDGSTS.E.BYPASS.LTC128B.128 [R171+0x6000], [R22.64] ;  /* 0x0600000016ab8fae */ /* 0x0003e2000b901d4a */
[----:B------:R-:W-:Y:S02]  /*9a80*/  @!P0 LEA.HI.X R25, R12, c[0x0][0x174], R16, 0x1, P4 ;  /* 0x00005d000c198a11 */ /* 0x000fe400020f0c10 */
[----:B------:R-:W-:Y:S01]  /*9a90*/  @!P0 LEA.HI.X R7, R4, c[0x0][0x174], R11, 0x1, P1 ;  /* 0x00005d0004078a11 */ /* 0x000fe200008f0c0b */
[----:B------:R-:W-:Y:S01]  /*9aa0*/  @P0 STS.128 [R171+0x6800], RZ ;  /* 0x006800ffab000388 */ /* 0x000fe20000000c00 */
[----:B--2---:R-:W-:-:S02]  /*9ab0*/  @!P0 LEA R20, P3, R5, c[0x0][0x170], 0x1 ;  /* 0x00005c0005148a11 */ /* 0x004fc400078608ff */
[----:B------:R-:W-:Y:S01]  /*9ac0*/  ISETP.GE.AND P1, PT, R37, 0x3, PT ;  /* 0x000000032500780c */ /* 0x000fe20003f26270 */
[----:B------:R-:W-:Y:S01]  /*9ad0*/  @!PT LDS RZ, [RZ] ;  /* 0x00000000fffff984 */ /* 0x000fe20000000800 */
[----:B------:R-:W-:Y:S01]  /*9ae0*/  @!PT LDS RZ, [RZ] ;  /* 0x00000000fffff984 */ /* 0x000fe20000000800 */
[----:B------:R-:W-:Y:S01]  /*9af0*/  @!PT LDS RZ, [RZ] ;  /* 0x00000000fffff984 */ /* 0x000fe20000000800 */
[----:B------:R2:W-:Y:S01]  /*9b00*/  @!P0 LDGSTS.E.BYPASS.LTC128B.128 [R171+0x6800], [R24.64] ;  /* 0x0680000018ab8fae */ /* 0x0005e2000b901d4a */
[----:B------:R-:W-:-:S03]  /*9b10*/  @!P0 LEA.HI.X R21, R5, c[0x0][0x174], R10, 0x1, P3 ;  /* 0x00005d0005158a11 */ /* 0x000fc600018f0c0a */
        /* <DEDUP_REMOVED lines=21> */
[----:B--2---:R-:W2:Y:S04]  /*9c70*/  LDSM.16.M88.4 R24, [R165+0x1000] ;  /* 0x00100000a518783b */ /* 0x004ea80000000200 */
[----:B-1----:R-:W-:Y:S04]  /*9c80*/  LDSM.16.M88.4 R20, [R166] ;  /* 0x00000000a614783b */ /* 0x002fe80000000200 */
[----:B------:R-:W-:Y:S04]  /*9c90*/  LDSM.16.M88.4 R28, [R164+0x400] ;  /* 0x00040000a41c783b */ /* 0x000fe80000000200 */
[----:B----4-:R-:W-:Y:S04]  /*9ca0*/  LDSM.16.M88.4 R8, [R164] ;  /* 0x00000000a408783b */ /* 0x010fe80000000200 */
[----:B------:R-:W-:Y:S04]  /*9cb0*/  LDSM.16.M88.4 R32, [R164+0x1c00] ;  /* 0x001c0000a420783b */ /* 0x000fe80000000200 */
[----:B-----5:R-:W3:Y:S04]  /*9cc0*/  LDSM.16.M88.4 R4, [R165+0x1400] ;  /* 0x00140000a504783b */ /* 0x020ee80000000200 */
[----:B------:R-:W-:Y:S04]  /*9cd0*/  LDSM.16.M88.4 R84, [R165+0x3400] ;  /* 0x00340000a554783b */ /* 0x000fe80000000200 */
[----:B------:R-:W1:Y:S04]  /*9ce0*/  LDSM.16.M88.4 R60, [R165+0x3800] ;  /* 0x00380000a53c783b */ /* 0x000e680000000200 */
[----:B------:R-:W-:Y:S04]  /*9cf0*/  LDSM.16.M88.4 R40, [R165+0x3c00] ;  /* 0x003c0000a528783b */ /* 0x000fe80000000200 */
[----:B------:R-:W-:Y:S01]  /*9d00*/  LDSM.16.M88.4 R80, [R164+0x3800] ;  /* 0x00380000a450783b */ /* 0x000fe20000000200 */
[C---:B--2---:R-:W-:Y:S03]  /*9d10*/  HMMA.16816.F32.BF16 R12, R64.reuse, R24, RZ ;  /* 0x00000018400c723c */ /* 0x044fe600000418ff */
[----:B------:R-:W0:Y:S05]  /*9d20*/  LDGDEPBAR ;  /* 0x00000000000079af */ /* 0x000e2a0000000000 */
[C---:B------:R-:W-:Y:S08]  /*9d30*/  HMMA.16816.F32.BF16 R24, R64.reuse, R26, RZ ;  /* 0x0000001a4018723c */ /* 0x040ff000000418ff */
[----:B---3--:R-:W-:Y:S08]  /*9d40*/  HMMA.16816.F32.BF16 R16, R64, R4, RZ ;  /* 0x000000044010723c */ /* 0x008ff000000418ff */
[C---:B------:R-:W-:Y:S08]  /*9d50*/  HMMA.16816.F32.BF16 R12, R20.reuse, R8, R12 ;  /* 0x00000008140c723c */ /* 0x040ff0000004180c */
[----:B------:R-:W-:Y:S01]  /*9d60*/  HMMA.16816.F32.BF16 R24, R20, R10, R24 ;  /* 0x0000000a1418723c */ /* 0x000fe20000041818 */
[----:B------:R-:W2:Y:S07]  /*9d70*/  LDSM.16.M88.4 R8, [R165+0x1800] ;  /* 0x00180000a508783b */ /* 0x000eae0000000200 */
[----:B------:R-:W-:Y:S08]  /*9d80*/  HMMA.16816.F32.BF16 R4, R64, R6, RZ ;  /* 0x000000064004723c */ /* 0x000ff000000418ff */
[----:B------:R-:W-:Y:S01]  /*9d90*/  FMUL.FTZ R12, R12, c[0x0][0x2ec] ;  /* 0x0000bb000c0c7a20 */ /* 0x000fe20000410000 */
[----:B------:R-:W-:Y:S01]  /*9da0*/  HMMA.16816.F32.BF16 R16, R20, R28, R16 ;  /* 0x0000001c1410723c */ /* 0x000fe20000041810 */
[----:B------:R-:W-:-:S02]  /*9db0*/  FMUL.FTZ R13, R13, c[0x0][0x2ec] ;  /* 0x0000bb000d0d7a20 */ /* 0x000fc40000410000 */
[----:B------:R-:W-:Y:S01]  /*9dc0*/  FMUL.FTZ R15, R15, c[0x0][0x2ec] ;  /* 0x0000bb000f0f7a20 */ /* 0x000fe20000410000 */
[----:B------:R-:W-:Y:S01]  /*9dd0*/  MUFU.TANH R48, R12 ;  /* 0x0000000c00307308 */ /* 0x000fe20000002400 */
[----:B------:R-:W-:Y:S02]  /*9de0*/  FMUL.FTZ R3, R14, c[0x0][0x2ec] ;  /* 0x0000bb000e037a20 */ /* 0x000fe40000410000 */
[----:B------:R-:W-:Y:S01]  /*9df0*/  FMUL.FTZ R24, R24, c[0x0][0x2ec] ;  /* 0x0000bb0018187a20 */ /* 0x000fe20000410000 */
[----:B-1----:R-:W-:Y:S01]  /*9e00*/  HMMA.16816.F32.BF16 R72, R64, R60, RZ ;  /* 0x0000003c4048723c */ /* 0x002fe200000418ff */
[----:B------:R-:W-:Y:S02]  /*9e10*/  FMUL.FTZ R25, R25, c[0x0][0x2ec] ;  /* 0x0000bb0019197a20 */ /* 0x000fe40000410000 */
[----:B------:R-:W-:Y:S01]  /*9e20*/  FMUL.FTZ R26, R26, c[0x0][0x2ec] ;  /* 0x0000bb001a1a7a20 */ /* 0x000fe20000410000 */
[----:B------:R-:W1:Y:S01]  /*9e30*/  MUFU.TANH R76, R13 ;  /* 0x0000000d004c7308 */ /* 0x000e620000002400 */
[----:B------:R-:W-:-:S03]  /*9e40*/  FMUL.FTZ R27, R27, c[0x0][0x2ec] ;  /* 0x0000bb001b1b7a20 */ /* 0x000fc60000410000 */
[----:B------:R-:W-:Y:S04]  /*9e50*/  HMMA.16816.F32.BF16 R4, R20, R30, R4 ;  /* 0x0000001e1404723c */ /* 0x000fe80000041804 */
[----:B------:R3:W4:Y:S04]  /*9e60*/  MUFU.TANH R71, R15 ;  /* 0x0000000f00477308 */ /* 0x0007280000002400 */
[----:B--2---:R-:W-:Y:S01]  /*9e70*/  HMMA.16816.F32.BF16 R28, R64, R8, RZ ;  /* 0x00000008401c723c */ /* 0x004fe200000418ff */
[----:B------:R-:W-:Y:S02]  /*9e80*/  FMUL.FTZ R16, R16, c[0x0][0x2ec] ;  /* 0x0000bb0010107a20 */ /* 0x000fe40000410000 */
[----:B------:R-:W-:Y:S01]  /*9e90*/  FMUL.FTZ R17, R17, c[0x0][0x2ec] ;  /* 0x0000bb0011117a20 */ /* 0x000fe20000410000 */
[----:B------:R-:W-:Y:S01]  /*9ea0*/  MUFU.TANH R101, R24 ;  /* 0x0000001800657308 */ /* 0x000fe20000002400 */
[----:B------:R-:W-:-:S02]  /*9eb0*/  FMUL.FTZ R18, R18, c[0x0][0x2ec] ;  /* 0x0000bb0012127a20 */ /* 0x000fc40000410000 */
[----:B------:R-:W-:Y:S01]  /*9ec0*/  FMUL.FTZ R19, R19, c[0x0][0x2ec] ;  /* 0x0000bb0013137a20 */ /* 0x000fe20000410000 */
[C---:B------:R-:W-:Y:S01]  /*9ed0*/  HMMA.16816.F32.BF16 R8, R64.reuse, R10, RZ ;  /* 0x0000000a4008723c */ /* 0x040fe200000418ff */
[----:B---3--:R-:W2:Y:S03]  /*9ee0*/  LDSM.16.M88.4 R12, [R164+0x800] ;  /* 0x00080000a40c783b */ /* 0x008ea60000000200 */
[----:B------:R-:W3:Y:S04]  /*9ef0*/  MUFU.TANH R69, R25 ;  /* 0x0000001900457308 */ /* 0x000ee80000002400 */
[----:B------:R-:W-:Y:S01]  /*9f00*/  FMUL.FTZ R4, R4, c[0x0][0x2ec] ;  /* 0x0000bb0004047a20 */ /* 0x000fe20000410000 */
[----:B------:R-:W-:Y:S01]  /*9f10*/  HMMA.16816.F32.BF16 R56, R64, R40, RZ ;  /* 0x000000284038723c */ /* 0x000fe200000418ff */
[----:B------:R-:W-:-:S02]  /*9f20*/  FMUL.FTZ R5, R5, c[0x0][0x2ec] ;  /* 0x0000bb0005057a20 */ /* 0x000fc40000410000 */
[----:B------:R-:W-:Y:S01]  /*9f30*/  FMUL.FTZ R6, R6, c[0x0][0x2ec] ;  /* 0x0000bb0006067a20 */ /* 0x000fe20000410000 */
[----:B------:R-:W-:Y:S01]  /*9f40*/  MUFU.TANH R100, R26 ;  /* 0x0000001a00647308 */ /* 0x000fe20000002400 */
[----:B------:R-:W-:-:S03]  /*9f50*/  FMUL.FTZ R7, R7, c[0x0][0x2ec] ;  /* 0x0000bb0007077a20 */ /* 0x000fc60000410000 */
[C---:B------:R-:W-:Y:S04]  /*9f60*/  HMMA.16816.F32.BF16 R60, R64.reuse, R62, RZ ;  /* 0x0000003e403c723c */ /* 0x040fe800000418ff */
[----:B------:R5:W1:Y:S04]  /*9f70*/  MUFU.TANH R68, R27 ;  /* 0x0000001b00447308 */ /* 0x000a680000002400 */
[----:B------:R-:W-:Y:S04]  /*9f80*/  HMMA.16816.F32.BF16 R40, R64, R42, RZ ;  /* 0x0000002a4028723c */ /* 0x000fe800000418ff */
[----:B------:R-:W-:Y:S01]  /*9f90*/  MUFU.TANH R99, R16 ;  /* 0x0000001000637308 */ /* 0x000fe20000002400 */
[----:B-----5:R-:W5:Y:S07]  /*9fa0*/  LDSM.16.M88.4 R24, [R165+0x1c00] ;  /* 0x001c0000a518783b */ /* 0x020f6e0000000200 */
[----:B------:R-:W1:Y:S01]  /*9fb0*/  MUFU.TANH R50, R17 ;  /* 0x0000001100327308 */ /* 0x000e620000002400 */
[C---:B--2---:R-:W-:Y:S07]  /*9fc0*/  HMMA.16816.F32.BF16 R28, R20.reuse, R12, R28 ;  /* 0x0000000c141c723c */ /* 0x044fee000004181c */
[----:B------:R-:W-:Y:S01]  /*9fd0*/  MUFU.TANH R98, R18 ;  /* 0x0000001200627308 */ /* 0x000fe20000002400 */
[----:B------:R-:W-:Y:S07]  /*9fe0*/  HMMA.16816.F32.BF16 R8, R20, R14, R8 ;  /* 0x0000000e1408723c */ /* 0x000fee0000041808 */
[----:B------:R2:W1:Y:S08]  /*9ff0*/  MUFU.TANH R47, R19 ;  /* 0x00000013002f7308 */ /* 0x0004700000002400 */
[----:B------:R-:W-:Y:S01]  /*a000*/  MUFU.TANH R96, R4 ;  /* 0x0000000400607308 */ /* 0x000fe20000002400 */
[----:B------:R-:W-:Y:S01]  /*a010*/  FMUL.FTZ R28, R28, c[0x0][0x2ec] ;  /* 0x0000bb001c1c7a20 */ /* 0x000fe20000410000 */
[----:B--2---:R-:W2:Y:S06]  /*a020*/  LDSM.16.M88.4 R16, [R164+0xc00] ;  /* 0x000c0000a410783b */ /* 0x004eac0000000200 */
[----:B------:R-:W-:Y:S01]  /*a030*/  MUFU.TANH R39, R5 ;  /* 0x0000000500277308 */ /* 0x000fe20000002400 */
[----:B------:R-:W-:-:S02]  /*a040*/  FMUL.FTZ R29, R29, c[0x0][0x2ec] ;  /* 0x0000bb001d1d7a20 */ /* 0x000fc40000410000 */
[----:B------:R-:W-:Y:S02]  /*a050*/  FMUL.FTZ R30, R30, c[0x0][0x2ec] ;  /* 0x0000bb001e1e7a20 */ /* 0x000fe40000410000 */
[----:B------:R-:W-:Y:S01]  /*a060*/  FMUL.FTZ R31, R31, c[0x0][0x2ec] ;  /* 0x0000bb001f1f7a20 */ /* 0x000fe20000410000 */
[C---:B-----5:R-:W-:Y:S01]  /*a070*/  HMMA.16816.F32.BF16 R12, R64.reuse, R24, RZ ;  /* 0x00000018400c723c */ /* 0x060fe200000418ff */
[----:B------:R-:W-:Y:S01]  /*a080*/  FMUL.FTZ R8, R8, c[0x0][0x2ec] ;  /* 0x0000bb0008087a20 */ /* 0x000fe20000410000 */
[----:B------:R-:W-:Y:S01]  /*a090*/  MUFU.TANH R95, R6 ;  /* 0x00000006005f7308 */ /* 0x000fe20000002400 */
[----:B------:R-:W-:Y:S02]  /*a0a0*/  FMUL.FTZ R9, R9, c[0x0][0x2ec] ;  /* 0x0000bb0009097a20 */ /* 0x000fe40000410000 */
[----:B------:R-:W-:Y:S02]  /*a0b0*/  FMUL.FTZ R10, R10, c[0x0][0x2ec] ;  /* 0x0000bb000a0a7a20 */ /* 0x000fe40000410000 */
[----:B------:R-:W-:Y:S01]  /*a0c0*/  FMUL.FTZ R11, R11, c[0x0][0x2ec] ;  /* 0x0000bb000b0b7a20 */ /* 0x000fe20000410000 */
[----:B------:R-:W-:Y:S02]  /*a0d0*/  HMMA.16816.F32.BF16 R24, R64, R26, RZ ;  /* 0x0000001a4018723c */ /* 0x000fe400000418ff */
[----:B------:R5:W1:Y:S08]  /*a0e0*/  MUFU.TANH R122, R7 ;  /* 0x00000007007a7308 */ /* 0x000a700000002400 */
        /* <DEDUP_REMOVED lines=10> */
[----:B------:R-:W1:Y:S01]  /*a190*/  MUFU.TANH R70, R9 ;  /* 0x0000000900467308 */ /* 0x000e620000002400 */
        /* <DEDUP_REMOVED lines=13> */
[----:B------:R-:W-:Y:S01]  /*a270*/  MUFU.TANH R78, R25 ;  /* 0x00000019004e7308 */ /* 0x000fe20000002400 */
[C---:B--2---:R-:W-:Y:S07]  /*a280*/  HMMA.16816.F32.BF16 R16, R20.reuse, R28, R16 ;  /* 0x0000001c1410723c */ /* 0x044fee0000041810 */
[----:B------:R-:W-:Y:S01]  /*a290*/  MUFU.TANH R55, R26 ;  /* 0x0000001a00377308 */ /* 0x000fe20000002400 */
[----:B------:R-:W-:Y:S07]  /*a2a0*/  HMMA.16816.F32.BF16 R4, R20, R30, R4 ;  /* 0x0000001e1404723c */ /* 0x000fee0000041804 */
[----:B------:R2:W-:Y:S08]  /*a2b0*/  MUFU.TANH R191, R27 ;  /* 0x0000001b00bf7308 */ /* 0x0005f00000002400 */
[----:B------:R-:W-:Y:S01]  /*a2c0*/  MUFU.TANH R90, R12 ;  /* 0x0000000c005a7308 */ /* 0x000fe20000002400 */
[----:B------:R-:W-:Y:S01]  /*a2d0*/  FMUL.FTZ R16, R16, c[0x0][0x2ec] ;  /* 0x0000bb0010107a20 */ /* 0x000fe20000410000 */
[----:B--2---:R-:W-:Y:S06]  /*a2e0*/  LDSM.16.M88.4 R24, [R165+0x2800] ;  /* 0x00280000a518783b */ /* 0x004fec0000000200 */
[----:B------:R-:W2:Y:S01]  /*a2f0*/  MUFU.TANH R77, R13 ;  /* 0x0000000d004d7308 */ /* 0x000ea20000002400 */
        /* <DEDUP_REMOVED lines=13> */
[----:B------:R-:W1:Y:S08]  /*a3d0*/  MUFU.TANH R79, R17 ;  /* 0x00000011004f7308 */ /* 0x000e700000002400 */
[----:B------:R-:W-:Y:S08]  /*a3e0*/  MUFU.TANH R46, R18 ;  /* 0x00000012002e7308 */ /* 0x000ff00000002400 */
[----:B------:R1:W1:Y:S08]  /*a3f0*/  MUFU.TANH R187, R19 ;  /* 0x0000001300bb7308 */ /* 0x0002700000002400 */
[----:B------:R-:W-:Y:S01]  /*a400*/  MUFU.TANH R102, R4 ;  /* 0x0000000400667308 */ /* 0x000fe20000002400 */
[----:B-1----:R-:W1:Y:S07]  /*a410*/  LDSM.16.M88.4 R16, [R164+0x1800] ;  /* 0x00180000a410783b */ /* 0x002e6e0000000200 */
[----:B------:R-:W1:Y:S01]  /*a420*/  MUFU.TANH R97, R5 ;  /* 0x0000000500617308 */ /* 0x000e620000002400 */
[C---:B-----5:R-:W-:Y:S07]  /*a430*/  HMMA.16816.F32.BF16 R28, R20.reuse, R12, R28 ;  /* 0x0000000c141c723c */ /* 0x060fee000004181c */
[----:B------:R-:W-:Y:S01]  /*a440*/  MUFU.TANH R104, R6 ;  /* 0x0000000600687308 */ /* 0x000fe20000002400 */
[----:B------:R-:W-:Y:S01]  /*a450*/  HMMA.16816.F32.BF16 R8, R20, R14, R8 ;  /* 0x0000000e1408723c */ /* 0x000fe20000041808 */
[----:B------:R-:W5:Y:S06]  /*a460*/  LDSM.16.M88.4 R12, [R165+0x2c00] ;  /* 0x002c0000a50c783b */ /* 0x000f6c0000000200 */
[----:B------:R2:W1:Y:S08]  /*a470*/  MUFU.TANH R184, R7 ;  /* 0x0000000700b87308 */ /* 0x0004700000002400 */
[----:B------:R-:W-:Y:S01]  /*a480*/  MUFU.TANH R3, R3 ;  /* 0x0000000300037308 */ /* 0x000fe20000002400 */
[----:B------:R-:W-:Y:S01]  /*a490*/  FMUL.FTZ R28, R28, c[0x0][0x2ec] ;  /* 0x0000bb001c1c7a20 */ /* 0x000fe20000410000 */
[----:B--2---:R-:W-:Y:S01]  /*a4a0*/  HMMA.16816.F32.BF16 R4, R64, R24, RZ ;  /* 0x000000184004723c */ /* 0x004fe200000418ff */
[----:B------:R-:W-:-:S05]  /*a4b0*/  FMUL.FTZ R29, R29, c[0x0][0x2ec] ;  /* 0x0000bb001d1d7a20 */ /* 0x000fca0000410000 */
[----:B------:R-:W-:Y:S01]  /*a4c0*/  MUFU.TANH R105, R28 ;  /* 0x0000001c00697308 */ /* 0x000fe20000002400 */
[----:B------:R-:W-:Y:S02]  /*a4d0*/  FMUL.FTZ R30, R30, c[0x0][0x2ec] ;  /* 0x0000bb001e1e7a20 */ /* 0x000fe40000410000 */
[----:B------:R-:W-:Y:S02]  /*a4e0*/  FMUL.FTZ R31, R31, c[0x0][0x2ec] ;  /* 0x0000bb001f1f7a20 */ /* 0x000fe40000410000 */
[----:B------:R-:W-:Y:S01]  /*a4f0*/  FMUL.FTZ R8, R8, c[0x0][0x2ec] ;  /* 0x0000bb0008087a20 */ /* 0x000fe20000410000 */
[----:B------:R-:W-:Y:S01]  /*a500*/  HMMA.16816.F32.BF16 R24, R64, R26, RZ ;  /* 0x0000001a4018723c */ /* 0x000fe200000418ff */
[----:B------:R-:W-:Y:S01]  /*a510*/  FMUL.FTZ R9, R9, c[0x0][0x2ec] ;  /* 0x0000bb0009097a20 */ /* 0x000fe20000410000 */
[----:B------:R-:W2:Y:S01]  /*a520*/  MUFU.TANH R103, R29 ;  /* 0x0000001d00677308 */ /* 0x000ea20000002400 */
[----:B------:R-:W-:Y:S02]  /*a530*/  FMUL.FTZ R10, R10, c[0x0][0x2ec] ;  /* 0x0000bb000a0a7a20 */ /* 0x000fe40000410000 */
[----:B------:R-:W-:-:S05]  /*a540*/  FMUL.FTZ R11, R11, c[0x0][0x2ec] ;  /* 0x0000bb000b0b7a20 */ /* 0x000fca0000410000 */
[----:B------:R-:W-:Y:S02]  /*a550*/  MUFU.TANH R106, R30 ;  /* 0x0000001e006a7308 */ /* 0x000fe40000002400 */
[C---:B-1----:R-:W-:Y:S06]  /*a560*/  HMMA.16816.F32.BF16 R4, R20.reuse, R16, R4 ;  /* 0x000000101404723c */ /* 0x042fec0000041804 */
[----:B------:R1:W1:Y:S06]  /*a570*/  MUFU.TANH R163, R31 ;  /* 0x0000001f00a37308 */ /* 0x00026c0000002400 */
[----:B------:R-:W-:Y:S01]  /*a580*/  HMMA.16816.F32.BF16 R24, R20, R18, R24 ;  /* 0x000000121418723c */ /* 0x000fe20000041818 */
[----:B------:R-:W2:Y:S01]  /*a590*/  LDSM.16.M88.4 R16, [R165+0x3000] ;  /* 0x00300000a510783b */ /* 0x000ea20000000200 */
[----:B------:R-:W-:Y:S03]  /*a5a0*/  MUFU.TANH R107, R8 ;  /* 0x00000008006b7308 */ /* 0x000fe60000002400 */
[----:B-1----:R-:W1:Y:S05]  /*a5b0*/  LDSM.16.M88.4 R28, [R164+0x2000] ;  /* 0x00200000a41c783b */ /* 0x002e6a0000000200 */
[----:B------:R-:W1:Y:S02]  /*a5c0*/  MUFU.TANH R110, R9 ;  /* 0x00000009006e7308 */ /* 0x000e640000002400 */
[----:B------:R-:W-:-:S02]  /*a5d0*/  FMUL.FTZ R4, R4, c[0x0][0x2ec] ;  /* 0x0000bb0004047a20 */ /* 0x000fc40000410000 */
[----:B------:R-:W-:-:S04]  /*a5e0*/  FMUL.FTZ R5, R5, c[0x0][0x2ec] ;  /* 0x0000bb0005057a20 */ /* 0x000fc80000410000 */
[----:B------:R-:W-:Y:S01]  /*a5f0*/  MUFU.TANH R194, R10 ;  /* 0x0000000a00c27308 */ /* 0x000fe20000002400 */
[----:B------:R-:W-:Y:S02]  /*a600*/  FMUL.FTZ R6, R6, c[0x0][0x2ec] ;  /* 0x0000bb0006067a20 */ /* 0x000fe40000410000 */
[----:B------:R-:W-:-:S03]  /*a610*/  FMUL.FTZ R7, R7, c[0x0][0x2ec] ;  /* 0x0000bb0007077a20 */ /* 0x000fc60000410000 */
[----:B------:R-:W-:Y:S02]  /*a620*/  FMUL.FTZ R24, R24, c[0x0][0x2ec] ;  /* 0x0000bb0018187a20 */ /* 0x000fe40000410000 */
[----:B------:R-:W-:Y:S01]  /*a630*/  FMUL.FTZ R25, R25, c[0x0][0x2ec] ;  /* 0x0000bb0019197a20 */ /* 0x000fe20000410000 */
[----:B------:R5:W1:Y:S01]  /*a640*/  MUFU.TANH R162, R11 ;  /* 0x0000000b00a27308 */ /* 0x000a620000002400 */
[----:B------:R-:W-:Y:S02]  /*a650*/  FMUL.FTZ R26, R26, c[0x0][0x2ec] ;  /* 0x0000bb001a1a7a20 */ /* 0x000fe40000410000 */
[----:B------:R-:W-:-:S05]  /*a660*/  FMUL.FTZ R27, R27, c[0x0][0x2ec] ;  /* 0x0000bb001b1b7a20 */ /* 0x000fca0000410000 */
[----:B------:R-:W-:Y:S01]  /*a670*/  MUFU.TANH R108, R4 ;  /* 0x00000004006c7308 */ /* 0x000fe20000002400 */
[C---:B-----5:R-:W-:Y:S07]  /*a680*/  HMMA.16816.F32.BF16 R8, R64.reuse, R12, RZ ;  /* 0x0000000c4008723c */ /* 0x060fee00000418ff */
[----:B------:R-:W5:Y:S01]  /*a690*/  MUFU.TANH R115, R5 ;  /* 0x0000000500737308 */ /* 0x000f620000002400 */
[----:B------:R-:W-:Y:S07]  /*a6a0*/  HMMA.16816.F32.BF16 R12, R64, R14, RZ ;  /* 0x0000000e400c723c */ /* 0x000fee00000418ff */
[----:B------:R-:W-:Y:S08]  /*a6b0*/  MUFU.TANH R193, R6 ;  /* 0x0000000600c17308 */ /* 0x000ff00000002400 */
[----:B------:R2:W1:Y:S01]  /*a6c0*/  MUFU.TANH R160, R7 ;  /* 0x0000000700a07308 */ /* 0x0004620000002400 */
[C---:B------:R-:W-:Y:S07]  /*a6d0*/  HMMA.16816.F32.BF16 R8, R20.reuse, R32, R8 ;  /* 0x000000201408723c */ /* 0x040fee0000041808 */
[----:B------:R-:W-:Y:S01]  /*a6e0*/  MUFU.TANH R111, R24 ;  /* 0x00000018006f7308 */ /* 0x000fe20000002400 */
[----:B------:R-:W-:Y:S07]  /*a6f0*/  HMMA.16816.F32.BF16 R12, R20, R34, R12 ;  /* 0x00000022140c723c */ /* 0x000fee000004180c */
[----:B------:R-:W1:Y:S01]  /*a700*/  MUFU.TANH R121, R25 ;  /* 0x0000001900797308 */ /* 0x000e620000002400 */
[----:B--2---:R-:W-:Y:S07]  /*a710*/  HMMA.16816.F32.BF16 R4, R64, R16, RZ ;  /* 0x000000104004723c */ /* 0x004fee00000418ff */
[----:B------:R-:W-:Y:S01]  /*a720*/  MUFU.TANH R190, R26 ;  /* 0x0000001a00be7308 */ /* 0x000fe20000002400 */
[----:B------:R-:W-:-:S07]  /*a730*/  FMUL.FTZ R8, R8, c[0x0][0x2ec] ;  /* 0x0000bb0008087a20 */ /* 0x000fce0000410000 */
[----:B------:R2:W2:Y:S01]  /*a740*/  MUFU.TANH R157, R27 ;  /* 0x0000001b009d7308 */ /* 0x0004a20000002400 */
[----:B------:R-:W-:Y:S01]  /*a750*/  FMUL.FTZ R9, R9, c[0x0][0x2ec] ;  /* 0x0000bb0009097a20 */ /* 0x000fe20000410000 */
[----:B------:R-:W-:Y:S01]  /*a760*/  HMMA.16816.F32.BF16 R16, R64, R18, RZ ;  /* 0x000000124010723c */ /* 0x000fe200000418ff */
[----:B------:R-:W-:Y:S02]  /*a770*/  FMUL.FTZ R10, R10, c[0x0][0x2ec] ;  /* 0x0000bb000a0a7a20 */ /* 0x000fe40000410000 */
[----:B------:R-:W-:Y:S02]  /*a780*/  FMUL.FTZ R11, R11, c[0x0][0x2ec] ;  /* 0x0000bb000b0b7a20 */ /* 0x000fe40000410000 */
[----:B------:R-:W-:Y:S01]  /*a790*/  FMUL.FTZ R12, R12, c[0x0][0x2ec] ;  /* 0x0000bb000c0c7a20 */ /* 0x000fe20000410000 */
[----:B------:R-:W-:Y:S01]  /*a7a0*/  MUFU.TANH R112, R8 ;  /* 0x0000000800707308 */ /* 0x000fe20000002400 */
[----:B------:R-:W-:Y:S02]  /*a7b0*/  FMUL.FTZ R13, R13, c[0x0][0x2ec] ;  /* 0x0000bb000d0d7a20 */ /* 0x000fe40000410000 */
[----:B------:R-:W-:-:S02]  /*a7c0*/  FMUL.FTZ R14, R14, c[0x0][0x2ec] ;  /* 0x0000bb000e0e7a20 */ /* 0x000fc40000410000 */
[----:B------:R-:W-:Y:S01]  /*a7d0*/  FMUL.FTZ R15, R15, c[0x0][0x2ec] ;  /* 0x0000bb000f0f7a20 */ /* 0x000fe20000410000 */
[C---:B-1----:R-:W-:Y:S01]  /*a7e0*/  HMMA.16816.F32.BF16 R4, R20.reuse, R28, R4 ;  /* 0x0000001c1404723c */ /* 0x042fe20000041804 */
[----:B--2---:R-:W-:Y:S01]  /*a7f0*/  LDSM.16.M88.4 R24, [R164+0x2400] ;  /* 0x00240000a418783b */ /* 0x004fe20000000200 */
[----:B------:R-:W1:Y:S08]  /*a800*/  MUFU.TANH R123, R9 ;  /* 0x00000009007b7308 */ /* 0x000e700000002400 */
[----:B------:R-:W-:Y:S02]  /*a810*/  MUFU.TANH R186, R10 ;  /* 0x0000000a00ba7308 */ /* 0x000fe40000002400 */
[----:B------:R-:W-:Y:S01]  /*a820*/  HMMA.16816.F32.BF16 R16, R20, R30, R16 ;  /* 0x0000001e1410723c */ /* 0x000fe20000041810 */
[----:B------:R-:W2:Y:S05]  /*a830*/  LDSM.16.M88.4 R28, [R165+0x4000] ;  /* 0x00400000a51c783b */ /* 0x000eaa0000000200 */
[----:B------:R1:W1:Y:S06]  /*a840*/  MUFU.TANH R156, R11 ;  /* 0x0000000b009c7308 */ /* 0x00026c0000002400 */
[----:B------:R-:W-:-:S02]  /*a850*/  FMUL.FTZ R4, R4, c[0x0][0x2ec] ;  /* 0x0000bb0004047a20 */ /* 0x000fc40000410000 */
[----:B------:R-:W-:Y:S01]  /*a860*/  MUFU.TANH R114, R12 ;  /* 0x0000000c00727308 */ /* 0x000fe20000002400 */
[----:B------:R-:W-:Y:S02]  /*a870*/  FMUL.FTZ R5, R5, c[0x0][0x2ec] ;  /* 0x0000bb0005057a20 */ /* 0x000fe40000410000 */
[----:B------:R-:W-:Y:S02]  /*a880*/  FMUL.FTZ R6, R6, c[0x0][0x2ec] ;  /* 0x0000bb0006067a20 */ /* 0x000fe40000410000 */
[----:B------:R-:W-:-:S03]  /*a890*/  FMUL.FTZ R7, R7, c[0x0][0x2ec] ;  /* 0x0000bb0007077a20 */ /* 0x000fc60000410000 */
[----:B------:R-:W2:Y:S01]  /*a8a0*/  MUFU.TANH R125, R13 ;  /* 0x0000000d007d7308 */ /* 0x000ea20000002400 */
[C---:B-1----:R-:W-:Y:S01]  /*a8b0*/  HMMA.16816.F32.BF16 R8, R64.reuse, R84, RZ ;  /* 0x000000544008723c */ /* 0x042fe200000418ff */
[----:B------:R-:W-:Y:S02]  /*a8c0*/  FMUL.FTZ R16, R16, c[0x0][0x2ec] ;  /* 0x0000bb0010107a20 */ /* 0x000fe40000410000 */
[----:B------:R-:W-:Y:S02]  /*a8d0*/  FMUL.FTZ R17, R17, c[0x0][0x2ec] ;  /* 0x0000bb0011117a20 */ /* 0x000fe40000410000 */
[----:B------:R-:W-:Y:S02]  /*a8e0*/  FMUL.FTZ R18, R18, c[0x0][0x2ec] ;  /* 0x0000bb0012127a20 */ /* 0x000fe40000410000 */
[----:B------:R-:W-:Y:S01]  /*a8f0*/  MUFU.TANH R185, R14 ;  /* 0x0000000e00b97308 */ /* 0x000fe20000002400 */
[----:B------:R-:W-:Y:S01]  /*a900*/  HMMA.16816.F32.BF16 R84, R64, R86, RZ ;  /* 0x000000564054723c */ /* 0x000fe200000418ff */
[----:B------:R-:W-:-:S06]  /*a910*/  FMUL.FTZ R19, R19, c[0x0][0x2ec] ;  /* 0x0000bb0013137a20 */ /* 0x000fcc0000410000 */
[----:B------:R1:W1:Y:S01]  /*a920*/  MUFU.TANH R155, R15 ;  /* 0x0000000f009b7308 */ /* 0x0002620000002400 */
[----:B--2---:R-:W-:Y:S07]  /*a930*/  HMMA.16816.F32.BF16 R32, R64, R28, RZ ;  /* 0x0000001c4020723c */ /* 0x004fee00000418ff */
[----:B------:R-:W-:Y:S01]  /*a940*/  MUFU.TANH R116, R4 ;  /* 0x0000000400747308 */ /* 0x000fe20000002400 */
[C---:B------:R-:W-:Y:S01]  /*a950*/  HMMA.16816.F32.BF16 R8, R20.reuse, R24, R8 ;  /* 0x000000181408723c */ /* 0x040fe20000041808 */
[----:B-1----:R-:W1:Y:S06]  /*a960*/  LDSM.16.M88.4 R12, [R164+0x2800] ;  /* 0x00280000a40c783b */ /* 0x002e6c0000000200 */
[----:B------:R-:W-:Y:S01]  /*a970*/  MUFU.TANH R128, R5 ;  /* 0x0000000500807308 */ /* 0x000fe20000002400 */
[----:B------:R-:W-:Y:S07]  /*a980*/  HMMA.16816.F32.BF16 R84, R20, R26, R84 ;  /* 0x0000001a1454723c */ /* 0x000fee0000041854 */
[----:B------:R-:W-:Y:S01]  /*a990*/  MUFU.TANH R173, R6 ;  /* 0x0000000600ad7308 */ /* 0x000fe20000002400 */
[----:B------:R-:W-:Y:S07]  /*a9a0*/  HMMA.16816.F32.BF16 R28, R64, R30, RZ ;  /* 0x0000001e401c723c */ /* 0x000fee00000418ff */
[----:B------:R2:W1:Y:S01]  /*a9b0*/  MUFU.TANH R154, R7 ;  /* 0x00000007009a7308 */ /* 0x0004620000002400 */
[----:B------:R-:W-:-:S02]  /*a9c0*/  FMUL.FTZ R8, R8, c[0x0][0x2ec] ;  /* 0x0000bb0008087a20 */ /* 0x000fc40000410000 */
[----:B------:R-:W-:Y:S02]  /*a9d0*/  FMUL.FTZ R9, R9, c[0x0][0x2ec] ;  /* 0x0000bb0009097a20 */ /* 0x000fe40000410000 */
[----:B------:R-:W-:Y:S02]  /*a9e0*/  FMUL.FTZ R10, R10, c[0x0][0x2ec] ;  /* 0x0000bb000a0a7a20 */ /* 0x000fe40000410000 */
[----:B------:R-:W-:Y:S01]  /*a9f0*/  FMUL.FTZ R11, R11, c[0x0][0x2ec] ;  /* 0x0000bb000b0b7a20 */ /* 0x000fe20000410000 */
[----:B------:R-:W-:Y:S01]  /*aa00*/  MUFU.TANH R117, R16 ;  /* 0x0000001000757308 */ /* 0x000fe20000002400 */
[----:B------:R-:W-:Y:S02]  /*aa10*/  FMUL.FTZ R84, R84, c[0x0][0x2ec] ;  /* 0x0000bb0054547a20 */ /* 0x000fe40000410000 */
[----:B------:R-:W-:Y:S02]  /*aa20*/  FMUL.FTZ R37, R85, c[0x0][0x2ec] ;  /* 0x0000bb0055257a20 */ /* 0x000fe40000410000 */
[----:B------:R-:W-:-:S02]  /*aa30*/  FMUL.FTZ R87, R87, c[0x0][0x2ec] ;  /* 0x0000bb0057577a20 */ /* 0x000fc40000410000 */
[----:B------:R-:W-:Y:S01]  /*aa40*/  FMUL.FTZ R86, R86, c[0x0][0x2ec] ;  /* 0x0000bb0056567a20 */ /* 0x000fe20000410000 */
[----:B--2---:R-:W2:Y:S01]  /*aa50*/  LDSM.16.M88.4 R4, [R164+0x2c00] ;  /* 0x002c0000a404783b */ /* 0x004ea20000000200 */
[----:B------:R-:W-:Y:S01]  /*aa60*/  MUFU.TANH R130, R17 ;  /* 0x0000001100827308 */ /* 0x000fe20000002400 */
[C---:B-1----:R-:W-:Y:S07]  /*aa70*/  HMMA.16816.F32.BF16 R72, R20.reuse, R12, R72 ;  /* 0x0000000c1448723c */ /* 0x042fee0000041848 */
[----:B------:R-:W-:Y:S01]  /*aa80*/  MUFU.TANH R159, R18 ;  /* 0x00000012009f7308 */ /* 0x000fe20000002400 */
[C---:B------:R-:W-:Y:S01]  /*aa90*/  HMMA.16816.F32.BF16 R60, R20.reuse, R14, R60 ;  /* 0x0000000e143c723c */ /* 0x040fe2000004183c */
[----:B------:R-:W1:Y:S06]  /*aaa0*/  LDSM.16.M88.4 R12, [R164+0x3000] ;  /* 0x00300000a40c783b */ /* 0x000e6c0000000200 */
[----:B------:R3:W1:Y:S08]  /*aab0*/  MUFU.TANH R153, R19 ;  /* 0x0000001300997308 */ /* 0x0006700000002400 */
[----:B------:R1:W-:Y:S01]  /*aac0*/  MUFU.TANH R126, R84 ;  /* 0x00000054007e7308 */ /* 0x0003e20000002400 */
[----:B------:R-:W-:Y:S01]  /*aad0*/  FMUL.FTZ R73, R73, c[0x0][0x2ec] ;  /* 0x0000bb0049497a20 */ /* 0x000fe20000410000 */
[----:B---3--:R-:W3:Y:S06]  /*aae0*/  LDSM.16.M88.4 R16, [R165+0x4400] ;  /* 0x00440000a510783b */ /* 0x008eec0000000200 */
[----:B------:R1:W-:Y:S01]  /*aaf0*/  MUFU.TANH R158, R87 ;  /* 0x00000057009e7308 */ /* 0x0003e20000002400 */
[----:B------:R-:W-:Y:S01]  /*ab00*/  FMUL.FTZ R62, R62, c[0x0][0x2ec] ;  /* 0x0000bb003e3e7a20 */ /* 0x000fe20000410000 */
[----:B--2---:R-:W-:Y:S01]  /*ab10*/  HMMA.16816.F32.BF16 R56, R20, R4, R56 ;  /* 0x000000041438723c */ /* 0x004fe20000041838 */
[----:B------:R-:W-:-:S05]  /*ab20*/  FMUL.FTZ R60, R60, c[0x0][0x2ec] ;  /* 0x0000bb003c3c7a20 */ /* 0x000fca0000410000 */
[----:B------:R2:W-:Y:S01]  /*ab30*/  MUFU.TANH R120, R8 ;  /* 0x0000000800787308 */ /* 0x0005e20000002400 */
[----:B------:R-:W-:Y:S01]  /*ab40*/  IADD3 R4, R129, 0x1, RZ ;  /* 0x0000000181047810 */ /* 0x000fe20007ffe0ff */
[----:B------:R-:W-:Y:S06]  /*ab50*/  HMMA.16816.F32.BF16 R40, R20, R6, R40 ;  /* 0x000000061428723c */ /* 0x000fec0000041828 */
[----:B------:R-:W-:Y:S01]  /*ab60*/  MUFU.TANH R148, R9 ;  /* 0x0000000900947308 */ /* 0x000fe20000002400 */
[C---:B------:R-:W-:Y:S02]  /*ab70*/  ISETP.GE.AND P2, PT, R4.reuse, R36, PT ;  /* 0x000000240400720c */ /* 0x040fe40003f46270 */
[----:B------:R-:W-:-:S02]  /*ab80*/  ISETP.GE.AND P4, PT, R4, R49, PT ;  /* 0x000000310400720c */ /* 0x000fc40003f86270 */
[----:B------:R-:W-:Y:S01]  /*ab90*/  IADD3 R4, R129, 0x9, RZ ;  /* 0x0000000981047810 */ /* 0x000fe20007ffe0ff */
[C---:B-1----:R-:W-:Y:S01]  /*aba0*/  HMMA.16816.F32.BF16 R32, R20.reuse, R12, R32 ;  /* 0x0000000c1420723c */ /* 0x042fe20000041820 */
[----:B------:R-:W-:Y:S01]  /*abb0*/  FSEL R84, R76, -INF , !P2 ;  /* 0xff8000004c547808 */ /* 0x000fe20005000000 */
[----:B------:R-:W-:Y:S01]  /*abc0*/  MUFU.TANH R152, R10 ;  /* 0x0000000a00987308 */ /* 0x000fe20000002400 */
[----:B----4-:R-:W-:Y:S02]  /*abd0*/  FSEL R113, R71, -INF , !P4 ;  /* 0xff80000047717808 */ /* 0x010fe40006000000 */
[CC--:B------:R-:W-:Y:S02]  /*abe0*/  ISETP.GE.AND P2, PT, R4.reuse, R36.reuse, PT ;  /* 0x000000240400720c */ /* 0x0c0fe40003f46270 */
[-C--:B------:R-:W-:Y:S01]  /*abf0*/  ISETP.GE.AND P4, PT, R4, R49.reuse, PT ;  /* 0x000000310400720c */ /* 0x080fe20003f86270 */
[----:B------:R-:W-:Y:S01]  /*ac00*/  FMUL.FTZ R161, R57, c[0x0][0x2ec] ;  /* 0x0000bb0039a17a20 */ /* 0x000fe20000410000 */
[----:B------:R-:W-:Y:S01]  /*ac10*/  IADD3 R4, R129, 0x11, RZ ;  /* 0x0000001181047810 */ /* 0x000fe20007ffe0ff */
[----:B------:R1:W4:Y:S01]  /*ac20*/  MUFU.TANH R149, R11 ;  /* 0x0000000b00957308 */ /* 0x0003220000002400 */
[----:B------:R-:W-:Y:S01]  /*ac30*/  FSEL R85, R69, -INF , !P2 ;  /* 0xff80000045557808 */ /* 0x000fe20005000000 */
[----:B------:R-:W-:Y:S01]  /*ac40*/  FMUL.FTZ R59, R59, c[0x0][0x2ec] ;  /* 0x0000bb003b3b7a20 */ /* 0x000fe20000410000 */
[----:B------:R-:W-:Y:S01]  /*ac50*/  FSEL R119, R68, -INF , !P4 ;  /* 0xff80000044777808 */ /* 0x000fe20006000000 */
[----:B------:R-:W-:Y:S01]  /*ac60*/  HMMA.16816.F32.BF16 R28, R20, R14, R28 ;  /* 0x0000000e141c723c */ /* 0x000fe2000004181c */
[CC--:B------:R-:W-:Y:S01]  /*ac70*/  ISETP.GE.AND P2, PT, R4.reuse, R36.reuse, PT ;  /* 0x000000240400720c */ /* 0x0c0fe20003f46270 */
[----:B------:R-:W-:Y:S01]  /*ac80*/  FMUL.FTZ R43, R43, c[0x0][0x2ec] ;  /* 0x0000bb002b2b7a20 */ /* 0x000fe20000410000 */
[-C--:B------:R-:W-:Y:S01]  /*ac90*/  ISETP.GE.AND P4, PT, R4, R49.reuse, PT ;  /* 0x000000310400720c */ /* 0x080fe20003f86270 */
[----:B------:R-:W-:Y:S01]  /*aca0*/  MUFU.TANH R188, R59 ;  /* 0x0000003b00bc7308 */ /* 0x000fe20000002400 */
[----:B------:R-:W-:Y:S01]  /*acb0*/  IADD3 R4, R129, 0x19, RZ ;  /* 0x0000001981047810 */ /* 0x000fe20007ffe0ff */
[----:B------:R-:W-:Y:S01]  /*acc0*/  FMUL.FTZ R41, R41, c[0x0][0x2ec] ;  /* 0x0000bb0029297a20 */ /* 0x000fe20000410000 */
[----:B------:R-:W-:Y:S01]  /*acd0*/  FSEL R87, R50, -INF , !P2 ;  /* 0xff80000032577808 */ /* 0x000fe20005000000 */
[----:B------:R-:W-:Y:S01]  /*ace0*/  FMUL.FTZ R50, R61, c[0x0][0x2ec] ;  /* 0x0000bb003d327a20 */ /* 0x000fe20000410000 */
[----:B------:R-:W-:Y:S01]  /*acf0*/  FSEL R109, R47, -INF , !P4 ;  /* 0xff8000002f6d7808 */ /* 0x000fe20006000000 */
[C---:B---3--:R-:W-:Y:S01]  /*ad00*/  HMMA.16816.F32.BF16 R24, R64.reuse, R16, RZ ;  /* 0x000000104018723c */ /* 0x048fe200000418ff */
[CC--:B------:R-:W-:Y:S01]  /*ad10*/  ISETP.GE.AND P2, PT, R4.reuse, R36.reuse, PT ;  /* 0x000000240400720c */ /* 0x0c0fe20003f46270 */
[----:B------:R3:W-:Y:S01]  /*ad20*/  MUFU.TANH R47, R73 ;  /* 0x00000049002f7308 */ /* 0x0007e20000002400 */
[-C--:B------:R-:W-:Y:S01]  /*ad30*/  ISETP.GE.AND P4, PT, R4, R49.reuse, PT ;  /* 0x000000310400720c */ /* 0x080fe20003f86270 */
[----:B------:R-:W-:Y:S01]  /*ad40*/  FMUL.FTZ R33, R33, c[0x0][0x2ec] ;  /* 0x0000bb0021217a20 */ /* 0x000fe20000410000 */
[----:B--2---:R-:W-:Y:S01]  /*ad50*/  LOP3.LUT R8, R118, 0x8, R38, 0xfe, !PT ;  /* 0x0000000876087812 */ /* 0x004fe200078efe26 */
[----:B------:R-:W-:Y:S01]  /*ad60*/  FMUL.FTZ R35, R35, c[0x0][0x2ec] ;  /* 0x0000bb0023237a20 */ /* 0x000fe20000410000 */
[----:B------:R-:W-:Y:S01]  /*ad70*/  IADD3 R4, R129, 0x21, RZ ;  /* 0x0000002181047810 */ /* 0x000fe20007ffe0ff */
[----:B------:R-:W-:Y:S01]  /*ad80*/  HMMA.16816.F32.BF16 R16, R64, R18, RZ ;  /* 0x000000124010723c */ /* 0x000fe200000418ff */
[----:B------:R-:W-:Y:S01]  /*ad90*/  FSEL R122, R122, -INF , !P4 ;  /* 0xff8000007a7a7808 */ /* 0x000fe20006000000 */
[----:B------:R-:W2:Y:S01]  /*ada0*/  MUFU.TANH R37, R37 ;  /* 0x0000002500257308 */ /* 0x000ea20000002400 */
[-C--:B------:R-:W-:Y:S01]  /*adb0*/  ISETP.GE.AND P4, PT, R4, R49.reuse, PT ;  /* 0x000000310400720c */ /* 0x080fe20003f86270 */
[----:B------:R-:W-:Y:S01]  /*adc0*/  FMUL.FTZ R56, R56, c[0x0][0x2ec] ;  /* 0x0000bb0038387a20 */ /* 0x000fe20000410000 */
[CC--:B------:R-:W-:Y:S01]  /*add0*/  ISETP.GE.AND P5, PT, R8.reuse, R36.reuse, PT ;  /* 0x000000240800720c */ /* 0x0c0fe20003fa6270 */
[----:B------:R-:W-:Y:S01]  /*ade0*/  FMUL.FTZ R29, R29, c[0x0][0x2ec] ;  /* 0x0000bb001d1d7a20 */ /* 0x000fe20000410000 */
[-C--:B------:R-:W-:Y:S01]  /*adf0*/  ISETP.GE.AND P3, PT, R8, R49.reuse, PT ;  /* 0x000000310800720c */ /* 0x080fe20003f66270 */
[----:B------:R-:W-:Y:S01]  /*ae00*/  FMUL.FTZ R31, R31, c[0x0][0x2ec] ;  /* 0x0000bb001f1f7a20 */ /* 0x000fe20000410000 */
[----:B-1----:R-:W1:Y:S01]  /*ae10*/  LDSM.16.M88.4 R8, [R165+0x4800] ;  /* 0x00480000a508783b */ /* 0x002e620000000200 */
[----:B---3--:R-:W-:Y:S01]  /*ae20*/  FSEL R73, R39, -INF , !P2 ;  /* 0xff80000027497808 */ /* 0x008fe20005000000 */
[----:B------:R-:W-:Y:S01]  /*ae30*/  FMUL.FTZ R39, R75, c[0x0][0x2ec] ;  /* 0x0000bb004b277a20 */ /* 0x000fe20000410000 */
[-C--:B------:R-:W-:Y:S01]  /*ae40*/  ISETP.GE.AND P2, PT, R4, R36.reuse, PT ;  /* 0x000000240400720c */ /* 0x080fe20003f46270 */
[----:B------:R3:W-:Y:S01]  /*ae50*/  MUFU.TANH R195, R29 ;  /* 0x0000001d00c37308 */ /* 0x0007e20000002400 */
[----:B------:R-:W-:Y:S01]  /*ae60*/  IADD3 R4, R129, 0x29, RZ ;  /* 0x0000002981047810 */ /* 0x000fe20007ffe0ff */
[----:B------:R-:W-:Y:S01]  /*ae70*/  FMUL.FTZ R58, R58, c[0x0][0x2ec] ;  /* 0x0000bb003a3a7a20 */ /* 0x000fe20000410000 */
[----:B------:R-:W-:Y:S01]  /*ae80*/  FSEL R75, R52, -INF , !P2 ;  /* 0xff800000344b7808 */ /* 0x000fe20005000000 */
[----:B------:R-:W-:Y:S01]  /*ae90*/  FMUL.FTZ R52, R63, c[0x0][0x2ec] ;  /* 0x0000bb003f347a20 */ /* 0x000fe20000410000 */
[----:B------:R-:W-:Y:S01]  /*aea0*/  FSEL R127, R127, -INF , !P4 ;  /* 0xff8000007f7f7808 */ /* 0x000fe20006000000 */
[----:B------:R-:W-:Y:S01]  /*aeb0*/  FMUL.FTZ R28, R28, c[0x0][0x2ec] ;  /* 0x0000bb001c1c7a20 */ /* 0x000fe20000410000 */
[C---:B------:R-:W-:Y:S01]  /*aec0*/  ISETP.GE.AND P2, PT, R4.reuse, R36, PT ;  /* 0x000000240400720c */ /* 0x040fe20003f46270 */
[----:B------:R-:W1:Y:S01]  /*aed0*/  MUFU.TANH R39, R39 ;  /* 0x0000002700277308 */ /* 0x000e620000002400 */
[----:B------:R-:W-:Y:S01]  /*aee0*/  ISETP.GE.AND P4, PT, R4, R49, PT ;  /* 0x000000310400720c */ /* 0x000fe20003f86270 */
[----:B------:R-:W-:Y:S01]  /*aef0*/  FMUL.FTZ R40, R40, c[0x0][0x2ec] ;  /* 0x0000bb0028287a20 */ /* 0x000fe20000410000 */
[----:B------:R-:W2:Y:S01]  /*af00*/  LDSM.16.M88.4 R4, [R164+0x3400] ;  /* 0x00340000a404783b */ /* 0x000ea20000000200 */
[----:B------:R-:W-:Y:S01]  /*af10*/  IADD3 R12, R129, 0x31, RZ ;  /* 0x00000031810c7810 */ /* 0x000fe20007ffe0ff */
[----:B------:R-:W-:Y:S01]  /*af20*/  FMUL.FTZ R32, R32, c[0x0][0x2ec] ;  /* 0x0000bb0020207a20 */ /* 0x000fe20000410000 */
[----:B------:R-:W-:-:S02]  /*af30*/  FSEL R61, R70, -INF , !P2 ;  /* 0xff800000463d7808 */ /* 0x000fc40005000000 */
[----:B------:R-:W-:Y:S01]  /*af40*/  FSEL R124, R124, -INF , !P4 ;  /* 0xff8000007c7c7808 */ /* 0x000fe20006000000 */
[----:B------:R-:W1:Y:S01]  /*af50*/  MUFU.TANH R50, R50 ;  /* 0x0000003200327308 */ /* 0x000e620000002400 */
[C---:B------:R-:W-:Y:S02]  /*af60*/  ISETP.GE.AND P2, PT, R12.reuse, R36, PT ;  /* 0x000000240c00720c */ /* 0x040fe40003f46270 */
[----:B------:R-:W-:Y:S02]  /*af70*/  ISETP.GE.AND P4, PT, R12, R49, PT ;  /* 0x000000310c00720c */ /* 0x000fe40003f86270 */
[----:B------:R-:W-:Y:S02]  /*af80*/  IADD3 R13, R129, 0x39, RZ ;  /* 0x00000039810d7810 */ /* 0x000fe40007ffe0ff */
[----:B------:R-:W-:Y:S01]  /*af90*/  FSEL R63, R77, -INF , !P2 ;  /* 0xff8000004d3f7808 */ /* 0x000fe20005000000 */
[----:B------:R-:W1:Y:S01]  /*afa0*/  MUFU.TANH R52, R52 ;  /* 0x0000003400347308 */ /* 0x000e620000002400 */
[----:B------:R-:W-:-:S02]  /*afb0*/  FSEL R192, R192, -INF , !P4 ;  /* 0xff800000c0c07808 */ /* 0x000fc40006000000 */
[CC--:B------:R-:W-:Y:S02]  /*afc0*/  ISETP.GE.AND P2, PT, R13.reuse, R36.reuse, PT ;  /* 0x000000240d00720c */ /* 0x0c0fe40003f46270 */
[----:B------:R-:W-:Y:S02]  /*afd0*/  ISETP.GE.AND P4, PT, R13, R49, PT ;  /* 0x000000310d00720c */ /* 0x000fe40003f86270 */
[----:B------:R-:W-:Y:S01]  /*afe0*/  IADD3 R12, R129, 0x41, RZ ;  /* 0x00000041810c7810 */ /* 0x000fe20007ffe0ff */
[----:B------:R-:W2:Y:S01]  /*aff0*/  MUFU.TANH R161, R161 ;  /* 0x000000a100a17308 */ /* 0x000ea20000002400 */
[----:B------:R-:W-:Y:S02]  /*b000*/  FSEL R57, R78, -INF , !P2 ;  /* 0xff8000004e397808 */ /* 0x000fe40005000000 */
[----:B------:R-:W-:Y:S02]  /*b010*/  FSEL R191, R191, -INF , !P4 ;  /* 0xff800000bfbf7808 */ /* 0x000fe40006000000 */
[----:B------:R-:W-:-:S02]  /*b020*/  ISETP.GE.AND P2, PT, R12, R36, PT ;  /* 0x000000240c00720c */ /* 0x000fc40003f46270 */
[-C--:B------:R-:W-:Y:S01]  /*b030*/  ISETP.GE.AND P4, PT, R12, R49.reuse, PT ;  /* 0x000000310c00720c */ /* 0x080fe20003f86270 */
[----:B------:R-:W3:Y:S01]  /*b040*/  MUFU.TANH R41, R41 ;  /* 0x0000002900297308 */ /* 0x000ee20000002400 */
[----:B------:R-:W-:Y:S01]  /*b050*/  IADD3 R69, R129, 0x49, RZ ;  /* 0x0000004981457810 */ /* 0x000fe20007ffe0ff */
[----:B-1----:R-:W-:Y:S01]  /*b060*/  HMMA.16816.F32.BF16 R12, R64, R8, RZ ;  /* 0x00000008400c723c */ /* 0x002fe200000418ff */
[----:B------:R-:W-:Y:S02]  /*b070*/  FSEL R59, R79, -INF , !P2 ;  /* 0xff8000004f3b7808 */ /* 0x000fe40005000000 */
[----:B------:R-:W-:Y:S01]  /*b080*/  FSEL R187, R187, -INF , !P4 ;  /* 0xff800000bbbb7808 */ /* 0x000fe20006000000 */
[----:B------:R-:W1:Y:S01]  /*b090*/  LDSM.16.M88.4 R76, [R165+0x4c00] ;  /* 0x004c0000a54c783b */ /* 0x000e620000000200 */
[C---:B------:R-:W-:Y:S01]  /*b0a0*/  ISETP.GE.AND P2, PT, R69.reuse, R36, PT ;  /* 0x000000244500720c */ /* 0x040fe20003f46270 */
[----:B------:R-:W-:Y:S01]  /*b0b0*/  MUFU.TANH R33, R33 ;  /* 0x0000002100217308 */ /* 0x000fe20000002400 */
[----:B------:R-:W-:Y:S01]  /*b0c0*/  ISETP.GE.AND P4, PT, R69, R49, PT ;  /* 0x000000314500720c */ /* 0x000fe20003f86270 */
[----:B--2---:R-:W-:Y:S01]  /*b0d0*/  HMMA.16816.F32.BF16 R24, R20, R4, R24 ;  /* 0x000000041418723c */ /* 0x004fe20000041818 */
[----:B------:R-:W-:-:S02]  /*b0e0*/  IADD3 R68, R129, 0x51, RZ ;  /* 0x0000005181447810 */ /* 0x000fc40007ffe0ff */
[----:B------:R-:W-:Y:S02]  /*b0f0*/  FSEL R131, R97, -INF , !P2 ;  /* 0xff80000061837808 */ /* 0x000fe40005000000 */
[----:B------:R-:W-:Y:S01]  /*b100*/  FSEL R184, R184, -INF , !P4 ;  /* 0xff800000b8b87808 */ /* 0x000fe20006000000 */
[----:B------:R-:W2:Y:S01]  /*b110*/  MUFU.TANH R97, R43 ;  /* 0x0000002b00617308 */ /* 0x000ea20000002400 */
[CC--:B------:R-:W-:Y:S01]  /*b120*/  ISETP.GE.AND P2, PT, R68.reuse, R36.reuse, PT ;  /* 0x000000244400720c */ /* 0x0c0fe20003f46270 */
[C---:B------:R-:W-:Y:S01]  /*b130*/  HMMA.16816.F32.BF16 R16, R20.reuse, R6, R16 ;  /* 0x000000061410723c */ /* 0x040fe20000041810 */
[----:B------:R-:W-:Y:S02]  /*b140*/  ISETP.GE.AND P4, PT, R68, R49, PT ;  /* 0x000000314400720c */ /* 0x000fe40003f86270 */
[----:B------:R-:W-:Y:S01]  /*b150*/  IADD3 R8, R129, 0x59, RZ ;  /* 0x0000005981087810 */ /* 0x000fe20007ffe0ff */
[----:B------:R-:W1:Y:S01]  /*b160*/  LDSM.16.M88.4 R68, [R164+0x3c00] ;  /* 0x003c0000a444783b */ /* 0x000e620000000200 */
[----:B------:R-:W-:Y:S01]  /*b170*/  FSEL R202, R103, -INF , !P2 ;  /* 0xff80000067ca7808 */ /* 0x000fe20005000000 */
[----:B------:R1:W-:Y:S01]  /*b180*/  MUFU.TANH R43, R31 ;  /* 0x0000001f002b7308 */ /* 0x0003e20000002400 */
[----:B------:R-:W-:Y:S01]  /*b190*/  FSEL R163, R163, -INF , !P4 ;  /* 0xff800000a3a37808 */ /* 0x000fe20006000000 */
[----:B------:R-:W-:Y:S01]  /*b1a0*/  HMMA.16816.F32.BF16 R12, R20, R80, R12 ;  /* 0x00000050140c723c */ /* 0x000fe2000004180c */
[----:B------:R-:W-:Y:S01]  /*b1b0*/  ISETP.GE.AND P2, PT, R8, R36, PT ;  /* 0x000000240800720c */ /* 0x000fe20003f46270 */
[----:B------:R-:W-:-:S04]  /*b1c0*/  DEPBAR.LE SB0, 0x0 ;  /* 0x000080000000791a */ /* 0x000fc80000000000 */
[-C--:B------:R-:W-:Y:S01]  /*b1d0*/  ISETP.GE.AND P4, PT, R8, R49.reuse, PT ;  /* 0x000000310800720c */ /* 0x080fe20003f86270 */
[----:B------:R-:W1:Y:S01]  /*b1e0*/  MUFU.TANH R35, R35 ;  /* 0x0000002300237308 */ /* 0x000e620000002400 */
[----:B------:R-:W-:Y:S01]  /*b1f0*/  IADD3 R5, R129, 0x61, RZ ;  /* 0x0000006181057810 */ /* 0x000fe20007ffe0ff */
[----:B------:R-:W-:Y:S01]  /*b200*/  HMMA.16816.F32.BF16 R8, R64, R10, RZ ;  /* 0x0000000a4008723c */ /* 0x000fe200000418ff */
[----:B------:R-:W-:Y:S01]  /*b210*/  FSEL R204, R110, -INF , !P2 ;  /* 0xff8000006ecc7808 */ /* 0x000fe20005000000 */
[----:B------:R-:W-:Y:S01]  /*b220*/  FMUL.FTZ R25, R25, c[0x0][0x2ec] ;  /* 0x0000bb0019197a20 */ /* 0x000fe20000410000 */
[----:B------:R-:W-:Y:S01]  /*b230*/  FSEL R162, R162, -INF , !P4 ;  /* 0xff800000a2a27808 */ /* 0x000fe20006000000 */
[----:B------:R-:W-:Y:S01]  /*b240*/  FMUL.FTZ R27, R27, c[0x0][0x2ec] ;  /* 0x0000bb001b1b7a20 */ /* 0x000fe20000410000 */
[C---:B------:R-:W-:Y:S01]  /*b250*/  ISETP.GE.AND P2, PT, R5.reuse, R36, PT ;  /* 0x000000240500720c */ /* 0x040fe20003f46270 */
[----:B------:R-:W-:Y:S01]  /*b260*/  MUFU.TANH R206, R28 ;  /* 0x0000001c00ce7308 */ /* 0x000fe20000002400 */
[----:B------:R-:W-:Y:S01]  /*b270*/  ISETP.GE.AND P4, PT, R5, R49, PT ;  /* 0x000000310500720c */ /* 0x000fe20003f86270 */
[----:B------:R-:W-:Y:S01]  /*b280*/  FMUL.FTZ R24, R24, c[0x0][0x2ec] ;  /* 0x0000bb0018187a20 */ /* 0x000fe20000410000 */
[----:B------:R-:W-:Y:S01]  /*b290*/  IADD3 R4, R129, 0x69, RZ ;  /* 0x0000006981047810 */ /* 0x000fe20007ffe0ff */
[----:B------:R-:W-:Y:S01]  /*b2a0*/  FMUL.FTZ R189, R16, c[0x0][0x2ec] ;  /* 0x0000bb0010bd7a20 */ /* 0x000fe20000410000 */
[----:B-----5:R-:W-:-:S02]  /*b2b0*/  FSEL R203, R115, -INF , !P2 ;  /* 0xff80000073cb7808 */ /* 0x020fc40005000000 */
[----:B------:R-:W-:Y:S01]  /*b2c0*/  FSEL R160, R160, -INF , !P4 ;  /* 0xff800000a0a07808 */ /* 0x000fe20006000000 */
[----:B------:R-:W-:Y:S01]  /*b2d0*/  MUFU.TANH R27, R27 ;  /* 0x0000001b001b7308 */ /* 0x000fe20000002400 */
[CC--:B------:R-:W-:Y:S01]  /*b2e0*/  ISETP.GE.AND P2, PT, R4.reuse, R36.reuse, PT ;  /* 0x000000240400720c */ /* 0x0c0fe20003f46270 */
[----:B------:R-:W-:Y:S01]  /*b2f0*/  FMUL.FTZ R110, R13, c[0x0][0x2ec] ;  /* 0x0000bb000d6e7a20 */ /* 0x000fe20000410000 */
[----:B------:R-:W-:Y:S01]  /*b300*/  ISETP.GE.AND P4, PT, R4, R49, PT ;  /* 0x000000310400720c */ /* 0x000fe20003f86270 */
[----:B------:R-:W-:Y:S01]  /*b310*/  FMUL.FTZ R14, R14, c[0x0][0x2ec] ;  /* 0x0000bb000e0e7a20 */ /* 0x000fe20000410000 */
[----:B------:R-:W-:Y:S02]  /*b320*/  IADD3 R5, R129, 0x71, RZ ;  /* 0x0000007181057810 */ /* 0x000fe40007ffe0ff */
[----:B------:R-:W-:Y:S01]  /*b330*/  FSEL R205, R121, -INF , !P2 ;  /* 0xff80000079cd7808 */ /* 0x000fe20005000000 */
[----:B------:R-:W-:Y:S01]  /*b340*/  MUFU.TANH R110, R110 ;  /* 0x0000006e006e7308 */ /* 0x000fe20000002400 */
[----:B------:R-:W-:Y:S01]  /*b350*/  FSEL R157, R157, -INF , !P4 ;  /* 0xff8000009d9d7808 */ /* 0x000fe20006000000 */
[----:B------:R-:W-:Y:S01]  /*b360*/  HMMA.16816.F32.BF16 R8, R20, R82, R8 ;  /* 0x000000521408723c */ /* 0x000fe20000041808 */
[----:B------:R-:W-:-:S02]  /*b370*/  ISETP.GE.AND P2, PT, R5, R36, PT ;  /* 0x000000240500720c */ /* 0x000fc40003f46270 */
[-C--:B------:R-:W-:Y:S02]  /*b380*/  ISETP.GE.AND P4, PT, R5, R49.reuse, PT ;  /* 0x000000310500720c */ /* 0x080fe40003f86270 */
[----:B------:R-:W-:Y:S01]  /*b390*/  IADD3 R4, R129, 0x79, RZ ;  /* 0x0000007981047810 */ /* 0x000fe20007ffe0ff */
[----:B------:R-:W-:Y:S01]  /*b3a0*/  MUFU.TANH R198, R24 ;  /* 0x0000001800c67308 */ /* 0x000fe20000002400 */
[----:B------:R-:W-:Y:S02]  /*b3b0*/  FSEL R121, R123, -INF , !P2 ;  /* 0xff8000007b797808 */ /* 0x000fe40005000000 */
[----:B------:R-:W-:Y:S02]  /*b3c0*/  FSEL R156, R156, -INF , !P4 ;  /* 0xff8000009c9c7808 */ /* 0x000fe40006000000 */
[C---:B------:R-:W-:Y:S02]  /*b3d0*/  ISETP.GE.AND P2, PT, R4.reuse, R36, PT ;  /* 0x000000240400720c */ /* 0x040fe40003f46270 */
[----:B------:R-:W-:Y:S01]  /*b3e0*/  ISETP.GE.AND P4, PT, R4, R49, PT ;  /* 0x000000310400720c */ /* 0x000fe20003f86270 */
[----:B------:R-:W-:Y:S01]  /*b3f0*/  MUFU.TANH R123, R62 ;  /* 0x0000003e007b7308 */ /* 0x000fe20000002400 */
[----:B---3--:R-:W-:Y:S01]  /*b400*/  IADD3 R29, R129, 0x81, RZ ;  /* 0x00000081811d7810 */ /* 0x008fe20007ffe0ff */
[----:B-1----:R-:W-:Y:S01]  /*b410*/  HMMA.16816.F32.BF16 R4, R64, R76, RZ ;  /* 0x0000004c4004723c */ /* 0x002fe200000418ff */
[----:B------:R-:W-:-:S02]  /*b420*/  FSEL R31, R125, -INF , !P2 ;  /* 0xff8000007d1f7808 */ /* 0x000fc40005000000 */
[----:B------:R-:W-:Y:S02]  /*b430*/  FSEL R155, R155, -INF , !P4 ;  /* 0xff8000009b9b7808 */ /* 0x000fe40006000000 */
[C---:B------:R-:W-:Y:S01]  /*b440*/  ISETP.GE.AND P2, PT, R29.reuse, R36, PT ;  /* 0x000000241d00720c */ /* 0x040fe20003f46270 */
[----:B------:R1:W-:Y:S01]  /*b450*/  MUFU.TANH R62, R56 ;  /* 0x00000038003e7308 */ /* 0x0003e20000002400 */
[-C--:B------:R-:W-:Y:S01]  /*b460*/  ISETP.GE.AND P4, PT, R29, R49.reuse, PT ;  /* 0x000000311d00720c */ /* 0x080fe20003f86270 */
[----:B------:R-:W-:Y:S01]  /*b470*/  HMMA.16816.F32.BF16 R64, R64, R78, RZ ;  /* 0x0000004e4040723c */ /* 0x000fe200000418ff */
[----:B------:R-:W-:Y:S01]  /*b480*/  IADD3 R80, R129, 0x89, RZ ;  /* 0x0000008981507810 */ /* 0x000fe20007ffe0ff */
[----:B------:R-:W-:Y:S01]  /*b490*/  FMUL.FTZ R9, R9, c[0x0][0x2ec] ;  /* 0x0000bb0009097a20 */ /* 0x000fe20000410000 */
[----:B------:R-:W-:Y:S01]  /*b4a0*/  FSEL R154, R154, -INF , !P4 ;  /* 0xff8000009a9a7808 */ /* 0x000fe20006000000 */
[----:B------:R-:W-:Y:S01]  /*b4b0*/  FMUL.FTZ R8, R8, c[0x0][0x2ec] ;  /* 0x0000bb0008087a20 */ /* 0x000fe20000410000 */
[-C--:B------:R-:W-:Y:S01]  /*b4c0*/  ISETP.GE.AND P4, PT, R80, R49.reuse, PT ;  /* 0x000000315000720c */ /* 0x080fe20003f86270 */
[----:B------:R3:W5:Y:S01]  /*b4d0*/  MUFU.TANH R29, R25 ;  /* 0x00000019001d7308 */ /* 0x0007620000002400 */
[----:B------:R-:W-:Y:S01]  /*b4e0*/  IADD3 R76, R129, 0x91, RZ ;  /* 0x00000091814c7810 */ /* 0x000fe20007ffe0ff */
[----:B------:R-:W-:Y:S01]  /*b4f0*/  FMUL.FTZ R78, R17, c[0x0][0x2ec] ;  /* 0x0000bb00114e7a20 */ /* 0x000fe20000410000 */
[----:B------:R-:W-:Y:S01]  /*b500*/  FSEL R153, R153, -INF , !P4 ;  /* 0xff80000099997808 */ /* 0x000fe20006000000 */
[----:B------:R-:W-:Y:S01]  /*b510*/  FMUL.FTZ R79, R19, c[0x0][0x2ec] ;  /* 0x0000bb00134f7a20 */ /* 0x000fe20000410000 */
[----:B------:R-:W-:-:S02]  /*b520*/  ISETP.GE.AND P4, PT, R76, R49, PT ;  /* 0x000000314c00720c */ /* 0x000fc40003f86270 */
[----:B------:R-:W-:Y:S01]  /*b530*/  IADD3 R77, R129, 0x99, RZ ;  /* 0x00000099814d7810 */ /* 0x000fe20007ffe0ff */
[----:B------:R-:W-:Y:S01]  /*b540*/  MUFU.TANH R60, R60 ;  /* 0x0000003c003c7308 */ /* 0x000fe20000002400 */
[----:B----4-:R-:W-:Y:S01]  /*b550*/  FSEL R149, R149, -INF , !P4 ;  /* 0xff80000095957808 */ /* 0x010fe20006000000 */
[C---:B------:R-:W-:Y:S01]  /*b560*/  HMMA.16816.F32.BF16 R4, R20.reuse, R68, R4 ;  /* 0x000000441404723c */ /* 0x040fe20000041804 */
[----:B------:R-:W-:Y:S02]  /*b570*/  ISETP.GE.AND P4, PT, R77, R49, PT ;  /* 0x000000314d00720c */ /* 0x000fe40003f86270 */
[----:B------:R-:W-:Y:S02]  /*b580*/  FSEL R101, R101, -INF , !P5 ;  /* 0xff80000065657808 */ /* 0x000fe40006800000 */
[----:B-1----:R-:W-:Y:S01]  /*b590*/  LOP3.LUT R56, R118, 0x40, R38, 0xfe, !PT ;  /* 0x0000004076387812 */ /* 0x002fe200078efe26 */
[----:B------:R-:W-:Y:S01]  /*b5a0*/  MUFU.TANH R68, R58 ;  /* 0x0000003a00447308 */ /* 0x000fe20000002400 */
[----:B---3--:R-:W-:Y:S01]  /*b5b0*/  FSEL R25, R128, -INF , !P2 ;  /* 0xff80000080197808 */ /* 0x008fe20005000000 */
[----:B------:R-:W-:Y:S01]  /*b5c0*/  HMMA.16816.F32.BF16 R64, R20, R70, R64 ;  /* 0x000000461440723c */ /* 0x000fe20000041840 */
[----:B------:R-:W-:-:S02]  /*b5d0*/  ISETP.GE.AND P2, PT, R80, R36, PT ;  /* 0x000000245000720c */ /* 0x000fc40003f46270 */
[--C-:B------:R-:W-:Y:S02]  /*b5e0*/  LOP3.LUT R28, R118, 0x78, R38.reuse, 0xfe, !PT ;  /* 0x00000078761c7812 */ /* 0x100fe400078efe26 */
[----:B------:R-:W-:Y:S01]  /*b5f0*/  FSEL R207, R130, -INF , !P2 ;  /* 0xff80000082cf7808 */ /* 0x000fe20005000000 */
[----:B------:R-:W-:Y:S01]  /*b600*/  MUFU.TANH R40, R40 ;  /* 0x0000002800287308 */ /* 0x000fe20000002400 */
[-C--:B------:R-:W-:Y:S01]  /*b610*/  ISETP.GE.AND P2, PT, R76, R36.reuse, PT ;  /* 0x000000244c00720c */ /* 0x080fe20003f46270 */
[----:B------:R-:W-:Y:S01]  /*b620*/  FMUL.FTZ R21, R11, c[0x0][0x2ec] ;  /* 0x0000bb000b157a20 */ /* 0x000fe20000410000 */
[----:B------:R-:W-:Y:S01]  /*b630*/  FSEL R130, R158, -INF , !P4 ;  /* 0xff8000009e827808 */ /* 0x000fe20006000000 */
[----:B------:R-:W-:Y:S01]  /*b640*/  FMUL.FTZ R158, R12, c[0x0][0x2ec] ;  /* 0x0000bb000c9e7a20 */ /* 0x000fe20000410000 */
[----:B------:R-:W-:Y:S02]  /*b650*/  FSEL R17, R148, -INF , !P2 ;  /* 0xff80000094117808 */ /* 0x000fe40005000000 */
[----:B------:R-:W-:Y:S01]  /*b660*/  ISETP.GE.AND P2, PT, R77, R36, PT ;  /* 0x000000244d00720c */ /* 0x000fe20003f46270 */
[----:B------:R1:W3:Y:S01]  /*b670*/  MUFU.TANH R76, R78 ;  /* 0x0000004e004c7308 */ /* 0x0002e20000002400 */
[----:B------:R-:W-:Y:S01]  /*b680*/  IADD3 R77, R129, 0xa9, RZ ;  /* 0x000000a9814d7810 */ /* 0x000fe20007ffe0ff */
[----:B------:R-:W-:Y:S01]  /*b690*/  FMUL.FTZ R5, R5, c[0x0][0x2ec] ;  /* 0x0000bb0005057a20 */ /* 0x000fe20000410000 */
[----:B------:R-:W-:Y:S01]  /*b6a0*/  FSEL R19, R37, -INF , !P2 ;  /* 0xff80000025137808 */ /* 0x000fe20005000000 */
[----:B------:R-:W-:Y:S01]  /*b6b0*/  FMUL.FTZ R4, R4, c[0x0][0x2ec] ;  /* 0x0000bb0004047a20 */ /* 0x000fe20000410000 */
[C---:B------:R-:W-:Y:S01]  /*b6c0*/  IADD3 R22, R129.reuse, 0xc9, RZ ;  /* 0x000000c981167810 */ /* 0x040fe20007ffe0ff */
[----:B------:R-:W-:Y:S01]  /*b6d0*/  FMUL.FTZ R6, R6, c[0x0][0x2ec] ;  /* 0x0000bb0006067a20 */ /* 0x000fe20000410000 */
[----:B------:R-:W-:Y:S01]  /*b6e0*/  IADD3 R23, R129, 0xd1, RZ ;  /* 0x000000d181177810 */ /* 0x000fe20007ffe0ff */
[----:B------:R-:W4:Y:S01]  /*b6f0*/  MUFU.TANH R37, R79 ;  /* 0x0000004f00257308 */ /* 0x000f220000002400 */
[----:B------:R-:W-:Y:S01]  /*b700*/  LOP3.LUT R12, R118, 0xb0, R38, 0xfe, !PT ;  /* 0x000000b0760c7812 */ /* 0x000fe200078efe26 */
[----:B------:R-:W-:Y:S01]  /*b710*/  FMUL.FTZ R65, R65, c[0x0][0x2ec] ;  /* 0x0000bb0041417a20 */ /* 0x000fe20000410000 */
[----:B-1----:R-:W-:-:S05]  /*b720*/  IADD3 R78, R129, 0xa1, RZ ;  /* 0x000000a1814e7810 */ /* 0x002fca0007ffe0ff */
[----:B------:R-:W-:Y:S01]  /*b730*/  MUFU.TANH R21, R21 ;  /* 0x0000001500157308 */ /* 0x000fe20000002400 */
[CC--:B------:R-:W-:Y:S02]  /*b740*/  ISETP.GE.AND P2, PT, R78.reuse, R36.reuse, PT ;  /* 0x000000244e00720c */ /* 0x0c0fe40003f46270 */
[-C--:B------:R-:W-:Y:S02]  /*b750*/  ISETP.GE.AND P4, PT, R78, R49.reuse, PT ;  /* 0x000000314e00720c */ /* 0x080fe40003f86270 */
[----:B------:R-:W-:Y:S01]  /*b760*/  FSEL R13, R47, -INF , !P2 ;  /* 0xff8000002f0d7808 */ /* 0x000fe20005000000 */
[----:B------:R-:W-:Y:S01]  /*b770*/  FMUL.FTZ R47, R15, c[0x0][0x2ec] ;  /* 0x0000bb000f2f7a20 */ /* 0x000fe20000410000 */
[----:B------:R-:W-:Y:S01]  /*b780*/  FSEL R125, R39, -INF , !P4 ;  /* 0xff800000277d7808 */ /* 0x000fe20006000000 */
[----:B------:R-:W-:Y:S01]  /*b790*/  MUFU.TANH R5, R5 ;  /* 0x0000000500057308 */ /* 0x000fe20000002400 */
[C---:B------:R-:W-:Y:S02]  /*b7a0*/  ISETP.GE.AND P2, PT, R77.reuse, R36, PT ;  /* 0x000000244d00720c */ /* 0x040fe40003f46270 */
[----:B------:R-:W-:-:S02]  /*b7b0*/  ISETP.GE.AND P4, PT, R77, R49, PT ;  /* 0x000000314d00720c */ /* 0x000fc40003f86270 */
[----:B------:R-:W-:Y:S02]  /*b7c0*/  IADD3 R39, R129, 0xb1, RZ ;  /* 0x000000b181277810 */ /* 0x000fe40007ffe0ff */
[----:B------:R-:W-:Y:S01]  /*b7d0*/  FSEL R15, R50, -INF , !P2 ;  /* 0xff800000320f7808 */ /* 0x000fe20005000000 */
[----:B------:R-:W-:Y:S01]  /*b7e0*/  MUFU.TANH R148, R86 ;  /* 0x0000005600947308 */ /* 0x000fe20000002400 */
[----:B------:R-:W-:Y:S02]  /*b7f0*/  FSEL R115, R52, -INF , !P4 ;  /* 0xff80000034737808 */ /* 0x000fe40006000000 */
[C---:B------:R-:W-:Y:S02]  /*b800*/  ISETP.GE.AND P2, PT, R39.reuse, R36, PT ;  /* 0x000000242700720c */ /* 0x040fe40003f46270 */
[----:B------:R-:W-:Y:S02]  /*b810*/  ISETP.GE.AND P4, PT, R39, R49, PT ;  /* 0x000000312700720c */ /* 0x000fe40003f86270 */
[----:B------:R-:W-:Y:S01]  /*b820*/  IADD3 R39, R129, 0xb9, RZ ;  /* 0x000000b981277810 */ /* 0x000fe20007ffe0ff */
[----:B------:R1:W-:Y:S01]  /*b830*/  MUFU.TANH R52, R9 ;  /* 0x0000000900347308 */ /* 0x0003e20000002400 */
[----:B------:R-:W-:-:S02]  /*b840*/  FSEL R20, R161, -INF , !P2 ;  /* 0xff800000a1147808 */ /* 0x000fc40005000000 */
[----:B------:R-:W-:Y:S02]  /*b850*/  FSEL R103, R188, -INF , !P4 ;  /* 0xff800000bc677808 */ /* 0x000fe40006000000 */
[C---:B------:R-:W-:Y:S02]  /*b860*/  ISETP.GE.AND P2, PT, R39.reuse, R36, PT ;  /* 0x000000242700720c */ /* 0x040fe40003f46270 */
[----:B------:R-:W-:Y:S01]  /*b870*/  ISETP.GE.AND P4, PT, R39, R49, PT ;  /* 0x000000312700720c */ /* 0x000fe20003f86270 */
[----:B------:R3:W3:Y:S01]  /*b880*/  MUFU.TANH R50, R47 ;  /* 0x0000002f00327308 */ /* 0x0006e20000002400 */
[----:B------:R-:W-:Y:S02]  /*b890*/  FSEL R11, R41, -INF , !P2 ;  /* 0xff800000290b7808 */ /* 0x000fe40005000000 */
[----:B--2---:R-:W-:Y:S02]  /*b8a0*/  FSEL R97, R97, -INF , !P4 ;  /* 0xff80000061617808 */ /* 0x004fe40006000000 */
[----:B-1----:R-:W-:-:S03]  /*b8b0*/  IADD3 R9, R129, 0xc1, RZ ;  /* 0x000000c181097810 */ /* 0x002fc60007ffe0ff */
[----:B------:R-:W-:Y:S01]  /*b8c0*/  MUFU.TANH R32, R32 ;  /* 0x0000002000207308 */ /* 0x000fe20000002400 */
[----:B------:R-:W-:Y:S01]  /*b8d0*/  BAR.SYNC.DEFER_BLOCKING 0x0 ;  /* 0x0000000000007b1d */ /* 0x000fe20000010000 */
[CC--:B------:R-:W-:Y:S02]  /*b8e0*/  ISETP.GE.AND P2, PT, R9.reuse, R36.reuse, PT ;  /* 0x000000240900720c */ /* 0x0c0fe40003f46270 */
[----:B------:R-:W-:Y:S02]  /*b8f0*/  ISETP.GE.AND P4, PT, R9, R49, PT ;  /* 0x000000310900720c */ /* 0x000fe40003f86270 */
[----:B------:R-:W-:Y:S01]  /*b900*/  FSEL R9, R33, -INF , !P2 ;  /* 0xff80000021097808 */ /* 0x000fe20005000000 */
[----:B------:R-:W-:Y:S01]  /*b910*/  FMUL.FTZ R33, R7, c[0x0][0x2ec] ;  /* 0x0000bb0007217a20 */ /* 0x000fe20000410000 */
[----:B---3--:R-:W-:Y:S01]  /*b920*/  FSEL R47, R35, -INF , !P4 ;  /* 0xff800000232f7808 */ /* 0x008fe20006000000 */
[----:B------:R-:W-:Y:S01]  /*b930*/  MUFU.TANH R189, R189 ;  /* 0x000000bd00bd7308 */ /* 0x000fe20000002400 */
[----:B------:R-:W-:-:S02]  /*b940*/  ISETP.GE.AND P2, PT, R22, R36, PT ;  /* 0x000000241600720c */ /* 0x000fc40003f46270 */
[-C--:B------:R-:W-:Y:S02]  /*b950*/  ISETP.GE.AND P4, PT, R22, R49.reuse, PT ;  /* 0x000000311600720c */ /* 0x080fe40003f86270 */
[----:B------:R-:W-:Y:S02]  /*b960*/  FSEL R195, R195, -INF , !P2 ;  /* 0xff800000c3c37808 */ /* 0x000fe40005000000 */
[----:B------:R-:W-:Y:S01]  /*b970*/  FSEL R43, R43, -INF , !P4 ;  /* 0xff8000002b2b7808 */ /* 0x000fe20006000000 */
[----:B------:R-:W-:Y:S01]  /*b980*/  MUFU.TANH R33, R33 ;  /* 0x0000002100217308 */ /* 0x000fe20000002400 */
[C---:B------:R-:W-:Y:S02]  /*b990*/  ISETP.GE.AND P2, PT, R23.reuse, R36, PT ;  /* 0x000000241700720c */ /* 0x040fe40003f46270 */
[----:B------:R-:W-:Y:S02]  /*b9a0*/  ISETP.GE.AND P4, PT, R23, R49, PT ;  /* 0x000000311700720c */ /* 0x000fe40003f86270 */
[----:B------:R-:W-:-:S02]  /*b9b0*/  IADD3 R22, R129, 0xd9, RZ ;  /* 0x000000d981167810 */ /* 0x000fc40007ffe0ff */
[----:B-----5:R-:W-:Y:S01]  /*b9c0*/  FSEL R188, R29, -INF , !P2 ;  /* 0xff8000001dbc7808 */ /* 0x020fe20005000000 */
[----:B------:R1:W2:Y:S01]  /*b9d0*/  MUFU.TANH R23, R65 ;  /* 0x0000004100177308 */ /* 0x0002a20000002400 */
[----:B------:R-:W-:Y:S01]  /*b9e0*/  FSEL R41, R27, -INF , !P4 ;  /* 0xff8000001b297808 */ /* 0x000fe20006000000 */
[----:B------:R-:W-:Y:S01]  /*b9f0*/  FMUL.FTZ R27, R67, c[0x0][0x2ec] ;  /* 0x0000bb00431b7a20 */ /* 0x000fe20000410000 */
[----:B------:R-:W-:Y:S01]  /*ba00*/  ISETP.GE.AND P2, PT, R22, R36, PT ;  /* 0x000000241600720c */ /* 0x000fe20003f46270 */
[----:B------:R-:W-:Y:S01]  /*ba10*/  FMUL.FTZ R67, R72, c[0x0][0x2ec] ;  /* 0x0000bb0048437a20 */ /* 0x000fe20000410000 */
[----:B------:R-:W-:Y:S02]  /*ba20*/  ISETP.GE.AND P4, PT, R22, R49, PT ;  /* 0x000000311600720c */ /* 0x000fe40003f86270 */
[----:B------:R-:W-:Y:S01]  /*ba30*/  IADD3 R22, R129, 0xe1, RZ ;  /* 0x000000e181167810 */ /* 0x000fe20007ffe0ff */
[----:B------:R-:W3:Y:S01]  /*ba40*/  MUFU.TANH R27, R27 ;  /* 0x0000001b001b7308 */ /* 0x000ee20000002400 */
[----:B------:R-:W-:-:S02]  /*ba50*/  FSEL R161, R76, -INF , !P2 ;  /* 0xff8000004ca17808 */ /* 0x000fc40005000000 */
[----:B----4-:R-:W-:Y:S02]  /*ba60*/  FSEL R39, R37, -INF , !P4 ;  /* 0xff80000025277808 */ /* 0x010fe40006000000 */
[C---:B------:R-:W-:Y:S02]  /*ba70*/  ISETP.GE.AND P2, PT, R22.reuse, R36, PT ;  /* 0x000000241600720c */ /* 0x040fe40003f46270 */
[----:B------:R-:W-:Y:S01]  /*ba80*/  ISETP.GE.AND P4, PT, R22, R49, PT ;  /* 0x000000311600720c */ /* 0x000fe20003f86270 */
[----:B-1----:R-:W-:Y:S01]  /*ba90*/  FMUL.FTZ R65, R74, c[0x0][0x2ec] ;  /* 0x0000bb004a417a20 */ /* 0x002fe20000410000 */
[----:B------:R-:W-:Y:S01]  /*baa0*/  IADD3 R7, R129, 0xe9, RZ ;  /* 0x000000e981077810 */ /* 0x000fe20007ffe0ff */
[----:B------:R-:W1:Y:S01]  /*bab0*/  MUFU.TANH R67, R67 ;  /* 0x0000004300437308 */ /* 0x000e620000002400 */
[----:B------:R-:W-:Y:S02]  /*bac0*/  FSEL R110, R110, -INF , !P2 ;  /* 0xff8000006e6e7808 */ /* 0x000fe40005000000 */
[----:B------:R-:W-:-:S02]  /*bad0*/  FSEL R37, R50, -INF , !P4 ;  /* 0xff80000032257808 */ /* 0x000fc40006000000 */
[CC--:B------:R-:W-:Y:S02]  /*bae0*/  ISETP.GE.AND P2, PT, R7.reuse, R36.reuse, PT ;  /* 0x000000240700720c */ /* 0x0c0fe40003f46270 */
[-C--:B------:R-:W-:Y:S01]  /*baf0*/  ISETP.GE.AND P4, PT, R7, R49.reuse, PT ;  /* 0x000000310700720c */ /* 0x080fe20003f86270 */
[----:B------:R-:W4:Y:S01]  /*bb00*/  MUFU.TANH R65, R65 ;  /* 0x0000004100417308 */ /* 0x000f220000002400 */
[----:B------:R-:W-:Y:S02]  /*bb10*/  FSEL R52, R52, -INF , !P2 ;  /* 0xff80000034347808 */ /* 0x000fe40005000000 */
[----:B------:R-:W-:Y:S02]  /*bb20*/  FSEL R35, R21, -INF , !P4 ;  /* 0xff80000015237808 */ /* 0x000fe40006000000 */
[C---:B------:R-:W-:Y:S02]  /*bb30*/  ISETP.GE.AND P2, PT, R129.reuse, R36, PT ;  /* 0x000000248100720c */ /* 0x040fe40003f46270 */
[C---:B------:R-:W-:Y:S01]  /*bb40*/  IADD3 R29, R129.reuse, 0xf1, RZ ;  /* 0x000000f1811d7810 */ /* 0x040fe20007ffe0ff */
[----:B------:R-:W-:Y:S01]  /*bb50*/  MUFU.TANH R158, R158 ;  /* 0x0000009e009e7308 */ /* 0x000fe20000002400 */
[----:B------:R-:W-:-:S02]  /*bb60*/  ISETP.GE.AND P4, PT, R129, R49, PT ;  /* 0x000000318100720c */ /* 0x000fc40003f86270 */
[----:B------:R-:W-:Y:S02]  /*bb70*/  IADD3 R129, R129, 0xf9, RZ ;  /* 0x000000f981817810 */ /* 0x000fe40007ffe0ff */
[----:B------:R-:W-:Y:S02]  /*bb80*/  FSEL R22, R48, -INF , !P2 ;  /* 0xff80000030167808 */ /* 0x000fe40005000000 */
[----:B------:R-:W-:Y:S01]  /*bb90*/  FSEL R7, R3, -INF , !P4 ;  /* 0xff80000003077808 */ /* 0x000fe20006000000 */
[----:B------:R-:W-:Y:S01]  /*bba0*/  MUFU.TANH R4, R4 ;  /* 0x0000000400047308 */ /* 0x000fe20000002400 */
[-C--:B------:R-:W-:Y:S02]  /*bbb0*/  ISETP.GE.AND P2, PT, R29, R36.reuse, PT ;  /* 0x000000241d00720c */ /* 0x080fe40003f46270 */
[----:B------:R-:W-:Y:S02]  /*bbc0*/  ISETP.GE.AND P4, PT, R129, R36, PT ;  /* 0x000000248100720c */ /* 0x000fe40003f86270 */
[----:B------:R-:W-:-:S02]  /*bbd0*/  FSEL R50, R5, -INF , !P2 ;  /* 0xff80000005327808 */ /* 0x000fc40005000000 */
[----:B--2---:R-:W-:Y:S01]  /*bbe0*/  FSEL R48, R23, -INF , !P4 ;  /* 0xff80000017307808 */ /* 0x004fe20006000000 */
[----:B------:R-:W-:Y:S01]  /*bbf0*/  MUFU.TANH R6, R6 ;  /* 0x0000000600067308 */ /* 0x000fe20000002400 */
[-C--:B------:R-:W-:Y:S02]  /*bc00*/  ISETP.GE.AND P2, PT, R129, R49.reuse, PT ;  /* 0x000000318100720c */ /* 0x080fe40003f46270 */
[----:B------:R-:W-:Y:S02]  /*bc10*/  ISETP.GE.AND P4, PT, R29, R49, PT ;  /* 0x000000311d00720c */ /* 0x000fe40003f86270 */
[----:B------:R-:W-:Y:S02]  /*bc20*/  LOP3.LUT R5, R118, 0x10, R38, 0xfe, !PT ;  /* 0x0000001076057812 */ /* 0x000fe400078efe26 */
[----:B------:R-:W-:Y:S02]  /*bc30*/  FSEL R33, R33, -INF , !P4 ;  /* 0xff80000021217808 */ /* 0x000fe40006000000 */
[----:B---3--:R-:W-:-:S02]  /*bc40*/  FSEL R3, R27, -INF , !P2 ;  /* 0xff8000001b037808 */ /* 0x008fc40005000000 */
[CC--:B------:R-:W-:Y:S02]  /*bc50*/  ISETP.GE.AND P4, PT, R5.reuse, R36.reuse, PT ;  /* 0x000000240500720c */ /* 0x0c0fe40003f86270 */
[----:B------:R-:W-:Y:S02]  /*bc60*/  ISETP.GE.AND P2, PT, R5, R49, PT ;  /* 0x000000310500720c */ /* 0x000fe40003f46270 */
[C-C-:B------:R-:W-:Y:S02]  /*bc70*/  LOP3.LUT R5, R118.reuse, 0x18, R38.reuse, 0xfe, !PT ;  /* 0x0000001876057812 */ /* 0x140fe400078efe26 */
[----:B------:R-:W-:Y:S02]  /*bc80*/  LOP3.LUT R23, R118, 0x20, R38, 0xfe, !PT ;  /* 0x0000002076177812 */ /* 0x000fe400078efe26 */
[----:B------:R-:W-:Y:S01]  /*bc90*/  FSEL R21, R100, -INF , !P3 ;  /* 0xff80000064157808 */ /* 0x000fe20005800000 */
[----:B------:R-:W-:Y:S01]  /*bca0*/  FMUL.FTZ R100, R42, c[0x0][0x2ec] ;  /* 0x0000bb002a647a20 */ /* 0x000fe20000410000 */
[----:B------:R-:W-:-:S02]  /*bcb0*/  ISETP.GE.AND P5, PT, R5, R36, PT ;  /* 0x000000240500720c */ /* 0x000fc40003fa6270 */
[-C--:B------:R-:W-:Y:S02]  /*bcc0*/  ISETP.GE.AND P3, PT, R5, R49.reuse, PT ;  /* 0x000000310500720c */ /* 0x080fe40003f66270 */
[----:B------:R-:W-:Y:S01]  /*bcd0*/  FSEL R99, R99, -INF , !P4 ;  /* 0xff80000063637808 */ /* 0x000fe20006000000 */
[----:B------:R-:W2:Y:S01]  /*bce0*/  MUFU.TANH R100, R100 ;  /* 0x0000006400647308 */ /* 0x000ea20000002400 */
[----:B------:R-:W-:Y:S02]  /*bcf0*/  FSEL R5, R98, -INF , !P2 ;  /* 0xff80000062057808 */ /* 0x000fe40005000000 */
[----:B------:R-:W-:Y:S02]  /*bd00*/  LOP3.LUT R29, R118, 0x28, R38, 0xfe, !PT ;  /* 0x00000028761d7812 */ /* 0x000fe400078efe26 */
[C---:B------:R-:W-:Y:S02]  /*bd10*/  ISETP.GE.AND P4, PT, R23.reuse, R36, PT ;  /* 0x000000241700720c */ /* 0x040fe40003f86270 */
[----:B------:R-:W-:-:S02]  /*bd20*/  ISETP.GE.AND P2, PT, R23, R49, PT ;  /* 0x000000311700720c */ /* 0x000fc40003f46270 */
[----:B------:R-:W-:Y:S02]  /*bd30*/  LOP3.LUT R23, R118, 0x30, R38, 0xfe, !PT ;  /* 0x0000003076177812 */ /* 0x000fe400078efe26 */
[----:B------:R-:W-:Y:S02]  /*bd40*/  FSEL R96, R96, -INF , !P5 ;  /* 0xff80000060607808 */ /* 0x000fe40006800000 */
[----:B------:R-:W-:Y:S02]  /*bd50*/  FSEL R27, R95, -INF , !P3 ;  /* 0xff8000005f1b7808 */ /* 0x000fe40005800000 */
[C---:B------:R-:W-:Y:S01]  /*bd60*/  ISETP.GE.AND P5, PT, R29.reuse, R36, PT ;  /* 0x000000241d00720c */ /* 0x040fe20003fa6270 */
[----:B------:R-:W-:Y:S01]  /*bd70*/  MUFU.TANH R95, R8 ;  /* 0x00000008005f7308 */ /* 0x000fe20000002400 */
[----:B------:R-:W-:Y:S02]  /*bd80*/  ISETP.GE.AND P3, PT, R29, R49, PT ;  /* 0x000000311d00720c */ /* 0x000fe40003f66270 */
[----:B------:R-:W-:-:S02]  /*bd90*/  FSEL R94, R94, -INF , !P4 ;  /* 0xff8000005e5e7808 */ /* 0x000fc40006000000 */
[----:B------:R-:W-:Y:S01]  /*bda0*/  FSEL R29, R93, -INF , !P2 ;  /* 0xff8000005d1d7808 */ /* 0x000fe20005000000 */
[----:B------:R-:W-:Y:S01]  /*bdb0*/  FMUL.FTZ R93, R34, c[0x0][0x2ec] ;  /* 0x0000bb00225d7a20 */ /* 0x000fe20000410000 */
[C---:B------:R-:W-:Y:S02]  /*bdc0*/  ISETP.GE.AND P4, PT, R23.reuse, R36, PT ;  /* 0x000000241700720c */ /* 0x040fe40003f86270 */
[----:B------:R-:W-:Y:S02]  /*bdd0*/  ISETP.GE.AND P2, PT, R23, R49, PT ;  /* 0x000000311700720c */ /* 0x000fe40003f46270 */
[----:B------:R-:W-:Y:S01]  /*bde0*/  LOP3.LUT R23, R118, 0x38, R38, 0xfe, !PT ;  /* 0x0000003876177812 */ /* 0x000fe200078efe26 */
[----:B------:R-:W3:Y:S01]  /*bdf0*/  MUFU.TANH R93, R93 ;  /* 0x0000005d005d7308 */ /* 0x000ee20000002400 */
[----:B------:R-:W-:Y:S02]  /*be00*/  FSEL R92, R92, -INF , !P5 ;  /* 0xff8000005c5c7808 */ /* 0x000fe40006800000 */
[----:B------:R-:W-:-:S02]  /*be10*/  FSEL R128, R91, -INF , !P3 ;  /* 0xff8000005b807808 */ /* 0x000fc40005800000 */
[C---:B------:R-:W-:Y:S02]  /*be20*/  ISETP.GE.AND P5, PT, R23.reuse, R36, PT ;  /* 0x000000241700720c */ /* 0x040fe40003fa6270 */
[----:B------:R-:W-:Y:S02]  /*be30*/  ISETP.GE.AND P3, PT, R23, R49, PT ;  /* 0x000000311700720c */ /* 0x000fe40003f66270 */
[----:B------:R-:W-:Y:S02]  /*be40*/  LOP3.LUT R23, R118, 0x48, R38, 0xfe, !PT ;  /* 0x0000004876177812 */ /* 0x000fe400078efe26 */
[----:B------:R-:W-:Y:S02]  /*be50*/  FSEL R90, R90, -INF , !P4 ;  /* 0xff8000005a5a7808 */ /* 0x000fe40006000000 */
[----:B------:R-:W-:Y:S02]  /*be60*/  FSEL R201, R89, -INF , !P2 ;  /* 0xff80000059c97808 */ /* 0x000fe40005000000 */
[----:B------:R-:W-:-:S02]  /*be70*/  FSEL R88, R88, -INF , !P5 ;  /* 0xff80000058587808 */ /* 0x000fc40006800000 */
[----:B------:R-:W-:Y:S02]  /*be80*/  FSEL R200, R55, -INF , !P3 ;  /* 0xff80000037c87808 */ /* 0x000fe40005800000 */
[CC--:B------:R-:W-:Y:S02]  /*be90*/  ISETP.GE.AND P4, PT, R56.reuse, R36.reuse, PT ;  /* 0x000000243800720c */ /* 0x0c0fe40003f86270 */
[-C--:B------:R-:W-:Y:S02]  /*bea0*/  ISETP.GE.AND P2, PT, R56, R49.reuse, PT ;  /* 0x000000313800720c */ /* 0x080fe40003f46270 */
[C---:B------:R-:W-:Y:S02]  /*beb0*/  ISETP.GE.AND P5, PT, R23.reuse, R36, PT ;  /* 0x000000241700720c */ /* 0x040fe40003fa6270 */
[----:B------:R-:W-:Y:S02]  /*bec0*/  ISETP.GE.AND P3, PT, R23, R49, PT ;  /* 0x000000311700720c */ /* 0x000fe40003f66270 */
[----:B------:R-:W-:-:S02]  /*bed0*/  LOP3.LUT R23, R118, 0x50, R38, 0xfe, !PT ;  /* 0x0000005076177812 */ /* 0x000fc400078efe26 */
[----:B------:R-:W-:Y:S02]  /*bee0*/  LOP3.LUT R42, R118, 0x58, R38, 0xfe, !PT ;  /* 0x00000058762a7812 */ /* 0x000fe400078efe26 */
[----:B------:R-:W-:Y:S02]  /*bef0*/  FSEL R55, R51, -INF , !P4 ;  /* 0xff80000033377808 */ /* 0x000fe40006000000 */
[----:B------:R-:W-:Y:S01]  /*bf00*/  FSEL R199, R46, -INF , !P2 ;  /* 0xff8000002ec77808 */ /* 0x000fe20005000000 */
[----:B------:R-:W-:Y:S01]  /*bf10*/  FMUL.FTZ R46, R30, c[0x0][0x2ec] ;  /* 0x0000bb001e2e7a20 */ /* 0x000fe20000410000 */
[C---:B------:R-:W-:Y:S02]  /*bf20*/  ISETP.GE.AND P4, PT, R23.reuse, R36, PT ;  /* 0x000000241700720c */ /* 0x040fe40003f86270 */
[----:B------:R-:W-:Y:S02]  /*bf30*/  ISETP.GE.AND P2, PT, R23, R49, PT ;  /* 0x000000311700720c */ /* 0x000fe40003f46270 */
[----:B------:R-:W-:Y:S01]  /*bf40*/  FSEL R23, R102, -INF , !P5 ;  /* 0xff80000066177808 */ /* 0x000fe20006800000 */
[----:B------:R-:W-:Y:S01]  /*bf50*/  MUFU.TANH R46, R46 ;  /* 0x0000002e002e7308 */ /* 0x000fe20000002400 */
[----:B------:R-:W-:-:S02]  /*bf60*/  FSEL R197, R104, -INF , !P3 ;  /* 0xff80000068c57808 */ /* 0x000fc40005800000 */
[CC--:B------:R-:W-:Y:S02]  /*bf70*/  ISETP.GE.AND P5, PT, R42.reuse, R36.reuse, PT ;  /* 0x000000242a00720c */ /* 0x0c0fe40003fa6270 */
[----:B------:R-:W-:Y:S02]  /*bf80*/  ISETP.GE.AND P3, PT, R42, R49, PT ;  /* 0x000000312a00720c */ /* 0x000fe40003f66270 */
[----:B------:R-:W-:Y:S02]  /*bf90*/  LOP3.LUT R42, R118, 0x60, R38, 0xfe, !PT ;  /* 0x00000060762a7812 */ /* 0x000fe400078efe26 */
[----:B------:R-:W-:Y:S02]  /*bfa0*/  FSEL R58, R105, -INF , !P4 ;  /* 0xff800000693a7808 */ /* 0x000fe40006000000 */
[----:B------:R-:W-:Y:S02]  /*bfb0*/  FSEL R196, R106, -INF , !P2 ;  /* 0xff8000006ac47808 */ /* 0x000fe40005000000 */
[----:B------:R-:W-:-:S02]  /*bfc0*/  ISETP.GE.AND P4, PT, R42, R36, PT ;  /* 0x000000242a00720c */ /* 0x000fc40003f86270 */
[----:B------:R-:W-:Y:S02]  /*bfd0*/  ISETP.GE.AND P2, PT, R42, R49, PT ;  /* 0x000000312a00720c */ /* 0x000fe40003f46270 */
[C-C-:B------:R-:W-:Y:S02]  /*bfe0*/  LOP3.LUT R42, R118.reuse, 0x68, R38.reuse, 0xfe, !PT ;  /* 0x00000068762a7812 */ /* 0x140fe400078efe26 */
[----:B------:R-:W-:Y:S02]  /*bff0*/  LOP3.LUT R34, R118, 0x70, R38, 0xfe, !PT ;  /* 0x0000007076227812 */ /* 0x000fe400078efe26 */
[----:B------:R-:W-:Y:S02]  /*c000*/  FSEL R56, R107, -INF , !P5 ;  /* 0xff8000006b387808 */ /* 0x000fe40006800000 */
[----:B------:R-:W-:Y:S02]  /*c010*/  FSEL R194, R194, -INF , !P3 ;  /* 0xff800000c2c27808 */ /* 0x000fe40005800000 */
[----:B------:R-:W-:-:S02]  /*c020*/  ISETP.GE.AND P5, PT, R42, R36, PT ;  /* 0x000000242a00720c */ /* 0x000fc40003fa6270 */
[-C--:B------:R-:W-:Y:S01]  /*c030*/  ISETP.GE.AND P3, PT, R42, R49.reuse, PT ;  /* 0x000000312a00720c */ /* 0x080fe20003f66270 */
[----:B------:R-:W-:Y:S01]  /*c040*/  FMUL.FTZ R42, R26, c[0x0][0x2ec] ;  /* 0x0000bb001a2a7a20 */ /* 0x000fe20000410000 */
[----:B------:R-:W-:Y:S02]  /*c050*/  FSEL R108, R108, -INF , !P4 ;  /* 0xff8000006c6c7808 */ /* 0x000fe40006000000 */
[----:B------:R-:W-:Y:S02]  /*c060*/  FSEL R193, R193, -INF , !P2 ;  /* 0xff800000c1c17808 */ /* 0x000fe40005000000 */
[C---:B------:R-:W-:Y:S01]  /*c070*/  ISETP.GE.AND P4, PT, R34.reuse, R36, PT ;  /* 0x000000242200720c */ /* 0x040fe20003f86270 */
[----:B------:R-:W5:Y:S01]  /*c080*/  MUFU.TANH R42, R42 ;  /* 0x0000002a002a7308 */ /* 0x000f620000002400 */
[----:B------:R-:W-:Y:S02]  /*c090*/  ISETP.GE.AND P2, PT, R34, R49, PT ;  /* 0x000000312200720c */ /* 0x000fe40003f46270 */
[----:B------:R-:W-:-:S02]  /*c0a0*/  LOP3.LUT R30, R118, 0x80, R38, 0xfe, !PT ;  /* 0x00000080761e7812 */ /* 0x000fc400078efe26 */
[----:B------:R-:W-:Y:S02]  /*c0b0*/  FSEL R111, R111, -INF , !P5 ;  /* 0xff8000006f6f7808 */ /* 0x000fe40006800000 */
[----:B------:R-:W-:Y:S01]  /*c0c0*/  FSEL R190, R190, -INF , !P3 ;  /* 0xff800000bebe7808 */ /* 0x000fe20005800000 */
[----:B------:R1:W-:Y:S01]  /*c0d0*/  MUFU.TANH R34, R14 ;  /* 0x0000000e00227308 */ /* 0x0003e20000002400 */
[C---:B------:R-:W-:Y:S02]  /*c0e0*/  ISETP.GE.AND P5, PT, R28.reuse, R36, PT ;  /* 0x000000241c00720c */ /* 0x040fe40003fa6270 */
[----:B------:R-:W-:Y:S02]  /*c0f0*/  ISETP.GE.AND P3, PT, R28, R49, PT ;  /* 0x000000311c00720c */ /* 0x000fe40003f66270 */
[----:B------:R-:W-:Y:S02]  /*c100*/  FSEL R28, R112, -INF , !P4 ;  /* 0xff800000701c7808 */ /* 0x000fe40006000000 */
        /* <DEDUP_REMOVED lines=12> */
[----:B------:R-:W-:-:S02]  /*c1d0*/  FSEL R16, R117, -INF , !P5 ;  /* 0xff80000075107808 */ /* 0x000fc40006800000 */
[----:B------:R-:W-:Y:S02]  /*c1e0*/  FSEL R159, R159, -INF , !P3 ;  /* 0xff8000009f9f7808 */ /* 0x000fe40005800000 */
[CC--:B------:R-:W-:Y:S02]  /*c1f0*/  ISETP.GE.AND P4, PT, R30.reuse, R36.reuse, PT ;  /* 0x000000241e00720c */ /* 0x0c0fe40003f86270 */
[-C--:B------:R-:W-:Y:S01]  /*c200*/  ISETP.GE.AND P2, PT, R30, R49.reuse, PT ;  /* 0x000000311e00720c */ /* 0x080fe20003f46270 */
[----:B------:R-:W-:Y:S01]  /*c210*/  FMUL.FTZ R30, R18, c[0x0][0x2ec] ;  /* 0x0000bb00121e7a20 */ /* 0x000fe20000410000 */
[C---:B------:R-:W-:Y:S02]  /*c220*/  ISETP.GE.AND P5, PT, R26.reuse, R36, PT ;  /* 0x000000241a00720c */ /* 0x040fe40003fa6270 */
[----:B------:R-:W-:Y:S02]  /*c230*/  ISETP.GE.AND P3, PT, R26, R49, PT ;  /* 0x000000311a00720c */ /* 0x000fe40003f66270 */
[C-C-:B------:R-:W-:Y:S01]  /*c240*/  LOP3.LUT R26, R118.reuse, 0xa0, R38.reuse, 0xfe, !PT ;  /* 0x000000a0761a7812 */ /* 0x140fe200078efe26 */
[----:B------:R-:W1:Y:S01]  /*c250*/  MUFU.TANH R30, R30 ;  /* 0x0000001e001e7308 */ /* 0x000e620000002400 */
[----:B------:R-:W-:-:S02]  /*c260*/  LOP3.LUT R18, R118, 0xa8, R38, 0xfe, !PT ;  /* 0x000000a876127812 */ /* 0x000fc400078efe26 */
[----:B------:R-:W-:Y:S02]  /*c270*/  FSEL R120, R120, -INF , !P4 ;  /* 0xff80000078787808 */ /* 0x000fe40006000000 */
[----:B------:R-:W-:Y:S02]  /*c280*/  FSEL R152, R152, -INF , !P2 ;  /* 0xff80000098987808 */ /* 0x000fe40005000000 */
[C---:B------:R-:W-:Y:S02]  /*c290*/  ISETP.GE.AND P4, PT, R26.reuse, R36, PT ;  /* 0x000000241a00720c */ /* 0x040fe40003f86270 */
[----:B------:R-:W-:Y:S02]  /*c2a0*/  ISETP.GE.AND P2, PT, R26, R49, PT ;  /* 0x000000311a00720c */ /* 0x000fe40003f46270 */
[----:B------:R-:W-:Y:S02]  /*c2b0*/  FSEL R26, R126, -INF , !P5 ;  /* 0xff8000007e1a7808 */ /* 0x000fe40006800000 */
[----:B------:R-:W-:-:S02]  /*c2c0*/  FSEL R148, R148, -INF , !P3 ;  /* 0xff80000094947808 */ /* 0x000fc40005800000 */
[CC--:B------:R-:W-:Y:S02]  /*c2d0*/  ISETP.GE.AND P5, PT, R18.reuse, R36.reuse, PT ;  /* 0x000000241200720c */ /* 0x0c0fe40003fa6270 */
[-C--:B------:R-:W-:Y:S02]  /*c2e0*/  ISETP.GE.AND P3, PT, R18, R49.reuse, PT ;  /* 0x000000311200720c */ /* 0x080fe40003f66270 */
[----:B-1----:R-:W-:Y:S02]  /*c2f0*/  FSEL R18, R67, -INF , !P4 ;  /* 0xff80000043127808 */ /* 0x002fe40006000000 */
[----:B----4-:R-:W-:Y:S02]  /*c300*/  FSEL R126, R65, -INF , !P2 ;  /* 0xff800000417e7808 */ /* 0x010fe40005000000 */
[C---:B------:R-:W-:Y:S02]  /*c310*/  ISETP.GE.AND P4, PT, R12.reuse, R36, PT ;  /* 0x000000240c00720c */ /* 0x040fe40003f86270 */
[----:B------:R-:W-:-:S02]  /*c320*/  ISETP.GE.AND P2, PT, R12, R49, PT ;  /* 0x000000310c00720c */ /* 0x000fc40003f46270 */
[C-C-:B------:R-:W-:Y:S02]  /*c330*/  LOP3.LUT R12, R118.reuse, 0xb8, R38.reuse, 0xfe, !PT ;  /* 0x000000b8760c7812 */ /* 0x140fe400078efe26 */
[----:B------:R-:W-:Y:S02]  /*c340*/  LOP3.LUT R51, R118, 0xc0, R38, 0xfe, !PT ;  /* 0x000000c076337812 */ /* 0x000fe400078efe26 */
[----:B------:R-:W-:Y:S02]  /*c350*/  FSEL R14, R60, -INF , !P5 ;  /* 0xff8000003c0e7808 */ /* 0x000fe40006800000 */
[----:B------:R-:W-:Y:S02]  /*c360*/  FSEL R123, R123, -INF , !P3 ;  /* 0xff8000007b7b7808 */ /* 0x000fe40005800000 */
[C---:B------:R-:W-:Y:S02]  /*c370*/  ISETP.GE.AND P5, PT, R12.reuse, R36, PT ;  /* 0x000000240c00720c */ /* 0x040fe40003fa6270 */
[----:B------:R-:W-:-:S02]  /*c380*/  ISETP.GE.AND P3, PT, R12, R49, PT ;  /* 0x000000310c00720c */ /* 0x000fc40003f66270 */
[----:B------:R-:W-:Y:S02]  /*c390*/  FSEL R12, R62, -INF , !P4 ;  /* 0xff8000003e0c7808 */ /* 0x000fe40006000000 */
[----:B------:R-:W-:Y:S02]  /*c3a0*/  FSEL R105, R68, -INF , !P2 ;  /* 0xff80000044697808 */ /* 0x000fe40005000000 */
[--C-:B------:R-:W-:Y:S02]  /*c3b0*/  LOP3.LUT R8, R118, 0xc8, R38.reuse, 0xfe, !PT ;  /* 0x000000c876087812 */ /* 0x100fe400078efe26 */
[C---:B------:R-:W-:Y:S02]  /*c3c0*/  ISETP.GE.AND P4, PT, R51.reuse, R36, PT ;  /* 0x000000243300720c */ /* 0x040fe40003f86270 */
[----:B------:R-:W-:Y:S01]  /*c3d0*/  ISETP.GE.AND P2, PT, R51, R49, PT ;  /* 0x000000313300720c */ /* 0x000fe20003f46270 */
[----:B------:R-:W-:Y:S01]  /*c3e0*/  FMUL.FTZ R51, R10, c[0x0][0x2ec] ;  /* 0x0000bb000a337a20 */ /* 0x000fe20000410000 */
[----:B------:R-:W-:-:S02]  /*c3f0*/  LOP3.LUT R60, R118, 0xd0, R38, 0xfe, !PT ;  /* 0x000000d0763c7812 */ /* 0x000fc400078efe26 */
[----:B------:R-:W-:Y:S02]  /*c400*/  FSEL R10, R40, -INF , !P5 ;  /* 0xff800000280a7808 */ /* 0x000fe40006800000 */
[----:B--2---:R-:W-:Y:S01]  /*c410*/  FSEL R100, R100, -INF , !P3 ;  /* 0xff80000064647808 */ /* 0x004fe20005800000 */
[----:B------:R-:W1:Y:S01]  /*c420*/  MUFU.TANH R51, R51 ;  /* 0x0000003300337308 */ /* 0x000e620000002400 */
[C---:B------:R-:W-:Y:S02]  /*c430*/  ISETP.GE.AND P5, PT, R8.reuse, R36, PT ;  /* 0x000000240800720c */ /* 0x040fe40003fa6270 */
[----:B------:R-:W-:Y:S02]  /*c440*/  ISETP.GE.AND P3, PT, R8, R49, PT ;  /* 0x000000310800720c */ /* 0x000fe40003f66270 */
[----:B------:R-:W-:Y:S02]  /*c450*/  FSEL R8, R32, -INF , !P4 ;  /* 0xff80000020087808 */ /* 0x000fe40006000000 */
[----:B---3--:R-:W-:-:S02]  /*c460*/  FSEL R93, R93, -INF , !P2 ;  /* 0xff8000005d5d7808 */ /* 0x008fc40005000000 */
[CC--:B------:R-:W-:Y:S02]  /*c470*/  ISETP.GE.AND P4, PT, R60.reuse, R36.reuse, PT ;  /* 0x000000243c00720c */ /* 0x0c0fe40003f86270 */
[----:B------:R-:W-:Y:S01]  /*c480*/  ISETP.GE.AND P2, PT, R60, R49, PT ;  /* 0x000000313c00720c */ /* 0x000fe20003f46270 */
[----:B------:R-:W-:Y:S01]  /*c490*/  FMUL.FTZ R60, R64, c[0x0][0x2ec] ;  /* 0x0000bb00403c7a20 */ /* 0x000fe20000410000 */
[----:B------:R-:W-:Y:S02]  /*c4a0*/  LOP3.LUT R32, R118, 0xe0, R38, 0xfe, !PT ;  /* 0x000000e076207812 */ /* 0x000fe400078efe26 */
[----:B------:R-:W-:Y:S02]  /*c4b0*/  FSEL R198, R198, -INF , !P4 ;  /* 0xff800000c6c67808 */ /* 0x000fe40006000000 */
[----:B-----5:R-:W-:Y:S01]  /*c4c0*/  FSEL R42, R42, -INF , !P2 ;  /* 0xff8000002a2a7808 */ /* 0x020fe20005000000 */
[----:B------:R-:W2:Y:S01]  /*c4d0*/  MUFU.TANH R60, R60 ;  /* 0x0000003c003c7308 */ /* 0x000ea20000002400 */
[----:B------:R-:W-:-:S02]  /*c4e0*/  ISETP.GE.AND P4, PT, R32, R36, PT ;  /* 0x000000242000720c */ /* 0x000fc40003f86270 */
[-C--:B------:R-:W-:Y:S01]  /*c4f0*/  ISETP.GE.AND P2, PT, R32, R49.reuse, PT ;  /* 0x000000312000720c */ /* 0x080fe20003f46270 */
[----:B------:R-:W-:Y:S01]  /*c500*/  FMUL.FTZ R32, R66, c[0x0][0x2ec] ;  /* 0x0000bb0042207a20 */ /* 0x000fe20000410000 */
[----:B------:R-:W-:Y:S02]  /*c510*/  LOP3.LUT R40, R118, 0xd8, R38, 0xfe, !PT ;  /* 0x000000d876287812 */ /* 0x000fe400078efe26 */
[----:B------:R-:W-:Y:S02]  /*c520*/  FSEL R206, R206, -INF , !P5 ;  /* 0xff800000cece7808 */ /* 0x000fe40006800000 */
[----:B------:R-:W-:Y:S01]  /*c530*/  ISETP.GE.AND P5, PT, R40, R36, PT ;  /* 0x000000242800720c */ /* 0x000fe20003fa6270 */
[----:B------:R-:W3:Y:S01]  /*c540*/  MUFU.TANH R32, R32 ;  /* 0x0000002000207308 */ /* 0x000ee20000002400 */
[----:B------:R-:W-:Y:S02]  /*c550*/  FSEL R46, R46, -INF , !P3 ;  /* 0xff8000002e2e7808 */ /* 0x000fe40005800000 */
[----:B------:R-:W-:-:S02]  /*c560*/  ISETP.GE.AND P3, PT, R40, R49, PT ;  /* 0x000000312800720c */ /* 0x000fc40003f66270 */
[--C-:B------:R-:W-:Y:S02]  /*c570*/  LOP3.LUT R64, R118, 0xe8, R38.reuse, 0xfe, !PT ;  /* 0x000000e876407812 */ /* 0x100fe400078efe26 */
[----:B------:R-:W-:Y:S02]  /*c580*/  FSEL R189, R189, -INF , !P5 ;  /* 0xff800000bdbd7808 */ /* 0x000fe40006800000 */
[----:B------:R-:W-:Y:S02]  /*c590*/  ISETP.GE.AND P5, PT, R64, R36, PT ;  /* 0x000000244000720c */ /* 0x000fe40003fa6270 */
[----:B------:R-:W-:Y:S02]  /*c5a0*/  FSEL R40, R30, -INF , !P3 ;  /* 0xff8000001e287808 */ /* 0x000fe40005800000 */
[C-C-:B------:R-:W-:Y:S02]  /*c5b0*/  LOP3.LUT R62, R118.reuse, 0xf0, R38.reuse, 0xfe, !PT ;  /* 0x000000f0763e7812 */ /* 0x140fe400078efe26 */
[----:B------:R-:W-:-:S02]  /*c5c0*/  LOP3.LUT R30, R118, 0xf8, R38, 0xfe, !PT ;  /* 0x000000f8761e7812 */ /* 0x000fc400078efe26 */
[----:B------:R-:W-:Y:S02]  /*c5d0*/  ISETP.GE.AND P3, PT, R64, R49, PT ;  /* 0x000000314000720c */ /* 0x000fe40003f66270 */
[----:B------:R-:W-:Y:S02]  /*c5e0*/  FSEL R158, R158, -INF , !P4 ;  /* 0xff8000009e9e7808 */ /* 0x000fe40006000000 */
[----:B------:R-:W-:Y:S02]  /*c5f0*/  FSEL R95, R95, -INF , !P5 ;  /* 0xff8000005f5f7808 */ /* 0x000fe40006800000 */
[-C--:B------:R-:W-:Y:S02]  /*c600*/  ISETP.GE.AND P4, PT, R62, R36.reuse, PT ;  /* 0x000000243e00720c */ /* 0x080fe40003f86270 */
[----:B------:R-:W-:Y:S02]  /*c610*/  ISETP.GE.AND P5, PT, R30, R36, PT ;  /* 0x000000241e00720c */ /* 0x000fe40003fa6270 */
[----:B------:R-:W-:-:S02]  /*c620*/  FSEL R38, R34, -INF , !P2 ;  /* 0xff80000022267808 */ /* 0x000fc40005000000 */
[----:B-1----:R-:W-:Y:S02]  /*c630*/  FSEL R36, R51, -INF , !P3 ;  /* 0xff80000033247808 */ /* 0x002fe40005800000 */
[-C--:B------:R-:W-:Y:S02]  /*c640*/  ISETP.GE.AND P2, PT, R62, R49.reuse, PT ;  /* 0x000000313e00720c */ /* 0x080fe40003f46270 */
[----:B------:R-:W-:Y:S02]  /*c650*/  ISETP.GE.AND P3, PT, R30, R49, PT ;  /* 0x000000311e00720c */ /* 0x000fe40003f66270 */
[----:B------:R-:W-:Y:S02]  /*c660*/  FSEL R51, R4, -INF , !P4 ;  /* 0xff80000004337808 */ /* 0x000fe40006000000 */
[----:B------:R-:W-:Y:S02]  /*c670*/  FSEL R34, R6, -INF , !P2 ;  /* 0xff80000006227808 */ /* 0x000fe40005000000 */
[----:B--2---:R-:W-:-:S02]  /*c680*/  FSEL R49, R60, -INF , !P5 ;  /* 0xff8000003c317808 */ /* 0x004fc40006800000 */
[----:B---3--:R-:W-:Y:S01]  /*c690*/  FSEL R32, R32, -INF , !P3 ;  /* 0xff80000020207808 */ /* 0x008fe20005800000 */
[----:B------:R-:W-:Y:S05]  /*c6a0*/  @!P1 BRA `(.L_x_793) ;  /* 0x00000ac000009947 */ /* 0x000fea0003800000 */
[----:B------:R-:W-:Y:S05]  /*c6b0*/  @!P6 BRA `(.L_x_794) ;  /* 0x000003b00000e947 */ /* 0x000fea0003800000 */
[----:B------:R-:W-:Y:S02]  /*c6c0*/  IABS R4, c[0x0][0x2d0] ;  /* 0x0000b40000047a13 */ /* 0x000fe40000000000 */
[C---:B------:R-:W-:Y:S02]  /*c6d0*/  IADD3 R65, R118.reuse, -0x100, RZ ;  /* 0xffffff0076417810 */ /* 0x040fe40007ffe0ff */
[----:B------:R-:W1:Y:S01]  /*c6e0*/  I2F.RP R66, R4 ;  /* 0x0000000400427306 */ /* 0x000e620000209400 */
[----:B------:R-:W-:Y:S02]  /*c6f0*/  IABS R62, R118 ;  /* 0x00000076003e7213 */ /* 0x000fe40000000000 */
[----:B------:R-:W-:Y:S02]  /*c700*/  IABS R30, R65 ;  /* 0x00000041001e7213 */ /* 0x000fe40000000000 */
[----:B------:R-:W-:-:S02]  /*c710*/  LOP3.LUT R118, R118, c[0x0][0x2d0], RZ, 0x3c, !PT ;  /* 0x0000b40076767a12 */ /* 0x000fc400078e3cff */
        /* <DEDUP_REMOVED lines=53> */
.L_x_794:
[----:B------:R-:W-:-:S04]  /*ca70*/  ULEA UR5, -UR6, URZ, 0x8 ;  /* 0x0000003f06057291 */ /* 0x000fc8000f8e413f */
[----:B------:R-:W-:Y:S02]  /*ca80*/  USHF.R.S32.HI UR4, URZ, 0x1f, UR5 ;  /* 0x0000001f3f047899 */ /* 0x000fe40008011405 */
[----:B------:R-:W-:-:S04]  /*ca90*/  MOV R60, UR5 ;  /* 0x00000005003c7c02 */ /* 0x000fc80008000f00 */
[----:B------:R-:W-:Y:S02]  /*caa0*/  MOV R30, UR4 ;  /* 0x00000004001e7c02 */ /* 0x000fe40008000f00 */
.L_x_795:
[----:B------:R-:W-:Y:S01]  /*cab0*/  IMAD.U32 R80, RZ, RZ, UR6 ;  /* 0x00000006ff507e24 */ /* 0x000fe2000f8e00ff */
[--C-:B------:R-:W-:Y:S01]  /*cac0*/  @!P0 IADD3 R66, P2, P1, R60, UR8, R54.reuse ;  /* 0x000000083c428c10 */ /* 0x100fe2000f95e036 */
[----:B------:R-:W-:Y:S01]  /*cad0*/  IMAD.U32 R76, RZ, RZ, UR6 ;  /* 0x00000006ff4c7e24 */ /* 0x000fe2000f8e00ff */
[----:B------:R1:W-:Y:S01]  /*cae0*/  @P0 STS [R171+0x1004], RZ ;  /* 0x001004ffab000388 */ /* 0x0003e20000000800 */
[----:B------:R-:W-:Y:S01]  /*caf0*/  @!P0 IMAD.MOV.U32 R64, RZ, RZ, R54 ;  /* 0x000000ffff408224 */ /* 0x000fe200078e0036 */
[----:B------:R-:W-:Y:S01]  /*cb00*/  @!P0 LEA R78, P3, R66, c[0x0][0x168], 0x1 ;  /* 0x00005a00424e8a11 */ /* 0x000fe200078608ff */
[----:B------:R-:W-:Y:S01]  /*cb10*/  @!P0 IMAD.MOV.U32 R65, RZ, RZ, R53 ;  /* 0x000000ffff418224 */ /* 0x000fe200078e0035 */
[----:B------:R1:W-:Y:S01]  /*cb20*/  @P0 STS.64 [R171+0x1008], RZ ;  /* 0x001008ffab000388 */ /* 0x0003e20000000a00 */
[----:B------:R-:W-:Y:S01]  /*cb30*/  IMAD.U32 R68, RZ, RZ, UR6 ;  /* 0x00000006ff447e24 */ /* 0x000fe2000f8e00ff */
[----:B------:R-:W-:Y:S01]  /*cb40*/  BSSY B0, `(.L_x_796) ;  /* 0x000005f000007945 */ /* 0x000fe20003800000 */
[--C-:B------:R-:W-:Y:S01]  /*cb50*/  @!P0 IMAD.WIDE.U32 R80, R80, 0x60, R64.reuse ;  /* 0x0000006050508825 */ /* 0x100fe200078e0040 */
[----:B------:R1:W-:Y:S03]  /*cb60*/  @P0 STS [R171+0x1000], RZ ;  /* 0x001000ffab000388 */ /* 0x0003e60000000800 */
[----:B------:R-:W-:Y:S01]  /*cb70*/  @!P0 IMAD.WIDE.U32 R76, R76, 0xa0, R64 ;  /* 0x000000a04c4c8825 */ /* 0x000fe200078e0040 */
[----:B------:R-:W-:-:S02]  /*cb80*/  @!P0 IADD3.X R65, R30, UR7, R53, P2, P1 ;  /* 0x000000071e418c10 */ /* 0x000fc400097e2435 */
[-C--:B------:R-:W-:Y:S01]  /*cb90*/  @!P0 LEA R68, P1, R68, R54.reuse, 0x7 ;  /* 0x0000003644448211 */ /* 0x080fe200078238ff */
[----:B------:R-:W-:Y:S01]  /*cba0*/  IMAD.U32 R64, RZ, RZ, UR6 ;  /* 0x00000006ff407e24 */ /* 0x000fe2000f8e00ff */
[----:B------:R-:W-:Y:S01]  /*cbb0*/  @!P0 LEA.HI.X R79, R66, c[0x0][0x16c], R65, 0x1, P3 ;  /* 0x00005b00424f8a11 */ /* 0x000fe200018f0c41 */
[----:B------:R-:W-:Y:S02]  /*cbc0*/  @!P0 IMAD.MOV.U32 R6, RZ, RZ, c[0x0][0x19c] ;  /* 0x00006700ff068624 */ /* 0x000fe400078e00ff */
[----:B------:R-:W-:Y:S01]  /*cbd0*/  IMAD.U32 R62, RZ, RZ, UR6 ;  /* 0x00000006ff3e7e24 */ /* 0x000fe2000f8e00ff */
[----:B------:R-:W-:Y:S01]  /*cbe0*/  @!P0 LEA R64, P2, R64, R54, 0x6 ;  /* 0x0000003640408211 */ /* 0x000fe200078430ff */
[----:B------:R-:W-:Y:S02]  /*cbf0*/  @!P0 IMAD.MOV.U32 R4, RZ, RZ, c[0x0][0x19c] ;  /* 0x00006700ff048624 */ /* 0x000fe400078e00ff */
[----:B------:R-:W-:Y:S01]  /*cc00*/  IMAD.U32 R67, RZ, RZ, UR6 ;  /* 0x00000006ff437e24 */ /* 0x000fe2000f8e00ff */
[-C--:B------:R-:W-:Y:S01]  /*cc10*/  @!P0 LEA.HI.X R62, R62, R53.reuse, R6, 0x6, P2 ;  /* 0x000000353e3e8211 */ /* 0x080fe200010f3406 */
[----:B------:R-:W-:Y:S01]  /*cc20*/  IMAD.U32 R70, RZ, RZ, UR6 ;  /* 0x00000006ff467e24 */ /* 0x000fe2000f8e00ff */
[C---:B------:R-:W-:Y:S01]  /*cc30*/  @!P0 IADD3 R64, P3, R60.reuse, R64, RZ ;  /* 0x000000403c408210 */ /* 0x040fe20007f7e0ff */
[----:B------:R-:W-:Y:S01]  /*cc40*/  @!P0 IMAD.MOV.U32 R82, RZ, RZ, R54 ;  /* 0x000000ffff528224 */ /* 0x000fe200078e0036 */
[----:B------:R-:W-:Y:S01]  /*cc50*/  @!P0 LEA.HI.X R67, R67, R53, R4, 0x7, P1 ;  /* 0x0000003543438211 */ /* 0x000fe200008f3c04 */
[----:B------:R-:W-:Y:S01]  /*cc60*/  @!P0 IMAD.MOV.U32 R83, RZ, RZ, R53 ;  /* 0x000000ffff538224 */ /* 0x000fe200078e0035 */
[----:B------:R-:W-:Y:S01]  /*cc70*/  @!P0 IADD3 R69, P2, R60, R76, RZ ;  /* 0x0000004c3c458210 */ /* 0x000fe20007f5e0ff */
[----:B------:R-:W-:Y:S01]  /*cc80*/  @!P0 IMAD.MOV.U32 R65, RZ, RZ, c[0x0][0x19c] ;  /* 0x00006700ff418624 */ /* 0x000fe200078e00ff */
[----:B------:R-:W-:Y:S01]  /*cc90*/  @!P0 LEA R76, P4, R64, c[0x0][0x168], 0x1 ;  /* 0x00005a00404c8a11 */ /* 0x000fe200078808ff */
[----:B------:R-:W-:Y:S01]  /*cca0*/  @!P0 IMAD.WIDE.U32 R70, R70, 0xc0, R82 ;  /* 0x000000c046468825 */ /* 0x000fe200078e0052 */
[----:B------:R-:W-:-:S03]  /*ccb0*/  @!P0 LEA R82, P1, R60, R181, 0x1 ;  /* 0x000000b53c528211 */ /* 0x000fc600078208ff */
[----:B------:R-:W-:Y:S01]  /*ccc0*/  @!P0 IMAD R6, R6, 0xa0, RZ ;  /* 0x000000a006068824 */ /* 0x000fe200078e02ff */
[----:B------:R-:W-:Y:S01]  /*ccd0*/  @!P0 LEA.HI.X R83, R60, R180, R30, 0x1, P1 ;  /* 0x000000b43c538211 */ /* 0x000fe200008f0c1e */
[----:B------:R-:W-:Y:S01]  /*cce0*/  @!P0 IMAD.X R62, R30, 0x1, R62, P3 ;  /* 0x000000011e3e8824 */ /* 0x000fe200018e063e */
[C---:B------:R-:W-:Y:S01]  /*ccf0*/  @!P0 IADD3 R66, P1, R60.reuse, R80, RZ ;  /* 0x000000503c428210 */ /* 0x040fe20007f3e0ff */
[----:B------:R-:W-:Y:S01]  /*cd00*/  @!P0 IMAD R65, R65, 0x60, RZ ;  /* 0x0000006041418824 */ /* 0x000fe200078e02ff */
[----:B------:R-:W-:Y:S01]  /*cd10*/  @!P0 IADD3 R68, P3, R60, R68, RZ ;  /* 0x000000443c448210 */ /* 0x000fe20007f7e0ff */
[----:B------:R-:W-:Y:S01]  /*cd20*/  @!P0 IMAD R4, R4, 0xc0, RZ ;  /* 0x000000c004048824 */ /* 0x000fe200078e02ff */
[----:B------:R-:W-:Y:S01]  /*cd30*/  @!P0 IADD3.X R6, R30, R6, R77, P2, !PT ;  /* 0x000000061e068210 */ /* 0x000fe200017fe44d */
[----:B------:R-:W-:Y:S01]  /*cd40*/  @!PT LDS RZ, [RZ] ;  /* 0x00000000fffff984 */ /* 0x000fe20000000800 */
[----:B------:R-:W-:Y:S01]  /*cd50*/  @!PT LDS RZ, [RZ] ;  /* 0x00000000fffff984 */ /* 0x000fe20000000800 */
[----:B------:R-:W-:Y:S01]  /*cd60*/  @!PT LDS RZ, [RZ] ;  /* 0x00000000fffff984 */ /* 0x000fe20000000800 */
[----:B------:R2:W-:Y:S01]  /*cd70*/  @!P0 LDGSTS.E.BYPASS.LTC128B.128 [R171+0x1000], [R82.64] ;  /* 0x0100000052ab8fae */ /* 0x0005e2000b901d4a */
[----:B------:R-:W-:Y:S01]  /*cd80*/  @!P0 LEA.HI.X R77, R64, c[0x0][0x16c], R62, 0x1, P4 ;  /* 0x00005b00404d8a11 */ /* 0x000fe200020f0c3e */
[C---:B------:R-:W-:Y:S01]  /*cd90*/  @!P0 IMAD.X R67, R30.reuse, 0x1, R67, P3 ;  /* 0x000000011e438824 */ /* 0x040fe200018e0643 */
[----:B------:R-:W-:Y:S01]  /*cda0*/  @!P0 IADD3.X R65, R30, R65, R81, P1, !PT ;  /* 0x000000411e418210 */ /* 0x000fe20000ffe451 */
[----:B------:R1:W-:Y:S01]  /*cdb0*/  @P0 STS.128 [R171+0x1800], RZ ;  /* 0x001800ffab000388 */ /* 0x0003e20000000c00 */
[----:B------:R-:W-:-:S02]  /*cdc0*/  @!P0 LEA R106, P4, R66, c[0x0][0x168], 0x1 ;  /* 0x00005a00426a8a11 */ /* 0x000fc400078808ff */
[----:B------:R-:W-:Y:S01]  /*cdd0*/  @!P0 IADD3 R70, P1, R60, R70, RZ ;  /* 0x000000463c468210 */ /* 0x000fe20007f3e0ff */
[----:B------:R-:W-:Y:S01]  /*cde0*/  @!PT LDS RZ, [RZ] ;  /* 0x00000000fffff984 */ /* 0x000fe20000000800 */
[----:B------:R-:W-:Y:S01]  /*cdf0*/  @!PT LDS RZ, [RZ] ;  /* 0x00000000fffff984 */ /* 0x000fe20000000800 */
[----:B------:R-:W-:Y:S01]  /*ce00*/  @!PT LDS RZ, [RZ] ;  /* 0x00000000fffff984 */ /* 0x000fe20000000800 */
[----:B------:R1:W-:Y:S01]  /*ce10*/  @!P0 LDGSTS.E.BYPASS.LTC128B.128 [R171+0x1800], [R78.64] ;  /* 0x018000004eab8fae */ /* 0x0003e2000b901d4a */
[C---:B------:R-:W-:Y:S02]  /*ce20*/  @!P0 LEA R80, P2, R69.reuse, c[0x0][0x168], 0x1 ;  /* 0x00005a0045508a11 */ /* 0x040fe400078408ff */
[----:B------:R-:W-:Y:S01]  /*ce30*/  @!P0 LEA.HI.X R107, R66, c[0x0][0x16c], R65, 0x1, P4 ;  /* 0x00005b00426b8a11 */ /* 0x000fe200020f0c41 */
[----:B------:R1:W-:Y:S01]  /*ce40*/  @P0 STS.128 [R171+0x2000], RZ ;  /* 0x002000ffab000388 */ /* 0x0003e20000000c00 */
[----:B------:R-:W-:Y:S02]  /*ce50*/  @!P0 IADD3.X R4, R30, R4, R71, P1, !PT ;  /* 0x000000041e048210 */ /* 0x000fe40000ffe447 */
        /* <DEDUP_REMOVED lines=11> */
[----:B------:R1:W-:Y:S01]  /*cf10*/  @!P0 LDGSTS.E.BYPASS.LTC128B.128 [R171+0x2800], [R106.64] ;  /* 0x028000006aab8fae */ /* 0x0003e2000b901d4a */
[----:B--2---:R-:W-:-:S03]  /*cf20*/  @!P0 LEA R82, P3, R68, c[0x0][0x168], 0x1 ;  /* 0x00005a0044528a11 */ /* 0x004fc600078608ff */
[----:B------:R1:W-:Y:S01]  /*cf30*/  @P0 STS.128 [R171+0x3000], RZ ;  /* 0x003000ffab000388 */ /* 0x0003e20000000c00 */
[----:B------:R-:W-:-:S05]  /*cf40*/  @!P0 LEA.HI.X R83, R68, c[0x0][0x16c], R67, 0x1, P3 ;  /* 0x00005b0044538a11 */ /* 0x000fca00018f0c43 */
        /* <DEDUP_REMOVED lines=30> */
.L_x_797:
[----:B------:R-:W-:Y:S05]  /*d130*/  BSYNC B0 ;  /* 0x0000000000007941 */ /* 0x000fea0003800000 */
.L_x_796:
[----:B------:R-:W0:Y:S01]  /*d140*/  LDGDEPBAR ;  /* 0x00000000000079af */ /* 0x000e220000000000 */
[----:B------:R-:W-:-:S04]  /*d150*/  LEA R181, P0, R60, R181, 0x1 ;  /* 0x000000b53cb57211 */ /* 0x000fc800078008ff */
[----:B------:R-:W-:Y:S02]  /*d160*/  LEA.HI.X R180, R60, R180, R30, 0x1, P0 ;  /* 0x000000b43cb47211 */ /* 0x000fe400000f0c1e */
.L_x_793:
[----:B------:R-:W-:-:S04]  /*d170*/  FMNMX.FTZ R6, R2, R22, !PT ;  /* 0x0000001602067209 */ /* 0x000fc80007810000 */
        /* <DEDUP_REMOVED lines=62> */
[----:B------:R-:W-:-:S05]  /*d560*/  FMNMX.FTZ R6, R48, R6, !PT ;  /* 0x0000000630067209 */ /* 0x000fca0007810000 */
[----:B------:R-:W2:Y:S02]  /*d570*/  SHFL.BFLY PT, R4, R6, 0x2, 0x1f ;  /* 0x0c401f0006047f89 */ /* 0x000ea400000e0000 */
[----:B--2---:R-:W-:-:S05]  /*d580*/  FMNMX.FTZ R4, R6, R4, !PT ;  /* 0x0000000406047209 */ /* 0x004fca0007810000 */
[----:B------:R-:W2:Y:S02]  /*d590*/  SHFL.BFLY PT, R91, R4, 0x1, 0x1f ;  /* 0x0c201f00045b7f89 */ /* 0x000ea400000e0000 */
[----:B--2---:R-:W-:Y:S02]  /*d5a0*/  FMNMX.FTZ R91, R4, R91, !PT ;  /* 0x0000005b045b7209 */ /* 0x004fe40007810000 */
[----:B------:R-:W-:Y:S02]  /*d5b0*/  FMNMX.FTZ R4, R0, R7, !PT ;  /* 0x0000000700047209 */ /* 0x000fe40007810000 */
[C---:B------:R-:W-:Y:S01]  /*d5c0*/  FSETP.NEU.FTZ.AND P1, PT, R91.reuse, -INF , PT ;  /* 0xff8000005b00780b */ /* 0x040fe20003f3d000 */
[----:B------:R-:W-:Y:S01]  /*d5d0*/  FMUL.FTZ R89, R91, c[0x0][0x23c] ;  /* 0x00008f005b597a20 */ /* 0x000fe20000410000 */
[----:B------:R-:W-:-:S04]  /*d5e0*/  FMNMX.FTZ R4, R113, R4, !PT ;  /* 0x0000000471047209 */ /* 0x000fc80007810000 */
[----:B------:R-:W-:Y:S02]  /*d5f0*/  FMNMX.FTZ R4, R21, R4, !PT ;  /* 0x0000000415047209 */ /* 0x000fe40007810000 */
[----:B------:R-:W-:Y:S02]  /*d600*/  FSEL R89, R89, RZ, P1 ;  /* 0x000000ff59597208 */ /* 0x000fe40000800000 */
[----:B------:R-:W-:-:S03]  /*d610*/  FMNMX.FTZ R4, R119, R4, !PT ;  /* 0x0000000477047209 */ /* 0x000fc60007810000 */
[--C-:B------:R-:W-:Y:S01]  /*d620*/  FFMA.FTZ R114, R101, c[0x0][0x23c], -R89.reuse ;  /* 0x00008f0065727a23 */ /* 0x100fe20000010859 */
[----:B------:R-:W-:Y:S01]  /*d630*/  FMNMX.FTZ R4, R5, R4, !PT ;  /* 0x0000000405047209 */ /* 0x000fe20007810000 */
[--C-:B------:R-:W-:Y:S02]  /*d640*/  FFMA.FTZ R101, R94, c[0x0][0x23c], -R89.reuse ;  /* 0x00008f005e657a23 */ /* 0x100fe40000010859 */
[--C-:B------:R-:W-:Y:S01]  /*d650*/  FFMA.FTZ R94, R90, c[0x0][0x23c], -R89.reuse ;  /* 0x00008f005a5e7a23 */ /* 0x100fe20000010859 */
[----:B------:R-:W-:Y:S01]  /*d660*/  FMNMX.FTZ R4, R109, R4, !PT ;  /* 0x000000046d047209 */ /* 0x000fe20007810000 */
[--C-:B------:R-:W-:Y:S01]  /*d670*/  FFMA.FTZ R98, R92, c[0x0][0x23c], -R89.reuse ;  /* 0x00008f005c627a23 */ /* 0x100fe20000010859 */
[----:B------:R-:W-:Y:S01]  /*d680*/  MUFU.EX2 R114, R114 ;  /* 0x0000007200727308 */ /* 0x000fe20000000800 */
[--C-:B------:R-:W-:Y:S01]  /*d690*/  FFMA.FTZ R92, R63, c[0x0][0x23c], -R89.reuse ;  /* 0x00008f003f5c7a23 */ /* 0x100fe20000010859 */
[----:B------:R-:W-:Y:S01]  /*d6a0*/  FMNMX.FTZ R4, R27, R4, !PT ;  /* 0x000000041b047209 */ /* 0x000fe20007810000 */
[----:B------:R-:W-:-:S02]  /*d6b0*/  FFMA.FTZ R68, R16, c[0x0][0x23c], -R89 ;  /* 0x00008f0010447a23 */ /* 0x000fc40000010859 */
[--C-:B-1----:R-:W-:Y:S01]  /*d6c0*/  FFMA.FTZ R65, R17, c[0x0][0x23c], -R89.reuse ;  /* 0x00008f0011417a23 */ /* 0x102fe20000010859 */
[----:B------:R-:W-:Y:S01]  /*d6d0*/  FMNMX.FTZ R4, R122, R4, !PT ;  /* 0x000000047a047209 */ /* 0x000fe20007810000 */
[--C-:B------:R-:W-:Y:S01]  /*d6e0*/  FFMA.FTZ R63, R19, c[0x0][0x23c], -R89.reuse ;  /* 0x00008f00133f7a23 */ /* 0x100fe20000010859 */
[----:B------:R-:W-:Y:S01]  /*d6f0*/  MUFU.EX2 R101, R101 ;  /* 0x0000006500657308 */ /* 0x000fe20000000800 */
[--C-:B------:R-:W-:Y:S01]  /*d700*/  FFMA.FTZ R62, R18, c[0x0][0x23c], -R89.reuse ;  /* 0x00008f00123e7a23 */ /* 0x100fe20000010859 */
[----:B------:R-:W-:Y:S01]  /*d710*/  FMNMX.FTZ R4, R29, R4, !PT ;  /* 0x000000041d047209 */ /* 0x000fe20007810000 */
[----:B------:R-:W-:Y:S01]  /*d720*/  LDSM.16.MT88.4 R16, [R151+0x5000] ;  /* 0x005000009710783b */ /* 0x000fe20000004200 */
[--C-:B------:R-:W-:Y:S02]  /*d730*/  FFMA.FTZ R102, R73, c[0x0][0x23c], -R89.reuse ;  /* 0x00008f0049667a23 */ /* 0x100fe40000010859 */
[----:B------:R-:W-:Y:S01]  /*d740*/  FMNMX.FTZ R4, R127, R4, !PT ;  /* 0x000000047f047209 */ /* 0x000fe20007810000 */
[--C-:B------:R-:W-:Y:S01]  /*d750*/  FFMA.FTZ R73, R121, c[0x0][0x23c], -R89.reuse ;  /* 0x00008f0079497a23 */ /* 0x100fe20000010859 */
[----:B------:R-:W-:Y:S01]  /*d760*/  MUFU.EX2 R98, R98 ;  /* 0x0000006200627308 */ /* 0x000fe20000000800 */
[--C-:B------:R-:W-:Y:S01]  /*d770*/  FFMA.FTZ R70, R116, c[0x0][0x23c], -R89.reuse ;  /* 0x00008f0074467a23 */ /* 0x100fe20000010859 */
[----:B------:R-:W-:Y:S01]  /*d780*/  FMNMX.FTZ R4, R128, R4, !PT ;  /* 0x0000000480047209 */ /* 0x000fe20007810000 */
[----:B------:R-:W-:-:S02]  /*d790*/  FFMA.FTZ R66, R120, c[0x0][0x23c], -R89 ;  /* 0x00008f0078427a23 */ /* 0x000fc40000010859 */
[--C-:B------:R-:W-:Y:S01]  /*d7a0*/  FFMA.FTZ R78, R108, c[0x0][0x23c], -R89.reuse ;  /* 0x00008f006c4e7a23 */ /* 0x100fe20000010859 */
[----:B------:R-:W-:Y:S01]  /*d7b0*/  FMNMX.FTZ R4, R124, R4, !PT ;  /* 0x000000047c047209 */ /* 0x000fe20007810000 */
[--C-:B------:R-:W-:Y:S01]  /*d7c0*/  FFMA.FTZ R76, R111, c[0x0][0x23c], -R89.reuse ;  /* 0x00008f006f4c7a23 */ /* 0x100fe20000010859 */
[----:B------:R-:W-:Y:S01]  /*d7d0*/  MUFU.EX2 R102, R102 ;  /* 0x0000006600667308 */ /* 0x000fe20000000800 */
        /* <DEDUP_REMOVED lines=13> */
[----:B------:R-:W1:Y:S01]  /*d8b0*/  MUFU.EX2 R117, R117 ;  /* 0x0000007500757308 */ /* 0x000e620000000800 */
[--C-:B------:R-:W-:Y:S01]  /*d8c0*/  FFMA.FTZ R96, R61, c[0x0][0x23c], -R89.reuse ;  /* 0x00008f003d607a23 */ /* 0x100fe20000010859 */
[----:B------:R-:W-:Y:S01]  /*d8d0*/  FMNMX.FTZ R4, R199, R4, !PT ;  /* 0x00000004c7047209 */ /* 0x000fe20007810000 */
[--C-:B------:R-:W-:Y:S02]  /*d8e0*/  FFMA.FTZ R86, R55, c[0x0][0x23c], -R89.reuse ;  /* 0x00008f0037567a23 */ /* 0x100fe40000010859 */
[--C-:B------:R-:W-:Y:S01]  /*d8f0*/  FFMA.FTZ R85, R59, c[0x0][0x23c], -R89.reuse ;  /* 0x00008f003b557a23 */ /* 0x100fe20000010859 */
[----:B------:R-:W-:Y:S01]  /*d900*/  FMNMX.FTZ R4, R187, R4, !PT ;  /* 0x00000004bb047209 */ /* 0x000fe20007810000 */
[--C-:B------:R-:W-:Y:S01]  /*d910*/  FFMA.FTZ R82, R58, c[0x0][0x23c], -R89.reuse ;  /* 0x00008f003a527a23 */ /* 0x100fe20000010859 */
[----:B------:R-:W2:Y:S01]  /*d920*/  MUFU.EX2 R112, R112 ;  /* 0x0000007000707308 */ /* 0x000ea20000000800 */
        /* <DEDUP_REMOVED lines=13> */
[----:B-1----:R-:W-:Y:S01]  /*da00*/  F2FP.BF16.PACK_AB R8, R117, R118 ;  /* 0x000000767508723e */ /* 0x002fe200000010ff */
[--C-:B------:R-:W-:Y:S01]  /*da10*/  FFMA.FTZ R107, R99, c[0x0][0x23c], -R89.reuse ;  /* 0x00008f00636b7a23 */ /* 0x100fe20000010859 */
[----:B------:R-:W-:Y:S01]  /*da20*/  FMNMX.FTZ R90, R194, R90, !PT ;  /* 0x0000005ac25a7209 */ /* 0x000fe20007810000 */
[--C-:B------:R-:W-:Y:S01]  /*da30*/  FFMA.FTZ R72, R24, c[0x0][0x23c], -R89.reuse ;  /* 0x00008f0018487a23 */ /* 0x100fe20000010859 */
[----:B--2---:R-:W-:Y:S01]  /*da40*/  F2FP.BF16.PACK_AB R10, R112, R114 ;  /* 0x00000072700a723e */ /* 0x004fe200000010ff */
[--C-:B------:R-:W-:Y:S01]  /*da50*/  FFMA.FTZ R69, R25, c[0x0][0x23c], -R89.reuse ;  /* 0x00008f0019457a23 */ /* 0x100fe20000010859 */
[----:B------:R-:W-:Y:S01]  /*da60*/  FMNMX.FTZ R90, R162, R90, !PT ;  /* 0x0000005aa25a7209 */ /* 0x000fe20007810000 */
[--C-:B------:R-:W-:Y:S01]  /*da70*/  FFMA.FTZ R64, R26, c[0x0][0x23c], -R89.reuse ;  /* 0x00008f001a407a23 */ /* 0x100fe20000010859 */
[----:B------:R-:W1:Y:S01]  /*da80*/  MUFU.EX2 R107, R107 ;  /* 0x0000006b006b7308 */ /* 0x000e620000000800 */
[--C-:B------:R-:W-:Y:S01]  /*da90*/  FFMA.FTZ R74, R28, c[0x0][0x23c], -R89.reuse ;  /* 0x00008f001c4a7a23 */ /* 0x100fe20000010859 */
[----:B------:R-:W-:Y:S01]  /*daa0*/  FMNMX.FTZ R90, R193, R90, !PT ;  /* 0x0000005ac15a7209 */ /* 0x000fe20007810000 */
[----:B------:R-:W-:-:S02]  /*dab0*/  FFMA.FTZ R71, R31, c[0x0][0x23c], -R89 ;  /* 0x00008f001f477a23 */ /* 0x000fc40000010859 */
[--C-:B------:R-:W-:Y:S01]  /*dac0*/  FFMA.FTZ R83, R131, c[0x0][0x23c], -R89.reuse ;  /* 0x00008f0083537a23 */ /* 0x100fe20000010859 */
[----:B------:R-:W-:Y:S01]  /*dad0*/  FMNMX.FTZ R90, R160, R90, !PT ;  /* 0x0000005aa05a7209 */ /* 0x000fe20007810000 */
[--C-:B------:R-:W-:Y:S01]  /*dae0*/  FFMA.FTZ R99, R75, c[0x0][0x23c], -R89.reuse ;  /* 0x00008f004b637a23 */ /* 0x100fe20000010859 */
[----:B------:R-:W2:Y:S01]  /*daf0*/  MUFU.EX2 R104, R104 ;  /* 0x0000006800687308 */ /* 0x000ea20000000800 */
[--C-:B------:R-:W-:Y:S01]  /*db00*/  FFMA.FTZ R88, R88, c[0x0][0x23c], -R89.reuse ;  /* 0x00008f0058587a23 */ /* 0x100fe20000010859 */
[----:B------:R-:W-:Y:S01]  /*db10*/  FMNMX.FTZ R90, R190, R90, !PT ;  /* 0x0000005abe5a7209 */ /* 0x000fe20007810000 */
[--C-:B------:R-:W-:Y:S02]  /*db20*/  FFMA.FTZ R81, R202, c[0x0][0x23c], -R89.reuse ;  /* 0x00008f00ca517a23 */ /* 0x100fe40000010859 */
[--C-:B------:R-:W-:Y:S01]  /*db30*/  FFMA.FTZ R79, R204, c[0x0][0x23c], -R89.reuse ;  /* 0x00008f00cc4f7a23 */ /* 0x100fe20000010859 */
[----:B------:R-:W-:Y:S01]  /*db40*/  FMNMX.FTZ R90, R157, R90, !PT ;  /* 0x0000005a9d5a7209 */ /* 0x000fe20007810000 */
[--C-:B------:R-:W-:Y:S01]  /*db50*/  FFMA.FTZ R77, R203, c[0x0][0x23c], -R89.reuse ;  /* 0x00008f00cb4d7a23 */ /* 0x100fe20000010859 */
[----:B-1----:R-:W-:Y:S01]  /*db60*/  F2FP.BF16.PACK_AB R28, R106, R107 ;  /* 0x0000006b6a1c723e */ /* 0x002fe200000010ff */
[----:B------:R-:W-:Y:S01]  /*db70*/  MUFU.EX2 R99, R99 ;  /* 0x0000006300637308 */ /* 0x000fe20000000800 */
[----:B------:R-:W-:Y:S01]  /*db80*/  FMNMX.FTZ R90, R186, R90, !PT ;  /* 0x0000005aba5a7209 */ /* 0x000fe20007810000 */
[----:B------:R-:W-:-:S02]  /*db90*/  FFMA.FTZ R75, R205, c[0x0][0x23c], -R89 ;  /* 0x00008f00cd4b7a23 */ /* 0x000fc40000010859 */
[--C-:B------:R-:W-:Y:S01]  /*dba0*/  FFMA.FTZ R67, R207, c[0x0][0x23c], -R89.reuse ;  /* 0x00008f00cf437a23 */ /* 0x100fe20000010859 */
[----:B------:R-:W-:Y:S01]  /*dbb0*/  FMNMX.FTZ R90, R156, R90, !PT ;  /* 0x0000005a9c5a7209 */ /* 0x000fe20007810000 */
[--C-:B------:R-:W-:Y:S01]  /*dbc0*/  FFMA.FTZ R189, R189, c[0x0][0x23c], -R89.reuse ;  /* 0x00008f00bdbd7a23 */ /* 0x100fe20000010859 */
[----:B--2---:R-:W-:Y:S01]  /*dbd0*/  F2FP.BF16.PACK_AB R30, R102, R104 ;  /* 0x00000068661e723e */ /* 0x004fe200000010ff */
[----:B------:R-:W-:Y:S01]  /*dbe0*/  MUFU.EX2 R96, R96 ;  /* 0x0000006000607308 */ /* 0x000fe20000000800 */
[----:B------:R-:W-:Y:S01]  /*dbf0*/  FMNMX.FTZ R90, R185, R90, !PT ;  /* 0x0000005ab95a7209 */ /* 0x000fe20007810000 */
[--C-:B------:R-:W-:Y:S02]  /*dc00*/  FFMA.FTZ R161, R161, c[0x0][0x23c], -R89.reuse ;  /* 0x00008f00a1a17a23 */ /* 0x100fe40000010859 */
[--C-:B------:R-:W-:Y:S01]  /*dc10*/  FFMA.FTZ R110, R110, c[0x0][0x23c], -R89.reuse ;  /* 0x00008f006e6e7a23 */ /* 0x100fe20000010859 */
[----:B------:R-:W-:Y:S01]  /*dc20*/  FMNMX.FTZ R90, R155, R90, !PT ;  /* 0x0000005a9b5a7209 */ /* 0x000fe20007810000 */
[----:B------:R-:W-:-:S02]  /*dc30*/  FFMA.FTZ R95, R95, c[0x0][0x23c], -R89 ;  /* 0x00008f005f5f7a23 */ /* 0x000fc40000010859 */
[----:B------:R-:W-:Y:S01]  /*dc40*/  MUFU.EX2 R94, R94 ;  /* 0x0000005e005e7308 */ /* 0x000fe20000000800 */
[----:B------:R-:W-:Y:S01]  /*dc50*/  FMNMX.FTZ R90, R173, R90, !PT ;  /* 0x0000005aad5a7209 */ /* 0x000fe20007810000 */
[--C-:B------:R-:W-:Y:S02]  /*dc60*/  FFMA.FTZ R51, R51, c[0x0][0x23c], -R89.reuse ;  /* 0x00008f0033337a23 */ /* 0x100fe40000010859 */
[----:B------:R-:W-:Y:S01]  /*dc70*/  FFMA.FTZ R49, R49, c[0x0][0x23c], -R89 ;  /* 0x00008f0031317a23 */ /* 0x000fe20000010859 */
[----:B------:R-:W-:-:S03]  /*dc80*/  FMNMX.FTZ R90, R154, R90, !PT ;  /* 0x0000005a9a5a7209 */ /* 0x000fc60007810000 */
[----:B------:R-:W-:Y:S01]  /*dc90*/  MUFU.EX2 R92, R92 ;  /* 0x0000005c005c7308 */ /* 0x000fe20000000800 */
[----:B------:R-:W-:-:S04]  /*dca0*/  FMNMX.FTZ R90, R159, R90, !PT ;  /* 0x0000005a9f5a7209 */ /* 0x000fc80007810000 */
        /* <DEDUP_REMOVED lines=43> */
[----:B------:R-:W-:Y:S02]  /*df60*/  MUFU.EX2 R74, R74 ;  /* 0x0000004a004a7308 */ /* 0x000fe40000000800 */
[----:B------:R-:W1:Y:S06]  /*df70*/  SHFL.BFLY PT, R4, R90, 0x2, 0x1f ;  /* 0x0c401f005a047f89 */ /* 0x000e6c00000e0000 */
[----:B------:R-:W-:Y:S08]  /*df80*/  MUFU.EX2 R73, R73 ;  /* 0x0000004900497308 */ /* 0x000ff00000000800 */
[----:B------:R-:W-:Y:S08]  /*df90*/  MUFU.EX2 R72, R72 ;  /* 0x0000004800487308 */ /* 0x000ff00000000800 */
[----:B------:R-:W-:Y:S01]  /*dfa0*/  MUFU.EX2 R71, R71 ;  /* 0x0000004700477308 */ /* 0x000fe20000000800 */
[----:B-1----:R-:W-:-:S05]  /*dfb0*/  FMNMX.FTZ R90, R90, R4, !PT ;  /* 0x000000045a5a7209 */ /* 0x002fca0007810000 */
[----:B------:R-:W1:Y:S02]  /*dfc0*/  SHFL.BFLY PT, R4, R90, 0x1, 0x1f ;  /* 0x0c201f005a047f89 */ /* 0x000e6400000e0000 */
[----:B------:R-:W-:Y:S08]  /*dfd0*/  MUFU.EX2 R70, R70 ;  /* 0x0000004600467308 */ /* 0x000ff00000000800 */
[----:B------:R-:W-:Y:S08]  /*dfe0*/  MUFU.EX2 R69, R69 ;  /* 0x0000004500457308 */ /* 0x000ff00000000800 */
[----:B------:R-:W-:Y:S01]  /*dff0*/  MUFU.EX2 R68, R68 ;  /* 0x0000004400447308 */ /* 0x000fe20000000800 */
[----:B-1----:R-:W-:-:S07]  /*e000*/  FMNMX.FTZ R90, R90, R4, !PT ;  /* 0x000000045a5a7209 */ /* 0x002fce0007810000 */
[----:B------:R-:W-:Y:S01]  /*e010*/  MUFU.EX2 R67, R67 ;  /* 0x0000004300437308 */ /* 0x000fe20000000800 */
[----:B------:R-:W-:Y:S02]  /*e020*/  FSEL R4, R91, RZ, P1 ;  /* 0x000000ff5b047208 */ /* 0x000fe40000800000 */
[C---:B------:R-:W-:Y:S01]  /*e030*/  FSETP.NEU.FTZ.AND P0, PT, R90.reuse, -INF , PT ;  /* 0xff8000005a00780b */ /* 0x040fe20003f1d000 */
[----:B------:R-:W-:Y:S02]  /*e040*/  FMUL.FTZ R53, R90, c[0x0][0x23c] ;  /* 0x00008f005a357a20 */ /* 0x000fe40000410000 */
[----:B------:R-:W-:Y:S01]  /*e050*/  FADD.FTZ R2, R2, -R4 ;  /* 0x8000000402027221 */ /* 0x000fe20000010000 */
[----:B------:R-:W-:Y:S01]  /*e060*/  FSEL R4, R90, RZ, P0 ;  /* 0x000000ff5a047208 */ /* 0x000fe20000000000 */
[----:B------:R-:W-:Y:S01]  /*e070*/  MUFU.EX2 R66, R66 ;  /* 0x0000004200427308 */ /* 0x000fe20000000800 */
[----:B------:R-:W-:Y:S01]  /*e080*/  FSEL R53, R53, RZ, P0 ;  /* 0x000000ff35357208 */ /* 0x000fe20000000000 */
[----:B------:R-:W-:-:S02]  /*e090*/  FMUL.FTZ R2, R2, c[0x0][0x23c] ;  /* 0x00008f0002027a20 */ /* 0x000fc40000410000 */
[----:B------:R-:W-:Y:S02]  /*e0a0*/  FADD.FTZ R4, R0, -R4 ;  /* 0x8000000400047221 */ /* 0x000fe40000010000 */
[--C-:B------:R-:W-:Y:S02]  /*e0b0*/  FFMA.FTZ R116, R7, c[0x0][0x23c], -R53.reuse ;  /* 0x00008f0007747a23 */ /* 0x100fe40000010835 */
[----:B------:R-:W-:Y:S01]  /*e0c0*/  FMUL.FTZ R4, R4, c[0x0][0x23c] ;  /* 0x00008f0004047a20 */ /* 0x000fe20000410000 */
[----:B------:R1:W2:Y:S01]  /*e0d0*/  MUFU.EX2 R121, R2 ;  /* 0x0000000200797308 */ /* 0x0002a20000000800 */
[--C-:B------:R-:W-:Y:S02]  /*e0e0*/  FFMA.FTZ R113, R113, c[0x0][0x23c], -R53.reuse ;  /* 0x00008f0071717a23 */ /* 0x100fe40000010835 */
[--C-:B------:R-:W-:Y:S02]  /*e0f0*/  FFMA.FTZ R111, R21, c[0x0][0x23c], -R53.reuse ;  /* 0x00008f00156f7a23 */ /* 0x100fe40000010835 */
[----:B------:R-:W-:Y:S01]  /*e100*/  FFMA.FTZ R108, R119, c[0x0][0x23c], -R53 ;  /* 0x00008f00776c7a23 */ /* 0x000fe20000010835 */
[----:B------:R-:W-:Y:S01]  /*e110*/  LDSM.16.MT88.4 R20, [R151+0x5400] ;  /* 0x005400009714783b */ /* 0x000fe20000004200 */
[----:B------:R-:W-:Y:S01]  /*e120*/  FFMA.FTZ R0, R9, c[0x0][0x23c], -R89 ;  /* 0x00008f0009007a23 */ /* 0x000fe20000010859 */
[----:B------:R3:W4:Y:S01]  /*e130*/  MUFU.EX2 R120, R4 ;  /* 0x0000000400787308 */ /* 0x0007220000000800 */
[----:B------:R-:W-:-:S02]  /*e140*/  FFMA.FTZ R109, R109, c[0x0][0x23c], -R53 ;  /* 0x00008f006d6d7a23 */ /* 0x000fc40000010835 */
[--C-:B------:R-:W-:Y:S02]  /*e150*/  FFMA.FTZ R119, R27, c[0x0][0x23c], -R53.reuse ;  /* 0x00008f001b777a23 */ /* 0x100fe40000010835 */
[--C-:B------:R-:W-:Y:S01]  /*e160*/  FFMA.FTZ R122, R122, c[0x0][0x23c], -R53.reuse ;  /* 0x00008f007a7a7a23 */ /* 0x100fe20000010835 */
[----:B------:R-:W-:Y:S01]  /*e170*/  LDSM.16.MT88.4 R24, [R150+0x5400] ;  /* 0x005400009618783b */ /* 0x000fe20000004200 */
[--C-:B------:R-:W-:Y:S01]  /*e180*/  FFMA.FTZ R129, R29, c[0x0][0x23c], -R53.reuse ;  /* 0x00008f001d817a23 */ /* 0x100fe20000010835 */
[----:B------:R-:W-:Y:S01]  /*e190*/  MUFU.EX2 R116, R116 ;  /* 0x0000007400747308 */ /* 0x000fe20000000800 */
[----:B-1----:R-:W-:Y:S02]  /*e1a0*/  FFMA.FTZ R2, R5, c[0x0][0x23c], -R53 ;  /* 0x00008f0005027a23 */ /* 0x002fe40000010835 */
[-C--:B--2---:R-:W-:Y:S02]  /*e1b0*/  FMUL.FTZ R12, R144, R121.reuse ;  /* 0x00000079900c7220 */ /* 0x084fe40000410000 */
[----:B------:R-:W-:-:S02]  /*e1c0*/  FMUL.FTZ R13, R145, R121 ;  /* 0x00000079910d7220 */ /* 0x000fc40000410000 */
[-C--:B------:R-:W-:Y:S01]  /*e1d0*/  FMUL.FTZ R140, R140, R121.reuse ;  /* 0x000000798c8c7220 */ /* 0x080fe20000410000 */
[----:B---3--:R-:W1:Y:S01]  /*e1e0*/  LDSM.16.MT88.4 R4, [R150+0x5000] ;  /* 0x005000009604783b */ /* 0x008e620000004200 */
[----:B------:R-:W2:Y:S01]  /*e1f0*/  MUFU.EX2 R113, R113 ;  /* 0x0000007100717308 */ /* 0x000ea20000000800 */
[-C--:B----4-:R-:W-:Y:S02]  /*e200*/  FMUL.FTZ R14, R146, R120.reuse ;  /* 0x00000078920e7220 */ /* 0x090fe40000410000 */
[-C--:B------:R-:W-:Y:S02]  /*e210*/  FMUL.FTZ R15, R147, R120.reuse ;  /* 0x00000078930f7220 */ /* 0x080fe40000410000 */
[----:B------:R-:W-:Y:S02]  /*e220*/  FMUL.FTZ R141, R141, R121 ;  /* 0x000000798d8d7220 */ /* 0x000fe40000410000 */
[-C--:B------:R-:W-:Y:S01]  /*e230*/  FMUL.FTZ R142, R142, R120.reuse ;  /* 0x000000788e8e7220 */ /* 0x080fe20000410000 */
[----:B------:R-:W-:Y:S01]  /*e240*/  MUFU.EX2 R111, R111 ;  /* 0x0000006f006f7308 */ /* 0x000fe20000000800 */
[----:B------:R-:W-:-:S02]  /*e250*/  FMUL.FTZ R143, R143, R120 ;  /* 0x000000788f8f7220 */ /* 0x000fc40000410000 */
[-C--:B------:R-:W-:Y:S02]  /*e260*/  FMUL.FTZ R136, R136, R121.reuse ;  /* 0x0000007988887220 */ /* 0x080fe40000410000 */
[-C--:B------:R-:W-:Y:S02]  /*e270*/  FMUL.FTZ R137, R137, R121.reuse ;  /* 0x0000007989897220 */ /* 0x080fe40000410000 */
[----:B------:R-:W-:Y:S01]  /*e280*/  FMUL.FTZ R138, R138, R120 ;  /* 0x000000788a8a7220 */ /* 0x000fe20000410000 */
[----:B------:R-:W3:Y:S01]  /*e290*/  MUFU.EX2 R108, R108 ;  /* 0x0000006c006c7308 */ /* 0x000ee20000000800 */
[----:B--2---:R-:W-:Y:S01]  /*e2a0*/  F2FP.BF16.PACK_AB R9, R113, R116 ;  /* 0x000000747109723e */ /* 0x004fe200000010ff */
[----:B------:R-:W-:Y:S02]  /*e2b0*/  FMUL.FTZ R139, R139, R120 ;  /* 0x000000788b8b7220 */ /* 0x000fe40000410000 */
[-C--:B------:R-:W-:Y:S02]  /*e2c0*/  FMUL.FTZ R132, R132, R121.reuse ;  /* 0x0000007984847220 */ /* 0x080fe40000410000 */
[----:B------:R-:W-:-:S02]  /*e2d0*/  FMUL.FTZ R133, R133, R121 ;  /* 0x0000007985857220 */ /* 0x000fc40000410000 */
[-C--:B------:R-:W-:Y:S01]  /*e2e0*/  FMUL.FTZ R134, R134, R120.reuse ;  /* 0x0000007886867220 */ /* 0x080fe20000410000 */
[----:B------:R-:W-:Y:S01]  /*e2f0*/  MUFU.EX2 R2, R2 ;  /* 0x0000000200027308 */ /* 0x000fe20000000800 */
[----:B------:R-:W-:Y:S02]  /*e300*/  FMUL.FTZ R135, R135, R120 ;  /* 0x0000007887877220 */ /* 0x000fe40000410000 */
[--C-:B------:R-:W-:Y:S02]  /*e310*/  FFMA.FTZ R131, R128, c[0x0][0x23c], -R53.reuse ;  /* 0x00008f0080837a23 */ /* 0x100fe40000010835 */
[--C-:B------:R-:W-:Y:S01]  /*e320*/  FFMA.FTZ R127, R127, c[0x0][0x23c], -R53.reuse ;  /* 0x00008f007f7f7a23 */ /* 0x100fe20000010835 */
[----:B---3--:R-:W-:Y:S02]  /*e330*/  F2FP.BF16.PACK_AB R11, R108, R111 ;  /* 0x0000006f6c0b723e */ /* 0x008fe400000010ff */
[----:B------:R-:W2:Y:S01]  /*e340*/  MUFU.EX2 R109, R109 ;  /* 0x0000006d006d7308 */ /* 0x000ea20000000800 */
[----:B------:R-:W-:-:S02]  /*e350*/  FFMA.FTZ R128, R124, c[0x0][0x23c], -R53 ;  /* 0x00008f007c807a23 */ /* 0x000fc40000010835 */
[--C-:B------:R-:W-:Y:S02]  /*e360*/  FFMA.FTZ R145, R184, c[0x0][0x23c], -R53.reuse ;  /* 0x00008f00b8917a23 */ /* 0x100fe40000010835 */
[--C-:B------:R-:W-:Y:S01]  /*e370*/  FFMA.FTZ R146, R163, c[0x0][0x23c], -R53.reuse ;  /* 0x00008f00a3927a23 */ /* 0x100fe20000010835 */
[C---:B------:R-:W-:Y:S01]  /*e380*/  HMMA.16816.F32.BF16 R12, R8.reuse, R16, R12 ;  /* 0x00000010080c723c */ /* 0x040fe2000004180c */
[--C-:B------:R-:W-:Y:S01]  /*e390*/  FFMA.FTZ R147, R196, c[0x0][0x23c], -R53.reuse ;  /* 0x00008f00c4937a23 */ /* 0x100fe20000010835 */
[----:B------:R-:W-:Y:S01]  /*e3a0*/  MUFU.EX2 R119, R119 ;  /* 0x0000007700777308 */ /* 0x000fe20000000800 */
[--C-:B------:R-:W-:Y:S02]  /*e3b0*/  FFMA.FTZ R163, R194, c[0x0][0x23c], -R53.reuse ;  /* 0x00008f00c2a37a23 */ /* 0x100fe40000010835 */
[----:B------:R-:W-:Y:S02]  /*e3c0*/  FFMA.FTZ R162, R162, c[0x0][0x23c], -R53 ;  /* 0x00008f00a2a27a23 */ /* 0x000fe40000010835 */
[----:B------:R-:W-:Y:S01]  /*e3d0*/  FFMA.FTZ R184, R188, c[0x0][0x23c], -R89 ;  /* 0x00008f00bcb87a23 */ /* 0x000fe20000010859 */
[----:B------:R-:W-:Y:S01]  /*e3e0*/  HMMA.16816.F32.BF16 R16, R8, R18, R140 ;  /* 0x000000120810723c */ /* 0x000fe2000004188c */
[--C-:B------:R-:W-:Y:S01]  /*e3f0*/  FFMA.FTZ R188, R193, c[0x0][0x23c], -R53.reuse ;  /* 0x00008f00c1bc7a23 */ /* 0x100fe20000010835 */
[----:B------:R-:W3:Y:S01]  /*e400*/  MUFU.EX2 R122, R122 ;  /* 0x0000007a007a7308 */ /* 0x000ee20000000800 */
[----:B--2---:R-:W-:Y:S01]  /*e410*/  F2FP.BF16.PACK_AB R29, R109, R2 ;  /* 0x000000026d1d723e */ /* 0x004fe200000010ff */
[----:B------:R-:W-:-:S02]  /*e420*/  FFMA.FTZ R160, R160, c[0x0][0x23c], -R53 ;  /* 0x00008f00a0a07a23 */ /* 0x000fc40000010835 */
[--C-:B------:R-:W-:Y:S02]  /*e430*/  FFMA.FTZ R157, R157, c[0x0][0x23c], -R53.reuse ;  /* 0x00008f009d9d7a23 */ /* 0x100fe40000010835 */
[C---:B-1----:R-:W-:Y:S01]  /*e440*/  HMMA.16816.F32.BF16 R136, R8.reuse, R4, R136 ;  /* 0x000000040888723c */ /* 0x042fe20000041888 */
[--C-:B------:R-:W-:Y:S01]  /*e450*/  FFMA.FTZ R140, R201, c[0x0][0x23c], -R53.reuse ;  /* 0x00008f00c98c7a23 */ /* 0x100fe20000010835 */
[----:B------:R-:W-:Y:S01]  /*e460*/  MUFU.EX2 R129, R129 ;  /* 0x0000008100817308 */ /* 0x000fe20000000800 */
[--C-:B------:R-:W-:Y:S02]  /*e470*/  FFMA.FTZ R142, R199, c[0x0][0x23c], -R53.reuse ;  /* 0x00008f00c78e7a23 */ /* 0x100fe40000010835 */
[--C-:B------:R-:W-:Y:S02]  /*e480*/  FFMA.FTZ R141, R187, c[0x0][0x23c], -R53.reuse ;  /* 0x00008f00bb8d7a23 */ /* 0x100fe40000010835 */
[--C-:B------:R-:W-:Y:S01]  /*e490*/  FFMA.FTZ R143, R197, c[0x0][0x23c], -R53.reuse ;  /* 0x00008f00c58f7a23 */ /* 0x100fe20000010835 */
[----:B------:R-:W-:Y:S01]  /*e4a0*/  HMMA.16816.F32.BF16 R8, R8, R6, R132 ;  /* 0x000000060808723c */ /* 0x000fe20000041884 */
[----:B------:R-:W1:Y:S01]  /*e4b0*/  LDSM.16.MT88.4 R4, [R151+0x5800] ;  /* 0x005800009704783b */ /* 0x000e620000004200 */
[----:B---3--:R-:W-:Y:S01]  /*e4c0*/  F2FP.BF16.PACK_AB R31, R122, R119 ;  /* 0x000000777a1f723e */ /* 0x008fe200000010ff */
        /* <DEDUP_REMOVED lines=8> */
[--C-:B------:R-:W-:Y:S02]  /*e550*/  FFMA.FTZ R156, R156, c[0x0][0x23c], -R53.reuse ;  /* 0x00008f009c9c7a23 */ /* 0x100fe40000010835 */
[--C-:B------:R-:W-:Y:S01]  /*e560*/  FFMA.FTZ R185, R185, c[0x0][0x23c], -R53.reuse ;  /* 0x00008f00b9b97a23 */ /* 0x100fe20000010835 */
[----:B------:R-:W-:Y:S01]  /*e570*/  HMMA.16816.F32.BF16 R16, R28, R22, R16 ;  /* 0x000000161c10723c */ /* 0x000fe20000041810 */
[----:B------:R-:W3:Y:S01]  /*e580*/  LDSM.16.MT88.4 R20, [R150+0x5800] ;  /* 0x005800009614783b */ /* 0x000ee20000004200 */
[----:B------:R-:W4:Y:S01]  /*e590*/  MUFU.EX2 R128, R128 ;  /* 0x0000008000807308 */ /* 0x000f220000000800 */
        /* <DEDUP_REMOVED lines=10> */
[----:B------:R-:W5:Y:S01]  /*e640*/  LDSM.16.MT88.4 R8, [R151+0x5c00] ;  /* 0x005c00009708783b */ /* 0x000f620000004200 */
[----:B------:R-:W1:Y:S01]  /*e650*/  MUFU.EX2 R133, R133 ;  /* 0x0000008500857308 */ /* 0x000e620000000800 */
[----:B------:R-:W-:-:S02]  /*e660*/  FFMA.FTZ R148, R148, c[0x0][0x23c], -R53 ;  /* 0x00008f0094947a23 */ /* 0x000fc40000010835 */
[----:B------:R-:W-:Y:S02]  /*e670*/  FFMA.FTZ R130, R130, c[0x0][0x23c], -R53 ;  /* 0x00008f0082827a23 */ /* 0x000fe40000010835 */
[----:B------:R-:W-:Y:S01]  /*e680*/  F2FP.BF16.PACK_AB R28, R99, R101 ;  /* 0x00000065631c723e */ /* 0x000fe200000010ff */
[----:B------:R-:W-:Y:S01]  /*e690*/  FFMA.FTZ R118, R183, R121, R118 ;  /* 0x00000079b7767223 */ /* 0x000fe20000010076 */
[----:B--2---:R-:W-:Y:S01]  /*e6a0*/  F2FP.BF16.PACK_AB R29, R127, R129 ;  /* 0x000000817f1d723e */ /* 0x004fe200000010ff */
[----:B------:R-:W-:Y:S01]  /*e6b0*/  MUFU.EX2 R134, R134 ;  /* 0x0000008600867308 */ /* 0x000fe20000000800 */
[----:B------:R-:W-:Y:S01]  /*e6c0*/  F2FP.BF16.PACK_AB R30, R96, R98 ;  /* 0x00000062601e723e */ /* 0x000fe200000010ff */
[----:B------:R-:W-:Y:S01]  /*e6d0*/  FFMA.FTZ R116, R182, R120, R116 ;  /* 0x00000078b6747223 */ /* 0x000fe20000010074 */
[----:B----4-:R-:W-:Y:S01]  /*e6e0*/  F2FP.BF16.PACK_AB R31, R128, R131 ;  /* 0x00000083801f723e */ /* 0x010fe200000010ff */
[----:B------:R-:W-:Y:S02]  /*e6f0*/  FADD.FTZ R117, R117, R118 ;  /* 0x0000007675757221 */ /* 0x000fe40000010000 */
[----:B------:R-:W-:-:S02]  /*e700*/  FADD.FTZ R116, R113, R116 ;  /* 0x0000007471747221 */ /* 0x000fc40000010000 */
[----:B------:R-:W2:Y:S01]  /*e710*/  MUFU.EX2 R135, R135 ;  /* 0x0000008700877308 */ /* 0x000ea20000000800 */
[----:B------:R-:W-:Y:S01]  /*e720*/  FADD.FTZ R117, R114, R117 ;  /* 0x0000007572757221 */ /* 0x000fe20000010000 */
[C---:B-1----:R-:W-:Y:S01]  /*e730*/  HMMA.16816.F32.BF16 R12, R28.reuse, R4, R12 ;  /* 0x000000041c0c723c */ /* 0x042fe2000004180c */
[----:B------:R-:W-:Y:S02]  /*e740*/  FADD.FTZ R111, R111, R116 ;  /* 0x000000746f6f7221 */ /* 0x000fe40000010000 */
[----:B------:R-:W-:Y:S02]  /*e750*/  FADD.FTZ R112, R112, R117 ;  /* 0x0000007570707221 */ /* 0x000fe40000010000 */
[----:B------:R-:W-:Y:S01]  /*e760*/  FADD.FTZ R111, R108, R111 ;  /* 0x0000006f6c6f7221 */ /* 0x000fe20000010000 */
[----:B------:R-:W-:Y:S01]  /*e770*/  MUFU.EX2 R142, R142 ;  /* 0x0000008e008e7308 */ /* 0x000fe20000000800 */
[----:B------:R-:W-:Y:S01]  /*e780*/  FADD.FTZ R112, R107, R112 ;  /* 0x000000706b707221 */ /* 0x000fe20000010000 */
[----:B------:R-:W-:Y:S01]  /*e790*/  HMMA.16816.F32.BF16 R16, R28, R6, R16 ;  /* 0x000000061c10723c */ /* 0x000fe20000041810 */
[----:B------:R-:W1:Y:S01]  /*e7a0*/  LDSM.16.MT88.4 R4, [R150+0x5c00] ;  /* 0x005c00009604783b */ /* 0x000e620000004200 */
[----:B------:R-:W-:-:S02]  /*e7b0*/  FFMA.FTZ R126, R126, c[0x0][0x23c], -R53 ;  /* 0x00008f007e7e7a23 */ /* 0x000fc40000010835 */
[----:B------:R-:W-:Y:S02]  /*e7c0*/  FADD.FTZ R106, R106, R112 ;  /* 0x000000706a6a7221 */ /* 0x000fe40000010000 */
[----:B------:R-:W4:Y:S01]  /*e7d0*/  MUFU.EX2 R141, R141 ;  /* 0x0000008d008d7308 */ /* 0x000f220000000800 */
[--C-:B------:R-:W-:Y:S01]  /*e7e0*/  FFMA.FTZ R125, R125, c[0x0][0x23c], -R53.reuse ;  /* 0x00008f007d7d7a23 */ /* 0x100fe20000010835 */
[C---:B---3--:R-:W-:Y:S01]  /*e7f0*/  HMMA.16816.F32.BF16 R136, R28.reuse, R20, R136 ;  /* 0x000000141c88723c */ /* 0x048fe20000041888 */
[----:B------:R-:W-:Y:S02]  /*e800*/  FADD.FTZ R106, R104, R106 ;  /* 0x0000006a686a7221 */ /* 0x000fe40000010000 */
[--C-:B------:R-:W-:Y:S02]  /*e810*/  FFMA.FTZ R123, R123, c[0x0][0x23c], -R53.reuse ;  /* 0x00008f007b7b7a23 */ /* 0x100fe40000010835 */
[----:B------:R-:W-:Y:S01]  /*e820*/  FADD.FTZ R106, R102, R106 ;  /* 0x0000006a666a7221 */ /* 0x000fe20000010000 */
[----:B------:R-:W-:Y:S01]  /*e830*/  MUFU.EX2 R143, R143 ;  /* 0x0000008f008f7308 */ /* 0x000fe20000000800 */
[----:B------:R-:W-:Y:S01]  /*e840*/  FFMA.FTZ R115, R115, c[0x0][0x23c], -R53 ;  /* 0x00008f0073737a23 */ /* 0x000fe20000010835 */
[----:B------:R-:W-:Y:S01]  /*e850*/  HMMA.16816.F32.BF16 R24, R28, R22, R24 ;  /* 0x000000161c18723c */ /* 0x000fe20000041818 */
[----:B------:R-:W3:Y:S01]  /*e860*/  LDSM.16.MT88.4 R20, [R151+0x6000] ;  /* 0x006000009714783b */ /* 0x000ee20000004200 */
[----:B------:R-:W-:-:S02]  /*e870*/  FADD.FTZ R101, R101, R106 ;  /* 0x0000006a65657221 */ /* 0x000fc40000010000 */
[----:B------:R-:W-:Y:S02]  /*e880*/  FFMA.FTZ R103, R103, c[0x0][0x23c], -R53 ;  /* 0x00008f0067677a23 */ /* 0x000fe40000010835 */
[----:B------:R-:W1:Y:S01]  /*e890*/  MUFU.EX2 R145, R145 ;  /* 0x0000009100917308 */ /* 0x000e620000000800 */
[----:B------:R-:W-:Y:S01]  /*e8a0*/  F2FP.BF16.PACK_AB R28, R92, R94 ;  /* 0x0000005e5c1c723e */ /* 0x000fe200000010ff */
[----:B------:R-:W-:Y:S01]  /*e8b0*/  FADD.FTZ R101, R99, R101 ;  /* 0x0000006563657221 */ /* 0x000fe20000010000 */
[----:B------:R-:W-:Y:S01]  /*e8c0*/  F2FP.BF16.PACK_AB R29, R133, R140 ;  /* 0x0000008c851d723e */ /* 0x000fe200000010ff */
[----:B------:R-:W-:Y:S01]  /*e8d0*/  FFMA.FTZ R100, R100, c[0x0][0x23c], -R53 ;  /* 0x00008f0064647a23 */ /* 0x000fe20000010835 */
[----:B------:R-:W-:Y:S01]  /*e8e0*/  F2FP.BF16.PACK_AB R30, R87, R88 ;  /* 0x00000058571e723e */ /* 0x000fe200000010ff */
[----:B------:R-:W-:Y:S01]  /*e8f0*/  FADD.FTZ R98, R98, R101 ;  /* 0x0000006562627221 */ /* 0x000fe20000010000 */
[----:B--2---:R-:W-:Y:S01]  /*e900*/  F2FP.BF16.PACK_AB R31, R135, R134 ;  /* 0x00000086871f723e */ /* 0x004fe200000010ff */
[----:B------:R-:W-:Y:S01]  /*e910*/  MUFU.EX2 R147, R147 ;  /* 0x0000009300937308 */ /* 0x000fe20000000800 */
[----:B------:R-:W-:-:S02]  /*e920*/  FFMA.FTZ R97, R97, c[0x0][0x23c], -R53 ;  /* 0x00008f0061617a23 */ /* 0x000fc40000010835 */
[----:B------:R-:W-:Y:S02]  /*e930*/  FADD.FTZ R98, R96, R98 ;  /* 0x0000006260627221 */ /* 0x000fe40000010000 */
[--C-:B------:R-:W-:Y:S01]  /*e940*/  FFMA.FTZ R124, R206, c[0x0][0x23c], -R89.reuse ;  /* 0x00008f00ce7c7a23 */ /* 0x100fe20000010859 */
[C---:B-----5:R-:W-:Y:S01]  /*e950*/  HMMA.16816.F32.BF16 R12, R28.reuse, R8, R12 ;  /* 0x000000081c0c723c */ /* 0x060fe2000004180c */
[----:B------:R-:W-:Y:S01]  /*e960*/  FADD.FTZ R94, R94, R98 ;  /* 0x000000625e5e7221 */ /* 0x000fe20000010000 */
[----:B------:R-:W2:Y:S01]  /*e970*/  MUFU.EX2 R146, R146 ;  /* 0x0000009200927308 */ /* 0x000ea20000000800 */
[----:B------:R-:W-:Y:S02]  /*e980*/  FFMA.FTZ R132, R195, c[0x0][0x23c], -R89 ;  /* 0x00008f00c3847a23 */ /* 0x000fe40000010859 */
[----:B------:R-:W-:Y:S02]  /*e990*/  FADD.FTZ R94, R92, R94 ;  /* 0x0000005e5c5e7221 */ /* 0x000fe40000010000 */
[----:B------:R-:W-:Y:S01]  /*e9a0*/  FFMA.FTZ R47, R47, c[0x0][0x23c], -R53 ;  /* 0x00008f002f2f7a23 */ /* 0x000fe20000010835 */
[----:B------:R-:W-:Y:S01]  /*e9b0*/  HMMA.16816.F32.BF16 R16, R28, R10, R16 ;  /* 0x0000000a1c10723c */ /* 0x000fe20000041810 */
[----:B------:R-:W5:Y:S01]  /*e9c0*/  LDSM.16.MT88.4 R8, [R150+0x6000] ;  /* 0x006000009608783b */ /* 0x000f620000004200 */
[----:B------:R-:W-:Y:S01]  /*e9d0*/  MUFU.EX2 R163, R163 ;  /* 0x000000a300a37308 */ /* 0x000fe20000000800 */
[----:B------:R-:W-:-:S02]  /*e9e0*/  FADD.FTZ R94, R88, R94 ;  /* 0x0000005e585e7221 */ /* 0x000fc40000010000 */
[--C-:B------:R-:W-:Y:S02]  /*e9f0*/  FFMA.FTZ R46, R46, c[0x0][0x23c], -R53.reuse ;  /* 0x00008f002e2e7a23 */ /* 0x100fe40000010835 */
[----:B------:R-:W-:Y:S01]  /*ea00*/  FADD.FTZ R87, R87, R94 ;  /* 0x0000005e57577221 */ /* 0x000fe20000010000 */
[C---:B-1----:R-:W-:Y:S01]  /*ea10*/  HMMA.16816.F32.BF16 R136, R28.reuse, R4, R136 ;  /* 0x000000041c88723c */ /* 0x042fe20000041888 */
[----:B------:R-:W-:Y:S01]  /*ea20*/  FFMA.FTZ R93, R93, c[0x0][0x23c], -R53 ;  /* 0x00008f005d5d7a23 */ /* 0x000fe20000010835 */
[----:B------:R-:W1:Y:S01]  /*ea30*/  MUFU.EX2 R162, R162 ;  /* 0x000000a200a27308 */ /* 0x000e620000000800 */
[----:B------:R-:W-:Y:S02]  /*ea40*/  FADD.FTZ R87, R86, R87 ;  /* 0x0000005756577221 */ /* 0x000fe40000010000 */
[----:B------:R-:W-:Y:S02]  /*ea50*/  FFMA.FTZ R43, R43, c[0x0][0x23c], -R53 ;  /* 0x00008f002b2b7a23 */ /* 0x000fe40000010835 */
[----:B------:R-:W-:Y:S01]  /*ea60*/  FFMA.FTZ R144, R198, c[0x0][0x23c], -R89 ;  /* 0x00008f00c6907a23 */ /* 0x000fe20000010859 */
[----:B------:R-:W-:Y:S01]  /*ea70*/  HMMA.16816.F32.BF16 R24, R28, R6, R24 ;  /* 0x000000061c18723c */ /* 0x000fe20000041818 */
[----:B------:R-:W1:Y:S01]  /*ea80*/  LDSM.16.MT88.4 R4, [R151+0x6400] ;  /* 0x006400009704783b */ /* 0x000e620000004200 */
[----:B------:R-:W-:Y:S01]  /*ea90*/  MUFU.EX2 R188, R188 ;  /* 0x000000bc00bc7308 */ /* 0x000fe20000000800 */
[----:B------:R-:W-:-:S02]  /*eaa0*/  FFMA.FTZ R42, R42, c[0x0][0x23c], -R53 ;  /* 0x00008f002a2a7a23 */ /* 0x000fc40000010835 */
[----:B------:R-:W-:Y:S02]  /*eab0*/  FFMA.FTZ R41, R41, c[0x0][0x23c], -R53 ;  /* 0x00008f0029297a23 */ /* 0x000fe40000010835 */
[C---:B------:R-:W-:Y:S01]  /*eac0*/  F2FP.BF16.PACK_AB R28, R85.reuse, R86 ;  /* 0x00000056551c723e */ /* 0x040fe200000010ff */
[----:B------:R-:W-:Y:S01]  /*ead0*/  FADD.FTZ R85, R85, R87 ;  /* 0x0000005755557221 */ /* 0x000fe20000010000 */
[----:B----4-:R-:W-:Y:S01]  /*eae0*/  F2FP.BF16.PACK_AB R29, R141, R142 ;  /* 0x0000008e8d1d723e */ /* 0x010fe200000010ff */
[----:B------:R-:W4:Y:S01]  /*eaf0*/  MUFU.EX2 R160, R160 ;  /* 0x000000a000a07308 */ /* 0x000f220000000800 */
[----:B------:R-:W-:Y:S01]  /*eb00*/  F2FP.BF16.PACK_AB R30, R83, R84 ;  /* 0x00000054531e723e */ /* 0x000fe200000010ff */
[----:B------:R-:W-:Y:S01]  /*eb10*/  FADD.FTZ R85, R84, R85 ;  /* 0x0000005554557221 */ /* 0x000fe20000010000 */
[----:B------:R-:W-:Y:S01]  /*eb20*/  F2FP.BF16.PACK_AB R31, R145, R143 ;  /* 0x0000008f911f723e */ /* 0x000fe200000010ff */
[----:B------:R-:W-:Y:S02]  /*eb30*/  FFMA.FTZ R40, R40, c[0x0][0x23c], -R53 ;  /* 0x00008f0028287a23 */ /* 0x000fe40000010835 */
[----:B------:R-:W-:-:S02]  /*eb40*/  FADD.FTZ R83, R83, R85 ;  /* 0x0000005553537221 */ /* 0x000fc40000010000 */
[----:B------:R-:W-:Y:S01]  /*eb50*/  MUFU.EX2 R187, R187 ;  /* 0x000000bb00bb7308 */ /* 0x000fe20000000800 */
[----:B------:R-:W-:Y:S01]  /*eb60*/  FFMA.FTZ R153, R158, c[0x0][0x23c], -R89 ;  /* 0x00008f009e997a23 */ /* 0x000fe20000010859 */
[C---:B---3--:R-:W-:Y:S01]  /*eb70*/  HMMA.16816.F32.BF16 R12, R28.reuse, R20, R12 ;  /* 0x000000141c0c723c */ /* 0x048fe2000004180c */
[----:B------:R-:W-:Y:S02]  /*eb80*/  FADD.FTZ R83, R82, R83 ;  /* 0x0000005352537221 */ /* 0x000fe40000010000 */
[----:B------:R-:W-:Y:S02]  /*eb90*/  FFMA.FTZ R38, R38, c[0x0][0x23c], -R53 ;  /* 0x00008f0026267a23 */ /* 0x000fe40000010835 */
[----:B------:R-:W-:Y:S01]  /*eba0*/  FADD.FTZ R83, R81, R83 ;  /* 0x0000005351537221 */ /* 0x000fe20000010000 */
[----:B------:R-:W3:Y:S01]  /*ebb0*/  MUFU.EX2 R157, R157 ;  /* 0x0000009d009d7308 */ /* 0x000ee20000000800 */
[--C-:B------:R-:W-:Y:S01]  /*ebc0*/  FFMA.FTZ R37, R37, c[0x0][0x23c], -R53.reuse ;  /* 0x00008f0025257a23 */ /* 0x100fe20000010835 */
[----:B------:R-:W-:Y:S01]  /*ebd0*/  HMMA.16816.F32.BF16 R16, R28, R22, R16 ;  /* 0x000000161c10723c */ /* 0x000fe20000041810 */
[----:B------:R-:W3:Y:S01]  /*ebe0*/  LDSM.16.MT88.4 R20, [R150+0x6400] ;  /* 0x006400009614783b */ /* 0x000ee20000004200 */
[----:B------:R-:W-:-:S02]  /*ebf0*/  FFMA.FTZ R36, R36, c[0x0][0x23c], -R53 ;  /* 0x00008f0024247a23 */ /* 0x000fc40000010835 */
[----:B------:R-:W-:Y:S02]  /*ec00*/  FFMA.FTZ R35, R35, c[0x0][0x23c], -R53 ;  /* 0x00008f0023237a23 */ /* 0x000fe40000010835 */
[----:B------:R-:W-:Y:S01]  /*ec10*/  MUFU.EX2 R186, R186 ;  /* 0x000000ba00ba7308 */ /* 0x000fe20000000800 */
[----:B------:R-:W-:Y:S01]  /*ec20*/  FFMA.FTZ R183, R48, c[0x0][0x23c], -R89 ;  /* 0x00008f0030b77a23 */ /* 0x000fe20000010859 */
[C---:B-----5:R-:W-:Y:S01]  /*ec30*/  HMMA.16816.F32.BF16 R136, R28.reuse, R8, R136 ;  /* 0x000000081c88723c */ /* 0x060fe20000041888 */
[--C-:B------:R-:W-:Y:S02]  /*ec40*/  FFMA.FTZ R34, R34, c[0x0][0x23c], -R53.reuse ;  /* 0x00008f0022227a23 */ /* 0x100fe40000010835 */
[--C-:B------:R-:W-:Y:S02]  /*ec50*/  FFMA.FTZ R182, R3, c[0x0][0x23c], -R53.reuse ;  /* 0x00008f0003b67a23 */ /* 0x100fe40000010835 */
[----:B------:R-:W-:Y:S01]  /*ec60*/  FFMA.FTZ R33, R33, c[0x0][0x23c], -R53 ;  /* 0x00008f0021217a23 */ /* 0x000fe20000010835 */
[----:B------:R-:W5:Y:S02]  /*ec70*/  MUFU.EX2 R156, R156 ;  /* 0x0000009c009c7308 */ /* 0x000f640000000800 */
[----:B------:R-:W-:Y:S01]  /*ec80*/  HMMA.16816.F32.BF16 R24, R28, R10, R24 ;  /* 0x0000000a1c18723c */ /* 0x000fe20000041818 */
[----:B------:R-:W4:Y:S05]  /*ec90*/  LDSM.16.MT88.4 R8, [R151+0x6800] ;  /* 0x006800009708783b */ /* 0x000f2a0000004200 */
[----:B------:R-:W-:Y:S01]  /*eca0*/  MUFU.EX2 R185, R185 ;  /* 0x000000b900b97308 */ /* 0x000fe20000000800 */
[----:B------:R-:W-:-:S02]  /*ecb0*/  F2FP.BF16.PACK_AB R28, R81, R82 ;  /* 0x00000052511c723e */ /* 0x000fc400000010ff */
[----:B--2---:R-:W-:Y:S02]  /*ecc0*/  F2FP.BF16.PACK_AB R29, R146, R147 ;  /* 0x00000093921d723e */ /* 0x004fe400000010ff */
[C---:B------:R-:W-:Y:S01]  /*ecd0*/  F2FP.BF16.PACK_AB R30, R79.reuse, R80 ;  /* 0x000000504f1e723e */ /* 0x040fe200000010ff */
[----:B------:R-:W-:Y:S01]  /*ece0*/  FADD.FTZ R80, R80, R83 ;  /* 0x0000005350507221 */ /* 0x000fe20000010000 */
[----:B-1----:R-:W-:Y:S01]  /*ecf0*/  F2FP.BF16.PACK_AB R31, R162, R163 ;  /* 0x000000a3a21f723e */ /* 0x002fe200000010ff */
[----:B------:R-:W1:Y:S02]  /*ed00*/  MUFU.EX2 R155, R155 ;  /* 0x0000009b009b7308 */ /* 0x000e640000000800 */
[----:B------:R-:W-:-:S04]  /*ed10*/  FADD.FTZ R80, R79, R80 ;  /* 0x000000504f507221 */ /* 0x000fc80000010000 */
[C---:B------:R-:W-:Y:S02]  /*ed20*/  HMMA.16816.F32.BF16 R12, R28.reuse, R4, R12 ;  /* 0x000000041c0c723c */ /* 0x040fe4000004180c */
[----:B------:R-:W-:Y:S06]  /*ed30*/  MUFU.EX2 R173, R173 ;  /* 0x000000ad00ad7308 */ /* 0x000fec0000000800 */
[C---:B------:R-:W-:Y:S01]  /*ed40*/  HMMA.16816.F32.BF16 R16, R28.reuse, R6, R16 ;  /* 0x000000061c10723c */ /* 0x040fe20000041810 */
[----:B------:R-:W2:Y:S01]  /*ed50*/  LDSM.16.MT88.4 R4, [R150+0x6800] ;  /* 0x006800009604783b */ /* 0x000ea20000004200 */
[----:B------:R-:W1:Y:S06]  /*ed60*/  MUFU.EX2 R154, R154 ;  /* 0x0000009a009a7308 */ /* 0x000e6c0000000800 */
[C---:B---3--:R-:W-:Y:S02]  /*ed70*/  HMMA.16816.F32.BF16 R136, R28.reuse, R20, R136 ;  /* 0x000000141c88723c */ /* 0x048fe40000041888 */
[----:B------:R-:W-:Y:S06]  /*ed80*/  MUFU.EX2 R159, R159 ;  /* 0x0000009f009f7308 */ /* 0x000fec0000000800 */
[----:B------:R-:W-:Y:S01]  /*ed90*/  HMMA.16816.F32.BF16 R24, R28, R22, R24 ;  /* 0x000000161c18723c */ /* 0x000fe20000041818 */
[----:B------:R-:W3:Y:S01]  /*eda0*/  LDSM.16.MT88.4 R20, [R151+0x6c00] ;  /* 0x006c00009714783b */ /* 0x000ee20000004200 */
[----:B------:R-:W1:Y:S05]  /*edb0*/  MUFU.EX2 R190, R190 ;  /* 0x000000be00be7308 */ /* 0x000e6a0000000800 */
[----:B------:R-:W-:Y:S01]  /*edc0*/  F2FP.BF16.PACK_AB R28, R77, R78 ;  /* 0x0000004e4d1c723e */ /* 0x000fe200000010ff */
[----:B------:R-:W-:Y:S01]  /*edd0*/  FADD.FTZ R78, R78, R80 ;  /* 0x000000504e4e7221 */ /* 0x000fe20000010000 */
[----:B----4-:R-:W-:Y:S01]  /*ede0*/  F2FP.BF16.PACK_AB R29, R160, R188 ;  /* 0x000000bca01d723e */ /* 0x010fe200000010ff */
[----:B------:R-:W4:Y:S01]  /*edf0*/  MUFU.EX2 R65, R65 ;  /* 0x0000004100417308 */ /* 0x000f220000000800 */
[----:B------:R-:W-:Y:S01]  /*ee00*/  F2FP.BF16.PACK_AB R30, R75, R76 ;  /* 0x0000004c4b1e723e */ /* 0x000fe200000010ff */
[----:B------:R-:W-:Y:S01]  /*ee10*/  FADD.FTZ R78, R77, R78 ;  /* 0x0000004e4d4e7221 */ /* 0x000fe20000010000 */
[----:B------:R-:W-:-:S03]  /*ee20*/  F2FP.BF16.PACK_AB R31, R157, R187 ;  /* 0x000000bb9d1f723e */ /* 0x000fc600000010ff */
[----:B------:R-:W-:Y:S02]  /*ee30*/  FADD.FTZ R78, R76, R78 ;  /* 0x0000004e4c4e7221 */ /* 0x000fe40000010000 */
[----:B------:R-:W-:Y:S02]  /*ee40*/  MUFU.EX2 R64, R64 ;  /* 0x0000004000407308 */ /* 0x000fe40000000800 */
[----:B------:R-:W-:Y:S01]  /*ee50*/  HMMA.16816.F32.BF16 R12, R28, R8, R12 ;  /* 0x000000081c0c723c */ /* 0x000fe2000004180c */
[----:B------:R-:W-:-:S04]  /*ee60*/  FADD.FTZ R75, R75, R78 ;  /* 0x0000004e4b4b7221 */ /* 0x000fc80000010000 */
[----:B------:R-:W-:Y:S01]  /*ee70*/  FADD.FTZ R75, R74, R75 ;  /* 0x0000004b4a4b7221 */ /* 0x000fe20000010000 */
[----:B------:R-:W-:Y:S02]  /*ee80*/  MUFU.EX2 R63, R63 ;  /* 0x0000003f003f7308 */ /* 0x000fe40000000800 */
[C---:B------:R-:W-:Y:S01]  /*ee90*/  HMMA.16816.F32.BF16 R16, R28.reuse, R10, R16 ;  /* 0x0000000a1c10723c */ /* 0x040fe20000041810 */
[----:B------:R-:W4:Y:S05]  /*eea0*/  LDSM.16.MT88.4 R8, [R150+0x6c00] ;  /* 0x006c00009608783b */ /* 0x000f2a0000004200 */
[----:B------:R-:W-:Y:S02]  /*eeb0*/  MUFU.EX2 R152, R152 ;  /* 0x0000009800987308 */ /* 0x000fe40000000800 */
[C---:B--2---:R-:W-:Y:S06]  /*eec0*/  HMMA.16816.F32.BF16 R136, R28.reuse, R4, R136 ;  /* 0x000000041c88723c */ /* 0x044fec0000041888 */
[----:B------:R-:W2:Y:S02]  /*eed0*/  MUFU.EX2 R149, R149 ;  /* 0x0000009500957308 */ /* 0x000ea40000000800 */
[----:B------:R-:W-:Y:S01]  /*eee0*/  HMMA.16816.F32.BF16 R24, R28, R6, R24 ;  /* 0x000000061c18723c */ /* 0x000fe20000041818 */
[----:B------:R-:W2:Y:S05]  /*eef0*/  LDSM.16.MT88.4 R4, [R151+0x7000] ;  /* 0x007000009704783b */ /* 0x000eaa0000004200 */
[----:B------:R-:W-:Y:S01]  /*ef00*/  MUFU.EX2 R148, R148 ;  /* 0x0000009400947308 */ /* 0x000fe20000000800 */
[C---:B------:R-:W-:Y:S01]  /*ef10*/  F2FP.BF16.PACK_AB R28, R73.reuse, R74 ;  /* 0x0000004a491c723e */ /* 0x040fe200000010ff */
[----:B------:R-:W-:Y:S01]  /*ef20*/  FADD.FTZ R73, R73, R75 ;  /* 0x0000004b49497221 */ /* 0x000fe20000010000 */
[----:B-----5:R-:W-:-:S02]  /*ef30*/  F2FP.BF16.PACK_AB R29, R156, R186 ;  /* 0x000000ba9c1d723e */ /* 0x020fc400000010ff */
[----:B------:R-:W-:Y:S01]  /*ef40*/  F2FP.BF16.PACK_AB R30, R71, R72 ;  /* 0x00000048471e723e */ /* 0x000fe200000010ff */
[----:B------:R-:W-:Y:S01]  /*ef50*/  FADD.FTZ R73, R72, R73 ;  /* 0x0000004948497221 */ /* 0x000fe20000010000 */
[----:B-1----:R-:W-:Y:S01]  /*ef60*/  F2FP.BF16.PACK_AB R31, R155, R185 ;  /* 0x000000b99b1f723e */ /* 0x002fe200000010ff */
[----:B------:R-:W1:Y:S02]  /*ef70*/  MUFU.EX2 R130, R130 ;  /* 0x0000008200827308 */ /* 0x000e640000000800 */
[----:B------:R-:W-:-:S04]  /*ef80*/  FADD.FTZ R71, R71, R73 ;  /* 0x0000004947477221 */ /* 0x000fc80000010000 */
[----:B---3--:R-:W-:Y:S01]  /*ef90*/  HMMA.16816.F32.BF16 R12, R28, R20, R12 ;  /* 0x000000141c0c723c */ /* 0x008fe2000004180c */
[----:B------:R-:W-:Y:S01]  /*efa0*/  FADD.FTZ R71, R70, R71 ;  /* 0x0000004746477221 */ /* 0x000fe20000010000 */
[----:B------:R-:W3:Y:S03]  /*efb0*/  MUFU.EX2 R62, R62 ;  /* 0x0000003e003e7308 */ /* 0x000ee60000000800 */
[----:B------:R-:W-:-:S03]  /*efc0*/  FADD.FTZ R71, R69, R71 ;  /* 0x0000004745477221 */ /* 0x000fc60000010000 */
[C---:B------:R-:W-:Y:S01]  /*efd0*/  HMMA.16816.F32.BF16 R16, R28.reuse, R22, R16 ;  /* 0x000000161c10723c */ /* 0x040fe20000041810 */
[----:B------:R-:W5:Y:S01]  /*efe0*/  LDSM.16.MT88.4 R20, [R150+0x7000] ;  /* 0x007000009614783b */ /* 0x000f620000004200 */
[----:B------:R-:W-:Y:S06]  /*eff0*/  MUFU.EX2 R61, R61 ;  /* 0x0000003d003d7308 */ /* 0x000fec0000000800 */
[C---:B----4-:R-:W-:Y:S02]  /*f000*/  HMMA.16816.F32.BF16 R136, R28.reuse, R8, R136 ;  /* 0x000000081c88723c */ /* 0x050fe40000041888 */
[----:B------:R-:W-:Y:S06]  /*f010*/  MUFU.EX2 R60, R60 ;  /* 0x0000003c003c7308 */ /* 0x000fec0000000800 */
[----:B------:R-:W-:Y:S01]  /*f020*/  HMMA.16816.F32.BF16 R24, R28, R10, R24 ;  /* 0x0000000a1c18723c */ /* 0x000fe20000041818 */
[----:B------:R-:W4:Y:S01]  /*f030*/  LDSM.16.MT88.4 R8, [R151+0x7400] ;  /* 0x007400009708783b */ /* 0x000f220000004200 */
        /* <DEDUP_REMOVED lines=8> */
[----:B------:R-:W1:Y:S02]  /*f0c0*/  MUFU.EX2 R125, R125 ;  /* 0x0000007d007d7308 */ /* 0x000e640000000800 */
[----:B--2---:R-:W-:Y:S01]  /*f0d0*/  HMMA.16816.F32.BF16 R12, R28, R4, R12 ;  /* 0x000000041c0c723c */ /* 0x004fe2000004180c */
[----:B------:R-:W-:-:S05]  /*f0e0*/  FADD.FTZ R68, R66, R68 ;  /* 0x0000004442447221 */ /* 0x000fca0000010000 */
[----:B------:R-:W-:Y:S02]  /*f0f0*/  MUFU.EX2 R123, R123 ;  /* 0x0000007b007b7308 */ /* 0x000fe40000000800 */
[C---:B------:R-:W-:Y:S01]  /*f100*/  HMMA.16816.F32.BF16 R16, R28.reuse, R6, R16 ;  /* 0x000000061c10723c */ /* 0x040fe20000041810 */
[----:B------:R-:W2:Y:S05]  /*f110*/  LDSM.16.MT88.4 R4, [R150+0x7400] ;  /* 0x007400009604783b */ /* 0x000eaa0000004200 */
[----:B------:R-:W1:Y:S02]  /*f120*/  MUFU.EX2 R115, R115 ;  /* 0x0000007300737308 */ /* 0x000e640000000800 */
[C---:B-----5:R-:W-:Y:S06]  /*f130*/  HMMA.16816.F32.BF16 R136, R28.reuse, R20, R136 ;  /* 0x000000141c88723c */ /* 0x060fec0000041888 */
[----:B------:R-:W-:Y:S02]  /*f140*/  MUFU.EX2 R58, R58 ;  /* 0x0000003a003a7308 */ /* 0x000fe40000000800 */
[----:B------:R-:W-:Y:S01]  /*f150*/  HMMA.16816.F32.BF16 R24, R28, R22, R24 ;  /* 0x000000161c18723c */ /* 0x000fe20000041818 */
[----:B------:R-:W5:Y:S05]  /*f160*/  LDSM.16.MT88.4 R20, [R151+0x7800] ;  /* 0x007800009714783b */ /* 0x000f6a0000004200 */
[----:B------:R-:W2:Y:S01]  /*f170*/  MUFU.EX2 R57, R57 ;  /* 0x0000003900397308 */ /* 0x000ea20000000800 */
[C---:B------:R-:W-:Y:S01]  /*f180*/  F2FP.BF16.PACK_AB R28, R65.reuse, R66 ;  /* 0x00000042411c723e */ /* 0x040fe200000010ff */
[----:B------:R-:W-:Y:S01]  /*f190*/  FADD.FTZ R65, R65, R68 ;  /* 0x0000004441417221 */ /* 0x000fe20000010000 */
[----:B------:R-:W-:-:S02]  /*f1a0*/  F2FP.BF16.PACK_AB R29, R149, R152 ;  /* 0x00000098951d723e */ /* 0x000fc400000010ff */
[C---:B------:R-:W-:Y:S01]  /*f1b0*/  F2FP.BF16.PACK_AB R30, R63.reuse, R64 ;  /* 0x000000403f1e723e */ /* 0x040fe200000010ff */
[----:B------:R-:W-:Y:S01]  /*f1c0*/  FADD.FTZ R65, R64, R65 ;  /* 0x0000004140417221 */ /* 0x000fe20000010000 */
[----:B-1----:R-:W-:Y:S01]  /*f1d0*/  F2FP.BF16.PACK_AB R31, R130, R148 ;  /* 0x00000094821f723e */ /* 0x002fe200000010ff */
[----:B------:R-:W-:Y:S02]  /*f1e0*/  MUFU.EX2 R56, R56 ;  /* 0x0000003800387308 */ /* 0x000fe40000000800 */
[----:B------:R-:W-:-:S04]  /*f1f0*/  FADD.FTZ R63, R63, R65 ;  /* 0x000000413f3f7221 */ /* 0x000fc80000010000 */
[C---:B----4-:R-:W-:Y:S01]  /*f200*/  HMMA.16816.F32.BF16 R12, R28.reuse, R8, R12 ;  /* 0x000000081c0c723c */ /* 0x050fe2000004180c */
[----:B---3--:R-:W-:Y:S01]  /*f210*/  FADD.FTZ R63, R62, R63 ;  /* 0x0000003f3e3f7221 */ /* 0x008fe20000010000 */
[----:B------:R-:W-:Y:S06]  /*f220*/  MUFU.EX2 R55, R55 ;  /* 0x0000003700377308 */ /* 0x000fec0000000800 */
[C---:B--2---:R-:W-:Y:S02]  /*f230*/  HMMA.16816.F32.BF16 R136, R28.reuse, R4, R136 ;  /* 0x000000041c88723c */ /* 0x044fe40000041888 */
[----:B------:R-:W-:Y:S05]  /*f240*/  MUFU.EX2 R103, R103 ;  /* 0x0000006700677308 */ /* 0x000fea0000000800 */
[----:B------:R-:W-:Y:S01]  /*f250*/  FFMA.FTZ R4, R105, c[0x0][0x23c], -R53 ;  /* 0x00008f0069047a23 */ /* 0x000fe20000010835 */
[----:B------:R-:W-:Y:S01]  /*f260*/  HMMA.16816.F32.BF16 R16, R28, R10, R16 ;  /* 0x0000000a1c10723c */ /* 0x000fe20000041810 */
[----:B------:R-:W-:Y:S01]  /*f270*/  FADD.FTZ R105, R2, R111 ;  /* 0x0000006f02697221 */ /* 0x000fe20000010000 */
[----:B------:R-:W1:Y:S01]  /*f280*/  LDSM.16.MT88.4 R8, [R150+0x7800] ;  /* 0x007800009608783b */ /* 0x000e620000004200 */
[----:B------:R2:W3:Y:S01]  /*f290*/  MUFU.EX2 R2, R4 ;  /* 0x0000000400027308 */ /* 0x0004e20000000800 */
[----:B------:R-:W-:Y:S01]  /*f2a0*/  F2FP.BF16.PACK_AB R5, R125, R126 ;  /* 0x0000007e7d05723e */ /* 0x000fe200000010ff */
[----:B------:R-:W-:-:S03]  /*f2b0*/  FADD.FTZ R105, R109, R105 ;  /* 0x000000696d697221 */ /* 0x000fc60000010000 */
[----:B------:R-:W-:Y:S01]  /*f2c0*/  HMMA.16816.F32.BF16 R24, R28, R6, R24 ;  /* 0x000000061c18723c */ /* 0x000fe20000041818 */
[----:B------:R-:W-:Y:S01]  /*f2d0*/  FADD.FTZ R119, R119, R105 ;  /* 0x0000006977777221 */ /* 0x000fe20000010000 */
[----:B------:R-:W4:Y:S01]  /*f2e0*/  LDSM.16.MT88.4 R28, [R151+0x7c00] ;  /* 0x007c0000971c783b */ /* 0x000f220000004200 */
[----:B------:R-:W-:Y:S02]  /*f2f0*/  MUFU.EX2 R100, R100 ;  /* 0x0000006400647308 */ /* 0x000fe40000000800 */
[----:B------:R-:W-:Y:S02]  /*f300*/  FADD.FTZ R119, R122, R119 ;  /* 0x000000777a777221 */ /* 0x000fe40000010000 */
[----:B------:R-:W-:Y:S02]  /*f310*/  F2FP.BF16.PACK_AB R6, R59, R60 ;  /* 0x0000003c3b06723e */ /* 0x000fe400000010ff */
[----:B------:R-:W-:Y:S01]  /*f320*/  FADD.FTZ R129, R129, R119 ;  /* 0x0000007781817221 */ /* 0x000fe20000010000 */
[----:B------:R-:W-:Y:S01]  /*f330*/  F2FP.BF16.PACK_AB R7, R115, R123 ;  /* 0x0000007b7307723e */ /* 0x000fe200000010ff */
[----:B------:R-:W1:Y:S01]  /*f340*/  MUFU.EX2 R97, R97 ;  /* 0x0000006100617308 */ /* 0x000e620000000800 */
[----:B--2---:R-:W-:Y:S01]  /*f350*/  F2FP.BF16.PACK_AB R4, R61, R62 ;  /* 0x0000003e3d04723e */ /* 0x004fe200000010ff */
[----:B------:R-:W-:-:S02]  /*f360*/  FADD.FTZ R129, R127, R129 ;  /* 0x000000817f817221 */ /* 0x000fc40000010000 */
[----:B------:R-:W-:Y:S02]  /*f370*/  FADD.FTZ R61, R61, R63 ;  /* 0x0000003f3d3d7221 */ /* 0x000fe40000010000 */
[----:B------:R-:W-:Y:S02]  /*f380*/  FADD.FTZ R131, R131, R129 ;  /* 0x0000008183837221 */ /* 0x000fe40000010000 */
[----:B-----5:R-:W-:Y:S01]  /*f390*/  HMMA.16816.F32.BF16 R12, R4, R20, R12 ;  /* 0x00000014040c723c */ /* 0x020fe2000004180c */
[----:B------:R-:W2:Y:S01]  /*f3a0*/  MUFU.EX2 R54, R54 ;  /* 0x0000003600367308 */ /* 0x000ea20000000800 */
[----:B------:R-:W-:Y:S02]  /*f3b0*/  FADD.FTZ R131, R128, R131 ;  /* 0x0000008380837221 */ /* 0x000fe40000010000 */
[----:B------:R-:W-:Y:S02]  /*f3c0*/  FADD.FTZ R61, R60, R61 ;  /* 0x0000003d3c3d7221 */ /* 0x000fe40000010000 */
[----:B------:R-:W-:-:S02]  /*f3d0*/  FADD.FTZ R140, R140, R131 ;  /* 0x000000838c8c7221 */ /* 0x000fc40000010000 */
[C---:B------:R-:W-:Y:S01]  /*f3e0*/  HMMA.16816.F32.BF16 R16, R4.reuse, R22, R16 ;  /* 0x000000160410723c */ /* 0x040fe20000041810 */
[----:B------:R-:W5:Y:S01]  /*f3f0*/  LDSM.16.MT88.4 R20, [R150+0x7c00] ;  /* 0x007c00009614783b */ /* 0x000f620000004200 */
[----:B------:R-:W-:Y:S01]  /*f400*/  FADD.FTZ R140, R133, R140 ;  /* 0x0000008c858c7221 */ /* 0x000fe20000010000 */
[----:B------:R-:W2:Y:S01]  /*f410*/  MUFU.EX2 R0, R0 ;  /* 0x0000000000007308 */ /* 0x000ea20000000800 */
[----:B------:R-:W-:Y:S02]  /*f420*/  FADD.FTZ R61, R59, R61 ;  /* 0x0000003d3b3d7221 */ /* 0x000fe40000010000 */
[----:B------:R-:W-:Y:S02]  /*f430*/  FADD.FTZ R134, R134, R140 ;  /* 0x0000008c86867221 */ /* 0x000fe40000010000 */
[----:B-1----:R-:W-:Y:S02]  /*f440*/  HMMA.16816.F32.BF16 R136, R4, R8, R136 ;  /* 0x000000080488723c */ /* 0x002fe40000041888 */
[----:B------:R-:W-:Y:S01]  /*f450*/  FADD.FTZ R134, R135, R134 ;  /* 0x0000008687867221 */ /* 0x000fe20000010000 */
[----:B------:R-:W-:Y:S03]  /*f460*/  MUFU.EX2 R124, R124 ;  /* 0x0000007c007c7308 */ /* 0x000fe60000000800 */
[----:B------:R-:W-:-:S02]  /*f470*/  FADD.FTZ R134, R142, R134 ;  /* 0x000000868e867221 */ /* 0x000fc40000010000 */
[----:B------:R-:W-:Y:S01]  /*f480*/  HMMA.16816.F32.BF16 R24, R4, R10, R24 ;  /* 0x0000000a0418723c */ /* 0x000fe20000041818 */
[----:B------:R-:W1:Y:S01]  /*f490*/  LDSM.16.MT88.4 R8, [R151+0x8000] ;  /* 0x008000009708783b */ /* 0x000e620000004200 */
[----:B------:R-:W-:Y:S01]  /*f4a0*/  FADD.FTZ R141, R141, R134 ;  /* 0x000000868d8d7221 */ /* 0x000fe20000010000 */
[----:B------:R-:W-:Y:S03]  /*f4b0*/  MUFU.EX2 R132, R132 ;  /* 0x0000008400847308 */ /* 0x000fe60000000800 */
[----:B------:R-:W-:Y:S01]  /*f4c0*/  FADD.FTZ R141, R143, R141 ;  /* 0x0000008d8f8d7221 */ /* 0x000fe20000010000 */
[----:B------:R-:W-:Y:S01]  /*f4d0*/  F2FP.BF16.PACK_AB R4, R57, R58 ;  /* 0x0000003a3904723e */ /* 0x000fe200000010ff */
[----:B------:R-:W-:Y:S01]  /*f4e0*/  FADD.FTZ R58, R58, R61 ;  /* 0x0000003d3a3a7221 */ /* 0x000fe20000010000 */
[----:B---3--:R-:W-:Y:S01]  /*f4f0*/  F2FP.BF16.PACK_AB R5, R103, R2 ;  /* 0x000000026705723e */ /* 0x008fe200000010ff */
[----:B------:R-:W-:Y:S01]  /*f500*/  FADD.FTZ R145, R145, R141 ;  /* 0x0000008d91917221 */ /* 0x000fe20000010000 */
[----:B------:R-:W-:Y:S01]  /*f510*/  F2FP.BF16.PACK_AB R6, R55, R56 ;  /* 0x000000383706723e */ /* 0x000fe200000010ff */
[----:B------:R-:W-:Y:S01]  /*f520*/  MUFU.EX2 R92, R93 ;  /* 0x0000005d005c7308 */ /* 0x000fe20000000800 */
[----:B------:R-:W-:Y:S01]  /*f530*/  F2FP.BF16.PACK_AB R7, R97, R100 ;  /* 0x000000646107723e */ /* 0x000fe200000010ff */
[----:B------:R-:W-:Y:S01]  /*f540*/  FADD.FTZ R145, R147, R145 ;  /* 0x0000009193917221 */ /* 0x000fe20000010000 */
[----:B------:R-:W-:Y:S01]  /*f550*/  LDSM.16.MT88.4 R140, [R151+0x8c00] ;  /* 0x008c0000978c783b */ /* 0x000fe20000004200 */
[----:B------:R-:W-:-:S02]  /*f560*/  FADD.FTZ R58, R57, R58 ;  /* 0x0000003a393a7221 */ /* 0x000fc40000010000 */
[----:B------:R-:W-:Y:S02]  /*f570*/  FADD.FTZ R146, R146, R145 ;  /* 0x0000009192927221 */ /* 0x000fe40000010000 */
[C---:B----4-:R-:W-:Y:S01]  /*f580*/  HMMA.16816.F32.BF16 R12, R4.reuse, R28, R12 ;  /* 0x0000001c040c723c */ /* 0x050fe2000004180c */
[----:B------:R-:W3:Y:S01]  /*f590*/  MUFU.EX2 R47, R47 ;  /* 0x0000002f002f7308 */ /* 0x000ee20000000800 */
[----:B------:R-:W-:Y:S02]  /*f5a0*/  FADD.FTZ R146, R163, R146 ;  /* 0x00000092a3927221 */ /* 0x000fe40000010000 */
[----:B------:R-:W-:Y:S02]  /*f5b0*/  FADD.FTZ R58, R56, R58 ;  /* 0x0000003a383a7221 */ /* 0x000fe40000010000 */
[----:B------:R-:W-:Y:S02]  /*f5c0*/  FADD.FTZ R146, R162, R146 ;  /* 0x00000092a2927221 */ /* 0x000fe40000010000 */
[----:B------:R-:W-:Y:S01]  /*f5d0*/  HMMA.16816.F32.BF16 R16, R4, R30, R16 ;  /* 0x0000001e0410723c */ /* 0x000fe20000041810 */
[----:B------:R-:W4:Y:S01]  /*f5e0*/  LDSM.16.MT88.4 R28, [R150+0x8000] ;  /* 0x00800000961c783b */ /* 0x000f220000004200 */
[----:B------:R-:W-:Y:S01]  /*f5f0*/  FADD.FTZ R188, R188, R146 ;  /* 0x00000092bcbc7221 */ /* 0x000fe20000010000 */
[----:B------:R-:W-:Y:S01]  /*f600*/  MUFU.EX2 R46, R46 ;  /* 0x0000002e002e7308 */ /* 0x000fe20000000800 */
[----:B------:R-:W-:-:S02]  /*f610*/  FADD.FTZ R55, R55, R58 ;  /* 0x0000003a37377221 */ /* 0x000fc40000010000 */
[----:B------:R-:W-:Y:S02]  /*f620*/  FADD.FTZ R188, R160, R188 ;  /* 0x000000bca0bc7221 */ /* 0x000fe40000010000 */
[C---:B-----5:R-:W-:Y:S01]  /*f630*/  HMMA.16816.F32.BF16 R136, R4.reuse, R20, R136 ;  /* 0x000000140488723c */ /* 0x060fe20000041888 */
[----:B--2---:R-:W-:Y:S02]  /*f640*/  FADD.FTZ R55, R54, R55 ;  /* 0x0000003736377221 */ /* 0x004fe40000010000 */
[----:B------:R-:W-:Y:S01]  /*f650*/  FADD.FTZ R187, R187, R188 ;  /* 0x000000bcbbbb7221 */ /* 0x000fe20000010000 */
[----:B------:R2:W5:Y:S03]  /*f660*/  MUFU.EX2 R84, R43 ;  /* 0x0000002b00547308 */ /* 0x0005660000000800 */
[----:B------:R-:W-:Y:S01]  /*f670*/  FADD.FTZ R187, R157, R187 ;  /* 0x000000bb9dbb7221 */ /* 0x000fe20000010000 */
[----:B------:R-:W-:Y:S01]  /*f680*/  HMMA.16816.F32.BF16 R24, R4, R22, R24 ;  /* 0x000000160418723c */ /* 0x000fe20000041818 */
[----:B------:R-:W4:Y:S02]  /*f690*/  LDSM.16.MT88.4 R20, [R151+0x8400] ;  /* 0x008400009714783b */ /* 0x000f240000004200 */
[----:B------:R-:W-:Y:S01]  /*f6a0*/  FADD.FTZ R186, R186, R187 ;  /* 0x000000bbbaba7221 */ /* 0x000fe20000010000 */
[----:B------:R-:W-:Y:S03]  /*f6b0*/  MUFU.EX2 R144, R144 ;  /* 0x0000009000907308 */ /* 0x000fe60000000800 */
[----:B------:R-:W-:Y:S01]  /*f6c0*/  FADD.FTZ R186, R156, R186 ;  /* 0x000000ba9cba7221 */ /* 0x000fe20000010000 */
[C---:B------:R-:W-:Y:S01]  /*f6d0*/  F2FP.BF16.PACK_AB R4, R0.reuse, R54 ;  /* 0x000000360004723e */ /* 0x040fe200000010ff */
[----:B------:R-:W-:Y:S01]  /*f6e0*/  FADD.FTZ R0, R0, R55 ;  /* 0x0000003700007221 */ /* 0x000fe20000010000 */
[----:B---3--:R-:W-:Y:S01]  /*f6f0*/  F2FP.BF16.PACK_AB R5, R47, R92 ;  /* 0x0000005c2f05723e */ /* 0x008fe200000010ff */
[----:B------:R-:W-:Y:S01]  /*f700*/  FADD.FTZ R186, R185, R186 ;  /* 0x000000bab9ba7221 */ /* 0x000fe20000010000 */
[----:B------:R-:W-:Y:S01]  /*f710*/  F2FP.BF16.PACK_AB R6, R132, R124 ;  /* 0x0000007c8406723e */ /* 0x000fe200000010ff */
[----:B--2---:R-:W-:Y:S01]  /*f720*/  FFMA.FTZ R43, R52, c[0x0][0x23c], -R89 ;  /* 0x00008f00342b7a23 */ /* 0x004fe20000010859 */
[----:B-----5:R-:W-:Y:S01]  /*f730*/  F2FP.BF16.PACK_AB R7, R84, R46 ;  /* 0x0000002e5407723e */ /* 0x020fe200000010ff */
[----:B------:R-:W-:Y:S01]  /*f740*/  FADD.FTZ R155, R155, R186 ;  /* 0x000000ba9b9b7221 */ /* 0x000fe20000010000 */
[----:B------:R-:W2:Y:S01]  /*f750*/  MUFU.EX2 R184, R184 ;  /* 0x000000b800b87308 */ /* 0x000ea20000000800 */
[----:B------:R-:W-:-:S02]  /*f760*/  FFMA.FTZ R52, R39, c[0x0][0x23c], -R53 ;  /* 0x00008f0027347a23 */ /* 0x000fc40000010835 */
[----:B------:R-:W-:Y:S02]  /*f770*/  FADD.FTZ R155, R173, R155 ;  /* 0x0000009bad9b7221 */ /* 0x000fe40000010000 */
[C---:B-1----:R-:W-:Y:S01]  /*f780*/  HMMA.16816.F32.BF16 R12, R4.reuse, R8, R12 ;  /* 0x00000008040c723c */ /* 0x042fe2000004180c */
[----:B------:R-:W-:Y:S02]  /*f790*/  FADD.FTZ R0, R124, R0 ;  /* 0x000000007c007221 */ /* 0x000fe40000010000 */
[----:B------:R-:W-:Y:S01]  /*f7a0*/  FADD.FTZ R155, R154, R155 ;  /* 0x0000009b9a9b7221 */ /* 0x000fe20000010000 */
[----:B------:R-:W-:Y:S01]  /*f7b0*/  MUFU.EX2 R189, R189 ;  /* 0x000000bd00bd7308 */ /* 0x000fe20000000800 */
[----:B------:R-:W-:Y:S02]  /*f7c0*/  FFMA.FTZ R39, R50, c[0x0][0x23c], -R89 ;  /* 0x00008f0032277a23 */ /* 0x000fe40000010859 */
[----:B------:R-:W-:Y:S01]  /*f7d0*/  FADD.FTZ R159, R159, R155 ;  /* 0x0000009b9f9f7221 */ /* 0x000fe20000010000 */
[C---:B------:R-:W-:Y:S01]  /*f7e0*/  HMMA.16816.F32.BF16 R16, R4.reuse, R10, R16 ;  /* 0x0000000a0410723c */ /* 0x040fe20000041810 */
[----:B------:R-:W1:Y:S01]  /*f7f0*/  LDSM.16.MT88.4 R8, [R150+0x8400] ;  /* 0x008400009608783b */ /* 0x000e620000004200 */
[----:B------:R-:W-:Y:S01]  /*f800*/  FADD.FTZ R132, R132, R0 ;  /* 0x0000000084847221 */ /* 0x000fe20000010000 */
[----:B------:R-:W-:Y:S01]  /*f810*/  MOV R0, R90 ;  /* 0x0000005a00007202 */ /* 0x000fe20000000f00 */
[----:B------:R-:W-:Y:S01]  /*f820*/  FADD.FTZ R159, R190, R159 ;  /* 0x0000009fbe9f7221 */ /* 0x000fe20000010000 */
[----:B------:R-:W3:Y:S03]  /*f830*/  MUFU.EX2 R161, R161 ;  /* 0x000000a100a17308 */ /* 0x000ee60000000800 */
[----:B------:R-:W-:Y:S01]  /*f840*/  FADD.FTZ R152, R152, R159 ;  /* 0x0000009f98987221 */ /* 0x000fe20000010000 */
[C---:B----4-:R-:W-:Y:S03]  /*f850*/  HMMA.16816.F32.BF16 R136, R4.reuse, R28, R136 ;  /* 0x0000001c0488723c */ /* 0x050fe60000041888 */
[----:B------:R-:W-:Y:S01]  /*f860*/  FADD.FTZ R152, R149, R152 ;  /* 0x0000009895987221 */ /* 0x000fe20000010000 */
[----:B------:R-:W-:Y:S03]  /*f870*/  MUFU.EX2 R42, R42 ;  /* 0x0000002a002a7308 */ /* 0x000fe60000000800 */
[----:B------:R-:W-:Y:S01]  /*f880*/  FADD.FTZ R148, R148, R152 ;  /* 0x0000009894947221 */ /* 0x000fe20000010000 */
[----:B------:R-:W-:Y:S01]  /*f890*/  HMMA.16816.F32.BF16 R24, R4, R30, R24 ;  /* 0x0000001e0418723c */ /* 0x000fe20000041818 */
[----:B------:R-:W4:Y:S02]  /*f8a0*/  LDSM.16.MT88.4 R28, [R151+0x8800] ;  /* 0x00880000971c783b */ /* 0x000f240000004200 */
[----:B------:R-:W-:Y:S01]  /*f8b0*/  FADD.FTZ R148, R130, R148 ;  /* 0x0000009482947221 */ /* 0x000fe20000010000 */
[----:B------:R-:W5:Y:S03]  /*f8c0*/  MUFU.EX2 R41, R41 ;  /* 0x0000002900297308 */ /* 0x000f660000000800 */
[----:B------:R-:W-:Y:S01]  /*f8d0*/  FADD.FTZ R126, R126, R148 ;  /* 0x000000947e7e7221 */ /* 0x000fe20000010000 */
[----:B--2---:R-:W-:Y:S01]  /*f8e0*/  F2FP.BF16.PACK_AB R4, R184, R144 ;  /* 0x00000090b804723e */ /* 0x004fe200000010ff */
[----:B------:R-:W-:Y:S01]  /*f8f0*/  FADD.FTZ R144, R144, R132 ;  /* 0x0000008490907221 */ /* 0x000fe20000010000 */
[----:B---3--:R-:W-:Y:S01]  /*f900*/  F2FP.BF16.PACK_AB R6, R161, R189 ;  /* 0x000000bda106723e */ /* 0x008fe200000010ff */
[----:B------:R-:W-:Y:S01]  /*f910*/  FADD.FTZ R126, R125, R126 ;  /* 0x0000007e7d7e7221 */ /* 0x000fe20000010000 */
[----:B------:R-:W-:Y:S01]  /*f920*/  MUFU.EX2 R40, R40 ;  /* 0x0000002800287308 */ /* 0x000fe20000000800 */
[----:B------:R-:W-:-:S02]  /*f930*/  FADD.FTZ R184, R184, R144 ;  /* 0x00000090b8b87221 */ /* 0x000fc40000010000 */
[----:B------:R-:W-:Y:S02]  /*f940*/  FADD.FTZ R126, R123, R126 ;  /* 0x0000007e7b7e7221 */ /* 0x000fe40000010000 */
[----:B------:R-:W-:Y:S02]  /*f950*/  FADD.FTZ R184, R189, R184 ;  /* 0x000000b8bdb87221 */ /* 0x000fe40000010000 */
[----:B------:R-:W-:Y:S01]  /*f960*/  FADD.FTZ R115, R115, R126 ;  /* 0x0000007e73737221 */ /* 0x000fe20000010000 */
[----:B------:R-:W2:Y:S01]  /*f970*/  MUFU.EX2 R52, R52 ;  /* 0x0000003400347308 */ /* 0x000ea20000000800 */
[----:B-----5:R-:W-:Y:S01]  /*f980*/  F2FP.BF16.PACK_AB R5, R41, R42 ;  /* 0x0000002a2905723e */ /* 0x020fe200000010ff */
[----:B------:R-:W-:Y:S02]  /*f990*/  FADD.FTZ R161, R161, R184 ;  /* 0x000000b8a1a17221 */ /* 0x000fe40000010000 */
[----:B------:R-:W-:-:S04]  /*f9a0*/  FADD.FTZ R115, R2, R115 ;  /* 0x0000007302737221 */ /* 0x000fc80000010000 */
[----:B------:R-:W3:Y:S01]  /*f9b0*/  MUFU.EX2 R153, R153 ;  /* 0x0000009900997308 */ /* 0x000ee20000000800 */
[----:B------:R-:W-:-:S04]  /*f9c0*/  FADD.FTZ R115, R103, R115 ;  /* 0x0000007367737221 */ /* 0x000fc80000010000 */
[----:B------:R-:W-:Y:S01]  /*f9d0*/  FADD.FTZ R100, R100, R115 ;  /* 0x0000007364647221 */ /* 0x000fe20000010000 */
[----:B--2---:R-:W-:Y:S02]  /*f9e0*/  F2FP.BF16.PACK_AB R7, R52, R40 ;  /* 0x000000283407723e */ /* 0x004fe400000010ff */
[----:B------:R-:W2:Y:S01]  /*f9f0*/  MUFU.EX2 R110, R110 ;  /* 0x0000006e006e7308 */ /* 0x000ea20000000800 */
[----:B------:R-:W-:-:S04]  /*fa00*/  FADD.FTZ R100, R97, R100 ;  /* 0x0000006461647221 */ /* 0x000fc80000010000 */
[----:B------:R-:W-:Y:S01]  /*fa10*/  FADD.FTZ R92, R92, R100 ;  /* 0x000000645c5c7221 */ /* 0x000fe20000010000 */
[----:B------:R-:W-:Y:S01]  /*fa20*/  HMMA.16816.F32.BF16 R12, R4, R20, R12 ;  /* 0x00000014040c723c */ /* 0x000fe2000004180c */
[----:B---3--:R-:W-:Y:S01]  /*fa30*/  FADD.FTZ R161, R153, R161 ;  /* 0x000000a199a17221 */ /* 0x008fe20000010000 */
[----:B------:R-:W-:Y:S01]  /*fa40*/  MUFU.EX2 R95, R95 ;  /* 0x0000005f005f7308 */ /* 0x000fe20000000800 */
[----:B------:R-:W-:-:S04]  /*fa50*/  FADD.FTZ R92, R47, R92 ;  /* 0x0000005c2f5c7221 */ /* 0x000fc80000010000 */
[----:B------:R-:W-:Y:S01]  /*fa60*/  FADD.FTZ R46, R46, R92 ;  /* 0x0000005c2e2e7221 */ /* 0x000fe20000010000 */
[----:B------:R-:W-:Y:S01]  /*fa70*/  HMMA.16816.F32.BF16 R16, R4, R22, R16 ;  /* 0x000000160410723c */ /* 0x000fe20000041810 */
[----:B------:R-:W3:Y:S01]  /*fa80*/  LDSM.16.MT88.4 R20, [R150+0x8800] ;  /* 0x008800009614783b */ /* 0x000ee20000004200 */
[----:B------:R-:W5:Y:S01]  /*fa90*/  MUFU.EX2 R43, R43 ;  /* 0x0000002b002b7308 */ /* 0x000f620000000800 */
[----:B------:R-:W-:-:S04]  /*faa0*/  FADD.FTZ R46, R84, R46 ;  /* 0x0000002e542e7221 */ /* 0x000fc80000010000 */
[----:B------:R-:W-:Y:S01]  /*fab0*/  FADD.FTZ R46, R42, R46 ;  /* 0x0000002e2a2e7221 */ /* 0x000fe20000010000 */
[----:B-1----:R-:W-:Y:S02]  /*fac0*/  HMMA.16816.F32.BF16 R136, R4, R8, R136 ;  /* 0x000000080488723c */ /* 0x002fe40000041888 */
[----:B------:R-:W1:Y:S01]  /*fad0*/  MUFU.EX2 R38, R38 ;  /* 0x0000002600267308 */ /* 0x000e620000000800 */
[----:B------:R-:W-:-:S04]  /*fae0*/  FADD.FTZ R41, R41, R46 ;  /* 0x0000002e29297221 */ /* 0x000fc80000010000 */
[----:B------:R-:W-:Y:S01]  /*faf0*/  FADD.FTZ R41, R40, R41 ;  /* 0x0000002928297221 */ /* 0x000fe20000010000 */
[----:B------:R-:W-:Y:S01]  /*fb00*/  HMMA.16816.F32.BF16 R24, R4, R10, R24 ;  /* 0x0000000a0418723c */ /* 0x000fe20000041818 */
[----:B------:R-:W3:Y:S01]  /*fb10*/  LDSM.16.MT88.4 R8, [R150+0x8c00] ;  /* 0x008c00009608783b */ /* 0x000ee20000004200 */
[----:B------:R-:W4:Y:S01]  /*fb20*/  MUFU.EX2 R37, R37 ;  /* 0x0000002500257308 */ /* 0x000f220000000800 */
[----:B------:R-:W-:-:S04]  /*fb30*/  FADD.FTZ R52, R52, R41 ;  /* 0x0000002934347221 */ /* 0x000fc80000010000 */
[C---:B--2---:R-:W-:Y:S01]  /*fb40*/  F2FP.BF16.PACK_AB R4, R110.reuse, R153 ;  /* 0x000000996e04723e */ /* 0x044fe200000010ff */
[----:B------:R-:W-:Y:S01]  /*fb50*/  FADD.FTZ R110, R110, R161 ;  /* 0x000000a16e6e7221 */ /* 0x000fe20000010000 */
[----:B-----5:R-:W-:Y:S01]  /*fb60*/  F2FP.BF16.PACK_AB R6, R43, R95 ;  /* 0x0000005f2b06723e */ /* 0x020fe200000010ff */
[----:B------:R-:W2:Y:S01]  /*fb70*/  MUFU.EX2 R36, R36 ;  /* 0x0000002400247308 */ /* 0x000ea20000000800 */
[----:B-1----:R-:W-:Y:S02]  /*fb80*/  FADD.FTZ R52, R38, R52 ;  /* 0x0000003426347221 */ /* 0x002fe40000010000 */
[----:B------:R-:W-:-:S04]  /*fb90*/  FADD.FTZ R110, R95, R110 ;  /* 0x0000006e5f6e7221 */ /* 0x000fc80000010000 */
[----:B------:R-:W-:Y:S01]  /*fba0*/  FADD.FTZ R43, R43, R110 ;  /* 0x0000006e2b2b7221 */ /* 0x000fe20000010000 */
[----:B------:R-:W1:Y:S01]  /*fbb0*/  MUFU.EX2 R35, R35 ;  /* 0x0000002300237308 */ /* 0x000e620000000800 */
[C---:B----4-:R-:W-:Y:S01]  /*fbc0*/  F2FP.BF16.PACK_AB R5, R37.reuse, R38 ;  /* 0x000000262505723e */ /* 0x050fe200000010ff */
[----:B------:R-:W-:-:S06]  /*fbd0*/  FADD.FTZ R37, R37, R52 ;  /* 0x0000003425257221 */ /* 0x000fcc0000010000 */
[----:B------:R-:W4:Y:S01]  /*fbe0*/  MUFU.EX2 R51, R51 ;  /* 0x0000003300337308 */ /* 0x000f220000000800 */
[----:B--2---:R-:W-:Y:S01]  /*fbf0*/  FADD.FTZ R37, R36, R37 ;  /* 0x0000002524257221 */ /* 0x004fe20000010000 */
[----:B-1----:R-:W-:-:S06]  /*fc00*/  F2FP.BF16.PACK_AB R7, R35, R36 ;  /* 0x000000242307723e */ /* 0x002fcc00000010ff */
[----:B------:R-:W1:Y:S01]  /*fc10*/  MUFU.EX2 R39, R39 ;  /* 0x0000002700277308 */ /* 0x000e620000000800 */
[----:B------:R-:W-:Y:S01]  /*fc20*/  FADD.FTZ R35, R35, R37 ;  /* 0x0000002523237221 */ /* 0x000fe20000010000 */
[----:B------:R-:W-:Y:S01]  /*fc30*/  HMMA.16816.F32.BF16 R12, R4, R28, R12 ;  /* 0x0000001c040c723c */ /* 0x000fe2000004180c */
[----:B----4-:R-:W-:-:S05]  /*fc40*/  FADD.FTZ R43, R51, R43 ;  /* 0x0000002b332b7221 */ /* 0x010fca0000010000 */
[----:B------:R-:W2:Y:S01]  /*fc50*/  MUFU.EX2 R49, R49 ;  /* 0x0000003100317308 */ /* 0x000ea20000000800 */
[----:B------:R-:W-:Y:S01]  /*fc60*/  FFMA.FTZ R28, R32, c[0x0][0x23c], -R53 ;  /* 0x00008f00201c7a23 */ /* 0x000fe20000010835 */
[C---:B------:R-:W-:Y:S06]  /*fc70*/  HMMA.16816.F32.BF16 R16, R4.reuse, R30, R16 ;  /* 0x0000001e0410723c */ /* 0x040fec0000041810 */
[----:B------:R-:W4:Y:S01]  /*fc80*/  MUFU.EX2 R183, R183 ;  /* 0x000000b700b77308 */ /* 0x000f220000000800 */
[C---:B-1----:R-:W-:Y:S01]  /*fc90*/  F2FP.BF16.PACK_AB R132, R39.reuse, R51 ;  /* 0x000000332784723e */ /* 0x042fe200000010ff */
[----:B------:R-:W-:Y:S01]  /*fca0*/  FADD.FTZ R43, R39, R43 ;  /* 0x0000002b272b7221 */ /* 0x000fe20000010000 */
[----:B---3--:R-:W-:Y:S05]  /*fcb0*/  HMMA.16816.F32.BF16 R136, R4, R20, R136 ;  /* 0x000000140488723c */ /* 0x008fea0000041888 */
[----:B------:R-:W1:Y:S01]  /*fcc0*/  MUFU.EX2 R34, R34 ;  /* 0x0000002200227308 */ /* 0x000e620000000800 */
[----:B--2---:R-:W-:-:S02]  /*fcd0*/  FADD.FTZ R43, R49, R43 ;  /* 0x0000002b312b7221 */ /* 0x004fc40000010000 */
[----:B------:R-:W-:Y:S05]  /*fce0*/  HMMA.16816.F32.BF16 R24, R4, R22, R24 ;  /* 0x000000160418723c */ /* 0x000fea0000041818 */
[----:B------:R-:W2:Y:S01]  /*fcf0*/  MUFU.EX2 R2, R33 ;  /* 0x0000002100027308 */ /* 0x000ea20000000800 */
[C---:B----4-:R-:W-:Y:S01]  /*fd00*/  F2FP.BF16.PACK_AB R134, R183.reuse, R49 ;  /* 0x00000031b786723e */ /* 0x050fe200000010ff */
[----:B------:R-:W-:-:S06]  /*fd10*/  FADD.FTZ R183, R183, R43 ;  /* 0x0000002bb7b77221 */ /* 0x000fcc0000010000 */
[----:B------:R-:W3:Y:S01]  /*fd20*/  MUFU.EX2 R28, R28 ;  /* 0x0000001c001c7308 */ /* 0x000ee20000000800 */
[----:B-1----:R-:W-:-:S07]  /*fd30*/  FADD.FTZ R35, R34, R35 ;  /* 0x0000002322237221 */ /* 0x002fce0000010000 */
[----:B------:R-:W1:Y:S01]  /*fd40*/  MUFU.EX2 R182, R182 ;  /* 0x000000b600b67308 */ /* 0x000e620000000800 */
[C---:B--2---:R-:W-:Y:S01]  /*fd50*/  F2FP.BF16.PACK_AB R133, R2.reuse, R34 ;  /* 0x000000220285723e */ /* 0x044fe200000010ff */
[----:B------:R-:W-:Y:S01]  /*fd60*/  FADD.FTZ R35, R2, R35 ;  /* 0x0000002302237221 */ /* 0x000fe20000010000 */
[----:B------:R-:W-:-:S03]  /*fd70*/  MOV R2, R91 ;  /* 0x0000005b00027202 */ /* 0x000fc60000000f00 */
[----:B---3--:R-:W-:Y:S01]  /*fd80*/  FADD.FTZ R35, R28, R35 ;  /* 0x000000231c237221 */ /* 0x008fe20000010000 */
[----:B-1----:R-:W-:-:S03]  /*fd90*/  F2FP.BF16.PACK_AB R135, R182, R28 ;  /* 0x0000001cb687723e */ /* 0x002fc600000010ff */
[----:B------:R-:W-:-:S04]  /*fda0*/  FADD.FTZ R182, R182, R35 ;  /* 0x00000023b6b67221 */ /* 0x000fc80000010000 */
[C---:B------:R-:W-:Y:S08]  /*fdb0*/  HMMA.16816.F32.BF16 R144, R132.reuse, R140, R12 ;  /* 0x0000008c8490723c */ /* 0x040ff0000004180c */
[C---:B------:R-:W-:Y:S08]  /*fdc0*/  HMMA.16816.F32.BF16 R140, R132.reuse, R142, R16 ;  /* 0x0000008e848c723c */ /* 0x040ff00000041810 */
[C---:B------:R-:W-:Y:S08]  /*fdd0*/  HMMA.16816.F32.BF16 R136, R132.reuse, R8, R136 ;  /* 0x000000088488723c */ /* 0x040ff00000041888 */
[----:B------:R-:W-:Y:S08]  /*fde0*/  HMMA.16816.F32.BF16 R132, R132, R10, R24 ;  /* 0x0000000a8484723c */ /* 0x000ff00000041818 */
.L_x_790:
[----:B------:R-:W-:-:S13]  /*fdf0*/  ISETP.GE.AND P0, PT, R170, 0x1, PT ;  /* 0x00000001aa00780c */ /* 0x000fda0003f06270 */
[----:B------:R-:W-:Y:S05]  /*fe00*/  @!P0 BRA `(.L_x_798) ;  /* 0x000056e000008947 */ /* 0x000fea0003800000 */
[----:B------:R-:W-:Y:S02]  /*fe10*/  MOV R148, R0 ;  /* 0x0000000000947202 */ /* 0x000fe40000000f00 */
[----:B------:R-:W-:Y:S02]  /*fe20*/  MOV R149, R2 ;  /* 0x0000000200957202 */ /* 0x000fe40000000f00 */
[----:B------:R-:W-:-:S04]  /*fe30*/  MOV R173, c[0x0][0x1a0] ;  /* 0x0000680000ad7a02 */ /* 0x000fc80000000f00 */
.L_x_802:
        /* <DEDUP_REMOVED lines=8> */
[C---:B------:R-:W-:Y:S02]  /*fec0*/  IADD3 R2, R9.reuse, -0x100, RZ ;  /* 0xffffff0009027810 */ /* 0x040fe40007ffe0ff */
[----:B------:R-:W-:Y:S02]  /*fed0*/  IABS R6, R9 ;  /* 0x0000000900067213 */ /* 0x000fe40000000000 */
[----:B------:R-:W-:Y:S02]  /*fee0*/  IABS R4, R2 ;  /* 0x0000000200047213 */ /* 0x000fe40000000000 */
[----:B------:R-:W-:Y:S02]  /*fef0*/  LOP3.LUT R2, R2, c[0x0][0x2d0], RZ, 0x3c, !PT ;  /* 0x0000b40002027a12 */ /* 0x000fe400078e3cff */
[----:B------:R-:W-:Y:S02]  /*ff00*/  LOP3.LUT R9, R9, c[0x0][0x2d0], RZ, 0x3c, !PT ;  /* 0x0000b40009097a12 */ /* 0x000fe400078e3cff */
[----:B------:R-:W-:Y:S02]  /*ff10*/  ISETP.GE.AND P0, PT, R2, RZ, PT ;  /* 0x000000ff0200720c */ /* 0x000fe40003f06270 */
        /* <DEDUP_REMOVED lines=30> */
[CC--:B------:R-:W-:Y:S02]  /*10100*/  LEA R2, P1, R7.reuse, R178.reuse, 0x2 ;  /* 0x000000b207027211 */ /* 0x0c0fe400078210ff */
[C---:B------:R-:W-:Y:S02]  /*10110*/  LEA R4, P0, R0.reuse, R178, 0x2 ;  /* 0x000000b200047211 */ /* 0x040fe400078010ff */
[-C--:B------:R-:W-:Y:S02]  /*10120*/  LEA.HI.X.SX32 R3, R7, R179.reuse, 0x2, P1 ;  /* 0x000000b307037211 */ /* 0x080fe400008f16ff */
[C---:B------:R-:W-:Y:S01]  /*10130*/  LEA.HI.X.SX32 R5, R0.reuse, R179, 0x2, P0 ;  /* 0x000000b300057211 */ /* 0x040fe200000f16ff */
[----:B------:R-:W-:Y:S03]  /*10140*/  IMAD.IADD R0, R0, 0x1, -R7 ;  /* 0x0000000100007824 */ /* 0x000fe600078e0a07 */
[----:B------:R1:W2:Y:S04]  /*10150*/  LDG.E R3, [R2.64] ;  /* 0x0000000a02037981 */ /* 0x0002a8000c1e1900 */
[----:B------:R-:W2:Y:S01]  /*10160*/  LDG.E R4, [R4.64] ;  /* 0x0000000a04047981 */ /* 0x000ea2000c1e1900 */
[----:B-1----:R-:W-:Y:S04]  /*10170*/  IMAD.MOV.U32 R2, RZ, RZ, c[0x0][0x2d0] ;  /* 0x0000b400ff027624 */ /* 0x002fe800078e00ff */
[----:B------:R-:W-:Y:S04]  /*10180*/  IMAD R2, R0, R2, -0x100 ;  /* 0xffffff0000027424 */ /* 0x000fe800078e0202 */
        /* <DEDUP_REMOVED lines=11> */
.L_x_799:
[----:B------:R-:W-:Y:S02]  /*10240*/  ISETP.GE.AND P0, PT, R174, c[0x0][0x220], PT ;  /* 0x00008800ae007a0c */ /* 0x000fe40003f06270 */
[C---:B------:R-:W-:Y:S04]  /*10250*/  LEA R184, P3, R8.reuse, R44, 0x1 ;  /* 0x0000002c08b87211 */ /* 0x040fe800078608ff */
[C---:B------:R-:W-:Y:S07]  /*10260*/  LEA.HI.X R185, R8.reuse, R45, R9, 0x1, P3 ;  /* 0x0000002d08b97211 */ /* 0x040fee00018f0c09 */
[----:B------:R-:W-:Y:S01]  /*10270*/  @P0 STS.64 [R171+0x5008], RZ ;  /* 0x005008ffab000388 */ /* 0x000fe20000000a00 */
[----:B------:R-:W-:Y:S02]  /*10280*/  @!P0 MOV R10, R8 ;  /* 0x00000008000a8202 */ /* 0x000fe40000000f00 */
[----:B------:R-:W-:Y:S02]  /*10290*/  @!P0 IADD3 R2, P2, R8, UR12, RZ ;  /* 0x0000000c08028c10 */ /* 0x000fe4000ff5e0ff */
[----:B------:R-:W-:Y:S01]  /*102a0*/  @!P0 MOV R11, R9 ;  /* 0x00000009000b8202 */ /* 0x000fe20000000f00 */
[----:B------:R-:W-:Y:S01]  /*102b0*/  @P0 STS [R171+0x5000], RZ ;  /* 0x005000ffab000388 */ /* 0x000fe20000000800 */
[----:B------:R-:W-:Y:S02]  /*102c0*/  @!P0 IADD3.X R0, R9, UR9, RZ, P2, !PT ;  /* 0x0000000909008c10 */ /* 0x000fe400097fe4ff */
[C---:B------:R-:W-:Y:S01]  /*102d0*/  @!P0 LEA R14, P2, R2.reuse, R44, 0x1 ;  /* 0x0000002c020e8211 */ /* 0x040fe200078408ff */
[----:B------:R-:W-:Y:S01]  /*102e0*/  @P0 STS [R171+0x5004], RZ ;  /* 0x005004ffab000388 */ /* 0x000fe20000000800 */
[C---:B------:R-:W-:Y:S01]  /*102f0*/  @!P0 IMAD.WIDE.U32 R10, R173.reuse, 0x60, R10 ;  /* 0x00000060ad0a8825 */ /* 0x040fe200078e000a */
[----:B------:R-:W-:Y:S02]  /*10300*/  @!P0 MOV R16, R8 ;  /* 0x0000000800108202 */ /* 0x000fe40000000f00 */
[----:B------:R-:W-:Y:S01]  /*10310*/  @!PT LDS RZ, [RZ] ;  /* 0x00000000fffff984 */ /* 0x000fe20000000800 */
[----:B------:R-:W-:Y:S01]  /*10320*/  @!PT LDS RZ, [RZ] ;  /* 0x00000000fffff984 */ /* 0x000fe20000000800 */
[----:B------:R-:W-:Y:S01]  /*10330*/  @!PT LDS RZ, [RZ] ;  /* 0x00000000fffff984 */ /* 0x000fe20000000800 */
[----:B------:R1:W-:Y:S01]  /*10340*/  @!P0 LDGSTS.E.BYPASS.LTC128B.128 [R171+0x5000], [R184.64] ;  /* 0x05000000b8ab8fae */ /* 0x0003e2000b901d4a */
[----:B------:R-:W-:Y:S02]  /*10350*/  @!P0 LEA.HI.X R15, R2, R45, R0, 0x1, P2 ;  /* 0x0000002d020f8211 */ /* 0x000fe400010f0c00 */
[----:B------:R-:W-:Y:S02]  /*10360*/  @!P0 LEA R24, P4, R10, R44, 0x1 ;  /* 0x0000002c0a188211 */ /* 0x000fe400078808ff */
[-C--:B------:R-:W-:Y:S02]  /*10370*/  @!P0 MOV R17, R9.reuse ;  /* 0x0000000900118202 */ /* 0x080fe40000000f00 */
[CC--:B------:R-:W-:Y:S01]  /*10380*/  @!P0 LEA R4, P1, R173.reuse, R8.reuse, 0x6 ;  /* 0x00000008ad048211 */ /* 0x0c0fe200078230ff */
[----:B------:R-:W-:Y:S01]  /*10390*/  @P0 STS.128 [R171+0x5800], RZ ;  /* 0x005800ffab000388 */ /* 0x000fe20000000c00 */
[----:B------:R-:W-:Y:S01]  /*103a0*/  @!P0 MOV R20, R8 ;  /* 0x0000000800148202 */ /* 0x000fe20000000f00 */
[C---:B------:R-:W-:Y:S01]  /*103b0*/  @!P0 IMAD.WIDE.U32 R16, R173.reuse, 0xc0, R16 ;  /* 0x000000c0ad108825 */ /* 0x040fe200078e0010 */
[-C--:B------:R-:W-:Y:S02]  /*103c0*/  @!P0 MOV R21, R9.reuse ;  /* 0x0000000900158202 */ /* 0x080fe40000000f00 */
[----:B------:R-:W-:Y:S02]  /*103d0*/  @!P0 MOV R3, c[0x0][0x1a4] ;  /* 0x0000690000038a02 */ /* 0x000fe40000000f00 */
[----:B------:R-:W-:Y:S01]  /*103e0*/  @!P0 MOV R2, c[0x0][0x1a4] ;  /* 0x0000690000028a02 */ /* 0x000fe20000000f00 */
[----:B------:R-:W-:Y:S01]  /*103f0*/  @!PT LDS RZ, [RZ] ;  /* 0x00000000fffff984 */ /* 0x000fe20000000800 */
[----:B------:R-:W-:Y:S01]  /*10400*/  @!PT LDS RZ, [RZ] ;  /* 0x00000000fffff984 */ /* 0x000fe20000000800 */
[----:B------:R-:W-:Y:S01]  /*10410*/  @!PT LDS RZ, [RZ] ;  /* 0x00000000fffff984 */ /* 0x000fe20000000800 */
[----:B------:R2:W-:Y:S01]  /*10420*/  @!P0 LDGSTS.E.BYPASS.LTC128B.128 [R171+0x5800], [R14.64] ;  /* 0x058000000eab8fae */ /* 0x0005e2000b901d4a */
[C---:B------:R-:W-:Y:S01]  /*10430*/  @!P0 LEA.HI.X R3, R173.reuse, R9, R3, 0x6, P1 ;  /* 0x00000009ad038211 */ /* 0x040fe200008f3403 */
[C---:B------:R-:W-:Y:S01]  /*10440*/  @!P0 IMAD.WIDE.U32 R20, R173.reuse, 0xe0, R20 ;  /* 0x000000e0ad148825 */ /* 0x040fe200078e0014 */
[----:B------:R-:W-:Y:S02]  /*10450*/  @!P0 LEA R12, P1, R4, R44, 0x1 ;  /* 0x0000002c040c8211 */ /* 0x000fe400078208ff */
[----:B------:R-:W-:Y:S01]  /*10460*/  @!P0 MOV R5, c[0x0][0x1a4] ;  /* 0x0000690000058a02 */ /* 0x000fe20000000f00 */
[----:B------:R-:W-:Y:S01]  /*10470*/  @!P0 IMAD R2, R2, 0xc0, RZ ;  /* 0x000000c002028824 */ /* 0x000fe200078e02ff */
[----:B------:R-:W-:Y:S01]  /*10480*/  @!P0 LEA.HI.X R13, R4, R45, R3, 0x1, P1 ;  /* 0x0000002d040d8211 */ /* 0x000fe200008f0c03 */
[----:B------:R-:W-:Y:S01]  /*10490*/  @P0 STS.128 [R171+0x6000], RZ ;  /* 0x006000ffab000388 */ /* 0x000fe20000000c00 */
[C---:B------:R-:W-:Y:S02]  /*104a0*/  @!P0 LEA R6, P1, R173.reuse, R8, 0x7 ;  /* 0x00000008ad068211 */ /* 0x040fe400078238ff */
[----:B------:R-:W-:Y:S02]  /*104b0*/  @!P0 IADD3 R2, R2, R17, RZ ;  /* 0x0000001102028210 */ /* 0x000fe40007ffe0ff */
[C---:B------:R-:W-:Y:S01]  /*104c0*/  @!P0 LEA.HI.X R5, R173.reuse, R9, R5, 0x7, P1 ;  /* 0x00000009ad058211 */ /* 0x040fe200008f3c05 */
[----:B------:R-:W-:Y:S01]  /*104d0*/  @!P0 IMAD.WIDE.U32 R8, R173, 0xa0, R8 ;  /* 0x000000a0ad088825 */ /* 0x000fe200078e0008 */
[CC--:B------:R-:W-:Y:S01]  /*104e0*/  @!P0 LEA R18, P1, R6.reuse, R44.reuse, 0x1 ;  /* 0x0000002c06128211 */ /* 0x0c0fe200078208ff */
[----:B------:R-:W-:Y:S01]  /*104f0*/  @!PT LDS RZ, [RZ] ;  /* 0x00000000fffff984 */ /* 0x000fe20000000800 */
[----:B------:R-:W-:Y:S01]  /*10500*/  @!PT LDS RZ, [RZ] ;  /* 0x00000000fffff984 */ /* 0x000fe20000000800 */
[----:B------:R-:W-:Y:S01]  /*10510*/  @!PT LDS RZ, [RZ] ;  /* 0x00000000fffff984 */ /* 0x000fe20000000800 */
[----:B------:R2:W-:Y:S01]  /*10520*/  @!P0 LDGSTS.E.BYPASS.LTC128B.128 [R171+0x6000], [R12.64] ;  /* 0x060000000cab8fae */ /* 0x0005e2000b901d4a */
[----:B------:R-:W-:Y:S02]  /*10530*/  @!P0 MOV R4, c[0x0][0x1a4] ;  /* 0x0000690000048a02 */ /* 0x000fe40000000f00 */
[----:B------:R-:W-:Y:S02]  /*10540*/  @!P0 LEA.HI.X R19, R6, R45, R5, 0x1, P1 ;  /* 0x0000002d06138211 */ /* 0x000fe400008f0c05 */
[-C--:B------:R-:W-:Y:S01]  /*10550*/  @!P0 LEA R22, P3, R8, R44.reuse, 0x1 ;  /* 0x0000002c08168211 */ /* 0x080fe200078608ff */
[----:B------:R-:W-:Y:S01]  /*10560*/  @!P0 IMAD R4, R4, 0x60, RZ ;  /* 0x0000006004048824 */ /* 0x000fe200078e02ff */
[-C--:B------:R-:W-:Y:S01]  /*10570*/  @!P0 LEA R6, P2, R16, R44.reuse, 0x1 ;  /* 0x0000002c10068211 */ /* 0x080fe200078408ff */
[----:B------:R-:W-:Y:S01]  /*10580*/  @P0 STS.128 [R171+0x6800], RZ ;  /* 0x006800ffab000388 */ /* 0x000fe20000000c00 */
[----:B------:R-:W-:Y:S02]  /*10590*/  @!P0 LEA R26, P1, R20, R44, 0x1 ;  /* 0x0000002c141a8211 */ /* 0x000fe400078208ff */
[----:B------:R-:W-:Y:S02]  /*105a0*/  @!P0 IADD3 R4, R4, R11, RZ ;  /* 0x0000000b04048210 */ /* 0x000fe40007ffe0ff */
[-C--:B------:R-:W-:Y:S02]  /*105b0*/  @!P0 LEA.HI.X R7, R16, R45.reuse, R2, 0x1, P2 ;  /* 0x0000002d10078211 */ /* 0x080fe400010f0c02 */
[----:B------:R-:W-:Y:S02]  /*105c0*/  @!P0 LEA.HI.X R25, R10, R45, R4, 0x1, P4 ;  /* 0x0000002d0a198211 */ /* 0x000fe400020f0c04 */
[----:B------:R-:W-:Y:S02]  /*105d0*/  @!P0 MOV R3, c[0x0][0x1a4] ;  /* 0x0000690000038a02 */ /* 0x000fe40000000f00 */
[----:B------:R-:W-:Y:S01]  /*105e0*/  @!P0 MOV R0, c[0x0][0x1a4] ;  /* 0x0000690000008a02 */ /* 0x000fe20000000f00 */
[----:B------:R-:W-:Y:S01]  /*105f0*/  @!PT LDS RZ, [RZ] ;  /* 0x00000000fffff984 */ /* 0x000fe20000000800 */
[----:B------:R-:W-:Y:S01]  /*10600*/  @!PT LDS RZ, [RZ] ;  /* 0x00000000fffff984 */ /* 0x000fe20000000800 */
[----:B------:R-:W-:Y:S01]  /*10610*/  @!PT LDS RZ, [RZ] ;  /* 0x00000000fffff984 */ /* 0x000fe20000000800 */
[----:B------:R3:W-:Y:S02]  /*10620*/  @!P0 LDGSTS.E.BYPASS.LTC128B.128 [R171+0x6800], [R24.64] ;  /* 0x0680000018ab8fae */ /* 0x0007e4000b901d4a */
[----:B------:R-:W-:Y:S02]  /*10630*/  @!P0 IMAD R3, R3, 0xa0, RZ ;  /* 0x000000a003038824 */ /* 0x000fe400078e02ff */
[----:B------:R-:W-:Y:S03]  /*10640*/  @!P0 IMAD R0, R0, 0xe0, RZ ;  /* 0x000000e000008824 */ /* 0x000fe600078e02ff */
[----:B------:R-:W-:Y:S01]  /*10650*/  @!P0 IADD3 R3, R3, R9, RZ ;  /* 0x0000000903038210 */ /* 0x000fe20007ffe0ff */
[----:B------:R-:W-:Y:S01]  /*10660*/  @P0 STS.128 [R171+0x7000], RZ ;  /* 0x007000ffab000388 */ /* 0x000fe20000000c00 */
[----:B------:R-:W-:Y:S02]  /*10670*/  @!P0 IADD3 R0, R0, R21, RZ ;  /* 0x0000001500008210 */ /* 0x000fe40007ffe0ff */
[-C--:B------:R-:W-:Y:S02]  /*10680*/  @!P0 LEA.HI.X R23, R8, R45.reuse, R3, 0x1, P3 ;  /* 0x0000002d08178211 */ /* 0x080fe400018f0c03 */
[----:B------:R-:W-:Y:S02]  /*10690*/  @!P0 LEA.HI.X R27, R20, R45, R0, 0x1, P1 ;  /* 0x0000002d141b8211 */ /* 0x000fe400008f0c00 */
[----:B------:R-:W-:Y:S01]  /*106a0*/  ISETP.GE.AND P1, PT, R170, 0x2, PT ;  /* 0x00000002aa00780c */ /* 0x000fe20003f26270 */
[----:B------:R-:W-:Y:S01]  /*106b0*/  @!PT LDS RZ, [RZ] ;  /* 0x00000000fffff984 */ /* 0x000fe20000000800 */
[----:B------:R-:W-:Y:S01]  /*106c0*/  @!PT LDS RZ, [RZ] ;  /* 0x00000000fffff984 */ /* 0x000fe20000000800 */
[----:B------:R-:W-:Y:S01]  /*106d0*/  @!PT LDS RZ, [RZ] ;  /* 0x00000000fffff984 */ /* 0x000fe20000000800 */
[----:B------:R4:W-:Y:S08]  /*106e0*/  @!P0 LDGSTS.E.BYPASS.LTC128B.128 [R171+0x7000], [R18.64] ;  /* 0x0700000012ab8fae */ /* 0x0009f0000b901d4a */
[----:B------:R-:W-:Y:S08]  /*106f0*/  @P0 STS.128 [R171+0x7800], RZ ;  /* 0x007800ffab000388 */ /* 0x000ff00000000c00 */
        /* <DEDUP_REMOVED lines=14> */
[----:B------:R-:W-:Y:S08]  /*107e0*/  LDSM.16.M88.4 R128, [R167] ;  /* 0x00000000a780783b */ /* 0x000ff00000000200 */
[----:B------:R-:W0:Y:S08]  /*107f0*/  LDGDEPBAR ;  /* 0x00000000000079af */ /* 0x000e300000000000 */
[----:B------:R-:W1:Y:S08]  /*10800*/  LDSM.16.M88.4 R8, [R165+0x1000] ;  /* 0x00100000a508783b */ /* 0x000e700000000200 */
[----:B----4-:R-:W2:Y:S08]  /*10810*/  LDSM.16.M88.4 R16, [R165+0x1400] ;  /* 0x00140000a510783b */ /* 0x010eb00000000200 */
[----:B---3--:R-:W5:Y:S08]  /*10820*/  LDSM.16.M88.4 R24, [R165+0x1800] ;  /* 0x00180000a518783b */ /* 0x008f700000000200 */
[----:B------:R-:W3:Y:S08]  /*10830*/  LDSM.16.M88.4 R32, [R165+0x1c00] ;  /* 0x001c0000a520783b */ /* 0x000ef00000000200 */
[----:B------:R-:W4:Y:S08]  /*10840*/  LDSM.16.M88.4 R40, [R165+0x2000] ;  /* 0x00200000a528783b */ /* 0x000f300000000200 */
[----:B------:R-:W1:Y:S08]  /*10850*/  LDSM.16.M88.4 R48, [R165+0x2400] ;  /* 0x00240000a530783b */ /* 0x000e700000000200 */
[----:B------:R-:W1:Y:S08]  /*10860*/  LDSM.16.M88.4 R56, [R165+0x2800] ;  /* 0x00280000a538783b */ /* 0x000e700000000200 */
[----:B------:R-:W1:Y:S08]  /*10870*/  LDSM.16.M88.4 R64, [R165+0x2c00] ;  /* 0x002c0000a540783b */ /* 0x000e700000000200 */
[----:B------:R-:W1:Y:S08]  /*10880*/  LDSM.16.M88.4 R72, [R165+0x3000] ;  /* 0x00300000a548783b */ /* 0x000e700000000200 */
[----:B------:R-:W1:Y:S08]  /*10890*/  LDSM.16.M88.4 R80, [R165+0x3400] ;  /* 0x00340000a550783b */ /* 0x000e700000000200 */
[----:B------:R-:W1:Y:S08]  /*108a0*/  LDSM.16.M88.4 R88, [R165+0x3800] ;  /* 0x00380000a558783b */ /* 0x000e700000000200 */
[----:B------:R-:W1:Y:S08]  /*108b0*/  LDSM.16.M88.4 R96, [R165+0x3c00] ;  /* 0x003c0000a560783b */ /* 0x000e700000000200 */
[----:B------:R-:W1:Y:S08]  /*108c0*/  LDSM.16.M88.4 R104, [R165+0x4000] ;  /* 0x00400000a568783b */ /* 0x000e700000000200 */
[----:B------:R-:W2:Y:S08]  /*108d0*/  LDSM.16.M88.4 R112, [R165+0x4400] ;  /* 0x00440000a570783b */ /* 0x000eb00000000200 */
[----:B------:R-:W2:Y:S08]  /*108e0*/  LDSM.16.M88.4 R120, [R165+0x4800] ;  /* 0x00480000a578783b */ /* 0x000eb00000000200 */
[----:B------:R-:W3:Y:S08]  /*108f0*/  LDSM.16.M88.4 R152, [R165+0x4c00] ;  /* 0x004c0000a598783b */ /* 0x000ef00000000200 */
[----:B------:R-:W-:Y:S08]  /*10900*/  LDSM.16.M88.4 R156, [R166] ;  /* 0x00000000a69c783b */ /* 0x000ff00000000200 */
[----:B------:R-:W3:Y:S01]  /*10910*/  LDSM.16.M88.4 R160, [R164] ;  /* 0x00000000a4a0783b */ /* 0x000ee20000000200 */
[C---:B-1----:R-:W-:Y:S08]  /*10920*/  HMMA.16816.F32.BF16 R4, R128.reuse, R8, RZ ;  /* 0x000000088004723c */ /* 0x042ff000000418ff */
[C---:B------:R-:W-:Y:S08]  /*10930*/  HMMA.16816.F32.BF16 R8, R128.reuse, R10, RZ ;  /* 0x0000000a8008723c */ /* 0x040ff000000418ff */
[C---:B--2---:R-:W-:Y:S08]  /*10940*/  HMMA.16816.F32.BF16 R12, R128.reuse, R16, RZ ;  /* 0x00000010800c723c */ /* 0x044ff000000418ff */
[C---:B------:R-:W-:Y:S08]  /*10950*/  HMMA.16816.F32.BF16 R16, R128.reuse, R18, RZ ;  /* 0x000000128010723c */ /* 0x040ff000000418ff */
[C---:B-----5:R-:W-:Y:S08]  /*10960*/  HMMA.16816.F32.BF16 R20, R128.reuse, R24, RZ ;  /* 0x000000188014723c */ /* 0x060ff000000418ff */
[C---:B------:R-:W-:Y:S08]  /*10970*/  HMMA.16816.F32.BF16 R24, R128.reuse, R26, RZ ;  /* 0x0000001a8018723c */ /* 0x040ff000000418ff */
        /* <DEDUP_REMOVED lines=25> */
[----:B------:R-:W-:Y:S01]  /*10b10*/  HMMA.16816.F32.BF16 R128, R128, R154, RZ ;  /* 0x0000009a8080723c */ /* 0x000fe200000418ff */
[----:B------:R-:W1:Y:S07]  /*10b20*/  LDSM.16.M88.4 R152, [R164+0x400] ;  /* 0x00040000a498783b */ /* 0x000e6e0000000200 */
[C---:B------:R-:W-:Y:S08]  /*10b30*/  HMMA.16816.F32.BF16 R4, R156.reuse, R160, R4 ;  /* 0x000000a09c04723c */ /* 0x040ff00000041804 */
[C---:B------:R-:W-:Y:S11]  /*10b40*/  HMMA.16816.F32.BF16 R8, R156.reuse, R162, R8 ;  /* 0x000000a29c08723c */ /* 0x040ff60000041808 */
[----:B------:R-:W-:Y:S05]  /*10b50*/  @!UPT UIADD3 URZ, URZ, URZ, URZ ;  /* 0x0000003f3f3ff290 */ /* 0x000fea000fffe03f */
[----:B------:R-:W-:Y:S02]  /*10b60*/  FMUL.FTZ R4, R4, c[0x0][0x2ec] ;  /* 0x0000bb0004047a20 */ /* 0x000fe40000410000 */
[----:B------:R-:W-:Y:S02]  /*10b70*/  FMUL.FTZ R5, R5, c[0x0][0x2ec] ;  /* 0x0000bb0005057a20 */ /* 0x000fe40000410000 */
[----:B------:R-:W2:Y:S01]  /*10b80*/  MUFU.TANH R195, R4 ;  /* 0x0000000400c37308 */ /* 0x000ea20000002400 */
[----:B------:R-:W-:Y:S02]  /*10b90*/  FMUL.FTZ R6, R6, c[0x0][0x2ec] ;  /* 0x0000bb0006067a20 */ /* 0x000fe40000410000 */
[----:B------:R-:W-:Y:S02]  /*10ba0*/  FMUL.FTZ R7, R7, c[0x0][0x2ec] ;  /* 0x0000bb0007077a20 */ /* 0x000fe40000410000 */
[----:B------:R-:W-:Y:S01]  /*10bb0*/  FMUL.FTZ R8, R8, c[0x0][0x2ec] ;  /* 0x0000bb0008087a20 */ /* 0x000fe20000410000 */
[C---:B-1----:R-:W-:Y:S03]  /*10bc0*/  HMMA.16816.F32.BF16 R12, R156.reuse, R152, R12 ;  /* 0x000000989c0c723c */ /* 0x042fe6000004180c */
[----:B------:R-:W-:Y:S01]  /*10bd0*/  FMUL.FTZ R9, R9, c[0x0][0x2ec] ;  /* 0x0000bb0009097a20 */ /* 0x000fe20000410000 */
[----:B------:R-:W1:Y:S01]  /*10be0*/  MUFU.TANH R194, R5 ;  /* 0x0000000500c27308 */ /* 0x000e620000002400 */
[----:B------:R-:W-:Y:S02]  /*10bf0*/  FMUL.FTZ R10, R10, c[0x0][0x2ec] ;  /* 0x0000bb000a0a7a20 */ /* 0x000fe40000410000 */
[----:B------:R-:W-:Y:S01]  /*10c00*/  FMUL.FTZ R11, R11, c[0x0][0x2ec] ;  /* 0x0000bb000b0b7a20 */ /* 0x000fe20000410000 */
[C---:B------:R-:W-:Y:S06]  /*10c10*/  HMMA.16816.F32.BF16 R16, R156.reuse, R154, R16 ;  /* 0x0000009a9c10723c */ /* 0x040fec0000041810 */
[----:B------:R-:W3:Y:S10]  /*10c20*/  MUFU.TANH R191, R6 ;  /* 0x0000000600bf7308 */ /* 0x000ef40000002400 */
[----:B------:R4:W1:Y:S01]  /*10c30*/  MUFU.TANH R190, R7 ;  /* 0x0000000700be7308 */ /* 0x0008620000002400 */
[----:B------:R-:W-:Y:S02]  /*10c40*/  FMUL.FTZ R12, R12, c[0x0][0x2ec] ;  /* 0x0000bb000c0c7a20 */ /* 0x000fe40000410000 */
[----:B------:R-:W-:Y:S02]  /*10c50*/  FMUL.FTZ R13, R13, c[0x0][0x2ec] ;  /* 0x0000bb000d0d7a20 */ /* 0x000fe40000410000 */
[----:B------:R-:W-:Y:S03]  /*10c60*/  FMUL.FTZ R14, R14, c[0x0][0x2ec] ;  /* 0x0000bb000e0e7a20 */ /* 0x000fe60000410000 */
[----:B------:R-:W-:Y:S02]  /*10c70*/  FMUL.FTZ R17, R17, c[0x0][0x2ec] ;  /* 0x0000bb0011117a20 */ /* 0x000fe40000410000 */
[----:B------:R-:W1:Y:S10]  /*10c80*/  MUFU.TANH R189, R8 ;  /* 0x0000000800bd7308 */ /* 0x000e740000002400 */
[----:B------:R-:W1:Y:S01]  /*10c90*/  MUFU.TANH R199, R9 ;  /* 0x0000000900c77308 */ /* 0x000e620000002400 */
[----:B----4-:R-:W4:Y:S09]  /*10ca0*/  LDSM.16.M88.4 R4, [R164+0x800] ;  /* 0x00080000a404783b */ /* 0x010f320000000200 */
[----:B------:R-:W1:Y:S10]  /*10cb0*/  MUFU.TANH R197, R10 ;  /* 0x0000000a00c57308 */ /* 0x000e740000002400 */
[----:B------:R5:W1:Y:S10]  /*10cc0*/  MUFU.TANH R196, R11 ;  /* 0x0000000b00c47308 */ /* 0x000a740000002400 */
[----:B------:R1:W1:Y:S10]  /*10cd0*/  MUFU.TANH R200, R12 ;  /* 0x0000000c00c87308 */ /* 0x0002740000002400 */
[----:B------:R2:W2:Y:S01]  /*10ce0*/  MUFU.TANH R214, R13 ;  /* 0x0000000d00d67308 */ /* 0x0004a20000002400 */
[----:B-----5:R-:W5:Y:S01]  /*10cf0*/  LDSM.16.M88.4 R8, [R164+0xc00] ;  /* 0x000c0000a408783b */ /* 0x020f620000000200 */
[C---:B----4-:R-:W-:Y:S08]  /*10d00*/  HMMA.16816.F32.BF16 R20, R156.reuse, R4, R20 ;  /* 0x000000049c14723c */ /* 0x050ff00000041814 */
[----:B------:R-:W4:Y:S01]  /*10d10*/  MUFU.TANH R14, R14 ;  /* 0x0000000e000e7308 */ /* 0x000f220000002400 */
[C---:B------:R-:W-:Y:S01]  /*10d20*/  HMMA.16816.F32.BF16 R24, R156.reuse, R6, R24 ;  /* 0x000000069c18723c */ /* 0x040fe20000041818 */
[----:B------:R-:W3:Y:S02]  /*10d30*/  LDSM.16.M88.4 R4, [R164+0x1000] ;  /* 0x00100000a404783b */ /* 0x000ee40000000200 */
[----:B-1----:R-:W-:Y:S02]  /*10d40*/  FMUL.FTZ R12, R16, c[0x0][0x2ec] ;  /* 0x0000bb00100c7a20 */ /* 0x002fe40000410000 */
[----:B------:R-:W-:Y:S04]  /*10d50*/  FMUL.FTZ R16, R18, c[0x0][0x2ec] ;  /* 0x0000bb0012107a20 */ /* 0x000fe80000410000 */
[----:B------:R-:W1:Y:S03]  /*10d60*/  MUFU.TANH R17, R17 ;  /* 0x0000001100117308 */ /* 0x000e660000002400 */
[----:B--2---:R-:W-:Y:S02]  /*10d70*/  FMUL.FTZ R13, R15, c[0x0][0x2ec] ;  /* 0x0000bb000f0d7a20 */ /* 0x004fe40000410000 */
[----:B------:R-:W-:Y:S02]  /*10d80*/  FMUL.FTZ R15, R19, c[0x0][0x2ec] ;  /* 0x0000bb00130f7a20 */ /* 0x000fe40000410000 */
[----:B------:R-:W-:Y:S03]  /*10d90*/  FMUL.FTZ R20, R20, c[0x0][0x2ec] ;  /* 0x0000bb0014147a20 */ /* 0x000fe60000410000 */
[----:B------:R-:W2:Y:S01]  /*10da0*/  MUFU.TANH R12, R12 ;  /* 0x0000000c000c7308 */ /* 0x000ea20000002400 */
[----:B------:R-:W-:Y:S02]  /*10db0*/  FMUL.FTZ R19, R23, c[0x0][0x2ec] ;  /* 0x0000bb0017137a20 */ /* 0x000fe40000410000 */
[----:B------:R-:W-:Y:S02]  /*10dc0*/  FMUL.FTZ R21, R21, c[0x0][0x2ec] ;  /* 0x0000bb0015157a20 */ /* 0x000fe40000410000 */
[----:B------:R-:W-:Y:S02]  /*10dd0*/  FMUL.FTZ R22, R22, c[0x0][0x2ec] ;  /* 0x0000bb0016167a20 */ /* 0x000fe40000410000 */
[----:B------:R-:W-:Y:S02]  /*10de0*/  FMUL.FTZ R25, R25, c[0x0][0x2ec] ;  /* 0x0000bb0019197a20 */ /* 0x000fe40000410000 */
[----:B------:R-:W-:Y:S01]  /*10df0*/  FMUL.FTZ R18, R24, c[0x0][0x2ec] ;  /* 0x0000bb0018127a20 */ /* 0x000fe20000410000 */
[----:B------:R-:W1:Y:S01]  /*10e00*/  MUFU.TANH R221, R20 ;  /* 0x0000001400dd7308 */ /* 0x000e620000002400 */
[----:B------:R-:W-:Y:S01]  /*10e10*/  FMUL.FTZ R24, R27, c[0x0][0x2ec] ;  /* 0x0000bb001b187a20 */ /* 0x000fe20000410000 */
[C---:B-----5:R-:W-:Y:S08]  /*10e20*/  HMMA.16816.F32.BF16 R28, R156.reuse, R8, R28 ;  /* 0x000000089c1c723c */ /* 0x060ff0000004181c */
[----:B------:R5:W1:Y:S01]  /*10e30*/  MUFU.TANH R223, R25 ;  /* 0x0000001900df7308 */ /* 0x000a620000002400 */
[C---:B------:R-:W-:Y:S01]  /*10e40*/  HMMA.16816.F32.BF16 R32, R156.reuse, R10, R32 ;  /* 0x0000000a9c20723c */ /* 0x040fe20000041820 */
[----:B------:R-:W1:Y:S08]  /*10e50*/  LDSM.16.M88.4 R8, [R164+0x1400] ;  /* 0x00140000a408783b */ /* 0x000e700000000200 */
[----:B------:R-:W1:Y:S01]  /*10e60*/  MUFU.TANH R13, R13 ;  /* 0x0000000d000d7308 */ /* 0x000e620000002400 */
[C---:B---3--:R-:W-:Y:S05]  /*10e70*/  HMMA.16816.F32.BF16 R36, R156.reuse, R4, R36 ;  /* 0x000000049c24723c */ /* 0x048fea0000041824 */
[----:B------:R-:W-:Y:S03]  /*10e80*/  FMUL.FTZ R28, R28, c[0x0][0x2ec] ;  /* 0x0000bb001c1c7a20 */ /* 0x000fe60000410000 */
[C---:B------:R-:W-:Y:S01]  /*10e90*/  HMMA.16816.F32.BF16 R40, R156.reuse, R6, R40 ;  /* 0x000000069c28723c */ /* 0x040fe20000041828 */
[----:B------:R-:W3:Y:S01]  /*10ea0*/  MUFU.TANH R16, R16 ;  /* 0x0000001000107308 */ /* 0x000ee20000002400 */
[----:B------:R-:W2:Y:S02]  /*10eb0*/  LDSM.16.M88.4 R4, [R164+0x1800] ;  /* 0x00180000a404783b */ /* 0x000ea40000000200 */
[----:B------:R-:W-:Y:S02]  /*10ec0*/  FMUL.FTZ R29, R29, c[0x0][0x2ec] ;  /* 0x0000bb001d1d7a20 */ /* 0x000fe40000410000 */
[----:B-----5:R-:W-:Y:S02]  /*10ed0*/  FMUL.FTZ R25, R26, c[0x0][0x2ec] ;  /* 0x0000bb001a197a20 */ /* 0x020fe40000410000 */
[----:B------:R-:W-:Y:S03]  /*10ee0*/  FMUL.FTZ R27, R31, c[0x0][0x2ec] ;  /* 0x0000bb001f1b7a20 */ /* 0x000fe60000410000 */
[----:B------:R5:W2:Y:S01]  /*10ef0*/  MUFU.TANH R225, R28 ;  /* 0x0000001c00e17308 */ /* 0x000aa20000002400 */
[----:B------:R-:W-:Y:S02]  /*10f00*/  FMUL.FTZ R26, R32, c[0x0][0x2ec] ;  /* 0x0000bb00201a7a20 */ /* 0x000fe40000410000 */
[----:B------:R-:W-:Y:S02]  /*10f10*/  FMUL.FTZ R32, R33, c[0x0][0x2ec] ;  /* 0x0000bb0021207a20 */ /* 0x000fe40000410000 */
[----:B------:R-:W-:Y:S02]  /*10f20*/  FMUL.FTZ R36, R36, c[0x0][0x2ec] ;  /* 0x0000bb0024247a20 */ /* 0x000fe40000410000 */
[----:B------:R-:W-:Y:S02]  /*10f30*/  FMUL.FTZ R31, R34, c[0x0][0x2ec] ;  /* 0x0000bb00221f7a20 */ /* 0x000fe40000410000 */
[----:B------:R-:W-:Y:S01]  /*10f40*/  FMUL.FTZ R34, R39, c[0x0][0x2ec] ;  /* 0x0000bb0027227a20 */ /* 0x000fe20000410000 */
[----:B------:R3:W3:Y:S01]  /*10f50*/  MUFU.TANH R228, R36 ;  /* 0x0000002400e47308 */ /* 0x0006e20000002400 */
[C---:B-1----:R-:W-:Y:S03]  /*10f60*/  HMMA.16816.F32.BF16 R44, R156.reuse, R8, R44 ;  /* 0x000000089c2c723c */ /* 0x042fe6000004182c */
[----:B------:R-:W-:Y:S02]  /*10f70*/  FMUL.FTZ R33, R40, c[0x0][0x2ec] ;  /* 0x0000bb0028217a20 */ /* 0x000fe40000410000 */
[----:B------:R-:W-:Y:S04]  /*10f80*/  FMUL.FTZ R39, R41, c[0x0][0x2ec] ;  /* 0x0000bb0029277a20 */ /* 0x000fe80000410000 */
[----:B------:R-:W1:Y:S01]  /*10f90*/  MUFU.TANH R15, R15 ;  /* 0x0000000f000f7308 */ /* 0x000e620000002400 */
[C---:B------:R-:W-:Y:S01]  /*10fa0*/  HMMA.16816.F32.BF16 R48, R156.reuse, R10, R48 ;  /* 0x0000000a9c30723c */ /* 0x040fe20000041830 */
[----:B------:R-:W1:Y:S02]  /*10fb0*/  LDSM.16.M88.4 R8, [R164+0x1c00] ;  /* 0x001c0000a408783b */ /* 0x000e640000000200 */
[----:B-----5:R-:W-:Y:S02]  /*10fc0*/  FMUL.FTZ R28, R30, c[0x0][0x2ec] ;  /* 0x0000bb001e1c7a20 */ /* 0x020fe40000410000 */
[----:B------:R-:W-:Y:S02]  /*10fd0*/  FMUL.FTZ R30, R35, c[0x0][0x2ec] ;  /* 0x0000bb00231e7a20 */ /* 0x000fe40000410000 */
[----:B------:R-:W-:Y:S02]  /*10fe0*/  FMUL.FTZ R35, R38, c[0x0][0x2ec] ;  /* 0x0000bb0026237a20 */ /* 0x000fe40000410000 */
[----:B------:R-:W1:Y:S01]  /*10ff0*/  MUFU.TANH R220, R21 ;  /* 0x0000001500dc7308 */ /* 0x000e620000002400 */
[C---:B--2---:R-:W-:Y:S03]  /*11000*/  HMMA.16816.F32.BF16 R52, R156.reuse, R4, R52 ;  /* 0x000000049c34723c */ /* 0x044fe60000041834 */
[----:B---3--:R-:W-:Y:S02]  /*11010*/  FMUL.FTZ R36, R37, c[0x0][0x2ec] ;  /* 0x0000bb0025247a20 */ /* 0x008fe40000410000 */
[----:B------:R-:W-:Y:S02]  /*11020*/  FMUL.FTZ R38, R42, c[0x0][0x2ec] ;  /* 0x0000bb002a267a20 */ /* 0x000fe40000410000 */
[----:B------:R-:W-:Y:S01]  /*11030*/  FMUL.FTZ R44, R44, c[0x0][0x2ec] ;  /* 0x0000bb002c2c7a20 */ /* 0x000fe20000410000 */
[C---:B------:R-:W-:Y:S01]  /*11040*/  HMMA.16816.F32.BF16 R56, R156.reuse, R6, R56 ;  /* 0x000000069c38723c */ /* 0x040fe20000041838 */
[----:B------:R-:W2:Y:S01]  /*11050*/  MUFU.TANH R219, R22 ;  /* 0x0000001600db7308 */ /* 0x000ea20000002400 */
[----:B------:R-:W3:Y:S02]  /*11060*/  LDSM.16.M88.4 R4, [R164+0x2000] ;  /* 0x00200000a404783b */ /* 0x000ee40000000200 */
[----:B------:R-:W-:Y:S02]  /*11070*/  FMUL.FTZ R45, R45, c[0x0][0x2ec] ;  /* 0x0000bb002d2d7a20 */ /* 0x000fe40000410000 */
        /* <DEDUP_REMOVED lines=8> */
[----:B------:R-:W2:Y:S01]  /*11100*/  MUFU.TANH R234, R50 ;  /* 0x0000003200ea7308 */ /* 0x000ea20000002400 */
[----:B------:R-:W-:Y:S01]  /*11110*/  FMUL.FTZ R55, R55, c[0x0][0x2ec] ;  /* 0x0000bb0037377a20 */ /* 0x000fe20000410000 */
[C---:B-1----:R-:W-:Y:S03]  /*11120*/  HMMA.16816.F32.BF16 R60, R156.reuse, R8, R60 ;  /* 0x000000089c3c723c */ /* 0x042fe6000004183c */
[----:B------:R-:W-:Y:S02]  /*11130*/  FMUL.FTZ R56, R56, c[0x0][0x2ec] ;  /* 0x0000bb0038387a20 */ /* 0x000fe40000410000 */
[----:B------:R-:W-:Y:S02]  /*11140*/  FMUL.FTZ R57, R57, c[0x0][0x2ec] ;  /* 0x0000bb0039397a20 */ /* 0x000fe40000410000 */
[----:B------:R-:W-:Y:S01]  /*11150*/  FMUL.FTZ R58, R58, c[0x0][0x2ec] ;  /* 0x0000bb003a3a7a20 */ /* 0x000fe20000410000 */
[----:B------:R-:W1:Y:S01]  /*11160*/  MUFU.TANH R240, R52 ;  /* 0x0000003400f07308 */ /* 0x000e620000002400 */
[C---:B------:R-:W-:Y:S01]  /*11170*/  HMMA.16816.F32.BF16 R64, R156.reuse, R10, R64 ;  /* 0x0000000a9c40723c */ /* 0x040fe20000041840 */
[----:B------:R-:W5:Y:S02]  /*11180*/  LDSM.16.M88.4 R8, [R164+0x2400] ;  /* 0x00240000a408783b */ /* 0x000f640000000200 */
[----:B------:R-:W-:Y:S02]  /*11190*/  FMUL.FTZ R42, R48, c[0x0][0x2ec] ;  /* 0x0000bb00302a7a20 */ /* 0x000fe40000410000 */
[----:B------:R-:W-:Y:S02]  /*111a0*/  FMUL.FTZ R46, R46, c[0x0][0x2ec] ;  /* 0x0000bb002e2e7a20 */ /* 0x000fe40000410000 */
[----:B------:R-:W-:Y:S02]  /*111b0*/  FMUL.FTZ R51, R51, c[0x0][0x2ec] ;  /* 0x0000bb0033337a20 */ /* 0x000fe40000410000 */
[----:B------:R-:W1:Y:S01]  /*111c0*/  MUFU.TANH R239, R53 ;  /* 0x0000003500ef7308 */ /* 0x000e620000002400 */
[C---:B---3--:R-:W-:Y:S05]  /*111d0*/  HMMA.16816.F32.BF16 R68, R156.reuse, R4, R68 ;  /* 0x000000049c44723c */ /* 0x048fea0000041844 */
[----:B------:R-:W-:Y:S02]  /*111e0*/  FMUL.FTZ R60, R60, c[0x0][0x2ec] ;  /* 0x0000bb003c3c7a20 */ /* 0x000fe40000410000 */
[----:B------:R-:W-:Y:S01]  /*111f0*/  FMUL.FTZ R61, R61, c[0x0][0x2ec] ;  /* 0x0000bb003d3d7a20 */ /* 0x000fe20000410000 */
[C---:B------:R-:W-:Y:S01]  /*11200*/  HMMA.16816.F32.BF16 R72, R156.reuse, R6, R72 ;  /* 0x000000069c48723c */ /* 0x040fe20000041848 */
[----:B------:R-:W3:Y:S01]  /*11210*/  MUFU.TANH R238, R54 ;  /* 0x0000003600ee7308 */ /* 0x000ee20000002400 */
[----:B------:R-:W1:Y:S02]  /*11220*/  LDSM.16.M88.4 R4, [R164+0x2800] ;  /* 0x00280000a404783b */ /* 0x000e640000000200 */
[----:B------:R-:W-:Y:S02]  /*11230*/  FMUL.FTZ R62, R62, c[0x0][0x2ec] ;  /* 0x0000bb003e3e7a20 */ /* 0x000fe40000410000 */
[----:B------:R-:W-:Y:S02]  /*11240*/  FMUL.FTZ R65, R65, c[0x0][0x2ec] ;  /* 0x0000bb0041417a20 */ /* 0x000fe40000410000 */
[----:B------:R-:W-:Y:S03]  /*11250*/  FMUL.FTZ R66, R66, c[0x0][0x2ec] ;  /* 0x0000bb0042427a20 */ /* 0x000fe60000410000 */
[----:B------:R-:W1:Y:S05]  /*11260*/  MUFU.TANH R237, R55 ;  /* 0x0000003700ed7308 */ /* 0x000e6a0000002400 */
[----:B------:R-:W-:Y:S02]  /*11270*/  FMUL.FTZ R70, R70, c[0x0][0x2ec] ;  /* 0x0000bb0046467a20 */ /* 0x000fe40000410000 */
[----:B------:R-:W-:Y:S02]  /*11280*/  FMUL.FTZ R71, R71, c[0x0][0x2ec] ;  /* 0x0000bb0047477a20 */ /* 0x000fe40000410000 */
[----:B------:R-:W-:Y:S01]  /*11290*/  FMUL.FTZ R68, R68, c[0x0][0x2ec] ;  /* 0x0000bb0044447a20 */ /* 0x000fe20000410000 */
[----:B------:R-:W2:Y:S01]  /*112a0*/  MUFU.TANH R236, R56 ;  /* 0x0000003800ec7308 */ /* 0x000ea20000002400 */
[----:B------:R-:W-:Y:S01]  /*112b0*/  FMUL.FTZ R69, R69, c[0x0][0x2ec] ;  /* 0x0000bb0045457a20 */ /* 0x000fe20000410000 */
[C---:B-----5:R-:W-:Y:S03]  /*112c0*/  HMMA.16816.F32.BF16 R76, R156.reuse, R8, R76 ;  /* 0x000000089c4c723c */ /* 0x060fe6000004184c */
[----:B------:R-:W-:Y:S05]  /*112d0*/  FMUL.FTZ R72, R72, c[0x0][0x2ec] ;  /* 0x0000bb0048487a20 */ /* 0x000fea0000410000 */
[----:B------:R-:W2:Y:S01]  /*112e0*/  MUFU.TANH R242, R57 ;  /* 0x0000003900f27308 */ /* 0x000ea20000002400 */
[C---:B------:R-:W-:Y:S01]  /*112f0*/  HMMA.16816.F32.BF16 R80, R156.reuse, R10, R80 ;  /* 0x0000000a9c50723c */ /* 0x040fe20000041850 */
[----:B------:R-:W5:Y:S08]  /*11300*/  LDSM.16.M88.4 R8, [R164+0x2c00] ;  /* 0x002c0000a408783b */ /* 0x000f700000000200 */
[----:B------:R2:W2:Y:S01]  /*11310*/  MUFU.TANH R241, R58 ;  /* 0x0000003a00f17308 */ /* 0x0004a20000002400 */
[C---:B-1----:R-:W-:Y:S05]  /*11320*/  HMMA.16816.F32.BF16 R84, R156.reuse, R4, R84 ;  /* 0x000000049c54723c */ /* 0x042fea0000041854 */
[----:B------:R-:W-:Y:S02]  /*11330*/  FMUL.FTZ R41, R77, c[0x0][0x2ec] ;  /* 0x0000bb004d297a20 */ /* 0x000fe40000410000 */
[----:B------:R-:W-:Y:S01]  /*11340*/  FMUL.FTZ R40, R78, c[0x0][0x2ec] ;  /* 0x0000bb004e287a20 */ /* 0x000fe20000410000 */
[C---:B------:R-:W-:Y:S01]  /*11350*/  HMMA.16816.F32.BF16 R88, R156.reuse, R6, R88 ;  /* 0x000000069c58723c */ /* 0x040fe20000041858 */
[----:B------:R1:W1:Y:S01]  /*11360*/  MUFU.TANH R244, R60 ;  /* 0x0000003c00f47308 */ /* 0x0002620000002400 */
[----:B------:R-:W3:Y:S02]  /*11370*/  LDSM.16.M88.4 R4, [R164+0x3000] ;  /* 0x00300000a404783b */ /* 0x000ee40000000200 */
[----:B------:R-:W-:Y:S02]  /*11380*/  FMUL.FTZ R76, R76, c[0x0][0x2ec] ;  /* 0x0000bb004c4c7a20 */ /* 0x000fe40000410000 */
[----:B------:R-:W-:Y:S02]  /*11390*/  FMUL.FTZ R82, R82, c[0x0][0x2ec] ;  /* 0x0000bb0052527a20 */ /* 0x000fe40000410000 */
[----:B------:R-:W-:Y:S03]  /*113a0*/  FMUL.FTZ R79, R79, c[0x0][0x2ec] ;  /* 0x0000bb004f4f7a20 */ /* 0x000fe60000410000 */
[----:B------:R-:W3:Y:S01]  /*113b0*/  MUFU.TANH R243, R61 ;  /* 0x0000003d00f37308 */ /* 0x000ee20000002400 */
[----:B------:R-:W-:Y:S02]  /*113c0*/  FMUL.FTZ R80, R80, c[0x0][0x2ec] ;  /* 0x0000bb0050507a20 */ /* 0x000fe40000410000 */
[----:B------:R-:W-:Y:S02]  /*113d0*/  FMUL.FTZ R81, R81, c[0x0][0x2ec] ;  /* 0x0000bb0051517a20 */ /* 0x000fe40000410000 */
[----:B------:R-:W-:Y:S02]  /*113e0*/  FMUL.FTZ R85, R85, c[0x0][0x2ec] ;  /* 0x0000bb0055557a20 */ /* 0x000fe40000410000 */
[----:B--2---:R-:W-:Y:S02]  /*113f0*/  FMUL.FTZ R58, R59, c[0x0][0x2ec] ;  /* 0x0000bb003b3a7a20 */ /* 0x004fe40000410000 */
[----:B------:R-:W-:Y:S01]  /*11400*/  FMUL.FTZ R59, R64, c[0x0][0x2ec] ;  /* 0x0000bb00403b7a20 */ /* 0x000fe20000410000 */
[----:B------:R2:W2:Y:S01]  /*11410*/  MUFU.TANH R247, R65 ;  /* 0x0000004100f77308 */ /* 0x0004a20000002400 */
[----:B------:R-:W-:Y:S01]  /*11420*/  FMUL.FTZ R83, R83, c[0x0][0x2ec] ;  /* 0x0000bb0053537a20 */ /* 0x000fe20000410000 */
[C---:B-----5:R-:W-:Y:S03]  /*11430*/  HMMA.16816.F32.BF16 R92, R156.reuse, R8, R92 ;  /* 0x000000089c5c723c */ /* 0x060fe6000004185c */
[----:B------:R-:W-:Y:S02]  /*11440*/  FMUL.FTZ R89, R89, c[0x0][0x2ec] ;  /* 0x0000bb0059597a20 */ /* 0x000fe40000410000 */
[----:B-1----:R-:W-:Y:S02]  /*11450*/  FMUL.FTZ R60, R63, c[0x0][0x2ec] ;  /* 0x0000bb003f3c7a20 */ /* 0x002fe40000410000 */
[----:B------:R-:W-:Y:S01]  /*11460*/  FMUL.FTZ R63, R73, c[0x0][0x2ec] ;  /* 0x0000bb00493f7a20 */ /* 0x000fe20000410000 */
[----:B------:R1:W1:Y:S01]  /*11470*/  MUFU.TANH R246, R66 ;  /* 0x0000004200f67308 */ /* 0x0002620000002400 */
[C---:B------:R-:W-:Y:S01]  /*11480*/  HMMA.16816.F32.BF16 R96, R156.reuse, R10, R96 ;  /* 0x0000000a9c60723c */ /* 0x040fe20000041860 */
[----:B------:R-:W5:Y:S02]  /*11490*/  LDSM.16.M88.4 R8, [R164+0x3400] ;  /* 0x00340000a408783b */ /* 0x000f640000000200 */
[----:B------:R-:W-:Y:S02]  /*114a0*/  FMUL.FTZ R84, R84, c[0x0][0x2ec] ;  /* 0x0000bb0054547a20 */ /* 0x000fe40000410000 */
[----:B------:R-:W-:Y:S02]  /*114b0*/  FMUL.FTZ R86, R86, c[0x0][0x2ec] ;  /* 0x0000bb0056567a20 */ /* 0x000fe40000410000 */
[----:B------:R-:W-:Y:S02]  /*114c0*/  FMUL.FTZ R87, R87, c[0x0][0x2ec] ;  /* 0x0000bb0057577a20 */ /* 0x000fe40000410000 */
[----:B------:R-:W4:Y:S01]  /*114d0*/  MUFU.TANH R249, R70 ;  /* 0x0000004600f97308 */ /* 0x000f220000002400 */
[C---:B---3--:R-:W-:Y:S03]  /*114e0*/  HMMA.16816.F32.BF16 R100, R156.reuse, R4, R100 ;  /* 0x000000049c64723c */ /* 0x048fe60000041864 */
[----:B--2---:R-:W-:Y:S02]  /*114f0*/  FMUL.FTZ R65, R74, c[0x0][0x2ec] ;  /* 0x0000bb004a417a20 */ /* 0x004fe40000410000 */
        /* <DEDUP_REMOVED lines=9> */
[----:B-1----:R-:W-:Y:S02]  /*11590*/  FMUL.FTZ R66, R67, c[0x0][0x2ec] ;  /* 0x0000bb0043427a20 */ /* 0x002fe40000410000 */
[----:B------:R-:W-:Y:S02]  /*115a0*/  FMUL.FTZ R91, R91, c[0x0][0x2ec] ;  /* 0x0000bb005b5b7a20 */ /* 0x000fe40000410000 */
[----:B------:R-:W-:Y:S02]  /*115b0*/  FMUL.FTZ R102, R102, c[0x0][0x2ec] ;  /* 0x0000bb0066667a20 */ /* 0x000fe40000410000 */
[----:B------:R-:W-:Y:S02]  /*115c0*/  FMUL.FTZ R92, R92, c[0x0][0x2ec] ;  /* 0x0000bb005c5c7a20 */ /* 0x000fe40000410000 */
[----:B------:R-:W-:Y:S01]  /*115d0*/  FMUL.FTZ R93, R93, c[0x0][0x2ec] ;  /* 0x0000bb005d5d7a20 */ /* 0x000fe20000410000 */
[----:B------:R-:W1:Y:S01]  /*115e0*/  MUFU.TANH R216, R85 ;  /* 0x0000005500d87308 */ /* 0x000e620000002400 */
[----:B------:R-:W-:Y:S01]  /*115f0*/  FMUL.FTZ R94, R94, c[0x0][0x2ec] ;  /* 0x0000bb005e5e7a20 */ /* 0x000fe20000410000 */
[C---:B-----5:R-:W-:Y:S03]  /*11600*/  HMMA.16816.F32.BF16 R108, R156.reuse, R8, R108 ;  /* 0x000000089c6c723c */ /* 0x060fe6000004186c */
[----:B------:R-:W-:Y:S02]  /*11610*/  FMUL.FTZ R95, R95, c[0x0][0x2ec] ;  /* 0x0000bb005f5f7a20 */ /* 0x000fe40000410000 */
[----:B------:R-:W-:Y:S02]  /*11620*/  FMUL.FTZ R96, R96, c[0x0][0x2ec] ;  /* 0x0000bb0060607a20 */ /* 0x000fe40000410000 */
[----:B------:R-:W-:Y:S01]  /*11630*/  FMUL.FTZ R99, R99, c[0x0][0x2ec] ;  /* 0x0000bb0063637a20 */ /* 0x000fe20000410000 */
[----:B------:R5:W1:Y:S01]  /*11640*/  MUFU.TANH R211, R89 ;  /* 0x0000005900d37308 */ /* 0x000a620000002400 */
[C---:B------:R-:W-:Y:S01]  /*11650*/  HMMA.16816.F32.BF16 R112, R156.reuse, R10, R112 ;  /* 0x0000000a9c70723c */ /* 0x040fe20000041870 */
[----:B------:R-:W1:Y:S01]  /*11660*/  LDSM.16.M88.4 R8, [R164+0x3c00] ;  /* 0x003c0000a408783b */ /* 0x000e620000000200 */
[----:B------:R-:W-:Y:S04]  /*11670*/  DEPBAR.LE SB0, 0x0 ;  /* 0x000080000000791a */ /* 0x000fe80000000000 */
[----:B------:R-:W-:Y:S02]  /*11680*/  FMUL.FTZ R100, R100, c[0x0][0x2ec] ;  /* 0x0000bb0064647a20 */ /* 0x000fe40000410000 */
[----:B------:R-:W-:Y:S01]  /*11690*/  FMUL.FTZ R101, R101, c[0x0][0x2ec] ;  /* 0x0000bb0065657a20 */ /* 0x000fe20000410000 */
[----:B------:R2:W1:Y:S01]  /*116a0*/  MUFU.TANH R188, R97 ;  /* 0x0000006100bc7308 */ /* 0x0004620000002400 */
[----:B------:R-:W-:Y:S01]  /*116b0*/  BAR.SYNC.DEFER_BLOCKING 0x0 ;  /* 0x0000000000007b1d */ /* 0x000fe20000010000 */
[C---:B---3--:R-:W-:Y:S05]  /*116c0*/  HMMA.16816.F32.BF16 R116, R156.reuse, R4, R116 ;  /* 0x000000049c74723c */ /* 0x048fea0000041874 */
[----:B------:R-:W-:Y:S02]  /*116d0*/  FMUL.FTZ R108, R108, c[0x0][0x2ec] ;  /* 0x0000bb006c6c7a20 */ /* 0x000fe40000410000 */
[----:B------:R-:W-:Y:S01]  /*116e0*/  FMUL.FTZ R103, R103, c[0x0][0x2ec] ;  /* 0x0000bb0067677a20 */ /* 0x000fe20000410000 */
[----:B------:R3:W3:Y:S01]  /*116f0*/  MUFU.TANH R163, R98 ;  /* 0x0000006200a37308 */ /* 0x0006e20000002400 */
[C---:B------:R-:W-:Y:S03]  /*11700*/  HMMA.16816.F32.BF16 R120, R156.reuse, R6, R120 ;  /* 0x000000069c78723c */ /* 0x040fe60000041878 */
[----:B-----5:R-:W-:Y:S02]  /*11710*/  FMUL.FTZ R89, R111, c[0x0][0x2ec] ;  /* 0x0000bb006f597a20 */ /* 0x020fe40000410000 */
[----:B------:R-:W-:Y:S02]  /*11720*/  FMUL.FTZ R85, R112, c[0x0][0x2ec] ;  /* 0x0000bb0070557a20 */ /* 0x000fe40000410000 */
[----:B------:R-:W-:Y:S02]  /*11730*/  FMUL.FTZ R82, R113, c[0x0][0x2ec] ;  /* 0x0000bb0071527a20 */ /* 0x000fe40000410000 */
[----:B------:R5:W4:Y:S03]  /*11740*/  MUFU.TANH R160, R102 ;  /* 0x0000006600a07308 */ /* 0x000b260000002400 */
[----:B------:R-:W-:Y:S02]  /*11750*/  FMUL.FTZ R77, R114, c[0x0][0x2ec] ;  /* 0x0000bb00724d7a20 */ /* 0x000fe40000410000 */
[----:B--2---:R-:W-:Y:S02]  /*11760*/  FMUL.FTZ R97, R110, c[0x0][0x2ec] ;  /* 0x0000bb006e617a20 */ /* 0x004fe40000410000 */
[----:B------:R-:W-:Y:S02]  /*11770*/  FMUL.FTZ R71, R115, c[0x0][0x2ec] ;  /* 0x0000bb0073477a20 */ /* 0x000fe40000410000 */
[----:B------:R-:W-:Y:S01]  /*11780*/  FMUL.FTZ R70, R116, c[0x0][0x2ec] ;  /* 0x0000bb0074467a20 */ /* 0x000fe20000410000 */
[----:B------:R2:W2:Y:S01]  /*11790*/  MUFU.TANH R231, R44 ;  /* 0x0000002c00e77308 */ /* 0x0004a20000002400 */
[----:B------:R-:W-:Y:S01]  /*117a0*/  FMUL.FTZ R64, R117, c[0x0][0x2ec] ;  /* 0x0000bb0075407a20 */ /* 0x000fe20000410000 */
[C---:B-1----:R-:W-:Y:S03]  /*117b0*/  HMMA.16816.F32.BF16 R124, R156.reuse, R8, R124 ;  /* 0x000000089c7c723c */ /* 0x042fe6000004187c */
[----:B---3--:R-:W-:Y:S02]  /*117c0*/  FMUL.FTZ R98, R109, c[0x0][0x2ec] ;  /* 0x0000bb006d627a20 */ /* 0x008fe40000410000 */
[----:B------:R-:W-:Y:S02]  /*117d0*/  FMUL.FTZ R61, R118, c[0x0][0x2ec] ;  /* 0x0000bb00763d7a20 */ /* 0x000fe40000410000 */
[----:B------:R-:W-:Y:S01]  /*117e0*/  FMUL.FTZ R57, R119, c[0x0][0x2ec] ;  /* 0x0000bb0077397a20 */ /* 0x000fe20000410000 */
[----:B------:R1:W3:Y:S01]  /*117f0*/  MUFU.TANH R230, R45 ;  /* 0x0000002d00e67308 */ /* 0x0002e20000002400 */
[----:B------:R-:W-:Y:S03]  /*11800*/  HMMA.16816.F32.BF16 R128, R156, R10, R128 ;  /* 0x0000000a9c80723c */ /* 0x000fe60000041880 */
[----:B-----5:R-:W-:Y:S02]  /*11810*/  FMUL.FTZ R102, R107, c[0x0][0x2ec] ;  /* 0x0000bb006b667a20 */ /* 0x020fe40000410000 */
[----:B------:R-:W-:Y:S02]  /*11820*/  FMUL.FTZ R56, R120, c[0x0][0x2ec] ;  /* 0x0000bb0078387a20 */ /* 0x000fe40000410000 */
[----:B------:R-:W-:Y:S02]  /*11830*/  FMUL.FTZ R55, R121, c[0x0][0x2ec] ;  /* 0x0000bb0079377a20 */ /* 0x000fe40000410000 */
[----:B------:R-:W3:Y:S03]  /*11840*/  MUFU.TANH R19, R19 ;  /* 0x0000001300137308 */ /* 0x000ee60000002400 */
[----:B------:R-:W-:Y:S01]  /*11850*/  FMUL.FTZ R54, R122, c[0x0][0x2ec] ;  /* 0x0000bb007a367a20 */ /* 0x000fe20000410000 */
[----:B--2---:R-:W-:Y:S01]  /*11860*/  MOV R44, R184 ;  /* 0x000000b8002c7202 */ /* 0x004fe20000000f00 */
[----:B------:R-:W-:Y:S02]  /*11870*/  FMUL.FTZ R53, R123, c[0x0][0x2ec] ;  /* 0x0000bb007b357a20 */ /* 0x000fe40000410000 */
[----:B------:R-:W-:Y:S02]  /*11880*/  FMUL.FTZ R50, R124, c[0x0][0x2ec] ;  /* 0x0000bb007c327a20 */ /* 0x000fe40000410000 */
[----:B------:R-:W-:Y:S01]  /*11890*/  FMUL.FTZ R52, R125, c[0x0][0x2ec] ;  /* 0x0000bb007d347a20 */ /* 0x000fe20000410000 */
[----:B------:R-:W2:Y:S01]  /*118a0*/  MUFU.TANH R18, R18 ;  /* 0x0000001200127308 */ /* 0x000ea20000002400 */
[----:B------:R-:W-:Y:S02]  /*118b0*/  FMUL.FTZ R49, R126, c[0x0][0x2ec] ;  /* 0x0000bb007e317a20 */ /* 0x000fe40000410000 */
[----:B------:R-:W-:Y:S01]  /*118c0*/  FMUL.FTZ R48, R127, c[0x0][0x2ec] ;  /* 0x0000bb007f307a20 */ /* 0x000fe20000410000 */
[----:B-1----:R-:W-:Y:S01]  /*118d0*/  MOV R45, R185 ;  /* 0x000000b9002d7202 */ /* 0x002fe20000000f00 */
[----:B------:R-:W-:Y:S02]  /*118e0*/  FMUL.FTZ R23, R128, c[0x0][0x2ec] ;  /* 0x0000bb0080177a20 */ /* 0x000fe40000410000 */
[----:B------:R-:W-:Y:S02]  /*118f0*/  FMUL.FTZ R47, R129, c[0x0][0x2ec] ;  /* 0x0000bb00812f7a20 */ /* 0x000fe40000410000 */
[----:B------:R-:W-:Y:S01]  /*11900*/  FMUL.FTZ R20, R130, c[0x0][0x2ec] ;  /* 0x0000bb0082147a20 */ /* 0x000fe20000410000 */
[----:B------:R-:W1:Y:S01]  /*11910*/  MUFU.TANH R25, R25 ;  /* 0x0000001900197308 */ /* 0x000e620000002400 */
[----:B------:R-:W-:Y:S02]  /*11920*/  FMUL.FTZ R3, R131, c[0x0][0x2ec] ;  /* 0x0000bb0083037a20 */ /* 0x000fe40000410000 */
[----:B------:R-:W-:Y:S02]  /*11930*/  FMUL.FTZ R104, R104, c[0x0][0x2ec] ;  /* 0x0000bb0068687a20 */ /* 0x000fe40000410000 */
[----:B------:R-:W-:Y:S02]  /*11940*/  FMUL.FTZ R105, R105, c[0x0][0x2ec] ;  /* 0x0000bb0069697a20 */ /* 0x000fe40000410000 */
[----:B------:R-:W-:Y:S03]  /*11950*/  FMUL.FTZ R106, R106, c[0x0][0x2ec] ;  /* 0x0000bb006a6a7a20 */ /* 0x000fe60000410000 */
[----:B------:R-:W1:Y:S10]  /*11960*/  MUFU.TANH R24, R24 ;  /* 0x0000001800187308 */ /* 0x000e740000002400 */
        /* <DEDUP_REMOVED lines=14> */
[----:B------:R1:W1:Y:S10]  /*11a50*/  MUFU.TANH R229, R46 ;  /* 0x0000002e00e57308 */ /* 0x0002740000002400 */
[----:B------:R-:W1:Y:S10]  /*11a60*/  MUFU.TANH R43, R43 ;  /* 0x0000002b002b7308 */ /* 0x000e740000002400 */
[----:B------:R-:W1:Y:S10]  /*11a70*/  MUFU.TANH R42, R42 ;  /* 0x0000002a002a7308 */ /* 0x000e740000002400 */
[----:B------:R1:W1:Y:S10]  /*11a80*/  MUFU.TANH R233, R51 ;  /* 0x0000003300e97308 */ /* 0x0002740000002400 */
[----:B------:R-:W1:Y:S10]  /*11a90*/  MUFU.TANH R58, R58 ;  /* 0x0000003a003a7308 */ /* 0x000e740000002400 */
[----:B------:R-:W1:Y:S10]  /*11aa0*/  MUFU.TANH R62, R62 ;  /* 0x0000003e003e7308 */ /* 0x000e740000002400 */
[----:B------:R-:W1:Y:S10]  /*11ab0*/  MUFU.TANH R60, R60 ;  /* 0x0000003c003c7308 */ /* 0x000e740000002400 */
[----:B------:R-:W1:Y:S10]  /*11ac0*/  MUFU.TANH R59, R59 ;  /* 0x0000003b003b7308 */ /* 0x000e740000002400 */
[----:B------:R-:W1:Y:S10]  /*11ad0*/  MUFU.TANH R66, R66 ;  /* 0x0000004200427308 */ /* 0x000e740000002400 */
[----:B------:R-:W1:Y:S10]  /*11ae0*/  MUFU.TANH R68, R68 ;  /* 0x0000004400447308 */ /* 0x000e740000002400 */
[----:B------:R1:W1:Y:S10]  /*11af0*/  MUFU.TANH R250, R69 ;  /* 0x0000004500fa7308 */ /* 0x0002740000002400 */
[----:B------:R1:W1:Y:S10]  /*11b00*/  MUFU.TANH R245, R72 ;  /* 0x0000004800f57308 */ /* 0x0002740000002400 */
[----:B------:R-:W1:Y:S10]  /*11b10*/  MUFU.TANH R63, R63 ;  /* 0x0000003f003f7308 */ /* 0x000e740000002400 */
[----:B------:R-:W1:Y:S10]  /*11b20*/  MUFU.TANH R65, R65 ;  /* 0x0000004100417308 */ /* 0x000e740000002400 */
[----:B------:R-:W1:Y:S10]  /*11b30*/  MUFU.TANH R74, R74 ;  /* 0x0000004a004a7308 */ /* 0x000e740000002400 */
[----:B------:R1:W1:Y:S10]  /*11b40*/  MUFU.TANH R232, R76 ;  /* 0x0000004c00e87308 */ /* 0x0002740000002400 */
[----:B------:R-:W1:Y:S10]  /*11b50*/  MUFU.TANH R41, R41 ;  /* 0x0000002900297308 */ /* 0x000e740000002400 */
[----:B------:R-:W1:Y:S10]  /*11b60*/  MUFU.TANH R40, R40 ;  /* 0x0000002800287308 */ /* 0x000e740000002400 */
[----:B------:R1:W1:Y:S10]  /*11b70*/  MUFU.TANH R227, R79 ;  /* 0x0000004f00e37308 */ /* 0x0002740000002400 */
        /* <DEDUP_REMOVED lines=45> */
[----:B------:R-:W1:Y:S01]  /*11e50*/  MUFU.TANH R3, R3 ;  /* 0x0000000300037308 */ /* 0x000e620000002400 */
[----:B------:R-:W-:-:S05]  /*11e60*/  @!P1 BRA `(.L_x_800) ;  /* 0x000009e000009947 */ /* 0x000fca0003800000 */
[----:B--234-:R-:W-:Y:S05]  /*11e70*/  IMAD.MOV.U32 R21, RZ, RZ, c[0x0][0x198] ;  /* 0x00006600ff157624 */ /* 0x01cfea00078e00ff */
[----:B------:R-:W-:Y:S04]  /*11e80*/  LEA R2, -R21, RZ, 0x8 ;  /* 0x000000ff15027211 */ /* 0x000fe800078e41ff */
[----:B------:R-:W-:Y:S01]  /*11e90*/  SHF.R.S32.HI R0, RZ, 0x1f, R2 ;  /* 0x0000001fff007819 */ /* 0x000fe20000011402 */
[----:B------:R-:W-:-:S05]  /*11ea0*/  @!P6 BRA `(.L_x_801) ;  /* 0x000003d00000e947 */ /* 0x000fca0003800000 */
[----:B------:R-:W-:Y:S01]  /*11eb0*/  IMAD.SHL.U32 R10, R170, 0x100, RZ ;  /* 0x00000100aa0a7824 */ /* 0x000fe200078e00ff */
[----:B------:R-:W-:Y:S04]  /*11ec0*/  IABS R0, c[0x0][0x2d0] ;  /* 0x0000b40000007a13 */ /* 0x000fe80000000000 */
[----:B-1----:R-:W1:Y:S01]  /*11ed0*/  I2F.RP R72, R0 ;  /* 0x0000000000487306 */ /* 0x002e620000209400 */
[C---:B------:R-:W-:Y:S02]  /*11ee0*/  IADD3 R8, R10.reuse, -0x200, RZ ;  /* 0xfffffe000a087810 */ /* 0x040fe40007ffe0ff */
[----:B------:R-:W-:Y:S02]  /*11ef0*/  IADD3 R10, R10, -0x100, RZ ;  /* 0xffffff000a0a7810 */ /* 0x000fe40007ffe0ff */
[----:B------:R-:W-:Y:S02]  /*11f00*/  IABS R4, R8 ;  /* 0x0000000800047213 */ /* 0x000fe40000000000 */
[----:B------:R-:W-:Y:S02]  /*11f10*/  IABS R6, R10 ;  /* 0x0000000a00067213 */ /* 0x000fe40000000000 */
[----:B------:R-:W-:Y:S02]  /*11f20*/  LOP3.LUT R8, R8, c[0x0][0x2d0], RZ, 0x3c, !PT ;  /* 0x0000b40008087a12 */ /* 0x000fe400078e3cff */
[----:B------:R-:W-:Y:S02]  /*11f30*/  LOP3.LUT R10, R10, c[0x0][0x2d0], RZ, 0x3c, !PT ;  /* 0x0000b4000a0a7a12 */ /* 0x000fe400078e3cff */
        /* <DEDUP_REMOVED lines=9> */
[----:B------:R-:W-:Y:S02]  /*11fd0*/  IMAD.MOV R2, RZ, RZ, -R7 ;  /* 0x000000ffff027224 */ /* 0x000fe400078e0a07 */
[----:B------:R-:W-:Y:S04]  /*11fe0*/  IMAD.HI.U32 R9, R9, R6, RZ ;  /* 0x0000000609097227 */ /* 0x000fe800078e00ff */
[C---:B------:R-:W-:Y:S02]  /*11ff0*/  IMAD R4, R0.reuse, R2, R4 ;  /* 0x0000000200047224 */ /* 0x040fe400078e0204 */
[----:B------:R-:W-:Y:S02]  /*12000*/  IMAD.MOV R5, RZ, RZ, -R9 ;  /* 0x000000ffff057224 */ /* 0x000fe400078e0a09 */
[----:B------:R-:W-:Y:S01]  /*12010*/  IMAD.MOV.U32 R2, RZ, RZ, c[0x0][0x2d0] ;  /* 0x0000b400ff027624 */ /* 0x000fe200078e00ff */
[C---:B------:R-:W-:Y:S01]  /*12020*/  ISETP.GT.U32.AND P2, PT, R0.reuse, R4, PT ;  /* 0x000000040000720c */ /* 0x040fe20003f44070 */
[C---:B------:R-:W-:Y:S05]  /*12030*/  IMAD R6, R0.reuse, R5, R6 ;  /* 0x0000000500067224 */ /* 0x040fea00078e0206 */
[----:B------:R-:W-:Y:S07]  /*12040*/  ISETP.GT.U32.AND P3, PT, R0, R6, PT ;  /* 0x000000060000720c */ /* 0x000fee0003f64070 */
[--C-:B------:R-:W-:Y:S01]  /*12050*/  @!P2 IMAD.IADD R4, R4, 0x1, -R0.reuse ;  /* 0x000000010404a824 */ /* 0x100fe200078e0a00 */
[----:B------:R-:W-:Y:S02]  /*12060*/  @!P2 IADD3 R7, R7, 0x1, RZ ;  /* 0x000000010707a810 */ /* 0x000fe40007ffe0ff */
[----:B------:R-:W-:Y:S02]  /*12070*/  ISETP.GE.AND P2, PT, R10, RZ, PT ;  /* 0x000000ff0a00720c */ /* 0x000fe40003f46270 */
[-C--:B------:R-:W-:Y:S01]  /*12080*/  ISETP.GE.U32.AND P4, PT, R4, R0.reuse, PT ;  /* 0x000000000400720c */ /* 0x080fe20003f86070 */
[----:B------:R-:W-:Y:S01]  /*12090*/  @!P3 IMAD.IADD R6, R6, 0x1, -R0 ;  /* 0x000000010606b824 */ /* 0x000fe200078e0a00 */
[----:B------:R-:W-:Y:S02]  /*120a0*/  @!P3 IADD3 R9, R9, 0x1, RZ ;  /* 0x000000010909b810 */ /* 0x000fe40007ffe0ff */
[----:B------:R-:W-:Y:S02]  /*120b0*/  ISETP.NE.AND P3, PT, RZ, c[0x0][0x2d0], PT ;  /* 0x0000b400ff007a0c */ /* 0x000fe40003f65270 */
[----:B------:R-:W-:Y:S02]  /*120c0*/  ISETP.GE.U32.AND P5, PT, R6, R0, PT ;  /* 0x000000000600720c */ /* 0x000fe40003fa6070 */
[----:B------:R-:W-:Y:S05]  /*120d0*/  LOP3.LUT R0, RZ, c[0x0][0x2d0], RZ, 0x33, !PT ;  /* 0x0000b400ff007a12 */ /* 0x000fea00078e33ff */
[----:B------:R-:W-:Y:S05]  /*120e0*/  @P4 IADD3 R7, R7, 0x1, RZ ;  /* 0x0000000107074810 */ /* 0x000fea0007ffe0ff */
[----:B------:R-:W-:Y:S01]  /*120f0*/  @!P1 IMAD.MOV R7, RZ, RZ, -R7 ;  /* 0x000000ffff079224 */ /* 0x000fe200078e0a07 */
[----:B------:R-:W-:Y:S04]  /*12100*/  @P5 IADD3 R9, R9, 0x1, RZ ;  /* 0x0000000109095810 */ /* 0x000fe80007ffe0ff */
[C---:B------:R-:W-:Y:S01]  /*12110*/  SEL R7, R0.reuse, R7, !P3 ;  /* 0x0000000700077207 */ /* 0x040fe20005800000 */
[----:B------:R-:W-:Y:S03]  /*12120*/  @!P2 IMAD.MOV R9, RZ, RZ, -R9 ;  /* 0x000000ffff09a224 */ /* 0x000fe600078e0a09 */
[CC--:B------:R-:W-:Y:S02]  /*12130*/  LEA R4, P2, R7.reuse, R178.reuse, 0x2 ;  /* 0x000000b207047211 */ /* 0x0c0fe400078410ff */
[----:B------:R-:W-:Y:S02]  /*12140*/  SEL R0, R0, R9, !P3 ;  /* 0x0000000900007207 */ /* 0x000fe40005800000 */
[-C--:B------:R-:W-:Y:S02]  /*12150*/  LEA.HI.X.SX32 R5, R7, R179.reuse, 0x2, P2 ;  /* 0x000000b307057211 */ /* 0x080fe400010f16ff */
[C---:B------:R-:W-:Y:S03]  /*12160*/  LEA R8, P1, R0.reuse, R178, 0x2 ;  /* 0x000000b200087211 */ /* 0x040fe600078210ff */
[----:B------:R1:W2:Y:S01]  /*12170*/  LDG.E R4, [R4.64] ;  /* 0x0000000a04047981 */ /* 0x0002a2000c1e1900 */
[C---:B------:R-:W-:Y:S01]  /*12180*/  LEA.HI.X.SX32 R9, R0.reuse, R179, 0x2, P1 ;  /* 0x000000b300097211 */ /* 0x040fe200008f16ff */
[----:B------:R-:W-:Y:S04]  /*12190*/  IMAD.IADD R0, R0, 0x1, -R7 ;  /* 0x0000000100007824 */ /* 0x000fe800078e0a07 */
        /* <DEDUP_REMOVED lines=13> */
[----:B------:R-:W-:Y:S04]  /*12270*/  IMAD.MOV.U32 R2, RZ, RZ, R6 ;  /* 0x000000ffff027224 */ /* 0x000fe800078e0006 */
.L_x_801:
[----:B------:R2:W-:Y:S01]  /*12280*/  @P0 STS [R171+0x1004], RZ ;  /* 0x001004ffab000388 */ /* 0x0005e20000000800 */
[CC--:B-1----:R-:W-:Y:S01]  /*12290*/  LEA R92, P4, R2.reuse, R181.reuse, 0x1 ;  /* 0x000000b5025c7211 */ /* 0x0c2fe200078808ff */
[----:B------:R-:W-:Y:S01]  /*122a0*/  @!P0 IMAD.MOV.U32 R6, RZ, RZ, c[0x0][0x19c] ;  /* 0x00006700ff068624 */ /* 0x000fe200078e00ff */
[C---:B------:R-:W-:Y:S01]  /*122b0*/  @!P0 LEA R7, P2, R21.reuse, R2, 0x6 ;  /* 0x0000000215078211 */ /* 0x040fe200078430ff */
[----:B------:R2:W-:Y:S01]  /*122c0*/  @P0 STS.64 [R171+0x1008], RZ ;  /* 0x001008ffab000388 */ /* 0x0005e20000000a00 */
[C---:B------:R-:W-:Y:S01]  /*122d0*/  LEA.HI.X R93, R2.reuse, R180, R0, 0x1, P4 ;  /* 0x000000b4025d7211 */ /* 0x040fe200020f0c00 */
[----:B------:R-:W-:Y:S01]  /*122e0*/  @!P0 IMAD.MOV.U32 R8, RZ, RZ, c[0x0][0x19c] ;  /* 0x00006700ff088624 */ /* 0x000fe200078e00ff */
[----:B------:R-:W-:Y:S01]  /*122f0*/  @!P0 IADD3 R5, P3, R2, UR8, RZ ;  /* 0x0000000802058c10 */ /* 0x000fe2000ff7e0ff */
[----:B------:R2:W-:Y:S01]  /*12300*/  @P0 STS [R171+0x1000], RZ ;  /* 0x001000ffab000388 */ /* 0x0005e20000000800 */
[----:B------:R-:W-:Y:S01]  /*12310*/  @!P0 LEA.HI.X R6, R21, R0, R6, 0x6, P2 ;  /* 0x0000000015068211 */ /* 0x000fe200010f3406 */
[----:B------:R-:W-:Y:S01]  /*12320*/  @!P0 IMAD.MOV.U32 R80, RZ, RZ, R2 ;  /* 0x000000ffff508224 */ /* 0x000fe200078e0002 */
[-C--:B------:R-:W-:Y:S01]  /*12330*/  @!P0 LEA R90, P2, R5, R181.reuse, 0x1 ;  /* 0x000000b5055a8211 */ /* 0x080fe200078408ff */
[----:B------:R-:W-:Y:S01]  /*12340*/  @!PT LDS RZ, [RZ] ;  /* 0x00000000fffff984 */ /* 0x000fe20000000800 */
[----:B------:R-:W-:Y:S01]  /*12350*/  @!PT LDS RZ, [RZ] ;  /* 0x00000000fffff984 */ /* 0x000fe20000000800 */
[----:B------:R-:W-:Y:S01]  /*12360*/  @!PT LDS RZ, [RZ] ;  /* 0x00000000fffff984 */ /* 0x000fe20000000800 */
[----:B------:R2:W-:Y:S01]  /*12370*/  @!P0 LDGSTS.E.BYPASS.LTC128B.128 [R171+0x1000], [R92.64] ;  /* 0x010000005cab8fae */ /* 0x0005e2000b901d4a */
[----:B------:R-:W-:Y:S01]  /*12380*/  @!P0 IADD3.X R4, R0, UR7, RZ, P3, !PT ;  /* 0x0000000700048c10 */ /* 0x000fe20009ffe4ff */
[----:B------:R-:W-:Y:S01]  /*12390*/  @!P0 IMAD.MOV.U32 R81, RZ, RZ, R0 ;  /* 0x000000ffff518224 */ /* 0x000fe200078e0000 */
[----:B------:R-:W-:Y:S01]  /*123a0*/  @!P0 LEA R9, P1, R21, R2, 0x7 ;  /* 0x0000000215098211 */ /* 0x000fe200078238ff */
[----:B------:R2:W-:Y:S01]  /*123b0*/  @P0 STS.128 [R171+0x1800], RZ ;  /* 0x001800ffab000388 */ /* 0x0005e20000000c00 */
[----:B------:R-:W-:Y:S01]  /*123c0*/  @!P0 LEA.HI.X R91, R5, R180, R4, 0x1, P2 ;  /* 0x000000b4055b8211 */ /* 0x000fe200010f0c04 */
[----:B------:R-:W-:Y:S01]  /*123d0*/  @!P0 IMAD.MOV.U32 R73, RZ, RZ, R0 ;  /* 0x000000ffff498224 */ /* 0x000fe200078e0000 */
[CC--:B------:R-:W-:Y:S01]  /*123e0*/  @!P0 LEA.HI.X R8, R21.reuse, R0.reuse, R8, 0x7, P1 ;  /* 0x0000000015088211 */ /* 0x0c0fe200008f3c08 */
[----:B------:R-:W-:Y:S01]  /*123f0*/  @!P0 IMAD.WIDE.U32 R80, R21, 0x60, R80 ;  /* 0x0000006015508825 */ /* 0x000fe200078e0050 */
[-C--:B------:R-:W-:Y:S01]  /*12400*/  @!P0 MOV R79, R0.reuse ;  /* 0x00000000004f8202 */ /* 0x080fe20000000f00 */
[----:B------:R-:W-:Y:S01]  /*12410*/  @!PT LDS RZ, [RZ] ;  /* 0x00000000fffff984 */ /* 0x000fe20000000800 */
[----:B------:R-:W-:Y:S01]  /*12420*/  @!PT LDS RZ, [RZ] ;  /* 0x00000000fffff984 */ /* 0x000fe20000000800 */
[----:B------:R-:W-:Y:S01]  /*12430*/  @!PT LDS RZ, [RZ] ;  /* 0x00000000fffff984 */ /* 0x000fe20000000800 */
[----:B------:R2:W-:Y:S01]  /*12440*/  @!P0 LDGSTS.E.BYPASS.LTC128B.128 [R171+0x1800], [R90.64] ;  /* 0x018000005aab8fae */ /* 0x0005e2000b901d4a */
[----:B------:R-:W-:Y:S01]  /*12450*/  @!P0 MOV R11, R0 ;  /* 0x00000000000b8202 */ /* 0x000fe20000000f00 */
[----:B------:R-:W-:Y:S01]  /*12460*/  @!P0 IMAD.MOV.U32 R0, RZ, RZ, c[0x0][0x19c] ;  /* 0x00006700ff008624 */ /* 0x000fe200078e00ff */
[CC--:B------:R-:W-:Y:S01]  /*12470*/  @!P0 LEA R86, P1, R7.reuse, R181.reuse, 0x1 ;  /* 0x000000b507568211 */ /* 0x0c0fe200078208ff */
[----:B------:R2:W-:Y:S01]  /*12480*/  @P0 STS.128 [R171+0x2000], RZ ;  /* 0x002000ffab000388 */ /* 0x0005e20000000c00 */
[-C--:B------:R-:W-:Y:S01]  /*12490*/  @!P0 LEA R100, P4, R80, R181.reuse, 0x1 ;  /* 0x000000b550648211 */ /* 0x080fe200078808ff */
[----:B------:R-:W-:Y:S01]  /*124a0*/  @!P0 IMAD R0, R0, 0x60, RZ ;  /* 0x0000006000008824 */ /* 0x000fe200078e02ff */
[-C--:B------:R-:W-:Y:S01]  /*124b0*/  @!P0 LEA.HI.X R87, R7, R180.reuse, R6, 0x1, P1 ;  /* 0x000000b407578211 */ /* 0x080fe200008f0c06 */
[----:B------:R-:W-:Y:S01]  /*124c0*/  @!P0 IMAD.MOV.U32 R78, RZ, RZ, R2 ;  /* 0x000000ffff4e8224 */ /* 0x000fe200078e0002 */
[CC--:B------:R-:W-:Y:S01]  /*124d0*/  @!P0 LEA R6, P1, R9.reuse, R181.reuse, 0x1 ;  /* 0x000000b509068211 */ /* 0x0c0fe200078208ff */
[----:B------:R-:W-:Y:S02]  /*124e0*/  @!P0 IMAD.IADD R0, R0, 0x1, R81 ;  /* 0x0000000100008824 */ /* 0x000fe400078e0251 */
[----:B------:R-:W-:Y:S01]  /*124f0*/  @!PT LDS RZ, [RZ] ;  /* 0x00000000fffff984 */ /* 0x000fe20000000800 */
[----:B------:R-:W-:Y:S01]  /*12500*/  @!PT LDS RZ, [RZ] ;  /* 0x00000000fffff984 */ /* 0x000fe20000000800 */
[----:B------:R-:W-:Y:S01]  /*12510*/  @!PT LDS RZ, [RZ] ;  /* 0x00000000fffff984 */ /* 0x000fe20000000800 */
[----:B------:R2:W-:Y:S01]  /*12520*/  @!P0 LDGSTS.E.BYPASS.LTC128B.128 [R171+0x2000], [R86.64] ;  /* 0x0200000056ab8fae */ /* 0x0005e2000b901d4a */
[-C--:B------:R-:W-:Y:S01]  /*12530*/  @!P0 LEA.HI.X R7, R9, R180.reuse, R8, 0x1, P1 ;  /* 0x000000b409078211 */ /* 0x080fe200008f0c08 */
[----:B------:R-:W-:Y:S01]  /*12540*/  @!P0 IMAD.WIDE.U32 R78, R21, 0xa0, R78 ;  /* 0x000000a0154e8825 */ /* 0x000fe200078e004e */
[-C--:B------:R-:W-:Y:S01]  /*12550*/  @!P0 LEA.HI.X R101, R80, R180.reuse, R0, 0x1, P4 ;  /* 0x000000b450658211 */ /* 0x080fe200020f0c00 */
[----:B------:R2:W-:Y:S02]  /*12560*/  @P0 STS.128 [R171+0x2800], RZ ;  /* 0x002800ffab000388 */ /* 0x0005e40000000c00 */
[----:B------:R-:W-:Y:S01]  /*12570*/  @!P0 IMAD.MOV.U32 R5, RZ, RZ, c[0x0][0x19c] ;  /* 0x00006700ff058624 */ /* 0x000fe200078e00ff */
[-C--:B------:R-:W-:Y:S01]  /*12580*/  @!P0 LEA R94, P3, R78, R181.reuse, 0x1 ;  /* 0x000000b54e5e8211 */ /* 0x080fe200078608ff */
[----:B------:R-:W-:Y:S01]  /*12590*/  @!PT LDS RZ, [RZ] ;  /* 0x00000000fffff984 */ /* 0x000fe20000000800 */
[----:B------:R-:W-:Y:S01]  /*125a0*/  @!PT LDS RZ, [RZ] ;  /* 0x00000000fffff984 */ /* 0x000fe20000000800 */
[----:B------:R-:W-:Y:S01]  /*125b0*/  @!PT LDS RZ, [RZ] ;  /* 0x00000000fffff984 */ /* 0x000fe20000000800 */
[----:B------:R2:W-:Y:S01]  /*125c0*/  @!P0 LDGSTS.E.BYPASS.LTC128B.128 [R171+0x2800], [R100.64] ;  /* 0x0280000064ab8fae */ /* 0x0005e2000b901d4a */
[----:B------:R-:W-:Y:S02]  /*125d0*/  @!P0 IMAD.MOV.U32 R72, RZ, RZ, R2 ;  /* 0x000000ffff488224 */ /* 0x000fe400078e0002 */
[----:B------:R-:W-:Y:S01]  /*125e0*/  @!P0 IMAD R5, R5, 0xa0, RZ ;  /* 0x000000a005058824 */ /* 0x000fe200078e02ff */
[----:B------:R2:W-:Y:S01]  /*125f0*/  @P0 STS.128 [R171+0x3000], RZ ;  /* 0x003000ffab000388 */ /* 0x0005e20000000c00 */
[----:B------:R-:W-:Y:S02]  /*12600*/  @!P0 IMAD.MOV.U32 R4, RZ, RZ, c[0x0][0x19c] ;  /* 0x00006700ff048624 */ /* 0x000fe400078e00ff */
[----:B------:R-:W-:Y:S01]  /*12610*/  @!P0 IMAD.IADD R5, R5, 0x1, R79 ;  /* 0x0000000105058824 */ /* 0x000fe200078e024f */
[----:B------:R-:W-:Y:S01]  /*12620*/  @!PT LDS RZ, [RZ] ;  /* 0x00000000fffff984 */ /* 0x000fe20000000800 */
[----:B------:R-:W-:Y:S01]  /*12630*/  @!PT LDS RZ, [RZ] ;  /* 0x00000000fffff984 */ /* 0x000fe20000000800 */
[----:B------:R-:W-:Y:S01]  /*12640*/  @!PT LDS RZ, [RZ] ;  /* 0x00000000fffff984 */ /* 0x000fe20000000800 */
[----:B------:R2:W-:Y:S01]  /*12650*/  @!P0 LDGSTS.E.BYPASS.LTC128B.128 [R171+0x3000], [R6.64] ;  /* 0x0300000006ab8fae */ /* 0x0005e2000b901d4a */
[C---:B------:R-:W-:Y:S03]  /*12660*/  @!P0 IMAD.WIDE.U32 R72, R21.reuse, 0xc0, R72 ;  /* 0x000000c015488825 */ /* 0x040fe600078e0048 */
[----:B------:R2:W-:Y:S01]  /*12670*/  @P0 STS.128 [R171+0x3800], RZ ;  /* 0x003800ffab000388 */ /* 0x0005e20000000c00 */
[----:B------:R-:W-:Y:S01]  /*12680*/  @!P0 IMAD R4, R4, 0xc0, RZ ;  /* 0x000000c004048824 */ /* 0x000fe200078e02ff */
[-C--:B------:R-:W-:Y:S01]  /*12690*/  @!P0 LEA.HI.X R95, R78, R180.reuse, R5, 0x1, P3 ;  /* 0x000000b44e5f8211 */ /* 0x080fe200018f0c05 */
[----:B------:R-:W-:Y:S01]  /*126a0*/  @!P0 IMAD.MOV.U32 R10, RZ, RZ, R2 ;  /* 0x000000ffff0a8224 */ /* 0x000fe200078e0002 */
[----:B------:R-:W-:Y:S01]  /*126b0*/  @!P0 MOV R2, c[0x0][0x19c] ;  /* 0x0000670000028a02 */ /* 0x000fe20000000f00 */
[----:B------:R-:W-:Y:S01]  /*126c0*/  @!P0 IMAD.IADD R4, R4, 0x1, R73 ;  /* 0x0000000104048824 */ /* 0x000fe200078e0249 */
[CC--:B------:R-:W-:Y:S01]  /*126d0*/  @!P0 LEA R8, P2, R72.reuse, R181.reuse, 0x1 ;  /* 0x000000b548088211 */ /* 0x0c0fe200078408ff */
[----:B------:R-:W-:Y:S01]  /*126e0*/  @!PT LDS RZ, [RZ] ;  /* 0x00000000fffff984 */ /* 0x000fe20000000800 */
[----:B------:R-:W-:Y:S01]  /*126f0*/  @!PT LDS RZ, [RZ] ;  /* 0x00000000fffff984 */ /* 0x000fe20000000800 */
[----:B------:R-:W-:Y:S01]  /*12700*/  @!PT LDS RZ, [RZ] ;  /* 0x00000000fffff984 */ /* 0x000fe20000000800 */
[----:B------:R2:W-:Y:S01]  /*12710*/  @!P0 LDGSTS.E.BYPASS.LTC128B.128 [R171+0x3800], [R94.64] ;  /* 0x038000005eab8fae */ /* 0x0005e2000b901d4a */
[----:B------:R-:W-:Y:S02]  /*12720*/  @!P0 IMAD.WIDE.U32 R10, R21, 0xe0, R10 ;  /* 0x000000e0150a8825 */ /* 0x000fe400078e000a */
[-C--:B------:R-:W-:Y:S01]  /*12730*/  @!P0 LEA.HI.X R9, R72, R180.reuse, R4, 0x1, P2 ;  /* 0x000000b448098211 */ /* 0x080fe200010f0c04 */
[----:B------:R2:W-:Y:S01]  /*12740*/  @P0 STS.128 [R171+0x4000], RZ ;  /* 0x004000ffab000388 */ /* 0x0005e20000000c00 */
[----:B------:R-:W-:Y:S01]  /*12750*/  @!P0 IMAD R2, R2, 0xe0, RZ ;  /* 0x000000e002028824 */ /* 0x000fe200078e02ff */
[----:B------:R-:W-:Y:S01]  /*12760*/  @!P0 LEA R104, P1, R10, R181, 0x1 ;  /* 0x000000b50a688211 */ /* 0x000fe200078208ff */
[----:B------:R-:W-:Y:S01]  /*12770*/  IMAD.MOV.U32 R181, RZ, RZ, R92 ;  /* 0x000000ffffb57224 */ /* 0x000fe200078e005c */
[----:B------:R-:W-:Y:S01]  /*12780*/  @!PT LDS RZ, [RZ] ;  /* 0x00000000fffff984 */ /* 0x000fe20000000800 */
[----:B------:R-:W-:Y:S01]  /*12790*/  @!PT LDS RZ, [RZ] ;  /* 0x00000000fffff984 */ /* 0x000fe20000000800 */
[----:B------:R-:W-:Y:S01]  /*127a0*/  @!PT LDS RZ, [RZ] ;  /* 0x00000000fffff984 */ /* 0x000fe20000000800 */
[----:B------:R2:W-:Y:S02]  /*127b0*/  @!P0 LDGSTS.E.BYPASS.LTC128B.128 [R171+0x4000], [R8.64] ;  /* 0x0400000008ab8fae */ /* 0x0005e4000b901d4a */
[----:B------:R-:W-:Y:S02]  /*127c0*/  @!P0 IADD3 R2, R2, R11, RZ ;  /* 0x0000000b02028210 */ /* 0x000fe40007ffe0ff */
[----:B------:R2:W-:Y:S02]  /*127d0*/  @P0 STS.128 [R171+0x4800], RZ ;  /* 0x004800ffab000388 */ /* 0x0005e40000000c00 */
[----:B------:R-:W-:Y:S01]  /*127e0*/  @!P0 LEA.HI.X R105, R10, R180, R2, 0x1, P1 ;  /* 0x000000b40a698211 */ /* 0x000fe200008f0c02 */
[----:B------:R-:W-:Y:S04]  /*127f0*/  IMAD.MOV.U32 R180, RZ, RZ, R93 ;  /* 0x000000ffffb47224 */ /* 0x000fe800078e005d */
[----:B------:R-:W-:Y:S01]  /*12800*/  @!PT LDS RZ, [RZ] ;  /* 0x00000000fffff984 */ /* 0x000fe20000000800 */
[----:B------:R-:W-:Y:S01]  /*12810*/  @!PT LDS RZ, [RZ] ;  /* 0x00000000fffff984 */ /* 0x000fe20000000800 */
[----:B------:R-:W-:Y:S01]  /*12820*/  @!PT LDS RZ, [RZ] ;  /* 0x00000000fffff984 */ /* 0x000fe20000000800 */
[----:B------:R2:W-:Y:S04]  /*12830*/  @!P0 LDGSTS.E.BYPASS.LTC128B.128 [R171+0x4800], [R104.64] ;  /* 0x0480000068ab8fae */ /* 0x0005e8000b901d4a */
[----:B------:R-:W0:Y:S02]  /*12840*/  LDGDEPBAR ;  /* 0x00000000000079af */ /* 0x000e240000000000 */
.L_x_800:
[----:B--234-:R-:W-:Y:S02]  /*12850*/  FMNMX.FTZ R4, R195, R149, !PT ;  /* 0x00000095c3047209 */ /* 0x01cfe40007810000 */
        /* <DEDUP_REMOVED lines=20> */
[----:B-1----:R-:W-:Y:S02]  /*129a0*/  FMNMX.FTZ R0, R25, R0, !PT ;  /* 0x0000000019007209 */ /* 0x002fe40007810000 */
        /* <DEDUP_REMOVED lines=107> */
[----:B------:R-:W1:Y:S02]  /*13060*/  SHFL.BFLY PT, R5, R0, 0x2, 0x1f ;  /* 0x0c401f0000057f89 */ /* 0x000e6400000e0000 */
[----:B-1----:R-:W-:Y:S02]  /*13070*/  FMNMX.FTZ R5, R0, R5, !PT ;  /* 0x0000000500057209 */ /* 0x002fe40007810000 */
[----:B------:R-:W-:Y:S04]  /*13080*/  FMNMX.FTZ R4, R4, R2, !PT ;  /* 0x0000000204047209 */ /* 0x000fe80007810000 */
[----:B------:R-:W1:Y:S08]  /*13090*/  SHFL.BFLY PT, R0, R5, 0x1, 0x1f ;  /* 0x0c201f0005007f89 */ /* 0x000e7000000e0000 */
[----:B------:R-:W2:Y:S01]  /*130a0*/  SHFL.BFLY PT, R2, R4, 0x1, 0x1f ;  /* 0x0c201f0004027f89 */ /* 0x000ea200000e0000 */
[----:B-1----:R-:W-:Y:S05]  /*130b0*/  FMNMX.FTZ R0, R5, R0, !PT ;  /* 0x0000000005007209 */ /* 0x002fea0007810000 */
[C---:B------:R-:W-:Y:S02]  /*130c0*/  FMUL.FTZ R46, R0.reuse, c[0x0][0x23c] ;  /* 0x00008f00002e7a20 */ /* 0x040fe40000410000 */
[----:B------:R-:W-:Y:S01]  /*130d0*/  FADD.FTZ R21, -R0, R148 ;  /* 0x0000009400157221 */ /* 0x000fe20000010100 */
[----:B--2---:R-:W-:Y:S03]  /*130e0*/  FMNMX.FTZ R2, R4, R2, !PT ;  /* 0x0000000204027209 */ /* 0x004fe60007810000 */
[----:B------:R-:W-:Y:S01]  /*130f0*/  FMUL.FTZ R21, R21, c[0x0][0x23c] ;  /* 0x00008f0015157a20 */ /* 0x000fe20000410000 */
[C---:B------:R-:W-:Y:S01]  /*13100*/  FSETP.NEU.FTZ.AND P0, PT, R2.reuse, -INF , PT ;  /* 0xff8000000200780b */ /* 0x040fe20003f1d000 */
[C---:B------:R-:W-:Y:S02]  /*13110*/  FMUL.FTZ R51, R2.reuse, c[0x0][0x23c] ;  /* 0x00008f0002337a20 */ /* 0x040fe40000410000 */
[----:B------:R-:W-:Y:S02]  /*13120*/  FADD.FTZ R4, -R2, R149 ;  /* 0x0000009502047221 */ /* 0x000fe40000010100 */
[----:B------:R-:W1:Y:S01]  /*13130*/  MUFU.EX2 R21, R21 ;  /* 0x0000001500157308 */ /* 0x000e620000000800 */
        /* <DEDUP_REMOVED lines=11> */
[--C-:B------:R-:W-:Y:S02]  /*131f0*/  FFMA.FTZ R122, R30, c[0x0][0x23c], -R46.reuse ;  /* 0x00008f001e7a7a23 */ /* 0x100fe4000001082e */
[----:B------:R-:W-:Y:S01]  /*13200*/  LDSM.16.MT88.4 R28, [R150+0x5000] ;  /* 0x00500000961c783b */ /* 0x000fe20000004200 */
[----:B------:R-:W-:Y:S01]  /*13210*/  MUFU.EX2 R130, R130 ;  /* 0x0000008200827308 */ /* 0x000fe20000000800 */
[--C-:B------:R-:W-:Y:S02]  /*13220*/  FFMA.FTZ R118, R35, c[0x0][0x23c], -R46.reuse ;  /* 0x00008f0023767a23 */ /* 0x100fe4000001082e */
[--C-:B------:R-:W-:Y:S02]  /*13230*/  FFMA.FTZ R117, R34, c[0x0][0x23c], -R46.reuse ;  /* 0x00008f0022757a23 */ /* 0x100fe4000001082e */
[C---:B-1----:R-:W-:Y:S02]  /*13240*/  FMUL.FTZ R10, R21.reuse, R142 ;  /* 0x0000008e150a7220 */ /* 0x042fe40000410000 */
[----:B------:R-:W-:Y:S01]  /*13250*/  LDSM.16.MT88.4 R32, [R151+0x5400] ;  /* 0x005400009720783b */ /* 0x000fe20000004200 */
[----:B------:R-:W-:Y:S02]  /*13260*/  FMUL.FTZ R11, R21, R143 ;  /* 0x0000008f150b7220 */ /* 0x000fe40000410000 */
[----:B------:R-:W-:Y:S01]  /*13270*/  MUFU.EX2 R129, R129 ;  /* 0x0000008100817308 */ /* 0x000fe20000000800 */
[--C-:B------:R-:W-:Y:S02]  /*13280*/  FFMA.FTZ R119, R36, c[0x0][0x23c], -R51.reuse ;  /* 0x00008f0024777a23 */ /* 0x100fe40000010833 */
[--C-:B------:R-:W-:Y:S02]  /*13290*/  FFMA.FTZ R113, R39, c[0x0][0x23c], -R51.reuse ;  /* 0x00008f0027717a23 */ /* 0x100fe40000010833 */
[C---:B--2---:R-:W-:Y:S02]  /*132a0*/  FMUL.FTZ R8, R22.reuse, R140 ;  /* 0x0000008c16087220 */ /* 0x044fe40000410000 */
[----:B------:R-:W-:Y:S02]  /*132b0*/  FMUL.FTZ R9, R22, R141 ;  /* 0x0000008d16097220 */ /* 0x000fe40000410000 */
[----:B------:R-:W-:Y:S01]  /*132c0*/  LDSM.16.MT88.4 R140, [R151+0x8c00] ;  /* 0x008c0000978c783b */ /* 0x000fe20000004200 */
[----:B------:R-:W-:Y:S01]  /*132d0*/  MUFU.EX2 R123, R123 ;  /* 0x0000007b007b7308 */ /* 0x000fe20000000800 */
[--C-:B------:R-:W-:Y:S02]  /*132e0*/  FFMA.FTZ R110, R38, c[0x0][0x23c], -R46.reuse ;  /* 0x00008f00266e7a23 */ /* 0x100fe4000001082e */
[--C-:B------:R-:W-:Y:S02]  /*132f0*/  FFMA.FTZ R104, R37, c[0x0][0x23c], -R46.reuse ;  /* 0x00008f0025687a23 */ /* 0x100fe4000001082e */
[--C-:B------:R-:W-:Y:S02]  /*13300*/  FFMA.FTZ R101, R43, c[0x0][0x23c], -R46.reuse ;  /* 0x00008f002b657a23 */ /* 0x100fe4000001082e */
[----:B------:R-:W-:Y:S01]  /*13310*/  LDSM.16.MT88.4 R36, [R150+0x5400] ;  /* 0x005400009624783b */ /* 0x000fe20000004200 */
[--C-:B------:R-:W-:Y:S02]  /*13320*/  FFMA.FTZ R100, R42, c[0x0][0x23c], -R51.reuse ;  /* 0x00008f002a647a23 */ /* 0x100fe40000010833 */
[----:B------:R-:W-:Y:S01]  /*13330*/  MUFU.EX2 R125, R125 ;  /* 0x0000007d007d7308 */ /* 0x000fe20000000800 */
[--C-:B------:R-:W-:Y:S02]  /*13340*/  FFMA.FTZ R87, R41, c[0x0][0x23c], -R51.reuse ;  /* 0x00008f0029577a23 */ /* 0x100fe40000010833 */
[--C-:B------:R-:W-:Y:S02]  /*13350*/  FFMA.FTZ R91, R40, c[0x0][0x23c], -R46.reuse ;  /* 0x00008f00285b7a23 */ /* 0x100fe4000001082e */
[----:B------:R-:W-:Y:S01]  /*13360*/  LDSM.16.MT88.4 R40, [R150+0x5800] ;  /* 0x005800009628783b */ /* 0x000fe20000004200 */
[--C-:B------:R-:W-:Y:S02]  /*13370*/  FFMA.FTZ R209, R195, c[0x0][0x23c], -R51.reuse ;  /* 0x00008f00c3d17a23 */ /* 0x100fe40000010833 */
[--C-:B------:R-:W-:Y:S02]  /*13380*/  FFMA.FTZ R195, R14, c[0x0][0x23c], -R46.reuse ;  /* 0x00008f000ec37a23 */ /* 0x100fe4000001082e */
[----:B------:R-:W-:Y:S01]  /*13390*/  MUFU.EX2 R122, R122 ;  /* 0x0000007a007a7308 */ /* 0x000fe20000000800 */
[--C-:B------:R-:W-:Y:S02]  /*133a0*/  FFMA.FTZ R207, R194, c[0x0][0x23c], -R51.reuse ;  /* 0x00008f00c2cf7a23 */ /* 0x100fe40000010833 */
[--C-:B------:R-:W-:Y:S02]  /*133b0*/  FFMA.FTZ R194, R13, c[0x0][0x23c], -R46.reuse ;  /* 0x00008f000dc27a23 */ /* 0x100fe4000001082e */
[--C-:B------:R-:W-:Y:S02]  /*133c0*/  FFMA.FTZ R206, R189, c[0x0][0x23c], -R51.reuse ;  /* 0x00008f00bdce7a23 */ /* 0x100fe40000010833 */
[--C-:B------:R-:W-:Y:S02]  /*133d0*/  FFMA.FTZ R189, R15, c[0x0][0x23c], -R46.reuse ;  /* 0x00008f000fbd7a23 */ /* 0x100fe4000001082e */
[--C-:B------:R-:W-:Y:S01]  /*133e0*/  FFMA.FTZ R202, R199, c[0x0][0x23c], -R51.reuse ;  /* 0x00008f00c7ca7a23 */ /* 0x100fe20000010833 */
[----:B------:R-:W-:Y:S01]  /*133f0*/  MUFU.EX2 R209, R209 ;  /* 0x000000d100d17308 */ /* 0x000fe20000000800 */
[--C-:B------:R-:W-:Y:S02]  /*13400*/  FFMA.FTZ R199, R196, c[0x0][0x23c], -R46.reuse ;  /* 0x00008f00c4c77a23 */ /* 0x100fe4000001082e */
[--C-:B------:R-:W-:Y:S02]  /*13410*/  FFMA.FTZ R196, R12, c[0x0][0x23c], -R51.reuse ;  /* 0x00008f000cc47a23 */ /* 0x100fe40000010833 */
[----:B------:R-:W1:Y:S01]  /*13420*/  LDSM.16.MT88.4 R12, [R151+0x5000] ;  /* 0x00500000970c783b */ /* 0x000e620000004200 */
[--C-:B------:R-:W-:Y:S02]  /*13430*/  FFMA.FTZ R156, R25, c[0x0][0x23c], -R46.reuse ;  /* 0x00008f00199c7a23 */ /* 0x100fe4000001082e */
[--C-:B------:R-:W-:Y:S02]  /*13440*/  FFMA.FTZ R148, R24, c[0x0][0x23c], -R46.reuse ;  /* 0x00008f0018947a23 */ /* 0x100fe4000001082e */
[----:B------:R-:W2:Y:S01]  /*13450*/  MUFU.EX2 R207, R207 ;  /* 0x000000cf00cf7308 */ /* 0x000ea20000000800 */
[--C-:B------:R-:W-:Y:S02]  /*13460*/  FFMA.FTZ R128, R27, c[0x0][0x23c], -R46.reuse ;  /* 0x00008f001b807a23 */ /* 0x100fe4000001082e */
[--C-:B------:R-:W-:Y:S02]  /*13470*/  FFMA.FTZ R127, R26, c[0x0][0x23c], -R51.reuse ;  /* 0x00008f001a7f7a23 */ /* 0x100fe40000010833 */
[C---:B------:R-:W-:Y:S02]  /*13480*/  FMUL.FTZ R4, R22.reuse, R144 ;  /* 0x0000009016047220 */ /* 0x040fe40000410000 */
[----:B------:R-:W-:Y:S02]  /*13490*/  FMUL.FTZ R5, R22, R145 ;  /* 0x0000009116057220 */ /* 0x000fe40000410000 */
[C---:B------:R-:W-:Y:S01]  /*134a0*/  FMUL.FTZ R6, R21.reuse, R146 ;  /* 0x0000009215067220 */ /* 0x040fe20000410000 */
[----:B------:R-:W-:Y:S01]  /*134b0*/  MUFU.EX2 R206, R206 ;  /* 0x000000ce00ce7308 */ /* 0x000fe20000000800 */
[----:B------:R-:W-:Y:S02]  /*134c0*/  FMUL.FTZ R7, R21, R147 ;  /* 0x0000009315077220 */ /* 0x000fe40000410000 */
[--C-:B------:R-:W-:Y:S02]  /*134d0*/  FFMA.FTZ R158, R19, c[0x0][0x23c], -R46.reuse ;  /* 0x00008f00139e7a23 */ /* 0x100fe4000001082e */
[C---:B------:R-:W-:Y:S02]  /*134e0*/  FMUL.FTZ R19, R21.reuse, R135 ;  /* 0x0000008715137220 */ /* 0x040fe40000410000 */
[--C-:B------:R-:W-:Y:S02]  /*134f0*/  FFMA.FTZ R157, R18, c[0x0][0x23c], -R51.reuse ;  /* 0x00008f00129d7a23 */ /* 0x100fe40000010833 */
[----:B------:R-:W-:Y:S01]  /*13500*/  FMUL.FTZ R18, R21, R134 ;  /* 0x0000008615127220 */ /* 0x000fe20000410000 */
[----:B------:R-:W3:Y:S01]  /*13510*/  MUFU.EX2 R202, R202 ;  /* 0x000000ca00ca7308 */ /* 0x000ee20000000800 */
        /* <DEDUP_REMOVED lines=9> */
[----:B------:R-:W-:Y:S02]  /*135b0*/  FMUL.FTZ R17, R22, R133 ;  /* 0x0000008516117220 */ /* 0x000fe40000410000 */
[--C-:B------:R-:W-:Y:S02]  /*135c0*/  FFMA.FTZ R204, R190, c[0x0][0x23c], -R46.reuse ;  /* 0x00008f00becc7a23 */ /* 0x100fe4000001082e */
[--C-:B------:R-:W-:Y:S01]  /*135d0*/  FFMA.FTZ R190, R16, c[0x0][0x23c], -R46.reuse ;  /* 0x00008f0010be7a23 */ /* 0x100fe2000001082e */
[----:B------:R-:W-:Y:S01]  /*135e0*/  MUFU.EX2 R205, R205 ;  /* 0x000000cd00cd7308 */ /* 0x000fe20000000800 */
[----:B------:R-:W-:Y:S02]  /*135f0*/  FMUL.FTZ R16, R22, R132 ;  /* 0x0000008416107220 */ /* 0x000fe40000410000 */
[--C-:B------:R-:W-:Y:S01]  /*13600*/  FFMA.FTZ R201, R197, c[0x0][0x23c], -R46.reuse ;  /* 0x00008f00c5c97a23 */ /* 0x100fe2000001082e */
[----:B---3--:R-:W-:Y:S01]  /*13610*/  F2FP.BF16.PACK_AB R26, R202, R206 ;  /* 0x000000ceca1a723e */ /* 0x008fe200000010ff */
[--C-:B------:R-:W-:Y:S02]  /*13620*/  FFMA.FTZ R200, R200, c[0x0][0x23c], -R51.reuse ;  /* 0x00008f00c8c87a23 */ /* 0x100fe40000010833 */
[--C-:B------:R-:W-:Y:S02]  /*13630*/  FFMA.FTZ R197, R214, c[0x0][0x23c], -R51.reuse ;  /* 0x00008f00d6c57a23 */ /* 0x100fe40000010833 */
[--C-:B------:R-:W-:Y:S01]  /*13640*/  FFMA.FTZ R185, R221, c[0x0][0x23c], -R51.reuse ;  /* 0x00008f00ddb97a23 */ /* 0x100fe20000010833 */
[----:B------:R-:W2:Y:S01]  /*13650*/  MUFU.EX2 R204, R204 ;  /* 0x000000cc00cc7308 */ /* 0x000ea20000000800 */
[--C-:B------:R-:W-:Y:S02]  /*13660*/  FFMA.FTZ R184, R220, c[0x0][0x23c], -R51.reuse ;  /* 0x00008f00dcb87a23 */ /* 0x100fe40000010833 */
[--C-:B------:R-:W-:Y:S02]  /*13670*/  FFMA.FTZ R159, R219, c[0x0][0x23c], -R46.reuse ;  /* 0x00008f00db9f7a23 */ /* 0x100fe4000001082e */
[--C-:B------:R-:W-:Y:S02]  /*13680*/  FFMA.FTZ R149, R223, c[0x0][0x23c], -R51.reuse ;  /* 0x00008f00df957a23 */ /* 0x100fe40000010833 */
[--C-:B------:R-:W-:Y:S02]  /*13690*/  FFMA.FTZ R131, R225, c[0x0][0x23c], -R51.reuse ;  /* 0x00008f00e1837a23 */ /* 0x100fe40000010833 */
[--C-:B------:R-:W-:Y:S01]  /*136a0*/  FFMA.FTZ R120, R228, c[0x0][0x23c], -R51.reuse ;  /* 0x00008f00e4787a23 */ /* 0x100fe20000010833 */
[----:B------:R-:W3:Y:S01]  /*136b0*/  MUFU.EX2 R201, R201 ;  /* 0x000000c900c97308 */ /* 0x000ee20000000800 */
[--C-:B------:R-:W-:Y:S02]  /*136c0*/  FFMA.FTZ R106, R231, c[0x0][0x23c], -R51.reuse ;  /* 0x00008f00e76a7a23 */ /* 0x100fe40000010833 */
[--C-:B------:R-:W-:Y:S02]  /*136d0*/  FFMA.FTZ R105, R230, c[0x0][0x23c], -R51.reuse ;  /* 0x00008f00e6697a23 */ /* 0x100fe40000010833 */
[--C-:B------:R-:W-:Y:S02]  /*136e0*/  FFMA.FTZ R103, R229, c[0x0][0x23c], -R46.reuse ;  /* 0x00008f00e5677a23 */ /* 0x100fe4000001082e */
[--C-:B------:R-:W-:Y:S02]  /*136f0*/  FFMA.FTZ R96, R235, c[0x0][0x23c], -R51.reuse ;  /* 0x00008f00eb607a23 */ /* 0x100fe40000010833 */
[--C-:B------:R-:W-:Y:S01]  /*13700*/  FFMA.FTZ R99, R234, c[0x0][0x23c], -R46.reuse ;  /* 0x00008f00ea637a23 */ /* 0x100fe2000001082e */
[----:B------:R-:W-:Y:S01]  /*13710*/  MUFU.EX2 R200, R200 ;  /* 0x000000c800c87308 */ /* 0x000fe20000000800 */
[--C-:B------:R-:W-:Y:S02]  /*13720*/  FFMA.FTZ R93, R233, c[0x0][0x23c], -R46.reuse ;  /* 0x00008f00e95d7a23 */ /* 0x100fe4000001082e */
[--C-:B------:R-:W-:Y:S01]  /*13730*/  FFMA.FTZ R95, R240, c[0x0][0x23c], -R51.reuse ;  /* 0x00008f00f05f7a23 */ /* 0x100fe20000010833 */
[----:B--2---:R-:W-:Y:S01]  /*13740*/  F2FP.BF16.PACK_AB R25, R204, R205 ;  /* 0x000000cdcc19723e */ /* 0x004fe200000010ff */
[--C-:B------:R-:W-:Y:S02]  /*13750*/  FFMA.FTZ R88, R239, c[0x0][0x23c], -R51.reuse ;  /* 0x00008f00ef587a23 */ /* 0x100fe40000010833 */
[--C-:B------:R-:W-:Y:S02]  /*13760*/  FFMA.FTZ R92, R238, c[0x0][0x23c], -R46.reuse ;  /* 0x00008f00ee5c7a23 */ /* 0x100fe4000001082e */
[--C-:B------:R-:W-:Y:S01]  /*13770*/  FFMA.FTZ R86, R237, c[0x0][0x23c], -R46.reuse ;  /* 0x00008f00ed567a23 */ /* 0x100fe2000001082e */
[----:B------:R-:W2:Y:S01]  /*13780*/  MUFU.EX2 R197, R197 ;  /* 0x000000c500c57308 */ /* 0x000ea20000000800 */
[--C-:B------:R-:W-:Y:S02]  /*13790*/  FFMA.FTZ R84, R236, c[0x0][0x23c], -R51.reuse ;  /* 0x00008f00ec547a23 */ /* 0x100fe40000010833 */
[--C-:B------:R-:W-:Y:S01]  /*137a0*/  FFMA.FTZ R80, R242, c[0x0][0x23c], -R51.reuse ;  /* 0x00008f00f2507a23 */ /* 0x100fe20000010833 */
[----:B---3--:R-:W-:Y:S01]  /*137b0*/  F2FP.BF16.PACK_AB R27, R199, R201 ;  /* 0x000000c9c71b723e */ /* 0x008fe200000010ff */
[--C-:B------:R-:W-:Y:S02]  /*137c0*/  FFMA.FTZ R83, R241, c[0x0][0x23c], -R46.reuse ;  /* 0x00008f00f1537a23 */ /* 0x100fe4000001082e */
[--C-:B------:R-:W-:Y:S02]  /*137d0*/  FFMA.FTZ R78, R58, c[0x0][0x23c], -R46.reuse ;  /* 0x00008f003a4e7a23 */ /* 0x100fe4000001082e */
[--C-:B------:R-:W-:Y:S01]  /*137e0*/  FFMA.FTZ R79, R244, c[0x0][0x23c], -R51.reuse ;  /* 0x00008f00f44f7a23 */ /* 0x100fe20000010833 */
[----:B------:R-:W-:Y:S01]  /*137f0*/  MUFU.EX2 R195, R195 ;  /* 0x000000c300c37308 */ /* 0x000fe20000000800 */
[C---:B-1----:R-:W-:Y:S05]  /*13800*/  HMMA.16816.F32.BF16 R4, R24.reuse, R12, R4 ;  /* 0x0000000c1804723c */ /* 0x042fea0000041804 */
        /* <DEDUP_REMOVED lines=12> */
[C---:B------:R-:W-:Y:S02]  /*138d0*/  HMMA.16816.F32.BF16 R12, R24.reuse, R28, R12 ;  /* 0x0000001c180c723c */ /* 0x040fe4000004180c */
        /* <DEDUP_REMOVED lines=8> */
[----:B--2---:R-:W-:Y:S01]  /*13960*/  F2FP.BF16.PACK_AB R24, R197, R200 ;  /* 0x000000c8c518723e */ /* 0x004fe200000010ff */
[--C-:B------:R-:W-:Y:S01]  /*13970*/  FFMA.FTZ R62, R249, c[0x0][0x23c], -R46.reuse ;  /* 0x00008f00f93e7a23 */ /* 0x100fe2000001082e */
[----:B-1----:R-:W-:Y:S03]  /*13980*/  F2FP.BF16.PACK_AB R25, R194, R195 ;  /* 0x000000c3c219723e */ /* 0x002fe600000010ff */
[--C-:B------:R-:W-:Y:S02]  /*13990*/  FFMA.FTZ R58, R248, c[0x0][0x23c], -R46.reuse ;  /* 0x00008f00f83a7a23 */ /* 0x100fe4000001082e */
[----:B------:R-:W1:Y:S01]  /*139a0*/  MUFU.EX2 R189, R189 ;  /* 0x000000bd00bd7308 */ /* 0x000e620000000800 */
[--C-:B------:R-:W-:Y:S02]  /*139b0*/  FFMA.FTZ R59, R245, c[0x0][0x23c], -R51.reuse ;  /* 0x00008f00f53b7a23 */ /* 0x100fe40000010833 */
[--C-:B------:R-:W-:Y:S01]  /*139c0*/  FFMA.FTZ R63, R63, c[0x0][0x23c], -R51.reuse ;  /* 0x00008f003f3f7a23 */ /* 0x100fe20000010833 */
[----:B---3--:R-:W-:Y:S01]  /*139d0*/  F2FP.BF16.PACK_AB R26, R191, R196 ;  /* 0x000000c4bf1a723e */ /* 0x008fe200000010ff */
        /* <DEDUP_REMOVED lines=17> */
[C---:B------:R-:W-:Y:S03]  /*13af0*/  HMMA.16816.F32.BF16 R4, R24.reuse, R32, R4 ;  /* 0x000000201804723c */ /* 0x040fe60000041804 */
[--C-:B------:R-:W-:Y:S02]  /*13b00*/  FFMA.FTZ R126, R211, c[0x0][0x23c], -R51.reuse ;  /* 0x00008f00d37e7a23 */ /* 0x100fe40000010833 */
[--C-:B------:R-:W-:Y:S02]  /*13b10*/  FFMA.FTZ R132, R210, c[0x0][0x23c], -R46.reuse ;  /* 0x00008f00d2847a23 */ /* 0x100fe4000001082e */
[--C-:B------:R-:W-:Y:S01]  /*13b20*/  FFMA.FTZ R133, R208, c[0x0][0x23c], -R46.reuse ;  /* 0x00008f00d0857a23 */ /* 0x100fe2000001082e */
[C---:B------:R-:W-:Y:S01]  /*13b30*/  HMMA.16816.F32.BF16 R8, R24.reuse, R34, R8 ;  /* 0x000000221808723c */ /* 0x040fe20000041808 */
[----:B------:R-:W1:Y:S01]  /*13b40*/  MUFU.EX2 R158, R158 ;  /* 0x0000009e009e7308 */ /* 0x000e620000000800 */
        /* <DEDUP_REMOVED lines=10> */
[----:B------:R-:W5:Y:S01]  /*13bf0*/  MUFU.EX2 R149, R149 ;  /* 0x0000009500957308 */ /* 0x000f620000000800 */
[--C-:B------:R-:W-:Y:S01]  /*13c00*/  FFMA.FTZ R139, R188, c[0x0][0x23c], -R51.reuse ;  /* 0x00008f00bc8b7a23 */ /* 0x100fe20000010833 */
[----:B--2---:R-:W-:Y:S01]  /*13c10*/  F2FP.BF16.PACK_AB R24, R184, R185 ;  /* 0x000000b9b818723e */ /* 0x004fe200000010ff */
[--C-:B------:R-:W-:Y:S01]  /*13c20*/  FFMA.FTZ R144, R163, c[0x0][0x23c], -R46.reuse ;  /* 0x00008f00a3907a23 */ /* 0x100fe2000001082e */
[----:B-1----:R-:W-:Y:S03]  /*13c30*/  F2FP.BF16.PACK_AB R25, R158, R159 ;  /* 0x0000009f9e19723e */ /* 0x002fe600000010ff */
[--C-:B------:R-:W-:Y:S02]  /*13c40*/  FFMA.FTZ R145, R186, c[0x0][0x23c], -R46.reuse ;  /* 0x00008f00ba917a23 */ /* 0x100fe4000001082e */
[--C-:B------:R-:W-:Y:S01]  /*13c50*/  FFMA.FTZ R146, R162, c[0x0][0x23c], -R51.reuse ;  /* 0x00008f00a2927a23 */ /* 0x100fe20000010833 */
[----:B------:R-:W-:Y:S01]  /*13c60*/  MUFU.EX2 R156, R156 ;  /* 0x0000009c009c7308 */ /* 0x000fe20000000800 */
[--C-:B------:R-:W-:Y:S02]  /*13c70*/  FFMA.FTZ R147, R161, c[0x0][0x23c], -R51.reuse ;  /* 0x00008f00a1937a23 */ /* 0x100fe40000010833 */
[--C-:B------:R-:W-:Y:S02]  /*13c80*/  FFMA.FTZ R160, R160, c[0x0][0x23c], -R46.reuse ;  /* 0x00008f00a0a07a23 */ /* 0x100fe4000001082e */
[--C-:B------:R-:W-:Y:S02]  /*13c90*/  FFMA.FTZ R155, R155, c[0x0][0x23c], -R46.reuse ;  /* 0x00008f009b9b7a23 */ /* 0x100fe4000001082e */
[--C-:B------:R-:W-:Y:S02]  /*13ca0*/  FFMA.FTZ R153, R153, c[0x0][0x23c], -R51.reuse ;  /* 0x00008f0099997a23 */ /* 0x100fe40000010833 */
[----:B------:R-:W-:Y:S01]  /*13cb0*/  FFMA.FTZ R154, R154, c[0x0][0x23c], -R51 ;  /* 0x00008f009a9a7a23 */ /* 0x000fe20000010833 */
[----:B------:R-:W1:Y:S01]  /*13cc0*/  MUFU.EX2 R148, R148 ;  /* 0x0000009400947308 */ /* 0x000e620000000800 */
[----:B------:R-:W-:Y:S02]  /*13cd0*/  FFMA.FTZ R152, R152, c[0x0][0x23c], -R46 ;  /* 0x00008f0098987a23 */ /* 0x000fe4000001082e */
[----:B------:R-:W-:Y:S01]  /*13ce0*/  FFMA.FTZ R209, R22, R183, R209 ;  /* 0x000000b716d17223 */ /* 0x000fe200000100d1 */
[----:B-----5:R-:W-:Y:S01]  /*13cf0*/  F2FP.BF16.PACK_AB R26, R149, R157 ;  /* 0x0000009d951a723e */ /* 0x020fe200000010ff */
[----:B------:R-:W-:Y:S02]  /*13d00*/  FFMA.FTZ R205, R21, R182, R205 ;  /* 0x000000b615cd7223 */ /* 0x000fe400000100cd */
[----:B------:R-:W-:Y:S02]  /*13d10*/  FADD.FTZ R209, R207, R209 ;  /* 0x000000d1cfd17221 */ /* 0x000fe40000010000 */
[----:B------:R-:W-:Y:S01]  /*13d20*/  FADD.FTZ R205, R204, R205 ;  /* 0x000000cdcccd7221 */ /* 0x000fe20000010000 */
[----:B------:R-:W2:Y:S01]  /*13d30*/  MUFU.EX2 R131, R131 ;  /* 0x0000008300837308 */ /* 0x000ea20000000800 */
[----:B------:R-:W-:Y:S02]  /*13d40*/  FADD.FTZ R206, R206, R209 ;  /* 0x000000d1cece7221 */ /* 0x000fe40000010000 */
[----:B------:R-:W-:Y:S02]  /*13d50*/  FADD.FTZ R205, R201, R205 ;  /* 0x000000cdc9cd7221 */ /* 0x000fe40000010000 */
[----:B------:R-:W-:Y:S02]  /*13d60*/  FADD.FTZ R206, R202, R206 ;  /* 0x000000cecace7221 */ /* 0x000fe40000010000 */
[----:B------:R-:W-:Y:S02]  /*13d70*/  FADD.FTZ R199, R199, R205 ;  /* 0x000000cdc7c77221 */ /* 0x000fe40000010000 */
[----:B------:R-:W-:Y:S01]  /*13d80*/  FADD.FTZ R200, R200, R206 ;  /* 0x000000cec8c87221 */ /* 0x000fe20000010000 */
[----:B------:R-:W5:Y:S01]  /*13d90*/  MUFU.EX2 R128, R128 ;  /* 0x0000008000807308 */ /* 0x000f620000000800 */
[----:B------:R-:W-:Y:S02]  /*13da0*/  FADD.FTZ R199, R195, R199 ;  /* 0x000000c7c3c77221 */ /* 0x000fe40000010000 */
[----:B------:R-:W-:Y:S01]  /*13db0*/  FADD.FTZ R200, R197, R200 ;  /* 0x000000c8c5c87221 */ /* 0x000fe20000010000 */
[----:B-1----:R-:W-:Y:S01]  /*13dc0*/  F2FP.BF16.PACK_AB R27, R148, R156 ;  /* 0x0000009c941b723e */ /* 0x002fe200000010ff */
[----:B------:R-:W-:Y:S02]  /*13dd0*/  FADD.FTZ R194, R194, R199 ;  /* 0x000000c7c2c27221 */ /* 0x000fe40000010000 */
[----:B------:R-:W-:Y:S02]  /*13de0*/  FADD.FTZ R196, R196, R200 ;  /* 0x000000c8c4c47221 */ /* 0x000fe40000010000 */
[----:B------:R-:W-:Y:S01]  /*13df0*/  FADD.FTZ R194, R190, R194 ;  /* 0x000000c2bec27221 */ /* 0x000fe20000010000 */
[----:B------:R-:W1:Y:S01]  /*13e00*/  MUFU.EX2 R127, R127 ;  /* 0x0000007f007f7308 */ /* 0x000e620000000800 */
[C---:B----4-:R-:W-:Y:S03]  /*13e10*/  HMMA.16816.F32.BF16 R4, R24.reuse, R28, R4 ;  /* 0x0000001c1804723c */ /* 0x050fe60000041804 */
[----:B------:R-:W-:Y:S02]  /*13e20*/  FADD.FTZ R196, R191, R196 ;  /* 0x000000c4bfc47221 */ /* 0x000fe40000010000 */
[----:B------:R-:W-:Y:S02]  /*13e30*/  FADD.FTZ R189, R189, R194 ;  /* 0x000000c2bdbd7221 */ /* 0x000fe40000010000 */
[----:B------:R-:W-:Y:S01]  /*13e40*/  FADD.FTZ R196, R185, R196 ;  /* 0x000000c4b9c47221 */ /* 0x000fe20000010000 */
[C---:B------:R-:W-:Y:S01]  /*13e50*/  HMMA.16816.F32.BF16 R8, R24.reuse, R30, R8 ;  /* 0x0000001e1808723c */ /* 0x040fe20000041808 */
[----:B------:R-:W4:Y:S01]  /*13e60*/  MUFU.EX2 R120, R120 ;  /* 0x0000007800787308 */ /* 0x000f220000000800 */
[----:B------:R-:W4:Y:S02]  /*13e70*/  LDSM.16.MT88.4 R28, [R150+0x5c00] ;  /* 0x005c0000961c783b */ /* 0x000f240000004200 */
[----:B------:R-:W-:Y:S02]  /*13e80*/  FADD.FTZ R189, R159, R189 ;  /* 0x000000bd9fbd7221 */ /* 0x000fe40000010000 */
[----:B------:R-:W-:Y:S02]  /*13e90*/  FADD.FTZ R184, R184, R196 ;  /* 0x000000c4b8b87221 */ /* 0x000fe40000010000 */
[C---:B------:R-:W-:Y:S03]  /*13ea0*/  HMMA.16816.F32.BF16 R12, R24.reuse, R40, R12 ;  /* 0x00000028180c723c */ /* 0x040fe6000004180c */
[----:B------:R-:W-:Y:S01]  /*13eb0*/  MUFU.EX2 R119, R119 ;  /* 0x0000007700777308 */ /* 0x000fe20000000800 */
[----:B------:R-:W-:Y:S02]  /*13ec0*/  FADD.FTZ R158, R158, R189 ;  /* 0x000000bd9e9e7221 */ /* 0x000fe40000010000 */
[----:B------:R-:W-:Y:S02]  /*13ed0*/  FADD.FTZ R184, R157, R184 ;  /* 0x000000b89db87221 */ /* 0x000fe40000010000 */
[----:B------:R-:W-:Y:S01]  /*13ee0*/  HMMA.16816.F32.BF16 R16, R24, R42, R16 ;  /* 0x0000002a1810723c */ /* 0x000fe20000041810 */
[----:B------:R-:W-:Y:S03]  /*13ef0*/  LDSM.16.MT88.4 R40, [R150+0x6400] ;  /* 0x006400009628783b */ /* 0x000fe60000004200 */
[----:B------:R-:W-:Y:S01]  /*13f00*/  FADD.FTZ R158, R156, R158 ;  /* 0x0000009e9c9e7221 */ /* 0x000fe20000010000 */
[----:B------:R-:W4:Y:S01]  /*13f10*/  MUFU.EX2 R118, R118 ;  /* 0x0000007600767308 */ /* 0x000f220000000800 */
[----:B------:R-:W-:Y:S01]  /*13f20*/  FADD.FTZ R149, R149, R184 ;  /* 0x000000b895957221 */ /* 0x000fe20000010000 */
[----:B--2---:R-:W-:Y:S01]  /*13f30*/  F2FP.BF16.PACK_AB R24, R130, R131 ;  /* 0x000000838218723e */ /* 0x004fe200000010ff */
[----:B------:R-:W-:Y:S01]  /*13f40*/  FADD.FTZ R148, R148, R158 ;  /* 0x0000009e94947221 */ /* 0x000fe20000010000 */
[----:B-----5:R-:W-:Y:S03]  /*13f50*/  F2FP.BF16.PACK_AB R25, R128, R129 ;  /* 0x000000818019723e */ /* 0x020fe600000010ff */
[----:B-1----:R-:W-:Y:S01]  /*13f60*/  F2FP.BF16.PACK_AB R26, R123, R127 ;  /* 0x0000007f7b1a723e */ /* 0x002fe200000010ff */
[----:B------:R-:W-:Y:S01]  /*13f70*/  FADD.FTZ R149, R131, R149 ;  /* 0x0000009583957221 */ /* 0x000fe20000010000 */
[----:B------:R-:W-:Y:S01]  /*13f80*/  F2FP.BF16.PACK_AB R27, R122, R125 ;  /* 0x0000007d7a1b723e */ /* 0x000fe200000010ff */
[----:B------:R-:W1:Y:S01]  /*13f90*/  MUFU.EX2 R117, R117 ;  /* 0x0000007500757308 */ /* 0x000e620000000800 */
[----:B------:R-:W-:Y:S02]  /*13fa0*/  FADD.FTZ R148, R129, R148 ;  /* 0x0000009481947221 */ /* 0x000fe40000010000 */
[----:B------:R-:W-:Y:S01]  /*13fb0*/  FADD.FTZ R130, R130, R149 ;  /* 0x0000009582827221 */ /* 0x000fe20000010000 */
[----:B------:R-:W-:Y:S01]  /*13fc0*/  MOV R149, R2 ;  /* 0x0000000200957202 */ /* 0x000fe20000000f00 */
[----:B------:R-:W-:Y:S01]  /*13fd0*/  FADD.FTZ R128, R128, R148 ;  /* 0x0000009480807221 */ /* 0x000fe20000010000 */
[C---:B---3--:R-:W-:Y:S03]  /*13fe0*/  HMMA.16816.F32.BF16 R4, R24.reuse, R32, R4 ;  /* 0x000000201804723c */ /* 0x048fe60000041804 */
[----:B------:R-:W-:Y:S01]  /*13ff0*/  FADD.FTZ R130, R127, R130 ;  /* 0x000000827f827221 */ /* 0x000fe20000010000 */
[----:B------:R-:W-:Y:S01]  /*14000*/  MUFU.EX2 R115, R115 ;  /* 0x0000007300737308 */ /* 0x000fe20000000800 */
[----:B------:R-:W-:Y:S01]  /*14010*/  FADD.FTZ R128, R125, R128 ;  /* 0x000000807d807221 */ /* 0x000fe20000010000 */
[----:B------:R-:W-:Y:S01]  /*14020*/  MOV R148, R0 ;  /* 0x0000000000947202 */ /* 0x000fe20000000f00 */
[----:B------:R-:W-:Y:S01]  /*14030*/  FADD.FTZ R123, R123, R130 ;  /* 0x000000827b7b7221 */ /* 0x000fe20000010000 */
[C---:B------:R-:W-:Y:S01]  /*14040*/  HMMA.16816.F32.BF16 R8, R24.reuse, R34, R8 ;  /* 0x000000221808723c */ /* 0x040fe20000041808 */
[----:B------:R-:W2:Y:S03]  /*14050*/  LDSM.16.MT88.4 R32, [R150+0x6000] ;  /* 0x006000009620783b */ /* 0x000ea60000004200 */
[----:B------:R-:W-:Y:S02]  /*14060*/  FADD.FTZ R122, R122, R128 ;  /* 0x000000807a7a7221 */ /* 0x000fe40000010000 */
[----:B------:R-:W3:Y:S01]  /*14070*/  MUFU.EX2 R113, R113 ;  /* 0x0000007100717308 */ /* 0x000ee20000000800 */
[----:B----4-:R-:W-:Y:S01]  /*14080*/  FADD.FTZ R123, R120, R123 ;  /* 0x0000007b787b7221 */ /* 0x010fe20000010000 */
[C---:B------:R-:W-:Y:S04]  /*14090*/  HMMA.16816.F32.BF16 R12, R24.reuse, R28, R12 ;  /* 0x0000001c180c723c */ /* 0x040fe8000004180c */
[----:B------:R-:W-:Y:S02]  /*140a0*/  FADD.FTZ R122, R118, R122 ;  /* 0x0000007a767a7221 */ /* 0x000fe40000010000 */
[--C-:B------:R-:W-:Y:S02]  /*140b0*/  FFMA.FTZ R70, R70, c[0x0][0x23c], -R51.reuse ;  /* 0x00008f0046467a23 */ /* 0x100fe40000010833 */
[----:B------:R-:W4:Y:S01]  /*140c0*/  MUFU.EX2 R110, R110 ;  /* 0x0000006e006e7308 */ /* 0x000f220000000800 */
[----:B------:R-:W-:Y:S01]  /*140d0*/  HMMA.16816.F32.BF16 R16, R24, R30, R16 ;  /* 0x0000001e1810723c */ /* 0x000fe20000041810 */
[----:B------:R-:W5:Y:S02]  /*140e0*/  LDSM.16.MT88.4 R28, [R151+0x6400] ;  /* 0x00640000971c783b */ /* 0x000f640000004200 */
[----:B------:R-:W-:Y:S02]  /*140f0*/  FFMA.FTZ R64, R64, c[0x0][0x23c], -R51 ;  /* 0x00008f0040407a23 */ /* 0x000fe40000010833 */
[----:B------:R-:W-:Y:S02]  /*14100*/  FFMA.FTZ R61, R61, c[0x0][0x23c], -R46 ;  /* 0x00008f003d3d7a23 */ /* 0x000fe4000001082e */
[C---:B------:R-:W-:Y:S01]  /*14110*/  F2FP.BF16.PACK_AB R24, R119.reuse, R120 ;  /* 0x000000787718723e */ /* 0x040fe200000010ff */
[----:B------:R-:W-:Y:S01]  /*14120*/  FADD.FTZ R119, R119, R123 ;  /* 0x0000007b77777221 */ /* 0x000fe20000010000 */
[----:B------:R-:W2:Y:S03]  /*14130*/  MUFU.EX2 R104, R104 ;  /* 0x0000006800687308 */ /* 0x000ea60000000800 */
[C---:B-1----:R-:W-:Y:S01]  /*14140*/  F2FP.BF16.PACK_AB R25, R117.reuse, R118 ;  /* 0x000000767519723e */ /* 0x042fe200000010ff */
[----:B------:R-:W-:Y:S01]  /*14150*/  FADD.FTZ R117, R117, R122 ;  /* 0x0000007a75757221 */ /* 0x000fe20000010000 */
[----:B---3--:R-:W-:Y:S01]  /*14160*/  F2FP.BF16.PACK_AB R26, R113, R115 ;  /* 0x00000073711a723e */ /* 0x008fe200000010ff */
[----:B------:R-:W-:Y:S02]  /*14170*/  FADD.FTZ R119, R115, R119 ;  /* 0x0000007773777221 */ /* 0x000fe40000010000 */
[--C-:B------:R-:W-:Y:S02]  /*14180*/  FFMA.FTZ R57, R57, c[0x0][0x23c], -R46.reuse ;  /* 0x00008f0039397a23 */ /* 0x100fe4000001082e */
[----:B------:R-:W1:Y:S01]  /*14190*/  MUFU.EX2 R106, R106 ;  /* 0x0000006a006a7308 */ /* 0x000e620000000800 */
[----:B------:R-:W-:Y:S02]  /*141a0*/  FADD.FTZ R113, R113, R119 ;  /* 0x0000007771717221 */ /* 0x000fe40000010000 */
[----:B------:R-:W-:Y:S02]  /*141b0*/  FFMA.FTZ R56, R56, c[0x0][0x23c], -R51 ;  /* 0x00008f0038387a23 */ /* 0x000fe40000010833 */
[----:B----4-:R-:W-:Y:S02]  /*141c0*/  FADD.FTZ R117, R110, R117 ;  /* 0x000000756e757221 */ /* 0x010fe40000010000 */
[--C-:B------:R-:W-:Y:S02]  /*141d0*/  FFMA.FTZ R55, R55, c[0x0][0x23c], -R51.reuse ;  /* 0x00008f0037377a23 */ /* 0x100fe40000010833 */
[--C-:B------:R-:W-:Y:S01]  /*141e0*/  FFMA.FTZ R54, R54, c[0x0][0x23c], -R46.reuse ;  /* 0x00008f0036367a23 */ /* 0x100fe2000001082e */
[----:B------:R-:W3:Y:S01]  /*141f0*/  MUFU.EX2 R105, R105 ;  /* 0x0000006900697308 */ /* 0x000ee20000000800 */
[--C-:B------:R-:W-:Y:S02]  /*14200*/  FFMA.FTZ R53, R53, c[0x0][0x23c], -R46.reuse ;  /* 0x00008f0035357a23 */ /* 0x100fe4000001082e */
[----:B------:R-:W-:Y:S01]  /*14210*/  FFMA.FTZ R50, R50, c[0x0][0x23c], -R51 ;  /* 0x00008f0032327a23 */ /* 0x000fe20000010833 */
[C---:B--2---:R-:W-:Y:S01]  /*14220*/  F2FP.BF16.PACK_AB R27, R104.reuse, R110 ;  /* 0x0000006e681b723e */ /* 0x044fe200000010ff */
[----:B------:R-:W-:Y:S02]  /*14230*/  FADD.FTZ R117, R104, R117 ;  /* 0x0000007568757221 */ /* 0x000fe40000010000 */
[----:B------:R-:W-:Y:S02]  /*14240*/  FFMA.FTZ R52, R52, c[0x0][0x23c], -R51 ;  /* 0x00008f0034347a23 */ /* 0x000fe40000010833 */
[--C-:B------:R-:W-:Y:S01]  /*14250*/  FFMA.FTZ R49, R49, c[0x0][0x23c], -R46.reuse ;  /* 0x00008f0031317a23 */ /* 0x100fe2000001082e */
[----:B------:R-:W-:Y:S01]  /*14260*/  MUFU.EX2 R103, R103 ;  /* 0x0000006700677308 */ /* 0x000fe20000000800 */
[C---:B------:R-:W-:Y:S03]  /*14270*/  HMMA.16816.F32.BF16 R4, R24.reuse, R36, R4 ;  /* 0x000000241804723c */ /* 0x040fe60000041804 */
[----:B-1----:R-:W-:Y:S02]  /*14280*/  FADD.FTZ R113, R106, R113 ;  /* 0x000000716a717221 */ /* 0x002fe40000010000 */
[----:B------:R-:W-:Y:S03]  /*14290*/  FFMA.FTZ R48, R48, c[0x0][0x23c], -R46 ;  /* 0x00008f0030307a23 */ /* 0x000fe6000001082e */
[C---:B------:R-:W-:Y:S01]  /*142a0*/  HMMA.16816.F32.BF16 R8, R24.reuse, R38, R8 ;  /* 0x000000261808723c */ /* 0x040fe20000041808 */
[----:B------:R-:W1:Y:S01]  /*142b0*/  MUFU.EX2 R101, R101 ;  /* 0x0000006500657308 */ /* 0x000e620000000800 */
[----:B------:R-:W-:Y:S06]  /*142c0*/  LDSM.16.MT88.4 R36, [R151+0x6c00] ;  /* 0x006c00009724783b */ /* 0x000fec0000004200 */
[C---:B------:R-:W-:Y:S03]  /*142d0*/  HMMA.16816.F32.BF16 R12, R24.reuse, R32, R12 ;  /* 0x00000020180c723c */ /* 0x040fe6000004180c */
[----:B------:R-:W2:Y:S05]  /*142e0*/  MUFU.EX2 R100, R100 ;  /* 0x0000006400647308 */ /* 0x000eaa0000000800 */
[----:B------:R-:W-:Y:S01]  /*142f0*/  HMMA.16816.F32.BF16 R16, R24, R34, R16 ;  /* 0x000000221810723c */ /* 0x000fe20000041810 */
[----:B------:R-:W4:Y:S04]  /*14300*/  LDSM.16.MT88.4 R32, [R151+0x6800] ;  /* 0x006800009720783b */ /* 0x000f280000004200 */
[----:B------:R-:W5:Y:S02]  /*14310*/  MUFU.EX2 R96, R96 ;  /* 0x0000006000607308 */ /* 0x000f640000000800 */
[C---:B---3--:R-:W-:Y:S01]  /*14320*/  F2FP.BF16.PACK_AB R24, R105.reuse, R106 ;  /* 0x0000006a6918723e */ /* 0x048fe200000010ff */
[----:B------:R-:W-:Y:S01]  /*14330*/  FADD.FTZ R105, R105, R113 ;  /* 0x0000007169697221 */ /* 0x000fe20000010000 */
[----:B-1----:R-:W-:Y:S03]  /*14340*/  F2FP.BF16.PACK_AB R25, R101, R103 ;  /* 0x000000676519723e */ /* 0x002fe600000010ff */
[----:B------:R-:W-:Y:S03]  /*14350*/  FADD.FTZ R103, R103, R117 ;  /* 0x0000007567677221 */ /* 0x000fe60000010000 */
[----:B------:R-:W-:Y:S01]  /*14360*/  MUFU.EX2 R99, R99 ;  /* 0x0000006300637308 */ /* 0x000fe20000000800 */
[----:B------:R-:W-:Y:S02]  /*14370*/  FADD.FTZ R103, R101, R103 ;  /* 0x0000006765677221 */ /* 0x000fe40000010000 */
[----:B--2---:R-:W-:Y:S07]  /*14380*/  FADD.FTZ R105, R100, R105 ;  /* 0x0000006964697221 */ /* 0x004fee0000010000 */
[----:B------:R-:W1:Y:S01]  /*14390*/  MUFU.EX2 R93, R93 ;  /* 0x0000005d005d7308 */ /* 0x000e620000000800 */
[C---:B-----5:R-:W-:Y:S01]  /*143a0*/  F2FP.BF16.PACK_AB R26, R96.reuse, R100 ;  /* 0x00000064601a723e */ /* 0x060fe200000010ff */
[----:B------:R-:W-:Y:S08]  /*143b0*/  FADD.FTZ R105, R96, R105 ;  /* 0x0000006960697221 */ /* 0x000ff00000010000 */
[----:B------:R-:W-:Y:S10]  /*143c0*/  MUFU.EX2 R95, R95 ;  /* 0x0000005f005f7308 */ /* 0x000ff40000000800 */
[----:B------:R-:W2:Y:S01]  /*143d0*/  MUFU.EX2 R88, R88 ;  /* 0x0000005800587308 */ /* 0x000ea20000000800 */
[----:B-1----:R-:W-:Y:S01]  /*143e0*/  F2FP.BF16.PACK_AB R27, R93, R99 ;  /* 0x000000635d1b723e */ /* 0x002fe200000010ff */
[----:B------:R-:W-:Y:S04]  /*143f0*/  FADD.FTZ R99, R99, R103 ;  /* 0x0000006763637221 */ /* 0x000fe80000010000 */
[----:B------:R-:W-:Y:S04]  /*14400*/  FADD.FTZ R99, R93, R99 ;  /* 0x000000635d637221 */ /* 0x000fe80000010000 */
[----:B------:R-:W-:Y:S01]  /*14410*/  MUFU.EX2 R92, R92 ;  /* 0x0000005c005c7308 */ /* 0x000fe20000000800 */
[C---:B------:R-:W-:Y:S08]  /*14420*/  HMMA.16816.F32.BF16 R4, R24.reuse, R28, R4 ;  /* 0x0000001c1804723c */ /* 0x040ff00000041804 */
[C---:B------:R-:W-:Y:S01]  /*14430*/  HMMA.16816.F32.BF16 R8, R24.reuse, R30, R8 ;  /* 0x0000001e1808723c */ /* 0x040fe20000041808 */
[----:B------:R-:W1:Y:S01]  /*14440*/  MUFU.EX2 R86, R86 ;  /* 0x0000005600567308 */ /* 0x000e620000000800 */
[----:B------:R-:W3:Y:S06]  /*14450*/  LDSM.16.MT88.4 R28, [R150+0x6800] ;  /* 0x00680000961c783b */ /* 0x000eec0000004200 */
[C---:B------:R-:W-:Y:S03]  /*14460*/  HMMA.16816.F32.BF16 R12, R24.reuse, R40, R12 ;  /* 0x00000028180c723c */ /* 0x040fe6000004180c */
[----:B------:R-:W-:Y:S05]  /*14470*/  MUFU.EX2 R84, R84 ;  /* 0x0000005400547308 */ /* 0x000fea0000000800 */
[----:B------:R-:W-:Y:S01]  /*14480*/  HMMA.16816.F32.BF16 R16, R24, R42, R16 ;  /* 0x0000002a1810723c */ /* 0x000fe20000041810 */
[----:B------:R-:W5:Y:S04]  /*14490*/  LDSM.16.MT88.4 R40, [R150+0x6c00] ;  /* 0x006c00009628783b */ /* 0x000f680000004200 */
[----:B------:R-:W3:Y:S02]  /*144a0*/  MUFU.EX2 R80, R80 ;  /* 0x0000005000507308 */ /* 0x000ee40000000800 */
[----:B--2---:R-:W-:Y:S01]  /*144b0*/  F2FP.BF16.PACK_AB R24, R88, R95 ;  /* 0x0000005f5818723e */ /* 0x004fe200000010ff */
[----:B------:R-:W-:Y:S01]  /*144c0*/  FADD.FTZ R95, R95, R105 ;  /* 0x000000695f5f7221 */ /* 0x000fe20000010000 */
[----:B-1----:R-:W-:Y:S03]  /*144d0*/  F2FP.BF16.PACK_AB R25, R86, R92 ;  /* 0x0000005c5619723e */ /* 0x002fe600000010ff */
[----:B------:R-:W-:Y:S02]  /*144e0*/  FADD.FTZ R92, R92, R99 ;  /* 0x000000635c5c7221 */ /* 0x000fe40000010000 */
[----:B------:R-:W-:Y:S01]  /*144f0*/  FADD.FTZ R95, R88, R95 ;  /* 0x0000005f585f7221 */ /* 0x000fe20000010000 */
[----:B------:R-:W-:Y:S01]  /*14500*/  MUFU.EX2 R83, R83 ;  /* 0x0000005300537308 */ /* 0x000fe20000000800 */
[----:B------:R-:W-:Y:S09]  /*14510*/  FADD.FTZ R92, R86, R92 ;  /* 0x0000005c565c7221 */ /* 0x000ff20000010000 */
[----:B------:R-:W1:Y:S01]  /*14520*/  MUFU.EX2 R78, R78 ;  /* 0x0000004e004e7308 */ /* 0x000e620000000800 */
[----:B---3--:R-:W-:Y:S01]  /*14530*/  F2FP.BF16.PACK_AB R26, R80, R84 ;  /* 0x00000054501a723e */ /* 0x008fe200000010ff */
[----:B------:R-:W-:Y:S04]  /*14540*/  FADD.FTZ R84, R84, R95 ;  /* 0x0000005f54547221 */ /* 0x000fe80000010000 */
[----:B------:R-:W-:Y:S04]  /*14550*/  FADD.FTZ R84, R80, R84 ;  /* 0x0000005450547221 */ /* 0x000fe80000010000 */
[----:B------:R-:W-:Y:S10]  /*14560*/  MUFU.EX2 R79, R79 ;  /* 0x0000004f004f7308 */ /* 0x000ff40000000800 */
[----:B------:R-:W-:Y:S01]  /*14570*/  MUFU.EX2 R76, R76 ;  /* 0x0000004c004c7308 */ /* 0x000fe20000000800 */
[C---:B-1----:R-:W-:Y:S01]  /*14580*/  F2FP.BF16.PACK_AB R27, R78.reuse, R83 ;  /* 0x000000534e1b723e */ /* 0x042fe200000010ff */
[----:B------:R-:W-:Y:S04]  /*14590*/  FADD.FTZ R83, R83, R92 ;  /* 0x0000005c53537221 */ /* 0x000fe80000010000 */
[----:B------:R-:W-:Y:S04]  /*145a0*/  FADD.FTZ R83, R78, R83 ;  /* 0x000000534e537221 */ /* 0x000fe80000010000 */
[----:B------:R-:W1:Y:S01]  /*145b0*/  MUFU.EX2 R75, R75 ;  /* 0x0000004b004b7308 */ /* 0x000e620000000800 */
[C---:B----4-:R-:W-:Y:S08]  /*145c0*/  HMMA.16816.F32.BF16 R4, R24.reuse, R32, R4 ;  /* 0x000000201804723c */ /* 0x050ff00000041804 */
[C---:B------:R-:W-:Y:S01]  /*145d0*/  HMMA.16816.F32.BF16 R8, R24.reuse, R34, R8 ;  /* 0x000000221808723c */ /* 0x040fe20000041808 */
[----:B------:R-:W2:Y:S01]  /*145e0*/  MUFU.EX2 R72, R72 ;  /* 0x0000004800487308 */ /* 0x000ea20000000800 */
[----:B------:R-:W-:Y:S06]  /*145f0*/  LDSM.16.MT88.4 R32, [R150+0x7000] ;  /* 0x007000009620783b */ /* 0x000fec0000004200 */
[C---:B------:R-:W-:Y:S03]  /*14600*/  HMMA.16816.F32.BF16 R12, R24.reuse, R28, R12 ;  /* 0x0000001c180c723c */ /* 0x040fe6000004180c */
[----:B------:R-:W-:Y:S01]  /*14610*/  MUFU.EX2 R73, R73 ;  /* 0x0000004900497308 */ /* 0x000fe20000000800 */
[----:B-1----:R-:W-:Y:S04]  /*14620*/  FADD.FTZ R83, R75, R83 ;  /* 0x000000534b537221 */ /* 0x002fe80000010000 */
[----:B------:R-:W-:Y:S01]  /*14630*/  HMMA.16816.F32.BF16 R16, R24, R30, R16 ;  /* 0x0000001e1810723c */ /* 0x000fe20000041810 */
[----:B------:R-:W1:Y:S04]  /*14640*/  LDSM.16.MT88.4 R28, [R151+0x7000] ;  /* 0x00700000971c783b */ /* 0x000e680000004200 */
[----:B------:R-:W3:Y:S02]  /*14650*/  MUFU.EX2 R69, R69 ;  /* 0x0000004500457308 */ /* 0x000ee40000000800 */
[----:B------:R-:W-:Y:S01]  /*14660*/  F2FP.BF16.PACK_AB R24, R76, R79 ;  /* 0x0000004f4c18723e */ /* 0x000fe200000010ff */
[----:B------:R-:W-:Y:S01]  /*14670*/  FADD.FTZ R79, R79, R84 ;  /* 0x000000544f4f7221 */ /* 0x000fe20000010000 */
[----:B--2---:R-:W-:Y:S03]  /*14680*/  F2FP.BF16.PACK_AB R25, R72, R75 ;  /* 0x0000004b4819723e */ /* 0x004fe600000010ff */
[----:B------:R-:W-:Y:S02]  /*14690*/  FADD.FTZ R79, R76, R79 ;  /* 0x0000004f4c4f7221 */ /* 0x000fe40000010000 */
[----:B------:R-:W-:Y:S01]  /*146a0*/  FADD.FTZ R72, R72, R83 ;  /* 0x0000005348487221 */ /* 0x000fe20000010000 */
[----:B------:R-:W2:Y:S10]  /*146b0*/  MUFU.EX2 R67, R67 ;  /* 0x0000004300437308 */ /* 0x000eb40000000800 */
[----:B------:R-:W4:Y:S01]  /*146c0*/  MUFU.EX2 R66, R66 ;  /* 0x0000004200427308 */ /* 0x000f220000000800 */
[----:B---3--:R-:W-:Y:S01]  /*146d0*/  F2FP.BF16.PACK_AB R26, R69, R73 ;  /* 0x00000049451a723e */ /* 0x008fe200000010ff */
[----:B------:R-:W-:Y:S04]  /*146e0*/  FADD.FTZ R73, R73, R79 ;  /* 0x0000004f49497221 */ /* 0x000fe80000010000 */
[----:B------:R-:W-:Y:S04]  /*146f0*/  FADD.FTZ R73, R69, R73 ;  /* 0x0000004945497221 */ /* 0x000fe80000010000 */
[----:B------:R-:W-:Y:S01]  /*14700*/  MUFU.EX2 R68, R68 ;  /* 0x0000004400447308 */ /* 0x000fe20000000800 */
[----:B--2---:R-:W-:Y:S09]  /*14710*/  FADD.FTZ R72, R67, R72 ;  /* 0x0000004843487221 */ /* 0x004ff20000010000 */
[----:B------:R-:W-:Y:S01]  /*14720*/  MUFU.EX2 R60, R60 ;  /* 0x0000003c003c7308 */ /* 0x000fe20000000800 */
[C---:B----4-:R-:W-:Y:S01]  /*14730*/  F2FP.BF16.PACK_AB R27, R66.reuse, R67 ;  /* 0x00000043421b723e */ /* 0x050fe200000010ff */
[----:B------:R-:W-:Y:S08]  /*14740*/  FADD.FTZ R66, R66, R72 ;  /* 0x0000004842427221 */ /* 0x000ff00000010000 */
[----:B------:R-:W2:Y:S01]  /*14750*/  MUFU.EX2 R62, R62 ;  /* 0x0000003e003e7308 */ /* 0x000ea20000000800 */
[C---:B------:R-:W-:Y:S08]  /*14760*/  HMMA.16816.F32.BF16 R4, R24.reuse, R36, R4 ;  /* 0x000000241804723c */ /* 0x040ff00000041804 */
[C---:B------:R-:W-:Y:S01]  /*14770*/  HMMA.16816.F32.BF16 R8, R24.reuse, R38, R8 ;  /* 0x000000261808723c */ /* 0x040fe20000041808 */
[----:B------:R-:W3:Y:S01]  /*14780*/  MUFU.EX2 R58, R58 ;  /* 0x0000003a003a7308 */ /* 0x000ee20000000800 */
[----:B------:R-:W4:Y:S06]  /*14790*/  LDSM.16.MT88.4 R36, [R151+0x7400] ;  /* 0x007400009724783b */ /* 0x000f2c0000004200 */
[C---:B-----5:R-:W-:Y:S03]  /*147a0*/  HMMA.16816.F32.BF16 R12, R24.reuse, R40, R12 ;  /* 0x00000028180c723c */ /* 0x060fe6000004180c */
[----:B------:R-:W5:Y:S04]  /*147b0*/  MUFU.EX2 R59, R59 ;  /* 0x0000003b003b7308 */ /* 0x000f680000000800 */
[--C-:B------:R-:W-:Y:S01]  /*147c0*/  FFMA.FTZ R41, R108, c[0x0][0x23c], -R51.reuse ;  /* 0x00008f006c297a23 */ /* 0x100fe20000010833 */
[----:B------:R-:W-:Y:S04]  /*147d0*/  HMMA.16816.F32.BF16 R16, R24, R42, R16 ;  /* 0x0000002a1810723c */ /* 0x000fe80000041810 */
[----:B------:R-:W-:Y:S01]  /*147e0*/  FFMA.FTZ R40, R102, c[0x0][0x23c], -R46 ;  /* 0x00008f0066287a23 */ /* 0x000fe2000001082e */
[----:B------:R-:W1:Y:S01]  /*147f0*/  MUFU.EX2 R63, R63 ;  /* 0x0000003f003f7308 */ /* 0x000e620000000800 */
[----:B--2---:R-:W-:Y:S01]  /*14800*/  FADD.FTZ R66, R62, R66 ;  /* 0x000000423e427221 */ /* 0x004fe20000010000 */
[----:B------:R-:W-:Y:S01]  /*14810*/  F2FP.BF16.PACK_AB R24, R60, R68 ;  /* 0x000000443c18723e */ /* 0x000fe200000010ff */
[----:B------:R-:W-:Y:S01]  /*14820*/  FFMA.FTZ R42, R98, c[0x0][0x23c], -R51 ;  /* 0x00008f00622a7a23 */ /* 0x000fe20000010833 */
[----:B---3--:R-:W-:Y:S03]  /*14830*/  F2FP.BF16.PACK_AB R25, R58, R62 ;  /* 0x0000003e3a19723e */ /* 0x008fe600000010ff */
[----:B------:R-:W-:Y:S02]  /*14840*/  FFMA.FTZ R43, R97, c[0x0][0x23c], -R46 ;  /* 0x00008f00612b7a23 */ /* 0x000fe4000001082e */
[----:B------:R-:W-:Y:S01]  /*14850*/  FADD.FTZ R68, R68, R73 ;  /* 0x0000004944447221 */ /* 0x000fe20000010000 */
[----:B------:R-:W2:Y:S01]  /*14860*/  MUFU.EX2 R65, R65 ;  /* 0x0000004100417308 */ /* 0x000ea20000000800 */
[----:B------:R-:W-:Y:S02]  /*14870*/  FADD.FTZ R58, R58, R66 ;  /* 0x000000423a3a7221 */ /* 0x000fe40000010000 */
[----:B------:R-:W-:Y:S04]  /*14880*/  FADD.FTZ R68, R60, R68 ;  /* 0x000000443c447221 */ /* 0x000fe80000010000 */
[----:B-----5:R-:W-:Y:S03]  /*14890*/  FADD.FTZ R68, R59, R68 ;  /* 0x000000443b447221 */ /* 0x020fe60000010000 */
[----:B------:R-:W3:Y:S01]  /*148a0*/  MUFU.EX2 R74, R74 ;  /* 0x0000004a004a7308 */ /* 0x000ee20000000800 */
[C---:B-1----:R-:W-:Y:S01]  /*148b0*/  F2FP.BF16.PACK_AB R26, R63.reuse, R59 ;  /* 0x0000003b3f1a723e */ /* 0x042fe200000010ff */
[----:B------:R-:W-:Y:S08]  /*148c0*/  FADD.FTZ R63, R63, R68 ;  /* 0x000000443f3f7221 */ /* 0x000ff00000010000 */
[----:B------:R-:W1:Y:S01]  /*148d0*/  MUFU.EX2 R81, R81 ;  /* 0x0000005100517308 */ /* 0x000e620000000800 */
[----:B--2---:R-:W-:Y:S09]  /*148e0*/  FADD.FTZ R58, R65, R58 ;  /* 0x0000003a413a7221 */ /* 0x004ff20000010000 */
[----:B------:R-:W-:Y:S01]  /*148f0*/  MUFU.EX2 R87, R87 ;  /* 0x0000005700577308 */ /* 0x000fe20000000800 */
[C---:B---3--:R-:W-:Y:S01]  /*14900*/  F2FP.BF16.PACK_AB R27, R74.reuse, R65 ;  /* 0x000000414a1b723e */ /* 0x048fe200000010ff */
[----:B------:R-:W-:Y:S02]  /*14910*/  FADD.FTZ R74, R74, R58 ;  /* 0x0000003a4a4a7221 */ /* 0x000fe40000010000 */
[--C-:B------:R-:W-:Y:S02]  /*14920*/  FFMA.FTZ R58, R23, c[0x0][0x23c], -R51.reuse ;  /* 0x00008f00173a7a23 */ /* 0x100fe40000010833 */
[----:B------:R-:W-:Y:S04]  /*14930*/  FFMA.FTZ R51, R47, c[0x0][0x23c], -R51 ;  /* 0x00008f002f337a23 */ /* 0x000fe80000010833 */
[----:B------:R-:W2:Y:S01]  /*14940*/  MUFU.EX2 R91, R91 ;  /* 0x0000005b005b7308 */ /* 0x000ea20000000800 */
[C---:B------:R-:W-:Y:S03]  /*14950*/  HMMA.16816.F32.BF16 R4, R24.reuse, R28, R4 ;  /* 0x0000001c1804723c */ /* 0x040fe60000041804 */
[----:B-1----:R-:W-:Y:S05]  /*14960*/  FADD.FTZ R63, R81, R63 ;  /* 0x0000003f513f7221 */ /* 0x002fea0000010000 */
[C---:B------:R-:W-:Y:S01]  /*14970*/  HMMA.16816.F32.BF16 R8, R24.reuse, R30, R8 ;  /* 0x0000001e1808723c */ /* 0x040fe20000041808 */
[----:B------:R-:W1:Y:S01]  /*14980*/  MUFU.EX2 R90, R90 ;  /* 0x0000005a005a7308 */ /* 0x000e620000000800 */
[----:B------:R-:W3:Y:S06]  /*14990*/  LDSM.16.MT88.4 R28, [R150+0x7400] ;  /* 0x00740000961c783b */ /* 0x000eec0000004200 */
[C---:B------:R-:W-:Y:S03]  /*149a0*/  HMMA.16816.F32.BF16 R12, R24.reuse, R32, R12 ;  /* 0x00000020180c723c */ /* 0x040fe6000004180c */
[----:B------:R-:W5:Y:S01]  /*149b0*/  MUFU.EX2 R94, R94 ;  /* 0x0000005e005e7308 */ /* 0x000f620000000800 */
[----:B--2---:R-:W-:Y:S04]  /*149c0*/  FADD.FTZ R74, R91, R74 ;  /* 0x0000004a5b4a7221 */ /* 0x004fe80000010000 */
[----:B------:R-:W-:Y:S01]  /*149d0*/  HMMA.16816.F32.BF16 R16, R24, R34, R16 ;  /* 0x000000221810723c */ /* 0x000fe20000041810 */
[----:B------:R-:W2:Y:S04]  /*149e0*/  LDSM.16.MT88.4 R32, [R151+0x7800] ;  /* 0x007800009720783b */ /* 0x000ea80000004200 */
[----:B------:R-:W3:Y:S02]  /*149f0*/  MUFU.EX2 R112, R112 ;  /* 0x0000007000707308 */ /* 0x000ee40000000800 */
[C---:B------:R-:W-:Y:S01]  /*14a00*/  F2FP.BF16.PACK_AB R24, R87.reuse, R81 ;  /* 0x000000515718723e */ /* 0x040fe200000010ff */
[----:B------:R-:W-:Y:S01]  /*14a10*/  FADD.FTZ R87, R87, R63 ;  /* 0x0000003f57577221 */ /* 0x000fe20000010000 */
[C---:B-1----:R-:W-:Y:S03]  /*14a20*/  F2FP.BF16.PACK_AB R25, R90.reuse, R91 ;  /* 0x0000005b5a19723e */ /* 0x042fe600000010ff */
[----:B------:R-:W-:Y:S03]  /*14a30*/  FADD.FTZ R74, R90, R74 ;  /* 0x0000004a5a4a7221 */ /* 0x000fe60000010000 */
[----:B------:R-:W-:Y:S01]  /*14a40*/  MUFU.EX2 R109, R109 ;  /* 0x0000006d006d7308 */ /* 0x000fe20000000800 */
[----:B-----5:R-:W-:Y:S09]  /*14a50*/  FADD.FTZ R87, R94, R87 ;  /* 0x000000575e577221 */ /* 0x020ff20000010000 */
[----:B------:R-:W1:Y:S01]  /*14a60*/  MUFU.EX2 R107, R107 ;  /* 0x0000006b006b7308 */ /* 0x000e620000000800 */
[C---:B---3--:R-:W-:Y:S01]  /*14a70*/  F2FP.BF16.PACK_AB R26, R112.reuse, R94 ;  /* 0x0000005e701a723e */ /* 0x048fe200000010ff */
[----:B------:R-:W-:Y:S08]  /*14a80*/  FADD.FTZ R112, R112, R87 ;  /* 0x0000005770707221 */ /* 0x000ff00000010000 */
[----:B------:R-:W3:Y:S10]  /*14a90*/  MUFU.EX2 R111, R111 ;  /* 0x0000006f006f7308 */ /* 0x000ef40000000800 */
[----:B------:R-:W5:Y:S01]  /*14aa0*/  MUFU.EX2 R114, R114 ;  /* 0x0000007200727308 */ /* 0x000f620000000800 */
[----:B-1----:R-:W-:Y:S01]  /*14ab0*/  F2FP.BF16.PACK_AB R27, R107, R109 ;  /* 0x0000006d6b1b723e */ /* 0x002fe200000010ff */
[----:B------:R-:W-:Y:S04]  /*14ac0*/  FADD.FTZ R109, R109, R74 ;  /* 0x0000004a6d6d7221 */ /* 0x000fe80000010000 */
[----:B------:R-:W-:Y:S04]  /*14ad0*/  FADD.FTZ R109, R107, R109 ;  /* 0x0000006d6b6d7221 */ /* 0x000fe80000010000 */
[----:B------:R-:W-:Y:S01]  /*14ae0*/  MUFU.EX2 R121, R121 ;  /* 0x0000007900797308 */ /* 0x000fe20000000800 */
[C---:B----4-:R-:W-:Y:S03]  /*14af0*/  HMMA.16816.F32.BF16 R4, R24.reuse, R36, R4 ;  /* 0x000000241804723c */ /* 0x050fe60000041804 */
[----:B---3--:R-:W-:Y:S05]  /*14b00*/  FADD.FTZ R112, R111, R112 ;  /* 0x000000706f707221 */ /* 0x008fea0000010000 */
[C---:B------:R-:W-:Y:S01]  /*14b10*/  HMMA.16816.F32.BF16 R8, R24.reuse, R38, R8 ;  /* 0x000000261808723c */ /* 0x040fe20000041808 */
[----:B------:R-:W1:Y:S01]  /*14b20*/  MUFU.EX2 R116, R116 ;  /* 0x0000007400747308 */ /* 0x000e620000000800 */
[----:B------:R-:W3:Y:S02]  /*14b30*/  LDSM.16.MT88.4 R36, [R150+0x7800] ;  /* 0x007800009624783b */ /* 0x000ee40000004200 */
[C---:B-----5:R-:W-:Y:S04]  /*14b40*/  FADD.FTZ R112, R114.reuse, R112 ;  /* 0x0000007072707221 */ /* 0x060fe80000010000 */
[C---:B------:R-:W-:Y:S03]  /*14b50*/  HMMA.16816.F32.BF16 R12, R24.reuse, R28, R12 ;  /* 0x0000001c180c723c */ /* 0x040fe6000004180c */
[----:B------:R-:W-:Y:S05]  /*14b60*/  MUFU.EX2 R124, R124 ;  /* 0x0000007c007c7308 */ /* 0x000fea0000000800 */
[----:B------:R-:W-:Y:S01]  /*14b70*/  HMMA.16816.F32.BF16 R16, R24, R30, R16 ;  /* 0x0000001e1810723c */ /* 0x000fe20000041810 */
[----:B------:R-:W4:Y:S04]  /*14b80*/  LDSM.16.MT88.4 R28, [R151+0x7c00] ;  /* 0x007c0000971c783b */ /* 0x000f280000004200 */
[----:B------:R-:W5:Y:S02]  /*14b90*/  MUFU.EX2 R126, R126 ;  /* 0x0000007e007e7308 */ /* 0x000f640000000800 */
[----:B------:R-:W-:Y:S02]  /*14ba0*/  F2FP.BF16.PACK_AB R24, R114, R111 ;  /* 0x0000006f7218723e */ /* 0x000fe400000010ff */
[C---:B-1----:R-:W-:Y:S03]  /*14bb0*/  F2FP.BF16.PACK_AB R25, R116.reuse, R121 ;  /* 0x000000797419723e */ /* 0x042fe600000010ff */
[----:B------:R-:W-:Y:S03]  /*14bc0*/  FADD.FTZ R121, R121, R109 ;  /* 0x0000006d79797221 */ /* 0x000fe60000010000 */
[----:B------:R-:W1:Y:S01]  /*14bd0*/  MUFU.EX2 R132, R132 ;  /* 0x0000008400847308 */ /* 0x000e620000000800 */
[----:B------:R-:W-:Y:S09]  /*14be0*/  FADD.FTZ R121, R116, R121 ;  /* 0x0000007974797221 */ /* 0x000ff20000010000 */
[----:B------:R-:W2:Y:S01]  /*14bf0*/  MUFU.EX2 R133, R133 ;  /* 0x0000008500857308 */ /* 0x000ea20000000800 */
[----:B-----5:R-:W-:Y:S01]  /*14c00*/  F2FP.BF16.PACK_AB R26, R126, R124 ;  /* 0x0000007c7e1a723e */ /* 0x020fe200000010ff */
        /* <DEDUP_REMOVED lines=8> */
[C---:B------:R-:W-:Y:S08]  /*14c90*/  HMMA.16816.F32.BF16 R4, R24.reuse, R32, R4 ;  /* 0x000000201804723c */ /* 0x040ff00000041804 */
[C---:B------:R-:W-:Y:S01]  /*14ca0*/  HMMA.16816.F32.BF16 R8, R24.reuse, R34, R8 ;  /* 0x000000221808723c */ /* 0x040fe20000041808 */
[----:B------:R-:W2:Y:S01]  /*14cb0*/  MUFU.EX2 R137, R137 ;  /* 0x0000008900897308 */ /* 0x000ea20000000800 */
        /* <DEDUP_REMOVED lines=13> */
[----:B------:R-:W1:Y:S01]  /*14d90*/  MUFU.EX2 R145, R145 ;  /* 0x0000009100917308 */ /* 0x000e620000000800 */
[C---:B---3--:R-:W-:Y:S01]  /*14da0*/  F2FP.BF16.PACK_AB R26, R139.reuse, R138 ;  /* 0x0000008a8b1a723e */ /* 0x048fe200000010ff */
[----:B------:R-:W-:Y:S04]  /*14db0*/  FADD.FTZ R138, R138, R134 ;  /* 0x000000868a8a7221 */ /* 0x000fe80000010000 */
[----:B------:R-:W-:Y:S04]  /*14dc0*/  FADD.FTZ R138, R139, R138 ;  /* 0x0000008a8b8a7221 */ /* 0x000fe80000010000 */
[----:B------:R-:W3:Y:S01]  /*14dd0*/  MUFU.EX2 R146, R146 ;  /* 0x0000009200927308 */ /* 0x000ee20000000800 */
[----:B--2---:R-:W-:Y:S09]  /*14de0*/  FADD.FTZ R137, R144, R137 ;  /* 0x0000008990897221 */ /* 0x004ff20000010000 */
[----:B------:R-:W2:Y:S01]  /*14df0*/  MUFU.EX2 R147, R147 ;  /* 0x0000009300937308 */ /* 0x000ea20000000800 */
[C---:B-1----:R-:W-:Y:S01]  /*14e00*/  F2FP.BF16.PACK_AB R27, R145.reuse, R144 ;  /* 0x00000090911b723e */ /* 0x042fe200000010ff */
[----:B------:R-:W-:Y:S08]  /*14e10*/  FADD.FTZ R137, R145, R137 ;  /* 0x0000008991897221 */ /* 0x000ff00000010000 */
[----:B------:R-:W-:Y:S01]  /*14e20*/  MUFU.EX2 R160, R160 ;  /* 0x000000a000a07308 */ /* 0x000fe20000000800 */
[C---:B----4-:R-:W-:Y:S03]  /*14e30*/  HMMA.16816.F32.BF16 R4, R24.reuse, R28, R4 ;  /* 0x0000001c1804723c */ /* 0x050fe60000041804 */
[----:B---3--:R-:W-:Y:S05]  /*14e40*/  FADD.FTZ R138, R146, R138 ;  /* 0x0000008a928a7221 */ /* 0x008fea0000010000 */
[C---:B------:R-:W-:Y:S01]  /*14e50*/  HMMA.16816.F32.BF16 R8, R24.reuse, R30, R8 ;  /* 0x0000001e1808723c */ /* 0x040fe20000041808 */
[----:B------:R-:W1:Y:S01]  /*14e60*/  MUFU.EX2 R155, R155 ;  /* 0x0000009b009b7308 */ /* 0x000e620000000800 */
[----:B------:R-:W3:Y:S06]  /*14e70*/  LDSM.16.MT88.4 R28, [R150+0x8000] ;  /* 0x00800000961c783b */ /* 0x000eec0000004200 */
[C---:B-----5:R-:W-:Y:S03]  /*14e80*/  HMMA.16816.F32.BF16 R12, R24.reuse, R32, R12 ;  /* 0x00000020180c723c */ /* 0x060fe6000004180c */
[----:B------:R-:W4:Y:S05]  /*14e90*/  MUFU.EX2 R153, R153 ;  /* 0x0000009900997308 */ /* 0x000f2a0000000800 */
[----:B------:R-:W-:Y:S01]  /*14ea0*/  HMMA.16816.F32.BF16 R16, R24, R34, R16 ;  /* 0x000000221810723c */ /* 0x000fe20000041810 */
[----:B------:R-:W5:Y:S04]  /*14eb0*/  LDSM.16.MT88.4 R32, [R151+0x8400] ;  /* 0x008400009720783b */ /* 0x000f680000004200 */
[----:B------:R-:W3:Y:S02]  /*14ec0*/  MUFU.EX2 R154, R154 ;  /* 0x0000009a009a7308 */ /* 0x000ee40000000800 */
[C---:B--2---:R-:W-:Y:S01]  /*14ed0*/  F2FP.BF16.PACK_AB R24, R147.reuse, R146 ;  /* 0x000000929318723e */ /* 0x044fe200000010ff */
[----:B------:R-:W-:Y:S01]  /*14ee0*/  FADD.FTZ R147, R147, R138 ;  /* 0x0000008a93937221 */ /* 0x000fe20000010000 */
[C---:B-1----:R-:W-:Y:S03]  /*14ef0*/  F2FP.BF16.PACK_AB R25, R155.reuse, R160 ;  /* 0x000000a09b19723e */ /* 0x042fe600000010ff */
[----:B------:R-:W-:Y:S03]  /*14f00*/  FADD.FTZ R160, R160, R137 ;  /* 0x00000089a0a07221 */ /* 0x000fe60000010000 */
[----:B------:R-:W-:Y:S01]  /*14f10*/  MUFU.EX2 R152, R152 ;  /* 0x0000009800987308 */ /* 0x000fe20000000800 */
[----:B------:R-:W-:Y:S02]  /*14f20*/  FADD.FTZ R160, R155, R160 ;  /* 0x000000a09ba07221 */ /* 0x000fe40000010000 */
[----:B----4-:R-:W-:Y:S07]  /*14f30*/  FADD.FTZ R147, R153, R147 ;  /* 0x0000009399937221 */ /* 0x010fee0000010000 */
[----:B------:R-:W1:Y:S01]  /*14f40*/  MUFU.EX2 R40, R40 ;  /* 0x0000002800287308 */ /* 0x000e620000000800 */
[C---:B---3--:R-:W-:Y:S01]  /*14f50*/  F2FP.BF16.PACK_AB R26, R154.reuse, R153 ;  /* 0x000000999a1a723e */ /* 0x048fe200000010ff */
        /* <DEDUP_REMOVED lines=14> */
[----:B------:R-:W4:Y:S04]  /*15040*/  LDSM.16.MT88.4 R28, [R151+0x8800] ;  /* 0x00880000971c783b */ /* 0x000f280000004200 */
[----:B------:R-:W3:Y:S02]  /*15050*/  MUFU.EX2 R82, R82 ;  /* 0x0000005200527308 */ /* 0x000ee40000000800 */
[C---:B--2---:R-:W-:Y:S01]  /*15060*/  F2FP.BF16.PACK_AB R24, R42.reuse, R41 ;  /* 0x000000292a18723e */ /* 0x044fe200000010ff */
        /* <DEDUP_REMOVED lines=12> */
[----:B------:R-:W1:Y:S01]  /*15130*/  MUFU.EX2 R64, R64 ;  /* 0x0000004000407308 */ /* 0x000e620000000800 */
[C---:B--2---:R-:W-:Y:S01]  /*15140*/  F2FP.BF16.PACK_AB R27, R71.reuse, R77 ;  /* 0x0000004d471b723e */ /* 0x044fe200000010ff */
[----:B------:R-:W-:Y:S08]  /*15150*/  FADD.FTZ R71, R71, R43 ;  /* 0x0000002b47477221 */ /* 0x000ff00000010000 */
[----:B------:R-:W-:Y:S01]  /*15160*/  MUFU.EX2 R61, R61 ;  /* 0x0000003d003d7308 */ /* 0x000fe20000000800 */
[C---:B-----5:R-:W-:Y:S08]  /*15170*/  HMMA.16816.F32.BF16 R4, R24.reuse, R32, R4 ;  /* 0x000000201804723c */ /* 0x060ff00000041804 */
[C---:B------:R-:W-:Y:S01]  /*15180*/  HMMA.16816.F32.BF16 R8, R24.reuse, R34, R8 ;  /* 0x000000221808723c */ /* 0x040fe20000041808 */
[----:B------:R-:W2:Y:S01]  /*15190*/  MUFU.EX2 R57, R57 ;  /* 0x0000003900397308 */ /* 0x000ea20000000800 */
[----:B------:R-:W3:Y:S06]  /*151a0*/  LDSM.16.MT88.4 R32, [R150+0x8800] ;  /* 0x008800009620783b */ /* 0x000eec0000004200 */
[C---:B------:R-:W-:Y:S03]  /*151b0*/  HMMA.16816.F32.BF16 R12, R24.reuse, R36, R12 ;  /* 0x00000024180c723c */ /* 0x040fe6000004180c */
[----:B------:R-:W-:Y:S04]  /*151c0*/  MUFU.EX2 R56, R56 ;  /* 0x0000003800387308 */ /* 0x000fe80000000800 */
[--C-:B------:R-:W-:Y:S01]  /*151d0*/  FFMA.FTZ R36, R20, c[0x0][0x23c], -R46.reuse ;  /* 0x00008f0014247a23 */ /* 0x100fe2000001082e */
[----:B------:R-:W-:Y:S01]  /*151e0*/  HMMA.16816.F32.BF16 R16, R24, R38, R16 ;  /* 0x000000261810723c */ /* 0x000fe20000041810 */
[----:B------:R-:W5:Y:S03]  /*151f0*/  LDSM.16.MT88.4 R24, [R150+0x8c00] ;  /* 0x008c00009618783b */ /* 0x000f660000004200 */
[----:B-1----:R-:W-:Y:S01]  /*15200*/  F2FP.BF16.PACK_AB R20, R64, R70 ;  /* 0x000000464014723e */ /* 0x002fe200000010ff */
[----:B------:R-:W1:Y:S01]  /*15210*/  MUFU.EX2 R55, R55 ;  /* 0x0000003700377308 */ /* 0x000e620000000800 */
[----:B------:R-:W-:Y:S01]  /*15220*/  FFMA.FTZ R46, R3, c[0x0][0x23c], -R46 ;  /* 0x00008f00032e7a23 */ /* 0x000fe2000001082e */
[----:B------:R-:W-:Y:S01]  /*15230*/  IADD3 R3, R170, -0x1, RZ ;  /* 0xffffffffaa037810 */ /* 0x000fe20007ffe0ff */
[----:B------:R-:W-:Y:S01]  /*15240*/  FADD.FTZ R70, R70, R85 ;  /* 0x0000005546467221 */ /* 0x000fe20000010000 */
[----:B--2---:R-:W-:Y:S03]  /*15250*/  F2FP.BF16.PACK_AB R21, R57, R61 ;  /* 0x0000003d3915723e */ /* 0x004fe600000010ff */
[----:B------:R-:W-:Y:S01]  /*15260*/  FADD.FTZ R71, R61, R71 ;  /* 0x000000473d477221 */ /* 0x000fe20000010000 */
[----:B------:R-:W-:Y:S01]  /*15270*/  MOV R170, R3 ;  /* 0x0000000300aa7202 */ /* 0x000fe20000000f00 */
[----:B------:R-:W-:Y:S01]  /*15280*/  FADD.FTZ R70, R64, R70 ;  /* 0x0000004640467221 */ /* 0x000fe20000010000 */
[----:B------:R-:W2:Y:S01]  /*15290*/  MUFU.EX2 R54, R54 ;  /* 0x0000003600367308 */ /* 0x000ea20000000800 */
[----:B------:R-:W-:Y:S09]  /*152a0*/  FADD.FTZ R57, R57, R71 ;  /* 0x0000004739397221 */ /* 0x000ff20000010000 */
[----:B------:R-:W3:Y:S01]  /*152b0*/  MUFU.EX2 R53, R53 ;  /* 0x0000003500357308 */ /* 0x000ee20000000800 */
[C---:B-1----:R-:W-:Y:S01]  /*152c0*/  F2FP.BF16.PACK_AB R22, R55.reuse, R56 ;  /* 0x000000383716723e */ /* 0x042fe200000010ff */
[----:B------:R-:W-:Y:S04]  /*152d0*/  FADD.FTZ R56, R56, R70 ;  /* 0x0000004638387221 */ /* 0x000fe80000010000 */
[----:B------:R-:W-:Y:S04]  /*152e0*/  FADD.FTZ R56, R55, R56 ;  /* 0x0000003837387221 */ /* 0x000fe80000010000 */
[----:B------:R-:W-:Y:S01]  /*152f0*/  MUFU.EX2 R50, R50 ;  /* 0x0000003200327308 */ /* 0x000fe20000000800 */
[----:B--2---:R-:W-:Y:S09]  /*15300*/  FADD.FTZ R57, R54, R57 ;  /* 0x0000003936397221 */ /* 0x004ff20000010000 */
[----:B------:R-:W1:Y:S01]  /*15310*/  MUFU.EX2 R52, R52 ;  /* 0x0000003400347308 */ /* 0x000e620000000800 */
[C---:B---3--:R-:W-:Y:S01]  /*15320*/  F2FP.BF16.PACK_AB R23, R53.reuse, R54 ;  /* 0x000000363517723e */ /* 0x048fe200000010ff */
[----:B------:R-:W-:Y:S08]  /*15330*/  FADD.FTZ R53, R53, R57 ;  /* 0x0000003935357221 */ /* 0x000ff00000010000 */
[----:B------:R-:W2:Y:S01]  /*15340*/  MUFU.EX2 R49, R49 ;  /* 0x0000003100317308 */ /* 0x000ea20000000800 */
[C---:B----4-:R-:W-:Y:S08]  /*15350*/  HMMA.16816.F32.BF16 R4, R20.reuse, R28, R4 ;  /* 0x0000001c1404723c */ /* 0x050ff00000041804 */
[C---:B------:R-:W-:Y:S01]  /*15360*/  HMMA.16816.F32.BF16 R8, R20.reuse, R30, R8 ;  /* 0x0000001e1408723c */ /* 0x040fe20000041808 */
[----:B------:R-:W3:Y:S03]  /*15370*/  MUFU.EX2 R48, R48 ;  /* 0x0000003000307308 */ /* 0x000ee60000000800 */
[----:B-1----:R-:W-:Y:S01]  /*15380*/  F2FP.BF16.PACK_AB R132, R52, R50 ;  /* 0x000000323484723e */ /* 0x002fe200000010ff */
[----:B------:R-:W-:Y:S03]  /*15390*/  FADD.FTZ R50, R50, R56 ;  /* 0x0000003832327221 */ /* 0x000fe60000010000 */
[C---:B------:R-:W-:Y:S03]  /*153a0*/  HMMA.16816.F32.BF16 R12, R20.reuse, R32, R12 ;  /* 0x00000020140c723c */ /* 0x040fe6000004180c */
[----:B------:R-:W1:Y:S01]  /*153b0*/  MUFU.EX2 R58, R58 ;  /* 0x0000003a003a7308 */ /* 0x000e620000000800 */
[----:B------:R-:W-:Y:S02]  /*153c0*/  FADD.FTZ R50, R52, R50 ;  /* 0x0000003234327221 */ /* 0x000fe40000010000 */
[----:B--2---:R-:W-:Y:S02]  /*153d0*/  FADD.FTZ R53, R49, R53 ;  /* 0x0000003531357221 */ /* 0x004fe40000010000 */
[----:B------:R-:W-:Y:S05]  /*153e0*/  HMMA.16816.F32.BF16 R16, R20, R34, R16 ;  /* 0x000000221410723c */ /* 0x000fea0000041810 */
[----:B------:R-:W2:Y:S01]  /*153f0*/  MUFU.EX2 R51, R51 ;  /* 0x0000003300337308 */ /* 0x000ea20000000800 */
[C---:B---3--:R-:W-:Y:S01]  /*15400*/  F2FP.BF16.PACK_AB R133, R48.reuse, R49 ;  /* 0x000000313085723e */ /* 0x048fe200000010ff */
        /* <DEDUP_REMOVED lines=14> */
.L_x_798:
        /* <DEDUP_REMOVED lines=131> */
.L_x_804:
[----:B------:R-:W-:Y:S05]  /*15d20*/  BSYNC B0 ;  /* 0x0000000000007941 */ /* 0x000fea0003800000 */
.L_x_803:
        /* <DEDUP_REMOVED lines=26> */
.L_x_806:
[----:B------:R-:W-:Y:S05]  /*15ed0*/  BSYNC B0 ;  /* 0x0000000000007941 */ /* 0x000fea0003800000 */
.L_x_805:
        /* <DEDUP_REMOVED lines=16> */
.L_x_807:
        /* <DEDUP_REMOVED lines=10> */
.L_x_5191:


//--------------------- .text._ZN5flash24flash_fwd_splitkv_kernelI23Flash_fwd_kernel_traitsILi32ELi64ELi256ELi4ELb0ELb0EN7cutlass10bfloat16_tE19Flash_kernel_traitsILi32ELi64ELi256ELi4ES3_EELb1ELb0ELb0ELb0ELb0ELb0ELb0ELb1EEEvNS_16Flash_fwd_paramsE --------------------------
	.section	.text._ZN5flash24flash_fwd_splitkv_kernelI23Flash_fwd_kernel_traitsILi32ELi64ELi256ELi4ELb0ELb0EN7cutlass10bfloat16_tE19Flash_kernel_traitsILi32ELi64ELi256ELi4ES3_EELb1ELb0ELb0ELb0ELb0ELb0ELb0ELb1EEEvNS_16Flash_fwd_paramsE,"ax",@progbits
	.sectioninfo	@"SHI_REGISTERS=255"
	.align	128
        .global         _ZN5flash24flash_fwd_splitkv_kernelI23Flash_fwd_kernel_traitsILi32ELi64ELi256ELi4ELb0ELb0EN7cutlass10bfloat16_tE19Flash_kernel_traitsILi32ELi64ELi256ELi4ES3_EELb1ELb0ELb0ELb0ELb0ELb0ELb0ELb1EEEvNS_16Flash_fwd_paramsE
        .type           _ZN5flash24flash_fwd_splitkv_kernelI23Flash_fwd_kernel_traitsILi32ELi64ELi256ELi4ELb0ELb0EN7cutlass10bfloat16_tE19Flash_kernel_traitsILi32ELi64ELi256ELi4ES3_EELb1ELb0ELb0ELb0ELb0ELb0ELb0ELb1EEEvNS_16Flash_fwd_paramsE,@function
        .size           _ZN5flash24flash_fwd_splitkv_kernelI23Flash_fwd_kernel_traitsILi32ELi64ELi256ELi4ELb0ELb0EN7cutlass10bfloat16_tE19Flash_kernel_traitsILi32ELi64ELi256ELi4ES3_EELb1ELb0ELb0ELb0ELb0ELb0ELb0ELb1EEEvNS_16Flash_fwd_paramsE,(.L_x_5192 - _ZN5flash24flash_fwd_splitkv_kernelI23Flash_fwd_kernel_traitsILi32ELi64ELi256ELi4ELb0ELb0EN7cutlass10bfloat16_tE19Flash_kernel_traitsILi32ELi64ELi256ELi4ES3_EELb1ELb0ELb0ELb0ELb0ELb0ELb0ELb1EEEvNS_16Flash_fwd_paramsE)
        .other          _ZN5flash24flash_fwd_splitkv_kernelI23Flash_fwd_kernel_traitsILi32ELi64ELi256ELi4ELb0ELb0EN7cutlass10bfloat16_tE19Flash_kernel_traitsILi32ELi64ELi256ELi4ES3_EELb1ELb0ELb0ELb0ELb0ELb0ELb0ELb1EEEvNS_16Flash_fwd_paramsE,@"STO_CUDA_ENTRY STV_DEFAULT"
_ZN5flash24flash_fwd_splitkv_kernelI23Flash_fwd_kernel_traitsILi32ELi64ELi256ELi4ELb0ELb0EN7cutlass10bfloat16_tE19Flash_kernel_traitsILi32ELi64ELi256ELi4ES3_EELb1ELb0ELb0ELb0ELb0ELb0ELb0ELb1EEEvNS_16Flash_fwd_paramsE:
.text._ZN5flash24flash_fwd_splitkv_kernelI23Flash_fwd_kernel_traitsILi32ELi64ELi256ELi4ELb0ELb0EN7cutlass10bfloat16_tE19Flash_kernel_traitsILi32ELi64ELi256ELi4ES3_EELb1ELb0ELb0ELb0ELb0ELb0ELb0ELb1EEEvNS_16Flash_fwd_paramsE:
[----:B------:R-:W-:Y:S02]  /*0000*/  MOV R1, c[0x0][0x28] ;  /* 0x00000a0000017a02 */ /* 0x000fe40000000f00 */
[----:B------:R-:W1:Y:S01]  /*0010*/  S2R R17, SR_CTAID.Y ;  /* 0x0000000000117919 */ /* 0x000e620000002600 */
[----:B------:R-:W-:Y:S01]  /*0020*/  ISETP.NE.U32.AND P0, PT, RZ, c[0x0][0x240], PT ;  /* 0x00009000ff007a0c */ /* 0x000fe20003f05070 */
[----:B------:R-:W-:Y:S01]  /*0030*/  IMAD.MOV.U32 R0, RZ, RZ, 0x4 ;  /* 0x00000004ff007424 */ /* 0x000fe200078e00ff */
[----:B------:R-:W-:Y:S01]  /*0040*/  ISETP.NE.U32.AND P2, PT, RZ, c[0x0][0x250], PT ;  /* 0x00009400ff007a0c */ /* 0x000fe20003f45070 */
[----:B------:R-:W-:Y:S01]  /*0050*/  IMAD.MOV.U32 R230, RZ, RZ, -0x1 ;  /* 0xffffffffffe67424 */ /* 0x000fe200078e00ff */
[----:B------:R-:W-:Y:S01]  /*0060*/  ISETP.NE.AND.EX P0, PT, RZ, c[0x0][0x244], PT, P0 ;  /* 0x00009100ff007a0c */ /* 0x000fe20003f05300 */
[----:B------:R-:W-:Y:S01]  /*0070*/  ULDC.64 UR6, c[0x0][0x118] ;  /* 0x0000460000067ab9 */ /* 0x000fe20000000a00 */
[----:B------:R-:W-:Y:S01]  /*0080*/  ISETP.NE.AND.EX P4, PT, RZ, c[0x0][0x254], PT, P2 ;  /* 0x00009500ff007a0c */ /* 0x000fe20003f85320 */
[----:B------:R-:W-:Y:S01]  /*0090*/  IMAD.MOV.U32 R3, RZ, RZ, RZ ;  /* 0x000000ffff037224 */ /* 0x000fe200078e00ff */
[----:B------:R-:W2:Y:S01]  /*00a0*/  LDC.U8 R2, c[0x0][0x312] ;  /* 0x0000c480ff027b82 */ /* 0x000ea20000000000 */
[----:B------:R-:W-:Y:S01]  /*00b0*/  ISETP.EQ.U32.AND P3, PT, RZ, c[0x0][0x248], PT ;  /* 0x00009200ff007a0c */ /* 0x000fe20003f62070 */
[----:B-1----:R-:W-:-:S04]  /*00c0*/  IMAD.WIDE R4, R17, R0, c[0x0][0x240] ;  /* 0x0000900011047625 */ /* 0x002fc800078e0200 */
[----:B------:R-:W-:-:S03]  /*00d0*/  IMAD.WIDE R146, R17, R0, c[0x0][0x250] ;  /* 0x0000940011927625 */ /* 0x000fc600078e0200 */
[----:B------:R1:W3:Y:S04]  /*00e0*/  @P0 LDG.E R230, [R4.64] ;  /* 0x0000000604e60981 */ /* 0x0002e8000c1e1900 */
[----:B------:R1:W3:Y:S01]  /*00f0*/  @P0 LDG.E R229, [R4.64+0x4] ;  /* 0x0000040604e50981 */ /* 0x0002e2000c1e1900 */
[----:B--2---:R-:W-:-:S03]  /*0100*/  ISETP.NE.AND P1, PT, R2, RZ, PT ;  /* 0x000000ff0200720c */ /* 0x004fc60003f25270 */
[----:B------:R2:W5:Y:S01]  /*0110*/  @P4 LDG.E R3, [R146.64] ;  /* 0x0000000692034981 */ /* 0x000562000c1e1900 */
[----:B------:R-:W-:Y:S01]  /*0120*/  ISETP.EQ.OR.EX P2, PT, RZ, c[0x0][0x24c], !P1, P3 ;  /* 0x00009300ff007a0c */ /* 0x000fe20004f42730 */
[----:B------:R-:W-:Y:S02]  /*0130*/  IMAD.MOV.U32 R10, RZ, RZ, -0x1 ;  /* 0xffffffffff0a7424 */ /* 0x000fe400078e00ff */
[----:B------:R-:W-:Y:S01]  /*0140*/  IMAD.WIDE R8, R17, R0, c[0x0][0x248] ;  /* 0x0000920011087625 */ /* 0x000fe200078e0200 */
[----:B------:R-:W4:Y:S04]  /*0150*/  S2R R19, SR_CTAID.X ;  /* 0x0000000000137919 */ /* 0x000f280000002500 */
[----:B------:R-:W2:Y:S04]  /*0160*/  S2R R144, SR_CTAID.Z ;  /* 0x0000000000907919 */ /* 0x000ea80000002700 */
[----:B------:R-:W2:Y:S04]  /*0170*/  S2R R64, SR_TID.X ;  /* 0x0000000000407919 */ /* 0x000ea80000002100 */
[----:B------:R2:W5:Y:S01]  /*0180*/  @!P2 LDG.E R10, [R8.64] ;  /* 0x00000006080aa981 */ /* 0x000562000c1e1900 */
[----:B------:R-:W-:-:S04]  /*0190*/  ISETP.NE.U32.AND P2, PT, RZ, c[0x0][0x248], PT ;  /* 0x00009200ff007a0c */ /* 0x000fc80003f45070 */
[----:B------:R-:W-:Y:S01]  /*01a0*/  ISETP.NE.AND.EX P2, PT, RZ, c[0x0][0x24c], PT, P2 ;  /* 0x00009300ff007a0c */ /* 0x000fe20003f45320 */
[--C-:B-1----:R-:W-:Y:S01]  /*01b0*/  IMAD.MOV.U32 R5, RZ, RZ, R17.reuse ;  /* 0x000000ffff057224 */ /* 0x102fe200078e0011 */
[----:B------:R-:W-:Y:S01]  /*01c0*/  SHF.R.S32.HI R4, RZ, 0x1f, R17 ;  /* 0x0000001fff047819 */ /* 0x000fe20000011411 */
[----:B---3--:R-:W-:Y:S02]  /*01d0*/  @P0 IMAD.IADD R229, R229, 0x1, -R230 ;  /* 0x00000001e5e50824 */ /* 0x008fe400078e0ae6 */
[----:B------:R-:W-:-:S08]  /*01e0*/  @!P0 IMAD.MOV.U32 R229, RZ, RZ, c[0x0][0x214] ;  /* 0x00008500ffe58624 */ /* 0x000fd000078e00ff */
[----:B------:R-:W-:Y:S05]  /*01f0*/  @!P2 BRA `(.L_x_808) ;  /* 0x000000400000a947 */ /* 0x000fea0003800000 */
[----:B--2-4-:R-:W2:Y:S02]  /*0200*/  @P1 LDG.E R7, [R8.64+0x4] ;  /* 0x0000040608071981 */ /* 0x014ea4000c1e1900 */
[----:B--2--5:R-:W-:-:S06]  /*0210*/  @P1 IADD3 R2, R7, -R10, RZ ;  /* 0x8000000a07021210 */ /* 0x024fcc0007ffe0ff */
[----:B------:R1:W5:Y:S01]  /*0220*/  @!P1 LDG.E R2, [R8.64] ;  /* 0x0000000608029981 */ /* 0x000362000c1e1900 */
[----:B------:R-:W-:Y:S05]  /*0230*/  BRA `(.L_x_809) ;  /* 0x0000001000007947 */ /* 0x000fea0003800000 */
.L_x_808:
[----:B--2-4-:R-:W-:Y:S02]  /*0240*/  MOV R2, c[0x0][0x218] ;  /* 0x0000860000027a02 */ /* 0x014fe40000000f00 */
.L_x_809:
[----:B------:R-:W-:-:S04]  /*0250*/  ISETP.NE.U32.AND P0, PT, RZ, c[0x0][0x258], PT ;  /* 0x00009600ff007a0c */ /* 0x000fc80003f05070 */
[----:B------:R-:W-:-:S13]  /*0260*/  ISETP.NE.AND.EX P1, PT, RZ, c[0x0][0x25c], PT, P0 ;  /* 0x00009700ff007a0c */ /* 0x000fda0003f25300 */
[----:B------:R-:W-:-:S06]  /*0270*/  @P1 IMAD.WIDE R6, R17, R0, c[0x0][0x258] ;  /* 0x0000960011061625 */ /* 0x000fcc00078e0200 */
[----:B------:R-:W2:Y:S01]  /*0280*/  @P1 LDG.E R6, [R6.64] ;  /* 0x0000000606061981 */ /* 0x000ea2000c1e1900 */
[----:B------:R-:W-:Y:S01]  /*0290*/  @!P1 ISETP.NE.U32.AND P0, PT, RZ, c[0x0][0x268], PT ;  /* 0x00009a00ff009a0c */ /* 0x000fe20003f05070 */
[----:B------:R-:W-:Y:S02]  /*02a0*/  IMAD.SHL.U32 R62, R19, 0x40, RZ ;  /* 0x00000040133e7824 */ /* 0x000fe400078e00ff */
[--C-:B-----5:R-:W-:Y:S01]  /*02b0*/  IMAD.IADD R73, R2, 0x1, -R3.reuse ;  /* 0x0000000102497824 */ /* 0x120fe200078e0a03 */
[----:B------:R-:W-:Y:S02]  /*02c0*/  @!P1 ISETP.NE.AND.EX P2, PT, RZ, c[0x0][0x26c], PT, P0 ;  /* 0x00009b00ff009a0c */ /* 0x000fe40003f45300 */
[----:B------:R-:W-:Y:S02]  /*02d0*/  ISETP.GT.AND P0, PT, R229, R62, PT ;  /* 0x0000003ee500720c */ /* 0x000fe40003f04270 */
[----:B------:R-:W-:Y:S01]  /*02e0*/  @!P1 SEL R2, RZ, c[0x0][0x21c], !P2 ;  /* 0x00008700ff029a07 */ /* 0x000fe20005000000 */
[----:B--2---:R-:W-:-:S04]  /*02f0*/  @P1 IMAD.IADD R63, R6, 0x1, -R3 ;  /* 0x00000001063f1824 */ /* 0x004fc800078e0a03 */
[----:B------:R-:W-:-:S06]  /*0300*/  @!P1 IMAD.IADD R63, R73, 0x1, R2 ;  /* 0x00000001493f9824 */ /* 0x000fcc00078e0202 */
[----:B------:R-:W-:Y:S05]  /*0310*/  @!P0 EXIT ;  /* 0x000000000000894d */ /* 0x000fea0003800000 */
[----:B------:R-:W-:Y:S01]  /*0320*/  ULDC UR5, c[0x0][0x218] ;  /* 0x0000860000057ab9 */ /* 0x000fe20000000800 */
[----:B------:R-:W-:Y:S01]  /*0330*/  IADD3 R2, -R229, 0x13f, R62 ;  /* 0x0000013fe5027810 */ /* 0x000fe20007ffe13e */
[----:B------:R-:W-:Y:S01]  /*0340*/  UIADD3 UR5, UR5, 0xff, URZ ;  /* 0x000000ff05057890 */ /* 0x000fe2000fffe03f */
[----:B-1----:R-:W-:Y:S02]  /*0350*/  IADD3 R9, R63, 0xff, RZ ;  /* 0x000000ff3f097810 */ /* 0x002fe40007ffe0ff */
        /* <DEDUP_REMOVED lines=14> */
[----:B------:R-:W-:Y:S01]  /*0440*/  SHF.R.S32.HI R3, RZ, 0x1f, R64 ;  /* 0x0000001fff037819 */ /* 0x000fe20000011440 */
[----:B------:R-:W-:Y:S01]  /*0450*/  BSSY B0, `(.L_x_811) ;  /* 0x0000029000007945 */ /* 0x000fe20003800000 */
[----:B------:R-:W-:Y:S02]  /*0460*/  ISETP.NE.AND P0, PT, R230, -0x1, PT ;  /* 0xffffffffe600780c */ /* 0x000fe40003f05270 */
[----:B------:R-:W-:Y:S02]  /*0470*/  LEA.HI R0, R3, R64, RZ, 0x2 ;  /* 0x0000004003007211 */ /* 0x000fe400078f10ff */
[----:B------:R-:W-:Y:S02]  /*0480*/  SHF.R.S32.HI R2, RZ, 0x1f, R62 ;  /* 0x0000001fff027819 */ /* 0x000fe4000001143e */
[----:B------:R-:W-:Y:S02]  /*0490*/  LOP3.LUT R3, R0, 0xfffffffc, RZ, 0xc0, !PT ;  /* 0xfffffffc00037812 */ /* 0x000fe400078ec0ff */
[----:B------:R-:W-:-:S02]  /*04a0*/  IADD3 R229, -R62, R229, RZ ;  /* 0x000000e53ee57210 */ /* 0x000fc40007ffe1ff */
[----:B------:R-:W-:Y:S01]  /*04b0*/  SHF.R.S32.HI R0, RZ, 0x2, R0 ;  /* 0x00000002ff007819 */ /* 0x000fe20000011400 */
[----:B------:R-:W-:Y:S02]  /*04c0*/  IMAD.IADD R64, R64, 0x1, -R3 ;  /* 0x0000000140407824 */ /* 0x000fe400078e0a03 */
[----:B------:R-:W-:Y:S02]  /*04d0*/  @!P0 IMAD R4, R4, c[0x0][0x1e0], RZ ;  /* 0x0000780004048a24 */ /* 0x000fe400078e02ff */
[----:B------:R-:W-:Y:S02]  /*04e0*/  IMAD.SHL.U32 R6, R64, 0x8, RZ ;  /* 0x0000000840067824 */ /* 0x000fe400078e00ff */
[----:B------:R-:W-:-:S03]  /*04f0*/  @!P0 IMAD.WIDE.U32 R10, R17, c[0x0][0x1e0], RZ ;  /* 0x00007800110a8a25 */ /* 0x000fc600078e00ff */
[----:B------:R-:W-:Y:S01]  /*0500*/  SHF.R.S32.HI R7, RZ, 0x1f, R6 ;  /* 0x0000001fff077819 */ /* 0x000fe20000011406 */
[----:B------:R-:W-:Y:S01]  /*0510*/  @P0 IMAD.WIDE.U32 R8, R230, c[0x0][0x1e8], RZ ;  /* 0x00007a00e6080a25 */ /* 0x000fe200078e00ff */
[----:B------:R-:W-:Y:S02]  /*0520*/  @!P0 MOV R8, R10 ;  /* 0x0000000a00088202 */ /* 0x000fe40000000f00 */
[----:B------:R-:W-:Y:S01]  /*0530*/  ISETP.GE.AND P1, PT, R6, c[0x0][0x220], PT ;  /* 0x0000880006007a0c */ /* 0x000fe20003f26270 */
[----:B------:R-:W-:Y:S01]  /*0540*/  IMAD R3, R2, c[0x0][0x1e8], RZ ;  /* 0x00007a0002037a24 */ /* 0x000fe200078e02ff */
[----:B------:R-:W-:Y:S01]  /*0550*/  SHF.R.S32.HI R2, RZ, 0x1f, R144 ;  /* 0x0000001fff027819 */ /* 0x000fe20000011490 */
[----:B------:R-:W-:Y:S02]  /*0560*/  @!P0 IMAD R4, R17, c[0x0][0x1e4], R4 ;  /* 0x0000790011048a24 */ /* 0x000fe400078e0204 */
[----:B------:R-:W-:-:S04]  /*0570*/  IMAD.WIDE.U32 R12, R62, c[0x0][0x1e8], R6 ;  /* 0x00007a003e0c7a25 */ /* 0x000fc800078e0006 */
[----:B------:R-:W-:Y:S02]  /*0580*/  @P0 IMAD R230, R230, c[0x0][0x1ec], R9 ;  /* 0x00007b00e6e60a24 */ /* 0x000fe400078e0209 */
[----:B------:R-:W-:Y:S01]  /*0590*/  @!P0 IMAD.IADD R230, R11, 0x1, R4 ;  /* 0x000000010be68824 */ /* 0x000fe200078e0204 */
[----:B------:R-:W-:Y:S01]  /*05a0*/  IADD3 R8, P0, R8, R12, RZ ;  /* 0x0000000c08087210 */ /* 0x000fe20007f1e0ff */
[----:B------:R-:W-:Y:S01]  /*05b0*/  IMAD R3, R62, c[0x0][0x1ec], R3 ;  /* 0x00007b003e037a24 */ /* 0x000fe200078e0203 */
[----:B------:R-:W-:Y:S01]  /*05c0*/  SHF.R.S32.HI R4, RZ, 0x1f, R0 ;  /* 0x0000001fff047819 */ /* 0x000fe20000011400 */
[----:B------:R-:W-:-:S03]  /*05d0*/  IMAD R5, R2, c[0x0][0x1f0], RZ ;  /* 0x00007c0002057a24 */ /* 0x000fc600078e02ff */
[----:B------:R-:W-:Y:S01]  /*05e0*/  IADD3.X R9, R230, R13, R3, P0, !PT ;  /* 0x0000000de6097210 */ /* 0x000fe200007fe403 */
[----:B------:R-:W-:Y:S01]  /*05f0*/  IMAD R2, R144, c[0x0][0x1f4], R5 ;  /* 0x00007d0090027a24 */ /* 0x000fe200078e0205 */
[----:B------:R-:W-:Y:S01]  /*0600*/  ISETP.GE.OR P0, PT, R0, R229, P1 ;  /* 0x000000e50000720c */ /* 0x000fe20000f06670 */
[----:B------:R-:W-:Y:S02]  /*0610*/  IMAD R3, R17, c[0x0][0x1c0], R144 ;  /* 0x0000700011037a24 */ /* 0x000fe400078e0290 */
[----:B------:R-:W-:-:S04]  /*0620*/  IMAD.WIDE.U32 R8, R144, c[0x0][0x1f0], R8 ;  /* 0x00007c0090087a25 */ /* 0x000fc800078e0008 */
[----:B------:R-:W-:Y:S01]  /*0630*/  IMAD R3, R3, c[0x0][0x214], R62 ;  /* 0x0000850003037a24 */ /* 0x000fe200078e023e */
        /* <DEDUP_REMOVED lines=10> */
.L_x_812:
[----:B------:R-:W-:Y:S05]  /*06e0*/  BSYNC B0 ;  /* 0x0000000000007941 */ /* 0x000fea0003800000 */
.L_x_811:
[----:B------:R-:W-:Y:S01]  /*06f0*/  IADD3 R2, R0, 0x20, RZ ;  /* 0x0000002000027810 */ /* 0x000fe20007ffe0ff */
[----:B------:R-:W-:Y:S03]  /*0700*/  BSSY B0, `(.L_x_813) ;  /* 0x000000e000007945 */ /* 0x000fe60003800000 */
[CC--:B------:R-:W-:Y:S02]  /*0710*/  ISETP.GE.OR P0, PT, R2.reuse, R229.reuse, P1 ;  /* 0x000000e50200720c */ /* 0x0c0fe40000f06670 */
[----:B------:R-:W-:-:S11]  /*0720*/  ISETP.GE.AND P2, PT, R2, R229, PT ;  /* 0x000000e50200720c */ /* 0x000fd60003f46270 */
        /* <DEDUP_REMOVED lines=10> */
[----:B------:R2:W-:Y:S02]  /*07d0*/  STG.E.128 [R8.64], RZ ;  /* 0x000000ff08007986 */ /* 0x0005e4000c101d06 */
.L_x_814:
[----:B------:R-:W-:Y:S05]  /*07e0*/  BSYNC B0 ;  /* 0x0000000000007941 */ /* 0x000fea0003800000 */
.L_x_813:
[----:B------:R-:W-:-:S04]  /*07f0*/  ISETP.NE.AND P0, PT, R64, RZ, PT ;  /* 0x000000ff4000720c */ /* 0x000fc80003f05270 */
[----:B------:R-:W-:Y:S02]  /*0800*/  ISETP.GE.OR P1, PT, R0, R229, P0 ;  /* 0x000000e50000720c */ /* 0x000fe40000726670 */
[----:B------:R-:W-:-:S04]  /*0810*/  IADD3 R0, P0, R3, R0, RZ ;  /* 0x0000000003007210 */ /* 0x000fc80007f1e0ff */
[----:B------:R-:W-:Y:S02]  /*0820*/  LEA.HI.X.SX32 R3, R3, R4, 0x1, P0 ;  /* 0x0000000403037211 */ /* 0x000fe400000f0eff */
[----:B------:R-:W-:-:S04]  /*0830*/  LEA R2, P0, R0, c[0x0][0x200], 0x2 ;  /* 0x0000800000027a11 */ /* 0x000fc800078010ff */
[----:B------:R-:W-:Y:S01]  /*0840*/  LEA.HI.X R3, R0, c[0x0][0x204], R3, 0x2, P0 ;  /* 0x0000810000037a11 */ /* 0x000fe200000f1403 */
[----:B------:R-:W-:Y:S01]  /*0850*/  @!P1 IMAD.MOV.U32 R5, RZ, RZ, 0x7f800000 ;  /* 0x7f800000ff059424 */ /* 0x000fe200078e00ff */
[----:B------:R-:W-:-:S04]  /*0860*/  ISETP.NE.OR P0, PT, R64, RZ, P2 ;  /* 0x000000ff4000720c */ /* 0x000fc80001705670 */
[----:B------:R3:W-:Y:S09]  /*0870*/  @!P1 STG.E [R2.64], R5 ;  /* 0x0000000502009986 */ /* 0x0007f2000c101906 */
[----:B------:R-:W-:Y:S05]  /*0880*/  @P0 EXIT ;  /* 0x000000000000094d */ /* 0x000fea0003800000 */
[----:B---3--:R-:W-:-:S05]  /*0890*/  MOV R5, 0x7f800000 ;  /* 0x7f80000000057802 */ /* 0x008fca0000000f00 */
[----:B------:R-:W-:Y:S01]  /*08a0*/  STG.E [R2.64+0x80], R5 ;  /* 0x0000800502007986 */ /* 0x000fe2000c101906 */
[----:B------:R-:W-:Y:S05]  /*08b0*/  EXIT ;  /* 0x000000000000794d */ /* 0x000fea0003800000 */
.L_x_810:
[----:B------:R-:W-:-:S04]  /*08c0*/  ISETP.NE.U32.AND P0, PT, RZ, c[0x0][0x2b8], PT ;  /* 0x0000ae00ff007a0c */ /* 0x000fc80003f05070 */
[----:B------:R-:W-:-:S13]  /*08d0*/  ISETP.NE.AND.EX P0, PT, RZ, c[0x0][0x2bc], PT, P0 ;  /* 0x0000af00ff007a0c */ /* 0x000fda0003f05300 */
[----:B------:R-:W-:-:S05]  /*08e0*/  @P0 IMAD.WIDE R8, R17, R0, c[0x0][0x2b8] ;  /* 0x0000ae0011080625 */ /* 0x000fca00078e0200 */
[----:B------:R1:W5:Y:S01]  /*08f0*/  @P0 LDG.E R17, [R8.64] ;  /* 0x0000000608110981 */ /* 0x000362000c1e1900 */
[----:B------:R-:W-:Y:S01]  /*0900*/  ISETP.NE.U32.AND P0, PT, RZ, c[0x0][0x2c0], PT ;  /* 0x0000b000ff007a0c */ /* 0x000fe20003f05070 */
[----:B------:R-:W-:Y:S01]  /*0910*/  CS2R R232, SRZ ;  /* 0x0000000000e87805 */ /* 0x000fe2000001ff00 */
[----:B------:R-:W-:Y:S02]  /*0920*/  PLOP3.LUT P2, PT, PT, PT, PT, 0x8, 0x0 ;  /* 0x000000000000781c */ /* 0x000fe40003f4e170 */
[----:B------:R-:W-:Y:S02]  /*0930*/  ISETP.NE.AND.EX P1, PT, RZ, c[0x0][0x2c4], PT, P0 ;  /* 0x0000b100ff007a0c */ /* 0x000fe40003f25300 */
[----:B------:R-:W-:-:S11]  /*0940*/  LOP3.LUT R231, R231, 0xfffffff7, RZ, 0xc0, !PT ;  /* 0xfffffff7e7e77812 */ /* 0x000fd600078ec0ff */
[----:B------:R-:W-:Y:S02]  /*0950*/  @P1 IMAD R0, R4, c[0x0][0x2c8], RZ ;  /* 0x0000b20004001a24 */ /* 0x000fe400078e02ff */
[----:B------:R-:W-:-:S04]  /*0960*/  @P1 IMAD.WIDE.U32 R6, R5, c[0x0][0x2c8], RZ ;  /* 0x0000b20005061a25 */ /* 0x000fc800078e00ff */
[----:B------:R-:W-:Y:S01]  /*0970*/  @P1 IMAD R0, R5, c[0x0][0x2cc], R0 ;  /* 0x0000b30005001a24 */ /* 0x000fe200078e0200 */
[----:B------:R-:W-:-:S03]  /*0980*/  @P1 LEA R232, P0, R6, c[0x0][0x2c0], 0x2 ;  /* 0x0000b00006e81a11 */ /* 0x000fc600078010ff */
[----:B------:R-:W-:-:S05]  /*0990*/  @P1 IMAD.IADD R0, R7, 0x1, R0 ;  /* 0x0000000107001824 */ /* 0x000fca00078e0200 */
[----:B------:R-:W-:-:S04]  /*09a0*/  @P1 SHF.L.U64.HI R0, R6, 0x2, R0 ;  /* 0x0000000206001819 */ /* 0x000fc80000010200 */
[----:B------:R-:W-:Y:S02]  /*09b0*/  @P1 IADD3.X R233, R0, c[0x0][0x2c4], RZ, P0, !PT ;  /* 0x0000b10000e91a10 */ /* 0x000fe400007fe4ff */
[----:B------:R-:W-:-:S04]  /*09c0*/  @P1 ISETP.NE.U32.AND P0, PT, R232, RZ, PT ;  /* 0x000000ffe800120c */ /* 0x000fc80003f05070 */
[----:B------:R-:W-:-:S13]  /*09d0*/  @P1 ISETP.NE.AND.EX P2, PT, R233, RZ, PT, P0 ;  /* 0x000000ffe900120c */ /* 0x000fda0003f45300 */
[----:B------:R-:W-:Y:S01]  /*09e0*/  @P2 LOP3.LUT R231, R231, 0x8, RZ, 0xfc, !PT ;  /* 0x00000008e7e72812 */ /* 0x000fe200078efcff */
[----:B------:R-:W-:Y:S05]  /*09f0*/  @!P2 BRA `(.L_x_815) ;  /* 0x000004a00000a947 */ /* 0x000fea0003800000 */
[----:B-1----:R-:W-:Y:S02]  /*0a00*/  IABS R2, c[0x0][0x2d0] ;  /* 0x0000b40000027a13 */ /* 0x002fe40000000000 */
[----:B------:R-:W-:Y:S02]  /*0a10*/  LEA R7, R56, 0xffffff00, 0x8 ;  /* 0xffffff0038077811 */ /* 0x000fe400078e40ff */
[----:B------:R-:W1:Y:S08]  /*0a20*/  I2F.RP R6, R2 ;  /* 0x0000000200067306 */ /* 0x000e700000209400 */
[----:B-1----:R-:W1:Y:S02]  /*0a30*/  MUFU.RCP R8, R6 ;  /* 0x0000000600087308 */ /* 0x002e640000001000 */
[----:B-1----:R-:W-:-:S06]  /*0a40*/  IADD3 R8, R8, 0xffffffe, RZ ;  /* 0x0ffffffe08087810 */ /* 0x002fcc0007ffe0ff */
[----:B------:R-:W1:Y:S02]  /*0a50*/  F2I.FTZ.U32.TRUNC.NTZ R9, R8 ;  /* 0x0000000800097305 */ /* 0x000e64000021f000 */
[----:B-1----:R-:W-:Y:S02]  /*0a60*/  IMAD.MOV R3, RZ, RZ, -R9 ;  /* 0x000000ffff037224 */ /* 0x002fe400078e0a09 */
[----:B------:R-:W-:Y:S02]  /*0a70*/  IMAD.MOV.U32 R8, RZ, RZ, RZ ;  /* 0x000000ffff087224 */ /* 0x000fe400078e00ff */
[----:B------:R-:W-:Y:S01]  /*0a80*/  IMAD R0, R3, R2, RZ ;  /* 0x0000000203007224 */ /* 0x000fe200078e02ff */
[----:B------:R-:W-:-:S03]  /*0a90*/  IABS R3, R7 ;  /* 0x0000000700037213 */ /* 0x000fc60000000000 */
[----:B------:R-:W-:-:S06]  /*0aa0*/  IMAD.HI.U32 R0, R9, R0, R8 ;  /* 0x0000000009007227 */ /* 0x000fcc00078e0008 */
[----:B------:R-:W-:-:S05]  /*0ab0*/  IMAD.HI.U32 R9, R0, R3, RZ ;  /* 0x0000000300097227 */ /* 0x000fca00078e00ff */
[----:B------:R-:W-:-:S05]  /*0ac0*/  IADD3 R0, -R9, RZ, RZ ;  /* 0x000000ff09007210 */ /* 0x000fca0007ffe1ff */
[----:B------:R-:W-:Y:S01]  /*0ad0*/  IMAD R3, R2, R0, R3 ;  /* 0x0000000002037224 */ /* 0x000fe200078e0203 */
[----:B------:R-:W-:-:S04]  /*0ae0*/  LOP3.LUT R0, R7, c[0x0][0x2d0], RZ, 0x3c, !PT ;  /* 0x0000b40007007a12 */ /* 0x000fc800078e3cff */
        /* <DEDUP_REMOVED lines=8> */
[----:B------:R-:W-:-:S05]  /*0b70*/  @!P0 LOP3.LUT R9, RZ, c[0x0][0x2d0], RZ, 0x33, !PT ;  /* 0x0000b400ff098a12 */ /* 0x000fca00078e33ff */
[----:B------:R-:W-:-:S05]  /*0b80*/  IMAD.WIDE R12, R9, 0x4, R232 ;  /* 0x00000004090c7825 */ /* 0x000fca00078e02e8 */
[----:B------:R1:W2:Y:S01]  /*0b90*/  LDG.E R3, [R12.64] ;  /* 0x000000060c037981 */ /* 0x0002a2000c1e1900 */
[----:B------:R-:W-:-:S04]  /*0ba0*/  IABS R2, c[0x0][0x1c8] ;  /* 0x0000720000027a13 */ /* 0x000fc80000000000 */
[----:B------:R-:W3:Y:S08]  /*0bb0*/  I2F.RP R8, R2 ;  /* 0x0000000200087306 */ /* 0x000ef00000209400 */
[----:B---3--:R-:W3:Y:S02]  /*0bc0*/  MUFU.RCP R10, R8 ;  /* 0x00000008000a7308 */ /* 0x008ee40000001000 */
[----:B---3--:R-:W-:-:S06]  /*0bd0*/  IADD3 R10, R10, 0xffffffe, RZ ;  /* 0x0ffffffe0a0a7810 */ /* 0x008fcc0007ffe0ff */
[----:B------:R-:W3:Y:S02]  /*0be0*/  F2I.FTZ.U32.TRUNC.NTZ R11, R10 ;  /* 0x0000000a000b7305 */ /* 0x000ee4000021f000 */
[----:B---3--:R-:W-:Y:S01]  /*0bf0*/  IADD3 R0, RZ, -R11, RZ ;  /* 0x8000000bff007210 */ /* 0x008fe20007ffe0ff */
[----:B------:R-:W-:-:S04]  /*0c00*/  IMAD.MOV.U32 R10, RZ, RZ, RZ ;  /* 0x000000ffff0a7224 */ /* 0x000fc800078e00ff */
[----:B------:R-:W-:Y:S01]  /*0c10*/  IMAD R6, R0, R2, RZ ;  /* 0x0000000200067224 */ /* 0x000fe200078e02ff */
[----:B------:R-:W-:-:S03]  /*0c20*/  IABS R0, R144 ;  /* 0x0000009000007213 */ /* 0x000fc60000000000 */
[----:B------:R-:W-:Y:S01]  /*0c30*/  IMAD.HI.U32 R11, R11, R6, R10 ;  /* 0x000000060b0b7227 */ /* 0x000fe200078e000a */
[----:B------:R-:W-:-:S05]  /*0c40*/  MOV R6, R0 ;  /* 0x0000000000067202 */ /* 0x000fca0000000f00 */
[----:B------:R-:W-:-:S04]  /*0c50*/  IMAD.HI.U32 R0, R11, R6, RZ ;  /* 0x000000060b007227 */ /* 0x000fc800078e00ff */
[----:B------:R-:W-:-:S04]  /*0c60*/  IMAD.MOV R11, RZ, RZ, -R0 ;  /* 0x000000ffff0b7224 */ /* 0x000fc800078e0a00 */
[----:B------:R-:W-:Y:S01]  /*0c70*/  IMAD R11, R2, R11, R6 ;  /* 0x0000000b020b7224 */ /* 0x000fe200078e0206 */
[----:B------:R-:W-:-:S04]  /*0c80*/  LOP3.LUT R6, R144, c[0x0][0x1c8], RZ, 0x3c, !PT ;  /* 0x0000720090067a12 */ /* 0x000fc800078e3cff */
[----:B------:R-:W-:-:S13]  /*0c90*/  ISETP.GT.U32.AND P0, PT, R2, R11, PT ;  /* 0x0000000b0200720c */ /* 0x000fda0003f04070 */
[-C--:B------:R-:W-:Y:S02]  /*0ca0*/  @!P0 IADD3 R11, R11, -R2.reuse, RZ ;  /* 0x800000020b0b8210 */ /* 0x080fe40007ffe0ff */
[----:B------:R-:W-:Y:S02]  /*0cb0*/  @!P0 IADD3 R0, R0, 0x1, RZ ;  /* 0x0000000100008810 */ /* 0x000fe40007ffe0ff */
[----:B------:R-:W-:Y:S01]  /*0cc0*/  ISETP.GE.U32.AND P1, PT, R11, R2, PT ;  /* 0x000000020b00720c */ /* 0x000fe20003f26070 */
[----:B------:R-:W-:Y:S01]  /*0cd0*/  IMAD.MOV R2, RZ, RZ, -R9 ;  /* 0x000000ffff027224 */ /* 0x000fe200078e0a09 */
[----:B------:R-:W-:-:S03]  /*0ce0*/  ISETP.GE.AND P0, PT, R6, RZ, PT ;  /* 0x000000ff0600720c */ /* 0x000fc60003f06270 */
[----:B-1----:R-:W-:-:S05]  /*0cf0*/  IMAD R13, R2, c[0x0][0x2d0], R7 ;  /* 0x0000b400020d7a24 */ /* 0x002fca00078e0207 */
[----:B------:R-:W-:-:S03]  /*0d00*/  SHF.R.S32.HI R11, RZ, 0x1f, R13 ;  /* 0x0000001fff0b7819 */ /* 0x000fc6000001140d */
[----:B------:R-:W-:Y:S02]  /*0d10*/  @P1 IADD3 R0, R0, 0x1, RZ ;  /* 0x0000000100001810 */ /* 0x000fe40007ffe0ff */
[----:B------:R-:W-:Y:S01]  /*0d20*/  ISETP.NE.AND P1, PT, RZ, c[0x0][0x1c8], PT ;  /* 0x00007200ff007a0c */ /* 0x000fe20003f25270 */
[----:B------:R-:W-:Y:S01]  /*0d30*/  IMAD R8, R11, c[0x0][0x198], RZ ;  /* 0x000066000b087a24 */ /* 0x000fe200078e02ff */
[----:B------:R-:W-:-:S03]  /*0d40*/  @!P0 IADD3 R0, -R0, RZ, RZ ;  /* 0x000000ff00008210 */ /* 0x000fc60007ffe1ff */
[----:B------:R-:W-:-:S08]  /*0d50*/  IMAD R8, R13, c[0x0][0x19c], R8 ;  /* 0x000067000d087a24 */ /* 0x000fd000078e0208 */
[----:B------:R-:W-:Y:S02]  /*0d60*/  @!P1 LOP3.LUT R0, RZ, c[0x0][0x1c8], RZ, 0x33, !PT ;  /* 0x00007200ff009a12 */ /* 0x000fe400078e33ff */
[----:B--2---:R-:W-:Y:S01]  /*0d70*/  SHF.R.S32.HI R6, RZ, 0x1f, R3 ;  /* 0x0000001fff067819 */ /* 0x004fe20000011403 */
[----:B------:R-:W-:-:S04]  /*0d80*/  IMAD.WIDE.U32 R14, R3, c[0x0][0x180], RZ ;  /* 0x00006000030e7a25 */ /* 0x000fc800078e00ff */
[C---:B------:R-:W-:Y:S02]  /*0d90*/  IMAD R2, R6.reuse, c[0x0][0x180], RZ ;  /* 0x0000600006027a24 */ /* 0x040fe400078e02ff */
[----:B------:R-:W-:Y:S02]  /*0da0*/  IMAD R6, R6, c[0x0][0x188], RZ ;  /* 0x0000620006067a24 */ /* 0x000fe400078e02ff */
[C---:B------:R-:W-:Y:S02]  /*0db0*/  IMAD R2, R3.reuse, c[0x0][0x184], R2 ;  /* 0x0000610003027a24 */ /* 0x040fe400078e0202 */
[----:B------:R-:W-:-:S04]  /*0dc0*/  IMAD.WIDE.U32 R20, R3, c[0x0][0x188], RZ ;  /* 0x0000620003147a25 */ /* 0x000fc800078e00ff */
[----:B------:R-:W-:Y:S01]  /*0dd0*/  IMAD.IADD R15, R15, 0x1, R2 ;  /* 0x000000010f0f7824 */ /* 0x000fe200078e0202 */
[----:B------:R-:W-:-:S03]  /*0de0*/  SHF.R.S32.HI R2, RZ, 0x1f, R0 ;  /* 0x0000001fff027819 */ /* 0x000fc60000011400 */
[----:B------:R-:W-:-:S04]  /*0df0*/  IMAD.WIDE.U32 R14, R13, c[0x0][0x198], R14 ;  /* 0x000066000d0e7a25 */ /* 0x000fc800078e000e */
[----:B------:R-:W-:Y:S01]  /*0e00*/  IMAD R9, R2, c[0x0][0x1b0], RZ ;  /* 0x00006c0002097a24 */ /* 0x000fe200078e02ff */
[----:B-----5:R-:W-:Y:S01]  /*0e10*/  IADD3 R17, R15, R8, RZ ;  /* 0x000000080f117210 */ /* 0x020fe20007ffe0ff */
[----:B------:R-:W-:Y:S02]  /*0e20*/  IMAD.MOV.U32 R16, RZ, RZ, R14 ;  /* 0x000000ffff107224 */ /* 0x000fe400078e000e */
[C---:B------:R-:W-:Y:S02]  /*0e30*/  IMAD R9, R0.reuse, c[0x0][0x1b4], R9 ;  /* 0x00006d0000097a24 */ /* 0x040fe400078e0209 */
[----:B------:R-:W-:-:S04]  /*0e40*/  IMAD.WIDE.U32 R138, R0, c[0x0][0x1b0], R16 ;  /* 0x00006c00008a7a25 */ /* 0x000fc800078e0010 */
[----:B------:R-:W-:Y:S01]  /*0e50*/  IMAD R15, R3, c[0x0][0x18c], R6 ;  /* 0x00006300030f7a24 */ /* 0x000fe200078e0206 */
[----:B------:R-:W-:Y:S02]  /*0e60*/  MOV R6, R20 ;  /* 0x0000001400067202 */ /* 0x000fe40000000f00 */
[----:B------:R-:W-:Y:S01]  /*0e70*/  IADD3 R9, R139, R9, RZ ;  /* 0x000000098b097210 */ /* 0x000fe20007ffe0ff */
[----:B------:R-:W-:Y:S01]  /*0e80*/  IMAD.IADD R15, R21, 0x1, R15 ;  /* 0x00000001150f7824 */ /* 0x000fe200078e020f */
[----:B------:R-:W-:Y:S05]  /*0e90*/  BRA `(.L_x_816) ;  /* 0x0000045000007947 */ /* 0x000fea0003800000 */
.L_x_815:
[----:B-1----:R-:W-:-:S13]  /*0ea0*/  ISETP.NE.AND P0, PT, R10, -0x1, PT ;  /* 0xffffffff0a00780c */ /* 0x002fda0003f05270 */
        /* <DEDUP_REMOVED lines=15> */
.L_x_817:
[----:B------:R-:W-:Y:S02]  /*0fa0*/  IABS R6, c[0x0][0x1c8] ;  /* 0x0000720000067a13 */ /* 0x000fe40000000000 */
[----:B------:R-:W-:Y:S02]  /*0fb0*/  @P0 IADD3 R15, R3, R10, RZ ;  /* 0x0000000a030f0210 */ /* 0x000fe40007ffe0ff */
        /* <DEDUP_REMOVED lines=11> */
[----:B------:R-:W-:Y:S02]  /*1070*/  IMAD.MOV R7, RZ, RZ, -R0 ;  /* 0x000000ffff077224 */ /* 0x000fe400078e0a00 */
[----:B------:R-:W-:-:S04]  /*1080*/  @P0 IMAD.WIDE.U32 R12, R15, c[0x0][0x1a0], RZ ;  /* 0x000068000f0c0a25 */ /* 0x000fc800078e00ff */
[----:B------:R-:W-:Y:S01]  /*1090*/  IMAD R7, R6, R7, R2 ;  /* 0x0000000706077224 */ /* 0x000fe200078e0202 */
[----:B------:R-:W-:Y:S01]  /*10a0*/  LOP3.LUT R2, R144, c[0x0][0x1c8], RZ, 0x3c, !PT ;  /* 0x0000720090027a12 */ /* 0x000fe200078e3cff */
[----:B------:R-:W-:-:S03]  /*10b0*/  @P0 IMAD R15, R15, c[0x0][0x1a4], R13 ;  /* 0x000069000f0f0a24 */ /* 0x000fc600078e020d */
[----:B------:R-:W-:Y:S02]  /*10c0*/  ISETP.GT.U32.AND P1, PT, R6, R7, PT ;  /* 0x000000070600720c */ /* 0x000fe40003f24070 */
[----:B------:R-:W-:-:S11]  /*10d0*/  ISETP.GE.AND P2, PT, R2, RZ, PT ;  /* 0x000000ff0200720c */ /* 0x000fd60003f46270 */
[-C--:B------:R-:W-:Y:S02]  /*10e0*/  @!P1 IADD3 R7, R7, -R6.reuse, RZ ;  /* 0x8000000607079210 */ /* 0x080fe40007ffe0ff */
[----:B------:R-:W-:Y:S02]  /*10f0*/  @!P1 IADD3 R0, R0, 0x1, RZ ;  /* 0x0000000100009810 */ /* 0x000fe40007ffe0ff */
[----:B------:R-:W-:Y:S02]  /*1100*/  ISETP.GE.U32.AND P3, PT, R7, R6, PT ;  /* 0x000000060700720c */ /* 0x000fe40003f66070 */
[----:B------:R-:W-:Y:S02]  /*1110*/  ISETP.NE.AND P1, PT, RZ, c[0x0][0x1c8], PT ;  /* 0x00007200ff007a0c */ /* 0x000fe40003f25270 */
[----:B------:R-:W-:-:S04]  /*1120*/  LEA R7, R56, 0xffffff00, 0x8 ;  /* 0xffffff0038077811 */ /* 0x000fc800078e40ff */
[----:B------:R-:W-:Y:S01]  /*1130*/  SHF.R.S32.HI R11, RZ, 0x1f, R7 ;  /* 0x0000001fff0b7819 */ /* 0x000fe20000011407 */
[----:B------:R-:W-:-:S04]  /*1140*/  IMAD.WIDE.U32 R8, R7, c[0x0][0x198], R8 ;  /* 0x0000660007087a25 */ /* 0x000fc800078e0008 */
[----:B------:R-:W-:Y:S01]  /*1150*/  @P3 IADD3 R0, R0, 0x1, RZ ;  /* 0x0000000100003810 */ /* 0x000fe20007ffe0ff */
[----:B------:R-:W-:Y:S01]  /*1160*/  IMAD R6, R11, c[0x0][0x198], RZ ;  /* 0x000066000b067a24 */ /* 0x000fe200078e02ff */
[----:B------:R-:W-:Y:S01]  /*1170*/  MOV R138, R8 ;  /* 0x00000008008a7202 */ /* 0x000fe20000000f00 */
[----:B------:R-:W-:Y:S02]  /*1180*/  IMAD.MOV.U32 R13, RZ, RZ, R7 ;  /* 0x000000ffff0d7224 */ /* 0x000fe400078e0007 */
[----:B------:R-:W-:Y:S01]  /*1190*/  @!P2 IMAD.MOV R0, RZ, RZ, -R0 ;  /* 0x000000ffff00a224 */ /* 0x000fe200078e0a00 */
[----:B------:R-:W-:Y:S01]  /*11a0*/  @!P1 LOP3.LUT R0, RZ, c[0x0][0x1c8], RZ, 0x33, !PT ;  /* 0x00007200ff009a12 */ /* 0x000fe200078e33ff */
[----:B------:R-:W-:-:S03]  /*11b0*/  IMAD R6, R7, c[0x0][0x19c], R6 ;  /* 0x0000670007067a24 */ /* 0x000fc600078e0206 */
[----:B------:R-:W-:Y:S01]  /*11c0*/  SHF.R.S32.HI R2, RZ, 0x1f, R0 ;  /* 0x0000001fff027819 */ /* 0x000fe20000011400 */
[----:B------:R-:W-:Y:S02]  /*11d0*/  IMAD.IADD R139, R9, 0x1, R6 ;  /* 0x00000001098b7824 */ /* 0x000fe400078e0206 */
[----:B------:R-:W-:Y:S02]  /*11e0*/  @P0 IMAD.MOV.U32 R6, RZ, RZ, R12 ;  /* 0x000000ffff060224 */ /* 0x000fe400078e000c */
[----:B------:R-:W-:Y:S02]  /*11f0*/  IMAD R9, R2, c[0x0][0x1b0], RZ ;  /* 0x00006c0002097a24 */ /* 0x000fe400078e02ff */
[----:B------:R-:W-:-:S04]  /*1200*/  IMAD.WIDE.U32 R138, R0, c[0x0][0x1b0], R138 ;  /* 0x00006c00008a7a25 */ /* 0x000fc800078e008a */
[----:B------:R-:W-:-:S05]  /*1210*/  IMAD R9, R0, c[0x0][0x1b4], R9 ;  /* 0x00006d0000097a24 */ /* 0x000fca00078e0209 */
[----:B------:R-:W-:Y:S01]  /*1220*/  IADD3 R9, R139, R9, RZ ;  /* 0x000000098b097210 */ /* 0x000fe20007ffe0ff */
        /* <DEDUP_REMOVED lines=12> */
.L_x_816:
[----:B------:R1:W5:Y:S01]  /*12f0*/  @P4 LDG.E R126, [R146.64] ;  /* 0x00000006927e4981 */ /* 0x000362000c1e1900 */
[----:B------:R-:W-:Y:S01]  /*1300*/  ISETP.NE.AND P0, PT, R230, -0x1, PT ;  /* 0xffffffffe600780c */ /* 0x000fe20003f05270 */
[----:B------:R-:W-:Y:S01]  /*1310*/  IMAD.MOV.U32 R3, RZ, RZ, 0x2 ;  /* 0x00000002ff037424 */ /* 0x000fe200078e00ff */
[----:B------:R-:W-:Y:S01]  /*1320*/  SHF.R.S32.HI R23, RZ, 0x1f, R64 ;  /* 0x0000001fff177819 */ /* 0x000fe20000011440 */
[----:B------:R-:W-:Y:S01]  /*1330*/  IMAD.MOV.U32 R78, RZ, RZ, c[0x0][0x230] ;  /* 0x00008c00ff4e7624 */ /* 0x000fe200078e00ff */
[----:B------:R-:W-:Y:S01]  /*1340*/  SHF.R.S32.HI R94, RZ, 0x1f, R73 ;  /* 0x0000001fff5e7819 */ /* 0x000fe20000011449 */
[----:B------:R-:W-:Y:S01]  /*1350*/  IMAD.MOV.U32 R24, RZ, RZ, RZ ;  /* 0x000000ffff187224 */ /* 0x000fe200078e00ff */
[CC--:B------:R-:W-:Y:S01]  /*1360*/  LEA.HI R70, R23.reuse, R64.reuse, RZ, 0x3 ;  /* 0x0000004017467211 */ /* 0x0c0fe200078f18ff */
[----:B------:R-:W-:Y:S01]  /*1370*/  IMAD.MOV.U32 R25, RZ, RZ, c[0x0][0x230] ;  /* 0x00008c00ff197624 */ /* 0x000fe200078e00ff */
[----:B------:R-:W-:Y:S01]  /*1380*/  LEA.HI R68, R23, R64, RZ, 0x4 ;  /* 0x0000004017447211 */ /* 0x000fe200078f20ff */
[----:B------:R-:W-:Y:S01]  /*1390*/  IMAD.MOV.U32 R165, RZ, RZ, c[0x0][0x198] ;  /* 0x00006600ffa57624 */ /* 0x000fe200078e00ff */
[----:B------:R-:W-:Y:S01]  /*13a0*/  SHF.R.S32.HI R69, RZ, 0x3, R70 ;  /* 0x00000003ff457819 */ /* 0x000fe20000011446 */
[----:B------:R-:W-:Y:S01]  /*13b0*/  IMAD.HI.U32 R78, R3, R78, R24 ;  /* 0x0000004e034e7227 */ /* 0x000fe200078e0018 */
[----:B------:R-:W-:-:S02]  /*13c0*/  LEA.HI R3, R23, R64, RZ, 0x2 ;  /* 0x0000004017037211 */ /* 0x000fc400078f10ff */
[----:B------:R-:W-:Y:S01]  /*13d0*/  LOP3.LUT R67, R68, 0xfffffff0, RZ, 0xc0, !PT ;  /* 0xfffffff044437812 */ /* 0x000fe200078ec0ff */
[----:B------:R-:W-:Y:S01]  /*13e0*/  @!P0 IMAD R8, R4, c[0x0][0x178], RZ ;  /* 0x00005e0004088a24 */ /* 0x000fe200078e02ff */
[C---:B------:R-:W-:Y:S01]  /*13f0*/  LOP3.LUT R25, R3.reuse, 0xfffffffc, RZ, 0xc0, !PT ;  /* 0xfffffffc03197812 */ /* 0x040fe200078ec0ff */
[----:B-----5:R-:W-:Y:S01]  /*1400*/  @P0 IMAD.WIDE.U32 R16, R230, c[0x0][0x190], RZ ;  /* 0x00006400e6100a25 */ /* 0x020fe200078e00ff */
[----:B------:R-:W-:Y:S02]  /*1410*/  SHF.R.S32.HI R142, RZ, 0x2, R3 ;  /* 0x00000002ff8e7819 */ /* 0x000fe40000011403 */
[----:B------:R-:W-:Y:S01]  /*1420*/  LEA.HI R94, R94, R73, RZ, 0x8 ;  /* 0x000000495e5e7211 */ /* 0x000fe200078f40ff */
[----:B------:R-:W-:Y:S01]  /*1430*/  IMAD.IADD R76, R64, 0x1, -R25 ;  /* 0x00000001404c7824 */ /* 0x000fe200078e0a19 */
[----:B------:R-:W-:Y:S01]  /*1440*/  LEA.HI R3, R3, R142, RZ, 0x1 ;  /* 0x0000008e03037211 */ /* 0x000fe200078f08ff */
[----:B------:R-:W-:Y:S01]  /*1450*/  @!P0 IMAD.WIDE.U32 R20, R5, c[0x0][0x178], RZ ;  /* 0x00005e0005148a25 */ /* 0x000fe200078e00ff */
[----:B------:R-:W-:-:S02]  /*1460*/  SHF.R.S32.HI R143, RZ, 0x1f, R142 ;  /* 0x0000001fff8f7819 */ /* 0x000fc4000001148e */
[----:B------:R-:W-:Y:S01]  /*1470*/  SHF.L.U32 R148, R76, 0x3, RZ ;  /* 0x000000034c947819 */ /* 0x000fe200000006ff */
[----:B------:R-:W-:Y:S01]  /*1480*/  @!P0 IMAD R8, R5, c[0x0][0x17c], R8 ;  /* 0x00005f0005088a24 */ /* 0x000fe200078e0208 */
[----:B------:R-:W-:Y:S01]  /*1490*/  LOP3.LUT R3, R3, 0x7fffffe, RZ, 0xc0, !PT ;  /* 0x07fffffe03037812 */ /* 0x000fe200078ec0ff */
[----:B------:R-:W-:Y:S01]  /*14a0*/  @P0 IMAD R17, R230, c[0x0][0x194], R17 ;  /* 0x00006500e6110a24 */ /* 0x000fe200078e0211 */
[----:B------:R-:W-:Y:S01]  /*14b0*/  SHF.R.S32.HI R149, RZ, 0x1f, R148 ;  /* 0x0000001fff957819 */ /* 0x000fe20000011494 */
[----:B------:R-:W-:Y:S01]  /*14c0*/  @!P0 IMAD.MOV.U32 R16, RZ, RZ, R20 ;  /* 0x000000ffff108224 */ /* 0x000fe200078e0014 */
[----:B------:R-:W-:Y:S01]  /*14d0*/  @!P0 IADD3 R17, R21, R8, RZ ;  /* 0x0000000815118210 */ /* 0x000fe20007ffe0ff */
[----:B------:R-:W-:Y:S01]  /*14e0*/  IMAD.SHL.U32 R21, R69, 0x40, RZ ;  /* 0x0000004045157824 */ /* 0x000fe200078e00ff */
[----:B------:R-:W-:Y:S01]  /*14f0*/  IADD3 R14, P0, R148, R6, RZ ;  /* 0x00000006940e7210 */ /* 0x000fe20007f1e0ff */
[----:B------:R-:W-:Y:S01]  /*1500*/  IMAD.IADD R67, R64, 0x1, -R67 ;  /* 0x0000000140437824 */ /* 0x000fe200078e0a43 */
[----:B------:R-:W-:Y:S01]  /*1510*/  SHF.R.S32.HI R94, RZ, 0x8, R94 ;  /* 0x00000008ff5e7819 */ /* 0x000fe2000001145e */
[C---:B------:R-:W-:Y:S01]  /*1520*/  IMAD.IADD R136, R142.reuse, 0x1, -R3 ;  /* 0x000000018e887824 */ /* 0x040fe200078e0a03 */
[----:B------:R-:W-:Y:S01]  /*1530*/  LOP3.LUT R21, R21, 0xc0, RZ, 0xc0, !PT ;  /* 0x000000c015157812 */ /* 0x000fe200078ec0ff */
[----:B------:R-:W-:Y:S01]  /*1540*/  IMAD.X R15, R149, 0x1, R15, P0 ;  /* 0x00000001950f7824 */ /* 0x000fe200000e060f */
[----:B------:R-:W-:Y:S01]  /*1550*/  IADD3 R150, P0, R142, R13, RZ ;  /* 0x0000000d8e967210 */ /* 0x000fe20007f1e0ff */
[----:B------:R-:W-:Y:S01]  /*1560*/  IMAD R3, R2, c[0x0][0x1b8], RZ ;  /* 0x00006e0002037a24 */ /* 0x000fe200078e02ff */
[----:B------:R-:W-:Y:S01]  /*1570*/  LEA.HI R66, R67, R67, RZ, 0x1 ;  /* 0x0000004343427211 */ /* 0x000fe200078f08ff */
[----:B------:R-:W-:Y:S01]  /*1580*/  IMAD.WIDE.U32 R14, R0, c[0x0][0x1b8], R14 ;  /* 0x00006e00000e7a25 */ /* 0x000fe200078e000e */
[----:B------:R-:W-:-:S02]  /*1590*/  LOP3.LUT R8, R21, 0x18, R148, 0xf8, !PT ;  /* 0x0000001815087812 */ /* 0x000fc400078ef894 */
[----:B------:R-:W-:Y:S01]  /*15a0*/  SHF.R.U32.HI R21, RZ, 0x3, R21 ;  /* 0x00000003ff157819 */ /* 0x000fe20000011615 */
[----:B------:R-:W-:Y:S01]  /*15b0*/  IMAD.X R11, R143, 0x1, R11, P0 ;  /* 0x000000018f0b7824 */ /* 0x000fe200000e060b */
[--C-:B------:R-:W-:Y:S01]  /*15c0*/  SHF.R.S32.HI R65, RZ, 0x1, R66.reuse ;  /* 0x00000001ff417819 */ /* 0x100fe20000011442 */
[----:B------:R-:W-:Y:S01]  /*15d0*/  IMAD R3, R0, c[0x0][0x1bc], R3 ;  /* 0x00006f0000037a24 */ /* 0x000fe200078e0203 */
[----:B------:R-:W-:Y:S01]  /*15e0*/  SHF.R.S32.HI R6, RZ, 0x1f, R66 ;  /* 0x0000001fff067819 */ /* 0x000fe20000011442 */
[----:B------:R-:W-:Y:S01]  /*15f0*/  IMAD.WIDE R18, R19, 0x40, R142 ;  /* 0x0000004013127825 */ /* 0x000fe200078e028e */
[C---:B------:R-:W-:Y:S02]  /*1600*/  IADD3 R16, P1, R148.reuse, R16, RZ ;  /* 0x0000001094107210 */ /* 0x040fe40007f3e0ff */
[----:B------:R-:W-:Y:S01]  /*1610*/  IADD3 R138, P0, R148, R138, RZ ;  /* 0x0000008a948a7210 */ /* 0x000fe20007f1e0ff */
[----:B------:R-:W-:Y:S01]  /*1620*/  IMAD R11, R11, c[0x0][0x1a0], RZ ;  /* 0x000068000b0b7a24 */ /* 0x000fe200078e02ff */
[----:B------:R-:W-:Y:S01]  /*1630*/  LOP3.LUT R21, R8, R21, RZ, 0x3c, !PT ;  /* 0x0000001508157212 */ /* 0x000fe200078e3cff */
[C---:B------:R-:W-:Y:S01]  /*1640*/  IMAD.X R17, R149.reuse, 0x1, R17, P1 ;  /* 0x0000000195117824 */ /* 0x040fe200008e0611 */
[----:B------:R-:W-:Y:S01]  /*1650*/  IMNMX R94, RZ, R94, !PT ;  /* 0x0000005eff5e7217 */ /* 0x000fe20007800200 */
[----:B------:R-:W-:Y:S01]  /*1660*/  IMAD.X R139, R149, 0x1, R9, P0 ;  /* 0x00000001958b7824 */ /* 0x000fe200000e0609 */
[----:B------:R-:W-:Y:S01]  /*1670*/  LEA.HI R8, R6, R65, RZ, 0x2 ;  /* 0x0000004106087211 */ /* 0x000fe200078f10ff */
[----:B------:R-:W-:Y:S01]  /*1680*/  IMAD R6, R19, c[0x0][0x190], RZ ;  /* 0x0000640013067a24 */ /* 0x000fe200078e02ff */
[----:B------:R-:W-:Y:S01]  /*1690*/  IADD3 R15, R15, R3, RZ ;  /* 0x000000030f0f7210 */ /* 0x000fe20007ffe0ff */
[----:B------:R-:W-:Y:S01]  /*16a0*/  IMAD.WIDE.U32 R16, R18, c[0x0][0x190], R16 ;  /* 0x0000640012107a25 */ /* 0x000fe200078e0010 */
[----:B------:R-:W-:-:S02]  /*16b0*/  SHF.R.S32.HI R3, RZ, 0x1f, R144 ;  /* 0x0000001fff037819 */ /* 0x000fc40000011490 */
[----:B------:R-:W-:Y:S01]  /*16c0*/  ISETP.GT.AND P0, PT, R56, R94, PT ;  /* 0x0000005e3800720c */ /* 0x000fe20003f04270 */
[----:B------:R-:W-:Y:S01]  /*16d0*/  IMAD R6, R18, c[0x0][0x194], R6 ;  /* 0x0000650012067a24 */ /* 0x000fe200078e0206 */
[----:B------:R-:W-:Y:S01]  /*16e0*/  LEA.HI R61, R23, R64, RZ, 0x5 ;  /* 0x00000040173d7211 */ /* 0x000fe200078f28ff */
[----:B------:R-:W-:Y:S01]  /*16f0*/  IMAD R3, R3, c[0x0][0x1a8], RZ ;  /* 0x00006a0003037a24 */ /* 0x000fe200078e02ff */
[----:B------:R-:W-:Y:S01]  /*1700*/  LOP3.LUT R8, R8, 0xfffffffc, RZ, 0xc0, !PT ;  /* 0xfffffffc08087812 */ /* 0x000fe200078ec0ff */
[----:B------:R-:W-:Y:S01]  /*1710*/  IMAD.IADD R17, R17, 0x1, R6 ;  /* 0x0000000111117824 */ /* 0x000fe200078e0206 */
[----:B------:R-:W-:Y:S01]  /*1720*/  SHF.R.S32.HI R75, RZ, 0x1, R78 ;  /* 0x00000001ff4b7819 */ /* 0x000fe2000001144e */
[----:B------:R-:W-:Y:S01]  /*1730*/  IMAD R141, R143, c[0x0][0x198], RZ ;  /* 0x000066008f8d7a24 */ /* 0x000fe200078e02ff */
[----:B------:R-:W-:Y:S01]  /*1740*/  SHF.L.U32 R76, R76, 0x2, RZ ;  /* 0x000000024c4c7819 */ /* 0x000fe200000006ff */
[----:B------:R-:W-:Y:S01]  /*1750*/  IMAD.IADD R65, R65, 0x1, -R8 ;  /* 0x0000000141417824 */ /* 0x000fe200078e0a08 */
[----:B------:R-:W-:Y:S01]  /*1760*/  SHF.R.S32.HI R61, RZ, 0x5, R61 ;  /* 0x00000005ff3d7819 */ /* 0x000fe2000001143d */
[----:B------:R-:W-:Y:S01]  /*1770*/  IMAD R153, R150, c[0x0][0x1a4], R11 ;  /* 0x0000690096997a24 */ /* 0x000fe200078e020b */
[----:B------:R-:W-:Y:S01]  /*1780*/  MOV R128, 0x5 ;  /* 0x0000000500807802 */ /* 0x000fe20000000f00 */
[----:B------:R-:W-:Y:S01]  /*1790*/  IMAD R77, R142, R75, R76 ;  /* 0x0000004b8e4d7224 */ /* 0x000fe200078e024c */
[----:B------:R-:W-:Y:S01]  /*17a0*/  LOP3.LUT P1, RZ, R65, 0x2, RZ, 0xc0, !PT ;  /* 0x0000000241ff7812 */ /* 0x000fe2000782c0ff */
[----:B------:R-:W-:Y:S01]  /*17b0*/  IMAD R71, R144, c[0x0][0x1ac], R3 ;  /* 0x00006b0090477a24 */ /* 0x000fe200078e0203 */
[----:B------:R-:W-:Y:S01]  /*17c0*/  SHF.L.U64.HI R60, R165, R128, c[0x0][0x19c] ;  /* 0x00006700a53c7619 */ /* 0x000fe20000010280 */
[----:B------:R-:W-:Y:S01]  /*17d0*/  IMAD R136, R61, 0x8, R136 ;  /* 0x000000083d887824 */ /* 0x000fe200078e0288 */
[----:B------:R-:W-:Y:S01]  /*17e0*/  SHF.R.S32.HI R74, RZ, 0x1f, R77 ;  /* 0x0000001fff4a7819 */ /* 0x000fe2000001144d */
[----:B------:R-:W-:-:S03]  /*17f0*/  IMAD.WIDE.U32 R150, R150, c[0x0][0x1a0], R14 ;  /* 0x0000680096967a25 */ /* 0x000fc600078e000e */
[----:B------:R-:W-:Y:S01]  /*1800*/  LEA R136, R136, R21, 0x5 ;  /* 0x0000001588887211 */ /* 0x000fe200078e28ff */
[----:B------:R-:W-:Y:S01]  /*1810*/  IMAD.MOV.U32 R47, RZ, RZ, 0x10 ;  /* 0x00000010ff2f7424 */ /* 0x000fe200078e00ff */
[----:B------:R-:W-:Y:S01]  /*1820*/  IADD3 R153, R151, R153, RZ ;  /* 0x0000009997997210 */ /* 0x000fe20007ffe0ff */
[----:B------:R-:W-:Y:S02]  /*1830*/  IMAD.MOV.U32 R3, RZ, RZ, c[0x0][0x1a0] ;  /* 0x00006800ff037624 */ /* 0x000fe400078e00ff */
[----:B------:R-:W-:Y:S01]  /*1840*/  IMAD.IADD R76, R76, 0x1, R77 ;  /* 0x000000014c4c7824 */ /* 0x000fe200078e024d */
[----:B------:R-:W-:Y:S01]  /*1850*/  SEL R47, R47, 0xfffffff0, !P1 ;  /* 0xfffffff02f2f7807 */ /* 0x000fe20004800000 */
[----:B------:R-:W-:Y:S01]  /*1860*/  IMAD.WIDE.U32 R144, R144, c[0x0][0x1a8], R16 ;  /* 0x00006a0090907a25 */ /* 0x000fe200078e0010 */
[----:B------:R-:W-:Y:S02]  /*1870*/  SHF.L.U64.HI R57, R3, R128, c[0x0][0x1a4] ;  /* 0x0000690003397619 */ /* 0x000fe40000010280 */
[----:B------:R-:W-:Y:S01]  /*1880*/  SHF.R.S32.HI R72, RZ, 0x1f, R76 ;  /* 0x0000001fff487819 */ /* 0x000fe2000001144c */
[----:B------:R-:W-:-:S02]  /*1890*/  IMAD R141, R142, c[0x0][0x19c], R141 ;  /* 0x000067008e8d7a24 */ /* 0x000fc400078e028d */
[----:B------:R-:W-:-:S04]  /*18a0*/  IMAD.WIDE.U32 R138, R142, c[0x0][0x198], R138 ;  /* 0x000066008e8a7a25 */ /* 0x000fc800078e008a */
[----:B------:R-:W-:Y:S02]  /*18b0*/  IMAD.SHL.U32 R59, R165, 0x20, RZ ;  /* 0x00000020a53b7824 */ /* 0x000fe400078e00ff */
[----:B------:R-:W-:Y:S02]  /*18c0*/  IMAD.SHL.U32 R58, R3, 0x20, RZ ;  /* 0x00000020033a7824 */ /* 0x000fe400078e00ff */
[----:B------:R-:W-:Y:S02]  /*18d0*/  IMAD.IADD R141, R139, 0x1, R141 ;  /* 0x000000018b8d7824 */ /* 0x000fe400078e028d */
[----:B------:R-:W-:Y:S01]  /*18e0*/  IMAD.IADD R71, R145, 0x1, R71 ;  /* 0x0000000191477824 */ /* 0x000fe200078e0247 */
[----:B------:R-:W-:Y:S01]  /*18f0*/  @!P4 MOV R126, RZ ;  /* 0x000000ff007ec202 */ /* 0x000fe20000000f00 */
[----:B------:R-:W-:Y:S05]  /*1900*/  @!P0 BRA `(.L_x_818) ;  /* 0x000067d000008947 */ /* 0x000fea0003800000 */
[C---:B-1----:R-:W-:Y:S01]  /*1910*/  IMAD R6, R4.reuse, c[0x0][0x280], RZ ;  /* 0x0000a00004067a24 */ /* 0x042fe200078e02ff */
[----:B------:R-:W-:Y:S01]  /*1920*/  SHF.R.S32.HI R8, RZ, 0x1f, R73 ;  /* 0x0000001fff087819 */ /* 0x000fe20000011449 */
[----:B------:R-:W-:Y:S01]  /*1930*/  IMAD R4, R4, c[0x0][0x278], RZ ;  /* 0x00009e0004047a24 */ /* 0x000fe200078e02ff */
[----:B------:R-:W-:Y:S01]  /*1940*/  UMOV UR13, 0x80 ;  /* 0x00000080000d7882 */ /* 0x000fe20000000000 */
[C-C-:B------:R-:W-:Y:S01]  /*1950*/  IMAD.WIDE.U32 R12, R5.reuse, c[0x0][0x280], R148.reuse ;  /* 0x0000a000050c7a25 */ /* 0x140fe200078e0094 */
[----:B------:R-:W-:Y:S01]  /*1960*/  ULDC.64 UR4, c[0x0][0x1a0] ;  /* 0x0000680000047ab9 */ /* 0x000fe20000000a00 */
[----:B------:R-:W-:Y:S01]  /*1970*/  MOV R96, 0x6 ;  /* 0x0000000600607802 */ /* 0x000fe20000000f00 */
[----:B------:R-:W-:Y:S01]  /*1980*/  UIMAD UR18, UR13, UR5, URZ ;  /* 0x000000050d1272a4 */ /* 0x000fe2000f8e023f */
[C---:B------:R-:W-:Y:S01]  /*1990*/  IMAD.WIDE.U32 R10, R5.reuse, c[0x0][0x278], R148 ;  /* 0x00009e00050a7a25 */ /* 0x040fe200078e0094 */
[----:B------:R-:W-:Y:S01]  /*19a0*/  UMOV UR12, 0x40 ;  /* 0x00000040000c7882 */ /* 0x000fe20000000000 */
[----:B------:R-:W-:Y:S01]  /*19b0*/  IADD3 R79, R142, 0x20, RZ ;  /* 0x000000208e4f7810 */ /* 0x000fe20007ffe0ff */
[----:B------:R-:W-:Y:S01]  /*19c0*/  UMOV UR11, 0xc0 ;  /* 0x000000c0000b7882 */ /* 0x000fe20000000000 */
[C---:B------:R-:W-:Y:S01]  /*19d0*/  IMAD R6, R5.reuse, c[0x0][0x284], R6 ;  /* 0x0000a10005067a24 */ /* 0x040fe200078e0206 */
[----:B------:R-:W-:Y:S01]  /*19e0*/  UMOV UR10, 0x140 ;  /* 0x00000140000a7882 */ /* 0x000fe20000000000 */
[----:B------:R-:W-:Y:S01]  /*19f0*/  IMAD R4, R5, c[0x0][0x27c], R4 ;  /* 0x00009f0005047a24 */ /* 0x000fe200078e0204 */
[--C-:B------:R-:W-:Y:S01]  /*1a00*/  SHF.R.S32.HI R5, RZ, 0x1f, R7.reuse ;  /* 0x0000001fff057819 */ /* 0x100fe20000011407 */
[----:B------:R-:W-:Y:S01]  /*1a10*/  IMAD.IADD R126, R126, 0x1, R7 ;  /* 0x000000017e7e7824 */ /* 0x000fe200078e0207 */
[----:B------:R-:W-:Y:S01]  /*1a20*/  IADD3 R7, P1, P0, R7, R142, -R73 ;  /* 0x0000008e07077210 */ /* 0x000fe2000783e849 */
[----:B------:R-:W-:Y:S01]  /*1a30*/  IMAD.IADD R11, R11, 0x1, R4 ;  /* 0x000000010b0b7824 */ /* 0x000fe200078e0204 */
[----:B------:R-:W-:Y:S01]  /*1a40*/  UMOV UR9, 0x180 ;  /* 0x0000018000097882 */ /* 0x000fe20000000000 */
[----:B------:R-:W-:Y:S01]  /*1a50*/  IMAD.IADD R13, R13, 0x1, R6 ;  /* 0x000000010d0d7824 */ /* 0x000fe200078e0206 */
[----:B------:R-:W-:Y:S01]  /*1a60*/  IADD3.X R5, R5, R143, ~R8, P1, P0 ;  /* 0x0000008f05057210 */ /* 0x000fe20000fe0c08 */
[----:B------:R-:W-:Y:S01]  /*1a70*/  IMAD.WIDE.U32 R8, R7, c[0x0][0x288], R10 ;  /* 0x0000a20007087a25 */ /* 0x000fe200078e000a */
[----:B------:R-:W-:Y:S01]  /*1a80*/  UMOV UR8, 0x1c0 ;  /* 0x000001c000087882 */ /* 0x000fe20000000000 */
[C---:B------:R-:W-:Y:S01]  /*1a90*/  IADD3 R135, R142.reuse, 0x40, RZ ;  /* 0x000000408e877810 */ /* 0x040fe20007ffe0ff */
[----:B------:R-:W-:Y:S01]  /*1aa0*/  UIMAD UR19, UR12, UR5, URZ ;  /* 0x000000050c1372a4 */ /* 0x000fe2000f8e023f */
[C---:B------:R-:W-:Y:S01]  /*1ab0*/  IMAD R4, R5.reuse, c[0x0][0x288], RZ ;  /* 0x0000a20005047a24 */ /* 0x040fe200078e02ff */
[----:B------:R-:W-:Y:S01]  /*1ac0*/  UIMAD UR16, UR11, UR5, URZ ;  /* 0x000000050b1072a4 */ /* 0x000fe2000f8e023f */
[----:B------:R-:W-:Y:S01]  /*1ad0*/  IMAD R6, R5, c[0x0][0x290], RZ ;  /* 0x0000a40005067a24 */ /* 0x000fe200078e02ff */
[----:B------:R-:W-:Y:S01]  /*1ae0*/  UIMAD UR15, UR10, UR5, URZ ;  /* 0x000000050a0f72a4 */ /* 0x000fe2000f8e023f */
[C---:B------:R-:W-:Y:S01]  /*1af0*/  IMAD R4, R7.reuse, c[0x0][0x28c], R4 ;  /* 0x0000a30007047a24 */ /* 0x040fe200078e0204 */
[----:B------:R-:W-:Y:S01]  /*1b00*/  UIMAD UR14, UR9, UR5, URZ ;  /* 0x00000005090e72a4 */ /* 0x000fe2000f8e023f */
[C---:B------:R-:W-:Y:S01]  /*1b10*/  IMAD R5, R7.reuse, c[0x0][0x294], R6 ;  /* 0x0000a50007057a24 */ /* 0x040fe200078e0206 */
[----:B------:R-:W-:Y:S01]  /*1b20*/  UIMAD UR26, UR8, UR5, URZ ;  /* 0x00000005081a72a4 */ /* 0x000fe2000f8e023f */
[----:B------:R-:W-:Y:S01]  /*1b30*/  IMAD.WIDE.U32 R12, R7, c[0x0][0x290], R12 ;  /* 0x0000a400070c7a25 */ /* 0x000fe200078e000c */
[----:B------:R-:W-:Y:S01]  /*1b40*/  UIMAD.WIDE.U32 UR32, UR11, UR4, URZ ;  /* 0x000000040b2072a5 */ /* 0x000fe2000f8e003f */
[----:B------:R-:W-:Y:S01]  /*1b50*/  IADD3 R134, R142, 0x60, RZ ;  /* 0x000000608e867810 */ /* 0x000fe20007ffe0ff */
[----:B------:R-:W-:Y:S01]  /*1b60*/  ULDC UR5, c[0x0][0x294] ;  /* 0x0000a50000057ab9 */ /* 0x000fe20000000800 */
[----:B------:R-:W-:Y:S01]  /*1b70*/  IMAD.IADD R9, R9, 0x1, R4 ;  /* 0x0000000109097824 */ /* 0x000fe200078e0204 */
[----:B------:R-:W-:Y:S01]  /*1b80*/  UIMAD.WIDE.U32 UR30, UR10, UR4, URZ ;  /* 0x000000040a1e72a5 */ /* 0x000fe2000f8e003f */
[----:B------:R-:W-:Y:S01]  /*1b90*/  IMAD R123, R2, c[0x0][0x298], RZ ;  /* 0x0000a600027b7a24 */ /* 0x000fe200078e02ff */
[----:B------:R-:W-:Y:S01]  /*1ba0*/  UIMAD.WIDE.U32 UR28, UR9, UR4, URZ ;  /* 0x00000004091c72a5 */ /* 0x000fe2000f8e003f */
[C---:B------:R-:W-:Y:S01]  /*1bb0*/  IMAD.WIDE.U32 R14, R3.reuse, 0x40, RZ ;  /* 0x00000040030e7825 */ /* 0x040fe200078e00ff */
[----:B------:R-:W-:Y:S01]  /*1bc0*/  ULDC UR17, c[0x0][0x19c] ;  /* 0x0000670000117ab9 */ /* 0x000fe20000000800 */
[----:B------:R-:W-:Y:S01]  /*1bd0*/  IADD3 R133, R142, 0x80, RZ ;  /* 0x000000808e857810 */ /* 0x000fe20007ffe0ff */
[----:B------:R-:W-:Y:S01]  /*1be0*/  UIMAD UR11, UR11, UR5, URZ ;  /* 0x000000050b0b72a4 */ /* 0x000fe2000f8e023f */
[----:B------:R-:W-:Y:S01]  /*1bf0*/  IMAD R121, R2, c[0x0][0x2a0], RZ ;  /* 0x0000a80002797a24 */ /* 0x000fe200078e02ff */
[----:B------:R-:W-:Y:S01]  /*1c00*/  UIMAD UR10, UR10, UR5, URZ ;  /* 0x000000050a0a72a4 */ /* 0x000fe2000f8e023f */
[----:B------:R-:W-:Y:S01]  /*1c10*/  IMAD.WIDE.U32 R10, R3, 0x80, RZ ;  /* 0x00000080030a7825 */ /* 0x000fe200078e00ff */
[----:B------:R-:W-:Y:S01]  /*1c20*/  UIMAD UR9, UR9, UR5, URZ ;  /* 0x00000005090972a4 */ /* 0x000fe2000f8e023f */
[----:B------:R-:W-:Y:S01]  /*1c30*/  IADD3 R106, R15, UR19, RZ ;  /* 0x000000130f6a7c10 */ /* 0x000fe2000fffe0ff */
[----:B------:R-:W-:Y:S01]  /*1c40*/  UIMAD UR13, UR13, UR17, URZ ;  /* 0x000000110d0d72a4 */ /* 0x000fe2000f8e023f */
[----:B------:R-:W-:Y:S01]  /*1c50*/  IMAD.IADD R7, R13, 0x1, R5 ;  /* 0x000000010d077824 */ /* 0x000fe200078e0205 */
[----:B------:R-:W-:Y:S01]  /*1c60*/  IADD3 R111, R11, UR18, RZ ;  /* 0x000000120b6f7c10 */ /* 0x000fe2000fffe0ff */
[----:B------:R-:W-:Y:S01]  /*1c70*/  IMAD.MOV.U32 R6, RZ, RZ, R12 ;  /* 0x000000ffff067224 */ /* 0x000fe200078e000c */
[----:B------:R-:W-:Y:S01]  /*1c80*/  UIMAD UR12, UR12, UR17, URZ ;  /* 0x000000110c0c72a4 */ /* 0x000fe2000f8e023f */
[----:B------:R-:W-:Y:S01]  /*1c90*/  IMAD R123, R0, c[0x0][0x29c], R123 ;  /* 0x0000a700007b7a24 */ /* 0x000fe200078e027b */
[----:B------:R-:W-:Y:S01]  /*1ca0*/  SHF.L.U64.HI R111, R10, 0x1, R111 ;  /* 0x000000010a6f7819 */ /* 0x000fe2000001026f */
[----:B------:R-:W-:Y:S01]  /*1cb0*/  IMAD.WIDE.U32 R2, R0, c[0x0][0x298], R8 ;  /* 0x0000a60000027a25 */ /* 0x000fe200078e0008 */
[----:B------:R-:W-:Y:S01]  /*1cc0*/  UIMAD UR5, UR8, UR5, URZ ;  /* 0x00000005080572a4 */ /* 0x000fe2000f8e023f */
[----:B------:R-:W-:Y:S01]  /*1cd0*/  SHF.L.U64.HI R106, R14, 0x1, R106 ;  /* 0x000000010e6a7819 */ /* 0x000fe2000001026a */
[----:B------:R-:W-:Y:S01]  /*1ce0*/  UIMAD.WIDE.U32 UR34, UR8, UR4, URZ ;  /* 0x00000004082272a5 */ /* 0x000fe2000f8e003f */
[----:B------:R-:W-:Y:S01]  /*1cf0*/  IMAD R121, R0, c[0x0][0x2a4], R121 ;  /* 0x0000a90000797a24 */ /* 0x000fe200078e0279 */
[----:B------:R-:W-:Y:S01]  /*1d00*/  LEA R122, P0, R2, c[0x0][0x268], 0x1 ;  /* 0x00009a00027a7a11 */ /* 0x000fe200078008ff */
[----:B------:R-:W-:Y:S01]  /*1d10*/  IMAD.WIDE.U32 R4, R0, c[0x0][0x2a0], R6 ;  /* 0x0000a80000047a25 */ /* 0x000fe200078e0006 */
[C---:B------:R-:W-:Y:S01]  /*1d20*/  IADD3 R132, R142.reuse, 0xa0, RZ ;  /* 0x000000a08e847810 */ /* 0x040fe20007ffe0ff */
[----:B------:R-:W-:Y:S01]  /*1d30*/  ULDC UR25, c[0x0][0x28c] ;  /* 0x0000a30000197ab9 */ /* 0x000fe20000000800 */
[----:B------:R-:W-:Y:S01]  /*1d40*/  IADD3 R131, R142, 0xc0, RZ ;  /* 0x000000c08e837810 */ /* 0x000fe20007ffe0ff */
[----:B------:R-:W-:Y:S01]  /*1d50*/  IMAD.IADD R123, R3, 0x1, R123 ;  /* 0x00000001037b7824 */ /* 0x000fe200078e027b */
[----:B------:R-:W-:Y:S01]  /*1d60*/  LEA R120, P1, R4, c[0x0][0x270], 0x1 ;  /* 0x00009c0004787a11 */ /* 0x000fe200078208ff */
[----:B------:R-:W-:Y:S01]  /*1d70*/  IMAD.IADD R121, R5, 0x1, R121 ;  /* 0x0000000105797824 */ /* 0x000fe200078e0279 */
[----:B------:R-:W-:Y:S01]  /*1d80*/  IADD3 R130, R142, 0xe0, RZ ;  /* 0x000000e08e827810 */ /* 0x000fe20007ffe0ff */
[----:B------:R-:W-:Y:S01]  /*1d90*/  IMAD R126, R75, R126, RZ ;  /* 0x0000007e4b7e7224 */ /* 0x000fe200078e02ff */
[----:B------:R-:W-:Y:S01]  /*1da0*/  LEA.HI.X R123, R2, c[0x0][0x26c], R123, 0x1, P0 ;  /* 0x00009b00027b7a11 */ /* 0x000fe200000f0c7b */
[----:B------:R-:W-:Y:S01]  /*1db0*/  IMAD.MOV.U32 R154, RZ, RZ, c[0x0][0x290] ;  /* 0x0000a400ff9a7624 */ /* 0x000fe200078e00ff */
[----:B------:R-:W-:Y:S01]  /*1dc0*/  ISETP.GE.AND P0, PT, R148, c[0x0][0x220], PT ;  /* 0x0000880094007a0c */ /* 0x000fe20003f06270 */
[----:B------:R-:W-:Y:S01]  /*1dd0*/  IMAD.MOV.U32 R99, RZ, RZ, 0x7 ;  /* 0x00000007ff637424 */ /* 0x000fe200078e00ff */
[----:B------:R-:W-:Y:S01]  /*1de0*/  LEA.HI.X R121, R4, c[0x0][0x274], R121, 0x1, P1 ;  /* 0x00009d0004797a11 */ /* 0x000fe200008f0c79 */
[----:B------:R-:W-:Y:S01]  /*1df0*/  IMAD.SHL.U32 R112, R10, 0x2, RZ ;  /* 0x000000020a707824 */ /* 0x000fe200078e00ff */
[----:B------:R-:W-:Y:S01]  /*1e00*/  P2R R137, PR, RZ, 0x1 ;  /* 0x00000001ff897803 */ /* 0x000fe20000000000 */
[----:B------:R-:W-:Y:S01]  /*1e10*/  IMAD.MOV.U32 R129, RZ, RZ, c[0x0][0x288] ;  /* 0x0000a200ff817624 */ /* 0x000fe200078e00ff */
[----:B------:R-:W-:Y:S01]  /*1e20*/  LEA R116, P1, R138, c[0x0][0x168], 0x1 ;  /* 0x00005a008a747a11 */ /* 0x000fe200078208ff */
[----:B------:R-:W-:Y:S01]  /*1e30*/  IMAD.WIDE.U32 R166, R165, 0x80, RZ ;  /* 0x00000080a5a67825 */ /* 0x000fe200078e00ff */
[----:B------:R-:W-:Y:S01]  /*1e40*/  LEA R118, P0, R150, c[0x0][0x170], 0x1 ;  /* 0x00005c0096767a11 */ /* 0x000fe200078008ff */
[----:B------:R-:W-:Y:S01]  /*1e50*/  ULDC UR24, c[0x0][0x28c] ;  /* 0x0000a30000187ab9 */ /* 0x000fe20000000800 */
[----:B------:R-:W-:Y:S01]  /*1e60*/  LEA.HI.X R117, R138, c[0x0][0x16c], R141, 0x1, P1 ;  /* 0x00005b008a757a11 */ /* 0x000fe200008f0c8d */
[----:B------:R-:W-:Y:S01]  /*1e70*/  IMAD.SHL.U32 R105, R154, 0x40, RZ ;  /* 0x000000409a697824 */ /* 0x000fe200078e00ff */
[----:B------:R-:W-:Y:S01]  /*1e80*/  LEA.HI.X R119, R150, c[0x0][0x174], R153, 0x1, P0 ;  /* 0x00005d0096777a11 */ /* 0x000fe200000f0c99 */
[C---:B------:R-:W-:Y:S01]  /*1e90*/  IMAD.SHL.U32 R110, R154.reuse, 0x80, RZ ;  /* 0x000000809a6e7824 */ /* 0x040fe200078e00ff */
[----:B------:R-:W-:Y:S01]  /*1ea0*/  SHF.R.S32.HI R49, RZ, 0x1f, R126 ;  /* 0x0000001fff317819 */ /* 0x000fe2000001147e */
[C---:B------:R-:W-:Y:S01]  /*1eb0*/  IMAD.SHL.U32 R103, R154.reuse, 0x20, RZ ;  /* 0x000000209a677824 */ /* 0x040fe200078e00ff */
[-C--:B------:R-:W-:Y:S01]  /*1ec0*/  IADD3 R48, P1, R77, R126.reuse, RZ ;  /* 0x0000007e4d307210 */ /* 0x080fe20007f3e0ff */
[----:B------:R-:W-:Y:S01]  /*1ed0*/  IMAD.WIDE.U32 R160, R154, 0xc0, RZ ;  /* 0x000000c09aa07825 */ /* 0x000fe200078e00ff */
[----:B------:R-:W-:Y:S01]  /*1ee0*/  IADD3 R126, P0, R76, R126, RZ ;  /* 0x0000007e4c7e7210 */ /* 0x000fe20007f1e0ff */
[----:B------:R-:W-:Y:S01]  /*1ef0*/  ULDC UR23, c[0x0][0x28c] ;  /* 0x0000a30000177ab9 */ /* 0x000fe20000000800 */
[C---:B------:R-:W-:Y:S01]  /*1f00*/  SHF.L.U64.HI R104, R154.reuse, R96, c[0x0][0x294] ;  /* 0x0000a5009a687619 */ /* 0x040fe20000010260 */
[----:B------:R-:W-:Y:S01]  /*1f10*/  IMAD.WIDE.U32 R158, R154, 0x140, RZ ;  /* 0x000001409a9e7825 */ /* 0x000fe200078e00ff */
[----:B------:R-:W-:Y:S01]  /*1f20*/  IADD3.X R127, R72, R49, RZ, P0, !PT ;  /* 0x00000031487f7210 */ /* 0x000fe200007fe4ff */
[----:B------:R-:W-:Y:S01]  /*1f30*/  ULDC UR22, c[0x0][0x28c] ;  /* 0x0000a30000167ab9 */ /* 0x000fe20000000800 */
[-C--:B------:R-:W-:Y:S01]  /*1f40*/  SHF.L.U64.HI R109, R154, R99.reuse, c[0x0][0x294] ;  /* 0x0000a5009a6d7619 */ /* 0x080fe20000010263 */
[----:B------:R-:W-:Y:S01]  /*1f50*/  IMAD.X R49, R74, 0x1, R49, P1 ;  /* 0x000000014a317824 */ /* 0x000fe200008e0631 */
[C---:B------:R-:W-:Y:S01]  /*1f60*/  SHF.L.U64.HI R127, R126.reuse, 0x1, R127 ;  /* 0x000000017e7f7819 */ /* 0x040fe2000001027f */
[----:B------:R-:W-:Y:S01]  /*1f70*/  IMAD.SHL.U32 R126, R126, 0x2, RZ ;  /* 0x000000027e7e7824 */ /* 0x000fe200078e00ff */
[C---:B------:R-:W-:Y:S01]  /*1f80*/  SHF.L.U64.HI R102, R154.reuse, R128, c[0x0][0x294] ;  /* 0x0000a5009a667619 */ /* 0x040fe20000010280 */
[----:B------:R-:W-:Y:S01]  /*1f90*/  IMAD.WIDE.U32 R156, R154, 0x180, RZ ;  /* 0x000001809a9c7825 */ /* 0x000fe200078e00ff */
[----:B------:R-:W-:Y:S01]  /*1fa0*/  SHF.L.U64.HI R49, R48, 0x1, R49 ;  /* 0x0000000130317819 */ /* 0x000fe20000010231 */
[----:B------:R-:W-:Y:S01]  /*1fb0*/  ULDC UR21, c[0x0][0x28c] ;  /* 0x0000a30000157ab9 */ /* 0x000fe20000000800 */
[----:B------:R-:W-:Y:S01]  /*1fc0*/  IADD3 R124, P3, R126, c[0x0][0x2b0], RZ ;  /* 0x0000ac007e7c7a10 */ /* 0x000fe20007f7e0ff */
[----:B------:R-:W-:Y:S01]  /*1fd0*/  IMAD.SHL.U32 R48, R48, 0x2, RZ ;  /* 0x0000000230307824 */ /* 0x000fe200078e00ff */
[----:B------:R-:W-:Y:S01]  /*1fe0*/  IADD3 R126, P2, R126, c[0x0][0x2a8], RZ ;  /* 0x0000aa007e7e7a10 */ /* 0x000fe20007f5e0ff */
[----:B------:R-:W-:Y:S01]  /*1ff0*/  IMAD.WIDE.U32 R164, R165, 0x40, RZ ;  /* 0x00000040a5a47825 */ /* 0x000fe200078e00ff */
[----:B------:R-:W-:Y:S01]  /*2000*/  SHF.L.U64.HI R96, R129, R96, c[0x0][0x28c] ;  /* 0x0000a30081607619 */ /* 0x000fe20000010260 */
[----:B------:R-:W-:Y:S01]  /*2010*/  ULDC UR20, c[0x0][0x28c] ;  /* 0x0000a30000147ab9 */ /* 0x000fe20000000800 */
[C---:B------:R-:W-:Y:S01]  /*2020*/  IADD3 R10, P1, R48.reuse, c[0x0][0x2b0], RZ ;  /* 0x0000ac00300a7a10 */ /* 0x040fe20007f3e0ff */
[C---:B------:R-:W-:Y:S01]  /*2030*/  IMAD.SHL.U32 R93, R75.reuse, 0x20, RZ ;  /* 0x000000204b5d7824 */ /* 0x040fe200078e00ff */
[----:B------:R-:W-:Y:S01]  /*2040*/  IADD3 R48, P0, R48, c[0x0][0x2a8], RZ ;  /* 0x0000aa0030307a10 */ /* 0x000fe20007f1e0ff */
[----:B------:R-:W-:Y:S01]  /*2050*/  IMAD.SHL.U32 R91, R75, 0x40, RZ ;  /* 0x000000404b5b7824 */ /* 0x000fe200078e00ff */
[----:B------:R-:W-:Y:S01]  /*2060*/  SHF.L.U64.HI R99, R129, R99, c[0x0][0x28c] ;  /* 0x0000a30081637619 */ /* 0x000fe20000010263 */
[----:B------:R-:W-:Y:S01]  /*2070*/  IMAD R89, R75, 0x60, RZ ;  /* 0x000000604b597824 */ /* 0x000fe200078e02ff */
[----:B------:R-:W-:Y:S01]  /*2080*/  SHF.L.U64.HI R128, R129, R128, c[0x0][0x28c] ;  /* 0x0000a30081807619 */ /* 0x000fe20000010280 */
[----:B------:R-:W-:Y:S01]  /*2090*/  IMAD.SHL.U32 R87, R75, 0x80, RZ ;  /* 0x000000804b577824 */ /* 0x000fe200078e00ff */
[----:B------:R-:W-:Y:S01]  /*20a0*/  SHF.L.U32 R100, R129, 0x7, RZ ;  /* 0x0000000781647819 */ /* 0x000fe200000006ff */
[----:B------:R-:W-:Y:S01]  /*20b0*/  IMAD R85, R75, 0xa0, RZ ;  /* 0x000000a04b557824 */ /* 0x000fe200078e02ff */
[----:B------:R-:W-:Y:S01]  /*20c0*/  SHF.L.U64.HI R104, R105, 0x1, R104 ;  /* 0x0000000169687819 */ /* 0x000fe20000010268 */
[C---:B------:R-:W-:Y:S01]  /*20d0*/  IMAD R83, R75.reuse, 0xc0, RZ ;  /* 0x000000c04b537824 */ /* 0x040fe200078e02ff */
[----:B------:R-:W-:Y:S01]  /*20e0*/  SHF.L.U64.HI R109, R110, 0x1, R109 ;  /* 0x000000016e6d7819 */ /* 0x000fe2000001026d */
[----:B------:R-:W-:Y:S01]  /*20f0*/  IMAD R81, R75, 0xe0, RZ ;  /* 0x000000e04b517824 */ /* 0x000fe200078e02ff */
[----:B------:R-:W-:Y:S01]  /*2100*/  SHF.L.U64.HI R102, R103, 0x1, R102 ;  /* 0x0000000167667819 */ /* 0x000fe20000010266 */
[----:B------:R-:W-:Y:S01]  /*2110*/  IMAD.WIDE.U32 R154, R154, 0x1c0, RZ ;  /* 0x000001c09a9a7825 */ /* 0x000fe200078e00ff */
[----:B------:R-:W-:Y:S01]  /*2120*/  IADD3.X R125, R127, c[0x0][0x2b4], RZ, P3, !PT ;  /* 0x0000ad007f7d7a10 */ /* 0x000fe20001ffe4ff */
[----:B------:R-:W-:Y:S01]  /*2130*/  ULDC UR19, c[0x0][0x28c] ;  /* 0x0000a30000137ab9 */ /* 0x000fe20000000800 */
[----:B------:R-:W-:Y:S01]  /*2140*/  IADD3.X R9, R49, c[0x0][0x2b4], RZ, P1, !PT ;  /* 0x0000ad0031097a10 */ /* 0x000fe20000ffe4ff */
[----:B------:R-:W-:Y:S01]  /*2150*/  IMAD.MOV.U32 R95, RZ, RZ, c[0x0][0x290] ;  /* 0x0000a400ff5f7624 */ /* 0x000fe200078e00ff */
[----:B------:R-:W-:Y:S01]  /*2160*/  SHF.R.S32.HI R92, RZ, 0x1f, R93 ;  /* 0x0000001fff5c7819 */ /* 0x000fe2000001145d */
[C---:B------:R-:W-:Y:S01]  /*2170*/  IMAD.SHL.U32 R97, R129.reuse, 0x40, RZ ;  /* 0x0000004081617824 */ /* 0x040fe200078e00ff */
[----:B------:R-:W-:Y:S01]  /*2180*/  SHF.R.S32.HI R90, RZ, 0x1f, R91 ;  /* 0x0000001fff5a7819 */ /* 0x000fe2000001145b */
[----:B------:R-:W-:Y:S01]  /*2190*/  IMAD.SHL.U32 R107, R14, 0x2, RZ ;  /* 0x000000020e6b7824 */ /* 0x000fe200078e00ff */
[----:B------:R-:W-:Y:S01]  /*21a0*/  SHF.R.S32.HI R88, RZ, 0x1f, R89 ;  /* 0x0000001fff587819 */ /* 0x000fe20000011459 */
[----:B------:R-:W-:Y:S01]  /*21b0*/  IMAD.MOV.U32 R11, RZ, RZ, R56 ;  /* 0x000000ffff0b7224 */ /* 0x000fe200078e0038 */
[----:B------:R-:W-:Y:S01]  /*21c0*/  SHF.R.S32.HI R86, RZ, 0x1f, R87 ;  /* 0x0000001fff567819 */ /* 0x000fe20000011457 */
[----:B------:R-:W-:Y:S01]  /*21d0*/  IMAD.SHL.U32 R129, R129, 0x20, RZ ;  /* 0x0000002081817824 */ /* 0x000fe200078e00ff */
[----:B------:R-:W-:Y:S01]  /*21e0*/  SHF.R.S32.HI R84, RZ, 0x1f, R85 ;  /* 0x0000001fff547819 */ /* 0x000fe20000011455 */
[----:B------:R-:W-:Y:S01]  /*21f0*/  IMAD.SHL.U32 R105, R105, 0x2, RZ ;  /* 0x0000000269697824 */ /* 0x000fe200078e00ff */
[----:B------:R-:W-:Y:S01]  /*2200*/  SHF.R.S32.HI R82, RZ, 0x1f, R83 ;  /* 0x0000001fff527819 */ /* 0x000fe20000011453 */
[----:B------:R-:W-:Y:S01]  /*2210*/  IMAD.SHL.U32 R110, R110, 0x2, RZ ;  /* 0x000000026e6e7824 */ /* 0x000fe200078e00ff */
[----:B------:R-:W-:Y:S01]  /*2220*/  SHF.R.S32.HI R80, RZ, 0x1f, R81 ;  /* 0x0000001fff507819 */ /* 0x000fe20000011451 */
[----:B------:R-:W-:Y:S01]  /*2230*/  IMAD.SHL.U32 R103, R103, 0x2, RZ ;  /* 0x0000000267677824 */ /* 0x000fe200078e00ff */
[----:B------:R-:W-:Y:S01]  /*2240*/  IADD3 R101, R167, UR13, RZ ;  /* 0x0000000da7657c10 */ /* 0x000fe2000fffe0ff */
[----:B------:R-:W-:Y:S01]  /*2250*/  IMAD.U32 R95, R95, -0x100, RZ ;  /* 0xffffff005f5f7824 */ /* 0x000fe200078e00ff */
[----:B------:R-:W-:Y:S01]  /*2260*/  IADD3 R98, R165, UR12, RZ ;  /* 0x0000000ca5627c10 */ /* 0x000fe2000fffe0ff */
[----:B------:R-:W-:Y:S01]  /*2270*/  ULDC UR18, c[0x0][0x28c] ;  /* 0x0000a30000127ab9 */ /* 0x000fe20000000800 */
[----:B------:R-:W-:Y:S01]  /*2280*/  IADD3 R108, R161, UR11, RZ ;  /* 0x0000000ba16c7c10 */ /* 0x000fe2000fffe0ff */
[----:B------:R-:W-:Y:S01]  /*2290*/  ULDC UR4, c[0x0][0x230] ;  /* 0x00008c0000047ab9 */ /* 0x000fe20000000800 */
[----:B------:R-:W-:Y:S01]  /*22a0*/  IADD3 R113, R159, UR10, RZ ;  /* 0x0000000a9f717c10 */ /* 0x000fe2000fffe0ff */
[----:B------:R-:W-:Y:S01]  /*22b0*/  UIMAD UR25, UR25, 0xc0, URZ ;  /* 0x000000c0191978a4 */ /* 0x000fe2000f8e023f */
[----:B------:R-:W-:Y:S01]  /*22c0*/  IADD3 R114, R157, UR9, RZ ;  /* 0x000000099d727c10 */ /* 0x000fe2000fffe0ff */
[----:B------:R-:W-:Y:S01]  /*22d0*/  UIMAD UR24, UR24, 0x140, URZ ;  /* 0x00000140181878a4 */ /* 0x000fe2000f8e023f */
[----:B------:R-:W-:Y:S01]  /*22e0*/  IADD3 R115, R155, UR5, RZ ;  /* 0x000000059b737c10 */ /* 0x000fe2000fffe0ff */
[----:B------:R-:W-:Y:S01]  /*22f0*/  UIMAD UR23, UR23, 0x180, URZ ;  /* 0x00000180171778a4 */ /* 0x000fe2000f8e023f */
[----:B------:R-:W-:Y:S01]  /*2300*/  IADD3.X R127, R127, c[0x0][0x2ac], RZ, P2, !PT ;  /* 0x0000ab007f7f7a10 */ /* 0x000fe200017fe4ff */
[----:B------:R-:W-:Y:S01]  /*2310*/  UIMAD UR22, UR22, 0x1c0, URZ ;  /* 0x000001c0161678a4 */ /* 0x000fe2000f8e023f */
[----:B------:R-:W-:Y:S01]  /*2320*/  IADD3.X R49, R49, c[0x0][0x2ac], RZ, P0, !PT ;  /* 0x0000ab0031317a10 */ /* 0x000fe200007fe4ff */
[----:B------:R-:W-:-:S02]  /*2330*/  UIMAD UR21, UR21, 0xc0, URZ ;  /* 0x000000c0151578a4 */ /* 0x000fc4000f8e023f */
[----:B------:R-:W-:Y:S02]  /*2340*/  UIMAD UR20, UR20, 0x140, URZ ;  /* 0x00000140141478a4 */ /* 0x000fe4000f8e023f */
[----:B------:R-:W-:Y:S02]  /*2350*/  UIMAD UR19, UR19, 0x180, URZ ;  /* 0x00000180131378a4 */ /* 0x000fe4000f8e023f */
[----:B------:R-:W-:Y:S02]  /*2360*/  UIMAD UR18, UR18, 0x1c0, URZ ;  /* 0x000001c0121278a4 */ /* 0x000fe4000f8e023f */
[----:B------:R-:W-:Y:S02]  /*2370*/  UIADD3 UR16, UR33, UR16, URZ ;  /* 0x0000001021107290 */ /* 0x000fe4000fffe03f */
[----:B------:R-:W-:Y:S02]  /*2380*/  UIADD3 UR15, UR31, UR15, URZ ;  /* 0x0000000f1f0f7290 */ /* 0x000fe4000fffe03f */
[----:B------:R-:W-:-:S02]  /*2390*/  UIADD3 UR14, UR29, UR14, URZ ;  /* 0x0000000e1d0e7290 */ /* 0x000fc4000fffe03f */
[----:B------:R-:W-:Y:S02]  /*23a0*/  UIADD3 UR26, UR35, UR26, URZ ;  /* 0x0000001a231a7290 */ /* 0x000fe4000fffe03f */
[----:B------:R-:W-:Y:S02]  /*23b0*/  ULDC.U8 UR8, c[0x0][0x313] ;  /* 0x0000c4c000087ab9 */ /* 0x000fe40000000000 */
.L_x_872:
[----:B------:R-:W-:Y:S01]  /*23c0*/  ISETP.NE.AND P4, PT, R137, RZ, PT ;  /* 0x000000ff8900720c */ /* 0x000fe20003f85270 */
[----:B------:R-:W-:Y:S02]  /*23d0*/  IMAD.SHL.U32 R13, R11, 0x100, RZ ;  /* 0x000001000b0d7824 */ /* 0x000fe400078e00ff */
[----:B---3--:R-:W-:Y:S02]  /*23e0*/  IMAD.MOV.U32 R16, RZ, RZ, R120 ;  /* 0x000000ffff107224 */ /* 0x008fe400078e0078 */
[----:B------:R-:W-:Y:S01]  /*23f0*/  IMAD.MOV.U32 R17, RZ, RZ, R121 ;  /* 0x000000ffff117224 */ /* 0x000fe200078e0079 */
[----:B------:R-:W-:Y:S05]  /*2400*/  IADD3 R12, R13, -0x100, RZ ;  /* 0xffffff000d0c7810 */ /* 0x000fea0007ffe0ff */
[--C-:B------:R-:W-:Y:S02]  /*2410*/  IMAD.IADD R3, R63, 0x1, -R12.reuse ;  /* 0x000000013f037824 */ /* 0x100fe400078e0a0c */
[----:B------:R-:W-:Y:S03]  /*2420*/  IMAD.IADD R2, R73, 0x1, -R12 ;  /* 0x0000000149027824 */ /* 0x000fe600078e0a0c */
[CC--:B------:R-:W-:Y:S04]  /*2430*/  ISETP.GE.OR P0, PT, R79.reuse, R3.reuse, P4 ;  /* 0x000000034f00720c */ /* 0x0c0fe80002706670 */
[-C--:B------:R-:W-:Y:S02]  /*2440*/  ISETP.LT.OR P2, PT, R79, R2.reuse, P0 ;  /* 0x000000024f00720c */ /* 0x080fe40000741670 */
[CC--:B------:R-:W-:Y:S02]  /*2450*/  ISETP.GE.OR P0, PT, R135.reuse, R3.reuse, P4 ;  /* 0x000000038700720c */ /* 0x0c0fe40002706670 */
[----:B----4-:R-:W-:Y:S02]  /*2460*/  P2R R4, PR, RZ, 0x4 ;  /* 0x00000004ff047803 */ /* 0x010fe40000000000 */
[-C--:B------:R-:W-:Y:S02]  /*2470*/  ISETP.LT.OR P6, PT, R135, R2.reuse, P0 ;  /* 0x000000028700720c */ /* 0x080fe400007c1670 */
[C---:B------:R-:W-:Y:S04]  /*2480*/  ISETP.GE.OR P0, PT, R134.reuse, R3, P4 ;  /* 0x000000038600720c */ /* 0x040fe80002706670 */
[----:B------:R-:W-:Y:S02]  /*2490*/  ISETP.LT.OR P3, PT, R134, R2, P0 ;  /* 0x000000028600720c */ /* 0x000fe40000761670 */
[----:B------:R-:W-:Y:S02]  /*24a0*/  @!P2 LEA R54, P0, R58, R118, 0x1 ;  /* 0x000000763a36a211 */ /* 0x000fe400078008ff */
[----:B------:R-:W-:Y:S02]  /*24b0*/  @!P2 IADD3 R6, P1, R120, R103, RZ ;  /* 0x000000677806a210 */ /* 0x000fe40007f3e0ff */
[----:B------:R-:W-:Y:S02]  /*24c0*/  @!P2 LEA.HI.X R55, R58, R119, R57, 0x1, P0 ;  /* 0x000000773a37a211 */ /* 0x000fe400000f0c39 */
[----:B------:R-:W-:Y:S01]  /*24d0*/  ISETP.GE.OR P0, PT, R133, R3, P4 ;  /* 0x000000038500720c */ /* 0x000fe20002706670 */
[----:B------:R-:W-:Y:S01]  /*24e0*/  @!P2 IMAD.X R7, R121, 0x1, R102, P1 ;  /* 0x000000017907a824 */ /* 0x000fe200008e0666 */
[C---:B------:R-:W-:Y:S02]  /*24f0*/  @!P6 IADD3 R32, P1, R120.reuse, R105, RZ ;  /* 0x000000697820e210 */ /* 0x040fe40007f3e0ff */
[----:B------:R-:W-:Y:S02]  /*2500*/  ISETP.LT.OR P2, PT, R133, R2, P0 ;  /* 0x000000028500720c */ /* 0x000fe40000741670 */
[----:B------:R-:W-:Y:S01]  /*2510*/  @!P3 IADD3 R28, P0, R120, R160, RZ ;  /* 0x000000a0781cb210 */ /* 0x000fe20007f1e0ff */
[C---:B------:R-:W-:Y:S01]  /*2520*/  @!P6 IMAD.X R33, R121.reuse, 0x1, R104, P1 ;  /* 0x000000017921e824 */ /* 0x040fe200008e0668 */
[C---:B------:R-:W-:Y:S02]  /*2530*/  @!P6 IADD3 R52, P1, R118.reuse, R107, RZ ;  /* 0x0000006b7634e210 */ /* 0x040fe40007f3e0ff */
[----:B------:R-:W-:Y:S01]  /*2540*/  P2R R168, PR, RZ, 0x4 ;  /* 0x00000004ffa87803 */ /* 0x000fe20000000000 */
[----:B------:R-:W-:Y:S01]  /*2550*/  @!P3 IMAD.X R29, R121, 0x1, R108, P0 ;  /* 0x00000001791db824 */ /* 0x000fe200000e066c */
[----:B------:R-:W-:Y:S01]  /*2560*/  @!P3 IADD3 R50, P0, R118, UR32, RZ ;  /* 0x000000207632bc10 */ /* 0x000fe2000ff1e0ff */
[----:B------:R-:W-:Y:S01]  /*2570*/  @!P6 IMAD.X R53, R119, 0x1, R106, P1 ;  /* 0x000000017735e824 */ /* 0x000fe200008e066a */
[----:B------:R-:W-:Y:S02]  /*2580*/  ISETP.NE.AND P1, PT, R137, RZ, PT ;  /* 0x000000ff8900720c */ /* 0x000fe40003f25270 */
[----:B------:R-:W-:Y:S02]  /*2590*/  @!P3 IADD3.X R51, R119, UR16, RZ, P0, !PT ;  /* 0x000000107733bc10 */ /* 0x000fe400087fe4ff */
[----:B------:R-:W-:Y:S05]  /*25a0*/  @!P2 IADD3 R24, P0, R120, R110, RZ ;  /* 0x0000006e7818a210 */ /* 0x000fea0007f1e0ff */
[----:B------:R-:W-:Y:S01]  /*25b0*/  @!P2 IMAD.X R25, R121, 0x1, R109, P0 ;  /* 0x000000017919a824 */ /* 0x000fe200000e066d */
[----:B------:R-:W-:Y:S05]  /*25c0*/  @!P2 IADD3 R44, P0, R118, R112, RZ ;  /* 0x00000070762ca210 */ /* 0x000fea0007f1e0ff */
[----:B------:R-:W-:Y:S01]  /*25d0*/  @!P2 IMAD.X R45, R119, 0x1, R111, P0 ;  /* 0x00000001772da824 */ /* 0x000fe200000e066f */
[CC--:B------:R-:W-:Y:S04]  /*25e0*/  ISETP.GE.OR P0, PT, R132.reuse, R3.reuse, P1 ;  /* 0x000000038400720c */ /* 0x0c0fe80000f06670 */
[----:B------:R-:W-:Y:S04]  /*25f0*/  ISETP.LT.OR P4, PT, R132, R2, P0 ;  /* 0x000000028400720c */ /* 0x000fe80000781670 */
[----:B------:R-:W-:Y:S09]  /*2600*/  P2R R0, PR, RZ, 0x10 ;  /* 0x00000010ff007803 */ /* 0x000ff20000000000 */
[----:B------:R-:W-:Y:S05]  /*2610*/  @!P4 IADD3 R20, P0, R120, R158, RZ ;  /* 0x0000009e7814c210 */ /* 0x000fea0007f1e0ff */
[----:B------:R-:W-:Y:S01]  /*2620*/  @!P4 IMAD.X R21, R121, 0x1, R113, P0 ;  /* 0x000000017915c824 */ /* 0x000fe200000e0671 */
[----:B------:R-:W-:Y:S04]  /*2630*/  @!P4 IADD3 R42, P0, R118, UR30, RZ ;  /* 0x0000001e762acc10 */ /* 0x000fe8000ff1e0ff */
[----:B------:R-:W-:Y:S02]  /*2640*/  @!P4 IADD3.X R43, R119, UR15, RZ, P0, !PT ;  /* 0x0000000f772bcc10 */ /* 0x000fe400087fe4ff */
[CC--:B------:R-:W-:Y:S02]  /*2650*/  ISETP.GE.OR P0, PT, R131.reuse, R3.reuse, P1 ;  /* 0x000000038300720c */ /* 0x0c0fe40000f06670 */
[----:B------:R-:W-:Y:S02]  /*2660*/  ISETP.NE.AND P4, PT, R168, RZ, PT ;  /* 0x000000ffa800720c */ /* 0x000fe40003f85270 */
[----:B------:R-:W-:Y:S11]  /*2670*/  ISETP.LT.OR P5, PT, R131, R2, P0 ;  /* 0x000000028300720c */ /* 0x000ff600007a1670 */
[----:B------:R-:W-:Y:S02]  /*2680*/  @!UPT UIADD3 URZ, URZ, URZ, URZ ;  /* 0x0000003f3f3ff290 */ /* 0x000fe4000fffe03f */
[----:B------:R-:W-:Y:S05]  /*2690*/  @!P5 IADD3 R40, P0, R120, R156, RZ ;  /* 0x0000009c7828d210 */ /* 0x000fea0007f1e0ff */
[----:B------:R-:W-:Y:S01]  /*26a0*/  @!P5 IMAD.X R41, R121, 0x1, R114, P0 ;  /* 0x000000017929d824 */ /* 0x000fe200000e0672 */
[----:B--2---:R-:W-:Y:S04]  /*26b0*/  @!P5 IADD3 R38, P0, R118, UR28, RZ ;  /* 0x0000001c7626dc10 */ /* 0x004fe8000ff1e0ff */
[----:B------:R-:W-:Y:S02]  /*26c0*/  @!P5 IADD3.X R39, R119, UR14, RZ, P0, !PT ;  /* 0x0000000e7727dc10 */ /* 0x000fe400087fe4ff */
[C---:B------:R-:W-:Y:S04]  /*26d0*/  ISETP.GE.OR P0, PT, R130.reuse, R3, P1 ;  /* 0x000000038200720c */ /* 0x040fe80000f06670 */
[----:B------:R-:W-:Y:S04]  /*26e0*/  ISETP.LT.OR P2, PT, R130, R2, P0 ;  /* 0x000000028200720c */ /* 0x000fe80000741670 */
[----:B------:R-:W-:Y:S09]  /*26f0*/  P2R R162, PR, RZ, 0x4 ;  /* 0x00000004ffa27803 */ /* 0x000ff20000000000 */
[----:B------:R-:W-:Y:S05]  /*2700*/  @!P2 IADD3 R36, P0, R120, R154, RZ ;  /* 0x0000009a7824a210 */ /* 0x000fea0007f1e0ff */
[----:B------:R-:W-:Y:S01]  /*2710*/  @!P2 IMAD.X R37, R121, 0x1, R115, P0 ;  /* 0x000000017925a824 */ /* 0x000fe200000e0673 */
[----:B------:R-:W-:Y:S04]  /*2720*/  @!P2 IADD3 R14, P0, R118, UR34, RZ ;  /* 0x00000022760eac10 */ /* 0x000fe8000ff1e0ff */
[----:B------:R-:W-:Y:S02]  /*2730*/  @!P2 IADD3.X R15, R119, UR26, RZ, P0, !PT ;  /* 0x0000001a770fac10 */ /* 0x000fe400087fe4ff */
[C---:B------:R-:W-:Y:S02]  /*2740*/  LEA R120, P0, R95.reuse, R16, 0x1 ;  /* 0x000000105f787211 */ /* 0x040fe400078008ff */
[----:B------:R-:W-:Y:S02]  /*2750*/  ISETP.NE.AND P2, PT, R4, RZ, PT ;  /* 0x000000ff0400720c */ /* 0x000fe40003f45270 */
[----:B------:R-:W-:Y:S02]  /*2760*/  LEA.HI.X.SX32 R121, R95, R17, 0x1, P0 ;  /* 0x000000115f797211 */ /* 0x000fe400000f0eff */
[C---:B------:R-:W-:Y:S04]  /*2770*/  ISETP.GE.OR P0, PT, R142.reuse, R3, P1 ;  /* 0x000000038e00720c */ /* 0x040fe80000f06670 */
[----:B------:R-:W-:Y:S02]  /*2780*/  ISETP.LT.OR P1, PT, R142, R2, P0 ;  /* 0x000000028e00720c */ /* 0x000fe40000721670 */
[----:B------:R-:W-:Y:S11]  /*2790*/  ISETP.NE.AND P0, PT, R162, RZ, PT ;  /* 0x000000ffa200720c */ /* 0x000ff60003f05270 */
[----:B------:R-:W2:Y:S04]  /*27a0*/  @!P1 LDG.E.128 R16, [R16.64] ;  /* 0x0000000610109981 */ /* 0x000ea8000c1e1d00 */
[----:B--2---:R1:W-:Y:S04]  /*27b0*/  @!P1 STG.E.128 [R118.64], R16 ;  /* 0x0000001076009986 */ /* 0x0043e8000c101d06 */
[----:B------:R-:W2:Y:S04]  /*27c0*/  @!P2 LDG.E.128 R4, [R6.64] ;  /* 0x000000060604a981 */ /* 0x000ea8000c1e1d00 */
[----:B--2---:R2:W-:Y:S04]  /*27d0*/  @!P2 STG.E.128 [R54.64], R4 ;  /* 0x000000043600a986 */ /* 0x0045e8000c101d06 */
[----:B------:R-:W3:Y:S04]  /*27e0*/  @!P6 LDG.E.128 R32, [R32.64] ;  /* 0x000000062020e981 */ /* 0x000ee8000c1e1d00 */
[----:B---3--:R3:W-:Y:S04]  /*27f0*/  @!P6 STG.E.128 [R52.64], R32 ;  /* 0x000000203400e986 */ /* 0x0087e8000c101d06 */
[----:B------:R-:W4:Y:S04]  /*2800*/  @!P3 LDG.E.128 R28, [R28.64] ;  /* 0x000000061c1cb981 */ /* 0x000f28000c1e1d00 */
[----:B----4-:R3:W-:Y:S04]  /*2810*/  @!P3 STG.E.128 [R50.64], R28 ;  /* 0x0000001c3200b986 */ /* 0x0107e8000c101d06 */
[----:B------:R-:W4:Y:S04]  /*2820*/  @!P4 LDG.E.128 R24, [R24.64] ;  /* 0x000000061818c981 */ /* 0x000f28000c1e1d00 */
[----:B----4-:R3:W-:Y:S01]  /*2830*/  @!P4 STG.E.128 [R44.64], R24 ;  /* 0x000000182c00c986 */ /* 0x0107e2000c101d06 */
[----:B------:R-:W-:Y:S11]  /*2840*/  ISETP.NE.AND P4, PT, R0, RZ, PT ;  /* 0x000000ff0000720c */ /* 0x000ff60003f85270 */
[----:B------:R-:W-:Y:S02]  /*2850*/  @!UPT UIADD3 URZ, URZ, URZ, URZ ;  /* 0x0000003f3f3ff290 */ /* 0x000fe4000fffe03f */
[----:B------:R-:W4:Y:S04]  /*2860*/  @!P4 LDG.E.128 R20, [R20.64] ;  /* 0x000000061414c981 */ /* 0x000f28000c1e1d00 */
[----:B----4-:R3:W-:Y:S04]  /*2870*/  @!P4 STG.E.128 [R42.64], R20 ;  /* 0x000000142a00c986 */ /* 0x0107e8000c101d06 */
[----:B-1----:R-:W4:Y:S04]  /*2880*/  @!P5 LDG.E.128 R16, [R40.64] ;  /* 0x000000062810d981 */ /* 0x002f28000c1e1d00 */
[----:B----4-:R3:W-:Y:S04]  /*2890*/  @!P5 STG.E.128 [R38.64], R16 ;  /* 0x000000102600d986 */ /* 0x0107e8000c101d06 */
[----:B--2---:R-:W2:Y:S04]  /*28a0*/  @!P0 LDG.E.128 R4, [R36.64] ;  /* 0x0000000624048981 */ /* 0x004ea8000c1e1d00 */
[----:B--2---:R3:W-:Y:S01]  /*28b0*/  @!P0 STG.E.128 [R14.64], R4 ;  /* 0x000000040e008986 */ /* 0x0047e2000c101d06 */
[----:B------:R-:W-:Y:S11]  /*28c0*/  ISETP.NE.AND P0, PT, RZ, UR4, PT ;  /* 0x00000004ff007c0c */ /* 0x000ff6000bf05270 */
[----:B------:R-:W-:Y:S02]  /*28d0*/  @!UPT UIADD3 URZ, URZ, URZ, URZ ;  /* 0x0000003f3f3ff290 */ /* 0x000fe4000fffe03f */
[----:B------:R-:W-:-:S05]  /*28e0*/  @!P0 BRA `(.L_x_819) ;  /* 0x00004df000008947 */ /* 0x000fca0003800000 */
[----:B------:R-:W-:Y:S11]  /*28f0*/  ISETP.NE.AND P0, PT, RZ, UR8, PT ;  /* 0x00000008ff007c0c */ /* 0x000ff6000bf05270 */
[----:B------:R-:W-:Y:S02]  /*2900*/  @!UPT UIADD3 URZ, URZ, URZ, URZ ;  /* 0x0000003f3f3ff290 */ /* 0x000fe4000fffe03f */
[----:B------:R-:W-:-:S05]  /*2910*/  @!P0 BRA `(.L_x_820) ;  /* 0x00001e1000008947 */ /* 0x000fca0003800000 */
[----:B------:R-:W-:Y:S01]  /*2920*/  BSSY B0, `(.L_x_821) ;  /* 0x0000031000007945 */ /* 0x000fe20003800000 */
[----:B------:R-:W-:-:S05]  /*2930*/  @P1 BRA `(.L_x_822) ;  /* 0x000002f000001947 */ /* 0x000fca0003800000 */
[----:B------:R-:W-:Y:S01]  /*2940*/  ISETP.GE.AND P0, PT, R148, UR4, PT ;  /* 0x0000000494007c0c */ /* 0x000fe2000bf06270 */
[----:B---3--:R-:W2:Y:S11]  /*2950*/  LDG.E.128 R16, [R122.64] ;  /* 0x000000067a107981 */ /* 0x008eb6000c1e1d00 */
[----:B------:R-:W-:Y:S01]  /*2960*/  @!UPT UIADD3 URZ, URZ, URZ, URZ ;  /* 0x0000003f3f3ff290 */ /* 0x000fe2000fffe03f */
[----:B------:R-:W-:Y:S01]  /*2970*/  @!P0 MOV R8, R10 ;  /* 0x0000000a00088202 */ /* 0x000fe20000000f00 */
[----:B------:R-:W3:Y:S06]  /*2980*/  @!P0 LDG.E.64 R24, [R48.64] ;  /* 0x0000000630188981 */ /* 0x000eec000c1e1b00 */
[----:B------:R1:W4:Y:S01]  /*2990*/  @!P0 LDG.E.64 R6, [R8.64] ;  /* 0x0000000608068981 */ /* 0x000322000c1e1b00 */
[C---:B--2---:R-:W-:Y:S01]  /*29a0*/  @!P0 IMAD.U32 R15, R16.reuse, 0x10000, RZ ;  /* 0x00010000100f8824 */ /* 0x044fe200078e00ff */
[----:B------:R-:W-:Y:S01]  /*29b0*/  @!P0 LOP3.LUT R21, R16, 0xffff0000, RZ, 0xc0, !PT ;  /* 0xffff000010158812 */ /* 0x000fe200078ec0ff */
[----:B-1----:R-:W-:Y:S01]  /*29c0*/  @!P0 IMAD.U32 R8, R18, 0x10000, RZ ;  /* 0x0001000012088824 */ /* 0x002fe200078e00ff */
[----:B---3--:R-:W-:Y:S02]  /*29d0*/  @!P0 SHF.L.U32 R22, R24, 0x10, RZ ;  /* 0x0000001018168819 */ /* 0x008fe400000006ff */
[C---:B------:R-:W-:Y:S02]  /*29e0*/  @!P0 SHF.L.U32 R23, R25.reuse, 0x10, RZ ;  /* 0x0000001019178819 */ /* 0x040fe400000006ff */
[----:B------:R-:W-:Y:S01]  /*29f0*/  @!P0 LOP3.LUT R27, R25, 0xffff0000, RZ, 0xc0, !PT ;  /* 0xffff0000191b8812 */ /* 0x000fe200078ec0ff */
[C---:B----4-:R-:W-:Y:S01]  /*2a00*/  @!P0 IMAD.U32 R20, R6.reuse, 0x10000, RZ ;  /* 0x0001000006148824 */ /* 0x050fe200078e00ff */
[----:B------:R-:W-:Y:S01]  /*2a10*/  @!P0 LOP3.LUT R25, R19, 0xffff0000, RZ, 0xc0, !PT ;  /* 0xffff000013198812 */ /* 0x000fe200078ec0ff */
[----:B------:R-:W-:Y:S01]  /*2a20*/  @!P0 IMAD.U32 R5, R7, 0x10000, RZ ;  /* 0x0001000007058824 */ /* 0x000fe200078e00ff */
[----:B------:R-:W-:Y:S01]  /*2a30*/  @!P0 LOP3.LUT R14, R6, 0xffff0000, RZ, 0xc0, !PT ;  /* 0xffff0000060e8812 */ /* 0x000fe200078ec0ff */
[-C--:B------:R-:W-:Y:S01]  /*2a40*/  @!P0 FMUL.FTZ R29, R21, R20.reuse ;  /* 0x00000014151d8220 */ /* 0x080fe20000410000 */
[----:B------:R-:W-:Y:S01]  /*2a50*/  @!P0 SHF.L.U32 R6, R19, 0x10, RZ ;  /* 0x0000001013068819 */ /* 0x000fe200000006ff */
[C---:B------:R-:W-:Y:S01]  /*2a60*/  @!P0 FMUL.FTZ R0, R15.reuse, R20 ;  /* 0x000000140f008220 */ /* 0x040fe20000410000 */
[----:B------:R-:W-:Y:S01]  /*2a70*/  @!P0 LOP3.LUT R24, R24, 0xffff0000, RZ, 0xc0, !PT ;  /* 0xffff000018188812 */ /* 0x000fe200078ec0ff */
[-C--:B------:R-:W-:Y:S01]  /*2a80*/  @!P0 FFMA.FTZ R29, R15, R22.reuse, -R29 ;  /* 0x000000160f1d8223 */ /* 0x080fe2000001081d */
[----:B------:R-:W-:Y:S01]  /*2a90*/  @!P0 SHF.L.U32 R15, R17, 0x10, RZ ;  /* 0x00000010110f8819 */ /* 0x000fe200000006ff */
[----:B------:R-:W-:Y:S01]  /*2aa0*/  @!P0 FFMA.FTZ R0, R21, R22, R0 ;  /* 0x0000001615008223 */ /* 0x000fe20000010000 */
[----:B------:R-:W-:Y:S01]  /*2ab0*/  @!P0 LOP3.LUT R21, R17, 0xffff0000, RZ, 0xc0, !PT ;  /* 0xffff000011158812 */ /* 0x000fe200078ec0ff */
[----:B------:R-:W-:Y:S01]  /*2ac0*/  @!P0 FMUL.FTZ R3, R8, R5 ;  /* 0x0000000508038220 */ /* 0x000fe20000410000 */
[----:B------:R-:W-:Y:S01]  /*2ad0*/  @!P0 LOP3.LUT R22, R18, 0xffff0000, RZ, 0xc0, !PT ;  /* 0xffff000012168812 */ /* 0x000fe200078ec0ff */
[-C--:B------:R-:W-:Y:S01]  /*2ae0*/  @!P0 FMUL.FTZ R2, R15, R14.reuse ;  /* 0x0000000e0f028220 */ /* 0x080fe20000410000 */
[----:B------:R-:W-:Y:S01]  /*2af0*/  @!P0 LOP3.LUT R7, R7, 0xffff0000, RZ, 0xc0, !PT ;  /* 0xffff000007078812 */ /* 0x000fe200078ec0ff */
[----:B------:R-:W-:Y:S01]  /*2b00*/  @!P0 FMUL.FTZ R31, R21, R14 ;  /* 0x0000000e151f8220 */ /* 0x000fe20000410000 */
[----:B------:R-:W-:Y:S01]  /*2b10*/  @!P0 F2FP.BF16.PACK_AB R29, R0, R29 ;  /* 0x0000001d001d823e */ /* 0x000fe200000010ff */
[----:B------:R-:W-:Y:S02]  /*2b20*/  @!P0 FMUL.FTZ R26, R22, R5 ;  /* 0x00000005161a8220 */ /* 0x000fe40000410000 */
[----:B------:R-:W-:Y:S01]  /*2b30*/  @!P0 FMUL.FTZ R28, R25, R7 ;  /* 0x00000007191c8220 */ /* 0x000fe20000410000 */
[----:B------:R-:W-:Y:S01]  /*2b40*/  @!P0 MOV R16, R29 ;  /* 0x0000001d00108202 */ /* 0x000fe20000000f00 */
[----:B------:R-:W-:Y:S02]  /*2b50*/  @!P0 FMUL.FTZ R4, R6, R7 ;  /* 0x0000000706048220 */ /* 0x000fe40000410000 */
[-C--:B------:R-:W-:Y:S02]  /*2b60*/  @!P0 FFMA.FTZ R2, R21, R24.reuse, R2 ;  /* 0x0000001815028223 */ /* 0x080fe40000010002 */
[-C--:B------:R-:W-:Y:S02]  /*2b70*/  @!P0 FFMA.FTZ R3, R22, R23.reuse, R3 ;  /* 0x0000001716038223 */ /* 0x080fe40000010003 */
[----:B------:R-:W-:Y:S02]  /*2b80*/  @!P0 FFMA.FTZ R31, R15, R24, -R31 ;  /* 0x000000180f1f8223 */ /* 0x000fe4000001081f */
[----:B------:R-:W-:Y:S02]  /*2b90*/  @!P0 FFMA.FTZ R26, R8, R23, -R26 ;  /* 0x00000017081a8223 */ /* 0x000fe4000001081a */
[----:B------:R-:W-:Y:S01]  /*2ba0*/  @!P0 FFMA.FTZ R28, R6, R27, -R28 ;  /* 0x0000001b061c8223 */ /* 0x000fe2000001081c */
[----:B------:R-:W-:Y:S01]  /*2bb0*/  @!P0 F2FP.BF16.PACK_AB R30, R2, R31 ;  /* 0x0000001f021e823e */ /* 0x000fe200000010ff */
[----:B------:R-:W-:Y:S01]  /*2bc0*/  @!P0 FFMA.FTZ R4, R25, R27, R4 ;  /* 0x0000001b19048223 */ /* 0x000fe20000010004 */
[----:B------:R-:W-:Y:S03]  /*2bd0*/  @!P0 F2FP.BF16.PACK_AB R26, R3, R26 ;  /* 0x0000001a031a823e */ /* 0x000fe600000010ff */
[----:B------:R-:W-:Y:S01]  /*2be0*/  @!P0 IMAD.MOV.U32 R17, RZ, RZ, R30 ;  /* 0x000000ffff118224 */ /* 0x000fe200078e001e */
[----:B------:R-:W-:Y:S02]  /*2bf0*/  @!P0 F2FP.BF16.PACK_AB R31, R4, R28 ;  /* 0x0000001c041f823e */ /* 0x000fe400000010ff */
[----:B------:R-:W-:Y:S02]  /*2c00*/  @!P0 MOV R18, R26 ;  /* 0x0000001a00128202 */ /* 0x000fe40000000f00 */
[----:B------:R-:W-:Y:S05]  /*2c10*/  @!P0 MOV R19, R31 ;  /* 0x0000001f00138202 */ /* 0x000fea0000000f00 */
[----:B------:R1:W-:Y:S02]  /*2c20*/  STG.E.128 [R116.64], R16 ;  /* 0x0000001074007986 */ /* 0x0003e4000c101d06 */
.L_x_822:
[----:B------:R-:W-:Y:S05]  /*2c30*/  BSYNC B0 ;  /* 0x0000000000007941 */ /* 0x000fea0003800000 */
.L_x_821:
[----:B------:R-:W-:Y:S01]  /*2c40*/  BSSY B0, `(.L_x_823) ;  /* 0x0000039000007945 */ /* 0x000fe20003800000 */
[----:B------:R-:W-:-:S05]  /*2c50*/  @P2 BRA `(.L_x_824) ;  /* 0x0000037000002947 */ /* 0x000fca0003800000 */
[C---:B---3--:R-:W-:Y:S04]  /*2c60*/  LEA R30, P0, R129.reuse, R122, 0x1 ;  /* 0x0000007a811e7211 */ /* 0x048fe800078008ff */
[----:B------:R-:W-:Y:S02]  /*2c70*/  LEA.HI.X R31, R129, R123, R128, 0x1, P0 ;  /* 0x0000007b811f7211 */ /* 0x000fe400000f0c80 */
[----:B------:R-:W-:Y:S03]  /*2c80*/  ISETP.GE.AND P0, PT, R148, UR4, PT ;  /* 0x0000000494007c0c */ /* 0x000fe6000bf06270 */
[----:B-1----:R-:W2:Y:S10]  /*2c90*/  LDG.E.128 R16, [R30.64] ;  /* 0x000000061e107981 */ /* 0x002eb4000c1e1d00 */
[C---:B------:R-:W-:Y:S01]  /*2ca0*/  @!P0 SHF.L.U64.HI R28, R93.reuse, 0x1, R92 ;  /* 0x000000015d1c8819 */ /* 0x040fe2000001025c */
[----:B------:R-:W-:Y:S05]  /*2cb0*/  @!P0 IMAD.SHL.U32 R29, R93, 0x2, RZ ;  /* 0x000000025d1d8824 */ /* 0x000fea00078e00ff */
[C---:B------:R-:W-:Y:S05]  /*2cc0*/  @!P0 IADD3 R26, P1, R29.reuse, R48, RZ ;  /* 0x000000301d1a8210 */ /* 0x040fea0007f3e0ff */
[C---:B------:R-:W-:Y:S01]  /*2cd0*/  @!P0 IMAD.X R27, R28.reuse, 0x1, R49, P1 ;  /* 0x000000011c1b8824 */ /* 0x040fe200008e0631 */
[----:B------:R-:W-:Y:S04]  /*2ce0*/  @!P0 IADD3 R6, P1, R29, R10, RZ ;  /* 0x0000000a1d068210 */ /* 0x000fe80007f3e0ff */
[----:B------:R-:W-:Y:S01]  /*2cf0*/  @!P0 IADD3.X R7, R28, R9, RZ, P1, !PT ;  /* 0x000000091c078210 */ /* 0x000fe20000ffe4ff */
[----:B------:R-:W3:Y:S01]  /*2d00*/  @!P0 LDG.E.64 R24, [R26.64] ;  /* 0x000000061a188981 */ /* 0x000ee2000c1e1b00 */
[C---:B------:R-:W-:Y:S04]  /*2d10*/  LEA R32, P1, R59.reuse, R116, 0x1 ;  /* 0x000000743b207211 */ /* 0x040fe800078208ff */
[----:B------:R-:W-:Y:S01]  /*2d20*/  LEA.HI.X R33, R59, R117, R60, 0x1, P1 ;  /* 0x000000753b217211 */ /* 0x000fe200008f0c3c */
[----:B------:R-:W4:Y:S01]  /*2d30*/  @!P0 LDG.E.64 R6, [R6.64] ;  /* 0x0000000606068981 */ /* 0x000f22000c1e1b00 */
[C---:B--2---:R-:W-:Y:S01]  /*2d40*/  @!P0 IMAD.U32 R14, R16.reuse, 0x10000, RZ ;  /* 0x00010000100e8824 */ /* 0x044fe200078e00ff */
[----:B------:R-:W-:Y:S02]  /*2d50*/  @!P0 LOP3.LUT R20, R16, 0xffff0000, RZ, 0xc0, !PT ;  /* 0xffff000010148812 */ /* 0x000fe400078ec0ff */
[----:B------:R-:W-:Y:S02]  /*2d60*/  @!P0 SHF.L.U32 R15, R17, 0x10, RZ ;  /* 0x00000010110f8819 */ /* 0x000fe400000006ff */
[C---:B---3--:R-:W-:Y:S02]  /*2d70*/  @!P0 SHF.L.U32 R21, R24.reuse, 0x10, RZ ;  /* 0x0000001018158819 */ /* 0x048fe400000006ff */
[----:B------:R-:W-:Y:S02]  /*2d80*/  @!P0 LOP3.LUT R22, R24, 0xffff0000, RZ, 0xc0, !PT ;  /* 0xffff000018168812 */ /* 0x000fe400078ec0ff */
[C---:B------:R-:W-:Y:S01]  /*2d90*/  @!P0 LOP3.LUT R24, R19.reuse, 0xffff0000, RZ, 0xc0, !PT ;  /* 0xffff000013188812 */ /* 0x040fe200078ec0ff */
[C---:B----4-:R-:W-:Y:S01]  /*2da0*/  @!P0 IMAD.U32 R5, R6.reuse, 0x10000, RZ ;  /* 0x0001000006058824 */ /* 0x050fe200078e00ff */
[----:B------:R-:W-:Y:S02]  /*2db0*/  @!P0 LOP3.LUT R8, R6, 0xffff0000, RZ, 0xc0, !PT ;  /* 0xffff000006088812 */ /* 0x000fe400078ec0ff */
[----:B------:R-:W-:Y:S01]  /*2dc0*/  @!P0 SHF.L.U32 R6, R19, 0x10, RZ ;  /* 0x0000001013068819 */ /* 0x000fe200000006ff */
[-C--:B------:R-:W-:Y:S01]  /*2dd0*/  @!P0 FMUL.FTZ R29, R20, R5.reuse ;  /* 0x00000005141d8220 */ /* 0x080fe20000410000 */
[C---:B------:R-:W-:Y:S01]  /*2de0*/  @!P0 SHF.L.U32 R23, R25.reuse, 0x10, RZ ;  /* 0x0000001019178819 */ /* 0x040fe200000006ff */
[C---:B------:R-:W-:Y:S01]  /*2df0*/  @!P0 FMUL.FTZ R0, R14.reuse, R5 ;  /* 0x000000050e008220 */ /* 0x040fe20000410000 */
[----:B------:R-:W-:Y:S01]  /*2e00*/  @!P0 LOP3.LUT R25, R25, 0xffff0000, RZ, 0xc0, !PT ;  /* 0xffff000019198812 */ /* 0x000fe200078ec0ff */
[C---:B------:R-:W-:Y:S01]  /*2e10*/  @!P0 IMAD.U32 R5, R7.reuse, 0x10000, RZ ;  /* 0x0001000007058824 */ /* 0x040fe200078e00ff */
[----:B------:R-:W-:Y:S01]  /*2e20*/  @!P0 LOP3.LUT R7, R7, 0xffff0000, RZ, 0xc0, !PT ;  /* 0xffff000007078812 */ /* 0x000fe200078ec0ff */
[-C--:B------:R-:W-:Y:S02]  /*2e30*/  @!P0 FFMA.FTZ R29, R14, R21.reuse, -R29 ;  /* 0x000000150e1d8223 */ /* 0x080fe4000001081d */
[----:B------:R-:W-:Y:S01]  /*2e40*/  @!P0 FFMA.FTZ R0, R20, R21, R0 ;  /* 0x0000001514008223 */ /* 0x000fe20000010000 */
[C---:B------:R-:W-:Y:S01]  /*2e50*/  @!P0 LOP3.LUT R20, R18.reuse, 0xffff0000, RZ, 0xc0, !PT ;  /* 0xffff000012148812 */ /* 0x040fe200078ec0ff */
[----:B------:R-:W-:Y:S01]  /*2e60*/  @!P0 IMAD.U32 R14, R18, 0x10000, RZ ;  /* 0x00010000120e8824 */ /* 0x000fe200078e00ff */
[----:B------:R-:W-:Y:S01]  /*2e70*/  @!P0 LOP3.LUT R21, R17, 0xffff0000, RZ, 0xc0, !PT ;  /* 0xffff000011158812 */ /* 0x000fe200078ec0ff */
[-C--:B------:R-:W-:Y:S01]  /*2e80*/  @!P0 FMUL.FTZ R2, R15, R8.reuse ;  /* 0x000000080f028220 */ /* 0x080fe20000410000 */
[----:B------:R-:W-:Y:S01]  /*2e90*/  @!P0 F2FP.BF16.PACK_AB R29, R0, R29 ;  /* 0x0000001d001d823e */ /* 0x000fe200000010ff */
[-C--:B------:R-:W-:Y:S02]  /*2ea0*/  @!P0 FMUL.FTZ R3, R14, R5.reuse ;  /* 0x000000050e038220 */ /* 0x080fe40000410000 */
[----:B------:R-:W-:Y:S02]  /*2eb0*/  @!P0 FMUL.FTZ R28, R20, R5 ;  /* 0x00000005141c8220 */ /* 0x000fe40000410000 */
[C---:B------:R-:W-:Y:S02]  /*2ec0*/  @!P0 FMUL.FTZ R31, R21.reuse, R8 ;  /* 0x00000008151f8220 */ /* 0x040fe40000410000 */
[-C--:B------:R-:W-:Y:S02]  /*2ed0*/  @!P0 FMUL.FTZ R30, R24, R7.reuse ;  /* 0x00000007181e8220 */ /* 0x080fe40000410000 */
[----:B------:R-:W-:Y:S02]  /*2ee0*/  @!P0 FMUL.FTZ R4, R6, R7 ;  /* 0x0000000706048220 */ /* 0x000fe40000410000 */
[-C--:B------:R-:W-:Y:S02]  /*2ef0*/  @!P0 FFMA.FTZ R2, R21, R22.reuse, R2 ;  /* 0x0000001615028223 */ /* 0x080fe40000010002 */
[-C--:B------:R-:W-:Y:S02]  /*2f00*/  @!P0 FFMA.FTZ R3, R20, R23.reuse, R3 ;  /* 0x0000001714038223 */ /* 0x080fe40000010003 */
[----:B------:R-:W-:Y:S02]  /*2f10*/  @!P0 FFMA.FTZ R28, R14, R23, -R28 ;  /* 0x000000170e1c8223 */ /* 0x000fe4000001081c */
[----:B------:R-:W-:Y:S02]  /*2f20*/  @!P0 FFMA.FTZ R31, R15, R22, -R31 ;  /* 0x000000160f1f8223 */ /* 0x000fe4000001081f */
[-C--:B------:R-:W-:Y:S01]  /*2f30*/  @!P0 FFMA.FTZ R30, R6, R25.reuse, -R30 ;  /* 0x00000019061e8223 */ /* 0x080fe2000001081e */
[----:B------:R-:W-:Y:S01]  /*2f40*/  @!P0 F2FP.BF16.PACK_AB R28, R3, R28 ;  /* 0x0000001c031c823e */ /* 0x000fe200000010ff */
[----:B------:R-:W-:Y:S01]  /*2f50*/  @!P0 FFMA.FTZ R4, R24, R25, R4 ;  /* 0x0000001918048223 */ /* 0x000fe20000010004 */
[----:B------:R-:W-:Y:S01]  /*2f60*/  @!P0 F2FP.BF16.PACK_AB R34, R2, R31 ;  /* 0x0000001f0222823e */ /* 0x000fe200000010ff */
[----:B------:R-:W-:Y:S02]  /*2f70*/  @!P0 IMAD.MOV.U32 R16, RZ, RZ, R29 ;  /* 0x000000ffff108224 */ /* 0x000fe400078e001d */
[----:B------:R-:W-:Y:S01]  /*2f80*/  @!P0 IMAD.MOV.U32 R18, RZ, RZ, R28 ;  /* 0x000000ffff128224 */ /* 0x000fe200078e001c */
[----:B------:R-:W-:Y:S02]  /*2f90*/  @!P0 F2FP.BF16.PACK_AB R31, R4, R30 ;  /* 0x0000001e041f823e */ /* 0x000fe400000010ff */
[----:B------:R-:W-:Y:S02]  /*2fa0*/  @!P0 MOV R17, R34 ;  /* 0x0000002200118202 */ /* 0x000fe40000000f00 */
[----:B------:R-:W-:Y:S05]  /*2fb0*/  @!P0 MOV R19, R31 ;  /* 0x0000001f00138202 */ /* 0x000fea0000000f00 */
[----:B------:R1:W-:Y:S02]  /*2fc0*/  STG.E.128 [R32.64], R16 ;  /* 0x0000001020007986 */ /* 0x0003e4000c101d06 */
.L_x_824:
[----:B------:R-:W-:Y:S05]  /*2fd0*/  BSYNC B0 ;  /* 0x0000000000007941 */ /* 0x000fea0003800000 */
.L_x_823:
        /* <DEDUP_REMOVED lines=57> */
.L_x_826:
[----:B------:R-:W-:Y:S05]  /*3370*/  BSYNC B0 ;  /* 0x0000000000007941 */ /* 0x000fea0003800000 */
.L_x_825:
[----:B------:R-:W-:Y:S01]  /*3380*/  BSSY B0, `(.L_x_827) ;  /* 0x000003c000007945 */ /* 0x000fe20003800000 */
[----:B------:R-:W-:-:S05]  /*3390*/  @P3 BRA `(.L_x_828) ;  /* 0x000003a000003947 */ /* 0x000fca0003800000 */
[----:B------:R-:W-:Y:S02]  /*33a0*/  ISETP.GE.AND P0, PT, R148, UR4, PT ;  /* 0x0000000494007c0c */ /* 0x000fe4000bf06270 */
[----:B---3--:R-:W-:Y:S05]  /*33b0*/  MOV R35, 0xc0 ;  /* 0x000000c000237802 */ /* 0x008fea0000000f00 */
[C---:B------:R-:W-:Y:S04]  /*33c0*/  IMAD.WIDE.U32 R38, R35.reuse, c[0x0][0x198], R116 ;  /* 0x0000660023267a25 */ /* 0x040fe800078e0074 */
[----:B------:R-:W-:Y:S02]  /*33d0*/  IMAD R35, R35, c[0x0][0x19c], RZ ;  /* 0x0000670023237a24 */ /* 0x000fe400078e02ff */
[----:B------:R-:W-:Y:S02]  /*33e0*/  @!P0 SHF.L.U32 R31, R89, 0x1, RZ ;  /* 0x00000001591f8819 */ /* 0x000fe400000006ff */
[----:B------:R-:W-:Y:S01]  /*33f0*/  IMAD.IADD R39, R39, 0x1, R35 ;  /* 0x0000000127277824 */ /* 0x000fe200078e0223 */
[----:B------:R-:W-:Y:S02]  /*3400*/  @!P0 SHF.L.U64.HI R26, R89, 0x1, R88 ;  /* 0x00000001591a8819 */ /* 0x000fe40000010258 */
[C---:B------:R-:W-:Y:S05]  /*3410*/  @!P0 IADD3 R24, P1, R31.reuse, R48, RZ ;  /* 0x000000301f188210 */ /* 0x040fea0007f3e0ff */
[C---:B------:R-:W-:Y:S01]  /*3420*/  @!P0 IMAD.X R25, R26.reuse, 0x1, R49, P1 ;  /* 0x000000011a198824 */ /* 0x040fe200008e0631 */
[----:B------:R-:W-:Y:S01]  /*3430*/  @!P0 IADD3 R20, P1, R31, R10, RZ ;  /* 0x0000000a1f148210 */ /* 0x000fe20007f3e0ff */
[----:B------:R-:W-:Y:S03]  /*3440*/  IMAD.MOV.U32 R31, RZ, RZ, c[0x0][0x288] ;  /* 0x0000a200ff1f7624 */ /* 0x000fe600078e00ff */
[----:B------:R-:W2:Y:S01]  /*3450*/  @!P0 LDG.E.64 R28, [R24.64] ;  /* 0x00000006181c8981 */ /* 0x000ea2000c1e1b00 */
[----:B-1----:R-:W-:Y:S01]  /*3460*/  IMAD.WIDE.U32 R32, R31, 0xc0, R122 ;  /* 0x000000c01f207825 */ /* 0x002fe200078e007a */
[----:B------:R-:W-:Y:S04]  /*3470*/  @!P0 IADD3.X R21, R26, R9, RZ, P1, !PT ;  /* 0x000000091a158210 */ /* 0x000fe80000ffe4ff */
[----:B------:R-:W-:Y:S01]  /*3480*/  IADD3 R33, R33, UR25, RZ ;  /* 0x0000001921217c10 */ /* 0x000fe2000fffe0ff */
[----:B------:R-:W3:Y:S06]  /*3490*/  @!P0 LDG.E.64 R6, [R20.64] ;  /* 0x0000000614068981 */ /* 0x000eec000c1e1b00 */
[----:B------:R-:W4:Y:S01]  /*34a0*/  LDG.E.128 R16, [R32.64] ;  /* 0x0000000620107981 */ /* 0x000f22000c1e1d00 */
[C---:B--2---:R-:W-:Y:S01]  /*34b0*/  @!P0 IMAD.U32 R23, R28.reuse, 0x10000, RZ ;  /* 0x000100001c178824 */ /* 0x044fe200078e00ff */
[----:B------:R-:W-:Y:S01]  /*34c0*/  @!P0 LOP3.LUT R22, R28, 0xffff0000, RZ, 0xc0, !PT ;  /* 0xffff00001c168812 */ /* 0x000fe200078ec0ff */
[C---:B------:R-:W-:Y:S01]  /*34d0*/  @!P0 IMAD.U32 R27, R29.reuse, 0x10000, RZ ;  /* 0x000100001d1b8824 */ /* 0x040fe200078e00ff */
[----:B------:R-:W-:Y:S02]  /*34e0*/  @!P0 LOP3.LUT R29, R29, 0xffff0000, RZ, 0xc0, !PT ;  /* 0xffff00001d1d8812 */ /* 0x000fe400078ec0ff */
[C---:B---3--:R-:W-:Y:S02]  /*34f0*/  @!P0 SHF.L.U32 R15, R6.reuse, 0x10, RZ ;  /* 0x00000010060f8819 */ /* 0x048fe400000006ff */
[----:B------:R-:W-:Y:S02]  /*3500*/  @!P0 LOP3.LUT R6, R6, 0xffff0000, RZ, 0xc0, !PT ;  /* 0xffff000006068812 */ /* 0x000fe400078ec0ff */
[----:B------:R-:W-:Y:S02]  /*3510*/  @!P0 SHF.L.U32 R5, R7, 0x10, RZ ;  /* 0x0000001007058819 */ /* 0x000fe400000006ff */
[C---:B----4-:R-:W-:Y:S02]  /*3520*/  @!P0 LOP3.LUT R14, R16.reuse, 0xffff0000, RZ, 0xc0, !PT ;  /* 0xffff0000100e8812 */ /* 0x050fe400078ec0ff */
[----:B------:R-:W-:Y:S02]  /*3530*/  @!P0 SHF.L.U32 R8, R16, 0x10, RZ ;  /* 0x0000001010088819 */ /* 0x000fe400000006ff */
[----:B------:R-:W-:Y:S01]  /*3540*/  @!P0 LOP3.LUT R25, R17, 0xffff0000, RZ, 0xc0, !PT ;  /* 0xffff000011198812 */ /* 0x000fe200078ec0ff */
[-C--:B------:R-:W-:Y:S01]  /*3550*/  @!P0 FMUL.FTZ R31, R14, R15.reuse ;  /* 0x0000000f0e1f8220 */ /* 0x080fe20000410000 */
[----:B------:R-:W-:Y:S01]  /*3560*/  @!P0 LOP3.LUT R7, R7, 0xffff0000, RZ, 0xc0, !PT ;  /* 0xffff000007078812 */ /* 0x000fe200078ec0ff */
[C---:B------:R-:W-:Y:S02]  /*3570*/  @!P0 FMUL.FTZ R0, R8.reuse, R15 ;  /* 0x0000000f08008220 */ /* 0x040fe40000410000 */
[----:B------:R-:W-:Y:S02]  /*3580*/  @!P0 IMAD.U32 R15, R17, 0x10000, RZ ;  /* 0x00010000110f8824 */ /* 0x000fe400078e00ff */
[-C--:B------:R-:W-:Y:S01]  /*3590*/  @!P0 FFMA.FTZ R31, R8, R23.reuse, -R31 ;  /* 0x00000017081f8223 */ /* 0x080fe2000001081f */
[----:B------:R-:W-:Y:S01]  /*35a0*/  @!P0 SHF.L.U32 R8, R18, 0x10, RZ ;  /* 0x0000001012088819 */ /* 0x000fe200000006ff */
[----:B------:R-:W-:Y:S01]  /*35b0*/  @!P0 FFMA.FTZ R0, R14, R23, R0 ;  /* 0x000000170e008223 */ /* 0x000fe20000010000 */
[----:B------:R-:W-:Y:S01]  /*35c0*/  @!P0 LOP3.LUT R14, R18, 0xffff0000, RZ, 0xc0, !PT ;  /* 0xffff0000120e8812 */ /* 0x000fe200078ec0ff */
[-C--:B------:R-:W-:Y:S01]  /*35d0*/  @!P0 FMUL.FTZ R33, R25, R6.reuse ;  /* 0x0000000619218220 */ /* 0x080fe20000410000 */
[----:B------:R-:W-:Y:S01]  /*35e0*/  @!P0 LOP3.LUT R23, R19, 0xffff0000, RZ, 0xc0, !PT ;  /* 0xffff000013178812 */ /* 0x000fe200078ec0ff */
[----:B------:R-:W-:Y:S01]  /*35f0*/  @!P0 FMUL.FTZ R2, R15, R6 ;  /* 0x000000060f028220 */ /* 0x000fe20000410000 */
[----:B------:R-:W-:Y:S01]  /*3600*/  @!P0 F2FP.BF16.PACK_AB R31, R0, R31 ;  /* 0x0000001f001f823e */ /* 0x000fe200000010ff */
[----:B------:R-:W-:Y:S02]  /*3610*/  @!P0 IMAD.U32 R6, R19, 0x10000, RZ ;  /* 0x0001000013068824 */ /* 0x000fe400078e00ff */
[----:B------:R-:W-:Y:S01]  /*3620*/  @!P0 FMUL.FTZ R3, R8, R5 ;  /* 0x0000000508038220 */ /* 0x000fe20000410000 */
[----:B------:R-:W-:Y:S01]  /*3630*/  @!P0 MOV R16, R31 ;  /* 0x0000001f00108202 */ /* 0x000fe20000000f00 */
[----:B------:R-:W-:Y:S02]  /*3640*/  @!P0 FMUL.FTZ R26, R14, R5 ;  /* 0x000000050e1a8220 */ /* 0x000fe40000410000 */
[-C--:B------:R-:W-:Y:S02]  /*3650*/  @!P0 FMUL.FTZ R37, R23, R7.reuse ;  /* 0x0000000717258220 */ /* 0x080fe40000410000 */
        /* <DEDUP_REMOVED lines=14> */
.L_x_828:
[----:B------:R-:W-:Y:S05]  /*3740*/  BSYNC B0 ;  /* 0x0000000000007941 */ /* 0x000fea0003800000 */
.L_x_827:
[----:B------:R-:W-:Y:S01]  /*3750*/  ISETP.NE.AND P0, PT, R168, RZ, PT ;  /* 0x000000ffa800720c */ /* 0x000fe20003f05270 */
[----:B------:R-:W-:Y:S01]  /*3760*/  @!UPT UIADD3 URZ, URZ, URZ, URZ ;  /* 0x0000003f3f3ff290 */ /* 0x000fe2000fffe03f */
[----:B------:R-:W-:Y:S11]  /*3770*/  BSSY B0, `(.L_x_829) ;  /* 0x0000039000007945 */ /* 0x000ff60003800000 */
[----:B------:R-:W-:-:S05]  /*3780*/  @P0 BRA `(.L_x_830) ;  /* 0x0000037000000947 */ /* 0x000fca0003800000 */
[----:B------:R-:W-:Y:S02]  /*3790*/  ISETP.GE.AND P0, PT, R148, UR4, PT ;  /* 0x0000000494007c0c */ /* 0x000fe4000bf06270 */
[C---:B---3--:R-:W-:Y:S04]  /*37a0*/  LEA R30, P1, R100.reuse, R122, 0x1 ;  /* 0x0000007a641e7211 */ /* 0x048fe800078208ff */
[----:B------:R-:W-:Y:S05]  /*37b0*/  LEA.HI.X R31, R100, R123, R99, 0x1, P1 ;  /* 0x0000007b641f7211 */ /* 0x000fea00008f0c63 */
[----:B-1----:R-:W2:Y:S02]  /*37c0*/  LDG.E.128 R16, [R30.64] ;  /* 0x000000061e107981 */ /* 0x002ea4000c1e1d00 */
        /* <DEDUP_REMOVED lines=51> */
.L_x_830:
[----:B------:R-:W-:Y:S05]  /*3b00*/  BSYNC B0 ;  /* 0x0000000000007941 */ /* 0x000fea0003800000 */
.L_x_829:
[----:B------:R-:W-:Y:S01]  /*3b10*/  BSSY B0, `(.L_x_831) ;  /* 0x000003c000007945 */ /* 0x000fe20003800000 */
[----:B------:R-:W-:-:S05]  /*3b20*/  @P4 BRA `(.L_x_832) ;  /* 0x000003a000004947 */ /* 0x000fca0003800000 */
[----:B------:R-:W-:Y:S02]  /*3b30*/  ISETP.GE.AND P0, PT, R148, UR4, PT ;  /* 0x0000000494007c0c */ /* 0x000fe4000bf06270 */
[----:B-1-3--:R-:W-:Y:S02]  /*3b40*/  MOV R33, c[0x0][0x288] ;  /* 0x0000a20000217a02 */ /* 0x00afe40000000f00 */
[----:B------:R-:W-:Y:S03]  /*3b50*/  MOV R35, 0x140 ;  /* 0x0000014000237802 */ /* 0x000fe60000000f00 */
[----:B------:R-:W-:Y:S04]  /*3b60*/  IMAD.WIDE.U32 R32, R33, 0x140, R122 ;  /* 0x0000014021207825 */ /* 0x000fe800078e007a */
[----:B------:R-:W-:Y:S01]  /*3b70*/  IMAD.WIDE.U32 R38, R35, c[0x0][0x198], R116 ;  /* 0x0000660023267a25 */ /* 0x000fe200078e0074 */
[----:B------:R-:W-:Y:S02]  /*3b80*/  IADD3 R33, R33, UR24, RZ ;  /* 0x0000001821217c10 */ /* 0x000fe4000fffe0ff */
[C---:B------:R-:W-:Y:S01]  /*3b90*/  @!P0 SHF.L.U64.HI R26, R85.reuse, 0x1, R84 ;  /* 0x00000001551a8819 */ /* 0x040fe20000010254 */
[----:B------:R-:W-:Y:S02]  /*3ba0*/  @!P0 IMAD.SHL.U32 R31, R85, 0x2, RZ ;  /* 0x00000002551f8824 */ /* 0x000fe400078e00ff */
[----:B------:R-:W-:Y:S01]  /*3bb0*/  IMAD R35, R35, c[0x0][0x19c], RZ ;  /* 0x0000670023237a24 */ /* 0x000fe200078e02ff */
[----:B------:R-:W2:Y:S02]  /*3bc0*/  LDG.E.128 R16, [R32.64] ;  /* 0x0000000620107981 */ /* 0x000ea4000c1e1d00 */
[----:B------:R-:W-:Y:S01]  /*3bd0*/  @!P0 IADD3 R20, P1, R31, R10, RZ ;  /* 0x0000000a1f148210 */ /* 0x000fe20007f3e0ff */
[----:B------:R-:W-:Y:S01]  /*3be0*/  IMAD.IADD R39, R39, 0x1, R35 ;  /* 0x0000000127277824 */ /* 0x000fe200078e0223 */
[----:B------:R-:W-:Y:S03]  /*3bf0*/  @!P0 IADD3 R24, P2, R31, R48, RZ ;  /* 0x000000301f188210 */ /* 0x000fe60007f5e0ff */
[C---:B------:R-:W-:Y:S01]  /*3c00*/  @!P0 IMAD.X R21, R26.reuse, 0x1, R9, P1 ;  /* 0x000000011a158824 */ /* 0x040fe200008e0609 */
[----:B------:R-:W-:Y:S04]  /*3c10*/  @!P0 IADD3.X R25, R26, R49, RZ, P2, !PT ;  /* 0x000000311a198210 */ /* 0x000fe800017fe4ff */
[----:B------:R-:W3:Y:S06]  /*3c20*/  @!P0 LDG.E.64 R6, [R20.64] ;  /* 0x0000000614068981 */ /* 0x000eec000c1e1b00 */
[----:B------:R-:W4:Y:S02]  /*3c30*/  @!P0 LDG.E.64 R28, [R24.64] ;  /* 0x00000006181c8981 */ /* 0x000f24000c1e1b00 */
[----:B----4-:R-:W-:Y:S01]  /*3c40*/  @!P0 IMAD.U32 R23, R28, 0x10000, RZ ;  /* 0x000100001c178824 */ /* 0x010fe200078e00ff */
[----:B--2---:R-:W-:Y:S01]  /*3c50*/  @!P0 LOP3.LUT R14, R16, 0xffff0000, RZ, 0xc0, !PT ;  /* 0xffff0000100e8812 */ /* 0x004fe200078ec0ff */
[----:B------:R-:W-:Y:S01]  /*3c60*/  @!P0 IMAD.U32 R27, R29, 0x10000, RZ ;  /* 0x000100001d1b8824 */ /* 0x000fe200078e00ff */
[----:B---3--:R-:W-:Y:S02]  /*3c70*/  @!P0 SHF.L.U32 R15, R6, 0x10, RZ ;  /* 0x00000010060f8819 */ /* 0x008fe400000006ff */
[----:B------:R-:W-:Y:S02]  /*3c80*/  @!P0 SHF.L.U32 R8, R16, 0x10, RZ ;  /* 0x0000001010088819 */ /* 0x000fe400000006ff */
[C---:B------:R-:W-:Y:S01]  /*3c90*/  @!P0 LOP3.LUT R25, R17.reuse, 0xffff0000, RZ, 0xc0, !PT ;  /* 0xffff000011198812 */ /* 0x040fe200078ec0ff */
[-C--:B------:R-:W-:Y:S01]  /*3ca0*/  @!P0 FMUL.FTZ R31, R14, R15.reuse ;  /* 0x0000000f0e1f8220 */ /* 0x080fe20000410000 */
[----:B------:R-:W-:Y:S01]  /*3cb0*/  @!P0 LOP3.LUT R6, R6, 0xffff0000, RZ, 0xc0, !PT ;  /* 0xffff000006068812 */ /* 0x000fe200078ec0ff */
[----:B------:R-:W-:Y:S01]  /*3cc0*/  @!P0 FMUL.FTZ R0, R8, R15 ;  /* 0x0000000f08008220 */ /* 0x000fe20000410000 */
[----:B------:R-:W-:Y:S01]  /*3cd0*/  @!P0 LOP3.LUT R22, R28, 0xffff0000, RZ, 0xc0, !PT ;  /* 0xffff00001c168812 */ /* 0x000fe200078ec0ff */
[----:B------:R-:W-:Y:S01]  /*3ce0*/  @!P0 IMAD.U32 R15, R17, 0x10000, RZ ;  /* 0x00010000110f8824 */ /* 0x000fe200078e00ff */
[----:B------:R-:W-:Y:S01]  /*3cf0*/  @!P0 LOP3.LUT R29, R29, 0xffff0000, RZ, 0xc0, !PT ;  /* 0xffff00001d1d8812 */ /* 0x000fe200078ec0ff */
[-C--:B------:R-:W-:Y:S01]  /*3d00*/  @!P0 FFMA.FTZ R31, R8, R23.reuse, -R31 ;  /* 0x00000017081f8223 */ /* 0x080fe2000001081f */
[----:B------:R-:W-:Y:S01]  /*3d10*/  @!P0 SHF.L.U32 R8, R18, 0x10, RZ ;  /* 0x0000001012088819 */ /* 0x000fe200000006ff */
[----:B------:R-:W-:Y:S01]  /*3d20*/  @!P0 FFMA.FTZ R0, R14, R23, R0 ;  /* 0x000000170e008223 */ /* 0x000fe20000010000 */
[----:B------:R-:W-:Y:S01]  /*3d30*/  @!P0 SHF.L.U32 R5, R7, 0x10, RZ ;  /* 0x0000001007058819 */ /* 0x000fe200000006ff */
[-C--:B------:R-:W-:Y:S01]  /*3d40*/  @!P0 FMUL.FTZ R33, R25, R6.reuse ;  /* 0x0000000619218220 */ /* 0x080fe20000410000 */
[----:B------:R-:W-:Y:S01]  /*3d50*/  @!P0 LOP3.LUT R14, R18, 0xffff0000, RZ, 0xc0, !PT ;  /* 0xffff0000120e8812 */ /* 0x000fe200078ec0ff */
[----:B------:R-:W-:Y:S01]  /*3d60*/  @!P0 FMUL.FTZ R2, R15, R6 ;  /* 0x000000060f028220 */ /* 0x000fe20000410000 */
[C---:B------:R-:W-:Y:S01]  /*3d70*/  @!P0 LOP3.LUT R23, R19.reuse, 0xffff0000, RZ, 0xc0, !PT ;  /* 0xffff000013178812 */ /* 0x040fe200078ec0ff */
[----:B------:R-:W-:Y:S01]  /*3d80*/  @!P0 IMAD.U32 R6, R19, 0x10000, RZ ;  /* 0x0001000013068824 */ /* 0x000fe200078e00ff */
        /* <DEDUP_REMOVED lines=20> */
.L_x_832:
[----:B------:R-:W-:Y:S05]  /*3ed0*/  BSYNC B0 ;  /* 0x0000000000007941 */ /* 0x000fea0003800000 */
.L_x_831:
        /* <DEDUP_REMOVED lines=60> */
.L_x_834:
[----:B------:R-:W-:Y:S05]  /*42a0*/  BSYNC B0 ;  /* 0x0000000000007941 */ /* 0x000fea0003800000 */
.L_x_833:
[----:B------:R-:W-:Y:S01]  /*42b0*/  ISETP.NE.AND P0, PT, R162, RZ, PT ;  /* 0x000000ffa200720c */ /* 0x000fe20003f05270 */
[----:B------:R-:W-:Y:S01]  /*42c0*/  @!UPT UIADD3 URZ, URZ, URZ, URZ ;  /* 0x0000003f3f3ff290 */ /* 0x000fe2000fffe03f */
[----:B------:R-:W-:Y:S11]  /*42d0*/  BSSY B0, `(.L_x_835) ;  /* 0x000003c000007945 */ /* 0x000ff60003800000 */
        /* <DEDUP_REMOVED lines=59> */
.L_x_836:
[----:B------:R-:W-:Y:S05]  /*4690*/  BSYNC B0 ;  /* 0x0000000000007941 */ /* 0x000fea0003800000 */
.L_x_835:
[----:B------:R-:W-:Y:S01]  /*46a0*/  IMAD.MOV.U32 R0, RZ, RZ, c[0x0][0x230] ;  /* 0x00008c00ff007624 */ /* 0x000fe200078e00ff */
[----:B------:R-:W-:Y:S01]  /*46b0*/  ULDC UR4, c[0x0][0x230] ;  /* 0x00008c0000047ab9 */ /* 0x000fe20000000800 */
[----:B------:R-:W-:Y:S02]  /*46c0*/  IMAD.MOV.U32 R8, RZ, RZ, R10 ;  /* 0x000000ffff087224 */ /* 0x000fe400078e000a */
[----:B------:R-:W-:Y:S05]  /*46d0*/  IMAD.U32 R3, R0, -0x80, RZ ;  /* 0xffffff8000037824 */ /* 0x000fea00078e00ff */
[C---:B------:R-:W-:Y:S02]  /*46e0*/  LEA R48, P1, R3.reuse, R48, 0x1 ;  /* 0x0000003003307211 */ /* 0x040fe400078208ff */
[C---:B------:R-:W-:Y:S02]  /*46f0*/  LEA R10, P0, R3.reuse, R8, 0x1 ;  /* 0x00000008030a7211 */ /* 0x040fe400078008ff */
[C---:B------:R-:W-:Y:S02]  /*4700*/  LEA.HI.X.SX32 R49, R3.reuse, R49, 0x1, P1 ;  /* 0x0000003103317211 */ /* 0x040fe400008f0eff */
[----:B------:R-:W-:Y:S01]  /*4710*/  LEA.HI.X.SX32 R9, R3, R9, 0x1, P0 ;  /* 0x0000000903097211 */ /* 0x000fe200000f0eff */
[----:B------:R-:W-:-:S05]  /*4720*/  BRA `(.L_x_837) ;  /* 0x000033e000007947 */ /* 0x000fca0003800000 */
.L_x_820:
[----:B------:R-:W-:Y:S01]  /*4730*/  ULEA.HI UR5, UR4, UR4, URZ, 0x1 ;  /* 0x0000000404057291 */ /* 0x000fe2000f8f083f */
[----:B------:R-:W-:Y:S03]  /*4740*/  BSSY B1, `(.L_x_838) ;  /* 0x0000057000017945 */ /* 0x000fe60003800000 */
[----:B------:R-:W-:Y:S06]  /*4750*/  USHF.R.S32.HI UR5, URZ, 0x1, UR5 ;  /* 0x000000013f057899 */ /* 0x000fec0008011405 */
[----:B------:R-:W-:Y:S01]  /*4760*/  MOV R163, UR5 ;  /* 0x0000000500a37c02 */ /* 0x000fe20008000f00 */
[----:B------:R-:W-:-:S05]  /*4770*/  @P1 BRA `(.L_x_839) ;  /* 0x0000053000001947 */ /* 0x000fca0003800000 */
[----:B---3--:R1:W5:Y:S01]  /*4780*/  LDG.E.128 R36, [R122.64] ;  /* 0x000000067a247981 */ /* 0x008362000c1e1d00 */
[----:B------:R-:W-:Y:S01]  /*4790*/  ISETP.GE.AND P0, PT, R148, UR4, PT ;  /* 0x0000000494007c0c */ /* 0x000fe2000bf06270 */
[----:B------:R-:W-:Y:S01]  /*47a0*/  @!UPT UIADD3 URZ, URZ, URZ, URZ ;  /* 0x0000003f3f3ff290 */ /* 0x000fe2000fffe03f */
[----:B------:R-:W-:Y:S11]  /*47b0*/  BSSY B0, `(.L_x_840) ;  /* 0x000004e000007945 */ /* 0x000ff60003800000 */
[----:B------:R-:W-:-:S05]  /*47c0*/  @P0 BRA `(.L_x_841) ;  /* 0x000004c000000947 */ /* 0x000fca0003800000 */
[----:B------:R-:W-:Y:S01]  /*47d0*/  ISETP.GE.AND P0, PT, R148, R163, PT ;  /* 0x000000a39400720c */ /* 0x000fe20003f06270 */
[----:B------:R-:W-:Y:S01]  /*47e0*/  IMAD.MOV.U32 R51, RZ, RZ, RZ ;  /* 0x000000ffff337224 */ /* 0x000fe200078e00ff */
[C---:B-----5:R-:W-:Y:S01]  /*47f0*/  SHF.L.U32 R31, R36.reuse, 0x10, RZ ;  /* 0x00000010241f7819 */ /* 0x060fe200000006ff */
[----:B------:R-:W-:Y:S01]  /*4800*/  IMAD.U32 R44, R39, 0x10000, RZ ;  /* 0x00010000272c7824 */ /* 0x000fe200078e00ff */
[----:B------:R-:W-:Y:S01]  /*4810*/  LOP3.LUT R33, R36, 0xffff0000, RZ, 0xc0, !PT ;  /* 0xffff000024217812 */ /* 0x000fe200078ec0ff */
[C---:B------:R-:W-:Y:S01]  /*4820*/  IMAD.U32 R36, R37.reuse, 0x10000, RZ ;  /* 0x0001000025247824 */ /* 0x040fe200078e00ff */
[----:B------:R-:W-:Y:S02]  /*4830*/  LOP3.LUT R37, R37, 0xffff0000, RZ, 0xc0, !PT ;  /* 0xffff000025257812 */ /* 0x000fe400078ec0ff */
[C---:B------:R-:W-:Y:S02]  /*4840*/  SHF.L.U32 R40, R38.reuse, 0x10, RZ ;  /* 0x0000001026287819 */ /* 0x040fe400000006ff */
[----:B------:R-:W-:Y:S02]  /*4850*/  LOP3.LUT R41, R38, 0xffff0000, RZ, 0xc0, !PT ;  /* 0xffff000026297812 */ /* 0x000fe400078ec0ff */
[----:B------:R-:W-:Y:S01]  /*4860*/  LOP3.LUT R45, R39, 0xffff0000, RZ, 0xc0, !PT ;  /* 0xffff0000272d7812 */ /* 0x000fe200078ec0ff */
[----:B------:R-:W-:Y:S05]  /*4870*/  @P0 IMAD R51, RZ, RZ, -UR5 ;  /* 0x80000005ff330e24 */ /* 0x000fea000f8e02ff */
[C---:B------:R-:W-:Y:S04]  /*4880*/  LEA R172, P1, R51.reuse, R124, 0x1 ;  /* 0x0000007c33ac7211 */ /* 0x040fe800078208ff */
[----:B------:R-:W-:Y:S02]  /*4890*/  LEA.HI.X.SX32 R173, R51, R125, 0x1, P1 ;  /* 0x0000007d33ad7211 */ /* 0x000fe400008f0eff */
[----:B------:R-:W-:Y:S01]  /*48a0*/  MOV R51, R163 ;  /* 0x000000a300337202 */ /* 0x000fe20000000f00 */
[----:B------:R-:W-:Y:S03]  /*48b0*/  @P0 IMAD R51, RZ, RZ, -UR5 ;  /* 0x80000005ff330e24 */ /* 0x000fe6000f8e02ff */
[----:B------:R-:W2:Y:S02]  /*48c0*/  LDG.E.128 R172, [R172.64] ;  /* 0x00000006acac7981 */ /* 0x000ea4000c1e1d00 */
[C---:B------:R-:W-:Y:S04]  /*48d0*/  LEA R16, P1, R51.reuse, R122, 0x1 ;  /* 0x0000007a33107211 */ /* 0x040fe800078208ff */
[----:B------:R-:W-:Y:S02]  /*48e0*/  LEA.HI.X.SX32 R17, R51, R123, 0x1, P1 ;  /* 0x0000007b33117211 */ /* 0x000fe400008f0eff */
[----:B------:R-:W-:Y:S01]  /*48f0*/  MOV R51, RZ ;  /* 0x000000ff00337202 */ /* 0x000fe20000000f00 */
[----:B------:R-:W-:Y:S03]  /*4900*/  @P0 IMAD R51, RZ, RZ, -UR5 ;  /* 0x80000005ff330e24 */ /* 0x000fe6000f8e02ff */
[----:B------:R-:W3:Y:S02]  /*4910*/  LDG.E.128 R16, [R16.64] ;  /* 0x0000000610107981 */ /* 0x000ee4000c1e1d00 */
[C---:B------:R-:W-:Y:S04]  /*4920*/  LEA R34, P1, R51.reuse, R126, 0x1 ;  /* 0x0000007e33227211 */ /* 0x040fe800078208ff */
[----:B------:R-:W-:Y:S05]  /*4930*/  LEA.HI.X.SX32 R35, R51, R127, 0x1, P1 ;  /* 0x0000007f33237211 */ /* 0x000fea00008f0eff */
[----:B------:R-:W4:Y:S01]  /*4940*/  LDG.E.128 R52, [R34.64] ;  /* 0x0000000622347981 */ /* 0x000f22000c1e1d00 */
[----:B--2---:R-:W-:Y:S01]  /*4950*/  IMAD.U32 R23, R173, 0x10000, RZ ;  /* 0x00010000ad177824 */ /* 0x004fe200078e00ff */
[C---:B------:R-:W-:Y:S01]  /*4960*/  SHF.L.U32 R29, R172.reuse, 0x10, RZ ;  /* 0x00000010ac1d7819 */ /* 0x040fe200000006ff */
[----:B------:R-:W-:Y:S01]  /*4970*/  IMAD.U32 R15, R175, 0x10000, RZ ;  /* 0x00010000af0f7824 */ /* 0x000fe200078e00ff */
[----:B------:R-:W-:Y:S01]  /*4980*/  LOP3.LUT R25, R172, 0xffff0000, RZ, 0xc0, !PT ;  /* 0xffff0000ac197812 */ /* 0x000fe200078ec0ff */
[----:B------:R-:W-:Y:S01]  /*4990*/  @!P0 FADD.FTZ R23, -R23, -RZ ;  /* 0x800000ff17178221 */ /* 0x000fe20000010100 */
[----:B------:R-:W-:Y:S01]  /*49a0*/  LOP3.LUT R22, R173, 0xffff0000, RZ, 0xc0, !PT ;  /* 0xffff0000ad167812 */ /* 0x000fe200078ec0ff */
[----:B------:R-:W-:Y:S01]  /*49b0*/  @!P0 FADD.FTZ R29, -R29, -RZ ;  /* 0x800000ff1d1d8221 */ /* 0x000fe20000010100 */
[C---:B------:R-:W-:Y:S01]  /*49c0*/  SHF.L.U32 R21, R174.reuse, 0x10, RZ ;  /* 0x00000010ae157819 */ /* 0x040fe200000006ff */
[----:B------:R-:W-:Y:S01]  /*49d0*/  @!P0 FADD.FTZ R25, -R25, -RZ ;  /* 0x800000ff19198221 */ /* 0x000fe20000010100 */
[----:B------:R-:W-:Y:S01]  /*49e0*/  LOP3.LUT R20, R174, 0xffff0000, RZ, 0xc0, !PT ;  /* 0xffff0000ae147812 */ /* 0x000fe200078ec0ff */
[----:B------:R-:W-:Y:S01]  /*49f0*/  @!P0 FADD.FTZ R22, -R22, -RZ ;  /* 0x800000ff16168221 */ /* 0x000fe20000010100 */
[----:B------:R-:W-:Y:S01]  /*4a00*/  LOP3.LUT R14, R175, 0xffff0000, RZ, 0xc0, !PT ;  /* 0xffff0000af0e7812 */ /* 0x000fe200078ec0ff */
[----:B---3--:R-:W-:Y:S01]  /*4a10*/  IMAD.U32 R26, R17, 0x10000, RZ ;  /* 0x00010000111a7824 */ /* 0x008fe200078e00ff */
[C---:B------:R-:W-:Y:S01]  /*4a20*/  SHF.L.U32 R30, R16.reuse, 0x10, RZ ;  /* 0x00000010101e7819 */ /* 0x040fe200000006ff */
[----:B------:R-:W-:Y:S01]  /*4a30*/  @!P0 FADD.FTZ R21, -R21, -RZ ;  /* 0x800000ff15158221 */ /* 0x000fe20000010100 */
[----:B------:R-:W-:Y:S01]  /*4a40*/  LOP3.LUT R28, R16, 0xffff0000, RZ, 0xc0, !PT ;  /* 0xffff0000101c7812 */ /* 0x000fe200078ec0ff */
[----:B------:R-:W-:Y:S01]  /*4a50*/  FMUL.FTZ R3, R26, R23 ;  /* 0x000000171a037220 */ /* 0x000fe20000410000 */
[----:B------:R-:W-:Y:S01]  /*4a60*/  LOP3.LUT R27, R17, 0xffff0000, RZ, 0xc0, !PT ;  /* 0xffff0000111b7812 */ /* 0x000fe200078ec0ff */
[----:B------:R-:W-:Y:S01]  /*4a70*/  FMUL.FTZ R0, R30, R29 ;  /* 0x0000001d1e007220 */ /* 0x000fe20000410000 */
[----:B------:R-:W-:Y:S01]  /*4a80*/  SHF.L.U32 R24, R18, 0x10, RZ ;  /* 0x0000001012187819 */ /* 0x000fe200000006ff */
[----:B------:R-:W-:Y:S01]  /*4a90*/  FMUL.FTZ R2, R28, R25 ;  /* 0x000000191c027220 */ /* 0x000fe20000410000 */
[----:B------:R-:W-:Y:S01]  /*4aa0*/  LOP3.LUT R17, R18, 0xffff0000, RZ, 0xc0, !PT ;  /* 0xffff000012117812 */ /* 0x000fe200078ec0ff */
[----:B------:R-:W-:Y:S01]  /*4ab0*/  @!P0 FADD.FTZ R20, -R20, -RZ ;  /* 0x800000ff14148221 */ /* 0x000fe20000010100 */
[C---:B----4-:R-:W-:Y:S01]  /*4ac0*/  SHF.L.U32 R32, R52.reuse, 0x10, RZ ;  /* 0x0000001034207819 */ /* 0x050fe200000006ff */
[----:B------:R-:W-:Y:S01]  /*4ad0*/  IMAD.U32 R35, R53, 0x10000, RZ ;  /* 0x0001000035237824 */ /* 0x000fe200078e00ff */
[----:B------:R-:W-:Y:S01]  /*4ae0*/  LOP3.LUT R34, R52, 0xffff0000, RZ, 0xc0, !PT ;  /* 0xffff000034227812 */ /* 0x000fe200078ec0ff */
[----:B------:R-:W-:Y:S01]  /*4af0*/  FMUL.FTZ R4, R27, R22 ;  /* 0x000000161b047220 */ /* 0x000fe20000410000 */
[----:B------:R-:W-:Y:S01]  /*4b00*/  LOP3.LUT R38, R53, 0xffff0000, RZ, 0xc0, !PT ;  /* 0xffff000035267812 */ /* 0x000fe200078ec0ff */
[----:B------:R-:W-:Y:S01]  /*4b10*/  FFMA.FTZ R0, R31, R32, R0 ;  /* 0x000000201f007223 */ /* 0x000fe20000010000 */
[C---:B------:R-:W-:Y:S01]  /*4b20*/  SHF.L.U32 R39, R54.reuse, 0x10, RZ ;  /* 0x0000001036277819 */ /* 0x040fe200000006ff */
[----:B------:R-:W-:Y:S01]  /*4b30*/  FFMA.FTZ R2, R33, R34, R2 ;  /* 0x0000002221027223 */ /* 0x000fe20000010002 */
[----:B------:R-:W-:Y:S01]  /*4b40*/  LOP3.LUT R42, R54, 0xffff0000, RZ, 0xc0, !PT ;  /* 0xffff0000362a7812 */ /* 0x000fe200078ec0ff */
[----:B------:R-:W-:Y:S01]  /*4b50*/  @!P0 FADD.FTZ R15, -R15, -RZ ;  /* 0x800000ff0f0f8221 */ /* 0x000fe20000010100 */
[----:B------:R-:W-:Y:S01]  /*4b60*/  LOP3.LUT R46, R55, 0xffff0000, RZ, 0xc0, !PT ;  /* 0xffff0000372e7812 */ /* 0x000fe200078ec0ff */
[C---:B------:R-:W-:Y:S01]  /*4b70*/  IMAD.U32 R16, R19.reuse, 0x10000, RZ ;  /* 0x0001000013107824 */ /* 0x040fe200078e00ff */
[----:B------:R-:W-:Y:S01]  /*4b80*/  LOP3.LUT R19, R19, 0xffff0000, RZ, 0xc0, !PT ;  /* 0xffff000013137812 */ /* 0x000fe200078ec0ff */
[----:B------:R-:W-:Y:S02]  /*4b90*/  FMUL.FTZ R5, R24, R21 ;  /* 0x0000001518057220 */ /* 0x000fe40000410000 */
[----:B------:R-:W-:Y:S01]  /*4ba0*/  FFMA.FTZ R3, R36, R35, R3 ;  /* 0x0000002324037223 */ /* 0x000fe20000010003 */
[----:B------:R-:W-:Y:S01]  /*4bb0*/  F2FP.BF16.PACK_AB R36, R2, R0 ;  /* 0x000000000224723e */ /* 0x000fe200000010ff */
[----:B------:R-:W-:Y:S02]  /*4bc0*/  @!P0 FADD.FTZ R14, -R14, -RZ ;  /* 0x800000ff0e0e8221 */ /* 0x000fe40000010100 */
[----:B------:R-:W-:Y:S02]  /*4bd0*/  FMUL.FTZ R6, R17, R20 ;  /* 0x0000001411067220 */ /* 0x000fe40000410000 */
[----:B------:R-:W-:Y:S02]  /*4be0*/  FFMA.FTZ R4, R37, R38, R4 ;  /* 0x0000002625047223 */ /* 0x000fe40000010004 */
[----:B------:R-:W-:Y:S02]  /*4bf0*/  FMUL.FTZ R7, R16, R15 ;  /* 0x0000000f10077220 */ /* 0x000fe40000410000 */
[----:B------:R-:W-:Y:S01]  /*4c00*/  IMAD.U32 R43, R55, 0x10000, RZ ;  /* 0x00010000372b7824 */ /* 0x000fe200078e00ff */
[----:B------:R-:W-:Y:S01]  /*4c10*/  F2FP.BF16.PACK_AB R37, R4, R3 ;  /* 0x000000030425723e */ /* 0x000fe200000010ff */
[----:B------:R-:W-:Y:S02]  /*4c20*/  FFMA.FTZ R5, R40, R39, R5 ;  /* 0x0000002728057223 */ /* 0x000fe40000010005 */
[----:B------:R-:W-:Y:S02]  /*4c30*/  FMUL.FTZ R8, R19, R14 ;  /* 0x0000000e13087220 */ /* 0x000fe40000410000 */
[----:B------:R-:W-:Y:S02]  /*4c40*/  FFMA.FTZ R6, R41, R42, R6 ;  /* 0x0000002a29067223 */ /* 0x000fe40000010006 */
[----:B------:R-:W-:Y:S02]  /*4c50*/  FFMA.FTZ R7, R44, R43, R7 ;  /* 0x0000002b2c077223 */ /* 0x000fe40000010007 */
[----:B------:R-:W-:Y:S01]  /*4c60*/  FFMA.FTZ R8, R45, R46, R8 ;  /* 0x0000002e2d087223 */ /* 0x000fe20000010008 */
[----:B------:R-:W-:Y:S04]  /*4c70*/  F2FP.BF16.PACK_AB R38, R6, R5 ;  /* 0x000000050626723e */ /* 0x000fe800000010ff */
[----:B------:R-:W-:Y:S02]  /*4c80*/  F2FP.BF16.PACK_AB R39, R8, R7 ;  /* 0x000000070827723e */ /* 0x000fe400000010ff */
.L_x_841:
[----:B------:R-:W-:Y:S05]  /*4c90*/  BSYNC B0 ;  /* 0x0000000000007941 */ /* 0x000fea0003800000 */
.L_x_840:
[----:B-----5:R2:W-:Y:S02]  /*4ca0*/  STG.E.128 [R116.64], R36 ;  /* 0x0000002474007986 */ /* 0x0205e4000c101d06 */
.L_x_839:
[----:B------:R-:W-:Y:S05]  /*4cb0*/  BSYNC B1 ;  /* 0x0000000000017941 */ /* 0x000fea0003800000 */
.L_x_838:
[----:B------:R-:W-:Y:S01]  /*4cc0*/  BSSY B1, `(.L_x_842) ;  /* 0x000005c000017945 */ /* 0x000fe20003800000 */
[----:B------:R-:W-:-:S05]  /*4cd0*/  @P2 BRA `(.L_x_843) ;  /* 0x000005a000002947 */ /* 0x000fca0003800000 */
[C---:B------:R-:W-:Y:S01]  /*4ce0*/  LEA R170, P0, R129.reuse, R122, 0x1 ;  /* 0x0000007a81aa7211 */ /* 0x040fe200078008ff */
[----:B------:R-:W-:Y:S03]  /*4cf0*/  BSSY B0, `(.L_x_844) ;  /* 0x0000055000007945 */ /* 0x000fe60003800000 */
[----:B------:R-:W-:Y:S02]  /*4d00*/  LEA.HI.X R171, R129, R123, R128, 0x1, P0 ;  /* 0x0000007b81ab7211 */ /* 0x000fe400000f0c80 */
[----:B------:R-:W-:Y:S03]  /*4d10*/  ISETP.GE.AND P0, PT, R148, UR4, PT ;  /* 0x0000000494007c0c */ /* 0x000fe6000bf06270 */
[----:B--23--:R2:W5:Y:S10]  /*4d20*/  LDG.E.128 R36, [R170.64] ;  /* 0x00000006aa247981 */ /* 0x00c574000c1e1d00 */
[----:B------:R-:W-:-:S05]  /*4d30*/  @P0 BRA `(.L_x_845) ;  /* 0x0000050000000947 */ /* 0x000fca0003800000 */
[----:B------:R-:W-:Y:S01]  /*4d40*/  ISETP.GE.AND P0, PT, R148, R163, PT ;  /* 0x000000a39400720c */ /* 0x000fe20003f06270 */
[----:B------:R-:W-:Y:S01]  /*4d50*/  IMAD.MOV.U32 R50, RZ, RZ, R163 ;  /* 0x000000ffff327224 */ /* 0x000fe200078e00a3 */
[C---:B-----5:R-:W-:Y:S01]  /*4d60*/  LOP3.LUT R33, R36.reuse, 0xffff0000, RZ, 0xc0, !PT ;  /* 0xffff000024217812 */ /* 0x060fe200078ec0ff */
[----:B------:R-:W-:Y:S01]  /*4d70*/  IMAD.U32 R31, R36, 0x10000, RZ ;  /* 0x00010000241f7824 */ /* 0x000fe200078e00ff */
[C---:B------:R-:W-:Y:S01]  /*4d80*/  SHF.L.U32 R36, R37.reuse, 0x10, RZ ;  /* 0x0000001025247819 */ /* 0x040fe200000006ff */
[C---:B------:R-:W-:Y:S01]  /*4d90*/  IMAD.U32 R40, R38.reuse, 0x10000, RZ ;  /* 0x0001000026287824 */ /* 0x040fe200078e00ff */
[----:B------:R-:W-:Y:S02]  /*4da0*/  LOP3.LUT R37, R37, 0xffff0000, RZ, 0xc0, !PT ;  /* 0xffff000025257812 */ /* 0x000fe400078ec0ff */
[----:B------:R-:W-:Y:S02]  /*4db0*/  LOP3.LUT R41, R38, 0xffff0000, RZ, 0xc0, !PT ;  /* 0xffff000026297812 */ /* 0x000fe400078ec0ff */
[C---:B------:R-:W-:Y:S02]  /*4dc0*/  SHF.L.U32 R44, R39.reuse, 0x10, RZ ;  /* 0x00000010272c7819 */ /* 0x040fe400000006ff */
[----:B------:R-:W-:Y:S01]  /*4dd0*/  LOP3.LUT R45, R39, 0xffff0000, RZ, 0xc0, !PT ;  /* 0xffff0000272d7812 */ /* 0x000fe200078ec0ff */
[----:B------:R-:W-:Y:S05]  /*4de0*/  @P0 IMAD R50, RZ, RZ, -UR5 ;  /* 0x80000005ff320e24 */ /* 0x000fea000f8e02ff */
[C---:B------:R-:W-:Y:S02]  /*4df0*/  LEA R16, P1, R50.reuse, R170, 0x1 ;  /* 0x000000aa32107211 */ /* 0x040fe400078208ff */
[----:B--2---:R-:W-:Y:S01]  /*4e00*/  MOV R170, RZ ;  /* 0x000000ff00aa7202 */ /* 0x004fe20000000f00 */
[----:B------:R-:W-:Y:S01]  /*4e10*/  @P0 IMAD R170, RZ, RZ, -UR5 ;  /* 0x80000005ffaa0e24 */ /* 0x000fe2000f8e02ff */
[----:B------:R-:W-:Y:S01]  /*4e20*/  LEA.HI.X.SX32 R17, R50, R171, 0x1, P1 ;  /* 0x000000ab32117211 */ /* 0x000fe200008f0eff */
[----:B------:R-:W-:Y:S01]  /*4e30*/  IMAD.MOV.U32 R50, RZ, RZ, RZ ;  /* 0x000000ffff327224 */ /* 0x000fe200078e00ff */
[----:B------:R-:W-:Y:S02]  /*4e40*/  @P0 IADD3 R50, RZ, -UR5, RZ ;  /* 0x80000005ff320c10 */ /* 0x000fe4000fffe0ff */
[C---:B------:R-:W-:Y:S02]  /*4e50*/  IADD3 R169, P1, R93.reuse, R170, RZ ;  /* 0x000000aa5da97210 */ /* 0x040fe40007f3e0ff */
[----:B------:R-:W2:Y:S02]  /*4e60*/  LDG.E.128 R16, [R16.64] ;  /* 0x0000000610107981 */ /* 0x000ea4000c1e1d00 */
[----:B------:R-:W-:Y:S02]  /*4e70*/  LEA.HI.X.SX32 R170, R170, R92, 0x1, P1 ;  /* 0x0000005caaaa7211 */ /* 0x000fe400008f0eff */
[----:B------:R-:W-:Y:S04]  /*4e80*/  IADD3 R51, P1, R93, R50, RZ ;  /* 0x000000325d337210 */ /* 0x000fe80007f3e0ff */
[----:B------:R-:W-:Y:S02]  /*4e90*/  LEA.HI.X.SX32 R50, R50, R92, 0x1, P1 ;  /* 0x0000005c32327211 */ /* 0x000fe400008f0eff */
[C---:B------:R-:W-:Y:S04]  /*4ea0*/  LEA R172, P1, R169.reuse, R124, 0x1 ;  /* 0x0000007ca9ac7211 */ /* 0x040fe800078208ff */
[----:B------:R-:W-:Y:S02]  /*4eb0*/  LEA.HI.X R173, R169, R125, R170, 0x1, P1 ;  /* 0x0000007da9ad7211 */ /* 0x000fe400008f0caa */
[C---:B------:R-:W-:Y:S04]  /*4ec0*/  LEA R34, P1, R51.reuse, R126, 0x1 ;  /* 0x0000007e33227211 */ /* 0x040fe800078208ff */
[----:B------:R-:W3:Y:S01]  /*4ed0*/  LDG.E.128 R172, [R172.64] ;  /* 0x00000006acac7981 */ /* 0x000ee2000c1e1d00 */
[----:B------:R-:W-:Y:S07]  /*4ee0*/  LEA.HI.X R35, R51, R127, R50, 0x1, P1 ;  /* 0x0000007f33237211 */ /* 0x000fee00008f0c32 */
[----:B------:R-:W4:Y:S01]  /*4ef0*/  LDG.E.128 R52, [R34.64] ;  /* 0x0000000622347981 */ /* 0x000f22000c1e1d00 */
[C---:B--2---:R-:W-:Y:S01]  /*4f00*/  IMAD.U32 R30, R16.reuse, 0x10000, RZ ;  /* 0x00010000101e7824 */ /* 0x044fe200078e00ff */
[----:B------:R-:W-:Y:S01]  /*4f10*/  LOP3.LUT R28, R16, 0xffff0000, RZ, 0xc0, !PT ;  /* 0xffff0000101c7812 */ /* 0x000fe200078ec0ff */
[C---:B------:R-:W-:Y:S01]  /*4f20*/  IMAD.U32 R24, R18.reuse, 0x10000, RZ ;  /* 0x0001000012187824 */ /* 0x040fe200078e00ff */
[C---:B------:R-:W-:Y:S02]  /*4f30*/  SHF.L.U32 R26, R17.reuse, 0x10, RZ ;  /* 0x00000010111a7819 */ /* 0x040fe400000006ff */
[----:B------:R-:W-:Y:S02]  /*4f40*/  LOP3.LUT R27, R17, 0xffff0000, RZ, 0xc0, !PT ;  /* 0xffff0000111b7812 */ /* 0x000fe400078ec0ff */
[----:B------:R-:W-:Y:S02]  /*4f50*/  LOP3.LUT R17, R18, 0xffff0000, RZ, 0xc0, !PT ;  /* 0xffff000012117812 */ /* 0x000fe400078ec0ff */
[C---:B------:R-:W-:Y:S02]  /*4f60*/  SHF.L.U32 R16, R19.reuse, 0x10, RZ ;  /* 0x0000001013107819 */ /* 0x040fe400000006ff */
[----:B------:R-:W-:Y:S01]  /*4f70*/  LOP3.LUT R19, R19, 0xffff0000, RZ, 0xc0, !PT ;  /* 0xffff000013137812 */ /* 0x000fe200078ec0ff */
[C---:B---3--:R-:W-:Y:S01]  /*4f80*/  IMAD.U32 R29, R172.reuse, 0x10000, RZ ;  /* 0x00010000ac1d7824 */ /* 0x048fe200078e00ff */
[----:B------:R-:W-:Y:S01]  /*4f90*/  LOP3.LUT R25, R172, 0xffff0000, RZ, 0xc0, !PT ;  /* 0xffff0000ac197812 */ /* 0x000fe200078ec0ff */
[C---:B------:R-:W-:Y:S01]  /*4fa0*/  IMAD.U32 R23, R173.reuse, 0x10000, RZ ;  /* 0x00010000ad177824 */ /* 0x040fe200078e00ff */
[----:B------:R-:W-:Y:S01]  /*4fb0*/  LOP3.LUT R22, R173, 0xffff0000, RZ, 0xc0, !PT ;  /* 0xffff0000ad167812 */ /* 0x000fe200078ec0ff */
[----:B------:R-:W-:Y:S01]  /*4fc0*/  @!P0 FADD.FTZ R29, -R29, -RZ ;  /* 0x800000ff1d1d8221 */ /* 0x000fe20000010100 */
[C---:B------:R-:W-:Y:S01]  /*4fd0*/  SHF.L.U32 R21, R174.reuse, 0x10, RZ ;  /* 0x00000010ae157819 */ /* 0x040fe200000006ff */
[----:B------:R-:W-:Y:S01]  /*4fe0*/  @!P0 FADD.FTZ R25, -R25, -RZ ;  /* 0x800000ff19198221 */ /* 0x000fe20000010100 */
[----:B------:R-:W-:Y:S01]  /*4ff0*/  LOP3.LUT R20, R174, 0xffff0000, RZ, 0xc0, !PT ;  /* 0xffff0000ae147812 */ /* 0x000fe200078ec0ff */
[----:B------:R-:W-:Y:S01]  /*5000*/  @!P0 FADD.FTZ R23, -R23, -RZ ;  /* 0x800000ff17178221 */ /* 0x000fe20000010100 */
[----:B----4-:R-:W-:Y:S01]  /*5010*/  LOP3.LUT R34, R52, 0xffff0000, RZ, 0xc0, !PT ;  /* 0xffff000034227812 */ /* 0x010fe200078ec0ff */
[----:B------:R-:W-:Y:S01]  /*5020*/  FMUL.FTZ R0, R30, R29 ;  /* 0x0000001d1e007220 */ /* 0x000fe20000410000 */
[----:B------:R-:W-:Y:S01]  /*5030*/  SHF.L.U32 R35, R53, 0x10, RZ ;  /* 0x0000001035237819 */ /* 0x000fe200000006ff */
[----:B------:R-:W-:Y:S01]  /*5040*/  IMAD.U32 R32, R52, 0x10000, RZ ;  /* 0x0001000034207824 */ /* 0x000fe200078e00ff */
[----:B------:R-:W-:Y:S01]  /*5050*/  LOP3.LUT R14, R175, 0xffff0000, RZ, 0xc0, !PT ;  /* 0xffff0000af0e7812 */ /* 0x000fe200078ec0ff */
[----:B------:R-:W-:Y:S01]  /*5060*/  @!P0 FADD.FTZ R22, -R22, -RZ ;  /* 0x800000ff16168221 */ /* 0x000fe20000010100 */
[----:B------:R-:W-:Y:S01]  /*5070*/  LOP3.LUT R38, R53, 0xffff0000, RZ, 0xc0, !PT ;  /* 0xffff000035267812 */ /* 0x000fe200078ec0ff */
[----:B------:R-:W-:Y:S01]  /*5080*/  FMUL.FTZ R2, R28, R25 ;  /* 0x000000191c027220 */ /* 0x000fe20000410000 */
[----:B------:R-:W-:Y:S01]  /*5090*/  LOP3.LUT R42, R54, 0xffff0000, RZ, 0xc0, !PT ;  /* 0xffff0000362a7812 */ /* 0x000fe200078ec0ff */
[----:B------:R-:W-:Y:S01]  /*50a0*/  IMAD.U32 R15, R175, 0x10000, RZ ;  /* 0x00010000af0f7824 */ /* 0x000fe200078e00ff */
[----:B------:R-:W-:Y:S01]  /*50b0*/  SHF.L.U32 R43, R55, 0x10, RZ ;  /* 0x00000010372b7819 */ /* 0x000fe200000006ff */
[----:B------:R-:W-:Y:S01]  /*50c0*/  @!P0 FADD.FTZ R21, -R21, -RZ ;  /* 0x800000ff15158221 */ /* 0x000fe20000010100 */
[----:B------:R-:W-:Y:S01]  /*50d0*/  LOP3.LUT R46, R55, 0xffff0000, RZ, 0xc0, !PT ;  /* 0xffff0000372e7812 */ /* 0x000fe200078ec0ff */
[----:B------:R-:W-:Y:S02]  /*50e0*/  FMUL.FTZ R3, R26, R23 ;  /* 0x000000171a037220 */ /* 0x000fe40000410000 */
[----:B------:R-:W-:Y:S02]  /*50f0*/  FFMA.FTZ R0, R31, R32, R0 ;  /* 0x000000201f007223 */ /* 0x000fe40000010000 */
[----:B------:R-:W-:Y:S02]  /*5100*/  @!P0 FADD.FTZ R20, -R20, -RZ ;  /* 0x800000ff14148221 */ /* 0x000fe40000010100 */
[----:B------:R-:W-:Y:S02]  /*5110*/  FMUL.FTZ R4, R27, R22 ;  /* 0x000000161b047220 */ /* 0x000fe40000410000 */
[----:B------:R-:W-:Y:S02]  /*5120*/  FFMA.FTZ R2, R33, R34, R2 ;  /* 0x0000002221027223 */ /* 0x000fe40000010002 */
[----:B------:R-:W-:Y:S02]  /*5130*/  @!P0 FADD.FTZ R15, -R15, -RZ ;  /* 0x800000ff0f0f8221 */ /* 0x000fe40000010100 */
[----:B------:R-:W-:Y:S02]  /*5140*/  FMUL.FTZ R5, R24, R21 ;  /* 0x0000001518057220 */ /* 0x000fe40000410000 */
[----:B------:R-:W-:Y:S02]  /*5150*/  IMAD.U32 R39, R54, 0x10000, RZ ;  /* 0x0001000036277824 */ /* 0x000fe400078e00ff */
[----:B------:R-:W-:Y:S01]  /*5160*/  FFMA.FTZ R3, R36, R35, R3 ;  /* 0x0000002324037223 */ /* 0x000fe20000010003 */
[----:B------:R-:W-:Y:S01]  /*5170*/  F2FP.BF16.PACK_AB R36, R2, R0 ;  /* 0x000000000224723e */ /* 0x000fe200000010ff */
[----:B------:R-:W-:Y:S02]  /*5180*/  @!P0 FADD.FTZ R14, -R14, -RZ ;  /* 0x800000ff0e0e8221 */ /* 0x000fe40000010100 */
[----:B------:R-:W-:Y:S02]  /*5190*/  FMUL.FTZ R6, R17, R20 ;  /* 0x0000001411067220 */ /* 0x000fe40000410000 */
[----:B------:R-:W-:Y:S02]  /*51a0*/  FFMA.FTZ R4, R37, R38, R4 ;  /* 0x0000002625047223 */ /* 0x000fe40000010004 */
[----:B------:R-:W-:Y:S02]  /*51b0*/  FMUL.FTZ R7, R16, R15 ;  /* 0x0000000f10077220 */ /* 0x000fe40000410000 */
[----:B------:R-:W-:Y:S01]  /*51c0*/  FFMA.FTZ R5, R40, R39, R5 ;  /* 0x0000002728057223 */ /* 0x000fe20000010005 */
[----:B------:R-:W-:Y:S01]  /*51d0*/  F2FP.BF16.PACK_AB R37, R4, R3 ;  /* 0x000000030425723e */ /* 0x000fe200000010ff */
[----:B------:R-:W-:Y:S02]  /*51e0*/  FMUL.FTZ R8, R19, R14 ;  /* 0x0000000e13087220 */ /* 0x000fe40000410000 */
[----:B------:R-:W-:Y:S02]  /*51f0*/  FFMA.FTZ R6, R41, R42, R6 ;  /* 0x0000002a29067223 */ /* 0x000fe40000010006 */
[----:B------:R-:W-:Y:S02]  /*5200*/  FFMA.FTZ R7, R44, R43, R7 ;  /* 0x0000002b2c077223 */ /* 0x000fe40000010007 */
[----:B------:R-:W-:Y:S01]  /*5210*/  FFMA.FTZ R8, R45, R46, R8 ;  /* 0x0000002e2d087223 */ /* 0x000fe20000010008 */
[----:B------:R-:W-:Y:S04]  /*5220*/  F2FP.BF16.PACK_AB R38, R6, R5 ;  /* 0x000000050626723e */ /* 0x000fe800000010ff */
[----:B------:R-:W-:Y:S02]  /*5230*/  F2FP.BF16.PACK_AB R39, R8, R7 ;  /* 0x000000070827723e */ /* 0x000fe400000010ff */
.L_x_845:
[----:B------:R-:W-:Y:S05]  /*5240*/  BSYNC B0 ;  /* 0x0000000000007941 */ /* 0x000fea0003800000 */
.L_x_844:
[C---:B------:R-:W-:Y:S04]  /*5250*/  LEA R2, P0, R59.reuse, R116, 0x1 ;  /* 0x000000743b027211 */ /* 0x040fe800078008ff */
[----:B------:R-:W-:Y:S05]  /*5260*/  LEA.HI.X R3, R59, R117, R60, 0x1, P0 ;  /* 0x000000753b037211 */ /* 0x000fea00000f0c3c */
[----:B-----5:R3:W-:Y:S04]  /*5270*/  STG.E.128 [R2.64], R36 ;  /* 0x0000002402007986 */ /* 0x0207e8000c101d06 */
.L_x_843:
[----:B------:R-:W-:Y:S05]  /*5280*/  BSYNC B1 ;  /* 0x0000000000017941 */ /* 0x000fea0003800000 */
.L_x_842:
[----:B------:R-:W-:Y:S01]  /*5290*/  BSSY B1, `(.L_x_846) ;  /* 0x000005c000017945 */ /* 0x000fe20003800000 */
[----:B------:R-:W-:-:S05]  /*52a0*/  @P6 BRA `(.L_x_847) ;  /* 0x000005a000006947 */ /* 0x000fca0003800000 */
[C---:B--2---:R-:W-:Y:S01]  /*52b0*/  LEA R170, P0, R97.reuse, R122, 0x1 ;  /* 0x0000007a61aa7211 */ /* 0x044fe200078008ff */
[----:B------:R-:W-:Y:S03]  /*52c0*/  BSSY B0, `(.L_x_848) ;  /* 0x0000055000007945 */ /* 0x000fe60003800000 */
[----:B------:R-:W-:Y:S02]  /*52d0*/  LEA.HI.X R171, R97, R123, R96, 0x1, P0 ;  /* 0x0000007b61ab7211 */ /* 0x000fe400000f0c60 */
[----:B------:R-:W-:Y:S03]  /*52e0*/  ISETP.GE.AND P0, PT, R148, UR4, PT ;  /* 0x0000000494007c0c */ /* 0x000fe6000bf06270 */
[----:B---3--:R2:W5:Y:S10]  /*52f0*/  LDG.E.128 R36, [R170.64] ;  /* 0x00000006aa247981 */ /* 0x008574000c1e1d00 */
        /* <DEDUP_REMOVED lines=81> */
.L_x_849:
[----:B------:R-:W-:Y:S05]  /*5810*/  BSYNC B0 ;  /* 0x0000000000007941 */ /* 0x000fea0003800000 */
.L_x_848:
[C---:B------:R-:W-:Y:S04]  /*5820*/  LEA R2, P0, R164.reuse, R116, 0x1 ;  /* 0x00000074a4027211 */ /* 0x040fe800078008ff */
[----:B------:R-:W-:Y:S05]  /*5830*/  LEA.HI.X R3, R164, R117, R98, 0x1, P0 ;  /* 0x00000075a4037211 */ /* 0x000fea00000f0c62 */
[----:B-----5:R3:W-:Y:S04]  /*5840*/  STG.E.128 [R2.64], R36 ;  /* 0x0000002402007986 */ /* 0x0207e8000c101d06 */
.L_x_847:
[----:B------:R-:W-:Y:S05]  /*5850*/  BSYNC B1 ;  /* 0x0000000000017941 */ /* 0x000fea0003800000 */
.L_x_846:
[----:B------:R-:W-:Y:S01]  /*5860*/  BSSY B1, `(.L_x_850) ;  /* 0x000005f000017945 */ /* 0x000fe20003800000 */
[----:B------:R-:W-:-:S05]  /*5870*/  @P3 BRA `(.L_x_851) ;  /* 0x000005d000003947 */ /* 0x000fca0003800000 */
[----:B---3--:R-:W-:Y:S01]  /*5880*/  MOV R3, c[0x0][0x288] ;  /* 0x0000a20000037a02 */ /* 0x008fe20000000f00 */
[----:B------:R-:W-:Y:S01]  /*5890*/  BSSY B0, `(.L_x_852) ;  /* 0x0000056000007945 */ /* 0x000fe20003800000 */
[----:B------:R-:W-:Y:S03]  /*58a0*/  ISETP.GE.AND P0, PT, R148, UR4, PT ;  /* 0x0000000494007c0c */ /* 0x000fe6000bf06270 */
[----:B--2---:R-:W-:Y:S05]  /*58b0*/  IMAD.WIDE.U32 R170, R3, 0xc0, R122 ;  /* 0x000000c003aa7825 */ /* 0x004fea00078e007a */
[----:B------:R-:W-:Y:S05]  /*58c0*/  IADD3 R171, R171, UR21, RZ ;  /* 0x00000015abab7c10 */ /* 0x000fea000fffe0ff */
[----:B------:R2:W5:Y:S01]  /*58d0*/  LDG.E.128 R40, [R170.64] ;  /* 0x00000006aa287981 */ /* 0x000562000c1e1d00 */
[----:B------:R-:W-:-:S05]  /*58e0*/  @P0 BRA `(.L_x_853) ;  /* 0x0000050000000947 */ /* 0x000fca0003800000 */
[----:B------:R-:W-:Y:S01]  /*58f0*/  ISETP.GE.AND P0, PT, R148, R163, PT ;  /* 0x000000a39400720c */ /* 0x000fe20003f06270 */
[----:B------:R-:W-:Y:S01]  /*5900*/  IMAD.MOV.U32 R46, RZ, RZ, R163 ;  /* 0x000000ffff2e7224 */ /* 0x000fe200078e00a3 */
[C---:B-----5:R-:W-:Y:S01]  /*5910*/  LOP3.LUT R33, R40.reuse, 0xffff0000, RZ, 0xc0, !PT ;  /* 0xffff000028217812 */ /* 0x060fe200078ec0ff */
[----:B------:R-:W-:Y:S01]  /*5920*/  IMAD.U32 R31, R40, 0x10000, RZ ;  /* 0x00010000281f7824 */ /* 0x000fe200078e00ff */
[C---:B------:R-:W-:Y:S01]  /*5930*/  LOP3.LUT R37, R41.reuse, 0xffff0000, RZ, 0xc0, !PT ;  /* 0xffff000029257812 */ /* 0x040fe200078ec0ff */
[----:B------:R-:W-:Y:S01]  /*5940*/  IMAD.U32 R34, R41, 0x10000, RZ ;  /* 0x0001000029227824 */ /* 0x000fe200078e00ff */
[C---:B------:R-:W-:Y:S02]  /*5950*/  SHF.L.U32 R38, R42.reuse, 0x10, RZ ;  /* 0x000000102a267819 */ /* 0x040fe400000006ff */
[----:B------:R-:W-:Y:S01]  /*5960*/  LOP3.LUT R41, R42, 0xffff0000, RZ, 0xc0, !PT ;  /* 0xffff00002a297812 */ /* 0x000fe200078ec0ff */
[C---:B------:R-:W-:Y:S01]  /*5970*/  IMAD.U32 R42, R43.reuse, 0x10000, RZ ;  /* 0x000100002b2a7824 */ /* 0x040fe200078e00ff */
[----:B------:R-:W-:Y:S03]  /*5980*/  LOP3.LUT R45, R43, 0xffff0000, RZ, 0xc0, !PT ;  /* 0xffff00002b2d7812 */ /* 0x000fe600078ec0ff */
[----:B------:R-:W-:Y:S05]  /*5990*/  @P0 IMAD R46, RZ, RZ, -UR5 ;  /* 0x80000005ff2e0e24 */ /* 0x000fea000f8e02ff */
[C---:B------:R-:W-:Y:S02]  /*59a0*/  LEA R14, P1, R46.reuse, R170, 0x1 ;  /* 0x000000aa2e0e7211 */ /* 0x040fe400078208ff */
[----:B--2---:R-:W-:Y:S01]  /*59b0*/  MOV R170, RZ ;  /* 0x000000ff00aa7202 */ /* 0x004fe20000000f00 */
[----:B------:R-:W-:Y:S01]  /*59c0*/  @P0 IMAD R170, RZ, RZ, -UR5 ;  /* 0x80000005ffaa0e24 */ /* 0x000fe2000f8e02ff */
[----:B------:R-:W-:Y:S01]  /*59d0*/  LEA.HI.X.SX32 R15, R46, R171, 0x1, P1 ;  /* 0x000000ab2e0f7211 */ /* 0x000fe200008f0eff */
[----:B------:R-:W-:Y:S01]  /*59e0*/  IMAD.MOV.U32 R46, RZ, RZ, RZ ;  /* 0x000000ffff2e7224 */ /* 0x000fe200078e00ff */
[----:B------:R-:W-:Y:S02]  /*59f0*/  @P0 IADD3 R46, RZ, -UR5, RZ ;  /* 0x80000005ff2e0c10 */ /* 0x000fe4000fffe0ff */
[C---:B------:R-:W-:Y:S01]  /*5a00*/  IADD3 R171, P1, R89.reuse, R170, RZ ;  /* 0x000000aa59ab7210 */ /* 0x040fe20007f3e0ff */
[----:B------:R-:W2:Y:S03]  /*5a10*/  LDG.E.128 R16, [R14.64] ;  /* 0x000000060e107981 */ /* 0x000ea6000c1e1d00 */
        /* <DEDUP_REMOVED lines=19> */
[----:B------:R-:W-:Y:S01]  /*5b50*/  IMAD.U32 R25, R174, 0x10000, RZ ;  /* 0x00010000ae197824 */ /* 0x000fe200078e00ff */
[----:B------:R-:W-:Y:S01]  /*5b60*/  SHF.L.U32 R26, R173, 0x10, RZ ;  /* 0x00000010ad1a7819 */ /* 0x000fe200000006ff */
[----:B------:R-:W-:Y:S01]  /*5b70*/  @!P0 FADD.FTZ R29, -R29, -RZ ;  /* 0x800000ff1d1d8221 */ /* 0x000fe20000010100 */
[----:B------:R-:W-:Y:S01]  /*5b80*/  LOP3.LUT R27, R173, 0xffff0000, RZ, 0xc0, !PT ;  /* 0xffff0000ad1b7812 */ /* 0x000fe200078ec0ff */
[----:B------:R-:W-:Y:S01]  /*5b90*/  @!P0 FADD.FTZ R28, -R28, -RZ ;  /* 0x800000ff1c1c8221 */ /* 0x000fe20000010100 */
[----:B------:R-:W-:Y:S01]  /*5ba0*/  LOP3.LUT R19, R174, 0xffff0000, RZ, 0xc0, !PT ;  /* 0xffff0000ae137812 */ /* 0x000fe200078ec0ff */
[----:B------:R-:W-:Y:S01]  /*5bb0*/  @!P0 FADD.FTZ R26, -R26, -RZ ;  /* 0x800000ff1a1a8221 */ /* 0x000fe20000010100 */
[----:B----4-:R-:W-:Y:S01]  /*5bc0*/  LOP3.LUT R32, R52, 0xffff0000, RZ, 0xc0, !PT ;  /* 0xffff000034207812 */ /* 0x010fe200078ec0ff */
[----:B------:R-:W-:Y:S01]  /*5bd0*/  FMUL.FTZ R0, R24, R29 ;  /* 0x0000001d18007220 */ /* 0x000fe20000410000 */
[----:B------:R-:W-:Y:S01]  /*5be0*/  SHF.L.U32 R17, R175, 0x10, RZ ;  /* 0x00000010af117819 */ /* 0x000fe200000006ff */
[----:B------:R-:W-:Y:S01]  /*5bf0*/  IMAD.U32 R30, R52, 0x10000, RZ ;  /* 0x00010000341e7824 */ /* 0x000fe200078e00ff */
[----:B------:R-:W-:Y:S01]  /*5c00*/  SHF.L.U32 R35, R53, 0x10, RZ ;  /* 0x0000001035237819 */ /* 0x000fe200000006ff */
[----:B------:R-:W-:Y:S01]  /*5c10*/  @!P0 FADD.FTZ R27, -R27, -RZ ;  /* 0x800000ff1b1b8221 */ /* 0x000fe20000010100 */
[----:B------:R-:W-:Y:S01]  /*5c20*/  LOP3.LUT R15, R175, 0xffff0000, RZ, 0xc0, !PT ;  /* 0xffff0000af0f7812 */ /* 0x000fe200078ec0ff */
[----:B------:R-:W-:Y:S01]  /*5c30*/  FMUL.FTZ R2, R23, R28 ;  /* 0x0000001c17027220 */ /* 0x000fe20000410000 */
[----:B------:R-:W-:Y:S01]  /*5c40*/  LOP3.LUT R36, R53, 0xffff0000, RZ, 0xc0, !PT ;  /* 0xffff000035247812 */ /* 0x000fe200078ec0ff */
[----:B------:R-:W-:Y:S01]  /*5c50*/  FMUL.FTZ R3, R21, R26 ;  /* 0x0000001a15037220 */ /* 0x000fe20000410000 */
[----:B------:R-:W-:Y:S01]  /*5c60*/  LOP3.LUT R40, R54, 0xffff0000, RZ, 0xc0, !PT ;  /* 0xffff000036287812 */ /* 0x000fe200078ec0ff */
[----:B------:R-:W-:Y:S01]  /*5c70*/  @!P0 FADD.FTZ R25, -R25, -RZ ;  /* 0x800000ff19198221 */ /* 0x000fe20000010100 */
[----:B------:R-:W-:Y:S01]  /*5c80*/  SHF.L.U32 R43, R55, 0x10, RZ ;  /* 0x00000010372b7819 */ /* 0x000fe200000006ff */
[----:B------:R-:W-:Y:S01]  /*5c90*/  FFMA.FTZ R0, R31, R30, R0 ;  /* 0x0000001e1f007223 */ /* 0x000fe20000010000 */
[----:B------:R-:W-:Y:S01]  /*5ca0*/  LOP3.LUT R44, R55, 0xffff0000, RZ, 0xc0, !PT ;  /* 0xffff0000372c7812 */ /* 0x000fe200078ec0ff */
[----:B------:R-:W-:Y:S02]  /*5cb0*/  FMUL.FTZ R4, R22, R27 ;  /* 0x0000001b16047220 */ /* 0x000fe40000410000 */
[----:B------:R-:W-:Y:S02]  /*5cc0*/  @!P0 FADD.FTZ R19, -R19, -RZ ;  /* 0x800000ff13138221 */ /* 0x000fe40000010100 */
[----:B------:R-:W-:Y:S02]  /*5cd0*/  FFMA.FTZ R2, R33, R32, R2 ;  /* 0x0000002021027223 */ /* 0x000fe40000010002 */
[----:B------:R-:W-:Y:S02]  /*5ce0*/  @!P0 FADD.FTZ R17, -R17, -RZ ;  /* 0x800000ff11118221 */ /* 0x000fe40000010100 */
[----:B------:R-:W-:Y:S02]  /*5cf0*/  FMUL.FTZ R5, R20, R25 ;  /* 0x0000001914057220 */ /* 0x000fe40000410000 */
[----:B------:R-:W-:Y:S02]  /*5d00*/  IMAD.U32 R39, R54, 0x10000, RZ ;  /* 0x0001000036277824 */ /* 0x000fe400078e00ff */
[----:B------:R-:W-:Y:S02]  /*5d10*/  FFMA.FTZ R3, R34, R35, R3 ;  /* 0x0000002322037223 */ /* 0x000fe40000010003 */
[----:B------:R-:W-:Y:S02]  /*5d20*/  @!P0 FADD.FTZ R15, -R15, -RZ ;  /* 0x800000ff0f0f8221 */ /* 0x000fe40000010100 */
[----:B------:R-:W-:Y:S02]  /*5d30*/  FMUL.FTZ R6, R16, R19 ;  /* 0x0000001310067220 */ /* 0x000fe40000410000 */
[----:B------:R-:W-:Y:S02]  /*5d40*/  FFMA.FTZ R4, R37, R36, R4 ;  /* 0x0000002425047223 */ /* 0x000fe40000010004 */
[----:B------:R-:W-:Y:S02]  /*5d50*/  FMUL.FTZ R7, R14, R17 ;  /* 0x000000110e077220 */ /* 0x000fe40000410000 */
[----:B------:R-:W-:Y:S02]  /*5d60*/  FFMA.FTZ R5, R38, R39, R5 ;  /* 0x0000002726057223 */ /* 0x000fe40000010005 */
[----:B------:R-:W-:Y:S02]  /*5d70*/  FMUL.FTZ R8, R18, R15 ;  /* 0x0000000f12087220 */ /* 0x000fe40000410000 */
[----:B------:R-:W-:Y:S01]  /*5d80*/  FFMA.FTZ R6, R41, R40, R6 ;  /* 0x0000002829067223 */ /* 0x000fe20000010006 */
[----:B------:R-:W-:Y:S01]  /*5d90*/  F2FP.BF16.PACK_AB R40, R2, R0 ;  /* 0x000000000228723e */ /* 0x000fe200000010ff */
[----:B------:R-:W-:Y:S01]  /*5da0*/  FFMA.FTZ R7, R42, R43, R7 ;  /* 0x0000002b2a077223 */ /* 0x000fe20000010007 */
[----:B------:R-:W-:Y:S01]  /*5db0*/  F2FP.BF16.PACK_AB R41, R4, R3 ;  /* 0x000000030429723e */ /* 0x000fe200000010ff */
[----:B------:R-:W-:Y:S01]  /*5dc0*/  FFMA.FTZ R8, R45, R44, R8 ;  /* 0x0000002c2d087223 */ /* 0x000fe20000010008 */
[----:B------:R-:W-:Y:S04]  /*5dd0*/  F2FP.BF16.PACK_AB R42, R6, R5 ;  /* 0x00000005062a723e */ /* 0x000fe800000010ff */
[----:B------:R-:W-:Y:S02]  /*5de0*/  F2FP.BF16.PACK_AB R43, R8, R7 ;  /* 0x00000007082b723e */ /* 0x000fe400000010ff */
.L_x_853:
[----:B------:R-:W-:Y:S05]  /*5df0*/  BSYNC B0 ;  /* 0x0000000000007941 */ /* 0x000fea0003800000 */
.L_x_852:
[----:B------:R-:W-:Y:S05]  /*5e00*/  MOV R3, 0xc0 ;  /* 0x000000c000037802 */ /* 0x000fea0000000f00 */
[C---:B------:R-:W-:Y:S04]  /*5e10*/  IMAD.WIDE.U32 R4, R3.reuse, c[0x0][0x198], R116 ;  /* 0x0000660003047a25 */ /* 0x040fe800078e0074 */
[----:B------:R-:W-:Y:S05]  /*5e20*/  IMAD R0, R3, c[0x0][0x19c], RZ ;  /* 0x0000670003007a24 */ /* 0x000fea00078e02ff */
[----:B------:R-:W-:Y:S05]  /*5e30*/  IADD3 R5, R5, R0, RZ ;  /* 0x0000000005057210 */ /* 0x000fea0007ffe0ff */
[----:B-----5:R3:W-:Y:S02]  /*5e40*/  STG.E.128 [R4.64], R40 ;  /* 0x0000002804007986 */ /* 0x0207e4000c101d06 */
.L_x_851:
[----:B------:R-:W-:Y:S05]  /*5e50*/  BSYNC B1 ;  /* 0x0000000000017941 */ /* 0x000fea0003800000 */
.L_x_850:
[----:B------:R-:W-:Y:S01]  /*5e60*/  ISETP.NE.AND P0, PT, R168, RZ, PT ;  /* 0x000000ffa800720c */ /* 0x000fe20003f05270 */
[----:B------:R-:W-:Y:S01]  /*5e70*/  @!UPT UIADD3 URZ, URZ, URZ, URZ ;  /* 0x0000003f3f3ff290 */ /* 0x000fe2000fffe03f */
[----:B------:R-:W-:Y:S11]  /*5e80*/  BSSY B1, `(.L_x_854) ;  /* 0x000005c000017945 */ /* 0x000ff60003800000 */
        /* <DEDUP_REMOVED lines=9> */
[----:B------:R-:W-:Y:S01]  /*5f20*/  MOV R46, RZ ;  /* 0x000000ff002e7202 */ /* 0x000fe20000000f00 */
[C---:B-----5:R-:W-:Y:S01]  /*5f30*/  IMAD.U32 R31, R40.reuse, 0x10000, RZ ;  /* 0x00010000281f7824 */ /* 0x060fe200078e00ff */
[----:B------:R-:W-:Y:S01]  /*5f40*/  LOP3.LUT R33, R40, 0xffff0000, RZ, 0xc0, !PT ;  /* 0xffff000028217812 */ /* 0x000fe200078ec0ff */
[C---:B------:R-:W-:Y:S01]  /*5f50*/  IMAD.U32 R34, R41.reuse, 0x10000, RZ ;  /* 0x0001000029227824 */ /* 0x040fe200078e00ff */
[----:B------:R-:W-:Y:S02]  /*5f60*/  LOP3.LUT R37, R41, 0xffff0000, RZ, 0xc0, !PT ;  /* 0xffff000029257812 */ /* 0x000fe400078ec0ff */
[C---:B------:R-:W-:Y:S02]  /*5f70*/  SHF.L.U32 R38, R42.reuse, 0x10, RZ ;  /* 0x000000102a267819 */ /* 0x040fe400000006ff */
[----:B------:R-:W-:Y:S01]  /*5f80*/  LOP3.LUT R41, R42, 0xffff0000, RZ, 0xc0, !PT ;  /* 0xffff00002a297812 */ /* 0x000fe200078ec0ff */
[C---:B------:R-:W-:Y:S01]  /*5f90*/  IMAD.U32 R42, R43.reuse, 0x10000, RZ ;  /* 0x000100002b2a7824 */ /* 0x040fe200078e00ff */
[----:B------:R-:W-:Y:S01]  /*5fa0*/  LOP3.LUT R45, R43, 0xffff0000, RZ, 0xc0, !PT ;  /* 0xffff00002b2d7812 */ /* 0x000fe200078ec0ff */
[----:B------:R-:W-:Y:S02]  /*5fb0*/  @P0 IMAD R168, RZ, RZ, -UR5 ;  /* 0x80000005ffa80e24 */ /* 0x000fe4000f8e02ff */
[----:B------:R-:W-:Y:S03]  /*5fc0*/  @P0 IMAD R46, RZ, RZ, -UR5 ;  /* 0x80000005ff2e0e24 */ /* 0x000fe6000f8e02ff */
[C---:B------:R-:W-:Y:S04]  /*5fd0*/  LEA R14, P1, R168.reuse, R170, 0x1 ;  /* 0x000000aaa80e7211 */ /* 0x040fe800078208ff */
[----:B------:R-:W-:Y:S02]  /*5fe0*/  LEA.HI.X.SX32 R15, R168, R171, 0x1, P1 ;  /* 0x000000aba80f7211 */ /* 0x000fe400008f0eff */
[----:B------:R-:W-:Y:S03]  /*5ff0*/  IADD3 R169, P1, R87, R46, RZ ;  /* 0x0000002e57a97210 */ /* 0x000fe60007f3e0ff */
[----:B------:R-:W3:Y:S01]  /*6000*/  LDG.E.128 R16, [R14.64] ;  /* 0x000000060e107981 */ /* 0x000ee2000c1e1d00 */
[----:B------:R-:W-:Y:S02]  /*6010*/  LEA.HI.X.SX32 R46, R46, R86, 0x1, P1 ;  /* 0x000000562e2e7211 */ /* 0x000fe400008f0eff */
[C---:B--2---:R-:W-:Y:S04]  /*6020*/  LEA R170, P1, R169.reuse, R124, 0x1 ;  /* 0x0000007ca9aa7211 */ /* 0x044fe800078208ff */
[----:B------:R-:W-:Y:S01]  /*6030*/  LEA.HI.X R171, R169, R125, R46, 0x1, P1 ;  /* 0x0000007da9ab7211 */ /* 0x000fe200008f0c2e */
[----:B------:R-:W-:Y:S01]  /*6040*/  IMAD.MOV.U32 R46, RZ, RZ, RZ ;  /* 0x000000ffff2e7224 */ /* 0x000fe200078e00ff */
[----:B------:R-:W-:Y:S04]  /*6050*/  @P0 IADD3 R46, RZ, -UR5, RZ ;  /* 0x80000005ff2e0c10 */ /* 0x000fe8000fffe0ff */
[----:B------:R-:W-:Y:S01]  /*6060*/  IADD3 R173, P1, R87, R46, RZ ;  /* 0x0000002e57ad7210 */ /* 0x000fe20007f3e0ff */
[----:B------:R-:W2:Y:S03]  /*6070*/  LDG.E.128 R168, [R170.64] ;  /* 0x00000006aaa87981 */ /* 0x000ea6000c1e1d00 */
[----:B------:R-:W-:Y:S02]  /*6080*/  LEA.HI.X.SX32 R46, R46, R86, 0x1, P1 ;  /* 0x000000562e2e7211 */ /* 0x000fe400008f0eff */
[C---:B------:R-:W-:Y:S04]  /*6090*/  LEA R50, P1, R173.reuse, R126, 0x1 ;  /* 0x0000007ead327211 */ /* 0x040fe800078208ff */
[----:B------:R-:W-:Y:S05]  /*60a0*/  LEA.HI.X R51, R173, R127, R46, 0x1, P1 ;  /* 0x0000007fad337211 */ /* 0x000fea00008f0c2e */
[----:B------:R-:W4:Y:S01]  /*60b0*/  LDG.E.128 R52, [R50.64] ;  /* 0x0000000632347981 */ /* 0x000f22000c1e1d00 */
[C---:B---3--:R-:W-:Y:S01]  /*60c0*/  IMAD.U32 R24, R16.reuse, 0x10000, RZ ;  /* 0x0001000010187824 */ /* 0x048fe200078e00ff */
[----:B------:R-:W-:Y:S01]  /*60d0*/  LOP3.LUT R23, R16, 0xffff0000, RZ, 0xc0, !PT ;  /* 0xffff000010177812 */ /* 0x000fe200078ec0ff */
[C---:B------:R-:W-:Y:S01]  /*60e0*/  IMAD.U32 R20, R18.reuse, 0x10000, RZ ;  /* 0x0001000012147824 */ /* 0x040fe200078e00ff */
[C---:B------:R-:W-:Y:S02]  /*60f0*/  SHF.L.U32 R21, R17.reuse, 0x10, RZ ;  /* 0x0000001011157819 */ /* 0x040fe400000006ff */
[----:B------:R-:W-:Y:S02]  /*6100*/  LOP3.LUT R22, R17, 0xffff0000, RZ, 0xc0, !PT ;  /* 0xffff000011167812 */ /* 0x000fe400078ec0ff */
[----:B------:R-:W-:Y:S02]  /*6110*/  LOP3.LUT R16, R18, 0xffff0000, RZ, 0xc0, !PT ;  /* 0xffff000012107812 */ /* 0x000fe400078ec0ff */
[C---:B------:R-:W-:Y:S02]  /*6120*/  SHF.L.U32 R14, R19.reuse, 0x10, RZ ;  /* 0x00000010130e7819 */ /* 0x040fe400000006ff */
[----:B------:R-:W-:Y:S01]  /*6130*/  LOP3.LUT R18, R19, 0xffff0000, RZ, 0xc0, !PT ;  /* 0xffff000013127812 */ /* 0x000fe200078ec0ff */
[C---:B--2---:R-:W-:Y:S01]  /*6140*/  IMAD.U32 R29, R168.reuse, 0x10000, RZ ;  /* 0x00010000a81d7824 */ /* 0x044fe200078e00ff */
        /* <DEDUP_REMOVED lines=8> */
[C---:B------:R-:W-:Y:S01]  /*61d0*/  SHF.L.U32 R17, R171.reuse, 0x10, RZ ;  /* 0x00000010ab117819 */ /* 0x040fe200000006ff */
[----:B------:R-:W-:Y:S01]  /*61e0*/  FMUL.FTZ R0, R24, R29 ;  /* 0x0000001d18007220 */ /* 0x000fe20000410000 */
[----:B------:R-:W-:Y:S01]  /*61f0*/  LOP3.LUT R15, R171, 0xffff0000, RZ, 0xc0, !PT ;  /* 0xffff0000ab0f7812 */ /* 0x000fe200078ec0ff */
[----:B------:R-:W-:Y:S02]  /*6200*/  @!P0 FADD.FTZ R27, -R27, -RZ ;  /* 0x800000ff1b1b8221 */ /* 0x000fe40000010100 */
[C---:B----4-:R-:W-:Y:S01]  /*6210*/  IMAD.U32 R30, R52.reuse, 0x10000, RZ ;  /* 0x00010000341e7824 */ /* 0x050fe200078e00ff */
[----:B------:R-:W-:Y:S01]  /*6220*/  LOP3.LUT R32, R52, 0xffff0000, RZ, 0xc0, !PT ;  /* 0xffff000034207812 */ /* 0x000fe200078ec0ff */
[----:B------:R-:W-:Y:S01]  /*6230*/  FMUL.FTZ R2, R23, R28 ;  /* 0x0000001c17027220 */ /* 0x000fe20000410000 */
[----:B------:R-:W-:Y:S01]  /*6240*/  SHF.L.U32 R35, R53, 0x10, RZ ;  /* 0x0000001035237819 */ /* 0x000fe200000006ff */
[----:B------:R-:W-:Y:S01]  /*6250*/  FMUL.FTZ R3, R21, R26 ;  /* 0x0000001a15037220 */ /* 0x000fe20000410000 */
[----:B------:R-:W-:Y:S01]  /*6260*/  LOP3.LUT R36, R53, 0xffff0000, RZ, 0xc0, !PT ;  /* 0xffff000035247812 */ /* 0x000fe200078ec0ff */
[----:B------:R-:W-:Y:S01]  /*6270*/  @!P0 FADD.FTZ R25, -R25, -RZ ;  /* 0x800000ff19198221 */ /* 0x000fe20000010100 */
[----:B------:R-:W-:Y:S01]  /*6280*/  LOP3.LUT R40, R54, 0xffff0000, RZ, 0xc0, !PT ;  /* 0xffff000036287812 */ /* 0x000fe200078ec0ff */
[----:B------:R-:W-:Y:S01]  /*6290*/  FFMA.FTZ R0, R31, R30, R0 ;  /* 0x0000001e1f007223 */ /* 0x000fe20000010000 */
[C---:B------:R-:W-:Y:S01]  /*62a0*/  SHF.L.U32 R43, R55.reuse, 0x10, RZ ;  /* 0x00000010372b7819 */ /* 0x040fe200000006ff */
[----:B------:R-:W-:Y:S01]  /*62b0*/  FMUL.FTZ R4, R22, R27 ;  /* 0x0000001b16047220 */ /* 0x000fe20000410000 */
[----:B------:R-:W-:Y:S01]  /*62c0*/  LOP3.LUT R44, R55, 0xffff0000, RZ, 0xc0, !PT ;  /* 0xffff0000372c7812 */ /* 0x000fe200078ec0ff */
        /* <DEDUP_REMOVED lines=19> */
.L_x_857:
[----:B------:R-:W-:Y:S05]  /*6400*/  BSYNC B0 ;  /* 0x0000000000007941 */ /* 0x000fea0003800000 */
.L_x_856:
[C---:B------:R-:W-:Y:S04]  /*6410*/  LEA R2, P0, R166.reuse, R116, 0x1 ;  /* 0x00000074a6027211 */ /* 0x040fe800078008ff */
[----:B------:R-:W-:Y:S05]  /*6420*/  LEA.HI.X R3, R166, R117, R101, 0x1, P0 ;  /* 0x00000075a6037211 */ /* 0x000fea00000f0c65 */
[----:B-----5:R3:W-:Y:S04]  /*6430*/  STG.E.128 [R2.64], R40 ;  /* 0x0000002802007986 */ /* 0x0207e8000c101d06 */
.L_x_855:
[----:B------:R-:W-:Y:S05]  /*6440*/  BSYNC B1 ;  /* 0x0000000000017941 */ /* 0x000fea0003800000 */
.L_x_854:
        /* <DEDUP_REMOVED lines=10> */
[----:B------:R-:W-:Y:S01]  /*64f0*/  IMAD.MOV.U32 R46, RZ, RZ, RZ ;  /* 0x000000ffff2e7224 */ /* 0x000fe200078e00ff */
[C---:B-----5:R-:W-:Y:S01]  /*6500*/  LOP3.LUT R33, R40.reuse, 0xffff0000, RZ, 0xc0, !PT ;  /* 0xffff000028217812 */ /* 0x060fe200078ec0ff */
[----:B------:R-:W-:Y:S01]  /*6510*/  IMAD.MOV.U32 R168, RZ, RZ, R163 ;  /* 0x000000ffffa87224 */ /* 0x000fe200078e00a3 */
[C---:B------:R-:W-:Y:S01]  /*6520*/  LOP3.LUT R37, R41.reuse, 0xffff0000, RZ, 0xc0, !PT ;  /* 0xffff000029257812 */ /* 0x040fe200078ec0ff */
[----:B------:R-:W-:Y:S01]  /*6530*/  IMAD.U32 R31, R40, 0x10000, RZ ;  /* 0x00010000281f7824 */ /* 0x000fe200078e00ff */
[C---:B------:R-:W-:Y:S01]  /*6540*/  SHF.L.U32 R38, R42.reuse, 0x10, RZ ;  /* 0x000000102a267819 */ /* 0x040fe200000006ff */
[----:B------:R-:W-:Y:S01]  /*6550*/  IMAD.U32 R34, R41, 0x10000, RZ ;  /* 0x0001000029227824 */ /* 0x000fe200078e00ff */
[----:B------:R-:W-:Y:S01]  /*6560*/  LOP3.LUT R41, R42, 0xffff0000, RZ, 0xc0, !PT ;  /* 0xffff00002a297812 */ /* 0x000fe200078ec0ff */
[C---:B------:R-:W-:Y:S01]  /*6570*/  IMAD.U32 R42, R43.reuse, 0x10000, RZ ;  /* 0x000100002b2a7824 */ /* 0x040fe200078e00ff */
[----:B------:R-:W-:Y:S03]  /*6580*/  LOP3.LUT R45, R43, 0xffff0000, RZ, 0xc0, !PT ;  /* 0xffff00002b2d7812 */ /* 0x000fe600078ec0ff */
[----:B------:R-:W-:Y:S01]  /*6590*/  @P0 IADD3 R168, RZ, -UR5, RZ ;  /* 0x80000005ffa80c10 */ /* 0x000fe2000fffe0ff */
[----:B------:R-:W-:Y:S03]  /*65a0*/  @P0 IMAD R46, RZ, RZ, -UR5 ;  /* 0x80000005ff2e0e24 */ /* 0x000fe6000f8e02ff */
[C---:B------:R-:W-:Y:S02]  /*65b0*/  LEA R14, P1, R168.reuse, R170, 0x1 ;  /* 0x000000aaa80e7211 */ /* 0x040fe400078208ff */
[----:B------:R-:W-:Y:S02]  /*65c0*/  IADD3 R169, P2, R85, R46, RZ ;  /* 0x0000002e55a97210 */ /* 0x000fe40007f5e0ff */
[----:B------:R-:W-:Y:S02]  /*65d0*/  LEA.HI.X.SX32 R15, R168, R171, 0x1, P1 ;  /* 0x000000aba80f7211 */ /* 0x000fe400008f0eff */
[C---:B--2---:R-:W-:Y:S02]  /*65e0*/  LEA R170, P1, R169.reuse, R124, 0x1 ;  /* 0x0000007ca9aa7211 */ /* 0x044fe400078208ff */
[----:B------:R-:W-:Y:S01]  /*65f0*/  LEA.HI.X.SX32 R46, R46, R84, 0x1, P2 ;  /* 0x000000542e2e7211 */ /* 0x000fe200010f0eff */
[----:B------:R-:W2:Y:S03]  /*6600*/  LDG.E.128 R16, [R14.64] ;  /* 0x000000060e107981 */ /* 0x000ea6000c1e1d00 */
[----:B------:R-:W-:Y:S01]  /*6610*/  LEA.HI.X R171, R169, R125, R46, 0x1, P1 ;  /* 0x0000007da9ab7211 */ /* 0x000fe200008f0c2e */
[----:B------:R-:W-:Y:S01]  /*6620*/  IMAD.MOV.U32 R46, RZ, RZ, RZ ;  /* 0x000000ffff2e7224 */ /* 0x000fe200078e00ff */
[----:B------:R-:W-:Y:S04]  /*6630*/  @P0 IADD3 R46, RZ, -UR5, RZ ;  /* 0x80000005ff2e0c10 */ /* 0x000fe8000fffe0ff */
[----:B------:R-:W-:Y:S01]  /*6640*/  IADD3 R173, P1, R85, R46, RZ ;  /* 0x0000002e55ad7210 */ /* 0x000fe20007f3e0ff */
[----:B------:R-:W3:Y:S03]  /*6650*/  LDG.E.128 R168, [R170.64] ;  /* 0x00000006aaa87981 */ /* 0x000ee6000c1e1d00 */
[----:B------:R-:W-:Y:S02]  /*6660*/  LEA.HI.X.SX32 R46, R46, R84, 0x1, P1 ;  /* 0x000000542e2e7211 */ /* 0x000fe400008f0eff */
[C---:B------:R-:W-:Y:S04]  /*6670*/  LEA R50, P1, R173.reuse, R126, 0x1 ;  /* 0x0000007ead327211 */ /* 0x040fe800078208ff */
[----:B------:R-:W-:Y:S05]  /*6680*/  LEA.HI.X R51, R173, R127, R46, 0x1, P1 ;  /* 0x0000007fad337211 */ /* 0x000fea00008f0c2e */
[----:B------:R-:W4:Y:S01]  /*6690*/  LDG.E.128 R52, [R50.64] ;  /* 0x0000000632347981 */ /* 0x000f22000c1e1d00 */
[C---:B--2---:R-:W-:Y:S01]  /*66a0*/  IMAD.U32 R24, R16.reuse, 0x10000, RZ ;  /* 0x0001000010187824 */ /* 0x044fe200078e00ff */
[----:B------:R-:W-:Y:S01]  /*66b0*/  LOP3.LUT R23, R16, 0xffff0000, RZ, 0xc0, !PT ;  /* 0xffff000010177812 */ /* 0x000fe200078ec0ff */
[C---:B------:R-:W-:Y:S01]  /*66c0*/  IMAD.U32 R20, R18.reuse, 0x10000, RZ ;  /* 0x0001000012147824 */ /* 0x040fe200078e00ff */
[C---:B------:R-:W-:Y:S02]  /*66d0*/  SHF.L.U32 R21, R17.reuse, 0x10, RZ ;  /* 0x0000001011157819 */ /* 0x040fe400000006ff */
[----:B------:R-:W-:Y:S02]  /*66e0*/  LOP3.LUT R22, R17, 0xffff0000, RZ, 0xc0, !PT ;  /* 0xffff000011167812 */ /* 0x000fe400078ec0ff */
[----:B------:R-:W-:Y:S02]  /*66f0*/  LOP3.LUT R16, R18, 0xffff0000, RZ, 0xc0, !PT ;  /* 0xffff000012107812 */ /* 0x000fe400078ec0ff */
[----:B------:R-:W-:Y:S01]  /*6700*/  SHF.L.U32 R14, R19, 0x10, RZ ;  /* 0x00000010130e7819 */ /* 0x000fe200000006ff */
        /* <DEDUP_REMOVED lines=9> */
[----:B------:R-:W-:Y:S01]  /*67a0*/  LOP3.LUT R19, R170, 0xffff0000, RZ, 0xc0, !PT ;  /* 0xffff0000aa137812 */ /* 0x000fe200078ec0ff */
[----:B------:R-:W-:Y:S01]  /*67b0*/  FMUL.FTZ R0, R24, R29 ;  /* 0x0000001d18007220 */ /* 0x000fe20000410000 */
[----:B------:R-:W-:Y:S01]  /*67c0*/  SHF.L.U32 R17, R171, 0x10, RZ ;  /* 0x00000010ab117819 */ /* 0x000fe200000006ff */
[----:B------:R-:W-:Y:S01]  /*67d0*/  @!P0 FADD.FTZ R27, -R27, -RZ ;  /* 0x800000ff1b1b8221 */ /* 0x000fe20000010100 */
[----:B------:R-:W-:Y:S01]  /*67e0*/  LOP3.LUT R15, R171, 0xffff0000, RZ, 0xc0, !PT ;  /* 0xffff0000ab0f7812 */ /* 0x000fe200078ec0ff */
        /* <DEDUP_REMOVED lines=31> */
.L_x_861:
[----:B------:R-:W-:Y:S05]  /*69e0*/  BSYNC B0 ;  /* 0x0000000000007941 */ /* 0x000fea0003800000 */
.L_x_860:
[----:B------:R-:W-:Y:S05]  /*69f0*/  MOV R3, 0x140 ;  /* 0x0000014000037802 */ /* 0x000fea0000000f00 */
[C---:B------:R-:W-:Y:S04]  /*6a00*/  IMAD.WIDE.U32 R4, R3.reuse, c[0x0][0x198], R116 ;  /* 0x0000660003047a25 */ /* 0x040fe800078e0074 */
[----:B------:R-:W-:Y:S05]  /*6a10*/  IMAD R0, R3, c[0x0][0x19c], RZ ;  /* 0x0000670003007a24 */ /* 0x000fea00078e02ff */
[----:B------:R-:W-:Y:S05]  /*6a20*/  IADD3 R5, R5, R0, RZ ;  /* 0x0000000005057210 */ /* 0x000fea0007ffe0ff */
[----:B-----5:R3:W-:Y:S02]  /*6a30*/  STG.E.128 [R4.64], R40 ;  /* 0x0000002804007986 */ /* 0x0207e4000c101d06 */
.L_x_859:
[----:B------:R-:W-:Y:S05]  /*6a40*/  BSYNC B1 ;  /* 0x0000000000017941 */ /* 0x000fea0003800000 */
.L_x_858:
        /* <DEDUP_REMOVED lines=89> */
.L_x_865:
[----:B------:R-:W-:Y:S05]  /*6fe0*/  BSYNC B0 ;  /* 0x0000000000007941 */ /* 0x000fea0003800000 */
.L_x_864:
[----:B------:R-:W-:Y:S05]  /*6ff0*/  MOV R3, 0x180 ;  /* 0x0000018000037802 */ /* 0x000fea0000000f00 */
[C---:B------:R-:W-:Y:S04]  /*7000*/  IMAD.WIDE.U32 R4, R3.reuse, c[0x0][0x198], R116 ;  /* 0x0000660003047a25 */ /* 0x040fe800078e0074 */
[----:B------:R-:W-:Y:S05]  /*7010*/  IMAD R0, R3, c[0x0][0x19c], RZ ;  /* 0x0000670003007a24 */ /* 0x000fea00078e02ff */
[----:B------:R-:W-:Y:S05]  /*7020*/  IADD3 R5, R5, R0, RZ ;  /* 0x0000000005057210 */ /* 0x000fea0007ffe0ff */
[----:B-----5:R3:W-:Y:S02]  /*7030*/  STG.E.128 [R4.64], R40 ;  /* 0x0000002804007986 */ /* 0x0207e4000c101d06 */
.L_x_863:
[----:B------:R-:W-:Y:S05]  /*7040*/  BSYNC B1 ;  /* 0x0000000000017941 */ /* 0x000fea0003800000 */
.L_x_862:
[----:B------:R-:W-:Y:S01]  /*7050*/  ISETP.NE.AND P0, PT, R162, RZ, PT ;  /* 0x000000ffa200720c */ /* 0x000fe20003f05270 */
[----:B------:R-:W-:Y:S01]  /*7060*/  @!UPT UIADD3 URZ, URZ, URZ, URZ ;  /* 0x0000003f3f3ff290 */ /* 0x000fe2000fffe03f */
[----:B------:R-:W-:Y:S11]  /*7070*/  BSSY B1, `(.L_x_866) ;  /* 0x000005e000017945 */ /* 0x000ff60003800000 */
[----:B------:R-:W-:-:S05]  /*7080*/  @P0 BRA `(.L_x_867) ;  /* 0x000005c000000947 */ /* 0x000fca0003800000 */
[----:B---3--:R-:W-:Y:S01]  /*7090*/  MOV R3, c[0x0][0x288] ;  /* 0x0000a20000037a02 */ /* 0x008fe20000000f00 */
[----:B------:R-:W-:Y:S01]  /*70a0*/  BSSY B0, `(.L_x_868) ;  /* 0x0000055000007945 */ /* 0x000fe20003800000 */
[----:B------:R-:W-:Y:S03]  /*70b0*/  ISETP.GE.AND P0, PT, R148, UR4, PT ;  /* 0x0000000494007c0c */ /* 0x000fe6000bf06270 */
[----:B------:R-:W-:Y:S05]  /*70c0*/  IMAD.WIDE.U32 R168, R3, 0x1c0, R122 ;  /* 0x000001c003a87825 */ /* 0x000fea00078e007a */
[----:B------:R-:W-:Y:S05]  /*70d0*/  IADD3 R169, R169, UR18, RZ ;  /* 0x00000012a9a97c10 */ /* 0x000fea000fffe0ff */
[----:B------:R3:W5:Y:S01]  /*70e0*/  LDG.E.128 R40, [R168.64] ;  /* 0x00000006a8287981 */ /* 0x000762000c1e1d00 */
[----:B------:R-:W-:-:S05]  /*70f0*/  @P0 BRA `(.L_x_869) ;  /* 0x000004f000000947 */ /* 0x000fca0003800000 */
[----:B------:R-:W-:Y:S01]  /*7100*/  ISETP.GE.AND P0, PT, R148, R163, PT ;  /* 0x000000a39400720c */ /* 0x000fe20003f06270 */
[----:B------:R-:W-:Y:S01]  /*7110*/  IMAD.MOV.U32 R162, RZ, RZ, RZ ;  /* 0x000000ffffa27224 */ /* 0x000fe200078e00ff */
[C---:B-----5:R-:W-:Y:S01]  /*7120*/  SHF.L.U32 R31, R40.reuse, 0x10, RZ ;  /* 0x00000010281f7819 */ /* 0x060fe200000006ff */
[C---:B------:R-:W-:Y:S01]  /*7130*/  IMAD.U32 R34, R41.reuse, 0x10000, RZ ;  /* 0x0001000029227824 */ /* 0x040fe200078e00ff */
[----:B------:R-:W-:Y:S01]  /*7140*/  LOP3.LUT R33, R40, 0xffff0000, RZ, 0xc0, !PT ;  /* 0xffff000028217812 */ /* 0x000fe200078ec0ff */
[C---:B--2---:R-:W-:Y:S01]  /*7150*/  IMAD.U32 R38, R42.reuse, 0x10000, RZ ;  /* 0x000100002a267824 */ /* 0x044fe200078e00ff */
[----:B------:R-:W-:Y:S02]  /*7160*/  LOP3.LUT R37, R41, 0xffff0000, RZ, 0xc0, !PT ;  /* 0xffff000029257812 */ /* 0x000fe400078ec0ff */
[----:B------:R-:W-:Y:S02]  /*7170*/  LOP3.LUT R41, R42, 0xffff0000, RZ, 0xc0, !PT ;  /* 0xffff00002a297812 */ /* 0x000fe400078ec0ff */
[C---:B------:R-:W-:Y:S02]  /*7180*/  SHF.L.U32 R42, R43.reuse, 0x10, RZ ;  /* 0x000000102b2a7819 */ /* 0x040fe400000006ff */
[----:B------:R-:W-:Y:S01]  /*7190*/  LOP3.LUT R45, R43, 0xffff0000, RZ, 0xc0, !PT ;  /* 0xffff00002b2d7812 */ /* 0x000fe200078ec0ff */
[----:B------:R-:W-:Y:S01]  /*71a0*/  @P0 IMAD R163, RZ, RZ, -UR5 ;  /* 0x80000005ffa30e24 */ /* 0x000fe2000f8e02ff */
[----:B------:R-:W-:Y:S04]  /*71b0*/  @P0 IADD3 R162, RZ, -UR5, RZ ;  /* 0x80000005ffa20c10 */ /* 0x000fe8000fffe0ff */
[----:B------:R-:W-:Y:S02]  /*71c0*/  LEA R14, P1, R163, R168, 0x1 ;  /* 0x000000a8a30e7211 */ /* 0x000fe400078208ff */
[----:B------:R-:W-:Y:S02]  /*71d0*/  IADD3 R46, P2, R81, R162, RZ ;  /* 0x000000a2512e7210 */ /* 0x000fe40007f5e0ff */
[----:B------:R-:W-:Y:S02]  /*71e0*/  LEA.HI.X.SX32 R15, R163, R169, 0x1, P1 ;  /* 0x000000a9a30f7211 */ /* 0x000fe400008f0eff */
[----:B---3--:R-:W-:Y:S02]  /*71f0*/  LEA R168, P1, R46, R124, 0x1 ;  /* 0x0000007c2ea87211 */ /* 0x008fe400078208ff */
[----:B------:R-:W-:Y:S01]  /*7200*/  LEA.HI.X.SX32 R162, R162, R80, 0x1, P2 ;  /* 0x00000050a2a27211 */ /* 0x000fe200010f0eff */
[----:B------:R-:W2:Y:S03]  /*7210*/  LDG.E.128 R16, [R14.64] ;  /* 0x000000060e107981 */ /* 0x000ea6000c1e1d00 */
[----:B------:R-:W-:Y:S01]  /*7220*/  LEA.HI.X R169, R46, R125, R162, 0x1, P1 ;  /* 0x0000007d2ea97211 */ /* 0x000fe200008f0ca2 */
[----:B------:R-:W-:Y:S02]  /*7230*/  IMAD.MOV.U32 R46, RZ, RZ, RZ ;  /* 0x000000ffff2e7224 */ /* 0x000fe400078e00ff */
[----:B------:R-:W-:Y:S03]  /*7240*/  @P0 IMAD R46, RZ, RZ, -UR5 ;  /* 0x80000005ff2e0e24 */ /* 0x000fe6000f8e02ff */
[----:B------:R-:W3:Y:S02]  /*7250*/  LDG.E.128 R168, [R168.64] ;  /* 0x00000006a8a87981 */ /* 0x000ee4000c1e1d00 */
[----:B------:R-:W-:Y:S04]  /*7260*/  IADD3 R163, P1, R81, R46, RZ ;  /* 0x0000002e51a37210 */ /* 0x000fe80007f3e0ff */
[----:B------:R-:W-:Y:S02]  /*7270*/  LEA.HI.X.SX32 R46, R46, R80, 0x1, P1 ;  /* 0x000000502e2e7211 */ /* 0x000fe400008f0eff */
[C---:B------:R-:W-:Y:S04]  /*7280*/  LEA R50, P1, R163.reuse, R126, 0x1 ;  /* 0x0000007ea3327211 */ /* 0x040fe800078208ff */
[----:B------:R-:W-:Y:S05]  /*7290*/  LEA.HI.X R51, R163, R127, R46, 0x1, P1 ;  /* 0x0000007fa3337211 */ /* 0x000fea00008f0c2e */
[----:B------:R-:W4:Y:S01]  /*72a0*/  LDG.E.128 R52, [R50.64] ;  /* 0x0000000632347981 */ /* 0x000f22000c1e1d00 */
[C---:B--2---:R-:W-:Y:S01]  /*72b0*/  IMAD.U32 R24, R16.reuse, 0x10000, RZ ;  /* 0x0001000010187824 */ /* 0x044fe200078e00ff */
[----:B------:R-:W-:Y:S01]  /*72c0*/  LOP3.LUT R23, R16, 0xffff0000, RZ, 0xc0, !PT ;  /* 0xffff000010177812 */ /* 0x000fe200078ec0ff */
[C---:B------:R-:W-:Y:S01]  /*72d0*/  IMAD.U32 R21, R17.reuse, 0x10000, RZ ;  /* 0x0001000011157824 */ /* 0x040fe200078e00ff */
[----:B------:R-:W-:Y:S01]  /*72e0*/  LOP3.LUT R22, R17, 0xffff0000, RZ, 0xc0, !PT ;  /* 0xffff000011167812 */ /* 0x000fe200078ec0ff */
[----:B------:R-:W-:Y:S01]  /*72f0*/  IMAD.U32 R14, R19, 0x10000, RZ ;  /* 0x00010000130e7824 */ /* 0x000fe200078e00ff */
        /* <DEDUP_REMOVED lines=16> */
[----:B------:R-:W-:Y:S02]  /*7400*/  FMUL.FTZ R2, R23, R28 ;  /* 0x0000001c17027220 */ /* 0x000fe40000410000 */
[----:B------:R-:W-:Y:S01]  /*7410*/  FMUL.FTZ R3, R21, R26 ;  /* 0x0000001a15037220 */ /* 0x000fe20000410000 */
[C---:B----4-:R-:W-:Y:S01]  /*7420*/  LOP3.LUT R32, R52.reuse, 0xffff0000, RZ, 0xc0, !PT ;  /* 0xffff000034207812 */ /* 0x050fe200078ec0ff */
[----:B------:R-:W-:Y:S01]  /*7430*/  IMAD.U32 R30, R52, 0x10000, RZ ;  /* 0x00010000341e7824 */ /* 0x000fe200078e00ff */
[----:B------:R-:W-:Y:S01]  /*7440*/  SHF.L.U32 R35, R53, 0x10, RZ ;  /* 0x0000001035237819 */ /* 0x000fe200000006ff */
[----:B------:R-:W-:Y:S01]  /*7450*/  @!P0 FADD.FTZ R25, -R25, -RZ ;  /* 0x800000ff19198221 */ /* 0x000fe20000010100 */
[----:B------:R-:W-:Y:S01]  /*7460*/  LOP3.LUT R36, R53, 0xffff0000, RZ, 0xc0, !PT ;  /* 0xffff000035247812 */ /* 0x000fe200078ec0ff */
[----:B------:R-:W-:Y:S01]  /*7470*/  FFMA.FTZ R0, R31, R30, R0 ;  /* 0x0000001e1f007223 */ /* 0x000fe20000010000 */
[----:B------:R-:W-:Y:S01]  /*7480*/  LOP3.LUT R40, R54, 0xffff0000, RZ, 0xc0, !PT ;  /* 0xffff000036287812 */ /* 0x000fe200078ec0ff */
[----:B------:R-:W-:Y:S01]  /*7490*/  FMUL.FTZ R4, R22, R27 ;  /* 0x0000001b16047220 */ /* 0x000fe20000410000 */
[----:B------:R-:W-:Y:S01]  /*74a0*/  SHF.L.U32 R43, R55, 0x10, RZ ;  /* 0x00000010372b7819 */ /* 0x000fe200000006ff */
[----:B------:R-:W-:Y:S01]  /*74b0*/  @!P0 FADD.FTZ R19, -R19, -RZ ;  /* 0x800000ff13138221 */ /* 0x000fe20000010100 */
[----:B------:R-:W-:Y:S01]  /*74c0*/  LOP3.LUT R44, R55, 0xffff0000, RZ, 0xc0, !PT ;  /* 0xffff0000372c7812 */ /* 0x000fe200078ec0ff */
        /* <DEDUP_REMOVED lines=18> */
.L_x_869:
[----:B------:R-:W-:Y:S05]  /*75f0*/  BSYNC B0 ;  /* 0x0000000000007941 */ /* 0x000fea0003800000 */
.L_x_868:
[----:B------:R-:W-:Y:S05]  /*7600*/  MOV R3, 0x1c0 ;  /* 0x000001c000037802 */ /* 0x000fea0000000f00 */
[C---:B------:R-:W-:Y:S04]  /*7610*/  IMAD.WIDE.U32 R4, R3.reuse, c[0x0][0x198], R116 ;  /* 0x0000660003047a25 */ /* 0x040fe800078e0074 */
[----:B------:R-:W-:Y:S05]  /*7620*/  IMAD R0, R3, c[0x0][0x19c], RZ ;  /* 0x0000670003007a24 */ /* 0x000fea00078e02ff */
[----:B------:R-:W-:Y:S05]  /*7630*/  IADD3 R5, R5, R0, RZ ;  /* 0x0000000005057210 */ /* 0x000fea0007ffe0ff */
[----:B-----5:R4:W-:Y:S02]  /*7640*/  STG.E.128 [R4.64], R40 ;  /* 0x0000002804007986 */ /* 0x0209e4000c101d06 */
.L_x_867:
[----:B------:R-:W-:Y:S05]  /*7650*/  BSYNC B1 ;  /* 0x0000000000017941 */ /* 0x000fea0003800000 */
.L_x_866:
[----:B---3--:R-:W-:Y:S01]  /*7660*/  IMAD.MOV.U32 R3, RZ, RZ, c[0x0][0x230] ;  /* 0x00008c00ff037624 */ /* 0x008fe200078e00ff */
[----:B------:R-:W-:Y:S03]  /*7670*/  ULDC UR4, c[0x0][0x230] ;  /* 0x00008c0000047ab9 */ /* 0x000fe60000000800 */
[----:B------:R-:W-:Y:S05]  /*7680*/  IMAD.U32 R3, R3, -0x80, RZ ;  /* 0xffffff8003037824 */ /* 0x000fea00078e00ff */
[C---:B------:R-:W-:Y:S02]  /*7690*/  LEA R126, P1, R3.reuse, R126, 0x1 ;  /* 0x0000007e037e7211 */ /* 0x040fe400078208ff */
[C---:B------:R-:W-:Y:S02]  /*76a0*/  LEA R124, P0, R3.reuse, R124, 0x1 ;  /* 0x0000007c037c7211 */ /* 0x040fe400078008ff */
[C---:B------:R-:W-:Y:S02]  /*76b0*/  LEA.HI.X.SX32 R127, R3.reuse, R127, 0x1, P1 ;  /* 0x0000007f037f7211 */ /* 0x040fe400008f0eff */
[----:B------:R-:W-:Y:S01]  /*76c0*/  LEA.HI.X.SX32 R125, R3, R125, 0x1, P0 ;  /* 0x0000007d037d7211 */ /* 0x000fe200000f0eff */
[----:B------:R-:W-:-:S05]  /*76d0*/  BRA `(.L_x_837) ;  /* 0x0000043000007947 */ /* 0x000fca0003800000 */
.L_x_819:
[----:B------:R-:W-:Y:S01]  /*76e0*/  @!P3 IMAD.MOV.U32 R0, RZ, RZ, c[0x0][0x28c] ;  /* 0x0000a300ff00b624 */ /* 0x000fe200078e00ff */
[----:B---3--:R-:W2:Y:S01]  /*76f0*/  @!P1 LDG.E.128 R4, [R122.64] ;  /* 0x000000067a049981 */ /* 0x008ea2000c1e1d00 */
[C---:B------:R-:W-:Y:S01]  /*7700*/  @!P2 LEA R16, P0, R129.reuse, R122, 0x1 ;  /* 0x0000007a8110a211 */ /* 0x040fe200078008ff */
[----:B------:R-:W-:Y:S01]  /*7710*/  UMOV UR4, URZ ;  /* 0x0000003f00047c82 */ /* 0x000fe20008000000 */
[----:B------:R-:W-:Y:S01]  /*7720*/  @!P3 IMAD R0, R0, 0xc0, RZ ;  /* 0x000000c00000b824 */ /* 0x000fe200078e02ff */
[----:B------:R-:W-:Y:S02]  /*7730*/  @!P3 MOV R3, c[0x0][0x288] ;  /* 0x0000a2000003ba02 */ /* 0x000fe40000000f00 */
[----:B------:R-:W-:Y:S02]  /*7740*/  @!P2 LEA.HI.X R17, R129, R123, R128, 0x1, P0 ;  /* 0x0000007b8111a211 */ /* 0x000fe400000f0c80 */
[----:B------:R-:W-:Y:S01]  /*7750*/  @!P2 LEA R26, P0, R59, R116, 0x1 ;  /* 0x000000743b1aa211 */ /* 0x000fe200078008ff */
[----:B------:R-:W-:Y:S03]  /*7760*/  @!P3 IMAD.WIDE.U32 R2, R3, 0xc0, R122 ;  /* 0x000000c00302b825 */ /* 0x000fe600078e007a */
[----:B------:R-:W-:Y:S02]  /*7770*/  @!P2 LEA.HI.X R27, R59, R117, R60, 0x1, P0 ;  /* 0x000000753b1ba211 */ /* 0x000fe400000f0c3c */
[----:B------:R-:W-:Y:S02]  /*7780*/  @!P6 LEA R28, P0, R97, R122, 0x1 ;  /* 0x0000007a611ce211 */ /* 0x000fe400078008ff */
[----:B------:R-:W-:Y:S02]  /*7790*/  @!P3 IADD3 R3, R3, R0, RZ ;  /* 0x000000000303b210 */ /* 0x000fe40007ffe0ff */
[----:B------:R-:W-:Y:S02]  /*77a0*/  @!P6 LEA.HI.X R29, R97, R123, R96, 0x1, P0 ;  /* 0x0000007b611de211 */ /* 0x000fe400000f0c60 */
[C---:B------:R-:W-:Y:S04]  /*77b0*/  @!P6 LEA R24, P0, R164.reuse, R116, 0x1 ;  /* 0x00000074a418e211 */ /* 0x040fe800078008ff */
[----:B------:R-:W-:Y:S01]  /*77c0*/  @!P6 LEA.HI.X R25, R164, R117, R98, 0x1, P0 ;  /* 0x00000075a419e211 */ /* 0x000fe200000f0c62 */
[----:B--2---:R1:W-:Y:S01]  /*77d0*/  @!P1 STG.E.128 [R116.64], R4 ;  /* 0x0000000474009986 */ /* 0x0043e2000c101d06 */
[----:B------:R-:W-:Y:S03]  /*77e0*/  ISETP.NE.AND P1, PT, R162, RZ, PT ;  /* 0x000000ffa200720c */ /* 0x000fe60003f25270 */
[----:B------:R-:W2:Y:S04]  /*77f0*/  @!P2 LDG.E.128 R16, [R16.64] ;  /* 0x000000061010a981 */ /* 0x000ea8000c1e1d00 */
[----:B--2---:R2:W-:Y:S01]  /*7800*/  @!P2 STG.E.128 [R26.64], R16 ;  /* 0x000000101a00a986 */ /* 0x0045e2000c101d06 */
[----:B------:R-:W-:Y:S03]  /*7810*/  ISETP.NE.AND P2, PT, R168, RZ, PT ;  /* 0x000000ffa800720c */ /* 0x000fe60003f45270 */
[----:B------:R-:W3:Y:S10]  /*7820*/  @!P6 LDG.E.128 R20, [R28.64] ;  /* 0x000000061c14e981 */ /* 0x000ef4000c1e1d00 */
[C---:B------:R-:W-:Y:S04]  /*7830*/  @!P2 LEA R14, P0, R100.reuse, R122, 0x1 ;  /* 0x0000007a640ea211 */ /* 0x040fe800078008ff */
[----:B------:R-:W-:Y:S01]  /*7840*/  @!P2 LEA.HI.X R15, R100, R123, R99, 0x1, P0 ;  /* 0x0000007b640fa211 */ /* 0x000fe200000f0c63 */
[----:B---3--:R3:W-:Y:S04]  /*7850*/  @!P6 STG.E.128 [R24.64], R20 ;  /* 0x000000141800e986 */ /* 0x0087e8000c101d06 */
[----:B-1----:R1:W4:Y:S02]  /*7860*/  @!P3 LDG.E.128 R4, [R2.64] ;  /* 0x000000060204b981 */ /* 0x002324000c1e1d00 */
[----:B-1----:R-:W-:Y:S04]  /*7870*/  @!P3 IMAD.MOV.U32 R3, RZ, RZ, 0xc0 ;  /* 0x000000c0ff03b424 */ /* 0x002fe800078e00ff */
[C---:B--2---:R-:W-:Y:S01]  /*7880*/  @!P3 IMAD.WIDE.U32 R16, R3.reuse, c[0x0][0x198], R116 ;  /* 0x000066000310ba25 */ /* 0x044fe200078e0074 */
[C---:B---3--:R-:W-:Y:S03]  /*7890*/  @!P2 LEA R22, P0, R166.reuse, R116, 0x1 ;  /* 0x00000074a616a211 */ /* 0x048fe600078008ff */
[----:B------:R-:W-:Y:S01]  /*78a0*/  @!P3 IMAD R0, R3, c[0x0][0x19c], RZ ;  /* 0x000067000300ba24 */ /* 0x000fe200078e02ff */
[----:B------:R-:W-:Y:S01]  /*78b0*/  @!P2 LEA.HI.X R23, R166, R117, R101, 0x1, P0 ;  /* 0x00000075a617a211 */ /* 0x000fe200000f0c65 */
[----:B------:R-:W-:Y:S03]  /*78c0*/  @!P4 IMAD.MOV.U32 R3, RZ, RZ, c[0x0][0x288] ;  /* 0x0000a200ff03c624 */ /* 0x000fe600078e00ff */
[----:B------:R-:W-:Y:S01]  /*78d0*/  @!P3 IADD3 R17, R17, R0, RZ ;  /* 0x000000001111b210 */ /* 0x000fe20007ffe0ff */
[----:B------:R-:W-:Y:S01]  /*78e0*/  @!P4 IMAD.WIDE.U32 R2, R3, 0x140, R122 ;  /* 0x000001400302c825 */ /* 0x000fe200078e007a */
[----:B------:R-:W-:Y:S05]  /*78f0*/  @!P4 MOV R0, c[0x0][0x28c] ;  /* 0x0000a3000000ca02 */ /* 0x000fea0000000f00 */
[----:B------:R-:W-:Y:S04]  /*7900*/  @!P4 IMAD R0, R0, 0x140, RZ ;  /* 0x000001400000c824 */ /* 0x000fe800078e02ff */
[----:B------:R-:W-:Y:S01]  /*7910*/  @!P4 IMAD.IADD R3, R3, 0x1, R0 ;  /* 0x000000010303c824 */ /* 0x000fe200078e0200 */
[----:B------:R-:W-:Y:S05]  /*7920*/  @!P5 MOV R0, c[0x0][0x28c] ;  /* 0x0000a3000000da02 */ /* 0x000fea0000000f00 */
[----:B------:R-:W-:Y:S01]  /*7930*/  @!P5 IMAD R0, R0, 0x180, RZ ;  /* 0x000001800000d824 */ /* 0x000fe200078e02ff */
[----:B----4-:R1:W-:Y:S04]  /*7940*/  @!P3 STG.E.128 [R16.64], R4 ;  /* 0x000000041000b986 */ /* 0x0103e8000c101d06 */
[----:B-1----:R1:W2:Y:S02]  /*7950*/  @!P2 LDG.E.128 R16, [R14.64] ;  /* 0x000000060e10a981 */ /* 0x0022a4000c1e1d00 */
[----:B-1----:R-:W-:Y:S04]  /*7960*/  @!P4 IMAD.MOV.U32 R15, RZ, RZ, 0x140 ;  /* 0x00000140ff0fc424 */ /* 0x002fe800078e00ff */
[C---:B------:R-:W-:Y:S04]  /*7970*/  @!P4 IMAD.WIDE.U32 R20, R15.reuse, c[0x0][0x198], R116 ;  /* 0x000066000f14ca25 */ /* 0x040fe800078e0074 */
[----:B------:R-:W-:Y:S04]  /*7980*/  @!P4 IMAD R15, R15, c[0x0][0x19c], RZ ;  /* 0x000067000f0fca24 */ /* 0x000fe800078e02ff */
[----:B------:R-:W-:Y:S01]  /*7990*/  @!P4 IMAD.IADD R21, R21, 0x1, R15 ;  /* 0x000000011515c824 */ /* 0x000fe200078e020f */
[----:B------:R-:W-:Y:S01]  /*79a0*/  @!P5 MOV R15, 0x180 ;  /* 0x00000180000fd802 */ /* 0x000fe20000000f00 */
[----:B--2---:R1:W-:Y:S04]  /*79b0*/  @!P2 STG.E.128 [R22.64], R16 ;  /* 0x000000101600a986 */ /* 0x0043e8000c101d06 */
[----:B------:R2:W3:Y:S02]  /*79c0*/  @!P4 LDG.E.128 R4, [R2.64] ;  /* 0x000000060204c981 */ /* 0x0004e4000c1e1d00 */
[----:B--2---:R-:W-:Y:S05]  /*79d0*/  @!P5 MOV R3, c[0x0][0x288] ;  /* 0x0000a2000003da02 */ /* 0x004fea0000000f00 */
[--C-:B------:R-:W-:Y:S05]  /*79e0*/  @!P5 IMAD.WIDE.U32 R2, R3, 0x180, R122.reuse ;  /* 0x000001800302d825 */ /* 0x100fea00078e007a */
[----:B------:R-:W-:Y:S01]  /*79f0*/  @!P5 IADD3 R3, R3, R0, RZ ;  /* 0x000000000303d210 */ /* 0x000fe20007ffe0ff */
[----:B------:R-:W-:Y:S04]  /*7a00*/  @!P1 IMAD.MOV.U32 R0, RZ, RZ, c[0x0][0x28c] ;  /* 0x0000a300ff009624 */ /* 0x000fe800078e00ff */
[----:B------:R-:W-:Y:S01]  /*7a10*/  @!P1 IMAD R0, R0, 0x1c0, RZ ;  /* 0x000001c000009824 */ /* 0x000fe200078e02ff */
[----:B---3--:R2:W-:Y:S04]  /*7a20*/  @!P4 STG.E.128 [R20.64], R4 ;  /* 0x000000041400c986 */ /* 0x0085e8000c101d06 */
[----:B-1----:R1:W3:Y:S02]  /*7a30*/  @!P5 LDG.E.128 R16, [R2.64] ;  /* 0x000000060210d981 */ /* 0x0022e4000c1e1d00 */
[----:B-1----:R-:W-:Y:S04]  /*7a40*/  @!P1 IMAD.MOV.U32 R3, RZ, RZ, c[0x0][0x288] ;  /* 0x0000a200ff039624 */ /* 0x002fe800078e00ff */
[----:B------:R-:W-:Y:S04]  /*7a50*/  @!P1 IMAD.WIDE.U32 R2, R3, 0x1c0, R122 ;  /* 0x000001c003029825 */ /* 0x000fe800078e007a */
[----:B------:R-:W-:Y:S02]  /*7a60*/  @!P1 IMAD.IADD R3, R3, 0x1, R0 ;  /* 0x0000000103039824 */ /* 0x000fe400078e0200 */
[C-C-:B--2---:R-:W-:Y:S04]  /*7a70*/  @!P5 IMAD.WIDE.U32 R20, R15.reuse, c[0x0][0x198], R116.reuse ;  /* 0x000066000f14da25 */ /* 0x144fe800078e0074 */
[----:B------:R-:W-:Y:S05]  /*7a80*/  @!P5 IMAD R15, R15, c[0x0][0x19c], RZ ;  /* 0x000067000f0fda24 */ /* 0x000fea00078e02ff */
[----:B------:R-:W-:Y:S05]  /*7a90*/  @!P5 IADD3 R21, R21, R15, RZ ;  /* 0x0000000f1515d210 */ /* 0x000fea0007ffe0ff */
[----:B---3--:R1:W-:Y:S04]  /*7aa0*/  @!P5 STG.E.128 [R20.64], R16 ;  /* 0x000000101400d986 */ /* 0x0083e8000c101d06 */
[----:B------:R2:W3:Y:S02]  /*7ab0*/  @!P1 LDG.E.128 R4, [R2.64] ;  /* 0x0000000602049981 */ /* 0x0004e4000c1e1d00 */
[----:B--2---:R-:W-:Y:S05]  /*7ac0*/  @!P1 MOV R3, 0x1c0 ;  /* 0x000001c000039802 */ /* 0x004fea0000000f00 */
[C---:B------:R-:W-:Y:S04]  /*7ad0*/  @!P1 IMAD.WIDE.U32 R14, R3.reuse, c[0x0][0x198], R116 ;  /* 0x00006600030e9a25 */ /* 0x040fe800078e0074 */
[----:B------:R-:W-:Y:S05]  /*7ae0*/  @!P1 IMAD R0, R3, c[0x0][0x19c], RZ ;  /* 0x0000670003009a24 */ /* 0x000fea00078e02ff */
[----:B------:R-:W-:Y:S05]  /*7af0*/  @!P1 IADD3 R15, R15, R0, RZ ;  /* 0x000000000f0f9210 */ /* 0x000fea0007ffe0ff */
[----:B---3--:R1:W-:Y:S02]  /*7b00*/  @!P1 STG.E.128 [R14.64], R4 ;  /* 0x000000040e009986 */ /* 0x0083e4000c101d06 */
.L_x_837:
[----:B------:R-:W-:Y:S01]  /*7b10*/  LOP3.LUT P1, RZ, R231, 0x8, RZ, 0xc0, !PT ;  /* 0x00000008e7ff7812 */ /* 0x000fe2000782c0ff */
[----:B------:R-:W-:Y:S04]  /*7b20*/  IMAD.MOV.U32 R0, RZ, RZ, c[0x0][0x288] ;  /* 0x0000a200ff007624 */ /* 0x000fe800078e00ff */
[----:B------:R-:W-:Y:S05]  /*7b30*/  IMAD.U32 R3, R0, -0x100, RZ ;  /* 0xffffff0000037824 */ /* 0x000fea00078e00ff */
[C---:B-1----:R-:W-:Y:S04]  /*7b40*/  LEA R122, P0, R3.reuse, R122, 0x1 ;  /* 0x0000007a037a7211 */ /* 0x042fe800078008ff */
[----:B------:R-:W-:Y:S01]  /*7b50*/  LEA.HI.X.SX32 R123, R3, R123, 0x1, P0 ;  /* 0x0000007b037b7211 */ /* 0x000fe200000f0eff */
[----:B------:R-:W-:-:S05]  /*7b60*/  @!P1 BRA `(.L_x_870) ;  /* 0x000004b000009947 */ /* 0x000fca0003800000 */
[----:B------:R-:W-:Y:S04]  /*7b70*/  IADD3 R3, R11, -0x1, RZ ;  /* 0xffffffff0b037810 */ /* 0x000fe80007ffe0ff */
[----:B------:R-:W-:Y:S11]  /*7b80*/  ISETP.GT.AND P0, PT, R3, R94, PT ;  /* 0x0000005e0300720c */ /* 0x000ff60003f04270 */
[----:B------:R-:W-:Y:S02]  /*7b90*/  @!UPT UIADD3 URZ, URZ, URZ, URZ ;  /* 0x0000003f3f3ff290 */ /* 0x000fe4000fffe03f */
[----:B------:R-:W-:-:S05]  /*7ba0*/  @!P0 BRA `(.L_x_871) ;  /* 0x000004f000008947 */ /* 0x000fca0003800000 */
[----:B---3--:R-:W-:Y:S01]  /*7bb0*/  IMAD.MOV.U32 R16, RZ, RZ, RZ ;  /* 0x000000ffff107224 */ /* 0x008fe200078e00ff */
[----:B----4-:R-:W-:Y:S02]  /*7bc0*/  IABS R5, c[0x0][0x2d0] ;  /* 0x0000b40000057a13 */ /* 0x010fe40000000000 */
[----:B------:R-:W-:Y:S02]  /*7bd0*/  IADD3 R13, R13, -0x200, RZ ;  /* 0xfffffe000d0d7810 */ /* 0x000fe40007ffe0ff */
[----:B------:R-:W1:Y:S01]  /*7be0*/  I2F.RP R15, R5 ;  /* 0x00000005000f7306 */ /* 0x000e620000209400 */
[----:B------:R-:W-:Y:S02]  /*7bf0*/  IABS R14, R12 ;  /* 0x0000000c000e7213 */ /* 0x000fe40000000000 */
[----:B------:R-:W-:Y:S01]  /*7c00*/  IMAD.IADD R0, R13, 0x1, -R12 ;  /* 0x000000010d007824 */ /* 0x000fe200078e0a0c */
[----:B------:R-:W-:Y:S02]  /*7c10*/  IABS R7, R13 ;  /* 0x0000000d00077213 */ /* 0x000fe40000000000 */
[----:B------:R-:W-:Y:S04]  /*7c20*/  LOP3.LUT R3, RZ, c[0x0][0x2d0], RZ, 0x33, !PT ;  /* 0x0000b400ff037a12 */ /* 0x000fe800078e33ff */
[----:B-1----:R-:W1:Y:S02]  /*7c30*/  MUFU.RCP R6, R15 ;  /* 0x0000000f00067308 */ /* 0x002e640000001000 */
[----:B-1----:R-:W-:Y:S08]  /*7c40*/  IADD3 R8, R6, 0xffffffe, RZ ;  /* 0x0ffffffe06087810 */ /* 0x002ff00007ffe0ff */
[----:B------:R-:W1:Y:S02]  /*7c50*/  F2I.FTZ.U32.TRUNC.NTZ R17, R8 ;  /* 0x0000000800117305 */ /* 0x000e64000021f000 */
[--C-:B-1----:R-:W-:Y:S04]  /*7c60*/  IMAD.MOV R6, RZ, RZ, -R17.reuse ;  /* 0x000000ffff067224 */ /* 0x102fe800078e0a11 */
[----:B------:R-:W-:Y:S04]  /*7c70*/  IMAD R6, R6, R5, RZ ;  /* 0x0000000506067224 */ /* 0x000fe800078e02ff */
[----:B------:R-:W-:Y:S06]  /*7c80*/  IMAD.HI.U32 R6, R17, R6, R16 ;  /* 0x0000000611067227 */ /* 0x000fec00078e0010 */
[C---:B------:R-:W-:Y:S04]  /*7c90*/  IMAD.HI.U32 R2, R6.reuse, R7, RZ ;  /* 0x0000000706027227 */ /* 0x040fe800078e00ff */
[----:B------:R-:W-:Y:S04]  /*7ca0*/  IMAD.HI.U32 R4, R6, R14, RZ ;  /* 0x0000000e06047227 */ /* 0x000fe800078e00ff */
[----:B------:R-:W-:Y:S02]  /*7cb0*/  IMAD.MOV R6, RZ, RZ, -R2 ;  /* 0x000000ffff067224 */ /* 0x000fe400078e0a02 */
[----:B------:R-:W-:Y:S02]  /*7cc0*/  IMAD.MOV R8, RZ, RZ, -R4 ;  /* 0x000000ffff087224 */ /* 0x000fe400078e0a04 */
[C---:B------:R-:W-:Y:S01]  /*7cd0*/  IMAD R7, R5.reuse, R6, R7 ;  /* 0x0000000605077224 */ /* 0x040fe200078e0207 */
[----:B------:R-:W-:Y:S01]  /*7ce0*/  LOP3.LUT R6, R12, c[0x0][0x2d0], RZ, 0x3c, !PT ;  /* 0x0000b4000c067a12 */ /* 0x000fe200078e3cff */
[C---:B------:R-:W-:Y:S03]  /*7cf0*/  IMAD R14, R5.reuse, R8, R14 ;  /* 0x00000008050e7224 */ /* 0x040fe600078e020e */
[C---:B------:R-:W-:Y:S02]  /*7d00*/  ISETP.GT.U32.AND P0, PT, R5.reuse, R7, PT ;  /* 0x000000070500720c */ /* 0x040fe40003f04070 */
[----:B------:R-:W-:Y:S02]  /*7d10*/  ISETP.GT.U32.AND P1, PT, R5, R14, PT ;  /* 0x0000000e0500720c */ /* 0x000fe40003f24070 */
[----:B------:R-:W-:Y:S09]  /*7d20*/  ISETP.GE.AND P2, PT, R6, RZ, PT ;  /* 0x000000ff0600720c */ /* 0x000ff20003f46270 */
[----:B------:R-:W-:Y:S01]  /*7d30*/  @!P0 IADD3 R2, R2, 0x1, RZ ;  /* 0x0000000102028810 */ /* 0x000fe20007ffe0ff */
[----:B------:R-:W-:Y:S01]  /*7d40*/  @!P0 IMAD.IADD R7, R7, 0x1, -R5 ;  /* 0x0000000107078824 */ /* 0x000fe200078e0a05 */
[-C--:B------:R-:W-:Y:S02]  /*7d50*/  @!P1 IADD3 R14, R14, -R5.reuse, RZ ;  /* 0x800000050e0e9210 */ /* 0x080fe40007ffe0ff */
[----:B------:R-:W-:Y:S02]  /*7d60*/  @!P1 IADD3 R4, R4, 0x1, RZ ;  /* 0x0000000104049810 */ /* 0x000fe40007ffe0ff */
[-C--:B------:R-:W-:Y:S02]  /*7d70*/  ISETP.GE.U32.AND P3, PT, R7, R5.reuse, PT ;  /* 0x000000050700720c */ /* 0x080fe40003f66070 */
[----:B------:R-:W-:Y:S02]  /*7d80*/  ISETP.GE.U32.AND P4, PT, R14, R5, PT ;  /* 0x000000050e00720c */ /* 0x000fe40003f86070 */
[----:B------:R-:W-:Y:S02]  /*7d90*/  LOP3.LUT R5, R13, c[0x0][0x2d0], RZ, 0x3c, !PT ;  /* 0x0000b4000d057a12 */ /* 0x000fe400078e3cff */
[----:B------:R-:W-:Y:S02]  /*7da0*/  ISETP.NE.AND P0, PT, RZ, c[0x0][0x2d0], PT ;  /* 0x0000b400ff007a0c */ /* 0x000fe40003f05270 */
[----:B------:R-:W-:Y:S05]  /*7db0*/  ISETP.GE.AND P5, PT, R5, RZ, PT ;  /* 0x000000ff0500720c */ /* 0x000fea0003fa6270 */
[----:B------:R-:W-:Y:S02]  /*7dc0*/  @P3 IADD3 R2, R2, 0x1, RZ ;  /* 0x0000000102023810 */ /* 0x000fe40007ffe0ff */
[----:B------:R-:W-:Y:S05]  /*7dd0*/  @P4 IADD3 R4, R4, 0x1, RZ ;  /* 0x0000000104044810 */ /* 0x000fea0007ffe0ff */
[----:B------:R-:W-:Y:S02]  /*7de0*/  @!P2 IMAD.MOV R4, RZ, RZ, -R4 ;  /* 0x000000ffff04a224 */ /* 0x000fe400078e0a04 */
[----:B------:R-:W-:Y:S05]  /*7df0*/  @!P5 IMAD.MOV R2, RZ, RZ, -R2 ;  /* 0x000000ffff02d224 */ /* 0x000fea00078e0a02 */
[C---:B------:R-:W-:Y:S02]  /*7e00*/  SEL R2, R3.reuse, R2, !P0 ;  /* 0x0000000203027207 */ /* 0x040fe40004000000 */
[----:B------:R-:W-:Y:S02]  /*7e10*/  SEL R3, R3, R4, !P0 ;  /* 0x0000000403037207 */ /* 0x000fe40004000000 */
[CC--:B------:R-:W-:Y:S02]  /*7e20*/  LEA R20, P1, R2.reuse, R232.reuse, 0x2 ;  /* 0x000000e802147211 */ /* 0x0c0fe400078210ff */
[C---:B------:R-:W-:Y:S02]  /*7e30*/  LEA R16, P0, R3.reuse, R232, 0x2 ;  /* 0x000000e803107211 */ /* 0x040fe400078010ff */
[-C--:B------:R-:W-:Y:S02]  /*7e40*/  LEA.HI.X.SX32 R21, R2, R233.reuse, 0x2, P1 ;  /* 0x000000e902157211 */ /* 0x080fe400008f16ff */
[C---:B------:R-:W-:Y:S02]  /*7e50*/  LEA.HI.X.SX32 R17, R3.reuse, R233, 0x2, P0 ;  /* 0x000000e903117211 */ /* 0x040fe400000f16ff */
[----:B------:R-:W-:Y:S01]  /*7e60*/  IADD3 R3, R3, -R2, RZ ;  /* 0x8000000203037210 */ /* 0x000fe20007ffe0ff */
[----:B------:R-:W3:Y:S04]  /*7e70*/  LDG.E R5, [R20.64] ;  /* 0x0000000614057981 */ /* 0x000ee8000c1e1900 */
[----:B------:R-:W-:Y:S01]  /*7e80*/  IMAD R0, R3, c[0x0][0x2d0], R0 ;  /* 0x0000b40003007a24 */ /* 0x000fe200078e0200 */
[----:B------:R-:W3:Y:S03]  /*7e90*/  LDG.E R6, [R16.64] ;  /* 0x0000000610067981 */ /* 0x000ee6000c1e1900 */
[----:B------:R-:W-:Y:S01]  /*7ea0*/  IMAD.WIDE.U32 R18, R0, c[0x0][0x1a0], RZ ;  /* 0x0000680000127a25 */ /* 0x000fe200078e00ff */
[----:B------:R-:W-:Y:S03]  /*7eb0*/  SHF.R.S32.HI R7, RZ, 0x1f, R0 ;  /* 0x0000001fff077819 */ /* 0x000fe60000011400 */
[----:B---3--:R-:W-:Y:S02]  /*7ec0*/  IMAD.IADD R14, R5, 0x1, -R6 ;  /* 0x00000001050e7824 */ /* 0x008fe400078e0a06 */
[----:B------:R-:W-:Y:S02]  /*7ed0*/  IMAD R6, R7, c[0x0][0x1a0], RZ ;  /* 0x0000680007067a24 */ /* 0x000fe400078e02ff */
[----:B------:R-:W-:Y:S01]  /*7ee0*/  IMAD.WIDE.U32 R16, R14, c[0x0][0x180], RZ ;  /* 0x000060000e107a25 */ /* 0x000fe200078e00ff */
[----:B------:R-:W-:Y:S03]  /*7ef0*/  SHF.R.S32.HI R8, RZ, 0x1f, R14 ;  /* 0x0000001fff087819 */ /* 0x000fe6000001140e */
[----:B------:R-:W-:Y:S02]  /*7f00*/  IMAD R6, R0, c[0x0][0x1a4], R6 ;  /* 0x0000690000067a24 */ /* 0x000fe400078e0206 */
[----:B------:R-:W-:Y:S02]  /*7f10*/  IMAD R5, R8, c[0x0][0x180], RZ ;  /* 0x0000600008057a24 */ /* 0x000fe400078e02ff */
[----:B------:R-:W-:Y:S02]  /*7f20*/  IMAD.IADD R19, R19, 0x1, R6 ;  /* 0x0000000113137824 */ /* 0x000fe400078e0206 */
[----:B------:R-:W-:Y:S02]  /*7f30*/  IMAD R5, R14, c[0x0][0x184], R5 ;  /* 0x000061000e057a24 */ /* 0x000fe400078e0205 */
[----:B------:R-:W-:Y:S02]  /*7f40*/  IMAD R7, R7, c[0x0][0x198], RZ ;  /* 0x0000660007077a24 */ /* 0x000fe400078e02ff */
[----:B------:R-:W-:Y:S02]  /*7f50*/  IMAD.IADD R17, R17, 0x1, R5 ;  /* 0x0000000111117824 */ /* 0x000fe400078e0205 */
[----:B------:R-:W-:Y:S02]  /*7f60*/  IMAD R5, R8, c[0x0][0x188], RZ ;  /* 0x0000620008057a24 */ /* 0x000fe400078e02ff */
[----:B------:R-:W-:Y:S04]  /*7f70*/  IMAD.WIDE.U32 R18, R14, c[0x0][0x188], R18 ;  /* 0x000062000e127a25 */ /* 0x000fe800078e0012 */
[----:B------:R-:W-:Y:S01]  /*7f80*/  IMAD.WIDE.U32 R16, R0, c[0x0][0x198], R16 ;  /* 0x0000660000107a25 */ /* 0x000fe200078e0010 */
[----:B------:R-:W-:Y:S03]  /*7f90*/  LEA R118, P1, R18, R118, 0x1 ;  /* 0x0000007612767211 */ /* 0x000fe600078208ff */
[----:B------:R-:W-:Y:S01]  /*7fa0*/  IMAD R5, R14, c[0x0][0x18c], R5 ;  /* 0x000063000e057a24 */ /* 0x000fe200078e0205 */
[----:B--2---:R-:W-:Y:S01]  /*7fb0*/  LEA R116, P0, R16, R116, 0x1 ;  /* 0x0000007410747211 */ /* 0x004fe200078008ff */
[----:B------:R-:W-:Y:S03]  /*7fc0*/  IMAD R7, R0, c[0x0][0x19c], R7 ;  /* 0x0000670000077a24 */ /* 0x000fe600078e0207 */
[----:B------:R-:W-:Y:S01]  /*7fd0*/  IADD3 R6, R19, R5, RZ ;  /* 0x0000000513067210 */ /* 0x000fe20007ffe0ff */
[----:B------:R-:W-:Y:S03]  /*7fe0*/  IMAD.IADD R8, R17, 0x1, R7 ;  /* 0x0000000111087824 */ /* 0x000fe600078e0207 */
[----:B------:R-:W-:Y:S02]  /*7ff0*/  LEA.HI.X R119, R18, R119, R6, 0x1, P1 ;  /* 0x0000007712777211 */ /* 0x000fe400008f0c06 */
[----:B------:R-:W-:Y:S01]  /*8000*/  LEA.HI.X R117, R16, R117, R8, 0x1, P0 ;  /* 0x0000007510757211 */ /* 0x000fe200000f0c08 */
[----:B------:R-:W-:-:S05]  /*8010*/  BRA `(.L_x_871) ;  /* 0x0000008000007947 */ /* 0x000fca0003800000 */
.L_x_870:
[----:B------:R-:W-:Y:S02]  /*8020*/  IMAD.MOV.U32 R2, RZ, RZ, c[0x0][0x1a0] ;  /* 0x00006800ff027624 */ /* 0x000fe400078e00ff */
[----:B------:R-:W-:Y:S02]  /*8030*/  IMAD.MOV.U32 R0, RZ, RZ, c[0x0][0x198] ;  /* 0x00006600ff007624 */ /* 0x000fe400078e00ff */
[----:B------:R-:W-:Y:S02]  /*8040*/  IMAD.U32 R3, R2, -0x100, RZ ;  /* 0xffffff0002037824 */ /* 0x000fe400078e00ff */
[----:B---34-:R-:W-:Y:S03]  /*8050*/  IMAD.U32 R5, R0, -0x100, RZ ;  /* 0xffffff0000057824 */ /* 0x018fe600078e00ff */
[----:B------:R-:W-:Y:S02]  /*8060*/  LEA R118, P1, R3, R118, 0x1 ;  /* 0x0000007603767211 */ /* 0x000fe400078208ff */
[----:B--2---:R-:W-:Y:S02]  /*8070*/  LEA R116, P0, R5, R116, 0x1 ;  /* 0x0000007405747211 */ /* 0x004fe400078008ff */
[----:B------:R-:W-:Y:S02]  /*8080*/  LEA.HI.X.SX32 R119, R3, R119, 0x1, P1 ;  /* 0x0000007703777211 */ /* 0x000fe400008f0eff */
[----:B------:R-:W-:Y:S02]  /*8090*/  LEA.HI.X.SX32 R117, R5, R117, 0x1, P0 ;  /* 0x0000007505757211 */ /* 0x000fe400000f0eff */
.L_x_871:
[----:B------:R-:W-:Y:S04]  /*80a0*/  IADD3 R11, R11, -0x1, RZ ;  /* 0xffffffff0b0b7810 */ /* 0x000fe80007ffe0ff */
[----:B------:R-:W-:Y:S11]  /*80b0*/  ISETP.GT.AND P0, PT, R11, R94, PT ;  /* 0x0000005e0b00720c */ /* 0x000ff60003f04270 */
[----:B------:R-:W-:Y:S02]  /*80c0*/  @!UPT UIADD3 URZ, URZ, URZ, URZ ;  /* 0x0000003f3f3ff290 */ /* 0x000fe4000fffe03f */
[----:B------:R-:W-:-:S05]  /*80d0*/  @P0 BRA `(.L_x_872) ;  /* 0xffffa2e000000947 */ /* 0x000fca000383ffff */
.L_x_818:
[----:B-1----:R-:W-:Y:S01]  /*80e0*/  BAR.SYNC.DEFER_BLOCKING 0x0 ;  /* 0x0000000000007b1d */ /* 0x002fe20000010000 */
[----:B------:R-:W-:Y:S02]  /*80f0*/  ISETP.NE.AND P0, PT, RZ, c[0x0][0x230], PT ;  /* 0x00008c00ff007a0c */ /* 0x000fe40003f05270 */
[----:B------:R-:W-:-:S03]  /*8100*/  SHF.L.U32 R237, R136, 0x1, RZ ;  /* 0x0000000188ed7819 */ /* 0x000fc600000006ff */
[----:B------:R-:W-:Y:S01]  /*8110*/  UMOV UR8, 0x5 ;  /* 0x0000000500087882 */ /* 0x000fe20000000000 */
[----:B------:R-:W-:Y:S01]  /*8120*/  BSSY B2, `(.L_x_873) ;  /* 0x0000174000027945 */ /* 0x000fe20003800000 */
[----:B------:R-:W-:Y:S02]  /*8130*/  ULDC.64 UR4, c[0x0][0x190] ;  /* 0x0000640000047ab9 */ /* 0x000fe40000000a00 */
[----:B------:R-:W-:Y:S02]  /*8140*/  USHF.L.U64.HI UR5, UR4, UR8, UR5 ;  /* 0x0000000804057299 */ /* 0x000fe40008010205 */
[----:B------:R-:W-:Y:S02]  /*8150*/  USHF.L.U32 UR4, UR4, 0x5, URZ ;  /* 0x0000000504047899 */ /* 0x000fe4000800063f */
[----:B------:R-:W-:Y:S05]  /*8160*/  @!P0 BRA `(.L_x_874) ;  /* 0x0000151000008947 */ /* 0x000fea0003800000 */
[----:B------:R-:W-:Y:S01]  /*8170*/  ISETP.NE.U32.AND P0, PT, RZ, c[0x0][0x250], PT ;  /* 0x00009400ff007a0c */ /* 0x000fe20003f05070 */
[----:B------:R-:W-:-:S03]  /*8180*/  IMAD.MOV.U32 R0, RZ, RZ, RZ ;  /* 0x000000ffff007224 */ /* 0x000fc600078e00ff */
[----:B------:R-:W-:-:S13]  /*8190*/  ISETP.NE.AND.EX P0, PT, RZ, c[0x0][0x254], PT, P0 ;  /* 0x00009500ff007a0c */ /* 0x000fda0003f05300 */
[----:B------:R-:W5:Y:S01]  /*81a0*/  @P0 LDG.E R0, [R146.64] ;  /* 0x0000000692000981 */ /* 0x000f62000c1e1900 */
[C---:B---34-:R-:W-:Y:S01]  /*81b0*/  IADD3 R5, P0, R144.reuse, UR4, RZ ;  /* 0x0000000490057c10 */ /* 0x058fe2000ff1e0ff */
[----:B------:R-:W-:Y:S01]  /*81c0*/  ULDC.U8 UR4, c[0x0][0x313] ;  /* 0x0000c4c000047ab9 */ /* 0x000fe20000000000 */
[C---:B------:R-:W-:Y:S01]  /*81d0*/  LEA R10, P3, R144.reuse, c[0x0][0x160], 0x1 ;  /* 0x00005800900a7a11 */ /* 0x040fe200078608ff */
[--C-:B------:R-:W-:Y:S01]  /*81e0*/  IMAD.IADD R21, R229, 0x1, -R62.reuse ;  /* 0x00000001e5157824 */ /* 0x100fe200078e0a3e */
[----:B------:R-:W-:Y:S02]  /*81f0*/  ISETP.NE.AND P4, PT, RZ, UR4, PT ;  /* 0x00000004ff007c0c */ /* 0x000fe4000bf85270 */
[----:B------:R-:W-:Y:S02]  /*8200*/  LEA.HI.X R11, R144, c[0x0][0x164], R71, 0x1, P3 ;  /* 0x00005900900b7a11 */ /* 0x000fe400018f0c47 */
[----:B-----5:R-:W-:-:S05]  /*8210*/  IADD3 R0, R0, R73, R62 ;  /* 0x0000004900007210 */ /* 0x020fca0007ffe03e */
[----:B------:R-:W-:Y:S01]  /*8220*/  IMAD R2, R75, R0, RZ ;  /* 0x000000004b027224 */ /* 0x000fe200078e02ff */
[----:B------:R-:W-:Y:S02]  /*8230*/  IADD3.X R0, R71, UR5, RZ, P0, !PT ;  /* 0x0000000547007c10 */ /* 0x000fe400087fe4ff */
[----:B------:R-:W-:Y:S02]  /*8240*/  LEA R24, P0, R5, c[0x0][0x160], 0x1 ;  /* 0x0000580005187a11 */ /* 0x000fe400078008ff */
[-C--:B------:R-:W-:Y:S02]  /*8250*/  IADD3 R77, P2, R77, R2.reuse, RZ ;  /* 0x000000024d4d7210 */ /* 0x080fe40007f5e0ff */
[----:B------:R-:W-:Y:S02]  /*8260*/  SHF.R.S32.HI R23, RZ, 0x1f, R2 ;  /* 0x0000001fff177819 */ /* 0x000fe40000011402 */
[----:B------:R-:W-:Y:S02]  /*8270*/  IADD3 R3, P1, R76, R2, RZ ;  /* 0x000000024c037210 */ /* 0x000fe40007f3e0ff */
[----:B------:R-:W-:Y:S01]  /*8280*/  LEA.HI.X R25, R5, c[0x0][0x164], R0, 0x1, P0 ;  /* 0x0000590005197a11 */ /* 0x000fe200000f0c00 */
[----:B------:R-:W-:-:S02]  /*8290*/  IMAD.X R74, R74, 0x1, R23, P2 ;  /* 0x000000014a4a7824 */ /* 0x000fc400010e0617 */
[----:B------:R-:W-:Y:S02]  /*82a0*/  IMAD.X R23, R72, 0x1, R23, P1 ;  /* 0x0000000148177824 */ /* 0x000fe400008e0617 */
[----:B------:R-:W-:Y:S01]  /*82b0*/  IMAD.SHL.U32 R0, R75, 0x20, RZ ;  /* 0x000000204b007824 */ /* 0x000fe200078e00ff */
[----:B------:R-:W-:Y:S05]  /*82c0*/  @!P4 BRA `(.L_x_875) ;  /* 0x000007800000c947 */ /* 0x000fea0003800000 */
[----:B------:R-:W-:Y:S01]  /*82d0*/  ISETP.GE.AND P0, PT, R142, R21, PT ;  /* 0x000000158e00720c */ /* 0x000fe20003f06270 */
[----:B------:R-:W-:Y:S03]  /*82e0*/  BSSY B1, `(.L_x_876) ;  /* 0x000003a000017945 */ /* 0x000fe60003800000 */
[----:B------:R-:W-:-:S13]  /*82f0*/  ISETP.LT.OR P0, PT, R64, -0x3, P0 ;  /* 0xfffffffd4000780c */ /* 0x000fda0000701670 */
[----:B------:R-:W-:Y:S05]  /*8300*/  @P0 BRA `(.L_x_877) ;  /* 0x0000037000000947 */ /* 0x000fea0003800000 */
[----:B------:R-:W-:-:S13]  /*8310*/  ISETP.GE.AND P0, PT, R148, c[0x0][0x220], PT ;  /* 0x0000880094007a0c */ /* 0x000fda0003f06270 */
[----:B------:R1:W-:Y:S04]  /*8320*/  @P0 STS [R237], RZ ;  /* 0x000000ffed000388 */ /* 0x0003e80000000800 */
[----:B------:R1:W-:Y:S04]  /*8330*/  @P0 STS [R237+0x4], RZ ;  /* 0x000004ffed000388 */ /* 0x0003e80000000800 */
[----:B------:R1:W-:Y:S01]  /*8340*/  @P0 STS.64 [R237+0x8], RZ ;  /* 0x000008ffed000388 */ /* 0x0003e20000000a00 */
[----:B------:R-:W-:Y:S05]  /*8350*/  @P0 BRA `(.L_x_877) ;  /* 0x0000032000000947 */ /* 0x000fea0003800000 */
[----:B------:R-:W5:Y:S01]  /*8360*/  LDG.E.128 R8, [R10.64] ;  /* 0x000000060a087981 */ /* 0x000f62000c1e1d00 */
[----:B------:R-:W-:Y:S01]  /*8370*/  ISETP.GE.AND P0, PT, R148, c[0x0][0x230], PT ;  /* 0x00008c0094007a0c */ /* 0x000fe20003f06270 */
[----:B------:R-:W-:-:S12]  /*8380*/  BSSY B0, `(.L_x_878) ;  /* 0x000002e000007945 */ /* 0x000fd80003800000 */
[----:B------:R-:W-:Y:S05]  /*8390*/  @P0 BRA `(.L_x_879) ;  /* 0x000002c000000947 */ /* 0x000fea0003800000 */
[C---:B------:R-:W-:Y:S01]  /*83a0*/  IMAD.SHL.U32 R3, R77.reuse, 0x2, RZ ;  /* 0x000000024d037824 */ /* 0x040fe200078e00ff */
[----:B------:R-:W-:-:S04]  /*83b0*/  SHF.L.U64.HI R2, R77, 0x1, R74 ;  /* 0x000000014d027819 */ /* 0x000fc8000001024a */
[C---:B------:R-:W-:Y:S02]  /*83c0*/  IADD3 R16, P0, R3.reuse, c[0x0][0x2b0], RZ ;  /* 0x0000ac0003107a10 */ /* 0x040fe40007f1e0ff */
[----:B------:R-:W-:Y:S02]  /*83d0*/  IADD3 R4, P1, R3, c[0x0][0x2a8], RZ ;  /* 0x0000aa0003047a10 */ /* 0x000fe40007f3e0ff */
[C---:B------:R-:W-:Y:S02]  /*83e0*/  IADD3.X R17, R2.reuse, c[0x0][0x2b4], RZ, P0, !PT ;  /* 0x0000ad0002117a10 */ /* 0x040fe400007fe4ff */
[----:B------:R-:W-:-:S03]  /*83f0*/  IADD3.X R5, R2, c[0x0][0x2ac], RZ, P1, !PT ;  /* 0x0000ab0002057a10 */ /* 0x000fc60000ffe4ff */
[----:B------:R-:W3:Y:S04]  /*8400*/  LDG.E.64 R2, [R16.64] ;  /* 0x0000000610027981 */ /* 0x000ee8000c1e1b00 */
[----:B------:R-:W4:Y:S01]  /*8410*/  LDG.E.64 R4, [R4.64] ;  /* 0x0000000604047981 */ /* 0x000f22000c1e1b00 */
[C---:B-----5:R-:W-:Y:S01]  /*8420*/  SHF.L.U32 R7, R9.reuse, 0x10, RZ ;  /* 0x0000001009077819 */ /* 0x060fe200000006ff */
[----:B------:R-:W-:Y:S01]  /*8430*/  IMAD.U32 R13, R10, 0x10000, RZ ;  /* 0x000100000a0d7824 */ /* 0x000fe200078e00ff */
[----:B------:R-:W-:Y:S01]  /*8440*/  LOP3.LUT R6, R9, 0xffff0000, RZ, 0xc0, !PT ;  /* 0xffff000009067812 */ /* 0x000fe200078ec0ff */
[C---:B------:R-:W-:Y:S01]  /*8450*/  IMAD.U32 R9, R8.reuse, 0x10000, RZ ;  /* 0x0001000008097824 */ /* 0x040fe200078e00ff */
[----:B------:R-:W-:Y:S02]  /*8460*/  LOP3.LUT R14, R8, 0xffff0000, RZ, 0xc0, !PT ;  /* 0xffff0000080e7812 */ /* 0x000fe400078ec0ff */
[----:B------:R-:W-:-:S02]  /*8470*/  LOP3.LUT R18, R10, 0xffff0000, RZ, 0xc0, !PT ;  /* 0xffff00000a127812 */ /* 0x000fc400078ec0ff */
[C---:B------:R-:W-:Y:S02]  /*8480*/  SHF.L.U32 R12, R11.reuse, 0x10, RZ ;  /* 0x000000100b0c7819 */ /* 0x040fe400000006ff */
[----:B------:R-:W-:Y:S02]  /*8490*/  LOP3.LUT R11, R11, 0xffff0000, RZ, 0xc0, !PT ;  /* 0xffff00000b0b7812 */ /* 0x000fe400078ec0ff */
[C---:B---3--:R-:W-:Y:S02]  /*84a0*/  LOP3.LUT R8, R2.reuse, 0xffff0000, RZ, 0xc0, !PT ;  /* 0xffff000002087812 */ /* 0x048fe400078ec0ff */
[----:B------:R-:W-:Y:S02]  /*84b0*/  SHF.L.U32 R2, R2, 0x10, RZ ;  /* 0x0000001002027819 */ /* 0x000fe400000006ff */
[----:B----4-:R-:W-:Y:S01]  /*84c0*/  LOP3.LUT R17, R4, 0xffff0000, RZ, 0xc0, !PT ;  /* 0xffff000004117812 */ /* 0x010fe200078ec0ff */
[-C--:B------:R-:W-:Y:S01]  /*84d0*/  FMUL.FTZ R10, R6, R8.reuse ;  /* 0x00000008060a7220 */ /* 0x080fe20000410000 */
[----:B------:R-:W-:Y:S01]  /*84e0*/  LOP3.LUT R15, R3, 0xffff0000, RZ, 0xc0, !PT ;  /* 0xffff0000030f7812 */ /* 0x000fe200078ec0ff */
[----:B------:R-:W-:Y:S01]  /*84f0*/  FMUL.FTZ R8, R7, R8 ;  /* 0x0000000807087220 */ /* 0x000fe20000410000 */
[----:B------:R-:W-:Y:S01]  /*8500*/  LOP3.LUT R16, R5, 0xffff0000, RZ, 0xc0, !PT ;  /* 0xffff000005107812 */ /* 0x000fe200078ec0ff */
[----:B------:R-:W-:Y:S01]  /*8510*/  FFMA.FTZ R10, R7, R17, -R10 ;  /* 0x00000011070a7223 */ /* 0x000fe2000001080a */
[----:B------:R-:W-:Y:S01]  /*8520*/  SHF.L.U32 R4, R4, 0x10, RZ ;  /* 0x0000001004047819 */ /* 0x000fe200000006ff */
[----:B------:R-:W-:-:S02]  /*8530*/  IMAD.U32 R3, R3, 0x10000, RZ ;  /* 0x0001000003037824 */ /* 0x000fc400078e00ff */
[----:B------:R-:W-:Y:S02]  /*8540*/  FFMA.FTZ R17, R6, R17, R8 ;  /* 0x0000001106117223 */ /* 0x000fe40000010008 */
[----:B------:R-:W-:Y:S02]  /*8550*/  IMAD.U32 R6, R5, 0x10000, RZ ;  /* 0x0001000005067824 */ /* 0x000fe400078e00ff */
[-C--:B------:R-:W-:Y:S02]  /*8560*/  FMUL.FTZ R5, R14, R2.reuse ;  /* 0x000000020e057220 */ /* 0x080fe40000410000 */
[----:B------:R-:W-:Y:S02]  /*8570*/  FMUL.FTZ R7, R9, R2 ;  /* 0x0000000209077220 */ /* 0x000fe40000410000 */
[----:B------:R-:W-:Y:S02]  /*8580*/  FMUL.FTZ R19, R11, R15 ;  /* 0x0000000f0b137220 */ /* 0x000fe40000410000 */
[----:B------:R-:W-:-:S02]  /*8590*/  FMUL.FTZ R2, R18, R3 ;  /* 0x0000000312027220 */ /* 0x000fc40000410000 */
[C---:B------:R-:W-:Y:S02]  /*85a0*/  FMUL.FTZ R15, R12.reuse, R15 ;  /* 0x0000000f0c0f7220 */ /* 0x040fe40000410000 */
[----:B------:R-:W-:Y:S02]  /*85b0*/  FMUL.FTZ R3, R13, R3 ;  /* 0x000000030d037220 */ /* 0x000fe40000410000 */
[----:B------:R-:W-:Y:S02]  /*85c0*/  FFMA.FTZ R19, R12, R16, -R19 ;  /* 0x000000100c137223 */ /* 0x000fe40000010813 */
[----:B------:R-:W-:Y:S01]  /*85d0*/  FFMA.FTZ R5, R9, R4, -R5 ;  /* 0x0000000409057223 */ /* 0x000fe20000010805 */
[----:B------:R-:W-:Y:S01]  /*85e0*/  F2FP.BF16.PACK_AB R9, R17, R10 ;  /* 0x0000000a1109723e */ /* 0x000fe200000010ff */
[----:B------:R-:W-:Y:S02]  /*85f0*/  FFMA.FTZ R16, R11, R16, R15 ;  /* 0x000000100b107223 */ /* 0x000fe4000001000f */
[----:B------:R-:W-:-:S02]  /*8600*/  FFMA.FTZ R4, R14, R4, R7 ;  /* 0x000000040e047223 */ /* 0x000fc40000010007 */
[-C--:B------:R-:W-:Y:S01]  /*8610*/  FFMA.FTZ R2, R13, R6.reuse, -R2 ;  /* 0x000000060d027223 */ /* 0x080fe20000010802 */
[----:B------:R-:W-:Y:S01]  /*8620*/  F2FP.BF16.PACK_AB R11, R16, R19 ;  /* 0x00000013100b723e */ /* 0x000fe200000010ff */
[----:B------:R-:W-:Y:S01]  /*8630*/  FFMA.FTZ R3, R18, R6, R3 ;  /* 0x0000000612037223 */ /* 0x000fe20000010003 */
[----:B------:R-:W-:-:S04]  /*8640*/  F2FP.BF16.PACK_AB R8, R4, R5 ;  /* 0x000000050408723e */ /* 0x000fc800000010ff */
[----:B------:R-:W-:Y:S02]  /*8650*/  F2FP.BF16.PACK_AB R10, R3, R2 ;  /* 0x00000002030a723e */ /* 0x000fe400000010ff */
.L_x_879:
[----:B------:R-:W-:Y:S05]  /*8660*/  BSYNC B0 ;  /* 0x0000000000007941 */ /* 0x000fea0003800000 */
.L_x_878:
[----:B-----5:R3:W-:Y:S02]  /*8670*/  STS.128 [R237], R8 ;  /* 0x00000008ed007388 */ /* 0x0207e40000000c00 */
.L_x_877:
[----:B------:R-:W-:Y:S05]  /*8680*/  BSYNC B1 ;  /* 0x0000000000017941 */ /* 0x000fea0003800000 */
.L_x_876:
[----:B------:R-:W-:-:S04]  /*8690*/  IADD3 R20, R142, 0x20, RZ ;  /* 0x000000208e147810 */ /* 0x000fc80007ffe0ff */
[----:B------:R-:W-:-:S04]  /*86a0*/  ISETP.GE.AND P0, PT, R20, R21, PT ;  /* 0x000000151400720c */ /* 0x000fc80003f06270 */
[----:B------:R-:W-:-:S13]  /*86b0*/  ISETP.LT.OR P0, PT, R64, -0x83, P0 ;  /* 0xffffff7d4000780c */ /* 0x000fda0000701670 */
[----:B------:R-:W-:Y:S05]  /*86c0*/  @P0 BRA `(.L_x_880) ;  /* 0x0000119000000947 */ /* 0x000fea0003800000 */
[----:B------:R-:W-:-:S13]  /*86d0*/  ISETP.GE.AND P0, PT, R148, c[0x0][0x220], PT ;  /* 0x0000880094007a0c */ /* 0x000fda0003f06270 */
[----:B------:R4:W-:Y:S01]  /*86e0*/  @P0 STS.128 [R237+0x800], RZ ;  /* 0x000800ffed000388 */ /* 0x0009e20000000c00 */
[----:B------:R-:W-:Y:S05]  /*86f0*/  @P0 BRA `(.L_x_880) ;  /* 0x0000116000000947 */ /* 0x000fea0003800000 */
[----:B------:R-:W5:Y:S01]  /*8700*/  LDG.E.128 R24, [R24.64] ;  /* 0x0000000618187981 */ /* 0x000f62000c1e1d00 */
[----:B------:R-:W-:Y:S01]  /*8710*/  ISETP.GE.AND P0, PT, R148, c[0x0][0x230], PT ;  /* 0x00008c0094007a0c */ /* 0x000fe20003f06270 */
[----:B------:R-:W-:-:S12]  /*8720*/  BSSY B0, `(.L_x_881) ;  /* 0x0000030000007945 */ /* 0x000fd80003800000 */
[----:B------:R-:W-:Y:S05]  /*8730*/  @P0 BRA `(.L_x_882) ;  /* 0x000002e000000947 */ /* 0x000fea0003800000 */
[----:B------:R-:W-:-:S04]  /*8740*/  IADD3 R77, P0, R0, R77, RZ ;  /* 0x0000004d004d7210 */ /* 0x000fc80007f1e0ff */
[----:B------:R-:W-:Y:S01]  /*8750*/  LEA.HI.X.SX32 R0, R0, R74, 0x1, P0 ;  /* 0x0000004a00007211 */ /* 0x000fe200000f0eff */
[----:B------:R-:W-:-:S03]  /*8760*/  IMAD.SHL.U32 R2, R77, 0x2, RZ ;  /* 0x000000024d027824 */ /* 0x000fc600078e00ff */
[----:B------:R-:W-:Y:S02]  /*8770*/  SHF.L.U64.HI R0, R77, 0x1, R0 ;  /* 0x000000014d007819 */ /* 0x000fe40000010200 */
[C---:B------:R-:W-:Y:S02]  /*8780*/  IADD3 R12, P0, R2.reuse, c[0x0][0x2b0], RZ ;  /* 0x0000ac00020c7a10 */ /* 0x040fe40007f1e0ff */
[----:B------:R-:W-:Y:S02]  /*8790*/  IADD3 R4, P1, R2, c[0x0][0x2a8], RZ ;  /* 0x0000aa0002047a10 */ /* 0x000fe40007f3e0ff */
[C---:B------:R-:W-:Y:S02]  /*87a0*/  IADD3.X R13, R0.reuse, c[0x0][0x2b4], RZ, P0, !PT ;  /* 0x0000ad00000d7a10 */ /* 0x040fe400007fe4ff */
[----:B------:R-:W-:-:S03]  /*87b0*/  IADD3.X R5, R0, c[0x0][0x2ac], RZ, P1, !PT ;  /* 0x0000ab0000057a10 */ /* 0x000fc60000ffe4ff */
[----:B--2---:R-:W2:Y:S04]  /*87c0*/  LDG.E.64 R2, [R12.64] ;  /* 0x000000060c027981 */ /* 0x004ea8000c1e1b00 */
[----:B---3--:R-:W3:Y:S01]  /*87d0*/  LDG.E.64 R4, [R4.64] ;  /* 0x0000000604047981 */ /* 0x008ee2000c1e1b00 */
[C---:B-----5:R-:W-:Y:S01]  /*87e0*/  LOP3.LUT R0, R25.reuse, 0xffff0000, RZ, 0xc0, !PT ;  /* 0xffff000019007812 */ /* 0x060fe200078ec0ff */
[----:B------:R-:W-:Y:S01]  /*87f0*/  IMAD.U32 R6, R25, 0x10000, RZ ;  /* 0x0001000019067824 */ /* 0x000fe200078e00ff */
[C---:B------:R-:W-:Y:S01]  /*8800*/  LOP3.LUT R8, R27.reuse, 0xffff0000, RZ, 0xc0, !PT ;  /* 0xffff00001b087812 */ /* 0x040fe200078ec0ff */
[----:B------:R-:W-:Y:S01]  /*8810*/  IMAD.U32 R10, R27, 0x10000, RZ ;  /* 0x000100001b0a7824 */ /* 0x000fe200078e00ff */
[C---:B------:R-:W-:Y:S02]  /*8820*/  SHF.L.U32 R7, R24.reuse, 0x10, RZ ;  /* 0x0000001018077819 */ /* 0x040fe400000006ff */
[----:B------:R-:W-:-:S02]  /*8830*/  LOP3.LUT R24, R24, 0xffff0000, RZ, 0xc0, !PT ;  /* 0xffff000018187812 */ /* 0x000fc400078ec0ff */
[C---:B------:R-:W-:Y:S02]  /*8840*/  SHF.L.U32 R11, R26.reuse, 0x10, RZ ;  /* 0x000000101a0b7819 */ /* 0x040fe400000006ff */
[----:B------:R-:W-:Y:S02]  /*8850*/  LOP3.LUT R26, R26, 0xffff0000, RZ, 0xc0, !PT ;  /* 0xffff00001a1a7812 */ /* 0x000fe400078ec0ff */
[C---:B--2---:R-:W-:Y:S01]  /*8860*/  LOP3.LUT R9, R2.reuse, 0xffff0000, RZ, 0xc0, !PT ;  /* 0xffff000002097812 */ /* 0x044fe200078ec0ff */
[----:B------:R-:W-:Y:S01]  /*8870*/  IMAD.U32 R2, R2, 0x10000, RZ ;  /* 0x0001000002027824 */ /* 0x000fe200078e00ff */
[----:B------:R-:W-:Y:S02]  /*8880*/  LOP3.LUT R15, R3, 0xffff0000, RZ, 0xc0, !PT ;  /* 0xffff0000030f7812 */ /* 0x000fe400078ec0ff */
[----:B---3--:R-:W-:Y:S01]  /*8890*/  LOP3.LUT R19, R4, 0xffff0000, RZ, 0xc0, !PT ;  /* 0xffff000004137812 */ /* 0x008fe200078ec0ff */
[-C--:B------:R-:W-:Y:S01]  /*88a0*/  FMUL.FTZ R13, R0, R9.reuse ;  /* 0x00000009000d7220 */ /* 0x080fe20000410000 */
[----:B------:R-:W-:Y:S01]  /*88b0*/  LOP3.LUT R17, R5, 0xffff0000, RZ, 0xc0, !PT ;  /* 0xffff000005117812 */ /* 0x000fe200078ec0ff */
[----:B------:R-:W-:Y:S01]  /*88c0*/  FMUL.FTZ R12, R6, R9 ;  /* 0x00000009060c7220 */ /* 0x000fe20000410000 */
[----:B------:R-:W-:Y:S01]  /*88d0*/  SHF.L.U32 R3, R3, 0x10, RZ ;  /* 0x0000001003037819 */ /* 0x000fe200000006ff */
[-C--:B------:R-:W-:Y:S01]  /*88e0*/  FMUL.FTZ R9, R8, R15.reuse ;  /* 0x0000000f08097220 */ /* 0x080fe20000410000 */
[----:B------:R-:W-:Y:S01]  /*88f0*/  SHF.L.U32 R5, R5, 0x10, RZ ;  /* 0x0000001005057819 */ /* 0x000fe200000006ff */
[----:B------:R-:W-:-:S02]  /*8900*/  FMUL.FTZ R15, R10, R15 ;  /* 0x0000000f0a0f7220 */ /* 0x000fc40000410000 */
[----:B------:R-:W-:Y:S02]  /*8910*/  FFMA.FTZ R12, R0, R19, R12 ;  /* 0x00000013000c7223 */ /* 0x000fe4000001000c */
[----:B------:R-:W-:Y:S02]  /*8920*/  FFMA.FTZ R8, R8, R17, R15 ;  /* 0x0000001108087223 */ /* 0x000fe4000001000f */
[-C--:B------:R-:W-:Y:S02]  /*8930*/  FMUL.FTZ R0, R24, R2.reuse ;  /* 0x0000000218007220 */ /* 0x080fe40000410000 */
[----:B------:R-:W-:Y:S02]  /*8940*/  FMUL.FTZ R15, R7, R2 ;  /* 0x00000002070f7220 */ /* 0x000fe40000410000 */
[----:B------:R-:W-:Y:S02]  /*8950*/  FMUL.FTZ R2, R26, R3 ;  /* 0x000000031a027220 */ /* 0x000fe40000410000 */
[----:B------:R-:W-:-:S02]  /*8960*/  IMAD.U32 R4, R4, 0x10000, RZ ;  /* 0x0001000004047824 */ /* 0x000fc400078e00ff */
[----:B------:R-:W-:Y:S02]  /*8970*/  FMUL.FTZ R3, R11, R3 ;  /* 0x000000030b037220 */ /* 0x000fe40000410000 */
[----:B------:R-:W-:Y:S02]  /*8980*/  FFMA.FTZ R13, R6, R19, -R13 ;  /* 0x00000013060d7223 */ /* 0x000fe4000001080d */
[----:B------:R-:W-:Y:S02]  /*8990*/  FFMA.FTZ R9, R10, R17, -R9 ;  /* 0x000000110a097223 */ /* 0x000fe40000010809 */
[-C--:B------:R-:W-:Y:S01]  /*89a0*/  FFMA.FTZ R0, R7, R4.reuse, -R0 ;  /* 0x0000000407007223 */ /* 0x080fe20000010800 */
[----:B------:R-:W-:Y:S01]  /*89b0*/  F2FP.BF16.PACK_AB R25, R12, R13 ;  /* 0x0000000d0c19723e */ /* 0x000fe200000010ff */
[----:B------:R-:W-:Y:S01]  /*89c0*/  FFMA.FTZ R15, R24, R4, R15 ;  /* 0x00000004180f7223 */ /* 0x000fe2000001000f */
[----:B------:R-:W-:Y:S01]  /*89d0*/  F2FP.BF16.PACK_AB R27, R8, R9 ;  /* 0x00000009081b723e */ /* 0x000fe200000010ff */
[----:B------:R-:W-:-:S02]  /*89e0*/  FFMA.FTZ R2, R11, R5, -R2 ;  /* 0x000000050b027223 */ /* 0x000fc40000010802 */
[----:B------:R-:W-:Y:S01]  /*89f0*/  FFMA.FTZ R3, R26, R5, R3 ;  /* 0x000000051a037223 */ /* 0x000fe20000010003 */
[----:B------:R-:W-:-:S04]  /*8a00*/  F2FP.BF16.PACK_AB R24, R15, R0 ;  /* 0x000000000f18723e */ /* 0x000fc800000010ff */
[----:B------:R-:W-:Y:S02]  /*8a10*/  F2FP.BF16.PACK_AB R26, R3, R2 ;  /* 0x00000002031a723e */ /* 0x000fe400000010ff */
.L_x_882:
[----:B------:R-:W-:Y:S05]  /*8a20*/  BSYNC B0 ;  /* 0x0000000000007941 */ /* 0x000fea0003800000 */
.L_x_881:
[----:B-----5:R1:W-:Y:S01]  /*8a30*/  STS.128 [R237+0x800], R24 ;  /* 0x00080018ed007388 */ /* 0x0203e20000000c00 */
[----:B------:R-:W-:Y:S05]  /*8a40*/  BRA `(.L_x_880) ;  /* 0x00000e1000007947 */ /* 0x000fea0003800000 */
.L_x_875:
        /* <DEDUP_REMOVED lines=9> */
[----:B------:R3:W5:Y:S01]  /*8ae0*/  LDG.E.128 R16, [R10.64] ;  /* 0x000000060a107981 */ /* 0x000762000c1e1d00 */
[----:B------:R-:W-:Y:S01]  /*8af0*/  ISETP.GE.AND P0, PT, R148, c[0x0][0x230], PT ;  /* 0x00008c0094007a0c */ /* 0x000fe20003f06270 */
[----:B------:R-:W-:-:S12]  /*8b00*/  BSSY B0, `(.L_x_885) ;  /* 0x0000054000007945 */ /* 0x000fd80003800000 */
[----:B------:R-:W-:Y:S05]  /*8b10*/  @P0 BRA `(.L_x_886) ;  /* 0x0000052000000947 */ /* 0x000fea0003800000 */
[----:B------:R-:W-:Y:S01]  /*8b20*/  ISETP.GE.AND P0, PT, R148, R75, PT ;  /* 0x0000004b9400720c */ /* 0x000fe20003f06270 */
[----:B------:R-:W-:Y:S02]  /*8b30*/  IMAD.MOV.U32 R2, RZ, RZ, RZ ;  /* 0x000000ffff027224 */ /* 0x000fe400078e00ff */
[----:B------:R-:W-:-:S10]  /*8b40*/  IMAD.MOV.U32 R4, RZ, RZ, R75 ;  /* 0x000000ffff047224 */ /* 0x000fd400078e004b */
[--C-:B------:R-:W-:Y:S02]  /*8b50*/  @P0 SHF.R.S32.HI R5, RZ, 0x1, R78.reuse ;  /* 0x00000001ff050819 */ /* 0x100fe4000001144e */
[----:B------:R-:W-:Y:S02]  /*8b60*/  @P0 SHF.R.S32.HI R6, RZ, 0x1, R78 ;  /* 0x00000001ff060819 */ /* 0x000fe4000001144e */
[----:B------:R-:W-:-:S03]  /*8b70*/  @P0 IADD3 R2, -R5, RZ, RZ ;  /* 0x000000ff05020210 */ /* 0x000fc60007ffe1ff */
[----:B------:R-:W-:Y:S01]  /*8b80*/  @P0 IMAD.MOV R4, RZ, RZ, -R6 ;  /* 0x000000ffff040224 */ /* 0x000fe200078e0a06 */
[----:B------:R-:W-:Y:S01]  /*8b90*/  IADD3 R9, P1, R2, R3, RZ ;  /* 0x0000000302097210 */ /* 0x000fe20007f3e0ff */
[----:B------:R-:W-:Y:S02]  /*8ba0*/  IMAD.MOV.U32 R12, RZ, RZ, RZ ;  /* 0x000000ffff0c7224 */ /* 0x000fe400078e00ff */
[----:B------:R-:W-:Y:S01]  /*8bb0*/  IMAD.WIDE R4, R4, 0x2, R10 ;  /* 0x0000000204047825 */ /* 0x000fe200078e020a */
[----:B------:R-:W-:Y:S02]  /*8bc0*/  LEA.HI.X.SX32 R2, R2, R23, 0x1, P1 ;  /* 0x0000001702027211 */ /* 0x000fe400008f0eff */
[----:B------:R-:W-:-:S03]  /*8bd0*/  LEA R8, P1, R9, c[0x0][0x2b0], 0x1 ;  /* 0x0000ac0009087a11 */ /* 0x000fc600078208ff */
[----:B------:R-:W4:Y:S01]  /*8be0*/  LDG.E.128 R4, [R4.64] ;  /* 0x0000000604047981 */ /* 0x000f22000c1e1d00 */
[----:B------:R-:W-:Y:S02]  /*8bf0*/  LEA.HI.X R9, R9, c[0x0][0x2b4], R2, 0x1, P1 ;  /* 0x0000ad0009097a11 */ /* 0x000fe400008f0c02 */
[----:B------:R-:W-:-:S04]  /*8c00*/  @P0 SHF.R.S32.HI R2, RZ, 0x1, R78 ;  /* 0x00000001ff020819 */ /* 0x000fc8000001144e */
[----:B------:R-:W-:Y:S01]  /*8c10*/  @P0 IADD3 R12, -R2, RZ, RZ ;  /* 0x000000ff020c0210 */ /* 0x000fe20007ffe1ff */
[----:B---3--:R-:W3:Y:S03]  /*8c20*/  LDG.E.128 R8, [R8.64] ;  /* 0x0000000608087981 */ /* 0x008ee6000c1e1d00 */
[----:B------:R-:W-:-:S04]  /*8c30*/  IADD3 R2, P1, R12, R3, RZ ;  /* 0x000000030c027210 */ /* 0x000fc80007f3e0ff */
[----:B------:R-:W-:Y:S02]  /*8c40*/  LEA.HI.X.SX32 R13, R12, R23, 0x1, P1 ;  /* 0x000000170c0d7211 */ /* 0x000fe400008f0eff */
[----:B------:R-:W-:-:S04]  /*8c50*/  LEA R12, P1, R2, c[0x0][0x2a8], 0x1 ;  /* 0x0000aa00020c7a11 */ /* 0x000fc800078208ff */
[----:B------:R-:W-:-:S06]  /*8c60*/  LEA.HI.X R13, R2, c[0x0][0x2ac], R13, 0x1, P1 ;  /* 0x0000ab00020d7a11 */ /* 0x000fcc00008f0c0d */
[----:B--2---:R-:W2:Y:S01]  /*8c70*/  LDG.E.128 R12, [R12.64] ;  /* 0x000000060c0c7981 */ /* 0x004ea2000c1e1d00 */
[C---:B-----5:R-:W-:Y:S01]  /*8c80*/  LOP3.LUT R2, R17.reuse, 0xffff0000, RZ, 0xc0, !PT ;  /* 0xffff000011027812 */ /* 0x060fe200078ec0ff */
[----:B------:R-:W-:Y:S01]  /*8c90*/  IMAD.U32 R26, R17, 0x10000, RZ ;  /* 0x00010000111a7824 */ /* 0x000fe200078e00ff */
[C---:B------:R-:W-:Y:S01]  /*8ca0*/  LOP3.LUT R17, R19.reuse, 0xffff0000, RZ, 0xc0, !PT ;  /* 0xffff000013117812 */ /* 0x040fe200078ec0ff */
[----:B------:R-:W-:Y:S01]  /*8cb0*/  IMAD.U32 R28, R19, 0x10000, RZ ;  /* 0x00010000131c7824 */ /* 0x000fe200078e00ff */
[----:B------:R-:W-:Y:S01]  /*8cc0*/  SHF.L.U32 R22, R18, 0x10, RZ ;  /* 0x0000001012167819 */ /* 0x000fe200000006ff */
[C---:B------:R-:W-:Y:S01]  /*8cd0*/  IMAD.U32 R20, R16.reuse, 0x10000, RZ ;  /* 0x0001000010147824 */ /* 0x040fe200078e00ff */
[----:B------:R-:W-:Y:S02]  /*8ce0*/  LOP3.LUT R16, R16, 0xffff0000, RZ, 0xc0, !PT ;  /* 0xffff000010107812 */ /* 0x000fe400078ec0ff */
[----:B------:R-:W-:Y:S01]  /*8cf0*/  LOP3.LUT R18, R18, 0xffff0000, RZ, 0xc0, !PT ;  /* 0xffff000012127812 */ /* 0x000fe200078ec0ff */
[C---:B----4-:R-:W-:Y:S01]  /*8d00*/  IMAD.U32 R27, R4.reuse, 0x10000, RZ ;  /* 0x00010000041b7824 */ /* 0x050fe200078e00ff */
[----:B------:R-:W-:Y:S01]  /*8d10*/  LOP3.LUT R19, R4, 0xffff0000, RZ, 0xc0, !PT ;  /* 0xffff000004137812 */ /* 0x000fe200078ec0ff */
[----:B------:R-:W-:Y:S01]  /*8d20*/  IMAD.U32 R29, R6, 0x10000, RZ ;  /* 0x00010000061d7824 */ /* 0x000fe200078e00ff */
[----:B------:R-:W-:-:S02]  /*8d30*/  SHF.L.U32 R4, R5, 0x10, RZ ;  /* 0x0000001005047819 */ /* 0x000fc400000006ff */
[----:B------:R-:W-:Y:S02]  /*8d40*/  LOP3.LUT R30, R5, 0xffff0000, RZ, 0xc0, !PT ;  /* 0xffff0000051e7812 */ /* 0x000fe400078ec0ff */
[C---:B------:R-:W-:Y:S01]  /*8d50*/  SHF.L.U32 R5, R7.reuse, 0x10, RZ ;  /* 0x0000001007057819 */ /* 0x040fe200000006ff */
[----:B---3--:R-:W-:Y:S01]  /*8d60*/  IMAD.U32 R32, R8, 0x10000, RZ ;  /* 0x0001000008207824 */ /* 0x008fe200078e00ff */
[----:B------:R-:W-:Y:S01]  /*8d70*/  LOP3.LUT R31, R7, 0xffff0000, RZ, 0xc0, !PT ;  /* 0xffff0000071f7812 */ /* 0x000fe200078ec0ff */
[----:B------:R-:W-:Y:S01]  /*8d80*/  IMAD.U32 R34, R10, 0x10000, RZ ;  /* 0x000100000a227824 */ /* 0x000fe200078e00ff */
[C---:B------:R-:W-:Y:S01]  /*8d90*/  SHF.L.U32 R7, R9.reuse, 0x10, RZ ;  /* 0x0000001009077819 */ /* 0x040fe200000006ff */
[----:B------:R-:W-:Y:S01]  /*8da0*/  @!P0 FADD.FTZ R32, -R32, -RZ ;  /* 0x800000ff20208221 */ /* 0x000fe20000010100 */
[----:B------:R-:W-:Y:S01]  /*8db0*/  LOP3.LUT R33, R9, 0xffff0000, RZ, 0xc0, !PT ;  /* 0xffff000009217812 */ /* 0x000fe200078ec0ff */
[----:B------:R-:W-:Y:S01]  /*8dc0*/  @!P0 FADD.FTZ R34, -R34, -RZ ;  /* 0x800000ff22228221 */ /* 0x000fe20000010100 */
[----:B------:R-:W-:Y:S01]  /*8dd0*/  LOP3.LUT R8, R8, 0xffff0000, RZ, 0xc0, !PT ;  /* 0xffff000008087812 */ /* 0x000fe200078ec0ff */
[----:B------:R-:W-:Y:S01]  /*8de0*/  @!P0 FADD.FTZ R7, -R7, -RZ ;  /* 0x800000ff07078221 */ /* 0x000fe20000010100 */
[----:B------:R-:W-:Y:S01]  /*8df0*/  LOP3.LUT R9, R10, 0xffff0000, RZ, 0xc0, !PT ;  /* 0xffff00000a097812 */ /* 0x000fe200078ec0ff */
[----:B------:R-:W-:Y:S01]  /*8e00*/  @!P0 FADD.FTZ R33, -R33, -RZ ;  /* 0x800000ff21218221 */ /* 0x000fe20000010100 */
[----:B------:R-:W-:Y:S01]  /*8e10*/  SHF.L.U32 R10, R11, 0x10, RZ ;  /* 0x000000100b0a7819 */ /* 0x000fe200000006ff */
[----:B------:R-:W-:Y:S01]  /*8e20*/  @!P0 FADD.FTZ R8, -R8, -RZ ;  /* 0x800000ff08088221 */ /* 0x000fe20000010100 */
[----:B------:R-:W-:Y:S01]  /*8e30*/  LOP3.LUT R6, R6, 0xffff0000, RZ, 0xc0, !PT ;  /* 0xffff000006067812 */ /* 0x000fe200078ec0ff */
[----:B------:R-:W-:Y:S01]  /*8e40*/  @!P0 FADD.FTZ R9, -R9, -RZ ;  /* 0x800000ff09098221 */ /* 0x000fe20000010100 */
[----:B------:R-:W-:Y:S01]  /*8e50*/  LOP3.LUT R36, R11, 0xffff0000, RZ, 0xc0, !PT ;  /* 0xffff00000b247812 */ /* 0x000fe200078ec0ff */
[----:B------:R-:W-:-:S02]  /*8e60*/  @!P0 FADD.FTZ R10, -R10, -RZ ;  /* 0x800000ff0a0a8221 */ /* 0x000fc40000010100 */
[----:B------:R-:W-:Y:S01]  /*8e70*/  FMUL.FTZ R19, R19, R8 ;  /* 0x0000000813137220 */ /* 0x000fe20000410000 */
[----:B--2---:R-:W-:Y:S01]  /*8e80*/  LOP3.LUT R11, R14, 0xffff0000, RZ, 0xc0, !PT ;  /* 0xffff00000e0b7812 */ /* 0x004fe200078ec0ff */
[----:B------:R-:W-:Y:S02]  /*8e90*/  @!P0 FADD.FTZ R36, -R36, -RZ ;  /* 0x800000ff24248221 */ /* 0x000fe40000010100 */
[----:B------:R-:W-:Y:S01]  /*8ea0*/  FMUL.FTZ R9, R6, R9 ;  /* 0x0000000906097220 */ /* 0x000fe20000410000 */
[----:B------:R-:W-:Y:S01]  /*8eb0*/  LOP3.LUT R6, R12, 0xffff0000, RZ, 0xc0, !PT ;  /* 0xffff00000c067812 */ /* 0x000fe200078ec0ff */
[----:B------:R-:W-:Y:S01]  /*8ec0*/  FMUL.FTZ R7, R4, R7 ;  /* 0x0000000704077220 */ /* 0x000fe20000410000 */
[C---:B------:R-:W-:Y:S01]  /*8ed0*/  SHF.L.U32 R4, R13.reuse, 0x10, RZ ;  /* 0x000000100d047819 */ /* 0x040fe200000006ff */
[----:B------:R-:W-:Y:S01]  /*8ee0*/  IMAD.U32 R8, R12, 0x10000, RZ ;  /* 0x000100000c087824 */ /* 0x000fe200078e00ff */
[----:B------:R-:W-:Y:S01]  /*8ef0*/  LOP3.LUT R13, R13, 0xffff0000, RZ, 0xc0, !PT ;  /* 0xffff00000d0d7812 */ /* 0x000fe200078ec0ff */
[----:B------:R-:W-:Y:S01]  /*8f00*/  FMUL.FTZ R5, R5, R10 ;  /* 0x0000000a05057220 */ /* 0x000fe20000410000 */
[C---:B------:R-:W-:Y:S01]  /*8f10*/  SHF.L.U32 R10, R15.reuse, 0x10, RZ ;  /* 0x000000100f0a7819 */ /* 0x040fe200000006ff */
[----:B------:R-:W-:Y:S01]  /*8f20*/  IMAD.U32 R12, R14, 0x10000, RZ ;  /* 0x000100000e0c7824 */ /* 0x000fe200078e00ff */
[----:B------:R-:W-:Y:S01]  /*8f30*/  LOP3.LUT R14, R15, 0xffff0000, RZ, 0xc0, !PT ;  /* 0xffff00000f0e7812 */ /* 0x000fe200078ec0ff */
[----:B------:R-:W-:-:S02]  /*8f40*/  FMUL.FTZ R27, R27, R32 ;  /* 0x000000201b1b7220 */ /* 0x000fc40000410000 */
[----:B------:R-:W-:Y:S02]  /*8f50*/  FMUL.FTZ R33, R30, R33 ;  /* 0x000000211e217220 */ /* 0x000fe40000410000 */
[----:B------:R-:W-:Y:S02]  /*8f60*/  FMUL.FTZ R29, R29, R34 ;  /* 0x000000221d1d7220 */ /* 0x000fe40000410000 */
[----:B------:R-:W-:Y:S02]  /*8f70*/  FMUL.FTZ R36, R31, R36 ;  /* 0x000000241f247220 */ /* 0x000fe40000410000 */
[----:B------:R-:W-:Y:S02]  /*8f80*/  FFMA.FTZ R8, R20, R8, R27 ;  /* 0x0000000814087223 */ /* 0x000fe4000001001b */
[----:B------:R-:W-:Y:S02]  /*8f90*/  FFMA.FTZ R19, R16, R6, R19 ;  /* 0x0000000610137223 */ /* 0x000fe40000010013 */
[----:B------:R-:W-:-:S02]  /*8fa0*/  FFMA.FTZ R4, R26, R4, R7 ;  /* 0x000000041a047223 */ /* 0x000fc40000010007 */
[----:B------:R-:W-:Y:S01]  /*8fb0*/  FFMA.FTZ R13, R2, R13, R33 ;  /* 0x0000000d020d7223 */ /* 0x000fe20000010021 */
[----:B------:R-:W-:Y:S01]  /*8fc0*/  F2FP.BF16.PACK_AB R16, R19, R8 ;  /* 0x000000081310723e */ /* 0x000fe200000010ff */
[----:B------:R-:W-:Y:S02]  /*8fd0*/  FFMA.FTZ R12, R22, R12, R29 ;  /* 0x0000000c160c7223 */ /* 0x000fe4000001001d */
[----:B------:R-:W-:Y:S02]  /*8fe0*/  FFMA.FTZ R5, R28, R10, R5 ;  /* 0x0000000a1c057223 */ /* 0x000fe40000010005 */
[----:B------:R-:W-:Y:S01]  /*8ff0*/  FFMA.FTZ R14, R17, R14, R36 ;  /* 0x0000000e110e7223 */ /* 0x000fe20000010024 */
[----:B------:R-:W-:Y:S01]  /*9000*/  F2FP.BF16.PACK_AB R17, R13, R4 ;  /* 0x000000040d11723e */ /* 0x000fe200000010ff */
[----:B------:R-:W-:-:S03]  /*9010*/  FFMA.FTZ R9, R18, R11, R9 ;  /* 0x0000000b12097223 */ /* 0x000fc60000010009 */
[----:B------:R-:W-:Y:S02]  /*9020*/  F2FP.BF16.PACK_AB R19, R14, R5 ;  /* 0x000000050e13723e */ /* 0x000fe400000010ff */
[----:B------:R-:W-:Y:S02]  /*9030*/  F2FP.BF16.PACK_AB R18, R9, R12 ;  /* 0x0000000c0912723e */ /* 0x000fe400000010ff */
.L_x_886:
[----:B------:R-:W-:Y:S05]  /*9040*/  BSYNC B0 ;  /* 0x0000000000007941 */ /* 0x000fea0003800000 */
.L_x_885:
[----:B-----5:R4:W-:Y:S02]  /*9050*/  STS.128 [R237], R16 ;  /* 0x00000010ed007388 */ /* 0x0209e40000000c00 */
.L_x_884:
[----:B------:R-:W-:Y:S05]  /*9060*/  BSYNC B1 ;  /* 0x0000000000017941 */ /* 0x000fea0003800000 */
.L_x_883:
[----:B------:R-:W-:-:S04]  /*9070*/  IADD3 R20, R142, 0x20, RZ ;  /* 0x000000208e147810 */ /* 0x000fc80007ffe0ff */
[----:B------:R-:W-:-:S04]  /*9080*/  ISETP.GE.AND P0, PT, R20, R21, PT ;  /* 0x000000151400720c */ /* 0x000fc80003f06270 */
[----:B------:R-:W-:-:S13]  /*9090*/  ISETP.LT.OR P0, PT, R64, -0x83, P0 ;  /* 0xffffff7d4000780c */ /* 0x000fda0000701670 */
[----:B------:R-:W-:Y:S05]  /*90a0*/  @P0 BRA `(.L_x_880) ;  /* 0x000007b000000947 */ /* 0x000fea0003800000 */
[----:B------:R-:W-:-:S13]  /*90b0*/  ISETP.GE.AND P0, PT, R148, c[0x0][0x220], PT ;  /* 0x0000880094007a0c */ /* 0x000fda0003f06270 */
[----:B------:R1:W-:Y:S01]  /*90c0*/  @P0 STS.128 [R237+0x800], RZ ;  /* 0x000800ffed000388 */ /* 0x0003e20000000c00 */
[----:B------:R-:W-:Y:S05]  /*90d0*/  @P0 BRA `(.L_x_880) ;  /* 0x0000078000000947 */ /* 0x000fea0003800000 */
[----:B------:R1:W5:Y:S01]  /*90e0*/  LDG.E.128 R4, [R24.64] ;  /* 0x0000000618047981 */ /* 0x000362000c1e1d00 */
[----:B------:R-:W-:Y:S01]  /*90f0*/  ISETP.GE.AND P0, PT, R148, c[0x0][0x230], PT ;  /* 0x00008c0094007a0c */ /* 0x000fe20003f06270 */
[----:B------:R-:W-:-:S12]  /*9100*/  BSSY B0, `(.L_x_887) ;  /* 0x0000055000007945 */ /* 0x000fd80003800000 */
[----:B------:R-:W-:Y:S05]  /*9110*/  @P0 BRA `(.L_x_888) ;  /* 0x0000053000000947 */ /* 0x000fea0003800000 */
[----:B------:R-:W-:Y:S01]  /*9120*/  ISETP.GE.AND P0, PT, R148, R75, PT ;  /* 0x0000004b9400720c */ /* 0x000fe20003f06270 */
[----:B------:R-:W-:Y:S01]  /*9130*/  IMAD.MOV.U32 R8, RZ, RZ, RZ ;  /* 0x000000ffff087224 */ /* 0x000fe200078e00ff */
[----:B------:R-:W-:-:S04]  /*9140*/  IADD3 R3, P1, R0, R3, RZ ;  /* 0x0000000300037210 */ /* 0x000fc80007f3e0ff */
[----:B------:R-:W-:-:S07]  /*9150*/  LEA.HI.X.SX32 R0, R0, R23, 0x1, P1 ;  /* 0x0000001700007211 */ /* 0x000fce00008f0eff */
[--C-:B------:R-:W-:Y:S02]  /*9160*/  @P0 SHF.R.S32.HI R2, RZ, 0x1, R78.reuse ;  /* 0x00000001ff020819 */ /* 0x100fe4000001144e */
[----:B------:R-:W-:-:S03]  /*9170*/  @P0 SHF.R.S32.HI R9, RZ, 0x1, R78 ;  /* 0x00000001ff090819 */ /* 0x000fc6000001144e */
[----:B------:R-:W-:Y:S01]  /*9180*/  @P0 IMAD.MOV R8, RZ, RZ, -R2 ;  /* 0x000000ffff080224 */ /* 0x000fe200078e0a02 */
[----:B------:R-:W-:Y:S01]  /*9190*/  @P0 SHF.R.S32.HI R78, RZ, 0x1, R78 ;  /* 0x00000001ff4e0819 */ /* 0x000fe2000001144e */
[----:B------:R-:W-:-:S03]  /*91a0*/  @P0 IMAD.MOV R75, RZ, RZ, -R9 ;  /* 0x000000ffff4b0224 */ /* 0x000fc600078e0a09 */
[----:B------:R-:W-:Y:S01]  /*91b0*/  IADD3 R2, P1, R8, R3, RZ ;  /* 0x0000000308027210 */ /* 0x000fe20007f3e0ff */
[----:B---3--:R-:W-:-:S03]  /*91c0*/  IMAD.WIDE R10, R75, 0x2, R24 ;  /* 0x000000024b0a7825 */ /* 0x008fc600078e0218 */
[----:B------:R-:W-:Y:S02]  /*91d0*/  LEA.HI.X.SX32 R13, R8, R0, 0x1, P1 ;  /* 0x00000000080d7211 */ /* 0x000fe400008f0eff */
[C---:B------:R-:W-:Y:S01]  /*91e0*/  LEA R12, P1, R2.reuse, c[0x0][0x2b0], 0x1 ;  /* 0x0000ac00020c7a11 */ /* 0x040fe200078208ff */
[----:B------:R-:W3:Y:S03]  /*91f0*/  LDG.E.128 R8, [R10.64] ;  /* 0x000000060a087981 */ /* 0x000ee6000c1e1d00 */
[----:B------:R-:W-:Y:S02]  /*9200*/  LEA.HI.X R13, R2, c[0x0][0x2b4], R13, 0x1, P1 ;  /* 0x0000ad00020d7a11 */ /* 0x000fe400008f0c0d */
[----:B------:R-:W-:Y:S01]  /*9210*/  MOV R2, RZ ;  /* 0x000000ff00027202 */ /* 0x000fe20000000f00 */
[----:B------:R-:W-:-:S03]  /*9220*/  @P0 IMAD.MOV R2, RZ, RZ, -R78 ;  /* 0x000000ffff020224 */ /* 0x000fc600078e0a4e */
[----:B--2---:R-:W2:Y:S02]  /*9230*/  LDG.E.128 R12, [R12.64] ;  /* 0x000000060c0c7981 */ /* 0x004ea4000c1e1d00 */
[----:B------:R-:W-:-:S04]  /*9240*/  IADD3 R3, P1, R2, R3, RZ ;  /* 0x0000000302037210 */ /* 0x000fc80007f3e0ff */
[----:B------:R-:W-:Y:S02]  /*9250*/  LEA.HI.X.SX32 R0, R2, R0, 0x1, P1 ;  /* 0x0000000002007211 */ /* 0x000fe400008f0eff */
[----:B----4-:R-:W-:-:S04]  /*9260*/  LEA R16, P1, R3, c[0x0][0x2a8], 0x1 ;  /* 0x0000aa0003107a11 */ /* 0x010fc800078208ff */
[----:B------:R-:W-:-:S06]  /*9270*/  LEA.HI.X R17, R3, c[0x0][0x2ac], R0, 0x1, P1 ;  /* 0x0000ab0003117a11 */ /* 0x000fcc00008f0c00 */
[----:B------:R-:W4:Y:S01]  /*9280*/  LDG.E.128 R16, [R16.64] ;  /* 0x0000000610107981 */ /* 0x000f22000c1e1d00 */
[C---:B-----5:R-:W-:Y:S01]  /*9290*/  LOP3.LUT R0, R5.reuse, 0xffff0000, RZ, 0xc0, !PT ;  /* 0xffff000005007812 */ /* 0x060fe200078ec0ff */
[----:B------:R-:W-:Y:S01]  /*92a0*/  IMAD.U32 R3, R4, 0x10000, RZ ;  /* 0x0001000004037824 */ /* 0x000fe200078e00ff */
[----:B------:R-:W-:Y:S01]  /*92b0*/  SHF.L.U32 R22, R5, 0x10, RZ ;  /* 0x0000001005167819 */ /* 0x000fe200000006ff */
[----:B------:R-:W-:Y:S01]  /*92c0*/  IMAD.U32 R21, R6, 0x10000, RZ ;  /* 0x0001000006157824 */ /* 0x000fe200078e00ff */
[----:B------:R-:W-:Y:S01]  /*92d0*/  LOP3.LUT R2, R4, 0xffff0000, RZ, 0xc0, !PT ;  /* 0xffff000004027812 */ /* 0x000fe200078ec0ff */
[C---:B-1----:R-:W-:Y:S01]  /*92e0*/  IMAD.U32 R24, R7.reuse, 0x10000, RZ ;  /* 0x0001000007187824 */ /* 0x042fe200078e00ff */
[----:B------:R-:W-:Y:S02]  /*92f0*/  LOP3.LUT R5, R6, 0xffff0000, RZ, 0xc0, !PT ;  /* 0xffff000006057812 */ /* 0x000fe400078ec0ff */
[----:B------:R-:W-:Y:S01]  /*9300*/  LOP3.LUT R4, R7, 0xffff0000, RZ, 0xc0, !PT ;  /* 0xffff000007047812 */ /* 0x000fe200078ec0ff */
[C---:B---3--:R-:W-:Y:S01]  /*9310*/  IMAD.U32 R6, R9.reuse, 0x10000, RZ ;  /* 0x0001000009067824 */ /* 0x048fe200078e00ff */
[----:B------:R-:W-:Y:S01]  /*9320*/  LOP3.LUT R26, R9, 0xffff0000, RZ, 0xc0, !PT ;  /* 0xffff0000091a7812 */ /* 0x000fe200078ec0ff */
[----:B------:R-:W-:Y:S01]  /*9330*/  IMAD.U32 R25, R10, 0x10000, RZ ;  /* 0x000100000a197824 */ /* 0x000fe200078e00ff */
[----:B------:R-:W-:-:S02]  /*9340*/  SHF.L.U32 R23, R8, 0x10, RZ ;  /* 0x0000001008177819 */ /* 0x000fc400000006ff */
[----:B------:R-:W-:Y:S02]  /*9350*/  LOP3.LUT R7, R8, 0xffff0000, RZ, 0xc0, !PT ;  /* 0xffff000008077812 */ /* 0x000fe400078ec0ff */
[----:B------:R-:W-:Y:S02]  /*9360*/  LOP3.LUT R9, R10, 0xffff0000, RZ, 0xc0, !PT ;  /* 0xffff00000a097812 */ /* 0x000fe400078ec0ff */
[C---:B------:R-:W-:Y:S01]  /*9370*/  SHF.L.U32 R8, R11.reuse, 0x10, RZ ;  /* 0x000000100b087819 */ /* 0x040fe200000006ff */
[C---:B--2---:R-:W-:Y:S01]  /*9380*/  IMAD.U32 R28, R12.reuse, 0x10000, RZ ;  /* 0x000100000c1c7824 */ /* 0x044fe200078e00ff */
[----:B------:R-:W-:Y:S01]  /*9390*/  LOP3.LUT R27, R11, 0xffff0000, RZ, 0xc0, !PT ;  /* 0xffff00000b1b7812 */ /* 0x000fe200078ec0ff */
[C---:B------:R-:W-:Y:S01]  /*93a0*/  IMAD.U32 R11, R13.reuse, 0x10000, RZ ;  /* 0x000100000d0b7824 */ /* 0x040fe200078e00ff */
[----:B------:R-:W-:Y:S01]  /*93b0*/  LOP3.LUT R10, R12, 0xffff0000, RZ, 0xc0, !PT ;  /* 0xffff00000c0a7812 */ /* 0x000fe200078ec0ff */
[----:B------:R-:W-:Y:S01]  /*93c0*/  @!P0 FADD.FTZ R28, -R28, -RZ ;  /* 0x800000ff1c1c8221 */ /* 0x000fe20000010100 */
[----:B------:R-:W-:Y:S01]  /*93d0*/  LOP3.LUT R29, R13, 0xffff0000, RZ, 0xc0, !PT ;  /* 0xffff00000d1d7812 */ /* 0x000fe200078ec0ff */
[----:B------:R-:W-:Y:S01]  /*93e0*/  IMAD.U32 R13, R15, 0x10000, RZ ;  /* 0x000100000f0d7824 */ /* 0x000fe200078e00ff */
[C---:B------:R-:W-:Y:S01]  /*93f0*/  SHF.L.U32 R30, R14.reuse, 0x10, RZ ;  /* 0x000000100e1e7819 */ /* 0x040fe200000006ff */
[----:B------:R-:W-:Y:S01]  /*9400*/  @!P0 FADD.FTZ R11, -R11, -RZ ;  /* 0x800000ff0b0b8221 */ /* 0x000fe20000010100 */
[----:B------:R-:W-:Y:S01]  /*9410*/  LOP3.LUT R12, R14, 0xffff0000, RZ, 0xc0, !PT ;  /* 0xffff00000e0c7812 */ /* 0x000fe200078ec0ff */
[----:B------:R-:W-:Y:S01]  /*9420*/  @!P0 FADD.FTZ R13, -R13, -RZ ;  /* 0x800000ff0d0d8221 */ /* 0x000fe20000010100 */
[----:B------:R-:W-:Y:S01]  /*9430*/  LOP3.LUT R14, R15, 0xffff0000, RZ, 0xc0, !PT ;  /* 0xffff00000f0e7812 */ /* 0x000fe200078ec0ff */
[----:B------:R-:W-:-:S02]  /*9440*/  @!P0 FADD.FTZ R10, -R10, -RZ ;  /* 0x800000ff0a0a8221 */ /* 0x000fc40000010100 */
[----:B------:R-:W-:Y:S02]  /*9450*/  @!P0 FADD.FTZ R12, -R12, -RZ ;  /* 0x800000ff0c0c8221 */ /* 0x000fe40000010100 */
[----:B------:R-:W-:Y:S02]  /*9460*/  @!P0 FADD.FTZ R14, -R14, -RZ ;  /* 0x800000ff0e0e8221 */ /* 0x000fe40000010100 */
[----:B------:R-:W-:Y:S02]  /*9470*/  @!P0 FADD.FTZ R29, -R29, -RZ ;  /* 0x800000ff1d1d8221 */ /* 0x000fe40000010100 */
[----:B------:R-:W-:Y:S02]  /*9480*/  @!P0 FADD.FTZ R30, -R30, -RZ ;  /* 0x800000ff1e1e8221 */ /* 0x000fe40000010100 */
[----:B------:R-:W-:Y:S02]  /*9490*/  FMUL.FTZ R12, R9, R12 ;  /* 0x0000000c090c7220 */ /* 0x000fe40000410000 */
[----:B------:R-:W-:Y:S01]  /*94a0*/  FMUL.FTZ R13, R8, R13 ;  /* 0x0000000d080d7220 */ /* 0x000fe20000410000 */
[----:B----4-:R-:W-:Y:S01]  /*94b0*/  LOP3.LUT R8, R16, 0xffff0000, RZ, 0xc0, !PT ;  /* 0xffff000010087812 */ /* 0x010fe200078ec0ff */
[----:B------:R-:W-:Y:S01]  /*94c0*/  FMUL.FTZ R11, R6, R11 ;  /* 0x0000000b060b7220 */ /* 0x000fe20000410000 */
[----:B------:R-:W-:Y:S01]  /*94d0*/  SHF.L.U32 R6, R17, 0x10, RZ ;  /* 0x0000001011067819 */ /* 0x000fe200000006ff */
[----:B------:R-:W-:Y:S01]  /*94e0*/  FMUL.FTZ R27, R27, R14 ;  /* 0x0000000e1b1b7220 */ /* 0x000fe20000410000 */
[----:B------:R-:W-:Y:S01]  /*94f0*/  LOP3.LUT R14, R18, 0xffff0000, RZ, 0xc0, !PT ;  /* 0xffff0000120e7812 */ /* 0x000fe200078ec0ff */
        /* <DEDUP_REMOVED lines=9> */
[----:B------:R-:W-:Y:S02]  /*9590*/  FFMA.FTZ R6, R22, R6, R11 ;  /* 0x0000000616067223 */ /* 0x000fe4000001000b */
[----:B------:R-:W-:Y:S02]  /*95a0*/  FFMA.FTZ R29, R0, R16, R29 ;  /* 0x00000010001d7223 */ /* 0x000fe4000001001d */
[----:B------:R-:W-:Y:S02]  /*95b0*/  FFMA.FTZ R3, R3, R9, R28 ;  /* 0x0000000903037223 */ /* 0x000fe4000001001c */
[----:B------:R-:W-:-:S02]  /*95c0*/  FFMA.FTZ R2, R2, R8, R7 ;  /* 0x0000000802027223 */ /* 0x000fc40000010007 */
[----:B------:R-:W-:Y:S02]  /*95d0*/  FFMA.FTZ R15, R21, R15, R30 ;  /* 0x0000000f150f7223 */ /* 0x000fe4000001001e */
[----:B------:R-:W-:Y:S02]  /*95e0*/  FFMA.FTZ R10, R24, R10, R13 ;  /* 0x0000000a180a7223 */ /* 0x000fe4000001000d */
[----:B------:R-:W-:Y:S01]  /*95f0*/  FFMA.FTZ R27, R4, R18, R27 ;  /* 0x00000012041b7223 */ /* 0x000fe2000001001b */
[----:B------:R-:W-:Y:S01]  /*9600*/  F2FP.BF16.PACK_AB R4, R2, R3 ;  /* 0x000000030204723e */ /* 0x000fe200000010ff */
[----:B------:R-:W-:Y:S01]  /*9610*/  FFMA.FTZ R12, R5, R14, R12 ;  /* 0x0000000e050c7223 */ /* 0x000fe2000001000c */
[----:B------:R-:W-:Y:S02]  /*9620*/  F2FP.BF16.PACK_AB R5, R29, R6 ;  /* 0x000000061d05723e */ /* 0x000fe400000010ff */
[----:B------:R-:W-:Y:S02]  /*9630*/  F2FP.BF16.PACK_AB R7, R27, R10 ;  /* 0x0000000a1b07723e */ /* 0x000fe400000010ff */
[----:B------:R-:W-:-:S02]  /*9640*/  F2FP.BF16.PACK_AB R6, R12, R15 ;  /* 0x0000000f0c06723e */ /* 0x000fc400000010ff */
.L_x_888:
[----:B------:R-:W-:Y:S05]  /*9650*/  BSYNC B0 ;  /* 0x0000000000007941 */ /* 0x000fea0003800000 */
.L_x_887:
[----:B-----5:R1:W-:Y:S01]  /*9660*/  STS.128 [R237+0x800], R4 ;  /* 0x00080004ed007388 */ /* 0x0203e20000000c00 */
[----:B------:R-:W-:Y:S05]  /*9670*/  BRA `(.L_x_880) ;  /* 0x000001e000007947 */ /* 0x000fea0003800000 */
.L_x_874:
[----:B------:R-:W-:Y:S01]  /*9680*/  IADD3 R3, -R62, R229, RZ ;  /* 0x000000e53e037210 */ /* 0x000fe20007ffe1ff */
[----:B------:R-:W-:Y:S03]  /*9690*/  BSSY B0, `(.L_x_889) ;  /* 0x000000e000007945 */ /* 0x000fe60003800000 */
[----:B------:R-:W-:-:S13]  /*96a0*/  ISETP.GE.AND P0, PT, R142, R3, PT ;  /* 0x000000038e00720c */ /* 0x000fda0003f06270 */
[----:B------:R-:W-:Y:S05]  /*96b0*/  @P0 BRA `(.L_x_890) ;  /* 0x000000b000000947 */ /* 0x000fea0003800000 */
[----:B------:R-:W-:-:S13]  /*96c0*/  ISETP.GE.AND P0, PT, R148, c[0x0][0x220], PT ;  /* 0x0000880094007a0c */ /* 0x000fda0003f06270 */
[----:B------:R1:W-:Y:S04]  /*96d0*/  @P0 STS [R237], RZ ;  /* 0x000000ffed000388 */ /* 0x0003e80000000800 */
[----:B------:R1:W-:Y:S04]  /*96e0*/  @P0 STS [R237+0x4], RZ ;  /* 0x000004ffed000388 */ /* 0x0003e80000000800 */
[----:B------:R1:W-:Y:S01]  /*96f0*/  @P0 STS.64 [R237+0x8], RZ ;  /* 0x000008ffed000388 */ /* 0x0003e20000000a00 */
[----:B------:R-:W-:Y:S05]  /*9700*/  @P0 BRA `(.L_x_890) ;  /* 0x0000006000000947 */ /* 0x000fea0003800000 */
[----:B---34-:R-:W-:-:S04]  /*9710*/  LEA R4, P0, R144, c[0x0][0x160], 0x1 ;  /* 0x0000580090047a11 */ /* 0x018fc800078008ff */
[----:B------:R-:W-:-:S05]  /*9720*/  LEA.HI.X R5, R144, c[0x0][0x164], R71, 0x1, P0 ;  /* 0x0000590090057a11 */ /* 0x000fca00000f0c47 */
[----:B------:R-:W-:Y:S01]  /*9730*/  @!PT LDS RZ, [RZ] ;  /* 0x00000000fffff984 */ /* 0x000fe20000000800 */
[----:B------:R-:W-:Y:S01]  /*9740*/  @!PT LDS RZ, [RZ] ;  /* 0x00000000fffff984 */ /* 0x000fe20000000800 */
[----:B------:R-:W-:Y:S01]  /*9750*/  @!PT LDS RZ, [RZ] ;  /* 0x00000000fffff984 */ /* 0x000fe20000000800 */
[----:B------:R3:W-:Y:S04]  /*9760*/  LDGSTS.E.BYPASS.LTC128B.128 [R237], [R4.64] ;  /* 0x0000000004ed7fae */ /* 0x0007e8000b901d46 */
.L_x_890:
[----:B------:R-:W-:Y:S05]  /*9770*/  BSYNC B0 ;  /* 0x0000000000007941 */ /* 0x000fea0003800000 */
.L_x_889:
[----:B---3--:R-:W-:-:S04]  /*9780*/  IADD3 R20, R142, 0x20, RZ ;  /* 0x000000208e147810 */ /* 0x008fc80007ffe0ff */
[----:B------:R-:W-:-:S13]  /*9790*/  ISETP.GE.AND P0, PT, R20, R3, PT ;  /* 0x000000031400720c */ /* 0x000fda0003f06270 */
[----:B------:R-:W-:Y:S05]  /*97a0*/  @P0 BRA `(.L_x_880) ;  /* 0x000000b000000947 */ /* 0x000fea0003800000 */
[----:B------:R-:W-:-:S13]  /*97b0*/  ISETP.GE.AND P0, PT, R148, c[0x0][0x220], PT ;  /* 0x0000880094007a0c */ /* 0x000fda0003f06270 */
[----:B------:R3:W-:Y:S01]  /*97c0*/  @P0 STS.128 [R237+0x800], RZ ;  /* 0x000800ffed000388 */ /* 0x0007e20000000c00 */
[----:B------:R-:W-:Y:S05]  /*97d0*/  @P0 BRA `(.L_x_880) ;  /* 0x0000008000000947 */ /* 0x000fea0003800000 */
[----:B------:R-:W-:-:S04]  /*97e0*/  IADD3 R144, P0, R144, UR4, RZ ;  /* 0x0000000490907c10 */ /* 0x000fc8000ff1e0ff */
[----:B------:R-:W-:Y:S02]  /*97f0*/  IADD3.X R71, R71, UR5, RZ, P0, !PT ;  /* 0x0000000547477c10 */ /* 0x000fe400087fe4ff */
[----:B------:R-:W-:-:S04]  /*9800*/  LEA R2, P0, R144, c[0x0][0x160], 0x1 ;  /* 0x0000580090027a11 */ /* 0x000fc800078008ff */
[----:B------:R-:W-:-:S05]  /*9810*/  LEA.HI.X R3, R144, c[0x0][0x164], R71, 0x1, P0 ;  /* 0x0000590090037a11 */ /* 0x000fca00000f0c47 */
[----:B------:R-:W-:Y:S01]  /*9820*/  @!PT LDS RZ, [RZ] ;  /* 0x00000000fffff984 */ /* 0x000fe20000000800 */
[----:B------:R-:W-:Y:S01]  /*9830*/  @!PT LDS RZ, [RZ] ;  /* 0x00000000fffff984 */ /* 0x000fe20000000800 */
[----:B------:R-:W-:Y:S01]  /*9840*/  @!PT LDS RZ, [RZ] ;  /* 0x00000000fffff984 */ /* 0x000fe20000000800 */
[----:B------:R1:W-:Y:S04]  /*9850*/  LDGSTS.E.BYPASS.LTC128B.128 [R237+0x800], [R2.64] ;  /* 0x0080000002ed7fae */ /* 0x0003e8000b901d46 */
.L_x_880:
[----:B------:R-:W-:Y:S05]  /*9860*/  BSYNC B2 ;  /* 0x0000000000027941 */ /* 0x000fea0003800000 */
.L_x_873:
[----:B------:R-:W-:Y:S01]  /*9870*/  IADD3 R236, R56, -0x1, RZ ;  /* 0xffffffff38ec7810 */ /* 0x000fe20007ffe0ff */
[----:B------:R-:W-:Y:S01]  /*9880*/  BSSY B0, `(.L_x_891) ;  /* 0x0000010000007945 */ /* 0x000fe20003800000 */
[----:B------:R-:W-:-:S03]  /*9890*/  LEA R234, P0, R138, c[0x0][0x168], 0x1 ;  /* 0x00005a008aea7a11 */ /* 0x000fc600078008ff */
[----:B------:R-:W-:Y:S01]  /*98a0*/  IMAD.SHL.U32 R0, R236, 0x100, RZ ;  /* 0x00000100ec007824 */ /* 0x000fe200078e00ff */
[----:B------:R-:W-:-:S03]  /*98b0*/  LEA.HI.X R235, R138, c[0x0][0x16c], R141, 0x1, P0 ;  /* 0x00005b008aeb7a11 */ /* 0x000fc600000f0c8d */
[----:B---3--:R-:W-:-:S05]  /*98c0*/  IMAD.IADD R9, R63, 0x1, -R0 ;  /* 0x000000013f097824 */ /* 0x008fca00078e0a00 */
[----:B------:R-:W-:-:S13]  /*98d0*/  ISETP.GE.AND P1, PT, R142, R9, PT ;  /* 0x000000098e00720c */ /* 0x000fda0003f26270 */
[----:B------:R-:W-:Y:S05]  /*98e0*/  @P1 BRA `(.L_x_892) ;  /* 0x0000009000001947 */ /* 0x000fea0003800000 */
[----:B------:R-:W-:-:S13]  /*98f0*/  ISETP.GE.AND P0, PT, R148, c[0x0][0x220], PT ;  /* 0x0000880094007a0c */ /* 0x000fda0003f06270 */
[----:B------:R3:W-:Y:S04]  /*9900*/  @P0 STS [R237+0x1000], RZ ;  /* 0x001000ffed000388 */ /* 0x0007e80000000800 */
[----:B------:R3:W-:Y:S04]  /*9910*/  @P0 STS [R237+0x1004], RZ ;  /* 0x001004ffed000388 */ /* 0x0007e80000000800 */
[----:B------:R3:W-:Y:S01]  /*9920*/  @P0 STS.64 [R237+0x1008], RZ ;  /* 0x001008ffed000388 */ /* 0x0007e20000000a00 */
[----:B------:R-:W-:Y:S05]  /*9930*/  @P0 BRA `(.L_x_892) ;  /* 0x0000004000000947 */ /* 0x000fea0003800000 */
[----:B------:R-:W-:Y:S01]  /*9940*/  @!PT LDS RZ, [RZ] ;  /* 0x00000000fffff984 */ /* 0x000fe20000000800 */
[----:B------:R-:W-:Y:S01]  /*9950*/  @!PT LDS RZ, [RZ] ;  /* 0x00000000fffff984 */ /* 0x000fe20000000800 */
[----:B------:R-:W-:Y:S01]  /*9960*/  @!PT LDS RZ, [RZ] ;  /* 0x00000000fffff984 */ /* 0x000fe20000000800 */
[----:B------:R1:W-:Y:S02]  /*9970*/  LDGSTS.E.BYPASS.LTC128B.128 [R237+0x1000], [R234.64] ;  /* 0x01000000eaed7fae */ /* 0x0003e4000b901d46 */
.L_x_892:
[----:B------:R-:W-:Y:S05]  /*9980*/  BSYNC B0 ;  /* 0x0000000000007941 */ /* 0x000fea0003800000 */
.L_x_891:
[----:B------:R-:W-:Y:S01]  /*9990*/  ISETP.GE.AND P0, PT, R20, R9, PT ;  /* 0x000000091400720c */ /* 0x000fe20003f06270 */
[----:B------:R-:W-:-:S12]  /*99a0*/  BSSY B0, `(.L_x_893) ;  /* 0x000000b000007945 */ /* 0x000fd80003800000 */
        /* <DEDUP_REMOVED lines=10> */
.L_x_894:
[----:B------:R-:W-:Y:S05]  /*9a50*/  BSYNC B0 ;  /* 0x0000000000007941 */ /* 0x000fea0003800000 */
.L_x_893:
[----:B------:R-:W-:Y:S01]  /*9a60*/  IADD3 R8, R142, 0x40, RZ ;  /* 0x000000408e087810 */ /* 0x000fe20007ffe0ff */
[----:B------:R-:W-:Y:S03]  /*9a70*/  BSSY B0, `(.L_x_895) ;  /* 0x000000e000007945 */ /* 0x000fe60003800000 */
[----:B------:R-:W-:-:S13]  /*9a80*/  ISETP.GE.AND P0, PT, R8, R9, PT ;  /* 0x000000090800720c */ /* 0x000fda0003f06270 */
[----:B------:R-:W-:Y:S05]  /*9a90*/  @P0 BRA `(.L_x_896) ;  /* 0x000000b000000947 */ /* 0x000fea0003800000 */
[----:B------:R-:W-:-:S13]  /*9aa0*/  ISETP.GE.AND P0, PT, R148, c[0x0][0x220], PT ;  /* 0x0000880094007a0c */ /* 0x000fda0003f06270 */
[----:B------:R1:W-:Y:S01]  /*9ab0*/  @P0 STS.128 [R237+0x2000], RZ ;  /* 0x002000ffed000388 */ /* 0x0003e20000000c00 */
[----:B------:R-:W-:Y:S05]  /*9ac0*/  @P0 BRA `(.L_x_896) ;  /* 0x0000008000000947 */ /* 0x000fea0003800000 */
[----:B-1----:R-:W-:Y:S02]  /*9ad0*/  IMAD.MOV.U32 R2, RZ, RZ, c[0x0][0x198] ;  /* 0x00006600ff027624 */ /* 0x002fe400078e00ff */
[----:B------:R-:W-:-:S03]  /*9ae0*/  IMAD.MOV.U32 R3, RZ, RZ, c[0x0][0x19c] ;  /* 0x00006700ff037624 */ /* 0x000fc600078e00ff */
[----:B----4-:R-:W-:-:S04]  /*9af0*/  LEA R4, P0, R2, R234, 0x7 ;  /* 0x000000ea02047211 */ /* 0x010fc800078038ff */
[----:B------:R-:W-:-:S05]  /*9b00*/  LEA.HI.X R5, R2, R235, R3, 0x7, P0 ;  /* 0x000000eb02057211 */ /* 0x000fca00000f3c03 */
[----:B------:R-:W-:Y:S01]  /*9b10*/  @!PT LDS RZ, [RZ] ;  /* 0x00000000fffff984 */ /* 0x000fe20000000800 */
[----:B------:R-:W-:Y:S01]  /*9b20*/  @!PT LDS RZ, [RZ] ;  /* 0x00000000fffff984 */ /* 0x000fe20000000800 */
[----:B------:R-:W-:Y:S01]  /*9b30*/  @!PT LDS RZ, [RZ] ;  /* 0x00000000fffff984 */ /* 0x000fe20000000800 */
[----:B------:R1:W-:Y:S04]  /*9b40*/  LDGSTS.E.BYPASS.LTC128B.128 [R237+0x2000], [R4.64] ;  /* 0x0200000004ed7fae */ /* 0x0003e8000b901d46 */
.L_x_896:
[----:B------:R-:W-:Y:S05]  /*9b50*/  BSYNC B0 ;  /* 0x0000000000007941 */ /* 0x000fea0003800000 */
.L_x_895:
[----:B-1----:R-:W-:Y:S01]  /*9b60*/  IADD3 R7, R142, 0x60, RZ ;  /* 0x000000608e077810 */ /* 0x002fe20007ffe0ff */
[----:B------:R-:W-:Y:S03]  /*9b70*/  BSSY B0, `(.L_x_897) ;  /* 0x000000f000007945 */ /* 0x000fe60003800000 */
[----:B------:R-:W-:-:S13]  /*9b80*/  ISETP.GE.AND P0, PT, R7, R9, PT ;  /* 0x000000090700720c */ /* 0x000fda0003f06270 */
[----:B------:R-:W-:Y:S05]  /*9b90*/  @P0 BRA `(.L_x_898) ;  /* 0x000000c000000947 */ /* 0x000fea0003800000 */
[----:B------:R-:W-:-:S13]  /*9ba0*/  ISETP.GE.AND P0, PT, R148, c[0x0][0x220], PT ;  /* 0x0000880094007a0c */ /* 0x000fda0003f06270 */
[----:B------:R1:W-:Y:S01]  /*9bb0*/  @P0 STS.128 [R237+0x2800], RZ ;  /* 0x002800ffed000388 */ /* 0x0003e20000000c00 */
[----:B------:R-:W-:Y:S05]  /*9bc0*/  @P0 BRA `(.L_x_898) ;  /* 0x0000009000000947 */ /* 0x000fea0003800000 */
[----:B------:R-:W-:Y:S01]  /*9bd0*/  MOV R2, c[0x0][0x198] ;  /* 0x0000660000027a02 */ /* 0x000fe20000000f00 */
[----:B------:R-:W-:Y:S02]  /*9be0*/  ULDC UR4, c[0x0][0x19c] ;  /* 0x0000670000047ab9 */ /* 0x000fe40000000800 */
[----:B------:R-:W-:Y:S02]  /*9bf0*/  UIMAD UR4, UR4, 0xc0, URZ ;  /* 0x000000c0040478a4 */ /* 0x000fe4000f8e023f */
[----:B------:R-:W-:-:S05]  /*9c00*/  IMAD.WIDE.U32 R2, R2, 0xc0, R234 ;  /* 0x000000c002027825 */ /* 0x000fca00078e00ea */
[----:B------:R-:W-:-:S05]  /*9c10*/  IADD3 R3, R3, UR4, RZ ;  /* 0x0000000403037c10 */ /* 0x000fca000fffe0ff */
[----:B------:R-:W-:Y:S01]  /*9c20*/  @!PT LDS RZ, [RZ] ;  /* 0x00000000fffff984 */ /* 0x000fe20000000800 */
[----:B------:R-:W-:Y:S01]  /*9c30*/  @!PT LDS RZ, [RZ] ;  /* 0x00000000fffff984 */ /* 0x000fe20000000800 */
[----:B------:R-:W-:Y:S01]  /*9c40*/  @!PT LDS RZ, [RZ] ;  /* 0x00000000fffff984 */ /* 0x000fe20000000800 */
[----:B------:R1:W-:Y:S02]  /*9c50*/  LDGSTS.E.BYPASS.LTC128B.128 [R237+0x2800], [R2.64] ;  /* 0x0280000002ed7fae */ /* 0x0003e4000b901d46 */
.L_x_898:
[----:B------:R-:W-:Y:S05]  /*9c60*/  BSYNC B0 ;  /* 0x0000000000007941 */ /* 0x000fea0003800000 */
.L_x_897:
        /* <DEDUP_REMOVED lines=15> */
.L_x_900:
[----:B------:R-:W-:Y:S05]  /*9d60*/  BSYNC B0 ;  /* 0x0000000000007941 */ /* 0x000fea0003800000 */
.L_x_899:
[----:B-1--4-:R-:W-:Y:S01]  /*9d70*/  IADD3 R5, R142, 0xa0, RZ ;  /* 0x000000a08e057810 */ /* 0x012fe20007ffe0ff */
        /* <DEDUP_REMOVED lines=15> */
.L_x_902:
[----:B------:R-:W-:Y:S05]  /*9e70*/  BSYNC B0 ;  /* 0x0000000000007941 */ /* 0x000fea0003800000 */
.L_x_901:
[----:B------:R-:W-:Y:S01]  /*9e80*/  IADD3 R4, R142, 0xc0, RZ ;  /* 0x000000c08e047810 */ /* 0x000fe20007ffe0ff */
[----:B------:R-:W-:Y:S03]  /*9e90*/  BSSY B0, `(.L_x_903) ;  /* 0x000000f000007945 */ /* 0x000fe60003800000 */
[----:B------:R-:W-:-:S13]  /*9ea0*/  ISETP.GE.AND P0, PT, R4, R9, PT ;  /* 0x000000090400720c */ /* 0x000fda0003f06270 */
[----:B------:R-:W-:Y:S05]  /*9eb0*/  @P0 BRA `(.L_x_904) ;  /* 0x000000c000000947 */ /* 0x000fea0003800000 */
[----:B------:R-:W-:-:S13]  /*9ec0*/  ISETP.GE.AND P0, PT, R148, c[0x0][0x220], PT ;  /* 0x0000880094007a0c */ /* 0x000fda0003f06270 */
[----:B------:R1:W-:Y:S01]  /*9ed0*/  @P0 STS.128 [R237+0x4000], RZ ;  /* 0x004000ffed000388 */ /* 0x0003e20000000c00 */
[----:B------:R-:W-:Y:S05]  /*9ee0*/  @P0 BRA `(.L_x_904) ;  /* 0x0000009000000947 */ /* 0x000fea0003800000 */
[----:B----4-:R-:W-:Y:S01]  /*9ef0*/  MOV R2, c[0x0][0x198] ;  /* 0x0000660000027a02 */ /* 0x010fe20000000f00 */
        /* <DEDUP_REMOVED lines=8> */
.L_x_904:
[----:B------:R-:W-:Y:S05]  /*9f80*/  BSYNC B0 ;  /* 0x0000000000007941 */ /* 0x000fea0003800000 */
.L_x_903:
[----:B----4-:R-:W-:Y:S01]  /*9f90*/  IADD3 R3, R142, 0xe0, RZ ;  /* 0x000000e08e037810 */ /* 0x010fe20007ffe0ff */
[----:B------:R-:W-:Y:S01]  /*9fa0*/  BSSY B0, `(.L_x_905) ;  /* 0x0000013000007945 */ /* 0x000fe20003800000 */
[----:B------:R-:W-:Y:S02]  /*9fb0*/  SHF.R.S32.HI R11, RZ, 0x1f, R64 ;  /* 0x0000001fff0b7819 */ /* 0x000fe40000011440 */
[----:B------:R-:W-:Y:S02]  /*9fc0*/  ISETP.GE.AND P0, PT, R3, R9, PT ;  /* 0x000000090300720c */ /* 0x000fe40003f06270 */
[----:B------:R-:W-:-:S04]  /*9fd0*/  LEA.HI R2, R11, R64, RZ, 0x5 ;  /* 0x000000400b027211 */ /* 0x000fc800078f28ff */
[----:B------:R-:W-:-:S05]  /*9fe0*/  LOP3.LUT R11, R2, 0xffffffe0, RZ, 0xc0, !PT ;  /* 0xffffffe0020b7812 */ /* 0x000fca00078ec0ff */
[----:B------:R-:W-:Y:S02]  /*9ff0*/  IMAD.IADD R2, R64, 0x1, -R11 ;  /* 0x0000000140027824 */ /* 0x000fe400078e0a0b */
        /* <DEDUP_REMOVED lines=13> */
.L_x_906:
[----:B------:R-:W-:Y:S05]  /*a0d0*/  BSYNC B0 ;  /* 0x0000000000007941 */ /* 0x000fea0003800000 */
.L_x_905:
[----:B------:R-:W0:Y:S01]  /*a0e0*/  LDGDEPBAR ;  /* 0x00000000000079af */ /* 0x000e220000000000 */
[----:B------:R-:W-:Y:S01]  /*a0f0*/  ISETP.GE.AND P0, PT, R142, R9, PT ;  /* 0x000000098e00720c */ /* 0x000fe20003f06270 */
[----:B------:R-:W-:Y:S01]  /*a100*/  IMAD.SHL.U32 R137, R64, 0x2, RZ ;  /* 0x0000000240897824 */ /* 0x000fe200078e00ff */
[----:B-1----:R-:W-:Y:S01]  /*a110*/  SHF.R.S32.HI R11, RZ, 0x1f, R2 ;  /* 0x0000001fff0b7819 */ /* 0x002fe20000011402 */
[----:B------:R-:W-:Y:S01]  /*a120*/  BSSY B0, `(.L_x_907) ;  /* 0x0000015000007945 */ /* 0x000fe20003800000 */
[C---:B------:R-:W-:Y:S02]  /*a130*/  LEA R196, P1, R150.reuse, c[0x0][0x170], 0x1 ;  /* 0x00005c0096c47a11 */ /* 0x040fe400078208ff */
[----:B------:R-:W-:Y:S02]  /*a140*/  LEA.HI R2, R11, R2, RZ, 0x2 ;  /* 0x000000020b027211 */ /* 0x000fe400078f10ff */
[----:B------:R-:W-:Y:S02]  /*a150*/  LOP3.LUT R137, R137, 0x6, RZ, 0xc0, !PT ;  /* 0x0000000689897812 */ /* 0x000fe400078ec0ff */
[----:B------:R-:W-:-:S02]  /*a160*/  LEA.HI.X R197, R150, c[0x0][0x174], R153, 0x1, P1 ;  /* 0x00005d0096c57a11 */ /* 0x000fc400008f0c99 */
[----:B------:R-:W-:Y:S01]  /*a170*/  SHF.R.S32.HI R2, RZ, 0x2, R2 ;  /* 0x00000002ff027819 */ /* 0x000fe20000011402 */
[----:B------:R-:W-:-:S04]  /*a180*/  DEPBAR.LE SB0, 0x0 ;  /* 0x000080000000791a */ /* 0x000fc80000000000 */
[----:B------:R-:W-:Y:S06]  /*a190*/  BAR.SYNC.DEFER_BLOCKING 0x0 ;  /* 0x0000000000007b1d */ /* 0x000fec0000010000 */
[----:B------:R1:W-:Y:S04]  /*a1a0*/  @P0 STS [R237+0x5000], RZ ;  /* 0x005000ffed000388 */ /* 0x0003e80000000800 */
[----:B------:R1:W-:Y:S04]  /*a1b0*/  @P0 STS [R237+0x5004], RZ ;  /* 0x005004ffed000388 */ /* 0x0003e80000000800 */
[----:B------:R1:W-:Y:S01]  /*a1c0*/  @P0 STS.64 [R237+0x5008], RZ ;  /* 0x005008ffed000388 */ /* 0x0003e20000000a00 */
        /* <DEDUP_REMOVED lines=10> */
.L_x_908:
[----:B------:R-:W-:Y:S05]  /*a270*/  BSYNC B0 ;  /* 0x0000000000007941 */ /* 0x000fea0003800000 */
.L_x_907:
[----:B------:R-:W-:Y:S01]  /*a280*/  ISETP.GE.AND P0, PT, R20, R9, PT ;  /* 0x000000091400720c */ /* 0x000fe20003f06270 */
[----:B------:R-:W-:-:S12]  /*a290*/  BSSY B0, `(.L_x_909) ;  /* 0x000000c000007945 */ /* 0x000fd80003800000 */
[----:B------:R1:W-:Y:S01]  /*a2a0*/  @P0 STS.128 [R237+0x5800], RZ ;  /* 0x005800ffed000388 */ /* 0x0003e20000000c00 */
[----:B------:R-:W-:Y:S05]  /*a2b0*/  @P0 BRA `(.L_x_910) ;  /* 0x0000009000000947 */ /* 0x000fea0003800000 */
[----:B------:R-:W-:-:S13]  /*a2c0*/  ISETP.GE.AND P0, PT, R148, c[0x0][0x220], PT ;  /* 0x0000880094007a0c */ /* 0x000fda0003f06270 */
[----:B------:R1:W-:Y:S01]  /*a2d0*/  @P0 STS.128 [R237+0x5800], RZ ;  /* 0x005800ffed000388 */ /* 0x0003e20000000c00 */
[----:B------:R-:W-:Y:S05]  /*a2e0*/  @P0 BRA `(.L_x_910) ;  /* 0x0000006000000947 */ /* 0x000fea0003800000 */
[----:B------:R-:W-:-:S04]  /*a2f0*/  LEA R10, P0, R58, R196, 0x1 ;  /* 0x000000c43a0a7211 */ /* 0x000fc800078008ff */
[----:B------:R-:W-:-:S05]  /*a300*/  LEA.HI.X R11, R58, R197, R57, 0x1, P0 ;  /* 0x000000c53a0b7211 */ /* 0x000fca00000f0c39 */
[----:B------:R-:W-:Y:S01]  /*a310*/  @!PT LDS RZ, [RZ] ;  /* 0x00000000fffff984 */ /* 0x000fe20000000800 */
[----:B------:R-:W-:Y:S01]  /*a320*/  @!PT LDS RZ, [RZ] ;  /* 0x00000000fffff984 */ /* 0x000fe20000000800 */
[----:B------:R-:W-:Y:S01]  /*a330*/  @!PT LDS RZ, [RZ] ;  /* 0x00000000fffff984 */ /* 0x000fe20000000800 */
[----:B------:R1:W-:Y:S04]  /*a340*/  LDGSTS.E.BYPASS.LTC128B.128 [R237+0x5800], [R10.64] ;  /* 0x058000000aed7fae */ /* 0x0003e8000b901d46 */
.L_x_910:
[----:B------:R-:W-:Y:S05]  /*a350*/  BSYNC B0 ;  /* 0x0000000000007941 */ /* 0x000fea0003800000 */
.L_x_909:
[----:B------:R-:W-:Y:S01]  /*a360*/  ISETP.GE.AND P0, PT, R8, R9, PT ;  /* 0x000000090800720c */ /* 0x000fe20003f06270 */
[----:B------:R-:W-:-:S12]  /*a370*/  BSSY B0, `(.L_x_911) ;  /* 0x000000e000007945 */ /* 0x000fd80003800000 */
[----:B------:R1:W-:Y:S01]  /*a380*/  @P0 STS.128 [R237+0x6000], RZ ;  /* 0x006000ffed000388 */ /* 0x0003e20000000c00 */
[----:B------:R-:W-:Y:S05]  /*a390*/  @P0 BRA `(.L_x_912) ;  /* 0x000000b000000947 */ /* 0x000fea0003800000 */
[----:B------:R-:W-:-:S13]  /*a3a0*/  ISETP.GE.AND P0, PT, R148, c[0x0][0x220], PT ;  /* 0x0000880094007a0c */ /* 0x000fda0003f06270 */
[----:B------:R1:W-:Y:S01]  /*a3b0*/  @P0 STS.128 [R237+0x6000], RZ ;  /* 0x006000ffed000388 */ /* 0x0003e20000000c00 */
[----:B------:R-:W-:Y:S05]  /*a3c0*/  @P0 BRA `(.L_x_912) ;  /* 0x0000008000000947 */ /* 0x000fea0003800000 */
[----:B------:R-:W-:Y:S02]  /*a3d0*/  IMAD.MOV.U32 R8, RZ, RZ, c[0x0][0x1a0] ;  /* 0x00006800ff087624 */ /* 0x000fe400078e00ff */
[----:B-1----:R-:W-:-:S03]  /*a3e0*/  IMAD.MOV.U32 R10, RZ, RZ, c[0x0][0x1a4] ;  /* 0x00006900ff0a7624 */ /* 0x002fc600078e00ff */
[----:B------:R-:W-:-:S04]  /*a3f0*/  LEA R12, P0, R8, R196, 0x7 ;  /* 0x000000c4080c7211 */ /* 0x000fc800078038ff */
[----:B------:R-:W-:-:S05]  /*a400*/  LEA.HI.X R13, R8, R197, R10, 0x7, P0 ;  /* 0x000000c5080d7211 */ /* 0x000fca00000f3c0a */
[----:B------:R-:W-:Y:S01]  /*a410*/  @!PT LDS RZ, [RZ] ;  /* 0x00000000fffff984 */ /* 0x000fe20000000800 */
[----:B------:R-:W-:Y:S01]  /*a420*/  @!PT LDS RZ, [RZ] ;  /* 0x00000000fffff984 */ /* 0x000fe20000000800 */
[----:B------:R-:W-:Y:S01]  /*a430*/  @!PT LDS RZ, [RZ] ;  /* 0x00000000fffff984 */ /* 0x000fe20000000800 */
[----:B------:R1:W-:Y:S04]  /*a440*/  LDGSTS.E.BYPASS.LTC128B.128 [R237+0x6000], [R12.64] ;  /* 0x060000000ced7fae */ /* 0x0003e8000b901d46 */
.L_x_912:
[----:B------:R-:W-:Y:S05]  /*a450*/  BSYNC B0 ;  /* 0x0000000000007941 */ /* 0x000fea0003800000 */
.L_x_911:
[----:B------:R-:W-:Y:S01]  /*a460*/  ISETP.GE.AND P0, PT, R7, R9, PT ;  /* 0x000000090700720c */ /* 0x000fe20003f06270 */
[----:B------:R-:W-:-:S12]  /*a470*/  BSSY B0, `(.L_x_913) ;  /* 0x000000f000007945 */ /* 0x000fd80003800000 */
[----:B------:R1:W-:Y:S01]  /*a480*/  @P0 STS.128 [R237+0x6800], RZ ;  /* 0x006800ffed000388 */ /* 0x0003e20000000c00 */
[----:B------:R-:W-:Y:S05]  /*a490*/  @P0 BRA `(.L_x_914) ;  /* 0x000000c000000947 */ /* 0x000fea0003800000 */
[----:B------:R-:W-:-:S13]  /*a4a0*/  ISETP.GE.AND P0, PT, R148, c[0x0][0x220], PT ;  /* 0x0000880094007a0c */ /* 0x000fda0003f06270 */
[----:B------:R1:W-:Y:S01]  /*a4b0*/  @P0 STS.128 [R237+0x6800], RZ ;  /* 0x006800ffed000388 */ /* 0x0003e20000000c00 */
[----:B------:R-:W-:Y:S05]  /*a4c0*/  @P0 BRA `(.L_x_914) ;  /* 0x0000009000000947 */ /* 0x000fea0003800000 */
[----:B------:R-:W-:Y:S01]  /*a4d0*/  MOV R7, c[0x0][0x1a0] ;  /* 0x0000680000077a02 */ /* 0x000fe20000000f00 */
[----:B------:R-:W-:Y:S02]  /*a4e0*/  ULDC UR4, c[0x0][0x1a4] ;  /* 0x0000690000047ab9 */ /* 0x000fe40000000800 */
[----:B------:R-:W-:Y:S02]  /*a4f0*/  UIMAD UR4, UR4, 0xc0, URZ ;  /* 0x000000c0040478a4 */ /* 0x000fe4000f8e023f */
[----:B-1----:R-:W-:-:S05]  /*a500*/  IMAD.WIDE.U32 R10, R7, 0xc0, R196 ;  /* 0x000000c0070a7825 */ /* 0x002fca00078e00c4 */
[----:B------:R-:W-:-:S05]  /*a510*/  IADD3 R11, R11, UR4, RZ ;  /* 0x000000040b0b7c10 */ /* 0x000fca000fffe0ff */
[----:B------:R-:W-:Y:S01]  /*a520*/  @!PT LDS RZ, [RZ] ;  /* 0x00000000fffff984 */ /* 0x000fe20000000800 */
[----:B------:R-:W-:Y:S01]  /*a530*/  @!PT LDS RZ, [RZ] ;  /* 0x00000000fffff984 */ /* 0x000fe20000000800 */
[----:B------:R-:W-:Y:S01]  /*a540*/  @!PT LDS RZ, [RZ] ;  /* 0x00000000fffff984 */ /* 0x000fe20000000800 */
[----:B------:R1:W-:Y:S02]  /*a550*/  LDGSTS.E.BYPASS.LTC128B.128 [R237+0x6800], [R10.64] ;  /* 0x068000000aed7fae */ /* 0x0003e4000b901d46 */
.L_x_914:
[----:B------:R-:W-:Y:S05]  /*a560*/  BSYNC B0 ;  /* 0x0000000000007941 */ /* 0x000fea0003800000 */
.L_x_913:
        /* <DEDUP_REMOVED lines=8> */
[----:B------:R-:W-:-:S03]  /*a5f0*/  IMAD.MOV.U32 R6, RZ, RZ, c[0x0][0x1a4] ;  /* 0x00006900ff067624 */ /* 0x000fc600078e00ff */
[----:B-1----:R-:W-:-:S04]  /*a600*/  LEA R10, P0, R7, R196, 0x8 ;  /* 0x000000c4070a7211 */ /* 0x002fc800078040ff */
[----:B------:R-:W-:-:S05]  /*a610*/  LEA.HI.X R11, R7, R197, R6, 0x8, P0 ;  /* 0x000000c5070b7211 */ /* 0x000fca00000f4406 */
[----:B------:R-:W-:Y:S01]  /*a620*/  @!PT LDS RZ, [RZ] ;  /* 0x00000000fffff984 */ /* 0x000fe20000000800 */
[----:B------:R-:W-:Y:S01]  /*a630*/  @!PT LDS RZ, [RZ] ;  /* 0x00000000fffff984 */ /* 0x000fe20000000800 */
[----:B------:R-:W-:Y:S01]  /*a640*/  @!PT LDS RZ, [RZ] ;  /* 0x00000000fffff984 */ /* 0x000fe20000000800 */
[----:B------:R1:W-:Y:S04]  /*a650*/  LDGSTS.E.BYPASS.LTC128B.128 [R237+0x7000], [R10.64] ;  /* 0x070000000aed7fae */ /* 0x0003e8000b901d46 */
.L_x_916:
[----:B------:R-:W-:Y:S05]  /*a660*/  BSYNC B0 ;  /* 0x0000000000007941 */ /* 0x000fea0003800000 */
.L_x_915:
        /* <DEDUP_REMOVED lines=16> */
.L_x_918:
[----:B------:R-:W-:Y:S05]  /*a770*/  BSYNC B0 ;  /* 0x0000000000007941 */ /* 0x000fea0003800000 */
.L_x_917:
        /* <DEDUP_REMOVED lines=16> */
.L_x_920:
[----:B------:R-:W-:Y:S05]  /*a880*/  BSYNC B0 ;  /* 0x0000000000007941 */ /* 0x000fea0003800000 */
.L_x_919:
        /* <DEDUP_REMOVED lines=16> */
.L_x_922:
[----:B------:R-:W-:Y:S05]  /*a990*/  BSYNC B0 ;  /* 0x0000000000007941 */ /* 0x000fea0003800000 */
.L_x_921:
[----:B------:R-:W-:Y:S01]  /*a9a0*/  LOP3.LUT R3, R70, 0xfffffff8, RZ, 0xc0, !PT ;  /* 0xfffffff846037812 */ /* 0x000fe200078ec0ff */
[----:B-1----:R-:W-:Y:S01]  /*a9b0*/  IMAD.SHL.U32 R5, R69, 0x8, RZ ;  /* 0x0000000845057824 */ /* 0x002fe200078e00ff */
[----:B------:R-:W-:Y:S01]  /*a9c0*/  SHF.R.S32.HI R9, RZ, 0x4, R68 ;  /* 0x00000004ff097819 */ /* 0x000fe20000011444 */
[----:B------:R-:W0:Y:S01]  /*a9d0*/  LDGDEPBAR ;  /* 0x00000000000079af */ /* 0x000e220000000000 */
[----:B------:R-:W-:Y:S01]  /*a9e0*/  LOP3.LUT R44, R66, 0x7fffffe, RZ, 0xc0, !PT ;  /* 0x07fffffe422c7812 */ /* 0x000fe200078ec0ff */
[----:B------:R-:W-:Y:S01]  /*a9f0*/  IMAD.IADD R64, R64, 0x1, -R3 ;  /* 0x0000000140407824 */ /* 0x000fe200078e0a03 */
[----:B------:R-:W-:Y:S02]  /*aa00*/  LEA.HI R6, R68, R9, RZ, 0x1 ;  /* 0x0000000944067211 */ /* 0x000fe400078f08ff */
[----:B------:R-:W-:Y:S01]  /*aa10*/  SHF.R.S32.HI R8, RZ, 0x1f, R67 ;  /* 0x0000001fff087819 */ /* 0x000fe20000011443 */
[----:B------:R-:W-:Y:S01]  /*aa20*/  IMAD.IADD R44, R67, 0x1, -R44 ;  /* 0x00000001432c7824 */ /* 0x000fe200078e0a2c */
[----:B------:R-:W-:-:S02]  /*aa30*/  LEA.HI R4, R64, R64, RZ, 0x1 ;  /* 0x0000004040047211 */ /* 0x000fc400078f08ff */
[----:B------:R-:W-:Y:S02]  /*aa40*/  LOP3.LUT R6, R6, 0xfffffffe, RZ, 0xc0, !PT ;  /* 0xfffffffe06067812 */ /* 0x000fe400078ec0ff */
[----:B------:R-:W-:Y:S02]  /*aa50*/  LOP3.LUT R3, R4, 0x3fffffe, RZ, 0xc0, !PT ;  /* 0x03fffffe04037812 */ /* 0x000fe400078ec0ff */
[----:B------:R-:W-:Y:S01]  /*aa60*/  SHF.R.S32.HI R4, RZ, 0x1, R4 ;  /* 0x00000001ff047819 */ /* 0x000fe20000011404 */
[----:B------:R-:W-:Y:S01]  /*aa70*/  IMAD.IADD R9, R9, 0x1, -R6 ;  /* 0x0000000109097824 */ /* 0x000fe200078e0a06 */
[----:B------:R-:W-:Y:S01]  /*aa80*/  LEA.HI R67, R8, R67, RZ, 0x3 ;  /* 0x0000004308437211 */ /* 0x000fe200078f18ff */
[----:B------:R-:W-:Y:S01]  /*aa90*/  IMAD.SHL.U32 R8, R65, 0x40, RZ ;  /* 0x0000004041087824 */ /* 0x000fe200078e00ff */
[C---:B------:R-:W-:Y:S01]  /*aaa0*/  LOP3.LUT P0, RZ, R4.reuse, 0x2, RZ, 0xc0, !PT ;  /* 0x0000000204ff7812 */ /* 0x040fe2000780c0ff */
[----:B------:R-:W-:Y:S02]  /*aab0*/  IMAD.SHL.U32 R6, R4, 0x40, RZ ;  /* 0x0000004004067824 */ /* 0x000fe400078e00ff */
[----:B------:R-:W-:Y:S01]  /*aac0*/  IMAD.SHL.U32 R45, R67, 0x20, RZ ;  /* 0x00000020432d7824 */ /* 0x000fe200078e00ff */
[----:B------:R-:W-:Y:S01]  /*aad0*/  LOP3.LUT R8, R8, 0xc0, RZ, 0xc0, !PT ;  /* 0x000000c008087812 */ /* 0x000fe200078ec0ff */
[----:B------:R-:W-:Y:S01]  /*aae0*/  IMAD.IADD R226, R64, 0x1, -R3 ;  /* 0x0000000140e27824 */ /* 0x000fe200078e0a03 */
[----:B------:R-:W-:Y:S01]  /*aaf0*/  LOP3.LUT R6, R6, 0xc0, RZ, 0xc0, !PT ;  /* 0x000000c006067812 */ /* 0x000fe200078ec0ff */
[----:B------:R-:W-:Y:S01]  /*ab00*/  IMAD.SHL.U32 R3, R9, 0x8, RZ ;  /* 0x0000000809037824 */ /* 0x000fe200078e00ff */
[----:B------:R-:W-:Y:S01]  /*ab10*/  LOP3.LUT R45, R45, 0xffffff00, RZ, 0xc0, !PT ;  /* 0xffffff002d2d7812 */ /* 0x000fe200078ec0ff */
[----:B------:R-:W-:Y:S01]  /*ab20*/  IMAD R226, R9, 0x8, R226 ;  /* 0x0000000809e27824 */ /* 0x000fe200078e02e2 */
[----:B------:R-:W-:-:S02]  /*ab30*/  LOP3.LUT R5, R6, 0x8, R5, 0xf8, !PT ;  /* 0x0000000806057812 */ /* 0x000fc400078ef805 */
[----:B------:R-:W-:Y:S01]  /*ab40*/  LOP3.LUT R3, R8, 0x8, R3, 0xf8, !PT ;  /* 0x0000000808037812 */ /* 0x000fe200078ef803 */
[C---:B------:R-:W-:Y:S01]  /*ab50*/  IMAD R7, R61.reuse, 0x200, R45 ;  /* 0x000002003d077824 */ /* 0x040fe200078e022d */
[----:B------:R-:W-:Y:S01]  /*ab60*/  SHF.R.U32.HI R8, RZ, 0x3, R8 ;  /* 0x00000003ff087819 */ /* 0x000fe20000011608 */
[----:B------:R-:W-:Y:S01]  /*ab70*/  IMAD R61, R61, 0x10, R62 ;  /* 0x000000103d3d7824 */ /* 0x000fe200078e023e */
[----:B------:R-:W-:Y:S01]  /*ab80*/  SHF.R.U32.HI R6, RZ, 0x3, R6 ;  /* 0x00000003ff067819 */ /* 0x000fe20000011606 */
[C---:B------:R-:W-:Y:S01]  /*ab90*/  IMAD R228, R44.reuse, 0x20, R7 ;  /* 0x000000202ce47824 */ /* 0x040fe200078e0207 */
[----:B------:R-:W-:Y:S01]  /*aba0*/  LOP3.LUT R3, R3, R8, RZ, 0x3c, !PT ;  /* 0x0000000803037212 */ /* 0x000fe200078e3cff */
[----:B------:R-:W-:Y:S01]  /*abb0*/  IMAD R208, R44, 0x20, R45 ;  /* 0x000000202cd07824 */ /* 0x000fe200078e022d */
[----:B------:R-:W-:Y:S02]  /*abc0*/  LOP3.LUT R5, R5, R6, RZ, 0x3c, !PT ;  /* 0x0000000605057212 */ /* 0x000fe400078e3cff */
[----:B------:R-:W-:Y:S01]  /*abd0*/  IADD3 R2, R61, 0x1, R2 ;  /* 0x000000013d027810 */ /* 0x000fe20007ffe002 */
[----:B------:R-:W-:-:S02]  /*abe0*/  IMAD.IADD R228, R3, 0x1, R228 ;  /* 0x0000000103e47824 */ /* 0x000fc400078e02e4 */
[----:B------:R-:W-:Y:S01]  /*abf0*/  IMAD.U32 R226, R226, 0x20, R5 ;  /* 0x00000020e2e27824 */ /* 0x000fe200078e0005 */
[----:B------:R-:W-:Y:S01]  /*ac00*/  IADD3 R154, R63, R2, -R229 ;  /* 0x000000023f9a7210 */ /* 0x000fe20007ffe8e5 */
[----:B------:R-:W-:Y:S02]  /*ac10*/  IMAD.SHL.U32 R228, R228, 0x2, RZ ;  /* 0x00000002e4e47824 */ /* 0x000fe400078e00ff */
[----:B------:R-:W-:Y:S01]  /*ac20*/  IMAD.SHL.U32 R226, R226, 0x2, RZ ;  /* 0x00000002e2e27824 */ /* 0x000fe200078e00ff */
[----:B------:R-:W-:Y:S01]  /*ac30*/  IADD3 R154, R154, c[0x0][0x2e8], RZ ;  /* 0x0000ba009a9a7a10 */ /* 0x000fe20007ffe0ff */
[----:B------:R-:W-:Y:S01]  /*ac40*/  IMAD R227, R47, 0x2, R228 ;  /* 0x000000022fe37824 */ /* 0x000fe200078e02e4 */
[----:B------:R-:W-:Y:S01]  /*ac50*/  LDSM.16.M88.4 R160, [R228] ;  /* 0x00000000e4a0783b */ /* 0x000fe20000000200 */
[----:B------:R-:W-:Y:S01]  /*ac60*/  IMAD.IADD R2, R0, 0x1, R137 ;  /* 0x0000000100027824 */ /* 0x000fe200078e0289 */
[C---:B------:R-:W-:Y:S01]  /*ac70*/  IADD3 R4, R226.reuse, 0x1000, RZ ;  /* 0x00001000e2047810 */ /* 0x040fe20007ffe0ff */
[----:B------:R-:W-:Y:S01]  /*ac80*/  IMAD.IADD R3, R3, 0x1, R208 ;  /* 0x0000000103037824 */ /* 0x000fe200078e02d0 */
[----:B------:R-:W1:Y:S01]  /*ac90*/  LDSM.16.M88.4 R8, [R226+0x1000] ;  /* 0x00100000e208783b */ /* 0x000e620000000200 */
[----:B------:R-:W-:-:S02]  /*aca0*/  IADD3 R225, R226, 0x1020, RZ ;  /* 0x00001020e2e17810 */ /* 0x000fc40007ffe0ff */
[----:B------:R-:W-:Y:S01]  /*acb0*/  @P0 IADD3 R225, R4, -0x20, RZ ;  /* 0xffffffe004e10810 */ /* 0x000fe20007ffe0ff */
[----:B------:R-:W5:Y:S01]  /*acc0*/  LDSM.16.M88.4 R124, [R226+0x1400] ;  /* 0x00140000e27c783b */ /* 0x000f620000000200 */
[C---:B------:R-:W-:Y:S02]  /*acd0*/  IADD3 R46, R154.reuse, 0x8, RZ ;  /* 0x000000089a2e7810 */ /* 0x040fe40007ffe0ff */
[-C--:B------:R-:W-:Y:S01]  /*ace0*/  IMNMX R154, R154, R63.reuse, PT ;  /* 0x0000003f9a9a7217 */ /* 0x080fe20003800200 */
[----:B------:R-:W-:Y:S01]  /*acf0*/  LDSM.16.M88.4 R144, [R227] ;  /* 0x00000000e390783b */ /* 0x000fe20000000200 */
[----:B------:R-:W-:Y:S02]  /*ad00*/  IMNMX R155, R46, R63, PT ;  /* 0x0000003f2e9b7217 */ /* 0x000fe40003800200 */
[C---:B------:R-:W-:Y:S01]  /*ad10*/  IADD3 R45, R2.reuse, 0x8, RZ ;  /* 0x00000008022d7810 */ /* 0x040fe20007ffe0ff */
[----:B------:R-:W2:Y:S01]  /*ad20*/  LDSM.16.M88.4 R12, [R225] ;  /* 0x00000000e10c783b */ /* 0x000ea20000000200 */
[----:B------:R-:W-:-:S02]  /*ad30*/  IADD3 R61, R2, 0x1, RZ ;  /* 0x00000001023d7810 */ /* 0x000fc40007ffe0ff */
[CC--:B------:R-:W-:Y:S01]  /*ad40*/  ISETP.GE.AND P1, PT, R45.reuse, R154.reuse, PT ;  /* 0x0000009a2d00720c */ /* 0x0c0fe20003f26270 */
[----:B------:R-:W3:Y:S01]  /*ad50*/  LDSM.16.M88.4 R132, [R225+0x400] ;  /* 0x00040000e184783b */ /* 0x000ee20000000200 */
[-C--:B------:R-:W-:Y:S02]  /*ad60*/  ISETP.GE.AND P3, PT, R45, R155.reuse, PT ;  /* 0x0000009b2d00720c */ /* 0x080fe40003f66270 */
[C---:B------:R-:W-:Y:S01]  /*ad70*/  IADD3 R46, R2.reuse, 0x9, RZ ;  /* 0x00000009022e7810 */ /* 0x040fe20007ffe0ff */
[----:B--2---:R-:W2:Y:S01]  /*ad80*/  LDSM.16.M88.4 R116, [R226+0x1800] ;  /* 0x00180000e274783b */ /* 0x004ea20000000200 */
[----:B------:R-:W-:Y:S02]  /*ad90*/  IADD3 R45, R2, 0x10, RZ ;  /* 0x00000010022d7810 */ /* 0x000fe40007ffe0ff */
[----:B------:R-:W-:Y:S01]  /*ada0*/  ISETP.GE.AND P2, PT, R61, R154, PT ;  /* 0x0000009a3d00720c */ /* 0x000fe20003f46270 */
[----:B------:R-:W4:Y:S01]  /*adb0*/  LDSM.16.M88.4 R108, [R226+0x1c00] ;  /* 0x001c0000e26c783b */ /* 0x000f220000000200 */
[----:B------:R-:W-:-:S02]  /*adc0*/  ISETP.GE.AND P5, PT, R46, R155, PT ;  /* 0x0000009b2e00720c */ /* 0x000fc40003fa6270 */
[-C--:B------:R-:W-:Y:S01]  /*add0*/  ISETP.GE.AND P4, PT, R45, R154.reuse, PT ;  /* 0x0000009a2d00720c */ /* 0x080fe20003f86270 */
[----:B------:R-:W2:Y:S01]  /*ade0*/  LDSM.16.M88.4 R100, [R226+0x2000] ;  /* 0x00200000e264783b */ /* 0x000ea20000000200 */
[----:B------:R-:W-:Y:S02]  /*adf0*/  ISETP.GE.AND P6, PT, R46, R154, PT ;  /* 0x0000009a2e00720c */ /* 0x000fe40003fc6270 */
[-C--:B------:R-:W-:Y:S01]  /*ae00*/  ISETP.GE.AND P0, PT, R61, R155.reuse, PT ;  /* 0x0000009b3d00720c */ /* 0x080fe20003f06270 */
[----:B------:R-:W2:Y:S01]  /*ae10*/  LDSM.16.M88.4 R92, [R226+0x2400] ;  /* 0x00240000e25c783b */ /* 0x000ea20000000200 */
[C---:B------:R-:W-:Y:S02]  /*ae20*/  IADD3 R46, R2.reuse, 0x11, RZ ;  /* 0x00000011022e7810 */ /* 0x040fe40007ffe0ff */
[----:B------:R-:W-:Y:S01]  /*ae30*/  P2R R44, PR, RZ, 0x1 ;  /* 0x00000001ff2c7803 */ /* 0x000fe20000000000 */
[----:B------:R-:W2:Y:S01]  /*ae40*/  LDSM.16.M88.4 R84, [R226+0x2800] ;  /* 0x00280000e254783b */ /* 0x000ea20000000200 */
[----:B------:R-:W-:-:S02]  /*ae50*/  ISETP.GE.AND P0, PT, R2, R155, PT ;  /* 0x0000009b0200720c */ /* 0x000fc40003f06270 */
[C---:B------:R-:W-:Y:S01]  /*ae60*/  IADD3 R222, R225.reuse, 0x400, RZ ;  /* 0x00000400e1de7810 */ /* 0x040fe20007ffe0ff */
[----:B------:R-:W2:Y:S01]  /*ae70*/  LDSM.16.M88.4 R76, [R226+0x2c00] ;  /* 0x002c0000e24c783b */ /* 0x000ea20000000200 */
[C---:B-1----:R-:W-:Y:S01]  /*ae80*/  HMMA.16816.F32.BF16 R4, R160.reuse, R8, RZ ;  /* 0x00000008a004723c */ /* 0x042fe200000418ff */
[C---:B------:R-:W-:Y:S02]  /*ae90*/  IADD3 R221, R225.reuse, 0x800, RZ ;  /* 0x00000800e1dd7810 */ /* 0x040fe40007ffe0ff */
[----:B------:R-:W1:Y:S01]  /*aea0*/  LDSM.16.M88.4 R68, [R226+0x3000] ;  /* 0x00300000e244783b */ /* 0x000e620000000200 */
[C---:B------:R-:W-:Y:S02]  /*aeb0*/  IADD3 R220, R225.reuse, 0xc00, RZ ;  /* 0x00000c00e1dc7810 */ /* 0x040fe40007ffe0ff */
[C---:B------:R-:W-:Y:S01]  /*aec0*/  IADD3 R219, R225.reuse, 0x1000, RZ ;  /* 0x00001000e1db7810 */ /* 0x040fe20007ffe0ff */
[----:B------:R-:W1:Y:S01]  /*aed0*/  LDSM.16.M88.4 R52, [R226+0x3400] ;  /* 0x00340000e234783b */ /* 0x000e620000000200 */
[----:B------:R-:W-:Y:S01]  /*aee0*/  HMMA.16816.F32.BF16 R8, R160, R10, RZ ;  /* 0x0000000aa008723c */ /* 0x000fe200000418ff */
[----:B------:R-:W-:-:S02]  /*aef0*/  IADD3 R218, R225, 0x1400, RZ ;  /* 0x00001400e1da7810 */ /* 0x000fc40007ffe0ff */
[----:B------:R-:W1:Y:S01]  /*af00*/  LDSM.16.M88.4 R40, [R226+0x3800] ;  /* 0x00380000e228783b */ /* 0x000e620000000200 */
[C---:B------:R-:W-:Y:S02]  /*af10*/  IADD3 R217, R225.reuse, 0x1800, RZ ;  /* 0x00001800e1d97810 */ /* 0x040fe40007ffe0ff */
[C---:B------:R-:W-:Y:S01]  /*af20*/  IADD3 R216, R225.reuse, 0x1c00, RZ ;  /* 0x00001c00e1d87810 */ /* 0x040fe20007ffe0ff */
[----:B------:R-:W1:Y:S01]  /*af30*/  LDSM.16.M88.4 R32, [R226+0x3c00] ;  /* 0x003c0000e220783b */ /* 0x000e620000000200 */
[----:B-----5:R-:W-:Y:S01]  /*af40*/  HMMA.16816.F32.BF16 R128, R160, R124, RZ ;  /* 0x0000007ca080723c */ /* 0x020fe200000418ff */
[C---:B------:R-:W-:Y:S02]  /*af50*/  IADD3 R215, R225.reuse, 0x2000, RZ ;  /* 0x00002000e1d77810 */ /* 0x040fe40007ffe0ff */
[----:B------:R-:W5:Y:S01]  /*af60*/  LDSM.16.M88.4 R24, [R226+0x4000] ;  /* 0x00400000e218783b */ /* 0x000f620000000200 */
[C---:B------:R-:W-:Y:S02]  /*af70*/  IADD3 R214, R225.reuse, 0x2400, RZ ;  /* 0x00002400e1d67810 */ /* 0x040fe40007ffe0ff */
[C---:B------:R-:W-:Y:S01]  /*af80*/  IADD3 R213, R225.reuse, 0x2800, RZ ;  /* 0x00002800e1d57810 */ /* 0x040fe20007ffe0ff */
[----:B------:R-:W1:Y:S01]  /*af90*/  LDSM.16.M88.4 R16, [R226+0x4400] ;  /* 0x00440000e210783b */ /* 0x000e620000000200 */
[----:B------:R-:W-:Y:S01]  /*afa0*/  HMMA.16816.F32.BF16 R4, R144, R12, R4 ;  /* 0x0000000c9004723c */ /* 0x000fe20000041804 */
[----:B------:R-:W-:-:S02]  /*afb0*/  IADD3 R212, R225, 0x2c00, RZ ;  /* 0x00002c00e1d47810 */ /* 0x000fc40007ffe0ff */
[----:B------:R-:W1:Y:S01]  /*afc0*/  LDSM.16.M88.4 R164, [R226+0x4800] ;  /* 0x00480000e2a4783b */ /* 0x000e620000000200 */
[C---:B------:R-:W-:Y:S02]  /*afd0*/  IADD3 R211, R225.reuse, 0x3000, RZ ;  /* 0x00003000e1d37810 */ /* 0x040fe40007ffe0ff */
[C---:B------:R-:W-:Y:S01]  /*afe0*/  IADD3 R210, R225.reuse, 0x3400, RZ ;  /* 0x00003400e1d27810 */ /* 0x040fe20007ffe0ff */
[----:B------:R-:W1:Y:S01]  /*aff0*/  LDSM.16.M88.4 R156, [R226+0x4c00] ;  /* 0x004c0000e29c783b */ /* 0x000e620000000200 */
[----:B------:R-:W-:Y:S01]  /*b000*/  HMMA.16816.F32.BF16 R8, R144, R14, R8 ;  /* 0x0000000e9008723c */ /* 0x000fe20000041808 */
[C---:B------:R-:W-:Y:S02]  /*b010*/  IADD3 R209, R225.reuse, 0x3800, RZ ;  /* 0x00003800e1d17810 */ /* 0x040fe40007ffe0ff */
[----:B------:R-:W1:Y:S01]  /*b020*/  LDSM.16.M88.4 R168, [R225+0x800] ;  /* 0x00080000e1a8783b */ /* 0x000e620000000200 */
[----:B------:R-:W-:-:S04]  /*b030*/  IADD3 R208, R225, 0x3c00, RZ ;  /* 0x00003c00e1d07810 */ /* 0x000fc80007ffe0ff */
[----:B---3--:R-:W-:Y:S08]  /*b040*/  HMMA.16816.F32.BF16 R128, R144, R132, R128 ;  /* 0x000000849080723c */ /* 0x008ff00000041880 */
[----:B------:R-:W-:Y:S01]  /*b050*/  HMMA.16816.F32.BF16 R124, R160, R126, RZ ;  /* 0x0000007ea07c723c */ /* 0x000fe200000418ff */
[----:B------:R-:W-:Y:S02]  /*b060*/  FSEL R224, R5, -INF , !P2 ;  /* 0xff80000005e07808 */ /* 0x000fe40005000000 */
[----:B------:R-:W-:-:S02]  /*b070*/  FSEL R6, R6, -INF , !P0 ;  /* 0xff80000006067808 */ /* 0x000fc40004000000 */
[----:B------:R-:W-:Y:S02]  /*b080*/  ISETP.GE.AND P0, PT, R45, R155, PT ;  /* 0x0000009b2d00720c */ /* 0x000fe40003f06270 */
[----:B------:R-:W-:Y:S01]  /*b090*/  IADD3 R45, R2, 0x19, RZ ;  /* 0x00000019022d7810 */ /* 0x000fe20007ffe0ff */
[C---:B--2---:R-:W-:Y:S01]  /*b0a0*/  HMMA.16816.F32.BF16 R120, R160.reuse, R116, RZ ;  /* 0x00000074a078723c */ /* 0x044fe200000418ff */
[----:B------:R-:W-:Y:S02]  /*b0b0*/  FSEL R62, R8, -INF , !P1 ;  /* 0xff800000083e7808 */ /* 0x000fe40004800000 */
[----:B------:R-:W-:Y:S02]  /*b0c0*/  IADD3 R8, R2, 0x18, RZ ;  /* 0x0000001802087810 */ /* 0x000fe40007ffe0ff */
[----:B------:R-:W-:Y:S02]  /*b0d0*/  FSEL R250, R11, -INF , !P5 ;  /* 0xff8000000bfa7808 */ /* 0x000fe40006800000 */
[----:B------:R-:W-:Y:S01]  /*b0e0*/  FSEL R246, R10, -INF , !P3 ;  /* 0xff8000000af67808 */ /* 0x000fe20005800000 */
[----:B----4-:R-:W-:Y:S01]  /*b0f0*/  HMMA.16816.F32.BF16 R112, R160, R108, RZ ;  /* 0x0000006ca070723c */ /* 0x010fe200000418ff */
[----:B------:R-:W-:-:S02]  /*b100*/  FSEL R61, R128, -INF , !P4 ;  /* 0xff800000803d7808 */ /* 0x000fc40006000000 */
[----:B------:R-:W-:Y:S02]  /*b110*/  FSEL R5, R9, -INF , !P6 ;  /* 0xff80000009057808 */ /* 0x000fe40007000000 */
[CC--:B------:R-:W-:Y:S02]  /*b120*/  ISETP.GE.AND P5, PT, R8.reuse, R154.reuse, PT ;  /* 0x0000009a0800720c */ /* 0x0c0fe40003fa6270 */
[-C--:B------:R-:W-:Y:S01]  /*b130*/  ISETP.GE.AND P4, PT, R8, R155.reuse, PT ;  /* 0x0000009b0800720c */ /* 0x080fe20003f86270 */
[----:B------:R-:W-:Y:S01]  /*b140*/  HMMA.16816.F32.BF16 R104, R160, R100, RZ ;  /* 0x00000064a068723c */ /* 0x000fe200000418ff */
[----:B------:R-:W2:Y:S01]  /*b150*/  LDSM.16.M88.4 R8, [R225+0x1000] ;  /* 0x00100000e108783b */ /* 0x000ea20000000200 */
[C---:B------:R-:W-:Y:S02]  /*b160*/  ISETP.GE.AND P1, PT, R46.reuse, R154, PT ;  /* 0x0000009a2e00720c */ /* 0x040fe40003f26270 */
[----:B------:R-:W-:Y:S02]  /*b170*/  ISETP.GE.AND P2, PT, R46, R155, PT ;  /* 0x0000009b2e00720c */ /* 0x000fe40003f46270 */
[----:B------:R-:W-:-:S02]  /*b180*/  FSEL R252, R130, -INF , !P0 ;  /* 0xff80000082fc7808 */ /* 0x000fc40004000000 */
[C---:B------:R-:W-:Y:S01]  /*b190*/  HMMA.16816.F32.BF16 R96, R160.reuse, R92, RZ ;  /* 0x0000005ca060723c */ /* 0x040fe200000418ff */
[C---:B------:R-:W-:Y:S02]  /*b1a0*/  ISETP.GE.AND P3, PT, R45.reuse, R154, PT ;  /* 0x0000009a2d00720c */ /* 0x040fe40003f66270 */
[----:B------:R-:W-:Y:S02]  /*b1b0*/  ISETP.GE.AND P0, PT, R45, R155, PT ;  /* 0x0000009b2d00720c */ /* 0x000fe40003f06270 */
[----:B------:R-:W-:Y:S02]  /*b1c0*/  FSEL R63, R129, -INF , !P1 ;  /* 0xff800000813f7808 */ /* 0x000fe40004800000 */
[----:B------:R-:W-:Y:S01]  /*b1d0*/  FSEL R133, R131, -INF , !P2 ;  /* 0xff80000083857808 */ /* 0x000fe20005000000 */
[----:B------:R-:W-:Y:S01]  /*b1e0*/  HMMA.16816.F32.BF16 R88, R160, R84, RZ ;  /* 0x00000054a058723c */ /* 0x000fe200000418ff */
[C---:B------:R-:W-:Y:S02]  /*b1f0*/  IADD3 R45, R2.reuse, 0x20, RZ ;  /* 0x00000020022d7810 */ /* 0x040fe40007ffe0ff */
[----:B------:R-:W-:-:S02]  /*b200*/  IADD3 R46, R2, 0x21, RZ ;  /* 0x00000021022e7810 */ /* 0x000fc40007ffe0ff */
[C---:B------:R-:W-:Y:S02]  /*b210*/  ISETP.GE.AND P1, PT, R45.reuse, R154, PT ;  /* 0x0000009a2d00720c */ /* 0x040fe40003f26270 */
[----:B------:R-:W-:Y:S01]  /*b220*/  ISETP.GE.AND P2, PT, R45, R155, PT ;  /* 0x0000009b2d00720c */ /* 0x000fe20003f46270 */
[----:B------:R-:W-:Y:S01]  /*b230*/  HMMA.16816.F32.BF16 R80, R160, R76, RZ ;  /* 0x0000004ca050723c */ /* 0x000fe200000418ff */
[----:B------:R-:W-:-:S07]  /*b240*/  IADD3 R45, R2, 0x28, RZ ;  /* 0x00000028022d7810 */ /* 0x000fce0007ffe0ff */
[C---:B-1----:R-:W-:Y:S08]  /*b250*/  HMMA.16816.F32.BF16 R72, R160.reuse, R68, RZ ;  /* 0x00000044a048723c */ /* 0x042ff000000418ff */
[C---:B------:R-:W-:Y:S08]  /*b260*/  HMMA.16816.F32.BF16 R64, R160.reuse, R52, RZ ;  /* 0x00000034a040723c */ /* 0x040ff000000418ff */
[C---:B------:R-:W-:Y:S08]  /*b270*/  HMMA.16816.F32.BF16 R48, R160.reuse, R40, RZ ;  /* 0x00000028a030723c */ /* 0x040ff000000418ff */
[C---:B------:R-:W-:Y:S08]  /*b280*/  HMMA.16816.F32.BF16 R36, R160.reuse, R32, RZ ;  /* 0x00000020a024723c */ /* 0x040ff000000418ff */
[C---:B-----5:R-:W-:Y:S08]  /*b290*/  HMMA.16816.F32.BF16 R28, R160.reuse, R24, RZ ;  /* 0x00000018a01c723c */ /* 0x060ff000000418ff */
        /* <DEDUP_REMOVED lines=19> */
[C---:B------:R-:W-:Y:S08]  /*b3d0*/  HMMA.16816.F32.BF16 R120, R144.reuse, R168, R120 ;  /* 0x000000a89078723c */ /* 0x040ff00000041878 */
[C---:B------:R-:W-:Y:S08]  /*b3e0*/  HMMA.16816.F32.BF16 R116, R144.reuse, R170, R116 ;  /* 0x000000aa9074723c */ /* 0x040ff00000041874 */
[----:B------:R-:W-:Y:S01]  /*b3f0*/  FSEL R137, R124, -INF , !P5 ;  /* 0xff8000007c897808 */ /* 0x000fe20006800000 */
[----:B--2---:R-:W-:Y:S01]  /*b400*/  HMMA.16816.F32.BF16 R104, R144, R8, R104 ;  /* 0x000000089068723c */ /* 0x004fe20000041868 */
[----:B------:R-:W-:-:S02]  /*b410*/  FSEL R129, R126, -INF , !P4 ;  /* 0xff8000007e817808 */ /* 0x000fc40006000000 */
[----:B------:R-:W-:Y:S02]  /*b420*/  FSEL R169, R125, -INF , !P3 ;  /* 0xff8000007da97808 */ /* 0x000fe40005800000 */
[----:B------:R-:W-:Y:S02]  /*b430*/  FSEL R131, R127, -INF , !P0 ;  /* 0xff8000007f837808 */ /* 0x000fe40004000000 */
[----:B------:R-:W2:Y:S01]  /*b440*/  LDSM.16.M88.4 R124, [R225+0x1400] ;  /* 0x00140000e17c783b */ /* 0x000ea20000000200 */
[----:B-1----:R-:W-:Y:S01]  /*b450*/  HMMA.16816.F32.BF16 R112, R144, R160, R112 ;  /* 0x000000a09070723c */ /* 0x002fe20000041870 */
[C---:B------:R-:W-:Y:S02]  /*b460*/  ISETP.GE.AND P5, PT, R46.reuse, R154, PT ;  /* 0x0000009a2e00720c */ /* 0x040fe40003fa6270 */
[----:B------:R-:W-:Y:S02]  /*b470*/  ISETP.GE.AND P4, PT, R46, R155, PT ;  /* 0x0000009b2e00720c */ /* 0x000fe40003f86270 */
[----:B------:R-:W-:-:S02]  /*b480*/  IADD3 R46, R2, 0x29, RZ ;  /* 0x00000029022e7810 */ /* 0x000fc40007ffe0ff */
[----:B------:R-:W-:Y:S01]  /*b490*/  FSEL R161, R120, -INF , !P1 ;  /* 0xff80000078a17808 */ /* 0x000fe20004800000 */
[C---:B------:R-:W-:Y:S01]  /*b4a0*/  HMMA.16816.F32.BF16 R108, R144.reuse, R162, R108 ;  /* 0x000000a2906c723c */ /* 0x040fe2000004186c */
[----:B------:R-:W-:Y:S02]  /*b4b0*/  FSEL R248, R122, -INF , !P2 ;  /* 0xff8000007af87808 */ /* 0x000fe40005000000 */
[CC--:B------:R-:W-:Y:S02]  /*b4c0*/  ISETP.GE.AND P3, PT, R45.reuse, R154.reuse, PT ;  /* 0x0000009a2d00720c */ /* 0x0c0fe40003f66270 */
[-C--:B------:R-:W-:Y:S02]  /*b4d0*/  ISETP.GE.AND P0, PT, R45, R155.reuse, PT ;  /* 0x0000009b2d00720c */ /* 0x080fe40003f06270 */
[C---:B------:R-:W-:Y:S01]  /*b4e0*/  ISETP.GE.AND P1, PT, R46.reuse, R154, PT ;  /* 0x0000009a2e00720c */ /* 0x040fe20003f26270 */
[----:B------:R-:W-:Y:S01]  /*b4f0*/  HMMA.16816.F32.BF16 R100, R144, R10, R100 ;  /* 0x0000000a9064723c */ /* 0x000fe20000041864 */
[----:B------:R-:W-:-:S02]  /*b500*/  ISETP.GE.AND P2, PT, R46, R155, PT ;  /* 0x0000009b2e00720c */ /* 0x000fc40003f46270 */
[----:B------:R-:W-:Y:S02]  /*b510*/  IADD3 R45, R2, 0x30, RZ ;  /* 0x00000030022d7810 */ /* 0x000fe40007ffe0ff */
[----:B------:R-:W-:Y:S02]  /*b520*/  FSEL R177, R116, -INF , !P3 ;  /* 0xff80000074b17808 */ /* 0x000fe40005800000 */
[----:B------:R-:W-:Y:S02]  /*b530*/  FSEL R242, R118, -INF , !P0 ;  /* 0xff80000076f27808 */ /* 0x000fe40004000000 */
[----:B------:R-:W-:Y:S02]  /*b540*/  FSEL R179, R117, -INF , !P1 ;  /* 0xff80000075b37808 */ /* 0x000fe40004800000 */
[----:B------:R-:W-:Y:S02]  /*b550*/  FSEL R240, R119, -INF , !P2 ;  /* 0xff80000077f07808 */ /* 0x000fe40005000000 */
[----:B------:R-:W1:Y:S01]  /*b560*/  LDSM.16.M88.4 R116, [R225+0x1800] ;  /* 0x00180000e174783b */ /* 0x000e620000000200 */
[----:B------:R-:W-:-:S02]  /*b570*/  FSEL R171, R121, -INF , !P5 ;  /* 0xff80000079ab7808 */ /* 0x000fc40006800000 */
[----:B------:R-:W-:Y:S02]  /*b580*/  FSEL R244, R123, -INF , !P4 ;  /* 0xff8000007bf47808 */ /* 0x000fe40006000000 */
[C---:B------:R-:W-:Y:S02]  /*b590*/  ISETP.GE.AND P5, PT, R45.reuse, R154, PT ;  /* 0x0000009a2d00720c */ /* 0x040fe40003fa6270 */
[----:B------:R-:W-:Y:S02]  /*b5a0*/  ISETP.GE.AND P4, PT, R45, R155, PT ;  /* 0x0000009b2d00720c */ /* 0x000fe40003f86270 */
[C---:B------:R-:W-:Y:S01]  /*b5b0*/  IADD3 R46, R2.reuse, 0x31, RZ ;  /* 0x00000031022e7810 */ /* 0x040fe20007ffe0ff */
[----:B--2---:R-:W-:Y:S01]  /*b5c0*/  HMMA.16816.F32.BF16 R96, R144, R124, R96 ;  /* 0x0000007c9060723c */ /* 0x004fe20000041860 */
[----:B------:R-:W-:Y:S02]  /*b5d0*/  IADD3 R8, R2, 0x39, RZ ;  /* 0x0000003902087810 */ /* 0x000fe40007ffe0ff */
[----:B------:R-:W-:-:S02]  /*b5e0*/  FSEL R112, R112, -INF , !P5 ;  /* 0xff80000070707808 */ /* 0x000fc40006800000 */
[----:B------:R-:W-:Y:S02]  /*b5f0*/  FSEL R238, R114, -INF , !P4 ;  /* 0xff80000072ee7808 */ /* 0x000fe40006000000 */
[CC--:B------:R-:W-:Y:S01]  /*b600*/  ISETP.GE.AND P3, PT, R46.reuse, R154.reuse, PT ;  /* 0x0000009a2e00720c */ /* 0x0c0fe20003f66270 */
[----:B------:R-:W-:Y:S01]  /*b610*/  HMMA.16816.F32.BF16 R92, R144, R126, R92 ;  /* 0x0000007e905c723c */ /* 0x000fe2000004185c */
[-C--:B------:R-:W-:Y:S02]  /*b620*/  ISETP.GE.AND P0, PT, R46, R155.reuse, PT ;  /* 0x0000009b2e00720c */ /* 0x080fe40003f06270 */
[C---:B------:R-:W-:Y:S02]  /*b630*/  ISETP.GE.AND P5, PT, R8.reuse, R154, PT ;  /* 0x0000009a0800720c */ /* 0x040fe40003fa6270 */
[----:B------:R-:W-:Y:S02]  /*b640*/  ISETP.GE.AND P4, PT, R8, R155, PT ;  /* 0x0000009b0800720c */ /* 0x000fe40003f86270 */
[----:B------:R-:W-:-:S02]  /*b650*/  IADD3 R45, R2, 0x38, RZ ;  /* 0x00000038022d7810 */ /* 0x000fc40007ffe0ff */
[----:B------:R-:W-:Y:S02]  /*b660*/  IADD3 R8, R2, 0x40, RZ ;  /* 0x0000004002087810 */ /* 0x000fe40007ffe0ff */
[----:B------:R-:W-:Y:S02]  /*b670*/  FSEL R113, R113, -INF , !P3 ;  /* 0xff80000071717808 */ /* 0x000fe40005800000 */
[----:B------:R-:W-:Y:S02]  /*b680*/  FSEL R204, R115, -INF , !P0 ;  /* 0xff80000073cc7808 */ /* 0x000fe40004000000 */
[-C--:B------:R-:W-:Y:S02]  /*b690*/  ISETP.GE.AND P2, PT, R45, R155.reuse, PT ;  /* 0x0000009b2d00720c */ /* 0x080fe40003f46270 */
[C---:B------:R-:W-:Y:S02]  /*b6a0*/  ISETP.GE.AND P3, PT, R8.reuse, R154, PT ;  /* 0x0000009a0800720c */ /* 0x040fe40003f66270 */
[----:B------:R-:W-:-:S02]  /*b6b0*/  ISETP.GE.AND P0, PT, R8, R155, PT ;  /* 0x0000009b0800720c */ /* 0x000fc40003f06270 */
[----:B------:R-:W-:Y:S01]  /*b6c0*/  ISETP.GE.AND P1, PT, R45, R154, PT ;  /* 0x0000009a2d00720c */ /* 0x000fe20003f26270 */
[C---:B-1----:R-:W-:Y:S01]  /*b6d0*/  HMMA.16816.F32.BF16 R88, R144.reuse, R116, R88 ;  /* 0x000000749058723c */ /* 0x042fe20000041858 */
[C---:B------:R-:W-:Y:S02]  /*b6e0*/  IADD3 R9, R2.reuse, 0x41, RZ ;  /* 0x0000004102097810 */ /* 0x040fe40007ffe0ff */
[----:B------:R-:W-:Y:S02]  /*b6f0*/  IADD3 R8, R2, 0x48, RZ ;  /* 0x0000004802087810 */ /* 0x000fe40007ffe0ff */
[----:B------:R-:W-:Y:S02]  /*b700*/  FSEL R202, R110, -INF , !P2 ;  /* 0xff8000006eca7808 */ /* 0x000fe40005000000 */
[----:B------:R-:W-:Y:S01]  /*b710*/  FSEL R181, R108, -INF , !P1 ;  /* 0xff8000006cb57808 */ /* 0x000fe20004800000 */
[----:B------:R-:W-:Y:S01]  /*b720*/  HMMA.16816.F32.BF16 R84, R144, R118, R84 ;  /* 0x000000769054723c */ /* 0x000fe20000041854 */
[----:B------:R-:W-:-:S02]  /*b730*/  FSEL R110, R109, -INF , !P5 ;  /* 0xff8000006d6e7808 */ /* 0x000fc40006800000 */
[----:B------:R-:W-:Y:S02]  /*b740*/  FSEL R206, R111, -INF , !P4 ;  /* 0xff8000006fce7808 */ /* 0x000fe40006000000 */
[CC--:B------:R-:W-:Y:S02]  /*b750*/  ISETP.GE.AND P1, PT, R9.reuse, R154.reuse, PT ;  /* 0x0000009a0900720c */ /* 0x0c0fe40003f26270 */
[-C--:B------:R-:W-:Y:S02]  /*b760*/  ISETP.GE.AND P2, PT, R9, R155.reuse, PT ;  /* 0x0000009b0900720c */ /* 0x080fe40003f46270 */
[C---:B------:R-:W-:Y:S02]  /*b770*/  ISETP.GE.AND P5, PT, R8.reuse, R154, PT ;  /* 0x0000009a0800720c */ /* 0x040fe40003fa6270 */
[----:B------:R-:W-:Y:S02]  /*b780*/  ISETP.GE.AND P4, PT, R8, R155, PT ;  /* 0x0000009b0800720c */ /* 0x000fe40003f86270 */
[----:B------:R-:W1:Y:S01]  /*b790*/  LDSM.16.M88.4 R8, [R225+0x1c00] ;  /* 0x001c0000e108783b */ /* 0x000e620000000200 */
[----:B------:R-:W-:-:S02]  /*b7a0*/  IADD3 R45, R2, 0x49, RZ ;  /* 0x00000049022d7810 */ /* 0x000fc40007ffe0ff */
[----:B------:R-:W-:Y:S02]  /*b7b0*/  FSEL R109, R104, -INF , !P3 ;  /* 0xff800000686d7808 */ /* 0x000fe40005800000 */
[----:B------:R-:W-:Y:S02]  /*b7c0*/  FSEL R200, R106, -INF , !P0 ;  /* 0xff8000006ac87808 */ /* 0x000fe40004000000 */
[C---:B------:R-:W-:Y:S02]  /*b7d0*/  ISETP.GE.AND P3, PT, R45.reuse, R154, PT ;  /* 0x0000009a2d00720c */ /* 0x040fe40003f66270 */
[----:B------:R-:W-:Y:S02]  /*b7e0*/  ISETP.GE.AND P0, PT, R45, R155, PT ;  /* 0x0000009b2d00720c */ /* 0x000fe40003f06270 */
[C---:B------:R-:W-:Y:S02]  /*b7f0*/  IADD3 R45, R2.reuse, 0x50, RZ ;  /* 0x00000050022d7810 */ /* 0x040fe40007ffe0ff */
[----:B------:R-:W-:-:S02]  /*b800*/  IADD3 R46, R2, 0x51, RZ ;  /* 0x00000051022e7810 */ /* 0x000fc40007ffe0ff */
[----:B------:R-:W-:Y:S02]  /*b810*/  FSEL R198, R107, -INF , !P2 ;  /* 0xff8000006bc67808 */ /* 0x000fe40005000000 */
[----:B------:R-:W-:Y:S02]  /*b820*/  FSEL R111, R105, -INF , !P1 ;  /* 0xff800000696f7808 */ /* 0x000fe40004800000 */
[----:B------:R-:W-:Y:S02]  /*b830*/  FSEL R107, R100, -INF , !P5 ;  /* 0xff800000646b7808 */ /* 0x000fe40006800000 */
[----:B------:R-:W-:Y:S02]  /*b840*/  FSEL R194, R102, -INF , !P4 ;  /* 0xff80000066c27808 */ /* 0x000fe40006000000 */
[C---:B------:R-:W-:Y:S02]  /*b850*/  ISETP.GE.AND P1, PT, R45.reuse, R154, PT ;  /* 0x0000009a2d00720c */ /* 0x040fe40003f26270 */
[----:B------:R-:W-:-:S02]  /*b860*/  ISETP.GE.AND P2, PT, R45, R155, PT ;  /* 0x0000009b2d00720c */ /* 0x000fc40003f46270 */
[C---:B------:R-:W-:Y:S02]  /*b870*/  ISETP.GE.AND P5, PT, R46.reuse, R154, PT ;  /* 0x0000009a2e00720c */ /* 0x040fe40003fa6270 */
[----:B------:R-:W-:Y:S02]  /*b880*/  ISETP.GE.AND P4, PT, R46, R155, PT ;  /* 0x0000009b2e00720c */ /* 0x000fe40003f86270 */
[C---:B------:R-:W-:Y:S02]  /*b890*/  IADD3 R45, R2.reuse, 0x58, RZ ;  /* 0x00000058022d7810 */ /* 0x040fe40007ffe0ff */
[----:B------:R-:W-:Y:S02]  /*b8a0*/  IADD3 R46, R2, 0x59, RZ ;  /* 0x00000059022e7810 */ /* 0x000fe40007ffe0ff */
[----:B------:R-:W-:Y:S02]  /*b8b0*/  FSEL R127, R101, -INF , !P3 ;  /* 0xff800000657f7808 */ /* 0x000fe40005800000 */
[----:B------:R-:W-:-:S02]  /*b8c0*/  FSEL R192, R103, -INF , !P0 ;  /* 0xff80000067c07808 */ /* 0x000fc40004000000 */
[----:B------:R-:W-:Y:S01]  /*b8d0*/  FSEL R117, R96, -INF , !P1 ;  /* 0xff80000060757808 */ /* 0x000fe20004800000 */
[----:B------:R-:W2:Y:S01]  /*b8e0*/  LDSM.16.M88.4 R100, [R225+0x2000] ;  /* 0x00200000e164783b */ /* 0x000ea20000000200 */
[----:B------:R-:W-:Y:S01]  /*b8f0*/  FSEL R190, R98, -INF , !P2 ;  /* 0xff80000062be7808 */ /* 0x000fe20005000000 */
[C---:B-1----:R-:W-:Y:S01]  /*b900*/  HMMA.16816.F32.BF16 R80, R144.reuse, R8, R80 ;  /* 0x000000089050723c */ /* 0x042fe20000041850 */
[CC--:B------:R-:W-:Y:S02]  /*b910*/  ISETP.GE.AND P3, PT, R45.reuse, R154.reuse, PT ;  /* 0x0000009a2d00720c */ /* 0x0c0fe40003f66270 */
[-C--:B------:R-:W-:Y:S02]  /*b920*/  ISETP.GE.AND P0, PT, R45, R155.reuse, PT ;  /* 0x0000009b2d00720c */ /* 0x080fe40003f06270 */
[C---:B------:R-:W-:Y:S02]  /*b930*/  ISETP.GE.AND P1, PT, R46.reuse, R154, PT ;  /* 0x0000009a2e00720c */ /* 0x040fe40003f26270 */
[----:B------:R-:W-:Y:S01]  /*b940*/  ISETP.GE.AND P2, PT, R46, R155, PT ;  /* 0x0000009b2e00720c */ /* 0x000fe20003f46270 */
[----:B------:R-:W-:Y:S01]  /*b950*/  HMMA.16816.F32.BF16 R76, R144, R10, R76 ;  /* 0x0000000a904c723c */ /* 0x000fe2000004184c */
[----:B------:R-:W-:-:S02]  /*b960*/  IADD3 R45, R2, 0x60, RZ ;  /* 0x00000060022d7810 */ /* 0x000fc40007ffe0ff */
[----:B------:R-:W-:Y:S02]  /*b970*/  FSEL R119, R92, -INF , !P3 ;  /* 0xff8000005c777808 */ /* 0x000fe40005800000 */
[----:B------:R-:W-:Y:S02]  /*b980*/  FSEL R184, R94, -INF , !P0 ;  /* 0xff8000005eb87808 */ /* 0x000fe40004000000 */
[----:B------:R-:W-:Y:S02]  /*b990*/  FSEL R187, R93, -INF , !P1 ;  /* 0xff8000005dbb7808 */ /* 0x000fe40004800000 */
[----:B------:R-:W-:Y:S02]  /*b9a0*/  FSEL R188, R95, -INF , !P2 ;  /* 0xff8000005fbc7808 */ /* 0x000fe40005000000 */
[----:B------:R-:W1:Y:S01]  /*b9b0*/  LDSM.16.M88.4 R92, [R225+0x2400] ;  /* 0x00240000e15c783b */ /* 0x000e620000000200 */
[----:B------:R-:W-:Y:S02]  /*b9c0*/  FSEL R185, R97, -INF , !P5 ;  /* 0xff80000061b97808 */ /* 0x000fe40006800000 */
[----:B------:R-:W-:-:S02]  /*b9d0*/  FSEL R186, R99, -INF , !P4 ;  /* 0xff80000063ba7808 */ /* 0x000fc40006000000 */
[C---:B------:R-:W-:Y:S02]  /*b9e0*/  ISETP.GE.AND P5, PT, R45.reuse, R154, PT ;  /* 0x0000009a2d00720c */ /* 0x040fe40003fa6270 */
[----:B------:R-:W-:Y:S02]  /*b9f0*/  ISETP.GE.AND P4, PT, R45, R155, PT ;  /* 0x0000009b2d00720c */ /* 0x000fe40003f86270 */
[C---:B------:R-:W-:Y:S02]  /*ba00*/  IADD3 R46, R2.reuse, 0x61, RZ ;  /* 0x00000061022e7810 */ /* 0x040fe40007ffe0ff */
[----:B------:R-:W-:Y:S02]  /*ba10*/  IADD3 R8, R2, 0x69, RZ ;  /* 0x0000006902087810 */ /* 0x000fe40007ffe0ff */
[----:B------:R-:W-:Y:S02]  /*ba20*/  FSEL R191, R88, -INF , !P5 ;  /* 0xff80000058bf7808 */ /* 0x000fe40006800000 */
[----:B------:R-:W-:-:S02]  /*ba30*/  FSEL R182, R90, -INF , !P4 ;  /* 0xff8000005ab67808 */ /* 0x000fc40006000000 */
[CC--:B------:R-:W-:Y:S02]  /*ba40*/  ISETP.GE.AND P3, PT, R46.reuse, R154.reuse, PT ;  /* 0x0000009a2e00720c */ /* 0x0c0fe40003f66270 */
[-C--:B------:R-:W-:Y:S01]  /*ba50*/  ISETP.GE.AND P0, PT, R46, R155.reuse, PT ;  /* 0x0000009b2e00720c */ /* 0x080fe20003f06270 */
[C---:B--2---:R-:W-:Y:S01]  /*ba60*/  HMMA.16816.F32.BF16 R72, R144.reuse, R100, R72 ;  /* 0x000000649048723c */ /* 0x044fe20000041848 */
[C---:B------:R-:W-:Y:S02]  /*ba70*/  ISETP.GE.AND P5, PT, R8.reuse, R154, PT ;  /* 0x0000009a0800720c */ /* 0x040fe40003fa6270 */
[----:B------:R-:W-:Y:S02]  /*ba80*/  ISETP.GE.AND P4, PT, R8, R155, PT ;  /* 0x0000009b0800720c */ /* 0x000fe40003f86270 */
[C---:B------:R-:W-:Y:S02]  /*ba90*/  IADD3 R8, R2.reuse, 0x70, RZ ;  /* 0x0000007002087810 */ /* 0x040fe40007ffe0ff */
[----:B------:R-:W-:Y:S01]  /*baa0*/  IADD3 R45, R2, 0x68, RZ ;  /* 0x00000068022d7810 */ /* 0x000fe20007ffe0ff */
[----:B------:R-:W-:Y:S01]  /*bab0*/  HMMA.16816.F32.BF16 R68, R144, R102, R68 ;  /* 0x000000669044723c */ /* 0x000fe20000041844 */
[----:B------:R-:W-:-:S02]  /*bac0*/  FSEL R193, R89, -INF , !P3 ;  /* 0xff80000059c17808 */ /* 0x000fc40005800000 */
[----:B------:R-:W-:Y:S02]  /*bad0*/  FSEL R180, R91, -INF , !P0 ;  /* 0xff8000005bb47808 */ /* 0x000fe40004000000 */
[CC--:B------:R-:W-:Y:S02]  /*bae0*/  ISETP.GE.AND P3, PT, R8.reuse, R154.reuse, PT ;  /* 0x0000009a0800720c */ /* 0x0c0fe40003f66270 */
[-C--:B------:R-:W-:Y:S02]  /*baf0*/  ISETP.GE.AND P0, PT, R8, R155.reuse, PT ;  /* 0x0000009b0800720c */ /* 0x080fe40003f06270 */
[C---:B------:R-:W-:Y:S02]  /*bb00*/  ISETP.GE.AND P1, PT, R45.reuse, R154, PT ;  /* 0x0000009a2d00720c */ /* 0x040fe40003f26270 */
[----:B------:R-:W-:Y:S01]  /*bb10*/  ISETP.GE.AND P2, PT, R45, R155, PT ;  /* 0x0000009b2d00720c */ /* 0x000fe20003f46270 */
[----:B-1----:R-:W-:Y:S01]  /*bb20*/  HMMA.16816.F32.BF16 R64, R144, R92, R64 ;  /* 0x0000005c9040723c */ /* 0x002fe20000041840 */
[----:B------:R-:W-:-:S02]  /*bb30*/  IADD3 R9, R2, 0x71, RZ ;  /* 0x0000007102097810 */ /* 0x000fc40007ffe0ff */
[----:B------:R-:W-:Y:S02]  /*bb40*/  IADD3 R8, R2, 0x78, RZ ;  /* 0x0000007802087810 */ /* 0x000fe40007ffe0ff */
[----:B------:R-:W-:Y:S02]  /*bb50*/  FSEL R195, R84, -INF , !P1 ;  /* 0xff80000054c37808 */ /* 0x000fe40004800000 */
[----:B------:R-:W-:Y:S01]  /*bb60*/  FSEL R178, R86, -INF , !P2 ;  /* 0xff80000056b27808 */ /* 0x000fe20005000000 */
[----:B------:R-:W-:Y:S01]  /*bb70*/  HMMA.16816.F32.BF16 R52, R144, R94, R52 ;  /* 0x0000005e9034723c */ /* 0x000fe20000041834 */
[----:B------:R-:W-:Y:S02]  /*bb80*/  FSEL R199, R85, -INF , !P5 ;  /* 0xff80000055c77808 */ /* 0x000fe40006800000 */
[----:B------:R-:W-:Y:S02]  /*bb90*/  FSEL R176, R87, -INF , !P4 ;  /* 0xff80000057b07808 */ /* 0x000fe40006000000 */
[----:B------:R-:W-:-:S02]  /*bba0*/  ISETP.GE.AND P1, PT, R9, R154, PT ;  /* 0x0000009a0900720c */ /* 0x000fc40003f26270 */
[-C--:B------:R-:W-:Y:S02]  /*bbb0*/  ISETP.GE.AND P2, PT, R9, R155.reuse, PT ;  /* 0x0000009b0900720c */ /* 0x080fe40003f46270 */
[C---:B------:R-:W-:Y:S02]  /*bbc0*/  ISETP.GE.AND P5, PT, R8.reuse, R154, PT ;  /* 0x0000009a0800720c */ /* 0x040fe40003fa6270 */
[----:B------:R-:W-:Y:S02]  /*bbd0*/  ISETP.GE.AND P4, PT, R8, R155, PT ;  /* 0x0000009b0800720c */ /* 0x000fe40003f86270 */
[----:B------:R-:W1:Y:S01]  /*bbe0*/  LDSM.16.M88.4 R8, [R225+0x2800] ;  /* 0x00280000e108783b */ /* 0x000e620000000200 */
[----:B------:R-:W-:Y:S02]  /*bbf0*/  IADD3 R45, R2, 0x79, RZ ;  /* 0x00000079022d7810 */ /* 0x000fe40007ffe0ff */
[----:B------:R-:W-:Y:S02]  /*bc00*/  FSEL R201, R80, -INF , !P3 ;  /* 0xff80000050c97808 */ /* 0x000fe40005800000 */
[----:B------:R-:W-:-:S02]  /*bc10*/  FSEL R170, R82, -INF , !P0 ;  /* 0xff80000052aa7808 */ /* 0x000fc40004000000 */
[CC--:B------:R-:W-:Y:S02]  /*bc20*/  ISETP.GE.AND P3, PT, R45.reuse, R154.reuse, PT ;  /* 0x0000009a2d00720c */ /* 0x0c0fe40003f66270 */
[----:B------:R-:W-:Y:S02]  /*bc30*/  ISETP.GE.AND P0, PT, R45, R155, PT ;  /* 0x0000009b2d00720c */ /* 0x000fe40003f06270 */
[----:B------:R-:W-:Y:S02]  /*bc40*/  IADD3 R45, R2, 0x80, RZ ;  /* 0x00000080022d7810 */ /* 0x000fe40007ffe0ff */
[----:B------:R-:W-:Y:S02]  /*bc50*/  FSEL R203, R81, -INF , !P1 ;  /* 0xff80000051cb7808 */ /* 0x000fe40004800000 */
[----:B------:R-:W-:Y:S02]  /*bc60*/  FSEL R162, R83, -INF , !P2 ;  /* 0xff80000053a27808 */ /* 0x000fe40005000000 */
[----:B------:R-:W-:-:S02]  /*bc70*/  ISETP.GE.AND P1, PT, R45, R154, PT ;  /* 0x0000009a2d00720c */ /* 0x000fc40003f26270 */
[----:B------:R-:W-:Y:S02]  /*bc80*/  FSEL R103, R76, -INF , !P5 ;  /* 0xff8000004c677808 */ /* 0x000fe40006800000 */
[----:B------:R-:W-:Y:S02]  /*bc90*/  ISETP.GE.AND P2, PT, R45, R155, PT ;  /* 0x0000009b2d00720c */ /* 0x000fe40003f46270 */
[----:B------:R-:W-:Y:S02]  /*bca0*/  FSEL R160, R78, -INF , !P4 ;  /* 0xff8000004ea07808 */ /* 0x000fe40006000000 */
[----:B------:R-:W-:Y:S02]  /*bcb0*/  FSEL R207, R77, -INF , !P3 ;  /* 0xff8000004dcf7808 */ /* 0x000fe40005800000 */
[----:B------:R-:W-:Y:S02]  /*bcc0*/  FSEL R168, R79, -INF , !P0 ;  /* 0xff8000004fa87808 */ /* 0x000fe40004000000 */
[C---:B------:R-:W-:Y:S01]  /*bcd0*/  IADD3 R46, R2.reuse, 0x81, RZ ;  /* 0x00000081022e7810 */ /* 0x040fe20007ffe0ff */
[----:B------:R-:W2:Y:S01]  /*bce0*/  LDSM.16.M88.4 R76, [R225+0x2c00] ;  /* 0x002c0000e14c783b */ /* 0x000ea20000000200 */
[----:B------:R-:W-:-:S02]  /*bcf0*/  IADD3 R45, R2, 0x88, RZ ;  /* 0x00000088022d7810 */ /* 0x000fc40007ffe0ff */
[CC--:B------:R-:W-:Y:S02]  /*bd00*/  ISETP.GE.AND P5, PT, R46.reuse, R154.reuse, PT ;  /* 0x0000009a2e00720c */ /* 0x0c0fe40003fa6270 */
[-C--:B------:R-:W-:Y:S02]  /*bd10*/  ISETP.GE.AND P4, PT, R46, R155.reuse, PT ;  /* 0x0000009b2e00720c */ /* 0x080fe40003f86270 */
[C---:B------:R-:W-:Y:S02]  /*bd20*/  ISETP.GE.AND P3, PT, R45.reuse, R154, PT ;  /* 0x0000009a2d00720c */ /* 0x040fe40003f66270 */
[----:B------:R-:W-:Y:S01]  /*bd30*/  ISETP.GE.AND P0, PT, R45, R155, PT ;  /* 0x0000009b2d00720c */ /* 0x000fe20003f06270 */
[----:B-1----:R-:W-:Y:S01]  /*bd40*/  HMMA.16816.F32.BF16 R120, R144, R8, R48 ;  /* 0x000000089078723c */ /* 0x002fe20000041830 */
[C---:B------:R-:W-:Y:S01]  /*bd50*/  IADD3 R46, R2.reuse, 0x89, RZ ;  /* 0x00000089022e7810 */ /* 0x040fe20007ffe0ff */
[----:B------:R-:W1:Y:S01]  /*bd60*/  LDSM.16.M88.4 R48, [R225+0x3000] ;  /* 0x00300000e130783b */ /* 0x000e620000000200 */
[----:B------:R-:W-:-:S02]  /*bd70*/  IADD3 R45, R2, 0x90, RZ ;  /* 0x00000090022d7810 */ /* 0x000fc40007ffe0ff */
[----:B------:R-:W-:Y:S02]  /*bd80*/  FSEL R72, R72, -INF , !P1 ;  /* 0xff80000048487808 */ /* 0x000fe40004800000 */
[----:B------:R-:W-:Y:S01]  /*bd90*/  FSEL R142, R74, -INF , !P2 ;  /* 0xff8000004a8e7808 */ /* 0x000fe20005000000 */
[----:B------:R-:W-:Y:S01]  /*bda0*/  HMMA.16816.F32.BF16 R40, R144, R10, R40 ;  /* 0x0000000a9028723c */ /* 0x000fe20000041828 */
        /* <DEDUP_REMOVED lines=11> */
[C---:B--2---:R-:W-:Y:S01]  /*be60*/  HMMA.16816.F32.BF16 R36, R144.reuse, R76, R36 ;  /* 0x0000004c9024723c */ /* 0x044fe20000041824 */
[----:B------:R-:W-:Y:S02]  /*be70*/  FSEL R130, R66, -INF , !P4 ;  /* 0xff80000042827808 */ /* 0x000fe40006000000 */
[CC--:B------:R-:W-:Y:S02]  /*be80*/  ISETP.GE.AND P3, PT, R46.reuse, R154.reuse, PT ;  /* 0x0000009a2e00720c */ /* 0x0c0fe40003f66270 */
[-C--:B------:R-:W-:Y:S02]  /*be90*/  ISETP.GE.AND P0, PT, R46, R155.reuse, PT ;  /* 0x0000009b2e00720c */ /* 0x080fe40003f06270 */
[C---:B------:R-:W-:Y:S01]  /*bea0*/  ISETP.GE.AND P5, PT, R8.reuse, R154, PT ;  /* 0x0000009a0800720c */ /* 0x040fe20003fa6270 */
[----:B------:R-:W-:Y:S01]  /*beb0*/  HMMA.16816.F32.BF16 R32, R144, R78, R32 ;  /* 0x0000004e9020723c */ /* 0x000fe20000041820 */
[----:B------:R-:W-:-:S02]  /*bec0*/  ISETP.GE.AND P4, PT, R8, R155, PT ;  /* 0x0000009b0800720c */ /* 0x000fc40003f86270 */
[C---:B------:R-:W-:Y:S02]  /*bed0*/  IADD3 R8, R2.reuse, 0xa0, RZ ;  /* 0x000000a002087810 */ /* 0x040fe40007ffe0ff */
[----:B------:R-:W-:Y:S02]  /*bee0*/  IADD3 R45, R2, 0x98, RZ ;  /* 0x00000098022d7810 */ /* 0x000fe40007ffe0ff */
[----:B------:R-:W-:Y:S01]  /*bef0*/  FSEL R66, R65, -INF , !P3 ;  /* 0xff80000041427808 */ /* 0x000fe20005800000 */
[----:B-1----:R-:W-:Y:S01]  /*bf00*/  HMMA.16816.F32.BF16 R24, R144, R50, R24 ;  /* 0x000000329018723c */ /* 0x002fe20000041818 */
[----:B------:R-:W-:Y:S02]  /*bf10*/  FSEL R126, R67, -INF , !P0 ;  /* 0xff800000437e7808 */ /* 0x000fe40004000000 */
[----:B------:R-:W-:Y:S02]  /*bf20*/  FSEL R69, R69, -INF , !P1 ;  /* 0xff80000045457808 */ /* 0x000fe40004800000 */
[----:B------:R-:W-:-:S02]  /*bf30*/  FSEL R132, R71, -INF , !P2 ;  /* 0xff80000047847808 */ /* 0x000fc40005000000 */
[CC--:B------:R-:W-:Y:S02]  /*bf40*/  ISETP.GE.AND P3, PT, R8.reuse, R154.reuse, PT ;  /* 0x0000009a0800720c */ /* 0x0c0fe40003f66270 */
[-C--:B------:R-:W-:Y:S02]  /*bf50*/  ISETP.GE.AND P0, PT, R8, R155.reuse, PT ;  /* 0x0000009b0800720c */ /* 0x080fe40003f06270 */
        /* <DEDUP_REMOVED lines=8> */
[CC--:B------:R-:W-:Y:S01]  /*bfe0*/  ISETP.GE.AND P1, PT, R9.reuse, R154.reuse, PT ;  /* 0x0000009a0900720c */ /* 0x0c0fe20003f26270 */
[----:B------:R-:W-:Y:S01]  /*bff0*/  HMMA.16816.F32.BF16 R52, R144, R48, R28 ;  /* 0x000000309034723c */ /* 0x000fe2000004181c */
[----:B------:R-:W-:Y:S01]  /*c000*/  ISETP.GE.AND P2, PT, R9, R155, PT ;  /* 0x0000009b0900720c */ /* 0x000fe20003f46270 */
[----:B------:R-:W1:Y:S01]  /*c010*/  LDSM.16.M88.4 R28, [R225+0x3800] ;  /* 0x00380000e11c783b */ /* 0x000e620000000200 */
[----:B------:R-:W-:-:S02]  /*c020*/  ISETP.GE.AND P5, PT, R8, R154, PT ;  /* 0x0000009a0800720c */ /* 0x000fc40003fa6270 */
[-C--:B------:R-:W-:Y:S02]  /*c030*/  ISETP.GE.AND P4, PT, R8, R155.reuse, PT ;  /* 0x0000009b0800720c */ /* 0x080fe40003f86270 */
[----:B------:R-:W2:Y:S01]  /*c040*/  LDSM.16.M88.4 R8, [R225+0x3400] ;  /* 0x00340000e108783b */ /* 0x000ea20000000200 */
[----:B------:R-:W-:Y:S02]  /*c050*/  IADD3 R45, R2, 0xa9, RZ ;  /* 0x000000a9022d7810 */ /* 0x000fe40007ffe0ff */
[----:B------:R-:W-:Y:S02]  /*c060*/  FSEL R243, R120, -INF , !P3 ;  /* 0xff80000078f37808 */ /* 0x000fe40005800000 */
[----:B------:R-:W-:Y:S02]  /*c070*/  FSEL R122, R122, -INF , !P0 ;  /* 0xff8000007a7a7808 */ /* 0x000fe40004000000 */
[C---:B------:R-:W-:Y:S02]  /*c080*/  ISETP.GE.AND P3, PT, R45.reuse, R154, PT ;  /* 0x0000009a2d00720c */ /* 0x040fe40003f66270 */
[----:B------:R-:W-:-:S02]  /*c090*/  ISETP.GE.AND P0, PT, R45, R155, PT ;  /* 0x0000009b2d00720c */ /* 0x000fc40003f06270 */
[----:B------:R-:W-:Y:S02]  /*c0a0*/  IADD3 R45, R2, 0xb0, RZ ;  /* 0x000000b0022d7810 */ /* 0x000fe40007ffe0ff */
[----:B------:R-:W-:Y:S02]  /*c0b0*/  FSEL R245, R121, -INF , !P1 ;  /* 0xff80000079f57808 */ /* 0x000fe40004800000 */
[----:B------:R-:W-:Y:S02]  /*c0c0*/  FSEL R120, R123, -INF , !P2 ;  /* 0xff8000007b787808 */ /* 0x000fe40005000000 */
[C---:B------:R-:W-:Y:S02]  /*c0d0*/  ISETP.GE.AND P1, PT, R45.reuse, R154, PT ;  /* 0x0000009a2d00720c */ /* 0x040fe40003f26270 */
[----:B------:R-:W-:Y:S02]  /*c0e0*/  FSEL R247, R40, -INF , !P5 ;  /* 0xff80000028f77808 */ /* 0x000fe40006800000 */
[----:B------:R-:W-:-:S02]  /*c0f0*/  ISETP.GE.AND P2, PT, R45, R155, PT ;  /* 0x0000009b2d00720c */ /* 0x000fc40003f46270 */
[----:B------:R-:W-:Y:S02]  /*c100*/  FSEL R249, R41, -INF , !P3 ;  /* 0xff80000029f97808 */ /* 0x000fe40005800000 */
[C---:B------:R-:W-:Y:S02]  /*c110*/  IADD3 R40, R2.reuse, 0xb8, RZ ;  /* 0x000000b802287810 */ /* 0x040fe40007ffe0ff */
[----:B------:R-:W-:Y:S02]  /*c120*/  IADD3 R41, R2, 0xb9, RZ ;  /* 0x000000b902297810 */ /* 0x000fe40007ffe0ff */
[----:B------:R-:W-:Y:S02]  /*c130*/  FSEL R118, R43, -INF , !P0 ;  /* 0xff8000002b767808 */ /* 0x000fe40004000000 */
[----:B------:R-:W-:Y:S02]  /*c140*/  FSEL R251, R36, -INF , !P1 ;  /* 0xff80000024fb7808 */ /* 0x000fe40004800000 */
[----:B------:R-:W-:-:S02]  /*c150*/  FSEL R106, R38, -INF , !P2 ;  /* 0xff800000266a7808 */ /* 0x000fc40005000000 */
[----:B------:R-:W-:Y:S01]  /*c160*/  FSEL R114, R42, -INF , !P4 ;  /* 0xff8000002a727808 */ /* 0x000fe20006000000 */
[C---:B-1----:R-:W-:Y:S01]  /*c170*/  HMMA.16816.F32.BF16 R12, R144.reuse, R28, R12 ;  /* 0x0000001c900c723c */ /* 0x042fe2000004180c */
[CC--:B------:R-:W-:Y:S02]  /*c180*/  ISETP.GE.AND P3, PT, R40.reuse, R154.reuse, PT ;  /* 0x0000009a2800720c */ /* 0x0c0fe40003f66270 */
[-C--:B------:R-:W-:Y:S02]  /*c190*/  ISETP.GE.AND P0, PT, R40, R155.reuse, PT ;  /* 0x0000009b2800720c */ /* 0x080fe40003f06270 */
[C---:B------:R-:W-:Y:S02]  /*c1a0*/  ISETP.GE.AND P1, PT, R41.reuse, R154, PT ;  /* 0x0000009a2900720c */ /* 0x040fe40003f26270 */
[----:B------:R-:W-:Y:S01]  /*c1b0*/  ISETP.GE.AND P2, PT, R41, R155, PT ;  /* 0x0000009b2900720c */ /* 0x000fe20003f46270 */
[----:B--2---:R-:W-:Y:S01]  /*c1c0*/  HMMA.16816.F32.BF16 R16, R144, R10, R16 ;  /* 0x0000000a9010723c */ /* 0x004fe20000041810 */
[----:B------:R-:W-:-:S02]  /*c1d0*/  IADD3 R46, R2, 0xb1, RZ ;  /* 0x000000b1022e7810 */ /* 0x000fc40007ffe0ff */
[----:B------:R-:W-:Y:S02]  /*c1e0*/  IADD3 R36, R2, 0xc0, RZ ;  /* 0x000000c002247810 */ /* 0x000fe40007ffe0ff */
[C---:B------:R-:W-:Y:S02]  /*c1f0*/  ISETP.GE.AND P5, PT, R46.reuse, R154, PT ;  /* 0x0000009a2e00720c */ /* 0x040fe40003fa6270 */
[----:B------:R-:W-:Y:S01]  /*c200*/  ISETP.GE.AND P4, PT, R46, R155, PT ;  /* 0x0000009b2e00720c */ /* 0x000fe20003f86270 */
[----:B------:R-:W-:Y:S01]  /*c210*/  HMMA.16816.F32.BF16 R40, R144, R8, R20 ;  /* 0x000000089028723c */ /* 0x000fe20000041814 */
[----:B------:R-:W1:Y:S01]  /*c220*/  LDSM.16.M88.4 R20, [R225+0x3c00] ;  /* 0x003c0000e114783b */ /* 0x000e620000000200 */
[----:B------:R-:W-:Y:S01]  /*c230*/  FSEL R115, R37, -INF , !P5 ;  /* 0xff80000025737808 */ /* 0x000fe20006800000 */
[----:B------:R-:W-:-:S04]  /*c240*/  DEPBAR.LE SB0, 0x0 ;  /* 0x000080000000791a */ /* 0x000fc80000000000 */
[----:B------:R-:W-:Y:S01]  /*c250*/  FSEL R104, R39, -INF , !P4 ;  /* 0xff80000027687808 */ /* 0x000fe20006000000 */
[----:B------:R-:W-:Y:S01]  /*c260*/  HMMA.16816.F32.BF16 R164, R144, R30, R164 ;  /* 0x0000001e90a4723c */ /* 0x000fe200000418a4 */
[----:B------:R-:W-:Y:S02]  /*c270*/  FSEL R98, R34, -INF , !P0 ;  /* 0xff80000022627808 */ /* 0x000fe40004000000 */
[C---:B------:R-:W-:Y:S02]  /*c280*/  ISETP.GE.AND P5, PT, R36.reuse, R154, PT ;  /* 0x0000009a2400720c */ /* 0x040fe40003fa6270 */
[----:B------:R-:W-:Y:S02]  /*c290*/  ISETP.GE.AND P4, PT, R36, R155, PT ;  /* 0x0000009b2400720c */ /* 0x000fe40003f86270 */
[----:B------:R-:W-:Y:S02]  /*c2a0*/  FSEL R34, R33, -INF , !P1 ;  /* 0xff80000021227808 */ /* 0x000fe40004800000 */
[----:B------:R-:W-:-:S02]  /*c2b0*/  IADD3 R37, R2, 0xc1, RZ ;  /* 0x000000c102257810 */ /* 0x000fc40007ffe0ff */
[C---:B------:R-:W-:Y:S02]  /*c2c0*/  IADD3 R33, R2.reuse, 0xc8, RZ ;  /* 0x000000c802217810 */ /* 0x040fe40007ffe0ff */
[----:B------:R-:W-:Y:S02]  /*c2d0*/  IADD3 R8, R2, 0xc9, RZ ;  /* 0x000000c902087810 */ /* 0x000fe40007ffe0ff */
[----:B------:R-:W-:Y:S02]  /*c2e0*/  FSEL R32, R32, -INF , !P3 ;  /* 0xff80000020207808 */ /* 0x000fe40005800000 */
[----:B------:R-:W-:Y:S02]  /*c2f0*/  FSEL R96, R35, -INF , !P2 ;  /* 0xff80000023607808 */ /* 0x000fe40005000000 */
[----:B------:R-:W-:Y:S02]  /*c300*/  FSEL R239, R52, -INF , !P5 ;  /* 0xff80000034ef7808 */ /* 0x000fe40006800000 */
[----:B------:R-:W-:-:S02]  /*c310*/  FSEL R88, R54, -INF , !P4 ;  /* 0xff80000036587808 */ /* 0x000fc40006000000 */
[CC--:B------:R-:W-:Y:S02]  /*c320*/  ISETP.GE.AND P3, PT, R37.reuse, R154.reuse, PT ;  /* 0x0000009a2500720c */ /* 0x0c0fe40003f66270 */
[-C--:B------:R-:W-:Y:S02]  /*c330*/  ISETP.GE.AND P0, PT, R37, R155.reuse, PT ;  /* 0x0000009b2500720c */ /* 0x080fe40003f06270 */
        /* <DEDUP_REMOVED lines=8> */
[----:B------:R-:W-:Y:S02]  /*c3c0*/  FSEL R84, R55, -INF , !P0 ;  /* 0xff80000037547808 */ /* 0x000fe40004000000 */
[----:B------:R-:W-:Y:S02]  /*c3d0*/  FSEL R189, R24, -INF , !P1 ;  /* 0xff80000018bd7808 */ /* 0x000fe40004800000 */
[----:B------:R-:W-:Y:S01]  /*c3e0*/  FSEL R80, R26, -INF , !P2 ;  /* 0xff8000001a507808 */ /* 0x000fe20005000000 */
[----:B------:R-:W-:Y:S01]  /*c3f0*/  BAR.SYNC.DEFER_BLOCKING 0x0 ;  /* 0x0000000000007b1d */ /* 0x000fe20000010000 */
[----:B------:R-:W-:-:S02]  /*c400*/  ISETP.GE.AND P3, PT, R8, R154, PT ;  /* 0x0000009a0800720c */ /* 0x000fc40003f66270 */
[-C--:B------:R-:W-:Y:S02]  /*c410*/  ISETP.GE.AND P0, PT, R8, R155.reuse, PT ;  /* 0x0000009b0800720c */ /* 0x080fe40003f06270 */
[C---:B------:R-:W-:Y:S02]  /*c420*/  ISETP.GE.AND P1, PT, R9.reuse, R154, PT ;  /* 0x0000009a0900720c */ /* 0x040fe40003f26270 */
[----:B------:R-:W-:Y:S02]  /*c430*/  ISETP.GE.AND P2, PT, R9, R155, PT ;  /* 0x0000009b0900720c */ /* 0x000fe40003f46270 */
[C---:B------:R-:W-:Y:S02]  /*c440*/  IADD3 R8, R2.reuse, 0xd8, RZ ;  /* 0x000000d802087810 */ /* 0x040fe40007ffe0ff */
[----:B------:R-:W-:Y:S02]  /*c450*/  IADD3 R9, R2, 0xd9, RZ ;  /* 0x000000d902097810 */ /* 0x000fe40007ffe0ff */
[----:B------:R-:W-:-:S02]  /*c460*/  FSEL R183, R25, -INF , !P5 ;  /* 0xff80000019b77808 */ /* 0x000fc40006800000 */
[----:B------:R-:W-:Y:S02]  /*c470*/  FSEL R37, R27, -INF , !P4 ;  /* 0xff8000001b257808 */ /* 0x000fe40006000000 */
[----:B------:R-:W-:Y:S02]  /*c480*/  FSEL R163, R40, -INF , !P3 ;  /* 0xff80000028a37808 */ /* 0x000fe40005800000 */
[----:B------:R-:W-:Y:S02]  /*c490*/  FSEL R36, R42, -INF , !P0 ;  /* 0xff8000002a247808 */ /* 0x000fe40004000000 */
[CC--:B------:R-:W-:Y:S02]  /*c4a0*/  ISETP.GE.AND P5, PT, R8.reuse, R154.reuse, PT ;  /* 0x0000009a0800720c */ /* 0x0c0fe40003fa6270 */
[----:B------:R-:W-:Y:S02]  /*c4b0*/  ISETP.GE.AND P4, PT, R8, R155, PT ;  /* 0x0000009b0800720c */ /* 0x000fe40003f86270 */
[----:B------:R-:W-:-:S02]  /*c4c0*/  ISETP.GE.AND P3, PT, R9, R154, PT ;  /* 0x0000009a0900720c */ /* 0x000fc40003f66270 */
[----:B------:R-:W-:Y:S02]  /*c4d0*/  ISETP.GE.AND P0, PT, R9, R155, PT ;  /* 0x0000009b0900720c */ /* 0x000fe40003f06270 */
[C---:B------:R-:W-:Y:S02]  /*c4e0*/  IADD3 R8, R2.reuse, 0xe0, RZ ;  /* 0x000000e002087810 */ /* 0x040fe40007ffe0ff */
[----:B------:R-:W-:Y:S02]  /*c4f0*/  IADD3 R9, R2, 0xe1, RZ ;  /* 0x000000e102097810 */ /* 0x000fe40007ffe0ff */
        /* <DEDUP_REMOVED lines=8> */
[----:B------:R-:W-:Y:S01]  /*c580*/  HMMA.16816.F32.BF16 R8, R144, R20, R172 ;  /* 0x000000149008723c */ /* 0x000fe200000418ac */
[----:B------:R-:W-:-:S02]  /*c590*/  IADD3 R16, R2, 0xe8, RZ ;  /* 0x000000e802107810 */ /* 0x000fc40007ffe0ff */
[----:B------:R-:W-:Y:S02]  /*c5a0*/  FSEL R125, R17, -INF , !P3 ;  /* 0xff800000117d7808 */ /* 0x000fe40005800000 */
[-C--:B------:R-:W-:Y:S02]  /*c5b0*/  ISETP.GE.AND P3, PT, R16, R154.reuse, PT ;  /* 0x0000009a1000720c */ /* 0x080fe40003f66270 */
[----:B------:R-:W-:Y:S02]  /*c5c0*/  FSEL R174, R12, -INF , !P1 ;  /* 0xff8000000cae7808 */ /* 0x000fe40004800000 */
[----:B------:R-:W-:Y:S02]  /*c5d0*/  IADD3 R12, R2, 0xf0, RZ ;  /* 0x000000f0020c7810 */ /* 0x000fe40007ffe0ff */
[----:B------:R-:W-:Y:S02]  /*c5e0*/  FSEL R172, R13, -INF , !P5 ;  /* 0xff8000000dac7808 */ /* 0x000fe40006800000 */
[----:B------:R-:W-:-:S02]  /*c5f0*/  ISETP.GE.AND P5, PT, R12, R154, PT ;  /* 0x0000009a0c00720c */ /* 0x000fc40003fa6270 */
[-C--:B------:R-:W-:Y:S02]  /*c600*/  ISETP.GE.AND P6, PT, R12, R155.reuse, PT ;  /* 0x0000009b0c00720c */ /* 0x080fe40003fc6270 */
[C---:B------:R-:W-:Y:S02]  /*c610*/  IADD3 R12, R2.reuse, 0xf1, RZ ;  /* 0x000000f1020c7810 */ /* 0x040fe40007ffe0ff */
[----:B------:R-:W-:Y:S02]  /*c620*/  P2R R13, PR, RZ, 0x20 ;  /* 0x00000020ff0d7803 */ /* 0x000fe40000000000 */
[----:B------:R-:W-:Y:S02]  /*c630*/  IADD3 R17, R2, 0xe9, RZ ;  /* 0x000000e902117810 */ /* 0x000fe40007ffe0ff */
[----:B------:R-:W-:Y:S02]  /*c640*/  FSEL R108, R164, -INF , !P3 ;  /* 0xff800000a46c7808 */ /* 0x000fe40005800000 */
[----:B------:R-:W-:-:S02]  /*c650*/  ISETP.GE.AND P5, PT, R12, R155, PT ;  /* 0x0000009b0c00720c */ /* 0x000fc40003fa6270 */
[----:B------:R-:W-:Y:S02]  /*c660*/  ISETP.GE.AND P3, PT, R12, R154, PT ;  /* 0x0000009a0c00720c */ /* 0x000fe40003f66270 */
[----:B------:R-:W-:Y:S02]  /*c670*/  FSEL R42, R19, -INF , !P0 ;  /* 0xff800000132a7808 */ /* 0x000fe40004000000 */
[-C--:B------:R-:W-:Y:S02]  /*c680*/  ISETP.GE.AND P0, PT, R17, R155.reuse, PT ;  /* 0x0000009b1100720c */ /* 0x080fe40003f06270 */
[----:B------:R-:W-:Y:S02]  /*c690*/  FSEL R50, R11, -INF , !P5 ;  /* 0xff8000000b327808 */ /* 0x000fe40006800000 */
[----:B------:R-:W-:Y:S02]  /*c6a0*/  ISETP.GE.AND P1, PT, R16, R155, PT ;  /* 0x0000009b1000720c */ /* 0x000fe40003f26270 */
[----:B------:R-:W-:-:S02]  /*c6b0*/  FSEL R40, R15, -INF , !P4 ;  /* 0xff8000000f287808 */ /* 0x000fc40006000000 */
[----:B------:R-:W-:Y:S02]  /*c6c0*/  P2R R12, PR, RZ, 0x8 ;  /* 0x00000008ff0c7803 */ /* 0x000fe40000000000 */
[----:B------:R-:W-:Y:S02]  /*c6d0*/  ISETP.GE.AND P5, PT, R56, 0x2, PT ;  /* 0x000000023800780c */ /* 0x000fe40003fa6270 */
[----:B------:R-:W-:Y:S02]  /*c6e0*/  ISETP.NE.AND P4, PT, R44, RZ, PT ;  /* 0x000000ff2c00720c */ /* 0x000fe40003f85270 */
[----:B------:R-:W-:Y:S02]  /*c6f0*/  FSEL R43, R167, -INF , !P0 ;  /* 0xff800000a72b7808 */ /* 0x000fe40004000000 */
[----:B------:R-:W-:Y:S02]  /*c700*/  FSEL R44, R166, -INF , !P1 ;  /* 0xff800000a62c7808 */ /* 0x000fe40004800000 */
[----:B------:R-:W-:-:S02]  /*c710*/  ISETP.NE.AND P0, PT, R12, RZ, PT ;  /* 0x000000ff0c00720c */ /* 0x000fc40003f05270 */
[----:B------:R-:W-:Y:S02]  /*c720*/  FSEL R41, R14, -INF , !P2 ;  /* 0xff8000000e297808 */ /* 0x000fe40005000000 */
[----:B------:R-:W-:Y:S02]  /*c730*/  ISETP.NE.AND P1, PT, R13, RZ, PT ;  /* 0x000000ff0d00720c */ /* 0x000fe40003f25270 */
[----:B------:R-:W-:Y:S02]  /*c740*/  FSEL R12, R7, -INF , !P4 ;  /* 0xff800000070c7808 */ /* 0x000fe40006000000 */
[-C--:B------:R-:W-:Y:S02]  /*c750*/  ISETP.GE.AND P2, PT, R17, R154.reuse, PT ;  /* 0x0000009a1100720c */ /* 0x080fe40003f46270 */
[C---:B------:R-:W-:Y:S02]  /*c760*/  IADD3 R13, R2.reuse, 0xf8, RZ ;  /* 0x000000f8020d7810 */ /* 0x040fe40007ffe0ff */
[----:B------:R-:W-:-:S02]  /*c770*/  ISETP.GE.AND P4, PT, R2, R154, PT ;  /* 0x0000009a0200720c */ /* 0x000fc40003f86270 */
[----:B------:R-:W-:Y:S02]  /*c780*/  IADD3 R2, R2, 0xf9, RZ ;  /* 0x000000f902027810 */ /* 0x000fe40007ffe0ff */
[----:B------:R-:W-:Y:S02]  /*c790*/  FSEL R92, R165, -INF , !P2 ;  /* 0xff800000a55c7808 */ /* 0x000fe40005000000 */
[----:B------:R-:W-:Y:S02]  /*c7a0*/  FSEL R86, R8, -INF , !P1 ;  /* 0xff80000008567808 */ /* 0x000fe40004800000 */
[----:B------:R-:W-:Y:S02]  /*c7b0*/  FSEL R46, R9, -INF , !P0 ;  /* 0xff800000092e7808 */ /* 0x000fe40004000000 */
[C---:B------:R-:W-:Y:S02]  /*c7c0*/  ISETP.GE.AND P3, PT, R13.reuse, R154, PT ;  /* 0x0000009a0d00720c */ /* 0x040fe40003f66270 */
[----:B------:R-:W-:-:S02]  /*c7d0*/  ISETP.GE.AND P1, PT, R13, R155, PT ;  /* 0x0000009b0d00720c */ /* 0x000fc40003f26270 */
[C---:B------:R-:W-:Y:S02]  /*c7e0*/  ISETP.GE.AND P2, PT, R2.reuse, R154, PT ;  /* 0x0000009a0200720c */ /* 0x040fe40003f46270 */
[----:B------:R-:W-:Y:S02]  /*c7f0*/  ISETP.GE.AND P0, PT, R2, R155, PT ;  /* 0x0000009b0200720c */ /* 0x000fe40003f06270 */
[----:B------:R-:W-:Y:S02]  /*c800*/  FSEL R45, R10, -INF , !P6 ;  /* 0xff8000000a2d7808 */ /* 0x000fe40007000000 */
[----:B------:R-:W-:Y:S02]  /*c810*/  FSEL R4, R4, -INF , !P4 ;  /* 0xff80000004047808 */ /* 0x000fe40006000000 */
[----:B------:R-:W-:Y:S02]  /*c820*/  FSEL R52, R156, -INF , !P3 ;  /* 0xff8000009c347808 */ /* 0x000fe40005800000 */
[----:B------:R-:W-:-:S02]  /*c830*/  FSEL R49, R158, -INF , !P1 ;  /* 0xff8000009e317808 */ /* 0x000fc40004800000 */
[----:B------:R-:W-:Y:S02]  /*c840*/  FSEL R51, R157, -INF , !P2 ;  /* 0xff8000009d337808 */ /* 0x000fe40005000000 */
[----:B------:R-:W-:Y:S01]  /*c850*/  FSEL R48, R159, -INF , !P0 ;  /* 0xff8000009f307808 */ /* 0x000fe20004000000 */
[----:B------:R-:W-:Y:S05]  /*c860*/  @!P5 BRA `(.L_x_923) ;  /* 0x00000ac00000d947 */ /* 0x000fea0003800000 */
[----:B------:R-:W-:-:S13]  /*c870*/  LOP3.LUT P6, RZ, R231, 0x8, RZ, 0xc0, !PT ;  /* 0x00000008e7ff7812 */ /* 0x000fda00078cc0ff */
[----:B------:R-:W-:Y:S05]  /*c880*/  @!P6 BRA `(.L_x_924) ;  /* 0x000003a00000e947 */ /* 0x000fea0003800000 */
[----:B------:R-:W-:Y:S02]  /*c890*/  IABS R2, c[0x0][0x2d0] ;  /* 0x0000b40000027a13 */ /* 0x000fe40000000000 */
[C---:B------:R-:W-:Y:S02]  /*c8a0*/  IADD3 R13, R0.reuse, -0x100, RZ ;  /* 0xffffff00000d7810 */ /* 0x040fe40007ffe0ff */
[----:B------:R-:W1:Y:S01]  /*c8b0*/  I2F.RP R7, R2 ;  /* 0x0000000200077306 */ /* 0x000e620000209400 */
[----:B------:R-:W-:Y:S02]  /*c8c0*/  IABS R10, R0 ;  /* 0x00000000000a7213 */ /* 0x000fe40000000000 */
[----:B------:R-:W-:Y:S02]  /*c8d0*/  IABS R8, R13 ;  /* 0x0000000d00087213 */ /* 0x000fe40000000000 */
[----:B------:R-:W-:Y:S02]  /*c8e0*/  LOP3.LUT R0, R0, c[0x0][0x2d0], RZ, 0x3c, !PT ;  /* 0x0000b40000007a12 */ /* 0x000fe400078e3cff */
[----:B------:R-:W-:-:S02]  /*c8f0*/  LOP3.LUT R13, R13, c[0x0][0x2d0], RZ, 0x3c, !PT ;  /* 0x0000b4000d0d7a12 */ /* 0x000fc400078e3cff */
[----:B------:R-:W-:Y:S02]  /*c900*/  ISETP.GE.AND P4, PT, R0, RZ, PT ;  /* 0x000000ff0000720c */ /* 0x000fe40003f86270 */
[----:B------:R-:W-:Y:S01]  /*c910*/  LOP3.LUT R0, RZ, c[0x0][0x2d0], RZ, 0x33, !PT ;  /* 0x0000b400ff007a12 */ /* 0x000fe200078e33ff */
        /* <DEDUP_REMOVED lines=25> */
[----:B------:R-:W-:-:S03]  /*cab0*/  @!P4 IADD3 R14, -R14, RZ, RZ ;  /* 0x000000ff0e0ec210 */ /* 0x000fc60007ffe1ff */
[----:B------:R-:W-:Y:S01]  /*cac0*/  @!P0 IMAD.MOV R11, RZ, RZ, -R11 ;  /* 0x000000ffff0b8224 */ /* 0x000fe200078e0a0b */
[----:B------:R-:W-:-:S04]  /*cad0*/  SEL R7, R0, R14, !P1 ;  /* 0x0000000e00077207 */ /* 0x000fc80004800000 */
[----:B------:R-:W-:Y:S01]  /*cae0*/  SEL R0, R0, R11, !P1 ;  /* 0x0000000b00007207 */ /* 0x000fe20004800000 */
[----:B------:R-:W-:-:S04]  /*caf0*/  IMAD.WIDE R16, R7, 0x4, R232 ;  /* 0x0000000407107825 */ /* 0x000fc800078e02e8 */
[----:B------:R-:W-:Y:S01]  /*cb00*/  IMAD.WIDE R14, R0, 0x4, R232 ;  /* 0x00000004000e7825 */ /* 0x000fe200078e02e8 */
[----:B------:R-:W2:Y:S04]  /*cb10*/  LDG.E R9, [R16.64] ;  /* 0x0000000610097981 */ /* 0x000ea8000c1e1900 */
[----:B------:R-:W2:Y:S01]  /*cb20*/  LDG.E R8, [R14.64] ;  /* 0x000000060e087981 */ /* 0x000ea2000c1e1900 */
[----:B------:R-:W-:Y:S01]  /*cb30*/  IMAD.IADD R0, R7, 0x1, -R0 ;  /* 0x0000000107007824 */ /* 0x000fe200078e0a00 */
[----:B------:R-:W-:-:S05]  /*cb40*/  MOV R7, c[0x0][0x2d0] ;  /* 0x0000b40000077a02 */ /* 0x000fca0000000f00 */
[----:B------:R-:W-:-:S04]  /*cb50*/  IMAD R7, R0, R7, -0x100 ;  /* 0xffffff0000077424 */ /* 0x000fc800078e0207 */
[----:B------:R-:W-:Y:S01]  /*cb60*/  IMAD.WIDE.U32 R10, R7, c[0x0][0x198], RZ ;  /* 0x00006600070a7a25 */ /* 0x000fe200078e00ff */
[----:B------:R-:W-:-:S05]  /*cb70*/  SHF.R.S32.HI R0, RZ, 0x1f, R7 ;  /* 0x0000001fff007819 */ /* 0x000fca0000011407 */
[----:B------:R-:W-:-:S04]  /*cb80*/  IMAD R0, R0, c[0x0][0x198], RZ ;  /* 0x0000660000007a24 */ /* 0x000fc800078e02ff */
[----:B------:R-:W-:-:S04]  /*cb90*/  IMAD R0, R7, c[0x0][0x19c], R0 ;  /* 0x0000670007007a24 */ /* 0x000fc800078e0200 */
[----:B------:R-:W-:Y:S02]  /*cba0*/  IMAD.IADD R11, R11, 0x1, R0 ;  /* 0x000000010b0b7824 */ /* 0x000fe400078e0200 */
[----:B--2---:R-:W-:-:S05]  /*cbb0*/  IMAD.IADD R8, R8, 0x1, -R9 ;  /* 0x0000000108087824 */ /* 0x004fca00078e0a09 */
[----:B------:R-:W-:-:S05]  /*cbc0*/  SHF.R.S32.HI R2, RZ, 0x1f, R8 ;  /* 0x0000001fff027819 */ /* 0x000fca0000011408 */
[----:B------:R-:W-:-:S04]  /*cbd0*/  IMAD R7, R2, c[0x0][0x180], RZ ;  /* 0x0000600002077a24 */ /* 0x000fc800078e02ff */
[C---:B------:R-:W-:Y:S02]  /*cbe0*/  IMAD R7, R8.reuse, c[0x0][0x184], R7 ;  /* 0x0000610008077a24 */ /* 0x040fe400078e0207 */
[----:B------:R-:W-:-:S05]  /*cbf0*/  IMAD.WIDE.U32 R8, R8, c[0x0][0x180], R10 ;  /* 0x0000600008087a25 */ /* 0x000fca00078e000a */
[----:B------:R-:W-:Y:S01]  /*cc00*/  IADD3 R0, R9, R7, RZ ;  /* 0x0000000709007210 */ /* 0x000fe20007ffe0ff */
[----:B------:R-:W-:Y:S01]  /*cc10*/  IMAD.MOV.U32 R7, RZ, RZ, R8 ;  /* 0x000000ffff077224 */ /* 0x000fe200078e0008 */
[----:B------:R-:W-:Y:S05]  /*cc20*/  BRA `(.L_x_925) ;  /* 0x0000003000007947 */ /* 0x000fea0003800000 */
.L_x_924:
[----:B------:R-:W-:-:S05]  /*cc30*/  IMAD.MOV.U32 R7, RZ, RZ, c[0x0][0x198] ;  /* 0x00006600ff077624 */ /* 0x000fca00078e00ff */
[----:B------:R-:W-:-:S04]  /*cc40*/  LEA R7, -R7, RZ, 0x8 ;  /* 0x000000ff07077211 */ /* 0x000fc800078e41ff */
[----:B------:R-:W-:Y:S02]  /*cc50*/  SHF.R.S32.HI R0, RZ, 0x1f, R7 ;  /* 0x0000001fff007819 */ /* 0x000fe40000011407 */
.L_x_925:
[----:B------:R-:W-:Y:S01]  /*cc60*/  ISETP.GE.AND P0, PT, R148, c[0x0][0x220], PT ;  /* 0x0000880094007a0c */ /* 0x000fe20003f06270 */
[----:B------:R-:W-:-:S12]  /*cc70*/  BSSY B0, `(.L_x_926) ;  /* 0x0000068000007945 */ /* 0x000fd80003800000 */
[----:B------:R-:W-:Y:S01]  /*cc80*/  @!P0 IMAD.MOV.U32 R22, RZ, RZ, c[0x0][0x198] ;  /* 0x00006600ff168624 */ /* 0x000fe200078e00ff */
[----:B------:R-:W-:Y:S01]  /*cc90*/  @!P0 IADD3 R59, P2, P1, R7, R138, R59 ;  /* 0x0000008a073b8210 */ /* 0x000fe2000795e03b */
[----:B------:R-:W-:Y:S01]  /*cca0*/  @!P0 IMAD.MOV.U32 R8, RZ, RZ, R138 ;  /* 0x000000ffff088224 */ /* 0x000fe200078e008a */
[----:B------:R1:W-:Y:S01]  /*ccb0*/  @P0 STS [R237+0x1000], RZ ;  /* 0x001000ffed000388 */ /* 0x0003e20000000800 */
[----:B------:R-:W-:Y:S01]  /*ccc0*/  @!P0 IMAD.MOV.U32 R9, RZ, RZ, R141 ;  /* 0x000000ffff098224 */ /* 0x000fe200078e008d */
[----:B------:R-:W-:Y:S01]  /*ccd0*/  @!P0 IADD3.X R60, R0, R141, R60, P2, P1 ;  /* 0x0000008d003c8210 */ /* 0x000fe200017e243c */
[----:B------:R-:W-:Y:S01]  /*cce0*/  @!P0 IMAD.MOV.U32 R18, RZ, RZ, c[0x0][0x198] ;  /* 0x00006600ff128624 */ /* 0x000fe200078e00ff */
[C---:B------:R-:W-:Y:S01]  /*ccf0*/  @!P0 LEA R20, P2, R59.reuse, c[0x0][0x168], 0x1 ;  /* 0x00005a003b148a11 */ /* 0x040fe200078408ff */
[----:B------:R-:W-:Y:S01]  /*cd00*/  @!P0 IMAD.WIDE.U32 R22, R22, 0xa0, R8 ;  /* 0x000000a016168825 */ /* 0x000fe200078e0008 */
[----:B------:R1:W-:Y:S02]  /*cd10*/  @P0 STS [R237+0x1004], RZ ;  /* 0x001004ffed000388 */ /* 0x0003e40000000800 */
[----:B------:R-:W-:Y:S01]  /*cd20*/  @!P0 LEA.HI.X R21, R59, c[0x0][0x16c], R60, 0x1, P2 ;  /* 0x00005b003b158a11 */ /* 0x000fe200010f0c3c */
[----:B------:R-:W-:Y:S01]  /*cd30*/  @!P0 IMAD.MOV.U32 R9, RZ, RZ, c[0x0][0x198] ;  /* 0x00006600ff098624 */ /* 0x000fe200078e00ff */
[----:B------:R-:W-:Y:S01]  /*cd40*/  @!P0 IADD3 R16, P3, R7, R22, RZ ;  /* 0x0000001607108210 */ /* 0x000fe20007f7e0ff */
[----:B------:R-:W-:Y:S01]  /*cd50*/  @!P0 IMAD.MOV.U32 R10, RZ, RZ, R138 ;  /* 0x000000ffff0a8224 */ /* 0x000fe200078e008a */
[----:B------:R1:W-:Y:S01]  /*cd60*/  @P0 STS.64 [R237+0x1008], RZ ;  /* 0x001008ffed000388 */ /* 0x0003e20000000a00 */
[----:B------:R-:W-:Y:S01]  /*cd70*/  @!P0 IMAD.MOV.U32 R11, RZ, RZ, R141 ;  /* 0x000000ffff0b8224 */ /* 0x000fe200078e008d */
[----:B------:R-:W-:Y:S01]  /*cd80*/  @!P0 LEA R8, P1, R9, R138, 0x6 ;  /* 0x0000008a09088211 */ /* 0x000fe200078230ff */
[----:B------:R-:W-:-:S02]  /*cd90*/  @!P0 IMAD.MOV.U32 R17, RZ, RZ, c[0x0][0x19c] ;  /* 0x00006700ff118624 */ /* 0x000fc400078e00ff */
[----:B------:R-:W-:-:S03]  /*cda0*/  @!P0 IMAD.WIDE.U32 R18, R18, 0xc0, R10 ;  /* 0x000000c012128825 */ /* 0x000fc600078e000a */
[----:B------:R-:W-:Y:S01]  /*cdb0*/  @!P0 LEA.HI.X R17, R9, R141, R17, 0x6, P1 ;  /* 0x0000008d09118211 */ /* 0x000fe200008f3411 */
[----:B------:R-:W-:Y:S02]  /*cdc0*/  @!P0 IMAD.MOV.U32 R11, RZ, RZ, c[0x0][0x198] ;  /* 0x00006600ff0b8624 */ /* 0x000fe400078e00ff */
[----:B------:R-:W-:Y:S02]  /*cdd0*/  @!P0 IMAD.MOV.U32 R25, RZ, RZ, c[0x0][0x198] ;  /* 0x00006600ff198624 */ /* 0x000fe400078e00ff */
[----:B------:R-:W-:Y:S01]  /*cde0*/  @!P0 IMAD.MOV.U32 R140, RZ, RZ, R138 ;  /* 0x000000ffff8c8224 */ /* 0x000fe200078e008a */
[----:B------:R-:W-:Y:S01]  /*cdf0*/  @!P0 LEA R14, P1, R11, R138, 0x7 ;  /* 0x0000008a0b0e8211 */ /* 0x000fe200078238ff */
[----:B------:R-:W-:Y:S02]  /*ce00*/  @!P0 IMAD.MOV.U32 R9, RZ, RZ, c[0x0][0x19c] ;  /* 0x00006700ff098624 */ /* 0x000fe400078e00ff */
[----:B------:R-:W-:-:S03]  /*ce10*/  @!P0 IMAD.WIDE.U32 R24, R25, 0x60, R140 ;  /* 0x0000006019188825 */ /* 0x000fc600078e008c */
[----:B------:R-:W-:Y:S01]  /*ce20*/  @!P0 LEA.HI.X R9, R11, R141, R9, 0x7, P1 ;  /* 0x0000008d0b098211 */ /* 0x000fe200008f3c09 */
[----:B------:R-:W-:Y:S01]  /*ce30*/  @!P0 IMAD.MOV.U32 R15, RZ, RZ, c[0x0][0x19c] ;  /* 0x00006700ff0f8624 */ /* 0x000fe200078e00ff */
[C---:B------:R-:W-:Y:S01]  /*ce40*/  @!P0 IADD3 R8, P1, R7.reuse, R8, RZ ;  /* 0x0000000807088210 */ /* 0x040fe20007f3e0ff */
[----:B------:R-:W-:Y:S01]  /*ce50*/  @!P0 IMAD.MOV.U32 R13, RZ, RZ, c[0x0][0x19c] ;  /* 0x00006700ff0d8624 */ /* 0x000fe200078e00ff */
[----:B------:R-:W-:Y:S01]  /*ce60*/  @!P0 IADD3 R10, P2, R7, R24, RZ ;  /* 0x00000018070a8210 */ /* 0x000fe20007f5e0ff */
[----:B------:R-:W-:Y:S02]  /*ce70*/  @!P0 IMAD.MOV.U32 R2, RZ, RZ, c[0x0][0x19c] ;  /* 0x00006700ff028624 */ /* 0x000fe400078e00ff */
[----:B------:R-:W-:Y:S02]  /*ce80*/  @!P0 IMAD R15, R15, 0x60, RZ ;  /* 0x000000600f0f8824 */ /* 0x000fe400078e02ff */
[----:B------:R-:W-:Y:S02]  /*ce90*/  @!P0 IMAD R13, R13, 0xa0, RZ ;  /* 0x000000a00d0d8824 */ /* 0x000fe400078e02ff */
[----:B------:R-:W-:Y:S01]  /*cea0*/  @!P0 IMAD R11, R2, 0xc0, RZ ;  /* 0x000000c0020b8824 */ /* 0x000fe200078e02ff */
[----:B------:R-:W-:Y:S01]  /*ceb0*/  @!P0 IADD3 R2, P4, R7, R18, RZ ;  /* 0x0000001207028210 */ /* 0x000fe20007f9e0ff */
[C---:B------:R-:W-:Y:S01]  /*cec0*/  @!P0 IMAD.X R17, R0.reuse, 0x1, R17, P1 ;  /* 0x0000000100118824 */ /* 0x040fe200008e0611 */
[----:B------:R-:W-:-:S02]  /*ced0*/  @!P0 IADD3.X R15, R0, R25, R15, P2, !PT ;  /* 0x00000019000f8210 */ /* 0x000fc400017fe40f */
[----:B------:R-:W-:Y:S02]  /*cee0*/  @!P0 LEA R18, P1, R10, c[0x0][0x168], 0x1 ;  /* 0x00005a000a128a11 */ /* 0x000fe400078208ff */
[C---:B------:R-:W-:Y:S02]  /*cef0*/  @!P0 IADD3.X R13, R0.reuse, R23, R13, P3, !PT ;  /* 0x00000017000d8210 */ /* 0x040fe40001ffe40d */
[C---:B------:R-:W-:Y:S02]  /*cf00*/  @!P0 LEA R24, P3, R7.reuse, R234, 0x1 ;  /* 0x000000ea07188211 */ /* 0x040fe400078608ff */
[----:B------:R-:W-:Y:S02]  /*cf10*/  @!P0 IADD3.X R11, R0, R11, R19, P4, !PT ;  /* 0x0000000b000b8210 */ /* 0x000fe400027fe413 */
[----:B------:R-:W-:Y:S02]  /*cf20*/  @!P0 LEA.HI.X R19, R10, c[0x0][0x16c], R15, 0x1, P1 ;  /* 0x00005b000a138a11 */ /* 0x000fe400008f0c0f */
[----:B------:R-:W-:-:S02]  /*cf30*/  @!P0 IADD3 R14, P1, R7, R14, RZ ;  /* 0x0000000e070e8210 */ /* 0x000fc40007f3e0ff */
[----:B------:R-:W-:Y:S02]  /*cf40*/  @!P0 LEA R22, P2, R8, c[0x0][0x168], 0x1 ;  /* 0x00005a0008168a11 */ /* 0x000fe400078408ff */
[----:B------:R-:W-:Y:S01]  /*cf50*/  @!P0 LEA.HI.X R25, R7, R235, R0, 0x1, P3 ;  /* 0x000000eb07198211 */ /* 0x000fe200018f0c00 */
[----:B------:R-:W-:Y:S01]  /*cf60*/  @!P0 IMAD.X R9, R0, 0x1, R9, P1 ;  /* 0x0000000100098824 */ /* 0x000fe200008e0609 */
[----:B------:R-:W-:Y:S02]  /*cf70*/  @!P0 LEA.HI.X R23, R8, c[0x0][0x16c], R17, 0x1, P2 ;  /* 0x00005b0008178a11 */ /* 0x000fe400010f0c11 */
[----:B------:R-:W-:Y:S01]  /*cf80*/  @!P0 LEA R28, P3, R14, c[0x0][0x168], 0x1 ;  /* 0x00005a000e1c8a11 */ /* 0x000fe200078608ff */
[----:B------:R-:W-:Y:S01]  /*cf90*/  @!PT LDS RZ, [RZ] ;  /* 0x00000000fffff984 */ /* 0x000fe20000000800 */
[----:B------:R-:W-:Y:S01]  /*cfa0*/  @!PT LDS RZ, [RZ] ;  /* 0x00000000fffff984 */ /* 0x000fe20000000800 */
[----:B------:R-:W-:Y:S01]  /*cfb0*/  @!PT LDS RZ, [RZ] ;  /* 0x00000000fffff984 */ /* 0x000fe20000000800 */
[----:B------:R1:W-:Y:S01]  /*cfc0*/  @!P0 LDGSTS.E.BYPASS.LTC128B.128 [R237+0x1000], [R24.64] ;  /* 0x0100000018ed8fae */ /* 0x0003e2000b901d46 */
[----:B------:R-:W-:Y:S02]  /*cfd0*/  @!P0 LEA R26, P2, R16, c[0x0][0x168], 0x1 ;  /* 0x00005a00101a8a11 */ /* 0x000fe400078408ff */
[----:B------:R-:W-:Y:S01]  /*cfe0*/  @!P0 LEA R8, P1, R2, c[0x0][0x168], 0x1 ;  /* 0x00005a0002088a11 */ /* 0x000fe200078208ff */
[----:B------:R1:W-:Y:S01]  /*cff0*/  @P0 STS.128 [R237+0x1800], RZ ;  /* 0x001800ffed000388 */ /* 0x0003e20000000c00 */
[----:B------:R-:W-:-:S02]  /*d000*/  @!P0 LEA.HI.X R29, R14, c[0x0][0x16c], R9, 0x1, P3 ;  /* 0x00005b000e1d8a11 */ /* 0x000fc400018f0c09 */
[----:B------:R-:W-:Y:S01]  /*d010*/  @!P0 LEA.HI.X R27, R16, c[0x0][0x16c], R13, 0x1, P2 ;  /* 0x00005b00101b8a11 */ /* 0x000fe200010f0c0d */
[----:B------:R-:W-:Y:S01]  /*d020*/  @!PT LDS RZ, [RZ] ;  /* 0x00000000fffff984 */ /* 0x000fe20000000800 */
[----:B------:R-:W-:Y:S01]  /*d030*/  @!PT LDS RZ, [RZ] ;  /* 0x00000000fffff984 */ /* 0x000fe20000000800 */
[----:B------:R-:W-:Y:S01]  /*d040*/  @!PT LDS RZ, [RZ] ;  /* 0x00000000fffff984 */ /* 0x000fe20000000800 */
[----:B------:R1:W-:Y:S01]  /*d050*/  @!P0 LDGSTS.E.BYPASS.LTC128B.128 [R237+0x1800], [R20.64] ;  /* 0x0180000014ed8fae */ /* 0x0003e2000b901d46 */
[----:B------:R-:W-:-:S03]  /*d060*/  @!P0 LEA.HI.X R9, R2, c[0x0][0x16c], R11, 0x1, P1 ;  /* 0x00005b0002098a11 */ /* 0x000fc600008f0c0b */
        /* <DEDUP_REMOVED lines=27> */
[----:B------:R-:W-:Y:S01]  /*d220*/  IMAD.MOV.U32 R2, RZ, RZ, c[0x0][0x198] ;  /* 0x00006600ff027624 */ /* 0x000fe200078e00ff */
[----:B------:R-:W-:Y:S01]  /*d230*/  ULDC UR4, c[0x0][0x19c] ;  /* 0x0000670000047ab9 */ /* 0x000fe20000000800 */
[----:B------:R-:W-:Y:S01]  /*d240*/  IMAD.MOV.U32 R139, RZ, RZ, R141 ;  /* 0x000000ffff8b7224 */ /* 0x000fe200078e008d */
[----:B------:R-:W-:-:S03]  /*d250*/  UIMAD UR4, UR4, 0xe0, URZ ;  /* 0x000000e0040478a4 */ /* 0x000fc6000f8e023f */
[----:B------:R-:W-:-:S05]  /*d260*/  IMAD.WIDE.U32 R138, R2, 0xe0, R138 ;  /* 0x000000e0028a7825 */ /* 0x000fca00078e008a */
[----:B-1----:R-:W-:-:S04]  /*d270*/  IADD3 R9, P0, R7, R138, RZ ;  /* 0x0000008a07097210 */ /* 0x002fc80007f1e0ff */
[----:B------:R-:W-:Y:S02]  /*d280*/  IADD3.X R2, R0, UR4, R139, P0, !PT ;  /* 0x0000000400027c10 */ /* 0x000fe400087fe48b */
[----:B------:R-:W-:-:S04]  /*d290*/  LEA R8, P0, R9, c[0x0][0x168], 0x1 ;  /* 0x00005a0009087a11 */ /* 0x000fc800078008ff */
[----:B------:R-:W-:-:S05]  /*d2a0*/  LEA.HI.X R9, R9, c[0x0][0x16c], R2, 0x1, P0 ;  /* 0x00005b0009097a11 */ /* 0x000fca00000f0c02 */
[----:B------:R-:W-:Y:S01]  /*d2b0*/  @!PT LDS RZ, [RZ] ;  /* 0x00000000fffff984 */ /* 0x000fe20000000800 */
[----:B------:R-:W-:Y:S01]  /*d2c0*/  @!PT LDS RZ, [RZ] ;  /* 0x00000000fffff984 */ /* 0x000fe20000000800 */
[----:B------:R-:W-:Y:S01]  /*d2d0*/  @!PT LDS RZ, [RZ] ;  /* 0x00000000fffff984 */ /* 0x000fe20000000800 */
[----:B------:R1:W-:Y:S04]  /*d2e0*/  LDGSTS.E.BYPASS.LTC128B.128 [R237+0x4800], [R8.64] ;  /* 0x0480000008ed7fae */ /* 0x0003e8000b901d46 */
.L_x_927:
[----:B------:R-:W-:Y:S05]  /*d2f0*/  BSYNC B0 ;  /* 0x0000000000007941 */ /* 0x000fea0003800000 */
.L_x_926:
[----:B------:R-:W0:Y:S01]  /*d300*/  LDGDEPBAR ;  /* 0x00000000000079af */ /* 0x000e220000000000 */
[----:B------:R-:W-:-:S04]  /*d310*/  LEA R234, P0, R7, R234, 0x1 ;  /* 0x000000ea07ea7211 */ /* 0x000fc800078008ff */
[----:B------:R-:W-:Y:S02]  /*d320*/  LEA.HI.X R235, R7, R235, R0, 0x1, P0 ;  /* 0x000000eb07eb7211 */ /* 0x000fe400000f0c00 */
.L_x_923:
[----:B------:R-:W-:Y:S02]  /*d330*/  FMNMX.FTZ R7, R4, R224, !PT ;  /* 0x000000e004077209 */ /* 0x000fe40007810000 */
[----:B-1----:R-:W-:Y:S02]  /*d340*/  MOV R8, R115 ;  /* 0x0000007300087202 */ /* 0x002fe40000000f00 */
        /* <DEDUP_REMOVED lines=62> */
[----:B------:R-:W1:Y:S02]  /*d730*/  SHFL.BFLY PT, R7, R0, 0x2, 0x1f ;  /* 0x0c401f0000077f89 */ /* 0x000e6400000e0000 */
[----:B-1----:R-:W-:-:S05]  /*d740*/  FMNMX.FTZ R7, R0, R7, !PT ;  /* 0x0000000700077209 */ /* 0x002fca0007810000 */
[----:B------:R-:W1:Y:S02]  /*d750*/  SHFL.BFLY PT, R2, R7, 0x1, 0x1f ;  /* 0x0c201f0007027f89 */ /* 0x000e6400000e0000 */
[----:B-1----:R-:W-:-:S04]  /*d760*/  FMNMX.FTZ R2, R7, R2, !PT ;  /* 0x0000000207027209 */ /* 0x002fc80007810000 */
[C---:B------:R-:W-:Y:S01]  /*d770*/  FSETP.NEU.FTZ.AND P0, PT, R2.reuse, -INF , PT ;  /* 0xff8000000200780b */ /* 0x040fe20003f1d000 */
[----:B------:R-:W-:-:S05]  /*d780*/  FMUL.FTZ R81, R2, c[0x0][0x23c] ;  /* 0x00008f0002517a20 */ /* 0x000fca0000410000 */
[----:B------:R-:W-:-:S05]  /*d790*/  FSEL R81, R81, RZ, P0 ;  /* 0x000000ff51517208 */ /* 0x000fca0000000000 */
[--C-:B------:R-:W-:Y:S01]  /*d7a0*/  FFMA.FTZ R105, R5, c[0x0][0x23c], -R81.reuse ;  /* 0x00008f0005697a23 */ /* 0x100fe20000010851 */
[----:B------:R-:W-:Y:S01]  /*d7b0*/  FMNMX.FTZ R5, R6, R12, !PT ;  /* 0x0000000c06057209 */ /* 0x000fe20007810000 */
[--C-:B------:R-:W-:Y:S02]  /*d7c0*/  FFMA.FTZ R123, R4, c[0x0][0x23c], -R81.reuse ;  /* 0x00008f00047b7a23 */ /* 0x100fe40000010851 */
[--C-:B------:R-:W-:Y:S01]  /*d7d0*/  FFMA.FTZ R121, R224, c[0x0][0x23c], -R81.reuse ;  /* 0x00008f00e0797a23 */ /* 0x100fe20000010851 */
[----:B------:R-:W-:Y:S01]  /*d7e0*/  FMNMX.FTZ R5, R246, R5, !PT ;  /* 0x00000005f6057209 */ /* 0x000fe20007810000 */
[--C-:B------:R-:W-:Y:S01]  /*d7f0*/  FFMA.FTZ R90, R119, c[0x0][0x23c], -R81.reuse ;  /* 0x00008f00775a7a23 */ /* 0x100fe20000010851 */
[----:B------:R-:W-:Y:S01]  /*d800*/  SHF.L.U32 R224, R3, 0x1, RZ ;  /* 0x0000000103e07819 */ /* 0x000fe200000006ff */
[--C-:B------:R-:W-:Y:S01]  /*d810*/  FFMA.FTZ R71, R223, c[0x0][0x23c], -R81.reuse ;  /* 0x00008f00df477a23 */ /* 0x100fe20000010851 */
[----:B------:R-:W-:Y:S01]  /*d820*/  FMNMX.FTZ R5, R250, R5, !PT ;  /* 0x00000005fa057209 */ /* 0x000fe20007810000 */
[--C-:B------:R-:W-:Y:S01]  /*d830*/  FFMA.FTZ R94, R117, c[0x0][0x23c], -R81.reuse ;  /* 0x00008f00755e7a23 */ /* 0x100fe20000010851 */
[----:B------:R-:W-:Y:S01]  /*d840*/  LEA R223, R47, R224, 0x1 ;  /* 0x000000e02fdf7211 */ /* 0x000fe200078e08ff */
[--C-:B------:R-:W-:Y:S01]  /*d850*/  FFMA.FTZ R93, R113, c[0x0][0x23c], -R81.reuse ;  /* 0x00008f00715d7a23 */ /* 0x100fe20000010851 */
[----:B------:R-:W-:Y:S01]  /*d860*/  FMNMX.FTZ R0, R252, R5, !PT ;  /* 0x00000005fc007209 */ /* 0x000fe20007810000 */
[--C-:B------:R-:W-:Y:S01]  /*d870*/  FFMA.FTZ R115, R62, c[0x0][0x23c], -R81.reuse ;  /* 0x00008f003e737a23 */ /* 0x100fe20000010851 */
[----:B------:R-:W-:Y:S01]  /*d880*/  MUFU.EX2 R123, R123 ;  /* 0x0000007b007b7308 */ /* 0x000fe20000000800 */
[--C-:B------:R-:W-:Y:S01]  /*d890*/  FFMA.FTZ R55, R32, c[0x0][0x23c], -R81.reuse ;  /* 0x00008f0020377a23 */ /* 0x100fe20000010851 */
[----:B------:R-:W-:Y:S01]  /*d8a0*/  FMNMX.FTZ R0, R133, R0, !PT ;  /* 0x0000000085007209 */ /* 0x000fe20007810000 */
[--C-:B------:R-:W-:Y:S01]  /*d8b0*/  FFMA.FTZ R54, R34, c[0x0][0x23c], -R81.reuse ;  /* 0x00008f0022367a23 */ /* 0x100fe20000010851 */
[----:B------:R-:W-:Y:S01]  /*d8c0*/  LDSM.16.MT88.4 R16, [R223+0x5400] ;  /* 0x00540000df10783b */ /* 0x000fe20000004200 */
[--C-:B------:R-:W-:Y:S01]  /*d8d0*/  FFMA.FTZ R74, R103, c[0x0][0x23c], -R81.reuse ;  /* 0x00008f00674a7a23 */ /* 0x100fe20000010851 */
[----:B------:R-:W-:Y:S01]  /*d8e0*/  FMNMX.FTZ R0, R129, R0, !PT ;  /* 0x0000000081007209 */ /* 0x000fe20007810000 */
[--C-:B------:R-:W-:Y:S01]  /*d8f0*/  FFMA.FTZ R156, R61, c[0x0][0x23c], -R81.reuse ;  /* 0x00008f003d9c7a23 */ /* 0x100fe20000010851 */
[----:B------:R-:W1:Y:S01]  /*d900*/  MUFU.EX2 R121, R121 ;  /* 0x0000007900797308 */ /* 0x000e620000000800 */
[----:B------:R-:W-:Y:S01]  /*d910*/  LDSM.16.MT88.4 R32, [R224+0x5400] ;  /* 0x00540000e020783b */ /* 0x000fe20000004200 */
        /* <DEDUP_REMOVED lines=12> */
[----:B------:R-:W2:Y:S01]  /*d9e0*/  MUFU.EX2 R105, R105 ;  /* 0x0000006900697308 */ /* 0x000ea20000000800 */
[----:B-1----:R-:W-:Y:S01]  /*d9f0*/  F2FP.BF16.PACK_AB R20, R121, R123 ;  /* 0x0000007b7914723e */ /* 0x002fe200000010ff */
[--C-:B------:R-:W-:Y:S01]  /*da00*/  FFMA.FTZ R140, R161, c[0x0][0x23c], -R81.reuse ;  /* 0x00008f00a18c7a23 */ /* 0x100fe20000010851 */
[----:B------:R-:W-:Y:S01]  /*da10*/  FMNMX.FTZ R5, R240, R5, !PT ;  /* 0x00000005f0057209 */ /* 0x000fe20007810000 */
[----:B------:R-:W-:-:S02]  /*da20*/  FFMA.FTZ R97, R171, c[0x0][0x23c], -R81 ;  /* 0x00008f00ab617a23 */ /* 0x000fc40000010851 */
[--C-:B------:R-:W-:Y:S01]  /*da30*/  FFMA.FTZ R138, R177, c[0x0][0x23c], -R81.reuse ;  /* 0x00008f00b18a7a23 */ /* 0x100fe20000010851 */
[----:B------:R-:W-:Y:S01]  /*da40*/  FMNMX.FTZ R5, R238, R5, !PT ;  /* 0x00000005ee057209 */ /* 0x000fe20007810000 */
[----:B------:R-:W-:Y:S01]  /*da50*/  MUFU.EX2 R156, R156 ;  /* 0x0000009c009c7308 */ /* 0x000fe20000000800 */
[--C-:B------:R-:W-:Y:S02]  /*da60*/  FFMA.FTZ R95, R179, c[0x0][0x23c], -R81.reuse ;  /* 0x00008f00b35f7a23 */ /* 0x100fe40000010851 */
[----:B------:R-:W-:Y:S01]  /*da70*/  FMNMX.FTZ R5, R204, R5, !PT ;  /* 0x00000005cc057209 */ /* 0x000fe20007810000 */
[--C-:B------:R-:W-:Y:S02]  /*da80*/  FFMA.FTZ R116, R112, c[0x0][0x23c], -R81.reuse ;  /* 0x00008f0070747a23 */ /* 0x100fe40000010851 */
[--C-:B------:R-:W-:Y:S01]  /*da90*/  FFMA.FTZ R87, R127, c[0x0][0x23c], -R81.reuse ;  /* 0x00008f007f577a23 */ /* 0x100fe20000010851 */
[----:B------:R-:W-:Y:S01]  /*daa0*/  FMNMX.FTZ R5, R202, R5, !PT ;  /* 0x00000005ca057209 */ /* 0x000fe20007810000 */
[----:B------:R-:W-:Y:S01]  /*dab0*/  MUFU.EX2 R101, R101 ;  /* 0x0000006500657308 */ /* 0x000fe20000000800 */
[----:B--2---:R-:W-:Y:S01]  /*dac0*/  F2FP.BF16.PACK_AB R22, R105, R115 ;  /* 0x000000736916723e */ /* 0x004fe200000010ff */
        /* <DEDUP_REMOVED lines=12> */
[----:B------:R-:W-:-:S02]  /*db90*/  FFMA.FTZ R79, R193, c[0x0][0x23c], -R81 ;  /* 0x00008f00c14f7a23 */ /* 0x000fc40000010851 */
[----:B------:R-:W-:Y:S01]  /*dba0*/  FMNMX.FTZ R5, R192, R5, !PT ;  /* 0x00000005c0057209 */ /* 0x000fe20007810000 */
[--C-:B------:R-:W-:Y:S02]  /*dbb0*/  FFMA.FTZ R78, R195, c[0x0][0x23c], -R81.reuse ;  /* 0x00008f00c34e7a23 */ /* 0x100fe40000010851 */
        /* <DEDUP_REMOVED lines=47> */
[----:B------:R-:W-:-:S03]  /*deb0*/  FFMA.FTZ R241, R51, c[0x0][0x23c], -R81 ;  /* 0x00008f0033f17a23 */ /* 0x000fc60000010851 */
[----:B------:R-:W-:Y:S01]  /*dec0*/  FMNMX.FTZ R5, R130, R5, !PT ;  /* 0x0000000582057209 */ /* 0x000fe20007810000 */
[----:B------:R-:W-:Y:S03]  /*ded0*/  MUFU.EX2 R102, R102 ;  /* 0x0000006600667308 */ /* 0x000fe60000000800 */
[----:B------:R-:W-:-:S04]  /*dee0*/  FMNMX.FTZ R5, R126, R5, !PT ;  /* 0x000000057e057209 */ /* 0x000fc80007810000 */
        /* <DEDUP_REMOVED lines=38> */
[----:B------:R-:W-:-:S05]  /*e150*/  FMNMX.FTZ R0, R48, R5, !PT ;  /* 0x0000000530007209 */ /* 0x000fca0007810000 */
        /* <DEDUP_REMOVED lines=10> */
[----:B-1----:R-:W-:-:S04]  /*e200*/  FMNMX.FTZ R0, R4, R5, !PT ;  /* 0x0000000504007209 */ /* 0x002fc80007810000 */
[C---:B------:R-:W-:Y:S01]  /*e210*/  FSETP.NEU.FTZ.AND P0, PT, R0.reuse, -INF , PT ;  /* 0xff8000000000780b */ /* 0x040fe20003f1d000 */
[----:B------:R-:W-:Y:S02]  /*e220*/  FMUL.FTZ R53, R0, c[0x0][0x23c] ;  /* 0x00008f0000357a20 */ /* 0x000fe40000410000 */
[----:B------:R-:W-:Y:S03]  /*e230*/  MUFU.EX2 R67, R67 ;  /* 0x0000004300437308 */ /* 0x000fe60000000800 */
[----:B------:R-:W-:-:S05]  /*e240*/  FSEL R53, R53, RZ, P0 ;  /* 0x000000ff35357208 */ /* 0x000fca0000000000 */
[----:B------:R-:W-:Y:S01]  /*e250*/  MUFU.EX2 R66, R66 ;  /* 0x0000004200427308 */ /* 0x000fe20000000800 */
[--C-:B------:R-:W-:Y:S02]  /*e260*/  FFMA.FTZ R119, R6, c[0x0][0x23c], -R53.reuse ;  /* 0x00008f0006777a23 */ /* 0x100fe40000010835 */
[----:B------:R-:W1:Y:S01]  /*e270*/  LDSM.16.MT88.4 R4, [R224+0x5000] ;  /* 0x00500000e004783b */ /* 0x000e620000004200 */
[--C-:B------:R-:W-:Y:S02]  /*e280*/  FFMA.FTZ R117, R12, c[0x0][0x23c], -R53.reuse ;  /* 0x00008f000c757a23 */ /* 0x100fe40000010835 */
[--C-:B------:R-:W-:Y:S01]  /*e290*/  FFMA.FTZ R166, R246, c[0x0][0x23c], -R53.reuse ;  /* 0x00008f00f6a67a23 */ /* 0x100fe20000010835 */
[----:B------:R-:W2:Y:S01]  /*e2a0*/  LDSM.16.MT88.4 R12, [R223+0x5000] ;  /* 0x00500000df0c783b */ /* 0x000ea20000004200 */
[--C-:B------:R-:W-:Y:S01]  /*e2b0*/  FFMA.FTZ R113, R250, c[0x0][0x23c], -R53.reuse ;  /* 0x00008f00fa717a23 */ /* 0x100fe20000010835 */
[----:B------:R-:W-:Y:S01]  /*e2c0*/  MUFU.EX2 R119, R119 ;  /* 0x0000007700777308 */ /* 0x000fe20000000800 */
[----:B------:R-:W-:-:S02]  /*e2d0*/  FFMA.FTZ R164, R252, c[0x0][0x23c], -R53 ;  /* 0x00008f00fca47a23 */ /* 0x000fc40000010835 */
[--C-:B------:R-:W-:Y:S02]  /*e2e0*/  FFMA.FTZ R103, R133, c[0x0][0x23c], -R53.reuse ;  /* 0x00008f0085677a23 */ /* 0x100fe40000010835 */
[--C-:B------:R-:W-:Y:S02]  /*e2f0*/  FFMA.FTZ R47, R129, c[0x0][0x23c], -R53.reuse ;  /* 0x00008f00812f7a23 */ /* 0x100fe40000010835 */
[--C-:B------:R-:W-:Y:S01]  /*e300*/  FFMA.FTZ R146, R131, c[0x0][0x23c], -R53.reuse ;  /* 0x00008f0083927a23 */ /* 0x100fe20000010835 */
[----:B------:R-:W3:Y:S01]  /*e310*/  MUFU.EX2 R117, R117 ;  /* 0x0000007500757308 */ /* 0x000ee20000000800 */
[--C-:B------:R-:W-:Y:S02]  /*e320*/  FFMA.FTZ R109, R248, c[0x0][0x23c], -R53.reuse ;  /* 0x00008f00f86d7a23 */ /* 0x100fe40000010835 */
[--C-:B------:R-:W-:Y:S02]  /*e330*/  FFMA.FTZ R158, R244, c[0x0][0x23c], -R53.reuse ;  /* 0x00008f00f49e7a23 */ /* 0x100fe40000010835 */
[----:B------:R-:W-:-:S02]  /*e340*/  FFMA.FTZ R107, R242, c[0x0][0x23c], -R53 ;  /* 0x00008f00f26b7a23 */ /* 0x000fc40000010835 */
[--C-:B------:R-:W-:Y:S01]  /*e350*/  FFMA.FTZ R240, R240, c[0x0][0x23c], -R53.reuse ;  /* 0x00008f00f0f07a23 */ /* 0x100fe20000010835 */
[----:B------:R-:W-:Y:S01]  /*e360*/  MUFU.EX2 R166, R166 ;  /* 0x000000a600a67308 */ /* 0x000fe20000000800 */
[--C-:B------:R-:W-:Y:S02]  /*e370*/  FFMA.FTZ R129, R202, c[0x0][0x23c], -R53.reuse ;  /* 0x00008f00ca817a23 */ /* 0x100fe40000010835 */
[--C-:B------:R-:W-:Y:S02]  /*e380*/  FFMA.FTZ R238, R238, c[0x0][0x23c], -R53.reuse ;  /* 0x00008f00eeee7a23 */ /* 0x100fe40000010835 */
[--C-:B------:R-:W-:Y:S02]  /*e390*/  FFMA.FTZ R127, R204, c[0x0][0x23c], -R53.reuse ;  /* 0x00008f00cc7f7a23 */ /* 0x100fe40000010835 */
[--C-:B------:R-:W-:Y:S01]  /*e3a0*/  FFMA.FTZ R202, R206, c[0x0][0x23c], -R53.reuse ;  /* 0x00008f00ceca7a23 */ /* 0x100fe20000010835 */
[----:B------:R-:W4:Y:S01]  /*e3b0*/  MUFU.EX2 R113, R113 ;  /* 0x0000007100717308 */ /* 0x000f220000000800 */
[----:B---3--:R-:W-:Y:S01]  /*e3c0*/  F2FP.BF16.PACK_AB R21, R117, R119 ;  /* 0x000000777515723e */ /* 0x008fe200000010ff */
[----:B------:R-:W-:-:S02]  /*e3d0*/  FFMA.FTZ R133, R194, c[0x0][0x23c], -R53 ;  /* 0x00008f00c2857a23 */ /* 0x000fc40000010835 */
[--C-:B------:R-:W-:Y:S02]  /*e3e0*/  FFMA.FTZ R200, R200, c[0x0][0x23c], -R53.reuse ;  /* 0x00008f00c8c87a23 */ /* 0x100fe40000010835 */
[--C-:B------:R-:W-:Y:S02]  /*e3f0*/  FFMA.FTZ R131, R198, c[0x0][0x23c], -R53.reuse ;  /* 0x00008f00c6837a23 */ /* 0x100fe40000010835 */
[----:B------:R-:W-:Y:S01]  /*e400*/  MUFU.EX2 R164, R164 ;  /* 0x000000a400a47308 */ /* 0x000fe20000000800 */
[--C-:B------:R-:W-:Y:S02]  /*e410*/  FFMA.FTZ R194, R192, c[0x0][0x23c], -R53.reuse ;  /* 0x00008f00c0c27a23 */ /* 0x100fe40000010835 */
[--C-:B------:R-:W-:Y:S02]  /*e420*/  FFMA.FTZ R141, R184, c[0x0][0x23c], -R53.reuse ;  /* 0x00008f00b88d7a23 */ /* 0x100fe40000010835 */
[--C-:B------:R-:W-:Y:S02]  /*e430*/  FFMA.FTZ R190, R190, c[0x0][0x23c], -R53.reuse ;  /* 0x00008f00bebe7a23 */ /* 0x100fe40000010835 */
[--C-:B------:R-:W-:Y:S01]  /*e440*/  FFMA.FTZ R139, R186, c[0x0][0x23c], -R53.reuse ;  /* 0x00008f00ba8b7a23 */ /* 0x100fe20000010835 */
[----:B----4-:R-:W-:Y:S01]  /*e450*/  F2FP.BF16.PACK_AB R23, R113, R166 ;  /* 0x000000a67117723e */ /* 0x010fe200000010ff */
[----:B------:R-:W3:Y:S01]  /*e460*/  MUFU.EX2 R103, R103 ;  /* 0x0000006700677308 */ /* 0x000ee20000000800 */
[----:B------:R-:W-:-:S02]  /*e470*/  FFMA.FTZ R184, R188, c[0x0][0x23c], -R53 ;  /* 0x00008f00bcb87a23 */ /* 0x000fc40000010835 */
[--C-:B------:R-:W-:Y:S02]  /*e480*/  FFMA.FTZ R147, R178, c[0x0][0x23c], -R53.reuse ;  /* 0x00008f00b2937a23 */ /* 0x100fe40000010835 */
[--C-:B------:R-:W-:Y:S01]  /*e490*/  FFMA.FTZ R182, R182, c[0x0][0x23c], -R53.reuse ;  /* 0x00008f00b6b67a23 */ /* 0x100fe20000010835 */
[C---:B-1----:R-:W-:Y:S01]  /*e4a0*/  HMMA.16816.F32.BF16 R8, R20.reuse, R4, RZ ;  /* 0x000000041408723c */ /* 0x042fe200000418ff */
[--C-:B------:R-:W-:Y:S01]  /*e4b0*/  FFMA.FTZ R145, R180, c[0x0][0x23c], -R53.reuse ;  /* 0x00008f00b4917a23 */ /* 0x100fe20000010835 */
[----:B------:R-:W-:Y:S01]  /*e4c0*/  MUFU.EX2 R47, R47 ;  /* 0x0000002f002f7308 */ /* 0x000fe20000000800 */
[----:B------:R-:W-:Y:S02]  /*e4d0*/  FFMA.FTZ R178, R176, c[0x0][0x23c], -R53 ;  /* 0x00008f00b0b27a23 */ /* 0x000fe40000010835 */
[----:B------:R-:W-:Y:S02]  /*e4e0*/  FFMA.FTZ R176, R143, c[0x0][0x23c], -R81 ;  /* 0x00008f008fb07a23 */ /* 0x000fe40000010851 */
[--C-:B------:R-:W-:Y:S01]  /*e4f0*/  FFMA.FTZ R157, R160, c[0x0][0x23c], -R53.reuse ;  /* 0x00008f00a09d7a23 */ /* 0x100fe20000010835 */
[----:B------:R-:W-:Y:S01]  /*e500*/  HMMA.16816.F32.BF16 R4, R20, R6, RZ ;  /* 0x000000061404723c */ /* 0x000fe200000418ff */
[--C-:B------:R-:W-:Y:S01]  /*e510*/  FFMA.FTZ R170, R170, c[0x0][0x23c], -R53.reuse ;  /* 0x00008f00aaaa7a23 */ /* 0x100fe20000010835 */
[----:B------:R-:W1:Y:S01]  /*e520*/  MUFU.EX2 R146, R146 ;  /* 0x0000009200927308 */ /* 0x000e620000000800 */
[----:B------:R-:W-:-:S02]  /*e530*/  FFMA.FTZ R143, R162, c[0x0][0x23c], -R53 ;  /* 0x00008f00a28f7a23 */ /* 0x000fc40000010835 */
[--C-:B------:R-:W-:Y:S02]  /*e540*/  FFMA.FTZ R160, R168, c[0x0][0x23c], -R53.reuse ;  /* 0x00008f00a8a07a23 */ /* 0x100fe40000010835 */
[--C-:B------:R-:W-:Y:S01]  /*e550*/  FFMA.FTZ R142, R142, c[0x0][0x23c], -R53.reuse ;  /* 0x00008f008e8e7a23 */ /* 0x100fe20000010835 */
[C---:B--2---:R-:W-:Y:S01]  /*e560*/  HMMA.16816.F32.BF16 R24, R20.reuse, R12, RZ ;  /* 0x0000000c1418723c */ /* 0x044fe200000418ff */
[--C-:B------:R-:W-:Y:S01]  /*e570*/  FFMA.FTZ R159, R136, c[0x0][0x23c], -R53.reuse ;  /* 0x00008f00889f7a23 */ /* 0x100fe20000010835 */
[----:B------:R-:W-:Y:S01]  /*e580*/  MUFU.EX2 R109, R109 ;  /* 0x0000006d006d7308 */ /* 0x000fe20000000800 */
[--C-:B------:R-:W-:Y:S02]  /*e590*/  FFMA.FTZ R134, R134, c[0x0][0x23c], -R53.reuse ;  /* 0x00008f0086867a23 */ /* 0x100fe40000010835 */
[----:B------:R-:W-:Y:S02]  /*e5a0*/  FFMA.FTZ R161, R132, c[0x0][0x23c], -R53 ;  /* 0x00008f0084a17a23 */ /* 0x000fe40000010835 */
[----:B------:R-:W-:Y:S01]  /*e5b0*/  F2FP.BF16.PACK_AB R12, R101, R156 ;  /* 0x0000009c650c723e */ /* 0x000fe200000010ff */
[----:B------:R-:W-:Y:S01]  /*e5c0*/  HMMA.16816.F32.BF16 R20, R20, R14, RZ ;  /* 0x0000000e1414723c */ /* 0x000fe200000418ff */
[----:B---3--:R-:W-:Y:S01]  /*e5d0*/  F2FP.BF16.PACK_AB R13, R103, R164 ;  /* 0x000000a4670d723e */ /* 0x008fe200000010ff */
[----:B------:R-:W2:Y:S01]  /*e5e0*/  MUFU.EX2 R158, R158 ;  /* 0x0000009e009e7308 */ /* 0x000ea20000000800 */
[----:B------:R-:W-:-:S02]  /*e5f0*/  FFMA.FTZ R132, R125, c[0x0][0x23c], -R81 ;  /* 0x00008f007d847a23 */ /* 0x000fc40000010851 */
[--C-:B------:R-:W-:Y:S02]  /*e600*/  FFMA.FTZ R125, R130, c[0x0][0x23c], -R53.reuse ;  /* 0x00008f00827d7a23 */ /* 0x100fe40000010835 */
[----:B------:R-:W-:Y:S01]  /*e610*/  F2FP.BF16.PACK_AB R14, R99, R144 ;  /* 0x00000090630e723e */ /* 0x000fe200000010ff */
[--C-:B------:R-:W-:Y:S01]  /*e620*/  FFMA.FTZ R126, R126, c[0x0][0x23c], -R53.reuse ;  /* 0x00008f007e7e7a23 */ /* 0x100fe20000010835 */
[----:B-1----:R-:W-:Y:S01]  /*e630*/  F2FP.BF16.PACK_AB R15, R146, R47 ;  /* 0x0000002f920f723e */ /* 0x002fe200000010ff */
[----:B------:R-:W-:Y:S01]  /*e640*/  MUFU.EX2 R107, R107 ;  /* 0x0000006b006b7308 */ /* 0x000fe20000000800 */
[--C-:B------:R-:W-:Y:S02]  /*e650*/  FFMA.FTZ R130, R124, c[0x0][0x23c], -R53.reuse ;  /* 0x00008f007c827a23 */ /* 0x100fe40000010835 */
[--C-:B------:R-:W-:Y:S02]  /*e660*/  FFMA.FTZ R163, R128, c[0x0][0x23c], -R53.reuse ;  /* 0x00008f0080a37a23 */ /* 0x100fe40000010835 */
[----:B------:R-:W-:Y:S01]  /*e670*/  FFMA.FTZ R165, R122, c[0x0][0x23c], -R53 ;  /* 0x00008f007aa57a23 */ /* 0x000fe20000010835 */
[----:B------:R-:W-:Y:S01]  /*e680*/  HMMA.16816.F32.BF16 R8, R12, R32, R8 ;  /* 0x000000200c08723c */ /* 0x000fe20000041808 */
[----:B------:R-:W-:Y:S01]  /*e690*/  FADD.FTZ R117, R119, R117 ;  /* 0x0000007577757221 */ /* 0x000fe20000010000 */
[----:B------:R-:W1:Y:S01]  /*e6a0*/  MUFU.EX2 R240, R240 ;  /* 0x000000f000f07308 */ /* 0x000e620000000800 */
[----:B------:R-:W-:-:S02]  /*e6b0*/  FFMA.FTZ R120, R120, c[0x0][0x23c], -R53 ;  /* 0x00008f0078787a23 */ /* 0x000fc40000010835 */
[----:B------:R-:W-:Y:S02]  /*e6c0*/  FFMA.FTZ R114, R114, c[0x0][0x23c], -R53 ;  /* 0x00008f0072727a23 */ /* 0x000fe40000010835 */
[----:B------:R-:W-:Y:S01]  /*e6d0*/  FADD.FTZ R166, R166, R117 ;  /* 0x00000075a6a67221 */ /* 0x000fe20000010000 */
[C---:B------:R-:W-:Y:S01]  /*e6e0*/  HMMA.16816.F32.BF16 R4, R12.reuse, R34, R4 ;  /* 0x000000220c04723c */ /* 0x040fe20000041804 */
[----:B------:R-:W3:Y:S01]  /*e6f0*/  LDSM.16.MT88.4 R32, [R223+0x5800] ;  /* 0x00580000df20783b */ /* 0x000ee20000004200 */
[----:B------:R-:W-:Y:S01]  /*e700*/  MUFU.EX2 R238, R238 ;  /* 0x000000ee00ee7308 */ /* 0x000fe20000000800 */
[--C-:B------:R-:W-:Y:S02]  /*e710*/  FFMA.FTZ R118, R118, c[0x0][0x23c], -R53.reuse ;  /* 0x00008f0076767a23 */ /* 0x100fe40000010835 */
[----:B------:R-:W-:Y:S02]  /*e720*/  FADD.FTZ R113, R113, R166 ;  /* 0x000000a671717221 */ /* 0x000fe40000010000 */
[----:B------:R-:W-:Y:S01]  /*e730*/  FFMA.FTZ R98, R98, c[0x0][0x23c], -R53 ;  /* 0x00008f0062627a23 */ /* 0x000fe20000010835 */
[----:B------:R-:W-:Y:S01]  /*e740*/  HMMA.16816.F32.BF16 R24, R12, R16, R24 ;  /* 0x000000100c18723c */ /* 0x000fe20000041818 */
[----:B------:R-:W-:Y:S01]  /*e750*/  FADD.FTZ R164, R164, R113 ;  /* 0x00000071a4a47221 */ /* 0x000fe20000010000 */
[----:B------:R-:W4:Y:S01]  /*e760*/  MUFU.EX2 R127, R127 ;  /* 0x0000007f007f7308 */ /* 0x000f220000000800 */
[----:B------:R-:W-:-:S02]  /*e770*/  FFMA.FTZ R106, R106, c[0x0][0x23c], -R53 ;  /* 0x00008f006a6a7a23 */ /* 0x000fc40000010835 */
[----:B------:R-:W-:Y:S02]  /*e780*/  FADD.FTZ R164, R103, R164 ;  /* 0x000000a467a47221 */ /* 0x000fe40000010000 */
[--C-:B------:R-:W-:Y:S01]  /*e790*/  FFMA.FTZ R113, R104, c[0x0][0x23c], -R53.reuse ;  /* 0x00008f0068717a23 */ /* 0x100fe20000010835 */
[----:B------:R-:W-:Y:S01]  /*e7a0*/  HMMA.16816.F32.BF16 R20, R12, R18, R20 ;  /* 0x000000120c14723c */ /* 0x000fe20000041814 */
[----:B------:R-:W5:Y:S01]  /*e7b0*/  LDSM.16.MT88.4 R16, [R224+0x5c00] ;  /* 0x005c0000e010783b */ /* 0x000f620000004200 */
[----:B------:R-:W-:Y:S01]  /*e7c0*/  MUFU.EX2 R129, R129 ;  /* 0x0000008100817308 */ /* 0x000fe20000000800 */
[----:B------:R-:W-:Y:S02]  /*e7d0*/  FADD.FTZ R47, R47, R164 ;  /* 0x000000a42f2f7221 */ /* 0x000fe40000010000 */
[----:B------:R-:W-:Y:S02]  /*e7e0*/  FFMA.FTZ R96, R96, c[0x0][0x23c], -R53 ;  /* 0x00008f0060607a23 */ /* 0x000fe40000010835 */
[----:B------:R-:W-:Y:S01]  /*e7f0*/  F2FP.BF16.PACK_AB R12, R97, R140 ;  /* 0x0000008c610c723e */ /* 0x000fe200000010ff */
[----:B------:R-:W-:Y:S01]  /*e800*/  FADD.FTZ R146, R146, R47 ;  /* 0x0000002f92927221 */ /* 0x000fe20000010000 */
[----:B--2---:R-:W-:Y:S01]  /*e810*/  F2FP.BF16.PACK_AB R13, R158, R109 ;  /* 0x0000006d9e0d723e */ /* 0x004fe200000010ff */
[----:B------:R-:W2:Y:S01]  /*e820*/  MUFU.EX2 R202, R202 ;  /* 0x000000ca00ca7308 */ /* 0x000ea20000000800 */
[----:B------:R-:W-:Y:S01]  /*e830*/  F2FP.BF16.PACK_AB R14, R95, R138 ;  /* 0x0000008a5f0e723e */ /* 0x000fe200000010ff */
[----:B------:R-:W-:Y:S01]  /*e840*/  FADD.FTZ R109, R109, R146 ;  /* 0x000000926d6d7221 */ /* 0x000fe20000010000 */
[----:B-1----:R-:W-:Y:S01]  /*e850*/  F2FP.BF16.PACK_AB R15, R240, R107 ;  /* 0x0000006bf00f723e */ /* 0x002fe200000010ff */
[----:B------:R-:W-:-:S02]  /*e860*/  FFMA.FTZ R192, R183, c[0x0][0x23c], -R81 ;  /* 0x00008f00b7c07a23 */ /* 0x000fc40000010851 */
[----:B------:R-:W-:Y:S02]  /*e870*/  FADD.FTZ R158, R158, R109 ;  /* 0x0000006d9e9e7221 */ /* 0x000fe40000010000 */
[----:B------:R-:W-:Y:S01]  /*e880*/  MUFU.EX2 R200, R200 ;  /* 0x000000c800c87308 */ /* 0x000fe20000000800 */
[--C-:B------:R-:W-:Y:S01]  /*e890*/  FFMA.FTZ R88, R88, c[0x0][0x23c], -R53.reuse ;  /* 0x00008f0058587a23 */ /* 0x100fe20000010835 */
[C---:B------:R-:W-:Y:S01]  /*e8a0*/  HMMA.16816.F32.BF16 R8, R12.reuse, R28, R8 ;  /* 0x0000001c0c08723c */ /* 0x040fe20000041808 */
[--C-:B------:R-:W-:Y:S02]  /*e8b0*/  FFMA.FTZ R80, R80, c[0x0][0x23c], -R53.reuse ;  /* 0x00008f0050507a23 */ /* 0x100fe40000010835 */
[--C-:B------:R-:W-:Y:S02]  /*e8c0*/  FFMA.FTZ R37, R37, c[0x0][0x23c], -R53.reuse ;  /* 0x00008f0025257a23 */ /* 0x100fe40000010835 */
[--C-:B------:R-:W-:Y:S01]  /*e8d0*/  FFMA.FTZ R84, R84, c[0x0][0x23c], -R53.reuse ;  /* 0x00008f0054547a23 */ /* 0x100fe20000010835 */
[----:B------:R-:W1:Y:S01]  /*e8e0*/  MUFU.EX2 R131, R131 ;  /* 0x0000008300837308 */ /* 0x000e620000000800 */
[--C-:B------:R-:W-:Y:S01]  /*e8f0*/  FFMA.FTZ R36, R36, c[0x0][0x23c], -R53.reuse ;  /* 0x00008f0024247a23 */ /* 0x100fe20000010835 */
[----:B------:R-:W-:Y:S01]  /*e900*/  HMMA.16816.F32.BF16 R4, R12, R30, R4 ;  /* 0x0000001e0c04723c */ /* 0x000fe20000041804 */
[----:B------:R-:W1:Y:S01]  /*e910*/  LDSM.16.MT88.4 R28, [R223+0x5c00] ;  /* 0x005c0000df1c783b */ /* 0x000e620000004200 */
[----:B------:R-:W-:-:S02]  /*e920*/  FFMA.FTZ R39, R39, c[0x0][0x23c], -R53 ;  /* 0x00008f0027277a23 */ /* 0x000fc40000010835 */
[----:B------:R-:W-:Y:S02]  /*e930*/  FFMA.FTZ R38, R38, c[0x0][0x23c], -R53 ;  /* 0x00008f0026267a23 */ /* 0x000fe40000010835 */
[----:B------:R-:W-:Y:S01]  /*e940*/  MUFU.EX2 R133, R133 ;  /* 0x0000008500857308 */ /* 0x000fe20000000800 */
[--C-:B------:R-:W-:Y:S01]  /*e950*/  FFMA.FTZ R124, R174, c[0x0][0x23c], -R81.reuse ;  /* 0x00008f00ae7c7a23 */ /* 0x100fe20000010851 */
[C---:B---3--:R-:W-:Y:S01]  /*e960*/  HMMA.16816.F32.BF16 R24, R12.reuse, R32, R24 ;  /* 0x000000200c18723c */ /* 0x048fe20000041818 */
[----:B------:R-:W-:Y:S02]  /*e970*/  FFMA.FTZ R47, R108, c[0x0][0x23c], -R81 ;  /* 0x00008f006c2f7a23 */ /* 0x000fe40000010851 */
[--C-:B------:R-:W-:Y:S02]  /*e980*/  FFMA.FTZ R41, R41, c[0x0][0x23c], -R53.reuse ;  /* 0x00008f0029297a23 */ /* 0x100fe40000010835 */
[--C-:B------:R-:W-:Y:S01]  /*e990*/  FFMA.FTZ R40, R40, c[0x0][0x23c], -R53.reuse ;  /* 0x00008f0028287a23 */ /* 0x100fe20000010835 */
[----:B------:R-:W3:Y:S01]  /*e9a0*/  MUFU.EX2 R194, R194 ;  /* 0x000000c200c27308 */ /* 0x000ee20000000800 */
[--C-:B------:R-:W-:Y:S01]  /*e9b0*/  FFMA.FTZ R44, R44, c[0x0][0x23c], -R53.reuse ;  /* 0x00008f002c2c7a23 */ /* 0x100fe20000010835 */
[----:B------:R-:W-:Y:S01]  /*e9c0*/  HMMA.16816.F32.BF16 R20, R12, R34, R20 ;  /* 0x000000220c14723c */ /* 0x000fe20000041814 */
[----:B------:R-:W3:Y:S01]  /*e9d0*/  LDSM.16.MT88.4 R32, [R224+0x6000] ;  /* 0x00600000e020783b */ /* 0x000ee20000004200 */
[----:B------:R-:W-:-:S02]  /*e9e0*/  FFMA.FTZ R43, R43, c[0x0][0x23c], -R53 ;  /* 0x00008f002b2b7a23 */ /* 0x000fc40000010835 */
[----:B------:R-:W-:Y:S02]  /*e9f0*/  FFMA.FTZ R242, R48, c[0x0][0x23c], -R53 ;  /* 0x00008f0030f27a23 */ /* 0x000fe40000010835 */
[----:B------:R-:W-:Y:S01]  /*ea00*/  MUFU.EX2 R190, R190 ;  /* 0x000000be00be7308 */ /* 0x000fe20000000800 */
[----:B------:R-:W-:Y:S02]  /*ea10*/  F2FP.BF16.PACK_AB R12, R93, R116 ;  /* 0x000000745d0c723e */ /* 0x000fe400000010ff */
[----:B----4-:R-:W-:Y:S02]  /*ea20*/  F2FP.BF16.PACK_AB R13, R127, R238 ;  /* 0x000000ee7f0d723e */ /* 0x010fe400000010ff */
[----:B------:R-:W-:Y:S02]  /*ea30*/  F2FP.BF16.PACK_AB R14, R91, R112 ;  /* 0x000000705b0e723e */ /* 0x000fe400000010ff */
[----:B--2---:R-:W-:Y:S01]  /*ea40*/  F2FP.BF16.PACK_AB R15, R202, R129 ;  /* 0x00000081ca0f723e */ /* 0x004fe200000010ff */
[----:B------:R-:W2:Y:S06]  /*ea50*/  MUFU.EX2 R139, R139 ;  /* 0x0000008b008b7308 */ /* 0x000eac0000000800 */
[C---:B-----5:R-:W-:Y:S02]  /*ea60*/  HMMA.16816.F32.BF16 R8, R12.reuse, R16, R8 ;  /* 0x000000100c08723c */ /* 0x060fe40000041808 */
[----:B------:R-:W-:Y:S06]  /*ea70*/  MUFU.EX2 R141, R141 ;  /* 0x0000008d008d7308 */ /* 0x000fec0000000800 */
[C---:B------:R-:W-:Y:S01]  /*ea80*/  HMMA.16816.F32.BF16 R4, R12.reuse, R18, R4 ;  /* 0x000000120c04723c */ /* 0x040fe20000041804 */
[----:B------:R-:W4:Y:S01]  /*ea90*/  LDSM.16.MT88.4 R16, [R223+0x6000] ;  /* 0x00600000df10783b */ /* 0x000f220000004200 */
[----:B------:R-:W5:Y:S06]  /*eaa0*/  MUFU.EX2 R184, R184 ;  /* 0x000000b800b87308 */ /* 0x000f6c0000000800 */
[C---:B-1----:R-:W-:Y:S02]  /*eab0*/  HMMA.16816.F32.BF16 R24, R12.reuse, R28, R24 ;  /* 0x0000001c0c18723c */ /* 0x042fe40000041818 */
[----:B------:R-:W-:Y:S06]  /*eac0*/  MUFU.EX2 R182, R182 ;  /* 0x000000b600b67308 */ /* 0x000fec0000000800 */
[----:B------:R-:W-:Y:S01]  /*ead0*/  HMMA.16816.F32.BF16 R20, R12, R30, R20 ;  /* 0x0000001e0c14723c */ /* 0x000fe20000041814 */
[----:B------:R-:W1:Y:S01]  /*eae0*/  LDSM.16.MT88.4 R28, [R224+0x6400] ;  /* 0x00640000e01c783b */ /* 0x000e620000004200 */
[----:B------:R-:W1:Y:S05]  /*eaf0*/  MUFU.EX2 R145, R145 ;  /* 0x0000009100917308 */ /* 0x000e6a0000000800 */
[----:B------:R-:W-:-:S02]  /*eb00*/  F2FP.BF16.PACK_AB R12, R89, R102 ;  /* 0x00000066590c723e */ /* 0x000fc400000010ff */
[----:B------:R-:W-:Y:S01]  /*eb10*/  F2FP.BF16.PACK_AB R13, R131, R200 ;  /* 0x000000c8830d723e */ /* 0x000fe200000010ff */
[----:B------:R-:W-:Y:S01]  /*eb20*/  MUFU.EX2 R147, R147 ;  /* 0x0000009300937308 */ /* 0x000fe20000000800 */
[----:B------:R-:W-:Y:S02]  /*eb30*/  F2FP.BF16.PACK_AB R14, R87, R100 ;  /* 0x00000064570e723e */ /* 0x000fe400000010ff */
[----:B---3--:R-:W-:-:S05]  /*eb40*/  F2FP.BF16.PACK_AB R15, R194, R133 ;  /* 0x00000085c20f723e */ /* 0x008fca00000010ff */
[----:B------:R-:W3:Y:S02]  /*eb50*/  MUFU.EX2 R178, R178 ;  /* 0x000000b200b27308 */ /* 0x000ee40000000800 */
[C---:B------:R-:W-:Y:S06]  /*eb60*/  HMMA.16816.F32.BF16 R8, R12.reuse, R32, R8 ;  /* 0x000000200c08723c */ /* 0x040fec0000041808 */
[----:B------:R-:W-:Y:S02]  /*eb70*/  MUFU.EX2 R170, R170 ;  /* 0x000000aa00aa7308 */ /* 0x000fe40000000800 */
[C---:B------:R-:W-:Y:S01]  /*eb80*/  HMMA.16816.F32.BF16 R4, R12.reuse, R34, R4 ;  /* 0x000000220c04723c */ /* 0x040fe20000041804 */
[----:B------:R-:W3:Y:S05]  /*eb90*/  LDSM.16.MT88.4 R32, [R223+0x6400] ;  /* 0x00640000df20783b */ /* 0x000eea0000004200 */
[----:B------:R-:W1:Y:S02]  /*eba0*/  MUFU.EX2 R143, R143 ;  /* 0x0000008f008f7308 */ /* 0x000e640000000800 */
[C---:B----4-:R-:W-:Y:S06]  /*ebb0*/  HMMA.16816.F32.BF16 R24, R12.reuse, R16, R24 ;  /* 0x000000100c18723c */ /* 0x050fec0000041818 */
[----:B------:R-:W-:Y:S02]  /*ebc0*/  MUFU.EX2 R157, R157 ;  /* 0x0000009d009d7308 */ /* 0x000fe40000000800 */
[----:B------:R-:W-:Y:S01]  /*ebd0*/  HMMA.16816.F32.BF16 R20, R12, R18, R20 ;  /* 0x000000120c14723c */ /* 0x000fe20000041814 */
[----:B------:R-:W4:Y:S05]  /*ebe0*/  LDSM.16.MT88.4 R16, [R224+0x6800] ;  /* 0x00680000e010783b */ /* 0x000f2a0000004200 */
[----:B------:R-:W3:Y:S01]  /*ebf0*/  MUFU.EX2 R160, R160 ;  /* 0x000000a000a07308 */ /* 0x000ee20000000800 */
[----:B------:R-:W-:-:S02]  /*ec00*/  F2FP.BF16.PACK_AB R12, R85, R94 ;  /* 0x0000005e550c723e */ /* 0x000fc400000010ff */
[----:B--2---:R-:W-:Y:S02]  /*ec10*/  F2FP.BF16.PACK_AB R13, R139, R190 ;  /* 0x000000be8b0d723e */ /* 0x004fe400000010ff */
[----:B------:R-:W-:Y:S02]  /*ec20*/  F2FP.BF16.PACK_AB R14, R83, R90 ;  /* 0x0000005a530e723e */ /* 0x000fe400000010ff */
[----:B-----5:R-:W-:Y:S01]  /*ec30*/  F2FP.BF16.PACK_AB R15, R184, R141 ;  /* 0x0000008db80f723e */ /* 0x020fe200000010ff */
[----:B------:R-:W-:Y:S06]  /*ec40*/  MUFU.EX2 R142, R142 ;  /* 0x0000008e008e7308 */ /* 0x000fec0000000800 */
[C---:B-1----:R-:W-:Y:S02]  /*ec50*/  HMMA.16816.F32.BF16 R8, R12.reuse, R28, R8 ;  /* 0x0000001c0c08723c */ /* 0x042fe40000041808 */
[----:B------:R-:W1:Y:S06]  /*ec60*/  MUFU.EX2 R159, R159 ;  /* 0x0000009f009f7308 */ /* 0x000e6c0000000800 */
[C---:B------:R-:W-:Y:S01]  /*ec70*/  HMMA.16816.F32.BF16 R4, R12.reuse, R30, R4 ;  /* 0x0000001e0c04723c */ /* 0x040fe20000041804 */
[----:B------:R-:W2:Y:S01]  /*ec80*/  LDSM.16.MT88.4 R28, [R223+0x6800] ;  /* 0x00680000df1c783b */ /* 0x000ea20000004200 */
[----:B------:R-:W-:Y:S06]  /*ec90*/  MUFU.EX2 R134, R134 ;  /* 0x0000008600867308 */ /* 0x000fec0000000800 */
[C---:B---3--:R-:W-:Y:S02]  /*eca0*/  HMMA.16816.F32.BF16 R24, R12.reuse, R32, R24 ;  /* 0x000000200c18723c */ /* 0x048fe40000041818 */
[----:B------:R-:W3:Y:S06]  /*ecb0*/  MUFU.EX2 R161, R161 ;  /* 0x000000a100a17308 */ /* 0x000eec0000000800 */
[----:B------:R-:W-:Y:S01]  /*ecc0*/  HMMA.16816.F32.BF16 R20, R12, R34, R20 ;  /* 0x000000220c14723c */ /* 0x000fe20000041814 */
[----:B------:R-:W5:Y:S01]  /*ecd0*/  LDSM.16.MT88.4 R32, [R224+0x6c00] ;  /* 0x006c0000e020783b */ /* 0x000f620000004200 */
[----:B------:R-:W-:Y:S05]  /*ece0*/  MUFU.EX2 R65, R65 ;  /* 0x0000004100417308 */ /* 0x000fea0000000800 */
[----:B------:R-:W-:-:S02]  /*ecf0*/  F2FP.BF16.PACK_AB R12, R79, R82 ;  /* 0x000000524f0c723e */ /* 0x000fc400000010ff */
[----:B------:R-:W-:Y:S01]  /*ed00*/  F2FP.BF16.PACK_AB R13, R145, R182 ;  /* 0x000000b6910d723e */ /* 0x000fe200000010ff */
[----:B------:R-:W-:Y:S01]  /*ed10*/  MUFU.EX2 R125, R125 ;  /* 0x0000007d007d7308 */ /* 0x000fe20000000800 */
[----:B------:R-:W-:Y:S02]  /*ed20*/  F2FP.BF16.PACK_AB R14, R77, R78 ;  /* 0x0000004e4d0e723e */ /* 0x000fe400000010ff */
[----:B------:R-:W-:-:S05]  /*ed30*/  F2FP.BF16.PACK_AB R15, R178, R147 ;  /* 0x00000093b20f723e */ /* 0x000fca00000010ff */
[----:B------:R-:W1:Y:S02]  /*ed40*/  MUFU.EX2 R126, R126 ;  /* 0x0000007e007e7308 */ /* 0x000e640000000800 */
[C---:B----4-:R-:W-:Y:S06]  /*ed50*/  HMMA.16816.F32.BF16 R8, R12.reuse, R16, R8 ;  /* 0x000000100c08723c */ /* 0x050fec0000041808 */
[----:B------:R-:W-:Y:S02]  /*ed60*/  MUFU.EX2 R130, R130 ;  /* 0x0000008200827308 */ /* 0x000fe40000000800 */
[C---:B------:R-:W-:Y:S01]  /*ed70*/  HMMA.16816.F32.BF16 R4, R12.reuse, R18, R4 ;  /* 0x000000120c04723c */ /* 0x040fe20000041804 */
[----:B------:R-:W4:Y:S05]  /*ed80*/  LDSM.16.MT88.4 R16, [R223+0x6c00] ;  /* 0x006c0000df10783b */ /* 0x000f2a0000004200 */
        /* <DEDUP_REMOVED lines=8> */
[----:B------:R-:W-:Y:S02]  /*ee10*/  F2FP.BF16.PACK_AB R14, R73, R74 ;  /* 0x0000004a490e723e */ /* 0x000fe400000010ff */
[----:B------:R-:W-:Y:S01]  /*ee20*/  F2FP.BF16.PACK_AB R15, R160, R157 ;  /* 0x0000009da00f723e */ /* 0x000fe200000010ff */
[----:B------:R-:W-:Y:S06]  /*ee30*/  MUFU.EX2 R62, R62 ;  /* 0x0000003e003e7308 */ /* 0x000fec0000000800 */
[C---:B-----5:R-:W-:Y:S02]  /*ee40*/  HMMA.16816.F32.BF16 R8, R12.reuse, R32, R8 ;  /* 0x000000200c08723c */ /* 0x060fe40000041808 */
[----:B------:R-:W-:Y:S06]  /*ee50*/  MUFU.EX2 R61, R61 ;  /* 0x0000003d003d7308 */ /* 0x000fec0000000800 */
[C---:B------:R-:W-:Y:S01]  /*ee60*/  HMMA.16816.F32.BF16 R4, R12.reuse, R34, R4 ;  /* 0x000000220c04723c */ /* 0x040fe20000041804 */
[----:B------:R-:W5:Y:S01]  /*ee70*/  LDSM.16.MT88.4 R32, [R223+0x7000] ;  /* 0x00700000df20783b */ /* 0x000f620000004200 */
[----:B------:R-:W-:Y:S06]  /*ee80*/  MUFU.EX2 R165, R165 ;  /* 0x000000a500a57308 */ /* 0x000fec0000000800 */
[C---:B----4-:R-:W-:Y:S02]  /*ee90*/  HMMA.16816.F32.BF16 R24, R12.reuse, R16, R24 ;  /* 0x000000100c18723c */ /* 0x050fe40000041818 */
[----:B------:R-:W4:Y:S05]  /*eea0*/  MUFU.EX2 R120, R120 ;  /* 0x0000007800787308 */ /* 0x000f2a0000000800 */
[----:B------:R-:W-:Y:S01]  /*eeb0*/  F2FP.BF16.PACK_AB R16, R71, R72 ;  /* 0x000000484710723e */ /* 0x000fe200000010ff */
[----:B------:R-:W-:Y:S01]  /*eec0*/  HMMA.16816.F32.BF16 R20, R12, R18, R20 ;  /* 0x000000120c14723c */ /* 0x000fe20000041814 */
[----:B------:R-:W4:Y:S01]  /*eed0*/  LDSM.16.MT88.4 R12, [R224+0x7400] ;  /* 0x00740000e00c783b */ /* 0x000f220000004200 */
[----:B-1----:R-:W-:Y:S01]  /*eee0*/  F2FP.BF16.PACK_AB R17, R159, R142 ;  /* 0x0000008e9f11723e */ /* 0x002fe200000010ff */
[----:B------:R-:W-:Y:S04]  /*eef0*/  MUFU.EX2 R114, R114 ;  /* 0x0000007200727308 */ /* 0x000fe80000000800 */
[----:B------:R-:W-:-:S02]  /*ef00*/  F2FP.BF16.PACK_AB R18, R69, R70 ;  /* 0x000000464512723e */ /* 0x000fc400000010ff */
[----:B---3--:R-:W-:Y:S02]  /*ef10*/  F2FP.BF16.PACK_AB R19, R161, R134 ;  /* 0x00000086a113723e */ /* 0x008fe400000010ff */
[----:B------:R-:W-:Y:S05]  /*ef20*/  MUFU.EX2 R60, R60 ;  /* 0x0000003c003c7308 */ /* 0x000fea0000000800 */
[C---:B--2---:R-:W-:Y:S03]  /*ef30*/  HMMA.16816.F32.BF16 R8, R16.reuse, R28, R8 ;  /* 0x0000001c1008723c */ /* 0x044fe60000041808 */
[----:B------:R-:W-:Y:S05]  /*ef40*/  MUFU.EX2 R59, R59 ;  /* 0x0000003b003b7308 */ /* 0x000fea0000000800 */
[C---:B------:R-:W-:Y:S01]  /*ef50*/  HMMA.16816.F32.BF16 R4, R16.reuse, R30, R4 ;  /* 0x0000001e1004723c */ /* 0x040fe20000041804 */
[----:B------:R-:W1:Y:S02]  /*ef60*/  LDSM.16.MT88.4 R28, [R223+0x7400] ;  /* 0x00740000df1c783b */ /* 0x000e640000004200 */
[----:B------:R-:W-:Y:S05]  /*ef70*/  MUFU.EX2 R55, R55 ;  /* 0x0000003700377308 */ /* 0x000fea0000000800 */
[C---:B-----5:R-:W-:Y:S03]  /*ef80*/  HMMA.16816.F32.BF16 R24, R16.reuse, R32, R24 ;  /* 0x000000201018723c */ /* 0x060fe60000041818 */
[----:B------:R-:W-:Y:S04]  /*ef90*/  MUFU.EX2 R54, R54 ;  /* 0x0000003600367308 */ /* 0x000fe80000000800 */
[----:B------:R-:W-:Y:S01]  /*efa0*/  F2FP.BF16.PACK_AB R32, R67, R68 ;  /* 0x000000444320723e */ /* 0x000fe200000010ff */
[----:B------:R-:W-:Y:S01]  /*efb0*/  HMMA.16816.F32.BF16 R20, R16, R34, R20 ;  /* 0x000000221014723c */ /* 0x000fe20000041814 */
[----:B------:R-:W-:Y:S01]  /*efc0*/  F2FP.BF16.PACK_AB R33, R126, R125 ;  /* 0x0000007d7e21723e */ /* 0x000fe200000010ff */
[----:B------:R-:W2:Y:S01]  /*efd0*/  LDSM.16.MT88.4 R16, [R224+0x7800] ;  /* 0x00780000e010783b */ /* 0x000ea20000004200 */
[----:B------:R-:W-:Y:S04]  /*efe0*/  MUFU.EX2 R104, R106 ;  /* 0x0000006a00687308 */ /* 0x000fe80000000800 */
[----:B------:R-:W-:-:S02]  /*eff0*/  F2FP.BF16.PACK_AB R34, R65, R66 ;  /* 0x000000424122723e */ /* 0x000fc400000010ff */
[----:B------:R-:W-:Y:S02]  /*f000*/  F2FP.BF16.PACK_AB R35, R163, R130 ;  /* 0x00000082a323723e */ /* 0x000fe400000010ff */
[----:B------:R-:W-:Y:S05]  /*f010*/  MUFU.EX2 R98, R98 ;  /* 0x0000006200627308 */ /* 0x000fea0000000800 */
[C---:B----4-:R-:W-:Y:S03]  /*f020*/  HMMA.16816.F32.BF16 R8, R32.reuse, R12, R8 ;  /* 0x0000000c2008723c */ /* 0x050fe60000041808 */
[----:B------:R-:W-:Y:S04]  /*f030*/  MUFU.EX2 R3, R3 ;  /* 0x0000000300037308 */ /* 0x000fe80000000800 */
[----:B------:R-:W-:Y:S01]  /*f040*/  FADD.FTZ R12, R123, R121 ;  /* 0x000000797b0c7221 */ /* 0x000fe20000010000 */
[C---:B------:R-:W-:Y:S03]  /*f050*/  HMMA.16816.F32.BF16 R4, R32.reuse, R14, R4 ;  /* 0x0000000e2004723c */ /* 0x040fe60000041804 */
[----:B------:R-:W-:Y:S01]  /*f060*/  FADD.FTZ R122, R115, R12 ;  /* 0x0000000c737a7221 */ /* 0x000fe20000010000 */
[----:B------:R-:W3:Y:S01]  /*f070*/  MUFU.EX2 R121, R118 ;  /* 0x0000007600797308 */ /* 0x000ee20000000800 */
[----:B------:R-:W4:Y:S03]  /*f080*/  LDSM.16.MT88.4 R12, [R223+0x7800] ;  /* 0x00780000df0c783b */ /* 0x000f260000004200 */
[----:B-1----:R-:W-:Y:S04]  /*f090*/  HMMA.16816.F32.BF16 R24, R32, R28, R24 ;  /* 0x0000001c2018723c */ /* 0x002fe80000041818 */
[----:B------:R-:W-:Y:S03]  /*f0a0*/  MUFU.EX2 R110, R110 ;  /* 0x0000006e006e7308 */ /* 0x000fe60000000800 */
[----:B------:R-:W-:-:S04]  /*f0b0*/  FADD.FTZ R29, R105, R122 ;  /* 0x0000007a691d7221 */ /* 0x000fc80000010000 */
[----:B------:R-:W-:Y:S01]  /*f0c0*/  FADD.FTZ R156, R156, R29 ;  /* 0x0000001d9c9c7221 */ /* 0x000fe20000010000 */
[----:B------:R-:W-:Y:S01]  /*f0d0*/  MUFU.EX2 R111, R111 ;  /* 0x0000006f006f7308 */ /* 0x000fe20000000800 */
[----:B------:R-:W-:Y:S07]  /*f0e0*/  HMMA.16816.F32.BF16 R28, R32, R30, R20 ;  /* 0x0000001e201c723c */ /* 0x000fee0000041814 */
[----:B------:R-:W-:Y:S01]  /*f0f0*/  FADD.FTZ R21, R101, R156 ;  /* 0x0000009c65157221 */ /* 0x000fe20000010000 */
[----:B------:R-:W-:Y:S01]  /*f100*/  F2FP.BF16.PACK_AB R32, R63, R64 ;  /* 0x000000403f20723e */ /* 0x000fe200000010ff */
[----:B------:R-:W1:Y:S01]  /*f110*/  MUFU.EX2 R101, R113 ;  /* 0x0000007100657308 */ /* 0x000e620000000800 */
[----:B------:R-:W-:Y:S01]  /*f120*/  F2FP.BF16.PACK_AB R33, R120, R165 ;  /* 0x000000a57821723e */ /* 0x000fe200000010ff */
[----:B------:R-:W-:Y:S01]  /*f130*/  FADD.FTZ R144, R144, R21 ;  /* 0x0000001590907221 */ /* 0x000fe20000010000 */
[----:B------:R-:W-:Y:S01]  /*f140*/  F2FP.BF16.PACK_AB R34, R61, R62 ;  /* 0x0000003e3d22723e */ /* 0x000fe200000010ff */
[----:B------:R-:W5:Y:S01]  /*f150*/  LDSM.16.MT88.4 R20, [R224+0x7c00] ;  /* 0x007c0000e014783b */ /* 0x000f620000004200 */
[----:B---3--:R-:W-:Y:S01]  /*f160*/  F2FP.BF16.PACK_AB R35, R121, R114 ;  /* 0x000000727923723e */ /* 0x008fe200000010ff */
[----:B------:R-:W-:-:S02]  /*f170*/  FADD.FTZ R99, R99, R144 ;  /* 0x0000009063637221 */ /* 0x000fc40000010000 */
[----:B------:R-:W-:Y:S02]  /*f180*/  MUFU.EX2 R192, R192 ;  /* 0x000000c000c07308 */ /* 0x000fe40000000800 */
[----:B------:R-:W-:Y:S02]  /*f190*/  FADD.FTZ R140, R140, R99 ;  /* 0x000000638c8c7221 */ /* 0x000fe40000010000 */
[C---:B--2---:R-:W-:Y:S04]  /*f1a0*/  HMMA.16816.F32.BF16 R8, R32.reuse, R16, R8 ;  /* 0x000000102008723c */ /* 0x044fe80000041808 */
[----:B------:R-:W-:Y:S03]  /*f1b0*/  MUFU.EX2 R88, R88 ;  /* 0x0000005800587308 */ /* 0x000fe60000000800 */
[----:B------:R-:W-:Y:S01]  /*f1c0*/  FADD.FTZ R17, R97, R140 ;  /* 0x0000008c61117221 */ /* 0x000fe20000010000 */
[C---:B----4-:R-:W-:Y:S03]  /*f1d0*/  HMMA.16816.F32.BF16 R24, R32.reuse, R12, R24 ;  /* 0x0000000c2018723c */ /* 0x050fe60000041818 */
[----:B------:R-:W-:Y:S01]  /*f1e0*/  FADD.FTZ R138, R138, R17 ;  /* 0x000000118a8a7221 */ /* 0x000fe20000010000 */
[----:B------:R-:W2:Y:S03]  /*f1f0*/  MUFU.EX2 R97, R96 ;  /* 0x0000006000617308 */ /* 0x000ea60000000800 */
[----:B------:R-:W-:Y:S01]  /*f200*/  FADD.FTZ R13, R107, R158 ;  /* 0x0000009e6b0d7221 */ /* 0x000fe20000010000 */
[----:B------:R-:W-:Y:S01]  /*f210*/  HMMA.16816.F32.BF16 R4, R32, R18, R4 ;  /* 0x000000122004723c */ /* 0x000fe20000041804 */
[----:B------:R-:W3:Y:S01]  /*f220*/  LDSM.16.MT88.4 R16, [R223+0x7c00] ;  /* 0x007c0000df10783b */ /* 0x000ee20000004200 */
[----:B------:R-:W-:Y:S01]  /*f230*/  FADD.FTZ R95, R95, R138 ;  /* 0x0000008a5f5f7221 */ /* 0x000fe20000010000 */
[----:B------:R-:W-:Y:S01]  /*f240*/  F2FP.BF16.PACK_AB R12, R59, R60 ;  /* 0x0000003c3b0c723e */ /* 0x000fe200000010ff */
[----:B------:R-:W-:Y:S01]  /*f250*/  FADD.FTZ R13, R240, R13 ;  /* 0x0000000df00d7221 */ /* 0x000fe20000010000 */
[----:B------:R-:W-:Y:S01]  /*f260*/  MUFU.EX2 R80, R80 ;  /* 0x0000005000507308 */ /* 0x000fe20000000800 */
[----:B------:R-:W-:-:S02]  /*f270*/  FADD.FTZ R116, R116, R95 ;  /* 0x0000005f74747221 */ /* 0x000fc40000010000 */
[----:B------:R-:W-:Y:S02]  /*f280*/  HMMA.16816.F32.BF16 R28, R32, R14, R28 ;  /* 0x0000000e201c723c */ /* 0x000fe4000004181c */
[----:B------:R-:W-:-:S03]  /*f290*/  FADD.FTZ R93, R93, R116 ;  /* 0x000000745d5d7221 */ /* 0x000fc60000010000 */
[----:B------:R-:W-:Y:S01]  /*f2a0*/  MUFU.EX2 R37, R37 ;  /* 0x0000002500257308 */ /* 0x000fe20000000800 */
[----:B------:R-:W-:Y:S01]  /*f2b0*/  FADD.FTZ R112, R112, R93 ;  /* 0x0000005d70707221 */ /* 0x000fe20000010000 */
[----:B------:R-:W-:Y:S01]  /*f2c0*/  F2FP.BF16.PACK_AB R14, R54, R55 ;  /* 0x00000037360e723e */ /* 0x000fe200000010ff */
[----:B------:R-:W-:Y:S01]  /*f2d0*/  FADD.FTZ R32, R238, R13 ;  /* 0x0000000dee207221 */ /* 0x000fe20000010000 */
[----:B-1----:R-:W-:Y:S01]  /*f2e0*/  F2FP.BF16.PACK_AB R13, R101, R104 ;  /* 0x00000068650d723e */ /* 0x002fe200000010ff */
[----:B------:R-:W-:Y:S01]  /*f2f0*/  FADD.FTZ R91, R91, R112 ;  /* 0x000000705b5b7221 */ /* 0x000fe20000010000 */
[----:B--2---:R-:W-:Y:S01]  /*f300*/  F2FP.BF16.PACK_AB R15, R97, R98 ;  /* 0x00000062610f723e */ /* 0x004fe200000010ff */
[----:B------:R-:W-:Y:S01]  /*f310*/  FADD.FTZ R32, R127, R32 ;  /* 0x000000207f207221 */ /* 0x000fe20000010000 */
[----:B------:R1:W2:Y:S01]  /*f320*/  MUFU.EX2 R93, R84 ;  /* 0x00000054005d7308 */ /* 0x0002a20000000800 */
[----:B------:R-:W-:Y:S02]  /*f330*/  FADD.FTZ R102, R102, R91 ;  /* 0x0000005b66667221 */ /* 0x000fe40000010000 */
[----:B------:R-:W-:-:S02]  /*f340*/  FADD.FTZ R129, R129, R32 ;  /* 0x0000002081817221 */ /* 0x000fc40000010000 */
[----:B------:R-:W4:Y:S01]  /*f350*/  LDSM.16.MT88.4 R32, [R224+0x8000] ;  /* 0x00800000e020783b */ /* 0x000f220000004200 */
[----:B------:R-:W-:Y:S01]  /*f360*/  FADD.FTZ R89, R89, R102 ;  /* 0x0000006659597221 */ /* 0x000fe20000010000 */
[C---:B-----5:R-:W-:Y:S01]  /*f370*/  HMMA.16816.F32.BF16 R8, R12.reuse, R20, R8 ;  /* 0x000000140c08723c */ /* 0x060fe20000041808 */
[----:B------:R-:W-:Y:S01]  /*f380*/  FADD.FTZ R129, R202, R129 ;  /* 0x00000081ca817221 */ /* 0x000fe20000010000 */
[----:B------:R-:W-:Y:S01]  /*f390*/  MUFU.EX2 R137, R137 ;  /* 0x0000008900897308 */ /* 0x000fe20000000800 */
[----:B------:R-:W-:Y:S02]  /*f3a0*/  FADD.FTZ R100, R100, R89 ;  /* 0x0000005964647221 */ /* 0x000fe40000010000 */
[----:B------:R-:W-:Y:S02]  /*f3b0*/  FADD.FTZ R200, R200, R129 ;  /* 0x00000081c8c87221 */ /* 0x000fe40000010000 */
[----:B------:R-:W-:Y:S01]  /*f3c0*/  FADD.FTZ R87, R87, R100 ;  /* 0x0000006457577221 */ /* 0x000fe20000010000 */
[----:B------:R-:W-:Y:S01]  /*f3d0*/  HMMA.16816.F32.BF16 R4, R12, R22, R4 ;  /* 0x000000160c04723c */ /* 0x000fe20000041804 */
[----:B------:R-:W-:Y:S01]  /*f3e0*/  FADD.FTZ R200, R131, R200 ;  /* 0x000000c883c87221 */ /* 0x000fe20000010000 */
[----:B------:R-:W5:Y:S01]  /*f3f0*/  LDSM.16.MT88.4 R20, [R223+0x8000] ;  /* 0x00800000df14783b */ /* 0x000f620000004200 */
[----:B------:R-:W-:Y:S01]  /*f400*/  FADD.FTZ R94, R94, R87 ;  /* 0x000000575e5e7221 */ /* 0x000fe20000010000 */
[----:B------:R-:W2:Y:S01]  /*f410*/  MUFU.EX2 R176, R176 ;  /* 0x000000b000b07308 */ /* 0x000ea20000000800 */
[----:B------:R-:W-:-:S02]  /*f420*/  FADD.FTZ R133, R133, R200 ;  /* 0x000000c885857221 */ /* 0x000fc40000010000 */
[----:B-1----:R-:W-:Y:S01]  /*f430*/  FFMA.FTZ R84, R92, c[0x0][0x23c], -R81 ;  /* 0x00008f005c547a23 */ /* 0x002fe20000010851 */
[----:B---3--:R-:W-:Y:S01]  /*f440*/  HMMA.16816.F32.BF16 R24, R12, R16, R24 ;  /* 0x000000100c18723c */ /* 0x008fe20000041818 */
[----:B------:R-:W-:-:S03]  /*f450*/  FADD.FTZ R133, R194, R133 ;  /* 0x00000085c2857221 */ /* 0x000fc60000010000 */
[----:B------:R-:W-:Y:S01]  /*f460*/  MUFU.EX2 R135, R135 ;  /* 0x0000008700877308 */ /* 0x000fe20000000800 */
[----:B------:R-:W-:Y:S02]  /*f470*/  FADD.FTZ R190, R190, R133 ;  /* 0x00000085bebe7221 */ /* 0x000fe40000010000 */
[----:B------:R-:W-:Y:S01]  /*f480*/  FADD.FTZ R17, R85, R94 ;  /* 0x0000005e55117221 */ /* 0x000fe20000010000 */
[----:B------:R-:W-:Y:S01]  /*f490*/  HMMA.16816.F32.BF16 R28, R12, R18, R28 ;  /* 0x000000120c1c723c */ /* 0x000fe2000004181c */
[----:B------:R-:W-:Y:S02]  /*f4a0*/  FADD.FTZ R190, R139, R190 ;  /* 0x000000be8bbe7221 */ /* 0x000fe40000010000 */
[----:B------:R-:W-:Y:S01]  /*f4b0*/  FADD.FTZ R90, R90, R17 ;  /* 0x000000115a5a7221 */ /* 0x000fe20000010000 */
[----:B------:R-:W-:Y:S01]  /*f4c0*/  MUFU.EX2 R132, R132 ;  /* 0x0000008400847308 */ /* 0x000fe20000000800 */
[----:B------:R-:W-:Y:S02]  /*f4d0*/  FADD.FTZ R17, R141, R190 ;  /* 0x000000be8d117221 */ /* 0x000fe40000010000 */
[----:B------:R-:W-:Y:S01]  /*f4e0*/  F2FP.BF16.PACK_AB R12, R110, R3 ;  /* 0x000000036e0c723e */ /* 0x000fe200000010ff */
[----:B------:R-:W-:Y:S01]  /*f4f0*/  FADD.FTZ R83, R83, R90 ;  /* 0x0000005a53537221 */ /* 0x000fe20000010000 */
[----:B--2---:R-:W-:Y:S01]  /*f500*/  F2FP.BF16.PACK_AB R13, R93, R88 ;  /* 0x000000585d0d723e */ /* 0x004fe200000010ff */
[----:B------:R-:W-:Y:S01]  /*f510*/  FADD.FTZ R17, R184, R17 ;  /* 0x00000011b8117221 */ /* 0x000fe20000010000 */
[----:B------:R-:W-:Y:S01]  /*f520*/  F2FP.BF16.PACK_AB R14, R192, R111 ;  /* 0x0000006fc00e723e */ /* 0x000fe200000010ff */
[----:B------:R-:W-:Y:S01]  /*f530*/  FADD.FTZ R82, R82, R83 ;  /* 0x0000005352527221 */ /* 0x000fe20000010000 */
[----:B------:R-:W-:Y:S01]  /*f540*/  F2FP.BF16.PACK_AB R15, R37, R80 ;  /* 0x00000050250f723e */ /* 0x000fe200000010ff */
[----:B------:R-:W-:Y:S02]  /*f550*/  MUFU.EX2 R36, R36 ;  /* 0x0000002400247308 */ /* 0x000fe40000000800 */
[----:B------:R-:W-:-:S04]  /*f560*/  FADD.FTZ R79, R79, R82 ;  /* 0x000000524f4f7221 */ /* 0x000fc80000010000 */
[C---:B----4-:R-:W-:Y:S01]  /*f570*/  HMMA.16816.F32.BF16 R8, R12.reuse, R32, R8 ;  /* 0x000000200c08723c */ /* 0x050fe20000041808 */
[----:B------:R-:W-:Y:S01]  /*f580*/  FADD.FTZ R78, R78, R79 ;  /* 0x0000004f4e4e7221 */ /* 0x000fe20000010000 */
[----:B------:R-:W1:Y:S03]  /*f590*/  MUFU.EX2 R39, R39 ;  /* 0x0000002700277308 */ /* 0x000e660000000800 */
[----:B------:R-:W-:Y:S02]  /*f5a0*/  FADD.FTZ R77, R77, R78 ;  /* 0x0000004e4d4d7221 */ /* 0x000fe40000010000 */
[----:B------:R-:W-:Y:S01]  /*f5b0*/  FADD.FTZ R32, R182, R17 ;  /* 0x00000011b6207221 */ /* 0x000fe20000010000 */
[----:B------:R-:W-:Y:S01]  /*f5c0*/  HMMA.16816.F32.BF16 R4, R12, R34, R4 ;  /* 0x000000220c04723c */ /* 0x000fe20000041804 */
[----:B------:R-:W2:Y:S01]  /*f5d0*/  LDSM.16.MT88.4 R16, [R224+0x8400] ;  /* 0x00840000e010783b */ /* 0x000ea20000004200 */
[----:B------:R-:W-:Y:S01]  /*f5e0*/  FFMA.FTZ R78, R42, c[0x0][0x23c], -R53 ;  /* 0x00008f002a4e7a23 */ /* 0x000fe20000010835 */
[----:B------:R-:W-:Y:S01]  /*f5f0*/  MUFU.EX2 R38, R38 ;  /* 0x0000002600267308 */ /* 0x000fe20000000800 */
[----:B------:R-:W-:-:S02]  /*f600*/  FADD.FTZ R32, R145, R32 ;  /* 0x0000002091207221 */ /* 0x000fc40000010000 */
[----:B------:R-:W-:Y:S02]  /*f610*/  FADD.FTZ R76, R76, R77 ;  /* 0x0000004d4c4c7221 */ /* 0x000fe40000010000 */
[----:B------:R-:W-:Y:S01]  /*f620*/  FADD.FTZ R33, R147, R32 ;  /* 0x0000002093217221 */ /* 0x000fe20000010000 */
[C---:B-----5:R-:W-:Y:S01]  /*f630*/  HMMA.16816.F32.BF16 R24, R12.reuse, R20, R24 ;  /* 0x000000140c18723c */ /* 0x060fe20000041818 */
[----:B------:R-:W-:Y:S01]  /*f640*/  FADD.FTZ R75, R75, R76 ;  /* 0x0000004c4b4b7221 */ /* 0x000fe20000010000 */
[----:B------:R-:W3:Y:S01]  /*f650*/  MUFU.EX2 R77, R78 ;  /* 0x0000004e004d7308 */ /* 0x000ee20000000800 */
[----:B------:R-:W-:Y:S02]  /*f660*/  FADD.FTZ R33, R178, R33 ;  /* 0x00000021b2217221 */ /* 0x000fe40000010000 */
[----:B------:R-:W-:Y:S02]  /*f670*/  FADD.FTZ R74, R74, R75 ;  /* 0x0000004b4a4a7221 */ /* 0x000fe40000010000 */
[----:B------:R-:W-:Y:S01]  /*f680*/  FADD.FTZ R170, R170, R33 ;  /* 0x00000021aaaa7221 */ /* 0x000fe20000010000 */
[----:B------:R-:W-:Y:S01]  /*f690*/  HMMA.16816.F32.BF16 R28, R12, R22, R28 ;  /* 0x000000160c1c723c */ /* 0x000fe2000004181c */
[----:B------:R-:W-:Y:S01]  /*f6a0*/  FADD.FTZ R73, R73, R74 ;  /* 0x0000004a49497221 */ /* 0x000fe20000010000 */
[----:B------:R-:W4:Y:S01]  /*f6b0*/  LDSM.16.MT88.4 R32, [R223+0x8400] ;  /* 0x00840000df20783b */ /* 0x000f220000004200 */
[----:B------:R-:W-:Y:S01]  /*f6c0*/  FADD.FTZ R170, R143, R170 ;  /* 0x000000aa8faa7221 */ /* 0x000fe20000010000 */
[----:B------:R-:W-:Y:S01]  /*f6d0*/  MUFU.EX2 R124, R124 ;  /* 0x0000007c007c7308 */ /* 0x000fe20000000800 */
[----:B------:R-:W-:Y:S01]  /*f6e0*/  FADD.FTZ R72, R72, R73 ;  /* 0x0000004948487221 */ /* 0x000fe20000010000 */
[----:B------:R-:W5:Y:S01]  /*f6f0*/  LDSM.16.MT88.4 R20, [R224+0x8800] ;  /* 0x00880000e014783b */ /* 0x000f620000004200 */
[----:B------:R-:W-:Y:S01]  /*f700*/  FADD.FTZ R157, R157, R170 ;  /* 0x000000aa9d9d7221 */ /* 0x000fe20000010000 */
[----:B------:R-:W-:Y:S01]  /*f710*/  F2FP.BF16.PACK_AB R12, R176, R137 ;  /* 0x00000089b00c723e */ /* 0x000fe200000010ff */
[----:B------:R-:W-:Y:S01]  /*f720*/  FADD.FTZ R71, R71, R72 ;  /* 0x0000004847477221 */ /* 0x000fe20000010000 */
[----:B-1----:R-:W-:Y:S01]  /*f730*/  F2FP.BF16.PACK_AB R13, R39, R36 ;  /* 0x00000024270d723e */ /* 0x002fe200000010ff */
[----:B------:R-:W-:Y:S01]  /*f740*/  FADD.FTZ R157, R160, R157 ;  /* 0x0000009da09d7221 */ /* 0x000fe20000010000 */
[----:B------:R-:W-:Y:S01]  /*f750*/  F2FP.BF16.PACK_AB R14, R132, R135 ;  /* 0x00000087840e723e */ /* 0x000fe200000010ff */
[----:B------:R-:W-:Y:S01]  /*f760*/  FADD.FTZ R70, R70, R71 ;  /* 0x0000004746467221 */ /* 0x000fe20000010000 */
[----:B---3--:R-:W-:Y:S01]  /*f770*/  F2FP.BF16.PACK_AB R15, R77, R38 ;  /* 0x000000264d0f723e */ /* 0x008fe200000010ff */
[----:B------:R-:W-:Y:S01]  /*f780*/  FADD.FTZ R142, R142, R157 ;  /* 0x0000009d8e8e7221 */ /* 0x000fe20000010000 */
[----:B------:R-:W1:Y:S01]  /*f790*/  MUFU.EX2 R105, R172 ;  /* 0x000000ac00697308 */ /* 0x000e620000000800 */
[----:B------:R-:W-:-:S02]  /*f7a0*/  FADD.FTZ R69, R69, R70 ;  /* 0x0000004645457221 */ /* 0x000fc40000010000 */
[----:B------:R-:W-:Y:S02]  /*f7b0*/  FADD.FTZ R159, R159, R142 ;  /* 0x0000008e9f9f7221 */ /* 0x000fe40000010000 */
[----:B------:R-:W-:Y:S01]  /*f7c0*/  FADD.FTZ R68, R68, R69 ;  /* 0x0000004544447221 */ /* 0x000fe20000010000 */
[----:B------:R-:W-:Y:S01]  /*f7d0*/  LDSM.16.MT88.4 R140, [R224+0x8c00] ;  /* 0x008c0000e08c783b */ /* 0x000fe20000004200 */
[----:B------:R-:W-:Y:S01]  /*f7e0*/  FFMA.FTZ R42, R46, c[0x0][0x23c], -R81 ;  /* 0x00008f002e2a7a23 */ /* 0x000fe20000010851 */
[----:B--2---:R-:W-:Y:S01]  /*f7f0*/  HMMA.16816.F32.BF16 R8, R12, R16, R8 ;  /* 0x000000100c08723c */ /* 0x004fe20000041808 */
[----:B------:R-:W-:Y:S01]  /*f800*/  FADD.FTZ R67, R67, R68 ;  /* 0x0000004443437221 */ /* 0x000fe20000010000 */
[----:B------:R-:W-:Y:S03]  /*f810*/  MUFU.EX2 R47, R47 ;  /* 0x0000002f002f7308 */ /* 0x000fe60000000800 */
[----:B------:R-:W-:-:S02]  /*f820*/  FADD.FTZ R66, R66, R67 ;  /* 0x0000004342427221 */ /* 0x000fc40000010000 */
[----:B------:R-:W-:Y:S01]  /*f830*/  FADD.FTZ R16, R134, R159 ;  /* 0x0000009f86107221 */ /* 0x000fe20000010000 */
[C---:B------:R-:W-:Y:S01]  /*f840*/  HMMA.16816.F32.BF16 R4, R12.reuse, R18, R4 ;  /* 0x000000120c04723c */ /* 0x040fe20000041804 */
[----:B------:R-:W-:Y:S01]  /*f850*/  FADD.FTZ R65, R65, R66 ;  /* 0x0000004241417221 */ /* 0x000fe20000010000 */
[----:B------:R-:W2:Y:S01]  /*f860*/  MUFU.EX2 R84, R84 ;  /* 0x0000005400547308 */ /* 0x000ea20000000800 */
[----:B------:R-:W-:Y:S02]  /*f870*/  FADD.FTZ R16, R161, R16 ;  /* 0x00000010a1107221 */ /* 0x000fe40000010000 */
[----:B------:R-:W-:Y:S02]  /*f880*/  FADD.FTZ R64, R64, R65 ;  /* 0x0000004140407221 */ /* 0x000fe40000010000 */
[----:B------:R-:W-:Y:S02]  /*f890*/  FADD.FTZ R17, R125, R16 ;  /* 0x000000107d117221 */ /* 0x000fe40000010000 */
[----:B------:R-:W-:Y:S01]  /*f8a0*/  FADD.FTZ R63, R63, R64 ;  /* 0x000000403f3f7221 */ /* 0x000fe20000010000 */
[----:B------:R-:W-:Y:S01]  /*f8b0*/  MUFU.EX2 R41, R41 ;  /* 0x0000002900297308 */ /* 0x000fe20000000800 */
[----:B------:R-:W-:Y:S01]  /*f8c0*/  FADD.FTZ R17, R126, R17 ;  /* 0x000000117e117221 */ /* 0x000fe20000010000 */
[----:B----4-:R-:W-:Y:S01]  /*f8d0*/  HMMA.16816.F32.BF16 R24, R12, R32, R24 ;  /* 0x000000200c18723c */ /* 0x010fe20000041818 */
[----:B------:R-:W-:-:S02]  /*f8e0*/  FADD.FTZ R62, R62, R63 ;  /* 0x0000003f3e3e7221 */ /* 0x000fc40000010000 */
[----:B------:R-:W-:Y:S02]  /*f8f0*/  FADD.FTZ R46, R130, R17 ;  /* 0x00000011822e7221 */ /* 0x000fe40000010000 */
[----:B------:R-:W-:Y:S01]  /*f900*/  FADD.FTZ R61, R61, R62 ;  /* 0x0000003e3d3d7221 */ /* 0x000fe20000010000 */
[----:B------:R-:W3:Y:S01]  /*f910*/  MUFU.EX2 R40, R40 ;  /* 0x0000002800287308 */ /* 0x000ee20000000800 */
[----:B------:R-:W-:Y:S01]  /*f920*/  FADD.FTZ R46, R163, R46 ;  /* 0x0000002ea32e7221 */ /* 0x000fe20000010000 */
[----:B------:R-:W4:Y:S01]  /*f930*/  LDSM.16.MT88.4 R16, [R223+0x8800] ;  /* 0x00880000df10783b */ /* 0x000f220000004200 */
[----:B------:R-:W-:Y:S01]  /*f940*/  FADD.FTZ R60, R60, R61 ;  /* 0x0000003d3c3c7221 */ /* 0x000fe20000010000 */
[----:B------:R-:W-:Y:S01]  /*f950*/  HMMA.16816.F32.BF16 R28, R12, R34, R28 ;  /* 0x000000220c1c723c */ /* 0x000fe2000004181c */
[----:B------:R-:W-:Y:S02]  /*f960*/  FADD.FTZ R165, R165, R46 ;  /* 0x0000002ea5a57221 */ /* 0x000fe40000010000 */
[----:B------:R-:W-:Y:S01]  /*f970*/  FADD.FTZ R60, R59, R60 ;  /* 0x0000003c3b3c7221 */ /* 0x000fe20000010000 */
[----:B------:R-:W-:Y:S01]  /*f980*/  MUFU.EX2 R44, R44 ;  /* 0x0000002c002c7308 */ /* 0x000fe20000000800 */
[----:B------:R-:W-:-:S02]  /*f990*/  FADD.FTZ R165, R120, R165 ;  /* 0x000000a578a57221 */ /* 0x000fc40000010000 */
[----:B------:R-:W-:Y:S01]  /*f9a0*/  FADD.FTZ R55, R55, R60 ;  /* 0x0000003c37377221 */ /* 0x000fe20000010000 */
[----:B-1----:R-:W-:Y:S01]  /*f9b0*/  F2FP.BF16.PACK_AB R12, R105, R124 ;  /* 0x0000007c690c723e */ /* 0x002fe200000010ff */
[----:B------:R-:W-:Y:S01]  /*f9c0*/  FADD.FTZ R114, R114, R165 ;  /* 0x000000a572727221 */ /* 0x000fe20000010000 */
[----:B--2---:R-:W-:Y:S01]  /*f9d0*/  F2FP.BF16.PACK_AB R14, R84, R47 ;  /* 0x0000002f540e723e */ /* 0x004fe200000010ff */
[----:B------:R-:W-:Y:S01]  /*f9e0*/  FADD.FTZ R54, R54, R55 ;  /* 0x0000003736367221 */ /* 0x000fe20000010000 */
[----:B------:R-:W1:Y:S01]  /*f9f0*/  MUFU.EX2 R43, R43 ;  /* 0x0000002b002b7308 */ /* 0x000e620000000800 */
[----:B------:R-:W-:Y:S01]  /*fa00*/  FADD.FTZ R121, R121, R114 ;  /* 0x0000007279797221 */ /* 0x000fe20000010000 */
[----:B---3--:R-:W-:Y:S01]  /*fa10*/  F2FP.BF16.PACK_AB R13, R40, R41 ;  /* 0x00000029280d723e */ /* 0x008fe200000010ff */
[----:B------:R-:W-:Y:S02]  /*fa20*/  FADD.FTZ R3, R3, R54 ;  /* 0x0000003603037221 */ /* 0x000fe40000010000 */
[----:B------:R-:W-:-:S02]  /*fa30*/  FADD.FTZ R104, R104, R121 ;  /* 0x0000007968687221 */ /* 0x000fc40000010000 */
[----:B------:R-:W-:Y:S01]  /*fa40*/  FADD.FTZ R110, R110, R3 ;  /* 0x000000036e6e7221 */ /* 0x000fe20000010000 */
[----:B------:R-:W-:Y:S01]  /*fa50*/  MUFU.EX2 R85, R86 ;  /* 0x0000005600557308 */ /* 0x000fe20000000800 */
[----:B------:R-:W-:Y:S02]  /*fa60*/  FADD.FTZ R101, R101, R104 ;  /* 0x0000006865657221 */ /* 0x000fe40000010000 */
[----:B------:R-:W-:Y:S02]  /*fa70*/  FADD.FTZ R111, R111, R110 ;  /* 0x0000006e6f6f7221 */ /* 0x000fe40000010000 */
[----:B------:R-:W-:Y:S02]  /*fa80*/  FADD.FTZ R98, R98, R101 ;  /* 0x0000006562627221 */ /* 0x000fe40000010000 */
[----:B------:R-:W-:Y:S01]  /*fa90*/  FADD.FTZ R192, R192, R111 ;  /* 0x0000006fc0c07221 */ /* 0x000fe20000010000 */
[----:B-1----:R-:W-:Y:S01]  /*faa0*/  F2FP.BF16.PACK_AB R15, R43, R44 ;  /* 0x0000002c2b0f723e */ /* 0x002fe200000010ff */
[----:B------:R-:W-:Y:S01]  /*fab0*/  FADD.FTZ R97, R97, R98 ;  /* 0x0000006261617221 */ /* 0x000fe20000010000 */
[----:B------:R-:W1:Y:S01]  /*fac0*/  MUFU.EX2 R42, R42 ;  /* 0x0000002a002a7308 */ /* 0x000e620000000800 */
[----:B------:R-:W-:-:S02]  /*fad0*/  FADD.FTZ R137, R137, R192 ;  /* 0x000000c089897221 */ /* 0x000fc40000010000 */
[----:B------:R-:W-:Y:S02]  /*fae0*/  FADD.FTZ R88, R88, R97 ;  /* 0x0000006158587221 */ /* 0x000fe40000010000 */
[C---:B-----5:R-:W-:Y:S01]  /*faf0*/  HMMA.16816.F32.BF16 R8, R12.reuse, R20, R8 ;  /* 0x000000140c08723c */ /* 0x060fe20000041808 */
[----:B------:R-:W-:Y:S02]  /*fb00*/  FADD.FTZ R176, R176, R137 ;  /* 0x00000089b0b07221 */ /* 0x000fe40000010000 */
[----:B------:R-:W-:Y:S01]  /*fb10*/  FADD.FTZ R93, R93, R88 ;  /* 0x000000585d5d7221 */ /* 0x000fe20000010000 */
[----:B------:R-:W-:Y:S01]  /*fb20*/  MUFU.EX2 R241, R241 ;  /* 0x000000f100f17308 */ /* 0x000fe20000000800 */
[----:B------:R-:W-:Y:S02]  /*fb30*/  FADD.FTZ R135, R135, R176 ;  /* 0x000000b087877221 */ /* 0x000fe40000010000 */
[----:B------:R-:W-:Y:S01]  /*fb40*/  FADD.FTZ R80, R80, R93 ;  /* 0x0000005d50507221 */ /* 0x000fe20000010000 */
[----:B------:R-:W-:Y:S01]  /*fb50*/  HMMA.16816.F32.BF16 R20, R12, R22, R4 ;  /* 0x000000160c14723c */ /* 0x000fe20000041804 */
[----:B------:R-:W2:Y:S01]  /*fb60*/  LDSM.16.MT88.4 R4, [R223+0x8c00] ;  /* 0x008c0000df04783b */ /* 0x000ea20000004200 */
[----:B------:R-:W-:-:S02]  /*fb70*/  FFMA.FTZ R33, R45, c[0x0][0x23c], -R53 ;  /* 0x00008f002d217a23 */ /* 0x000fc40000010835 */
[----:B------:R-:W-:Y:S01]  /*fb80*/  FADD.FTZ R37, R37, R80 ;  /* 0x0000005025257221 */ /* 0x000fe20000010000 */
[----:B------:R-:W-:Y:S01]  /*fb90*/  MUFU.EX2 R242, R242 ;  /* 0x000000f200f27308 */ /* 0x000fe20000000800 */
[----:B------:R-:W-:Y:S02]  /*fba0*/  FFMA.FTZ R34, R50, c[0x0][0x23c], -R53 ;  /* 0x00008f0032227a23 */ /* 0x000fe40000010835 */
[----:B------:R-:W-:Y:S01]  /*fbb0*/  FADD.FTZ R36, R36, R37 ;  /* 0x0000002524247221 */ /* 0x000fe20000010000 */
[----:B----4-:R-:W-:Y:S01]  /*fbc0*/  HMMA.16816.F32.BF16 R24, R12, R16, R24 ;  /* 0x000000100c18723c */ /* 0x010fe20000041818 */
[----:B------:R-:W-:Y:S02]  /*fbd0*/  FFMA.FTZ R32, R52, c[0x0][0x23c], -R81 ;  /* 0x00008f0034207a23 */ /* 0x000fe40000010851 */
[----:B------:R-:W-:Y:S01]  /*fbe0*/  FADD.FTZ R39, R39, R36 ;  /* 0x0000002427277221 */ /* 0x000fe20000010000 */
[----:B------:R-:W-:Y:S01]  /*fbf0*/  MUFU.EX2 R33, R33 ;  /* 0x0000002100217308 */ /* 0x000fe20000000800 */
[----:B------:R-:W-:-:S02]  /*fc00*/  FFMA.FTZ R35, R49, c[0x0][0x23c], -R53 ;  /* 0x00008f0031237a23 */ /* 0x000fc40000010835 */
[----:B------:R-:W-:Y:S01]  /*fc10*/  FADD.FTZ R38, R38, R39 ;  /* 0x0000002726267221 */ /* 0x000fe20000010000 */
[----:B------:R-:W-:Y:S01]  /*fc20*/  HMMA.16816.F32.BF16 R28, R12, R18, R28 ;  /* 0x000000120c1c723c */ /* 0x000fe2000004181c */
[----:B------:R-:W-:Y:S02]  /*fc30*/  FADD.FTZ R135, R132, R135 ;  /* 0x0000008784877221 */ /* 0x000fe40000010000 */
[----:B------:R-:W-:Y:S01]  /*fc40*/  FADD.FTZ R38, R77, R38 ;  /* 0x000000264d267221 */ /* 0x000fe20000010000 */
[----:B------:R-:W3:Y:S01]  /*fc50*/  MUFU.EX2 R34, R34 ;  /* 0x0000002200227308 */ /* 0x000ee20000000800 */
[----:B------:R-:W-:Y:S02]  /*fc60*/  FADD.FTZ R124, R124, R135 ;  /* 0x000000877c7c7221 */ /* 0x000fe40000010000 */
[----:B------:R-:W-:Y:S01]  /*fc70*/  FADD.FTZ R41, R41, R38 ;  /* 0x0000002629297221 */ /* 0x000fe20000010000 */
[----:B-1----:R-:W-:Y:S01]  /*fc80*/  F2FP.BF16.PACK_AB R12, R42, R85 ;  /* 0x000000552a0c723e */ /* 0x002fe200000010ff */
[----:B------:R-:W-:-:S02]  /*fc90*/  FADD.FTZ R124, R105, R124 ;  /* 0x0000007c697c7221 */ /* 0x000fc40000010000 */
[----:B------:R-:W-:Y:S01]  /*fca0*/  FADD.FTZ R41, R40, R41 ;  /* 0x0000002928297221 */ /* 0x000fe20000010000 */
[----:B------:R-:W1:Y:S01]  /*fcb0*/  MUFU.EX2 R32, R32 ;  /* 0x0000002000207308 */ /* 0x000e620000000800 */
[----:B------:R-:W-:Y:S02]  /*fcc0*/  FADD.FTZ R47, R47, R124 ;  /* 0x0000007c2f2f7221 */ /* 0x000fe40000010000 */
[----:B------:R-:W-:Y:S02]  /*fcd0*/  FADD.FTZ R44, R44, R41 ;  /* 0x000000292c2c7221 */ /* 0x000fe40000010000 */
[----:B------:R-:W-:Y:S02]  /*fce0*/  FADD.FTZ R84, R84, R47 ;  /* 0x0000002f54547221 */ /* 0x000fe40000010000 */
[----:B------:R-:W-:Y:S01]  /*fcf0*/  FADD.FTZ R44, R43, R44 ;  /* 0x0000002c2b2c7221 */ /* 0x000fe20000010000 */
[----:B------:R-:W4:Y:S01]  /*fd00*/  MUFU.EX2 R35, R35 ;  /* 0x0000002300237308 */ /* 0x000f220000000800 */
[----:B---3--:R-:W-:Y:S01]  /*fd10*/  F2FP.BF16.PACK_AB R13, R34, R33 ;  /* 0x00000021220d723e */ /* 0x008fe200000010ff */
[----:B------:R-:W-:-:S02]  /*fd20*/  FADD.FTZ R85, R85, R84 ;  /* 0x0000005455557221 */ /* 0x000fc40000010000 */
[----:B------:R-:W-:Y:S02]  /*fd30*/  FADD.FTZ R33, R33, R44 ;  /* 0x0000002c21217221 */ /* 0x000fe40000010000 */
[----:B------:R-:W-:Y:S01]  /*fd40*/  FADD.FTZ R85, R42, R85 ;  /* 0x000000552a557221 */ /* 0x000fe20000010000 */
[----:B-1----:R-:W-:Y:S01]  /*fd50*/  F2FP.BF16.PACK_AB R14, R241, R32 ;  /* 0x00000020f10e723e */ /* 0x002fe200000010ff */
[----:B------:R-:W-:Y:S02]  /*fd60*/  FADD.FTZ R34, R34, R33 ;  /* 0x0000002122227221 */ /* 0x000fe40000010000 */
[----:B------:R-:W-:-:S04]  /*fd70*/  FADD.FTZ R32, R32, R85 ;  /* 0x0000005520207221 */ /* 0x000fc80000010000 */
[----:B------:R-:W-:Y:S01]  /*fd80*/  FADD.FTZ R241, R241, R32 ;  /* 0x00000020f1f17221 */ /* 0x000fe20000010000 */
[----:B----4-:R-:W-:Y:S01]  /*fd90*/  F2FP.BF16.PACK_AB R15, R242, R35 ;  /* 0x00000023f20f723e */ /* 0x010fe200000010ff */
[----:B------:R-:W-:-:S04]  /*fda0*/  FADD.FTZ R35, R35, R34 ;  /* 0x0000002223237221 */ /* 0x000fc80000010000 */
[----:B------:R-:W-:Y:S02]  /*fdb0*/  FADD.FTZ R242, R242, R35 ;  /* 0x00000023f2f27221 */ /* 0x000fe40000010000 */
[C---:B------:R-:W-:Y:S08]  /*fdc0*/  HMMA.16816.F32.BF16 R144, R12.reuse, R140, R8 ;  /* 0x0000008c0c90723c */ /* 0x040ff00000041808 */
[C---:B------:R-:W-:Y:S08]  /*fdd0*/  HMMA.16816.F32.BF16 R140, R12.reuse, R142, R20 ;  /* 0x0000008e0c8c723c */ /* 0x040ff00000041814 */
[C---:B--2---:R-:W-:Y:S08]  /*fde0*/  HMMA.16816.F32.BF16 R136, R12.reuse, R4, R24 ;  /* 0x000000040c88723c */ /* 0x044ff00000041818 */
[----:B------:R-:W-:Y:S01]  /*fdf0*/  HMMA.16816.F32.BF16 R132, R12, R6, R28 ;  /* 0x000000060c84723c */ /* 0x000fe2000004181c */
[----:B------:R-:W-:Y:S07]  /*fe00*/  @!P5 BRA `(.L_x_928) ;  /* 0x00005c000000d947 */ /* 0x000fee0003800000 */
[----:B------:R-:W-:Y:S01]  /*fe10*/  LOP3.LUT P1, RZ, R231, 0x8, RZ, 0xc0, !PT ;  /* 0x00000008e7ff7812 */ /* 0x000fe2000782c0ff */
[----:B------:R-:W-:-:S04]  /*fe20*/  DEPBAR.LE SB0, 0x0 ;  /* 0x000080000000791a */ /* 0x000fc80000000000 */
[----:B------:R-:W-:Y:S01]  /*fe30*/  IADD3 R236, R56, -0x2, RZ ;  /* 0xfffffffe38ec7810 */ /* 0x000fe20007ffe0ff */
[----:B------:R-:W-:Y:S07]  /*fe40*/  BAR.SYNC.DEFER_BLOCKING 0x0 ;  /* 0x0000000000007b1d */ /* 0x000fee0000010000 */
[----:B------:R-:W-:Y:S05]  /*fe50*/  @!P1 BRA `(.L_x_929) ;  /* 0x000003b000009947 */ /* 0x000fea0003800000 */
[----:B------:R-:W-:Y:S01]  /*fe60*/  IABS R3, c[0x0][0x2d0] ;  /* 0x0000b40000037a13 */ /* 0x000fe20000000000 */
[----:B------:R-:W-:-:S03]  /*fe70*/  IMAD.SHL.U32 R4, R236, 0x100, RZ ;  /* 0x00000100ec047824 */ /* 0x000fc600078e00ff */
[----:B------:R-:W1:Y:S02]  /*fe80*/  I2F.RP R10, R3 ;  /* 0x00000003000a7306 */ /* 0x000e640000209400 */
[C---:B------:R-:W-:Y:S02]  /*fe90*/  IADD3 R11, R4.reuse, 0x100, RZ ;  /* 0x00000100040b7810 */ /* 0x040fe40007ffe0ff */
[----:B------:R-:W-:Y:S02]  /*fea0*/  IABS R5, R4 ;  /* 0x0000000400057213 */ /* 0x000fe40000000000 */
[----:B------:R-:W-:Y:S02]  /*feb0*/  IABS R7, R11 ;  /* 0x0000000b00077213 */ /* 0x000fe40000000000 */
[----:B------:R-:W-:Y:S02]  /*fec0*/  LOP3.LUT R11, R11, c[0x0][0x2d0], RZ, 0x3c, !PT ;  /* 0x0000b4000b0b7a12 */ /* 0x000fe400078e3cff */
[----:B------:R-:W-:-:S02]  /*fed0*/  LOP3.LUT R4, R4, c[0x0][0x2d0], RZ, 0x3c, !PT ;  /* 0x0000b40004047a12 */ /* 0x000fc400078e3cff */
[----:B------:R-:W-:Y:S02]  /*fee0*/  ISETP.GE.AND P3, PT, R11, RZ, PT ;  /* 0x000000ff0b00720c */ /* 0x000fe40003f66270 */
        /* <DEDUP_REMOVED lines=9> */
[----:B------:R-:W-:Y:S01]  /*ff80*/  IMAD.HI.U32 R9, R6, R5, RZ ;  /* 0x0000000506097227 */ /* 0x000fe200078e00ff */
[----:B------:R-:W-:-:S03]  /*ff90*/  IADD3 R8, -R10, RZ, RZ ;  /* 0x000000ff0a087210 */ /* 0x000fc60007ffe1ff */
[----:B------:R-:W-:Y:S02]  /*ffa0*/  IMAD.MOV R6, RZ, RZ, -R9 ;  /* 0x000000ffff067224 */ /* 0x000fe400078e0a09 */
[C---:B------:R-:W-:Y:S02]  /*ffb0*/  IMAD R8, R3.reuse, R8, R7 ;  /* 0x0000000803087224 */ /* 0x040fe400078e0207 */
[----:B------:R-:W-:-:S03]  /*ffc0*/  IMAD R6, R3, R6, R5 ;  /* 0x0000000603067224 */ /* 0x000fc600078e0205 */
[C---:B------:R-:W-:Y:S02]  /*ffd0*/  ISETP.GT.U32.AND P1, PT, R3.reuse, R8, PT ;  /* 0x000000080300720c */ /* 0x040fe40003f24070 */
[----:B------:R-:W-:-:S11]  /*ffe0*/  ISETP.GT.U32.AND P0, PT, R3, R6, PT ;  /* 0x000000060300720c */ /* 0x000fd60003f04070 */
[----:B------:R-:W-:Y:S01]  /*fff0*/  @!P1 IMAD.IADD R8, R8, 0x1, -R3 ;  /* 0x0000000108089824 */ /* 0x000fe200078e0a03 */
[----:B------:R-:W-:Y:S02]  /*10000*/  @!P1 IADD3 R10, R10, 0x1, RZ ;  /* 0x000000010a0a9810 */ /* 0x000fe40007ffe0ff */
[-C--:B------:R-:W-:Y:S02]  /*10010*/  @!P0 IADD3 R6, R6, -R3.reuse, RZ ;  /* 0x8000000306068210 */ /* 0x080fe40007ffe0ff */
[-C--:B------:R-:W-:Y:S02]  /*10020*/  ISETP.GE.U32.AND P5, PT, R8, R3.reuse, PT ;  /* 0x000000030800720c */ /* 0x080fe40003fa6070 */
[----:B------:R-:W-:Y:S02]  /*10030*/  ISETP.GE.U32.AND P4, PT, R6, R3, PT ;  /* 0x000000030600720c */ /* 0x000fe40003f86070 */
[----:B------:R-:W-:Y:S02]  /*10040*/  @!P0 IADD3 R9, R9, 0x1, RZ ;  /* 0x0000000109098810 */ /* 0x000fe40007ffe0ff */
[----:B------:R-:W-:-:S02]  /*10050*/  ISETP.NE.AND P0, PT, RZ, c[0x0][0x2d0], PT ;  /* 0x0000b400ff007a0c */ /* 0x000fc40003f05270 */
[----:B------:R-:W-:-:S05]  /*10060*/  LOP3.LUT R6, RZ, c[0x0][0x2d0], RZ, 0x33, !PT ;  /* 0x0000b400ff067a12 */ /* 0x000fca00078e33ff */
[----:B------:R-:W-:Y:S02]  /*10070*/  @P5 IADD3 R10, R10, 0x1, RZ ;  /* 0x000000010a0a5810 */ /* 0x000fe40007ffe0ff */
[----:B------:R-:W-:-:S03]  /*10080*/  @P4 IADD3 R9, R9, 0x1, RZ ;  /* 0x0000000109094810 */ /* 0x000fc60007ffe0ff */
[----:B------:R-:W-:Y:S02]  /*10090*/  @!P3 IMAD.MOV R10, RZ, RZ, -R10 ;  /* 0x000000ffff0ab224 */ /* 0x000fe400078e0a0a */
[----:B------:R-:W-:-:S03]  /*100a0*/  @!P2 IMAD.MOV R9, RZ, RZ, -R9 ;  /* 0x000000ffff09a224 */ /* 0x000fc600078e0a09 */
[C---:B------:R-:W-:Y:S02]  /*100b0*/  SEL R3, R6.reuse, R10, !P0 ;  /* 0x0000000a06037207 */ /* 0x040fe40004000000 */
[----:B------:R-:W-:-:S03]  /*100c0*/  SEL R6, R6, R9, !P0 ;  /* 0x0000000906067207 */ /* 0x000fc60004000000 */
[----:B------:R-:W-:-:S04]  /*100d0*/  IMAD.WIDE R12, R3, 0x4, R232 ;  /* 0x00000004030c7825 */ /* 0x000fc800078e02e8 */
[----:B------:R-:W-:Y:S01]  /*100e0*/  IMAD.WIDE R10, R6, 0x4, R232 ;  /* 0x00000004060a7825 */ /* 0x000fe200078e02e8 */
[----:B------:R-:W2:Y:S04]  /*100f0*/  LDG.E R4, [R12.64] ;  /* 0x000000060c047981 */ /* 0x000ea8000c1e1900 */
[----:B------:R-:W2:Y:S01]  /*10100*/  LDG.E R5, [R10.64] ;  /* 0x000000060a057981 */ /* 0x000ea2000c1e1900 */
[----:B------:R-:W-:Y:S01]  /*10110*/  IADD3 R3, R3, -R6, RZ ;  /* 0x8000000603037210 */ /* 0x000fe20007ffe0ff */
[----:B------:R-:W-:-:S04]  /*10120*/  IMAD.MOV.U32 R6, RZ, RZ, c[0x0][0x2d0] ;  /* 0x0000b400ff067624 */ /* 0x000fc800078e00ff */
[----:B------:R-:W-:-:S04]  /*10130*/  IMAD R6, R3, R6, -0x100 ;  /* 0xffffff0003067424 */ /* 0x000fc800078e0206 */
[----:B------:R-:W-:Y:S01]  /*10140*/  IMAD.WIDE.U32 R8, R6, c[0x0][0x1a0], RZ ;  /* 0x0000680006087a25 */ /* 0x000fe200078e00ff */
[----:B------:R-:W-:-:S05]  /*10150*/  SHF.R.S32.HI R3, RZ, 0x1f, R6 ;  /* 0x0000001fff037819 */ /* 0x000fca0000011406 */
[----:B------:R-:W-:-:S04]  /*10160*/  IMAD R3, R3, c[0x0][0x1a0], RZ ;  /* 0x0000680003037a24 */ /* 0x000fc800078e02ff */
[----:B------:R-:W-:-:S05]  /*10170*/  IMAD R3, R6, c[0x0][0x1a4], R3 ;  /* 0x0000690006037a24 */ /* 0x000fca00078e0203 */
[----:B------:R-:W-:Y:S01]  /*10180*/  IADD3 R9, R9, R3, RZ ;  /* 0x0000000309097210 */ /* 0x000fe20007ffe0ff */
[----:B--2---:R-:W-:-:S04]  /*10190*/  IMAD.IADD R5, R5, 0x1, -R4 ;  /* 0x0000000105057824 */ /* 0x004fc800078e0a04 */
[----:B------:R-:W-:Y:S01]  /*101a0*/  IMAD.WIDE.U32 R8, R5, c[0x0][0x188], R8 ;  /* 0x0000620005087a25 */ /* 0x000fe200078e0008 */
[----:B------:R-:W-:-:S04]  /*101b0*/  SHF.R.S32.HI R4, RZ, 0x1f, R5 ;  /* 0x0000001fff047819 */ /* 0x000fc80000011405 */
[----:B------:R-:W-:Y:S01]  /*101c0*/  MOV R7, R8 ;  /* 0x0000000800077202 */ /* 0x000fe20000000f00 */
[----:B------:R-:W-:-:S04]  /*101d0*/  IMAD R4, R4, c[0x0][0x188], RZ ;  /* 0x0000620004047a24 */ /* 0x000fc800078e02ff */
[----:B------:R-:W-:-:S04]  /*101e0*/  IMAD R4, R5, c[0x0][0x18c], R4 ;  /* 0x0000630005047a24 */ /* 0x000fc800078e0204 */
[----:B------:R-:W-:Y:S01]  /*101f0*/  IMAD.IADD R4, R9, 0x1, R4 ;  /* 0x0000000109047824 */ /* 0x000fe200078e0204 */
[----:B------:R-:W-:Y:S05]  /*10200*/  BRA `(.L_x_930) ;  /* 0x0000003000007947 */ /* 0x000fea0003800000 */
.L_x_929:
[----:B------:R-:W-:-:S05]  /*10210*/  IMAD.MOV.U32 R7, RZ, RZ, c[0x0][0x1a0] ;  /* 0x00006800ff077624 */ /* 0x000fca00078e00ff */
[----:B------:R-:W-:-:S04]  /*10220*/  LEA R7, -R7, RZ, 0x8 ;  /* 0x000000ff07077211 */ /* 0x000fc800078e41ff */
[----:B------:R-:W-:Y:S02]  /*10230*/  SHF.R.S32.HI R4, RZ, 0x1f, R7 ;  /* 0x0000001fff047819 */ /* 0x000fe40000011407 */
.L_x_930:
[----:B------:R-:W-:Y:S01]  /*10240*/  ISETP.GE.AND P0, PT, R148, c[0x0][0x220], PT ;  /* 0x0000880094007a0c */ /* 0x000fe20003f06270 */
[----:B------:R-:W-:Y:S01]  /*10250*/  IMAD.SHL.U32 R124, R236, 0x100, RZ ;  /* 0x00000100ec7c7824 */ /* 0x000fe200078e00ff */
[----:B------:R-:W-:-:S04]  /*10260*/  LEA R196, P5, R7, R196, 0x1 ;  /* 0x000000c407c47211 */ /* 0x000fc800078a08ff */
[----:B------:R-:W-:-:S07]  /*10270*/  LEA.HI.X R197, R7, R197, R4, 0x1, P5 ;  /* 0x000000c507c57211 */ /* 0x000fce00028f0c04 */
[----:B------:R-:W-:Y:S01]  /*10280*/  @!P0 IMAD.MOV.U32 R15, RZ, RZ, c[0x0][0x1a0] ;  /* 0x00006800ff0f8624 */ /* 0x000fe200078e00ff */
[-C--:B------:R-:W-:Y:S01]  /*10290*/  @!P0 IADD3 R58, P4, P3, R7, R150.reuse, R58 ;  /* 0x00000096073a8210 */ /* 0x080fe20007b9e03a */
[--C-:B------:R-:W-:Y:S01]  /*102a0*/  @!P0 IMAD.MOV.U32 R152, RZ, RZ, R150.reuse ;  /* 0x000000ffff988224 */ /* 0x100fe200078e0096 */
[----:B------:R-:W-:Y:S01]  /*102b0*/  @P0 STS [R237+0x5000], RZ ;  /* 0x005000ffed000388 */ /* 0x000fe20000000800 */
[----:B------:R-:W-:Y:S01]  /*102c0*/  @!P0 IMAD.MOV.U32 R5, RZ, RZ, c[0x0][0x1a0] ;  /* 0x00006800ff058624 */ /* 0x000fe200078e00ff */
[----:B------:R-:W-:Y:S01]  /*102d0*/  @!P0 IADD3.X R57, R4, R153, R57, P4, P3 ;  /* 0x0000009904398210 */ /* 0x000fe200027e6439 */
[----:B------:R-:W-:Y:S01]  /*102e0*/  @!P0 IMAD.MOV.U32 R12, RZ, RZ, c[0x0][0x1a0] ;  /* 0x00006800ff0c8624 */ /* 0x000fe200078e00ff */
[----:B------:R-:W-:Y:S01]  /*102f0*/  @P0 STS [R237+0x5004], RZ ;  /* 0x005004ffed000388 */ /* 0x000fe20000000800 */
[----:B------:R-:W-:Y:S01]  /*10300*/  @!P0 IMAD.MOV.U32 R10, RZ, RZ, c[0x0][0x1a0] ;  /* 0x00006800ff0a8624 */ /* 0x000fe200078e00ff */
[----:B------:R-:W-:Y:S01]  /*10310*/  @!P0 LEA R6, P2, R5, R150, 0x6 ;  /* 0x0000009605068211 */ /* 0x000fe200078430ff */
[----:B------:R-:W-:Y:S01]  /*10320*/  @!P0 IMAD.MOV.U32 R8, RZ, RZ, R150 ;  /* 0x000000ffff088224 */ /* 0x000fe200078e0096 */
[----:B------:R-:W-:Y:S01]  /*10330*/  @P0 STS.64 [R237+0x5008], RZ ;  /* 0x005008ffed000388 */ /* 0x000fe20000000a00 */
[--C-:B------:R-:W-:Y:S01]  /*10340*/  @!P0 IMAD.MOV.U32 R9, RZ, RZ, R153.reuse ;  /* 0x000000ffff098224 */ /* 0x100fe200078e0099 */
[----:B------:R-:W-:Y:S01]  /*10350*/  @!P0 IADD3 R6, P5, R7, R6, RZ ;  /* 0x0000000607068210 */ /* 0x000fe20007fbe0ff */
[----:B------:R-:W-:Y:S01]  /*10360*/  @!P0 IMAD.MOV.U32 R3, RZ, RZ, c[0x0][0x1a0] ;  /* 0x00006800ff038624 */ /* 0x000fe200078e00ff */
[----:B------:R-:W-:Y:S01]  /*10370*/  @!PT LDS RZ, [RZ] ;  /* 0x00000000fffff984 */ /* 0x000fe20000000800 */
[----:B------:R-:W-:Y:S01]  /*10380*/  @!PT LDS RZ, [RZ] ;  /* 0x00000000fffff984 */ /* 0x000fe20000000800 */
[----:B------:R-:W-:Y:S01]  /*10390*/  @!PT LDS RZ, [RZ] ;  /* 0x00000000fffff984 */ /* 0x000fe20000000800 */
[----:B------:R1:W-:Y:S01]  /*103a0*/  @!P0 LDGSTS.E.BYPASS.LTC128B.128 [R237+0x5000], [R196.64] ;  /* 0x05000000c4ed8fae */ /* 0x0003e2000b901d46 */
[----:B------:R-:W-:-:S03]  /*103b0*/  @!P0 IMAD.WIDE.U32 R14, R15, 0x60, R152 ;  /* 0x000000600f0e8825 */ /* 0x000fc600078e0098 */
[----:B------:R-:W-:Y:S01]  /*103c0*/  @P0 STS.128 [R237+0x5800], RZ ;  /* 0x005800ffed000388 */ /* 0x000fe20000000c00 */
[----:B------:R-:W-:Y:S02]  /*103d0*/  @!P0 IMAD.MOV.U32 R18, RZ, RZ, c[0x0][0x1a4] ;  /* 0x00006900ff128624 */ /* 0x000fe400078e00ff */
[----:B------:R-:W-:-:S03]  /*103e0*/  @!P0 IMAD.WIDE.U32 R12, R12, 0xa0, R8 ;  /* 0x000000a00c0c8825 */ /* 0x000fc600078e0008 */
[-C--:B------:R-:W-:Y:S01]  /*103f0*/  @!P0 LEA.HI.X R5, R5, R153.reuse, R18, 0x6, P2 ;  /* 0x0000009905058211 */ /* 0x080fe200010f3412 */
[----:B------:R-:W-:Y:S01]  /*10400*/  @!P0 IMAD.WIDE.U32 R10, R10, 0xc0, R8 ;  /* 0x000000c00a0a8825 */ /* 0x000fe200078e0008 */
[----:B------:R-:W-:Y:S02]  /*10410*/  @!P0 LEA R8, P1, R3, R150, 0x7 ;  /* 0x0000009603088211 */ /* 0x000fe400078238ff */
[C---:B------:R-:W-:Y:S01]  /*10420*/  @!P0 LEA R20, P2, R58.reuse, c[0x0][0x170], 0x1 ;  /* 0x00005c003a148a11 */ /* 0x040fe200078408ff */
[----:B------:R-:W-:Y:S01]  /*10430*/  @!P0 IMAD.MOV.U32 R152, RZ, RZ, c[0x0][0x1a4] ;  /* 0x00006900ff988624 */ /* 0x000fe200078e00ff */
[C---:B------:R-:W-:Y:S01]  /*10440*/  @!P0 IADD3 R8, P4, R7.reuse, R8, RZ ;  /* 0x0000000807088210 */ /* 0x040fe20007f9e0ff */
[----:B------:R-:W-:Y:S01]  /*10450*/  @!P0 IMAD.MOV.U32 R9, RZ, RZ, c[0x0][0x1a4] ;  /* 0x00006900ff098624 */ /* 0x000fe200078e00ff */
[----:B------:R-:W-:Y:S01]  /*10460*/  @!P0 LEA.HI.X R21, R58, c[0x0][0x174], R57, 0x1, P2 ;  /* 0x00005d003a158a11 */ /* 0x000fe200010f0c39 */
[----:B------:R-:W-:Y:S01]  /*10470*/  @!P0 IMAD.MOV.U32 R16, RZ, RZ, c[0x0][0x1a0] ;  /* 0x00006800ff108624 */ /* 0x000fe200078e00ff */
[----:B------:R-:W-:Y:S01]  /*10480*/  @!P0 IADD3 R10, P2, R7, R10, RZ ;  /* 0x0000000a070a8210 */ /* 0x000fe20007f5e0ff */
[----:B------:R-:W-:Y:S01]  /*10490*/  @!P0 IMAD.MOV.U32 R151, RZ, RZ, R153 ;  /* 0x000000ffff978224 */ /* 0x000fe200078e0099 */
[----:B------:R-:W-:Y:S01]  /*104a0*/  @!P0 LEA.HI.X R153, R3, R153, R152, 0x7, P1 ;  /* 0x0000009903998211 */ /* 0x000fe200008f3c98 */
[----:B------:R-:W-:Y:S01]  /*104b0*/  @!P0 IMAD R19, R9, 0x60, RZ ;  /* 0x0000006009138824 */ /* 0x000fe200078e02ff */
[C---:B------:R-:W-:Y:S01]  /*104c0*/  @!P0 IADD3 R18, P1, R7.reuse, R14, RZ ;  /* 0x0000000e07128210 */ /* 0x040fe20007f3e0ff */
[----:B------:R-:W-:Y:S01]  /*104d0*/  @!P0 IMAD.MOV.U32 R14, RZ, RZ, c[0x0][0x1a4] ;  /* 0x00006900ff0e8624 */ /* 0x000fe200078e00ff */
[----:B------:R-:W-:Y:S01]  /*104e0*/  @!P0 IADD3 R12, P3, R7, R12, RZ ;  /* 0x0000000c070c8210 */ /* 0x000fe20007f7e0ff */
[----:B------:R-:W-:Y:S01]  /*104f0*/  @!P0 IMAD.WIDE.U32 R16, R16, 0xe0, R150 ;  /* 0x000000e010108825 */ /* 0x000fe200078e0096 */
[----:B------:R-:W-:Y:S01]  /*10500*/  @!P0 IADD3.X R19, R4, R15, R19, P1, !PT ;  /* 0x0000000f04138210 */ /* 0x000fe20000ffe413 */
[----:B------:R-:W-:Y:S01]  /*10510*/  @!PT LDS RZ, [RZ] ;  /* 0x00000000fffff984 */ /* 0x000fe20000000800 */
[----:B------:R-:W-:Y:S01]  /*10520*/  @!PT LDS RZ, [RZ] ;  /* 0x00000000fffff984 */ /* 0x000fe20000000800 */
[----:B------:R-:W-:Y:S01]  /*10530*/  @!PT LDS RZ, [RZ] ;  /* 0x00000000fffff984 */ /* 0x000fe20000000800 */
[----:B------:R2:W-:Y:S02]  /*10540*/  @!P0 LDGSTS.E.BYPASS.LTC128B.128 [R237+0x5800], [R20.64] ;  /* 0x0580000014ed8fae */ /* 0x0005e4000b901d46 */
[----:B------:R-:W-:-:S02]  /*10550*/  @!P0 IMAD.MOV.U32 R3, RZ, RZ, c[0x0][0x1a4] ;  /* 0x00006900ff038624 */ /* 0x000fc400078e00ff */
[----:B------:R-:W-:Y:S01]  /*10560*/  @!P0 IMAD R15, R14, 0xc0, RZ ;  /* 0x000000c00e0f8824 */ /* 0x000fe200078e02ff */
[----:B------:R-:W-:Y:S01]  /*10570*/  @!P0 IADD3 R14, P1, R7, R16, RZ ;  /* 0x00000010070e8210 */ /* 0x000fe20007f3e0ff */
[----:B------:R-:W-:Y:S01]  /*10580*/  @!P0 IMAD R3, R3, 0xa0, RZ ;  /* 0x000000a003038824 */ /* 0x000fe200078e02ff */
[----:B------:R-:W-:Y:S01]  /*10590*/  @P0 STS.128 [R237+0x6000], RZ ;  /* 0x006000ffed000388 */ /* 0x000fe20000000c00 */
[----:B------:R-:W-:Y:S01]  /*105a0*/  @!P0 IMAD R9, R9, 0xe0, RZ ;  /* 0x000000e009098824 */ /* 0x000fe200078e02ff */
[C---:B------:R-:W-:Y:S01]  /*105b0*/  @!P0 IADD3.X R15, R4.reuse, R15, R11, P2, !PT ;  /* 0x0000000f040f8210 */ /* 0x040fe200017fe40b */
[C---:B------:R-:W-:Y:S01]  /*105c0*/  @!P0 IMAD.X R5, R4.reuse, 0x1, R5, P5 ;  /* 0x0000000104058824 */ /* 0x040fe200028e0605 */
[C---:B------:R-:W-:Y:S01]  /*105d0*/  @!P0 IADD3.X R3, R4.reuse, R13, R3, P3, !PT ;  /* 0x0000000d04038210 */ /* 0x040fe20001ffe403 */
[C---:B------:R-:W-:Y:S01]  /*105e0*/  @!P0 IMAD.X R153, R4.reuse, 0x1, R153, P4 ;  /* 0x0000000104998824 */ /* 0x040fe200020e0699 */
[----:B------:R-:W-:Y:S02]  /*105f0*/  @!P0 IADD3.X R9, R4, R17, R9, P1, !PT ;  /* 0x0000001104098210 */ /* 0x000fe40000ffe409 */
[----:B------:R-:W-:-:S02]  /*10600*/  @!P0 LEA R16, P2, R6, c[0x0][0x170], 0x1 ;  /* 0x00005c0006108a11 */ /* 0x000fc400078408ff */
[----:B------:R-:W-:Y:S02]  /*10610*/  @!P0 LEA R4, P1, R18, c[0x0][0x170], 0x1 ;  /* 0x00005c0012048a11 */ /* 0x000fe400078208ff */
[----:B------:R-:W-:Y:S02]  /*10620*/  @!P0 LEA.HI.X R17, R6, c[0x0][0x174], R5, 0x1, P2 ;  /* 0x00005d0006118a11 */ /* 0x000fe400010f0c05 */
[----:B------:R-:W-:Y:S02]  /*10630*/  @!P0 LEA R24, P4, R8, c[0x0][0x170], 0x1 ;  /* 0x00005c0008188a11 */ /* 0x000fe400078808ff */
[----:B------:R-:W-:Y:S01]  /*10640*/  @!P0 LEA.HI.X R5, R18, c[0x0][0x174], R19, 0x1, P1 ;  /* 0x00005d0012058a11 */ /* 0x000fe200008f0c13 */
[----:B------:R-:W-:Y:S01]  /*10650*/  @!PT LDS RZ, [RZ] ;  /* 0x00000000fffff984 */ /* 0x000fe20000000800 */
[----:B------:R-:W-:Y:S01]  /*10660*/  @!PT LDS RZ, [RZ] ;  /* 0x00000000fffff984 */ /* 0x000fe20000000800 */
[----:B------:R-:W-:Y:S01]  /*10670*/  @!PT LDS RZ, [RZ] ;  /* 0x00000000fffff984 */ /* 0x000fe20000000800 */
[----:B------:R3:W-:Y:S01]  /*10680*/  @!P0 LDGSTS.E.BYPASS.LTC128B.128 [R237+0x6000], [R16.64] ;  /* 0x0600000010ed8fae */ /* 0x0007e2000b901d46 */
[----:B------:R-:W-:Y:S02]  /*10690*/  @!P0 LEA R18, P3, R12, c[0x0][0x170], 0x1 ;  /* 0x00005c000c128a11 */ /* 0x000fe400078608ff */
[----:B------:R-:W-:Y:S01]  /*106a0*/  @!P0 LEA R6, P2, R10, c[0x0][0x170], 0x1 ;  /* 0x00005c000a068a11 */ /* 0x000fe200078408ff */
[----:B------:R-:W-:Y:S01]  /*106b0*/  @P0 STS.128 [R237+0x6800], RZ ;  /* 0x006800ffed000388 */ /* 0x000fe20000000c00 */
[----:B------:R-:W-:-:S02]  /*106c0*/  @!P0 LEA.HI.X R25, R8, c[0x0][0x174], R153, 0x1, P4 ;  /* 0x00005d0008198a11 */ /* 0x000fc400020f0c99 */
        /* <DEDUP_REMOVED lines=8> */
[----:B------:R-:W-:Y:S02]  /*10750*/  @!P0 LEA.HI.X R23, R14, c[0x0][0x174], R9, 0x1, P1 ;  /* 0x00005d000e178a11 */ /* 0x000fe400008f0c09 */
[----:B------:R-:W-:Y:S01]  /*10760*/  ISETP.GE.AND P1, PT, R56, 0x3, PT ;  /* 0x000000033800780c */ /* 0x000fe20003f26270 */
[----:B------:R-:W-:Y:S01]  /*10770*/  @!PT LDS RZ, [RZ] ;  /* 0x00000000fffff984 */ /* 0x000fe20000000800 */
[----:B------:R-:W-:Y:S01]  /*10780*/  @!PT LDS RZ, [RZ] ;  /* 0x00000000fffff984 */ /* 0x000fe20000000800 */
[----:B------:R-:W-:Y:S01]  /*10790*/  @!PT LDS RZ, [RZ] ;  /* 0x00000000fffff984 */ /* 0x000fe20000000800 */
[----:B------:R5:W-:Y:S03]  /*107a0*/  @!P0 LDGSTS.E.BYPASS.LTC128B.128 [R237+0x7000], [R24.64] ;  /* 0x0700000018ed8fae */ /* 0x000be6000b901d46 */
[----:B------:R-:W-:Y:S01]  /*107b0*/  P2R R128, PR, RZ, 0x2 ;  /* 0x00000002ff807803 */ /* 0x000fe20000000000 */
        /* <DEDUP_REMOVED lines=16> */
[----:B------:R-:W1:Y:S04]  /*108c0*/  LDSM.16.M88.4 R44, [R226+0x1800] ;  /* 0x00180000e22c783b */ /* 0x000e680000000200 */
[----:B------:R-:W1:Y:S04]  /*108d0*/  LDSM.16.M88.4 R52, [R226+0x1400] ;  /* 0x00140000e234783b */ /* 0x000e680000000200 */
[----:B------:R-:W1:Y:S04]  /*108e0*/  LDSM.16.M88.4 R64, [R226+0x1000] ;  /* 0x00100000e240783b */ /* 0x000e680000000200 */
[----:B------:R-:W-:Y:S04]  /*108f0*/  LDSM.16.M88.4 R80, [R227] ;  /* 0x00000000e350783b */ /* 0x000fe80000000200 */
[----:B----4-:R-:W4:Y:S04]  /*10900*/  LDSM.16.M88.4 R4, [R221] ;  /* 0x00000000dd04783b */ /* 0x010f280000000200 */
[----:B---3--:R-:W3:Y:S04]  /*10910*/  LDSM.16.M88.4 R16, [R222] ;  /* 0x00000000de10783b */ /* 0x008ee80000000200 */
[----:B-----5:R-:W5:Y:S04]  /*10920*/  LDSM.16.M88.4 R24, [R225] ;  /* 0x00000000e118783b */ /* 0x020f680000000200 */
[----:B------:R-:W3:Y:S04]  /*10930*/  LDSM.16.M88.4 R36, [R226+0x1c00] ;  /* 0x001c0000e224783b */ /* 0x000ee80000000200 */
[----:B------:R-:W3:Y:S04]  /*10940*/  LDSM.16.M88.4 R12, [R226+0x2800] ;  /* 0x00280000e20c783b */ /* 0x000ee80000000200 */
[----:B--2---:R-:W2:Y:S01]  /*10950*/  LDSM.16.M88.4 R20, [R226+0x2400] ;  /* 0x00240000e214783b */ /* 0x004ea20000000200 */
[C---:B-1----:R-:W-:Y:S03]  /*10960*/  HMMA.16816.F32.BF16 R48, R88.reuse, R44, RZ ;  /* 0x0000002c5830723c */ /* 0x042fe600000418ff */
[----:B------:R-:W1:Y:S04]  /*10970*/  LDSM.16.M88.4 R8, [R220] ;  /* 0x00000000dc08783b */ /* 0x000e680000000200 */
[----:B------:R-:W-:Y:S01]  /*10980*/  LDSM.16.M88.4 R92, [R226+0x2c00] ;  /* 0x002c0000e25c783b */ /* 0x000fe20000000200 */
[C---:B------:R-:W-:Y:S03]  /*10990*/  HMMA.16816.F32.BF16 R44, R88.reuse, R46, RZ ;  /* 0x0000002e582c723c */ /* 0x040fe600000418ff */
[----:B------:R-:W-:Y:S04]  /*109a0*/  LDSM.16.M88.4 R84, [R218] ;  /* 0x00000000da54783b */ /* 0x000fe80000000200 */
[----:B------:R-:W-:Y:S01]  /*109b0*/  LDSM.16.M88.4 R72, [R226+0x3000] ;  /* 0x00300000e248783b */ /* 0x000fe20000000200 */
[C---:B------:R-:W-:Y:S03]  /*109c0*/  HMMA.16816.F32.BF16 R60, R88.reuse, R52, RZ ;  /* 0x00000034583c723c */ /* 0x040fe600000418ff */
[----:B------:R-:W-:Y:S04]  /*109d0*/  LDSM.16.M88.4 R28, [R226+0x2000] ;  /* 0x00200000e21c783b */ /* 0x000fe80000000200 */
[----:B------:R-:W1:Y:S01]  /*109e0*/  S2R R3, SR_TID.X ;  /* 0x0000000000037919 */ /* 0x000e620000002100 */
[C---:B------:R-:W-:Y:S03]  /*109f0*/  HMMA.16816.F32.BF16 R68, R88.reuse, R64, RZ ;  /* 0x000000405844723c */ /* 0x040fe600000418ff */
[----:B------:R-:W-:Y:S04]  /*10a00*/  LDSM.16.M88.4 R76, [R216] ;  /* 0x00000000d84c783b */ /* 0x000fe80000000200 */
[----:B------:R-:W-:Y:S01]  /*10a10*/  LDSM.16.M88.4 R100, [R215] ;  /* 0x00000000d764783b */ /* 0x000fe20000000200 */
[C---:B------:R-:W-:Y:S03]  /*10a20*/  HMMA.16816.F32.BF16 R52, R88.reuse, R54, RZ ;  /* 0x000000365834723c */ /* 0x040fe600000418ff */
[----:B------:R-:W-:Y:S04]  /*10a30*/  LDSM.16.M88.4 R96, [R219] ;  /* 0x00000000db60783b */ /* 0x000fe80000000200 */
[----:B------:R-:W-:Y:S01]  /*10a40*/  LDSM.16.M88.4 R104, [R226+0x3c00] ;  /* 0x003c0000e268783b */ /* 0x000fe20000000200 */
[----:B------:R-:W-:Y:S03]  /*10a50*/  HMMA.16816.F32.BF16 R64, R88, R66, RZ ;  /* 0x000000425840723c */ /* 0x000fe600000418ff */
[----:B------:R-:W-:Y:S01]  /*10a60*/  LDSM.16.M88.4 R112, [R226+0x4000] ;  /* 0x00400000e270783b */ /* 0x000fe20000000200 */
[----:B-1----:R-:W-:-:S03]  /*10a70*/  IMAD.SHL.U32 R3, R3, 0x2, RZ ;  /* 0x0000000203037824 */ /* 0x002fc600078e00ff */
[----:B------:R-:W0:Y:S01]  /*10a80*/  LDGDEPBAR ;  /* 0x00000000000079af */ /* 0x000e220000000000 */
[----:B----4-:R-:W-:Y:S01]  /*10a90*/  HMMA.16816.F32.BF16 R48, R80, R4, R48 ;  /* 0x000000045030723c */ /* 0x010fe20000041830 */
[----:B------:R-:W-:-:S04]  /*10aa0*/  LOP3.LUT R151, R3, 0x6, RZ, 0xc0, !PT ;  /* 0x0000000603977812 */ /* 0x000fc800078ec0ff */
[----:B------:R-:W-:-:S03]  /*10ab0*/  LOP3.LUT R126, R124, R151, RZ, 0xfc, !PT ;  /* 0x000000977c7e7212 */ /* 0x000fc600078efcff */
[C---:B------:R-:W-:Y:S01]  /*10ac0*/  HMMA.16816.F32.BF16 R44, R80.reuse, R6, R44 ;  /* 0x00000006502c723c */ /* 0x040fe2000004182c */
[----:B------:R-:W1:Y:S01]  /*10ad0*/  LDSM.16.M88.4 R4, [R217] ;  /* 0x00000000d904783b */ /* 0x000e620000000200 */
[C---:B------:R-:W-:Y:S02]  /*10ae0*/  IADD3 R57, R126.reuse, 0x1, RZ ;  /* 0x000000017e397810 */ /* 0x040fe40007ffe0ff */
[----:B------:R-:W-:Y:S02]  /*10af0*/  IADD3 R3, R126, 0x9, RZ ;  /* 0x000000097e037810 */ /* 0x000fe40007ffe0ff */
[CC--:B------:R-:W-:Y:S02]  /*10b00*/  ISETP.GE.AND P2, PT, R57.reuse, R154.reuse, PT ;  /* 0x0000009a3900720c */ /* 0x0c0fe40003f46270 */
[----:B---3--:R-:W-:Y:S01]  /*10b10*/  HMMA.16816.F32.BF16 R60, R80, R16, R60 ;  /* 0x00000010503c723c */ /* 0x008fe2000004183c */
[----:B------:R-:W-:Y:S02]  /*10b20*/  ISETP.GE.AND P1, PT, R57, R155, PT ;  /* 0x0000009b3900720c */ /* 0x000fe40003f26270 */
[----:B------:R-:W-:-:S02]  /*10b30*/  ISETP.GE.AND P3, PT, R3, R154, PT ;  /* 0x0000009a0300720c */ /* 0x000fc40003f66270 */
[----:B------:R-:W-:Y:S02]  /*10b40*/  ISETP.GE.AND P4, PT, R3, R155, PT ;  /* 0x0000009b0300720c */ /* 0x000fe40003f86270 */
[----:B------:R-:W-:Y:S01]  /*10b50*/  IADD3 R3, R126, 0x19, RZ ;  /* 0x000000197e037810 */ /* 0x000fe20007ffe0ff */
[C---:B------:R-:W-:Y:S08]  /*10b60*/  HMMA.16816.F32.BF16 R52, R80.reuse, R18, R52 ;  /* 0x000000125034723c */ /* 0x040ff00000041834 */
[----:B-----5:R-:W-:Y:S08]  /*10b70*/  HMMA.16816.F32.BF16 R68, R80, R24, R68 ;  /* 0x000000185044723c */ /* 0x020ff00000041844 */
[----:B------:R-:W-:Y:S08]  /*10b80*/  HMMA.16816.F32.BF16 R40, R88, R36, RZ ;  /* 0x000000245828723c */ /* 0x000ff000000418ff */
[----:B------:R-:W-:Y:S08]  /*10b90*/  HMMA.16816.F32.BF16 R64, R80, R26, R64 ;  /* 0x0000001a5040723c */ /* 0x000ff00000041840 */
[----:B------:R-:W-:Y:S01]  /*10ba0*/  HMMA.16816.F32.BF16 R16, R88, R12, RZ ;  /* 0x0000000c5810723c */ /* 0x000fe200000418ff */
[----:B------:R-:W-:-:S02]  /*10bb0*/  FSEL R167, R71, -INF , !P1 ;  /* 0xff80000047a77808 */ /* 0x000fc40004800000 */
[----:B------:R-:W-:Y:S02]  /*10bc0*/  FSEL R163, R69, -INF , !P2 ;  /* 0xff80000045a37808 */ /* 0x000fe40005000000 */
[----:B------:R-:W-:-:S03]  /*10bd0*/  ISETP.GE.AND P2, PT, R3, R155, PT ;  /* 0x0000009b0300720c */ /* 0x000fc60003f46270 */
[----:B------:R-:W-:Y:S01]  /*10be0*/  HMMA.16816.F32.BF16 R36, R88, R38, RZ ;  /* 0x000000265824723c */ /* 0x000fe200000418ff */
[----:B------:R-:W-:-:S07]  /*10bf0*/  FSEL R181, R55, -INF , !P2 ;  /* 0xff80000037b57808 */ /* 0x000fce0005000000 */
[C---:B--2---:R-:W-:Y:S01]  /*10c00*/  HMMA.16816.F32.BF16 R24, R88.reuse, R20, RZ ;  /* 0x000000145818723c */ /* 0x044fe200000418ff */
[----:B------:R-:W-:Y:S02]  /*10c10*/  FSEL R71, R65, -INF , !P3 ;  /* 0xff80000041477808 */ /* 0x000fe40005800000 */
[----:B------:R-:W-:Y:S02]  /*10c20*/  ISETP.GE.AND P3, PT, R3, R154, PT ;  /* 0x0000009a0300720c */ /* 0x000fe40003f66270 */
[C---:B------:R-:W-:Y:S02]  /*10c30*/  IADD3 R3, R126.reuse, 0x21, RZ ;  /* 0x000000217e037810 */ /* 0x040fe40007ffe0ff */
[----:B------:R-:W-:Y:S01]  /*10c40*/  IADD3 R65, R126, 0x29, RZ ;  /* 0x000000297e417810 */ /* 0x000fe20007ffe0ff */
[----:B------:R-:W-:Y:S01]  /*10c50*/  HMMA.16816.F32.BF16 R12, R88, R14, RZ ;  /* 0x0000000e580c723c */ /* 0x000fe200000418ff */
[----:B------:R-:W-:Y:S02]  /*10c60*/  FSEL R195, R67, -INF , !P4 ;  /* 0xff80000043c37808 */ /* 0x000fe40006000000 */
[----:B------:R-:W-:-:S02]  /*10c70*/  FSEL R173, R53, -INF , !P3 ;  /* 0xff80000035ad7808 */ /* 0x000fc40005800000 */
[-C--:B------:R-:W-:Y:S02]  /*10c80*/  ISETP.GE.AND P4, PT, R3, R154.reuse, PT ;  /* 0x0000009a0300720c */ /* 0x080fe40003f86270 */
[C---:B------:R-:W-:Y:S01]  /*10c90*/  ISETP.GE.AND P3, PT, R65.reuse, R154, PT ;  /* 0x0000009a4100720c */ /* 0x040fe20003f66270 */
[----:B------:R-:W-:Y:S01]  /*10ca0*/  HMMA.16816.F32.BF16 R20, R88, R22, RZ ;  /* 0x000000165814723c */ /* 0x000fe200000418ff */
[----:B------:R-:W-:Y:S02]  /*10cb0*/  ISETP.GE.AND P2, PT, R65, R155, PT ;  /* 0x0000009b4100720c */ /* 0x000fe40003f46270 */
[----:B------:R-:W-:Y:S02]  /*10cc0*/  IADD3 R53, R126, 0x31, RZ ;  /* 0x000000317e357810 */ /* 0x000fe40007ffe0ff */
[----:B------:R-:W-:Y:S02]  /*10cd0*/  FSEL R247, R45, -INF , !P3 ;  /* 0xff8000002df77808 */ /* 0x000fe40005800000 */
[----:B------:R-:W-:Y:S01]  /*10ce0*/  FSEL R161, R47, -INF , !P2 ;  /* 0xff8000002fa17808 */ /* 0x000fe20005000000 */
[----:B------:R-:W-:Y:S01]  /*10cf0*/  HMMA.16816.F32.BF16 R40, R80, R8, R40 ;  /* 0x000000085028723c */ /* 0x000fe20000041828 */
[----:B------:R-:W-:-:S02]  /*10d00*/  FSEL R243, R49, -INF , !P4 ;  /* 0xff80000031f37808 */ /* 0x000fc40006000000 */
[----:B------:R-:W-:Y:S02]  /*10d10*/  ISETP.GE.AND P4, PT, R53, R154, PT ;  /* 0x0000009a3500720c */ /* 0x000fe40003f86270 */
[----:B------:R-:W-:-:S03]  /*10d20*/  IADD3 R45, R126, 0x41, RZ ;  /* 0x000000417e2d7810 */ /* 0x000fc60007ffe0ff */
[C---:B------:R-:W-:Y:S08]  /*10d30*/  HMMA.16816.F32.BF16 R36, R80.reuse, R10, R36 ;  /* 0x0000000a5024723c */ /* 0x040ff00000041824 */
[C---:B-1----:R-:W-:Y:S08]  /*10d40*/  HMMA.16816.F32.BF16 R16, R80.reuse, R4, R16 ;  /* 0x000000045010723c */ /* 0x042ff00000041810 */
[----:B------:R-:W-:Y:S01]  /*10d50*/  HMMA.16816.F32.BF16 R12, R80, R6, R12 ;  /* 0x00000006500c723c */ /* 0x000fe2000004180c */
[----:B------:R-:W-:-:S02]  /*10d60*/  FSEL R245, R41, -INF , !P4 ;  /* 0xff80000029f57808 */ /* 0x000fc40006000000 */
[----:B------:R-:W-:-:S05]  /*10d70*/  ISETP.GE.AND P4, PT, R45, R154, PT ;  /* 0x0000009a2d00720c */ /* 0x000fca0003f86270 */
[----:B------:R-:W-:Y:S08]  /*10d80*/  HMMA.16816.F32.BF16 R8, R88, R92, RZ ;  /* 0x0000005c5808723c */ /* 0x000ff000000418ff */
[C---:B------:R-:W-:Y:S08]  /*10d90*/  HMMA.16816.F32.BF16 R24, R80.reuse, R84, R24 ;  /* 0x000000545018723c */ /* 0x040ff00000041818 */
[----:B------:R-:W-:Y:S01]  /*10da0*/  HMMA.16816.F32.BF16 R20, R80, R86, R20 ;  /* 0x000000565014723c */ /* 0x000fe20000041814 */
[----:B------:R-:W1:Y:S07]  /*10db0*/  LDSM.16.M88.4 R84, [R226+0x3400] ;  /* 0x00340000e254783b */ /* 0x000e6e0000000200 */
[C---:B------:R-:W-:Y:S08]  /*10dc0*/  HMMA.16816.F32.BF16 R4, R88.reuse, R94, RZ ;  /* 0x0000005e5804723c */ /* 0x040ff000000418ff */
[C---:B------:R-:W-:Y:S08]  /*10dd0*/  HMMA.16816.F32.BF16 R92, R88.reuse, R72, RZ ;  /* 0x00000048585c723c */ /* 0x040ff000000418ff */
[C---:B------:R-:W-:Y:S08]  /*10de0*/  HMMA.16816.F32.BF16 R32, R88.reuse, R28, RZ ;  /* 0x0000001c5820723c */ /* 0x040ff000000418ff */
[----:B------:R-:W-:Y:S08]  /*10df0*/  HMMA.16816.F32.BF16 R28, R88, R30, RZ ;  /* 0x0000001e581c723c */ /* 0x000ff000000418ff */
[C---:B------:R-:W-:Y:S08]  /*10e00*/  HMMA.16816.F32.BF16 R8, R80.reuse, R76, R8 ;  /* 0x0000004c5008723c */ /* 0x040ff00000041808 */
[C---:B------:R-:W-:Y:S01]  /*10e10*/  HMMA.16816.F32.BF16 R4, R80.reuse, R78, R4 ;  /* 0x0000004e5004723c */ /* 0x040fe20000041804 */
[----:B------:R-:W2:Y:S07]  /*10e20*/  LDSM.16.M88.4 R76, [R214] ;  /* 0x00000000d64c783b */ /* 0x000eae0000000200 */
[----:B------:R-:W-:Y:S01]  /*10e30*/  HMMA.16816.F32.BF16 R56, R80, R100, R92 ;  /* 0x000000645038723c */ /* 0x000fe2000004185c */
[----:B------:R-:W3:Y:S06]  /*10e40*/  LDSM.16.M88.4 R92, [R226+0x3800] ;  /* 0x00380000e25c783b */ /* 0x000eec0000000200 */
[----:B------:R-:W-:Y:S01]  /*10e50*/  IADD3 R100, R126, 0x11, RZ ;  /* 0x000000117e647810 */ /* 0x000fe20007ffe0ff */
[----:B------:R-:W-:Y:S03]  /*10e60*/  HMMA.16816.F32.BF16 R72, R88, R74, RZ ;  /* 0x0000004a5848723c */ /* 0x000fe600000418ff */
[----:B------:R-:W-:-:S02]  /*10e70*/  ISETP.GE.AND P5, PT, R100, R154, PT ;  /* 0x0000009a6400720c */ /* 0x000fc40003fa6270 */
[-C--:B------:R-:W-:Y:S02]  /*10e80*/  ISETP.GE.AND P1, PT, R100, R155.reuse, PT ;  /* 0x0000009b6400720c */ /* 0x080fe40003f26270 */
[----:B------:R-:W-:Y:S01]  /*10e90*/  FSEL R239, R61, -INF , !P5 ;  /* 0xff8000003def7808 */ /* 0x000fe20006800000 */
[C---:B------:R-:W-:Y:S01]  /*10ea0*/  HMMA.16816.F32.BF16 R32, R80.reuse, R96, R32 ;  /* 0x000000605020723c */ /* 0x040fe20000041820 */
[----:B------:R-:W-:Y:S02]  /*10eb0*/  FSEL R193, R63, -INF , !P1 ;  /* 0xff8000003fc17808 */ /* 0x000fe40004800000 */
[-C--:B------:R-:W-:Y:S02]  /*10ec0*/  ISETP.GE.AND P1, PT, R3, R155.reuse, PT ;  /* 0x0000009b0300720c */ /* 0x080fe40003f26270 */
[----:B------:R-:W-:Y:S02]  /*10ed0*/  IADD3 R3, R126, 0x39, RZ ;  /* 0x000000397e037810 */ /* 0x000fe40007ffe0ff */
[----:B------:R-:W-:Y:S01]  /*10ee0*/  FSEL R165, R51, -INF , !P1 ;  /* 0xff80000033a57808 */ /* 0x000fe20004800000 */
[----:B------:R-:W-:Y:S01]  /*10ef0*/  HMMA.16816.F32.BF16 R28, R80, R98, R28 ;  /* 0x00000062501c723c */ /* 0x000fe2000004181c */
[----:B------:R-:W-:-:S02]  /*10f00*/  ISETP.GE.AND P1, PT, R53, R155, PT ;  /* 0x0000009b3500720c */ /* 0x000fc40003f26270 */
[C---:B------:R-:W-:Y:S02]  /*10f10*/  ISETP.GE.AND P3, PT, R3.reuse, R154, PT ;  /* 0x0000009a0300720c */ /* 0x040fe40003f66270 */
[----:B------:R-:W-:Y:S02]  /*10f20*/  ISETP.GE.AND P2, PT, R3, R155, PT ;  /* 0x0000009b0300720c */ /* 0x000fe40003f46270 */
[----:B------:R-:W-:Y:S01]  /*10f30*/  IADD3 R3, R126, 0x49, RZ ;  /* 0x000000497e037810 */ /* 0x000fe20007ffe0ff */
[----:B-1----:R-:W-:Y:S01]  /*10f40*/  HMMA.16816.F32.BF16 R96, R88, R84, RZ ;  /* 0x000000545860723c */ /* 0x002fe200000418ff */
[----:B------:R-:W-:Y:S02]  /*10f50*/  FSEL R153, R43, -INF , !P1 ;  /* 0xff8000002b997808 */ /* 0x000fe40004800000 */
[----:B------:R-:W-:Y:S02]  /*10f60*/  FSEL R249, R37, -INF , !P3 ;  /* 0xff80000025f97808 */ /* 0x000fe40005800000 */
[----:B------:R-:W-:-:S02]  /*10f70*/  FSEL R131, R39, -INF , !P2 ;  /* 0xff80000027837808 */ /* 0x000fc40005000000 */
[-C--:B------:R-:W-:Y:S01]  /*10f80*/  ISETP.GE.AND P1, PT, R45, R155.reuse, PT ;  /* 0x0000009b2d00720c */ /* 0x080fe20003f26270 */
[----:B------:R-:W-:Y:S01]  /*10f90*/  HMMA.16816.F32.BF16 R84, R88, R86, RZ ;  /* 0x000000565854723c */ /* 0x000fe200000418ff */
[C---:B------:R-:W-:Y:S02]  /*10fa0*/  ISETP.GE.AND P3, PT, R3.reuse, R154, PT ;  /* 0x0000009a0300720c */ /* 0x040fe40003f66270 */
[----:B------:R-:W-:Y:S02]  /*10fb0*/  ISETP.GE.AND P2, PT, R3, R155, PT ;  /* 0x0000009b0300720c */ /* 0x000fe40003f46270 */
[C---:B------:R-:W-:Y:S02]  /*10fc0*/  IADD3 R3, R126.reuse, 0x51, RZ ;  /* 0x000000517e037810 */ /* 0x040fe40007ffe0ff */
[----:B------:R-:W-:Y:S01]  /*10fd0*/  IADD3 R37, R126, 0x59, RZ ;  /* 0x000000597e257810 */ /* 0x000fe20007ffe0ff */
[----:B------:R-:W-:Y:S01]  /*10fe0*/  HMMA.16816.F32.BF16 R72, R80, R102, R72 ;  /* 0x000000665048723c */ /* 0x000fe20000041848 */
[----:B------:R-:W1:Y:S01]  /*10ff0*/  LDSM.16.M88.4 R100, [R213] ;  /* 0x00000000d564783b */ /* 0x000e620000000200 */
[----:B------:R-:W-:-:S02]  /*11000*/  FSEL R127, R35, -INF , !P1 ;  /* 0xff800000237f7808 */ /* 0x000fc40004800000 */
[----:B------:R-:W-:Y:S02]  /*11010*/  FSEL R130, R33, -INF , !P4 ;  /* 0xff80000021827808 */ /* 0x000fe40006000000 */
[-C--:B------:R-:W-:Y:S02]  /*11020*/  ISETP.GE.AND P1, PT, R3, R155.reuse, PT ;  /* 0x0000009b0300720c */ /* 0x080fe40003f26270 */
[----:B--2---:R-:W-:Y:S01]  /*11030*/  HMMA.16816.F32.BF16 R96, R80, R76, R96 ;  /* 0x0000004c5060723c */ /* 0x004fe20000041860 */
[----:B------:R-:W-:Y:S02]  /*11040*/  FSEL R125, R31, -INF , !P2 ;  /* 0xff8000001f7d7808 */ /* 0x000fe40005000000 */
[----:B------:R-:W-:Y:S02]  /*11050*/  ISETP.GE.AND P4, PT, R3, R154, PT ;  /* 0x0000009a0300720c */ /* 0x000fe40003f86270 */
[----:B------:R-:W-:Y:S02]  /*11060*/  FSEL R251, R29, -INF , !P3 ;  /* 0xff8000001dfb7808 */ /* 0x000fe40005800000 */
[----:B------:R-:W-:Y:S01]  /*11070*/  ISETP.GE.AND P2, PT, R37, R155, PT ;  /* 0x0000009b2500720c */ /* 0x000fe20003f46270 */
[----:B---3--:R-:W-:Y:S01]  /*11080*/  HMMA.16816.F32.BF16 R108, R88, R92, RZ ;  /* 0x0000005c586c723c */ /* 0x008fe200000418ff */
[----:B------:R-:W-:-:S02]  /*11090*/  IADD3 R31, R126, 0x61, RZ ;  /* 0x000000617e1f7810 */ /* 0x000fc40007ffe0ff */
[----:B------:R-:W-:Y:S02]  /*110a0*/  IADD3 R29, R126, 0x69, RZ ;  /* 0x000000697e1d7810 */ /* 0x000fe40007ffe0ff */
[----:B------:R-:W-:Y:S02]  /*110b0*/  ISETP.GE.AND P3, PT, R37, R154, PT ;  /* 0x0000009a2500720c */ /* 0x000fe40003f66270 */
[----:B------:R-:W-:Y:S01]  /*110c0*/  FSEL R3, R27, -INF , !P1 ;  /* 0xff8000001b037808 */ /* 0x000fe20004800000 */
[----:B------:R-:W-:Y:S01]  /*110d0*/  HMMA.16816.F32.BF16 R84, R80, R78, R84 ;  /* 0x0000004e5054723c */ /* 0x000fe20000041854 */
[----:B------:R-:W2:Y:S01]  /*110e0*/  LDSM.16.M88.4 R76, [R212] ;  /* 0x00000000d44c783b */ /* 0x000ea20000000200 */
[----:B------:R-:W-:Y:S02]  /*110f0*/  FSEL R156, R25, -INF , !P4 ;  /* 0xff800000199c7808 */ /* 0x000fe40006000000 */
[----:B------:R-:W-:Y:S02]  /*11100*/  ISETP.GE.AND P1, PT, R31, R155, PT ;  /* 0x0000009b1f00720c */ /* 0x000fe40003f26270 */
[----:B------:R-:W-:-:S02]  /*11110*/  FSEL R23, R23, -INF , !P2 ;  /* 0xff80000017177808 */ /* 0x000fc40005000000 */
[C---:B------:R-:W-:Y:S01]  /*11120*/  HMMA.16816.F32.BF16 R92, R88.reuse, R94, RZ ;  /* 0x0000005e585c723c */ /* 0x040fe200000418ff */
[-C--:B------:R-:W-:Y:S02]  /*11130*/  ISETP.GE.AND P4, PT, R31, R154.reuse, PT ;  /* 0x0000009a1f00720c */ /* 0x080fe40003f86270 */
[----:B------:R-:W-:Y:S02]  /*11140*/  ISETP.GE.AND P2, PT, R29, R155, PT ;  /* 0x0000009b1d00720c */ /* 0x000fe40003f46270 */
[----:B------:R-:W-:Y:S02]  /*11150*/  IADD3 R27, R126, 0x71, RZ ;  /* 0x000000717e1b7810 */ /* 0x000fe40007ffe0ff */
[----:B------:R-:W-:Y:S01]  /*11160*/  FSEL R160, R21, -INF , !P3 ;  /* 0xff80000015a07808 */ /* 0x000fe20005800000 */
[----:B------:R-:W-:Y:S01]  /*11170*/  HMMA.16816.F32.BF16 R116, R88, R104, RZ ;  /* 0x000000685874723c */ /* 0x000fe200000418ff */
[----:B------:R-:W-:Y:S02]  /*11180*/  FSEL R21, R19, -INF , !P1 ;  /* 0xff80000013157808 */ /* 0x000fe40004800000 */
[----:B------:R-:W-:-:S02]  /*11190*/  ISETP.GE.AND P3, PT, R29, R154, PT ;  /* 0x0000009a1d00720c */ /* 0x000fc40003f66270 */
[----:B------:R-:W-:Y:S02]  /*111a0*/  FSEL R158, R17, -INF , !P4 ;  /* 0xff800000119e7808 */ /* 0x000fe40006000000 */
[----:B------:R-:W-:Y:S01]  /*111b0*/  ISETP.GE.AND P1, PT, R27, R155, PT ;  /* 0x0000009b1b00720c */ /* 0x000fe20003f26270 */
[C---:B-1----:R-:W-:Y:S01]  /*111c0*/  HMMA.16816.F32.BF16 R108, R80.reuse, R100, R108 ;  /* 0x00000064506c723c */ /* 0x042fe2000004186c */
[----:B------:R-:W-:Y:S02]  /*111d0*/  FSEL R41, R15, -INF , !P2 ;  /* 0xff8000000f297808 */ /* 0x000fe40005000000 */
[C---:B------:R-:W-:Y:S02]  /*111e0*/  IADD3 R25, R126.reuse, 0x79, RZ ;  /* 0x000000797e197810 */ /* 0x040fe40007ffe0ff */
[----:B------:R-:W-:Y:S02]  /*111f0*/  ISETP.GE.AND P4, PT, R27, R154, PT ;  /* 0x0000009a1b00720c */ /* 0x000fe40003f86270 */
[----:B------:R-:W-:Y:S01]  /*11200*/  IADD3 R15, R126, 0x81, RZ ;  /* 0x000000817e0f7810 */ /* 0x000fe20007ffe0ff */
[----:B------:R-:W-:Y:S01]  /*11210*/  HMMA.16816.F32.BF16 R92, R80, R102, R92 ;  /* 0x00000066505c723c */ /* 0x000fe2000004185c */
[----:B------:R-:W1:Y:S01]  /*11220*/  LDSM.16.M88.4 R100, [R211] ;  /* 0x00000000d364783b */ /* 0x000e620000000200 */
[----:B------:R-:W-:-:S02]  /*11230*/  FSEL R162, R13, -INF , !P3 ;  /* 0xff8000000da27808 */ /* 0x000fc40005800000 */
[----:B------:R-:W-:Y:S02]  /*11240*/  FSEL R43, R11, -INF , !P1 ;  /* 0xff8000000b2b7808 */ /* 0x000fe40004800000 */
[----:B------:R-:W-:Y:S02]  /*11250*/  ISETP.GE.AND P3, PT, R25, R154, PT ;  /* 0x0000009a1900720c */ /* 0x000fe40003f66270 */
[----:B------:R-:W-:Y:S01]  /*11260*/  FSEL R164, R9, -INF , !P4 ;  /* 0xff80000009a47808 */ /* 0x000fe20006000000 */
[----:B------:R-:W-:Y:S01]  /*11270*/  HMMA.16816.F32.BF16 R104, R88, R106, RZ ;  /* 0x0000006a5868723c */ /* 0x000fe200000418ff */
[-C--:B------:R-:W-:Y:S02]  /*11280*/  ISETP.GE.AND P1, PT, R15, R155.reuse, PT ;  /* 0x0000009b0f00720c */ /* 0x080fe40003f26270 */
[----:B------:R-:W-:Y:S02]  /*11290*/  ISETP.GE.AND P2, PT, R25, R155, PT ;  /* 0x0000009b1900720c */ /* 0x000fe40003f46270 */
[----:B------:R-:W-:-:S02]  /*112a0*/  IADD3 R13, R126, 0x89, RZ ;  /* 0x000000897e0d7810 */ /* 0x000fc40007ffe0ff */
[----:B------:R-:W-:Y:S01]  /*112b0*/  IADD3 R9, R126, 0x91, RZ ;  /* 0x000000917e097810 */ /* 0x000fe20007ffe0ff */
[----:B--2---:R-:W-:Y:S01]  /*112c0*/  HMMA.16816.F32.BF16 R116, R80, R76, R116 ;  /* 0x0000004c5074723c */ /* 0x004fe20000041874 */
[----:B------:R-:W-:Y:S02]  /*112d0*/  FSEL R11, R5, -INF , !P3 ;  /* 0xff800000050b7808 */ /* 0x000fe40005800000 */
[----:B------:R-:W-:Y:S02]  /*112e0*/  FSEL R47, R59, -INF , !P1 ;  /* 0xff8000003b2f7808 */ /* 0x000fe40004800000 */
[-C--:B------:R-:W-:Y:S02]  /*112f0*/  ISETP.GE.AND P4, PT, R15, R154.reuse, PT ;  /* 0x0000009a0f00720c */ /* 0x080fe40003f86270 */
[----:B------:R-:W-:Y:S01]  /*11300*/  ISETP.GE.AND P3, PT, R13, R154, PT ;  /* 0x0000009a0d00720c */ /* 0x000fe20003f66270 */
[----:B------:R-:W-:Y:S01]  /*11310*/  HMMA.16816.F32.BF16 R120, R88, R112, RZ ;  /* 0x000000705878723c */ /* 0x000fe200000418ff */
[----:B------:R-:W-:-:S02]  /*11320*/  FSEL R45, R7, -INF , !P2 ;  /* 0xff800000072d7808 */ /* 0x000fc40005000000 */
[-C--:B------:R-:W-:Y:S02]  /*11330*/  ISETP.GE.AND P1, PT, R9, R155.reuse, PT ;  /* 0x0000009b0900720c */ /* 0x080fe40003f26270 */
[----:B------:R-:W-:Y:S02]  /*11340*/  IADD3 R7, R126, 0x99, RZ ;  /* 0x000000997e077810 */ /* 0x000fe40007ffe0ff */
[----:B------:R-:W-:Y:S01]  /*11350*/  ISETP.GE.AND P2, PT, R13, R155, PT ;  /* 0x0000009b0d00720c */ /* 0x000fe20003f46270 */
[----:B------:R-:W-:Y:S01]  /*11360*/  HMMA.16816.F32.BF16 R104, R80, R78, R104 ;  /* 0x0000004e5068723c */ /* 0x000fe20000041868 */
[----:B------:R-:W-:Y:S02]  /*11370*/  ISETP.GE.AND P5, PT, R9, R154, PT ;  /* 0x0000009a0900720c */ /* 0x000fe40003fa6270 */
[----:B------:R-:W-:Y:S02]  /*11380*/  LOP3.LUT R9, R124, 0x8, R151, 0xfe, !PT ;  /* 0x000000087c097812 */ /* 0x000fe400078efe97 */
[----:B------:R-:W-:-:S02]  /*11390*/  FSEL R168, R57, -INF , !P4 ;  /* 0xff80000039a87808 */ /* 0x000fc40006000000 */
[----:B------:R-:W-:Y:S01]  /*113a0*/  FSEL R77, R73, -INF , !P3 ;  /* 0xff800000494d7808 */ /* 0x000fe20005800000 */
[----:B------:R-:W-:Y:S01]  /*113b0*/  HMMA.16816.F32.BF16 R112, R88, R114, RZ ;  /* 0x000000725870723c */ /* 0x000fe200000418ff */
[----:B------:R-:W-:Y:S02]  /*113c0*/  FSEL R51, R99, -INF , !P1 ;  /* 0xff80000063337808 */ /* 0x000fe40004800000 */
[CC--:B------:R-:W-:Y:S02]  /*113d0*/  ISETP.GE.AND P4, PT, R126.reuse, R154.reuse, PT ;  /* 0x0000009a7e00720c */ /* 0x0c0fe40003f86270 */
[----:B------:R-:W-:Y:S02]  /*113e0*/  ISETP.GE.AND P3, PT, R126, R155, PT ;  /* 0x0000009b7e00720c */ /* 0x000fe40003f66270 */
[----:B------:R-:W-:Y:S01]  /*113f0*/  ISETP.GE.AND P1, PT, R7, R154, PT ;  /* 0x0000009a0700720c */ /* 0x000fe20003f26270 */
[----:B-1----:R-:W-:Y:S01]  /*11400*/  HMMA.16816.F32.BF16 R120, R80, R100, R120 ;  /* 0x000000645078723c */ /* 0x002fe20000041878 */
[----:B------:R-:W-:-:S02]  /*11410*/  LOP3.LUT R5, R124, 0x10, R151, 0xfe, !PT ;  /* 0x000000107c057812 */ /* 0x000fc400078efe97 */
[----:B------:R-:W-:Y:S02]  /*11420*/  FSEL R49, R75, -INF , !P2 ;  /* 0xff8000004b317808 */ /* 0x000fe40005000000 */
[----:B------:R-:W-:Y:S02]  /*11430*/  FSEL R73, R97, -INF , !P5 ;  /* 0xff80000061497808 */ /* 0x000fe40006800000 */
[C---:B------:R-:W-:Y:S02]  /*11440*/  ISETP.GE.AND P5, PT, R9.reuse, R154, PT ;  /* 0x0000009a0900720c */ /* 0x040fe40003fa6270 */
[----:B------:R-:W-:Y:S02]  /*11450*/  ISETP.GE.AND P2, PT, R9, R155, PT ;  /* 0x0000009b0900720c */ /* 0x000fe40003f46270 */
[----:B------:R-:W-:Y:S02]  /*11460*/  FSEL R97, R68, -INF , !P4 ;  /* 0xff80000044617808 */ /* 0x000fe40006000000 */
[----:B------:R-:W-:-:S02]  /*11470*/  FSEL R9, R70, -INF , !P3 ;  /* 0xff80000046097808 */ /* 0x000fc40005800000 */
[----:B------:R-:W-:Y:S01]  /*11480*/  FSEL R75, R85, -INF , !P1 ;  /* 0xff800000554b7808 */ /* 0x000fe20004800000 */
[----:B------:R-:W-:Y:S01]  /*11490*/  HMMA.16816.F32.BF16 R112, R80, R102, R112 ;  /* 0x000000665070723c */ /* 0x000fe20000041870 */
[C---:B------:R-:W-:Y:S02]  /*114a0*/  ISETP.GE.AND P3, PT, R5.reuse, R154, PT ;  /* 0x0000009a0500720c */ /* 0x040fe40003f66270 */
[-C--:B------:R-:W-:Y:S02]  /*114b0*/  ISETP.GE.AND P4, PT, R5, R155.reuse, PT ;  /* 0x0000009b0500720c */ /* 0x080fe40003f86270 */
[----:B------:R-:W-:Y:S02]  /*114c0*/  ISETP.GE.AND P1, PT, R7, R155, PT ;  /* 0x0000009b0700720c */ /* 0x000fe40003f26270 */
[----:B------:R-:W-:Y:S02]  /*114d0*/  FSEL R85, R64, -INF , !P5 ;  /* 0xff80000040557808 */ /* 0x000fe40006800000 */
[----:B------:R-:W-:-:S02]  /*114e0*/  FSEL R170, R66, -INF , !P2 ;  /* 0xff80000042aa7808 */ /* 0x000fc40005000000 */
[----:B------:R-:W-:Y:S01]  /*114f0*/  IADD3 R5, R126, 0xa1, RZ ;  /* 0x000000a17e057810 */ /* 0x000fe20007ffe0ff */
[----:B------:R-:W1:Y:S01]  /*11500*/  LDSM.16.M88.4 R64, [R226+0x4400] ;  /* 0x00440000e240783b */ /* 0x000e620000000200 */
[----:B------:R-:W-:Y:S02]  /*11510*/  FSEL R53, R87, -INF , !P1 ;  /* 0xff80000057357808 */ /* 0x000fe40004800000 */
[C-C-:B------:R-:W-:Y:S02]  /*11520*/  LOP3.LUT R13, R124.reuse, 0x18, R151.reuse, 0xfe, !PT ;  /* 0x000000187c0d7812 */ /* 0x140fe400078efe97 */
[-C--:B------:R-:W-:Y:S02]  /*11530*/  ISETP.GE.AND P1, PT, R5, R154.reuse, PT ;  /* 0x0000009a0500720c */ /* 0x080fe40003f26270 */
[----:B------:R-:W-:Y:S02]  /*11540*/  LOP3.LUT R7, R124, 0x38, R151, 0xfe, !PT ;  /* 0x000000387c077812 */ /* 0x000fe400078efe97 */
[----:B------:R-:W-:-:S02]  /*11550*/  ISETP.GE.AND P2, PT, R13, R154, PT ;  /* 0x0000009a0d00720c */ /* 0x000fc40003f46270 */
[----:B------:R-:W-:Y:S02]  /*11560*/  FSEL R76, R109, -INF , !P1 ;  /* 0xff8000006d4c7808 */ /* 0x000fe40004800000 */
[----:B------:R-:W-:Y:S02]  /*11570*/  FSEL R79, R60, -INF , !P3 ;  /* 0xff8000003c4f7808 */ /* 0x000fe40005800000 */
[----:B------:R-:W-:Y:S02]  /*11580*/  FSEL R166, R62, -INF , !P4 ;  /* 0xff8000003ea67808 */ /* 0x000fe40006000000 */
[-C--:B------:R-:W-:Y:S01]  /*11590*/  ISETP.GE.AND P1, PT, R5, R155.reuse, PT ;  /* 0x0000009b0500720c */ /* 0x080fe20003f26270 */
[----:B------:R-:W2:Y:S01]  /*115a0*/  LDSM.16.M88.4 R60, [R226+0x4800] ;  /* 0x00480000e23c783b */ /* 0x000ea20000000200 */
[----:B------:R-:W-:Y:S02]  /*115b0*/  ISETP.GE.AND P3, PT, R13, R155, PT ;  /* 0x0000009b0d00720c */ /* 0x000fe40003f66270 */
[----:B------:R-:W-:-:S02]  /*115c0*/  ISETP.GE.AND P4, PT, R7, R154, PT ;  /* 0x0000009a0700720c */ /* 0x000fc40003f86270 */
[----:B------:R-:W-:Y:S02]  /*115d0*/  ISETP.GE.AND P5, PT, R7, R155, PT ;  /* 0x0000009b0700720c */ /* 0x000fe40003fa6270 */
[----:B------:R-:W-:Y:S02]  /*115e0*/  IADD3 R5, R126, 0xa9, RZ ;  /* 0x000000a97e057810 */ /* 0x000fe40007ffe0ff */
[----:B------:R-:W-:Y:S02]  /*115f0*/  LOP3.LUT R13, R124, 0x40, R151, 0xfe, !PT ;  /* 0x000000407c0d7812 */ /* 0x000fe400078efe97 */
[----:B------:R-:W-:Y:S02]  /*11600*/  FSEL R87, R52, -INF , !P2 ;  /* 0xff80000034577808 */ /* 0x000fe40005000000 */
[----:B------:R-:W-:Y:S02]  /*11610*/  FSEL R52, R111, -INF , !P1 ;  /* 0xff8000006f347808 */ /* 0x000fe40004800000 */
[----:B------:R-:W-:-:S02]  /*11620*/  FSEL R150, R54, -INF , !P3 ;  /* 0xff80000036967808 */ /* 0x000fc40005800000 */
[-C--:B------:R-:W-:Y:S02]  /*11630*/  ISETP.GE.AND P1, PT, R5, R154.reuse, PT ;  /* 0x0000009a0500720c */ /* 0x080fe40003f26270 */
[----:B------:R-:W-:Y:S02]  /*11640*/  FSEL R99, R36, -INF , !P4 ;  /* 0xff80000024637808 */ /* 0x000fe40006000000 */
[----:B------:R-:W-:Y:S02]  /*11650*/  FSEL R203, R38, -INF , !P5 ;  /* 0xff80000026cb7808 */ /* 0x000fe40006800000 */
[C---:B------:R-:W-:Y:S01]  /*11660*/  ISETP.GE.AND P2, PT, R13.reuse, R154, PT ;  /* 0x0000009a0d00720c */ /* 0x040fe20003f46270 */
[----:B------:R-:W-:Y:S01]  /*11670*/  LDSM.16.M88.4 R36, [R226+0x4c00] ;  /* 0x004c0000e224783b */ /* 0x000fe20000000200 */
[----:B------:R-:W-:Y:S02]  /*11680*/  ISETP.GE.AND P3, PT, R13, R155, PT ;  /* 0x0000009b0d00720c */ /* 0x000fe40003f66270 */
[----:B------:R-:W-:-:S02]  /*11690*/  LOP3.LUT R13, R124, 0x50, R151, 0xfe, !PT ;  /* 0x000000507c0d7812 */ /* 0x000fc400078efe97 */
[----:B------:R-:W-:Y:S02]  /*116a0*/  FSEL R101, R93, -INF , !P1 ;  /* 0xff8000005d657808 */ /* 0x000fe40004800000 */
[----:B------:R-:W-:Y:S02]  /*116b0*/  FSEL R93, R32, -INF , !P2 ;  /* 0xff800000205d7808 */ /* 0x000fe40005000000 */
[----:B------:R-:W-:Y:S02]  /*116c0*/  FSEL R201, R34, -INF , !P3 ;  /* 0xff80000022c97808 */ /* 0x000fe40005800000 */
[C---:B------:R-:W-:Y:S01]  /*116d0*/  ISETP.GE.AND P2, PT, R13.reuse, R154, PT ;  /* 0x0000009a0d00720c */ /* 0x040fe20003f46270 */
[----:B-1----:R-:W-:Y:S01]  /*116e0*/  HMMA.16816.F32.BF16 R32, R88, R64, RZ ;  /* 0x000000405820723c */ /* 0x002fe200000418ff */
[----:B------:R-:W-:Y:S02]  /*116f0*/  ISETP.GE.AND P3, PT, R13, R155, PT ;  /* 0x0000009b0d00720c */ /* 0x000fe40003f66270 */
[----:B------:R-:W-:-:S02]  /*11700*/  FSEL R78, R24, -INF , !P2 ;  /* 0xff800000184e7808 */ /* 0x000fc40005000000 */
[----:B------:R-:W-:Y:S02]  /*11710*/  FSEL R189, R26, -INF , !P3 ;  /* 0xff8000001abd7808 */ /* 0x000fe40005800000 */
[----:B------:R-:W1:Y:S01]  /*11720*/  LDSM.16.M88.4 R24, [R210] ;  /* 0x00000000d218783b */ /* 0x000e620000000200 */
[----:B------:R-:W-:Y:S01]  /*11730*/  LOP3.LUT R7, R124, 0x48, R151, 0xfe, !PT ;  /* 0x000000487c077812 */ /* 0x000fe200078efe97 */
[----:B------:R-:W-:Y:S01]  /*11740*/  HMMA.16816.F32.BF16 R64, R88, R66, RZ ;  /* 0x000000425840723c */ /* 0x000fe200000418ff */
[-C--:B------:R-:W-:Y:S02]  /*11750*/  ISETP.GE.AND P1, PT, R5, R155.reuse, PT ;  /* 0x0000009b0500720c */ /* 0x080fe40003f26270 */
[C---:B------:R-:W-:Y:S02]  /*11760*/  ISETP.GE.AND P4, PT, R7.reuse, R154, PT ;  /* 0x0000009a0700720c */ /* 0x040fe40003f86270 */
[----:B------:R-:W-:Y:S02]  /*11770*/  ISETP.GE.AND P5, PT, R7, R155, PT ;  /* 0x0000009b0700720c */ /* 0x000fe40003fa6270 */
[----:B------:R-:W-:-:S02]  /*11780*/  IADD3 R5, R126, 0xb1, RZ ;  /* 0x000000b17e057810 */ /* 0x000fc40007ffe0ff */
[--C-:B------:R-:W-:Y:S02]  /*11790*/  LOP3.LUT R7, R124, 0x58, R151.reuse, 0xfe, !PT ;  /* 0x000000587c077812 */ /* 0x100fe400078efe97 */
[----:B------:R-:W-:Y:S02]  /*117a0*/  FSEL R54, R95, -INF , !P1 ;  /* 0xff8000005f367808 */ /* 0x000fe40004800000 */
[-C--:B------:R-:W-:Y:S02]  /*117b0*/  ISETP.GE.AND P1, PT, R5, R154.reuse, PT ;  /* 0x0000009a0500720c */ /* 0x080fe40003f26270 */
[----:B------:R-:W-:Y:S02]  /*117c0*/  FSEL R95, R28, -INF , !P4 ;  /* 0xff8000001c5f7808 */ /* 0x000fe40006000000 */
[----:B------:R-:W-:Y:S02]  /*117d0*/  FSEL R191, R30, -INF , !P5 ;  /* 0xff8000001ebf7808 */ /* 0x000fe40006800000 */
[----:B------:R-:W-:Y:S01]  /*117e0*/  LOP3.LUT R13, R124, 0x60, R151, 0xfe, !PT ;  /* 0x000000607c0d7812 */ /* 0x000fe200078efe97 */
[----:B--2---:R-:W-:Y:S01]  /*117f0*/  HMMA.16816.F32.BF16 R28, R88, R60, RZ ;  /* 0x0000003c581c723c */ /* 0x004fe200000418ff */
[----:B------:R-:W-:-:S02]  /*11800*/  ISETP.GE.AND P4, PT, R7, R154, PT ;  /* 0x0000009a0700720c */ /* 0x000fc40003f86270 */
[-C--:B------:R-:W-:Y:S02]  /*11810*/  ISETP.GE.AND P5, PT, R7, R155.reuse, PT ;  /* 0x0000009b0700720c */ /* 0x080fe40003fa6270 */
[----:B------:R-:W-:Y:S02]  /*11820*/  LOP3.LUT R7, R124, 0x68, R151, 0xfe, !PT ;  /* 0x000000687c077812 */ /* 0x000fe400078efe97 */
[----:B------:R-:W-:Y:S01]  /*11830*/  FSEL R174, R117, -INF , !P1 ;  /* 0xff80000075ae7808 */ /* 0x000fe20004800000 */
[----:B------:R-:W-:Y:S01]  /*11840*/  HMMA.16816.F32.BF16 R60, R88, R62, RZ ;  /* 0x0000003e583c723c */ /* 0x000fe200000418ff */
[C---:B------:R-:W-:Y:S02]  /*11850*/  ISETP.GE.AND P2, PT, R13.reuse, R154, PT ;  /* 0x0000009a0d00720c */ /* 0x040fe40003f46270 */
[-C--:B------:R-:W-:Y:S02]  /*11860*/  ISETP.GE.AND P3, PT, R13, R155.reuse, PT ;  /* 0x0000009b0d00720c */ /* 0x080fe40003f66270 */
[----:B------:R-:W-:-:S02]  /*11870*/  ISETP.GE.AND P1, PT, R5, R155, PT ;  /* 0x0000009b0500720c */ /* 0x000fc40003f26270 */
[----:B------:R-:W-:Y:S02]  /*11880*/  FSEL R176, R20, -INF , !P4 ;  /* 0xff80000014b07808 */ /* 0x000fe40006000000 */
[----:B------:R-:W-:Y:S01]  /*11890*/  FSEL R185, R22, -INF , !P5 ;  /* 0xff80000016b97808 */ /* 0x000fe20006800000 */
[C---:B-1----:R-:W-:Y:S01]  /*118a0*/  HMMA.16816.F32.BF16 R32, R80.reuse, R24, R32 ;  /* 0x000000185020723c */ /* 0x042fe20000041820 */
[----:B------:R-:W-:Y:S02]  /*118b0*/  LOP3.LUT R13, R124, 0x70, R151, 0xfe, !PT ;  /* 0x000000707c0d7812 */ /* 0x000fe400078efe97 */
[----:B------:R-:W-:Y:S02]  /*118c0*/  IADD3 R5, R126, 0xb9, RZ ;  /* 0x000000b97e057810 */ /* 0x000fe40007ffe0ff */
[C---:B------:R-:W-:Y:S02]  /*118d0*/  ISETP.GE.AND P4, PT, R7.reuse, R154, PT ;  /* 0x0000009a0700720c */ /* 0x040fe40003f86270 */
[----:B------:R-:W-:Y:S01]  /*118e0*/  ISETP.GE.AND P5, PT, R7, R155, PT ;  /* 0x0000009b0700720c */ /* 0x000fe20003fa6270 */
[----:B------:R-:W-:Y:S01]  /*118f0*/  HMMA.16816.F32.BF16 R64, R80, R26, R64 ;  /* 0x0000001a5040723c */ /* 0x000fe20000041840 */
[----:B------:R-:W-:-:S02]  /*11900*/  FSEL R55, R119, -INF , !P1 ;  /* 0xff80000077377808 */ /* 0x000fc40004800000 */
[----:B------:R-:W-:Y:S02]  /*11910*/  FSEL R178, R16, -INF , !P2 ;  /* 0xff80000010b27808 */ /* 0x000fe40005000000 */
[----:B------:R-:W-:Y:S02]  /*11920*/  FSEL R183, R18, -INF , !P3 ;  /* 0xff80000012b77808 */ /* 0x000fe40005800000 */
[-C--:B------:R-:W-:Y:S01]  /*11930*/  ISETP.GE.AND P1, PT, R5, R154.reuse, PT ;  /* 0x0000009a0500720c */ /* 0x080fe20003f26270 */
[----:B------:R-:W-:Y:S01]  /*11940*/  HMMA.16816.F32.BF16 R16, R88, R36, RZ ;  /* 0x000000245810723c */ /* 0x000fe200000418ff */
[C---:B------:R-:W-:Y:S02]  /*11950*/  ISETP.GE.AND P2, PT, R13.reuse, R154, PT ;  /* 0x0000009a0d00720c */ /* 0x040fe40003f46270 */
[----:B------:R-:W-:Y:S02]  /*11960*/  FSEL R180, R12, -INF , !P4 ;  /* 0xff8000000cb47808 */ /* 0x000fe40006000000 */
[----:B------:R-:W-:-:S02]  /*11970*/  ISETP.GE.AND P3, PT, R13, R155, PT ;  /* 0x0000009b0d00720c */ /* 0x000fc40003f66270 */
[----:B------:R-:W-:Y:S01]  /*11980*/  FSEL R177, R14, -INF , !P5 ;  /* 0xff8000000eb17808 */ /* 0x000fe20006800000 */
[----:B------:R-:W-:Y:S01]  /*11990*/  HMMA.16816.F32.BF16 R36, R88, R38, RZ ;  /* 0x000000265824723c */ /* 0x000fe200000418ff */
[----:B------:R-:W1:Y:S01]  /*119a0*/  LDSM.16.M88.4 R12, [R209] ;  /* 0x00000000d10c783b */ /* 0x000e620000000200 */
[----:B------:R-:W-:Y:S02]  /*119b0*/  FSEL R105, R105, -INF , !P1 ;  /* 0xff80000069697808 */ /* 0x000fe40004800000 */
[----:B------:R-:W-:Y:S02]  /*119c0*/  ISETP.GE.AND P1, PT, R5, R155, PT ;  /* 0x0000009b0500720c */ /* 0x000fe40003f26270 */
[----:B------:R-:W-:Y:S02]  /*119d0*/  IADD3 R5, R126, 0xc1, RZ ;  /* 0x000000c17e057810 */ /* 0x000fe40007ffe0ff */
[----:B------:R-:W-:Y:S02]  /*119e0*/  LOP3.LUT R7, R124, 0x78, R151, 0xfe, !PT ;  /* 0x000000787c077812 */ /* 0x000fe400078efe97 */
[----:B------:R-:W-:-:S02]  /*119f0*/  FSEL R20, R107, -INF , !P1 ;  /* 0xff8000006b147808 */ /* 0x000fc40004800000 */
[-C--:B------:R-:W-:Y:S02]  /*11a00*/  ISETP.GE.AND P1, PT, R5, R154.reuse, PT ;  /* 0x0000009a0500720c */ /* 0x080fe40003f26270 */
[----:B------:R-:W-:Y:S02]  /*11a10*/  ISETP.GE.AND P4, PT, R7, R154, PT ;  /* 0x0000009a0700720c */ /* 0x000fe40003f86270 */
[----:B------:R-:W-:Y:S02]  /*11a20*/  FSEL R89, R8, -INF , !P2 ;  /* 0xff80000008597808 */ /* 0x000fe40005000000 */
[----:B------:R-:W-:Y:S02]  /*11a30*/  FSEL R175, R10, -INF , !P3 ;  /* 0xff8000000aaf7808 */ /* 0x000fe40005800000 */
[----:B------:R-:W-:Y:S02]  /*11a40*/  FSEL R8, R121, -INF , !P1 ;  /* 0xff80000079087808 */ /* 0x000fe40004800000 */
[----:B------:R-:W-:-:S02]  /*11a50*/  ISETP.GE.AND P6, PT, R7, R155, PT ;  /* 0x0000009b0700720c */ /* 0x000fc40003fc6270 */
[----:B------:R-:W-:Y:S02]  /*11a60*/  FSEL R10, R4, -INF , !P4 ;  /* 0xff800000040a7808 */ /* 0x000fe40006000000 */
[----:B------:R-:W-:Y:S02]  /*11a70*/  ISETP.GE.AND P1, PT, R5, R155, PT ;  /* 0x0000009b0500720c */ /* 0x000fe40003f26270 */
[----:B------:R-:W-:Y:S02]  /*11a80*/  LOP3.LUT R7, R124, 0x80, R151, 0xfe, !PT ;  /* 0x000000807c077812 */ /* 0x000fe400078efe97 */
[----:B------:R-:W-:Y:S02]  /*11a90*/  IADD3 R4, R126, 0xc9, RZ ;  /* 0x000000c97e047810 */ /* 0x000fe40007ffe0ff */
[----:B------:R-:W-:Y:S02]  /*11aa0*/  FSEL R169, R6, -INF , !P6 ;  /* 0xff80000006a97808 */ /* 0x000fe40007000000 */
[----:B------:R-:W-:-:S02]  /*11ab0*/  FSEL R22, R123, -INF , !P1 ;  /* 0xff8000007b167808 */ /* 0x000fc40004800000 */
[CC--:B------:R-:W-:Y:S02]  /*11ac0*/  ISETP.GE.AND P3, PT, R7.reuse, R154.reuse, PT ;  /* 0x0000009a0700720c */ /* 0x0c0fe40003f66270 */
[----:B------:R-:W-:Y:S02]  /*11ad0*/  ISETP.GE.AND P5, PT, R7, R155, PT ;  /* 0x0000009b0700720c */ /* 0x000fe40003fa6270 */
[C-C-:B------:R-:W-:Y:S01]  /*11ae0*/  LOP3.LUT R6, R124.reuse, 0x88, R151.reuse, 0xfe, !PT ;  /* 0x000000887c067812 */ /* 0x140fe200078efe97 */
[----:B-1----:R-:W-:Y:S01]  /*11af0*/  HMMA.16816.F32.BF16 R28, R80, R12, R28 ;  /* 0x0000000c501c723c */ /* 0x002fe2000004181c */
[----:B------:R-:W-:Y:S02]  /*11b00*/  LOP3.LUT R5, R124, 0x90, R151, 0xfe, !PT ;  /* 0x000000907c057812 */ /* 0x000fe400078efe97 */
[----:B------:R-:W-:Y:S02]  /*11b10*/  ISETP.GE.AND P1, PT, R4, R154, PT ;  /* 0x0000009a0400720c */ /* 0x000fe40003f26270 */
[----:B------:R-:W-:-:S02]  /*11b20*/  FSEL R25, R56, -INF , !P3 ;  /* 0xff80000038197808 */ /* 0x000fc40005800000 */
[----:B------:R-:W-:Y:S01]  /*11b30*/  FSEL R159, R58, -INF , !P5 ;  /* 0xff8000003a9f7808 */ /* 0x000fe20006800000 */
[----:B------:R-:W-:Y:S01]  /*11b40*/  HMMA.16816.F32.BF16 R60, R80, R14, R60 ;  /* 0x0000000e503c723c */ /* 0x000fe2000004183c */
[----:B------:R-:W-:Y:S02]  /*11b50*/  FSEL R207, R113, -INF , !P1 ;  /* 0xff80000071cf7808 */ /* 0x000fe40004800000 */
[CC--:B------:R-:W-:Y:S02]  /*11b60*/  ISETP.GE.AND P2, PT, R6.reuse, R154.reuse, PT ;  /* 0x0000009a0600720c */ /* 0x0c0fe40003f46270 */
[-C--:B------:R-:W-:Y:S02]  /*11b70*/  ISETP.GE.AND P3, PT, R6, R155.reuse, PT ;  /* 0x0000009b0600720c */ /* 0x080fe40003f66270 */
[C---:B------:R-:W-:Y:S02]  /*11b80*/  ISETP.GE.AND P4, PT, R5.reuse, R154, PT ;  /* 0x0000009a0500720c */ /* 0x040fe40003f86270 */
[----:B------:R-:W-:-:S02]  /*11b90*/  ISETP.GE.AND P5, PT, R5, R155, PT ;  /* 0x0000009b0500720c */ /* 0x000fc40003fa6270 */
[----:B------:R-:W-:Y:S02]  /*11ba0*/  ISETP.GE.AND P1, PT, R4, R155, PT ;  /* 0x0000009b0400720c */ /* 0x000fe40003f26270 */
[----:B------:R-:W1:Y:S01]  /*11bb0*/  LDSM.16.M88.4 R4, [R208] ;  /* 0x00000000d004783b */ /* 0x000e620000000200 */
[----:B------:R-:W-:Y:S01]  /*11bc0*/  IADD3 R26, R126, 0xd1, RZ ;  /* 0x000000d17e1a7810 */ /* 0x000fe20007ffe0ff */
[----:B------:R-:W-:-:S04]  /*11bd0*/  DEPBAR.LE SB0, 0x0 ;  /* 0x000080000000791a */ /* 0x000fc80000000000 */
[----:B------:R-:W-:Y:S02]  /*11be0*/  FSEL R56, R115, -INF , !P1 ;  /* 0xff80000073387808 */ /* 0x000fe40004800000 */
[----:B------:R-:W-:Y:S02]  /*11bf0*/  ISETP.GE.AND P1, PT, R26, R154, PT ;  /* 0x0000009a1a00720c */ /* 0x000fe40003f26270 */
[----:B------:R-:W-:Y:S02]  /*11c00*/  LOP3.LUT R57, R124, 0x98, R151, 0xfe, !PT ;  /* 0x000000987c397812 */ /* 0x000fe400078efe97 */
[----:B------:R-:W-:Y:S02]  /*11c10*/  FSEL R199, R33, -INF , !P1 ;  /* 0xff80000021c77808 */ /* 0x000fe40004800000 */
[----:B------:R-:W-:Y:S02]  /*11c20*/  ISETP.GE.AND P1, PT, R26, R155, PT ;  /* 0x0000009b1a00720c */ /* 0x000fe40003f26270 */
[----:B------:R-:W-:-:S02]  /*11c30*/  IADD3 R12, R126, 0xd9, RZ ;  /* 0x000000d97e0c7810 */ /* 0x000fc40007ffe0ff */
[----:B------:R-:W-:Y:S02]  /*11c40*/  FSEL R72, R72, -INF , !P2 ;  /* 0xff80000048487808 */ /* 0x000fe40005000000 */
[----:B------:R-:W-:Y:S02]  /*11c50*/  FSEL R157, R74, -INF , !P3 ;  /* 0xff8000004a9d7808 */ /* 0x000fe40005800000 */
[CC--:B------:R-:W-:Y:S02]  /*11c60*/  ISETP.GE.AND P2, PT, R57.reuse, R154.reuse, PT ;  /* 0x0000009a3900720c */ /* 0x0c0fe40003f46270 */
[----:B------:R-:W-:Y:S02]  /*11c70*/  ISETP.GE.AND P3, PT, R57, R155, PT ;  /* 0x0000009b3900720c */ /* 0x000fe40003f66270 */
[----:B------:R-:W-:Y:S02]  /*11c80*/  FSEL R57, R35, -INF , !P1 ;  /* 0xff80000023397808 */ /* 0x000fe40004800000 */
[----:B------:R-:W-:-:S02]  /*11c90*/  ISETP.GE.AND P1, PT, R12, R154, PT ;  /* 0x0000009a0c00720c */ /* 0x000fc40003f26270 */
[----:B------:R-:W-:Y:S02]  /*11ca0*/  LOP3.LUT R24, R124, 0xa0, R151, 0xfe, !PT ;  /* 0x000000a07c187812 */ /* 0x000fe400078efe97 */
[----:B------:R-:W-:Y:S02]  /*11cb0*/  FSEL R179, R65, -INF , !P1 ;  /* 0xff80000041b37808 */ /* 0x000fe40004800000 */
[----:B------:R-:W-:Y:S02]  /*11cc0*/  ISETP.GE.AND P1, PT, R12, R155, PT ;  /* 0x0000009b0c00720c */ /* 0x000fe40003f26270 */
[----:B------:R-:W-:Y:S02]  /*11cd0*/  IADD3 R14, R126, 0xe1, RZ ;  /* 0x000000e17e0e7810 */ /* 0x000fe40007ffe0ff */
[----:B------:R-:W-:Y:S02]  /*11ce0*/  FSEL R27, R96, -INF , !P4 ;  /* 0xff800000601b7808 */ /* 0x000fe40006000000 */
[----:B------:R-:W-:Y:S01]  /*11cf0*/  FSEL R129, R98, -INF , !P5 ;  /* 0xff80000062817808 */ /* 0x000fe20006800000 */
[----:B-1----:R-:W-:Y:S01]  /*11d00*/  HMMA.16816.F32.BF16 R16, R80, R4, R16 ;  /* 0x000000045010723c */ /* 0x002fe20000041810 */
[----:B------:R-:W-:-:S02]  /*11d10*/  FSEL R58, R67, -INF , !P1 ;  /* 0xff800000433a7808 */ /* 0x000fc40004800000 */
[CC--:B------:R-:W-:Y:S02]  /*11d20*/  ISETP.GE.AND P4, PT, R24.reuse, R154.reuse, PT ;  /* 0x0000009a1800720c */ /* 0x0c0fe40003f86270 */
[----:B------:R-:W-:Y:S02]  /*11d30*/  ISETP.GE.AND P5, PT, R24, R155, PT ;  /* 0x0000009b1800720c */ /* 0x000fe40003fa6270 */
[----:B------:R-:W-:Y:S02]  /*11d40*/  ISETP.GE.AND P1, PT, R14, R154, PT ;  /* 0x0000009a0e00720c */ /* 0x000fe40003f26270 */
[----:B------:R-:W-:Y:S02]  /*11d50*/  LOP3.LUT R26, R124, 0xb0, R151, 0xfe, !PT ;  /* 0x000000b07c1a7812 */ /* 0x000fe400078efe97 */
[----:B------:R-:W-:Y:S02]  /*11d60*/  FSEL R13, R108, -INF , !P4 ;  /* 0xff8000006c0d7808 */ /* 0x000fe40006000000 */
[----:B------:R-:W-:-:S02]  /*11d70*/  FSEL R117, R110, -INF , !P5 ;  /* 0xff8000006e757808 */ /* 0x000fc40006800000 */
[----:B------:R-:W-:Y:S02]  /*11d80*/  FSEL R107, R29, -INF , !P1 ;  /* 0xff8000001d6b7808 */ /* 0x000fe40004800000 */
[C---:B------:R-:W-:Y:S02]  /*11d90*/  ISETP.GE.AND P4, PT, R26.reuse, R154, PT ;  /* 0x0000009a1a00720c */ /* 0x040fe40003f86270 */
[-C--:B------:R-:W-:Y:S02]  /*11da0*/  ISETP.GE.AND P5, PT, R26, R155.reuse, PT ;  /* 0x0000009b1a00720c */ /* 0x080fe40003fa6270 */
[----:B------:R-:W-:Y:S02]  /*11db0*/  ISETP.GE.AND P1, PT, R14, R155, PT ;  /* 0x0000009b0e00720c */ /* 0x000fe40003f26270 */
[----:B------:R-:W-:Y:S02]  /*11dc0*/  LOP3.LUT R15, R124, 0xc0, R151, 0xfe, !PT ;  /* 0x000000c07c0f7812 */ /* 0x000fe400078efe97 */
[----:B------:R-:W-:-:S02]  /*11dd0*/  IADD3 R4, R126, 0xe9, RZ ;  /* 0x000000e97e047810 */ /* 0x000fc40007ffe0ff */
[----:B------:R-:W-:Y:S02]  /*11de0*/  LOP3.LUT R33, R124, 0xa8, R151, 0xfe, !PT ;  /* 0x000000a87c217812 */ /* 0x000fe400078efe97 */
[----:B------:R-:W-:Y:S02]  /*11df0*/  FSEL R12, R116, -INF , !P4 ;  /* 0xff800000740c7808 */ /* 0x000fe40006000000 */
[----:B------:R-:W-:Y:S02]  /*11e00*/  FSEL R59, R118, -INF , !P5 ;  /* 0xff800000763b7808 */ /* 0x000fe40006800000 */
[----:B------:R-:W-:Y:S02]  /*11e10*/  FSEL R67, R31, -INF , !P1 ;  /* 0xff8000001f437808 */ /* 0x000fe40004800000 */
[----:B------:R-:W-:Y:S02]  /*11e20*/  FSEL R24, R84, -INF , !P2 ;  /* 0xff80000054187808 */ /* 0x000fe40005000000 */
[----:B------:R-:W-:-:S02]  /*11e30*/  FSEL R121, R86, -INF , !P3 ;  /* 0xff80000056797808 */ /* 0x000fc40005800000 */
[CC--:B------:R-:W-:Y:S02]  /*11e40*/  ISETP.GE.AND P4, PT, R15.reuse, R154.reuse, PT ;  /* 0x0000009a0f00720c */ /* 0x0c0fe40003f86270 */
[-C--:B------:R-:W-:Y:S02]  /*11e50*/  ISETP.GE.AND P5, PT, R15, R155.reuse, PT ;  /* 0x0000009b0f00720c */ /* 0x080fe40003fa6270 */
[-C--:B------:R-:W-:Y:S02]  /*11e60*/  ISETP.GE.AND P1, PT, R4, R154.reuse, PT ;  /* 0x0000009a0400720c */ /* 0x080fe40003f26270 */
[C---:B------:R-:W-:Y:S02]  /*11e70*/  ISETP.GE.AND P2, PT, R33.reuse, R154, PT ;  /* 0x0000009a2100720c */ /* 0x040fe40003f46270 */
[----:B------:R-:W-:Y:S02]  /*11e80*/  ISETP.GE.AND P3, PT, R33, R155, PT ;  /* 0x0000009b2100720c */ /* 0x000fe40003f66270 */
[----:B------:R-:W-:-:S02]  /*11e90*/  LOP3.LUT R5, R124, 0xd0, R151, 0xfe, !PT ;  /* 0x000000d07c057812 */ /* 0x000fc400078efe97 */
[----:B------:R-:W-:Y:S02]  /*11ea0*/  LOP3.LUT R26, R124, 0xb8, R151, 0xfe, !PT ;  /* 0x000000b87c1a7812 */ /* 0x000fe400078efe97 */
[----:B------:R-:W-:Y:S02]  /*11eb0*/  FSEL R29, R120, -INF , !P4 ;  /* 0xff800000781d7808 */ /* 0x000fe40006000000 */
[----:B------:R-:W-:Y:S02]  /*11ec0*/  FSEL R68, R122, -INF , !P5 ;  /* 0xff8000007a447808 */ /* 0x000fe40006800000 */
[----:B------:R-:W-:Y:S02]  /*11ed0*/  FSEL R61, R61, -INF , !P1 ;  /* 0xff8000003d3d7808 */ /* 0x000fe40004800000 */
[----:B------:R-:W-:Y:S02]  /*11ee0*/  FSEL R35, R92, -INF , !P2 ;  /* 0xff8000005c237808 */ /* 0x000fe40005000000 */
[----:B------:R-:W-:Y:S01]  /*11ef0*/  FSEL R115, R94, -INF , !P3 ;  /* 0xff8000005e737808 */ /* 0x000fe20005800000 */
[----:B------:R-:W-:Y:S01]  /*11f00*/  BAR.SYNC.DEFER_BLOCKING 0x0 ;  /* 0x0000000000007b1d */ /* 0x000fe20000010000 */
[----:B------:R-:W-:-:S02]  /*11f10*/  ISETP.GE.AND P4, PT, R5, R154, PT ;  /* 0x0000009a0500720c */ /* 0x000fc40003f86270 */
[-C--:B------:R-:W-:Y:S02]  /*11f20*/  ISETP.GE.AND P5, PT, R5, R155.reuse, PT ;  /* 0x0000009b0500720c */ /* 0x080fe40003fa6270 */
[-C--:B------:R-:W-:Y:S02]  /*11f30*/  ISETP.GE.AND P1, PT, R4, R155.reuse, PT ;  /* 0x0000009b0400720c */ /* 0x080fe40003f26270 */
[C---:B------:R-:W-:Y:S01]  /*11f40*/  ISETP.GE.AND P2, PT, R26.reuse, R154, PT ;  /* 0x0000009a1a00720c */ /* 0x040fe20003f46270 */
[----:B------:R-:W-:Y:S01]  /*11f50*/  HMMA.16816.F32.BF16 R4, R80, R6, R36 ;  /* 0x000000065004723c */ /* 0x000fe20000041824 */
[----:B------:R-:W-:Y:S02]  /*11f60*/  ISETP.GE.AND P3, PT, R26, R155, PT ;  /* 0x0000009b1a00720c */ /* 0x000fe40003f66270 */
[----:B------:R-:W-:Y:S02]  /*11f70*/  LOP3.LUT R14, R124, 0xc8, R151, 0xfe, !PT ;  /* 0x000000c87c0e7812 */ /* 0x000fe400078efe97 */
[----:B------:R-:W-:-:S02]  /*11f80*/  FSEL R15, R104, -INF , !P2 ;  /* 0xff800000680f7808 */ /* 0x000fc40005000000 */
[----:B------:R-:W-:Y:S02]  /*11f90*/  FSEL R65, R106, -INF , !P3 ;  /* 0xff8000006a417808 */ /* 0x000fe40005800000 */
[C---:B------:R-:W-:Y:S02]  /*11fa0*/  ISETP.GE.AND P2, PT, R14.reuse, R154, PT ;  /* 0x0000009a0e00720c */ /* 0x040fe40003f46270 */
[----:B------:R-:W-:Y:S02]  /*11fb0*/  ISETP.GE.AND P3, PT, R14, R155, PT ;  /* 0x0000009b0e00720c */ /* 0x000fe40003f66270 */
[----:B------:R-:W-:Y:S02]  /*11fc0*/  IADD3 R14, R126, 0xf1, RZ ;  /* 0x000000f17e0e7810 */ /* 0x000fe40007ffe0ff */
[----:B------:R-:W-:Y:S02]  /*11fd0*/  FSEL R37, R63, -INF , !P1 ;  /* 0xff8000003f257808 */ /* 0x000fe40004800000 */
[----:B------:R-:W-:-:S02]  /*11fe0*/  LOP3.LUT R31, R124, 0xd8, R151, 0xfe, !PT ;  /* 0x000000d87c1f7812 */ /* 0x000fc400078efe97 */
[-C--:B------:R-:W-:Y:S02]  /*11ff0*/  ISETP.GE.AND P1, PT, R14, R154.reuse, PT ;  /* 0x0000009a0e00720c */ /* 0x080fe40003f26270 */
[----:B------:R-:W-:Y:S02]  /*12000*/  FSEL R172, R112, -INF , !P2 ;  /* 0xff80000070ac7808 */ /* 0x000fe40005000000 */
[----:B------:R-:W-:Y:S02]  /*12010*/  FSEL R36, R114, -INF , !P3 ;  /* 0xff80000072247808 */ /* 0x000fe40005800000 */
[----:B------:R-:W-:Y:S02]  /*12020*/  ISETP.GE.AND P2, PT, R31, R154, PT ;  /* 0x0000009a1f00720c */ /* 0x000fe40003f46270 */
[----:B------:R-:W-:Y:S02]  /*12030*/  FSEL R39, R17, -INF , !P1 ;  /* 0xff80000011277808 */ /* 0x000fe40004800000 */
[----:B------:R-:W-:-:S02]  /*12040*/  ISETP.GE.AND P3, PT, R31, R155, PT ;  /* 0x0000009b1f00720c */ /* 0x000fc40003f66270 */
[----:B------:R-:W-:Y:S02]  /*12050*/  ISETP.GE.AND P1, PT, R14, R155, PT ;  /* 0x0000009b0e00720c */ /* 0x000fe40003f26270 */
[--C-:B------:R-:W-:Y:S02]  /*12060*/  LOP3.LUT R14, R124, 0xe8, R151.reuse, 0xfe, !PT ;  /* 0x000000e87c0e7812 */ /* 0x100fe400078efe97 */
[----:B------:R-:W-:Y:S02]  /*12070*/  IADD3 R126, R126, 0xf9, RZ ;  /* 0x000000f97e7e7810 */ /* 0x000fe40007ffe0ff */
[----:B------:R-:W-:Y:S02]  /*12080*/  FSEL R205, R64, -INF , !P2 ;  /* 0xff80000040cd7808 */ /* 0x000fe40005000000 */
[----:B------:R-:W-:Y:S02]  /*12090*/  LOP3.LUT R26, R124, 0xe0, R151, 0xfe, !PT ;  /* 0x000000e07c1a7812 */ /* 0x000fe400078efe97 */
[----:B------:R-:W-:-:S02]  /*120a0*/  FSEL R38, R34, -INF , !P5 ;  /* 0xff80000022267808 */ /* 0x000fc40006800000 */
[----:B------:R-:W-:Y:S02]  /*120b0*/  FSEL R63, R66, -INF , !P3 ;  /* 0xff800000423f7808 */ /* 0x000fe40005800000 */
[----:B------:R-:W-:Y:S02]  /*120c0*/  FSEL R64, R19, -INF , !P1 ;  /* 0xff80000013407808 */ /* 0x000fe40004800000 */
[CC--:B------:R-:W-:Y:S02]  /*120d0*/  ISETP.GE.AND P3, PT, R14.reuse, R154.reuse, PT ;  /* 0x0000009a0e00720c */ /* 0x0c0fe40003f66270 */
[----:B------:R-:W-:Y:S02]  /*120e0*/  ISETP.GE.AND P5, PT, R14, R155, PT ;  /* 0x0000009b0e00720c */ /* 0x000fe40003fa6270 */
[----:B------:R-:W-:Y:S02]  /*120f0*/  ISETP.GE.AND P1, PT, R126, R154, PT ;  /* 0x0000009a7e00720c */ /* 0x000fe40003f26270 */
[----:B------:R-:W-:-:S02]  /*12100*/  LOP3.LUT R14, R124, 0xf0, R151, 0xfe, !PT ;  /* 0x000000f07c0e7812 */ /* 0x000fc400078efe97 */
[-C--:B------:R-:W-:Y:S02]  /*12110*/  ISETP.GE.AND P6, PT, R26, R155.reuse, PT ;  /* 0x0000009b1a00720c */ /* 0x080fe40003fc6270 */
[----:B------:R-:W-:Y:S02]  /*12120*/  FSEL R69, R5, -INF , !P1 ;  /* 0xff80000005457808 */ /* 0x000fe40004800000 */
[----:B------:R-:W-:Y:S02]  /*12130*/  LOP3.LUT R17, R124, 0x20, R151, 0xfe, !PT ;  /* 0x000000207c117812 */ /* 0x000fe400078efe97 */
[C---:B------:R-:W-:Y:S02]  /*12140*/  ISETP.GE.AND P2, PT, R14.reuse, R154, PT ;  /* 0x0000009a0e00720c */ /* 0x040fe40003f46270 */
[----:B------:R-:W-:Y:S02]  /*12150*/  ISETP.GE.AND P1, PT, R14, R155, PT ;  /* 0x0000009b0e00720c */ /* 0x000fe40003f26270 */
[----:B------:R-:W-:-:S02]  /*12160*/  FSEL R66, R30, -INF , !P6 ;  /* 0xff8000001e427808 */ /* 0x000fc40007000000 */
[----:B------:R-:W-:Y:S02]  /*12170*/  FSEL R152, R32, -INF , !P4 ;  /* 0xff80000020987808 */ /* 0x000fe40006000000 */
[----:B------:R-:W-:Y:S02]  /*12180*/  ISETP.NE.AND P6, PT, R128, RZ, PT ;  /* 0x000000ff8000720c */ /* 0x000fe40003fc5270 */
[----:B------:R-:W-:Y:S02]  /*12190*/  FSEL R113, R60, -INF , !P3 ;  /* 0xff8000003c717808 */ /* 0x000fe40005800000 */
[-C--:B------:R-:W-:Y:S02]  /*121a0*/  ISETP.GE.AND P4, PT, R26, R154.reuse, PT ;  /* 0x0000009a1a00720c */ /* 0x080fe40003f86270 */
[----:B------:R-:W-:Y:S02]  /*121b0*/  ISETP.GE.AND P3, PT, R17, R154, PT ;  /* 0x0000009a1100720c */ /* 0x000fe40003f66270 */
[----:B------:R-:W-:-:S02]  /*121c0*/  FSEL R60, R16, -INF , !P2 ;  /* 0xff800000103c7808 */ /* 0x000fc40005000000 */
[----:B------:R-:W-:Y:S02]  /*121d0*/  FSEL R70, R18, -INF , !P1 ;  /* 0xff80000012467808 */ /* 0x000fe40004800000 */
[C-C-:B------:R-:W-:Y:S02]  /*121e0*/  LOP3.LUT R5, R124.reuse, 0x28, R151.reuse, 0xfe, !PT ;  /* 0x000000287c057812 */ /* 0x140fe400078efe97 */
[C-C-:B------:R-:W-:Y:S02]  /*121f0*/  LOP3.LUT R17, R124.reuse, 0x30, R151.reuse, 0xfe, !PT ;  /* 0x000000307c117812 */ /* 0x140fe400078efe97 */
[C-C-:B------:R-:W-:Y:S02]  /*12200*/  LOP3.LUT R18, R124.reuse, 0x30, R151.reuse, 0xfe, !PT ;  /* 0x000000307c127812 */ /* 0x140fe400078efe97 */
[----:B------:R-:W-:Y:S02]  /*12210*/  LOP3.LUT R16, R124, 0x20, R151, 0xfe, !PT ;  /* 0x000000207c107812 */ /* 0x000fe400078efe97 */
[----:B------:R-:W-:-:S02]  /*12220*/  FSEL R187, R28, -INF , !P4 ;  /* 0xff8000001cbb7808 */ /* 0x000fc40006000000 */
[----:B------:R-:W-:Y:S02]  /*12230*/  LOP3.LUT R14, R124, 0xf8, R151, 0xfe, !PT ;  /* 0x000000f87c0e7812 */ /* 0x000fe400078efe97 */
[----:B------:R-:W-:Y:S02]  /*12240*/  FSEL R19, R48, -INF , !P3 ;  /* 0xff80000030137808 */ /* 0x000fe40005800000 */
[-C--:B------:R-:W-:Y:S02]  /*12250*/  ISETP.GE.AND P4, PT, R5, R154.reuse, PT ;  /* 0x0000009a0500720c */ /* 0x080fe40003f86270 */
[----:B------:R-:W-:Y:S02]  /*12260*/  ISETP.GE.AND P2, PT, R17, R154, PT ;  /* 0x0000009a1100720c */ /* 0x000fe40003f46270 */
[-C--:B------:R-:W-:Y:S02]  /*12270*/  ISETP.GE.AND P1, PT, R18, R155.reuse, PT ;  /* 0x0000009b1200720c */ /* 0x080fe40003f26270 */
[----:B------:R-:W-:-:S02]  /*12280*/  ISETP.GE.AND P3, PT, R16, R155, PT ;  /* 0x0000009b1000720c */ /* 0x000fc40003f66270 */
[----:B------:R-:W-:Y:S02]  /*12290*/  LOP3.LUT R16, R124, 0x28, R151, 0xfe, !PT ;  /* 0x000000287c107812 */ /* 0x000fe400078efe97 */
[----:B------:R-:W-:Y:S02]  /*122a0*/  FSEL R62, R62, -INF , !P5 ;  /* 0xff8000003e3e7808 */ /* 0x000fe40006800000 */
[----:B------:R-:W-:Y:S02]  /*122b0*/  ISETP.GE.AND P5, PT, R14, R154, PT ;  /* 0x0000009a0e00720c */ /* 0x000fe40003fa6270 */
[----:B------:R-:W-:Y:S02]  /*122c0*/  FSEL R17, R44, -INF , !P4 ;  /* 0xff8000002c117808 */ /* 0x000fe40006000000 */
[----:B------:R-:W-:Y:S02]  /*122d0*/  FSEL R5, R40, -INF , !P2 ;  /* 0xff80000028057808 */ /* 0x000fe40005000000 */
[----:B------:R-:W-:-:S02]  /*122e0*/  FSEL R154, R42, -INF , !P1 ;  /* 0xff8000002a9a7808 */ /* 0x000fc40004800000 */
[-C--:B------:R-:W-:Y:S02]  /*122f0*/  ISETP.GE.AND P4, PT, R14, R155.reuse, PT ;  /* 0x0000009b0e00720c */ /* 0x080fe40003f86270 */
[-C--:B------:R-:W-:Y:S02]  /*12300*/  ISETP.GE.AND P2, PT, R16, R155.reuse, PT ;  /* 0x0000009b1000720c */ /* 0x080fe40003f46270 */
[----:B------:R-:W-:Y:S02]  /*12310*/  ISETP.GE.AND P1, PT, R126, R155, PT ;  /* 0x0000009b7e00720c */ /* 0x000fe40003f26270 */
[----:B------:R-:W-:Y:S02]  /*12320*/  FSEL R33, R50, -INF , !P3 ;  /* 0xff80000032217808 */ /* 0x000fe40005800000 */
[----:B------:R-:W-:Y:S02]  /*12330*/  FSEL R182, R46, -INF , !P2 ;  /* 0xff8000002eb67808 */ /* 0x000fe40005000000 */
[----:B------:R-:W-:-:S02]  /*12340*/  FSEL R44, R4, -INF , !P5 ;  /* 0xff800000042c7808 */ /* 0x000fc40006800000 */
[----:B------:R-:W-:Y:S02]  /*12350*/  FSEL R42, R6, -INF , !P4 ;  /* 0xff800000062a7808 */ /* 0x000fe40006000000 */
[----:B------:R-:W-:Y:S01]  /*12360*/  FSEL R40, R7, -INF , !P1 ;  /* 0xff80000007287808 */ /* 0x000fe20004800000 */
[----:B------:R-:W-:Y:S05]  /*12370*/  @!P6 BRA `(.L_x_931) ;  /* 0x00000a100000e947 */ /* 0x000fea0003800000 */
[----:B------:R-:W-:Y:S01]  /*12380*/  LOP3.LUT P6, RZ, R231, 0x8, RZ, 0xc0, !PT ;  /* 0x00000008e7ff7812 */ /* 0x000fe200078cc0ff */
[----:B------:R-:W-:-:S12]  /*12390*/  ULDC.64 UR8, c[0x0][0x118] ;  /* 0x0000460000087ab9 */ /* 0x000fd80000000a00 */
        /* <DEDUP_REMOVED lines=24> */
[--C-:B------:R-:W-:Y:S01]  /*12520*/  @!P2 IMAD.IADD R7, R7, 0x1, -R4.reuse ;  /* 0x000000010707a824 */ /* 0x100fe200078e0a04 */
[----:B------:R-:W-:Y:S01]  /*12530*/  @!P2 IADD3 R16, R16, 0x1, RZ ;  /* 0x000000011010a810 */ /* 0x000fe20007ffe0ff */
[----:B------:R-:W-:Y:S01]  /*12540*/  @!P1 IMAD.IADD R31, R31, 0x1, -R4 ;  /* 0x000000011f1f9824 */ /* 0x000fe200078e0a04 */
[----:B------:R-:W-:Y:S02]  /*12550*/  @!P1 IADD3 R26, R26, 0x1, RZ ;  /* 0x000000011a1a9810 */ /* 0x000fe40007ffe0ff */
[-C--:B------:R-:W-:Y:S02]  /*12560*/  ISETP.GE.U32.AND P4, PT, R7, R4.reuse, PT ;  /* 0x000000040700720c */ /* 0x080fe40003f86070 */
[----:B------:R-:W-:Y:S02]  /*12570*/  ISETP.GE.U32.AND P5, PT, R31, R4, PT ;  /* 0x000000041f00720c */ /* 0x000fe40003fa6070 */
[----:B------:R-:W-:Y:S02]  /*12580*/  ISETP.GE.AND P1, PT, R18, RZ, PT ;  /* 0x000000ff1200720c */ /* 0x000fe40003f26270 */
[----:B------:R-:W-:-:S02]  /*12590*/  ISETP.NE.AND P2, PT, RZ, c[0x0][0x2d0], PT ;  /* 0x0000b400ff007a0c */ /* 0x000fc40003f45270 */
[----:B------:R-:W-:-:S05]  /*125a0*/  LOP3.LUT R4, RZ, c[0x0][0x2d0], RZ, 0x33, !PT ;  /* 0x0000b400ff047a12 */ /* 0x000fca00078e33ff */
[----:B------:R-:W-:Y:S02]  /*125b0*/  @P4 IADD3 R16, R16, 0x1, RZ ;  /* 0x0000000110104810 */ /* 0x000fe40007ffe0ff */
[----:B------:R-:W-:-:S03]  /*125c0*/  @P5 IADD3 R26, R26, 0x1, RZ ;  /* 0x000000011a1a5810 */ /* 0x000fc60007ffe0ff */
[----:B------:R-:W-:Y:S01]  /*125d0*/  @!P1 IMAD.MOV R16, RZ, RZ, -R16 ;  /* 0x000000ffff109224 */ /* 0x000fe200078e0a10 */
[----:B------:R-:W-:-:S04]  /*125e0*/  @!P3 IADD3 R26, -R26, RZ, RZ ;  /* 0x000000ff1a1ab210 */ /* 0x000fc80007ffe1ff */
[C---:B------:R-:W-:Y:S02]  /*125f0*/  SEL R7, R4.reuse, R26, !P2 ;  /* 0x0000001a04077207 */ /* 0x040fe40005000000 */
[----:B------:R-:W-:-:S03]  /*12600*/  SEL R4, R4, R16, !P2 ;  /* 0x0000001004047207 */ /* 0x000fc60005000000 */
[----:B------:R-:W-:-:S04]  /*12610*/  IMAD.WIDE R82, R7, 0x4, R232 ;  /* 0x0000000407527825 */ /* 0x000fc800078e02e8 */
[----:B------:R-:W-:Y:S01]  /*12620*/  IMAD.WIDE R80, R4, 0x4, R232 ;  /* 0x0000000404507825 */ /* 0x000fe200078e02e8 */
[----:B------:R-:W2:Y:S04]  /*12630*/  LDG.E R31, [R82.64] ;  /* 0x00000008521f7981 */ /* 0x000ea8000c1e1900 */
[----:B------:R-:W2:Y:S01]  /*12640*/  LDG.E R14, [R80.64] ;  /* 0x00000008500e7981 */ /* 0x000ea2000c1e1900 */
[----:B------:R-:W-:Y:S01]  /*12650*/  IMAD.IADD R4, R7, 0x1, -R4 ;  /* 0x0000000107047824 */ /* 0x000fe200078e0a04 */
[----:B------:R-:W-:-:S05]  /*12660*/  MOV R7, c[0x0][0x2d0] ;  /* 0x0000b40000077a02 */ /* 0x000fca0000000f00 */
[----:B------:R-:W-:-:S05]  /*12670*/  IMAD R7, R4, R7, -0x100 ;  /* 0xffffff0004077424 */ /* 0x000fca00078e0207 */
[----:B------:R-:W-:-:S05]  /*12680*/  SHF.R.S32.HI R4, RZ, 0x1f, R7 ;  /* 0x0000001fff047819 */ /* 0x000fca0000011407 */
[----:B------:R-:W-:-:S04]  /*12690*/  IMAD R4, R4, c[0x0][0x198], RZ ;  /* 0x0000660004047a24 */ /* 0x000fc800078e02ff */
[C---:B------:R-:W-:Y:S02]  /*126a0*/  IMAD R4, R7.reuse, c[0x0][0x19c], R4 ;  /* 0x0000670007047a24 */ /* 0x040fe400078e0204 */
[----:B--2---:R-:W-:Y:S02]  /*126b0*/  IMAD.IADD R14, R14, 0x1, -R31 ;  /* 0x000000010e0e7824 */ /* 0x004fe400078e0a1f */
[----:B------:R-:W-:-:S03]  /*126c0*/  IMAD.WIDE.U32 R30, R7, c[0x0][0x198], RZ ;  /* 0x00006600071e7a25 */ /* 0x000fc600078e00ff */
[----:B------:R-:W-:Y:S01]  /*126d0*/  SHF.R.S32.HI R6, RZ, 0x1f, R14 ;  /* 0x0000001fff067819 */ /* 0x000fe2000001140e */
[----:B------:R-:W-:-:S04]  /*126e0*/  IMAD.IADD R31, R31, 0x1, R4 ;  /* 0x000000011f1f7824 */ /* 0x000fc800078e0204 */
[----:B------:R-:W-:Y:S02]  /*126f0*/  IMAD R7, R6, c[0x0][0x180], RZ ;  /* 0x0000600006077a24 */ /* 0x000fe400078e02ff */
[----:B------:R-:W-:-:S04]  /*12700*/  IMAD.WIDE.U32 R30, R14, c[0x0][0x180], R30 ;  /* 0x000060000e1e7a25 */ /* 0x000fc800078e001e */
[----:B------:R-:W-:-:S05]  /*12710*/  IMAD R7, R14, c[0x0][0x184], R7 ;  /* 0x000061000e077a24 */ /* 0x000fca00078e0207 */
[----:B------:R-:W-:Y:S01]  /*12720*/  IADD3 R31, R31, R7, RZ ;  /* 0x000000071f1f7210 */ /* 0x000fe20007ffe0ff */
[----:B------:R-:W-:Y:S05]  /*12730*/  BRA `(.L_x_933) ;  /* 0x0000003000007947 */ /* 0x000fea0003800000 */
.L_x_932:
[----:B------:R-:W-:-:S05]  /*12740*/  IMAD.MOV.U32 R30, RZ, RZ, c[0x0][0x198] ;  /* 0x00006600ff1e7624 */ /* 0x000fca00078e00ff */
[----:B------:R-:W-:-:S04]  /*12750*/  LEA R30, -R30, RZ, 0x8 ;  /* 0x000000ff1e1e7211 */ /* 0x000fc800078e41ff */
[----:B------:R-:W-:Y:S02]  /*12760*/  SHF.R.S32.HI R31, RZ, 0x1f, R30 ;  /* 0x0000001fff1f7819 */ /* 0x000fe4000001141e */
.L_x_933:
[----:B------:R-:W-:Y:S01]  /*12770*/  @!P0 IMAD.MOV.U32 R7, RZ, RZ, c[0x0][0x198] ;  /* 0x00006600ff078624 */ /* 0x000fe200078e00ff */
[----:B------:R-:W-:Y:S01]  /*12780*/  ULDC.64 UR4, c[0x0][0x198] ;  /* 0x0000660000047ab9 */ /* 0x000fe20000000a00 */
[----:B------:R-:W-:Y:S01]  /*12790*/  @!P0 IMAD.MOV.U32 R16, RZ, RZ, c[0x0][0x19c] ;  /* 0x00006700ff108624 */ /* 0x000fe200078e00ff */
[----:B------:R-:W-:Y:S01]  /*127a0*/  USHF.L.U32 UR7, UR4, 0x5, URZ ;  /* 0x0000000504077899 */ /* 0x000fe2000800063f */
[----:B------:R-:W-:Y:S01]  /*127b0*/  @!P0 IMAD.MOV.U32 R111, RZ, RZ, c[0x0][0x198] ;  /* 0x00006600ff6f8624 */ /* 0x000fe200078e00ff */
[CC--:B------:R-:W-:Y:S01]  /*127c0*/  @!P0 LEA R83, P1, R7.reuse, R30.reuse, 0x7 ;  /* 0x0000001e07538211 */ /* 0x0c0fe200078238ff */
[----:B------:R-:W-:Y:S01]  /*127d0*/  @!P0 IMAD.MOV.U32 R102, RZ, RZ, c[0x0][0x198] ;  /* 0x00006600ff668624 */ /* 0x000fe200078e00ff */
[----:B------:R-:W-:Y:S01]  /*127e0*/  UMOV UR6, 0x5 ;  /* 0x0000000500067882 */ /* 0x000fe20000000000 */
[----:B------:R-:W-:Y:S01]  /*127f0*/  @!P0 IMAD.MOV.U32 R6, RZ, RZ, c[0x0][0x19c] ;  /* 0x00006700ff068624 */ /* 0x000fe200078e00ff */
[-C--:B------:R-:W-:Y:S01]  /*12800*/  @!P0 LEA.HI.X R16, R7, R31.reuse, R16, 0x7, P1 ;  /* 0x0000001f07108211 */ /* 0x080fe200008f3c10 */
[----:B------:R-:W-:Y:S01]  /*12810*/  @!P0 IMAD.MOV.U32 R108, RZ, RZ, c[0x0][0x198] ;  /* 0x00006600ff6c8624 */ /* 0x000fe200078e00ff */
[C---:B------:R-:W-:Y:S01]  /*12820*/  @!P0 LEA R81, P2, R111.reuse, R30, 0x6 ;  /* 0x0000001e6f518211 */ /* 0x040fe200078430ff */
[----:B------:R-:W-:Y:S01]  /*12830*/  @!P0 IMAD.MOV.U32 R14, RZ, RZ, c[0x0][0x19c] ;  /* 0x00006700ff0e8624 */ /* 0x000fe200078e00ff */
[-C--:B------:R-:W-:Y:S01]  /*12840*/  @!P0 LEA R110, P1, R30, R234.reuse, 0x1 ;  /* 0x000000ea1e6e8211 */ /* 0x080fe200078208ff */
[----:B------:R-:W-:Y:S01]  /*12850*/  @!P0 IMAD.MOV.U32 R7, RZ, RZ, c[0x0][0x19c] ;  /* 0x00006700ff078624 */ /* 0x000fe200078e00ff */
[----:B------:R-:W-:Y:S01]  /*12860*/  USHF.L.U64.HI UR5, UR4, UR6, UR5 ;  /* 0x0000000604057299 */ /* 0x000fe20008010205 */
[----:B------:R-:W-:Y:S01]  /*12870*/  @!P0 IMAD.WIDE.U32 R102, R102, 0xa0, R30 ;  /* 0x000000a066668825 */ /* 0x000fe200078e001e */
[----:B------:R-:W-:Y:S01]  /*12880*/  @!P0 LEA.HI.X R14, R111, R31, R14, 0x6, P2 ;  /* 0x0000001f6f0e8211 */ /* 0x000fe200010f340e */
[----:B------:R1:W-:Y:S01]  /*12890*/  @P0 STS [R237+0x1000], RZ ;  /* 0x001000ffed000388 */ /* 0x0003e20000000800 */
[--C-:B------:R-:W-:Y:S01]  /*128a0*/  @!P0 LEA.HI.X R111, R30, R235, R31.reuse, 0x1, P1 ;  /* 0x000000eb1e6f8211 */ /* 0x100fe200008f0c1f */
[----:B------:R-:W-:Y:S01]  /*128b0*/  @!P0 IMAD R6, R6, 0xa0, RZ ;  /* 0x000000a006068824 */ /* 0x000fe200078e02ff */
[-C--:B------:R-:W-:Y:S01]  /*128c0*/  @!P0 LEA R118, P1, R102, R234.reuse, 0x1 ;  /* 0x000000ea66768211 */ /* 0x080fe200078208ff */
[----:B------:R-:W-:Y:S01]  /*128d0*/  @!P0 IMAD.MOV.U32 R90, RZ, RZ, c[0x0][0x198] ;  /* 0x00006600ff5a8624 */ /* 0x000fe200078e00ff */
[----:B------:R1:W-:Y:S01]  /*128e0*/  @P0 STS [R237+0x1004], RZ ;  /* 0x001004ffed000388 */ /* 0x0003e20000000800 */
[----:B------:R-:W-:Y:S01]  /*128f0*/  @!P0 IMAD.WIDE.U32 R108, R108, 0x60, R30 ;  /* 0x000000606c6c8825 */ /* 0x000fe200078e001e */
[----:B------:R-:W-:Y:S02]  /*12900*/  BSSY B0, `(.L_x_934) ;  /* 0x0000045000007945 */ /* 0x000fe40003800000 */
[----:B------:R1:W-:Y:S01]  /*12910*/  @P0 STS.64 [R237+0x1008], RZ ;  /* 0x001008ffed000388 */ /* 0x0003e20000000a00 */
[----:B------:R-:W-:Y:S01]  /*12920*/  @!P0 IMAD.MOV.U32 R4, RZ, RZ, c[0x0][0x19c] ;  /* 0x00006700ff048624 */ /* 0x000fe200078e00ff */
[----:B------:R-:W-:Y:S01]  /*12930*/  @!P0 LEA R122, P2, R108, R234, 0x1 ;  /* 0x000000ea6c7a8211 */ /* 0x000fe200078408ff */
[----:B------:R-:W-:Y:S01]  /*12940*/  @!P0 IMAD R7, R7, 0x60, RZ ;  /* 0x0000006007078824 */ /* 0x000fe200078e02ff */
[----:B------:R-:W-:Y:S01]  /*12950*/  @!PT LDS RZ, [RZ] ;  /* 0x00000000fffff984 */ /* 0x000fe20000000800 */
[----:B------:R-:W-:Y:S01]  /*12960*/  @!PT LDS RZ, [RZ] ;  /* 0x00000000fffff984 */ /* 0x000fe20000000800 */
[----:B------:R-:W-:Y:S01]  /*12970*/  @!PT LDS RZ, [RZ] ;  /* 0x00000000fffff984 */ /* 0x000fe20000000800 */
[----:B------:R2:W-:Y:S01]  /*12980*/  @!P0 LDGSTS.E.BYPASS.LTC128B.128 [R237+0x1000], [R110.64] ;  /* 0x010000006eed8fae */ /* 0x0005e2000b901d48 */
[----:B------:R-:W-:-:S02]  /*12990*/  @!P0 IMAD.IADD R6, R6, 0x1, R103 ;  /* 0x0000000106068824 */ /* 0x000fc400078e0267 */
[----:B------:R-:W-:Y:S01]  /*129a0*/  @!P0 IMAD.WIDE.U32 R90, R90, 0xc0, R30 ;  /* 0x000000c05a5a8825 */ /* 0x000fe200078e001e */
[----:B------:R1:W-:Y:S02]  /*129b0*/  @P0 STS.128 [R237+0x1800], RZ ;  /* 0x001800ffed000388 */ /* 0x0003e40000000c00 */
[----:B------:R-:W-:Y:S01]  /*129c0*/  @!P0 LEA.HI.X R119, R102, R235, R6, 0x1, P1 ;  /* 0x000000eb66778211 */ /* 0x000fe200008f0c06 */
[----:B------:R-:W-:Y:S01]  /*129d0*/  @!P0 IMAD R4, R4, 0xc0, RZ ;  /* 0x000000c004048824 */ /* 0x000fe200078e02ff */
[----:B------:R-:W-:Y:S01]  /*129e0*/  @!P0 LEA R102, P1, R90, R234, 0x1 ;  /* 0x000000ea5a668211 */ /* 0x000fe200078208ff */
[----:B------:R-:W-:Y:S01]  /*129f0*/  @!P0 IMAD.IADD R18, R7, 0x1, R109 ;  /* 0x0000000107128824 */ /* 0x000fe200078e026d */
[----:B------:R-:W-:Y:S01]  /*12a00*/  @!P0 IADD3 R7, P3, R30, UR7, RZ ;  /* 0x000000071e078c10 */ /* 0x000fe2000ff7e0ff */
[----:B------:R-:W-:-:S03]  /*12a10*/  @!P0 IMAD.IADD R6, R4, 0x1, R91 ;  /* 0x0000000104068824 */ /* 0x000fc600078e025b */
[----:B------:R-:W-:Y:S02]  /*12a20*/  @!P0 IADD3.X R4, R31, UR5, RZ, P3, !PT ;  /* 0x000000051f048c10 */ /* 0x000fe40009ffe4ff */
[-C--:B------:R-:W-:Y:S02]  /*12a30*/  @!P0 LEA.HI.X R123, R108, R235.reuse, R18, 0x1, P2 ;  /* 0x000000eb6c7b8211 */ /* 0x080fe400010f0c12 */
[-C--:B------:R-:W-:Y:S02]  /*12a40*/  @!P0 LEA R108, P3, R81, R234.reuse, 0x1 ;  /* 0x000000ea516c8211 */ /* 0x080fe400078608ff */
[----:B------:R-:W-:Y:S02]  /*12a50*/  @!P0 LEA R80, P2, R83, R234, 0x1 ;  /* 0x000000ea53508211 */ /* 0x000fe400078408ff */
[-C--:B------:R-:W-:Y:S02]  /*12a60*/  @!P0 LEA.HI.X R109, R81, R235.reuse, R14, 0x1, P3 ;  /* 0x000000eb516d8211 */ /* 0x080fe400018f0c0e */
[----:B------:R-:W-:-:S02]  /*12a70*/  @!P0 LEA.HI.X R81, R83, R235, R16, 0x1, P2 ;  /* 0x000000eb53518211 */ /* 0x000fc400010f0c10 */
[----:B------:R-:W-:Y:S02]  /*12a80*/  @!P0 LEA.HI.X R103, R90, R235, R6, 0x1, P1 ;  /* 0x000000eb5a678211 */ /* 0x000fe400008f0c06 */
[----:B--2---:R-:W-:-:S04]  /*12a90*/  @!P0 LEA R110, P4, R7, R234, 0x1 ;  /* 0x000000ea076e8211 */ /* 0x004fc800078808ff */
[----:B------:R-:W-:-:S05]  /*12aa0*/  @!P0 LEA.HI.X R111, R7, R235, R4, 0x1, P4 ;  /* 0x000000eb076f8211 */ /* 0x000fca00020f0c04 */
        /* <DEDUP_REMOVED lines=32> */
[----:B------:R-:W-:-:S02]  /*12cb0*/  ULDC UR4, c[0x0][0x19c] ;  /* 0x0000670000047ab9 */ /* 0x000fc40000000800 */
[----:B------:R-:W-:Y:S01]  /*12cc0*/  UIMAD UR4, UR4, 0xe0, URZ ;  /* 0x000000e0040478a4 */ /* 0x000fe2000f8e023f */
[----:B-1----:R-:W-:-:S05]  /*12cd0*/  IMAD.WIDE.U32 R80, R4, 0xe0, R30 ;  /* 0x000000e004507825 */ /* 0x002fca00078e001e */
[----:B------:R-:W-:Y:S02]  /*12ce0*/  IADD3 R4, R81, UR4, RZ ;  /* 0x0000000451047c10 */ /* 0x000fe4000fffe0ff */
[----:B------:R-:W-:-:S04]  /*12cf0*/  LEA R6, P0, R80, R234, 0x1 ;  /* 0x000000ea50067211 */ /* 0x000fc800078008ff */
[----:B------:R-:W-:-:S05]  /*12d00*/  LEA.HI.X R7, R80, R235, R4, 0x1, P0 ;  /* 0x000000eb50077211 */ /* 0x000fca00000f0c04 */
[----:B------:R-:W-:Y:S01]  /*12d10*/  @!PT LDS RZ, [RZ] ;  /* 0x00000000fffff984 */ /* 0x000fe20000000800 */
[----:B------:R-:W-:Y:S01]  /*12d20*/  @!PT LDS RZ, [RZ] ;  /* 0x00000000fffff984 */ /* 0x000fe20000000800 */
[----:B------:R-:W-:Y:S01]  /*12d30*/  @!PT LDS RZ, [RZ] ;  /* 0x00000000fffff984 */ /* 0x000fe20000000800 */
[----:B------:R1:W-:Y:S04]  /*12d40*/  LDGSTS.E.BYPASS.LTC128B.128 [R237+0x4800], [R6.64] ;  /* 0x0480000006ed7fae */ /* 0x0003e8000b901d48 */
.L_x_935:
[----:B------:R-:W-:Y:S05]  /*12d50*/  BSYNC B0 ;  /* 0x0000000000007941 */ /* 0x000fea0003800000 */
.L_x_934:
[----:B------:R-:W0:Y:S01]  /*12d60*/  LDGDEPBAR ;  /* 0x00000000000079af */ /* 0x000e220000000000 */
[----:B------:R-:W-:-:S04]  /*12d70*/  LEA R234, P0, R30, R234, 0x1 ;  /* 0x000000ea1eea7211 */ /* 0x000fc800078008ff */
[----:B------:R-:W-:Y:S02]  /*12d80*/  LEA.HI.X R235, R30, R235, R31, 0x1, P0 ;  /* 0x000000eb1eeb7211 */ /* 0x000fe400000f0c1f */
.L_x_931:
        /* <DEDUP_REMOVED lines=16> */
[----:B-1----:R-:W-:-:S04]  /*12e90*/  FMNMX.FTZ R7, R93, R4, !PT ;  /* 0x000000045d077209 */ /* 0x002fc80007810000 */
        /* <DEDUP_REMOVED lines=50> */
[----:B-1----:R-:W-:Y:S02]  /*131c0*/  FMNMX.FTZ R103, R4, R103, !PT ;  /* 0x0000006704677209 */ /* 0x002fe40007810000 */
        /* <DEDUP_REMOVED lines=42> */
[----:B------:R-:W2:Y:S01]  /*13470*/  MUFU.EX2 R116, R116 ;  /* 0x0000007400747308 */ /* 0x000ea20000000800 */
[--C-:B------:R-:W-:Y:S01]  /*13480*/  FFMA.FTZ R77, R13, c[0x0][0x23c], -R102.reuse ;  /* 0x00008f000d4d7a23 */ /* 0x100fe20000010866 */
[----:B------:R-:W-:Y:S01]  /*13490*/  FMNMX.FTZ R4, R203, R4, !PT ;  /* 0x00000004cb047209 */ /* 0x000fe20007810000 */
[--C-:B------:R-:W-:Y:S01]  /*134a0*/  FFMA.FTZ R73, R12, c[0x0][0x23c], -R102.reuse ;  /* 0x00008f000c497a23 */ /* 0x100fe20000010866 */
[----:B-1----:R-:W-:Y:S01]  /*134b0*/  F2FP.BF16.PACK_AB R12, R120, R122 ;  /* 0x0000007a780c723e */ /* 0x002fe200000010ff */
[--C-:B------:R-:W-:Y:S01]  /*134c0*/  FFMA.FTZ R71, R15, c[0x0][0x23c], -R102.reuse ;  /* 0x00008f000f477a23 */ /* 0x100fe20000010866 */
[----:B------:R-:W-:Y:S01]  /*134d0*/  FMNMX.FTZ R4, R131, R4, !PT ;  /* 0x0000000483047209 */ /* 0x000fe20007810000 */
[--C-:B------:R-:W-:Y:S01]  /*134e0*/  FFMA.FTZ R48, R29, c[0x0][0x23c], -R102.reuse ;  /* 0x00008f001d307a23 */ /* 0x100fe20000010866 */
[----:B------:R-:W-:Y:S01]  /*134f0*/  MUFU.EX2 R163, R163 ;  /* 0x000000a300a37308 */ /* 0x000fe20000000800 */
[----:B------:R-:W-:Y:S01]  /*13500*/  LDSM.16.MT88.4 R28, [R223+0x5400] ;  /* 0x00540000df1c783b */ /* 0x000fe20000004200 */
[----:B------:R-:W-:Y:S01]  /*13510*/  FMNMX.FTZ R4, R201, R4, !PT ;  /* 0x00000004c9047209 */ /* 0x000fe20007810000 */
[----:B------:R-:W-:-:S02]  /*13520*/  FFMA.FTZ R114, R239, c[0x0][0x23c], -R102 ;  /* 0x00008f00ef727a23 */ /* 0x000fc40000010866 */
[--C-:B------:R-:W-:Y:S01]  /*13530*/  FFMA.FTZ R97, R78, c[0x0][0x23c], -R102.reuse ;  /* 0x00008f004e617a23 */ /* 0x100fe20000010866 */
[----:B------:R-:W-:Y:S01]  /*13540*/  FMNMX.FTZ R4, R127, R4, !PT ;  /* 0x000000047f047209 */ /* 0x000fe20007810000 */
[--C-:B------:R-:W-:Y:S01]  /*13550*/  FFMA.FTZ R100, R130, c[0x0][0x23c], -R102.reuse ;  /* 0x00008f0082647a23 */ /* 0x100fe20000010866 */
[----:B--2---:R-:W-:Y:S01]  /*13560*/  F2FP.BF16.PACK_AB R14, R116, R171 ;  /* 0x000000ab740e723e */ /* 0x004fe200000010ff */
[----:B------:R-:W1:Y:S01]  /*13570*/  MUFU.EX2 R114, R114 ;  /* 0x0000007200727308 */ /* 0x000e620000000800 */
        /* <DEDUP_REMOVED lines=8> */
[--C-:B------:R-:W-:Y:S01]  /*13600*/  FFMA.FTZ R106, R245, c[0x0][0x23c], -R102.reuse ;  /* 0x00008f00f56a7a23 */ /* 0x100fe20000010866 */
[----:B------:R-:W-:Y:S01]  /*13610*/  FMNMX.FTZ R4, R3, R4, !PT ;  /* 0x0000000403047209 */ /* 0x000fe20007810000 */
[--C-:B------:R-:W-:Y:S02]  /*13620*/  FFMA.FTZ R111, R99, c[0x0][0x23c], -R102.reuse ;  /* 0x00008f00636f7a23 */ /* 0x100fe40000010866 */
[----:B------:R-:W2:Y:S01]  /*13630*/  MUFU.EX2 R112, R112 ;  /* 0x0000007000707308 */ /* 0x000ea20000000800 */
[----:B------:R-:W-:Y:S01]  /*13640*/  FMNMX.FTZ R4, R185, R4, !PT ;  /* 0x00000004b9047209 */ /* 0x000fe20007810000 */
[--C-:B------:R-:W-:Y:S01]  /*13650*/  FFMA.FTZ R104, R249, c[0x0][0x23c], -R102.reuse ;  /* 0x00008f00f9687a23 */ /* 0x100fe20000010866 */
[----:B-1----:R-:W-:Y:S01]  /*13660*/  F2FP.BF16.PACK_AB R32, R114, R163 ;  /* 0x000000a37220723e */ /* 0x002fe200000010ff */
        /* <DEDUP_REMOVED lines=8> */
[--C-:B------:R-:W-:Y:S01]  /*136f0*/  FFMA.FTZ R95, R176, c[0x0][0x23c], -R102.reuse ;  /* 0x00008f00b05f7a23 */ /* 0x100fe20000010866 */
[----:B--2---:R-:W-:Y:S01]  /*13700*/  F2FP.BF16.PACK_AB R34, R112, R155 ;  /* 0x0000009b7022723e */ /* 0x004fe200000010ff */
[----:B------:R-:W-:Y:S01]  /*13710*/  MUFU.EX2 R110, R110 ;  /* 0x0000006e006e7308 */ /* 0x000fe20000000800 */
[----:B------:R-:W-:Y:S01]  /*13720*/  FMNMX.FTZ R4, R177, R4, !PT ;  /* 0x00000004b1047209 */ /* 0x000fe20007810000 */
[----:B------:R-:W-:-:S02]  /*13730*/  FFMA.FTZ R94, R160, c[0x0][0x23c], -R102 ;  /* 0x00008f00a05e7a23 */ /* 0x000fc40000010866 */
[--C-:B------:R-:W-:Y:S01]  /*13740*/  FFMA.FTZ R92, R158, c[0x0][0x23c], -R102.reuse ;  /* 0x00008f009e5c7a23 */ /* 0x100fe20000010866 */
[----:B------:R-:W-:Y:S01]  /*13750*/  FMNMX.FTZ R4, R41, R4, !PT ;  /* 0x0000000429047209 */ /* 0x000fe20007810000 */
[--C-:B------:R-:W-:Y:S02]  /*13760*/  FFMA.FTZ R93, R178, c[0x0][0x23c], -R102.reuse ;  /* 0x00008f00b25d7a23 */ /* 0x100fe40000010866 */
        /* <DEDUP_REMOVED lines=20> */
[----:B------:R-:W-:-:S03]  /*138b0*/  FFMA.FTZ R60, R60, c[0x0][0x23c], -R102 ;  /* 0x00008f003c3c7a23 */ /* 0x000fc60000010866 */
        /* <DEDUP_REMOVED lines=55> */
[----:B------:R-:W1:Y:S01]  /*13c30*/  LDSM.16.MT88.4 R4, [R224+0x5000] ;  /* 0x00500000e004783b */ /* 0x000e620000004200 */
[C---:B------:R-:W-:Y:S01]  /*13c40*/  FSETP.NEU.FTZ.AND P0, PT, R101.reuse, -INF , PT ;  /* 0xff8000006500780b */ /* 0x040fe20003f1d000 */
[----:B------:R-:W-:-:S03]  /*13c50*/  FMUL.FTZ R46, R101, c[0x0][0x23c] ;  /* 0x00008f00652e7a20 */ /* 0x000fc60000410000 */
[----:B------:R-:W-:Y:S02]  /*13c60*/  FSEL R11, R101, RZ, P0 ;  /* 0x000000ff650b7208 */ /* 0x000fe40000000000 */
[----:B------:R-:W-:Y:S01]  /*13c70*/  MUFU.EX2 R80, R80 ;  /* 0x0000005000507308 */ /* 0x000fe20000000800 */
[----:B------:R-:W-:Y:S02]  /*13c80*/  FSEL R46, R46, RZ, P0 ;  /* 0x000000ff2e2e7208 */ /* 0x000fe40000000000 */
[----:B------:R-:W-:-:S03]  /*13c90*/  FADD.FTZ R11, R0, -R11 ;  /* 0x8000000b000b7221 */ /* 0x000fc60000010000 */
[--C-:B------:R-:W-:Y:S01]  /*13ca0*/  FFMA.FTZ R173, R9, c[0x0][0x23c], -R46.reuse ;  /* 0x00008f0009ad7a23 */ /* 0x100fe2000001082e */
[----:B------:R-:W-:Y:S01]  /*13cb0*/  FSEL R9, R103, RZ, P1 ;  /* 0x000000ff67097208 */ /* 0x000fe20000800000 */
[--C-:B------:R-:W-:Y:S01]  /*13cc0*/  FFMA.FTZ R118, R167, c[0x0][0x23c], -R46.reuse ;  /* 0x00008f00a7767a23 */ /* 0x100fe2000001082e */
[----:B------:R-:W-:Y:S01]  /*13cd0*/  MUFU.EX2 R79, R79 ;  /* 0x0000004f004f7308 */ /* 0x000fe20000000800 */
[--C-:B------:R-:W-:Y:S02]  /*13ce0*/  FFMA.FTZ R167, R170, c[0x0][0x23c], -R46.reuse ;  /* 0x00008f00aaa77a23 */ /* 0x100fe4000001082e */
[----:B------:R-:W-:Y:S02]  /*13cf0*/  FADD.FTZ R9, R2, -R9 ;  /* 0x8000000902097221 */ /* 0x000fe40000010000 */
[----:B------:R-:W-:Y:S02]  /*13d00*/  FFMA.FTZ R2, R195, c[0x0][0x23c], -R46 ;  /* 0x00008f00c3027a23 */ /* 0x000fe4000001082e */
[----:B------:R-:W-:Y:S01]  /*13d10*/  FMUL.FTZ R128, R9, c[0x0][0x23c] ;  /* 0x00008f0009807a20 */ /* 0x000fe20000410000 */
[----:B------:R-:W-:Y:S01]  /*13d20*/  MUFU.EX2 R173, R173 ;  /* 0x000000ad00ad7308 */ /* 0x000fe20000000800 */
[----:B------:R-:W-:-:S02]  /*13d30*/  FMUL.FTZ R126, R11, c[0x0][0x23c] ;  /* 0x00008f000b7e7a20 */ /* 0x000fc40000410000 */
[----:B------:R-:W2:Y:S01]  /*13d40*/  LDSM.16.MT88.4 R8, [R223+0x5000] ;  /* 0x00500000df08783b */ /* 0x000ea20000004200 */
[--C-:B------:R-:W-:Y:S02]  /*13d50*/  FFMA.FTZ R0, R166, c[0x0][0x23c], -R46.reuse ;  /* 0x00008f00a6007a23 */ /* 0x100fe4000001082e */
[--C-:B------:R-:W-:Y:S02]  /*13d60*/  FFMA.FTZ R124, R150, c[0x0][0x23c], -R46.reuse ;  /* 0x00008f00967c7a23 */ /* 0x100fe4000001082e */
        /* <DEDUP_REMOVED lines=15> */
[----:B------:R-:W3:Y:S01]  /*13e60*/  MUFU.EX2 R128, R128 ;  /* 0x0000008000807308 */ /* 0x000ee20000000800 */
[--C-:B------:R-:W-:Y:S02]  /*13e70*/  FFMA.FTZ R47, R47, c[0x0][0x23c], -R46.reuse ;  /* 0x00008f002f2f7a23 */ /* 0x100fe4000001082e */
[--C-:B------:R-:W-:Y:S02]  /*13e80*/  FFMA.FTZ R157, R157, c[0x0][0x23c], -R46.reuse ;  /* 0x00008f009d9d7a23 */ /* 0x100fe4000001082e */
[--C-:B------:R-:W-:Y:S02]  /*13e90*/  FFMA.FTZ R168, R49, c[0x0][0x23c], -R46.reuse ;  /* 0x00008f0031a87a23 */ /* 0x100fe4000001082e */
[--C-:B------:R-:W-:Y:S01]  /*13ea0*/  FFMA.FTZ R170, R129, c[0x0][0x23c], -R46.reuse ;  /* 0x00008f0081aa7a23 */ /* 0x100fe2000001082e */
[----:B------:R-:W5:Y:S01]  /*13eb0*/  MUFU.EX2 R126, R126 ;  /* 0x0000007e007e7308 */ /* 0x000f620000000800 */
[----:B----4-:R-:W-:Y:S01]  /*13ec0*/  F2FP.BF16.PACK_AB R15, R2, R167 ;  /* 0x000000a7020f723e */ /* 0x010fe200000010ff */
[----:B------:R-:W-:-:S02]  /*13ed0*/  FFMA.FTZ R51, R51, c[0x0][0x23c], -R46 ;  /* 0x00008f0033337a23 */ /* 0x000fc4000001082e */
[--C-:B------:R-:W-:Y:S02]  /*13ee0*/  FFMA.FTZ R121, R121, c[0x0][0x23c], -R46.reuse ;  /* 0x00008f0079797a23 */ /* 0x100fe4000001082e */
[----:B------:R-:W-:Y:S02]  /*13ef0*/  FFMA.FTZ R52, R52, c[0x0][0x23c], -R46 ;  /* 0x00008f0034347a23 */ /* 0x000fe4000001082e */
[-C--:B---3--:R-:W-:Y:S01]  /*13f00*/  FMUL.FTZ R16, R144, R128.reuse ;  /* 0x0000008090107220 */ /* 0x088fe20000410000 */
[----:B------:R-:W-:Y:S01]  /*13f10*/  MUFU.EX2 R0, R0 ;  /* 0x0000000000007308 */ /* 0x000fe20000000800 */
[-C--:B------:R-:W-:Y:S02]  /*13f20*/  FMUL.FTZ R17, R145, R128.reuse ;  /* 0x0000008091117220 */ /* 0x080fe40000410000 */
[-C--:B------:R-:W-:Y:S02]  /*13f30*/  FMUL.FTZ R140, R140, R128.reuse ;  /* 0x000000808c8c7220 */ /* 0x080fe40000410000 */
[----:B------:R-:W-:-:S02]  /*13f40*/  FMUL.FTZ R141, R141, R128 ;  /* 0x000000808d8d7220 */ /* 0x000fc40000410000 */
[-C--:B-----5:R-:W-:Y:S01]  /*13f50*/  FMUL.FTZ R18, R146, R126.reuse ;  /* 0x0000007e92127220 */ /* 0x0a0fe20000410000 */
[----:B------:R-:W-:Y:S01]  /*13f60*/  MUFU.EX2 R124, R124 ;  /* 0x0000007c007c7308 */ /* 0x000fe20000000800 */
[-C--:B------:R-:W-:Y:S02]  /*13f70*/  FMUL.FTZ R19, R147, R126.reuse ;  /* 0x0000007e93137220 */ /* 0x080fe40000410000 */
[-C--:B------:R-:W-:Y:S02]  /*13f80*/  FMUL.FTZ R142, R142, R126.reuse ;  /* 0x0000007e8e8e7220 */ /* 0x080fe40000410000 */
[----:B------:R-:W-:Y:S02]  /*13f90*/  FMUL.FTZ R143, R143, R126 ;  /* 0x0000007e8f8f7220 */ /* 0x000fe40000410000 */
[----:B------:R-:W-:Y:S01]  /*13fa0*/  FFMA.FTZ R145, R193, c[0x0][0x23c], -R46 ;  /* 0x00008f00c1917a23 */ /* 0x000fe2000001082e */
[----:B-1----:R-:W-:Y:S01]  /*13fb0*/  HMMA.16816.F32.BF16 R16, R12, R4, R16 ;  /* 0x000000040c10723c */ /* 0x002fe20000041810 */
[-C--:B------:R-:W-:Y:S01]  /*13fc0*/  FMUL.FTZ R136, R136, R128.reuse ;  /* 0x0000008088887220 */ /* 0x080fe20000410000 */
[----:B------:R-:W-:Y:S01]  /*13fd0*/  MUFU.EX2 R127, R127 ;  /* 0x0000007f007f7308 */ /* 0x000fe20000000800 */
[----:B------:R-:W-:-:S02]  /*13fe0*/  FMUL.FTZ R137, R137, R128 ;  /* 0x0000008089897220 */ /* 0x000fc40000410000 */
[-C--:B------:R-:W-:Y:S02]  /*13ff0*/  FMUL.FTZ R138, R138, R126.reuse ;  /* 0x0000007e8a8a7220 */ /* 0x080fe40000410000 */
[----:B------:R-:W-:Y:S01]  /*14000*/  FMUL.FTZ R139, R139, R126 ;  /* 0x0000007e8b8b7220 */ /* 0x000fe20000410000 */
[C---:B------:R-:W-:Y:S01]  /*14010*/  HMMA.16816.F32.BF16 R4, R12.reuse, R6, R140 ;  /* 0x000000060c04723c */ /* 0x040fe2000004188c */
[-C--:B------:R-:W-:Y:S01]  /*14020*/  FMUL.FTZ R132, R132, R128.reuse ;  /* 0x0000008084847220 */ /* 0x080fe20000410000 */
[----:B------:R-:W1:Y:S01]  /*14030*/  MUFU.EX2 R145, R145 ;  /* 0x0000009100917308 */ /* 0x000e620000000800 */
[----:B------:R-:W-:Y:S02]  /*14040*/  FMUL.FTZ R133, R133, R128 ;  /* 0x0000008085857220 */ /* 0x000fe40000410000 */
[-C--:B------:R-:W-:Y:S02]  /*14050*/  FMUL.FTZ R134, R134, R126.reuse ;  /* 0x0000007e86867220 */ /* 0x080fe40000410000 */
[--C-:B------:R-:W-:Y:S01]  /*14060*/  FFMA.FTZ R141, R181, c[0x0][0x23c], -R46.reuse ;  /* 0x00008f00b58d7a23 */ /* 0x100fe2000001082e */
[----:B--2---:R-:W-:Y:S01]  /*14070*/  HMMA.16816.F32.BF16 R136, R12, R8, R136 ;  /* 0x000000080c88723c */ /* 0x004fe20000041888 */
[----:B------:R-:W-:Y:S01]  /*14080*/  FMUL.FTZ R135, R135, R126 ;  /* 0x0000007e87877220 */ /* 0x000fe20000410000 */
[----:B------:R-:W-:Y:S01]  /*14090*/  MUFU.EX2 R3, R3 ;  /* 0x0000000300037308 */ /* 0x000fe20000000800 */
[----:B------:R-:W-:-:S02]  /*140a0*/  FFMA.FTZ R143, R154, c[0x0][0x23c], -R46 ;  /* 0x00008f009a8f7a23 */ /* 0x000fc4000001082e */
[--C-:B------:R-:W-:Y:S02]  /*140b0*/  FFMA.FTZ R140, R153, c[0x0][0x23c], -R46.reuse ;  /* 0x00008f00998c7a23 */ /* 0x100fe4000001082e */
[--C-:B------:R-:W-:Y:S01]  /*140c0*/  FFMA.FTZ R142, R203, c[0x0][0x23c], -R46.reuse ;  /* 0x00008f00cb8e7a23 */ /* 0x100fe2000001082e */
[----:B------:R-:W-:Y:S01]  /*140d0*/  HMMA.16816.F32.BF16 R12, R12, R10, R132 ;  /* 0x0000000a0c0c723c */ /* 0x000fe20000041884 */
[----:B------:R-:W2:Y:S01]  /*140e0*/  LDSM.16.MT88.4 R8, [R224+0x5800] ;  /* 0x00580000e008783b */ /* 0x000ea20000004200 */
[----:B------:R-:W3:Y:S01]  /*140f0*/  MUFU.EX2 R141, R141 ;  /* 0x0000008d008d7308 */ /* 0x000ee20000000800 */
[----:B-1----:R-:W-:Y:S01]  /*14100*/  F2FP.BF16.PACK_AB R33, R145, R0 ;  /* 0x000000009121723e */ /* 0x002fe200000010ff */
[--C-:B------:R-:W-:Y:S02]  /*14110*/  FFMA.FTZ R147, R131, c[0x0][0x23c], -R46.reuse ;  /* 0x00008f0083937a23 */ /* 0x100fe4000001082e */
[--C-:B------:R-:W-:Y:S02]  /*14120*/  FFMA.FTZ R144, R201, c[0x0][0x23c], -R46.reuse ;  /* 0x00008f00c9907a23 */ /* 0x100fe4000001082e */
[----:B------:R-:W-:-:S02]  /*14130*/  FFMA.FTZ R132, R165, c[0x0][0x23c], -R46 ;  /* 0x00008f00a5847a23 */ /* 0x000fc4000001082e */
[--C-:B------:R-:W-:Y:S01]  /*14140*/  FFMA.FTZ R135, R182, c[0x0][0x23c], -R46.reuse ;  /* 0x00008f00b6877a23 */ /* 0x100fe2000001082e */
[----:B------:R1:W-:Y:S01]  /*14150*/  MUFU.EX2 R133, R130 ;  /* 0x0000008200857308 */ /* 0x0003e20000000800 */
[--C-:B------:R-:W-:Y:S02]  /*14160*/  FFMA.FTZ R134, R161, c[0x0][0x23c], -R46.reuse ;  /* 0x00008f00a1867a23 */ /* 0x100fe4000001082e */
[--C-:B------:R-:W-:Y:S02]  /*14170*/  FFMA.FTZ R146, R191, c[0x0][0x23c], -R46.reuse ;  /* 0x00008f00bf927a23 */ /* 0x100fe4000001082e */
[----:B------:R-:W-:Y:S01]  /*14180*/  FFMA.FTZ R153, R125, c[0x0][0x23c], -R46 ;  /* 0x00008f007d997a23 */ /* 0x000fe2000001082e */
[----:B---3--:R-:W-:Y:S02]  /*14190*/  F2FP.BF16.PACK_AB R35, R141, R124 ;  /* 0x0000007c8d23723e */ /* 0x008fe400000010ff */
[----:B------:R-:W3:Y:S01]  /*141a0*/  MUFU.EX2 R132, R132 ;  /* 0x0000008400847308 */ /* 0x000ee20000000800 */
[----:B------:R-:W-:-:S02]  /*141b0*/  FFMA.FTZ R125, R152, c[0x0][0x23c], -R102 ;  /* 0x00008f00987d7a23 */ /* 0x000fc40000010866 */
[--C-:B------:R-:W-:Y:S02]  /*141c0*/  FFMA.FTZ R154, R189, c[0x0][0x23c], -R46.reuse ;  /* 0x00008f00bd9a7a23 */ /* 0x100fe4000001082e */
[--C-:B------:R-:W-:Y:S01]  /*141d0*/  FFMA.FTZ R152, R185, c[0x0][0x23c], -R46.reuse ;  /* 0x00008f00b9987a23 */ /* 0x100fe2000001082e */
[C---:B------:R-:W-:Y:S01]  /*141e0*/  HMMA.16816.F32.BF16 R16, R32.reuse, R24, R16 ;  /* 0x000000182010723c */ /* 0x040fe20000041810 */
[--C-:B------:R-:W-:Y:S01]  /*141f0*/  FFMA.FTZ R161, R23, c[0x0][0x23c], -R46.reuse ;  /* 0x00008f0017a17a23 */ /* 0x100fe2000001082e */
[----:B------:R-:W-:Y:S01]  /*14200*/  MUFU.EX2 R135, R135 ;  /* 0x0000008700877308 */ /* 0x000fe20000000800 */
[----:B------:R-:W-:Y:S02]  /*14210*/  FFMA.FTZ R165, R183, c[0x0][0x23c], -R46 ;  /* 0x00008f00b7a57a23 */ /* 0x000fe4000001082e */
[----:B-1----:R-:W-:Y:S02]  /*14220*/  FFMA.FTZ R130, R172, c[0x0][0x23c], -R102 ;  /* 0x00008f00ac827a23 */ /* 0x002fe40000010866 */
[----:B------:R-:W-:Y:S01]  /*14230*/  FFMA.FTZ R172, R53, c[0x0][0x23c], -R46 ;  /* 0x00008f0035ac7a23 */ /* 0x000fe2000001082e */
[----:B------:R-:W-:Y:S01]  /*14240*/  HMMA.16816.F32.BF16 R4, R32, R26, R4 ;  /* 0x0000001a2004723c */ /* 0x000fe20000041804 */
[----:B------:R-:W1:Y:S01]  /*14250*/  LDSM.16.MT88.4 R24, [R223+0x5800] ;  /* 0x00580000df18783b */ /* 0x000e620000004200 */
[----:B------:R-:W4:Y:S01]  /*14260*/  MUFU.EX2 R134, R134 ;  /* 0x0000008600867308 */ /* 0x000f220000000800 */
[----:B------:R-:W-:-:S02]  /*14270*/  FFMA.FTZ R241, R241, R128, R122 ;  /* 0x00000080f1f17223 */ /* 0x000fc4000001007a */
[----:B------:R-:W-:Y:S02]  /*14280*/  FFMA.FTZ R173, R242, R126, R173 ;  /* 0x0000007ef2ad7223 */ /* 0x000fe400000100ad */
[--C-:B------:R-:W-:Y:S01]  /*14290*/  FFMA.FTZ R53, R117, c[0x0][0x23c], -R46.reuse ;  /* 0x00008f0075357a23 */ /* 0x100fe2000001082e */
[C---:B------:R-:W-:Y:S01]  /*142a0*/  HMMA.16816.F32.BF16 R136, R32.reuse, R28, R136 ;  /* 0x0000001c2088723c */ /* 0x040fe20000041888 */
[----:B------:R-:W-:Y:S01]  /*142b0*/  FADD.FTZ R118, R118, R173 ;  /* 0x000000ad76767221 */ /* 0x000fe20000010000 */
[----:B------:R-:W-:Y:S01]  /*142c0*/  MUFU.EX2 R143, R143 ;  /* 0x0000008f008f7308 */ /* 0x000fe20000000800 */
[----:B------:R-:W-:Y:S02]  /*142d0*/  FFMA.FTZ R115, R115, c[0x0][0x23c], -R46 ;  /* 0x00008f0073737a23 */ /* 0x000fe4000001082e */
[----:B------:R-:W-:Y:S02]  /*142e0*/  FADD.FTZ R167, R167, R118 ;  /* 0x00000076a7a77221 */ /* 0x000fe40000010000 */
[----:B------:R-:W-:Y:S01]  /*142f0*/  FFMA.FTZ R21, R54, c[0x0][0x23c], -R46 ;  /* 0x00008f0036157a23 */ /* 0x000fe2000001082e */
[----:B------:R-:W-:Y:S01]  /*14300*/  HMMA.16816.F32.BF16 R28, R32, R30, R12 ;  /* 0x0000001e201c723c */ /* 0x000fe2000004180c */
[----:B------:R-:W5:Y:S01]  /*14310*/  LDSM.16.MT88.4 R12, [R224+0x5c00] ;  /* 0x005c0000e00c783b */ /* 0x000f620000004200 */
[----:B------:R-:W1:Y:S01]  /*14320*/  MUFU.EX2 R140, R140 ;  /* 0x0000008c008c7308 */ /* 0x000e620000000800 */
[----:B------:R-:W-:-:S02]  /*14330*/  FADD.FTZ R167, R2, R167 ;  /* 0x000000a702a77221 */ /* 0x000fc40000010000 */
[----:B------:R-:W-:Y:S02]  /*14340*/  FFMA.FTZ R2, R55, c[0x0][0x23c], -R46 ;  /* 0x00008f0037027a23 */ /* 0x000fe4000001082e */
[----:B------:R-:W-:Y:S01]  /*14350*/  F2FP.BF16.PACK_AB R32, R110, R151 ;  /* 0x000000976e20723e */ /* 0x000fe200000010ff */
[----:B------:R-:W-:Y:S01]  /*14360*/  FADD.FTZ R0, R0, R167 ;  /* 0x000000a700007221 */ /* 0x000fe20000010000 */
[----:B---3--:R-:W-:Y:S01]  /*14370*/  F2FP.BF16.PACK_AB R33, R132, R133 ;  /* 0x000000858421723e */ /* 0x008fe200000010ff */
[----:B------:R-:W-:Y:S01]  /*14380*/  MUFU.EX2 R142, R142 ;  /* 0x0000008e008e7308 */ /* 0x000fe20000000800 */
[----:B------:R-:W-:Y:S01]  /*14390*/  F2FP.BF16.PACK_AB R34, R108, R123 ;  /* 0x0000007b6c22723e */ /* 0x000fe200000010ff */
[----:B------:R-:W-:Y:S01]  /*143a0*/  FADD.FTZ R145, R145, R0 ;  /* 0x0000000091917221 */ /* 0x000fe20000010000 */
[----:B----4-:R-:W-:Y:S01]  /*143b0*/  F2FP.BF16.PACK_AB R35, R134, R135 ;  /* 0x000000878623723e */ /* 0x010fe200000010ff */
[----:B------:R-:W-:Y:S02]  /*143c0*/  FFMA.FTZ R59, R59, c[0x0][0x23c], -R46 ;  /* 0x00008f003b3b7a23 */ /* 0x000fe4000001082e */
[----:B------:R-:W-:-:S02]  /*143d0*/  FADD.FTZ R124, R124, R145 ;  /* 0x000000917c7c7221 */ /* 0x000fc40000010000 */
[----:B------:R-:W3:Y:S01]  /*143e0*/  MUFU.EX2 R147, R147 ;  /* 0x0000009300937308 */ /* 0x000ee20000000800 */
[----:B------:R-:W-:Y:S01]  /*143f0*/  FFMA.FTZ R55, R65, c[0x0][0x23c], -R46 ;  /* 0x00008f0041377a23 */ /* 0x000fe2000001082e */
[C---:B--2---:R-:W-:Y:S01]  /*14400*/  HMMA.16816.F32.BF16 R16, R32.reuse, R8, R16 ;  /* 0x000000082010723c */ /* 0x044fe20000041810 */
[----:B------:R-:W-:Y:S02]  /*14410*/  FADD.FTZ R124, R141, R124 ;  /* 0x0000007c8d7c7221 */ /* 0x000fe40000010000 */
[----:B------:R-:W-:Y:S02]  /*14420*/  FFMA.FTZ R20, R20, c[0x0][0x23c], -R46 ;  /* 0x00008f0014147a23 */ /* 0x000fe4000001082e */
[----:B------:R-:W-:Y:S01]  /*14430*/  FADD.FTZ R133, R133, R124 ;  /* 0x0000007c85857221 */ /* 0x000fe20000010000 */
[----:B------:R-:W2:Y:S01]  /*14440*/  MUFU.EX2 R144, R144 ;  /* 0x0000009000907308 */ /* 0x000ea20000000800 */
[----:B------:R-:W-:Y:S01]  /*14450*/  FFMA.FTZ R65, R22, c[0x0][0x23c], -R46 ;  /* 0x00008f0016417a23 */ /* 0x000fe2000001082e */
[----:B------:R-:W-:Y:S01]  /*14460*/  HMMA.16816.F32.BF16 R4, R32, R10, R4 ;  /* 0x0000000a2004723c */ /* 0x000fe20000041804 */
[----:B------:R-:W4:Y:S01]  /*14470*/  LDSM.16.MT88.4 R8, [R223+0x5c00] ;  /* 0x005c0000df08783b */ /* 0x000f220000004200 */
[----:B------:R-:W-:-:S02]  /*14480*/  FADD.FTZ R132, R132, R133 ;  /* 0x0000008584847221 */ /* 0x000fc40000010000 */
[----:B------:R-:W-:Y:S02]  /*14490*/  FFMA.FTZ R131, R207, c[0x0][0x23c], -R102 ;  /* 0x00008f00cf837a23 */ /* 0x000fe40000010866 */
[----:B------:R-:W-:Y:S01]  /*144a0*/  MUFU.EX2 R146, R146 ;  /* 0x0000009200927308 */ /* 0x000fe20000000800 */
[----:B------:R-:W-:Y:S01]  /*144b0*/  FADD.FTZ R135, R135, R132 ;  /* 0x0000008487877221 */ /* 0x000fe20000010000 */
[C---:B-1----:R-:W-:Y:S01]  /*144c0*/  HMMA.16816.F32.BF16 R136, R32.reuse, R24, R136 ;  /* 0x000000182088723c */ /* 0x042fe20000041888 */
[----:B------:R-:W-:Y:S02]  /*144d0*/  FFMA.FTZ R68, R68, c[0x0][0x23c], -R46 ;  /* 0x00008f0044447a23 */ /* 0x000fe4000001082e */
[----:B------:R-:W-:Y:S02]  /*144e0*/  FADD.FTZ R134, R134, R135 ;  /* 0x0000008786867221 */ /* 0x000fe40000010000 */
[--C-:B------:R-:W-:Y:S01]  /*144f0*/  FFMA.FTZ R150, R199, c[0x0][0x23c], -R102.reuse ;  /* 0x00008f00c7967a23 */ /* 0x100fe20000010866 */
[----:B------:R-:W1:Y:S01]  /*14500*/  MUFU.EX2 R153, R153 ;  /* 0x0000009900997308 */ /* 0x000e620000000800 */
[----:B------:R-:W-:Y:S01]  /*14510*/  FFMA.FTZ R41, R205, c[0x0][0x23c], -R102 ;  /* 0x00008f00cd297a23 */ /* 0x000fe20000010866 */
[----:B------:R-:W-:Y:S01]  /*14520*/  HMMA.16816.F32.BF16 R28, R32, R26, R28 ;  /* 0x0000001a201c723c */ /* 0x000fe2000004181c */
[----:B------:R-:W1:Y:S01]  /*14530*/  LDSM.16.MT88.4 R24, [R224+0x6000] ;  /* 0x00600000e018783b */ /* 0x000e620000004200 */
[----:B------:R-:W-:-:S02]  /*14540*/  FFMA.FTZ R57, R57, c[0x0][0x23c], -R46 ;  /* 0x00008f0039397a23 */ /* 0x000fc4000001082e */
[--C-:B------:R-:W-:Y:S02]  /*14550*/  FFMA.FTZ R49, R187, c[0x0][0x23c], -R102.reuse ;  /* 0x00008f00bb317a23 */ /* 0x100fe40000010866 */
[----:B------:R-:W1:Y:S01]  /*14560*/  MUFU.EX2 R154, R154 ;  /* 0x0000009a009a7308 */ /* 0x000e620000000800 */
[----:B------:R-:W-:Y:S01]  /*14570*/  F2FP.BF16.PACK_AB R32, R106, R119 ;  /* 0x000000776a20723e */ /* 0x000fe200000010ff */
[----:B------:R-:W-:Y:S01]  /*14580*/  FFMA.FTZ R54, R107, c[0x0][0x23c], -R102 ;  /* 0x00008f006b367a23 */ /* 0x000fe20000010866 */
[----:B------:R-:W-:Y:S01]  /*14590*/  F2FP.BF16.PACK_AB R33, R140, R143 ;  /* 0x0000008f8c21723e */ /* 0x000fe200000010ff */
[----:B------:R-:W-:Y:S01]  /*145a0*/  FADD.FTZ R143, R143, R134 ;  /* 0x000000868f8f7221 */ /* 0x000fe20000010000 */
[----:B------:R-:W-:Y:S01]  /*145b0*/  F2FP.BF16.PACK_AB R34, R104, R111 ;  /* 0x0000006f6822723e */ /* 0x000fe200000010ff */
[----:B------:R-:W-:Y:S01]  /*145c0*/  FFMA.FTZ R0, R113, c[0x0][0x23c], -R102 ;  /* 0x00008f0071007a23 */ /* 0x000fe20000010866 */
[C---:B---3--:R-:W-:Y:S01]  /*145d0*/  F2FP.BF16.PACK_AB R35, R147.reuse, R142 ;  /* 0x0000008e9323723e */ /* 0x048fe200000010ff */
[----:B------:R-:W-:Y:S01]  /*145e0*/  MUFU.EX2 R152, R152 ;  /* 0x0000009800987308 */ /* 0x000fe20000000800 */
[----:B------:R-:W-:Y:S01]  /*145f0*/  FADD.FTZ R143, R140, R143 ;  /* 0x0000008f8c8f7221 */ /* 0x000fe20000010000 */
[----:B------:R-:W-:Y:S03]  /*14600*/  LDSM.16.MT88.4 R132, [R223+0x8c00] ;  /* 0x008c0000df84783b */ /* 0x000fe60000004200 */
[----:B------:R-:W-:Y:S01]  /*14610*/  FADD.FTZ R142, R142, R143 ;  /* 0x0000008f8e8e7221 */ /* 0x000fe20000010000 */
[----:B-----5:R-:W-:Y:S02]  /*14620*/  HMMA.16816.F32.BF16 R16, R32, R12, R16 ;  /* 0x0000000c2010723c */ /* 0x020fe40000041810 */
[----:B------:R-:W3:Y:S01]  /*14630*/  MUFU.EX2 R161, R161 ;  /* 0x000000a100a17308 */ /* 0x000ee20000000800 */
[----:B------:R-:W-:-:S02]  /*14640*/  FADD.FTZ R147, R147, R142 ;  /* 0x0000008e93937221 */ /* 0x000fc40000010000 */
[----:B------:R-:W-:Y:S03]  /*14650*/  LDSM.16.MT88.4 R140, [R224+0x8c00] ;  /* 0x008c0000e08c783b */ /* 0x000fe60000004200 */
[C---:B------:R-:W-:Y:S01]  /*14660*/  HMMA.16816.F32.BF16 R4, R32.reuse, R14, R4 ;  /* 0x0000000e2004723c */ /* 0x040fe20000041804 */
[----:B------:R-:W5:Y:S01]  /*14670*/  LDSM.16.MT88.4 R12, [R223+0x6000] ;  /* 0x00600000df0c783b */ /* 0x000f620000004200 */
[----:B------:R-:W-:Y:S06]  /*14680*/  MUFU.EX2 R165, R165 ;  /* 0x000000a500a57308 */ /* 0x000fec0000000800 */
[C---:B----4-:R-:W-:Y:S02]  /*14690*/  HMMA.16816.F32.BF16 R136, R32.reuse, R8, R136 ;  /* 0x000000082088723c */ /* 0x050fe40000041888 */
[----:B------:R-:W4:Y:S06]  /*146a0*/  MUFU.EX2 R156, R156 ;  /* 0x0000009c009c7308 */ /* 0x000f2c0000000800 */
[----:B------:R-:W-:Y:S01]  /*146b0*/  HMMA.16816.F32.BF16 R28, R32, R10, R28 ;  /* 0x0000000a201c723c */ /* 0x000fe2000004181c */
[----:B------:R-:W3:Y:S01]  /*146c0*/  LDSM.16.MT88.4 R8, [R224+0x6400] ;  /* 0x00640000e008783b */ /* 0x000ee20000004200 */
[----:B------:R-:W-:Y:S05]  /*146d0*/  MUFU.EX2 R158, R158 ;  /* 0x0000009e009e7308 */ /* 0x000fea0000000800 */
[----:B------:R-:W-:-:S02]  /*146e0*/  F2FP.BF16.PACK_AB R32, R100, R109 ;  /* 0x0000006d6420723e */ /* 0x000fc400000010ff */
[----:B--2---:R-:W-:Y:S01]  /*146f0*/  F2FP.BF16.PACK_AB R33, R127, R144 ;  /* 0x000000907f21723e */ /* 0x004fe200000010ff */
[----:B------:R-:W2:Y:S01]  /*14700*/  MUFU.EX2 R177, R177 ;  /* 0x000000b100b17308 */ /* 0x000ea20000000800 */
[----:B------:R-:W-:Y:S01]  /*14710*/  F2FP.BF16.PACK_AB R34, R98, R99 ;  /* 0x000000636222723e */ /* 0x000fe200000010ff */
[----:B------:R-:W-:Y:S01]  /*14720*/  FADD.FTZ R144, R144, R147 ;  /* 0x0000009390907221 */ /* 0x000fe20000010000 */
[----:B-1----:R-:W-:-:S03]  /*14730*/  F2FP.BF16.PACK_AB R35, R153, R146 ;  /* 0x000000929923723e */ /* 0x002fc600000010ff */
[----:B------:R-:W-:Y:S02]  /*14740*/  FADD.FTZ R127, R127, R144 ;  /* 0x000000907f7f7221 */ /* 0x000fe40000010000 */
[----:B------:R-:W-:Y:S02]  /*14750*/  MUFU.EX2 R164, R164 ;  /* 0x000000a400a47308 */ /* 0x000fe40000000800 */
[----:B------:R-:W-:Y:S01]  /*14760*/  HMMA.16816.F32.BF16 R16, R32, R24, R16 ;  /* 0x000000182010723c */ /* 0x000fe20000041810 */
[----:B------:R-:W-:-:S04]  /*14770*/  FADD.FTZ R146, R146, R127 ;  /* 0x0000007f92927221 */ /* 0x000fc80000010000 */
[----:B------:R-:W-:Y:S01]  /*14780*/  FADD.FTZ R153, R153, R146 ;  /* 0x0000009299997221 */ /* 0x000fe20000010000 */
[----:B------:R-:W1:Y:S02]  /*14790*/  MUFU.EX2 R43, R43 ;  /* 0x0000002b002b7308 */ /* 0x000e640000000800 */
[C---:B------:R-:W-:Y:S01]  /*147a0*/  HMMA.16816.F32.BF16 R4, R32.reuse, R26, R4 ;  /* 0x0000001a2004723c */ /* 0x040fe20000041804 */
[----:B------:R-:W1:Y:S05]  /*147b0*/  LDSM.16.MT88.4 R24, [R223+0x6400] ;  /* 0x00640000df18783b */ /* 0x000e6a0000004200 */
[----:B------:R-:W-:Y:S02]  /*147c0*/  MUFU.EX2 R162, R162 ;  /* 0x000000a200a27308 */ /* 0x000fe40000000800 */
[C---:B-----5:R-:W-:Y:S06]  /*147d0*/  HMMA.16816.F32.BF16 R136, R32.reuse, R12, R136 ;  /* 0x0000000c2088723c */ /* 0x060fec0000041888 */
[----:B------:R-:W5:Y:S02]  /*147e0*/  MUFU.EX2 R45, R45 ;  /* 0x0000002d002d7308 */ /* 0x000f640000000800 */
[----:B------:R-:W-:Y:S01]  /*147f0*/  HMMA.16816.F32.BF16 R28, R32, R14, R28 ;  /* 0x0000000e201c723c */ /* 0x000fe2000004181c */
[----:B------:R-:W2:Y:S05]  /*14800*/  LDSM.16.MT88.4 R12, [R224+0x6800] ;  /* 0x00680000e00c783b */ /* 0x000eaa0000004200 */
[----:B------:R-:W-:Y:S01]  /*14810*/  MUFU.EX2 R166, R166 ;  /* 0x000000a600a67308 */ /* 0x000fe20000000800 */
[----:B------:R-:W-:-:S02]  /*14820*/  F2FP.BF16.PACK_AB R32, R96, R97 ;  /* 0x000000616020723e */ /* 0x000fc400000010ff */
[----:B------:R-:W-:Y:S01]  /*14830*/  F2FP.BF16.PACK_AB R33, R3, R154 ;  /* 0x0000009a0321723e */ /* 0x000fe200000010ff */
[----:B------:R-:W-:Y:S01]  /*14840*/  FADD.FTZ R154, R154, R153 ;  /* 0x000000999a9a7221 */ /* 0x000fe20000010000 */
[----:B------:R-:W-:Y:S02]  /*14850*/  F2FP.BF16.PACK_AB R34, R94, R95 ;  /* 0x0000005f5e22723e */ /* 0x000fe400000010ff */
[----:B---3--:R-:W-:Y:S01]  /*14860*/  F2FP.BF16.PACK_AB R35, R161, R152 ;  /* 0x00000098a123723e */ /* 0x008fe200000010ff */
[----:B------:R-:W3:Y:S06]  /*14870*/  MUFU.EX2 R47, R47 ;  /* 0x0000002f002f7308 */ /* 0x000eec0000000800 */
[C---:B------:R-:W-:Y:S02]  /*14880*/  HMMA.16816.F32.BF16 R16, R32.reuse, R8, R16 ;  /* 0x000000082010723c */ /* 0x040fe40000041810 */
[----:B------:R-:W-:Y:S06]  /*14890*/  MUFU.EX2 R157, R157 ;  /* 0x0000009d009d7308 */ /* 0x000fec0000000800 */
[C---:B------:R-:W-:Y:S01]  /*148a0*/  HMMA.16816.F32.BF16 R4, R32.reuse, R10, R4 ;  /* 0x0000000a2004723c */ /* 0x040fe20000041804 */
[----:B------:R-:W3:Y:S01]  /*148b0*/  LDSM.16.MT88.4 R8, [R223+0x6800] ;  /* 0x00680000df08783b */ /* 0x000ee20000004200 */
[----:B------:R-:W2:Y:S06]  /*148c0*/  MUFU.EX2 R168, R168 ;  /* 0x000000a800a87308 */ /* 0x000eac0000000800 */
[C---:B-1----:R-:W-:Y:S02]  /*148d0*/  HMMA.16816.F32.BF16 R136, R32.reuse, R24, R136 ;  /* 0x000000182088723c */ /* 0x042fe40000041888 */
[----:B------:R-:W-:Y:S06]  /*148e0*/  MUFU.EX2 R78, R78 ;  /* 0x0000004e004e7308 */ /* 0x000fec0000000800 */
[----:B------:R-:W-:Y:S01]  /*148f0*/  HMMA.16816.F32.BF16 R28, R32, R26, R28 ;  /* 0x0000001a201c723c */ /* 0x000fe2000004181c */
[----:B------:R-:W1:Y:S01]  /*14900*/  LDSM.16.MT88.4 R24, [R224+0x6c00] ;  /* 0x006c0000e018783b */ /* 0x000e620000004200 */
[----:B------:R-:W-:Y:S05]  /*14910*/  MUFU.EX2 R170, R170 ;  /* 0x000000aa00aa7308 */ /* 0x000fea0000000800 */
[----:B------:R-:W-:-:S02]  /*14920*/  F2FP.BF16.PACK_AB R32, R92, R93 ;  /* 0x0000005d5c20723e */ /* 0x000fc400000010ff */
[----:B----4-:R-:W-:Y:S01]  /*14930*/  F2FP.BF16.PACK_AB R33, R156, R165 ;  /* 0x000000a59c21723e */ /* 0x010fe200000010ff */
[----:B------:R-:W4:Y:S01]  /*14940*/  MUFU.EX2 R51, R51 ;  /* 0x0000003300337308 */ /* 0x000f220000000800 */
[----:B------:R-:W-:Y:S02]  /*14950*/  F2FP.BF16.PACK_AB R34, R90, R91 ;  /* 0x0000005b5a22723e */ /* 0x000fe400000010ff */
[----:B--2---:R-:W-:-:S05]  /*14960*/  F2FP.BF16.PACK_AB R35, R177, R158 ;  /* 0x0000009eb123723e */ /* 0x004fca00000010ff */
[----:B------:R-:W-:Y:S02]  /*14970*/  MUFU.EX2 R121, R121 ;  /* 0x0000007900797308 */ /* 0x000fe40000000800 */
[C---:B------:R-:W-:Y:S06]  /*14980*/  HMMA.16816.F32.BF16 R16, R32.reuse, R12, R16 ;  /* 0x0000000c2010723c */ /* 0x040fec0000041810 */
[----:B------:R-:W2:Y:S02]  /*14990*/  MUFU.EX2 R172, R172 ;  /* 0x000000ac00ac7308 */ /* 0x000ea40000000800 */
[C---:B------:R-:W-:Y:S01]  /*149a0*/  HMMA.16816.F32.BF16 R4, R32.reuse, R14, R4 ;  /* 0x0000000e2004723c */ /* 0x040fe20000041804 */
[----:B------:R-:W2:Y:S05]  /*149b0*/  LDSM.16.MT88.4 R12, [R223+0x6c00] ;  /* 0x006c0000df0c783b */ /* 0x000eaa0000004200 */
[----:B------:R-:W-:Y:S02]  /*149c0*/  MUFU.EX2 R77, R77 ;  /* 0x0000004d004d7308 */ /* 0x000fe40000000800 */
[C---:B---3--:R-:W-:Y:S06]  /*149d0*/  HMMA.16816.F32.BF16 R136, R32.reuse, R8, R136 ;  /* 0x000000082088723c */ /* 0x048fec0000041888 */
[----:B------:R-:W3:Y:S02]  /*149e0*/  MUFU.EX2 R76, R76 ;  /* 0x0000004c004c7308 */ /* 0x000ee40000000800 */
[----:B------:R-:W-:Y:S01]  /*149f0*/  HMMA.16816.F32.BF16 R28, R32, R10, R28 ;  /* 0x0000000a201c723c */ /* 0x000fe2000004181c */
[----:B------:R-:W3:Y:S05]  /*14a00*/  LDSM.16.MT88.4 R8, [R224+0x7000] ;  /* 0x00700000e008783b */ /* 0x000eea0000004200 */
[----:B------:R-:W-:Y:S01]  /*14a10*/  MUFU.EX2 R75, R75 ;  /* 0x0000004b004b7308 */ /* 0x000fe20000000800 */
[----:B------:R-:W-:-:S02]  /*14a20*/  F2FP.BF16.PACK_AB R32, R88, R89 ;  /* 0x000000595820723e */ /* 0x000fc400000010ff */
[----:B------:R-:W-:Y:S02]  /*14a30*/  F2FP.BF16.PACK_AB R33, R43, R164 ;  /* 0x000000a42b21723e */ /* 0x000fe400000010ff */
[----:B------:R-:W-:Y:S02]  /*14a40*/  F2FP.BF16.PACK_AB R34, R86, R87 ;  /* 0x000000575622723e */ /* 0x000fe400000010ff */
[----:B-----5:R-:W-:Y:S01]  /*14a50*/  F2FP.BF16.PACK_AB R35, R45, R162 ;  /* 0x000000a22d23723e */ /* 0x020fe200000010ff */
[----:B------:R-:W-:Y:S06]  /*14a60*/  MUFU.EX2 R74, R74 ;  /* 0x0000004a004a7308 */ /* 0x000fec0000000800 */
[C---:B-1----:R-:W-:Y:S02]  /*14a70*/  HMMA.16816.F32.BF16 R16, R32.reuse, R24, R16 ;  /* 0x000000182010723c */ /* 0x042fe40000041810 */
[----:B------:R-:W-:Y:S06]  /*14a80*/  MUFU.EX2 R53, R53 ;  /* 0x0000003500357308 */ /* 0x000fec0000000800 */
[C---:B------:R-:W-:Y:S01]  /*14a90*/  HMMA.16816.F32.BF16 R4, R32.reuse, R26, R4 ;  /* 0x0000001a2004723c */ /* 0x040fe20000041804 */
[----:B------:R-:W1:Y:S01]  /*14aa0*/  LDSM.16.MT88.4 R24, [R223+0x7000] ;  /* 0x00700000df18783b */ /* 0x000e620000004200 */
[----:B------:R-:W5:Y:S06]  /*14ab0*/  MUFU.EX2 R52, R52 ;  /* 0x0000003400347308 */ /* 0x000f6c0000000800 */
        /* <DEDUP_REMOVED lines=8> */
[----:B------:R-:W-:Y:S02]  /*14b40*/  F2FP.BF16.PACK_AB R34, R82, R83 ;  /* 0x000000535222723e */ /* 0x000fe400000010ff */
[----:B------:R-:W-:-:S05]  /*14b50*/  F2FP.BF16.PACK_AB R35, R168, R157 ;  /* 0x0000009da823723e */ /* 0x000fca00000010ff */
[----:B------:R-:W-:Y:S02]  /*14b60*/  MUFU.EX2 R71, R71 ;  /* 0x0000004700477308 */ /* 0x000fe40000000800 */
[C---:B---3--:R-:W-:Y:S06]  /*14b70*/  HMMA.16816.F32.BF16 R16, R32.reuse, R8, R16 ;  /* 0x000000082010723c */ /* 0x048fec0000041810 */
[----:B------:R-:W-:Y:S02]  /*14b80*/  MUFU.EX2 R50, R50 ;  /* 0x0000003200327308 */ /* 0x000fe40000000800 */
[C---:B------:R-:W-:Y:S01]  /*14b90*/  HMMA.16816.F32.BF16 R4, R32.reuse, R10, R4 ;  /* 0x0000000a2004723c */ /* 0x040fe20000041804 */
[----:B------:R-:W3:Y:S05]  /*14ba0*/  LDSM.16.MT88.4 R8, [R223+0x7400] ;  /* 0x00740000df08783b */ /* 0x000eea0000004200 */
[----:B------:R-:W-:Y:S02]  /*14bb0*/  MUFU.EX2 R59, R59 ;  /* 0x0000003b003b7308 */ /* 0x000fe40000000800 */
[C---:B-1----:R-:W-:Y:S06]  /*14bc0*/  HMMA.16816.F32.BF16 R136, R32.reuse, R24, R136 ;  /* 0x000000182088723c */ /* 0x042fec0000041888 */
[----:B------:R-:W-:Y:S02]  /*14bd0*/  MUFU.EX2 R2, R2 ;  /* 0x0000000200027308 */ /* 0x000fe40000000800 */
[----:B------:R-:W-:Y:S01]  /*14be0*/  HMMA.16816.F32.BF16 R28, R32, R26, R28 ;  /* 0x0000001a201c723c */ /* 0x000fe2000004181c */
[----:B------:R-:W1:Y:S05]  /*14bf0*/  LDSM.16.MT88.4 R24, [R224+0x7800] ;  /* 0x00780000e018783b */ /* 0x000e6a0000004200 */
[----:B------:R-:W-:Y:S01]  /*14c00*/  MUFU.EX2 R55, R55 ;  /* 0x0000003700377308 */ /* 0x000fe20000000800 */
[----:B------:R-:W-:-:S02]  /*14c10*/  F2FP.BF16.PACK_AB R32, R80, R81 ;  /* 0x000000515020723e */ /* 0x000fc400000010ff */
[----:B----4-:R-:W-:Y:S02]  /*14c20*/  F2FP.BF16.PACK_AB R33, R51, R170 ;  /* 0x000000aa3321723e */ /* 0x010fe400000010ff */
[----:B------:R-:W-:Y:S02]  /*14c30*/  F2FP.BF16.PACK_AB R34, R78, R79 ;  /* 0x0000004f4e22723e */ /* 0x000fe400000010ff */
[----:B------:R-:W-:Y:S01]  /*14c40*/  F2FP.BF16.PACK_AB R35, R172, R121 ;  /* 0x00000079ac23723e */ /* 0x000fe200000010ff */
[----:B------:R-:W-:Y:S06]  /*14c50*/  MUFU.EX2 R48, R48 ;  /* 0x0000003000307308 */ /* 0x000fec0000000800 */
[C---:B--2---:R-:W-:Y:S02]  /*14c60*/  HMMA.16816.F32.BF16 R16, R32.reuse, R12, R16 ;  /* 0x0000000c2010723c */ /* 0x044fe40000041810 */
[----:B------:R-:W-:Y:S05]  /*14c70*/  MUFU.EX2 R105, R105 ;  /* 0x0000006900697308 */ /* 0x000fea0000000800 */
[----:B------:R-:W-:Y:S01]  /*14c80*/  FADD.FTZ R12, R120, R241 ;  /* 0x000000f1780c7221 */ /* 0x000fe20000010000 */
[----:B------:R-:W-:Y:S01]  /*14c90*/  HMMA.16816.F32.BF16 R4, R32, R14, R4 ;  /* 0x0000000e2004723c */ /* 0x000fe20000041804 */
[----:B------:R-:W-:Y:S01]  /*14ca0*/  FFMA.FTZ R241, R69, c[0x0][0x23c], -R102 ;  /* 0x00008f0045f17a23 */ /* 0x000fe20000010866 */
[----:B------:R-:W2:Y:S01]  /*14cb0*/  MUFU.EX2 R120, R21 ;  /* 0x0000001500787308 */ /* 0x000ea20000000800 */
[----:B------:R-:W-:-:S02]  /*14cc0*/  FADD.FTZ R171, R171, R12 ;  /* 0x0000000cabab7221 */ /* 0x000fc40000010000 */
[----:B------:R-:W4:Y:S02]  /*14cd0*/  LDSM.16.MT88.4 R12, [R223+0x7800] ;  /* 0x00780000df0c783b */ /* 0x000f240000004200 */
[----:B------:R-:W-:Y:S01]  /*14ce0*/  FADD.FTZ R116, R116, R171 ;  /* 0x000000ab74747221 */ /* 0x000fe20000010000 */
[----:B---3--:R-:W-:Y:S02]  /*14cf0*/  HMMA.16816.F32.BF16 R136, R32, R8, R136 ;  /* 0x000000082088723c */ /* 0x008fe40000041888 */
[----:B------:R-:W-:Y:S01]  /*14d00*/  MUFU.EX2 R130, R130 ;  /* 0x0000008200827308 */ /* 0x000fe20000000800 */
[----:B------:R-:W-:-:S04]  /*14d10*/  FADD.FTZ R163, R163, R116 ;  /* 0x00000074a3a37221 */ /* 0x000fc80000010000 */
[----:B------:R-:W-:Y:S01]  /*14d20*/  FADD.FTZ R114, R114, R163 ;  /* 0x000000a372727221 */ /* 0x000fe20000010000 */
[----:B------:R-:W-:Y:S01]  /*14d30*/  HMMA.16816.F32.BF16 R28, R32, R10, R28 ;  /* 0x0000000a201c723c */ /* 0x000fe2000004181c */
[----:B------:R-:W-:Y:S01]  /*14d40*/  F2FP.BF16.PACK_AB R8, R76, R77 ;  /* 0x0000004d4c08723e */ /* 0x000fe200000010ff */
[----:B------:R-:W3:Y:S01]  /*14d50*/  LDSM.16.MT88.4 R32, [R224+0x7c00] ;  /* 0x007c0000e020783b */ /* 0x000ee20000004200 */
[----:B------:R-:W-:Y:S01]  /*14d60*/  FADD.FTZ R155, R155, R114 ;  /* 0x000000729b9b7221 */ /* 0x000fe20000010000 */
[----:B-----5:R-:W-:Y:S01]  /*14d70*/  F2FP.BF16.PACK_AB R9, R52, R53 ;  /* 0x000000353409723e */ /* 0x020fe200000010ff */
[----:B------:R-:W-:Y:S02]  /*14d80*/  MUFU.EX2 R131, R131 ;  /* 0x0000008300837308 */ /* 0x000fe40000000800 */
[----:B------:R-:W-:Y:S01]  /*14d90*/  FADD.FTZ R112, R112, R155 ;  /* 0x0000009b70707221 */ /* 0x000fe20000010000 */
[----:B------:R-:W-:Y:S02]  /*14da0*/  F2FP.BF16.PACK_AB R10, R74, R75 ;  /* 0x0000004b4a0a723e */ /* 0x000fe400000010ff */
[----:B--2---:R-:W-:Y:S01]  /*14db0*/  F2FP.BF16.PACK_AB R11, R120, R115 ;  /* 0x00000073780b723e */ /* 0x004fe200000010ff */
[----:B------:R-:W-:-:S02]  /*14dc0*/  FADD.FTZ R151, R151, R112 ;  /* 0x0000007097977221 */ /* 0x000fc40000010000 */
[----:B------:R-:W-:Y:S02]  /*14dd0*/  MUFU.EX2 R68, R68 ;  /* 0x0000004400447308 */ /* 0x000fe40000000800 */
[----:B------:R-:W-:Y:S02]  /*14de0*/  FADD.FTZ R110, R110, R151 ;  /* 0x000000976e6e7221 */ /* 0x000fe40000010000 */
[----:B-1----:R-:W-:Y:S02]  /*14df0*/  HMMA.16816.F32.BF16 R16, R8, R24, R16 ;  /* 0x000000180810723c */ /* 0x002fe40000041810 */
[----:B------:R-:W-:Y:S02]  /*14e00*/  FADD.FTZ R123, R123, R110 ;  /* 0x0000006e7b7b7221 */ /* 0x000fe40000010000 */
[----:B------:R1:W2:Y:S02]  /*14e10*/  MUFU.EX2 R110, R20 ;  /* 0x00000014006e7308 */ /* 0x0002a40000000800 */
[----:B------:R-:W-:-:S02]  /*14e20*/  FADD.FTZ R108, R108, R123 ;  /* 0x0000007b6c6c7221 */ /* 0x000fc40000010000 */
[C---:B------:R-:W-:Y:S01]  /*14e30*/  HMMA.16816.F32.BF16 R4, R8.reuse, R26, R4 ;  /* 0x0000001a0804723c */ /* 0x040fe20000041804 */
[----:B------:R-:W5:Y:S01]  /*14e40*/  LDSM.16.MT88.4 R24, [R223+0x7c00] ;  /* 0x007c0000df18783b */ /* 0x000f620000004200 */
[----:B------:R-:W-:Y:S02]  /*14e50*/  FADD.FTZ R119, R119, R108 ;  /* 0x0000006c77777221 */ /* 0x000fe40000010000 */
[----:B------:R-:W2:Y:S02]  /*14e60*/  MUFU.EX2 R65, R65 ;  /* 0x0000004100417308 */ /* 0x000ea40000000800 */
[----:B------:R-:W-:Y:S02]  /*14e70*/  FADD.FTZ R106, R106, R119 ;  /* 0x000000776a6a7221 */ /* 0x000fe40000010000 */
[----:B----4-:R-:W-:Y:S02]  /*14e80*/  HMMA.16816.F32.BF16 R136, R8, R12, R136 ;  /* 0x0000000c0888723c */ /* 0x010fe40000041888 */
[----:B------:R-:W-:Y:S01]  /*14e90*/  FADD.FTZ R111, R111, R106 ;  /* 0x0000006a6f6f7221 */ /* 0x000fe20000010000 */
[----:B-1----:R-:W-:Y:S01]  /*14ea0*/  LDSM.16.MT88.4 R20, [R223+0x8000] ;  /* 0x00800000df14783b */ /* 0x002fe20000004200 */
[----:B------:R-:W-:Y:S02]  /*14eb0*/  MUFU.EX2 R125, R125 ;  /* 0x0000007d007d7308 */ /* 0x000fe40000000800 */
[----:B------:R-:W-:-:S02]  /*14ec0*/  FADD.FTZ R104, R104, R111 ;  /* 0x0000006f68687221 */ /* 0x000fc40000010000 */
[----:B------:R-:W-:Y:S01]  /*14ed0*/  HMMA.16816.F32.BF16 R28, R8, R14, R28 ;  /* 0x0000000e081c723c */ /* 0x000fe2000004181c */
[----:B------:R-:W1:Y:S01]  /*14ee0*/  LDSM.16.MT88.4 R12, [R224+0x8000] ;  /* 0x00800000e00c783b */ /* 0x000e620000004200 */
[----:B------:R-:W-:Y:S02]  /*14ef0*/  FADD.FTZ R109, R109, R104 ;  /* 0x000000686d6d7221 */ /* 0x000fe40000010000 */
[----:B------:R-:W-:Y:S02]  /*14f00*/  MUFU.EX2 R150, R150 ;  /* 0x0000009600967308 */ /* 0x000fe40000000800 */
[----:B------:R-:W-:Y:S01]  /*14f10*/  FADD.FTZ R100, R100, R109 ;  /* 0x0000006d64647221 */ /* 0x000fe20000010000 */
[----:B------:R-:W-:Y:S02]  /*14f20*/  F2FP.BF16.PACK_AB R8, R72, R73 ;  /* 0x000000494808723e */ /* 0x000fe400000010ff */
[----:B------:R-:W-:Y:S01]  /*14f30*/  F2FP.BF16.PACK_AB R9, R2, R59 ;  /* 0x0000003b0209723e */ /* 0x000fe200000010ff */
[----:B------:R-:W-:Y:S01]  /*14f40*/  FADD.FTZ R99, R99, R100 ;  /* 0x0000006463637221 */ /* 0x000fe20000010000 */
[----:B------:R-:W-:-:S02]  /*14f50*/  F2FP.BF16.PACK_AB R10, R50, R71 ;  /* 0x00000047320a723e */ /* 0x000fc400000010ff */
[----:B--2---:R-:W-:Y:S01]  /*14f60*/  F2FP.BF16.PACK_AB R11, R110, R55 ;  /* 0x000000376e0b723e */ /* 0x004fe200000010ff */
[----:B------:R-:W-:Y:S01]  /*14f70*/  FADD.FTZ R98, R98, R99 ;  /* 0x0000006362627221 */ /* 0x000fe20000010000 */
[----:B------:R-:W-:Y:S03]  /*14f80*/  MUFU.EX2 R41, R41 ;  /* 0x0000002900297308 */ /* 0x000fe60000000800 */
[----:B------:R-:W-:Y:S02]  /*14f90*/  FADD.FTZ R97, R97, R98 ;  /* 0x0000006261617221 */ /* 0x000fe40000010000 */
[----:B---3--:R-:W-:Y:S02]  /*14fa0*/  HMMA.16816.F32.BF16 R16, R8, R32, R16 ;  /* 0x000000200810723c */ /* 0x008fe40000041810 */
[----:B------:R-:W-:Y:S01]  /*14fb0*/  FADD.FTZ R96, R96, R97 ;  /* 0x0000006160607221 */ /* 0x000fe20000010000 */
[----:B------:R-:W-:Y:S03]  /*14fc0*/  MUFU.EX2 R160, R160 ;  /* 0x000000a000a07308 */ /* 0x000fe60000000800 */
[----:B------:R-:W-:-:S02]  /*14fd0*/  FADD.FTZ R95, R95, R96 ;  /* 0x000000605f5f7221 */ /* 0x000fc40000010000 */
[C---:B-----5:R-:W-:Y:S01]  /*14fe0*/  HMMA.16816.F32.BF16 R136, R8.reuse, R24, R136 ;  /* 0x000000180888723c */ /* 0x060fe20000041888 */
[----:B------:R-:W-:Y:S02]  /*14ff0*/  FFMA.FTZ R32, R36, c[0x0][0x23c], -R46 ;  /* 0x00008f0024207a23 */ /* 0x000fe4000001082e */
[----:B------:R-:W-:Y:S01]  /*15000*/  FADD.FTZ R94, R94, R95 ;  /* 0x0000005f5e5e7221 */ /* 0x000fe20000010000 */
[----:B------:R-:W-:Y:S01]  /*15010*/  MUFU.EX2 R57, R57 ;  /* 0x0000003900397308 */ /* 0x000fe20000000800 */
[----:B------:R-:W-:Y:S02]  /*15020*/  FFMA.FTZ R33, R61, c[0x0][0x23c], -R102 ;  /* 0x00008f003d217a23 */ /* 0x000fe40000010866 */
[----:B------:R-:W-:Y:S01]  /*15030*/  FADD.FTZ R25, R3, R154 ;  /* 0x0000009a03197221 */ /* 0x000fe20000010000 */
[----:B------:R-:W-:Y:S01]  /*15040*/  HMMA.16816.F32.BF16 R4, R8, R34, R4 ;  /* 0x000000220804723c */ /* 0x000fe20000041804 */
[----:B------:R-:W-:Y:S02]  /*15050*/  FADD.FTZ R93, R93, R94 ;  /* 0x0000005e5d5d7221 */ /* 0x000fe40000010000 */
[----:B------:R-:W-:Y:S01]  /*15060*/  FADD.FTZ R152, R152, R25 ;  /* 0x0000001998987221 */ /* 0x000fe20000010000 */
[----:B------:R-:W-:Y:S01]  /*15070*/  MUFU.EX2 R32, R32 ;  /* 0x0000002000207308 */ /* 0x000fe20000000800 */
[----:B------:R-:W-:-:S02]  /*15080*/  FADD.FTZ R92, R92, R93 ;  /* 0x0000005d5c5c7221 */ /* 0x000fc40000010000 */
[----:B------:R-:W-:Y:S01]  /*15090*/  FADD.FTZ R152, R161, R152 ;  /* 0x00000098a1987221 */ /* 0x000fe20000010000 */
[----:B------:R-:W-:Y:S01]  /*150a0*/  HMMA.16816.F32.BF16 R28, R8, R26, R28 ;  /* 0x0000001a081c723c */ /* 0x000fe2000004181c */
[----:B------:R-:W-:Y:S01]  /*150b0*/  FADD.FTZ R91, R91, R92 ;  /* 0x0000005c5b5b7221 */ /* 0x000fe20000010000 */
[----:B------:R-:W2:Y:S01]  /*150c0*/  LDSM.16.MT88.4 R24, [R224+0x8400] ;  /* 0x00840000e018783b */ /* 0x000ea20000004200 */
[----:B------:R-:W-:Y:S01]  /*150d0*/  FADD.FTZ R165, R165, R152 ;  /* 0x00000098a5a57221 */ /* 0x000fe20000010000 */
[----:B------:R-:W-:Y:S01]  /*150e0*/  MUFU.EX2 R49, R49 ;  /* 0x0000003100317308 */ /* 0x000fe20000000800 */
[----:B------:R-:W-:Y:S02]  /*150f0*/  FFMA.FTZ R35, R56, c[0x0][0x23c], -R46 ;  /* 0x00008f0038237a23 */ /* 0x000fe4000001082e */
[----:B------:R-:W-:Y:S01]  /*15100*/  FADD.FTZ R165, R156, R165 ;  /* 0x000000a59ca57221 */ /* 0x000fe20000010000 */
[----:B------:R-:W-:Y:S01]  /*15110*/  F2FP.BF16.PACK_AB R8, R105, R48 ;  /* 0x000000306908723e */ /* 0x000fe200000010ff */
[----:B------:R-:W-:Y:S01]  /*15120*/  FADD.FTZ R90, R90, R91 ;  /* 0x0000005b5a5a7221 */ /* 0x000fe20000010000 */
[----:B------:R-:W-:Y:S01]  /*15130*/  F2FP.BF16.PACK_AB R9, R65, R68 ;  /* 0x000000444109723e */ /* 0x000fe200000010ff */
[----:B------:R-:W-:Y:S01]  /*15140*/  FADD.FTZ R158, R158, R165 ;  /* 0x000000a59e9e7221 */ /* 0x000fe20000010000 */
[----:B------:R-:W3:Y:S01]  /*15150*/  MUFU.EX2 R35, R35 ;  /* 0x0000002300237308 */ /* 0x000ee20000000800 */
[----:B------:R-:W-:Y:S01]  /*15160*/  FADD.FTZ R89, R89, R90 ;  /* 0x0000005a59597221 */ /* 0x000fe20000010000 */
[----:B------:R-:W-:Y:S01]  /*15170*/  F2FP.BF16.PACK_AB R10, R131, R130 ;  /* 0x00000082830a723e */ /* 0x000fe200000010ff */
[----:B------:R-:W-:-:S02]  /*15180*/  FADD.FTZ R177, R177, R158 ;  /* 0x0000009eb1b17221 */ /* 0x000fc40000010000 */
[----:B------:R-:W-:Y:S02]  /*15190*/  FADD.FTZ R88, R88, R89 ;  /* 0x0000005958587221 */ /* 0x000fe40000010000 */
[----:B------:R-:W-:Y:S01]  /*151a0*/  FADD.FTZ R164, R164, R177 ;  /* 0x000000b1a4a47221 */ /* 0x000fe20000010000 */
[----:B------:R-:W-:Y:S01]  /*151b0*/  MUFU.EX2 R54, R54 ;  /* 0x0000003600367308 */ /* 0x000fe20000000800 */
[----:B------:R-:W-:Y:S02]  /*151c0*/  FADD.FTZ R87, R87, R88 ;  /* 0x0000005857577221 */ /* 0x000fe40000010000 */
[----:B------:R-:W-:Y:S02]  /*151d0*/  FADD.FTZ R43, R43, R164 ;  /* 0x000000a42b2b7221 */ /* 0x000fe40000010000 */
[----:B------:R-:W-:Y:S02]  /*151e0*/  FADD.FTZ R86, R86, R87 ;  /* 0x0000005756567221 */ /* 0x000fe40000010000 */
[----:B------:R-:W-:Y:S01]  /*151f0*/  FADD.FTZ R162, R162, R43 ;  /* 0x0000002ba2a27221 */ /* 0x000fe20000010000 */
[----:B---3--:R-:W-:Y:S01]  /*15200*/  F2FP.BF16.PACK_AB R11, R35, R32 ;  /* 0x00000020230b723e */ /* 0x008fe200000010ff */
[----:B------:R-:W-:Y:S01]  /*15210*/  FADD.FTZ R85, R85, R86 ;  /* 0x0000005655557221 */ /* 0x000fe20000010000 */
[----:B------:R-:W-:Y:S01]  /*15220*/  MUFU.EX2 R0, R0 ;  /* 0x0000000000007308 */ /* 0x000fe20000000800 */
[----:B------:R-:W-:-:S02]  /*15230*/  FADD.FTZ R45, R45, R162 ;  /* 0x000000a22d2d7221 */ /* 0x000fc40000010000 */
[----:B------:R-:W-:Y:S02]  /*15240*/  FADD.FTZ R84, R84, R85 ;  /* 0x0000005554547221 */ /* 0x000fe40000010000 */
[--C-:B------:R-:W-:Y:S01]  /*15250*/  FFMA.FTZ R34, R38, c[0x0][0x23c], -R46.reuse ;  /* 0x00008f0026227a23 */ /* 0x100fe2000001082e */
[C---:B-1----:R-:W-:Y:S01]  /*15260*/  HMMA.16816.F32.BF16 R16, R8.reuse, R12, R16 ;  /* 0x0000000c0810723c */ /* 0x042fe20000041810 */
[--C-:B------:R-:W-:Y:S01]  /*15270*/  FFMA.FTZ R36, R63, c[0x0][0x23c], -R46.reuse ;  /* 0x00008f003f247a23 */ /* 0x100fe2000001082e */
[----:B------:R-:W-:Y:S01]  /*15280*/  MUFU.EX2 R33, R33 ;  /* 0x0000002100217308 */ /* 0x000fe20000000800 */
[----:B------:R-:W-:Y:S02]  /*15290*/  FFMA.FTZ R61, R58, c[0x0][0x23c], -R46 ;  /* 0x00008f003a3d7a23 */ /* 0x000fe4000001082e */
[----:B------:R-:W-:Y:S02]  /*152a0*/  FADD.FTZ R166, R166, R45 ;  /* 0x0000002da6a67221 */ /* 0x000fe40000010000 */
[----:B------:R-:W-:Y:S01]  /*152b0*/  FADD.FTZ R83, R83, R84 ;  /* 0x0000005453537221 */ /* 0x000fe20000010000 */
[----:B------:R-:W-:Y:S01]  /*152c0*/  HMMA.16816.F32.BF16 R4, R8, R14, R4 ;  /* 0x0000000e0804723c */ /* 0x000fe20000041804 */
[----:B------:R-:W1:Y:S01]  /*152d0*/  LDSM.16.MT88.4 R12, [R223+0x8400] ;  /* 0x00840000df0c783b */ /* 0x000e620000004200 */
[----:B------:R-:W3:Y:S01]  /*152e0*/  MUFU.EX2 R34, R34 ;  /* 0x0000002200227308 */ /* 0x000ee20000000800 */
[----:B------:R-:W-:-:S02]  /*152f0*/  FADD.FTZ R166, R47, R166 ;  /* 0x000000a62fa67221 */ /* 0x000fc40000010000 */
        /* <DEDUP_REMOVED lines=9> */
[----:B------:R-:W4:Y:S01]  /*15390*/  LDSM.16.MT88.4 R20, [R224+0x8800] ;  /* 0x00880000e014783b */ /* 0x000f220000004200 */
[----:B------:R-:W5:Y:S01]  /*153a0*/  MUFU.EX2 R61, R61 ;  /* 0x0000003d003d7308 */ /* 0x000f620000000800 */
[----:B------:R-:W-:-:S02]  /*153b0*/  FADD.FTZ R79, R79, R80 ;  /* 0x000000504f4f7221 */ /* 0x000fc40000010000 */
[----:B------:R-:W-:Y:S02]  /*153c0*/  FADD.FTZ R170, R51, R170 ;  /* 0x000000aa33aa7221 */ /* 0x000fe40000010000 */
[----:B------:R-:W-:Y:S01]  /*153d0*/  F2FP.BF16.PACK_AB R8, R150, R125 ;  /* 0x0000007d9608723e */ /* 0x000fe200000010ff */
[----:B------:R-:W-:Y:S01]  /*153e0*/  FFMA.FTZ R38, R39, c[0x0][0x23c], -R102 ;  /* 0x00008f0027267a23 */ /* 0x000fe20000010866 */
[----:B---3--:R-:W-:Y:S01]  /*153f0*/  F2FP.BF16.PACK_AB R9, R57, R34 ;  /* 0x000000223909723e */ /* 0x008fe200000010ff */
[----:B------:R-:W-:Y:S01]  /*15400*/  FADD.FTZ R78, R78, R79 ;  /* 0x0000004f4e4e7221 */ /* 0x000fe20000010000 */
[----:B------:R-:W-:Y:S01]  /*15410*/  F2FP.BF16.PACK_AB R10, R160, R41 ;  /* 0x00000029a00a723e */ /* 0x000fe200000010ff */
[--C-:B------:R-:W-:Y:S01]  /*15420*/  FFMA.FTZ R39, R66, c[0x0][0x23c], -R46.reuse ;  /* 0x00008f0042277a23 */ /* 0x100fe2000001082e */
[----:B------:R-:W-:Y:S01]  /*15430*/  MUFU.EX2 R3, R60 ;  /* 0x0000003c00037308 */ /* 0x000fe20000000800 */
[--C-:B------:R-:W-:Y:S02]  /*15440*/  FFMA.FTZ R56, R67, c[0x0][0x23c], -R46.reuse ;  /* 0x00008f0043387a23 */ /* 0x100fe4000001082e */
[--C-:B------:R-:W-:Y:S01]  /*15450*/  FFMA.FTZ R43, R62, c[0x0][0x23c], -R46.reuse ;  /* 0x00008f003e2b7a23 */ /* 0x100fe2000001082e */
[----:B-----5:R-:W-:Y:S01]  /*15460*/  F2FP.BF16.PACK_AB R11, R61, R36 ;  /* 0x000000243d0b723e */ /* 0x020fe200000010ff */
[----:B------:R-:W-:-:S02]  /*15470*/  FFMA.FTZ R58, R37, c[0x0][0x23c], -R46 ;  /* 0x00008f00253a7a23 */ /* 0x000fc4000001082e */
[----:B------:R-:W-:Y:S01]  /*15480*/  FADD.FTZ R121, R121, R170 ;  /* 0x000000aa79797221 */ /* 0x000fe20000010000 */
[----:B------:R-:W-:Y:S01]  /*15490*/  MUFU.EX2 R39, R39 ;  /* 0x0000002700277308 */ /* 0x000fe20000000800 */
[----:B------:R-:W-:Y:S02]  /*154a0*/  FADD.FTZ R77, R77, R78 ;  /* 0x0000004e4d4d7221 */ /* 0x000fe40000010000 */
[----:B--2---:R-:W-:Y:S01]  /*154b0*/  HMMA.16816.F32.BF16 R16, R8, R24, R16 ;  /* 0x000000180810723c */ /* 0x004fe20000041810 */
[----:B------:R-:W-:Y:S02]  /*154c0*/  FADD.FTZ R172, R172, R121 ;  /* 0x00000079acac7221 */ /* 0x000fe40000010000 */
[----:B------:R-:W-:Y:S02]  /*154d0*/  FADD.FTZ R76, R76, R77 ;  /* 0x0000004d4c4c7221 */ /* 0x000fe40000010000 */
[----:B------:R-:W2:Y:S01]  /*154e0*/  MUFU.EX2 R56, R56 ;  /* 0x0000003800387308 */ /* 0x000ea20000000800 */
[----:B------:R-:W-:-:S02]  /*154f0*/  FADD.FTZ R53, R53, R172 ;  /* 0x000000ac35357221 */ /* 0x000fc40000010000 */
[----:B------:R-:W-:Y:S01]  /*15500*/  FADD.FTZ R75, R75, R76 ;  /* 0x0000004c4b4b7221 */ /* 0x000fe20000010000 */
[C---:B------:R-:W-:Y:S01]  /*15510*/  HMMA.16816.F32.BF16 R4, R8.reuse, R26, R4 ;  /* 0x0000001a0804723c */ /* 0x040fe20000041804 */
[----:B------:R-:W-:Y:S01]  /*15520*/  FADD.FTZ R52, R52, R53 ;  /* 0x0000003534347221 */ /* 0x000fe20000010000 */
[----:B------:R-:W3:Y:S01]  /*15530*/  LDSM.16.MT88.4 R24, [R223+0x8800] ;  /* 0x00880000df18783b */ /* 0x000ee20000004200 */
[----:B------:R-:W-:Y:S01]  /*15540*/  FADD.FTZ R74, R74, R75 ;  /* 0x0000004b4a4a7221 */ /* 0x000fe20000010000 */
[----:B------:R-:W-:Y:S01]  /*15550*/  MUFU.EX2 R43, R43 ;  /* 0x0000002b002b7308 */ /* 0x000fe20000000800 */
[----:B------:R-:W-:Y:S02]  /*15560*/  FADD.FTZ R115, R115, R52 ;  /* 0x0000003473737221 */ /* 0x000fe40000010000 */
[----:B------:R-:W-:Y:S01]  /*15570*/  FADD.FTZ R73, R73, R74 ;  /* 0x0000004a49497221 */ /* 0x000fe20000010000 */
[----:B-1----:R-:W-:Y:S01]  /*15580*/  HMMA.16816.F32.BF16 R136, R8, R12, R136 ;  /* 0x0000000c0888723c */ /* 0x002fe20000041888 */
[----:B------:R-:W-:-:S02]  /*15590*/  FADD.FTZ R120, R120, R115 ;  /* 0x0000007378787221 */ /* 0x000fc40000010000 */
[----:B------:R-:W-:Y:S01]  /*155a0*/  FADD.FTZ R72, R72, R73 ;  /* 0x0000004948487221 */ /* 0x000fe20000010000 */
[----:B------:R-:W1:Y:S01]  /*155b0*/  MUFU.EX2 R58, R58 ;  /* 0x0000003a003a7308 */ /* 0x000e620000000800 */
[----:B------:R-:W-:Y:S02]  /*155c0*/  FADD.FTZ R59, R59, R120 ;  /* 0x000000783b3b7221 */ /* 0x000fe40000010000 */
[----:B------:R-:W-:Y:S01]  /*155d0*/  FFMA.FTZ R12, R44, c[0x0][0x23c], -R102 ;  /* 0x00008f002c0c7a23 */ /* 0x000fe20000010866 */
[----:B------:R-:W-:Y:S01]  /*155e0*/  HMMA.16816.F32.BF16 R28, R8, R14, R28 ;  /* 0x0000000e081c723c */ /* 0x000fe2000004181c */
[----:B------:R-:W-:-:S03]  /*155f0*/  FFMA.FTZ R13, R70, c[0x0][0x23c], -R46 ;  /* 0x00008f00460d7a23 */ /* 0x000fc6000001082e */
[----:B------:R-:W5:Y:S03]  /*15600*/  MUFU.EX2 R38, R38 ;  /* 0x0000002600267308 */ /* 0x000f660000000800 */
[----:B------:R-:W-:Y:S01]  /*15610*/  F2FP.BF16.PACK_AB R8, R54, R49 ;  /* 0x000000313608723e */ /* 0x000fe200000010ff */
[----:B------:R-:W-:Y:S01]  /*15620*/  FADD.FTZ R15, R71, R72 ;  /* 0x00000048470f7221 */ /* 0x000fe20000010000 */
[----:B--2---:R-:W-:Y:S01]  /*15630*/  F2FP.BF16.PACK_AB R9, R56, R39 ;  /* 0x000000273809723e */ /* 0x004fe200000010ff */
[----:B------:R-:W-:Y:S01]  /*15640*/  FFMA.FTZ R14, R64, c[0x0][0x23c], -R46 ;  /* 0x00008f00400e7a23 */ /* 0x000fe2000001082e */
[----:B------:R-:W-:Y:S01]  /*15650*/  F2FP.BF16.PACK_AB R10, R33, R0 ;  /* 0x00000000210a723e */ /* 0x000fe200000010ff */
[----:B------:R-:W-:Y:S01]  /*15660*/  FADD.FTZ R15, R50, R15 ;  /* 0x0000000f320f7221 */ /* 0x000fe20000010000 */
[----:B-1----:R-:W-:Y:S01]  /*15670*/  F2FP.BF16.PACK_AB R11, R58, R43 ;  /* 0x0000002b3a0b723e */ /* 0x002fe200000010ff */
[----:B------:R-:W-:Y:S02]  /*15680*/  MUFU.EX2 R12, R12 ;  /* 0x0000000c000c7308 */ /* 0x000fe40000000800 */
[----:B------:R-:W-:-:S02]  /*15690*/  FADD.FTZ R48, R48, R15 ;  /* 0x0000000f30307221 */ /* 0x000fc40000010000 */
[----:B------:R-:W-:Y:S02]  /*156a0*/  FFMA.FTZ R15, R40, c[0x0][0x23c], -R46 ;  /* 0x00008f00280f7a23 */ /* 0x000fe4000001082e */
[C---:B----4-:R-:W-:Y:S01]  /*156b0*/  HMMA.16816.F32.BF16 R16, R8.reuse, R20, R16 ;  /* 0x000000140810723c */ /* 0x050fe20000041810 */
[----:B------:R-:W-:Y:S01]  /*156c0*/  FADD.FTZ R105, R105, R48 ;  /* 0x0000003069697221 */ /* 0x000fe20000010000 */
[----:B------:R-:W-:Y:S05]  /*156d0*/  MUFU.EX2 R241, R241 ;  /* 0x000000f100f17308 */ /* 0x000fea0000000800 */
[----:B------:R-:W-:Y:S01]  /*156e0*/  FADD.FTZ R20, R2, R59 ;  /* 0x0000003b02147221 */ /* 0x000fe20000010000 */
[----:B------:R-:W-:Y:S01]  /*156f0*/  HMMA.16816.F32.BF16 R4, R8, R22, R4 ;  /* 0x000000160804723c */ /* 0x000fe20000041804 */
[----:B------:R-:W-:Y:S01]  /*15700*/  FFMA.FTZ R2, R42, c[0x0][0x23c], -R46 ;  /* 0x00008f002a027a23 */ /* 0x000fe2000001082e */
[----:B------:R-:W-:Y:S01]  /*15710*/  MUFU.EX2 R13, R13 ;  /* 0x0000000d000d7308 */ /* 0x000fe20000000800 */
[----:B------:R-:W-:-:S02]  /*15720*/  FADD.FTZ R55, R55, R20 ;  /* 0x0000001437377221 */ /* 0x000fc40000010000 */
[----:B------:R-:W-:Y:S02]  /*15730*/  FADD.FTZ R20, R130, R105 ;  /* 0x0000006982147221 */ /* 0x000fe40000010000 */
[----:B------:R-:W-:Y:S01]  /*15740*/  FADD.FTZ R55, R110, R55 ;  /* 0x000000376e377221 */ /* 0x000fe20000010000 */
[C---:B---3--:R-:W-:Y:S01]  /*15750*/  HMMA.16816.F32.BF16 R136, R8.reuse, R24, R136 ;  /* 0x000000180888723c */ /* 0x048fe20000041888 */
[----:B------:R-:W-:Y:S01]  /*15760*/  FADD.FTZ R20, R131, R20 ;  /* 0x0000001483147221 */ /* 0x000fe20000010000 */
[----:B------:R-:W1:Y:S01]  /*15770*/  MUFU.EX2 R14, R14 ;  /* 0x0000000e000e7308 */ /* 0x000e620000000800 */
[----:B------:R-:W-:Y:S02]  /*15780*/  FADD.FTZ R68, R68, R55 ;  /* 0x0000003744447221 */ /* 0x000fe40000010000 */
[----:B------:R-:W-:Y:S02]  /*15790*/  FADD.FTZ R125, R125, R20 ;  /* 0x000000147d7d7221 */ /* 0x000fe40000010000 */
[----:B------:R-:W-:Y:S01]  /*157a0*/  FADD.FTZ R65, R65, R68 ;  /* 0x0000004441417221 */ /* 0x000fe20000010000 */
[----:B------:R-:W-:Y:S01]  /*157b0*/  HMMA.16816.F32.BF16 R28, R8, R26, R28 ;  /* 0x0000001a081c723c */ /* 0x000fe2000004181c */
[----:B------:R-:W-:Y:S01]  /*157c0*/  FADD.FTZ R150, R150, R125 ;  /* 0x0000007d96967221 */ /* 0x000fe20000010000 */
[----:B------:R-:W-:Y:S01]  /*157d0*/  MUFU.EX2 R2, R2 ;  /* 0x0000000200027308 */ /* 0x000fe20000000800 */
[----:B------:R-:W-:-:S02]  /*157e0*/  FADD.FTZ R32, R32, R65 ;  /* 0x0000004120207221 */ /* 0x000fc40000010000 */
[----:B------:R-:W-:Y:S02]  /*157f0*/  FADD.FTZ R41, R41, R150 ;  /* 0x0000009629297221 */ /* 0x000fe40000010000 */
[----:B------:R-:W-:Y:S01]  /*15800*/  FADD.FTZ R35, R35, R32 ;  /* 0x0000002023237221 */ /* 0x000fe20000010000 */
[----:B-----5:R-:W-:Y:S01]  /*15810*/  F2FP.BF16.PACK_AB R8, R38, R3 ;  /* 0x000000032608723e */ /* 0x020fe200000010ff */
[----:B------:R-:W-:Y:S01]  /*15820*/  FADD.FTZ R160, R160, R41 ;  /* 0x00000029a0a07221 */ /* 0x000fe20000010000 */
[----:B------:R-:W2:Y:S01]  /*15830*/  MUFU.EX2 R15, R15 ;  /* 0x0000000f000f7308 */ /* 0x000ea20000000800 */
[----:B-1----:R-:W-:Y:S01]  /*15840*/  F2FP.BF16.PACK_AB R9, R14, R13 ;  /* 0x0000000d0e09723e */ /* 0x002fe200000010ff */
[----:B------:R-:W-:Y:S01]  /*15850*/  FADD.FTZ R34, R34, R35 ;  /* 0x0000002322227221 */ /* 0x000fe20000010000 */
[----:B------:R-:W-:-:S03]  /*15860*/  F2FP.BF16.PACK_AB R10, R241, R12 ;  /* 0x0000000cf10a723e */ /* 0x000fc600000010ff */
[----:B------:R-:W-:Y:S01]  /*15870*/  FADD.FTZ R57, R57, R34 ;  /* 0x0000002239397221 */ /* 0x000fe20000010000 */
[----:B--2---:R-:W-:-:S07]  /*15880*/  F2FP.BF16.PACK_AB R11, R15, R2 ;  /* 0x000000020f0b723e */ /* 0x004fce00000010ff */
[C---:B------:R-:W-:Y:S07]  /*15890*/  HMMA.16816.F32.BF16 R144, R8.reuse, R140, R16 ;  /* 0x0000008c0890723c */ /* 0x040fee0000041810 */
[----:B------:R-:W-:Y:S01]  /*158a0*/  FADD.FTZ R16, R36, R57 ;  /* 0x0000003924107221 */ /* 0x000fe20000010000 */
[----:B------:R-:W-:Y:S03]  /*158b0*/  HMMA.16816.F32.BF16 R140, R8, R142, R4 ;  /* 0x0000008e088c723c */ /* 0x000fe60000041804 */
[----:B------:R-:W-:-:S04]  /*158c0*/  FADD.FTZ R16, R61, R16 ;  /* 0x000000103d107221 */ /* 0x000fc80000010000 */
[----:B------:R-:W-:Y:S01]  /*158d0*/  FADD.FTZ R39, R39, R16 ;  /* 0x0000001027277221 */ /* 0x000fe20000010000 */
[C---:B------:R-:W-:Y:S01]  /*158e0*/  HMMA.16816.F32.BF16 R136, R8.reuse, R132, R136 ;  /* 0x000000840888723c */ /* 0x040fe20000041888 */
[----:B------:R-:W-:Y:S02]  /*158f0*/  FADD.FTZ R5, R49, R160 ;  /* 0x000000a031057221 */ /* 0x000fe40000010000 */
[----:B------:R-:W-:Y:S02]  /*15900*/  FADD.FTZ R56, R56, R39 ;  /* 0x0000002738387221 */ /* 0x000fe40000010000 */
[----:B------:R-:W-:Y:S02]  /*15910*/  FADD.FTZ R5, R54, R5 ;  /* 0x0000000536057221 */ /* 0x000fe40000010000 */
[----:B------:R-:W-:Y:S01]  /*15920*/  FADD.FTZ R43, R43, R56 ;  /* 0x000000382b2b7221 */ /* 0x000fe20000010000 */
[----:B------:R-:W-:Y:S01]  /*15930*/  HMMA.16816.F32.BF16 R132, R8, R134, R28 ;  /* 0x000000860884723c */ /* 0x000fe2000004181c */
[----:B------:R-:W-:-:S02]  /*15940*/  FADD.FTZ R0, R0, R5 ;  /* 0x0000000500007221 */ /* 0x000fc40000010000 */
[----:B------:R-:W-:Y:S02]  /*15950*/  FADD.FTZ R58, R58, R43 ;  /* 0x0000002b3a3a7221 */ /* 0x000fe40000010000 */
[----:B------:R-:W-:Y:S02]  /*15960*/  FADD.FTZ R0, R33, R0 ;  /* 0x0000000021007221 */ /* 0x000fe40000010000 */
[----:B------:R-:W-:Y:S02]  /*15970*/  FADD.FTZ R13, R13, R58 ;  /* 0x0000003a0d0d7221 */ /* 0x000fe40000010000 */
[----:B------:R-:W-:Y:S01]  /*15980*/  FADD.FTZ R3, R3, R0 ;  /* 0x0000000003037221 */ /* 0x000fe20000010000 */
[----:B------:R-:W-:Y:S01]  /*15990*/  MOV R0, R101 ;  /* 0x0000006500007202 */ /* 0x000fe20000000f00 */
[----:B------:R-:W-:Y:S02]  /*159a0*/  FADD.FTZ R13, R14, R13 ;  /* 0x0000000d0e0d7221 */ /* 0x000fe40000010000 */
[----:B------:R-:W-:-:S02]  /*159b0*/  FADD.FTZ R3, R38, R3 ;  /* 0x0000000326037221 */ /* 0x000fc40000010000 */
[----:B------:R-:W-:Y:S02]  /*159c0*/  FADD.FTZ R2, R2, R13 ;  /* 0x0000000d02027221 */ /* 0x000fe40000010000 */
[----:B------:R-:W-:Y:S02]  /*159d0*/  FADD.FTZ R12, R12, R3 ;  /* 0x000000030c0c7221 */ /* 0x000fe40000010000 */
[----:B------:R-:W-:Y:S01]  /*159e0*/  FADD.FTZ R242, R15, R2 ;  /* 0x000000020ff27221 */ /* 0x000fe20000010000 */
[----:B------:R-:W-:Y:S01]  /*159f0*/  MOV R2, R103 ;  /* 0x0000006700027202 */ /* 0x000fe20000000f00 */
[----:B------:R-:W-:Y:S02]  /*15a00*/  FADD.FTZ R241, R241, R12 ;  /* 0x0000000cf1f17221 */ /* 0x000fe40000010000 */
.L_x_928:
[----:B------:R-:W-:-:S13]  /*15a10*/  ISETP.GE.AND P0, PT, R236, 0x1, PT ;  /* 0x00000001ec00780c */ /* 0x000fda0003f06270 */
[----:B------:R-:W-:Y:S05]  /*15a20*/  @!P0 BRA `(.L_x_936) ;  /* 0x0000475000008947 */ /* 0x000fea0003800000 */
[----:B------:R-:W-:Y:S01]  /*15a30*/  IMAD.MOV.U32 R240, RZ, RZ, c[0x0][0x1a0] ;  /* 0x00006800fff07624 */ /* 0x000fe200078e00ff */
[----:B------:R-:W-:Y:S01]  /*15a40*/  MOV R3, R0 ;  /* 0x0000000000037202 */ /* 0x000fe20000000f00 */
[----:B------:R-:W-:Y:S01]  /*15a50*/  ULDC.64 UR8, c[0x0][0x118] ;  /* 0x0000460000087ab9 */ /* 0x000fe20000000a00 */
[----:B------:R-:W-:Y:S01]  /*15a60*/  MOV R151, R2 ;  /* 0x0000000200977202 */ /* 0x000fe20000000f00 */
[----:B------:R-:W-:Y:S01]  /*15a70*/  IMAD.U32 R239, R240, -0x100, RZ ;  /* 0xffffff00f0ef7824 */ /* 0x000fe200078e00ff */
[----:B------:R-:W-:-:S04]  /*15a80*/  UMOV UR6, 0x5 ;  /* 0x0000000500067882 */ /* 0x000fc80000000000 */
[----:B------:R-:W-:Y:S02]  /*15a90*/  SHF.R.S32.HI R238, RZ, 0x1f, R239 ;  /* 0x0000001fffee7819 */ /* 0x000fe400000114ef */
.L_x_940:
[----:B------:R-:W-:Y:S04]  /*15aa0*/  DEPBAR.LE SB0, 0x0 ;  /* 0x000080000000791a */ /* 0x000fe80000000000 */
[----:B------:R-:W-:Y:S01]  /*15ab0*/  BAR.SYNC.DEFER_BLOCKING 0x0 ;  /* 0x0000000000007b1d */ /* 0x000fe20000010000 */
[----:B------:R-:W-:Y:S01]  /*15ac0*/  LOP3.LUT P6, RZ, R231, 0x8, RZ, 0xc0, !PT ;  /* 0x00000008e7ff7812 */ /* 0x000fe200078cc0ff */
[----:B------:R-:W-:Y:S01]  /*15ad0*/  IMAD.MOV.U32 R28, RZ, RZ, R239 ;  /* 0x000000ffff1c7224 */ /* 0x000fe200078e00ef */
[----:B------:R-:W-:Y:S11]  /*15ae0*/  MOV R29, R238 ;  /* 0x000000ee001d7202 */ /* 0x000ff60000000f00 */
[----:B------:R-:W-:-:S05]  /*15af0*/  @!P6 BRA `(.L_x_937) ;  /* 0x000003b00000e947 */ /* 0x000fca0003800000 */
[----:B------:R-:W-:Y:S01]  /*15b00*/  IMAD.SHL.U32 R10, R236, 0x100, RZ ;  /* 0x00000100ec0a7824 */ /* 0x000fe200078e00ff */
[----:B------:R-:W-:Y:S04]  /*15b10*/  IABS R0, c[0x0][0x2d0] ;  /* 0x0000b40000007a13 */ /* 0x000fe80000000000 */
[----:B------:R-:W1:Y:S01]  /*15b20*/  I2F.RP R7, R0 ;  /* 0x0000000000077306 */ /* 0x000e620000209400 */
[----:B------:R-:W-:Y:S09]  /*15b30*/  IABS R6, R10 ;  /* 0x0000000a00067213 */ /* 0x000ff20000000000 */
[----:B-1----:R-:W1:Y:S02]  /*15b40*/  MUFU.RCP R2, R7 ;  /* 0x0000000700027308 */ /* 0x002e640000001000 */
[----:B-1----:R-:W-:Y:S02]  /*15b50*/  IADD3 R8, R2, 0xffffffe, RZ ;  /* 0x0ffffffe02087810 */ /* 0x002fe40007ffe0ff */
[C---:B------:R-:W-:Y:S06]  /*15b60*/  IADD3 R2, R10.reuse, -0x100, RZ ;  /* 0xffffff000a027810 */ /* 0x040fec0007ffe0ff */
[----:B------:R-:W1:Y:S01]  /*15b70*/  F2I.FTZ.U32.TRUNC.NTZ R9, R8 ;  /* 0x0000000800097305 */ /* 0x000e62000021f000 */
[----:B------:R-:W-:Y:S02]  /*15b80*/  LOP3.LUT R10, R10, c[0x0][0x2d0], RZ, 0x3c, !PT ;  /* 0x0000b4000a0a7a12 */ /* 0x000fe400078e3cff */
[----:B------:R-:W-:Y:S02]  /*15b90*/  IABS R4, R2 ;  /* 0x0000000200047213 */ /* 0x000fe40000000000 */
[----:B------:R-:W-:Y:S02]  /*15ba0*/  LOP3.LUT R2, R2, c[0x0][0x2d0], RZ, 0x3c, !PT ;  /* 0x0000b40002027a12 */ /* 0x000fe400078e3cff */
[----:B------:R-:W-:Y:S02]  /*15bb0*/  ISETP.GE.AND P3, PT, R10, RZ, PT ;  /* 0x000000ff0a00720c */ /* 0x000fe40003f66270 */
[----:B------:R-:W-:Y:S01]  /*15bc0*/  ISETP.GE.AND P2, PT, R2, RZ, PT ;  /* 0x000000ff0200720c */ /* 0x000fe20003f46270 */
        /* <DEDUP_REMOVED lines=27> */
[C---:B------:R-:W-:Y:S01]  /*15d80*/  LEA R10, P0, R9.reuse, R232, 0x2 ;  /* 0x000000e8090a7211 */ /* 0x040fe200078010ff */
[----:B------:R-:W-:Y:S01]  /*15d90*/  IMAD.IADD R0, R9, 0x1, -R5 ;  /* 0x0000000109007824 */ /* 0x000fe200078e0a05 */
[-C--:B------:R-:W-:Y:S01]  /*15da0*/  LEA.HI.X.SX32 R13, R5, R233.reuse, 0x2, P1 ;  /* 0x000000e9050d7211 */ /* 0x080fe200008f16ff */
[----:B------:R-:W-:Y:S01]  /*15db0*/  IMAD.MOV.U32 R5, RZ, RZ, c[0x0][0x2d0] ;  /* 0x0000b400ff057624 */ /* 0x000fe200078e00ff */
[----:B------:R-:W-:Y:S03]  /*15dc0*/  LEA.HI.X.SX32 R11, R9, R233, 0x2, P0 ;  /* 0x000000e9090b7211 */ /* 0x000fe600000f16ff */
[----:B------:R-:W-:Y:S01]  /*15dd0*/  IMAD R5, R0, R5, -0x100 ;  /* 0xffffff0000057424 */ /* 0x000fe200078e0205 */
[----:B------:R-:W2:Y:S03]  /*15de0*/  LDG.E R2, [R12.64] ;  /* 0x000000080c027981 */ /* 0x000ea6000c1e1900 */
[C---:B------:R-:W-:Y:S01]  /*15df0*/  IMAD.WIDE.U32 R28, R5.reuse, c[0x0][0x1a0], RZ ;  /* 0x00006800051c7a25 */ /* 0x040fe200078e00ff */
[----:B------:R-:W2:Y:S01]  /*15e00*/  LDG.E R7, [R10.64] ;  /* 0x000000080a077981 */ /* 0x000ea2000c1e1900 */
        /* <DEDUP_REMOVED lines=10> */
.L_x_937:
[----:B------:R-:W-:Y:S01]  /*15eb0*/  ISETP.GE.AND P0, PT, R148, c[0x0][0x220], PT ;  /* 0x0000880094007a0c */ /* 0x000fe20003f06270 */
[----:B------:R-:W-:Y:S01]  /*15ec0*/  ULDC.64 UR4, c[0x0][0x1a0] ;  /* 0x0000680000047ab9 */ /* 0x000fe20000000a00 */
[C---:B------:R-:W-:Y:S01]  /*15ed0*/  LEA R244, P3, R28.reuse, R196, 0x1 ;  /* 0x000000c41cf47211 */ /* 0x040fe200078608ff */
[----:B------:R-:W-:Y:S02]  /*15ee0*/  USHF.L.U32 UR7, UR4, 0x5, URZ ;  /* 0x0000000504077899 */ /* 0x000fe4000800063f */
[----:B------:R-:W-:Y:S01]  /*15ef0*/  USHF.L.U64.HI UR5, UR4, UR6, UR5 ;  /* 0x0000000604057299 */ /* 0x000fe20008010205 */
[--C-:B------:R-:W-:Y:S07]  /*15f00*/  LEA.HI.X R245, R28, R197, R29.reuse, 0x1, P3 ;  /* 0x000000c51cf57211 */ /* 0x100fee00018f0c1d */
[----:B------:R-:W-:Y:S01]  /*15f10*/  @!P0 IMAD.MOV.U32 R0, RZ, RZ, c[0x0][0x1a4] ;  /* 0x00006900ff008624 */ /* 0x000fe200078e00ff */
[CC--:B------:R-:W-:Y:S01]  /*15f20*/  @!P0 LEA R31, P2, R240.reuse, R28.reuse, 0x6 ;  /* 0x0000001cf01f8211 */ /* 0x0c0fe200078430ff */
[----:B------:R-:W-:Y:S01]  /*15f30*/  @P0 STS [R237+0x5000], RZ ;  /* 0x005000ffed000388 */ /* 0x000fe20000000800 */
[----:B------:R-:W-:Y:S01]  /*15f40*/  @!P0 IMAD.MOV.U32 R2, RZ, RZ, c[0x0][0x1a4] ;  /* 0x00006900ff028624 */ /* 0x000fe200078e00ff */
[C---:B------:R-:W-:Y:S01]  /*15f50*/  @!P0 LEA R33, P1, R240.reuse, R28, 0x7 ;  /* 0x0000001cf0218211 */ /* 0x040fe200078238ff */
[C---:B------:R-:W-:Y:S01]  /*15f60*/  @!P0 IMAD.WIDE.U32 R46, R240.reuse, 0x60, R28 ;  /* 0x00000060f02e8825 */ /* 0x040fe200078e001c */
[CC--:B------:R-:W-:Y:S01]  /*15f70*/  @!P0 LEA.HI.X R0, R240.reuse, R29.reuse, R0, 0x6, P2 ;  /* 0x0000001df0008211 */ /* 0x0c0fe200010f3400 */
[----:B------:R-:W-:Y:S01]  /*15f80*/  @P0 STS [R237+0x5004], RZ ;  /* 0x005004ffed000388 */ /* 0x000fe20000000800 */
[CC--:B------:R-:W-:Y:S01]  /*15f90*/  @!P0 LEA R40, P2, R31.reuse, R196.reuse, 0x1 ;  /* 0x000000c41f288211 */ /* 0x0c0fe200078408ff */
[--C-:B------:R-:W-:Y:S01]  /*15fa0*/  @!P0 IMAD.MOV.U32 R37, RZ, RZ, R29.reuse ;  /* 0x000000ffff258224 */ /* 0x100fe200078e001d */
[----:B------:R-:W-:Y:S01]  /*15fb0*/  @!P0 LEA.HI.X R2, R240, R29, R2, 0x7, P1 ;  /* 0x0000001df0028211 */ /* 0x000fe200008f3c02 */
[----:B------:R-:W-:Y:S01]  /*15fc0*/  @!P0 IMAD.MOV.U32 R45, RZ, RZ, R29 ;  /* 0x000000ffff2d8224 */ /* 0x000fe200078e001d */
[----:B------:R-:W-:Y:S01]  /*15fd0*/  @P0 STS.64 [R237+0x5008], RZ ;  /* 0x005008ffed000388 */ /* 0x000fe20000000a00 */
[----:B------:R-:W-:Y:S01]  /*15fe0*/  @!P0 LEA.HI.X R41, R31, R197, R0, 0x1, P2 ;  /* 0x000000c51f298211 */ /* 0x000fe200010f0c00 */
[----:B------:R-:W-:Y:S01]  /*15ff0*/  @!P0 IMAD.MOV.U32 R32, RZ, RZ, c[0x0][0x1a4] ;  /* 0x00006900ff208624 */ /* 0x000fe200078e00ff */
[----:B------:R-:W-:Y:S01]  /*16000*/  @!P0 IADD3 R30, P2, R28, UR7, RZ ;  /* 0x000000071c1e8c10 */ /* 0x000fe2000ff5e0ff */
[----:B------:R-:W-:Y:S01]  /*16010*/  @!P0 IMAD.MOV.U32 R31, RZ, RZ, c[0x0][0x1a4] ;  /* 0x00006900ff1f8624 */ /* 0x000fe200078e00ff */
[----:B------:R-:W-:Y:S01]  /*16020*/  @!PT LDS RZ, [RZ] ;  /* 0x00000000fffff984 */ /* 0x000fe20000000800 */
[----:B------:R-:W-:Y:S01]  /*16030*/  @!PT LDS RZ, [RZ] ;  /* 0x00000000fffff984 */ /* 0x000fe20000000800 */
[----:B------:R-:W-:Y:S01]  /*16040*/  @!PT LDS RZ, [RZ] ;  /* 0x00000000fffff984 */ /* 0x000fe20000000800 */
[----:B------:R1:W-:Y:S01]  /*16050*/  @!P0 LDGSTS.E.BYPASS.LTC128B.128 [R237+0x5000], [R244.64] ;  /* 0x05000000f4ed8fae */ /* 0x0003e2000b901d48 */
[----:B------:R-:W-:Y:S01]  /*16060*/  @!P0 MOV R35, R29 ;  /* 0x0000001d00238202 */ /* 0x000fe20000000f00 */
[----:B------:R-:W-:Y:S01]  /*16070*/  @!P0 IMAD R32, R32, 0x60, RZ ;  /* 0x0000006020208824 */ /* 0x000fe200078e02ff */
[-C--:B------:R-:W-:Y:S01]  /*16080*/  @!P0 LEA R48, P4, R30, R196.reuse, 0x1 ;  /* 0x000000c41e308211 */ /* 0x080fe200078808ff */
[----:B------:R-:W-:Y:S01]  /*16090*/  @!P0 IMAD.MOV.U32 R36, RZ, RZ, R28 ;  /* 0x000000ffff248224 */ /* 0x000fe200078e001c */
[----:B------:R-:W-:Y:S01]  /*160a0*/  @!P0 IADD3.X R29, R29, UR5, RZ, P2, !PT ;  /* 0x000000051d1d8c10 */ /* 0x000fe200097fe4ff */
[----:B------:R-:W-:Y:S01]  /*160b0*/  @P0 STS.128 [R237+0x5800], RZ ;  /* 0x005800ffed000388 */ /* 0x000fe20000000c00 */
[CC--:B------:R-:W-:Y:S01]  /*160c0*/  @!P0 LEA R38, P1, R33.reuse, R196.reuse, 0x1 ;  /* 0x000000c421268211 */ /* 0x0c0fe200078208ff */
[----:B------:R-:W-:Y:S01]  /*160d0*/  @!P0 IMAD.IADD R32, R32, 0x1, R47 ;  /* 0x0000000120208824 */ /* 0x000fe200078e022f */
[-C--:B------:R-:W-:Y:S01]  /*160e0*/  @!P0 LEA.HI.X R49, R30, R197.reuse, R29, 0x1, P4 ;  /* 0x000000c51e318211 */ /* 0x080fe200020f0c1d */
[----:B------:R-:W-:Y:S01]  /*160f0*/  @!P0 IMAD.WIDE.U32 R36, R240, 0xa0, R36 ;  /* 0x000000a0f0248825 */ /* 0x000fe200078e0024 */
[-C--:B------:R-:W-:Y:S02]  /*16100*/  @!P0 LEA.HI.X R39, R33, R197.reuse, R2, 0x1, P1 ;  /* 0x000000c521278211 */ /* 0x080fe400008f0c02 */
[CC--:B------:R-:W-:Y:S01]  /*16110*/  @!P0 LEA R42, P1, R46.reuse, R196.reuse, 0x1 ;  /* 0x000000c42e2a8211 */ /* 0x0c0fe200078208ff */
[----:B------:R-:W-:Y:S01]  /*16120*/  @!PT LDS RZ, [RZ] ;  /* 0x00000000fffff984 */ /* 0x000fe20000000800 */
[----:B------:R-:W-:Y:S01]  /*16130*/  @!PT LDS RZ, [RZ] ;  /* 0x00000000fffff984 */ /* 0x000fe20000000800 */
[----:B------:R-:W-:Y:S01]  /*16140*/  @!PT LDS RZ, [RZ] ;  /* 0x00000000fffff984 */ /* 0x000fe20000000800 */
[----:B------:R2:W-:Y:S01]  /*16150*/  @!P0 LDGSTS.E.BYPASS.LTC128B.128 [R237+0x5800], [R48.64] ;  /* 0x0580000030ed8fae */ /* 0x0005e2000b901d48 */
[----:B------:R-:W-:Y:S02]  /*16160*/  @!P0 IMAD.MOV.U32 R34, RZ, RZ, R28 ;  /* 0x000000ffff228224 */ /* 0x000fe400078e001c */
[-C--:B------:R-:W-:Y:S01]  /*16170*/  @!P0 LEA.HI.X R43, R46, R197.reuse, R32, 0x1, P1 ;  /* 0x000000c52e2b8211 */ /* 0x080fe200008f0c20 */
[----:B------:R-:W-:Y:S01]  /*16180*/  @!P0 IMAD.MOV.U32 R44, RZ, RZ, R28 ;  /* 0x000000ffff2c8224 */ /* 0x000fe200078e001c */
[----:B------:R-:W-:Y:S01]  /*16190*/  @P0 STS.128 [R237+0x6000], RZ ;  /* 0x006000ffed000388 */ /* 0x000fe20000000c00 */
[----:B------:R-:W-:Y:S01]  /*161a0*/  @!P0 IMAD R28, R31, 0xa0, RZ ;  /* 0x000000a01f1c8824 */ /* 0x000fe200078e02ff */
[-C--:B------:R-:W-:Y:S01]  /*161b0*/  @!P0 LEA R46, P3, R36, R196.reuse, 0x1 ;  /* 0x000000c4242e8211 */ /* 0x080fe200078608ff */
[----:B------:R-:W-:Y:S02]  /*161c0*/  @!P0 IMAD.MOV.U32 R2, RZ, RZ, c[0x0][0x1a4] ;  /* 0x00006900ff028624 */ /* 0x000fe400078e00ff */
[----:B------:R-:W-:Y:S01]  /*161d0*/  @!PT LDS RZ, [RZ] ;  /* 0x00000000fffff984 */ /* 0x000fe20000000800 */
[----:B------:R-:W-:Y:S01]  /*161e0*/  @!PT LDS RZ, [RZ] ;  /* 0x00000000fffff984 */ /* 0x000fe20000000800 */
[----:B------:R-:W-:Y:S01]  /*161f0*/  @!PT LDS RZ, [RZ] ;  /* 0x00000000fffff984 */ /* 0x000fe20000000800 */
[----:B------:R3:W-:Y:S01]  /*16200*/  @!P0 LDGSTS.E.BYPASS.LTC128B.128 [R237+0x6000], [R40.64] ;  /* 0x0600000028ed8fae */ /* 0x0007e2000b901d48 */
[----:B------:R-:W-:Y:S02]  /*16210*/  @!P0 IMAD.IADD R28, R28, 0x1, R37 ;  /* 0x000000011c1c8824 */ /* 0x000fe400078e0225 */
[----:B------:R-:W-:Y:S02]  /*16220*/  @!P0 IMAD.WIDE.U32 R34, R240, 0xc0, R34 ;  /* 0x000000c0f0228825 */ /* 0x000fe400078e0022 */
[----:B------:R-:W-:Y:S01]  /*16230*/  @P0 STS.128 [R237+0x6800], RZ ;  /* 0x006800ffed000388 */ /* 0x000fe20000000c00 */
[----:B------:R-:W-:Y:S01]  /*16240*/  @!P0 LEA.HI.X R47, R36, R197, R28, 0x1, P3 ;  /* 0x000000c5242f8211 */ /* 0x000fe200018f0c1c */
[----:B------:R-:W-:Y:S01]  /*16250*/  @!P0 IMAD R2, R2, 0xc0, RZ ;  /* 0x000000c002028824 */ /* 0x000fe200078e02ff */
[-C--:B------:R-:W-:Y:S01]  /*16260*/  @!P0 LEA R32, P2, R34, R196.reuse, 0x1 ;  /* 0x000000c422208211 */ /* 0x080fe200078408ff */
[----:B------:R-:W-:Y:S01]  /*16270*/  @!P0 IMAD.MOV.U32 R0, RZ, RZ, c[0x0][0x1a4] ;  /* 0x00006900ff008624 */ /* 0x000fe200078e00ff */
[----:B------:R-:W-:Y:S01]  /*16280*/  @!PT LDS RZ, [RZ] ;  /* 0x00000000fffff984 */ /* 0x000fe20000000800 */
[----:B------:R-:W-:Y:S01]  /*16290*/  @!PT LDS RZ, [RZ] ;  /* 0x00000000fffff984 */ /* 0x000fe20000000800 */
[----:B------:R-:W-:Y:S01]  /*162a0*/  @!PT LDS RZ, [RZ] ;  /* 0x00000000fffff984 */ /* 0x000fe20000000800 */
[----:B------:R3:W-:Y:S01]  /*162b0*/  @!P0 LDGSTS.E.BYPASS.LTC128B.128 [R237+0x6800], [R42.64] ;  /* 0x068000002aed8fae */ /* 0x0007e2000b901d48 */
[----:B------:R-:W-:Y:S01]  /*162c0*/  @!P0 IMAD.WIDE.U32 R44, R240, 0xe0, R44 ;  /* 0x000000e0f02c8825 */ /* 0x000fe200078e002c */
[----:B------:R-:W-:Y:S03]  /*162d0*/  @!P0 IADD3 R2, R2, R35, RZ ;  /* 0x0000002302028210 */ /* 0x000fe60007ffe0ff */
[----:B------:R-:W-:Y:S01]  /*162e0*/  @P0 STS.128 [R237+0x7000], RZ ;  /* 0x007000ffed000388 */ /* 0x000fe20000000c00 */
[-C--:B------:R-:W-:Y:S01]  /*162f0*/  @!P0 LEA.HI.X R33, R34, R197.reuse, R2, 0x1, P2 ;  /* 0x000000c522218211 */ /* 0x080fe200010f0c02 */
[----:B------:R-:W-:Y:S01]  /*16300*/  @!P0 IMAD R0, R0, 0xe0, RZ ;  /* 0x000000e000008824 */ /* 0x000fe200078e02ff */
[----:B------:R-:W-:Y:S02]  /*16310*/  @!P0 LEA R50, P1, R44, R196, 0x1 ;  /* 0x000000c42c328211 */ /* 0x000fe400078208ff */
[----:B------:R-:W-:Y:S01]  /*16320*/  @!PT LDS RZ, [RZ] ;  /* 0x00000000fffff984 */ /* 0x000fe20000000800 */
[----:B------:R-:W-:Y:S01]  /*16330*/  @!PT LDS RZ, [RZ] ;  /* 0x00000000fffff984 */ /* 0x000fe20000000800 */
[----:B------:R-:W-:Y:S01]  /*16340*/  @!PT LDS RZ, [RZ] ;  /* 0x00000000fffff984 */ /* 0x000fe20000000800 */
[----:B------:R4:W-:Y:S01]  /*16350*/  @!P0 LDGSTS.E.BYPASS.LTC128B.128 [R237+0x7000], [R38.64] ;  /* 0x0700000026ed8fae */ /* 0x0009e2000b901d48 */
[----:B------:R-:W-:Y:S04]  /*16360*/  @!P0 IMAD.IADD R0, R0, 0x1, R45 ;  /* 0x0000000100008824 */ /* 0x000fe800078e022d */
[----:B------:R-:W-:Y:S01]  /*16370*/  @P0 STS.128 [R237+0x7800], RZ ;  /* 0x007800ffed000388 */ /* 0x000fe20000000c00 */
[----:B------:R-:W-:Y:S02]  /*16380*/  @!P0 LEA.HI.X R51, R44, R197, R0, 0x1, P1 ;  /* 0x000000c52c338211 */ /* 0x000fe400008f0c00 */
[----:B------:R-:W-:Y:S02]  /*16390*/  ISETP.GE.AND P1, PT, R236, 0x2, PT ;  /* 0x00000002ec00780c */ /* 0x000fe40003f26270 */
[----:B------:R-:W-:Y:S01]  /*163a0*/  @!PT LDS RZ, [RZ] ;  /* 0x00000000fffff984 */ /* 0x000fe20000000800 */
[----:B------:R-:W-:Y:S01]  /*163b0*/  @!PT LDS RZ, [RZ] ;  /* 0x00000000fffff984 */ /* 0x000fe20000000800 */
[----:B------:R-:W-:Y:S01]  /*163c0*/  @!PT LDS RZ, [RZ] ;  /* 0x00000000fffff984 */ /* 0x000fe20000000800 */
[----:B------:R5:W-:Y:S05]  /*163d0*/  @!P0 LDGSTS.E.BYPASS.LTC128B.128 [R237+0x7800], [R46.64] ;  /* 0x078000002eed8fae */ /* 0x000bea000b901d48 */
[----:B------:R-:W-:Y:S05]  /*163e0*/  @P0 STS.128 [R237+0x8000], RZ ;  /* 0x008000ffed000388 */ /* 0x000fea0000000c00 */
        /* <DEDUP_REMOVED lines=9> */
[----:B------:R-:W-:Y:S05]  /*16480*/  LDSM.16.M88.4 R152, [R228] ;  /* 0x00000000e498783b */ /* 0x000fea0000000200 */
[----:B------:R-:W1:Y:S05]  /*16490*/  LDSM.16.M88.4 R156, [R226+0x1000] ;  /* 0x00100000e29c783b */ /* 0x000e6a0000000200 */
[----:B------:R-:W2:Y:S05]  /*164a0*/  LDSM.16.M88.4 R160, [R226+0x1400] ;  /* 0x00140000e2a0783b */ /* 0x000eaa0000000200 */
[----:B------:R-:W2:Y:S05]  /*164b0*/  LDSM.16.M88.4 R164, [R226+0x1800] ;  /* 0x00180000e2a4783b */ /* 0x000eaa0000000200 */
[----:B------:R-:W0:Y:S05]  /*164c0*/  LDGDEPBAR ;  /* 0x00000000000079af */ /* 0x000e2a0000000000 */
[----:B------:R-:W3:Y:S05]  /*164d0*/  LDSM.16.M88.4 R168, [R226+0x1c00] ;  /* 0x001c0000e2a8783b */ /* 0x000eea0000000200 */
[----:B------:R-:W4:Y:S05]  /*164e0*/  LDSM.16.M88.4 R172, [R226+0x2000] ;  /* 0x00200000e2ac783b */ /* 0x000f2a0000000200 */
[----:B------:R-:W5:Y:S05]  /*164f0*/  LDSM.16.M88.4 R176, [R226+0x2400] ;  /* 0x00240000e2b0783b */ /* 0x000f6a0000000200 */
[----:B------:R-:W-:Y:S01]  /*16500*/  LDSM.16.M88.4 R180, [R226+0x2c00] ;  /* 0x002c0000e2b4783b */ /* 0x000fe20000000200 */
[C---:B-1----:R-:W-:Y:S04]  /*16510*/  HMMA.16816.F32.BF16 R4, R152.reuse, R156, RZ ;  /* 0x0000009c9804723c */ /* 0x042fe800000418ff */
[----:B------:R-:W-:Y:S05]  /*16520*/  LDSM.16.M88.4 R184, [R226+0x3000] ;  /* 0x00300000e2b8783b */ /* 0x000fea0000000200 */
[----:B------:R-:W-:Y:S01]  /*16530*/  LDSM.16.M88.4 R188, [R226+0x3400] ;  /* 0x00340000e2bc783b */ /* 0x000fe20000000200 */
[C---:B------:R-:W-:Y:S04]  /*16540*/  HMMA.16816.F32.BF16 R8, R152.reuse, R158, RZ ;  /* 0x0000009e9808723c */ /* 0x040fe800000418ff */
[----:B------:R-:W1:Y:S04]  /*16550*/  LDSM.16.M88.4 R156, [R226+0x2800] ;  /* 0x00280000e29c783b */ /* 0x000e680000000200 */
[C---:B--2---:R-:W-:Y:S01]  /*16560*/  HMMA.16816.F32.BF16 R12, R152.reuse, R160, RZ ;  /* 0x000000a0980c723c */ /* 0x044fe200000418ff */
[----:B------:R-:W2:Y:S05]  /*16570*/  LDSM.16.M88.4 R192, [R226+0x3800] ;  /* 0x00380000e2c0783b */ /* 0x000eaa0000000200 */
[----:B------:R-:W1:Y:S02]  /*16580*/  LDSM.16.M88.4 R96, [R226+0x3c00] ;  /* 0x003c0000e260783b */ /* 0x000e640000000200 */
[C---:B------:R-:W-:Y:S03]  /*16590*/  HMMA.16816.F32.BF16 R16, R152.reuse, R162, RZ ;  /* 0x000000a29810723c */ /* 0x040fe600000418ff */
[----:B------:R-:W1:Y:S05]  /*165a0*/  LDSM.16.M88.4 R104, [R226+0x4000] ;  /* 0x00400000e268783b */ /* 0x000e6a0000000200 */
[C---:B------:R-:W-:Y:S01]  /*165b0*/  HMMA.16816.F32.BF16 R20, R152.reuse, R164, RZ ;  /* 0x000000a49814723c */ /* 0x040fe200000418ff */
[----:B------:R-:W1:Y:S05]  /*165c0*/  LDSM.16.M88.4 R112, [R226+0x4400] ;  /* 0x00440000e270783b */ /* 0x000e6a0000000200 */
[----:B------:R-:W1:Y:S02]  /*165d0*/  LDSM.16.M88.4 R120, [R226+0x4800] ;  /* 0x00480000e278783b */ /* 0x000e640000000200 */
[C---:B------:R-:W-:Y:S03]  /*165e0*/  HMMA.16816.F32.BF16 R24, R152.reuse, R166, RZ ;  /* 0x000000a69818723c */ /* 0x040fe600000418ff */
[----:B------:R-:W1:Y:S05]  /*165f0*/  LDSM.16.M88.4 R128, [R226+0x4c00] ;  /* 0x004c0000e280783b */ /* 0x000e6a0000000200 */
[C---:B---3--:R-:W-:Y:S01]  /*16600*/  HMMA.16816.F32.BF16 R28, R152.reuse, R168, RZ ;  /* 0x000000a8981c723c */ /* 0x048fe200000418ff */
[----:B------:R-:W-:Y:S05]  /*16610*/  LDSM.16.M88.4 R160, [R227] ;  /* 0x00000000e3a0783b */ /* 0x000fea0000000200 */
[----:B------:R-:W3:Y:S02]  /*16620*/  LDSM.16.M88.4 R164, [R225] ;  /* 0x00000000e1a4783b */ /* 0x000ee40000000200 */
[C---:B------:R-:W-:Y:S03]  /*16630*/  HMMA.16816.F32.BF16 R32, R152.reuse, R170, RZ ;  /* 0x000000aa9820723c */ /* 0x040fe600000418ff */
[----:B------:R-:W-:Y:S05]  /*16640*/  LDSM.16.M88.4 R168, [R221] ;  /* 0x00000000dda8783b */ /* 0x000fea0000000200 */
[C---:B----4-:R-:W-:Y:S01]  /*16650*/  HMMA.16816.F32.BF16 R36, R152.reuse, R172, RZ ;  /* 0x000000ac9824723c */ /* 0x050fe200000418ff */
[----:B------:R-:W-:Y:S05]  /*16660*/  LDSM.16.M88.4 R196, [R211] ;  /* 0x00000000d3c4783b */ /* 0x000fea0000000200 */
[----:B------:R-:W-:Y:S02]  /*16670*/  LDSM.16.M88.4 R200, [R210] ;  /* 0x00000000d2c8783b */ /* 0x000fe40000000200 */
[C---:B------:R-:W-:Y:S03]  /*16680*/  HMMA.16816.F32.BF16 R40, R152.reuse, R174, RZ ;  /* 0x000000ae9828723c */ /* 0x040fe600000418ff */
[----:B------:R-:W-:Y:S05]  /*16690*/  LDSM.16.M88.4 R172, [R219] ;  /* 0x00000000dbac783b */ /* 0x000fea0000000200 */
[C---:B-----5:R-:W-:Y:S01]  /*166a0*/  HMMA.16816.F32.BF16 R44, R152.reuse, R176, RZ ;  /* 0x000000b0982c723c */ /* 0x060fe200000418ff */
[----:B------:R-:W-:Y:S07]  /*166b0*/  LDSM.16.M88.4 R204, [R209] ;  /* 0x00000000d1cc783b */ /* 0x000fee0000000200 */
[C---:B------:R-:W-:Y:S01]  /*166c0*/  HMMA.16816.F32.BF16 R48, R152.reuse, R178, RZ ;  /* 0x000000b29830723c */ /* 0x040fe200000418ff */
[----:B------:R-:W-:Y:S07]  /*166d0*/  LDSM.16.M88.4 R176, [R218] ;  /* 0x00000000dab0783b */ /* 0x000fee0000000200 */
[C---:B-1----:R-:W-:Y:S08]  /*166e0*/  HMMA.16816.F32.BF16 R52, R152.reuse, R156, RZ ;  /* 0x0000009c9834723c */ /* 0x042ff000000418ff */
[C---:B------:R-:W-:Y:S01]  /*166f0*/  HMMA.16816.F32.BF16 R56, R152.reuse, R158, RZ ;  /* 0x0000009e9838723c */ /* 0x040fe200000418ff */
[----:B------:R-:W1:Y:S07]  /*16700*/  LDSM.16.M88.4 R156, [R222] ;  /* 0x00000000de9c783b */ /* 0x000e6e0000000200 */
[C---:B------:R-:W-:Y:S08]  /*16710*/  HMMA.16816.F32.BF16 R60, R152.reuse, R180, RZ ;  /* 0x000000b4983c723c */ /* 0x040ff000000418ff */
[C---:B------:R-:W-:Y:S01]  /*16720*/  HMMA.16816.F32.BF16 R64, R152.reuse, R182, RZ ;  /* 0x000000b69840723c */ /* 0x040fe200000418ff */
[----:B------:R-:W-:Y:S07]  /*16730*/  LDSM.16.M88.4 R180, [R217] ;  /* 0x00000000d9b4783b */ /* 0x000fee0000000200 */
[C---:B------:R-:W-:Y:S08]  /*16740*/  HMMA.16816.F32.BF16 R68, R152.reuse, R184, RZ ;  /* 0x000000b89844723c */ /* 0x040ff000000418ff */
[C---:B------:R-:W-:Y:S01]  /*16750*/  HMMA.16816.F32.BF16 R72, R152.reuse, R186, RZ ;  /* 0x000000ba9848723c */ /* 0x040fe200000418ff */
[----:B------:R-:W-:Y:S07]  /*16760*/  LDSM.16.M88.4 R184, [R216] ;  /* 0x00000000d8b8783b */ /* 0x000fee0000000200 */
[C---:B------:R-:W-:Y:S08]  /*16770*/  HMMA.16816.F32.BF16 R76, R152.reuse, R188, RZ ;  /* 0x000000bc984c723c */ /* 0x040ff000000418ff */
[C---:B------:R-:W-:Y:S01]  /*16780*/  HMMA.16816.F32.BF16 R80, R152.reuse, R190, RZ ;  /* 0x000000be9850723c */ /* 0x040fe200000418ff */
[----:B------:R-:W-:Y:S07]  /*16790*/  LDSM.16.M88.4 R188, [R213] ;  /* 0x00000000d5bc783b */ /* 0x000fee0000000200 */
[C---:B--2---:R-:W-:Y:S08]  /*167a0*/  HMMA.16816.F32.BF16 R84, R152.reuse, R192, RZ ;  /* 0x000000c09854723c */ /* 0x044ff000000418ff */
[C---:B------:R-:W-:Y:S01]  /*167b0*/  HMMA.16816.F32.BF16 R88, R152.reuse, R194, RZ ;  /* 0x000000c29858723c */ /* 0x040fe200000418ff */
[----:B------:R-:W-:Y:S07]  /*167c0*/  LDSM.16.M88.4 R192, [R212] ;  /* 0x00000000d4c0783b */ /* 0x000fee0000000200 */
        /* <DEDUP_REMOVED lines=10> */
[----:B------:R-:W2:Y:S07]  /*16870*/  LDSM.16.M88.4 R152, [R220] ;  /* 0x00000000dc98783b */ /* 0x000eae0000000200 */
[C---:B---3--:R-:W-:Y:S08]  /*16880*/  HMMA.16816.F32.BF16 R4, R160.reuse, R164, R4 ;  /* 0x000000a4a004723c */ /* 0x048ff00000041804 */
[C---:B------:R-:W-:Y:S01]  /*16890*/  HMMA.16816.F32.BF16 R8, R160.reuse, R166, R8 ;  /* 0x000000a6a008723c */ /* 0x040fe20000041808 */
[----:B------:R-:W3:Y:S07]  /*168a0*/  LDSM.16.M88.4 R164, [R215] ;  /* 0x00000000d7a4783b */ /* 0x000eee0000000200 */
[C---:B-1----:R-:W-:Y:S08]  /*168b0*/  HMMA.16816.F32.BF16 R12, R160.reuse, R156, R12 ;  /* 0x0000009ca00c723c */ /* 0x042ff0000004180c */
[C---:B------:R-:W-:Y:S01]  /*168c0*/  HMMA.16816.F32.BF16 R16, R160.reuse, R158, R16 ;  /* 0x0000009ea010723c */ /* 0x040fe20000041810 */
[----:B------:R-:W1:Y:S07]  /*168d0*/  LDSM.16.M88.4 R156, [R214] ;  /* 0x00000000d69c783b */ /* 0x000e6e0000000200 */
[C---:B------:R-:W-:Y:S08]  /*168e0*/  HMMA.16816.F32.BF16 R20, R160.reuse, R168, R20 ;  /* 0x000000a8a014723c */ /* 0x040ff00000041814 */
[C---:B------:R-:W-:Y:S01]  /*168f0*/  HMMA.16816.F32.BF16 R24, R160.reuse, R170, R24 ;  /* 0x000000aaa018723c */ /* 0x040fe20000041818 */
[----:B------:R-:W4:Y:S01]  /*16900*/  LDSM.16.M88.4 R168, [R208] ;  /* 0x00000000d0a8783b */ /* 0x000f220000000200 */
[----:B------:R-:W-:Y:S04]  /*16910*/  DEPBAR.LE SB0, 0x0 ;  /* 0x000080000000791a */ /* 0x000fe80000000000 */
[----:B------:R-:W-:Y:S02]  /*16920*/  BAR.SYNC.DEFER_BLOCKING 0x0 ;  /* 0x0000000000007b1d */ /* 0x000fe40000010000 */
[C---:B--2---:R-:W-:Y:S08]  /*16930*/  HMMA.16816.F32.BF16 R28, R160.reuse, R152, R28 ;  /* 0x00000098a01c723c */ /* 0x044ff0000004181c */
        /* <DEDUP_REMOVED lines=9> */
[C---:B---3--:R-:W-:Y:S08]  /*169d0*/  HMMA.16816.F32.BF16 R68, R160.reuse, R164, R68 ;  /* 0x000000a4a044723c */ /* 0x048ff00000041844 */
[C---:B------:R-:W-:Y:S08]  /*169e0*/  HMMA.16816.F32.BF16 R72, R160.reuse, R166, R72 ;  /* 0x000000a6a048723c */ /* 0x040ff00000041848 */
[C---:B-1----:R-:W-:Y:S08]  /*169f0*/  HMMA.16816.F32.BF16 R76, R160.reuse, R156, R76 ;  /* 0x0000009ca04c723c */ /* 0x042ff0000004184c */
[C---:B------:R-:W-:Y:S08]  /*16a00*/  HMMA.16816.F32.BF16 R80, R160.reuse, R158, R80 ;  /* 0x0000009ea050723c */ /* 0x040ff00000041850 */
[C---:B------:R-:W-:Y:S08]  /*16a10*/  HMMA.16816.F32.BF16 R84, R160.reuse, R188, R84 ;  /* 0x000000bca054723c */ /* 0x040ff00000041854 */
[C---:B------:R-:W-:Y:S08]  /*16a20*/  HMMA.16816.F32.BF16 R88, R160.reuse, R190, R88 ;  /* 0x000000bea058723c */ /* 0x040ff00000041858 */
[C---:B------:R-:W-:Y:S08]  /*16a30*/  HMMA.16816.F32.BF16 R92, R160.reuse, R192, R92 ;  /* 0x000000c0a05c723c */ /* 0x040ff0000004185c */
[C---:B------:R-:W-:Y:S08]  /*16a40*/  HMMA.16816.F32.BF16 R96, R160.reuse, R194, R96 ;  /* 0x000000c2a060723c */ /* 0x040ff00000041860 */
[C---:B------:R-:W-:Y:S07]  /*16a50*/  HMMA.16816.F32.BF16 R100, R160.reuse, R196, R100 ;  /* 0x000000c4a064723c */ /* 0x040fee0000041864 */
[----:B------:R-:W-:Y:S01]  /*16a60*/  IMAD.MOV.U32 R196, RZ, RZ, R244 ;  /* 0x000000ffffc47224 */ /* 0x000fe200078e00f4 */
[C---:B------:R-:W-:Y:S04]  /*16a70*/  HMMA.16816.F32.BF16 R104, R160.reuse, R198, R104 ;  /* 0x000000c6a068723c */ /* 0x040fe80000041868 */
[----:B------:R-:W-:Y:S04]  /*16a80*/  IMAD.MOV.U32 R197, RZ, RZ, R245 ;  /* 0x000000ffffc57224 */ /* 0x000fe800078e00f5 */
        /* <DEDUP_REMOVED lines=15> */
[----:B------:R-:W-:Y:S04]  /*16b80*/  IADD3 R157, R157, -0x100, RZ ;  /* 0xffffff009d9d7810 */ /* 0x000fe80007ffe0ff */
[----:B------:R-:W-:Y:S02]  /*16b90*/  IABS R150, R157 ;  /* 0x0000009d00967213 */ /* 0x000fe40000000000 */
[----:B------:R-:W-:Y:S01]  /*16ba0*/  LOP3.LUT R157, R157, c[0x0][0x2d0], RZ, 0x3c, !PT ;  /* 0x0000b4009d9d7a12 */ /* 0x000fe200078e3cff */
[----:B-1----:R-:W1:Y:S02]  /*16bb0*/  MUFU.RCP R2, R156 ;  /* 0x0000009c00027308 */ /* 0x002e640000001000 */
[----:B-1----:R-:W-:Y:S02]  /*16bc0*/  IADD3 R152, R2, 0xffffffe, RZ ;  /* 0x0ffffffe02987810 */ /* 0x002fe40007ffe0ff */
[----:B------:R-:W-:Y:S06]  /*16bd0*/  IABS R2, R154 ;  /* 0x0000009a00027213 */ /* 0x000fec0000000000 */
[----:B------:R-:W1:Y:S01]  /*16be0*/  F2I.FTZ.U32.TRUNC.NTZ R153, R152 ;  /* 0x0000009800997305 */ /* 0x000e62000021f000 */
[----:B------:R-:W-:Y:S04]  /*16bf0*/  LOP3.LUT R154, R154, c[0x0][0x2d0], RZ, 0x3c, !PT ;  /* 0x0000b4009a9a7a12 */ /* 0x000fe800078e3cff */
        /* <DEDUP_REMOVED lines=9> */
[C---:B------:R-:W-:Y:S01]  /*16c90*/  IMAD R2, R0.reuse, R153, R2 ;  /* 0x0000009900027224 */ /* 0x040fe200078e0202 */
[----:B------:R-:W-:Y:S01]  /*16ca0*/  LOP3.LUT R153, RZ, c[0x0][0x2d0], RZ, 0x33, !PT ;  /* 0x0000b400ff997a12 */ /* 0x000fe200078e33ff */
[C---:B------:R-:W-:Y:S03]  /*16cb0*/  IMAD R150, R0.reuse, R155, R150 ;  /* 0x0000009b00967224 */ /* 0x040fe600078e0296 */
        /* <DEDUP_REMOVED lines=9> */
[----:B------:R-:W-:Y:S07]  /*16d50*/  ISETP.NE.AND P2, PT, RZ, c[0x0][0x2d0], PT ;  /* 0x0000b400ff007a0c */ /* 0x000fee0003f45270 */
        /* <DEDUP_REMOVED lines=26> */
.L_x_939:
[----:B------:R1:W-:Y:S01]  /*16f00*/  @P0 STS [R237+0x1000], RZ ;  /* 0x001000ffed000388 */ /* 0x0003e20000000800 */
[----:B------:R-:W-:Y:S01]  /*16f10*/  @!P0 IMAD.MOV.U32 R0, RZ, RZ, c[0x0][0x19c] ;  /* 0x00006700ff008624 */ /* 0x000fe200078e00ff */
[CC--:B------:R-:W-:Y:S01]  /*16f20*/  @!P0 LEA R161, P2, R165.reuse, R152.reuse, 0x6 ;  /* 0x00000098a5a18211 */ /* 0x0c0fe200078430ff */
[----:B------:R-:W-:Y:S01]  /*16f30*/  @!P0 IMAD.MOV.U32 R2, RZ, RZ, c[0x0][0x19c] ;  /* 0x00006700ff028624 */ /* 0x000fe200078e00ff */
[----:B------:R1:W-:Y:S01]  /*16f40*/  @P0 STS [R237+0x1004], RZ ;  /* 0x001004ffed000388 */ /* 0x0003e20000000800 */
[----:B------:R-:W-:Y:S01]  /*16f50*/  @!P0 IMAD.MOV.U32 R166, RZ, RZ, c[0x0][0x19c] ;  /* 0x00006700ffa68624 */ /* 0x000fe200078e00ff */
[C---:B------:R-:W-:Y:S01]  /*16f60*/  @!P0 LEA R163, P1, R165.reuse, R152, 0x7 ;  /* 0x00000098a5a38211 */ /* 0x040fe200078238ff */
[C---:B------:R-:W-:Y:S01]  /*16f70*/  @!P0 IMAD.WIDE.U32 R168, R165.reuse, 0x60, R152 ;  /* 0x00000060a5a88825 */ /* 0x040fe200078e0098 */
[----:B------:R1:W-:Y:S01]  /*16f80*/  @P0 STS.64 [R237+0x1008], RZ ;  /* 0x001008ffed000388 */ /* 0x0003e20000000a00 */
[-C--:B------:R-:W-:Y:S01]  /*16f90*/  @!P0 MOV R157, R153.reuse ;  /* 0x00000099009d8202 */ /* 0x080fe20000000f00 */
[----:B------:R-:W-:Y:S01]  /*16fa0*/  ULDC.64 UR4, c[0x0][0x198] ;  /* 0x0000660000047ab9 */ /* 0x000fe20000000a00 */
[----:B------:R-:W-:Y:S01]  /*16fb0*/  @!P0 IMAD R166, R166, 0x60, RZ ;  /* 0x00000060a6a68824 */ /* 0x000fe200078e02ff */
[-C--:B------:R-:W-:Y:S01]  /*16fc0*/  @!P0 LEA.HI.X R0, R165, R153.reuse, R0, 0x6, P2 ;  /* 0x00000099a5008211 */ /* 0x080fe200010f3400 */
[----:B------:R-:W-:Y:S01]  /*16fd0*/  @!P0 IMAD.MOV.U32 R158, RZ, RZ, R152 ;  /* 0x000000ffff9e8224 */ /* 0x000fe200078e0098 */
[-C--:B------:R-:W-:Y:S01]  /*16fe0*/  @!P0 LEA R164, P2, R161, R234.reuse, 0x1 ;  /* 0x000000eaa1a48211 */ /* 0x080fe200078408ff */
[--C-:B------:R-:W-:Y:S01]  /*16ff0*/  @!P0 IMAD.MOV.U32 R159, RZ, RZ, R153.reuse ;  /* 0x000000ffff9f8224 */ /* 0x100fe200078e0099 */
[----:B------:R-:W-:Y:S01]  /*17000*/  @!P0 LEA.HI.X R2, R165, R153, R2, 0x7, P1 ;  /* 0x00000099a5028211 */ /* 0x000fe200008f3c02 */
[--C-:B------:R-:W-:Y:S01]  /*17010*/  @!P0 IMAD.MOV.U32 R156, RZ, RZ, R152.reuse ;  /* 0x000000ffff9c8224 */ /* 0x100fe200078e0098 */
[-C--:B------:R-:W-:Y:S01]  /*17020*/  @!P0 LEA R160, P1, R163, R234.reuse, 0x1 ;  /* 0x000000eaa3a08211 */ /* 0x080fe200078208ff */
[----:B------:R-:W-:Y:S01]  /*17030*/  @!P0 IMAD.MOV.U32 R154, RZ, RZ, R152 ;  /* 0x000000ffff9a8224 */ /* 0x000fe200078e0098 */
[----:B------:R-:W-:Y:S01]  /*17040*/  USHF.L.U32 UR7, UR4, 0x5, URZ ;  /* 0x0000000504077899 */ /* 0x000fe2000800063f */
[----:B------:R-:W-:Y:S01]  /*17050*/  @!P0 IMAD.MOV.U32 R155, RZ, RZ, R153 ;  /* 0x000000ffff9b8224 */ /* 0x000fe200078e0099 */
[----:B------:R-:W-:Y:S01]  /*17060*/  USHF.L.U64.HI UR5, UR4, UR6, UR5 ;  /* 0x0000000604057299 */ /* 0x000fe20008010205 */
[----:B------:R-:W-:Y:S02]  /*17070*/  @!P0 IMAD.IADD R166, R166, 0x1, R169 ;  /* 0x00000001a6a68824 */ /* 0x000fe400078e02a9 */
[C---:B------:R-:W-:Y:S04]  /*17080*/  @!P0 IMAD.WIDE.U32 R158, R165.reuse, 0xa0, R158 ;  /* 0x000000a0a59e8825 */ /* 0x040fe800078e009e */
[C---:B------:R-:W-:Y:S01]  /*17090*/  @!P0 IMAD.WIDE.U32 R156, R165.reuse, 0xc0, R156 ;  /* 0x000000c0a59c8825 */ /* 0x040fe200078e009c */
[-C--:B------:R-:W-:Y:S03]  /*170a0*/  @!P0 LEA R172, P4, R158, R234.reuse, 0x1 ;  /* 0x000000ea9eac8211 */ /* 0x080fe600078808ff */
[----:B------:R-:W-:Y:S01]  /*170b0*/  @!P0 IMAD.WIDE.U32 R154, R165, 0xe0, R154 ;  /* 0x000000e0a59a8825 */ /* 0x000fe200078e009a */
[-C--:B------:R-:W-:Y:S02]  /*170c0*/  @!P0 LEA.HI.X R165, R161, R235.reuse, R0, 0x1, P2 ;  /* 0x000000eba1a58211 */ /* 0x080fe400010f0c00 */
[-C--:B------:R-:W-:Y:S01]  /*170d0*/  @!P0 LEA.HI.X R161, R163, R235.reuse, R2, 0x1, P1 ;  /* 0x000000eba3a18211 */ /* 0x080fe200008f0c02 */
[----:B------:R-:W-:Y:S01]  /*170e0*/  @!P0 IMAD.MOV.U32 R150, RZ, RZ, c[0x0][0x19c] ;  /* 0x00006700ff968624 */ /* 0x000fe200078e00ff */
[-C--:B------:R-:W-:Y:S01]  /*170f0*/  @!P0 LEA R162, P1, R168, R234.reuse, 0x1 ;  /* 0x000000eaa8a28211 */ /* 0x080fe200078208ff */
[----:B------:R-:W-:Y:S01]  /*17100*/  @!P0 IMAD.MOV.U32 R0, RZ, RZ, c[0x0][0x19c] ;  /* 0x00006700ff008624 */ /* 0x000fe200078e00ff */
[-C--:B------:R-:W-:Y:S01]  /*17110*/  @!P0 LEA R170, P3, R156, R234.reuse, 0x1 ;  /* 0x000000ea9caa8211 */ /* 0x080fe200078608ff */
[----:B------:R-:W-:Y:S01]  /*17120*/  @!P0 IMAD R150, R150, 0xa0, RZ ;  /* 0x000000a096968824 */ /* 0x000fe200078e02ff */
[-C--:B------:R-:W-:Y:S01]  /*17130*/  @!P0 LEA.HI.X R163, R168, R235.reuse, R166, 0x1, P1 ;  /* 0x000000eba8a38211 */ /* 0x080fe200008f0ca6 */
[----:B------:R-:W-:Y:S01]  /*17140*/  @!P0 IMAD R0, R0, 0xe0, RZ ;  /* 0x000000e000008824 */ /* 0x000fe200078e02ff */
[-C--:B------:R-:W-:Y:S01]  /*17150*/  LEA R166, P1, R152, R234.reuse, 0x1 ;  /* 0x000000ea98a67211 */ /* 0x080fe200078208ff */
[----:B------:R-:W-:Y:S01]  /*17160*/  @!P0 IMAD.IADD R150, R150, 0x1, R159 ;  /* 0x0000000196968824 */ /* 0x000fe200078e029f */
[-C--:B------:R-:W-:Y:S02]  /*17170*/  @!P0 LEA R168, P2, R154, R234.reuse, 0x1 ;  /* 0x000000ea9aa88211 */ /* 0x080fe400078408ff */
[CC--:B------:R-:W-:Y:S02]  /*17180*/  LEA.HI.X R167, R152.reuse, R235.reuse, R153, 0x1, P1 ;  /* 0x000000eb98a77211 */ /* 0x0c0fe400008f0c99 */
[----:B------:R-:W-:Y:S02]  /*17190*/  @!P0 IADD3 R152, P1, R152, UR7, RZ ;  /* 0x0000000798988c10 */ /* 0x000fe4000ff3e0ff */
[----:B------:R-:W-:Y:S01]  /*171a0*/  @!P0 LEA.HI.X R173, R158, R235, R150, 0x1, P4 ;  /* 0x000000eb9ead8211 */ /* 0x000fe200020f0c96 */
[----:B------:R-:W-:Y:S01]  /*171b0*/  @!PT LDS RZ, [RZ] ;  /* 0x00000000fffff984 */ /* 0x000fe20000000800 */
[----:B------:R-:W-:Y:S01]  /*171c0*/  @!PT LDS RZ, [RZ] ;  /* 0x00000000fffff984 */ /* 0x000fe20000000800 */
[----:B------:R-:W-:Y:S01]  /*171d0*/  @!PT LDS RZ, [RZ] ;  /* 0x00000000fffff984 */ /* 0x000fe20000000800 */
[----:B------:R1:W-:Y:S01]  /*171e0*/  @!P0 LDGSTS.E.BYPASS.LTC128B.128 [R237+0x1000], [R166.64] ;  /* 0x01000000a6ed8fae */ /* 0x0003e2000b901d48 */
[----:B------:R-:W-:Y:S02]  /*171f0*/  @!P0 IADD3.X R153, R153, UR5, RZ, P1, !PT ;  /* 0x0000000599998c10 */ /* 0x000fe40008ffe4ff */
[----:B------:R-:W-:Y:S01]  /*17200*/  @!P0 LEA R174, P1, R152, R234, 0x1 ;  /* 0x000000ea98ae8211 */ /* 0x000fe200078208ff */
[----:B------:R1:W-:Y:S01]  /*17210*/  @P0 STS.128 [R237+0x1800], RZ ;  /* 0x001800ffed000388 */ /* 0x0003e20000000c00 */
[----:B------:R-:W-:Y:S01]  /*17220*/  @!P0 IADD3 R0, R0, R155, RZ ;  /* 0x0000009b00008210 */ /* 0x000fe20007ffe0ff */
[----:B------:R-:W-:Y:S01]  /*17230*/  IMAD.MOV.U32 R234, RZ, RZ, R166 ;  /* 0x000000ffffea7224 */ /* 0x000fe200078e00a6 */
[-C--:B------:R-:W-:Y:S02]  /*17240*/  @!P0 LEA.HI.X R175, R152, R235.reuse, R153, 0x1, P1 ;  /* 0x000000eb98af8211 */ /* 0x080fe400008f0c99 */
[-C--:B------:R-:W-:Y:S02]  /*17250*/  @!P0 LEA.HI.X R169, R154, R235.reuse, R0, 0x1, P2 ;  /* 0x000000eb9aa98211 */ /* 0x080fe400010f0c00 */
[----:B------:R-:W-:Y:S01]  /*17260*/  @!P0 MOV R2, c[0x0][0x19c] ;  /* 0x0000670000028a02 */ /* 0x000fe20000000f00 */
[----:B------:R-:W-:Y:S01]  /*17270*/  @!PT LDS RZ, [RZ] ;  /* 0x00000000fffff984 */ /* 0x000fe20000000800 */
[----:B------:R-:W-:Y:S01]  /*17280*/  @!PT LDS RZ, [RZ] ;  /* 0x00000000fffff984 */ /* 0x000fe20000000800 */
[----:B------:R-:W-:Y:S01]  /*17290*/  @!PT LDS RZ, [RZ] ;  /* 0x00000000fffff984 */ /* 0x000fe20000000800 */
[----:B------:R1:W-:Y:S04]  /*172a0*/  @!P0 LDGSTS.E.BYPASS.LTC128B.128 [R237+0x1800], [R174.64] ;  /* 0x01800000aeed8fae */ /* 0x0003e8000b901d48 */
[----:B------:R1:W-:Y:S01]  /*172b0*/  @P0 STS.128 [R237+0x2000], RZ ;  /* 0x002000ffed000388 */ /* 0x0003e20000000c00 */
[----:B------:R-:W-:Y:S03]  /*172c0*/  @!P0 IMAD R2, R2, 0xc0, RZ ;  /* 0x000000c002028824 */ /* 0x000fe600078e02ff */
[----:B------:R-:W-:Y:S01]  /*172d0*/  @!PT LDS RZ, [RZ] ;  /* 0x00000000fffff984 */ /* 0x000fe20000000800 */
[----:B------:R-:W-:Y:S01]  /*172e0*/  @!PT LDS RZ, [RZ] ;  /* 0x00000000fffff984 */ /* 0x000fe20000000800 */
[----:B------:R-:W-:Y:S01]  /*172f0*/  @!PT LDS RZ, [RZ] ;  /* 0x00000000fffff984 */ /* 0x000fe20000000800 */
[----:B------:R1:W-:Y:S01]  /*17300*/  @!P0 LDGSTS.E.BYPASS.LTC128B.128 [R237+0x2000], [R164.64] ;  /* 0x02000000a4ed8fae */ /* 0x0003e2000b901d48 */
[----:B------:R-:W-:Y:S03]  /*17310*/  @!P0 IMAD.IADD R2, R2, 0x1, R157 ;  /* 0x0000000102028824 */ /* 0x000fe600078e029d */
[----:B------:R1:W-:Y:S02]  /*17320*/  @P0 STS.128 [R237+0x2800], RZ ;  /* 0x002800ffed000388 */ /* 0x0003e40000000c00 */
[----:B------:R-:W-:Y:S01]  /*17330*/  @!P0 LEA.HI.X R171, R156, R235, R2, 0x1, P3 ;  /* 0x000000eb9cab8211 */ /* 0x000fe200018f0c02 */
[----:B------:R-:W-:Y:S01]  /*17340*/  IMAD.MOV.U32 R235, RZ, RZ, R167 ;  /* 0x000000ffffeb7224 */ /* 0x000fe200078e00a7 */
        /* <DEDUP_REMOVED lines=25> */
.L_x_938:
        /* <DEDUP_REMOVED lines=124> */
[----:B------:R-:W-:Y:S04]  /*17ca0*/  FMNMX.FTZ R0, R128, R153, !PT ;  /* 0x0000009980007209 */ /* 0x000fe80007810000 */
[----:B------:R-:W-:Y:S02]  /*17cb0*/  FMNMX.FTZ R154, R129, R0, !PT ;  /* 0x00000000819a7209 */ /* 0x000fe40007810000 */
[----:B------:R-:W-:Y:S03]  /*17cc0*/  FMNMX.FTZ R0, R130, R157, !PT ;  /* 0x0000009d82007209 */ /* 0x000fe60007810000 */
[----:B------:R-:W-:Y:S01]  /*17cd0*/  SHFL.BFLY PT, R157, R154, 0x2, 0x1f ;  /* 0x0c401f009a9d7f89 */ /* 0x000fe200000e0000 */
[----:B------:R-:W-:Y:S07]  /*17ce0*/  FMNMX.FTZ R155, R131, R0, !PT ;  /* 0x00000000839b7209 */ /* 0x000fee0007810000 */
[----:B------:R-:W2:Y:S02]  /*17cf0*/  SHFL.BFLY PT, R0, R155, 0x2, 0x1f ;  /* 0x0c401f009b007f89 */ /* 0x000ea400000e0000 */
[----:B--2---:R-:W-:Y:S02]  /*17d00*/  FMNMX.FTZ R153, R155, R0, !PT ;  /* 0x000000009b997209 */ /* 0x004fe40007810000 */
[----:B------:R-:W-:Y:S04]  /*17d10*/  FMNMX.FTZ R159, R154, R157, !PT ;  /* 0x0000009d9a9f7209 */ /* 0x000fe80007810000 */
[----:B------:R-:W2:Y:S08]  /*17d20*/  SHFL.BFLY PT, R0, R153, 0x1, 0x1f ;  /* 0x0c201f0099007f89 */ /* 0x000eb000000e0000 */
[----:B------:R-:W3:Y:S01]  /*17d30*/  SHFL.BFLY PT, R2, R159, 0x1, 0x1f ;  /* 0x0c201f009f027f89 */ /* 0x000ee200000e0000 */
[----:B--2---:R-:W-:Y:S02]  /*17d40*/  FMNMX.FTZ R0, R153, R0, !PT ;  /* 0x0000000099007209 */ /* 0x004fe40007810000 */
[----:B---3--:R-:W-:Y:S04]  /*17d50*/  FMNMX.FTZ R2, R159, R2, !PT ;  /* 0x000000029f027209 */ /* 0x008fe80007810000 */
[C---:B------:R-:W-:Y:S01]  /*17d60*/  FSETP.NEU.FTZ.AND P0, PT, R2.reuse, -INF , PT ;  /* 0xff8000000200780b */ /* 0x040fe20003f1d000 */
[C---:B------:R-:W-:Y:S02]  /*17d70*/  FMUL.FTZ R154, R2.reuse, c[0x0][0x23c] ;  /* 0x00008f00029a7a20 */ /* 0x040fe40000410000 */
[----:B------:R-:W-:Y:S02]  /*17d80*/  FADD.FTZ R150, -R2, R151 ;  /* 0x0000009702967221 */ /* 0x000fe40000010100 */
[----:B------:R-:W-:Y:S01]  /*17d90*/  FADD.FTZ R151, -R0, R3 ;  /* 0x0000000300977221 */ /* 0x000fe20000010100 */
[----:B------:R-:W-:Y:S01]  /*17da0*/  FSEL R153, R154, RZ, P0 ;  /* 0x000000ff9a997208 */ /* 0x000fe20000000000 */
[C---:B------:R-:W-:Y:S01]  /*17db0*/  FMUL.FTZ R154, R0.reuse, c[0x0][0x23c] ;  /* 0x00008f00009a7a20 */ /* 0x040fe20000410000 */
[----:B------:R-:W-:Y:S01]  /*17dc0*/  FSETP.NEU.FTZ.AND P0, PT, R0, -INF , PT ;  /* 0xff8000000000780b */ /* 0x000fe20003f1d000 */
[----:B------:R-:W-:Y:S01]  /*17dd0*/  FMUL.FTZ R3, R151, c[0x0][0x23c] ;  /* 0x00008f0097037a20 */ /* 0x000fe20000410000 */
[----:B------:R-:W-:Y:S01]  /*17de0*/  MOV R151, R2 ;  /* 0x0000000200977202 */ /* 0x000fe20000000f00 */
[--C-:B------:R-:W-:Y:S02]  /*17df0*/  FFMA.FTZ R191, R16, c[0x0][0x23c], -R153.reuse ;  /* 0x00008f0010bf7a23 */ /* 0x100fe40000010899 */
[--C-:B------:R-:W-:Y:S02]  /*17e00*/  FFMA.FTZ R186, R17, c[0x0][0x23c], -R153.reuse ;  /* 0x00008f0011ba7a23 */ /* 0x100fe40000010899 */
[----:B------:R-:W2:Y:S01]  /*17e10*/  MUFU.EX2 R3, R3 ;  /* 0x0000000300037308 */ /* 0x000ea20000000800 */
[--C-:B------:R-:W-:Y:S02]  /*17e20*/  FFMA.FTZ R179, R28, c[0x0][0x23c], -R153.reuse ;  /* 0x00008f001cb37a23 */ /* 0x100fe40000010899 */
[--C-:B------:R-:W-:Y:S02]  /*17e30*/  FFMA.FTZ R180, R29, c[0x0][0x23c], -R153.reuse ;  /* 0x00008f001db47a23 */ /* 0x100fe40000010899 */
[--C-:B-1----:R-:W-:Y:S02]  /*17e40*/  FFMA.FTZ R174, R32, c[0x0][0x23c], -R153.reuse ;  /* 0x00008f0020ae7a23 */ /* 0x102fe40000010899 */
        /* <DEDUP_REMOVED lines=8> */
[----:B------:R-:W-:Y:S01]  /*17ed0*/  MUFU.EX2 R186, R186 ;  /* 0x000000ba00ba7308 */ /* 0x000fe20000000800 */
[--C-:B------:R-:W-:Y:S01]  /*17ee0*/  FFMA.FTZ R205, R5, c[0x0][0x23c], -R153.reuse ;  /* 0x00008f0005cd7a23 */ /* 0x100fe20000010899 */
[----:B------:R-:W-:Y:S01]  /*17ef0*/  FSEL R5, R154, RZ, P0 ;  /* 0x000000ff9a057208 */ /* 0x000fe20000000000 */
[----:B------:R-:W-:Y:S01]  /*17f00*/  FMUL.FTZ R152, R150, c[0x0][0x23c] ;  /* 0x00008f0096987a20 */ /* 0x000fe20000410000 */
[----:B------:R-:W-:Y:S01]  /*17f10*/  ISETP.GT.AND P0, PT, R236, 0x1, PT ;  /* 0x00000001ec00780c */ /* 0x000fe20003f04270 */
[----:B------:R-:W-:Y:S02]  /*17f20*/  FFMA.FTZ R182, R24, c[0x0][0x23c], -R153 ;  /* 0x00008f0018b67a23 */ /* 0x000fe40000010899 */
[--C-:B------:R-:W-:Y:S02]  /*17f30*/  FFMA.FTZ R195, R18, c[0x0][0x23c], -R5.reuse ;  /* 0x00008f0012c37a23 */ /* 0x100fe40000010805 */
[--C-:B------:R-:W-:Y:S01]  /*17f40*/  FFMA.FTZ R190, R19, c[0x0][0x23c], -R5.reuse ;  /* 0x00008f0013be7a23 */ /* 0x100fe20000010805 */
[----:B------:R-:W1:Y:S01]  /*17f50*/  MUFU.EX2 R150, R152 ;  /* 0x0000009800967308 */ /* 0x000e620000000800 */
[----:B------:R-:W3:Y:S01]  /*17f60*/  LDSM.16.MT88.4 R16, [R224+0x5000] ;  /* 0x00500000e010783b */ /* 0x000ee20000004200 */
[--C-:B------:R-:W-:Y:S02]  /*17f70*/  FFMA.FTZ R183, R30, c[0x0][0x23c], -R5.reuse ;  /* 0x00008f001eb77a23 */ /* 0x100fe40000010805 */
[--C-:B------:R-:W-:Y:S02]  /*17f80*/  FFMA.FTZ R176, R31, c[0x0][0x23c], -R5.reuse ;  /* 0x00008f001fb07a23 */ /* 0x100fe40000010805 */
[--C-:B------:R-:W-:Y:S02]  /*17f90*/  FFMA.FTZ R177, R34, c[0x0][0x23c], -R5.reuse ;  /* 0x00008f0022b17a23 */ /* 0x100fe40000010805 */
[--C-:B------:R-:W-:Y:S01]  /*17fa0*/  FFMA.FTZ R172, R35, c[0x0][0x23c], -R5.reuse ;  /* 0x00008f0023ac7a23 */ /* 0x100fe20000010805 */
[----:B------:R-:W4:Y:S01]  /*17fb0*/  LDSM.16.MT88.4 R28, [R223+0x5000] ;  /* 0x00500000df1c783b */ /* 0x000f220000004200 */
[----:B------:R-:W-:Y:S01]  /*17fc0*/  MUFU.EX2 R205, R205 ;  /* 0x000000cd00cd7308 */ /* 0x000fe20000000800 */
[--C-:B------:R-:W-:Y:S02]  /*17fd0*/  FFMA.FTZ R175, R38, c[0x0][0x23c], -R5.reuse ;  /* 0x00008f0026af7a23 */ /* 0x100fe40000010805 */
[--C-:B------:R-:W-:Y:S02]  /*17fe0*/  FFMA.FTZ R168, R39, c[0x0][0x23c], -R5.reuse ;  /* 0x00008f0027a87a23 */ /* 0x100fe40000010805 */
[--C-:B------:R-:W-:Y:S02]  /*17ff0*/  FFMA.FTZ R166, R42, c[0x0][0x23c], -R5.reuse ;  /* 0x00008f002aa67a23 */ /* 0x100fe40000010805 */
[----:B------:R-:W5:Y:S01]  /*18000*/  LDSM.16.MT88.4 R32, [R224+0x5400] ;  /* 0x00540000e020783b */ /* 0x000f620000004200 */
[--C-:B------:R-:W-:Y:S02]  /*18010*/  FFMA.FTZ R167, R43, c[0x0][0x23c], -R5.reuse ;  /* 0x00008f002ba77a23 */ /* 0x100fe40000010805 */
[----:B------:R-:W-:Y:S01]  /*18020*/  MUFU.EX2 R192, R192 ;  /* 0x000000c000c07308 */ /* 0x000fe20000000800 */
[--C-:B------:R-:W-:Y:S02]  /*18030*/  FFMA.FTZ R198, R14, c[0x0][0x23c], -R5.reuse ;  /* 0x00008f000ec67a23 */ /* 0x100fe40000010805 */
[----:B--2---:R-:W-:Y:S02]  /*18040*/  FMUL.FTZ R14, R3, R142 ;  /* 0x0000008e030e7220 */ /* 0x004fe40000410000 */
[----:B------:R-:W2:Y:S01]  /*18050*/  LDSM.16.MT88.4 R36, [R223+0x5400] ;  /* 0x00540000df24783b */ /* 0x000ea20000004200 */
[C---:B-1----:R-:W-:Y:S02]  /*18060*/  FMUL.FTZ R12, R150.reuse, R140 ;  /* 0x0000008c960c7220 */ /* 0x042fe40000410000 */
[----:B------:R-:W-:Y:S02]  /*18070*/  FMUL.FTZ R13, R150, R141 ;  /* 0x0000008d960d7220 */ /* 0x000fe40000410000 */
[----:B------:R-:W-:Y:S01]  /*18080*/  MUFU.EX2 R193, R193 ;  /* 0x000000c100c17308 */ /* 0x000fe20000000800 */
[----:B------:R-:W-:Y:S02]  /*18090*/  FFMA.FTZ R199, R15, c[0x0][0x23c], -R5 ;  /* 0x00008f000fc77a23 */ /* 0x000fe40000010805 */
[----:B------:R-:W-:Y:S01]  /*180a0*/  LDSM.16.MT88.4 R40, [R223+0x5800] ;  /* 0x00580000df28783b */ /* 0x000fe20000004200 */
[----:B------:R-:W-:Y:S02]  /*180b0*/  FMUL.FTZ R15, R3, R143 ;  /* 0x0000008f030f7220 */ /* 0x000fe40000410000 */
[----:B------:R-:W-:Y:S02]  /*180c0*/  FFMA.FTZ R181, R25, c[0x0][0x23c], -R153 ;  /* 0x00008f0019b57a23 */ /* 0x000fe40000010899 */
[--C-:B------:R-:W-:Y:S02]  /*180d0*/  FFMA.FTZ R185, R26, c[0x0][0x23c], -R5.reuse ;  /* 0x00008f001ab97a23 */ /* 0x100fe40000010805 */
[----:B------:R-:W-:Y:S01]  /*180e0*/  MUFU.EX2 R198, R198 ;  /* 0x000000c600c67308 */ /* 0x000fe20000000800 */
[----:B------:R-:W-:Y:S01]  /*180f0*/  LDSM.16.MT88.4 R140, [R224+0x8c00] ;  /* 0x008c0000e08c783b */ /* 0x000fe20000004200 */
[----:B------:R-:W-:Y:S02]  /*18100*/  FFMA.FTZ R178, R27, c[0x0][0x23c], -R5 ;  /* 0x00008f001bb27a23 */ /* 0x000fe40000010805 */
[--C-:B------:R-:W-:Y:S02]  /*18110*/  FFMA.FTZ R184, R20, c[0x0][0x23c], -R153.reuse ;  /* 0x00008f0014b87a23 */ /* 0x100fe40000010899 */
[C---:B------:R-:W-:Y:S02]  /*18120*/  FMUL.FTZ R20, R150.reuse, R132 ;  /* 0x0000008496147220 */ /* 0x040fe40000410000 */
[----:B------:R-:W-:Y:S02]  /*18130*/  FFMA.FTZ R187, R21, c[0x0][0x23c], -R153 ;  /* 0x00008f0015bb7a23 */ /* 0x000fe40000010899 */
[----:B------:R-:W-:Y:S01]  /*18140*/  MUFU.EX2 R199, R199 ;  /* 0x000000c700c77308 */ /* 0x000fe20000000800 */
[----:B------:R-:W-:Y:S02]  /*18150*/  FMUL.FTZ R21, R150, R133 ;  /* 0x0000008596157220 */ /* 0x000fe40000410000 */
[--C-:B------:R-:W-:Y:S02]  /*18160*/  FFMA.FTZ R188, R22, c[0x0][0x23c], -R5.reuse ;  /* 0x00008f0016bc7a23 */ /* 0x100fe40000010805 */
[----:B------:R-:W-:Y:S02]  /*18170*/  FMUL.FTZ R22, R3, R134 ;  /* 0x0000008603167220 */ /* 0x000fe40000410000 */
[--C-:B------:R-:W-:Y:S02]  /*18180*/  FFMA.FTZ R189, R23, c[0x0][0x23c], -R5.reuse ;  /* 0x00008f0017bd7a23 */ /* 0x100fe40000010805 */
[----:B------:R-:W-:Y:S01]  /*18190*/  FMUL.FTZ R23, R3, R135 ;  /* 0x0000008703177220 */ /* 0x000fe20000410000 */
[----:B------:R-:W-:Y:S01]  /*181a0*/  MUFU.EX2 R195, R195 ;  /* 0x000000c300c37308 */ /* 0x000fe20000000800 */
[----:B------:R-:W-:Y:S02]  /*181b0*/  FFMA.FTZ R165, R46, c[0x0][0x23c], -R5 ;  /* 0x00008f002ea57a23 */ /* 0x000fe40000010805 */
[--C-:B------:R-:W-:Y:S02]  /*181c0*/  FFMA.FTZ R159, R49, c[0x0][0x23c], -R153.reuse ;  /* 0x00008f00319f7a23 */ /* 0x100fe40000010899 */
[----:B------:R-:W-:Y:S02]  /*181d0*/  FFMA.FTZ R155, R52, c[0x0][0x23c], -R153 ;  /* 0x00008f00349b7a23 */ /* 0x000fe40000010899 */
[----:B------:R-:W-:Y:S02]  /*181e0*/  FFMA.FTZ R59, R59, c[0x0][0x23c], -R5 ;  /* 0x00008f003b3b7a23 */ /* 0x000fe40000010805 */
[--C-:B------:R-:W-:Y:S01]  /*181f0*/  FFMA.FTZ R46, R68, c[0x0][0x23c], -R153.reuse ;  /* 0x00008f00442e7a23 */ /* 0x100fe20000010899 */
[----:B------:R-:W-:Y:S01]  /*18200*/  MUFU.EX2 R190, R190 ;  /* 0x000000be00be7308 */ /* 0x000fe20000000800 */
[----:B------:R-:W-:Y:S02]  /*18210*/  FFMA.FTZ R202, R4, c[0x0][0x23c], -R153 ;  /* 0x00008f0004ca7a23 */ /* 0x000fe40000010899 */
[--C-:B------:R-:W-:Y:S02]  /*18220*/  FFMA.FTZ R204, R6, c[0x0][0x23c], -R5.reuse ;  /* 0x00008f0006cc7a23 */ /* 0x100fe40000010805 */
[----:B------:R-:W-:Y:S02]  /*18230*/  FFMA.FTZ R207, R7, c[0x0][0x23c], -R5 ;  /* 0x00008f0007cf7a23 */ /* 0x000fe40000010805 */
[--C-:B------:R-:W-:Y:S02]  /*18240*/  FFMA.FTZ R201, R8, c[0x0][0x23c], -R153.reuse ;  /* 0x00008f0008c97a23 */ /* 0x100fe40000010899 */
[C---:B------:R-:W-:Y:S01]  /*18250*/  FMUL.FTZ R8, R150.reuse, R144 ;  /* 0x0000009096087220 */ /* 0x040fe20000410000 */
[----:B------:R-:W1:Y:S01]  /*18260*/  MUFU.EX2 R202, R202 ;  /* 0x000000ca00ca7308 */ /* 0x000e620000000800 */
[----:B------:R-:W-:Y:S02]  /*18270*/  FFMA.FTZ R194, R9, c[0x0][0x23c], -R153 ;  /* 0x00008f0009c27a23 */ /* 0x000fe40000010899 */
[----:B------:R-:W-:Y:S02]  /*18280*/  FMUL.FTZ R9, R150, R145 ;  /* 0x0000009196097220 */ /* 0x000fe40000410000 */
[--C-:B------:R-:W-:Y:S02]  /*18290*/  FFMA.FTZ R203, R10, c[0x0][0x23c], -R5.reuse ;  /* 0x00008f000acb7a23 */ /* 0x100fe40000010805 */
[----:B------:R-:W-:Y:S02]  /*182a0*/  FMUL.FTZ R10, R3, R146 ;  /* 0x00000092030a7220 */ /* 0x000fe40000410000 */
[----:B------:R-:W-:Y:S01]  /*182b0*/  FFMA.FTZ R200, R11, c[0x0][0x23c], -R5 ;  /* 0x00008f000bc87a23 */ /* 0x000fe20000010805 */
[----:B------:R-:W-:Y:S01]  /*182c0*/  MUFU.EX2 R204, R204 ;  /* 0x000000cc00cc7308 */ /* 0x000fe20000000800 */
[----:B------:R-:W-:Y:S02]  /*182d0*/  FMUL.FTZ R11, R3, R147 ;  /* 0x00000093030b7220 */ /* 0x000fe40000410000 */
[--C-:B------:R-:W-:Y:S02]  /*182e0*/  FFMA.FTZ R163, R44, c[0x0][0x23c], -R153.reuse ;  /* 0x00008f002ca37a23 */ /* 0x100fe40000010899 */
[----:B------:R-:W-:Y:S02]  /*182f0*/  FFMA.FTZ R158, R45, c[0x0][0x23c], -R153 ;  /* 0x00008f002d9e7a23 */ /* 0x000fe40000010899 */
[----:B------:R-:W-:Y:S02]  /*18300*/  FFMA.FTZ R162, R47, c[0x0][0x23c], -R5 ;  /* 0x00008f002fa27a23 */ /* 0x000fe40000010805 */
[--C-:B------:R-:W-:Y:S01]  /*18310*/  FFMA.FTZ R156, R48, c[0x0][0x23c], -R153.reuse ;  /* 0x00008f00309c7a23 */ /* 0x100fe20000010899 */
[----:B------:R-:W2:Y:S01]  /*18320*/  MUFU.EX2 R207, R207 ;  /* 0x000000cf00cf7308 */ /* 0x000ea20000000800 */
[----:B------:R-:W-:Y:S02]  /*18330*/  FFMA.FTZ R48, R65, c[0x0][0x23c], -R153 ;  /* 0x00008f0041307a23 */ /* 0x000fe40000010899 */
[--C-:B------:R-:W-:Y:S01]  /*18340*/  FFMA.FTZ R160, R50, c[0x0][0x23c], -R5.reuse ;  /* 0x00008f0032a07a23 */ /* 0x100fe20000010805 */
[----:B-1----:R-:W-:Y:S01]  /*18350*/  F2FP.BF16.PACK_AB R24, R205, R202 ;  /* 0x000000cacd18723e */ /* 0x002fe200000010ff */
[----:B------:R-:W-:Y:S02]  /*18360*/  FFMA.FTZ R161, R51, c[0x0][0x23c], -R5 ;  /* 0x00008f0033a17a23 */ /* 0x000fe40000010805 */
[----:B------:R-:W-:Y:S02]  /*18370*/  FFMA.FTZ R152, R53, c[0x0][0x23c], -R153 ;  /* 0x00008f0035987a23 */ /* 0x000fe40000010899 */
[----:B------:R-:W-:Y:S01]  /*18380*/  FFMA.FTZ R157, R54, c[0x0][0x23c], -R5 ;  /* 0x00008f00369d7a23 */ /* 0x000fe20000010805 */
[----:B------:R-:W-:Y:S01]  /*18390*/  MUFU.EX2 R201, R201 ;  /* 0x000000c900c97308 */ /* 0x000fe20000000800 */
[----:B------:R-:W-:Y:S02]  /*183a0*/  FFMA.FTZ R54, R60, c[0x0][0x23c], -R153 ;  /* 0x00008f003c367a23 */ /* 0x000fe40000010899 */
[----:B------:R-:W-:Y:S02]  /*183b0*/  FFMA.FTZ R154, R55, c[0x0][0x23c], -R5 ;  /* 0x00008f00379a7a23 */ /* 0x000fe40000010805 */
[--C-:B------:R-:W-:Y:S02]  /*183c0*/  FFMA.FTZ R55, R56, c[0x0][0x23c], -R153.reuse ;  /* 0x00008f0038377a23 */ /* 0x100fe40000010899 */
[----:B------:R-:W-:Y:S02]  /*183d0*/  FFMA.FTZ R56, R57, c[0x0][0x23c], -R153 ;  /* 0x00008f0039387a23 */ /* 0x000fe40000010899 */
[--C-:B------:R-:W-:Y:S01]  /*183e0*/  FFMA.FTZ R57, R62, c[0x0][0x23c], -R5.reuse ;  /* 0x00008f003e397a23 */ /* 0x100fe20000010805 */
[----:B------:R-:W1:Y:S01]  /*183f0*/  MUFU.EX2 R194, R194 ;  /* 0x000000c200c27308 */ /* 0x000e620000000800 */
[----:B------:R-:W-:Y:S02]  /*18400*/  FFMA.FTZ R58, R58, c[0x0][0x23c], -R5 ;  /* 0x00008f003a3a7a23 */ /* 0x000fe40000010805 */
[----:B------:R-:W-:Y:S01]  /*18410*/  FFMA.FTZ R49, R61, c[0x0][0x23c], -R153 ;  /* 0x00008f003d317a23 */ /* 0x000fe20000010899 */
[----:B--2---:R-:W-:Y:S01]  /*18420*/  F2FP.BF16.PACK_AB R25, R207, R204 ;  /* 0x000000cccf19723e */ /* 0x004fe200000010ff */
[----:B------:R-:W-:Y:S02]  /*18430*/  FFMA.FTZ R52, R63, c[0x0][0x23c], -R5 ;  /* 0x00008f003f347a23 */ /* 0x000fe40000010805 */
[----:B------:R-:W-:Y:S02]  /*18440*/  FFMA.FTZ R47, R64, c[0x0][0x23c], -R153 ;  /* 0x00008f00402f7a23 */ /* 0x000fe40000010899 */
[--C-:B------:R-:W-:Y:S01]  /*18450*/  FFMA.FTZ R50, R66, c[0x0][0x23c], -R5.reuse ;  /* 0x00008f0042327a23 */ /* 0x100fe20000010805 */
[----:B------:R-:W-:Y:S01]  /*18460*/  MUFU.EX2 R203, R203 ;  /* 0x000000cb00cb7308 */ /* 0x000fe20000000800 */
[----:B------:R-:W-:Y:S02]  /*18470*/  FFMA.FTZ R51, R67, c[0x0][0x23c], -R5 ;  /* 0x00008f0043337a23 */ /* 0x000fe40000010805 */
[----:B------:R-:W-:Y:S02]  /*18480*/  FFMA.FTZ R7, R69, c[0x0][0x23c], -R153 ;  /* 0x00008f0045077a23 */ /* 0x000fe40000010899 */
[--C-:B------:R-:W-:Y:S02]  /*18490*/  FFMA.FTZ R45, R70, c[0x0][0x23c], -R5.reuse ;  /* 0x00008f00462d7a23 */ /* 0x100fe40000010805 */
[----:B------:R-:W-:Y:S02]  /*184a0*/  FFMA.FTZ R6, R71, c[0x0][0x23c], -R5 ;  /* 0x00008f0047067a23 */ /* 0x000fe40000010805 */
[----:B------:R-:W-:Y:S01]  /*184b0*/  FFMA.FTZ R44, R72, c[0x0][0x23c], -R153 ;  /* 0x00008f00482c7a23 */ /* 0x000fe20000010899 */
[----:B------:R-:W2:Y:S01]  /*184c0*/  MUFU.EX2 R200, R200 ;  /* 0x000000c800c87308 */ /* 0x000ea20000000800 */
[----:B------:R-:W-:Y:S02]  /*184d0*/  FFMA.FTZ R72, R87, c[0x0][0x23c], -R5 ;  /* 0x00008f0057487a23 */ /* 0x000fe40000010805 */
[--C-:B------:R-:W-:Y:S01]  /*184e0*/  FFMA.FTZ R87, R101, c[0x0][0x23c], -R153.reuse ;  /* 0x00008f0065577a23 */ /* 0x100fe20000010899 */
[----:B-1----:R-:W-:Y:S01]  /*184f0*/  F2FP.BF16.PACK_AB R26, R194, R201 ;  /* 0x000000c9c21a723e */ /* 0x002fe200000010ff */
[----:B------:R-:W-:Y:S02]  /*18500*/  FFMA.FTZ R53, R73, c[0x0][0x23c], -R153 ;  /* 0x00008f0049357a23 */ /* 0x000fe40000010899 */
[--C-:B------:R-:W-:Y:S02]  /*18510*/  FFMA.FTZ R60, R74, c[0x0][0x23c], -R5.reuse ;  /* 0x00008f004a3c7a23 */ /* 0x100fe40000010805 */
[----:B------:R-:W-:Y:S01]  /*18520*/  FFMA.FTZ R61, R75, c[0x0][0x23c], -R5 ;  /* 0x00008f004b3d7a23 */ /* 0x000fe20000010805 */
[----:B------:R-:W-:Y:S01]  /*18530*/  MUFU.EX2 R184, R184 ;  /* 0x000000b800b87308 */ /* 0x000fe20000000800 */
[----:B------:R-:W-:Y:S02]  /*18540*/  FFMA.FTZ R204, R3, R242, R204 ;  /* 0x000000f203cc7223 */ /* 0x000fe400000100cc */
[--C-:B------:R-:W-:Y:S02]  /*18550*/  FFMA.FTZ R62, R76, c[0x0][0x23c], -R153.reuse ;  /* 0x00008f004c3e7a23 */ /* 0x100fe40000010899 */
[----:B------:R-:W-:Y:S02]  /*18560*/  FADD.FTZ R204, R207, R204 ;  /* 0x000000cccfcc7221 */ /* 0x000fe40000010000 */
[----:B------:R-:W-:Y:S02]  /*18570*/  FFMA.FTZ R63, R77, c[0x0][0x23c], -R153 ;  /* 0x00008f004d3f7a23 */ /* 0x000fe40000010899 */
[--C-:B------:R-:W-:Y:S01]  /*18580*/  FFMA.FTZ R64, R78, c[0x0][0x23c], -R5.reuse ;  /* 0x00008f004e407a23 */ /* 0x100fe20000010805 */
[----:B------:R-:W1:Y:S01]  /*18590*/  MUFU.EX2 R187, R187 ;  /* 0x000000bb00bb7308 */ /* 0x000e620000000800 */
[----:B------:R-:W-:Y:S02]  /*185a0*/  FFMA.FTZ R65, R79, c[0x0][0x23c], -R5 ;  /* 0x00008f004f417a23 */ /* 0x000fe40000010805 */
[--C-:B------:R-:W-:Y:S01]  /*185b0*/  FFMA.FTZ R66, R80, c[0x0][0x23c], -R153.reuse ;  /* 0x00008f0050427a23 */ /* 0x100fe20000010899 */
[----:B--2---:R-:W-:Y:S01]  /*185c0*/  F2FP.BF16.PACK_AB R27, R200, R203 ;  /* 0x000000cbc81b723e */ /* 0x004fe200000010ff */
[----:B------:R-:W-:Y:S02]  /*185d0*/  FFMA.FTZ R69, R81, c[0x0][0x23c], -R153 ;  /* 0x00008f0051457a23 */ /* 0x000fe40000010899 */
[--C-:B------:R-:W-:Y:S02]  /*185e0*/  FFMA.FTZ R68, R82, c[0x0][0x23c], -R5.reuse ;  /* 0x00008f0052447a23 */ /* 0x100fe40000010805 */
[----:B------:R-:W-:Y:S01]  /*185f0*/  FFMA.FTZ R67, R83, c[0x0][0x23c], -R5 ;  /* 0x00008f0053437a23 */ /* 0x000fe20000010805 */
[----:B------:R-:W-:Y:S01]  /*18600*/  MUFU.EX2 R188, R188 ;  /* 0x000000bc00bc7308 */ /* 0x000fe20000000800 */
[C---:B---3--:R-:W-:Y:S05]  /*18610*/  HMMA.16816.F32.BF16 R8, R24.reuse, R16, R8 ;  /* 0x000000101808723c */ /* 0x048fea0000041808 */
[--C-:B------:R-:W-:Y:S02]  /*18620*/  FFMA.FTZ R79, R93, c[0x0][0x23c], -R153.reuse ;  /* 0x00008f005d4f7a23 */ /* 0x100fe40000010899 */
[C---:B------:R-:W-:Y:S01]  /*18630*/  FMUL.FTZ R16, R150.reuse, R136 ;  /* 0x0000008896107220 */ /* 0x040fe20000410000 */
[C---:B------:R-:W-:Y:S01]  /*18640*/  HMMA.16816.F32.BF16 R12, R24.reuse, R18, R12 ;  /* 0x00000012180c723c */ /* 0x040fe2000004180c */
[----:B------:R-:W2:Y:S03]  /*18650*/  MUFU.EX2 R189, R189 ;  /* 0x000000bd00bd7308 */ /* 0x000ea60000000800 */
[----:B------:R-:W-:Y:S02]  /*18660*/  FMUL.FTZ R17, R150, R137 ;  /* 0x0000008996117220 */ /* 0x000fe40000410000 */
[--C-:B------:R-:W-:Y:S02]  /*18670*/  FFMA.FTZ R70, R84, c[0x0][0x23c], -R153.reuse ;  /* 0x00008f0054467a23 */ /* 0x100fe40000010899 */
[C---:B------:R-:W-:Y:S03]  /*18680*/  FMUL.FTZ R18, R3.reuse, R138 ;  /* 0x0000008a03127220 */ /* 0x040fe60000410000 */
[----:B------:R-:W-:Y:S01]  /*18690*/  MUFU.EX2 R182, R182 ;  /* 0x000000b600b67308 */ /* 0x000fe20000000800 */
[----:B------:R-:W-:Y:S02]  /*186a0*/  FMUL.FTZ R19, R3, R139 ;  /* 0x0000008b03137220 */ /* 0x000fe40000410000 */
[----:B------:R-:W-:Y:S02]  /*186b0*/  FFMA.FTZ R71, R85, c[0x0][0x23c], -R153 ;  /* 0x00008f0055477a23 */ /* 0x000fe40000010899 */
[----:B------:R-:W-:Y:S02]  /*186c0*/  FFMA.FTZ R73, R86, c[0x0][0x23c], -R5 ;  /* 0x00008f0056497a23 */ /* 0x000fe40000010805 */
[--C-:B------:R-:W-:Y:S01]  /*186d0*/  FFMA.FTZ R74, R88, c[0x0][0x23c], -R153.reuse ;  /* 0x00008f00584a7a23 */ /* 0x100fe20000010899 */
[C---:B----4-:R-:W-:Y:S02]  /*186e0*/  HMMA.16816.F32.BF16 R16, R24.reuse, R28, R16 ;  /* 0x0000001c1810723c */ /* 0x050fe40000041810 */
[----:B------:R-:W3:Y:S01]  /*186f0*/  MUFU.EX2 R181, R181 ;  /* 0x000000b500b57308 */ /* 0x000ee20000000800 */
[----:B------:R-:W-:Y:S02]  /*18700*/  FFMA.FTZ R75, R89, c[0x0][0x23c], -R153 ;  /* 0x00008f00594b7a23 */ /* 0x000fe40000010899 */
[--C-:B------:R-:W-:Y:S02]  /*18710*/  FFMA.FTZ R76, R90, c[0x0][0x23c], -R5.reuse ;  /* 0x00008f005a4c7a23 */ /* 0x100fe40000010805 */
[--C-:B------:R-:W-:Y:S01]  /*18720*/  FFMA.FTZ R77, R91, c[0x0][0x23c], -R5.reuse ;  /* 0x00008f005b4d7a23 */ /* 0x100fe20000010805 */
[----:B------:R-:W-:Y:S01]  /*18730*/  HMMA.16816.F32.BF16 R20, R24, R30, R20 ;  /* 0x0000001e1814723c */ /* 0x000fe20000041814 */
[----:B------:R-:W4:Y:S03]  /*18740*/  LDSM.16.MT88.4 R28, [R224+0x5800] ;  /* 0x00580000e01c783b */ /* 0x000f260000004200 */
[----:B------:R-:W-:Y:S01]  /*18750*/  MUFU.EX2 R185, R185 ;  /* 0x000000b900b97308 */ /* 0x000fe20000000800 */
[--C-:B------:R-:W-:Y:S02]  /*18760*/  FFMA.FTZ R80, R94, c[0x0][0x23c], -R5.reuse ;  /* 0x00008f005e507a23 */ /* 0x100fe40000010805 */
[----:B------:R-:W-:Y:S01]  /*18770*/  F2FP.BF16.PACK_AB R24, R193, R192 ;  /* 0x000000c0c118723e */ /* 0x000fe200000010ff */
[----:B------:R-:W-:Y:S01]  /*18780*/  FFMA.FTZ R81, R95, c[0x0][0x23c], -R5 ;  /* 0x00008f005f517a23 */ /* 0x000fe20000010805 */
[----:B------:R-:W-:Y:S03]  /*18790*/  F2FP.BF16.PACK_AB R25, R199, R198 ;  /* 0x000000c6c719723e */ /* 0x000fe600000010ff */
[----:B------:R-:W-:Y:S01]  /*187a0*/  F2FP.BF16.PACK_AB R26, R186, R191 ;  /* 0x000000bfba1a723e */ /* 0x000fe200000010ff */
[--C-:B------:R-:W-:Y:S01]  /*187b0*/  FFMA.FTZ R78, R92, c[0x0][0x23c], -R153.reuse ;  /* 0x00008f005c4e7a23 */ /* 0x100fe20000010899 */
[----:B------:R-:W1:Y:S01]  /*187c0*/  MUFU.EX2 R178, R178 ;  /* 0x000000b200b27308 */ /* 0x000e620000000800 */
[----:B------:R-:W-:Y:S01]  /*187d0*/  F2FP.BF16.PACK_AB R27, R190, R195 ;  /* 0x000000c3be1b723e */ /* 0x000fe200000010ff */
[--C-:B------:R-:W-:Y:S02]  /*187e0*/  FFMA.FTZ R82, R96, c[0x0][0x23c], -R153.reuse ;  /* 0x00008f0060527a23 */ /* 0x100fe40000010899 */
[----:B------:R-:W-:Y:S02]  /*187f0*/  FFMA.FTZ R83, R97, c[0x0][0x23c], -R153 ;  /* 0x00008f0061537a23 */ /* 0x000fe40000010899 */
[--C-:B------:R-:W-:Y:S02]  /*18800*/  FFMA.FTZ R84, R98, c[0x0][0x23c], -R5.reuse ;  /* 0x00008f0062547a23 */ /* 0x100fe40000010805 */
[C---:B-----5:R-:W-:Y:S02]  /*18810*/  HMMA.16816.F32.BF16 R8, R24.reuse, R32, R8 ;  /* 0x000000201808723c */ /* 0x060fe40000041808 */
[----:B------:R-:W-:Y:S01]  /*18820*/  MUFU.EX2 R179, R179 ;  /* 0x000000b300b37308 */ /* 0x000fe20000000800 */
[--C-:B------:R-:W-:Y:S02]  /*18830*/  FFMA.FTZ R85, R99, c[0x0][0x23c], -R5.reuse ;  /* 0x00008f0063557a23 */ /* 0x100fe40000010805 */
[----:B------:R-:W-:Y:S02]  /*18840*/  FFMA.FTZ R88, R102, c[0x0][0x23c], -R5 ;  /* 0x00008f0066587a23 */ /* 0x000fe40000010805 */
[----:B------:R-:W-:Y:S01]  /*18850*/  FFMA.FTZ R86, R100, c[0x0][0x23c], -R153 ;  /* 0x00008f0064567a23 */ /* 0x000fe20000010899 */
[C---:B------:R-:W-:Y:S01]  /*18860*/  HMMA.16816.F32.BF16 R12, R24.reuse, R34, R12 ;  /* 0x00000022180c723c */ /* 0x040fe2000004180c */
[----:B------:R-:W5:Y:S03]  /*18870*/  LDSM.16.MT88.4 R32, [R224+0x5c00] ;  /* 0x005c0000e020783b */ /* 0x000f660000004200 */
[----:B------:R-:W3:Y:S01]  /*18880*/  MUFU.EX2 R180, R180 ;  /* 0x000000b400b47308 */ /* 0x000ee20000000800 */
[----:B------:R-:W-:Y:S02]  /*18890*/  FFMA.FTZ R91, R103, c[0x0][0x23c], -R5 ;  /* 0x00008f00675b7a23 */ /* 0x000fe40000010805 */
[--C-:B------:R-:W-:Y:S01]  /*188a0*/  FFMA.FTZ R89, R104, c[0x0][0x23c], -R153.reuse ;  /* 0x00008f0068597a23 */ /* 0x100fe20000010899 */
[C---:B------:R-:W-:Y:S04]  /*188b0*/  HMMA.16816.F32.BF16 R16, R24.reuse, R36, R16 ;  /* 0x000000241810723c */ /* 0x040fe80000041810 */
[----:B------:R-:W-:Y:S02]  /*188c0*/  FFMA.FTZ R90, R105, c[0x0][0x23c], -R153 ;  /* 0x00008f00695a7a23 */ /* 0x000fe40000010899 */
[----:B------:R-:W-:Y:S01]  /*188d0*/  MUFU.EX2 R183, R183 ;  /* 0x000000b700b77308 */ /* 0x000fe20000000800 */
[--C-:B------:R-:W-:Y:S01]  /*188e0*/  FFMA.FTZ R92, R106, c[0x0][0x23c], -R5.reuse ;  /* 0x00008f006a5c7a23 */ /* 0x100fe20000010805 */
[----:B------:R-:W-:Y:S01]  /*188f0*/  HMMA.16816.F32.BF16 R20, R24, R38, R20 ;  /* 0x000000261814723c */ /* 0x000fe20000041814 */
[----:B------:R-:W-:Y:S03]  /*18900*/  LDSM.16.MT88.4 R36, [R224+0x6000] ;  /* 0x00600000e024783b */ /* 0x000fe60000004200 */
[--C-:B------:R-:W-:Y:S02]  /*18910*/  FFMA.FTZ R107, R107, c[0x0][0x23c], -R5.reuse ;  /* 0x00008f006b6b7a23 */ /* 0x100fe40000010805 */
[----:B------:R-:W-:Y:S01]  /*18920*/  FFMA.FTZ R96, R115, c[0x0][0x23c], -R5 ;  /* 0x00008f0073607a23 */ /* 0x000fe20000010805 */
[----:B-1----:R-:W-:Y:S01]  /*18930*/  F2FP.BF16.PACK_AB R24, R187, R184 ;  /* 0x000000b8bb18723e */ /* 0x002fe200000010ff */
[----:B------:R-:W1:Y:S01]  /*18940*/  MUFU.EX2 R176, R176 ;  /* 0x000000b000b07308 */ /* 0x000e620000000800 */
[----:B--2---:R-:W-:Y:S03]  /*18950*/  F2FP.BF16.PACK_AB R25, R189, R188 ;  /* 0x000000bcbd19723e */ /* 0x004fe600000010ff */
[----:B---3--:R-:W-:Y:S01]  /*18960*/  F2FP.BF16.PACK_AB R26, R181, R182 ;  /* 0x000000b6b51a723e */ /* 0x008fe200000010ff */
[----:B------:R-:W-:Y:S01]  /*18970*/  FFMA.FTZ R109, R109, c[0x0][0x23c], -R153 ;  /* 0x00008f006d6d7a23 */ /* 0x000fe20000010899 */
[----:B------:R-:W-:Y:S01]  /*18980*/  F2FP.BF16.PACK_AB R27, R178, R185 ;  /* 0x000000b9b21b723e */ /* 0x000fe200000010ff */
[--C-:B------:R-:W-:Y:S02]  /*18990*/  FFMA.FTZ R110, R110, c[0x0][0x23c], -R5.reuse ;  /* 0x00008f006e6e7a23 */ /* 0x100fe40000010805 */
[----:B------:R-:W-:Y:S01]  /*189a0*/  FFMA.FTZ R111, R111, c[0x0][0x23c], -R5 ;  /* 0x00008f006f6f7a23 */ /* 0x000fe20000010805 */
[----:B------:R-:W-:Y:S01]  /*189b0*/  MUFU.EX2 R174, R174 ;  /* 0x000000ae00ae7308 */ /* 0x000fe20000000800 */
[----:B------:R-:W-:Y:S02]  /*189c0*/  FFMA.FTZ R113, R113, c[0x0][0x23c], -R153 ;  /* 0x00008f0071717a23 */ /* 0x000fe40000010899 */
[C---:B----4-:R-:W-:Y:S03]  /*189d0*/  HMMA.16816.F32.BF16 R8, R24.reuse, R28, R8 ;  /* 0x0000001c1808723c */ /* 0x050fe60000041808 */
[----:B------:R-:W-:Y:S02]  /*189e0*/  FFMA.FTZ R114, R114, c[0x0][0x23c], -R5 ;  /* 0x00008f0072727a23 */ /* 0x000fe40000010805 */
[--C-:B------:R-:W-:Y:S02]  /*189f0*/  FFMA.FTZ R97, R116, c[0x0][0x23c], -R153.reuse ;  /* 0x00008f0074617a23 */ /* 0x100fe40000010899 */
[----:B------:R-:W2:Y:S01]  /*18a00*/  MUFU.EX2 R171, R171 ;  /* 0x000000ab00ab7308 */ /* 0x000ea20000000800 */
[C---:B------:R-:W-:Y:S01]  /*18a10*/  HMMA.16816.F32.BF16 R12, R24.reuse, R30, R12 ;  /* 0x0000001e180c723c */ /* 0x040fe2000004180c */
[----:B------:R-:W3:Y:S03]  /*18a20*/  LDSM.16.MT88.4 R28, [R223+0x5c00] ;  /* 0x005c0000df1c783b */ /* 0x000ee60000004200 */
[----:B------:R-:W-:Y:S02]  /*18a30*/  FFMA.FTZ R98, R117, c[0x0][0x23c], -R153 ;  /* 0x00008f0075627a23 */ /* 0x000fe40000010899 */
[--C-:B------:R-:W-:Y:S02]  /*18a40*/  FFMA.FTZ R100, R119, c[0x0][0x23c], -R5.reuse ;  /* 0x00008f0077647a23 */ /* 0x100fe40000010805 */
[C---:B------:R-:W-:Y:S01]  /*18a50*/  HMMA.16816.F32.BF16 R16, R24.reuse, R40, R16 ;  /* 0x000000281810723c */ /* 0x040fe20000041810 */
[----:B------:R-:W-:Y:S03]  /*18a60*/  MUFU.EX2 R177, R177 ;  /* 0x000000b100b17308 */ /* 0x000fe60000000800 */
[----:B------:R-:W-:Y:S02]  /*18a70*/  FFMA.FTZ R118, R118, c[0x0][0x23c], -R5 ;  /* 0x00008f0076767a23 */ /* 0x000fe40000010805 */
[--C-:B------:R-:W-:Y:S02]  /*18a80*/  FFMA.FTZ R120, R120, c[0x0][0x23c], -R153.reuse ;  /* 0x00008f0078787a23 */ /* 0x100fe40000010899 */
[----:B------:R-:W-:Y:S01]  /*18a90*/  HMMA.16816.F32.BF16 R20, R24, R42, R20 ;  /* 0x0000002a1814723c */ /* 0x000fe20000041814 */
[----:B------:R-:W-:Y:S02]  /*18aa0*/  LDSM.16.MT88.4 R40, [R223+0x6400] ;  /* 0x00640000df28783b */ /* 0x000fe40000004200 */
[----:B------:R-:W4:Y:S01]  /*18ab0*/  MUFU.EX2 R172, R172 ;  /* 0x000000ac00ac7308 */ /* 0x000f220000000800 */
[----:B------:R-:W-:Y:S02]  /*18ac0*/  FFMA.FTZ R121, R121, c[0x0][0x23c], -R153 ;  /* 0x00008f0079797a23 */ /* 0x000fe40000010899 */
[--C-:B------:R-:W-:Y:S01]  /*18ad0*/  FFMA.FTZ R122, R122, c[0x0][0x23c], -R5.reuse ;  /* 0x00008f007a7a7a23 */ /* 0x100fe20000010805 */
[----:B------:R-:W-:Y:S01]  /*18ae0*/  F2FP.BF16.PACK_AB R24, R180, R179 ;  /* 0x000000b3b418723e */ /* 0x000fe200000010ff */
[----:B------:R-:W-:Y:S01]  /*18af0*/  FFMA.FTZ R123, R123, c[0x0][0x23c], -R5 ;  /* 0x00008f007b7b7a23 */ /* 0x000fe20000010805 */
[----:B-1----:R-:W-:Y:S03]  /*18b00*/  F2FP.BF16.PACK_AB R25, R176, R183 ;  /* 0x000000b7b019723e */ /* 0x002fe600000010ff */
[----:B--2---:R-:W-:Y:S01]  /*18b10*/  F2FP.BF16.PACK_AB R26, R171, R174 ;  /* 0x000000aeab1a723e */ /* 0x004fe200000010ff */
[----:B------:R-:W-:Y:S01]  /*18b20*/  MUFU.EX2 R173, R173 ;  /* 0x000000ad00ad7308 */ /* 0x000fe20000000800 */
[----:B------:R-:W-:Y:S02]  /*18b30*/  FFMA.FTZ R202, R150, R241, R202 ;  /* 0x000000f196ca7223 */ /* 0x000fe400000100ca */
[----:B------:R-:W-:Y:S02]  /*18b40*/  FFMA.FTZ R124, R124, c[0x0][0x23c], -R153 ;  /* 0x00008f007c7c7a23 */ /* 0x000fe40000010899 */
[----:B------:R-:W-:Y:S05]  /*18b50*/  FADD.FTZ R202, R205, R202 ;  /* 0x000000cacdca7221 */ /* 0x000fea0000010000 */
[----:B------:R-:W1:Y:S01]  /*18b60*/  MUFU.EX2 R170, R170 ;  /* 0x000000aa00aa7308 */ /* 0x000e620000000800 */
[----:B----4-:R-:W-:Y:S09]  /*18b70*/  F2FP.BF16.PACK_AB R27, R172, R177 ;  /* 0x000000b1ac1b723e */ /* 0x010ff200000010ff */
[----:B------:R-:W-:Y:S01]  /*18b80*/  MUFU.EX2 R175, R175 ;  /* 0x000000af00af7308 */ /* 0x000fe20000000800 */
[C---:B-----5:R-:W-:Y:S08]  /*18b90*/  HMMA.16816.F32.BF16 R8, R24.reuse, R32, R8 ;  /* 0x000000201808723c */ /* 0x060ff00000041808 */
[C---:B------:R-:W-:Y:S01]  /*18ba0*/  HMMA.16816.F32.BF16 R12, R24.reuse, R34, R12 ;  /* 0x00000022180c723c */ /* 0x040fe2000004180c */
[----:B------:R-:W2:Y:S01]  /*18bb0*/  MUFU.EX2 R168, R168 ;  /* 0x000000a800a87308 */ /* 0x000ea20000000800 */
[----:B------:R-:W4:Y:S06]  /*18bc0*/  LDSM.16.MT88.4 R32, [R223+0x6000] ;  /* 0x00600000df20783b */ /* 0x000f2c0000004200 */
[C---:B---3--:R-:W-:Y:S03]  /*18bd0*/  HMMA.16816.F32.BF16 R16, R24.reuse, R28, R16 ;  /* 0x0000001c1810723c */ /* 0x048fe60000041810 */
[----:B------:R-:W-:Y:S05]  /*18be0*/  MUFU.EX2 R169, R169 ;  /* 0x000000a900a97308 */ /* 0x000fea0000000800 */
[----:B------:R-:W-:Y:S01]  /*18bf0*/  HMMA.16816.F32.BF16 R20, R24, R30, R20 ;  /* 0x0000001e1814723c */ /* 0x000fe20000041814 */
[----:B------:R-:W3:Y:S04]  /*18c00*/  LDSM.16.MT88.4 R28, [R224+0x6400] ;  /* 0x00640000e01c783b */ /* 0x000ee80000004200 */
[----:B------:R-:W5:Y:S02]  /*18c10*/  MUFU.EX2 R164, R164 ;  /* 0x000000a400a47308 */ /* 0x000f640000000800 */
[----:B-1----:R-:W-:Y:S02]  /*18c20*/  F2FP.BF16.PACK_AB R24, R170, R173 ;  /* 0x000000adaa18723e */ /* 0x002fe400000010ff */
[----:B--2---:R-:W-:Y:S06]  /*18c30*/  F2FP.BF16.PACK_AB R25, R168, R175 ;  /* 0x000000afa819723e */ /* 0x004fec00000010ff */
[----:B------:R-:W-:Y:S10]  /*18c40*/  MUFU.EX2 R166, R166 ;  /* 0x000000a600a67308 */ /* 0x000ff40000000800 */
[----:B------:R-:W1:Y:S01]  /*18c50*/  MUFU.EX2 R167, R167 ;  /* 0x000000a700a77308 */ /* 0x000e620000000800 */
[----:B-----5:R-:W-:Y:S09]  /*18c60*/  F2FP.BF16.PACK_AB R26, R164, R169 ;  /* 0x000000a9a41a723e */ /* 0x020ff200000010ff */
[----:B------:R-:W-:Y:S10]  /*18c70*/  MUFU.EX2 R163, R163 ;  /* 0x000000a300a37308 */ /* 0x000ff40000000800 */
[----:B------:R-:W2:Y:S01]  /*18c80*/  MUFU.EX2 R158, R158 ;  /* 0x0000009e009e7308 */ /* 0x000ea20000000800 */
[----:B-1----:R-:W-:Y:S09]  /*18c90*/  F2FP.BF16.PACK_AB R27, R167, R166 ;  /* 0x000000a6a71b723e */ /* 0x002ff200000010ff */
[----:B------:R-:W-:Y:S01]  /*18ca0*/  MUFU.EX2 R165, R165 ;  /* 0x000000a500a57308 */ /* 0x000fe20000000800 */
[C---:B------:R-:W-:Y:S08]  /*18cb0*/  HMMA.16816.F32.BF16 R8, R24.reuse, R36, R8 ;  /* 0x000000241808723c */ /* 0x040ff00000041808 */
[C---:B------:R-:W-:Y:S01]  /*18cc0*/  HMMA.16816.F32.BF16 R12, R24.reuse, R38, R12 ;  /* 0x00000026180c723c */ /* 0x040fe2000004180c */
[----:B------:R-:W1:Y:S01]  /*18cd0*/  MUFU.EX2 R162, R162 ;  /* 0x000000a200a27308 */ /* 0x000e620000000800 */
[----:B------:R-:W-:Y:S06]  /*18ce0*/  LDSM.16.MT88.4 R36, [R224+0x6c00] ;  /* 0x006c0000e024783b */ /* 0x000fec0000004200 */
[C---:B----4-:R-:W-:Y:S03]  /*18cf0*/  HMMA.16816.F32.BF16 R16, R24.reuse, R32, R16 ;  /* 0x000000201810723c */ /* 0x050fe60000041810 */
[----:B------:R-:W-:Y:S05]  /*18d00*/  MUFU.EX2 R156, R156 ;  /* 0x0000009c009c7308 */ /* 0x000fea0000000800 */
[----:B------:R-:W-:Y:S01]  /*18d10*/  HMMA.16816.F32.BF16 R20, R24, R34, R20 ;  /* 0x000000221814723c */ /* 0x000fe20000041814 */
[----:B------:R-:W4:Y:S04]  /*18d20*/  LDSM.16.MT88.4 R32, [R224+0x6800] ;  /* 0x00680000e020783b */ /* 0x000f280000004200 */
[----:B------:R-:W5:Y:S02]  /*18d30*/  MUFU.EX2 R159, R159 ;  /* 0x0000009f009f7308 */ /* 0x000f640000000800 */
[----:B--2---:R-:W-:Y:S02]  /*18d40*/  F2FP.BF16.PACK_AB R24, R158, R163 ;  /* 0x000000a39e18723e */ /* 0x004fe400000010ff */
[----:B-1----:R-:W-:Y:S06]  /*18d50*/  F2FP.BF16.PACK_AB R25, R162, R165 ;  /* 0x000000a5a219723e */ /* 0x002fec00000010ff */
[----:B------:R-:W-:Y:S10]  /*18d60*/  MUFU.EX2 R160, R160 ;  /* 0x000000a000a07308 */ /* 0x000ff40000000800 */
[----:B------:R-:W1:Y:S01]  /*18d70*/  MUFU.EX2 R161, R161 ;  /* 0x000000a100a17308 */ /* 0x000e620000000800 */
[----:B-----5:R-:W-:Y:S09]  /*18d80*/  F2FP.BF16.PACK_AB R26, R159, R156 ;  /* 0x0000009c9f1a723e */ /* 0x020ff200000010ff */
[----:B------:R-:W-:Y:S10]  /*18d90*/  MUFU.EX2 R155, R155 ;  /* 0x0000009b009b7308 */ /* 0x000ff40000000800 */
[----:B------:R-:W2:Y:S01]  /*18da0*/  MUFU.EX2 R152, R152 ;  /* 0x0000009800987308 */ /* 0x000ea20000000800 */
[----:B-1----:R-:W-:Y:S09]  /*18db0*/  F2FP.BF16.PACK_AB R27, R161, R160 ;  /* 0x000000a0a11b723e */ /* 0x002ff200000010ff */
[----:B------:R-:W-:Y:S01]  /*18dc0*/  MUFU.EX2 R157, R157 ;  /* 0x0000009d009d7308 */ /* 0x000fe20000000800 */
[C---:B---3--:R-:W-:Y:S08]  /*18dd0*/  HMMA.16816.F32.BF16 R8, R24.reuse, R28, R8 ;  /* 0x0000001c1808723c */ /* 0x048ff00000041808 */
        /* <DEDUP_REMOVED lines=8> */
[----:B--2---:R-:W-:Y:S02]  /*18e60*/  F2FP.BF16.PACK_AB R24, R152, R155 ;  /* 0x0000009b9818723e */ /* 0x004fe400000010ff */
[----:B-1----:R-:W-:Y:S06]  /*18e70*/  F2FP.BF16.PACK_AB R25, R154, R157 ;  /* 0x0000009d9a19723e */ /* 0x002fec00000010ff */
[----:B------:R-:W-:Y:S10]  /*18e80*/  MUFU.EX2 R58, R58 ;  /* 0x0000003a003a7308 */ /* 0x000ff40000000800 */
[----:B------:R-:W1:Y:S01]  /*18e90*/  MUFU.EX2 R59, R59 ;  /* 0x0000003b003b7308 */ /* 0x000e620000000800 */
[----:B---3--:R-:W-:Y:S09]  /*18ea0*/  F2FP.BF16.PACK_AB R26, R56, R55 ;  /* 0x00000037381a723e */ /* 0x008ff200000010ff */
[----:B------:R-:W-:Y:S10]  /*18eb0*/  MUFU.EX2 R54, R54 ;  /* 0x0000003600367308 */ /* 0x000ff40000000800 */
[----:B------:R-:W2:Y:S01]  /*18ec0*/  MUFU.EX2 R49, R49 ;  /* 0x0000003100317308 */ /* 0x000ea20000000800 */
[----:B-1----:R-:W-:Y:S09]  /*18ed0*/  F2FP.BF16.PACK_AB R27, R59, R58 ;  /* 0x0000003a3b1b723e */ /* 0x002ff200000010ff */
[----:B------:R-:W-:Y:S01]  /*18ee0*/  MUFU.EX2 R57, R57 ;  /* 0x0000003900397308 */ /* 0x000fe20000000800 */
[C---:B----4-:R-:W-:Y:S08]  /*18ef0*/  HMMA.16816.F32.BF16 R8, R24.reuse, R32, R8 ;  /* 0x000000201808723c */ /* 0x050ff00000041808 */
[C---:B------:R-:W-:Y:S01]  /*18f00*/  HMMA.16816.F32.BF16 R12, R24.reuse, R34, R12 ;  /* 0x00000022180c723c */ /* 0x040fe2000004180c */
[----:B------:R-:W1:Y:S01]  /*18f10*/  MUFU.EX2 R52, R52 ;  /* 0x0000003400347308 */ /* 0x000e620000000800 */
[----:B------:R-:W-:Y:S06]  /*18f20*/  LDSM.16.MT88.4 R32, [R223+0x7000] ;  /* 0x00700000df20783b */ /* 0x000fec0000004200 */
[C---:B------:R-:W-:Y:S03]  /*18f30*/  HMMA.16816.F32.BF16 R16, R24.reuse, R28, R16 ;  /* 0x0000001c1810723c */ /* 0x040fe60000041810 */
[----:B------:R-:W-:Y:S05]  /*18f40*/  MUFU.EX2 R47, R47 ;  /* 0x0000002f002f7308 */ /* 0x000fea0000000800 */
[----:B------:R-:W-:Y:S01]  /*18f50*/  HMMA.16816.F32.BF16 R20, R24, R30, R20 ;  /* 0x0000001e1814723c */ /* 0x000fe20000041814 */
[----:B------:R-:W3:Y:S04]  /*18f60*/  LDSM.16.MT88.4 R28, [R224+0x7000] ;  /* 0x00700000e01c783b */ /* 0x000ee80000004200 */
[----:B------:R-:W4:Y:S02]  /*18f70*/  MUFU.EX2 R48, R48 ;  /* 0x0000003000307308 */ /* 0x000f240000000800 */
[----:B--2---:R-:W-:Y:S02]  /*18f80*/  F2FP.BF16.PACK_AB R24, R49, R54 ;  /* 0x000000363118723e */ /* 0x004fe400000010ff */
[----:B-1----:R-:W-:Y:S06]  /*18f90*/  F2FP.BF16.PACK_AB R25, R52, R57 ;  /* 0x000000393419723e */ /* 0x002fec00000010ff */
[----:B------:R-:W-:Y:S10]  /*18fa0*/  MUFU.EX2 R50, R50 ;  /* 0x0000003200327308 */ /* 0x000ff40000000800 */
[----:B------:R-:W1:Y:S01]  /*18fb0*/  MUFU.EX2 R51, R51 ;  /* 0x0000003300337308 */ /* 0x000e620000000800 */
[----:B----4-:R-:W-:Y:S09]  /*18fc0*/  F2FP.BF16.PACK_AB R26, R48, R47 ;  /* 0x0000002f301a723e */ /* 0x010ff200000010ff */
[----:B------:R-:W-:Y:S10]  /*18fd0*/  MUFU.EX2 R46, R46 ;  /* 0x0000002e002e7308 */ /* 0x000ff40000000800 */
[----:B------:R-:W2:Y:S01]  /*18fe0*/  MUFU.EX2 R7, R7 ;  /* 0x0000000700077308 */ /* 0x000ea20000000800 */
[----:B-1----:R-:W-:Y:S09]  /*18ff0*/  F2FP.BF16.PACK_AB R27, R51, R50 ;  /* 0x00000032331b723e */ /* 0x002ff200000010ff */
[----:B------:R-:W-:Y:S01]  /*19000*/  MUFU.EX2 R45, R45 ;  /* 0x0000002d002d7308 */ /* 0x000fe20000000800 */
[C---:B------:R-:W-:Y:S08]  /*19010*/  HMMA.16816.F32.BF16 R8, R24.reuse, R36, R8 ;  /* 0x000000241808723c */ /* 0x040ff00000041808 */
[C---:B------:R-:W-:Y:S01]  /*19020*/  HMMA.16816.F32.BF16 R12, R24.reuse, R38, R12 ;  /* 0x00000026180c723c */ /* 0x040fe2000004180c */
[----:B------:R-:W1:Y:S01]  /*19030*/  MUFU.EX2 R6, R6 ;  /* 0x0000000600067308 */ /* 0x000e620000000800 */
[----:B------:R-:W4:Y:S06]  /*19040*/  LDSM.16.MT88.4 R36, [R224+0x7400] ;  /* 0x00740000e024783b */ /* 0x000f2c0000004200 */
[C---:B-----5:R-:W-:Y:S03]  /*19050*/  HMMA.16816.F32.BF16 R16, R24.reuse, R40, R16 ;  /* 0x000000281810723c */ /* 0x060fe60000041810 */
[----:B------:R-:W-:Y:S04]  /*19060*/  MUFU.EX2 R44, R44 ;  /* 0x0000002c002c7308 */ /* 0x000fe80000000800 */
[----:B------:R-:W-:Y:S01]  /*19070*/  FADD.FTZ R41, R201, R202 ;  /* 0x000000cac9297221 */ /* 0x000fe20000010000 */
[----:B------:R-:W-:Y:S04]  /*19080*/  HMMA.16816.F32.BF16 R20, R24, R42, R20 ;  /* 0x0000002a1814723c */ /* 0x000fe80000041814 */
[----:B------:R-:W-:Y:S01]  /*19090*/  FADD.FTZ R41, R194, R41 ;  /* 0x00000029c2297221 */ /* 0x000fe20000010000 */
[----:B------:R-:W5:Y:S01]  /*190a0*/  MUFU.EX2 R53, R53 ;  /* 0x0000003500357308 */ /* 0x000f620000000800 */
[----:B------:R-:W-:Y:S01]  /*190b0*/  FFMA.FTZ R40, R108, c[0x0][0x23c], -R153 ;  /* 0x00008f006c287a23 */ /* 0x000fe20000010899 */
[----:B--2---:R-:W-:Y:S01]  /*190c0*/  F2FP.BF16.PACK_AB R24, R7, R46 ;  /* 0x0000002e0718723e */ /* 0x004fe200000010ff */
[----:B------:R-:W-:Y:S01]  /*190d0*/  FADD.FTZ R43, R203, R204 ;  /* 0x000000cccb2b7221 */ /* 0x000fe20000010000 */
[----:B-1----:R-:W-:Y:S03]  /*190e0*/  F2FP.BF16.PACK_AB R25, R6, R45 ;  /* 0x0000002d0619723e */ /* 0x002fe600000010ff */
[----:B------:R-:W-:Y:S03]  /*190f0*/  FADD.FTZ R43, R200, R43 ;  /* 0x0000002bc82b7221 */ /* 0x000fe60000010000 */
[----:B------:R-:W-:Y:S01]  /*19100*/  MUFU.EX2 R60, R60 ;  /* 0x0000003c003c7308 */ /* 0x000fe20000000800 */
[----:B------:R-:W-:Y:S04]  /*19110*/  FADD.FTZ R42, R198, R43 ;  /* 0x0000002bc62a7221 */ /* 0x000fe80000010000 */
[----:B------:R-:W-:Y:S04]  /*19120*/  FADD.FTZ R42, R199, R42 ;  /* 0x0000002ac72a7221 */ /* 0x000fe80000010000 */
[----:B------:R-:W-:Y:S01]  /*19130*/  FADD.FTZ R93, R195, R42 ;  /* 0x0000002ac35d7221 */ /* 0x000fe20000010000 */
[----:B------:R-:W1:Y:S03]  /*19140*/  MUFU.EX2 R61, R61 ;  /* 0x0000003d003d7308 */ /* 0x000e660000000800 */
[----:B------:R-:W-:Y:S01]  /*19150*/  FADD.FTZ R93, R190, R93 ;  /* 0x0000005dbe5d7221 */ /* 0x000fe20000010000 */
[----:B-----5:R-:W-:Y:S03]  /*19160*/  F2FP.BF16.PACK_AB R26, R53, R44 ;  /* 0x0000002c351a723e */ /* 0x020fe600000010ff */
[----:B------:R-:W-:Y:S02]  /*19170*/  FADD.FTZ R94, R188, R93 ;  /* 0x0000005dbc5e7221 */ /* 0x000fe40000010000 */
[----:B------:R-:W-:Y:S01]  /*19180*/  FFMA.FTZ R93, R112, c[0x0][0x23c], -R153 ;  /* 0x00008f00705d7a23 */ /* 0x000fe20000010899 */
[----:B------:R-:W-:Y:S01]  /*19190*/  MUFU.EX2 R62, R62 ;  /* 0x0000003e003e7308 */ /* 0x000fe20000000800 */
[----:B------:R-:W-:Y:S04]  /*191a0*/  FADD.FTZ R94, R189, R94 ;  /* 0x0000005ebd5e7221 */ /* 0x000fe80000010000 */
[----:B------:R-:W-:Y:S04]  /*191b0*/  FADD.FTZ R185, R185, R94 ;  /* 0x0000005eb9b97221 */ /* 0x000fe80000010000 */
[----:B------:R-:W-:Y:S01]  /*191c0*/  FADD.FTZ R178, R178, R185 ;  /* 0x000000b9b2b27221 */ /* 0x000fe20000010000 */
[----:B------:R-:W2:Y:S03]  /*191d0*/  MUFU.EX2 R63, R63 ;  /* 0x0000003f003f7308 */ /* 0x000ea60000000800 */
[----:B------:R-:W-:Y:S01]  /*191e0*/  FADD.FTZ R183, R183, R178 ;  /* 0x000000b2b7b77221 */ /* 0x000fe20000010000 */
[----:B-1----:R-:W-:Y:S03]  /*191f0*/  F2FP.BF16.PACK_AB R27, R61, R60 ;  /* 0x0000003c3d1b723e */ /* 0x002fe600000010ff */
[----:B------:R-:W-:Y:S03]  /*19200*/  FADD.FTZ R176, R176, R183 ;  /* 0x000000b7b0b07221 */ /* 0x000fe60000010000 */
[----:B------:R-:W-:Y:S01]  /*19210*/  MUFU.EX2 R64, R64 ;  /* 0x0000004000407308 */ /* 0x000fe20000000800 */
[C---:B---3--:R-:W-:Y:S03]  /*19220*/  HMMA.16816.F32.BF16 R8, R24.reuse, R28, R8 ;  /* 0x0000001c1808723c */ /* 0x048fe60000041808 */
[----:B------:R-:W-:Y:S04]  /*19230*/  FADD.FTZ R177, R177, R176 ;  /* 0x000000b0b1b17221 */ /* 0x000fe80000010000 */
[----:B------:R-:W-:Y:S01]  /*19240*/  FADD.FTZ R28, R192, R41 ;  /* 0x00000029c01c7221 */ /* 0x000fe20000010000 */
[C---:B------:R-:W-:Y:S01]  /*19250*/  HMMA.16816.F32.BF16 R12, R24.reuse, R30, R12 ;  /* 0x0000001e180c723c */ /* 0x040fe2000004180c */
[----:B------:R-:W1:Y:S03]  /*19260*/  MUFU.EX2 R65, R65 ;  /* 0x0000004100417308 */ /* 0x000e660000000800 */
[----:B------:R-:W-:Y:S02]  /*19270*/  FADD.FTZ R28, R193, R28 ;  /* 0x0000001cc11c7221 */ /* 0x000fe40000010000 */
[----:B------:R-:W-:Y:S02]  /*19280*/  FADD.FTZ R172, R172, R177 ;  /* 0x000000b1acac7221 */ /* 0x000fe40000010000 */
[----:B------:R-:W-:Y:S01]  /*19290*/  FADD.FTZ R43, R191, R28 ;  /* 0x0000001cbf2b7221 */ /* 0x000fe20000010000 */
[C---:B------:R-:W-:Y:S01]  /*192a0*/  HMMA.16816.F32.BF16 R16, R24.reuse, R32, R16 ;  /* 0x000000201810723c */ /* 0x040fe20000041810 */
[----:B------:R-:W3:Y:S01]  /*192b0*/  LDSM.16.MT88.4 R28, [R223+0x7400] ;  /* 0x00740000df1c783b */ /* 0x000ee20000004200 */
[----:B------:R-:W-:Y:S01]  /*192c0*/  MUFU.EX2 R66, R66 ;  /* 0x0000004200427308 */ /* 0x000fe20000000800 */
[----:B------:R-:W-:Y:S02]  /*192d0*/  FADD.FTZ R43, R186, R43 ;  /* 0x0000002bba2b7221 */ /* 0x000fe40000010000 */
[----:B------:R-:W-:Y:S02]  /*192e0*/  FADD.FTZ R175, R175, R172 ;  /* 0x000000acafaf7221 */ /* 0x000fe40000010000 */
[----:B------:R-:W-:Y:S01]  /*192f0*/  FADD.FTZ R184, R184, R43 ;  /* 0x0000002bb8b87221 */ /* 0x000fe20000010000 */
[----:B------:R-:W-:Y:S01]  /*19300*/  HMMA.16816.F32.BF16 R20, R24, R34, R20 ;  /* 0x000000221814723c */ /* 0x000fe20000041814 */
[----:B------:R-:W5:Y:S03]  /*19310*/  LDSM.16.MT88.4 R32, [R224+0x7800] ;  /* 0x00780000e020783b */ /* 0x000f660000004200 */
[----:B------:R-:W4:Y:S01]  /*19320*/  MUFU.EX2 R69, R69 ;  /* 0x0000004500457308 */ /* 0x000f220000000800 */
[----:B------:R-:W-:Y:S02]  /*19330*/  FADD.FTZ R175, R168, R175 ;  /* 0x000000afa8af7221 */ /* 0x000fe40000010000 */
[----:B--2---:R-:W-:Y:S01]  /*19340*/  F2FP.BF16.PACK_AB R24, R63, R62 ;  /* 0x0000003e3f18723e */ /* 0x004fe200000010ff */
[----:B------:R-:W-:Y:S01]  /*19350*/  FADD.FTZ R187, R187, R184 ;  /* 0x000000b8bbbb7221 */ /* 0x000fe20000010000 */
[----:B-1----:R-:W-:Y:S03]  /*19360*/  F2FP.BF16.PACK_AB R25, R65, R64 ;  /* 0x000000404119723e */ /* 0x002fe600000010ff */
[----:B------:R-:W-:Y:S02]  /*19370*/  FADD.FTZ R182, R182, R187 ;  /* 0x000000bbb6b67221 */ /* 0x000fe40000010000 */
[----:B------:R-:W-:Y:S02]  /*19380*/  MUFU.EX2 R68, R68 ;  /* 0x0000004400447308 */ /* 0x000fe40000000800 */
[----:B------:R-:W-:Y:S04]  /*19390*/  FADD.FTZ R94, R181, R182 ;  /* 0x000000b6b55e7221 */ /* 0x000fe80000010000 */
[----:B------:R-:W-:Y:S04]  /*193a0*/  FADD.FTZ R95, R179, R94 ;  /* 0x0000005eb35f7221 */ /* 0x000fe80000010000 */
[----:B------:R-:W1:Y:S01]  /*193b0*/  MUFU.EX2 R67, R67 ;  /* 0x0000004300437308 */ /* 0x000e620000000800 */
[----:B------:R-:W-:Y:S01]  /*193c0*/  FADD.FTZ R95, R180, R95 ;  /* 0x0000005fb45f7221 */ /* 0x000fe20000010000 */
[----:B----4-:R-:W-:Y:S03]  /*193d0*/  F2FP.BF16.PACK_AB R26, R69, R66 ;  /* 0x00000042451a723e */ /* 0x010fe600000010ff */
[----:B------:R-:W-:Y:S04]  /*193e0*/  FADD.FTZ R174, R174, R95 ;  /* 0x0000005faeae7221 */ /* 0x000fe80000010000 */
[----:B------:R-:W-:Y:S01]  /*193f0*/  FADD.FTZ R174, R171, R174 ;  /* 0x000000aeabae7221 */ /* 0x000fe20000010000 */
[----:B------:R-:W-:Y:S03]  /*19400*/  MUFU.EX2 R70, R70 ;  /* 0x0000004600467308 */ /* 0x000fe60000000800 */
[----:B------:R-:W-:Y:S04]  /*19410*/  FADD.FTZ R173, R173, R174 ;  /* 0x000000aeadad7221 */ /* 0x000fe80000010000 */
[----:B------:R-:W-:Y:S03]  /*19420*/  FADD.FTZ R170, R170, R173 ;  /* 0x000000adaaaa7221 */ /* 0x000fe60000010000 */
[----:B------:R-:W2:Y:S01]  /*19430*/  MUFU.EX2 R71, R71 ;  /* 0x0000004700477308 */ /* 0x000ea20000000800 */
[----:B------:R-:W-:Y:S01]  /*19440*/  FADD.FTZ R169, R169, R170 ;  /* 0x000000aaa9a97221 */ /* 0x000fe20000010000 */
[----:B-1----:R-:W-:Y:S03]  /*19450*/  F2FP.BF16.PACK_AB R27, R67, R68 ;  /* 0x00000044431b723e */ /* 0x002fe600000010ff */
[----:B------:R-:W-:Y:S04]  /*19460*/  FADD.FTZ R164, R164, R169 ;  /* 0x000000a9a4a47221 */ /* 0x000fe80000010000 */
[----:B------:R-:W-:Y:S01]  /*19470*/  FADD.FTZ R99, R163, R164 ;  /* 0x000000a4a3637221 */ /* 0x000fe20000010000 */
[----:B------:R-:W-:Y:S01]  /*19480*/  MUFU.EX2 R73, R73 ;  /* 0x0000004900497308 */ /* 0x000fe20000000800 */
[C---:B------:R-:W-:Y:S03]  /*19490*/  HMMA.16816.F32.BF16 R8, R24.reuse, R36, R8 ;  /* 0x000000241808723c */ /* 0x040fe60000041808 */
[----:B------:R-:W-:Y:S05]  /*194a0*/  FADD.FTZ R99, R158, R99 ;  /* 0x000000639e637221 */ /* 0x000fea0000010000 */
[C---:B------:R-:W-:Y:S01]  /*194b0*/  HMMA.16816.F32.BF16 R12, R24.reuse, R38, R12 ;  /* 0x00000026180c723c */ /* 0x040fe2000004180c */
[----:B------:R-:W1:Y:S01]  /*194c0*/  MUFU.EX2 R72, R72 ;  /* 0x0000004800487308 */ /* 0x000e620000000800 */
[----:B------:R-:W4:Y:S06]  /*194d0*/  LDSM.16.MT88.4 R36, [R223+0x7800] ;  /* 0x00780000df24783b */ /* 0x000f2c0000004200 */
[C---:B---3--:R-:W-:Y:S03]  /*194e0*/  HMMA.16816.F32.BF16 R16, R24.reuse, R28, R16 ;  /* 0x0000001c1810723c */ /* 0x048fe60000041810 */
        /* <DEDUP_REMOVED lines=13> */
[C---:B-----5:R-:W-:Y:S07]  /*195c0*/  HMMA.16816.F32.BF16 R8, R24.reuse, R32, R8 ;  /* 0x000000201808723c */ /* 0x060fee0000041808 */
[----:B------:R-:W-:Y:S01]  /*195d0*/  FADD.FTZ R32, R166, R175 ;  /* 0x000000afa6207221 */ /* 0x000fe20000010000 */
[C---:B------:R-:W-:Y:S01]  /*195e0*/  HMMA.16816.F32.BF16 R12, R24.reuse, R34, R12 ;  /* 0x00000022180c723c */ /* 0x040fe2000004180c */
[----:B------:R-:W1:Y:S03]  /*195f0*/  MUFU.EX2 R81, R81 ;  /* 0x0000005100517308 */ /* 0x000e660000000800 */
[----:B------:R-:W-:Y:S04]  /*19600*/  FADD.FTZ R32, R167, R32 ;  /* 0x00000020a7207221 */ /* 0x000fe80000010000 */
[----:B------:R-:W-:Y:S01]  /*19610*/  FADD.FTZ R101, R165, R32 ;  /* 0x00000020a5657221 */ /* 0x000fe20000010000 */
[C---:B------:R-:W-:Y:S01]  /*19620*/  HMMA.16816.F32.BF16 R16, R24.reuse, R36, R16 ;  /* 0x000000241810723c */ /* 0x040fe20000041810 */
[----:B------:R-:W4:Y:S01]  /*19630*/  LDSM.16.MT88.4 R32, [R223+0x7c00] ;  /* 0x007c0000df20783b */ /* 0x000f220000004200 */
[----:B------:R-:W-:Y:S01]  /*19640*/  MUFU.EX2 R82, R82 ;  /* 0x0000005200527308 */ /* 0x000fe20000000800 */
[----:B------:R-:W-:Y:S04]  /*19650*/  FADD.FTZ R101, R162, R101 ;  /* 0x00000065a2657221 */ /* 0x000fe80000010000 */
[----:B------:R-:W-:Y:S01]  /*19660*/  FADD.FTZ R36, R156, R99 ;  /* 0x000000639c247221 */ /* 0x000fe20000010000 */
[----:B------:R-:W-:Y:S04]  /*19670*/  HMMA.16816.F32.BF16 R20, R24, R38, R20 ;  /* 0x000000261814723c */ /* 0x000fe80000041814 */
[----:B------:R-:W5:Y:S01]  /*19680*/  MUFU.EX2 R83, R83 ;  /* 0x0000005300537308 */ /* 0x000f620000000800 */
[----:B------:R-:W-:Y:S02]  /*19690*/  FADD.FTZ R36, R159, R36 ;  /* 0x000000249f247221 */ /* 0x000fe40000010000 */
[----:B--2---:R-:W-:Y:S01]  /*196a0*/  F2FP.BF16.PACK_AB R24, R79, R78 ;  /* 0x0000004e4f18723e */ /* 0x004fe200000010ff */
[----:B------:R-:W-:Y:S01]  /*196b0*/  FADD.FTZ R102, R160, R101 ;  /* 0x00000065a0667221 */ /* 0x000fe20000010000 */
[----:B-1----:R-:W-:Y:S03]  /*196c0*/  F2FP.BF16.PACK_AB R25, R81, R80 ;  /* 0x000000505119723e */ /* 0x002fe600000010ff */
[----:B------:R-:W-:Y:S02]  /*196d0*/  FADD.FTZ R155, R155, R36 ;  /* 0x000000249b9b7221 */ /* 0x000fe40000010000 */
[----:B------:R-:W-:Y:S01]  /*196e0*/  MUFU.EX2 R84, R84 ;  /* 0x0000005400547308 */ /* 0x000fe20000000800 */
[----:B------:R-:W1:Y:S01]  /*196f0*/  LDSM.16.MT88.4 R36, [R224+0x8000] ;  /* 0x00800000e024783b */ /* 0x000e620000004200 */
[----:B------:R-:W-:Y:S02]  /*19700*/  FADD.FTZ R152, R152, R155 ;  /* 0x0000009b98987221 */ /* 0x000fe40000010000 */
[----:B------:R-:W-:Y:S04]  /*19710*/  FADD.FTZ R102, R161, R102 ;  /* 0x00000066a1667221 */ /* 0x000fe80000010000 */
[----:B------:R-:W-:Y:S02]  /*19720*/  FADD.FTZ R101, R157, R102 ;  /* 0x000000669d657221 */ /* 0x000fe40000010000 */
[----:B------:R-:W2:Y:S02]  /*19730*/  MUFU.EX2 R85, R85 ;  /* 0x0000005500557308 */ /* 0x000ea40000000800 */
[----:B------:R-:W-:Y:S01]  /*19740*/  FADD.FTZ R101, R154, R101 ;  /* 0x000000659a657221 */ /* 0x000fe20000010000 */
[----:B-----5:R-:W-:Y:S07]  /*19750*/  F2FP.BF16.PACK_AB R26, R83, R82 ;  /* 0x00000052531a723e */ /* 0x020fee00000010ff */
[----:B------:R-:W-:Y:S10]  /*19760*/  MUFU.EX2 R86, R86 ;  /* 0x0000005600567308 */ /* 0x000ff40000000800 */
[----:B------:R-:W5:Y:S01]  /*19770*/  MUFU.EX2 R87, R87 ;  /* 0x0000005700577308 */ /* 0x000f620000000800 */
[----:B--2---:R-:W-:Y:S09]  /*19780*/  F2FP.BF16.PACK_AB R27, R85, R84 ;  /* 0x00000054551b723e */ /* 0x004ff200000010ff */
[----:B------:R-:W-:Y:S01]  /*19790*/  MUFU.EX2 R88, R88 ;  /* 0x0000005800587308 */ /* 0x000fe20000000800 */
[C---:B---3--:R-:W-:Y:S07]  /*197a0*/  HMMA.16816.F32.BF16 R8, R24.reuse, R28, R8 ;  /* 0x0000001c1808723c */ /* 0x048fee0000041808 */
[----:B------:R-:W-:Y:S01]  /*197b0*/  FADD.FTZ R29, R55, R152 ;  /* 0x00000098371d7221 */ /* 0x000fe20000010000 */
[C---:B------:R-:W-:Y:S01]  /*197c0*/  HMMA.16816.F32.BF16 R12, R24.reuse, R30, R12 ;  /* 0x0000001e180c723c */ /* 0x040fe2000004180c */
[----:B------:R-:W2:Y:S03]  /*197d0*/  MUFU.EX2 R91, R91 ;  /* 0x0000005b005b7308 */ /* 0x000ea60000000800 */
[----:B------:R-:W-:Y:S02]  /*197e0*/  FADD.FTZ R29, R56, R29 ;  /* 0x0000001d381d7221 */ /* 0x000fe40000010000 */
[----:B------:R-:W-:Y:S02]  /*197f0*/  FADD.FTZ R28, R58, R101 ;  /* 0x000000653a1c7221 */ /* 0x000fe40000010000 */
[----:B------:R-:W-:Y:S01]  /*19800*/  FADD.FTZ R56, R54, R29 ;  /* 0x0000001d36387221 */ /* 0x000fe20000010000 */
[C---:B----4-:R-:W-:Y:S02]  /*19810*/  HMMA.16816.F32.BF16 R16, R24.reuse, R32, R16 ;  /* 0x000000201810723c */ /* 0x050fe40000041810 */
[----:B------:R-:W-:Y:S01]  /*19820*/  MUFU.EX2 R89, R89 ;  /* 0x0000005900597308 */ /* 0x000fe20000000800 */
[----:B------:R-:W-:Y:S02]  /*19830*/  FADD.FTZ R28, R59, R28 ;  /* 0x0000001c3b1c7221 */ /* 0x000fe40000010000 */
[----:B------:R-:W-:Y:S02]  /*19840*/  FADD.FTZ R56, R49, R56 ;  /* 0x0000003831387221 */ /* 0x000fe40000010000 */
[----:B------:R-:W-:Y:S01]  /*19850*/  FADD.FTZ R57, R57, R28 ;  /* 0x0000001c39397221 */ /* 0x000fe20000010000 */
[----:B------:R-:W-:Y:S01]  /*19860*/  HMMA.16816.F32.BF16 R20, R24, R34, R20 ;  /* 0x000000221814723c */ /* 0x000fe20000041814 */
[----:B------:R-:W3:Y:S03]  /*19870*/  LDSM.16.MT88.4 R28, [R223+0x8000] ;  /* 0x00800000df1c783b */ /* 0x000ee60000004200 */
[----:B------:R-:W4:Y:S01]  /*19880*/  MUFU.EX2 R90, R90 ;  /* 0x0000005a005a7308 */ /* 0x000f220000000800 */
[----:B------:R-:W-:Y:S02]  /*19890*/  FADD.FTZ R33, R47, R56 ;  /* 0x000000382f217221 */ /* 0x000fe40000010000 */
[----:B-----5:R-:W-:Y:S01]  /*198a0*/  F2FP.BF16.PACK_AB R24, R87, R86 ;  /* 0x000000565718723e */ /* 0x020fe200000010ff */
[----:B------:R-:W-:Y:S01]  /*198b0*/  FADD.FTZ R49, R52, R57 ;  /* 0x0000003934317221 */ /* 0x000fe20000010000 */
[----:B--2---:R-:W-:Y:S03]  /*198c0*/  F2FP.BF16.PACK_AB R25, R91, R88 ;  /* 0x000000585b19723e */ /* 0x004fe600000010ff */
[----:B------:R-:W-:Y:S02]  /*198d0*/  FADD.FTZ R33, R48, R33 ;  /* 0x0000002130217221 */ /* 0x000fe40000010000 */
[----:B------:R-:W-:Y:S01]  /*198e0*/  MUFU.EX2 R92, R92 ;  /* 0x0000005c005c7308 */ /* 0x000fe20000000800 */
[----:B------:R-:W-:Y:S04]  /*198f0*/  FADD.FTZ R50, R50, R49 ;  /* 0x0000003132327221 */ /* 0x000fe80000010000 */
[----:B------:R-:W-:Y:S02]  /*19900*/  FADD.FTZ R48, R51, R50 ;  /* 0x0000003233307221 */ /* 0x000fe40000010000 */
[----:B------:R-:W-:Y:S02]  /*19910*/  FADD.FTZ R50, R46, R33 ;  /* 0x000000212e327221 */ /* 0x000fe40000010000 */
[----:B------:R-:W2:Y:S01]  /*19920*/  LDSM.16.MT88.4 R32, [R224+0x8400] ;  /* 0x00840000e020783b */ /* 0x000ea20000004200 */
[----:B------:R-:W5:Y:S01]  /*19930*/  MUFU.EX2 R3, R107 ;  /* 0x0000006b00037308 */ /* 0x000f620000000800 */
[----:B------:R-:W-:Y:S02]  /*19940*/  FADD.FTZ R45, R45, R48 ;  /* 0x000000302d2d7221 */ /* 0x000fe40000010000 */
[----:B------:R-:W-:Y:S01]  /*19950*/  FADD.FTZ R7, R7, R50 ;  /* 0x0000003207077221 */ /* 0x000fe20000010000 */
[----:B----4-:R-:W-:Y:S01]  /*19960*/  F2FP.BF16.PACK_AB R26, R90, R89 ;  /* 0x000000595a1a723e */ /* 0x010fe200000010ff */
[----:B------:R-:W-:Y:S02]  /*19970*/  FADD.FTZ R45, R6, R45 ;  /* 0x0000002d062d7221 */ /* 0x000fe40000010000 */
[----:B------:R-:W-:Y:S02]  /*19980*/  FADD.FTZ R44, R44, R7 ;  /* 0x000000072c2c7221 */ /* 0x000fe40000010000 */
[----:B------:R-:W-:Y:S01]  /*19990*/  FADD.FTZ R60, R60, R45 ;  /* 0x0000002d3c3c7221 */ /* 0x000fe20000010000 */
[----:B------:R-:W-:Y:S01]  /*199a0*/  MUFU.EX2 R40, R40 ;  /* 0x0000002800287308 */ /* 0x000fe20000000800 */
[----:B------:R-:W-:Y:S02]  /*199b0*/  FADD.FTZ R53, R53, R44 ;  /* 0x0000002c35357221 */ /* 0x000fe40000010000 */
[----:B------:R-:W-:Y:S02]  /*199c0*/  FADD.FTZ R61, R61, R60 ;  /* 0x0000003c3d3d7221 */ /* 0x000fe40000010000 */
[----:B------:R-:W-:Y:S02]  /*199d0*/  FADD.FTZ R62, R62, R53 ;  /* 0x000000353e3e7221 */ /* 0x000fe40000010000 */
[----:B------:R-:W-:Y:S02]  /*199e0*/  FADD.FTZ R64, R64, R61 ;  /* 0x0000003d40407221 */ /* 0x000fe40000010000 */
[----:B------:R-:W-:Y:S01]  /*199f0*/  FADD.FTZ R63, R63, R62 ;  /* 0x0000003e3f3f7221 */ /* 0x000fe20000010000 */
[----:B------:R-:W4:Y:S01]  /*19a00*/  MUFU.EX2 R41, R109 ;  /* 0x0000006d00297308 */ /* 0x000f220000000800 */
[----:B------:R-:W-:Y:S02]  /*19a10*/  FADD.FTZ R65, R65, R64 ;  /* 0x0000004041417221 */ /* 0x000fe40000010000 */
[----:B------:R-:W-:Y:S01]  /*19a20*/  FADD.FTZ R66, R66, R63 ;  /* 0x0000003f42427221 */ /* 0x000fe20000010000 */
[----:B-----5:R-:W-:Y:S01]  /*19a30*/  F2FP.BF16.PACK_AB R27, R3, R92 ;  /* 0x0000005c031b723e */ /* 0x020fe200000010ff */
[----:B------:R-:W-:Y:S02]  /*19a40*/  FADD.FTZ R68, R68, R65 ;  /* 0x0000004144447221 */ /* 0x000fe40000010000 */
[----:B------:R-:W-:Y:S02]  /*19a50*/  FADD.FTZ R69, R69, R66 ;  /* 0x0000004245457221 */ /* 0x000fe40000010000 */
[----:B------:R-:W-:Y:S01]  /*19a60*/  FADD.FTZ R68, R67, R68 ;  /* 0x0000004443447221 */ /* 0x000fe20000010000 */
[----:B------:R-:W-:Y:S01]  /*19a70*/  MUFU.EX2 R42, R110 ;  /* 0x0000006e002a7308 */ /* 0x000fe20000000800 */
[C---:B-1----:R-:W-:Y:S03]  /*19a80*/  HMMA.16816.F32.BF16 R8, R24.reuse, R36, R8 ;  /* 0x000000241808723c */ /* 0x042fe60000041808 */
[----:B------:R-:W-:Y:S02]  /*19a90*/  FADD.FTZ R70, R70, R69 ;  /* 0x0000004546467221 */ /* 0x000fe40000010000 */
[----:B------:R-:W-:Y:S02]  /*19aa0*/  FADD.FTZ R73, R73, R68 ;  /* 0x0000004449497221 */ /* 0x000fe40000010000 */
[----:B------:R-:W-:Y:S01]  /*19ab0*/  FADD.FTZ R71, R71, R70 ;  /* 0x0000004647477221 */ /* 0x000fe20000010000 */
[C---:B------:R-:W-:Y:S01]  /*19ac0*/  HMMA.16816.F32.BF16 R12, R24.reuse, R38, R12 ;  /* 0x00000026180c723c */ /* 0x040fe2000004180c */
[----:B------:R-:W1:Y:S01]  /*19ad0*/  MUFU.EX2 R43, R111 ;  /* 0x0000006f002b7308 */ /* 0x000e620000000800 */
[----:B------:R-:W5:Y:S02]  /*19ae0*/  LDSM.16.MT88.4 R36, [R223+0x8400] ;  /* 0x00840000df24783b */ /* 0x000f640000004200 */
        /* <DEDUP_REMOVED lines=9> */
[----:B------:R-:W2:Y:S01]  /*19b80*/  MUFU.EX2 R94, R113 ;  /* 0x00000071005e7308 */ /* 0x000ea20000000800 */
[----:B------:R-:W-:Y:S01]  /*19b90*/  FFMA.FTZ R7, R125, c[0x0][0x23c], -R153 ;  /* 0x00008f007d077a23 */ /* 0x000fe20000010899 */
[----:B----4-:R-:W-:Y:S01]  /*19ba0*/  F2FP.BF16.PACK_AB R24, R41, R40 ;  /* 0x000000282918723e */ /* 0x010fe200000010ff */
[--C-:B------:R-:W-:Y:S01]  /*19bb0*/  FFMA.FTZ R44, R126, c[0x0][0x23c], -R5.reuse ;  /* 0x00008f007e2c7a23 */ /* 0x100fe20000010805 */
[----:B-1----:R-:W-:Y:S03]  /*19bc0*/  F2FP.BF16.PACK_AB R25, R43, R42 ;  /* 0x0000002a2b19723e */ /* 0x002fe600000010ff */
[----:B------:R-:W-:Y:S02]  /*19bd0*/  FFMA.FTZ R45, R127, c[0x0][0x23c], -R5 ;  /* 0x00008f007f2d7a23 */ /* 0x000fe40000010805 */
[--C-:B------:R-:W-:Y:S01]  /*19be0*/  FFMA.FTZ R48, R128, c[0x0][0x23c], -R153.reuse ;  /* 0x00008f0080307a23 */ /* 0x100fe20000010899 */
[----:B------:R-:W-:Y:S01]  /*19bf0*/  MUFU.EX2 R95, R114 ;  /* 0x00000072005f7308 */ /* 0x000fe20000000800 */
[----:B------:R-:W-:Y:S02]  /*19c00*/  FFMA.FTZ R153, R129, c[0x0][0x23c], -R153 ;  /* 0x00008f0081997a23 */ /* 0x000fe40000010899 */
[----:B------:R-:W-:Y:S02]  /*19c10*/  FADD.FTZ R78, R78, R75 ;  /* 0x0000004b4e4e7221 */ /* 0x000fe40000010000 */
[----:B------:R-:W-:Y:S02]  /*19c20*/  FADD.FTZ R80, R80, R77 ;  /* 0x0000004d50507221 */ /* 0x000fe40000010000 */
[----:B------:R-:W-:Y:S02]  /*19c30*/  FADD.FTZ R79, R79, R78 ;  /* 0x0000004e4f4f7221 */ /* 0x000fe40000010000 */
[----:B------:R-:W-:Y:S01]  /*19c40*/  FADD.FTZ R81, R81, R80 ;  /* 0x0000005051517221 */ /* 0x000fe20000010000 */
[----:B------:R-:W1:Y:S01]  /*19c50*/  MUFU.EX2 R96, R96 ;  /* 0x0000006000607308 */ /* 0x000e620000000800 */
[----:B------:R-:W-:Y:S02]  /*19c60*/  FADD.FTZ R82, R82, R79 ;  /* 0x0000004f52527221 */ /* 0x000fe40000010000 */
[----:B------:R-:W-:Y:S01]  /*19c70*/  FADD.FTZ R84, R84, R81 ;  /* 0x0000005154547221 */ /* 0x000fe20000010000 */
[----:B--2---:R-:W-:Y:S01]  /*19c80*/  F2FP.BF16.PACK_AB R26, R94, R93 ;  /* 0x0000005d5e1a723e */ /* 0x004fe200000010ff */
[----:B------:R-:W-:Y:S02]  /*19c90*/  FADD.FTZ R83, R83, R82 ;  /* 0x0000005253537221 */ /* 0x000fe40000010000 */
[----:B------:R-:W-:Y:S03]  /*19ca0*/  FADD.FTZ R85, R85, R84 ;  /* 0x0000005455557221 */ /* 0x000fe60000010000 */
        /* <DEDUP_REMOVED lines=9> */
[C---:B------:R-:W-:Y:S03]  /*19d40*/  HMMA.16816.F32.BF16 R8, R24.reuse, R32, R8 ;  /* 0x000000201808723c */ /* 0x040fe60000041808 */
[----:B------:R-:W-:Y:S04]  /*19d50*/  FADD.FTZ R42, R43, R42 ;  /* 0x0000002a2b2a7221 */ /* 0x000fe80000010000 */
[----:B------:R-:W-:Y:S01]  /*19d60*/  FADD.FTZ R95, R95, R42 ;  /* 0x0000002a5f5f7221 */ /* 0x000fe20000010000 */
[C---:B------:R-:W-:Y:S01]  /*19d70*/  HMMA.16816.F32.BF16 R12, R24.reuse, R34, R12 ;  /* 0x00000022180c723c */ /* 0x040fe2000004180c */
[----:B------:R-:W1:Y:S01]  /*19d80*/  MUFU.EX2 R100, R100 ;  /* 0x0000006400647308 */ /* 0x000e620000000800 */
[----:B------:R-:W4:Y:S02]  /*19d90*/  LDSM.16.MT88.4 R32, [R223+0x8800] ;  /* 0x00880000df20783b */ /* 0x000f240000004200 */
[----:B------:R-:W-:Y:S04]  /*19da0*/  FADD.FTZ R96, R96, R95 ;  /* 0x0000005f60607221 */ /* 0x000fe80000010000 */
[C---:B-----5:R-:W-:Y:S03]  /*19db0*/  HMMA.16816.F32.BF16 R16, R24.reuse, R36, R16 ;  /* 0x000000241810723c */ /* 0x060fe60000041810 */
[----:B------:R-:W-:Y:S04]  /*19dc0*/  MUFU.EX2 R55, R120 ;  /* 0x0000007800377308 */ /* 0x000fe80000000800 */
[--C-:B------:R-:W-:Y:S01]  /*19dd0*/  FFMA.FTZ R36, R130, c[0x0][0x23c], -R5.reuse ;  /* 0x00008f0082247a23 */ /* 0x100fe20000010805 */
[----:B------:R-:W-:Y:S04]  /*19de0*/  HMMA.16816.F32.BF16 R20, R24, R38, R20 ;  /* 0x000000261814723c */ /* 0x000fe80000041814 */
[----:B------:R-:W-:Y:S01]  /*19df0*/  FFMA.FTZ R5, R131, c[0x0][0x23c], -R5 ;  /* 0x00008f0083057a23 */ /* 0x000fe20000010805 */
[----:B------:R-:W5:Y:S02]  /*19e00*/  MUFU.EX2 R54, R121 ;  /* 0x0000007900367308 */ /* 0x000f640000000800 */
[----:B--2---:R-:W-:Y:S01]  /*19e10*/  F2FP.BF16.PACK_AB R24, R98, R97 ;  /* 0x000000616218723e */ /* 0x004fe200000010ff */
[----:B------:R-:W-:Y:S01]  /*19e20*/  FADD.FTZ R38, R86, R83 ;  /* 0x0000005356267221 */ /* 0x000fe20000010000 */
[C---:B-1----:R-:W-:Y:S03]  /*19e30*/  F2FP.BF16.PACK_AB R25, R100.reuse, R99 ;  /* 0x000000636419723e */ /* 0x042fe600000010ff */
[----:B------:R-:W-:Y:S02]  /*19e40*/  FADD.FTZ R38, R87, R38 ;  /* 0x0000002657267221 */ /* 0x000fe40000010000 */
[----:B------:R-:W-:Y:S01]  /*19e50*/  FADD.FTZ R99, R99, R96 ;  /* 0x0000006063637221 */ /* 0x000fe20000010000 */
[----:B------:R-:W1:Y:S01]  /*19e60*/  MUFU.EX2 R47, R122 ;  /* 0x0000007a002f7308 */ /* 0x000e620000000800 */
[----:B------:R-:W-:Y:S02]  /*19e70*/  FADD.FTZ R89, R89, R38 ;  /* 0x0000002659597221 */ /* 0x000fe40000010000 */
[----:B------:R-:W-:Y:S02]  /*19e80*/  FADD.FTZ R100, R100, R99 ;  /* 0x0000006364647221 */ /* 0x000fe40000010000 */
[----:B------:R-:W-:Y:S04]  /*19e90*/  FADD.FTZ R89, R90, R89 ;  /* 0x000000595a597221 */ /* 0x000fe80000010000 */
[----:B------:R-:W-:Y:S01]  /*19ea0*/  FADD.FTZ R40, R40, R89 ;  /* 0x0000005928287221 */ /* 0x000fe20000010000 */
[----:B------:R-:W2:Y:S03]  /*19eb0*/  MUFU.EX2 R46, R123 ;  /* 0x0000007b002e7308 */ /* 0x000ea60000000800 */
[----:B------:R-:W-:Y:S01]  /*19ec0*/  FADD.FTZ R40, R41, R40 ;  /* 0x0000002829287221 */ /* 0x000fe20000010000 */
[----:B-----5:R-:W-:Y:S03]  /*19ed0*/  F2FP.BF16.PACK_AB R26, R54, R55 ;  /* 0x00000037361a723e */ /* 0x020fe600000010ff */
[----:B------:R-:W-:Y:S03]  /*19ee0*/  FADD.FTZ R93, R93, R40 ;  /* 0x000000285d5d7221 */ /* 0x000fe60000010000 */
[----:B------:R-:W-:Y:S01]  /*19ef0*/  MUFU.EX2 R6, R124 ;  /* 0x0000007c00067308 */ /* 0x000fe20000000800 */
[----:B------:R-:W-:Y:S02]  /*19f00*/  FADD.FTZ R94, R94, R93 ;  /* 0x0000005d5e5e7221 */ /* 0x000fe40000010000 */
[----:B-1----:R-:W-:Y:S02]  /*19f10*/  FADD.FTZ R3, R47, R100 ;  /* 0x000000642f037221 */ /* 0x002fe40000010000 */
[----:B------:R-:W-:Y:S05]  /*19f20*/  FADD.FTZ R97, R97, R94 ;  /* 0x0000005e61617221 */ /* 0x000fea0000010000 */
[----:B------:R-:W1:Y:S01]  /*19f30*/  MUFU.EX2 R7, R7 ;  /* 0x0000000700077308 */ /* 0x000e620000000800 */
[----:B------:R-:W-:Y:S01]  /*19f40*/  FADD.FTZ R98, R98, R97 ;  /* 0x0000006162627221 */ /* 0x000fe20000010000 */
[C---:B--2---:R-:W-:Y:S03]  /*19f50*/  F2FP.BF16.PACK_AB R27, R46.reuse, R47 ;  /* 0x0000002f2e1b723e */ /* 0x044fe600000010ff */
[----:B------:R-:W-:Y:S02]  /*19f60*/  FADD.FTZ R55, R55, R98 ;  /* 0x0000006237377221 */ /* 0x000fe40000010000 */
[----:B------:R-:W-:Y:S02]  /*19f70*/  FADD.FTZ R3, R46, R3 ;  /* 0x000000032e037221 */ /* 0x000fe40000010000 */
[----:B------:R-:W-:Y:S01]  /*19f80*/  FADD.FTZ R55, R54, R55 ;  /* 0x0000003736377221 */ /* 0x000fe20000010000 */
[----:B------:R-:W-:Y:S01]  /*19f90*/  MUFU.EX2 R44, R44 ;  /* 0x0000002c002c7308 */ /* 0x000fe20000000800 */
[C---:B---3--:R-:W-:Y:S08]  /*19fa0*/  HMMA.16816.F32.BF16 R8, R24.reuse, R28, R8 ;  /* 0x0000001c1808723c */ /* 0x048ff00000041808 */
[C---:B------:R-:W-:Y:S01]  /*19fb0*/  HMMA.16816.F32.BF16 R12, R24.reuse, R30, R12 ;  /* 0x0000001e180c723c */ /* 0x040fe2000004180c */
[----:B------:R-:W2:Y:S01]  /*19fc0*/  MUFU.EX2 R45, R45 ;  /* 0x0000002d002d7308 */ /* 0x000ea20000000800 */
[----:B------:R-:W3:Y:S02]  /*19fd0*/  LDSM.16.MT88.4 R28, [R223+0x8c00] ;  /* 0x008c0000df1c783b */ /* 0x000ee40000004200 */
[C---:B-1----:R-:W-:Y:S01]  /*19fe0*/  F2FP.BF16.PACK_AB R132, R7.reuse, R6 ;  /* 0x000000060784723e */ /* 0x042fe200000010ff */
[----:B------:R-:W-:Y:S03]  /*19ff0*/  FADD.FTZ R6, R6, R55 ;  /* 0x0000003706067221 */ /* 0x000fe60000010000 */
[C---:B----4-:R-:W-:Y:S03]  /*1a000*/  HMMA.16816.F32.BF16 R16, R24.reuse, R32, R16 ;  /* 0x000000201810723c */ /* 0x050fe60000041810 */
[----:B------:R-:W-:Y:S01]  /*1a010*/  MUFU.EX2 R48, R48 ;  /* 0x0000003000307308 */ /* 0x000fe20000000800 */
[----:B------:R-:W-:Y:S04]  /*1a020*/  FADD.FTZ R7, R7, R6 ;  /* 0x0000000607077221 */ /* 0x000fe80000010000 */
[----:B------:R-:W-:Y:S05]  /*1a030*/  HMMA.16816.F32.BF16 R20, R24, R34, R20 ;  /* 0x000000221814723c */ /* 0x000fea0000041814 */
[----:B------:R-:W1:Y:S01]  /*1a040*/  MUFU.EX2 R153, R153 ;  /* 0x0000009900997308 */ /* 0x000e620000000800 */
[C---:B--2---:R-:W-:Y:S01]  /*1a050*/  F2FP.BF16.PACK_AB R133, R45.reuse, R44 ;  /* 0x0000002c2d85723e */ /* 0x044fe200000010ff */
[----:B------:R-:W-:Y:S01]  /*1a060*/  FADD.FTZ R44, R44, R3 ;  /* 0x000000032c2c7221 */ /* 0x000fe20000010000 */
[----:B------:R-:W-:Y:S07]  /*1a070*/  IADD3 R3, R236, -0x1, RZ ;  /* 0xffffffffec037810 */ /* 0x000fee0007ffe0ff */
[----:B------:R-:W-:Y:S01]  /*1a080*/  MUFU.EX2 R36, R36 ;  /* 0x0000002400247308 */ /* 0x000fe20000000800 */
[----:B------:R-:W-:Y:S01]  /*1a090*/  FADD.FTZ R45, R45, R44 ;  /* 0x0000002c2d2d7221 */ /* 0x000fe20000010000 */
[----:B------:R-:W-:Y:S02]  /*1a0a0*/  MOV R236, R3 ;  /* 0x0000000300ec7202 */ /* 0x000fe40000000f00 */
[----:B------:R-:W-:Y:S06]  /*1a0b0*/  MOV R3, R0 ;  /* 0x0000000000037202 */ /* 0x000fec0000000f00 */
[----:B------:R-:W2:Y:S01]  /*1a0c0*/  MUFU.EX2 R5, R5 ;  /* 0x0000000500057308 */ /* 0x000ea20000000800 */
[C---:B-1----:R-:W-:Y:S01]  /*1a0d0*/  F2FP.BF16.PACK_AB R134, R153.reuse, R48 ;  /* 0x000000309986723e */ /* 0x042fe200000010ff */
[----:B------:R-:W-:Y:S04]  /*1a0e0*/  FADD.FTZ R48, R48, R7 ;  /* 0x0000000730307221 */ /* 0x000fe80000010000 */
[----:B------:R-:W-:Y:S01]  /*1a0f0*/  FADD.FTZ R241, R153, R48 ;  /* 0x0000003099f17221 */ /* 0x000fe20000010000 */
[C---:B--2---:R-:W-:Y:S01]  /*1a100*/  F2FP.BF16.PACK_AB R135, R5.reuse, R36 ;  /* 0x000000240587723e */ /* 0x044fe200000010ff */
[----:B------:R-:W-:Y:S04]  /*1a110*/  FADD.FTZ R36, R36, R45 ;  /* 0x0000002d24247221 */ /* 0x000fe80000010000 */
[----:B------:R-:W-:Y:S02]  /*1a120*/  FADD.FTZ R242, R5, R36 ;  /* 0x0000002405f27221 */ /* 0x000fe40000010000 */
[C---:B------:R-:W-:Y:S08]  /*1a130*/  HMMA.16816.F32.BF16 R144, R132.reuse, R140, R8 ;  /* 0x0000008c8490723c */ /* 0x040ff00000041808 */
[C---:B------:R-:W-:Y:S08]  /*1a140*/  HMMA.16816.F32.BF16 R140, R132.reuse, R142, R12 ;  /* 0x0000008e848c723c */ /* 0x040ff0000004180c */
[C---:B---3--:R-:W-:Y:S08]  /*1a150*/  HMMA.16816.F32.BF16 R136, R132.reuse, R28, R16 ;  /* 0x0000001c8488723c */ /* 0x048ff00000041810 */
[----:B------:R-:W-:Y:S01]  /*1a160*/  HMMA.16816.F32.BF16 R132, R132, R30, R20 ;  /* 0x0000001e8484723c */ /* 0x000fe20000041814 */
[----:B------:R-:W-:-:S07]  /*1a170*/  @P0 BRA `(.L_x_940) ;  /* 0xffffb92000000947 */ /* 0x000fce000383ffff */
.L_x_936:
[----:B------:R-:W1:Y:S01]  /*1a180*/  SHFL.BFLY PT, R8, R241, 0x2, 0x1f ;  /* 0x0c401f00f1087f89 */ /* 0x000e6200000e0000 */
[----:B------:R-:W-:Y:S01]  /*1a190*/  IMAD.MOV.U32 R9, RZ, RZ, 0x3f800000 ;  /* 0x3f800000ff097424 */ /* 0x000fe200078e00ff */
[----:B------:R-:W-:Y:S01]  /*1a1a0*/  ULDC.U8 UR4, c[0x0][0x328] ;  /* 0x0000ca0000047ab9 */ /* 0x000fe20000000000 */
[----:B------:R-:W-:Y:S01]  /*1a1b0*/  IMAD.MOV.U32 R10, RZ, RZ, 0x3f800000 ;  /* 0x3f800000ff0a7424 */ /* 0x000fe200078e00ff */
[----:B------:R-:W2:Y:S04]  /*1a1c0*/  SHFL.BFLY PT, R11, R242, 0x2, 0x1f ;  /* 0x0c401f00f20b7f89 */ /* 0x000ea800000e0000 */
[----:B------:R-:W3:Y:S04]  /*1a1d0*/  S2R R4, SR_TID.X ;  /* 0x0000000000047919 */ /* 0x000ee80000002100 */
[----:B------:R-:W4:Y:S01]  /*1a1e0*/  S2R R5, SR_TID.X ;  /* 0x0000000000057919 */ /* 0x000f220000002100 */
[----:B-1----:R-:W-:-:S02]  /*1a1f0*/  FADD.FTZ R8, R8, R241 ;  /* 0x000000f108087221 */ /* 0x002fc40000010000 */
[----:B--2---:R-:W-:-:S03]  /*1a200*/  FADD.FTZ R11, R11, R242 ;  /* 0x000000f20b0b7221 */ /* 0x004fc60000010000 */
[----:B------:R-:W1:Y:S01]  /*1a210*/  SHFL.BFLY PT, R7, R8, 0x1, 0x1f ;  /* 0x0c201f0008077f89 */ /* 0x000e6200000e0000 */
[----:B---3--:R-:W-:-:S03]  /*1a220*/  SHF.R.S32.HI R3, RZ, 0x1f, R4 ;  /* 0x0000001fff037819 */ /* 0x008fc60000011404 */
[----:B------:R-:W2:Y:S01]  /*1a230*/  SHFL.BFLY PT, R6, R11, 0x1, 0x1f ;  /* 0x0c201f000b067f89 */ /* 0x000ea200000e0000 */
[----:B------:R-:W-:Y:S02]  /*1a240*/  LEA.HI R3, R3, R4, RZ, 0x2 ;  /* 0x0000000403037211 */ /* 0x000fe400078f10ff */
[----:B----4-:R-:W-:Y:S02]  /*1a250*/  SHF.R.S32.HI R14, RZ, 0x1f, R5 ;  /* 0x0000001fff0e7819 */ /* 0x010fe40000011405 */
[----:B------:R-:W-:Y:S02]  /*1a260*/  SHF.R.S32.HI R3, RZ, 0x2, R3 ;  /* 0x00000002ff037819 */ /* 0x000fe40000011403 */
[----:B------:R-:W-:Y:S01]  /*1a270*/  LEA.HI R12, R14, R5, RZ, 0x5 ;  /* 0x000000050e0c7211 */ /* 0x000fe200078f28ff */
[----:B-1----:R-:W-:Y:S01]  /*1a280*/  FADD.FTZ R7, R8, R7 ;  /* 0x0000000708077221 */ /* 0x002fe20000010000 */
[----:B------:R-:W-:Y:S01]  /*1a290*/  SHF.R.S32.HI R8, RZ, 0x1f, R3 ;  /* 0x0000001fff087819 */ /* 0x000fe20000011403 */
[----:B--2---:R-:W-:-:S03]  /*1a2a0*/  FADD.FTZ R6, R11, R6 ;  /* 0x000000060b067221 */ /* 0x004fc60000010000 */
[----:B------:R-:W-:Y:S02]  /*1a2b0*/  LEA.HI R8, R8, R3, RZ, 0x3 ;  /* 0x0000000308087211 */ /* 0x000fe400078f18ff */
[----:B------:R-:W-:Y:S02]  /*1a2c0*/  FSETP.NE.FTZ.AND P1, PT, R7, RZ, PT ;  /* 0x000000ff0700720b */ /* 0x000fe40003f35000 */
[----:B------:R-:W-:Y:S02]  /*1a2d0*/  LOP3.LUT R8, R8, 0xfffffff8, RZ, 0xc0, !PT ;  /* 0xfffffff808087812 */ /* 0x000fe400078ec0ff */
[----:B------:R-:W-:Y:S02]  /*1a2e0*/  LEA.HI R11, R14, R5, RZ, 0x2 ;  /* 0x000000050e0b7211 */ /* 0x000fe400078f10ff */
[----:B------:R-:W-:Y:S01]  /*1a2f0*/  FSETP.NE.FTZ.AND P0, PT, R6, RZ, PT ;  /* 0x000000ff0600720b */ /* 0x000fe20003f15000 */
[----:B------:R-:W-:Y:S01]  /*1a300*/  IMAD.IADD R8, R3, 0x1, -R8 ;  /* 0x0000000103087824 */ /* 0x000fe200078e0a08 */
[----:B------:R-:W-:-:S02]  /*1a310*/  LOP3.LUT R14, R11, 0xfffffffc, RZ, 0xc0, !PT ;  /* 0xfffffffc0b0e7812 */ /* 0x000fc400078ec0ff */
[----:B------:R-:W-:Y:S02]  /*1a320*/  SHF.R.S32.HI R11, RZ, 0x5, R12 ;  /* 0x00000005ff0b7819 */ /* 0x000fe4000001140c */
[----:B------:R-:W-:Y:S01]  /*1a330*/  LEA.HI R13, R8, R8, RZ, 0x1 ;  /* 0x00000008080d7211 */ /* 0x000fe200078f08ff */
[----:B------:R-:W1:Y:S01]  /*1a340*/  @P1 MUFU.RCP R9, R7 ;  /* 0x0000000700091308 */ /* 0x000e620000001000 */
[----:B------:R-:W-:Y:S02]  /*1a350*/  IADD3 R14, -R14, R5, RZ ;  /* 0x000000050e0e7210 */ /* 0x000fe40007ffe1ff */
[----:B------:R-:W-:Y:S02]  /*1a360*/  SHF.R.S32.HI R15, RZ, 0x1, R13 ;  /* 0x00000001ff0f7819 */ /* 0x000fe4000001140d */
[----:B------:R-:W-:Y:S01]  /*1a370*/  LOP3.LUT R13, R13, 0x3fffffe, RZ, 0xc0, !PT ;  /* 0x03fffffe0d0d7812 */ /* 0x000fe200078ec0ff */
[----:B------:R-:W-:Y:S01]  /*1a380*/  IMAD R14, R11, 0x100, R14 ;  /* 0x000001000b0e7824 */ /* 0x000fe200078e020e */
[C---:B------:R-:W-:Y:S01]  /*1a390*/  LOP3.LUT P2, RZ, R15.reuse, 0x2, RZ, 0xc0, !PT ;  /* 0x000000020fff7812 */ /* 0x040fe2000784c0ff */
[C---:B------:R-:W-:Y:S01]  /*1a3a0*/  IMAD.SHL.U32 R16, R15.reuse, 0x40, RZ ;  /* 0x000000400f107824 */ /* 0x040fe200078e00ff */
[----:B------:R-:W2:Y:S01]  /*1a3b0*/  @P0 MUFU.RCP R10, R6 ;  /* 0x00000006000a0308 */ /* 0x000ea20000001000 */
[----:B------:R-:W-:Y:S01]  /*1a3c0*/  IMAD.IADD R13, R8, 0x1, -R13 ;  /* 0x00000001080d7824 */ /* 0x000fe200078e0a0d */
[----:B------:R-:W-:-:S02]  /*1a3d0*/  LOP3.LUT R8, R15, 0x1, RZ, 0xc0, !PT ;  /* 0x000000010f087812 */ /* 0x000fc400078ec0ff */
[----:B------:R-:W-:Y:S02]  /*1a3e0*/  LOP3.LUT R16, R16, 0xc0, RZ, 0xc0, !PT ;  /* 0x000000c010107812 */ /* 0x000fe400078ec0ff */
[----:B------:R-:W-:Y:S01]  /*1a3f0*/  LEA R13, R13, R14, 0x4 ;  /* 0x0000000e0d0d7211 */ /* 0x000fe200078e20ff */
[C---:B-1----:R-:W-:Y:S01]  /*1a400*/  FMUL.FTZ R144, R9.reuse, R144 ;  /* 0x0000009009907220 */ /* 0x042fe20000410000 */
[----:B------:R-:W-:Y:S01]  /*1a410*/  LEA.HI R16, R16, R16, RZ, 0x1d ;  /* 0x0000001010107211 */ /* 0x000fe200078fe8ff */
[C---:B------:R-:W-:Y:S01]  /*1a420*/  FMUL.FTZ R145, R9.reuse, R145 ;  /* 0x0000009109917220 */ /* 0x040fe20000410000 */
[----:B------:R-:W-:Y:S01]  /*1a430*/  ISETP.NE.U32.AND P3, PT, R8, 0x1, PT ;  /* 0x000000010800780c */ /* 0x000fe20003f65070 */
[----:B------:R-:W-:Y:S01]  /*1a440*/  FMUL.FTZ R140, R9, R140 ;  /* 0x0000008c098c7220 */ /* 0x000fe20000410000 */
[----:B------:R-:W1:Y:S01]  /*1a450*/  @P1 MUFU.LG2 R7, R7 ;  /* 0x0000000700071308 */ /* 0x000e620000000c00 */
[----:B------:R-:W-:Y:S01]  /*1a460*/  IMAD.U32 R13, R13, 0x2, R16 ;  /* 0x000000020d0d7824 */ /* 0x000fe200078e0010 */
[----:B------:R-:W-:Y:S01]  /*1a470*/  F2FP.BF16.PACK_AB R144, R145, R144 ;  /* 0x000000909190723e */ /* 0x000fe200000010ff */
[----:B------:R-:W-:-:S02]  /*1a480*/  FMUL.FTZ R141, R9, R141 ;  /* 0x0000008d098d7220 */ /* 0x000fc40000410000 */
[----:B------:R-:W-:Y:S01]  /*1a490*/  FMUL.FTZ R136, R9, R136 ;  /* 0x0000008809887220 */ /* 0x000fe20000410000 */
[----:B------:R-:W-:Y:S01]  /*1a4a0*/  SHF.L.U32 R13, R13, 0x1, RZ ;  /* 0x000000010d0d7819 */ /* 0x000fe200000006ff */
[----:B------:R-:W-:Y:S01]  /*1a4b0*/  FMUL.FTZ R137, R9, R137 ;  /* 0x0000008909897220 */ /* 0x000fe20000410000 */
[----:B------:R-:W-:Y:S01]  /*1a4c0*/  F2FP.BF16.PACK_AB R140, R141, R140 ;  /* 0x0000008c8d8c723e */ /* 0x000fe200000010ff */
[C---:B------:R-:W-:Y:S01]  /*1a4d0*/  FMUL.FTZ R132, R9.reuse, R132 ;  /* 0x0000008409847220 */ /* 0x040fe20000410000 */
[----:B------:R-:W3:Y:S01]  /*1a4e0*/  @P0 MUFU.LG2 R6, R6 ;  /* 0x0000000600060308 */ /* 0x000ee20000000c00 */
[----:B------:R-:W-:Y:S01]  /*1a4f0*/  FMUL.FTZ R9, R9, R133 ;  /* 0x0000008509097220 */ /* 0x000fe20000410000 */
[----:B------:R-:W-:Y:S01]  /*1a500*/  F2FP.BF16.PACK_AB R136, R137, R136 ;  /* 0x000000888988723e */ /* 0x000fe200000010ff */
[----:B------:R-:W-:Y:S01]  /*1a510*/  IMAD.MOV.U32 R8, RZ, RZ, -0x10 ;  /* 0xfffffff0ff087424 */ /* 0x000fe200078e00ff */
[----:B------:R-:W-:Y:S01]  /*1a520*/  STS [R13], R144 ;  /* 0x000000900d007388 */ /* 0x000fe20000000800 */
[C---:B--2---:R-:W-:Y:S01]  /*1a530*/  FMUL.FTZ R147, R10.reuse, R147 ;  /* 0x000000930a937220 */ /* 0x044fe20000410000 */
[----:B------:R-:W-:Y:S01]  /*1a540*/  F2FP.BF16.PACK_AB R132, R9, R132 ;  /* 0x000000840984723e */ /* 0x000fe200000010ff */
[----:B------:R-:W-:Y:S01]  /*1a550*/  FMUL.FTZ R146, R10, R146 ;  /* 0x000000920a927220 */ /* 0x000fe20000410000 */
[----:B------:R-:W-:Y:S01]  /*1a560*/  SEL R8, R8, 0x10, !P3 ;  /* 0x0000001008087807 */ /* 0x000fe20005800000 */
[C---:B------:R-:W-:Y:S01]  /*1a570*/  FMUL.FTZ R143, R10.reuse, R143 ;  /* 0x0000008f0a8f7220 */ /* 0x040fe20000410000 */
[C---:B------:R-:W-:Y:S01]  /*1a580*/  IADD3 R9, R13.reuse, 0x20, RZ ;  /* 0x000000200d097810 */ /* 0x040fe20007ffe0ff */
[C---:B------:R-:W-:Y:S01]  /*1a590*/  FMUL.FTZ R142, R10.reuse, R142 ;  /* 0x0000008e0a8e7220 */ /* 0x040fe20000410000 */
[----:B------:R-:W-:Y:S01]  /*1a5a0*/  @P2 IADD3 R9, R13, -0x20, RZ ;  /* 0xffffffe00d092810 */ /* 0x000fe20007ffe0ff */
[C---:B------:R-:W-:Y:S01]  /*1a5b0*/  FMUL.FTZ R139, R10.reuse, R139 ;  /* 0x0000008b0a8b7220 */ /* 0x040fe20000410000 */
[----:B------:R-:W-:Y:S01]  /*1a5c0*/  F2FP.BF16.PACK_AB R146, R147, R146 ;  /* 0x000000929392723e */ /* 0x000fe200000010ff */
[C---:B------:R-:W-:Y:S01]  /*1a5d0*/  FMUL.FTZ R138, R10.reuse, R138 ;  /* 0x0000008a0a8a7220 */ /* 0x040fe20000410000 */
[----:B------:R-:W-:Y:S01]  /*1a5e0*/  F2FP.BF16.PACK_AB R142, R143, R142 ;  /* 0x0000008e8f8e723e */ /* 0x000fe200000010ff */
[C---:B------:R-:W-:Y:S01]  /*1a5f0*/  FMUL.FTZ R135, R10.reuse, R135 ;  /* 0x000000870a877220 */ /* 0x040fe20000410000 */
[----:B------:R-:W-:Y:S01]  /*1a600*/  ISETP.NE.AND P2, PT, RZ, UR4, PT ;  /* 0x00000004ff007c0c */ /* 0x000fe2000bf45270 */
[----:B------:R-:W-:Y:S01]  /*1a610*/  FMUL.FTZ R10, R10, R134 ;  /* 0x000000860a0a7220 */ /* 0x000fe20000410000 */
[----:B------:R-:W-:Y:S01]  /*1a620*/  F2FP.BF16.PACK_AB R138, R139, R138 ;  /* 0x0000008a8b8a723e */ /* 0x000fe200000010ff */
[----:B------:R-:W-:Y:S01]  /*1a630*/  IMAD.IADD R15, R13, 0x1, R8 ;  /* 0x000000010d0f7824 */ /* 0x000fe200078e0208 */
[----:B------:R2:W-:Y:S01]  /*1a640*/  STS [R13+0x200], R146 ;  /* 0x000200920d007388 */ /* 0x0005e20000000800 */
[----:B------:R-:W-:Y:S01]  /*1a650*/  IMAD.IADD R17, R8, 0x1, R9 ;  /* 0x0000000108117824 */ /* 0x000fe200078e0209 */
[----:B------:R-:W-:Y:S01]  /*1a660*/  F2FP.BF16.PACK_AB R10, R135, R10 ;  /* 0x0000000a870a723e */ /* 0x000fe200000010ff */
[----:B-1----:R-:W-:Y:S01]  /*1a670*/  @P1 FMUL.FTZ R7, R7, 0.69314718246459960938 ;  /* 0x3f31721807071820 */ /* 0x002fe20000410000 */
[----:B------:R-:W-:Y:S01]  /*1a680*/  STS [R15], R140 ;  /* 0x0000008c0f007388 */ /* 0x000fe20000000800 */
[----:B------:R-:W-:-:S02]  /*1a690*/  MOV R8, 0x7f800000 ;  /* 0x7f80000000087802 */ /* 0x000fc40000000f00 */
[----:B------:R-:W-:Y:S01]  /*1a6a0*/  @P1 FFMA.FTZ R8, R2, c[0x0][0x238], R7 ;  /* 0x00008e0002081a23 */ /* 0x000fe20000010007 */
[----:B------:R3:W-:Y:S04]  /*1a6b0*/  STS [R15+0x200], R142 ;  /* 0x0002008e0f007388 */ /* 0x0007e80000000800 */
[----:B------:R1:W-:Y:S04]  /*1a6c0*/  STS [R9], R136 ;  /* 0x0000008809007388 */ /* 0x0003e80000000800 */
[----:B------:R1:W-:Y:S04]  /*1a6d0*/  STS [R9+0x200], R138 ;  /* 0x0002008a09007388 */ /* 0x0003e80000000800 */
[----:B------:R1:W-:Y:S04]  /*1a6e0*/  STS [R17], R132 ;  /* 0x0000008411007388 */ /* 0x0003e80000000800 */
[----:B------:R1:W-:Y:S01]  /*1a6f0*/  STS [R17+0x200], R10 ;  /* 0x0002000a11007388 */ /* 0x0003e20000000800 */
[----:B--2---:R-:W-:-:S02]  /*1a700*/  IMAD.MOV.U32 R13, RZ, RZ, 0x7f800000 ;  /* 0x7f800000ff0d7424 */ /* 0x004fc400078e00ff */
[----:B---3--:R-:W-:-:S04]  /*1a710*/  @P0 FMUL.FTZ R15, R6, 0.69314718246459960938 ;  /* 0x3f317218060f0820 */ /* 0x008fc80000410000 */
[----:B------:R-:W-:Y:S01]  /*1a720*/  @P0 FFMA.FTZ R13, R0, c[0x0][0x238], R15 ;  /* 0x00008e00000d0a23 */ /* 0x000fe2000001000f */
[----:B------:R-:W-:Y:S05]  /*1a730*/  @!P2 BRA `(.L_x_941) ;  /* 0x000000700000a947 */ /* 0x000fea0003800000 */
[----:B------:R-:W2:Y:S01]  /*1a740*/  S2R R0, SR_CTAID.Y ;  /* 0x0000000000007919 */ /* 0x000ea20000002600 */
[----:B------:R-:W-:-:S03]  /*1a750*/  ISETP.NE.AND P0, PT, R230, -0x1, PT ;  /* 0xffffffffe600780c */ /* 0x000fc60003f05270 */
[----:B------:R-:W3:Y:S01]  /*1a760*/  S2R R7, SR_CTAID.Z ;  /* 0x0000000000077919 */ /* 0x000ee20000002700 */
[----:B-12---:R-:W-:-:S05]  /*1a770*/  IMAD R9, R0, c[0x0][0x214], RZ ;  /* 0x0000850000097a24 */ /* 0x006fca00078e02ff */
[----:B------:R-:W-:-:S05]  /*1a780*/  SEL R2, R9, R230, !P0 ;  /* 0x000000e609027207 */ /* 0x000fca0004000000 */
[----:B---3--:R-:W-:Y:S01]  /*1a790*/  IMAD R2, R7, c[0x0][0x234], R2 ;  /* 0x00008d0007027a24 */ /* 0x008fe200078e0202 */
[----:B------:R-:W-:Y:S05]  /*1a7a0*/  BRA `(.L_x_942) ;  /* 0x0000004000007947 */ /* 0x000fea0003800000 */
.L_x_941:
[----:B------:R-:W2:Y:S04]  /*1a7b0*/  S2R R7, SR_CTAID.Z ;  /* 0x0000000000077919 */ /* 0x000ea80000002700 */
[----:B------:R-:W2:Y:S02]  /*1a7c0*/  S2R R0, SR_CTAID.Y ;  /* 0x0000000000007919 */ /* 0x000ea40000002600 */
[----:B--2---:R-:W-:-:S04]  /*1a7d0*/  IMAD R2, R0, c[0x0][0x1c0], R7 ;  /* 0x0000700000027a24 */ /* 0x004fc800078e0207 */
[----:B------:R-:W-:Y:S02]  /*1a7e0*/  IMAD R2, R2, c[0x0][0x214], RZ ;  /* 0x0000850002027a24 */ /* 0x000fe400078e02ff */
.L_x_942:
[----:B------:R-:W-:Y:S01]  /*1a7f0*/  BAR.SYNC.DEFER_BLOCKING 0x0 ;  /* 0x0000000000007b1d */ /* 0x000fe20000010000 */
[----:B-1----:R-:W-:Y:S01]  /*1a800*/  SHF.R.S32.HI R9, RZ, 0x1f, R4 ;  /* 0x0000001fff097819 */ /* 0x002fe20000011404 */
[----:B------:R-:W-:Y:S01]  /*1a810*/  IMAD.WIDE.U32 R14, R230, c[0x0][0x1e8], RZ ;  /* 0x00007a00e60e7a25 */ /* 0x000fe200078e00ff */
[----:B------:R-:W-:Y:S02]  /*1a820*/  LOP3.LUT R12, R12, 0xffffffe0, RZ, 0xc0, !PT ;  /* 0xffffffe00c0c7812 */ /* 0x000fe400078ec0ff */
[----:B------:R-:W-:Y:S01]  /*1a830*/  LEA.HI R6, R9, R4, RZ, 0x5 ;  /* 0x0000000409067211 */ /* 0x000fe200078f28ff */
[----:B------:R-:W-:Y:S01]  /*1a840*/  IMAD.WIDE.U32 R24, R0, c[0x0][0x1e0], RZ ;  /* 0x0000780000187a25 */ /* 0x000fe200078e00ff */
[----:B------:R-:W-:Y:S01]  /*1a850*/  ISETP.NE.AND P0, PT, R230, -0x1, PT ;  /* 0xffffffffe600780c */ /* 0x000fe20003f05270 */
[----:B------:R-:W-:Y:S01]  /*1a860*/  ULDC.64 UR4, c[0x0][0x118] ;  /* 0x0000460000047ab9 */ /* 0x000fe20000000a00 */
[----:B------:R-:W-:Y:S01]  /*1a870*/  LOP3.LUT R9, R6, 0xffffffe0, RZ, 0xc0, !PT ;  /* 0xffffffe006097812 */ /* 0x000fe200078ec0ff */
[----:B------:R-:W-:Y:S01]  /*1a880*/  IMAD.IADD R12, R5, 0x1, -R12 ;  /* 0x00000001050c7824 */ /* 0x000fe200078e0a0c */
[----:B------:R-:W-:Y:S01]  /*1a890*/  SHF.R.S32.HI R6, RZ, 0x1f, R11 ;  /* 0x0000001fff067819 */ /* 0x000fe2000001140b */
[----:B------:R-:W-:Y:S01]  /*1a8a0*/  BSSY B0, `(.L_x_943) ;  /* 0x0000020000007945 */ /* 0x000fe20003800000 */
[----:B------:R-:W-:Y:S01]  /*1a8b0*/  IMAD R230, R230, c[0x0][0x1ec], R15 ;  /* 0x00007b00e6e67a24 */ /* 0x000fe200078e020f */
[----:B------:R-:W-:Y:S01]  /*1a8c0*/  SEL R14, R24, R14, !P0 ;  /* 0x0000000e180e7207 */ /* 0x000fe20004000000 */
[----:B------:R-:W-:Y:S01]  /*1a8d0*/  IMAD.IADD R9, R4, 0x1, -R9 ;  /* 0x0000000104097824 */ /* 0x000fe200078e0a09 */
[----:B------:R-:W-:-:S02]  /*1a8e0*/  LOP3.LUT P1, RZ, R12, 0x3, RZ, 0xc0, !PT ;  /* 0x000000030cff7812 */ /* 0x000fc4000782c0ff */
[----:B------:R-:W-:Y:S02]  /*1a8f0*/  SHF.R.S32.HI R4, RZ, 0x1f, R0 ;  /* 0x0000001fff047819 */ /* 0x000fe40000011400 */
[----:B------:R-:W-:Y:S02]  /*1a900*/  SHF.R.S32.HI R10, RZ, 0x1f, R9 ;  /* 0x0000001fff0a7819 */ /* 0x000fe40000011409 */
[----:B------:R-:W-:Y:S01]  /*1a910*/  LEA.HI R6, R6, R11, RZ, 0x2 ;  /* 0x0000000b06067211 */ /* 0x000fe200078f10ff */
[----:B------:R-:W-:Y:S01]  /*1a920*/  IMAD R5, R4, c[0x0][0x1e0], RZ ;  /* 0x0000780004057a24 */ /* 0x000fe200078e02ff */
[----:B------:R1:W2:Y:S01]  /*1a930*/  LDS.128 R16, [R237] ;  /* 0x00000000ed107984 */ /* 0x0002a20000000c00 */
[----:B------:R-:W-:Y:S02]  /*1a940*/  LEA.HI R10, R10, R9, RZ, 0x2 ;  /* 0x000000090a0a7211 */ /* 0x000fe400078f10ff */
[----:B------:R-:W-:Y:S01]  /*1a950*/  LOP3.LUT R6, R6, 0xffffffc, RZ, 0xc0, !PT ;  /* 0x0ffffffc06067812 */ /* 0x000fe200078ec0ff */
[----:B------:R1:W3:Y:S01]  /*1a960*/  LDS.128 R20, [R237+0x800] ;  /* 0x00080000ed147984 */ /* 0x0002e20000000c00 */
[----:B------:R-:W-:Y:S01]  /*1a970*/  SHF.R.S32.HI R9, RZ, 0x2, R10 ;  /* 0x00000002ff097819 */ /* 0x000fe2000001140a */
[----:B------:R-:W-:-:S02]  /*1a980*/  IMAD R5, R0, c[0x0][0x1e4], R5 ;  /* 0x0000790000057a24 */ /* 0x000fc400078e0205 */
[----:B------:R-:W-:Y:S02]  /*1a990*/  IMAD.IADD R6, R11, 0x1, -R6 ;  /* 0x000000010b067824 */ /* 0x000fe400078e0a06 */
[----:B------:R-:W-:Y:S02]  /*1a9a0*/  @!P0 IMAD.IADD R230, R25, 0x1, R5 ;  /* 0x0000000119e68824 */ /* 0x000fe400078e0205 */
[----:B------:R-:W-:Y:S01]  /*1a9b0*/  IMAD R6, R6, 0x10, R9 ;  /* 0x0000001006067824 */ /* 0x000fe200078e0209 */
[----:B------:R-:W-:Y:S05]  /*1a9c0*/  @P1 BRA `(.L_x_944) ;  /* 0x000000d000001947 */ /* 0x000fea0003800000 */
[----:B------:R-:W4:Y:S02]  /*1a9d0*/  S2R R5, SR_CTAID.X ;  /* 0x0000000000057919 */ /* 0x000f240000002500 */
[C---:B----4-:R-:W-:Y:S01]  /*1a9e0*/  IMAD R11, R5.reuse, 0x40, R2 ;  /* 0x00000040050b7824 */ /* 0x050fe200078e0202 */
[----:B------:R-:W-:Y:S01]  /*1a9f0*/  IADD3 R2, R6, 0x8, RZ ;  /* 0x0000000806027810 */ /* 0x000fe20007ffe0ff */
[----:B------:R-:W-:-:S03]  /*1aa00*/  IMAD R5, R5, -0x40, R229 ;  /* 0xffffffc005057824 */ /* 0x000fc600078e02e5 */
[----:B------:R-:W-:Y:S02]  /*1aa10*/  SHF.R.S32.HI R9, RZ, 0x1f, R11 ;  /* 0x0000001fff097819 */ /* 0x000fe4000001140b */
[C---:B------:R-:W-:Y:S02]  /*1aa20*/  IADD3 R0, P0, R6.reuse, R11, RZ ;  /* 0x0000000b06007210 */ /* 0x040fe40007f1e0ff */
[-C--:B------:R-:W-:Y:S02]  /*1aa30*/  ISETP.GE.AND P2, PT, R6, R5.reuse, PT ;  /* 0x000000050600720c */ /* 0x080fe40003f46270 */
[----:B------:R-:W-:Y:S02]  /*1aa40*/  ISETP.GE.AND P1, PT, R2, R5, PT ;  /* 0x000000050200720c */ /* 0x000fe40003f26270 */
[----:B------:R-:W-:Y:S02]  /*1aa50*/  LEA.HI.X.SX32 R9, R6, R9, 0x1, P0 ;  /* 0x0000000906097211 */ /* 0x000fe400000f0eff */
[----:B------:R-:W-:-:S04]  /*1aa60*/  LEA R4, P0, R0, c[0x0][0x200], 0x2 ;  /* 0x0000800000047a11 */ /* 0x000fc800078010ff */
[----:B------:R-:W-:-:S05]  /*1aa70*/  LEA.HI.X R5, R0, c[0x0][0x204], R9, 0x2, P0 ;  /* 0x0000810000057a11 */ /* 0x000fca00000f1409 */
[----:B------:R4:W-:Y:S04]  /*1aa80*/  @!P2 STG.E [R4.64], R8 ;  /* 0x000000080400a986 */ /* 0x0009e8000c101904 */
[----:B------:R4:W-:Y:S02]  /*1aa90*/  @!P1 STG.E [R4.64+0x20], R13 ;  /* 0x0000200d04009986 */ /* 0x0009e4000c101904 */
.L_x_944:
[----:B------:R-:W-:Y:S05]  /*1aaa0*/  BSYNC B0 ;  /* 0x0000000000007941 */ /* 0x000fea0003800000 */
.L_x_943:
[----:B------:R-:W5:Y:S01]  /*1aab0*/  S2R R0, SR_CTAID.X ;  /* 0x0000000000007919 */ /* 0x000f620000002500 */
[----:B------:R-:W-:Y:S01]  /*1aac0*/  SHF.R.S32.HI R149, RZ, 0x1f, R148 ;  /* 0x0000001fff957819 */ /* 0x000fe20000011494 */
[----:B------:R-:W-:Y:S01]  /*1aad0*/  BSSY B0, `(.L_x_945) ;  /* 0x000001a000007945 */ /* 0x000fe20003800000 */
[----:B------:R-:W-:Y:S02]  /*1aae0*/  ISETP.GE.AND P1, PT, R148, c[0x0][0x220], PT ;  /* 0x0000880094007a0c */ /* 0x000fe40003f26270 */
[----:B------:R-:W-:Y:S02]  /*1aaf0*/  SHF.R.S32.HI R2, RZ, 0x1f, R7 ;  /* 0x0000001fff027819 */ /* 0x000fe40000011407 */
[----:B----4-:R-:W-:-:S03]  /*1ab00*/  SHF.R.S32.HI R4, RZ, 0x1f, R3 ;  /* 0x0000001fff047819 */ /* 0x010fc60000011403 */
[----:B------:R-:W-:-:S04]  /*1ab10*/  IMAD R2, R2, c[0x0][0x1f0], RZ ;  /* 0x00007c0002027a24 */ /* 0x000fc800078e02ff */
[----:B------:R-:W-:Y:S02]  /*1ab20*/  IMAD R2, R7, c[0x0][0x1f4], R2 ;  /* 0x00007d0007027a24 */ /* 0x000fe400078e0202 */
[----:B-----5:R-:W-:-:S04]  /*1ab30*/  IMAD.SHL.U32 R0, R0, 0x40, RZ ;  /* 0x0000004000007824 */ /* 0x020fc800078e00ff */
[----:B------:R-:W-:Y:S01]  /*1ab40*/  IMAD.WIDE.U32 R8, R0, c[0x0][0x1e8], R148 ;  /* 0x00007a0000087a25 */ /* 0x000fe200078e0094 */
[----:B------:R-:W-:-:S04]  /*1ab50*/  SHF.R.S32.HI R5, RZ, 0x1f, R0 ;  /* 0x0000001fff057819 */ /* 0x000fc80000011400 */
[----:B------:R-:W-:Y:S01]  /*1ab60*/  IADD3 R14, P0, R14, R8, RZ ;  /* 0x000000080e0e7210 */ /* 0x000fe20007f1e0ff */
[----:B------:R-:W-:-:S04]  /*1ab70*/  IMAD R5, R5, c[0x0][0x1e8], RZ ;  /* 0x00007a0005057a24 */ /* 0x000fc800078e02ff */
[C---:B------:R-:W-:Y:S01]  /*1ab80*/  IMAD R5, R0.reuse, c[0x0][0x1ec], R5 ;  /* 0x00007b0000057a24 */ /* 0x040fe200078e0205 */
[----:B------:R-:W-:-:S04]  /*1ab90*/  IADD3 R0, -R0, R229, RZ ;  /* 0x000000e500007210 */ /* 0x000fc80007ffe1ff */
[----:B------:R-:W-:Y:S02]  /*1aba0*/  IADD3.X R15, R230, R9, R5, P0, !PT ;  /* 0x00000009e60f7210 */ /* 0x000fe400007fe405 */
[----:B------:R-:W-:-:S03]  /*1abb0*/  ISETP.GE.OR P0, PT, R3, R0, P1 ;  /* 0x000000000300720c */ /* 0x000fc60000f06670 */
[----:B------:R-:W-:-:S04]  /*1abc0*/  IMAD.WIDE.U32 R14, R7, c[0x0][0x1f0], R14 ;  /* 0x00007c00070e7a25 */ /* 0x000fc800078e000e */
[----:B------:R-:W-:-:S06]  /*1abd0*/  IMAD.IADD R7, R2, 0x1, R15 ;  /* 0x0000000102077824 */ /* 0x000fcc00078e020f */
        /* <DEDUP_REMOVED lines=9> */
.L_x_946:
[----:B------:R-:W-:Y:S05]  /*1ac70*/  BSYNC B0 ;  /* 0x0000000000007941 */ /* 0x000fea0003800000 */
.L_x_945:
[----:B------:R-:W-:-:S04]  /*1ac80*/  IADD3 R5, R3, 0x20, RZ ;  /* 0x0000002003057810 */ /* 0x000fc80007ffe0ff */
[----:B------:R-:W-:-:S13]  /*1ac90*/  ISETP.GE.OR P0, PT, R5, R0, P1 ;  /* 0x000000000500720c */ /* 0x000fda0000f06670 */
[----:B------:R-:W-:Y:S05]  /*1aca0*/  @P0 EXIT ;  /* 0x000000000000094d */ /* 0x000fea0003800000 */
[----:B------:R-:W-:Y:S02]  /*1acb0*/  IADD3 R3, P0, R3, 0x20, RZ ;  /* 0x0000002003037810 */ /* 0x000fe40007f1e0ff */
[----:B------:R-:W-:-:S03]  /*1acc0*/  MOV R5, R7 ;  /* 0x0000000700057202 */ /* 0x000fc60000000f00 */
[----:B------:R-:W-:Y:S02]  /*1acd0*/  IMAD.X R0, RZ, RZ, R4, P0 ;  /* 0x000000ffff007224 */ /* 0x000fe400000e0604 */
[----:B------:R-:W-:Y:S02]  /*1ace0*/  IMAD.MOV.U32 R4, RZ, RZ, R14 ;  /* 0x000000ffff047224 */ /* 0x000fe400078e000e */
[----:B------:R-:W-:Y:S02]  /*1acf0*/  IMAD R0, R0, c[0x0][0x1e8], RZ ;  /* 0x00007a0000007a24 */ /* 0x000fe400078e02ff */
[----:B------:R-:W-:-:S04]  /*1ad00*/  IMAD.WIDE.U32 R4, R3, c[0x0][0x1e8], R4 ;  /* 0x00007a0003047a25 */ /* 0x000fc800078e0004 */
[----:B------:R-:W-:Y:S01]  /*1ad10*/  IMAD R0, R3, c[0x0][0x1ec], R0 ;  /* 0x00007b0003007a24 */ /* 0x000fe200078e0200 */
[----:B------:R-:W-:-:S04]  /*1ad20*/  LEA R2, P0, R4, c[0x0][0x1d0], 0x1 ;  /* 0x0000740004027a11 */ /* 0x000fc800078008ff */
[----:B------:R-:W-:-:S04]  /*1ad30*/  IADD3 R3, R0, R5, RZ ;  /* 0x0000000500037210 */ /* 0x000fc80007ffe0ff */
[----:B------:R-:W-:-:S05]  /*1ad40*/  LEA.HI.X R3, R4, c[0x0][0x1d4], R3, 0x1, P0 ;  /* 0x0000750004037a11 */ /* 0x000fca00000f0c03 */
[----:B---3--:R-:W-:Y:S01]  /*1ad50*/  STG.E.128 [R2.64], R20 ;  /* 0x0000001402007986 */ /* 0x008fe2000c101d04 */
[----:B------:R-:W-:Y:S05]  /*1ad60*/  EXIT ;  /* 0x000000000000794d */ /* 0x000fea0003800000 */
.L_x_947:
        /* <DEDUP_REMOVED lines=9> */
.L_x_5192:


//--------------------- .text._ZN5flash24flash_fwd_splitkv_kernelI23Flash_fwd_kernel_traitsILi32ELi64ELi256ELi4ELb0ELb0EN7cutlass10bfloat16_tE19Flash_kernel_traitsILi32ELi64ELi256ELi4ES3_EELb1ELb0ELb0ELb0ELb0ELb1ELb0ELb1EEEvNS_16Flash_fwd_paramsE --------------------------
	.section	.text._ZN5flash24flash_fwd_splitkv_kernelI23Flash_fwd_kernel_traitsILi32ELi64ELi256ELi4ELb0ELb0EN7cutlass10bfloat16_tE19Flash_kernel_traitsILi32ELi64ELi256ELi4ES3_EELb1ELb0ELb0ELb0ELb0ELb1ELb0ELb1EEEvNS_16Flash_fwd_paramsE,"ax",@progbits
	.sectioninfo	@"SHI_REGISTERS=255"
	.align	128
        .global         _ZN5flash24flash_fwd_splitkv_kernelI23Flash_fwd_kernel_traitsILi32ELi64ELi256ELi4ELb0ELb0EN7cutlass10bfloat16_tE19Flash_kernel_traitsILi32ELi64ELi256ELi4ES3_EELb1ELb0ELb0ELb0ELb0ELb1ELb0ELb1EEEvNS_16Flash_fwd_paramsE
        .type           _ZN5flash24flash_fwd_splitkv_kernelI23Flash_fwd_kernel_traitsILi32ELi64ELi256ELi4ELb0ELb0EN7cutlass10bfloat16_tE19Flash_kernel_traitsILi32ELi64ELi256ELi4ES3_EELb1ELb0ELb0ELb0ELb0ELb1ELb0ELb1EEEvNS_16Flash_fwd_paramsE,@function
        .size           _ZN5flash24flash_fwd_splitkv_kernelI23Flash_fwd_kernel_traitsILi32ELi64ELi256ELi4ELb0ELb0EN7cutlass10bfloat16_tE19Flash_kernel_traitsILi32ELi64ELi256ELi4ES3_EELb1ELb0ELb0ELb0ELb0ELb1ELb0ELb1EEEvNS_16Flash_fwd_paramsE,(.L_x_5193 - _ZN5flash24flash_fwd_splitkv_kernelI23Flash_fwd_kernel_traitsILi32ELi64ELi256ELi4ELb0ELb0EN7cutlass10bfloat16_tE19Flash_kernel_traitsILi32ELi64ELi256ELi4ES3_EELb1ELb0ELb0ELb0ELb0ELb1ELb0ELb1EEEvNS_16Flash_fwd_paramsE)
        .other          _ZN5flash24flash_fwd_splitkv_kernelI23Flash_fwd_kernel_traitsILi32ELi64ELi256ELi4ELb0ELb0EN7cutlass10bfloat16_tE19Flash_kernel_traitsILi32ELi64ELi256ELi4ES3_EELb1ELb0ELb0ELb0ELb0ELb1ELb0ELb1EEEvNS_16Flash_fwd_paramsE,@"STO_CUDA_ENTRY STV_DEFAULT"
_ZN5flash24flash_fwd_splitkv_kernelI23Flash_fwd_kernel_traitsILi32ELi64ELi256ELi4ELb0ELb0EN7cutlass10bfloat16_tE19Flash_kernel_traitsILi32ELi64ELi256ELi4ES3_EELb1ELb0ELb0ELb0ELb0ELb1ELb0ELb1EEEvNS_16Flash_fwd_paramsE:
.text._ZN5flash24flash_fwd_splitkv_kernelI23Flash_fwd_kernel_traitsILi32ELi64ELi256ELi4ELb0ELb0EN7cutlass10bfloat16_tE19Flash_kernel_traitsILi32ELi64ELi256ELi4ES3_EELb1ELb0ELb0ELb0ELb0ELb1ELb0ELb1EEEvNS_16Flash_fwd_paramsE:
[----:B------:R-:W-:Y:S02]  /*0000*/  MOV R1, c[0x0][0x28] ;  /* 0x00000a0000017a02 */ /* 0x000fe40000000f00 */
[----:B------:R-:W1:Y:S01]  /*0010*/  S2R R5, SR_CTAID.Y ;  /* 0x0000000000057919 */ /* 0x000e620000002600 */
[----:B------:R-:W2:Y:S01]  /*0020*/  LDC.U8 R0, c[0x0][0x312] ;  /* 0x0000c480ff007b82 */ /* 0x000ea20000000000 */
[----:B------:R-:W-:Y:S01]  /*0030*/  ISETP.NE.U32.AND P0, PT, RZ, c[0x0][0x240], PT ;  /* 0x00009000ff007a0c */ /* 0x000fe20003f05070 */
[----:B------:R-:W-:Y:S01]  /*0040*/  IMAD.MOV.U32 R6, RZ, RZ, 0x4 ;  /* 0x00000004ff067424 */ /* 0x000fe200078e00ff */
[----:B------:R-:W-:Y:S01]  /*0050*/  ULDC.64 UR6, c[0x0][0x118] ;  /* 0x0000460000067ab9 */ /* 0x000fe20000000a00 */
[----:B------:R-:W-:Y:S01]  /*0060*/  IMAD.MOV.U32 R245, RZ, RZ, -0x1 ;  /* 0xfffffffffff57424 */ /* 0x000fe200078e00ff */
[----:B------:R-:W-:Y:S02]  /*0070*/  ISETP.NE.AND.EX P0, PT, RZ, c[0x0][0x244], PT, P0 ;  /* 0x00009100ff007a0c */ /* 0x000fe40003f05300 */
[----:B------:R-:W-:Y:S02]  /*0080*/  ISETP.NE.U32.AND P2, PT, RZ, c[0x0][0x250], PT ;  /* 0x00009400ff007a0c */ /* 0x000fe40003f45070 */
[----:B------:R-:W-:-:S02]  /*0090*/  ISETP.EQ.U32.AND P3, PT, RZ, c[0x0][0x248], PT ;  /* 0x00009200ff007a0c */ /* 0x000fc40003f62070 */
[----:B------:R-:W-:Y:S02]  /*00a0*/  ISETP.NE.AND.EX P4, PT, RZ, c[0x0][0x254], PT, P2 ;  /* 0x00009500ff007a0c */ /* 0x000fe40003f85320 */
[----:B------:R-:W-:Y:S01]  /*00b0*/  IADD3 R1, R1, -0x8, RZ ;  /* 0xfffffff801017810 */ /* 0x000fe20007ffe0ff */
[----:B-1----:R-:W-:Y:S01]  /*00c0*/  IMAD.WIDE R2, R5, R6, c[0x0][0x240] ;  /* 0x0000900005027625 */ /* 0x002fe200078e0206 */
[----:B--2---:R-:W-:-:S04]  /*00d0*/  ISETP.NE.AND P1, PT, R0, RZ, PT ;  /* 0x000000ff0000720c */ /* 0x004fc80003f25270 */
[----:B------:R1:W2:Y:S01]  /*00e0*/  @P0 LDG.E R245, [R2.64] ;  /* 0x0000000602f50981 */ /* 0x0002a2000c1e1900 */
[----:B------:R-:W-:Y:S01]  /*00f0*/  IMAD.MOV.U32 R8, RZ, RZ, RZ ;  /* 0x000000ffff087224 */ /* 0x000fe200078e00ff */
[----:B------:R-:W-:Y:S02]  /*0100*/  ISETP.EQ.OR.EX P2, PT, RZ, c[0x0][0x24c], !P1, P3 ;  /* 0x00009300ff007a0c */ /* 0x000fe40004f42730 */
[----:B------:R1:W2:Y:S01]  /*0110*/  @P0 LDG.E R0, [R2.64+0x4] ;  /* 0x0000040602000981 */ /* 0x0002a2000c1e1900 */
[----:B------:R-:W-:-:S05]  /*0120*/  IMAD.WIDE R146, R5, R6, c[0x0][0x250] ;  /* 0x0000940005927625 */ /* 0x000fca00078e0206 */
[----:B------:R3:W5:Y:S01]  /*0130*/  @P4 LDG.E R8, [R146.64] ;  /* 0x0000000692084981 */ /* 0x000762000c1e1900 */
[----:B------:R-:W-:-:S03]  /*0140*/  IMAD.MOV.U32 R7, RZ, RZ, -0x1 ;  /* 0xffffffffff077424 */ /* 0x000fc600078e00ff */
[----:B------:R-:W4:Y:S04]  /*0150*/  S2R R23, SR_CTAID.X ;  /* 0x0000000000177919 */ /* 0x000f280000002500 */
[----:B------:R-:W2:Y:S04]  /*0160*/  S2R R102, SR_CTAID.Z ;  /* 0x0000000000667919 */ /* 0x000ea80000002700 */
[----:B------:R-:W2:Y:S01]  /*0170*/  S2R R136, SR_TID.X ;  /* 0x0000000000887919 */ /* 0x000ea20000002100 */
[----:B-1----:R-:W-:-:S05]  /*0180*/  IMAD.WIDE R2, R5, R6, c[0x0][0x248] ;  /* 0x0000920005027625 */ /* 0x002fca00078e0206 */
[----:B------:R3:W5:Y:S01]  /*0190*/  @!P2 LDG.E R7, [R2.64] ;  /* 0x000000060207a981 */ /* 0x000762000c1e1900 */
[----:B------:R-:W-:-:S04]  /*01a0*/  ISETP.NE.U32.AND P2, PT, RZ, c[0x0][0x248], PT ;  /* 0x00009200ff007a0c */ /* 0x000fc80003f45070 */
[----:B------:R-:W-:Y:S01]  /*01b0*/  ISETP.NE.AND.EX P2, PT, RZ, c[0x0][0x24c], PT, P2 ;  /* 0x00009300ff007a0c */ /* 0x000fe20003f45320 */
[----:B------:R-:W-:-:S04]  /*01c0*/  IMAD.MOV.U32 R11, RZ, RZ, R5 ;  /* 0x000000ffff0b7224 */ /* 0x000fc800078e0005 */
[--C-:B------:R-:W-:Y:S01]  /*01d0*/  IMAD.MOV.U32 R18, RZ, RZ, R11.reuse ;  /* 0x000000ffff127224 */ /* 0x100fe200078e000b */
[----:B------:R-:W-:Y:S01]  /*01e0*/  SHF.R.S32.HI R22, RZ, 0x1f, R11 ;  /* 0x0000001fff167819 */ /* 0x000fe2000001140b */
[----:B--2---:R-:W-:Y:S02]  /*01f0*/  @P0 IMAD.IADD R14, R0, 0x1, -R245 ;  /* 0x00000001000e0824 */ /* 0x004fe400078e0af5 */
[----:B------:R-:W-:-:S05]  /*0200*/  @!P0 IMAD.MOV.U32 R14, RZ, RZ, c[0x0][0x214] ;  /* 0x00008500ff0e8624 */ /* 0x000fca00078e00ff */
[----:B------:R3:W-:Y:S01]  /*0210*/  STL [R1], R14 ;  /* 0x0000000e01007387 */ /* 0x0007e20000100800 */
[----:B------:R-:W-:Y:S05]  /*0220*/  @!P2 BRA `(.L_x_948) ;  /* 0x000000400000a947 */ /* 0x000fea0003800000 */
[----:B----4-:R-:W2:Y:S02]  /*0230*/  @P1 LDG.E R0, [R2.64+0x4] ;  /* 0x0000040602001981 */ /* 0x010ea4000c1e1900 */
[----:B--2--5:R-:W-:-:S06]  /*0240*/  @P1 IADD3 R0, R0, -R7, RZ ;  /* 0x8000000700001210 */ /* 0x024fcc0007ffe0ff */
[----:B------:R1:W5:Y:S01]  /*0250*/  @!P1 LDG.E R0, [R2.64] ;  /* 0x0000000602009981 */ /* 0x000362000c1e1900 */
[----:B------:R-:W-:Y:S05]  /*0260*/  BRA `(.L_x_949) ;  /* 0x0000001000007947 */ /* 0x000fea0003800000 */
.L_x_948:
[----:B----4-:R-:W-:Y:S02]  /*0270*/  MOV R0, c[0x0][0x218] ;  /* 0x0000860000007a02 */ /* 0x010fe40000000f00 */
.L_x_949:
[----:B------:R-:W-:-:S04]  /*0280*/  ISETP.NE.U32.AND P0, PT, RZ, c[0x0][0x258], PT ;  /* 0x00009600ff007a0c */ /* 0x000fc80003f05070 */
[----:B------:R-:W-:-:S13]  /*0290*/  ISETP.NE.AND.EX P1, PT, RZ, c[0x0][0x25c], PT, P0 ;  /* 0x00009700ff007a0c */ /* 0x000fda0003f25300 */
[----:B-1-3--:R-:W-:-:S06]  /*02a0*/  @P1 IMAD.WIDE R2, R5, R6, c[0x0][0x258] ;  /* 0x0000960005021625 */ /* 0x00afcc00078e0206 */
        /* <DEDUP_REMOVED lines=13> */
[----:B------:R-:W-:Y:S02]  /*0380*/  IADD3 R2, R91, 0xff, RZ ;  /* 0x000000ff5b027810 */ /* 0x000fe40007ffe0ff */
        /* <DEDUP_REMOVED lines=19> */
[----:B------:R-:W-:-:S03]  /*04c0*/  LOP3.LUT R0, R13, 0xfffffffc, RZ, 0xc0, !PT ;  /* 0xfffffffc0d007812 */ /* 0x000fc600078ec0ff */
[----:B------:R-:W-:Y:S01]  /*04d0*/  IMAD R10, R10, c[0x0][0x1e8], RZ ;  /* 0x00007a000a0a7a24 */ /* 0x000fe200078e02ff */
[----:B------:R-:W-:-:S03]  /*04e0*/  IADD3 R12, -R0, R136, RZ ;  /* 0x00000088000c7210 */ /* 0x000fc60007ffe1ff */
[----:B------:R-:W-:Y:S01]  /*04f0*/  @P0 IMAD.WIDE.U32 R2, R245, c[0x0][0x1e8], RZ ;  /* 0x00007a00f5020a25 */ /* 0x000fe200078e00ff */
[----:B------:R-:W-:-:S03]  /*0500*/  SHF.L.U32 R4, R12, 0x3, RZ ;  /* 0x000000030c047819 */ /* 0x000fc600000006ff */
[----:B------:R-:W-:Y:S01]  /*0510*/  @!P0 IMAD R8, R22, c[0x0][0x1e0], RZ ;  /* 0x0000780016088a24 */ /* 0x000fe200078e02ff */
[----:B------:R-:W-:Y:S01]  /*0520*/  SHF.R.S32.HI R5, RZ, 0x1f, R4 ;  /* 0x0000001fff057819 */ /* 0x000fe20000011404 */
[----:B------:R-:W-:Y:S01]  /*0530*/  @!P0 IMAD.WIDE.U32 R6, R11, c[0x0][0x1e0], RZ ;  /* 0x000078000b068a25 */ /* 0x000fe200078e00ff */
[----:B------:R-:W-:-:S03]  /*0540*/  ISETP.GE.AND P1, PT, R4, c[0x0][0x220], PT ;  /* 0x0000880004007a0c */ /* 0x000fc60003f26270 */
[----:B------:R-:W-:Y:S02]  /*0550*/  @P0 IMAD R9, R245, c[0x0][0x1ec], R3 ;  /* 0x00007b00f5090a24 */ /* 0x000fe400078e0203 */
[----:B------:R-:W-:Y:S01]  /*0560*/  @P0 IMAD.MOV.U32 R0, RZ, RZ, R2 ;  /* 0x000000ffff000224 */ /* 0x000fe200078e0002 */
[----:B------:R-:W-:Y:S01]  /*0570*/  @!P0 MOV R0, R6 ;  /* 0x0000000600008202 */ /* 0x000fe20000000f00 */
[----:B------:R-:W-:Y:S01]  /*0580*/  @!P0 IMAD R8, R11, c[0x0][0x1e4], R8 ;  /* 0x000079000b088a24 */ /* 0x000fe200078e0208 */
[----:B------:R-:W-:Y:S01]  /*0590*/  SHF.R.S32.HI R6, RZ, 0x1f, R102 ;  /* 0x0000001fff067819 */ /* 0x000fe20000011466 */
[----:B------:R-:W-:-:S04]  /*05a0*/  IMAD.WIDE.U32 R2, R156, c[0x0][0x1e8], R4 ;  /* 0x00007a009c027a25 */ /* 0x000fc800078e0004 */
[----:B------:R-:W-:Y:S01]  /*05b0*/  @!P0 IMAD.IADD R9, R7, 0x1, R8 ;  /* 0x0000000107098824 */ /* 0x000fe200078e0208 */
[----:B------:R-:W-:Y:S01]  /*05c0*/  IADD3 R2, P0, R0, R2, RZ ;  /* 0x0000000200027210 */ /* 0x000fe20007f1e0ff */
[C---:B------:R-:W-:Y:S01]  /*05d0*/  IMAD R5, R156.reuse, c[0x0][0x1ec], R10 ;  /* 0x00007b009c057a24 */ /* 0x040fe200078e020a */
[----:B------:R-:W-:Y:S01]  /*05e0*/  IADD3 R10, -R156, R14, RZ ;  /* 0x0000000e9c0a7210 */ /* 0x000fe20007ffe1ff */
[----:B------:R-:W-:Y:S01]  /*05f0*/  IMAD R6, R6, c[0x0][0x1f0], RZ ;  /* 0x00007c0006067a24 */ /* 0x000fe200078e02ff */
[----:B------:R-:W-:Y:S01]  /*0600*/  SHF.R.S32.HI R0, RZ, 0x2, R13 ;  /* 0x00000002ff007819 */ /* 0x000fe2000001140d */
[----:B------:R-:W-:Y:S01]  /*0610*/  IMAD R7, R11, c[0x0][0x1c0], R102 ;  /* 0x000070000b077a24 */ /* 0x000fe200078e0266 */
[----:B------:R-:W-:Y:S01]  /*0620*/  IADD3.X R3, R9, R3, R5, P0, !PT ;  /* 0x0000000309037210 */ /* 0x000fe200007fe405 */
[----:B------:R-:W-:Y:S01]  /*0630*/  IMAD R6, R102, c[0x0][0x1f4], R6 ;  /* 0x00007d0066067a24 */ /* 0x000fe200078e0206 */
[----:B------:R-:W-:Y:S01]  /*0640*/  ISETP.GE.OR P0, PT, R0, R10, P1 ;  /* 0x0000000a0000720c */ /* 0x000fe20000f06670 */
[----:B------:R-:W-:Y:S01]  /*0650*/  IMAD R11, R7, c[0x0][0x214], R156 ;  /* 0x00008500070b7a24 */ /* 0x000fe200078e029c */
[----:B------:R-:W-:Y:S01]  /*0660*/  SHF.R.S32.HI R13, RZ, 0x1f, R0 ;  /* 0x0000001fff0d7819 */ /* 0x000fe20000011400 */
[----:B------:R-:W-:-:S04]  /*0670*/  IMAD.WIDE.U32 R4, R102, c[0x0][0x1f0], R2 ;  /* 0x00007c0066047a25 */ /* 0x000fc800078e0002 */
[----:B------:R-:W-:-:S06]  /*0680*/  IMAD.IADD R3, R5, 0x1, R6 ;  /* 0x0000000105037824 */ /* 0x000fcc00078e0206 */
[----:B------:R-:W-:Y:S05]  /*0690*/  @P0 BRA `(.L_x_952) ;  /* 0x0000008000000947 */ /* 0x000fea0003800000 */
[----:B------:R-:W-:Y:S01]  /*06a0*/  MOV R2, R4 ;  /* 0x0000000400027202 */ /* 0x000fe20000000f00 */
[----:B------:R-:W-:-:S04]  /*06b0*/  IMAD R8, R13, c[0x0][0x1e8], RZ ;  /* 0x00007a000d087a24 */ /* 0x000fc800078e02ff */
[----:B------:R-:W-:-:S04]  /*06c0*/  IMAD.WIDE.U32 R6, R0, c[0x0][0x1e8], R2 ;  /* 0x00007a0000067a25 */ /* 0x000fc800078e0002 */
[----:B------:R-:W-:-:S05]  /*06d0*/  IMAD R8, R0, c[0x0][0x1ec], R8 ;  /* 0x00007b0000087a24 */ /* 0x000fca00078e0208 */
[----:B------:R-:W-:Y:S02]  /*06e0*/  IADD3 R7, R7, R8, RZ ;  /* 0x0000000807077210 */ /* 0x000fe40007ffe0ff */
[----:B------:R-:W-:-:S04]  /*06f0*/  LEA R8, P0, R6, c[0x0][0x1d0], 0x1 ;  /* 0x0000740006087a11 */ /* 0x000fc800078008ff */
[----:B------:R-:W-:-:S05]  /*0700*/  LEA.HI.X R9, R6, c[0x0][0x1d4], R7, 0x1, P0 ;  /* 0x0000750006097a11 */ /* 0x000fca00000f0c07 */
[----:B------:R1:W-:Y:S04]  /*0710*/  STG.E.128 [R8.64], RZ ;  /* 0x000000ff08007986 */ /* 0x0003e8000c101d06 */
.L_x_952:
[----:B------:R-:W-:Y:S05]  /*0720*/  BSYNC B0 ;  /* 0x0000000000007941 */ /* 0x000fea0003800000 */
.L_x_951:
[----:B------:R-:W-:Y:S01]  /*0730*/  IADD3 R6, R0, 0x20, RZ ;  /* 0x0000002000067810 */ /* 0x000fe20007ffe0ff */
[----:B------:R-:W-:Y:S03]  /*0740*/  BSSY B0, `(.L_x_953) ;  /* 0x000000e000007945 */ /* 0x000fe60003800000 */
[CC--:B------:R-:W-:Y:S02]  /*0750*/  ISETP.GE.OR P0, PT, R6.reuse, R10.reuse, P1 ;  /* 0x0000000a0600720c */ /* 0x0c0fe40000f06670 */
[----:B------:R-:W-:-:S11]  /*0760*/  ISETP.GE.AND P2, PT, R6, R10, PT ;  /* 0x0000000a0600720c */ /* 0x000fd60003f46270 */
[----:B------:R-:W-:Y:S05]  /*0770*/  @P0 BRA `(.L_x_954) ;  /* 0x000000a000000947 */ /* 0x000fea0003800000 */
[----:B------:R-:W-:-:S04]  /*0780*/  IADD3 R5, P0, R0, 0x20, RZ ;  /* 0x0000002000057810 */ /* 0x000fc80007f1e0ff */
[----:B------:R-:W-:-:S05]  /*0790*/  IADD3.X R2, RZ, R13, RZ, P0, !PT ;  /* 0x0000000dff027210 */ /* 0x000fca00007fe4ff */
[----:B-1----:R-:W-:Y:S01]  /*07a0*/  IMAD R8, R2, c[0x0][0x1e8], RZ ;  /* 0x00007a0002087a24 */ /* 0x002fe200078e02ff */
[----:B------:R-:W-:-:S05]  /*07b0*/  MOV R2, R4 ;  /* 0x0000000400027202 */ /* 0x000fca0000000f00 */
[----:B------:R-:W-:-:S04]  /*07c0*/  IMAD.WIDE.U32 R6, R5, c[0x0][0x1e8], R2 ;  /* 0x00007a0005067a25 */ /* 0x000fc800078e0002 */
[----:B------:R-:W-:Y:S01]  /*07d0*/  IMAD R3, R5, c[0x0][0x1ec], R8 ;  /* 0x00007b0005037a24 */ /* 0x000fe200078e0208 */
[----:B------:R-:W-:-:S04]  /*07e0*/  LEA R2, P0, R6, c[0x0][0x1d0], 0x1 ;  /* 0x0000740006027a11 */ /* 0x000fc800078008ff */
[----:B------:R-:W-:-:S04]  /*07f0*/  IADD3 R3, R7, R3, RZ ;  /* 0x0000000307037210 */ /* 0x000fc80007ffe0ff */
[----:B------:R-:W-:-:S05]  /*0800*/  LEA.HI.X R3, R6, c[0x0][0x1d4], R3, 0x1, P0 ;  /* 0x0000750006037a11 */ /* 0x000fca00000f0c03 */
[----:B------:R1:W-:Y:S02]  /*0810*/  STG.E.128 [R2.64], RZ ;  /* 0x000000ff02007986 */ /* 0x0003e4000c101d06 */
.L_x_954:
[----:B------:R-:W-:Y:S05]  /*0820*/  BSYNC B0 ;  /* 0x0000000000007941 */ /* 0x000fea0003800000 */
.L_x_953:
[----:B------:R-:W-:-:S04]  /*0830*/  ISETP.NE.AND P0, PT, R12, RZ, PT ;  /* 0x000000ff0c00720c */ /* 0x000fc80003f05270 */
[----:B------:R-:W-:Y:S02]  /*0840*/  ISETP.GE.OR P1, PT, R0, R10, P0 ;  /* 0x0000000a0000720c */ /* 0x000fe40000726670 */
[----:B------:R-:W-:-:S04]  /*0850*/  IADD3 R0, P0, R11, R0, RZ ;  /* 0x000000000b007210 */ /* 0x000fc80007f1e0ff */
[----:B-1----:R-:W-:Y:S02]  /*0860*/  LEA.HI.X.SX32 R3, R11, R13, 0x1, P0 ;  /* 0x0000000d0b037211 */ /* 0x002fe400000f0eff */
[----:B------:R-:W-:-:S04]  /*0870*/  LEA R2, P0, R0, c[0x0][0x200], 0x2 ;  /* 0x0000800000027a11 */ /* 0x000fc800078010ff */
[----:B------:R-:W-:Y:S01]  /*0880*/  LEA.HI.X R3, R0, c[0x0][0x204], R3, 0x2, P0 ;  /* 0x0000810000037a11 */ /* 0x000fe200000f1403 */
[----:B------:R-:W-:Y:S01]  /*0890*/  @!P1 IMAD.MOV.U32 R0, RZ, RZ, 0x7f800000 ;  /* 0x7f800000ff009424 */ /* 0x000fe200078e00ff */
[----:B------:R-:W-:-:S04]  /*08a0*/  ISETP.NE.OR P0, PT, R12, RZ, P2 ;  /* 0x000000ff0c00720c */ /* 0x000fc80001705670 */
[----:B------:R1:W-:Y:S09]  /*08b0*/  @!P1 STG.E [R2.64], R0 ;  /* 0x0000000002009986 */ /* 0x0003f2000c101906 */
[----:B------:R-:W-:Y:S05]  /*08c0*/  @P0 EXIT ;  /* 0x000000000000094d */ /* 0x000fea0003800000 */
[----:B-1----:R-:W-:-:S05]  /*08d0*/  MOV R0, 0x7f800000 ;  /* 0x7f80000000007802 */ /* 0x002fca0000000f00 */
[----:B------:R-:W-:Y:S01]  /*08e0*/  STG.E [R2.64+0x80], R0 ;  /* 0x0000800002007986 */ /* 0x000fe2000c101906 */
[----:B------:R-:W-:Y:S05]  /*08f0*/  EXIT ;  /* 0x000000000000794d */ /* 0x000fea0003800000 */
.L_x_950:
[----:B------:R-:W-:-:S04]  /*0900*/  ISETP.NE.U32.AND P0, PT, RZ, c[0x0][0x2b8], PT ;  /* 0x0000ae00ff007a0c */ /* 0x000fc80003f05070 */
[----:B------:R-:W-:-:S13]  /*0910*/  ISETP.NE.AND.EX P0, PT, RZ, c[0x0][0x2bc], PT, P0 ;  /* 0x0000af00ff007a0c */ /* 0x000fda0003f05300 */
[----:B------:R-:W-:-:S05]  /*0920*/  @P0 IMAD.WIDE R2, R5, R6, c[0x0][0x2b8] ;  /* 0x0000ae0005020625 */ /* 0x000fca00078e0206 */
[----:B------:R1:W5:Y:S01]  /*0930*/  @P0 LDG.E R11, [R2.64] ;  /* 0x00000006020b0981 */ /* 0x000362000c1e1900 */
[----:B------:R-:W-:Y:S01]  /*0940*/  ISETP.NE.U32.AND P0, PT, RZ, c[0x0][0x2c0], PT ;  /* 0x0000b000ff007a0c */ /* 0x000fe20003f05070 */
[----:B------:R-:W-:Y:S01]  /*0950*/  IMAD.MOV.U32 R4, RZ, RZ, RZ ;  /* 0x000000ffff047224 */ /* 0x000fe200078e00ff */
[----:B------:R-:W-:Y:S02]  /*0960*/  PLOP3.LUT P2, PT, PT, PT, PT, 0x8, 0x0 ;  /* 0x000000000000781c */ /* 0x000fe40003f4e170 */
[----:B------:R-:W-:Y:S02]  /*0970*/  ISETP.NE.AND.EX P1, PT, RZ, c[0x0][0x2c4], PT, P0 ;  /* 0x0000b100ff007a0c */ /* 0x000fe40003f25300 */
[----:B------:R-:W-:-:S11]  /*0980*/  LOP3.LUT R188, R188, 0xfffffff7, RZ, 0xc0, !PT ;  /* 0xfffffff7bcbc7812 */ /* 0x000fd600078ec0ff */
[----:B------:R-:W-:-:S04]  /*0990*/  @P1 IMAD R0, R22, c[0x0][0x2c8], RZ ;  /* 0x0000b20016001a24 */ /* 0x000fc800078e02ff */
[C---:B------:R-:W-:Y:S02]  /*09a0*/  @P1 IMAD R0, R18.reuse, c[0x0][0x2cc], R0 ;  /* 0x0000b30012001a24 */ /* 0x040fe400078e0200 */
[----:B-1----:R-:W-:-:S04]  /*09b0*/  @P1 IMAD.WIDE.U32 R2, R18, c[0x0][0x2c8], RZ ;  /* 0x0000b20012021a25 */ /* 0x002fc800078e00ff */
[----:B------:R-:W-:Y:S01]  /*09c0*/  @P1 IMAD.IADD R0, R3, 0x1, R0 ;  /* 0x0000000103001824 */ /* 0x000fe200078e0200 */
[----:B------:R-:W-:-:S04]  /*09d0*/  @P1 LEA R4, P0, R2, c[0x0][0x2c0], 0x2 ;  /* 0x0000b00002041a11 */ /* 0x000fc800078010ff */
[----:B------:R-:W-:Y:S01]  /*09e0*/  @P1 SHF.L.U64.HI R2, R2, 0x2, R0 ;  /* 0x0000000202021819 */ /* 0x000fe20000010200 */
[----:B------:R-:W-:Y:S02]  /*09f0*/  IMAD.MOV.U32 R0, RZ, RZ, RZ ;  /* 0x000000ffff007224 */ /* 0x000fe400078e00ff */
[----:B------:R-:W-:Y:S01]  /*0a00*/  IMAD.MOV.U32 R210, RZ, RZ, R4 ;  /* 0x000000ffffd27224 */ /* 0x000fe200078e0004 */
[----:B------:R-:W-:Y:S02]  /*0a10*/  @P1 IADD3.X R0, R2, c[0x0][0x2c4], RZ, P0, !PT ;  /* 0x0000b10002001a10 */ /* 0x000fe400007fe4ff */
[----:B------:R-:W-:-:S03]  /*0a20*/  @P1 ISETP.NE.U32.AND P0, PT, R4, RZ, PT ;  /* 0x000000ff0400120c */ /* 0x000fc60003f05070 */
[----:B------:R-:W-:Y:S01]  /*0a30*/  IMAD.MOV.U32 R211, RZ, RZ, R0 ;  /* 0x000000ffffd37224 */ /* 0x000fe200078e0000 */
[----:B------:R-:W-:-:S13]  /*0a40*/  @P1 ISETP.NE.AND.EX P2, PT, R0, RZ, PT, P0 ;  /* 0x000000ff0000120c */ /* 0x000fda0003f45300 */
[----:B------:R-:W-:Y:S01]  /*0a50*/  @P2 LOP3.LUT R188, R188, 0x8, RZ, 0xfc, !PT ;  /* 0x00000008bcbc2812 */ /* 0x000fe200078efcff */
[----:B------:R-:W-:Y:S05]  /*0a60*/  @!P2 BRA `(.L_x_955) ;  /* 0x000004e00000a947 */ /* 0x000fea0003800000 */
[----:B------:R-:W-:Y:S02]  /*0a70*/  IABS R5, c[0x0][0x2d0] ;  /* 0x0000b40000057a13 */ /* 0x000fe40000000000 */
[----:B------:R-:W-:Y:S02]  /*0a80*/  LEA R12, R216, 0xffffff00, 0x8 ;  /* 0xffffff00d80c7811 */ /* 0x000fe400078e40ff */
[----:B------:R-:W1:Y:S02]  /*0a90*/  I2F.RP R2, R5 ;  /* 0x0000000500027306 */ /* 0x000e640000209400 */
[----:B------:R-:W-:-:S06]  /*0aa0*/  IABS R4, R12 ;  /* 0x0000000c00047213 */ /* 0x000fcc0000000000 */
        /* <DEDUP_REMOVED lines=16> */
[----:B------:R-:W-:-:S04]  /*0bb0*/  LOP3.LUT R2, R12, c[0x0][0x2d0], RZ, 0x3c, !PT ;  /* 0x0000b4000c027a12 */ /* 0x000fc800078e3cff */
[----:B------:R-:W-:-:S07]  /*0bc0*/  ISETP.GE.AND P1, PT, R2, RZ, PT ;  /* 0x000000ff0200720c */ /* 0x000fce0003f26270 */
[----:B------:R-:W-:-:S04]  /*0bd0*/  @P2 IADD3 R0, R0, 0x1, RZ ;  /* 0x0000000100002810 */ /* 0x000fc80007ffe0ff */
[----:B------:R-:W-:-:S05]  /*0be0*/  MOV R4, R0 ;  /* 0x0000000000047202 */ /* 0x000fca0000000f00 */
[----:B------:R-:W-:Y:S01]  /*0bf0*/  @!P1 IMAD.MOV R4, RZ, RZ, -R4 ;  /* 0x000000ffff049224 */ /* 0x000fe200078e0a04 */
[----:B------:R-:W-:-:S05]  /*0c00*/  @!P0 LOP3.LUT R4, RZ, c[0x0][0x2d0], RZ, 0x33, !PT ;  /* 0x0000b400ff048a12 */ /* 0x000fca00078e33ff */
[----:B------:R-:W-:-:S05]  /*0c10*/  IMAD.WIDE R2, R4, 0x4, R210 ;  /* 0x0000000404027825 */ /* 0x000fca00078e02d2 */
[----:B------:R1:W2:Y:S01]  /*0c20*/  LDG.E R5, [R2.64] ;  /* 0x0000000602057981 */ /* 0x0002a2000c1e1900 */
[----:B------:R-:W-:Y:S02]  /*0c30*/  IABS R6, c[0x0][0x1c8] ;  /* 0x0000720000067a13 */ /* 0x000fe40000000000 */
[----:B------:R-:W-:Y:S02]  /*0c40*/  IABS R7, R102 ;  /* 0x0000006600077213 */ /* 0x000fe40000000000 */
[----:B-1----:R-:W1:Y:S08]  /*0c50*/  I2F.RP R2, R6 ;  /* 0x0000000600027306 */ /* 0x002e700000209400 */
[----:B-1----:R-:W1:Y:S02]  /*0c60*/  MUFU.RCP R2, R2 ;  /* 0x0000000200027308 */ /* 0x002e640000001000 */
[----:B-1----:R-:W-:-:S06]  /*0c70*/  IADD3 R2, R2, 0xffffffe, RZ ;  /* 0x0ffffffe02027810 */ /* 0x002fcc0007ffe0ff */
[----:B------:R-:W1:Y:S02]  /*0c80*/  F2I.FTZ.U32.TRUNC.NTZ R3, R2 ;  /* 0x0000000200037305 */ /* 0x000e64000021f000 */
[----:B-1----:R-:W-:Y:S01]  /*0c90*/  IADD3 R0, RZ, -R3, RZ ;  /* 0x80000003ff007210 */ /* 0x002fe20007ffe0ff */
[----:B------:R-:W-:-:S04]  /*0ca0*/  IMAD.MOV.U32 R2, RZ, RZ, RZ ;  /* 0x000000ffff027224 */ /* 0x000fc800078e00ff */
[----:B------:R-:W-:-:S04]  /*0cb0*/  IMAD R0, R0, R6, RZ ;  /* 0x0000000600007224 */ /* 0x000fc800078e02ff */
        /* <DEDUP_REMOVED lines=12> */
[----:B------:R-:W-:-:S05]  /*0d80*/  IMAD R10, R2, c[0x0][0x2d0], R12 ;  /* 0x0000b400020a7a24 */ /* 0x000fca00078e020c */
[----:B------:R-:W-:-:S03]  /*0d90*/  SHF.R.S32.HI R17, RZ, 0x1f, R10 ;  /* 0x0000001fff117819 */ /* 0x000fc6000001140a */
[----:B------:R-:W-:Y:S02]  /*0da0*/  @P1 IADD3 R0, R0, 0x1, RZ ;  /* 0x0000000100001810 */ /* 0x000fe40007ffe0ff */
[----:B------:R-:W-:Y:S01]  /*0db0*/  ISETP.NE.AND P1, PT, RZ, c[0x0][0x1c8], PT ;  /* 0x00007200ff007a0c */ /* 0x000fe20003f25270 */
[----:B------:R-:W-:Y:S01]  /*0dc0*/  IMAD R4, R17, c[0x0][0x198], RZ ;  /* 0x0000660011047a24 */ /* 0x000fe200078e02ff */
[----:B------:R-:W-:-:S03]  /*0dd0*/  @!P0 IADD3 R0, -R0, RZ, RZ ;  /* 0x000000ff00008210 */ /* 0x000fc60007ffe1ff */
[----:B------:R-:W-:-:S08]  /*0de0*/  IMAD R4, R10, c[0x0][0x19c], R4 ;  /* 0x000067000a047a24 */ /* 0x000fd000078e0204 */
[----:B------:R-:W-:-:S04]  /*0df0*/  @!P1 LOP3.LUT R0, RZ, c[0x0][0x1c8], RZ, 0x33, !PT ;  /* 0x00007200ff009a12 */ /* 0x000fc800078e33ff */
[----:B------:R-:W-:Y:S02]  /*0e00*/  SHF.R.S32.HI R16, RZ, 0x1f, R0 ;  /* 0x0000001fff107819 */ /* 0x000fe40000011400 */
[----:B------:R-:W-:Y:S02]  /*0e10*/  MOV R14, R0 ;  /* 0x00000000000e7202 */ /* 0x000fe40000000f00 */
[----:B--2---:R-:W-:Y:S01]  /*0e20*/  SHF.R.S32.HI R8, RZ, 0x1f, R5 ;  /* 0x0000001fff087819 */ /* 0x004fe20000011405 */
[----:B------:R-:W-:-:S04]  /*0e30*/  IMAD.WIDE.U32 R6, R5, c[0x0][0x180], RZ ;  /* 0x0000600005067a25 */ /* 0x000fc800078e00ff */
[----:B------:R-:W-:-:S04]  /*0e40*/  IMAD R2, R8, c[0x0][0x180], RZ ;  /* 0x0000600008027a24 */ /* 0x000fc800078e02ff */
[----:B------:R-:W-:-:S04]  /*0e50*/  IMAD R2, R5, c[0x0][0x184], R2 ;  /* 0x0000610005027a24 */ /* 0x000fc800078e0202 */
[----:B------:R-:W-:Y:S01]  /*0e60*/  IMAD.IADD R3, R7, 0x1, R2 ;  /* 0x0000000107037824 */ /* 0x000fe200078e0202 */
[----:B------:R-:W-:Y:S01]  /*0e70*/  MOV R2, R6 ;  /* 0x0000000600027202 */ /* 0x000fe20000000f00 */
[----:B------:R-:W-:-:S04]  /*0e80*/  IMAD R6, R8, c[0x0][0x188], RZ ;  /* 0x0000620008067a24 */ /* 0x000fc800078e02ff */
[----:B------:R-:W-:-:S04]  /*0e90*/  IMAD.WIDE.U32 R2, R10, c[0x0][0x198], R2 ;  /* 0x000066000a027a25 */ /* 0x000fc800078e0002 */
[----:B------:R-:W-:Y:S02]  /*0ea0*/  IMAD.IADD R3, R3, 0x1, R4 ;  /* 0x0000000103037824 */ /* 0x000fe400078e0204 */
[----:B------:R-:W-:Y:S02]  /*0eb0*/  IMAD R4, R16, c[0x0][0x1b0], RZ ;  /* 0x00006c0010047a24 */ /* 0x000fe400078e02ff */
[C---:B------:R-:W-:Y:S02]  /*0ec0*/  IMAD R8, R5.reuse, c[0x0][0x18c], R6 ;  /* 0x0000630005087a24 */ /* 0x040fe400078e0206 */
[----:B------:R-:W-:-:S04]  /*0ed0*/  IMAD.WIDE.U32 R6, R5, c[0x0][0x188], RZ ;  /* 0x0000620005067a25 */ /* 0x000fc800078e00ff */
[C---:B------:R-:W-:Y:S01]  /*0ee0*/  IMAD R4, R0.reuse, c[0x0][0x1b4], R4 ;  /* 0x00006d0000047a24 */ /* 0x040fe200078e0204 */
[----:B------:R-:W-:Y:S01]  /*0ef0*/  MOV R9, R6 ;  /* 0x0000000600097202 */ /* 0x000fe20000000f00 */
[----:B------:R-:W-:-:S04]  /*0f00*/  IMAD.WIDE.U32 R2, R0, c[0x0][0x1b0], R2 ;  /* 0x00006c0000027a25 */ /* 0x000fc800078e0002 */
[----:B------:R-:W-:Y:S01]  /*0f10*/  IMAD.IADD R13, R7, 0x1, R8 ;  /* 0x00000001070d7824 */ /* 0x000fe200078e0208 */
[----:B------:R-:W-:Y:S01]  /*0f20*/  IADD3 R21, R3, R4, RZ ;  /* 0x0000000403157210 */ /* 0x000fe20007ffe0ff */
[----:B------:R-:W-:Y:S01]  /*0f30*/  IMAD.MOV.U32 R20, RZ, RZ, R2 ;  /* 0x000000ffff147224 */ /* 0x000fe200078e0002 */
[----:B------:R-:W-:Y:S05]  /*0f40*/  BRA `(.L_x_956) ;  /* 0x0000049000007947 */ /* 0x000fea0003800000 */
.L_x_955:
        /* <DEDUP_REMOVED lines=17> */
.L_x_957:
[----:B------:R-:W-:Y:S01]  /*1060*/  IABS R4, c[0x0][0x1c8] ;  /* 0x0000720000047a13 */ /* 0x000fe20000000000 */
[----:B------:R-:W-:Y:S01]  /*1070*/  @P0 IMAD.IADD R7, R8, 0x1, R7 ;  /* 0x0000000108070824 */ /* 0x000fe200078e0207 */
[----:B------:R-:W-:Y:S02]  /*1080*/  IABS R9, R102 ;  /* 0x0000006600097213 */ /* 0x000fe40000000000 */
[----:B------:R-:W1:Y:S01]  /*1090*/  I2F.RP R2, R4 ;  /* 0x0000000400027306 */ /* 0x000e620000209400 */
[----:B------:R-:W-:-:S04]  /*10a0*/  LEA R12, R216, 0xffffff00, 0x8 ;  /* 0xffffff00d80c7811 */ /* 0x000fc800078e40ff */
[----:B------:R-:W-:Y:S02]  /*10b0*/  SHF.R.S32.HI R17, RZ, 0x1f, R12 ;  /* 0x0000001fff117819 */ /* 0x000fe4000001140c */
[----:B------:R-:W-:Y:S01]  /*10c0*/  MOV R10, R12 ;  /* 0x0000000c000a7202 */ /* 0x000fe20000000f00 */
[----:B-1----:R-:W1:Y:S02]  /*10d0*/  MUFU.RCP R2, R2 ;  /* 0x0000000200027308 */ /* 0x002e640000001000 */
[----:B-1----:R-:W-:-:S06]  /*10e0*/  IADD3 R2, R2, 0xffffffe, RZ ;  /* 0x0ffffffe02027810 */ /* 0x002fcc0007ffe0ff */
[----:B------:R-:W1:Y:S02]  /*10f0*/  F2I.FTZ.U32.TRUNC.NTZ R3, R2 ;  /* 0x0000000200037305 */ /* 0x000e64000021f000 */
[----:B-1----:R-:W-:Y:S01]  /*1100*/  IMAD.MOV R0, RZ, RZ, -R3 ;  /* 0x000000ffff007224 */ /* 0x002fe200078e0a03 */
[----:B------:R-:W-:-:S03]  /*1110*/  MOV R2, RZ ;  /* 0x000000ff00027202 */ /* 0x000fc60000000f00 */
[----:B------:R-:W-:-:S04]  /*1120*/  IMAD R0, R0, R4, RZ ;  /* 0x0000000400007224 */ /* 0x000fc800078e02ff */
[----:B------:R-:W-:-:S04]  /*1130*/  IMAD.HI.U32 R0, R3, R0, R2 ;  /* 0x0000000003007227 */ /* 0x000fc800078e0002 */
[----:B------:R-:W-:-:S04]  /*1140*/  IMAD.MOV.U32 R3, RZ, RZ, R9 ;  /* 0x000000ffff037224 */ /* 0x000fc800078e0009 */
[----:B------:R-:W-:-:S05]  /*1150*/  IMAD.HI.U32 R0, R0, R3, RZ ;  /* 0x0000000300007227 */ /* 0x000fca00078e00ff */
[----:B------:R-:W-:-:S05]  /*1160*/  IADD3 R2, -R0, RZ, RZ ;  /* 0x000000ff00027210 */ /* 0x000fca0007ffe1ff */
[----:B------:R-:W-:Y:S01]  /*1170*/  IMAD R2, R4, R2, R3 ;  /* 0x0000000204027224 */ /* 0x000fe200078e0203 */
[----:B------:R-:W-:-:S04]  /*1180*/  MOV R3, R6 ;  /* 0x0000000600037202 */ /* 0x000fc80000000f00 */
[----:B------:R-:W-:-:S13]  /*1190*/  ISETP.GT.U32.AND P1, PT, R4, R2, PT ;  /* 0x000000020400720c */ /* 0x000fda0003f24070 */
[----:B------:R-:W-:Y:S01]  /*11a0*/  @!P1 IMAD.IADD R2, R2, 0x1, -R4 ;  /* 0x0000000102029824 */ /* 0x000fe200078e0a04 */
[----:B------:R-:W-:Y:S02]  /*11b0*/  @!P1 IADD3 R0, R0, 0x1, RZ ;  /* 0x0000000100009810 */ /* 0x000fe40007ffe0ff */
[----:B------:R-:W-:Y:S02]  /*11c0*/  ISETP.NE.AND P1, PT, RZ, c[0x0][0x1c8], PT ;  /* 0x00007200ff007a0c */ /* 0x000fe40003f25270 */
[----:B------:R-:W-:Y:S01]  /*11d0*/  ISETP.GE.U32.AND P3, PT, R2, R4, PT ;  /* 0x000000040200720c */ /* 0x000fe20003f66070 */
[----:B------:R-:W-:Y:S01]  /*11e0*/  IMAD R4, R17, c[0x0][0x198], RZ ;  /* 0x0000660011047a24 */ /* 0x000fe200078e02ff */
[----:B------:R-:W-:-:S03]  /*11f0*/  LOP3.LUT R2, R102, c[0x0][0x1c8], RZ, 0x3c, !PT ;  /* 0x0000720066027a12 */ /* 0x000fc600078e3cff */
[----:B------:R-:W-:Y:S01]  /*1200*/  IMAD R4, R12, c[0x0][0x19c], R4 ;  /* 0x000067000c047a24 */ /* 0x000fe200078e0204 */
[----:B------:R-:W-:Y:S01]  /*1210*/  ISETP.GE.AND P2, PT, R2, RZ, PT ;  /* 0x000000ff0200720c */ /* 0x000fe20003f46270 */
[----:B------:R-:W-:-:S04]  /*1220*/  IMAD.MOV.U32 R2, RZ, RZ, R5 ;  /* 0x000000ffff027224 */ /* 0x000fc800078e0005 */
[----:B------:R-:W-:Y:S02]  /*1230*/  IMAD.WIDE.U32 R2, R12, c[0x0][0x198], R2 ;  /* 0x000066000c027a25 */ /* 0x000fe400078e0002 */
[----:B------:R-:W-:-:S03]  /*1240*/  @P3 IADD3 R0, R0, 0x1, RZ ;  /* 0x0000000100003810 */ /* 0x000fc60007ffe0ff */
[----:B------:R-:W-:Y:S01]  /*1250*/  IADD3 R3, R3, R4, RZ ;  /* 0x0000000403037210 */ /* 0x000fe20007ffe0ff */
[C---:B------:R-:W-:Y:S02]  /*1260*/  @P0 IMAD.WIDE.U32 R4, R7.reuse, c[0x0][0x1a0], RZ ;  /* 0x0000680007040a25 */ /* 0x040fe400078e00ff */
[----:B------:R-:W-:Y:S02]  /*1270*/  @!P2 IADD3 R0, -R0, RZ, RZ ;  /* 0x000000ff0000a210 */ /* 0x000fe40007ffe1ff */
[----:B------:R-:W-:Y:S01]  /*1280*/  @!P1 LOP3.LUT R0, RZ, c[0x0][0x1c8], RZ, 0x33, !PT ;  /* 0x00007200ff009a12 */ /* 0x000fe200078e33ff */
[----:B------:R-:W-:Y:S02]  /*1290*/  @P0 IMAD R13, R7, c[0x0][0x1a4], R5 ;  /* 0x00006900070d0a24 */ /* 0x000fe400078e0205 */
[----:B------:R-:W-:Y:S01]  /*12a0*/  @P0 IMAD.MOV.U32 R9, RZ, RZ, R4 ;  /* 0x000000ffff090224 */ /* 0x000fe200078e0004 */
[----:B------:R-:W-:Y:S01]  /*12b0*/  SHF.R.S32.HI R16, RZ, 0x1f, R0 ;  /* 0x0000001fff107819 */ /* 0x000fe20000011400 */
[----:B------:R-:W-:-:S04]  /*12c0*/  IMAD.WIDE.U32 R2, R0, c[0x0][0x1b0], R2 ;  /* 0x00006c0000027a25 */ /* 0x000fc800078e0002 */
[----:B------:R-:W-:Y:S01]  /*12d0*/  IMAD R6, R16, c[0x0][0x1b0], RZ ;  /* 0x00006c0010067a24 */ /* 0x000fe200078e02ff */
[----:B------:R-:W-:Y:S01]  /*12e0*/  MOV R20, R2 ;  /* 0x0000000200147202 */ /* 0x000fe20000000f00 */
[----:B------:R-:W-:Y:S02]  /*12f0*/  IMAD.MOV.U32 R14, RZ, RZ, R0 ;  /* 0x000000ffff0e7224 */ /* 0x000fe400078e0000 */
        /* <DEDUP_REMOVED lines=14> */
.L_x_956:
[----:B------:R1:W5:Y:S01]  /*13e0*/  @P4 LDG.E R19, [R146.64] ;  /* 0x0000000692134981 */ /* 0x000362000c1e1900 */
[----:B------:R-:W-:Y:S01]  /*13f0*/  ISETP.NE.AND P0, PT, R245, -0x1, PT ;  /* 0xfffffffff500780c */ /* 0x000fe20003f05270 */
[----:B-----5:R-:W-:Y:S01]  /*1400*/  IMAD.MOV.U32 R11, RZ, RZ, 0x2 ;  /* 0x00000002ff0b7424 */ /* 0x020fe200078e00ff */
[----:B------:R-:W-:Y:S01]  /*1410*/  SHF.R.S32.HI R7, RZ, 0x1f, R136 ;  /* 0x0000001fff077819 */ /* 0x000fe20000011488 */
[----:B------:R-:W-:Y:S01]  /*1420*/  IMAD.MOV.U32 R6, RZ, RZ, c[0x0][0x230] ;  /* 0x00008c00ff067624 */ /* 0x000fe200078e00ff */
[----:B------:R-:W-:Y:S01]  /*1430*/  MOV R106, c[0x0][0x198] ;  /* 0x00006600006a7a02 */ /* 0x000fe20000000f00 */
[----:B------:R-:W-:Y:S01]  /*1440*/  IMAD.MOV.U32 R110, RZ, RZ, RZ ;  /* 0x000000ffff6e7224 */ /* 0x000fe200078e00ff */
[CC--:B------:R-:W-:Y:S01]  /*1450*/  LEA.HI R148, R7.reuse, R136.reuse, RZ, 0x3 ;  /* 0x0000008807947211 */ /* 0x0c0fe200078f18ff */
[----:B------:R-:W-:Y:S01]  /*1460*/  IMAD.MOV.U32 R111, RZ, RZ, c[0x0][0x230] ;  /* 0x00008c00ff6f7624 */ /* 0x000fe200078e00ff */
[----:B------:R-:W-:Y:S01]  /*1470*/  LEA.HI R137, R7, R136, RZ, 0x4 ;  /* 0x0000008807897211 */ /* 0x000fe200078f20ff */
[----:B------:R-:W-:Y:S01]  /*1480*/  IMAD.MOV.U32 R118, RZ, RZ, 0x5 ;  /* 0x00000005ff767424 */ /* 0x000fe200078e00ff */
[----:B------:R-:W-:Y:S01]  /*1490*/  SHF.R.S32.HI R130, RZ, 0x3, R148 ;  /* 0x00000003ff827819 */ /* 0x000fe20000011494 */
[----:B------:R-:W-:Y:S01]  /*14a0*/  IMAD.HI.U32 R110, R11, R6, R110 ;  /* 0x000000060b6e7227 */ /* 0x000fe200078e006e */
[----:B------:R-:W-:-:S02]  /*14b0*/  LEA.HI R6, R7, R136, RZ, 0x2 ;  /* 0x0000008807067211 */ /* 0x000fc400078f10ff */
[----:B------:R-:W-:Y:S01]  /*14c0*/  SHF.L.U64.HI R165, R106, R118, c[0x0][0x19c] ;  /* 0x000067006aa57619 */ /* 0x000fe20000010276 */
[----:B------:R-:W-:Y:S01]  /*14d0*/  @!P0 IMAD R0, R22, c[0x0][0x178], RZ ;  /* 0x00005e0016008a24 */ /* 0x000fe200078e02ff */
[----:B------:R-:W-:Y:S01]  /*14e0*/  SHF.R.S32.HI R72, RZ, 0x2, R6 ;  /* 0x00000002ff487819 */ /* 0x000fe20000011406 */
[----:B------:R-:W-:Y:S01]  /*14f0*/  @P0 IMAD.WIDE.U32 R4, R245, c[0x0][0x190], RZ ;  /* 0x00006400f5040a25 */ /* 0x000fe200078e00ff */
[----:B------:R-:W-:Y:S02]  /*1500*/  SHF.R.S32.HI R101, RZ, 0x1, R110 ;  /* 0x00000001ff657819 */ /* 0x000fe4000001146e */
[----:B------:R-:W-:Y:S01]  /*1510*/  SHF.R.S32.HI R73, RZ, 0x1f, R72 ;  /* 0x0000001fff497819 */ /* 0x000fe20000011448 */
[----:B------:R-:W-:Y:S01]  /*1520*/  @!P0 IMAD.WIDE.U32 R2, R18, c[0x0][0x178], RZ ;  /* 0x00005e0012028a25 */ /* 0x000fe200078e00ff */
[----:B------:R-:W-:-:S03]  /*1530*/  SHF.L.U32 R154, R106, 0x5, RZ ;  /* 0x000000056a9a7819 */ /* 0x000fc600000006ff */
[----:B------:R-:W-:Y:S02]  /*1540*/  @!P0 IMAD R0, R18, c[0x0][0x17c], R0 ;  /* 0x00005f0012008a24 */ /* 0x000fe400078e0200 */
[----:B------:R-:W-:Y:S01]  /*1550*/  @P0 IMAD R8, R245, c[0x0][0x194], R5 ;  /* 0x00006500f5080a24 */ /* 0x000fe200078e0205 */
[----:B------:R-:W-:Y:S01]  /*1560*/  @P0 MOV R5, R4 ;  /* 0x0000000400050202 */ /* 0x000fe20000000f00 */
[----:B------:R-:W-:Y:S01]  /*1570*/  @!P0 IMAD.IADD R8, R3, 0x1, R0 ;  /* 0x0000000103088824 */ /* 0x000fe200078e0200 */
[----:B------:R-:W-:Y:S01]  /*1580*/  LOP3.LUT R3, R6, 0xfffffffc, RZ, 0xc0, !PT ;  /* 0xfffffffc06037812 */ /* 0x000fe200078ec0ff */
[----:B------:R-:W-:Y:S01]  /*1590*/  IMAD.SHL.U32 R0, R130, 0x40, RZ ;  /* 0x0000004082007824 */ /* 0x000fe200078e00ff */
[----:B------:R-:W-:Y:S01]  /*15a0*/  LOP3.LUT R4, R137, 0xfffffff0, RZ, 0xc0, !PT ;  /* 0xfffffff089047812 */ /* 0x000fe200078ec0ff */
[----:B------:R-:W-:Y:S01]  /*15b0*/  @!P0 IMAD.MOV.U32 R5, RZ, RZ, R2 ;  /* 0x000000ffff058224 */ /* 0x000fe200078e0002 */
[----:B------:R-:W-:Y:S01]  /*15c0*/  IADD3 R15, -R3, R136, RZ ;  /* 0x00000088030f7210 */ /* 0x000fe20007ffe1ff */
[----:B------:R-:W-:Y:S01]  /*15d0*/  IMAD.MOV.U32 R38, RZ, RZ, 0x10 ;  /* 0x00000010ff267424 */ /* 0x000fe200078e00ff */
[----:B------:R-:W-:-:S02]  /*15e0*/  LEA.HI R2, R6, R72, RZ, 0x1 ;  /* 0x0000004806027211 */ /* 0x000fc400078f08ff */
[----:B------:R-:W-:Y:S01]  /*15f0*/  LEA.HI R3, R7, R136, RZ, 0x5 ;  /* 0x0000008807037211 */ /* 0x000fe200078f28ff */
[----:B------:R-:W-:Y:S01]  /*1600*/  IMAD.SHL.U32 R132, R15, 0x8, RZ ;  /* 0x000000080f847824 */ /* 0x000fe200078e00ff */
[----:B------:R-:W-:Y:S01]  /*1610*/  LOP3.LUT R0, R0, 0xc0, RZ, 0xc0, !PT ;  /* 0x000000c000007812 */ /* 0x000fe200078ec0ff */
[----:B------:R-:W-:Y:S01]  /*1620*/  IMAD.WIDE R6, R23, 0x40, R72 ;  /* 0x0000004017067825 */ /* 0x000fe200078e0248 */
[----:B------:R-:W-:Y:S02]  /*1630*/  LOP3.LUT R2, R2, 0x7fffffe, RZ, 0xc0, !PT ;  /* 0x07fffffe02027812 */ /* 0x000fe400078ec0ff */
[----:B------:R-:W-:Y:S02]  /*1640*/  SHF.R.S32.HI R128, RZ, 0x5, R3 ;  /* 0x00000005ff807819 */ /* 0x000fe40000011403 */
[----:B------:R-:W-:Y:S01]  /*1650*/  LOP3.LUT R3, R0, 0x18, R132, 0xf8, !PT ;  /* 0x0000001800037812 */ /* 0x000fe200078ef884 */
[----:B------:R-:W-:Y:S01]  /*1660*/  IMAD.IADD R2, R72, 0x1, -R2 ;  /* 0x0000000148027824 */ /* 0x000fe200078e0a02 */
[----:B------:R-:W-:-:S02]  /*1670*/  SHF.R.U32.HI R0, RZ, 0x3, R0 ;  /* 0x00000003ff007819 */ /* 0x000fc40000011600 */
[----:B------:R-:W-:Y:S01]  /*1680*/  IADD3 R120, -R4, R136, RZ ;  /* 0x0000008804787210 */ /* 0x000fe20007ffe1ff */
[----:B------:R-:W-:Y:S01]  /*1690*/  IMAD R2, R128, 0x8, R2 ;  /* 0x0000000880027824 */ /* 0x000fe200078e0202 */
[----:B------:R-:W-:Y:S01]  /*16a0*/  LOP3.LUT R3, R3, R0, RZ, 0x3c, !PT ;  /* 0x0000000003037212 */ /* 0x000fe200078e3cff */
[----:B------:R-:W-:Y:S01]  /*16b0*/  IMAD R0, R16, c[0x0][0x1b8], RZ ;  /* 0x00006e0010007a24 */ /* 0x000fe200078e02ff */
[----:B------:R-:W-:Y:S02]  /*16c0*/  LEA.HI R122, R120, R120, RZ, 0x1 ;  /* 0x00000078787a7211 */ /* 0x000fe400078f08ff */
[----:B------:R-:W-:Y:S01]  /*16d0*/  IADD3 R4, P1, R132, R5, RZ ;  /* 0x0000000584047210 */ /* 0x000fe20007f3e0ff */
[----:B------:R-:W-:Y:S01]  /*16e0*/  IMAD.U32 R185, R2, 0x20, R3 ;  /* 0x0000002002b97824 */ /* 0x000fe200078e0003 */
[----:B------:R-:W-:Y:S01]  /*16f0*/  SHF.R.S32.HI R133, RZ, 0x1f, R132 ;  /* 0x0000001fff857819 */ /* 0x000fe20000011484 */
[----:B------:R-:W-:Y:S01]  /*1700*/  IMAD R11, R14, c[0x0][0x1bc], R0 ;  /* 0x00006f000e0b7a24 */ /* 0x000fe200078e0200 */
[----:B------:R-:W-:-:S02]  /*1710*/  IADD3 R2, P0, R132, R9, RZ ;  /* 0x0000000984027210 */ /* 0x000fc40007f1e0ff */
[----:B------:R-:W-:Y:S01]  /*1720*/  SHF.R.S32.HI R9, RZ, 0x1, R122 ;  /* 0x00000001ff097819 */ /* 0x000fe2000001147a */
[C---:B------:R-:W-:Y:S01]  /*1730*/  IMAD.X R5, R133.reuse, 0x1, R8, P1 ;  /* 0x0000000185057824 */ /* 0x040fe200008e0608 */
[----:B------:R-:W-:Y:S01]  /*1740*/  SHF.R.S32.HI R0, RZ, 0x1f, R122 ;  /* 0x0000001fff007819 */ /* 0x000fe2000001147a */
[----:B------:R-:W-:Y:S01]  /*1750*/  IMAD.X R3, R133, 0x1, R13, P0 ;  /* 0x0000000185037824 */ /* 0x000fe200000e060d */
[----:B------:R-:W-:Y:S01]  /*1760*/  IADD3 R8, P0, R72, R10, RZ ;  /* 0x0000000a48087210 */ /* 0x000fe20007f1e0ff */
[----:B------:R-:W-:Y:S01]  /*1770*/  IMAD.WIDE.U32 R4, R6, c[0x0][0x190], R4 ;  /* 0x0000640006047a25 */ /* 0x000fe200078e0004 */
[----:B------:R-:W-:-:S03]  /*1780*/  LEA.HI R10, R0, R9, RZ, 0x2 ;  /* 0x00000009000a7211 */ /* 0x000fc600078f10ff */
[----:B------:R-:W-:Y:S02]  /*1790*/  IMAD R0, R7, c[0x0][0x190], RZ ;  /* 0x0000640007007a24 */ /* 0x000fe400078e02ff */
[----:B------:R-:W-:-:S04]  /*17a0*/  IMAD.WIDE.U32 R2, R14, c[0x0][0x1b8], R2 ;  /* 0x00006e000e027a25 */ /* 0x000fc800078e0002 */
[----:B------:R-:W-:Y:S01]  /*17b0*/  IMAD R7, R6, c[0x0][0x194], R0 ;  /* 0x0000650006077a24 */ /* 0x000fe200078e0200 */
[----:B------:R-:W-:Y:S01]  /*17c0*/  IADD3.X R0, R73, R17, RZ, P0, !PT ;  /* 0x0000001149007210 */ /* 0x000fe200007fe4ff */
[----:B------:R-:W-:Y:S01]  /*17d0*/  IMAD.IADD R3, R3, 0x1, R11 ;  /* 0x0000000103037824 */ /* 0x000fe200078e020b */
[----:B------:R-:W-:Y:S01]  /*17e0*/  LOP3.LUT R6, R10, 0xfffffffc, RZ, 0xc0, !PT ;  /* 0xfffffffc0a067812 */ /* 0x000fe200078ec0ff */
[----:B------:R-:W-:Y:S01]  /*17f0*/  IMAD.IADD R5, R5, 0x1, R7 ;  /* 0x0000000105057824 */ /* 0x000fe200078e0207 */
[----:B------:R-:W-:Y:S01]  /*1800*/  SHF.R.S32.HI R10, RZ, 0x1f, R102 ;  /* 0x0000001fff0a7819 */ /* 0x000fe20000011466 */
[----:B------:R-:W-:Y:S02]  /*1810*/  IMAD R0, R0, c[0x0][0x1a0], RZ ;  /* 0x0000680000007a24 */ /* 0x000fe400078e02ff */
[----:B------:R-:W-:Y:S02]  /*1820*/  IMAD.IADD R127, R9, 0x1, -R6 ;  /* 0x00000001097f7824 */ /* 0x000fe400078e0a06 */
[----:B------:R-:W-:Y:S01]  /*1830*/  IMAD R7, R8, c[0x0][0x1a4], R0 ;  /* 0x0000690008077a24 */ /* 0x000fe200078e0200 */
[----:B------:R-:W-:Y:S01]  /*1840*/  SHF.R.S32.HI R0, RZ, 0x1f, R90 ;  /* 0x0000001fff007819 */ /* 0x000fe2000001145a */
[----:B------:R-:W-:Y:S01]  /*1850*/  IMAD R6, R10, c[0x0][0x1a8], RZ ;  /* 0x00006a000a067a24 */ /* 0x000fe200078e02ff */
[----:B------:R-:W-:Y:S01]  /*1860*/  LOP3.LUT P1, RZ, R127, 0x2, RZ, 0xc0, !PT ;  /* 0x000000027fff7812 */ /* 0x000fe2000782c0ff */
[----:B------:R-:W-:Y:S01]  /*1870*/  IMAD.WIDE.U32 R152, R8, c[0x0][0x1a0], R2 ;  /* 0x0000680008987a25 */ /* 0x000fe200078e0002 */
[----:B------:R-:W-:-:S02]  /*1880*/  LEA.HI R3, R0, R90, RZ, 0x8 ;  /* 0x0000005a00037211 */ /* 0x000fc400078f40ff */
[----:B------:R-:W-:Y:S01]  /*1890*/  SEL R38, R38, 0xfffffff0, !P1 ;  /* 0xfffffff026267807 */ /* 0x000fe20004800000 */
[----:B------:R-:W-:Y:S01]  /*18a0*/  IMAD.MOV.U32 R10, RZ, RZ, c[0x0][0x1a0] ;  /* 0x00006800ff0a7624 */ /* 0x000fe200078e00ff */
[----:B------:R-:W-:Y:S01]  /*18b0*/  IADD3 R155, R153, R7, RZ ;  /* 0x00000007999b7210 */ /* 0x000fe20007ffe0ff */
[C---:B------:R-:W-:Y:S02]  /*18c0*/  IMAD R6, R102.reuse, c[0x0][0x1ac], R6 ;  /* 0x00006b0066067a24 */ /* 0x040fe400078e0206 */
[----:B------:R-:W-:Y:S01]  /*18d0*/  IMAD.WIDE.U32 R102, R102, c[0x0][0x1a8], R4 ;  /* 0x00006a0066667a25 */ /* 0x000fe200078e0004 */
[----:B------:R-:W-:Y:S02]  /*18e0*/  SHF.R.S32.HI R5, RZ, 0x8, R3 ;  /* 0x00000008ff057819 */ /* 0x000fe40000011403 */
[----:B------:R-:W-:Y:S01]  /*18f0*/  SHF.L.U64.HI R2, R10, R118, c[0x0][0x1a4] ;  /* 0x000069000a027619 */ /* 0x000fe20000010276 */
[----:B------:R-:W-:Y:S01]  /*1900*/  IMAD.SHL.U32 R0, R15, 0x4, RZ ;  /* 0x000000040f007824 */ /* 0x000fe200078e00ff */
[----:B------:R-:W-:Y:S01]  /*1910*/  IADD3 R2, P0, R132, R20, RZ ;  /* 0x0000001484027210 */ /* 0x000fe20007f1e0ff */
[----:B------:R-:W-:Y:S01]  /*1920*/  IMAD R4, R73, c[0x0][0x198], RZ ;  /* 0x0000660049047a24 */ /* 0x000fe200078e02ff */
[----:B------:R-:W-:Y:S01]  /*1930*/  IMNMX R89, RZ, R5, !PT ;  /* 0x00000005ff597217 */ /* 0x000fe20007800200 */
[----:B------:R-:W-:-:S02]  /*1940*/  IMAD R112, R72, R101, R0 ;  /* 0x0000006548707224 */ /* 0x000fc400078e0200 */
[----:B------:R-:W-:Y:S01]  /*1950*/  IMAD.X R3, R133, 0x1, R21, P0 ;  /* 0x0000000185037824 */ /* 0x000fe200000e0615 */
[----:B------:R-:W-:Y:S01]  /*1960*/  ISETP.GT.AND P0, PT, R216, R89, PT ;  /* 0x00000059d800720c */ /* 0x000fe20003f04270 */
[--C-:B------:R-:W-:Y:S01]  /*1970*/  IMAD.IADD R121, R0, 0x1, R112.reuse ;  /* 0x0000000100797824 */ /* 0x100fe200078e0270 */
[----:B------:R-:W-:Y:S01]  /*1980*/  SHF.R.S32.HI R123, RZ, 0x1f, R112 ;  /* 0x0000001fff7b7819 */ /* 0x000fe20000011470 */
[C---:B------:R-:W-:Y:S02]  /*1990*/  IMAD R4, R72.reuse, c[0x0][0x19c], R4 ;  /* 0x0000670048047a24 */ /* 0x040fe400078e0204 */
[----:B------:R-:W-:Y:S01]  /*19a0*/  IMAD.WIDE.U32 R104, R72, c[0x0][0x198], R2 ;  /* 0x0000660048687a25 */ /* 0x000fe200078e0002 */
[----:B------:R-:W-:-:S03]  /*19b0*/  SHF.R.S32.HI R124, RZ, 0x1f, R121 ;  /* 0x0000001fff7c7819 */ /* 0x000fc60000011479 */
[----:B------:R-:W-:Y:S02]  /*19c0*/  IMAD.IADD R113, R105, 0x1, R4 ;  /* 0x0000000169717824 */ /* 0x000fe400078e0204 */
[----:B------:R-:W-:Y:S01]  /*19d0*/  IMAD.IADD R119, R103, 0x1, R6 ;  /* 0x0000000167777824 */ /* 0x000fe200078e0206 */
[----:B------:R-:W-:Y:S01]  /*19e0*/  @!P4 MOV R19, RZ ;  /* 0x000000ff0013c202 */ /* 0x000fe20000000f00 */
[----:B------:R-:W-:Y:S05]  /*19f0*/  @!P0 BRA `(.L_x_958) ;  /* 0x00006de000008947 */ /* 0x000fea0003800000 */
[C---:B-1----:R-:W-:Y:S01]  /*1a00*/  IMAD R6, R22.reuse, c[0x0][0x280], RZ ;  /* 0x0000a00016067a24 */ /* 0x042fe200078e02ff */
[----:B------:R-:W-:Y:S01]  /*1a10*/  SHF.R.S32.HI R8, RZ, 0x1f, R12 ;  /* 0x0000001fff087819 */ /* 0x000fe2000001140c */
[----:B------:R-:W-:Y:S01]  /*1a20*/  IMAD R0, R22, c[0x0][0x278], RZ ;  /* 0x00009e0016007a24 */ /* 0x000fe200078e02ff */
[----:B------:R-:W-:Y:S01]  /*1a30*/  SHF.R.S32.HI R9, RZ, 0x1f, R90 ;  /* 0x0000001fff097819 */ /* 0x000fe2000001145a */
[----:B------:R-:W-:Y:S01]  /*1a40*/  IMAD.WIDE.U32 R4, R18, c[0x0][0x280], R132 ;  /* 0x0000a00012047a25 */ /* 0x000fe200078e0084 */
[----:B------:R-:W-:Y:S01]  /*1a50*/  UMOV UR12, 0x40 ;  /* 0x00000040000c7882 */ /* 0x000fe20000000000 */
[----:B------:R-:W-:Y:S01]  /*1a60*/  LOP3.LUT R188, R188, 0xfffffffb, RZ, 0xc0, !PT ;  /* 0xfffffffbbcbc7812 */ /* 0x000fe200078ec0ff */
[----:B------:R-:W-:Y:S01]  /*1a70*/  ULDC.64 UR4, c[0x0][0x1a0] ;  /* 0x0000680000047ab9 */ /* 0x000fe20000000a00 */
[C---:B------:R-:W-:Y:S01]  /*1a80*/  IMAD R6, R18.reuse, c[0x0][0x284], R6 ;  /* 0x0000a10012067a24 */ /* 0x040fe200078e0206 */
[----:B------:R-:W-:Y:S01]  /*1a90*/  UIMAD UR19, UR12, UR5, URZ ;  /* 0x000000050c1372a4 */ /* 0x000fe2000f8e023f */
[----:B------:R-:W-:Y:S01]  /*1aa0*/  IMAD R7, R18, c[0x0][0x27c], R0 ;  /* 0x00009f0012077a24 */ /* 0x000fe200078e0200 */
[----:B------:R-:W-:Y:S01]  /*1ab0*/  IADD3 R0, P1, P0, R12, R72, -R90 ;  /* 0x000000480c007210 */ /* 0x000fe2000783e85a */
[----:B------:R-:W-:Y:S01]  /*1ac0*/  IMAD.IADD R5, R5, 0x1, R6 ;  /* 0x0000000105057824 */ /* 0x000fe200078e0206 */
[----:B------:R-:W-:Y:S01]  /*1ad0*/  UMOV UR13, 0x80 ;  /* 0x00000080000d7882 */ /* 0x000fe20000000000 */
[----:B------:R-:W-:Y:S01]  /*1ae0*/  IMAD.WIDE.U32 R2, R18, c[0x0][0x278], R132 ;  /* 0x00009e0012027a25 */ /* 0x000fe200078e0084 */
[----:B------:R-:W-:Y:S01]  /*1af0*/  IADD3.X R6, R8, R73, ~R9, P1, P0 ;  /* 0x0000004908067210 */ /* 0x000fe20000fe0c09 */
[----:B------:R-:W-:Y:S01]  /*1b00*/  UIMAD UR18, UR13, UR5, URZ ;  /* 0x000000050d1272a4 */ /* 0x000fe2000f8e023f */
[----:B------:R-:W-:Y:S01]  /*1b10*/  IADD3 R82, R72, 0x20, RZ ;  /* 0x0000002048527810 */ /* 0x000fe20007ffe0ff */
[----:B------:R-:W-:Y:S01]  /*1b20*/  IMAD.IADD R3, R3, 0x1, R7 ;  /* 0x0000000103037824 */ /* 0x000fe200078e0207 */
[----:B------:R-:W-:Y:S01]  /*1b30*/  UMOV UR11, 0xc0 ;  /* 0x000000c0000b7882 */ /* 0x000fe20000000000 */
[C---:B------:R-:W-:Y:S01]  /*1b40*/  IMAD R7, R6.reuse, c[0x0][0x290], RZ ;  /* 0x0000a40006077a24 */ /* 0x040fe200078e02ff */
[----:B------:R-:W-:Y:S01]  /*1b50*/  UMOV UR10, 0x140 ;  /* 0x00000140000a7882 */ /* 0x000fe20000000000 */
[----:B------:R-:W-:Y:S01]  /*1b60*/  IMAD R6, R6, c[0x0][0x288], RZ ;  /* 0x0000a20006067a24 */ /* 0x000fe200078e02ff */
[----:B------:R-:W-:Y:S01]  /*1b70*/  UMOV UR9, 0x180 ;  /* 0x0000018000097882 */ /* 0x000fe20000000000 */
[----:B------:R-:W-:Y:S01]  /*1b80*/  IMAD.WIDE.U32 R8, R10, 0x40, RZ ;  /* 0x000000400a087825 */ /* 0x000fe200078e00ff */
[----:B------:R-:W-:Y:S01]  /*1b90*/  UMOV UR8, 0x1c0 ;  /* 0x000001c000087882 */ /* 0x000fe20000000000 */
[----:B------:R-:W-:Y:S01]  /*1ba0*/  IADD3 R88, R72, 0x40, RZ ;  /* 0x0000004048587810 */ /* 0x000fe20007ffe0ff */
[----:B------:R-:W-:Y:S01]  /*1bb0*/  UIMAD UR16, UR11, UR5, URZ ;  /* 0x000000050b1072a4 */ /* 0x000fe2000f8e023f */
[C---:B------:R-:W-:Y:S01]  /*1bc0*/  IMAD R7, R0.reuse, c[0x0][0x294], R7 ;  /* 0x0000a50000077a24 */ /* 0x040fe200078e0207 */
[----:B------:R-:W-:Y:S01]  /*1bd0*/  UIMAD UR15, UR10, UR5, URZ ;  /* 0x000000050a0f72a4 */ /* 0x000fe2000f8e023f */
[----:B------:R-:W-:Y:S01]  /*1be0*/  IMAD.WIDE.U32 R4, R0, c[0x0][0x290], R4 ;  /* 0x0000a40000047a25 */ /* 0x000fe200078e0004 */
[----:B------:R-:W-:Y:S01]  /*1bf0*/  UIMAD UR14, UR9, UR5, URZ ;  /* 0x00000005090e72a4 */ /* 0x000fe2000f8e023f */
[----:B------:R-:W-:Y:S01]  /*1c00*/  IADD3 R87, R72, 0x60, RZ ;  /* 0x0000006048577810 */ /* 0x000fe20007ffe0ff */
[----:B------:R-:W-:Y:S01]  /*1c10*/  UIMAD UR26, UR8, UR5, URZ ;  /* 0x00000005081a72a4 */ /* 0x000fe2000f8e023f */
[C---:B------:R-:W-:Y:S01]  /*1c20*/  IMAD R6, R0.reuse, c[0x0][0x28c], R6 ;  /* 0x0000a30000067a24 */ /* 0x040fe200078e0206 */
[----:B------:R-:W-:Y:S01]  /*1c30*/  UIMAD.WIDE.U32 UR32, UR11, UR4, URZ ;  /* 0x000000040b2072a5 */ /* 0x000fe2000f8e003f */
[----:B------:R-:W-:Y:S01]  /*1c40*/  IMAD.WIDE.U32 R2, R0, c[0x0][0x288], R2 ;  /* 0x0000a20000027a25 */ /* 0x000fe200078e0002 */
[----:B------:R-:W-:Y:S01]  /*1c50*/  IADD3 R0, R9, UR19, RZ ;  /* 0x0000001309007c10 */ /* 0x000fe2000fffe0ff */
[----:B------:R-:W-:Y:S01]  /*1c60*/  ULDC UR5, c[0x0][0x294] ;  /* 0x0000a50000057ab9 */ /* 0x000fe20000000800 */
[----:B------:R-:W-:Y:S01]  /*1c70*/  IADD3 R86, R72, 0x80, RZ ;  /* 0x0000008048567810 */ /* 0x000fe20007ffe0ff */
[----:B------:R-:W-:Y:S01]  /*1c80*/  IMAD.IADD R3, R3, 0x1, R6 ;  /* 0x0000000103037824 */ /* 0x000fe200078e0206 */
[----:B------:R-:W-:Y:S01]  /*1c90*/  SHF.L.U64.HI R100, R8, 0x1, R0 ;  /* 0x0000000108647819 */ /* 0x000fe20000010200 */
[----:B------:R-:W-:Y:S01]  /*1ca0*/  IMAD R0, R16, c[0x0][0x298], RZ ;  /* 0x0000a60010007a24 */ /* 0x000fe200078e02ff */
[----:B------:R-:W-:Y:S01]  /*1cb0*/  UIMAD.WIDE.U32 UR30, UR10, UR4, URZ ;  /* 0x000000040a1e72a5 */ /* 0x000fe2000f8e003f */
[----:B------:R-:W-:Y:S01]  /*1cc0*/  IMAD.WIDE.U32 R2, R14, c[0x0][0x298], R2 ;  /* 0x0000a6000e027a25 */ /* 0x000fe200078e0002 */
[----:B------:R-:W-:Y:S01]  /*1cd0*/  UIMAD.WIDE.U32 UR28, UR9, UR4, URZ ;  /* 0x00000004091c72a5 */ /* 0x000fe2000f8e003f */
[----:B------:R-:W-:Y:S01]  /*1ce0*/  IADD3 R85, R72, 0xa0, RZ ;  /* 0x000000a048557810 */ /* 0x000fe20007ffe0ff */
[----:B------:R-:W-:Y:S01]  /*1cf0*/  ULDC UR17, c[0x0][0x19c] ;  /* 0x0000670000117ab9 */ /* 0x000fe20000000800 */
[----:B------:R-:W-:Y:S01]  /*1d00*/  IMAD R54, R14, c[0x0][0x29c], R0 ;  /* 0x0000a7000e367a24 */ /* 0x000fe200078e0200 */
[----:B------:R-:W-:Y:S01]  /*1d10*/  LEA R55, P0, R2, c[0x0][0x268], 0x1 ;  /* 0x00009a0002377a11 */ /* 0x000fe200078008ff */
[----:B------:R-:W-:Y:S01]  /*1d20*/  IMAD.SHL.U32 R126, R8, 0x2, RZ ;  /* 0x00000002087e7824 */ /* 0x000fe200078e00ff */
[----:B------:R-:W-:Y:S01]  /*1d30*/  UIMAD UR11, UR11, UR5, URZ ;  /* 0x000000050b0b72a4 */ /* 0x000fe2000f8e023f */
[----:B------:R-:W-:Y:S01]  /*1d40*/  IMAD.IADD R54, R3, 0x1, R54 ;  /* 0x0000000103367824 */ /* 0x000fe200078e0236 */
[----:B------:R-:W-:Y:S01]  /*1d50*/  UIMAD UR10, UR10, UR5, URZ ;  /* 0x000000050a0a72a4 */ /* 0x000fe2000f8e023f */
[----:B------:R-:W-:Y:S01]  /*1d60*/  IMAD.WIDE.U32 R8, R10, 0x80, RZ ;  /* 0x000000800a087825 */ /* 0x000fe200078e00ff */
[----:B------:R-:W-:Y:S01]  /*1d70*/  UIMAD UR9, UR9, UR5, URZ ;  /* 0x00000005090972a4 */ /* 0x000fe2000f8e023f */
[----:B------:R-:W-:Y:S01]  /*1d80*/  IADD3 R84, R72, 0xc0, RZ ;  /* 0x000000c048547810 */ /* 0x000fe20007ffe0ff */
[----:B------:R-:W-:Y:S01]  /*1d90*/  UIMAD UR13, UR13, UR17, URZ ;  /* 0x000000110d0d72a4 */ /* 0x000fe2000f8e023f */
[----:B------:R-:W-:Y:S01]  /*1da0*/  IMAD.IADD R5, R5, 0x1, R7 ;  /* 0x0000000105057824 */ /* 0x000fe200078e0207 */
[----:B------:R-:W-:Y:S01]  /*1db0*/  LEA.HI.X R54, R2, c[0x0][0x26c], R54, 0x1, P0 ;  /* 0x00009b0002367a11 */ /* 0x000fe200000f0c36 */
[----:B------:R-:W-:Y:S01]  /*1dc0*/  IMAD R6, R16, c[0x0][0x2a0], RZ ;  /* 0x0000a80010067a24 */ /* 0x000fe200078e02ff */
[----:B------:R-:W-:Y:S01]  /*1dd0*/  ISETP.GE.AND P0, PT, R132, c[0x0][0x220], PT ;  /* 0x0000880084007a0c */ /* 0x000fe20003f06270 */
[----:B------:R-:W-:Y:S01]  /*1de0*/  IMAD.WIDE.U32 R4, R14, c[0x0][0x2a0], R4 ;  /* 0x0000a8000e047a25 */ /* 0x000fe200078e0004 */
[----:B------:R-:W-:Y:S01]  /*1df0*/  IADD3 R0, R9, UR18, RZ ;  /* 0x0000001209007c10 */ /* 0x000fe2000fffe0ff */
[----:B------:R-:W-:Y:S01]  /*1e00*/  UIMAD UR12, UR12, UR17, URZ ;  /* 0x000000110c0c72a4 */ /* 0x000fe2000f8e023f */
[----:B------:R-:W-:Y:S01]  /*1e10*/  IADD3 R83, R72, 0xe0, RZ ;  /* 0x000000e048537810 */ /* 0x000fe20007ffe0ff */
[----:B------:R-:W-:Y:S01]  /*1e20*/  IMAD R6, R14, c[0x0][0x2a4], R6 ;  /* 0x0000a9000e067a24 */ /* 0x000fe200078e0206 */
[----:B------:R-:W-:Y:S01]  /*1e30*/  SHF.L.U64.HI R99, R8, 0x1, R0 ;  /* 0x0000000108637819 */ /* 0x000fe20000010200 */
[----:B------:R-:W-:Y:S01]  /*1e40*/  IMAD.IADD R19, R19, 0x1, R12 ;  /* 0x0000000113137824 */ /* 0x000fe200078e020c */
[C---:B------:R-:W-:Y:S01]  /*1e50*/  LEA R63, P1, R4.reuse, c[0x0][0x270], 0x1 ;  /* 0x00009c00043f7a11 */ /* 0x040fe200078208ff */
[----:B------:R-:W-:Y:S01]  /*1e60*/  IMAD.IADD R0, R5, 0x1, R6 ;  /* 0x0000000105007824 */ /* 0x000fe200078e0206 */
[----:B------:R-:W-:Y:S01]  /*1e70*/  UIMAD UR5, UR8, UR5, URZ ;  /* 0x00000005080572a4 */ /* 0x000fe2000f8e023f */
[----:B------:R-:W-:Y:S01]  /*1e80*/  IMAD.MOV.U32 R2, RZ, RZ, c[0x0][0x290] ;  /* 0x0000a400ff027624 */ /* 0x000fe200078e00ff */
[----:B------:R-:W-:Y:S01]  /*1e90*/  UIMAD.WIDE.U32 UR34, UR8, UR4, URZ ;  /* 0x00000004082272a5 */ /* 0x000fe2000f8e003f */
[----:B------:R-:W-:Y:S01]  /*1ea0*/  IMAD.MOV.U32 R116, RZ, RZ, 0x6 ;  /* 0x00000006ff747424 */ /* 0x000fe200078e00ff */
[----:B------:R-:W-:Y:S01]  /*1eb0*/  LEA.HI.X R62, R4, c[0x0][0x274], R0, 0x1, P1 ;  /* 0x00009d00043e7a11 */ /* 0x000fe200008f0c00 */
[----:B------:R-:W-:Y:S01]  /*1ec0*/  IMAD.MOV.U32 R117, RZ, RZ, 0x7 ;  /* 0x00000007ff757424 */ /* 0x000fe200078e00ff */
[----:B------:R-:W-:Y:S01]  /*1ed0*/  @P0 LOP3.LUT R188, R188, 0x4, RZ, 0xfc, !PT ;  /* 0x00000004bcbc0812 */ /* 0x000fe200078efcff */
[----:B------:R-:W-:Y:S01]  /*1ee0*/  IMAD R0, R101, R19, RZ ;  /* 0x0000001365007224 */ /* 0x000fe200078e02ff */
[----:B------:R-:W-:Y:S01]  /*1ef0*/  LEA R52, P1, R104, c[0x0][0x168], 0x1 ;  /* 0x00005a0068347a11 */ /* 0x000fe200078208ff */
[----:B------:R-:W-:Y:S01]  /*1f00*/  IMAD.SHL.U32 R125, R8, 0x2, RZ ;  /* 0x00000002087d7824 */ /* 0x000fe200078e00ff */
[----:B------:R-:W-:Y:S01]  /*1f10*/  LEA R57, P0, R152, c[0x0][0x170], 0x1 ;  /* 0x00005c0098397a11 */ /* 0x000fe200078008ff */
[C---:B------:R-:W-:Y:S01]  /*1f20*/  IMAD.SHL.U32 R7, R2.reuse, 0x40, RZ ;  /* 0x0000004002077824 */ /* 0x040fe200078e00ff */
[C---:B------:R-:W-:Y:S01]  /*1f30*/  SHF.L.U64.HI R4, R2.reuse, R116, c[0x0][0x294] ;  /* 0x0000a50002047619 */ /* 0x040fe20000010274 */
[C---:B------:R-:W-:Y:S01]  /*1f40*/  IMAD.SHL.U32 R8, R2.reuse, 0x80, RZ ;  /* 0x0000008002087824 */ /* 0x040fe200078e00ff */
[CC--:B------:R-:W-:Y:S01]  /*1f50*/  SHF.L.U64.HI R5, R2.reuse, R117.reuse, c[0x0][0x294] ;  /* 0x0000a50002057619 */ /* 0x0c0fe20000010275 */
[C---:B------:R-:W-:Y:S01]  /*1f60*/  IMAD.SHL.U32 R9, R2.reuse, 0x20, RZ ;  /* 0x0000002002097824 */ /* 0x040fe200078e00ff */
[C---:B------:R-:W-:Y:S01]  /*1f70*/  SHF.L.U64.HI R6, R2.reuse, R118, c[0x0][0x294] ;  /* 0x0000a50002067619 */ /* 0x040fe20000010276 */
[----:B------:R-:W-:Y:S01]  /*1f80*/  IMAD.WIDE.U32 R144, R2, 0xc0, RZ ;  /* 0x000000c002907825 */ /* 0x000fe200078e00ff */
[----:B------:R-:W-:Y:S01]  /*1f90*/  LEA.HI.X R53, R104, c[0x0][0x16c], R113, 0x1, P1 ;  /* 0x00005b0068357a11 */ /* 0x000fe200008f0c71 */
[----:B------:R-:W-:Y:S01]  /*1fa0*/  ULDC UR25, c[0x0][0x28c] ;  /* 0x0000a30000197ab9 */ /* 0x000fe20000000800 */
[----:B------:R-:W-:Y:S01]  /*1fb0*/  LEA.HI.X R56, R152, c[0x0][0x174], R155, 0x1, P0 ;  /* 0x00005d0098387a11 */ /* 0x000fe200000f0c9b */
[C---:B------:R-:W-:Y:S01]  /*1fc0*/  IMAD.WIDE.U32 R142, R2.reuse, 0x140, RZ ;  /* 0x00000140028e7825 */ /* 0x040fe200078e00ff */
[----:B------:R-:W-:Y:S01]  /*1fd0*/  SHF.R.S32.HI R3, RZ, 0x1f, R0 ;  /* 0x0000001fff037819 */ /* 0x000fe20000011400 */
[----:B------:R-:W-:Y:S01]  /*1fe0*/  ULDC UR24, c[0x0][0x28c] ;  /* 0x0000a30000187ab9 */ /* 0x000fe20000000800 */
[----:B------:R-:W-:Y:S01]  /*1ff0*/  SHF.L.U64.HI R98, R7, 0x1, R4 ;  /* 0x0000000107627819 */ /* 0x000fe20000010204 */
[----:B------:R-:W-:Y:S01]  /*2000*/  IMAD.WIDE.U32 R140, R2, 0x180, RZ ;  /* 0x00000180028c7825 */ /* 0x000fe200078e00ff */
[----:B------:R-:W-:Y:S01]  /*2010*/  MOV R21, R216 ;  /* 0x000000d800157202 */ /* 0x000fe20000000f00 */
[----:B------:R-:W-:Y:S01]  /*2020*/  ULDC UR23, c[0x0][0x28c] ;  /* 0x0000a30000177ab9 */ /* 0x000fe20000000800 */
[----:B------:R-:W-:Y:S01]  /*2030*/  SHF.L.U64.HI R97, R8, 0x1, R5 ;  /* 0x0000000108617819 */ /* 0x000fe20000010205 */
[----:B------:R-:W-:Y:S01]  /*2040*/  IMAD.WIDE.U32 R138, R2, 0x1c0, RZ ;  /* 0x000001c0028a7825 */ /* 0x000fe200078e00ff */
[-C--:B------:R-:W-:Y:S01]  /*2050*/  IADD3 R2, P1, R112, R0.reuse, RZ ;  /* 0x0000000070027210 */ /* 0x080fe20007f3e0ff */
[----:B------:R-:W-:Y:S01]  /*2060*/  ULDC UR22, c[0x0][0x28c] ;  /* 0x0000a30000167ab9 */ /* 0x000fe20000000800 */
[----:B------:R-:W-:Y:S01]  /*2070*/  IADD3 R0, P0, R121, R0, RZ ;  /* 0x0000000079007210 */ /* 0x000fe20007f1e0ff */
[----:B------:R-:W-:Y:S01]  /*2080*/  IMAD.MOV.U32 R115, RZ, RZ, c[0x0][0x288] ;  /* 0x0000a200ff737624 */ /* 0x000fe200078e00ff */
[C---:B------:R-:W-:Y:S01]  /*2090*/  SHF.L.U64.HI R96, R9.reuse, 0x1, R6 ;  /* 0x0000000109607819 */ /* 0x040fe20000010206 */
[----:B------:R-:W-:Y:S01]  /*20a0*/  IMAD.WIDE.U32 R108, R106, 0x80, RZ ;  /* 0x000000806a6c7825 */ /* 0x000fe200078e00ff */
[----:B------:R-:W-:Y:S01]  /*20b0*/  SHF.L.U32 R131, R9, 0x1, RZ ;  /* 0x0000000109837819 */ /* 0x000fe200000006ff */
[----:B------:R-:W-:Y:S01]  /*20c0*/  ULDC UR21, c[0x0][0x28c] ;  /* 0x0000a30000157ab9 */ /* 0x000fe20000000800 */
[C---:B------:R-:W-:Y:S01]  /*20d0*/  SHF.L.U64.HI R116, R115.reuse, R116, c[0x0][0x28c] ;  /* 0x0000a30073747619 */ /* 0x040fe20000010274 */
[--C-:B------:R-:W-:Y:S01]  /*20e0*/  IMAD.X R4, R124, 0x1, R3.reuse, P0 ;  /* 0x000000017c047824 */ /* 0x100fe200000e0603 */
[----:B------:R-:W-:Y:S01]  /*20f0*/  SHF.L.U64.HI R117, R115, R117, c[0x0][0x28c] ;  /* 0x0000a30073757619 */ /* 0x000fe20000010275 */
[----:B------:R-:W-:Y:S01]  /*2100*/  IMAD.X R3, R123, 0x1, R3, P1 ;  /* 0x000000017b037824 */ /* 0x000fe200008e0603 */
[----:B------:R-:W-:Y:S01]  /*2110*/  SHF.L.U64.HI R118, R115, R118, c[0x0][0x28c] ;  /* 0x0000a30073767619 */ /* 0x000fe20000010276 */
[----:B------:R-:W-:Y:S01]  /*2120*/  IMAD.WIDE.U32 R106, R106, 0x40, RZ ;  /* 0x000000406a6a7825 */ /* 0x000fe200078e00ff */
[----:B------:R-:W-:Y:S01]  /*2130*/  SHF.L.U64.HI R4, R0, 0x1, R4 ;  /* 0x0000000100047819 */ /* 0x000fe20000010204 */
[----:B------:R-:W-:Y:S01]  /*2140*/  ULDC UR20, c[0x0][0x28c] ;  /* 0x0000a30000147ab9 */ /* 0x000fe20000000800 */
[----:B------:R-:W-:Y:S01]  /*2150*/  SHF.L.U64.HI R3, R2, 0x1, R3 ;  /* 0x0000000102037819 */ /* 0x000fe20000010203 */
[----:B------:R-:W-:Y:S01]  /*2160*/  IMAD.SHL.U32 R0, R0, 0x2, RZ ;  /* 0x0000000200007824 */ /* 0x000fe200078e00ff */
[----:B------:R-:W-:Y:S01]  /*2170*/  IADD3 R81, R109, UR13, RZ ;  /* 0x0000000d6d517c10 */ /* 0x000fe2000fffe0ff */
[----:B------:R-:W-:Y:S01]  /*2180*/  IMAD.SHL.U32 R2, R2, 0x2, RZ ;  /* 0x0000000202027824 */ /* 0x000fe200078e00ff */
[----:B------:R-:W-:Y:S01]  /*2190*/  IADD3 R80, R107, UR12, RZ ;  /* 0x0000000c6b507c10 */ /* 0x000fe2000fffe0ff */
[C---:B------:R-:W-:Y:S01]  /*21a0*/  IMAD.SHL.U32 R70, R101.reuse, 0x20, RZ ;  /* 0x0000002065467824 */ /* 0x040fe200078e00ff */
[C---:B------:R-:W-:Y:S01]  /*21b0*/  IADD3 R60, P3, R0.reuse, c[0x0][0x2b0], RZ ;  /* 0x0000ac00003c7a10 */ /* 0x040fe20007f7e0ff */
[C---:B------:R-:W-:Y:S01]  /*21c0*/  IMAD.SHL.U32 R69, R101.reuse, 0x40, RZ ;  /* 0x0000004065457824 */ /* 0x040fe200078e00ff */
[----:B------:R-:W-:Y:S01]  /*21d0*/  IADD3 R61, P2, R0, c[0x0][0x2a8], RZ ;  /* 0x0000aa00003d7a10 */ /* 0x000fe20007f5e0ff */
[C---:B------:R-:W-:Y:S01]  /*21e0*/  IMAD R68, R101.reuse, 0x60, RZ ;  /* 0x0000006065447824 */ /* 0x040fe200078e02ff */
[C---:B------:R-:W-:Y:S01]  /*21f0*/  IADD3 R19, P1, R2.reuse, c[0x0][0x2b0], RZ ;  /* 0x0000ac0002137a10 */ /* 0x040fe20007f3e0ff */
[C---:B------:R-:W-:Y:S01]  /*2200*/  IMAD.SHL.U32 R67, R101.reuse, 0x80, RZ ;  /* 0x0000008065437824 */ /* 0x040fe200078e00ff */
[----:B------:R-:W-:Y:S01]  /*2210*/  IADD3 R37, P0, R2, c[0x0][0x2a8], RZ ;  /* 0x0000aa0002257a10 */ /* 0x000fe20007f1e0ff */
[C---:B------:R-:W-:Y:S01]  /*2220*/  IMAD R66, R101.reuse, 0xa0, RZ ;  /* 0x000000a065427824 */ /* 0x040fe200078e02ff */
[----:B------:R-:W-:Y:S01]  /*2230*/  SHF.R.S32.HI R79, RZ, 0x1f, R70 ;  /* 0x0000001fff4f7819 */ /* 0x000fe20000011446 */
[C---:B------:R-:W-:Y:S01]  /*2240*/  IMAD R65, R101.reuse, 0xc0, RZ ;  /* 0x000000c065417824 */ /* 0x040fe200078e02ff */
[----:B------:R-:W-:Y:S01]  /*2250*/  SHF.R.S32.HI R78, RZ, 0x1f, R69 ;  /* 0x0000001fff4e7819 */ /* 0x000fe20000011445 */
[----:B------:R-:W-:Y:S01]  /*2260*/  IMAD R64, R101, 0xe0, RZ ;  /* 0x000000e065407824 */ /* 0x000fe200078e02ff */
[----:B------:R-:W-:Y:S01]  /*2270*/  SHF.R.S32.HI R77, RZ, 0x1f, R68 ;  /* 0x0000001fff4d7819 */ /* 0x000fe20000011444 */
[----:B------:R-:W-:Y:S01]  /*2280*/  IMAD.MOV.U32 R129, RZ, RZ, c[0x0][0x290] ;  /* 0x0000a400ff817624 */ /* 0x000fe200078e00ff */
[----:B------:R-:W-:Y:S01]  /*2290*/  SHF.R.S32.HI R76, RZ, 0x1f, R67 ;  /* 0x0000001fff4c7819 */ /* 0x000fe20000011443 */
[C---:B------:R-:W-:Y:S01]  /*22a0*/  IMAD.SHL.U32 R111, R115.reuse, 0x40, RZ ;  /* 0x00000040736f7824 */ /* 0x040fe200078e00ff */
[----:B------:R-:W-:Y:S01]  /*22b0*/  SHF.R.S32.HI R75, RZ, 0x1f, R66 ;  /* 0x0000001fff4b7819 */ /* 0x000fe20000011442 */
[C---:B------:R-:W-:Y:S01]  /*22c0*/  IMAD.SHL.U32 R114, R115.reuse, 0x80, RZ ;  /* 0x0000008073727824 */ /* 0x040fe200078e00ff */
[----:B------:R-:W-:Y:S01]  /*22d0*/  SHF.R.S32.HI R74, RZ, 0x1f, R65 ;  /* 0x0000001fff4a7819 */ /* 0x000fe20000011441 */
[----:B------:R-:W-:Y:S01]  /*22e0*/  IMAD.SHL.U32 R115, R115, 0x20, RZ ;  /* 0x0000002073737824 */ /* 0x000fe200078e00ff */
[----:B------:R-:W-:Y:S01]  /*22f0*/  SHF.R.S32.HI R71, RZ, 0x1f, R64 ;  /* 0x0000001fff477819 */ /* 0x000fe20000011440 */
[----:B------:R-:W-:Y:S01]  /*2300*/  IMAD.SHL.U32 R135, R7, 0x2, RZ ;  /* 0x0000000207877824 */ /* 0x000fe200078e00ff */
[----:B------:R-:W-:Y:S01]  /*2310*/  IADD3 R95, R145, UR11, RZ ;  /* 0x0000000b915f7c10 */ /* 0x000fe2000fffe0ff */
[----:B------:R-:W-:Y:S01]  /*2320*/  IMAD.SHL.U32 R134, R8, 0x2, RZ ;  /* 0x0000000208867824 */ /* 0x000fe200078e00ff */
[----:B------:R-:W-:Y:S01]  /*2330*/  IADD3 R94, R143, UR10, RZ ;  /* 0x0000000a8f5e7c10 */ /* 0x000fe2000fffe0ff */
[----:B------:R-:W-:Y:S01]  /*2340*/  IMAD.U32 R129, R129, -0x100, RZ ;  /* 0xffffff0081817824 */ /* 0x000fe200078e00ff */
[----:B------:R-:W-:Y:S01]  /*2350*/  IADD3 R92, R141, UR9, RZ ;  /* 0x000000098d5c7c10 */ /* 0x000fe2000fffe0ff */
[----:B------:R-:W-:Y:S01]  /*2360*/  ULDC UR19, c[0x0][0x28c] ;  /* 0x0000a30000137ab9 */ /* 0x000fe20000000800 */
[----:B------:R-:W-:Y:S01]  /*2370*/  IADD3 R93, R139, UR5, RZ ;  /* 0x000000058b5d7c10 */ /* 0x000fe2000fffe0ff */
[----:B------:R-:W-:Y:S01]  /*2380*/  ULDC UR18, c[0x0][0x28c] ;  /* 0x0000a30000127ab9 */ /* 0x000fe20000000800 */
[C---:B------:R-:W-:Y:S01]  /*2390*/  IADD3.X R58, R4.reuse, c[0x0][0x2b4], RZ, P3, !PT ;  /* 0x0000ad00043a7a10 */ /* 0x040fe20001ffe4ff */
[----:B------:R-:W-:Y:S01]  /*23a0*/  ULDC UR4, c[0x0][0x230] ;  /* 0x00008c0000047ab9 */ /* 0x000fe20000000800 */
[----:B------:R-:W-:Y:S01]  /*23b0*/  IADD3.X R59, R4, c[0x0][0x2ac], RZ, P2, !PT ;  /* 0x0000ab00043b7a10 */ /* 0x000fe200017fe4ff */
[----:B------:R-:W-:Y:S01]  /*23c0*/  UIMAD UR25, UR25, 0xc0, URZ ;  /* 0x000000c0191978a4 */ /* 0x000fe2000f8e023f */
[C---:B------:R-:W-:Y:S01]  /*23d0*/  IADD3.X R18, R3.reuse, c[0x0][0x2b4], RZ, P1, !PT ;  /* 0x0000ad0003127a10 */ /* 0x040fe20000ffe4ff */
[----:B------:R-:W-:Y:S01]  /*23e0*/  UIMAD UR24, UR24, 0x140, URZ ;  /* 0x00000140181878a4 */ /* 0x000fe2000f8e023f */
[----:B------:R-:W-:Y:S01]  /*23f0*/  IADD3.X R36, R3, c[0x0][0x2ac], RZ, P0, !PT ;  /* 0x0000ab0003247a10 */ /* 0x000fe200007fe4ff */
[----:B------:R-:W-:-:S02]  /*2400*/  UIMAD UR23, UR23, 0x180, URZ ;  /* 0x00000180171778a4 */ /* 0x000fc4000f8e023f */
[----:B------:R-:W-:Y:S02]  /*2410*/  UIMAD UR22, UR22, 0x1c0, URZ ;  /* 0x000001c0161678a4 */ /* 0x000fe4000f8e023f */
[----:B------:R-:W-:Y:S02]  /*2420*/  UIMAD UR21, UR21, 0xc0, URZ ;  /* 0x000000c0151578a4 */ /* 0x000fe4000f8e023f */
[----:B------:R-:W-:Y:S02]  /*2430*/  UIMAD UR20, UR20, 0x140, URZ ;  /* 0x00000140141478a4 */ /* 0x000fe4000f8e023f */
[----:B------:R-:W-:Y:S02]  /*2440*/  UIMAD UR19, UR19, 0x180, URZ ;  /* 0x00000180131378a4 */ /* 0x000fe4000f8e023f */
[----:B------:R-:W-:Y:S02]  /*2450*/  UIMAD UR18, UR18, 0x1c0, URZ ;  /* 0x000001c0121278a4 */ /* 0x000fe4000f8e023f */
[----:B------:R-:W-:-:S02]  /*2460*/  UIADD3 UR16, UR33, UR16, URZ ;  /* 0x0000001021107290 */ /* 0x000fc4000fffe03f */
[----:B------:R-:W-:Y:S02]  /*2470*/  UIADD3 UR15, UR31, UR15, URZ ;  /* 0x0000000f1f0f7290 */ /* 0x000fe4000fffe03f */
[----:B------:R-:W-:Y:S02]  /*2480*/  UIADD3 UR14, UR29, UR14, URZ ;  /* 0x0000000e1d0e7290 */ /* 0x000fe4000fffe03f */
[----:B------:R-:W-:Y:S02]  /*2490*/  UIADD3 UR26, UR35, UR26, URZ ;  /* 0x0000001a231a7290 */ /* 0x000fe4000fffe03f */
[----:B------:R-:W-:Y:S02]  /*24a0*/  ULDC.U8 UR8, c[0x0][0x313] ;  /* 0x0000c4c000087ab9 */ /* 0x000fe40000000000 */
.L_x_1012:
[----:B------:R-:W-:Y:S01]  /*24b0*/  LOP3.LUT P4, RZ, R188, 0x4, RZ, 0xc0, !PT ;  /* 0x00000004bcff7812 */ /* 0x000fe2000788c0ff */
[----:B------:R-:W-:Y:S02]  /*24c0*/  IMAD.SHL.U32 R22, R21, 0x100, RZ ;  /* 0x0000010015167824 */ /* 0x000fe400078e00ff */
[----:B------:R-:W-:Y:S02]  /*24d0*/  IMAD.MOV.U32 R4, RZ, RZ, 0x5 ;  /* 0x00000005ff047424 */ /* 0x000fe400078e00ff */
[----:B------:R-:W-:Y:S01]  /*24e0*/  IMAD.MOV.U32 R2, RZ, RZ, c[0x0][0x1a0] ;  /* 0x00006800ff027624 */ /* 0x000fe200078e00ff */
[----:B------:R-:W-:Y:S01]  /*24f0*/  IADD3 R20, R22, -0x100, RZ ;  /* 0xffffff0016147810 */ /* 0x000fe20007ffe0ff */
[----:B------:R-:W-:Y:S02]  /*2500*/  IMAD.MOV.U32 R3, RZ, RZ, c[0x0][0x1a0] ;  /* 0x00006800ff037624 */ /* 0x000fe400078e00ff */
[----:B------:R-:W-:Y:S02]  /*2510*/  IMAD.SHL.U32 R2, R2, 0x20, RZ ;  /* 0x0000002002027824 */ /* 0x000fe400078e00ff */
[--C-:B------:R-:W-:Y:S01]  /*2520*/  IMAD.IADD R14, R91, 0x1, -R20.reuse ;  /* 0x000000015b0e7824 */ /* 0x100fe200078e0a14 */
[----:B------:R-:W-:Y:S01]  /*2530*/  SHF.L.U64.HI R3, R3, R4, c[0x0][0x1a4] ;  /* 0x0000690003037619 */ /* 0x000fe20000010204 */
[----:B------:R-:W-:Y:S03]  /*2540*/  IMAD.IADD R0, R90, 0x1, -R20 ;  /* 0x000000015a007824 */ /* 0x000fe600078e0a14 */
[C---:B------:R-:W-:Y:S04]  /*2550*/  ISETP.GE.OR P0, PT, R82.reuse, R14, P4 ;  /* 0x0000000e5200720c */ /* 0x040fe80002706670 */
[----:B------:R-:W-:Y:S02]  /*2560*/  ISETP.LT.OR P2, PT, R82, R0, P0 ;  /* 0x000000005200720c */ /* 0x000fe40000741670 */
[C---:B------:R-:W-:Y:S04]  /*2570*/  ISETP.GE.OR P0, PT, R88.reuse, R14, P4 ;  /* 0x0000000e5800720c */ /* 0x040fe80002706670 */
[----:B------:R-:W-:Y:S02]  /*2580*/  ISETP.LT.OR P6, PT, R88, R0, P0 ;  /* 0x000000005800720c */ /* 0x000fe400007c1670 */
[C---:B------:R-:W-:Y:S04]  /*2590*/  ISETP.GE.OR P0, PT, R87.reuse, R14, P4 ;  /* 0x0000000e5700720c */ /* 0x040fe80002706670 */
[----:B------:R-:W-:Y:S02]  /*25a0*/  ISETP.LT.OR P3, PT, R87, R0, P0 ;  /* 0x000000005700720c */ /* 0x000fe40000761670 */
[C---:B------:R-:W-:Y:S02]  /*25b0*/  @!P2 LEA R10, P0, R2.reuse, R57, 0x1 ;  /* 0x00000039020aa211 */ /* 0x040fe400078008ff */
[C---:B------:R-:W-:Y:S02]  /*25c0*/  @!P2 IADD3 R12, P1, R63.reuse, R131, RZ ;  /* 0x000000833f0ca210 */ /* 0x040fe40007f3e0ff */
[----:B------:R-:W-:Y:S01]  /*25d0*/  @!P2 LEA.HI.X R11, R2, R56, R3, 0x1, P0 ;  /* 0x00000038020ba211 */ /* 0x000fe200000f0c03 */
[----:B------:R-:W-:Y:S01]  /*25e0*/  IMAD.MOV.U32 R3, RZ, RZ, R62 ;  /* 0x000000ffff037224 */ /* 0x000fe200078e003e */
[----:B------:R-:W-:Y:S01]  /*25f0*/  ISETP.GE.OR P0, PT, R86, R14, P4 ;  /* 0x0000000e5600720c */ /* 0x000fe20002706670 */
[----:B------:R-:W-:Y:S01]  /*2600*/  @!P2 IMAD.X R13, R62, 0x1, R96, P1 ;  /* 0x000000013e0da824 */ /* 0x000fe200008e0660 */
[----:B------:R-:W-:Y:S02]  /*2610*/  P2R R2, PR, RZ, 0x4 ;  /* 0x00000004ff027803 */ /* 0x000fe40000000000 */
[----:B------:R-:W-:Y:S02]  /*2620*/  ISETP.LT.OR P2, PT, R86, R0, P0 ;  /* 0x000000005600720c */ /* 0x000fe40000741670 */
[C---:B------:R-:W-:Y:S02]  /*2630*/  @!P3 IADD3 R4, P0, R63.reuse, R144, RZ ;  /* 0x000000903f04b210 */ /* 0x040fe40007f1e0ff */
[----:B------:R-:W-:Y:S03]  /*2640*/  @!P6 IADD3 R8, P1, R63, R135, RZ ;  /* 0x000000873f08e210 */ /* 0x000fe60007f3e0ff */
[C---:B------:R-:W-:Y:S01]  /*2650*/  @!P3 IMAD.X R5, R62.reuse, 0x1, R95, P0 ;  /* 0x000000013e05b824 */ /* 0x040fe200000e065f */
[C---:B------:R-:W-:Y:S01]  /*2660*/  @!P3 IADD3 R24, P0, R57.reuse, UR32, RZ ;  /* 0x000000203918bc10 */ /* 0x040fe2000ff1e0ff */
[----:B------:R-:W-:Y:S01]  /*2670*/  @!P6 IMAD.X R9, R62, 0x1, R98, P1 ;  /* 0x000000013e09e824 */ /* 0x000fe200008e0662 */
[----:B------:R-:W-:Y:S02]  /*2680*/  @!P6 IADD3 R6, P1, R57, R126, RZ ;  /* 0x0000007e3906e210 */ /* 0x000fe40007f3e0ff */
[C---:B------:R-:W-:Y:S02]  /*2690*/  @!P3 IADD3.X R25, R56.reuse, UR16, RZ, P0, !PT ;  /* 0x000000103819bc10 */ /* 0x040fe400087fe4ff */
[----:B------:R-:W-:Y:S01]  /*26a0*/  @!P2 IADD3 R16, P0, R63, R134, RZ ;  /* 0x000000863f10a210 */ /* 0x000fe20007f1e0ff */
[----:B------:R-:W-:Y:S01]  /*26b0*/  @!P6 IMAD.X R7, R56, 0x1, R100, P1 ;  /* 0x000000013807e824 */ /* 0x000fe200008e0664 */
[C---:B------:R-:W-:Y:S02]  /*26c0*/  LOP3.LUT P1, RZ, R188.reuse, 0x4, RZ, 0xc0, !PT ;  /* 0x00000004bcff7812 */ /* 0x040fe4000782c0ff */
[----:B------:R-:W-:Y:S01]  /*26d0*/  LOP3.LUT R188, R188, 0xfffffffd, RZ, 0xc0, !PT ;  /* 0xfffffffdbcbc7812 */ /* 0x000fe200078ec0ff */
[----:B------:R-:W-:Y:S01]  /*26e0*/  @!P2 IMAD.X R17, R62, 0x1, R97, P0 ;  /* 0x000000013e11a824 */ /* 0x000fe200000e0661 */
[----:B------:R-:W-:Y:S02]  /*26f0*/  @!P2 IADD3 R40, P0, R57, R125, RZ ;  /* 0x0000007d3928a210 */ /* 0x000fe40007f1e0ff */
[----:B------:R-:W-:Y:S03]  /*2700*/  @P2 LOP3.LUT R188, R188, 0x2, RZ, 0xfc, !PT ;  /* 0x00000002bcbc2812 */ /* 0x000fe600078efcff */
[----:B------:R-:W-:Y:S01]  /*2710*/  @!P2 IMAD.X R41, R56, 0x1, R99, P0 ;  /* 0x000000013829a824 */ /* 0x000fe200000e0663 */
[C---:B------:R-:W-:Y:S04]  /*2720*/  ISETP.GE.OR P0, PT, R85.reuse, R14, P1 ;  /* 0x0000000e5500720c */ /* 0x040fe80000f06670 */
[----:B------:R-:W-:Y:S04]  /*2730*/  ISETP.LT.OR P4, PT, R85, R0, P0 ;  /* 0x000000005500720c */ /* 0x000fe80000781670 */
[----:B------:R-:W-:Y:S09]  /*2740*/  P2R R23, PR, RZ, 0x10 ;  /* 0x00000010ff177803 */ /* 0x000ff20000000000 */
[----:B------:R-:W-:Y:S05]  /*2750*/  @!P4 IADD3 R26, P0, R63, R142, RZ ;  /* 0x0000008e3f1ac210 */ /* 0x000fea0007f1e0ff */
[----:B------:R-:W-:Y:S01]  /*2760*/  @!P4 IMAD.X R27, R62, 0x1, R94, P0 ;  /* 0x000000013e1bc824 */ /* 0x000fe200000e065e */
[----:B------:R-:W-:Y:S04]  /*2770*/  @!P4 IADD3 R44, P0, R57, UR30, RZ ;  /* 0x0000001e392ccc10 */ /* 0x000fe8000ff1e0ff */
[----:B------:R-:W-:Y:S02]  /*2780*/  @!P4 IADD3.X R45, R56, UR15, RZ, P0, !PT ;  /* 0x0000000f382dcc10 */ /* 0x000fe400087fe4ff */
[----:B------:R-:W-:Y:S02]  /*2790*/  ISETP.GE.OR P0, PT, R84, R14, P1 ;  /* 0x0000000e5400720c */ /* 0x000fe40000f06670 */
[----:B------:R-:W-:Y:S02]  /*27a0*/  LOP3.LUT P4, RZ, R188, 0x2, RZ, 0xc0, !PT ;  /* 0x00000002bcff7812 */ /* 0x000fe4000788c0ff */
[----:B------:R-:W-:Y:S02]  /*27b0*/  ISETP.LT.OR P5, PT, R84, R0, P0 ;  /* 0x000000005400720c */ /* 0x000fe400007a1670 */
[----:B------:R-:W-:Y:S11]  /*27c0*/  LOP3.LUT R188, R188, 0xfffffffe, RZ, 0xc0, !PT ;  /* 0xfffffffebcbc7812 */ /* 0x000ff600078ec0ff */
[----:B------:R-:W-:Y:S05]  /*27d0*/  @!P5 IADD3 R42, P0, R63, R140, RZ ;  /* 0x0000008c3f2ad210 */ /* 0x000fea0007f1e0ff */
[----:B------:R-:W-:Y:S01]  /*27e0*/  @!P5 IMAD.X R43, R62, 0x1, R92, P0 ;  /* 0x000000013e2bd824 */ /* 0x000fe200000e065c */
[----:B------:R-:W-:Y:S04]  /*27f0*/  @!P5 IADD3 R48, P0, R57, UR28, RZ ;  /* 0x0000001c3930dc10 */ /* 0x000fe8000ff1e0ff */
[----:B------:R-:W-:Y:S02]  /*2800*/  @!P5 IADD3.X R49, R56, UR14, RZ, P0, !PT ;  /* 0x0000000e3831dc10 */ /* 0x000fe400087fe4ff */
[C---:B------:R-:W-:Y:S04]  /*2810*/  ISETP.GE.OR P0, PT, R83.reuse, R14, P1 ;  /* 0x0000000e5300720c */ /* 0x040fe80000f06670 */
[----:B------:R-:W-:Y:S11]  /*2820*/  ISETP.LT.OR P2, PT, R83, R0, P0 ;  /* 0x000000005300720c */ /* 0x000ff60000741670 */
[----:B------:R-:W-:Y:S02]  /*2830*/  @!UPT UIADD3 URZ, URZ, URZ, URZ ;  /* 0x0000003f3f3ff290 */ /* 0x000fe4000fffe03f */
[----:B------:R-:W-:Y:S02]  /*2840*/  @!P2 IADD3 R46, P0, R63, R138, RZ ;  /* 0x0000008a3f2ea210 */ /* 0x000fe40007f1e0ff */
[----:B------:R-:W-:Y:S03]  /*2850*/  @P2 LOP3.LUT R188, R188, 0x1, RZ, 0xfc, !PT ;  /* 0x00000001bcbc2812 */ /* 0x000fe600078efcff */
[----:B------:R-:W-:Y:S01]  /*2860*/  @!P2 IMAD.X R47, R62, 0x1, R93, P0 ;  /* 0x000000013e2fa824 */ /* 0x000fe200000e065d */
[----:B------:R-:W-:Y:S04]  /*2870*/  @!P2 IADD3 R50, P0, R57, UR34, RZ ;  /* 0x000000223932ac10 */ /* 0x000fe8000ff1e0ff */
[----:B------:R-:W-:Y:S02]  /*2880*/  @!P2 IADD3.X R51, R56, UR26, RZ, P0, !PT ;  /* 0x0000001a3833ac10 */ /* 0x000fe400087fe4ff */
[----:B------:R-:W-:Y:S01]  /*2890*/  ISETP.NE.AND P2, PT, R2, RZ, PT ;  /* 0x000000ff0200720c */ /* 0x000fe20003f45270 */
[----:B------:R-:W-:Y:S05]  /*28a0*/  IMAD.MOV.U32 R2, RZ, RZ, R63 ;  /* 0x000000ffff027224 */ /* 0x000fea00078e003f */
[C---:B------:R-:W-:Y:S04]  /*28b0*/  LEA R63, P0, R129.reuse, R2, 0x1 ;  /* 0x00000002813f7211 */ /* 0x040fe800078008ff */
[----:B------:R-:W-:Y:S02]  /*28c0*/  LEA.HI.X.SX32 R62, R129, R3, 0x1, P0 ;  /* 0x00000003813e7211 */ /* 0x000fe400000f0eff */
[C---:B------:R-:W-:Y:S04]  /*28d0*/  ISETP.GE.OR P0, PT, R72.reuse, R14, P1 ;  /* 0x0000000e4800720c */ /* 0x040fe80000f06670 */
[----:B------:R-:W-:Y:S02]  /*28e0*/  ISETP.LT.OR P1, PT, R72, R0, P0 ;  /* 0x000000004800720c */ /* 0x000fe40000721670 */
[----:B------:R-:W-:Y:S11]  /*28f0*/  LOP3.LUT P0, RZ, R188, 0x1, RZ, 0xc0, !PT ;  /* 0x00000001bcff7812 */ /* 0x000ff6000780c0ff */
[----:B------:R1:W2:Y:S02]  /*2900*/  @!P1 LDG.E.128 R28, [R2.64] ;  /* 0x00000006021c9981 */ /* 0x0002a4000c1e1d00 */
[----:B-1----:R-:W-:Y:S02]  /*2910*/  @!P1 IMAD.MOV.U32 R2, RZ, RZ, R57 ;  /* 0x000000ffff029224 */ /* 0x002fe400078e0039 */
[----:B------:R-:W-:Y:S05]  /*2920*/  @!P1 IMAD.MOV.U32 R3, RZ, RZ, R56 ;  /* 0x000000ffff039224 */ /* 0x000fea00078e0038 */
[----:B--2---:R-:W-:Y:S04]  /*2930*/  @!P1 STG.E.128 [R2.64], R28 ;  /* 0x0000001c02009986 */ /* 0x004fe8000c101d06 */
[----:B------:R-:W2:Y:S04]  /*2940*/  @!P2 LDG.E.128 R12, [R12.64] ;  /* 0x000000060c0ca981 */ /* 0x000ea8000c1e1d00 */
[----:B--2---:R1:W-:Y:S04]  /*2950*/  @!P2 STG.E.128 [R10.64], R12 ;  /* 0x0000000c0a00a986 */ /* 0x0043e8000c101d06 */
[----:B-1----:R-:W2:Y:S04]  /*2960*/  @!P6 LDG.E.128 R8, [R8.64] ;  /* 0x000000060808e981 */ /* 0x002ea8000c1e1d00 */
[----:B--2---:R-:W-:Y:S04]  /*2970*/  @!P6 STG.E.128 [R6.64], R8 ;  /* 0x000000080600e986 */ /* 0x004fe8000c101d06 */
[----:B------:R-:W2:Y:S04]  /*2980*/  @!P3 LDG.E.128 R32, [R4.64] ;  /* 0x000000060420b981 */ /* 0x000ea8000c1e1d00 */
[----:B--2---:R1:W-:Y:S04]  /*2990*/  @!P3 STG.E.128 [R24.64], R32 ;  /* 0x000000201800b986 */ /* 0x0043e8000c101d06 */
[----:B------:R-:W2:Y:S04]  /*29a0*/  @!P4 LDG.E.128 R28, [R16.64] ;  /* 0x00000006101cc981 */ /* 0x000ea8000c1e1d00 */
[----:B--2---:R-:W-:Y:S01]  /*29b0*/  @!P4 STG.E.128 [R40.64], R28 ;  /* 0x0000001c2800c986 */ /* 0x004fe2000c101d06 */
[----:B------:R-:W-:Y:S11]  /*29c0*/  ISETP.NE.AND P4, PT, R23, RZ, PT ;  /* 0x000000ff1700720c */ /* 0x000ff60003f85270 */
[----:B------:R-:W-:Y:S02]  /*29d0*/  @!UPT UIADD3 URZ, URZ, URZ, URZ ;  /* 0x0000003f3f3ff290 */ /* 0x000fe4000fffe03f */
[----:B-1----:R-:W2:Y:S04]  /*29e0*/  @!P4 LDG.E.128 R24, [R26.64] ;  /* 0x000000061a18c981 */ /* 0x002ea8000c1e1d00 */
[----:B--2---:R-:W-:Y:S04]  /*29f0*/  @!P4 STG.E.128 [R44.64], R24 ;  /* 0x000000182c00c986 */ /* 0x004fe8000c101d06 */
[----:B------:R-:W2:Y:S04]  /*2a00*/  @!P5 LDG.E.128 R4, [R42.64] ;  /* 0x000000062a04d981 */ /* 0x000ea8000c1e1d00 */
[----:B--2---:R1:W-:Y:S04]  /*2a10*/  @!P5 STG.E.128 [R48.64], R4 ;  /* 0x000000043000d986 */ /* 0x0043e8000c101d06 */
[----:B-1----:R-:W2:Y:S04]  /*2a20*/  @!P0 LDG.E.128 R4, [R46.64] ;  /* 0x000000062e048981 */ /* 0x002ea8000c1e1d00 */
        /* <DEDUP_REMOVED lines=9> */
[----:B------:R-:W-:Y:S01]  /*2ac0*/  MOV R2, R55 ;  /* 0x0000003700027202 */ /* 0x000fe20000000f00 */
[----:B------:R-:W-:Y:S01]  /*2ad0*/  IMAD.MOV.U32 R3, RZ, RZ, R54 ;  /* 0x000000ffff037224 */ /* 0x000fe200078e0036 */
[----:B------:R-:W-:Y:S04]  /*2ae0*/  ISETP.GE.AND P0, PT, R132, UR4, PT ;  /* 0x0000000484007c0c */ /* 0x000fe8000bf06270 */
[----:B------:R2:W3:Y:S09]  /*2af0*/  LDG.E.128 R8, [R2.64] ;  /* 0x0000000602087981 */ /* 0x0004f2000c1e1d00 */
[----:B-1----:R-:W-:Y:S01]  /*2b00*/  @!P0 MOV R4, R37 ;  /* 0x0000002500048202 */ /* 0x002fe20000000f00 */
[----:B------:R-:W-:Y:S05]  /*2b10*/  @!P0 IMAD.MOV.U32 R5, RZ, RZ, R36 ;  /* 0x000000ffff058224 */ /* 0x000fea00078e0024 */
[----:B------:R3:W4:Y:S01]  /*2b20*/  @!P0 LDG.E.64 R16, [R4.64] ;  /* 0x0000000604108981 */ /* 0x000722000c1e1b00 */
[----:B--2---:R-:W-:Y:S01]  /*2b30*/  @!P0 MOV R2, R19 ;  /* 0x0000001300028202 */ /* 0x004fe20000000f00 */
[----:B------:R-:W-:Y:S06]  /*2b40*/  @!P0 IMAD.MOV.U32 R3, RZ, RZ, R18 ;  /* 0x000000ffff038224 */ /* 0x000fec00078e0012 */
[----:B------:R-:W2:Y:S01]  /*2b50*/  @!P0 LDG.E.64 R2, [R2.64] ;  /* 0x0000000602028981 */ /* 0x000ea2000c1e1b00 */
[C---:B---3--:R-:W-:Y:S02]  /*2b60*/  @!P0 LOP3.LUT R5, R8.reuse, 0xffff0000, RZ, 0xc0, !PT ;  /* 0xffff000008058812 */ /* 0x048fe400078ec0ff */
[----:B------:R-:W-:Y:S01]  /*2b70*/  @!P0 SHF.L.U32 R4, R8, 0x10, RZ ;  /* 0x0000001008048819 */ /* 0x000fe200000006ff */
[C---:B----4-:R-:W-:Y:S01]  /*2b80*/  @!P0 IMAD.U32 R12, R16.reuse, 0x10000, RZ ;  /* 0x00010000100c8824 */ /* 0x050fe200078e00ff */
[----:B------:R-:W-:Y:S01]  /*2b90*/  @!P0 LOP3.LUT R13, R16, 0xffff0000, RZ, 0xc0, !PT ;  /* 0xffff0000100d8812 */ /* 0x000fe200078ec0ff */
[----:B------:R-:W-:Y:S01]  /*2ba0*/  @!P0 IMAD.U32 R15, R17, 0x10000, RZ ;  /* 0x00010000110f8824 */ /* 0x000fe200078e00ff */
[----:B------:R-:W-:Y:S02]  /*2bb0*/  @!P0 LOP3.LUT R16, R11, 0xffff0000, RZ, 0xc0, !PT ;  /* 0xffff00000b108812 */ /* 0x000fe400078ec0ff */
[----:B------:R-:W-:Y:S02]  /*2bc0*/  @!P0 LOP3.LUT R17, R17, 0xffff0000, RZ, 0xc0, !PT ;  /* 0xffff000011118812 */ /* 0x000fe400078ec0ff */
[C---:B--2---:R-:W-:Y:S02]  /*2bd0*/  @!P0 SHF.L.U32 R0, R2.reuse, 0x10, RZ ;  /* 0x0000001002008819 */ /* 0x044fe400000006ff */
[C---:B------:R-:W-:Y:S02]  /*2be0*/  @!P0 SHF.L.U32 R7, R3.reuse, 0x10, RZ ;  /* 0x0000001003078819 */ /* 0x040fe400000006ff */
[----:B------:R-:W-:Y:S01]  /*2bf0*/  @!P0 LOP3.LUT R6, R3, 0xffff0000, RZ, 0xc0, !PT ;  /* 0xffff000003068812 */ /* 0x000fe200078ec0ff */
[CC--:B------:R-:W-:Y:S01]  /*2c00*/  @!P0 FMUL.FTZ R14, R5.reuse, R0.reuse ;  /* 0x00000000050e8220 */ /* 0x0c0fe20000410000 */
[----:B------:R-:W-:Y:S01]  /*2c10*/  @!P0 LOP3.LUT R2, R2, 0xffff0000, RZ, 0xc0, !PT ;  /* 0xffff000002028812 */ /* 0x000fe200078ec0ff */
[C---:B------:R-:W-:Y:S02]  /*2c20*/  @!P0 FMUL.FTZ R0, R4.reuse, R0 ;  /* 0x0000000004008220 */ /* 0x040fe40000410000 */
[-C--:B------:R-:W-:Y:S01]  /*2c30*/  @!P0 FFMA.FTZ R26, R4, R12.reuse, -R14 ;  /* 0x0000000c041a8223 */ /* 0x080fe2000001080e */
[C---:B------:R-:W-:Y:S01]  /*2c40*/  @!P0 LOP3.LUT R14, R10.reuse, 0xffff0000, RZ, 0xc0, !PT ;  /* 0xffff00000a0e8812 */ /* 0x040fe200078ec0ff */
[----:B------:R-:W-:Y:S01]  /*2c50*/  @!P0 FFMA.FTZ R0, R5, R12, R0 ;  /* 0x0000000c05008223 */ /* 0x000fe20000010000 */
[C---:B------:R-:W-:Y:S01]  /*2c60*/  @!P0 LOP3.LUT R12, R9.reuse, 0xffff0000, RZ, 0xc0, !PT ;  /* 0xffff0000090c8812 */ /* 0x040fe200078ec0ff */
[----:B------:R-:W-:Y:S01]  /*2c70*/  @!P0 IMAD.U32 R3, R9, 0x10000, RZ ;  /* 0x0001000009038824 */ /* 0x000fe200078e00ff */
[----:B------:R-:W-:Y:S01]  /*2c80*/  @!P0 SHF.L.U32 R4, R10, 0x10, RZ ;  /* 0x000000100a048819 */ /* 0x000fe200000006ff */
[----:B------:R-:W-:Y:S01]  /*2c90*/  @!P0 FMUL.FTZ R24, R14, R7 ;  /* 0x000000070e188220 */ /* 0x000fe20000410000 */
[----:B------:R-:W-:Y:S01]  /*2ca0*/  @!P0 SHF.L.U32 R5, R11, 0x10, RZ ;  /* 0x000000100b058819 */ /* 0x000fe200000006ff */
[----:B------:R-:W-:Y:S01]  /*2cb0*/  @!P0 FMUL.FTZ R23, R12, R2 ;  /* 0x000000020c178220 */ /* 0x000fe20000410000 */
[----:B------:R-:W-:Y:S01]  /*2cc0*/  @!P0 F2FP.BF16.PACK_AB R0, R0, R26 ;  /* 0x0000001a0000823e */ /* 0x000fe200000010ff */
[C---:B------:R-:W-:Y:S02]  /*2cd0*/  @!P0 FMUL.FTZ R2, R3.reuse, R2 ;  /* 0x0000000203028220 */ /* 0x040fe40000410000 */
[----:B------:R-:W-:Y:S02]  /*2ce0*/  @!P0 FFMA.FTZ R25, R3, R13, -R23 ;  /* 0x0000000d03198223 */ /* 0x000fe40000010817 */
[----:B------:R-:W-:Y:S02]  /*2cf0*/  @!P0 FMUL.FTZ R3, R4, R7 ;  /* 0x0000000704038220 */ /* 0x000fe40000410000 */
[-C--:B------:R-:W-:Y:S02]  /*2d00*/  @!P0 FMUL.FTZ R23, R16, R6.reuse ;  /* 0x0000000610178220 */ /* 0x080fe40000410000 */
[----:B------:R-:W-:Y:S02]  /*2d10*/  @!P0 FFMA.FTZ R24, R4, R15, -R24 ;  /* 0x0000000f04188223 */ /* 0x000fe40000010818 */
[----:B------:R-:W-:Y:S02]  /*2d20*/  @!P0 FFMA.FTZ R2, R12, R13, R2 ;  /* 0x0000000d0c028223 */ /* 0x000fe40000010002 */
[C---:B------:R-:W-:Y:S02]  /*2d30*/  @!P0 FMUL.FTZ R4, R5.reuse, R6 ;  /* 0x0000000605048220 */ /* 0x040fe40000410000 */
[----:B------:R-:W-:Y:S01]  /*2d40*/  @!P0 FFMA.FTZ R3, R14, R15, R3 ;  /* 0x0000000f0e038223 */ /* 0x000fe20000010003 */
[----:B------:R-:W-:Y:S01]  /*2d50*/  @!P0 F2FP.BF16.PACK_AB R2, R2, R25 ;  /* 0x000000190202823e */ /* 0x000fe200000010ff */
[-C--:B------:R-:W-:Y:S02]  /*2d60*/  @!P0 FFMA.FTZ R23, R5, R17.reuse, -R23 ;  /* 0x0000001105178223 */ /* 0x080fe40000010817 */
[----:B------:R-:W-:Y:S01]  /*2d70*/  @!P0 FFMA.FTZ R4, R16, R17, R4 ;  /* 0x0000001110048223 */ /* 0x000fe20000010004 */
[----:B------:R-:W-:Y:S01]  /*2d80*/  @!P0 F2FP.BF16.PACK_AB R3, R3, R24 ;  /* 0x000000180303823e */ /* 0x000fe200000010ff */
[----:B------:R-:W-:Y:S01]  /*2d90*/  @!P0 IMAD.MOV.U32 R8, RZ, RZ, R0 ;  /* 0x000000ffff088224 */ /* 0x000fe200078e0000 */
[----:B------:R-:W-:Y:S02]  /*2da0*/  @!P0 MOV R9, R2 ;  /* 0x0000000200098202 */ /* 0x000fe40000000f00 */
[----:B------:R-:W-:Y:S02]  /*2db0*/  @!P0 F2FP.BF16.PACK_AB R4, R4, R23 ;  /* 0x000000170404823e */ /* 0x000fe400000010ff */
[----:B------:R-:W-:Y:S02]  /*2dc0*/  @!P0 MOV R10, R3 ;  /* 0x00000003000a8202 */ /* 0x000fe40000000f00 */
[----:B------:R-:W-:Y:S01]  /*2dd0*/  MOV R2, R52 ;  /* 0x0000003400027202 */ /* 0x000fe20000000f00 */
[----:B------:R-:W-:Y:S01]  /*2de0*/  @!P0 IMAD.MOV.U32 R11, RZ, RZ, R4 ;  /* 0x000000ffff0b8224 */ /* 0x000fe200078e0004 */
[----:B------:R-:W-:Y:S05]  /*2df0*/  MOV R3, R53 ;  /* 0x0000003500037202 */ /* 0x000fea0000000f00 */
[----:B------:R1:W-:Y:S02]  /*2e00*/  STG.E.128 [R2.64], R8 ;  /* 0x0000000802007986 */ /* 0x0003e4000c101d06 */
.L_x_962:
[----:B------:R-:W-:Y:S05]  /*2e10*/  BSYNC B0 ;  /* 0x0000000000007941 */ /* 0x000fea0003800000 */
.L_x_961:
[----:B------:R-:W-:Y:S01]  /*2e20*/  BSSY B0, `(.L_x_963) ;  /* 0x0000039000007945 */ /* 0x000fe20003800000 */
[----:B------:R-:W-:-:S05]  /*2e30*/  @P2 BRA `(.L_x_964) ;  /* 0x0000037000002947 */ /* 0x000fca0003800000 */
[C---:B-1----:R-:W-:Y:S04]  /*2e40*/  LEA R8, P0, R115.reuse, R55, 0x1 ;  /* 0x0000003773087211 */ /* 0x042fe800078008ff */
[----:B------:R-:W-:Y:S02]  /*2e50*/  LEA.HI.X R9, R115, R54, R118, 0x1, P0 ;  /* 0x0000003673097211 */ /* 0x000fe400000f0c76 */
[----:B------:R-:W-:Y:S04]  /*2e60*/  ISETP.GE.AND P0, PT, R132, UR4, PT ;  /* 0x0000000484007c0c */ /* 0x000fe8000bf06270 */
[----:B------:R-:W2:Y:S09]  /*2e70*/  LDG.E.128 R8, [R8.64] ;  /* 0x0000000608087981 */ /* 0x000eb2000c1e1d00 */
[C---:B------:R-:W-:Y:S01]  /*2e80*/  @!P0 SHF.L.U64.HI R0, R70.reuse, 0x1, R79 ;  /* 0x0000000146008819 */ /* 0x040fe2000001024f */
[----:B------:R-:W-:Y:S05]  /*2e90*/  @!P0 IMAD.SHL.U32 R2, R70, 0x2, RZ ;  /* 0x0000000246028824 */ /* 0x000fea00078e00ff */
[----:B------:R-:W-:Y:S05]  /*2ea0*/  @!P0 IADD3 R4, P1, R2, R37, RZ ;  /* 0x0000002502048210 */ /* 0x000fea0007f3e0ff */
[----:B------:R-:W-:Y:S01]  /*2eb0*/  @!P0 IMAD.X R5, R0, 0x1, R36, P1 ;  /* 0x0000000100058824 */ /* 0x000fe200008e0624 */
[----:B------:R-:W-:Y:S04]  /*2ec0*/  @!P0 IADD3 R2, P1, R2, R19, RZ ;  /* 0x0000001302028210 */ /* 0x000fe80007f3e0ff */
[----:B------:R-:W-:Y:S01]  /*2ed0*/  @!P0 IADD3.X R3, R0, R18, RZ, P1, !PT ;  /* 0x0000001200038210 */ /* 0x000fe20000ffe4ff */
[----:B------:R2:W3:Y:S01]  /*2ee0*/  @!P0 LDG.E.64 R16, [R4.64] ;  /* 0x0000000604108981 */ /* 0x0004e2000c1e1b00 */
[C---:B------:R-:W-:Y:S04]  /*2ef0*/  LEA R26, P1, R154.reuse, R52, 0x1 ;  /* 0x000000349a1a7211 */ /* 0x040fe800078208ff */
[----:B------:R-:W-:Y:S01]  /*2f00*/  LEA.HI.X R27, R154, R53, R165, 0x1, P1 ;  /* 0x000000359a1b7211 */ /* 0x000fe200008f0ca5 */
[----:B------:R-:W4:Y:S01]  /*2f10*/  @!P0 LDG.E.64 R2, [R2.64] ;  /* 0x0000000602028981 */ /* 0x000f22000c1e1b00 */
[C---:B--2---:R-:W-:Y:S01]  /*2f20*/  @!P0 IMAD.U32 R4, R8.reuse, 0x10000, RZ ;  /* 0x0001000008048824 */ /* 0x044fe200078e00ff */
[----:B------:R-:W-:Y:S02]  /*2f30*/  @!P0 LOP3.LUT R5, R8, 0xffff0000, RZ, 0xc0, !PT ;  /* 0xffff000008058812 */ /* 0x000fe400078ec0ff */
[C---:B---3--:R-:W-:Y:S02]  /*2f40*/  @!P0 SHF.L.U32 R12, R16.reuse, 0x10, RZ ;  /* 0x00000010100c8819 */ /* 0x048fe400000006ff */
[----:B------:R-:W-:Y:S02]  /*2f50*/  @!P0 LOP3.LUT R13, R16, 0xffff0000, RZ, 0xc0, !PT ;  /* 0xffff0000100d8812 */ /* 0x000fe400078ec0ff */
[----:B------:R-:W-:Y:S01]  /*2f60*/  @!P0 LOP3.LUT R16, R11, 0xffff0000, RZ, 0xc0, !PT ;  /* 0xffff00000b108812 */ /* 0x000fe200078ec0ff */
[----:B----4-:R-:W-:Y:S01]  /*2f70*/  @!P0 IMAD.U32 R0, R2, 0x10000, RZ ;  /* 0x0001000002008824 */ /* 0x010fe200078e00ff */
[C---:B------:R-:W-:Y:S01]  /*2f80*/  @!P0 LOP3.LUT R6, R3.reuse, 0xffff0000, RZ, 0xc0, !PT ;  /* 0xffff000003068812 */ /* 0x040fe200078ec0ff */
[----:B------:R-:W-:Y:S01]  /*2f90*/  @!P0 IMAD.U32 R7, R3, 0x10000, RZ ;  /* 0x0001000003078824 */ /* 0x000fe200078e00ff */
[----:B------:R-:W-:Y:S01]  /*2fa0*/  @!P0 SHF.L.U32 R3, R9, 0x10, RZ ;  /* 0x0000001009038819 */ /* 0x000fe200000006ff */
[-C--:B------:R-:W-:Y:S01]  /*2fb0*/  @!P0 FMUL.FTZ R14, R5, R0.reuse ;  /* 0x00000000050e8220 */ /* 0x080fe20000410000 */
[C---:B------:R-:W-:Y:S01]  /*2fc0*/  @!P0 SHF.L.U32 R15, R17.reuse, 0x10, RZ ;  /* 0x00000010110f8819 */ /* 0x040fe200000006ff */
[C---:B------:R-:W-:Y:S01]  /*2fd0*/  @!P0 FMUL.FTZ R0, R4.reuse, R0 ;  /* 0x0000000004008220 */ /* 0x040fe20000410000 */
[----:B------:R-:W-:Y:S01]  /*2fe0*/  @!P0 LOP3.LUT R17, R17, 0xffff0000, RZ, 0xc0, !PT ;  /* 0xffff000011118812 */ /* 0x000fe200078ec0ff */
[-C--:B------:R-:W-:Y:S01]  /*2ff0*/  @!P0 FFMA.FTZ R28, R4, R12.reuse, -R14 ;  /* 0x0000000c041c8223 */ /* 0x080fe2000001080e */
[C---:B------:R-:W-:Y:S01]  /*3000*/  @!P0 LOP3.LUT R14, R10.reuse, 0xffff0000, RZ, 0xc0, !PT ;  /* 0xffff00000a0e8812 */ /* 0x040fe200078ec0ff */
[----:B------:R-:W-:Y:S01]  /*3010*/  @!P0 FFMA.FTZ R0, R5, R12, R0 ;  /* 0x0000000c05008223 */ /* 0x000fe20000010000 */
[----:B------:R-:W-:Y:S01]  /*3020*/  @!P0 LOP3.LUT R12, R9, 0xffff0000, RZ, 0xc0, !PT ;  /* 0xffff0000090c8812 */ /* 0x000fe200078ec0ff */
[----:B------:R-:W-:Y:S01]  /*3030*/  @!P0 IMAD.U32 R4, R10, 0x10000, RZ ;  /* 0x000100000a048824 */ /* 0x000fe200078e00ff */
[----:B------:R-:W-:Y:S01]  /*3040*/  @!P0 LOP3.LUT R2, R2, 0xffff0000, RZ, 0xc0, !PT ;  /* 0xffff000002028812 */ /* 0x000fe200078ec0ff */
[----:B------:R-:W-:Y:S01]  /*3050*/  @!P0 FMUL.FTZ R24, R14, R7 ;  /* 0x000000070e188220 */ /* 0x000fe20000410000 */
[----:B------:R-:W-:Y:S02]  /*3060*/  @!P0 SHF.L.U32 R5, R11, 0x10, RZ ;  /* 0x000000100b058819 */ /* 0x000fe400000006ff */
[----:B------:R-:W-:Y:S01]  /*3070*/  @!P0 F2FP.BF16.PACK_AB R0, R0, R28 ;  /* 0x0000001c0000823e */ /* 0x000fe200000010ff */
[-C--:B------:R-:W-:Y:S02]  /*3080*/  @!P0 FMUL.FTZ R23, R12, R2.reuse ;  /* 0x000000020c178220 */ /* 0x080fe40000410000 */
[C---:B------:R-:W-:Y:S02]  /*3090*/  @!P0 FMUL.FTZ R2, R3.reuse, R2 ;  /* 0x0000000203028220 */ /* 0x040fe40000410000 */
[----:B------:R-:W-:Y:S02]  /*30a0*/  @!P0 FFMA.FTZ R25, R3, R13, -R23 ;  /* 0x0000000d03198223 */ /* 0x000fe40000010817 */
[----:B------:R-:W-:Y:S02]  /*30b0*/  @!P0 FMUL.FTZ R3, R4, R7 ;  /* 0x0000000704038220 */ /* 0x000fe40000410000 */
[-C--:B------:R-:W-:Y:S02]  /*30c0*/  @!P0 FMUL.FTZ R23, R16, R6.reuse ;  /* 0x0000000610178220 */ /* 0x080fe40000410000 */
[----:B------:R-:W-:Y:S02]  /*30d0*/  @!P0 FFMA.FTZ R24, R4, R15, -R24 ;  /* 0x0000000f04188223 */ /* 0x000fe40000010818 */
[C---:B------:R-:W-:Y:S02]  /*30e0*/  @!P0 FMUL.FTZ R4, R5.reuse, R6 ;  /* 0x0000000605048220 */ /* 0x040fe40000410000 */
[----:B------:R-:W-:Y:S02]  /*30f0*/  @!P0 FFMA.FTZ R2, R12, R13, R2 ;  /* 0x0000000d0c028223 */ /* 0x000fe40000010002 */
[----:B------:R-:W-:Y:S02]  /*3100*/  @!P0 FFMA.FTZ R3, R14, R15, R3 ;  /* 0x0000000f0e038223 */ /* 0x000fe40000010003 */
[----:B------:R-:W-:Y:S01]  /*3110*/  @!P0 FFMA.FTZ R23, R5, R17, -R23 ;  /* 0x0000001105178223 */ /* 0x000fe20000010817 */
[----:B------:R-:W-:Y:S01]  /*3120*/  @!P0 F2FP.BF16.PACK_AB R2, R2, R25 ;  /* 0x000000190202823e */ /* 0x000fe200000010ff */
[----:B------:R-:W-:Y:S01]  /*3130*/  @!P0 FFMA.FTZ R4, R16, R17, R4 ;  /* 0x0000001110048223 */ /* 0x000fe20000010004 */
[----:B------:R-:W-:Y:S01]  /*3140*/  @!P0 F2FP.BF16.PACK_AB R3, R3, R24 ;  /* 0x000000180303823e */ /* 0x000fe200000010ff */
[----:B------:R-:W-:Y:S01]  /*3150*/  @!P0 IMAD.MOV.U32 R8, RZ, RZ, R0 ;  /* 0x000000ffff088224 */ /* 0x000fe200078e0000 */
[----:B------:R-:W-:Y:S02]  /*3160*/  @!P0 MOV R9, R2 ;  /* 0x0000000200098202 */ /* 0x000fe40000000f00 */
[----:B------:R-:W-:Y:S01]  /*3170*/  @!P0 F2FP.BF16.PACK_AB R4, R4, R23 ;  /* 0x000000170404823e */ /* 0x000fe200000010ff */
[----:B------:R-:W-:Y:S03]  /*3180*/  @!P0 IMAD.MOV.U32 R10, RZ, RZ, R3 ;  /* 0x000000ffff0a8224 */ /* 0x000fe600078e0003 */
[----:B------:R-:W-:Y:S05]  /*3190*/  @!P0 MOV R11, R4 ;  /* 0x00000004000b8202 */ /* 0x000fea0000000f00 */
[----:B------:R1:W-:Y:S02]  /*31a0*/  STG.E.128 [R26.64], R8 ;  /* 0x000000081a007986 */ /* 0x0003e4000c101d06 */
.L_x_964:
[----:B------:R-:W-:Y:S05]  /*31b0*/  BSYNC B0 ;  /* 0x0000000000007941 */ /* 0x000fea0003800000 */
.L_x_963:
        /* <DEDUP_REMOVED lines=57> */
.L_x_966:
[----:B------:R-:W-:Y:S05]  /*3550*/  BSYNC B0 ;  /* 0x0000000000007941 */ /* 0x000fea0003800000 */
.L_x_965:
[----:B------:R-:W-:Y:S01]  /*3560*/  BSSY B0, `(.L_x_967) ;  /* 0x0000041000007945 */ /* 0x000fe20003800000 */
[----:B------:R-:W-:-:S05]  /*3570*/  @P3 BRA `(.L_x_968) ;  /* 0x000003f000003947 */ /* 0x000fca0003800000 */
[----:B-1----:R-:W-:Y:S01]  /*3580*/  IMAD.MOV.U32 R9, RZ, RZ, R54 ;  /* 0x000000ffff097224 */ /* 0x002fe200078e0036 */
[----:B------:R-:W-:Y:S01]  /*3590*/  ISETP.GE.AND P0, PT, R132, UR4, PT ;  /* 0x0000000484007c0c */ /* 0x000fe2000bf06270 */
[----:B------:R-:W-:Y:S01]  /*35a0*/  IMAD.MOV.U32 R24, RZ, RZ, R52 ;  /* 0x000000ffff187224 */ /* 0x000fe200078e0034 */
[----:B------:R-:W-:Y:S02]  /*35b0*/  MOV R8, R55 ;  /* 0x0000003700087202 */ /* 0x000fe40000000f00 */
[----:B------:R-:W-:Y:S02]  /*35c0*/  MOV R28, 0xc0 ;  /* 0x000000c0001c7802 */ /* 0x000fe40000000f00 */
[----:B------:R-:W-:Y:S05]  /*35d0*/  MOV R25, R53 ;  /* 0x0000003500197202 */ /* 0x000fea0000000f00 */
[----:B------:R-:W-:Y:S02]  /*35e0*/  IMAD.WIDE.U32 R24, R28, c[0x0][0x198], R24 ;  /* 0x000066001c187a25 */ /* 0x000fe400078e0018 */
[C---:B------:R-:W-:Y:S02]  /*35f0*/  @!P0 SHF.L.U32 R2, R68.reuse, 0x1, RZ ;  /* 0x0000000144028819 */ /* 0x040fe400000006ff */
[----:B------:R-:W-:Y:S02]  /*3600*/  @!P0 SHF.L.U64.HI R0, R68, 0x1, R77 ;  /* 0x0000000144008819 */ /* 0x000fe4000001024d */
[----:B------:R-:W-:Y:S05]  /*3610*/  @!P0 IADD3 R4, P1, R2, R37, RZ ;  /* 0x0000002502048210 */ /* 0x000fea0007f3e0ff */
[----:B------:R-:W-:Y:S01]  /*3620*/  @!P0 IMAD.X R5, R0, 0x1, R36, P1 ;  /* 0x0000000100058824 */ /* 0x000fe200008e0624 */
[----:B------:R-:W-:Y:S04]  /*3630*/  @!P0 IADD3 R2, P1, R2, R19, RZ ;  /* 0x0000001302028210 */ /* 0x000fe80007f3e0ff */
[----:B------:R-:W-:Y:S01]  /*3640*/  @!P0 IADD3.X R3, R0, R18, RZ, P1, !PT ;  /* 0x0000001200038210 */ /* 0x000fe20000ffe4ff */
[----:B------:R-:W-:Y:S01]  /*3650*/  IMAD.MOV.U32 R0, RZ, RZ, c[0x0][0x288] ;  /* 0x0000a200ff007624 */ /* 0x000fe200078e00ff */
[----:B------:R-:W2:Y:S03]  /*3660*/  @!P0 LDG.E.64 R16, [R4.64] ;  /* 0x0000000604108981 */ /* 0x000ea6000c1e1b00 */
[----:B------:R-:W-:Y:S03]  /*3670*/  IMAD.WIDE.U32 R8, R0, 0xc0, R8 ;  /* 0x000000c000087825 */ /* 0x000fe600078e0008 */
[----:B------:R-:W3:Y:S02]  /*3680*/  @!P0 LDG.E.64 R2, [R2.64] ;  /* 0x0000000602028981 */ /* 0x000ee4000c1e1b00 */
[----:B------:R-:W-:Y:S06]  /*3690*/  IADD3 R9, R9, UR25, RZ ;  /* 0x0000001909097c10 */ /* 0x000fec000fffe0ff */
[----:B------:R-:W4:Y:S01]  /*36a0*/  LDG.E.128 R8, [R8.64] ;  /* 0x0000000608087981 */ /* 0x000f22000c1e1d00 */
[C---:B--2---:R-:W-:Y:S01]  /*36b0*/  @!P0 IMAD.U32 R12, R16.reuse, 0x10000, RZ ;  /* 0x00010000100c8824 */ /* 0x044fe200078e00ff */
[----:B------:R-:W-:Y:S01]  /*36c0*/  @!P0 LOP3.LUT R14, R16, 0xffff0000, RZ, 0xc0, !PT ;  /* 0xffff0000100e8812 */ /* 0x000fe200078ec0ff */
[C---:B------:R-:W-:Y:S01]  /*36d0*/  @!P0 IMAD.U32 R15, R17.reuse, 0x10000, RZ ;  /* 0x00010000110f8824 */ /* 0x040fe200078e00ff */
[----:B------:R-:W-:Y:S02]  /*36e0*/  @!P0 LOP3.LUT R17, R17, 0xffff0000, RZ, 0xc0, !PT ;  /* 0xffff000011118812 */ /* 0x000fe400078ec0ff */
[C---:B---3--:R-:W-:Y:S02]  /*36f0*/  @!P0 SHF.L.U32 R0, R2.reuse, 0x10, RZ ;  /* 0x0000001002008819 */ /* 0x048fe400000006ff */
[----:B------:R-:W-:Y:S02]  /*3700*/  @!P0 LOP3.LUT R2, R2, 0xffff0000, RZ, 0xc0, !PT ;  /* 0xffff000002028812 */ /* 0x000fe400078ec0ff */
[C---:B------:R-:W-:Y:S02]  /*3710*/  @!P0 SHF.L.U32 R7, R3.reuse, 0x10, RZ ;  /* 0x0000001003078819 */ /* 0x040fe400000006ff */
[----:B------:R-:W-:Y:S01]  /*3720*/  @!P0 LOP3.LUT R6, R3, 0xffff0000, RZ, 0xc0, !PT ;  /* 0xffff000003068812 */ /* 0x000fe200078ec0ff */
[C---:B----4-:R-:W-:Y:S01]  /*3730*/  @!P0 IMAD.U32 R3, R9.reuse, 0x10000, RZ ;  /* 0x0001000009038824 */ /* 0x050fe200078e00ff */
[C---:B------:R-:W-:Y:S02]  /*3740*/  @!P0 LOP3.LUT R5, R8.reuse, 0xffff0000, RZ, 0xc0, !PT ;  /* 0xffff000008058812 */ /* 0x040fe400078ec0ff */
[----:B------:R-:W-:Y:S02]  /*3750*/  @!P0 SHF.L.U32 R4, R8, 0x10, RZ ;  /* 0x0000001008048819 */ /* 0x000fe400000006ff */
[----:B------:R-:W-:Y:S01]  /*3760*/  @!P0 LOP3.LUT R13, R9, 0xffff0000, RZ, 0xc0, !PT ;  /* 0xffff0000090d8812 */ /* 0x000fe200078ec0ff */
[CC--:B------:R-:W-:Y:S02]  /*3770*/  @!P0 FMUL.FTZ R16, R5.reuse, R0.reuse ;  /* 0x0000000005108220 */ /* 0x0c0fe40000410000 */
[C---:B------:R-:W-:Y:S02]  /*3780*/  @!P0 FMUL.FTZ R0, R4.reuse, R0 ;  /* 0x0000000004008220 */ /* 0x040fe40000410000 */
[-C--:B------:R-:W-:Y:S01]  /*3790*/  @!P0 FFMA.FTZ R27, R4, R12.reuse, -R16 ;  /* 0x0000000c041b8223 */ /* 0x080fe20000010810 */
[C---:B------:R-:W-:Y:S01]  /*37a0*/  @!P0 SHF.L.U32 R4, R10.reuse, 0x10, RZ ;  /* 0x000000100a048819 */ /* 0x040fe200000006ff */
[----:B------:R-:W-:Y:S01]  /*37b0*/  @!P0 FFMA.FTZ R0, R5, R12, R0 ;  /* 0x0000000c05008223 */ /* 0x000fe20000010000 */
[----:B------:R-:W-:Y:S01]  /*37c0*/  @!P0 LOP3.LUT R12, R10, 0xffff0000, RZ, 0xc0, !PT ;  /* 0xffff00000a0c8812 */ /* 0x000fe200078ec0ff */
[-C--:B------:R-:W-:Y:S01]  /*37d0*/  @!P0 FMUL.FTZ R5, R13, R2.reuse ;  /* 0x000000020d058220 */ /* 0x080fe20000410000 */
[----:B------:R-:W-:Y:S01]  /*37e0*/  @!P0 LOP3.LUT R16, R11, 0xffff0000, RZ, 0xc0, !PT ;  /* 0xffff00000b108812 */ /* 0x000fe200078ec0ff */
[C---:B------:R-:W-:Y:S02]  /*37f0*/  @!P0 FMUL.FTZ R2, R3.reuse, R2 ;  /* 0x0000000203028220 */ /* 0x040fe40000410000 */
[----:B------:R-:W-:Y:S02]  /*3800*/  @!P0 FFMA.FTZ R26, R3, R14, -R5 ;  /* 0x0000000e031a8223 */ /* 0x000fe40000010805 */
[-C--:B------:R-:W-:Y:S02]  /*3810*/  @!P0 FMUL.FTZ R23, R12, R7.reuse ;  /* 0x000000070c178220 */ /* 0x080fe40000410000 */
[----:B------:R-:W-:Y:S02]  /*3820*/  @!P0 IMAD.U32 R5, R11, 0x10000, RZ ;  /* 0x000100000b058824 */ /* 0x000fe400078e00ff */
[----:B------:R-:W-:Y:S02]  /*3830*/  @!P0 FMUL.FTZ R3, R4, R7 ;  /* 0x0000000704038220 */ /* 0x000fe40000410000 */
[-C--:B------:R-:W-:Y:S02]  /*3840*/  @!P0 FMUL.FTZ R7, R16, R6.reuse ;  /* 0x0000000610078220 */ /* 0x080fe40000410000 */
[----:B------:R-:W-:Y:S02]  /*3850*/  @!P0 FFMA.FTZ R23, R4, R15, -R23 ;  /* 0x0000000f04178223 */ /* 0x000fe40000010817 */
[----:B------:R-:W-:Y:S01]  /*3860*/  @!P0 FMUL.FTZ R4, R5, R6 ;  /* 0x0000000605048220 */ /* 0x000fe20000410000 */
[----:B------:R-:W-:Y:S01]  /*3870*/  @!P0 F2FP.BF16.PACK_AB R6, R0, R27 ;  /* 0x0000001b0006823e */ /* 0x000fe200000010ff */
[----:B------:R-:W-:Y:S02]  /*3880*/  @!P0 FFMA.FTZ R2, R13, R14, R2 ;  /* 0x0000000e0d028223 */ /* 0x000fe40000010002 */
[----:B------:R-:W-:Y:S01]  /*3890*/  @!P0 FFMA.FTZ R3, R12, R15, R3 ;  /* 0x0000000f0c038223 */ /* 0x000fe20000010003 */
[----:B------:R-:W-:Y:S01]  /*38a0*/  @!P0 MOV R8, R6 ;  /* 0x0000000600088202 */ /* 0x000fe20000000f00 */
[-C--:B------:R-:W-:Y:S01]  /*38b0*/  @!P0 FFMA.FTZ R4, R16, R17.reuse, R4 ;  /* 0x0000001110048223 */ /* 0x080fe20000010004 */
[----:B------:R-:W-:Y:S01]  /*38c0*/  @!P0 F2FP.BF16.PACK_AB R2, R2, R26 ;  /* 0x0000001a0202823e */ /* 0x000fe200000010ff */
[----:B------:R-:W-:Y:S01]  /*38d0*/  @!P0 FFMA.FTZ R7, R5, R17, -R7 ;  /* 0x0000001105078223 */ /* 0x000fe20000010807 */
[----:B------:R-:W-:Y:S01]  /*38e0*/  @!P0 F2FP.BF16.PACK_AB R3, R3, R23 ;  /* 0x000000170303823e */ /* 0x000fe200000010ff */
[----:B------:R-:W-:Y:S02]  /*38f0*/  IMAD R5, R28, c[0x0][0x19c], RZ ;  /* 0x000067001c057a24 */ /* 0x000fe400078e02ff */
[----:B------:R-:W-:Y:S01]  /*3900*/  @!P0 IMAD.MOV.U32 R9, RZ, RZ, R2 ;  /* 0x000000ffff098224 */ /* 0x000fe200078e0002 */
[----:B------:R-:W-:Y:S01]  /*3910*/  @!P0 F2FP.BF16.PACK_AB R0, R4, R7 ;  /* 0x000000070400823e */ /* 0x000fe200000010ff */
[----:B------:R-:W-:Y:S01]  /*3920*/  IMAD.IADD R5, R25, 0x1, R5 ;  /* 0x0000000119057824 */ /* 0x000fe200078e0205 */
[----:B------:R-:W-:Y:S02]  /*3930*/  MOV R4, R24 ;  /* 0x0000001800047202 */ /* 0x000fe40000000f00 */
[----:B------:R-:W-:Y:S02]  /*3940*/  @!P0 MOV R10, R3 ;  /* 0x00000003000a8202 */ /* 0x000fe40000000f00 */
[----:B------:R-:W-:Y:S05]  /*3950*/  @!P0 MOV R11, R0 ;  /* 0x00000000000b8202 */ /* 0x000fea0000000f00 */
[----:B------:R1:W-:Y:S02]  /*3960*/  STG.E.128 [R4.64], R8 ;  /* 0x0000000804007986 */ /* 0x0003e4000c101d06 */
.L_x_968:
[----:B------:R-:W-:Y:S05]  /*3970*/  BSYNC B0 ;  /* 0x0000000000007941 */ /* 0x000fea0003800000 */
.L_x_967:
[----:B------:R-:W-:Y:S01]  /*3980*/  LOP3.LUT P0, RZ, R188, 0x2, RZ, 0xc0, !PT ;  /* 0x00000002bcff7812 */ /* 0x000fe2000780c0ff */
[----:B------:R-:W-:Y:S01]  /*3990*/  @!UPT UIADD3 URZ, URZ, URZ, URZ ;  /* 0x0000003f3f3ff290 */ /* 0x000fe2000fffe03f */
[----:B------:R-:W-:Y:S11]  /*39a0*/  BSSY B0, `(.L_x_969) ;  /* 0x0000039000007945 */ /* 0x000ff60003800000 */
[----:B------:R-:W-:-:S05]  /*39b0*/  @P0 BRA `(.L_x_970) ;  /* 0x0000037000000947 */ /* 0x000fca0003800000 */
[----:B------:R-:W-:Y:S02]  /*39c0*/  ISETP.GE.AND P0, PT, R132, UR4, PT ;  /* 0x0000000484007c0c */ /* 0x000fe4000bf06270 */
[C---:B-1----:R-:W-:Y:S04]  /*39d0*/  LEA R8, P1, R114.reuse, R55, 0x1 ;  /* 0x0000003772087211 */ /* 0x042fe800078208ff */
[----:B------:R-:W-:Y:S06]  /*39e0*/  LEA.HI.X R9, R114, R54, R117, 0x1, P1 ;  /* 0x0000003672097211 */ /* 0x000fec00008f0c75 */
[----:B------:R-:W2:Y:S01]  /*39f0*/  LDG.E.128 R8, [R8.64] ;  /* 0x0000000608087981 */ /* 0x000ea2000c1e1d00 */
[C---:B------:R-:W-:Y:S01]  /*3a00*/  @!P0 SHF.L.U64.HI R0, R67.reuse, 0x1, R76 ;  /* 0x0000000143008819 */ /* 0x040fe2000001024c */
[----:B------:R-:W-:Y:S05]  /*3a10*/  @!P0 IMAD.SHL.U32 R2, R67, 0x2, RZ ;  /* 0x0000000243028824 */ /* 0x000fea00078e00ff */
[----:B------:R-:W-:Y:S05]  /*3a20*/  @!P0 IADD3 R4, P1, R2, R37, RZ ;  /* 0x0000002502048210 */ /* 0x000fea0007f3e0ff */
[----:B------:R-:W-:Y:S01]  /*3a30*/  @!P0 IMAD.X R5, R0, 0x1, R36, P1 ;  /* 0x0000000100058824 */ /* 0x000fe200008e0624 */
[----:B------:R-:W-:Y:S04]  /*3a40*/  @!P0 IADD3 R2, P1, R2, R19, RZ ;  /* 0x0000001302028210 */ /* 0x000fe80007f3e0ff */
[----:B------:R-:W-:Y:S01]  /*3a50*/  @!P0 IADD3.X R3, R0, R18, RZ, P1, !PT ;  /* 0x0000001200038210 */ /* 0x000fe20000ffe4ff */
[----:B------:R2:W3:Y:S06]  /*3a60*/  @!P0 LDG.E.64 R16, [R4.64] ;  /* 0x0000000604108981 */ /* 0x0004ec000c1e1b00 */
[----:B------:R-:W4:Y:S01]  /*3a70*/  @!P0 LDG.E.64 R2, [R2.64] ;  /* 0x0000000602028981 */ /* 0x000f22000c1e1b00 */
[C---:B--2---:R-:W-:Y:S01]  /*3a80*/  @!P0 IMAD.U32 R4, R8.reuse, 0x10000, RZ ;  /* 0x0001000008048824 */ /* 0x044fe200078e00ff */
[----:B------:R-:W-:Y:S02]  /*3a90*/  @!P0 LOP3.LUT R5, R8, 0xffff0000, RZ, 0xc0, !PT ;  /* 0xffff000008058812 */ /* 0x000fe400078ec0ff */
[C---:B---3--:R-:W-:Y:S02]  /*3aa0*/  @!P0 SHF.L.U32 R12, R16.reuse, 0x10, RZ ;  /* 0x00000010100c8819 */ /* 0x048fe400000006ff */
[----:B------:R-:W-:Y:S02]  /*3ab0*/  @!P0 LOP3.LUT R13, R16, 0xffff0000, RZ, 0xc0, !PT ;  /* 0xffff0000100d8812 */ /* 0x000fe400078ec0ff */
[----:B------:R-:W-:Y:S01]  /*3ac0*/  @!P0 LOP3.LUT R16, R11, 0xffff0000, RZ, 0xc0, !PT ;  /* 0xffff00000b108812 */ /* 0x000fe200078ec0ff */
[C---:B----4-:R-:W-:Y:S01]  /*3ad0*/  @!P0 IMAD.U32 R0, R2.reuse, 0x10000, RZ ;  /* 0x0001000002008824 */ /* 0x050fe200078e00ff */
[C---:B------:R-:W-:Y:S01]  /*3ae0*/  @!P0 LOP3.LUT R6, R3.reuse, 0xffff0000, RZ, 0xc0, !PT ;  /* 0xffff000003068812 */ /* 0x040fe200078ec0ff */
[----:B------:R-:W-:Y:S01]  /*3af0*/  @!P0 IMAD.U32 R7, R3, 0x10000, RZ ;  /* 0x0001000003078824 */ /* 0x000fe200078e00ff */
[----:B------:R-:W-:Y:S01]  /*3b00*/  @!P0 SHF.L.U32 R3, R9, 0x10, RZ ;  /* 0x0000001009038819 */ /* 0x000fe200000006ff */
[-C--:B------:R-:W-:Y:S01]  /*3b10*/  @!P0 FMUL.FTZ R14, R5, R0.reuse ;  /* 0x00000000050e8220 */ /* 0x080fe20000410000 */
[----:B------:R-:W-:Y:S01]  /*3b20*/  @!P0 LOP3.LUT R2, R2, 0xffff0000, RZ, 0xc0, !PT ;  /* 0xffff000002028812 */ /* 0x000fe200078ec0ff */
[C---:B------:R-:W-:Y:S01]  /*3b30*/  @!P0 FMUL.FTZ R0, R4.reuse, R0 ;  /* 0x0000000004008220 */ /* 0x040fe20000410000 */
[----:B------:R-:W-:Y:S01]  /*3b40*/  @!P0 SHF.L.U32 R15, R17, 0x10, RZ ;  /* 0x00000010110f8819 */ /* 0x000fe200000006ff */
[-C--:B------:R-:W-:Y:S01]  /*3b50*/  @!P0 FFMA.FTZ R26, R4, R12.reuse, -R14 ;  /* 0x0000000c041a8223 */ /* 0x080fe2000001080e */
[C---:B------:R-:W-:Y:S01]  /*3b60*/  @!P0 LOP3.LUT R14, R10.reuse, 0xffff0000, RZ, 0xc0, !PT ;  /* 0xffff00000a0e8812 */ /* 0x040fe200078ec0ff */
[----:B------:R-:W-:Y:S01]  /*3b70*/  @!P0 FFMA.FTZ R0, R5, R12, R0 ;  /* 0x0000000c05008223 */ /* 0x000fe20000010000 */
[----:B------:R-:W-:Y:S01]  /*3b80*/  @!P0 LOP3.LUT R12, R9, 0xffff0000, RZ, 0xc0, !PT ;  /* 0xffff0000090c8812 */ /* 0x000fe200078ec0ff */
[----:B------:R-:W-:Y:S01]  /*3b90*/  @!P0 IMAD.U32 R4, R10, 0x10000, RZ ;  /* 0x000100000a048824 */ /* 0x000fe200078e00ff */
[----:B------:R-:W-:Y:S01]  /*3ba0*/  @!P0 SHF.L.U32 R5, R11, 0x10, RZ ;  /* 0x000000100b058819 */ /* 0x000fe200000006ff */
[----:B------:R-:W-:Y:S01]  /*3bb0*/  @!P0 FMUL.FTZ R24, R14, R7 ;  /* 0x000000070e188220 */ /* 0x000fe20000410000 */
[----:B------:R-:W-:Y:S01]  /*3bc0*/  @!P0 F2FP.BF16.PACK_AB R0, R0, R26 ;  /* 0x0000001a0000823e */ /* 0x000fe200000010ff */
[-C--:B------:R-:W-:Y:S01]  /*3bd0*/  @!P0 FMUL.FTZ R23, R12, R2.reuse ;  /* 0x000000020c178220 */ /* 0x080fe20000410000 */
[----:B------:R-:W-:Y:S01]  /*3be0*/  @!P0 LOP3.LUT R17, R17, 0xffff0000, RZ, 0xc0, !PT ;  /* 0xffff000011118812 */ /* 0x000fe200078ec0ff */
[C---:B------:R-:W-:Y:S02]  /*3bf0*/  @!P0 FMUL.FTZ R2, R3.reuse, R2 ;  /* 0x0000000203028220 */ /* 0x040fe40000410000 */
[----:B------:R-:W-:Y:S02]  /*3c00*/  @!P0 FFMA.FTZ R25, R3, R13, -R23 ;  /* 0x0000000d03198223 */ /* 0x000fe40000010817 */
[----:B------:R-:W-:Y:S02]  /*3c10*/  @!P0 FMUL.FTZ R3, R4, R7 ;  /* 0x0000000704038220 */ /* 0x000fe40000410000 */
[-C--:B------:R-:W-:Y:S02]  /*3c20*/  @!P0 FMUL.FTZ R23, R16, R6.reuse ;  /* 0x0000000610178220 */ /* 0x080fe40000410000 */
[----:B------:R-:W-:Y:S02]  /*3c30*/  @!P0 FFMA.FTZ R24, R4, R15, -R24 ;  /* 0x0000000f04188223 */ /* 0x000fe40000010818 */
[C---:B------:R-:W-:Y:S01]  /*3c40*/  @!P0 FMUL.FTZ R4, R5.reuse, R6 ;  /* 0x0000000605048220 */ /* 0x040fe20000410000 */
[----:B------:R-:W-:Y:S01]  /*3c50*/  LEA R6, P1, R108, R52, 0x1 ;  /* 0x000000346c067211 */ /* 0x000fe200078208ff */
[----:B------:R-:W-:Y:S02]  /*3c60*/  @!P0 FFMA.FTZ R2, R12, R13, R2 ;  /* 0x0000000d0c028223 */ /* 0x000fe40000010002 */
[----:B------:R-:W-:Y:S01]  /*3c70*/  @!P0 FFMA.FTZ R3, R14, R15, R3 ;  /* 0x0000000f0e038223 */ /* 0x000fe20000010003 */
[----:B------:R-:W-:Y:S01]  /*3c80*/  LEA.HI.X R7, R108, R53, R81, 0x1, P1 ;  /* 0x000000356c077211 */ /* 0x000fe200008f0c51 */
        /* <DEDUP_REMOVED lines=10> */
.L_x_970:
[----:B------:R-:W-:Y:S05]  /*3d30*/  BSYNC B0 ;  /* 0x0000000000007941 */ /* 0x000fea0003800000 */
.L_x_969:
[----:B------:R-:W-:Y:S01]  /*3d40*/  BSSY B0, `(.L_x_971) ;  /* 0x0000041000007945 */ /* 0x000fe20003800000 */
[----:B------:R-:W-:-:S05]  /*3d50*/  @P4 BRA `(.L_x_972) ;  /* 0x000003f000004947 */ /* 0x000fca0003800000 */
[----:B-1----:R-:W-:Y:S01]  /*3d60*/  IMAD.MOV.U32 R8, RZ, RZ, R55 ;  /* 0x000000ffff087224 */ /* 0x002fe200078e0037 */
[----:B------:R-:W-:Y:S01]  /*3d70*/  ISETP.GE.AND P0, PT, R132, UR4, PT ;  /* 0x0000000484007c0c */ /* 0x000fe2000bf06270 */
[----:B------:R-:W-:Y:S01]  /*3d80*/  IMAD.MOV.U32 R24, RZ, RZ, R52 ;  /* 0x000000ffff187224 */ /* 0x000fe200078e0034 */
[----:B------:R-:W-:Y:S02]  /*3d90*/  MOV R0, c[0x0][0x288] ;  /* 0x0000a20000007a02 */ /* 0x000fe40000000f00 */
[----:B------:R-:W-:Y:S02]  /*3da0*/  MOV R9, R54 ;  /* 0x0000003600097202 */ /* 0x000fe40000000f00 */
[----:B------:R-:W-:Y:S02]  /*3db0*/  MOV R28, 0x140 ;  /* 0x00000140001c7802 */ /* 0x000fe40000000f00 */
[----:B------:R-:W-:Y:S01]  /*3dc0*/  MOV R25, R53 ;  /* 0x0000003500197202 */ /* 0x000fe20000000f00 */
[----:B------:R-:W-:Y:S04]  /*3dd0*/  IMAD.WIDE.U32 R8, R0, 0x140, R8 ;  /* 0x0000014000087825 */ /* 0x000fe800078e0008 */
[C---:B------:R-:W-:Y:S01]  /*3de0*/  @!P0 IMAD.SHL.U32 R2, R66.reuse, 0x2, RZ ;  /* 0x0000000242028824 */ /* 0x040fe200078e00ff */
[----:B------:R-:W-:Y:S01]  /*3df0*/  @!P0 SHF.L.U64.HI R0, R66, 0x1, R75 ;  /* 0x0000000142008819 */ /* 0x000fe2000001024b */
[----:B------:R-:W-:Y:S01]  /*3e00*/  IMAD.WIDE.U32 R24, R28, c[0x0][0x198], R24 ;  /* 0x000066001c187a25 */ /* 0x000fe200078e0018 */
[----:B------:R-:W-:Y:S02]  /*3e10*/  IADD3 R9, R9, UR24, RZ ;  /* 0x0000001809097c10 */ /* 0x000fe4000fffe0ff */
[C---:B------:R-:W-:Y:S02]  /*3e20*/  @!P0 IADD3 R4, P2, R2.reuse, R37, RZ ;  /* 0x0000002502048210 */ /* 0x040fe40007f5e0ff */
[----:B------:R-:W-:Y:S02]  /*3e30*/  @!P0 IADD3 R2, P1, R2, R19, RZ ;  /* 0x0000001302028210 */ /* 0x000fe40007f3e0ff */
[----:B------:R-:W2:Y:S01]  /*3e40*/  LDG.E.128 R8, [R8.64] ;  /* 0x0000000608087981 */ /* 0x000ea2000c1e1d00 */
[C---:B------:R-:W-:Y:S02]  /*3e50*/  @!P0 IADD3.X R5, R0.reuse, R36, RZ, P2, !PT ;  /* 0x0000002400058210 */ /* 0x040fe400017fe4ff */
[----:B------:R-:W-:Y:S05]  /*3e60*/  @!P0 IMAD.X R3, R0, 0x1, R18, P1 ;  /* 0x0000000100038824 */ /* 0x000fea00008e0612 */
[----:B------:R-:W3:Y:S06]  /*3e70*/  @!P0 LDG.E.64 R16, [R4.64] ;  /* 0x0000000604108981 */ /* 0x000eec000c1e1b00 */
[----:B------:R-:W4:Y:S01]  /*3e80*/  @!P0 LDG.E.64 R2, [R2.64] ;  /* 0x0000000602028981 */ /* 0x000f22000c1e1b00 */
[----:B---3--:R-:W-:Y:S01]  /*3e90*/  @!P0 IMAD.U32 R12, R16, 0x10000, RZ ;  /* 0x00010000100c8824 */ /* 0x008fe200078e00ff */
[C---:B--2---:R-:W-:Y:S01]  /*3ea0*/  @!P0 LOP3.LUT R5, R8.reuse, 0xffff0000, RZ, 0xc0, !PT ;  /* 0xffff000008058812 */ /* 0x044fe200078ec0ff */
[----:B------:R-:W-:Y:S01]  /*3eb0*/  @!P0 IMAD.U32 R15, R17, 0x10000, RZ ;  /* 0x00010000110f8824 */ /* 0x000fe200078e00ff */
[----:B------:R-:W-:Y:S02]  /*3ec0*/  @!P0 SHF.L.U32 R4, R8, 0x10, RZ ;  /* 0x0000001008048819 */ /* 0x000fe400000006ff */
[----:B------:R-:W-:Y:S02]  /*3ed0*/  @!P0 LOP3.LUT R13, R9, 0xffff0000, RZ, 0xc0, !PT ;  /* 0xffff0000090d8812 */ /* 0x000fe400078ec0ff */
[----:B----4-:R-:W-:Y:S02]  /*3ee0*/  @!P0 SHF.L.U32 R0, R2, 0x10, RZ ;  /* 0x0000001002008819 */ /* 0x010fe400000006ff */
[----:B------:R-:W-:Y:S02]  /*3ef0*/  @!P0 LOP3.LUT R14, R16, 0xffff0000, RZ, 0xc0, !PT ;  /* 0xffff0000100e8812 */ /* 0x000fe400078ec0ff */
[----:B------:R-:W-:Y:S01]  /*3f00*/  @!P0 SHF.L.U32 R7, R3, 0x10, RZ ;  /* 0x0000001003078819 */ /* 0x000fe200000006ff */
[-C--:B------:R-:W-:Y:S01]  /*3f10*/  @!P0 FMUL.FTZ R16, R5, R0.reuse ;  /* 0x0000000005108220 */ /* 0x080fe20000410000 */
[----:B------:R-:W-:Y:S01]  /*3f20*/  @!P0 LOP3.LUT R6, R3, 0xffff0000, RZ, 0xc0, !PT ;  /* 0xffff000003068812 */ /* 0x000fe200078ec0ff */
[----:B------:R-:W-:Y:S01]  /*3f30*/  @!P0 FMUL.FTZ R0, R4, R0 ;  /* 0x0000000004008220 */ /* 0x000fe20000410000 */
[----:B------:R-:W-:Y:S01]  /*3f40*/  @!P0 LOP3.LUT R2, R2, 0xffff0000, RZ, 0xc0, !PT ;  /* 0xffff000002028812 */ /* 0x000fe200078ec0ff */
[-C--:B------:R-:W-:Y:S01]  /*3f50*/  @!P0 FFMA.FTZ R27, R4, R12.reuse, -R16 ;  /* 0x0000000c041b8223 */ /* 0x080fe20000010810 */
[C---:B------:R-:W-:Y:S01]  /*3f60*/  @!P0 SHF.L.U32 R4, R10.reuse, 0x10, RZ ;  /* 0x000000100a048819 */ /* 0x040fe200000006ff */
[----:B------:R-:W-:Y:S01]  /*3f70*/  @!P0 FFMA.FTZ R0, R5, R12, R0 ;  /* 0x0000000c05008223 */ /* 0x000fe20000010000 */
[----:B------:R-:W-:Y:S01]  /*3f80*/  @!P0 LOP3.LUT R12, R10, 0xffff0000, RZ, 0xc0, !PT ;  /* 0xffff00000a0c8812 */ /* 0x000fe200078ec0ff */
[----:B------:R-:W-:Y:S01]  /*3f90*/  @!P0 IMAD.U32 R3, R9, 0x10000, RZ ;  /* 0x0001000009038824 */ /* 0x000fe200078e00ff */
        /* <DEDUP_REMOVED lines=27> */
.L_x_972:
[----:B------:R-:W-:Y:S05]  /*4150*/  BSYNC B0 ;  /* 0x0000000000007941 */ /* 0x000fea0003800000 */
.L_x_971:
        /* <DEDUP_REMOVED lines=65> */
.L_x_974:
[----:B------:R-:W-:Y:S05]  /*4570*/  BSYNC B0 ;  /* 0x0000000000007941 */ /* 0x000fea0003800000 */
.L_x_973:
[----:B------:R-:W-:Y:S01]  /*4580*/  LOP3.LUT P0, RZ, R188, 0x1, RZ, 0xc0, !PT ;  /* 0x00000001bcff7812 */ /* 0x000fe2000780c0ff */
[----:B------:R-:W-:Y:S01]  /*4590*/  @!UPT UIADD3 URZ, URZ, URZ, URZ ;  /* 0x0000003f3f3ff290 */ /* 0x000fe2000fffe03f */
[----:B------:R-:W-:Y:S11]  /*45a0*/  BSSY B0, `(.L_x_975) ;  /* 0x0000041000007945 */ /* 0x000ff60003800000 */
        /* <DEDUP_REMOVED lines=64> */
.L_x_976:
[----:B------:R-:W-:Y:S05]  /*49b0*/  BSYNC B0 ;  /* 0x0000000000007941 */ /* 0x000fea0003800000 */
.L_x_975:
[----:B-1----:R-:W-:Y:S01]  /*49c0*/  MOV R5, R36 ;  /* 0x0000002400057202 */ /* 0x002fe20000000f00 */
[----:B------:R-:W-:Y:S01]  /*49d0*/  IMAD.MOV.U32 R0, RZ, RZ, c[0x0][0x230] ;  /* 0x00008c00ff007624 */ /* 0x000fe200078e00ff */
[----:B------:R-:W-:Y:S01]  /*49e0*/  MOV R3, R18 ;  /* 0x0000001200037202 */ /* 0x000fe20000000f00 */
[----:B------:R-:W-:Y:S01]  /*49f0*/  IMAD.MOV.U32 R4, RZ, RZ, R37 ;  /* 0x000000ffff047224 */ /* 0x000fe200078e0025 */
[----:B------:R-:W-:Y:S01]  /*4a00*/  ULDC UR4, c[0x0][0x230] ;  /* 0x00008c0000047ab9 */ /* 0x000fe20000000800 */
[----:B------:R-:W-:Y:S02]  /*4a10*/  IMAD.U32 R0, R0, -0x80, RZ ;  /* 0xffffff8000007824 */ /* 0x000fe400078e00ff */
[----:B------:R-:W-:Y:S03]  /*4a20*/  IMAD.MOV.U32 R2, RZ, RZ, R19 ;  /* 0x000000ffff027224 */ /* 0x000fe600078e0013 */
[C---:B------:R-:W-:Y:S02]  /*4a30*/  LEA R37, P1, R0.reuse, R4, 0x1 ;  /* 0x0000000400257211 */ /* 0x040fe400078208ff */
[C---:B------:R-:W-:Y:S02]  /*4a40*/  LEA R19, P0, R0.reuse, R2, 0x1 ;  /* 0x0000000200137211 */ /* 0x040fe400078008ff */
[C---:B------:R-:W-:Y:S02]  /*4a50*/  LEA.HI.X.SX32 R36, R0.reuse, R5, 0x1, P1 ;  /* 0x0000000500247211 */ /* 0x040fe400008f0eff */
[----:B------:R-:W-:Y:S01]  /*4a60*/  LEA.HI.X.SX32 R18, R0, R3, 0x1, P0 ;  /* 0x0000000300127211 */ /* 0x000fe200000f0eff */
[----:B------:R-:W-:-:S05]  /*4a70*/  BRA `(.L_x_977) ;  /* 0x0000372000007947 */ /* 0x000fca0003800000 */
.L_x_960:
[----:B------:R-:W-:Y:S01]  /*4a80*/  ULEA.HI UR5, UR4, UR4, URZ, 0x1 ;  /* 0x0000000404057291 */ /* 0x000fe2000f8f083f */
[----:B------:R-:W-:Y:S03]  /*4a90*/  BSSY B1, `(.L_x_978) ;  /* 0x000005e000017945 */ /* 0x000fe60003800000 */
[----:B------:R-:W-:Y:S06]  /*4aa0*/  USHF.R.S32.HI UR5, URZ, 0x1, UR5 ;  /* 0x000000013f057899 */ /* 0x000fec0008011405 */
[----:B------:R-:W-:Y:S01]  /*4ab0*/  MOV R39, UR5 ;  /* 0x0000000500277c02 */ /* 0x000fe20008000f00 */
[----:B------:R-:W-:-:S05]  /*4ac0*/  @P1 BRA `(.L_x_979) ;  /* 0x000005a000001947 */ /* 0x000fca0003800000 */
[----:B------:R-:W-:Y:S01]  /*4ad0*/  IMAD.MOV.U32 R2, RZ, RZ, R55 ;  /* 0x000000ffff027224 */ /* 0x000fe200078e0037 */
[----:B------:R-:W-:Y:S01]  /*4ae0*/  MOV R3, R54 ;  /* 0x0000003600037202 */ /* 0x000fe20000000f00 */
[----:B------:R-:W-:Y:S01]  /*4af0*/  BSSY B0, `(.L_x_980) ;  /* 0x0000054000007945 */ /* 0x000fe20003800000 */
[----:B------:R-:W-:Y:S03]  /*4b00*/  ISETP.GE.AND P0, PT, R132, UR4, PT ;  /* 0x0000000484007c0c */ /* 0x000fe6000bf06270 */
[----:B------:R2:W5:Y:S10]  /*4b10*/  LDG.E.128 R28, [R2.64] ;  /* 0x00000006021c7981 */ /* 0x000574000c1e1d00 */
[----:B------:R-:W-:-:S05]  /*4b20*/  @P0 BRA `(.L_x_981) ;  /* 0x0000050000000947 */ /* 0x000fca0003800000 */
[----:B------:R-:W-:Y:S01]  /*4b30*/  ISETP.GE.AND P0, PT, R132, R39, PT ;  /* 0x000000278400720c */ /* 0x000fe20003f06270 */
[----:B------:R-:W-:Y:S01]  /*4b40*/  IMAD.MOV.U32 R0, RZ, RZ, RZ ;  /* 0x000000ffff007224 */ /* 0x000fe200078e00ff */
[----:B-1----:R-:W-:Y:S01]  /*4b50*/  MOV R4, R60 ;  /* 0x0000003c00047202 */ /* 0x002fe20000000f00 */
[----:B------:R-:W-:Y:S01]  /*4b60*/  IMAD.MOV.U32 R5, RZ, RZ, R58 ;  /* 0x000000ffff057224 */ /* 0x000fe200078e003a */
[C---:B-----5:R-:W-:Y:S01]  /*4b70*/  SHF.L.U32 R23, R28.reuse, 0x10, RZ ;  /* 0x000000101c177819 */ /* 0x060fe200000006ff */
[C---:B------:R-:W-:Y:S01]  /*4b80*/  IMAD.U32 R25, R29.reuse, 0x10000, RZ ;  /* 0x000100001d197824 */ /* 0x040fe200078e00ff */
[----:B------:R-:W-:Y:S02]  /*4b90*/  LOP3.LUT R24, R28, 0xffff0000, RZ, 0xc0, !PT ;  /* 0xffff00001c187812 */ /* 0x000fe400078ec0ff */
[----:B------:R-:W-:Y:S01]  /*4ba0*/  LOP3.LUT R26, R29, 0xffff0000, RZ, 0xc0, !PT ;  /* 0xffff00001d1a7812 */ /* 0x000fe200078ec0ff */
[C---:B------:R-:W-:Y:S01]  /*4bb0*/  IMAD.U32 R29, R31.reuse, 0x10000, RZ ;  /* 0x000100001f1d7824 */ /* 0x040fe200078e00ff */
[C---:B------:R-:W-:Y:S02]  /*4bc0*/  SHF.L.U32 R27, R30.reuse, 0x10, RZ ;  /* 0x000000101e1b7819 */ /* 0x040fe400000006ff */
[----:B------:R-:W-:Y:S01]  /*4bd0*/  LOP3.LUT R28, R30, 0xffff0000, RZ, 0xc0, !PT ;  /* 0xffff00001e1c7812 */ /* 0x000fe200078ec0ff */
[----:B------:R-:W-:Y:S01]  /*4be0*/  @P0 IMAD R0, RZ, RZ, -UR5 ;  /* 0x80000005ff000e24 */ /* 0x000fe2000f8e02ff */
[----:B------:R-:W-:Y:S04]  /*4bf0*/  LOP3.LUT R30, R31, 0xffff0000, RZ, 0xc0, !PT ;  /* 0xffff00001f1e7812 */ /* 0x000fe800078ec0ff */
[C---:B------:R-:W-:Y:S02]  /*4c00*/  LEA R12, P1, R0.reuse, R4, 0x1 ;  /* 0x00000004000c7211 */ /* 0x040fe400078208ff */
[----:B------:R-:W-:Y:S02]  /*4c10*/  MOV R4, R61 ;  /* 0x0000003d00047202 */ /* 0x000fe40000000f00 */
[----:B------:R-:W-:Y:S01]  /*4c20*/  LEA.HI.X.SX32 R13, R0, R5, 0x1, P1 ;  /* 0x00000005000d7211 */ /* 0x000fe200008f0eff */
[----:B------:R-:W-:Y:S01]  /*4c30*/  IMAD.MOV.U32 R5, RZ, RZ, R59 ;  /* 0x000000ffff057224 */ /* 0x000fe200078e003b */
[----:B------:R-:W-:Y:S01]  /*4c40*/  MOV R0, R39 ;  /* 0x0000002700007202 */ /* 0x000fe20000000f00 */
[----:B------:R-:W-:Y:S03]  /*4c50*/  @P0 IMAD R0, RZ, RZ, -UR5 ;  /* 0x80000005ff000e24 */ /* 0x000fe6000f8e02ff */
[----:B------:R-:W3:Y:S02]  /*4c60*/  LDG.E.128 R12, [R12.64] ;  /* 0x000000060c0c7981 */ /* 0x000ee4000c1e1d00 */
[C---:B--2---:R-:W-:Y:S04]  /*4c70*/  LEA R2, P1, R0.reuse, R2, 0x1 ;  /* 0x0000000200027211 */ /* 0x044fe800078208ff */
[----:B------:R-:W-:Y:S02]  /*4c80*/  LEA.HI.X.SX32 R3, R0, R3, 0x1, P1 ;  /* 0x0000000300037211 */ /* 0x000fe400008f0eff */
[----:B------:R-:W-:Y:S01]  /*4c90*/  MOV R0, RZ ;  /* 0x000000ff00007202 */ /* 0x000fe20000000f00 */
[----:B------:R-:W-:Y:S05]  /*4ca0*/  @P0 IMAD R0, RZ, RZ, -UR5 ;  /* 0x80000005ff000e24 */ /* 0x000fea000f8e02ff */
[C---:B------:R-:W-:Y:S04]  /*4cb0*/  LEA R16, P1, R0.reuse, R4, 0x1 ;  /* 0x0000000400107211 */ /* 0x040fe800078208ff */
[----:B------:R-:W-:Y:S02]  /*4cc0*/  LEA.HI.X.SX32 R17, R0, R5, 0x1, P1 ;  /* 0x0000000500117211 */ /* 0x000fe400008f0eff */
[----:B------:R-:W2:Y:S08]  /*4cd0*/  LDG.E.128 R4, [R2.64] ;  /* 0x0000000602047981 */ /* 0x000eb0000c1e1d00 */
[----:B------:R1:W4:Y:S01]  /*4ce0*/  LDG.E.128 R32, [R16.64] ;  /* 0x0000000610207981 */ /* 0x000322000c1e1d00 */
[----:B---3--:R-:W-:Y:S01]  /*4cf0*/  IMAD.U32 R9, R13, 0x10000, RZ ;  /* 0x000100000d097824 */ /* 0x008fe200078e00ff */
[C---:B------:R-:W-:Y:S02]  /*4d00*/  SHF.L.U32 R0, R12.reuse, 0x10, RZ ;  /* 0x000000100c007819 */ /* 0x040fe400000006ff */
[----:B------:R-:W-:Y:S01]  /*4d10*/  LOP3.LUT R8, R12, 0xffff0000, RZ, 0xc0, !PT ;  /* 0xffff00000c087812 */ /* 0x000fe200078ec0ff */
[----:B------:R-:W-:Y:S01]  /*4d20*/  @!P0 FADD.FTZ R9, -R9, -RZ ;  /* 0x800000ff09098221 */ /* 0x000fe20000010100 */
[----:B------:R-:W-:Y:S01]  /*4d30*/  LOP3.LUT R10, R13, 0xffff0000, RZ, 0xc0, !PT ;  /* 0xffff00000d0a7812 */ /* 0x000fe200078ec0ff */
[C---:B------:R-:W-:Y:S01]  /*4d40*/  IMAD.U32 R13, R15.reuse, 0x10000, RZ ;  /* 0x000100000f0d7824 */ /* 0x040fe200078e00ff */
[----:B------:R-:W-:Y:S01]  /*4d50*/  SHF.L.U32 R11, R14, 0x10, RZ ;  /* 0x000000100e0b7819 */ /* 0x000fe200000006ff */
[----:B------:R-:W-:Y:S01]  /*4d60*/  @!P0 FADD.FTZ R0, -R0, -RZ ;  /* 0x800000ff00008221 */ /* 0x000fe20000010100 */
[----:B------:R-:W-:Y:S01]  /*4d70*/  LOP3.LUT R12, R14, 0xffff0000, RZ, 0xc0, !PT ;  /* 0xffff00000e0c7812 */ /* 0x000fe200078ec0ff */
[----:B------:R-:W-:Y:S01]  /*4d80*/  @!P0 FADD.FTZ R8, -R8, -RZ ;  /* 0x800000ff08088221 */ /* 0x000fe20000010100 */
[----:B------:R-:W-:Y:S01]  /*4d90*/  LOP3.LUT R14, R15, 0xffff0000, RZ, 0xc0, !PT ;  /* 0xffff00000f0e7812 */ /* 0x000fe200078ec0ff */
[----:B------:R-:W-:Y:S02]  /*4da0*/  @!P0 FADD.FTZ R10, -R10, -RZ ;  /* 0x800000ff0a0a8221 */ /* 0x000fe40000010100 */
[----:B------:R-:W-:Y:S02]  /*4db0*/  @!P0 FADD.FTZ R11, -R11, -RZ ;  /* 0x800000ff0b0b8221 */ /* 0x000fe40000010100 */
[----:B------:R-:W-:Y:S02]  /*4dc0*/  @!P0 FADD.FTZ R12, -R12, -RZ ;  /* 0x800000ff0c0c8221 */ /* 0x000fe40000010100 */
[----:B------:R-:W-:Y:S02]  /*4dd0*/  @!P0 FADD.FTZ R13, -R13, -RZ ;  /* 0x800000ff0d0d8221 */ /* 0x000fe40000010100 */
[----:B--2---:R-:W-:Y:S01]  /*4de0*/  IMAD.U32 R15, R5, 0x10000, RZ ;  /* 0x00010000050f7824 */ /* 0x004fe200078e00ff */
[C---:B------:R-:W-:Y:S01]  /*4df0*/  SHF.L.U32 R2, R4.reuse, 0x10, RZ ;  /* 0x0000001004027819 */ /* 0x040fe200000006ff */
[----:B-1----:R-:W-:Y:S01]  /*4e00*/  IMAD.U32 R17, R7, 0x10000, RZ ;  /* 0x0001000007117824 */ /* 0x002fe200078e00ff */
[----:B------:R-:W-:Y:S01]  /*4e10*/  LOP3.LUT R3, R4, 0xffff0000, RZ, 0xc0, !PT ;  /* 0xffff000004037812 */ /* 0x000fe200078ec0ff */
[----:B------:R-:W-:Y:S01]  /*4e20*/  @!P0 FADD.FTZ R14, -R14, -RZ ;  /* 0x800000ff0e0e8221 */ /* 0x000fe20000010100 */
[----:B------:R-:W-:Y:S01]  /*4e30*/  LOP3.LUT R4, R5, 0xffff0000, RZ, 0xc0, !PT ;  /* 0xffff000005047812 */ /* 0x000fe200078ec0ff */
[----:B------:R-:W-:Y:S01]  /*4e40*/  FMUL.FTZ R0, R2, R0 ;  /* 0x0000000002007220 */ /* 0x000fe20000410000 */
[C---:B------:R-:W-:Y:S01]  /*4e50*/  SHF.L.U32 R5, R6.reuse, 0x10, RZ ;  /* 0x0000001006057819 */ /* 0x040fe200000006ff */
[----:B------:R-:W-:Y:S01]  /*4e60*/  FMUL.FTZ R2, R3, R8 ;  /* 0x0000000803027220 */ /* 0x000fe20000410000 */
[----:B------:R-:W-:Y:S01]  /*4e70*/  LOP3.LUT R6, R6, 0xffff0000, RZ, 0xc0, !PT ;  /* 0xffff000006067812 */ /* 0x000fe200078ec0ff */
[----:B------:R-:W-:Y:S01]  /*4e80*/  FMUL.FTZ R3, R15, R9 ;  /* 0x000000090f037220 */ /* 0x000fe20000410000 */
[----:B----4-:R-:W-:Y:S01]  /*4e90*/  SHF.L.U32 R9, R32, 0x10, RZ ;  /* 0x0000001020097819 */ /* 0x010fe200000006ff */
[----:B------:R-:W-:Y:S01]  /*4ea0*/  FMUL.FTZ R4, R4, R10 ;  /* 0x0000000a04047220 */ /* 0x000fe20000410000 */
[----:B------:R-:W-:Y:S01]  /*4eb0*/  LOP3.LUT R10, R32, 0xffff0000, RZ, 0xc0, !PT ;  /* 0xffff0000200a7812 */ /* 0x000fe200078ec0ff */
[----:B------:R-:W-:Y:S01]  /*4ec0*/  FMUL.FTZ R5, R5, R11 ;  /* 0x0000000b05057220 */ /* 0x000fe20000410000 */
[----:B------:R-:W-:Y:S01]  /*4ed0*/  LOP3.LUT R16, R7, 0xffff0000, RZ, 0xc0, !PT ;  /* 0xffff000007107812 */ /* 0x000fe200078ec0ff */
[----:B------:R-:W-:Y:S02]  /*4ee0*/  IMAD.U32 R11, R33, 0x10000, RZ ;  /* 0x00010000210b7824 */ /* 0x000fe400078e00ff */
[----:B------:R-:W-:Y:S02]  /*4ef0*/  FFMA.FTZ R0, R23, R9, R0 ;  /* 0x0000000917007223 */ /* 0x000fe40000010000 */
[----:B------:R-:W-:Y:S01]  /*4f00*/  FMUL.FTZ R6, R6, R12 ;  /* 0x0000000c06067220 */ /* 0x000fe20000410000 */
[----:B------:R-:W-:Y:S01]  /*4f10*/  LOP3.LUT R12, R33, 0xffff0000, RZ, 0xc0, !PT ;  /* 0xffff0000210c7812 */ /* 0x000fe200078ec0ff */
[----:B------:R-:W-:Y:S02]  /*4f20*/  FFMA.FTZ R2, R24, R10, R2 ;  /* 0x0000000a18027223 */ /* 0x000fe40000010002 */
[----:B------:R-:W-:Y:S01]  /*4f30*/  FMUL.FTZ R7, R17, R13 ;  /* 0x0000000d11077220 */ /* 0x000fe20000410000 */
[----:B------:R-:W-:Y:S01]  /*4f40*/  SHF.L.U32 R13, R34, 0x10, RZ ;  /* 0x00000010220d7819 */ /* 0x000fe200000006ff */
[----:B------:R-:W-:Y:S02]  /*4f50*/  FFMA.FTZ R3, R25, R11, R3 ;  /* 0x0000000b19037223 */ /* 0x000fe40000010003 */
[----:B------:R-:W-:Y:S01]  /*4f60*/  FMUL.FTZ R8, R16, R14 ;  /* 0x0000000e10087220 */ /* 0x000fe20000410000 */
[----:B------:R-:W-:Y:S01]  /*4f70*/  LOP3.LUT R14, R34, 0xffff0000, RZ, 0xc0, !PT ;  /* 0xffff0000220e7812 */ /* 0x000fe200078ec0ff */
[----:B------:R-:W-:Y:S01]  /*4f80*/  FFMA.FTZ R4, R26, R12, R4 ;  /* 0x0000000c1a047223 */ /* 0x000fe20000010004 */
[C---:B------:R-:W-:Y:S01]  /*4f90*/  LOP3.LUT R16, R35.reuse, 0xffff0000, RZ, 0xc0, !PT ;  /* 0xffff000023107812 */ /* 0x040fe200078ec0ff */
[----:B------:R-:W-:Y:S02]  /*4fa0*/  IMAD.U32 R15, R35, 0x10000, RZ ;  /* 0x00010000230f7824 */ /* 0x000fe400078e00ff */
[----:B------:R-:W-:Y:S02]  /*4fb0*/  FFMA.FTZ R5, R27, R13, R5 ;  /* 0x0000000d1b057223 */ /* 0x000fe40000010005 */
[----:B------:R-:W-:Y:S01]  /*4fc0*/  FFMA.FTZ R6, R28, R14, R6 ;  /* 0x0000000e1c067223 */ /* 0x000fe20000010006 */
[----:B------:R-:W-:Y:S01]  /*4fd0*/  F2FP.BF16.PACK_AB R28, R2, R0 ;  /* 0x00000000021c723e */ /* 0x000fe200000010ff */
[----:B------:R-:W-:Y:S01]  /*4fe0*/  FFMA.FTZ R7, R29, R15, R7 ;  /* 0x0000000f1d077223 */ /* 0x000fe20000010007 */
[----:B------:R-:W-:Y:S01]  /*4ff0*/  F2FP.BF16.PACK_AB R29, R4, R3 ;  /* 0x00000003041d723e */ /* 0x000fe200000010ff */
[----:B------:R-:W-:Y:S01]  /*5000*/  FFMA.FTZ R8, R30, R16, R8 ;  /* 0x000000101e087223 */ /* 0x000fe20000010008 */
[----:B------:R-:W-:Y:S04]  /*5010*/  F2FP.BF16.PACK_AB R30, R6, R5 ;  /* 0x00000005061e723e */ /* 0x000fe800000010ff */
[----:B------:R-:W-:Y:S02]  /*5020*/  F2FP.BF16.PACK_AB R31, R8, R7 ;  /* 0x00000007081f723e */ /* 0x000fe400000010ff */
.L_x_981:
[----:B------:R-:W-:Y:S05]  /*5030*/  BSYNC B0 ;  /* 0x0000000000007941 */ /* 0x000fea0003800000 */
.L_x_980:
[----:B--2---:R-:W-:Y:S02]  /*5040*/  MOV R2, R52 ;  /* 0x0000003400027202 */ /* 0x004fe40000000f00 */
[----:B------:R-:W-:Y:S05]  /*5050*/  MOV R3, R53 ;  /* 0x0000003500037202 */ /* 0x000fea0000000f00 */
[----:B-----5:R2:W-:Y:S02]  /*5060*/  STG.E.128 [R2.64], R28 ;  /* 0x0000001c02007986 */ /* 0x0205e4000c101d06 */
.L_x_979:
[----:B------:R-:W-:Y:S05]  /*5070*/  BSYNC B1 ;  /* 0x0000000000017941 */ /* 0x000fea0003800000 */
.L_x_978:
[----:B------:R-:W-:Y:S01]  /*5080*/  BSSY B1, `(.L_x_982) ;  /* 0x000005c000017945 */ /* 0x000fe20003800000 */
[----:B------:R-:W-:-:S05]  /*5090*/  @P2 BRA `(.L_x_983) ;  /* 0x000005a000002947 */ /* 0x000fca0003800000 */
[C---:B--2---:R-:W-:Y:S01]  /*50a0*/  LEA R2, P0, R115.reuse, R55, 0x1 ;  /* 0x0000003773027211 */ /* 0x044fe200078008ff */
[----:B------:R-:W-:Y:S03]  /*50b0*/  BSSY B0, `(.L_x_984) ;  /* 0x0000055000007945 */ /* 0x000fe60003800000 */
[----:B------:R-:W-:Y:S02]  /*50c0*/  LEA.HI.X R3, R115, R54, R118, 0x1, P0 ;  /* 0x0000003673037211 */ /* 0x000fe400000f0c76 */
[----:B------:R-:W-:Y:S03]  /*50d0*/  ISETP.GE.AND P0, PT, R132, UR4, PT ;  /* 0x0000000484007c0c */ /* 0x000fe6000bf06270 */
[----:B------:R2:W5:Y:S10]  /*50e0*/  LDG.E.128 R28, [R2.64] ;  /* 0x00000006021c7981 */ /* 0x000574000c1e1d00 */
        /* <DEDUP_REMOVED lines=12> */
[C---:B--2---:R-:W-:Y:S04]  /*51b0*/  LEA R2, P1, R0.reuse, R2, 0x1 ;  /* 0x0000000200027211 */ /* 0x044fe800078208ff */
[----:B------:R-:W-:Y:S02]  /*51c0*/  LEA.HI.X.SX32 R3, R0, R3, 0x1, P1 ;  /* 0x0000000300037211 */ /* 0x000fe400008f0eff */
[----:B------:R-:W-:Y:S01]  /*51d0*/  MOV R0, RZ ;  /* 0x000000ff00007202 */ /* 0x000fe20000000f00 */
[----:B------:R-:W-:Y:S05]  /*51e0*/  @P0 IMAD R0, RZ, RZ, -UR5 ;  /* 0x80000005ff000e24 */ /* 0x000fea000f8e02ff */
[----:B-1----:R-:W-:Y:S04]  /*51f0*/  IADD3 R4, P1, R70, R0, RZ ;  /* 0x0000000046047210 */ /* 0x002fe80007f3e0ff */
[-C--:B------:R-:W-:Y:S01]  /*5200*/  LEA.HI.X.SX32 R6, R0, R79.reuse, 0x1, P1 ;  /* 0x0000004f00067211 */ /* 0x080fe200008f0eff */
[----:B------:R-:W-:Y:S01]  /*5210*/  IMAD.MOV.U32 R0, RZ, RZ, RZ ;  /* 0x000000ffff007224 */ /* 0x000fe200078e00ff */
[----:B------:R-:W-:Y:S04]  /*5220*/  @P0 IADD3 R0, RZ, -UR5, RZ ;  /* 0x80000005ff000c10 */ /* 0x000fe8000fffe0ff */
[----:B------:R-:W-:Y:S04]  /*5230*/  IADD3 R5, P1, R70, R0, RZ ;  /* 0x0000000046057210 */ /* 0x000fe80007f3e0ff */
[----:B------:R-:W-:Y:S02]  /*5240*/  LEA.HI.X.SX32 R0, R0, R79, 0x1, P1 ;  /* 0x0000004f00007211 */ /* 0x000fe400008f0eff */
[C---:B------:R-:W-:Y:S04]  /*5250*/  LEA R12, P1, R4.reuse, R60, 0x1 ;  /* 0x0000003c040c7211 */ /* 0x040fe800078208ff */
[----:B------:R-:W-:Y:S02]  /*5260*/  LEA.HI.X R13, R4, R58, R6, 0x1, P1 ;  /* 0x0000003a040d7211 */ /* 0x000fe400008f0c06 */
[C---:B------:R-:W-:Y:S04]  /*5270*/  LEA R16, P1, R5.reuse, R61, 0x1 ;  /* 0x0000003d05107211 */ /* 0x040fe800078208ff */
[----:B------:R-:W2:Y:S01]  /*5280*/  LDG.E.128 R12, [R12.64] ;  /* 0x000000060c0c7981 */ /* 0x000ea2000c1e1d00 */
[----:B------:R-:W-:Y:S07]  /*5290*/  LEA.HI.X R17, R5, R59, R0, 0x1, P1 ;  /* 0x0000003b05117211 */ /* 0x000fee00008f0c00 */
[----:B------:R-:W3:Y:S08]  /*52a0*/  LDG.E.128 R4, [R2.64] ;  /* 0x0000000602047981 */ /* 0x000ef0000c1e1d00 */
[----:B------:R1:W4:Y:S01]  /*52b0*/  LDG.E.128 R32, [R16.64] ;  /* 0x0000000610207981 */ /* 0x000322000c1e1d00 */
[C---:B--2---:R-:W-:Y:S01]  /*52c0*/  IMAD.U32 R0, R12.reuse, 0x10000, RZ ;  /* 0x000100000c007824 */ /* 0x044fe200078e00ff */
[----:B------:R-:W-:Y:S01]  /*52d0*/  LOP3.LUT R8, R12, 0xffff0000, RZ, 0xc0, !PT ;  /* 0xffff00000c087812 */ /* 0x000fe200078ec0ff */
[C---:B------:R-:W-:Y:S01]  /*52e0*/  IMAD.U32 R9, R13.reuse, 0x10000, RZ ;  /* 0x000100000d097824 */ /* 0x040fe200078e00ff */
[----:B------:R-:W-:Y:S01]  /*52f0*/  LOP3.LUT R10, R13, 0xffff0000, RZ, 0xc0, !PT ;  /* 0xffff00000d0a7812 */ /* 0x000fe200078ec0ff */
[C---:B------:R-:W-:Y:S01]  /*5300*/  IMAD.U32 R13, R15.reuse, 0x10000, RZ ;  /* 0x000100000f0d7824 */ /* 0x040fe200078e00ff */
[----:B------:R-:W-:Y:S01]  /*5310*/  SHF.L.U32 R11, R14, 0x10, RZ ;  /* 0x000000100e0b7819 */ /* 0x000fe200000006ff */
[----:B------:R-:W-:Y:S01]  /*5320*/  @!P0 FADD.FTZ R0, -R0, -RZ ;  /* 0x800000ff00008221 */ /* 0x000fe20000010100 */
[----:B------:R-:W-:Y:S01]  /*5330*/  LOP3.LUT R12, R14, 0xffff0000, RZ, 0xc0, !PT ;  /* 0xffff00000e0c7812 */ /* 0x000fe200078ec0ff */
[----:B------:R-:W-:Y:S01]  /*5340*/  @!P0 FADD.FTZ R8, -R8, -RZ ;  /* 0x800000ff08088221 */ /* 0x000fe20000010100 */
[----:B------:R-:W-:Y:S01]  /*5350*/  LOP3.LUT R14, R15, 0xffff0000, RZ, 0xc0, !PT ;  /* 0xffff00000f0e7812 */ /* 0x000fe200078ec0ff */
[----:B------:R-:W-:Y:S01]  /*5360*/  @!P0 FADD.FTZ R9, -R9, -RZ ;  /* 0x800000ff09098221 */ /* 0x000fe20000010100 */
[C---:B---3--:R-:W-:Y:S01]  /*5370*/  LOP3.LUT R3, R4.reuse, 0xffff0000, RZ, 0xc0, !PT ;  /* 0xffff000004037812 */ /* 0x048fe200078ec0ff */
[----:B------:R-:W-:Y:S01]  /*5380*/  IMAD.U32 R2, R4, 0x10000, RZ ;  /* 0x0001000004027824 */ /* 0x000fe200078e00ff */
[C---:B------:R-:W-:Y:S01]  /*5390*/  SHF.L.U32 R15, R5.reuse, 0x10, RZ ;  /* 0x00000010050f7819 */ /* 0x040fe200000006ff */
[----:B------:R-:W-:Y:S01]  /*53a0*/  @!P0 FADD.FTZ R10, -R10, -RZ ;  /* 0x800000ff0a0a8221 */ /* 0x000fe20000010100 */
[----:B------:R-:W-:Y:S01]  /*53b0*/  LOP3.LUT R4, R5, 0xffff0000, RZ, 0xc0, !PT ;  /* 0xffff000005047812 */ /* 0x000fe200078ec0ff */
[----:B------:R-:W-:Y:S01]  /*53c0*/  @!P0 FADD.FTZ R11, -R11, -RZ ;  /* 0x800000ff0b0b8221 */ /* 0x000fe20000010100 */
[C---:B-1----:R-:W-:Y:S01]  /*53d0*/  SHF.L.U32 R17, R7.reuse, 0x10, RZ ;  /* 0x0000001007117819 */ /* 0x042fe200000006ff */
[C---:B------:R-:W-:Y:S01]  /*53e0*/  IMAD.U32 R5, R6.reuse, 0x10000, RZ ;  /* 0x0001000006057824 */ /* 0x040fe200078e00ff */
[----:B------:R-:W-:Y:S01]  /*53f0*/  LOP3.LUT R6, R6, 0xffff0000, RZ, 0xc0, !PT ;  /* 0xffff000006067812 */ /* 0x000fe200078ec0ff */
[----:B------:R-:W-:Y:S01]  /*5400*/  FMUL.FTZ R0, R2, R0 ;  /* 0x0000000002007220 */ /* 0x000fe20000410000 */
[----:B------:R-:W-:Y:S01]  /*5410*/  LOP3.LUT R16, R7, 0xffff0000, RZ, 0xc0, !PT ;  /* 0xffff000007107812 */ /* 0x000fe200078ec0ff */
[----:B------:R-:W-:Y:S02]  /*5420*/  FMUL.FTZ R2, R3, R8 ;  /* 0x0000000803027220 */ /* 0x000fe40000410000 */
[----:B------:R-:W-:Y:S01]  /*5430*/  FMUL.FTZ R3, R15, R9 ;  /* 0x000000090f037220 */ /* 0x000fe20000410000 */
[----:B----4-:R-:W-:Y:S01]  /*5440*/  SHF.L.U32 R15, R35, 0x10, RZ ;  /* 0x00000010230f7819 */ /* 0x010fe200000006ff */
[----:B------:R-:W-:Y:S02]  /*5450*/  IMAD.U32 R9, R32, 0x10000, RZ ;  /* 0x0001000020097824 */ /* 0x000fe400078e00ff */
[----:B------:R-:W-:Y:S02]  /*5460*/  @!P0 FADD.FTZ R12, -R12, -RZ ;  /* 0x800000ff0c0c8221 */ /* 0x000fe40000010100 */
[----:B------:R-:W-:Y:S01]  /*5470*/  FMUL.FTZ R4, R4, R10 ;  /* 0x0000000a04047220 */ /* 0x000fe20000410000 */
[----:B------:R-:W-:Y:S01]  /*5480*/  LOP3.LUT R10, R32, 0xffff0000, RZ, 0xc0, !PT ;  /* 0xffff0000200a7812 */ /* 0x000fe200078ec0ff */
[----:B------:R-:W-:Y:S01]  /*5490*/  FMUL.FTZ R5, R5, R11 ;  /* 0x0000000b05057220 */ /* 0x000fe20000410000 */
[----:B------:R-:W-:Y:S01]  /*54a0*/  SHF.L.U32 R11, R33, 0x10, RZ ;  /* 0x00000010210b7819 */ /* 0x000fe200000006ff */
[----:B------:R-:W-:Y:S02]  /*54b0*/  @!P0 FADD.FTZ R13, -R13, -RZ ;  /* 0x800000ff0d0d8221 */ /* 0x000fe40000010100 */
[----:B------:R-:W-:Y:S02]  /*54c0*/  FFMA.FTZ R0, R23, R9, R0 ;  /* 0x0000000917007223 */ /* 0x000fe40000010000 */
[----:B------:R-:W-:Y:S02]  /*54d0*/  @!P0 FADD.FTZ R14, -R14, -RZ ;  /* 0x800000ff0e0e8221 */ /* 0x000fe40000010100 */
[----:B------:R-:W-:Y:S01]  /*54e0*/  FMUL.FTZ R6, R6, R12 ;  /* 0x0000000c06067220 */ /* 0x000fe20000410000 */
[----:B------:R-:W-:Y:S01]  /*54f0*/  LOP3.LUT R12, R33, 0xffff0000, RZ, 0xc0, !PT ;  /* 0xffff0000210c7812 */ /* 0x000fe200078ec0ff */
[----:B------:R-:W-:Y:S02]  /*5500*/  FFMA.FTZ R2, R24, R10, R2 ;  /* 0x0000000a18027223 */ /* 0x000fe40000010002 */
[----:B------:R-:W-:Y:S02]  /*5510*/  FMUL.FTZ R7, R17, R13 ;  /* 0x0000000d11077220 */ /* 0x000fe40000410000 */
[----:B------:R-:W-:Y:S02]  /*5520*/  IMAD.U32 R13, R34, 0x10000, RZ ;  /* 0x00010000220d7824 */ /* 0x000fe400078e00ff */
[----:B------:R-:W-:Y:S02]  /*5530*/  FFMA.FTZ R3, R25, R11, R3 ;  /* 0x0000000b19037223 */ /* 0x000fe40000010003 */
[----:B------:R-:W-:Y:S01]  /*5540*/  FMUL.FTZ R8, R16, R14 ;  /* 0x0000000e10087220 */ /* 0x000fe20000410000 */
[----:B------:R-:W-:Y:S01]  /*5550*/  LOP3.LUT R14, R34, 0xffff0000, RZ, 0xc0, !PT ;  /* 0xffff0000220e7812 */ /* 0x000fe200078ec0ff */
[----:B------:R-:W-:Y:S01]  /*5560*/  FFMA.FTZ R4, R26, R12, R4 ;  /* 0x0000000c1a047223 */ /* 0x000fe20000010004 */
[----:B------:R-:W-:Y:S01]  /*5570*/  LOP3.LUT R16, R35, 0xffff0000, RZ, 0xc0, !PT ;  /* 0xffff000023107812 */ /* 0x000fe200078ec0ff */
        /* <DEDUP_REMOVED lines=8> */
.L_x_985:
[----:B------:R-:W-:Y:S05]  /*5600*/  BSYNC B0 ;  /* 0x0000000000007941 */ /* 0x000fea0003800000 */
.L_x_984:
[C---:B--2---:R-:W-:Y:S04]  /*5610*/  LEA R2, P0, R154.reuse, R52, 0x1 ;  /* 0x000000349a027211 */ /* 0x044fe800078008ff */
[----:B------:R-:W-:Y:S05]  /*5620*/  LEA.HI.X R3, R154, R53, R165, 0x1, P0 ;  /* 0x000000359a037211 */ /* 0x000fea00000f0ca5 */
[----:B-----5:R2:W-:Y:S04]  /*5630*/  STG.E.128 [R2.64], R28 ;  /* 0x0000001c02007986 */ /* 0x0205e8000c101d06 */
.L_x_983:
[----:B------:R-:W-:Y:S05]  /*5640*/  BSYNC B1 ;  /* 0x0000000000017941 */ /* 0x000fea0003800000 */
.L_x_982:
        /* <DEDUP_REMOVED lines=23> */
[C---:B-1----:R-:W-:Y:S04]  /*57c0*/  IADD3 R4, P1, R69.reuse, R0, RZ ;  /* 0x0000000045047210 */ /* 0x042fe80007f3e0ff */
[----:B------:R-:W-:Y:S01]  /*57d0*/  LEA.HI.X.SX32 R6, R0, R78, 0x1, P1 ;  /* 0x0000004e00067211 */ /* 0x000fe200008f0eff */
        /* <DEDUP_REMOVED lines=63> */
.L_x_989:
[----:B------:R-:W-:Y:S05]  /*5bd0*/  BSYNC B0 ;  /* 0x0000000000007941 */ /* 0x000fea0003800000 */
.L_x_988:
[C---:B--2---:R-:W-:Y:S04]  /*5be0*/  LEA R2, P0, R106.reuse, R52, 0x1 ;  /* 0x000000346a027211 */ /* 0x044fe800078008ff */
[----:B------:R-:W-:Y:S05]  /*5bf0*/  LEA.HI.X R3, R106, R53, R80, 0x1, P0 ;  /* 0x000000356a037211 */ /* 0x000fea00000f0c50 */
[----:B-----5:R2:W-:Y:S04]  /*5c00*/  STG.E.128 [R2.64], R28 ;  /* 0x0000001c02007986 */ /* 0x0205e8000c101d06 */
.L_x_987:
[----:B------:R-:W-:Y:S05]  /*5c10*/  BSYNC B1 ;  /* 0x0000000000017941 */ /* 0x000fea0003800000 */
.L_x_986:
[----:B------:R-:W-:Y:S01]  /*5c20*/  BSSY B1, `(.L_x_990) ;  /* 0x0000064000017945 */ /* 0x000fe20003800000 */
[----:B------:R-:W-:-:S05]  /*5c30*/  @P3 BRA `(.L_x_991) ;  /* 0x0000062000003947 */ /* 0x000fca0003800000 */
[----:B------:R-:W-:Y:S01]  /*5c40*/  IMAD.MOV.U32 R0, RZ, RZ, c[0x0][0x288] ;  /* 0x0000a200ff007624 */ /* 0x000fe200078e00ff */
[----:B--2---:R-:W-:Y:S01]  /*5c50*/  MOV R2, R55 ;  /* 0x0000003700027202 */ /* 0x004fe20000000f00 */
[----:B------:R-:W-:Y:S01]  /*5c60*/  IMAD.MOV.U32 R3, RZ, RZ, R54 ;  /* 0x000000ffff037224 */ /* 0x000fe200078e0036 */
[----:B------:R-:W-:Y:S01]  /*5c70*/  ISETP.GE.AND P0, PT, R132, UR4, PT ;  /* 0x0000000484007c0c */ /* 0x000fe2000bf06270 */
[----:B------:R-:W-:Y:S02]  /*5c80*/  BSSY B0, `(.L_x_992) ;  /* 0x0000056000007945 */ /* 0x000fe40003800000 */
[----:B------:R-:W-:Y:S05]  /*5c90*/  IMAD.WIDE.U32 R2, R0, 0xc0, R2 ;  /* 0x000000c000027825 */ /* 0x000fea00078e0002 */
        /* <DEDUP_REMOVED lines=9> */
[----:B------:R-:W-:Y:S01]  /*5d30*/  SHF.L.U32 R26, R10, 0x10, RZ ;  /* 0x000000100a1a7819 */ /* 0x000fe200000006ff */
[----:B------:R-:W-:Y:S01]  /*5d40*/  IMAD.U32 R17, R8, 0x10000, RZ ;  /* 0x0001000008117824 */ /* 0x000fe200078e00ff */
[----:B------:R-:W-:Y:S02]  /*5d50*/  LOP3.LUT R27, R10, 0xffff0000, RZ, 0xc0, !PT ;  /* 0xffff00000a1b7812 */ /* 0x000fe400078ec0ff */
[----:B------:R-:W-:Y:S03]  /*5d60*/  LOP3.LUT R23, R8, 0xffff0000, RZ, 0xc0, !PT ;  /* 0xffff000008177812 */ /* 0x000fe600078ec0ff */
        /* <DEDUP_REMOVED lines=13> */
[C---:B------:R-:W-:Y:S03]  /*5e40*/  LEA R12, P1, R5.reuse, R61, 0x1 ;  /* 0x0000003d050c7211 */ /* 0x040fe600078208ff */
[----:B------:R-:W2:Y:S01]  /*5e50*/  LDG.E.128 R40, [R14.64] ;  /* 0x000000060e287981 */ /* 0x000ea2000c1e1d00 */
[----:B------:R-:W-:Y:S07]  /*5e60*/  LEA.HI.X R13, R5, R59, R0, 0x1, P1 ;  /* 0x0000003b050d7211 */ /* 0x000fee00008f0c00 */
[----:B------:R2:W3:Y:S08]  /*5e70*/  LDG.E.128 R4, [R2.64] ;  /* 0x0000000602047981 */ /* 0x0004f0000c1e1d00 */
[----:B------:R1:W4:Y:S01]  /*5e80*/  LDG.E.128 R32, [R12.64] ;  /* 0x000000060c207981 */ /* 0x000322000c1e1d00 */
[----:B--2---:R-:W-:Y:S01]  /*5e90*/  IMAD.U32 R3, R41, 0x10000, RZ ;  /* 0x0001000029037824 */ /* 0x004fe200078e00ff */
[C---:B------:R-:W-:Y:S02]  /*5ea0*/  SHF.L.U32 R0, R40.reuse, 0x10, RZ ;  /* 0x0000001028007819 */ /* 0x040fe400000006ff */
[----:B------:R-:W-:Y:S01]  /*5eb0*/  LOP3.LUT R2, R40, 0xffff0000, RZ, 0xc0, !PT ;  /* 0xffff000028027812 */ /* 0x000fe200078ec0ff */
[----:B------:R-:W-:Y:S01]  /*5ec0*/  @!P0 FADD.FTZ R3, -R3, -RZ ;  /* 0x800000ff03038221 */ /* 0x000fe20000010100 */
[----:B------:R-:W-:Y:S01]  /*5ed0*/  LOP3.LUT R8, R43, 0xffff0000, RZ, 0xc0, !PT ;  /* 0xffff00002b087812 */ /* 0x000fe200078ec0ff */
[----:B------:R-:W-:Y:S02]  /*5ee0*/  @!P0 FADD.FTZ R0, -R0, -RZ ;  /* 0x800000ff00008221 */ /* 0x000fe40000010100 */
[C---:B---3--:R-:W-:Y:S01]  /*5ef0*/  IMAD.U32 R9, R4.reuse, 0x10000, RZ ;  /* 0x0001000004097824 */ /* 0x048fe200078e00ff */
[----:B------:R-:W-:Y:S01]  /*5f00*/  LOP3.LUT R11, R4, 0xffff0000, RZ, 0xc0, !PT ;  /* 0xffff0000040b7812 */ /* 0x000fe200078ec0ff */
[----:B------:R-:W-:Y:S01]  /*5f10*/  @!P0 FADD.FTZ R2, -R2, -RZ ;  /* 0x800000ff02028221 */ /* 0x000fe20000010100 */
[----:B------:R-:W-:Y:S01]  /*5f20*/  LOP3.LUT R4, R41, 0xffff0000, RZ, 0xc0, !PT ;  /* 0xffff000029047812 */ /* 0x000fe200078ec0ff */
[----:B------:R-:W-:Y:S01]  /*5f30*/  FMUL.FTZ R0, R9, R0 ;  /* 0x0000000009007220 */ /* 0x000fe20000410000 */
[C---:B-1----:R-:W-:Y:S01]  /*5f40*/  SHF.L.U32 R13, R5.reuse, 0x10, RZ ;  /* 0x00000010050d7819 */ /* 0x042fe200000006ff */
[----:B------:R-:W-:Y:S01]  /*5f50*/  IMAD.U32 R12, R6, 0x10000, RZ ;  /* 0x00010000060c7824 */ /* 0x000fe200078e00ff */
[----:B------:R-:W-:Y:S01]  /*5f60*/  LOP3.LUT R10, R5, 0xffff0000, RZ, 0xc0, !PT ;  /* 0xffff0000050a7812 */ /* 0x000fe200078ec0ff */
[----:B------:R-:W-:Y:S01]  /*5f70*/  @!P0 FADD.FTZ R4, -R4, -RZ ;  /* 0x800000ff04048221 */ /* 0x000fe20000010100 */
[----:B------:R-:W-:Y:S01]  /*5f80*/  SHF.L.U32 R5, R42, 0x10, RZ ;  /* 0x000000102a057819 */ /* 0x000fe200000006ff */
[----:B------:R-:W-:Y:S01]  /*5f90*/  FMUL.FTZ R2, R11, R2 ;  /* 0x000000020b027220 */ /* 0x000fe20000410000 */
[----:B----4-:R-:W-:Y:S01]  /*5fa0*/  SHF.L.U32 R9, R32, 0x10, RZ ;  /* 0x0000001020097819 */ /* 0x010fe200000006ff */
[----:B------:R-:W-:Y:S01]  /*5fb0*/  FMUL.FTZ R4, R10, R4 ;  /* 0x000000040a047220 */ /* 0x000fe20000410000 */
[----:B------:R-:W-:Y:S01]  /*5fc0*/  LOP3.LUT R15, R6, 0xffff0000, RZ, 0xc0, !PT ;  /* 0xffff0000060f7812 */ /* 0x000fe200078ec0ff */
[----:B------:R-:W-:Y:S01]  /*5fd0*/  @!P0 FADD.FTZ R5, -R5, -RZ ;  /* 0x800000ff05058221 */ /* 0x000fe20000010100 */
[----:B------:R-:W-:Y:S01]  /*5fe0*/  LOP3.LUT R6, R42, 0xffff0000, RZ, 0xc0, !PT ;  /* 0xffff00002a067812 */ /* 0x000fe200078ec0ff */
[----:B------:R-:W-:Y:S01]  /*5ff0*/  IMAD.U32 R16, R7, 0x10000, RZ ;  /* 0x0001000007107824 */ /* 0x000fe200078e00ff */
[----:B------:R-:W-:Y:S01]  /*6000*/  LOP3.LUT R10, R32, 0xffff0000, RZ, 0xc0, !PT ;  /* 0xffff0000200a7812 */ /* 0x000fe200078ec0ff */
[----:B------:R-:W-:Y:S01]  /*6010*/  FMUL.FTZ R3, R13, R3 ;  /* 0x000000030d037220 */ /* 0x000fe20000410000 */
[----:B------:R-:W-:Y:S01]  /*6020*/  LOP3.LUT R14, R7, 0xffff0000, RZ, 0xc0, !PT ;  /* 0xffff0000070e7812 */ /* 0x000fe200078ec0ff */
[----:B------:R-:W-:Y:S01]  /*6030*/  IMAD.U32 R7, R43, 0x10000, RZ ;  /* 0x000100002b077824 */ /* 0x000fe200078e00ff */
[----:B------:R-:W-:Y:S01]  /*6040*/  SHF.L.U32 R13, R34, 0x10, RZ ;  /* 0x00000010220d7819 */ /* 0x000fe200000006ff */
[----:B------:R-:W-:Y:S02]  /*6050*/  IMAD.U32 R11, R33, 0x10000, RZ ;  /* 0x00010000210b7824 */ /* 0x000fe400078e00ff */
[----:B------:R-:W-:Y:S02]  /*6060*/  FFMA.FTZ R0, R17, R9, R0 ;  /* 0x0000000911007223 */ /* 0x000fe40000010000 */
[----:B------:R-:W-:Y:S02]  /*6070*/  @!P0 FADD.FTZ R8, -R8, -RZ ;  /* 0x800000ff08088221 */ /* 0x000fe40000010100 */
[----:B------:R-:W-:Y:S01]  /*6080*/  FMUL.FTZ R5, R12, R5 ;  /* 0x000000050c057220 */ /* 0x000fe20000410000 */
[----:B------:R-:W-:Y:S01]  /*6090*/  LOP3.LUT R12, R33, 0xffff0000, RZ, 0xc0, !PT ;  /* 0xffff0000210c7812 */ /* 0x000fe200078ec0ff */
[----:B------:R-:W-:Y:S02]  /*60a0*/  @!P0 FADD.FTZ R6, -R6, -RZ ;  /* 0x800000ff06068221 */ /* 0x000fe40000010100 */
[----:B------:R-:W-:Y:S02]  /*60b0*/  FFMA.FTZ R2, R23, R10, R2 ;  /* 0x0000000a17027223 */ /* 0x000fe40000010002 */
[----:B------:R-:W-:Y:S02]  /*60c0*/  @!P0 FADD.FTZ R7, -R7, -RZ ;  /* 0x800000ff07078221 */ /* 0x000fe40000010100 */
[----:B------:R-:W-:Y:S01]  /*60d0*/  FFMA.FTZ R3, R24, R11, R3 ;  /* 0x0000000b18037223 */ /* 0x000fe20000010003 */
[----:B------:R-:W-:Y:S01]  /*60e0*/  F2FP.BF16.PACK_AB R0, R2, R0 ;  /* 0x000000000200723e */ /* 0x000fe200000010ff */
[----:B------:R-:W-:Y:S01]  /*60f0*/  FMUL.FTZ R8, R14, R8 ;  /* 0x000000080e087220 */ /* 0x000fe20000410000 */
[----:B------:R-:W-:Y:S01]  /*6100*/  LOP3.LUT R14, R34, 0xffff0000, RZ, 0xc0, !PT ;  /* 0xffff0000220e7812 */ /* 0x000fe200078ec0ff */
[----:B------:R-:W-:Y:S02]  /*6110*/  FMUL.FTZ R6, R15, R6 ;  /* 0x000000060f067220 */ /* 0x000fe40000410000 */
[----:B------:R-:W-:Y:S02]  /*6120*/  FFMA.FTZ R4, R25, R12, R4 ;  /* 0x0000000c19047223 */ /* 0x000fe40000010004 */
[----:B------:R-:W-:Y:S01]  /*6130*/  FMUL.FTZ R7, R16, R7 ;  /* 0x0000000710077220 */ /* 0x000fe20000410000 */
[C---:B------:R-:W-:Y:S01]  /*6140*/  LOP3.LUT R16, R35.reuse, 0xffff0000, RZ, 0xc0, !PT ;  /* 0xffff000023107812 */ /* 0x040fe200078ec0ff */
[----:B------:R-:W-:Y:S01]  /*6150*/  IMAD.U32 R15, R35, 0x10000, RZ ;  /* 0x00010000230f7824 */ /* 0x000fe200078e00ff */
[----:B------:R-:W-:Y:S01]  /*6160*/  F2FP.BF16.PACK_AB R9, R4, R3 ;  /* 0x000000030409723e */ /* 0x000fe200000010ff */
[----:B------:R-:W-:Y:S02]  /*6170*/  FFMA.FTZ R5, R26, R13, R5 ;  /* 0x0000000d1a057223 */ /* 0x000fe40000010005 */
[----:B------:R-:W-:Y:S02]  /*6180*/  FFMA.FTZ R6, R27, R14, R6 ;  /* 0x0000000e1b067223 */ /* 0x000fe40000010006 */
[----:B------:R-:W-:Y:S02]  /*6190*/  FFMA.FTZ R7, R28, R15, R7 ;  /* 0x0000000f1c077223 */ /* 0x000fe40000010007 */
[----:B------:R-:W-:Y:S01]  /*61a0*/  FFMA.FTZ R8, R29, R16, R8 ;  /* 0x000000101d087223 */ /* 0x000fe20000010008 */
[----:B------:R-:W-:Y:S04]  /*61b0*/  F2FP.BF16.PACK_AB R10, R6, R5 ;  /* 0x00000005060a723e */ /* 0x000fe800000010ff */
[----:B------:R-:W-:Y:S02]  /*61c0*/  F2FP.BF16.PACK_AB R11, R8, R7 ;  /* 0x00000007080b723e */ /* 0x000fe400000010ff */
[----:B------:R-:W-:Y:S02]  /*61d0*/  MOV R8, R0 ;  /* 0x0000000000087202 */ /* 0x000fe40000000f00 */
.L_x_993:
[----:B------:R-:W-:Y:S05]  /*61e0*/  BSYNC B0 ;  /* 0x0000000000007941 */ /* 0x000fea0003800000 */
.L_x_992:
[----:B------:R-:W-:Y:S02]  /*61f0*/  MOV R0, 0xc0 ;  /* 0x000000c000007802 */ /* 0x000fe40000000f00 */
[----:B--2---:R-:W-:Y:S02]  /*6200*/  MOV R2, R52 ;  /* 0x0000003400027202 */ /* 0x004fe40000000f00 */
[----:B------:R-:W-:Y:S05]  /*6210*/  MOV R3, R53 ;  /* 0x0000003500037202 */ /* 0x000fea0000000f00 */
[C---:B------:R-:W-:Y:S04]  /*6220*/  IMAD.WIDE.U32 R2, R0.reuse, c[0x0][0x198], R2 ;  /* 0x0000660000027a25 */ /* 0x040fe800078e0002 */
[----:B------:R-:W-:Y:S05]  /*6230*/  IMAD R0, R0, c[0x0][0x19c], RZ ;  /* 0x0000670000007a24 */ /* 0x000fea00078e02ff */
[----:B------:R-:W-:Y:S05]  /*6240*/  IADD3 R3, R3, R0, RZ ;  /* 0x0000000003037210 */ /* 0x000fea0007ffe0ff */
[----:B-----5:R2:W-:Y:S02]  /*6250*/  STG.E.128 [R2.64], R8 ;  /* 0x0000000802007986 */ /* 0x0205e4000c101d06 */
.L_x_991:
[----:B------:R-:W-:Y:S05]  /*6260*/  BSYNC B1 ;  /* 0x0000000000017941 */ /* 0x000fea0003800000 */
.L_x_990:
[----:B------:R-:W-:Y:S01]  /*6270*/  LOP3.LUT P0, RZ, R188, 0x2, RZ, 0xc0, !PT ;  /* 0x00000002bcff7812 */ /* 0x000fe2000780c0ff */
[----:B------:R-:W-:Y:S01]  /*6280*/  @!UPT UIADD3 URZ, URZ, URZ, URZ ;  /* 0x0000003f3f3ff290 */ /* 0x000fe2000fffe03f */
[----:B------:R-:W-:Y:S11]  /*6290*/  BSSY B1, `(.L_x_994) ;  /* 0x000005d000017945 */ /* 0x000ff60003800000 */
        /* <DEDUP_REMOVED lines=8> */
[----:B-1----:R-:W-:Y:S01]  /*6320*/  IMAD.MOV.U32 R4, RZ, RZ, R39 ;  /* 0x000000ffff047224 */ /* 0x002fe200078e0027 */
[----:B------:R-:W-:Y:S01]  /*6330*/  MOV R0, RZ ;  /* 0x000000ff00007202 */ /* 0x000fe20000000f00 */
[C---:B-----5:R-:W-:Y:S01]  /*6340*/  IMAD.U32 R24, R9.reuse, 0x10000, RZ ;  /* 0x0001000009187824 */ /* 0x060fe200078e00ff */
[----:B------:R-:W-:Y:S01]  /*6350*/  LOP3.LUT R25, R9, 0xffff0000, RZ, 0xc0, !PT ;  /* 0xffff000009197812 */ /* 0x000fe200078ec0ff */
[C---:B------:R-:W-:Y:S01]  /*6360*/  IMAD.U32 R28, R11.reuse, 0x10000, RZ ;  /* 0x000100000b1c7824 */ /* 0x040fe200078e00ff */
[----:B------:R-:W-:Y:S01]  /*6370*/  LOP3.LUT R29, R11, 0xffff0000, RZ, 0xc0, !PT ;  /* 0xffff00000b1d7812 */ /* 0x000fe200078ec0ff */
[----:B------:R-:W-:Y:S01]  /*6380*/  IMAD.U32 R17, R8, 0x10000, RZ ;  /* 0x0001000008117824 */ /* 0x000fe200078e00ff */
[C---:B------:R-:W-:Y:S02]  /*6390*/  SHF.L.U32 R26, R10.reuse, 0x10, RZ ;  /* 0x000000100a1a7819 */ /* 0x040fe400000006ff */
[----:B------:R-:W-:Y:S02]  /*63a0*/  LOP3.LUT R27, R10, 0xffff0000, RZ, 0xc0, !PT ;  /* 0xffff00000a1b7812 */ /* 0x000fe400078ec0ff */
[----:B------:R-:W-:Y:S01]  /*63b0*/  LOP3.LUT R23, R8, 0xffff0000, RZ, 0xc0, !PT ;  /* 0xffff000008177812 */ /* 0x000fe200078ec0ff */
[----:B------:R-:W-:Y:S02]  /*63c0*/  @P0 IMAD R4, RZ, RZ, -UR5 ;  /* 0x80000005ff040e24 */ /* 0x000fe4000f8e02ff */
[----:B------:R-:W-:Y:S03]  /*63d0*/  @P0 IMAD R0, RZ, RZ, -UR5 ;  /* 0x80000005ff000e24 */ /* 0x000fe6000f8e02ff */
[C---:B--2---:R-:W-:Y:S04]  /*63e0*/  LEA R2, P1, R4.reuse, R2, 0x1 ;  /* 0x0000000204027211 */ /* 0x044fe800078208ff */
[----:B------:R-:W-:Y:S02]  /*63f0*/  LEA.HI.X.SX32 R3, R4, R3, 0x1, P1 ;  /* 0x0000000304037211 */ /* 0x000fe400008f0eff */
[----:B------:R-:W-:Y:S03]  /*6400*/  IADD3 R13, P1, R67, R0, RZ ;  /* 0x00000000430d7210 */ /* 0x000fe60007f3e0ff */
[----:B------:R1:W2:Y:S01]  /*6410*/  LDG.E.128 R4, [R2.64] ;  /* 0x0000000602047981 */ /* 0x0002a2000c1e1d00 */
[----:B------:R-:W-:Y:S02]  /*6420*/  LEA.HI.X.SX32 R0, R0, R76, 0x1, P1 ;  /* 0x0000004c00007211 */ /* 0x000fe400008f0eff */
[C---:B------:R-:W-:Y:S04]  /*6430*/  LEA R12, P1, R13.reuse, R60, 0x1 ;  /* 0x0000003c0d0c7211 */ /* 0x040fe800078208ff */
[----:B------:R-:W-:Y:S01]  /*6440*/  LEA.HI.X R13, R13, R58, R0, 0x1, P1 ;  /* 0x0000003a0d0d7211 */ /* 0x000fe200008f0c00 */
[----:B------:R-:W-:Y:S01]  /*6450*/  IMAD.MOV.U32 R0, RZ, RZ, RZ ;  /* 0x000000ffff007224 */ /* 0x000fe200078e00ff */
[----:B------:R-:W-:Y:S03]  /*6460*/  @P0 IADD3 R0, RZ, -UR5, RZ ;  /* 0x80000005ff000c10 */ /* 0x000fe6000fffe0ff */
[----:B------:R3:W4:Y:S01]  /*6470*/  LDG.E.128 R40, [R12.64] ;  /* 0x000000060c287981 */ /* 0x000722000c1e1d00 */
[----:B-1----:R-:W-:Y:S04]  /*6480*/  IADD3 R3, P1, R67, R0, RZ ;  /* 0x0000000043037210 */ /* 0x002fe80007f3e0ff */
[----:B------:R-:W-:Y:S02]  /*6490*/  LEA.HI.X.SX32 R0, R0, R76, 0x1, P1 ;  /* 0x0000004c00007211 */ /* 0x000fe400008f0eff */
[C---:B------:R-:W-:Y:S04]  /*64a0*/  LEA R2, P1, R3.reuse, R61, 0x1 ;  /* 0x0000003d03027211 */ /* 0x040fe800078208ff */
[----:B------:R-:W-:Y:S05]  /*64b0*/  LEA.HI.X R3, R3, R59, R0, 0x1, P1 ;  /* 0x0000003b03037211 */ /* 0x000fea00008f0c00 */
[----:B------:R4:W4:Y:S01]  /*64c0*/  LDG.E.128 R32, [R2.64] ;  /* 0x0000000602207981 */ /* 0x000922000c1e1d00 */
[C---:B--2---:R-:W-:Y:S01]  /*64d0*/  IMAD.U32 R9, R4.reuse, 0x10000, RZ ;  /* 0x0001000004097824 */ /* 0x044fe200078e00ff */
[----:B------:R-:W-:Y:S01]  /*64e0*/  LOP3.LUT R11, R4, 0xffff0000, RZ, 0xc0, !PT ;  /* 0xffff0000040b7812 */ /* 0x000fe200078ec0ff */
[C---:B---3--:R-:W-:Y:S01]  /*64f0*/  IMAD.U32 R12, R6.reuse, 0x10000, RZ ;  /* 0x00010000060c7824 */ /* 0x048fe200078e00ff */
[----:B------:R-:W-:Y:S01]  /*6500*/  SHF.L.U32 R13, R5, 0x10, RZ ;  /* 0x00000010050d7819 */ /* 0x000fe200000006ff */
[----:B------:R-:W-:Y:S01]  /*6510*/  IMAD.U32 R16, R7, 0x10000, RZ ;  /* 0x0001000007107824 */ /* 0x000fe200078e00ff */
[----:B------:R-:W-:Y:S02]  /*6520*/  LOP3.LUT R10, R5, 0xffff0000, RZ, 0xc0, !PT ;  /* 0xffff0000050a7812 */ /* 0x000fe400078ec0ff */
[----:B------:R-:W-:Y:S02]  /*6530*/  LOP3.LUT R15, R6, 0xffff0000, RZ, 0xc0, !PT ;  /* 0xffff0000060f7812 */ /* 0x000fe400078ec0ff */
[----:B------:R-:W-:Y:S01]  /*6540*/  LOP3.LUT R14, R7, 0xffff0000, RZ, 0xc0, !PT ;  /* 0xffff0000070e7812 */ /* 0x000fe200078ec0ff */
[----:B----4-:R-:W-:Y:S01]  /*6550*/  IMAD.U32 R3, R41, 0x10000, RZ ;  /* 0x0001000029037824 */ /* 0x010fe200078e00ff */
[C---:B------:R-:W-:Y:S01]  /*6560*/  SHF.L.U32 R0, R40.reuse, 0x10, RZ ;  /* 0x0000001028007819 */ /* 0x040fe200000006ff */
[----:B------:R-:W-:Y:S01]  /*6570*/  IMAD.U32 R7, R43, 0x10000, RZ ;  /* 0x000100002b077824 */ /* 0x000fe200078e00ff */
        /* <DEDUP_REMOVED lines=9> */
[----:B------:R-:W-:Y:S02]  /*6610*/  FMUL.FTZ R0, R9, R0 ;  /* 0x0000000009007220 */ /* 0x000fe40000410000 */
[----:B------:R-:W-:Y:S02]  /*6620*/  FMUL.FTZ R4, R10, R4 ;  /* 0x000000040a047220 */ /* 0x000fe40000410000 */
[----:B------:R-:W-:Y:S02]  /*6630*/  @!P0 FADD.FTZ R5, -R5, -RZ ;  /* 0x800000ff05058221 */ /* 0x000fe40000010100 */
[----:B------:R-:W-:Y:S02]  /*6640*/  FMUL.FTZ R2, R11, R2 ;  /* 0x000000020b027220 */ /* 0x000fe40000410000 */
[----:B------:R-:W-:Y:S02]  /*6650*/  FMUL.FTZ R3, R13, R3 ;  /* 0x000000030d037220 */ /* 0x000fe40000410000 */
[----:B------:R-:W-:Y:S02]  /*6660*/  @!P0 FADD.FTZ R8, -R8, -RZ ;  /* 0x800000ff08088221 */ /* 0x000fe40000010100 */
[----:B------:R-:W-:Y:S02]  /*6670*/  FMUL.FTZ R5, R12, R5 ;  /* 0x000000050c057220 */ /* 0x000fe40000410000 */
[----:B------:R-:W-:Y:S02]  /*6680*/  @!P0 FADD.FTZ R6, -R6, -RZ ;  /* 0x800000ff06068221 */ /* 0x000fe40000010100 */
[----:B------:R-:W-:Y:S01]  /*6690*/  IMAD.U32 R11, R33, 0x10000, RZ ;  /* 0x00010000210b7824 */ /* 0x000fe200078e00ff */
[C---:B------:R-:W-:Y:S01]  /*66a0*/  SHF.L.U32 R9, R32.reuse, 0x10, RZ ;  /* 0x0000001020097819 */ /* 0x040fe200000006ff */
[----:B------:R-:W-:Y:S01]  /*66b0*/  @!P0 FADD.FTZ R7, -R7, -RZ ;  /* 0x800000ff07078221 */ /* 0x000fe20000010100 */
[----:B------:R-:W-:Y:S01]  /*66c0*/  LOP3.LUT R10, R32, 0xffff0000, RZ, 0xc0, !PT ;  /* 0xffff0000200a7812 */ /* 0x000fe200078ec0ff */
[----:B------:R-:W-:Y:S01]  /*66d0*/  FMUL.FTZ R8, R14, R8 ;  /* 0x000000080e087220 */ /* 0x000fe20000410000 */
[----:B------:R-:W-:Y:S01]  /*66e0*/  LOP3.LUT R12, R33, 0xffff0000, RZ, 0xc0, !PT ;  /* 0xffff0000210c7812 */ /* 0x000fe200078ec0ff */
[----:B------:R-:W-:Y:S01]  /*66f0*/  FFMA.FTZ R0, R17, R9, R0 ;  /* 0x0000000911007223 */ /* 0x000fe20000010000 */
[C---:B------:R-:W-:Y:S01]  /*6700*/  SHF.L.U32 R13, R34.reuse, 0x10, RZ ;  /* 0x00000010220d7819 */ /* 0x040fe200000006ff */
[----:B------:R-:W-:Y:S01]  /*6710*/  FFMA.FTZ R2, R23, R10, R2 ;  /* 0x0000000a17027223 */ /* 0x000fe20000010002 */
[----:B------:R-:W-:Y:S01]  /*6720*/  LOP3.LUT R14, R34, 0xffff0000, RZ, 0xc0, !PT ;  /* 0xffff0000220e7812 */ /* 0x000fe200078ec0ff */
[----:B------:R-:W-:Y:S02]  /*6730*/  FFMA.FTZ R3, R24, R11, R3 ;  /* 0x0000000b18037223 */ /* 0x000fe40000010003 */
[----:B------:R-:W-:Y:S01]  /*6740*/  FMUL.FTZ R6, R15, R6 ;  /* 0x000000060f067220 */ /* 0x000fe20000410000 */
[----:B------:R-:W-:Y:S01]  /*6750*/  F2FP.BF16.PACK_AB R0, R2, R0 ;  /* 0x000000000200723e */ /* 0x000fe200000010ff */
        /* <DEDUP_REMOVED lines=12> */
.L_x_997:
[----:B------:R-:W-:Y:S05]  /*6820*/  BSYNC B0 ;  /* 0x0000000000007941 */ /* 0x000fea0003800000 */
.L_x_996:
[C---:B--2---:R-:W-:Y:S04]  /*6830*/  LEA R2, P0, R108.reuse, R52, 0x1 ;  /* 0x000000346c027211 */ /* 0x044fe800078008ff */
[----:B------:R-:W-:Y:S05]  /*6840*/  LEA.HI.X R3, R108, R53, R81, 0x1, P0 ;  /* 0x000000356c037211 */ /* 0x000fea00000f0c51 */
[----:B-----5:R2:W-:Y:S04]  /*6850*/  STG.E.128 [R2.64], R8 ;  /* 0x0000000802007986 */ /* 0x0205e8000c101d06 */
.L_x_995:
[----:B------:R-:W-:Y:S05]  /*6860*/  BSYNC B1 ;  /* 0x0000000000017941 */ /* 0x000fea0003800000 */
.L_x_994:
        /* <DEDUP_REMOVED lines=12> */
[----:B-1----:R-:W-:Y:S01]  /*6930*/  IMAD.MOV.U32 R4, RZ, RZ, R39 ;  /* 0x000000ffff047224 */ /* 0x002fe200078e0027 */
[----:B-----5:R-:W-:Y:S01]  /*6940*/  LOP3.LUT R25, R9, 0xffff0000, RZ, 0xc0, !PT ;  /* 0xffff000009197812 */ /* 0x020fe200078ec0ff */
[----:B------:R-:W-:Y:S01]  /*6950*/  IMAD.MOV.U32 R0, RZ, RZ, RZ ;  /* 0x000000ffff007224 */ /* 0x000fe200078e00ff */
[----:B------:R-:W-:Y:S01]  /*6960*/  LOP3.LUT R29, R11, 0xffff0000, RZ, 0xc0, !PT ;  /* 0xffff00000b1d7812 */ /* 0x000fe200078ec0ff */
        /* <DEDUP_REMOVED lines=8> */
[----:B--2---:R-:W-:Y:S02]  /*69f0*/  LEA R2, P1, R4, R2, 0x1 ;  /* 0x0000000204027211 */ /* 0x004fe400078208ff */
[----:B------:R-:W-:Y:S02]  /*6a00*/  IADD3 R13, P2, R66, R0, RZ ;  /* 0x00000000420d7210 */ /* 0x000fe40007f5e0ff */
[----:B------:R-:W-:Y:S02]  /*6a10*/  LEA.HI.X.SX32 R3, R4, R3, 0x1, P1 ;  /* 0x0000000304037211 */ /* 0x000fe400008f0eff */
[C---:B------:R-:W-:Y:S02]  /*6a20*/  LEA R12, P1, R13.reuse, R60, 0x1 ;  /* 0x0000003c0d0c7211 */ /* 0x040fe400078208ff */
[-C--:B------:R-:W-:Y:S01]  /*6a30*/  LEA.HI.X.SX32 R0, R0, R75.reuse, 0x1, P2 ;  /* 0x0000004b00007211 */ /* 0x080fe200010f0eff */
[----:B------:R1:W2:Y:S03]  /*6a40*/  LDG.E.128 R4, [R2.64] ;  /* 0x0000000602047981 */ /* 0x0002a6000c1e1d00 */
        /* <DEDUP_REMOVED lines=15> */
[----:B------:R-:W-:Y:S01]  /*6b40*/  LOP3.LUT R15, R6, 0xffff0000, RZ, 0xc0, !PT ;  /* 0xffff0000060f7812 */ /* 0x000fe200078ec0ff */
[C---:B----4-:R-:W-:Y:S01]  /*6b50*/  IMAD.U32 R3, R41.reuse, 0x10000, RZ ;  /* 0x0001000029037824 */ /* 0x050fe200078e00ff */
[C---:B------:R-:W-:Y:S02]  /*6b60*/  SHF.L.U32 R0, R40.reuse, 0x10, RZ ;  /* 0x0000001028007819 */ /* 0x040fe400000006ff */
        /* <DEDUP_REMOVED lines=9> */
[----:B------:R-:W-:Y:S01]  /*6c00*/  FMUL.FTZ R0, R9, R0 ;  /* 0x0000000009007220 */ /* 0x000fe20000410000 */
[----:B------:R-:W-:Y:S01]  /*6c10*/  LOP3.LUT R14, R7, 0xffff0000, RZ, 0xc0, !PT ;  /* 0xffff0000070e7812 */ /* 0x000fe200078ec0ff */
[----:B------:R-:W-:Y:S02]  /*6c20*/  FMUL.FTZ R4, R10, R4 ;  /* 0x000000040a047220 */ /* 0x000fe40000410000 */
[----:B------:R-:W-:Y:S02]  /*6c30*/  @!P0 FADD.FTZ R5, -R5, -RZ ;  /* 0x800000ff05058221 */ /* 0x000fe40000010100 */
[----:B------:R-:W-:Y:S02]  /*6c40*/  FMUL.FTZ R2, R11, R2 ;  /* 0x000000020b027220 */ /* 0x000fe40000410000 */
[----:B------:R-:W-:Y:S02]  /*6c50*/  IMAD.U32 R7, R43, 0x10000, RZ ;  /* 0x000100002b077824 */ /* 0x000fe400078e00ff */
[----:B------:R-:W-:Y:S02]  /*6c60*/  FMUL.FTZ R3, R13, R3 ;  /* 0x000000030d037220 */ /* 0x000fe40000410000 */
[----:B------:R-:W-:Y:S02]  /*6c70*/  @!P0 FADD.FTZ R8, -R8, -RZ ;  /* 0x800000ff08088221 */ /* 0x000fe40000010100 */
[----:B------:R-:W-:Y:S02]  /*6c80*/  FMUL.FTZ R5, R12, R5 ;  /* 0x000000050c057220 */ /* 0x000fe40000410000 */
[----:B------:R-:W-:Y:S02]  /*6c90*/  @!P0 FADD.FTZ R6, -R6, -RZ ;  /* 0x800000ff06068221 */ /* 0x000fe40000010100 */
[----:B------:R-:W-:Y:S02]  /*6ca0*/  @!P0 FADD.FTZ R7, -R7, -RZ ;  /* 0x800000ff07078221 */ /* 0x000fe40000010100 */
[----:B------:R-:W-:Y:S01]  /*6cb0*/  IMAD.U32 R11, R33, 0x10000, RZ ;  /* 0x00010000210b7824 */ /* 0x000fe200078e00ff */
[----:B------:R-:W-:Y:S01]  /*6cc0*/  SHF.L.U32 R9, R32, 0x10, RZ ;  /* 0x0000001020097819 */ /* 0x000fe200000006ff */
[----:B------:R-:W-:Y:S01]  /*6cd0*/  FMUL.FTZ R8, R14, R8 ;  /* 0x000000080e087220 */ /* 0x000fe20000410000 */
        /* <DEDUP_REMOVED lines=8> */
[----:B------:R-:W-:Y:S01]  /*6d60*/  FFMA.FTZ R4, R25, R12, R4 ;  /* 0x0000000c19047223 */ /* 0x000fe20000010004 */
[----:B------:R-:W-:Y:S01]  /*6d70*/  F2FP.BF16.PACK_AB R0, R2, R0 ;  /* 0x000000000200723e */ /* 0x000fe200000010ff */
        /* <DEDUP_REMOVED lines=11> */
.L_x_1001:
[----:B------:R-:W-:Y:S05]  /*6e30*/  BSYNC B0 ;  /* 0x0000000000007941 */ /* 0x000fea0003800000 */
.L_x_1000:
[----:B------:R-:W-:Y:S02]  /*6e40*/  MOV R0, 0x140 ;  /* 0x0000014000007802 */ /* 0x000fe40000000f00 */
[----:B--2---:R-:W-:Y:S02]  /*6e50*/  MOV R2, R52 ;  /* 0x0000003400027202 */ /* 0x004fe40000000f00 */
[----:B------:R-:W-:Y:S05]  /*6e60*/  MOV R3, R53 ;  /* 0x0000003500037202 */ /* 0x000fea0000000f00 */
[C---:B------:R-:W-:Y:S04]  /*6e70*/  IMAD.WIDE.U32 R2, R0.reuse, c[0x0][0x198], R2 ;  /* 0x0000660000027a25 */ /* 0x040fe800078e0002 */
[----:B------:R-:W-:Y:S05]  /*6e80*/  IMAD R0, R0, c[0x0][0x19c], RZ ;  /* 0x0000670000007a24 */ /* 0x000fea00078e02ff */
[----:B------:R-:W-:Y:S05]  /*6e90*/  IADD3 R3, R3, R0, RZ ;  /* 0x0000000003037210 */ /* 0x000fea0007ffe0ff */
[----:B-----5:R2:W-:Y:S02]  /*6ea0*/  STG.E.128 [R2.64], R8 ;  /* 0x0000000802007986 */ /* 0x0205e4000c101d06 */
.L_x_999:
[----:B------:R-:W-:Y:S05]  /*6eb0*/  BSYNC B1 ;  /* 0x0000000000017941 */ /* 0x000fea0003800000 */
.L_x_998:
        /* <DEDUP_REMOVED lines=24> */
[C---:B--2---:R-:W-:Y:S02]  /*7040*/  LEA R2, P1, R4.reuse, R2, 0x1 ;  /* 0x0000000204027211 */ /* 0x044fe400078208ff */
[----:B------:R-:W-:Y:S02]  /*7050*/  IADD3 R13, P2, R65, R0, RZ ;  /* 0x00000000410d7210 */ /* 0x000fe40007f5e0ff */
[----:B------:R-:W-:Y:S02]  /*7060*/  LEA.HI.X.SX32 R3, R4, R3, 0x1, P1 ;  /* 0x0000000304037211 */ /* 0x000fe400008f0eff */
[C---:B------:R-:W-:Y:S02]  /*7070*/  LEA R12, P1, R13.reuse, R60, 0x1 ;  /* 0x0000003c0d0c7211 */ /* 0x040fe400078208ff */
[----:B------:R-:W-:Y:S01]  /*7080*/  LEA.HI.X.SX32 R0, R0, R74, 0x1, P2 ;  /* 0x0000004a00007211 */ /* 0x000fe200010f0eff */
        /* <DEDUP_REMOVED lines=63> */
.L_x_1005:
[----:B------:R-:W-:Y:S05]  /*7480*/  BSYNC B0 ;  /* 0x0000000000007941 */ /* 0x000fea0003800000 */
.L_x_1004:
[----:B------:R-:W-:Y:S02]  /*7490*/  MOV R0, 0x180 ;  /* 0x0000018000007802 */ /* 0x000fe40000000f00 */
[----:B--2---:R-:W-:Y:S02]  /*74a0*/  MOV R2, R52 ;  /* 0x0000003400027202 */ /* 0x004fe40000000f00 */
[----:B------:R-:W-:Y:S05]  /*74b0*/  MOV R3, R53 ;  /* 0x0000003500037202 */ /* 0x000fea0000000f00 */
[C---:B------:R-:W-:Y:S04]  /*74c0*/  IMAD.WIDE.U32 R2, R0.reuse, c[0x0][0x198], R2 ;  /* 0x0000660000027a25 */ /* 0x040fe800078e0002 */
[----:B------:R-:W-:Y:S05]  /*74d0*/  IMAD R0, R0, c[0x0][0x19c], RZ ;  /* 0x0000670000007a24 */ /* 0x000fea00078e02ff */
[----:B------:R-:W-:Y:S05]  /*74e0*/  IADD3 R3, R3, R0, RZ ;  /* 0x0000000003037210 */ /* 0x000fea0007ffe0ff */
[----:B-----5:R2:W-:Y:S02]  /*74f0*/  STG.E.128 [R2.64], R8 ;  /* 0x0000000802007986 */ /* 0x0205e4000c101d06 */
.L_x_1003:
[----:B------:R-:W-:Y:S05]  /*7500*/  BSYNC B1 ;  /* 0x0000000000017941 */ /* 0x000fea0003800000 */
.L_x_1002:
[----:B------:R-:W-:Y:S01]  /*7510*/  LOP3.LUT P0, RZ, R188, 0x1, RZ, 0xc0, !PT ;  /* 0x00000001bcff7812 */ /* 0x000fe2000780c0ff */
[----:B------:R-:W-:Y:S01]  /*7520*/  @!UPT UIADD3 URZ, URZ, URZ, URZ ;  /* 0x0000003f3f3ff290 */ /* 0x000fe2000fffe03f */
[----:B------:R-:W-:Y:S11]  /*7530*/  BSSY B1, `(.L_x_1006) ;  /* 0x0000063000017945 */ /* 0x000ff60003800000 */
        /* <DEDUP_REMOVED lines=11> */
[----:B------:R-:W-:Y:S01]  /*75f0*/  IMAD.MOV.U32 R0, RZ, RZ, RZ ;  /* 0x000000ffff007224 */ /* 0x000fe200078e00ff */
        /* <DEDUP_REMOVED lines=8> */
[----:B------:R-:W-:Y:S01]  /*7680*/  @P0 IMAD R39, RZ, RZ, -UR5 ;  /* 0x80000005ff270e24 */ /* 0x000fe2000f8e02ff */
[----:B------:R-:W-:Y:S04]  /*7690*/  @P0 IADD3 R0, RZ, -UR5, RZ ;  /* 0x80000005ff000c10 */ /* 0x000fe8000fffe0ff */
[C---:B--2---:R-:W-:Y:S02]  /*76a0*/  LEA R2, P1, R39.reuse, R2, 0x1 ;  /* 0x0000000227027211 */ /* 0x044fe400078208ff */
[----:B------:R-:W-:Y:S02]  /*76b0*/  IADD3 R13, P2, R64, R0, RZ ;  /* 0x00000000400d7210 */ /* 0x000fe40007f5e0ff */
[----:B------:R-:W-:Y:S02]  /*76c0*/  LEA.HI.X.SX32 R3, R39, R3, 0x1, P1 ;  /* 0x0000000327037211 */ /* 0x000fe400008f0eff */
[C---:B------:R-:W-:Y:S02]  /*76d0*/  LEA R12, P1, R13.reuse, R60, 0x1 ;  /* 0x0000003c0d0c7211 */ /* 0x040fe400078208ff */
[-C--:B------:R-:W-:Y:S01]  /*76e0*/  LEA.HI.X.SX32 R0, R0, R71.reuse, 0x1, P2 ;  /* 0x0000004700007211 */ /* 0x080fe200010f0eff */
[----:B-1----:R1:W2:Y:S03]  /*76f0*/  LDG.E.128 R4, [R2.64] ;  /* 0x0000000602047981 */ /* 0x0022a6000c1e1d00 */
[----:B------:R-:W-:Y:S01]  /*7700*/  LEA.HI.X R13, R13, R58, R0, 0x1, P1 ;  /* 0x0000003a0d0d7211 */ /* 0x000fe200008f0c00 */
[----:B------:R-:W-:Y:S02]  /*7710*/  IMAD.MOV.U32 R0, RZ, RZ, RZ ;  /* 0x000000ffff007224 */ /* 0x000fe400078e00ff */
[----:B------:R-:W-:Y:S02]  /*7720*/  @P0 IMAD R0, RZ, RZ, -UR5 ;  /* 0x80000005ff000e24 */ /* 0x000fe4000f8e02ff */
[----:B------:R3:W4:Y:S03]  /*7730*/  LDG.E.128 R40, [R12.64] ;  /* 0x000000060c287981 */ /* 0x000726000c1e1d00 */
        /* <DEDUP_REMOVED lines=8> */
[----:B------:R-:W-:Y:S01]  /*77c0*/  LOP3.LUT R10, R5, 0xffff0000, RZ, 0xc0, !PT ;  /* 0xffff0000050a7812 */ /* 0x000fe200078ec0ff */
[----:B------:R-:W-:Y:S01]  /*77d0*/  IMAD.U32 R16, R7, 0x10000, RZ ;  /* 0x0001000007107824 */ /* 0x000fe200078e00ff */
[C---:B------:R-:W-:Y:S02]  /*77e0*/  SHF.L.U32 R12, R6.reuse, 0x10, RZ ;  /* 0x00000010060c7819 */ /* 0x040fe400000006ff */
        /* <DEDUP_REMOVED lines=47> */
.L_x_1009:
[----:B------:R-:W-:Y:S05]  /*7ae0*/  BSYNC B0 ;  /* 0x0000000000007941 */ /* 0x000fea0003800000 */
.L_x_1008:
[----:B------:R-:W-:Y:S02]  /*7af0*/  MOV R0, 0x1c0 ;  /* 0x000001c000007802 */ /* 0x000fe40000000f00 */
[----:B--2---:R-:W-:Y:S02]  /*7b00*/  MOV R2, R52 ;  /* 0x0000003400027202 */ /* 0x004fe40000000f00 */
[----:B------:R-:W-:Y:S05]  /*7b10*/  MOV R3, R53 ;  /* 0x0000003500037202 */ /* 0x000fea0000000f00 */
[C---:B------:R-:W-:Y:S04]  /*7b20*/  IMAD.WIDE.U32 R2, R0.reuse, c[0x0][0x198], R2 ;  /* 0x0000660000027a25 */ /* 0x040fe800078e0002 */
[----:B------:R-:W-:Y:S05]  /*7b30*/  IMAD R0, R0, c[0x0][0x19c], RZ ;  /* 0x0000670000007a24 */ /* 0x000fea00078e02ff */
[----:B------:R-:W-:Y:S05]  /*7b40*/  IADD3 R3, R3, R0, RZ ;  /* 0x0000000003037210 */ /* 0x000fea0007ffe0ff */
[----:B-----5:R2:W-:Y:S02]  /*7b50*/  STG.E.128 [R2.64], R8 ;  /* 0x0000000802007986 */ /* 0x0205e4000c101d06 */
.L_x_1007:
[----:B------:R-:W-:Y:S05]  /*7b60*/  BSYNC B1 ;  /* 0x0000000000017941 */ /* 0x000fea0003800000 */
.L_x_1006:
[----:B-1----:R-:W-:Y:S01]  /*7b70*/  MOV R5, R59 ;  /* 0x0000003b00057202 */ /* 0x002fe20000000f00 */
[----:B------:R-:W-:Y:S01]  /*7b80*/  IMAD.MOV.U32 R0, RZ, RZ, c[0x0][0x230] ;  /* 0x00008c00ff007624 */ /* 0x000fe200078e00ff */
[----:B--2---:R-:W-:Y:S01]  /*7b90*/  MOV R3, R58 ;  /* 0x0000003a00037202 */ /* 0x004fe20000000f00 */
        /* <DEDUP_REMOVED lines=9> */
.L_x_959:
[----:B------:R-:W-:Y:S01]  /*7c30*/  @!P1 IMAD.MOV.U32 R3, RZ, RZ, R54 ;  /* 0x000000ffff039224 */ /* 0x000fe200078e0036 */
[-C--:B------:R-:W-:Y:S01]  /*7c40*/  @!P1 MOV R2, R55.reuse ;  /* 0x0000003700029202 */ /* 0x080fe20000000f00 */
[----:B------:R-:W-:Y:S01]  /*7c50*/  UMOV UR4, URZ ;  /* 0x0000003f00047c82 */ /* 0x000fe20008000000 */
[C---:B------:R-:W-:Y:S02]  /*7c60*/  @!P2 LEA R8, P0, R115.reuse, R55, 0x1 ;  /* 0x000000377308a211 */ /* 0x040fe400078008ff */
[----:B------:R-:W-:Y:S01]  /*7c70*/  @!P3 MOV R0, c[0x0][0x288] ;  /* 0x0000a2000000ba02 */ /* 0x000fe20000000f00 */
[----:B------:R2:W3:Y:S01]  /*7c80*/  @!P1 LDG.E.128 R12, [R2.64] ;  /* 0x00000006020c9981 */ /* 0x0004e2000c1e1d00 */
[----:B------:R-:W-:Y:S02]  /*7c90*/  @!P2 LEA.HI.X R9, R115, R54, R118, 0x1, P0 ;  /* 0x000000367309a211 */ /* 0x000fe400000f0c76 */
[C---:B-1----:R-:W-:Y:S04]  /*7ca0*/  @!P2 LEA R6, P0, R154.reuse, R52, 0x1 ;  /* 0x000000349a06a211 */ /* 0x042fe800078008ff */
[----:B------:R-:W-:Y:S02]  /*7cb0*/  @!P2 LEA.HI.X R7, R154, R53, R165, 0x1, P0 ;  /* 0x000000359a07a211 */ /* 0x000fe400000f0ca5 */
[C---:B------:R-:W-:Y:S04]  /*7cc0*/  @!P6 LEA R4, P0, R111.reuse, R55, 0x1 ;  /* 0x000000376f04e211 */ /* 0x040fe800078008ff */
[----:B------:R-:W-:Y:S01]  /*7cd0*/  @!P6 LEA.HI.X R5, R111, R54, R116, 0x1, P0 ;  /* 0x000000366f05e211 */ /* 0x000fe200000f0c74 */
[----:B--2---:R-:W-:Y:S01]  /*7ce0*/  @!P1 IMAD.MOV.U32 R3, RZ, RZ, R53 ;  /* 0x000000ffff039224 */ /* 0x004fe200078e0035 */
[-C--:B------:R-:W-:Y:S05]  /*7cf0*/  @!P1 MOV R2, R52.reuse ;  /* 0x0000003400029202 */ /* 0x080fea0000000f00 */
[----:B---3--:R1:W-:Y:S01]  /*7d00*/  @!P1 STG.E.128 [R2.64], R12 ;  /* 0x0000000c02009986 */ /* 0x0083e2000c101d06 */
[----:B------:R-:W-:Y:S03]  /*7d10*/  LOP3.LUT P1, RZ, R188, 0x1, RZ, 0xc0, !PT ;  /* 0x00000001bcff7812 */ /* 0x000fe6000782c0ff */
[----:B------:R-:W2:Y:S01]  /*7d20*/  @!P2 LDG.E.128 R8, [R8.64] ;  /* 0x000000060808a981 */ /* 0x000ea2000c1e1d00 */
[C---:B-1----:R-:W-:Y:S04]  /*7d30*/  @!P6 LEA R2, P0, R106.reuse, R52, 0x1 ;  /* 0x000000346a02e211 */ /* 0x042fe800078008ff */
[----:B------:R-:W-:Y:S01]  /*7d40*/  @!P6 LEA.HI.X R3, R106, R53, R80, 0x1, P0 ;  /* 0x000000356a03e211 */ /* 0x000fe200000f0c50 */
[----:B--2---:R1:W-:Y:S01]  /*7d50*/  @!P2 STG.E.128 [R6.64], R8 ;  /* 0x000000080600a986 */ /* 0x0043e2000c101d06 */
[----:B------:R-:W-:Y:S03]  /*7d60*/  LOP3.LUT P2, RZ, R188, 0x2, RZ, 0xc0, !PT ;  /* 0x00000002bcff7812 */ /* 0x000fe6000784c0ff */
[----:B-1----:R-:W2:Y:S10]  /*7d70*/  @!P6 LDG.E.128 R4, [R4.64] ;  /* 0x000000060404e981 */ /* 0x002eb4000c1e1d00 */
[CC--:B------:R-:W-:Y:S04]  /*7d80*/  @!P2 LEA R8, P0, R114.reuse, R55.reuse, 0x1 ;  /* 0x000000377208a211 */ /* 0x0c0fe800078008ff */
[----:B------:R-:W-:Y:S01]  /*7d90*/  @!P2 LEA.HI.X R9, R114, R54, R117, 0x1, P0 ;  /* 0x000000367209a211 */ /* 0x000fe200000f0c75 */
[----:B--2---:R1:W-:Y:S02]  /*7da0*/  @!P6 STG.E.128 [R2.64], R4 ;  /* 0x000000040200e986 */ /* 0x0043e4000c101d06 */
[----:B-1----:R-:W-:Y:S01]  /*7db0*/  @!P3 IMAD.MOV.U32 R4, RZ, RZ, c[0x0][0x28c] ;  /* 0x0000a300ff04b624 */ /* 0x002fe200078e00ff */
[----:B------:R-:W-:Y:S01]  /*7dc0*/  @!P3 MOV R2, R55 ;  /* 0x000000370002b202 */ /* 0x000fe20000000f00 */
[----:B------:R-:W-:Y:S04]  /*7dd0*/  @!P3 IMAD.MOV.U32 R3, RZ, RZ, R54 ;  /* 0x000000ffff03b224 */ /* 0x000fe800078e0036 */
[----:B------:R-:W-:Y:S04]  /*7de0*/  @!P3 IMAD.WIDE.U32 R2, R0, 0xc0, R2 ;  /* 0x000000c00002b825 */ /* 0x000fe800078e0002 */
[----:B------:R-:W-:Y:S05]  /*7df0*/  @!P3 IMAD R0, R4, 0xc0, RZ ;  /* 0x000000c00400b824 */ /* 0x000fea00078e02ff */
[----:B------:R-:W-:Y:S01]  /*7e00*/  @!P3 IADD3 R3, R3, R0, RZ ;  /* 0x000000000303b210 */ /* 0x000fe20007ffe0ff */
[----:B------:R-:W-:Y:S04]  /*7e10*/  @!P3 IMAD.MOV.U32 R0, RZ, RZ, 0xc0 ;  /* 0x000000c0ff00b424 */ /* 0x000fe800078e00ff */
[----:B------:R1:W2:Y:S02]  /*7e20*/  @!P3 LDG.E.128 R4, [R2.64] ;  /* 0x000000060204b981 */ /* 0x0002a4000c1e1d00 */
[----:B-1----:R-:W-:Y:S01]  /*7e30*/  @!P3 IMAD.MOV.U32 R3, RZ, RZ, R53 ;  /* 0x000000ffff03b224 */ /* 0x002fe200078e0035 */
[----:B------:R-:W-:Y:S05]  /*7e40*/  @!P3 MOV R2, R52 ;  /* 0x000000340002b202 */ /* 0x000fea0000000f00 */
[C---:B------:R-:W-:Y:S04]  /*7e50*/  @!P3 IMAD.WIDE.U32 R2, R0.reuse, c[0x0][0x198], R2 ;  /* 0x000066000002ba25 */ /* 0x040fe800078e0002 */
[----:B------:R-:W-:Y:S05]  /*7e60*/  @!P3 IMAD R0, R0, c[0x0][0x19c], RZ ;  /* 0x000067000000ba24 */ /* 0x000fea00078e02ff */
[----:B------:R-:W-:Y:S01]  /*7e70*/  @!P3 IADD3 R3, R3, R0, RZ ;  /* 0x000000000303b210 */ /* 0x000fe20007ffe0ff */
[----:B------:R-:W-:Y:S04]  /*7e80*/  @!P4 IMAD.MOV.U32 R0, RZ, RZ, c[0x0][0x288] ;  /* 0x0000a200ff00c624 */ /* 0x000fe800078e00ff */
[----:B--2---:R1:W-:Y:S04]  /*7e90*/  @!P3 STG.E.128 [R2.64], R4 ;  /* 0x000000040200b986 */ /* 0x0043e8000c101d06 */
[----:B------:R-:W2:Y:S01]  /*7ea0*/  @!P2 LDG.E.128 R8, [R8.64] ;  /* 0x000000060808a981 */ /* 0x000ea2000c1e1d00 */
[----:B-1----:R-:W-:Y:S01]  /*7eb0*/  @!P4 IMAD.MOV.U32 R2, RZ, RZ, R55 ;  /* 0x000000ffff02c224 */ /* 0x002fe200078e0037 */
[----:B------:R-:W-:Y:S02]  /*7ec0*/  @!P4 MOV R5, c[0x0][0x28c] ;  /* 0x0000a3000005ca02 */ /* 0x000fe40000000f00 */
[----:B------:R-:W-:Y:S02]  /*7ed0*/  @!P4 MOV R3, R54 ;  /* 0x000000360003c202 */ /* 0x000fe40000000f00 */
[----:B------:R-:W-:Y:S02]  /*7ee0*/  @!P2 LEA R4, P0, R108, R52, 0x1 ;  /* 0x000000346c04a211 */ /* 0x000fe400078008ff */
[----:B------:R-:W-:Y:S01]  /*7ef0*/  @!P5 MOV R6, c[0x0][0x28c] ;  /* 0x0000a3000006da02 */ /* 0x000fe20000000f00 */
[----:B------:R-:W-:Y:S04]  /*7f00*/  @!P4 IMAD.WIDE.U32 R2, R0, 0x140, R2 ;  /* 0x000001400002c825 */ /* 0x000fe800078e0002 */
[----:B------:R-:W-:Y:S01]  /*7f10*/  @!P4 IMAD R0, R5, 0x140, RZ ;  /* 0x000001400500c824 */ /* 0x000fe200078e02ff */
[-C--:B------:R-:W-:Y:S01]  /*7f20*/  @!P2 LEA.HI.X R5, R108, R53.reuse, R81, 0x1, P0 ;  /* 0x000000356c05a211 */ /* 0x080fe200000f0c51 */
[----:B------:R-:W-:Y:S02]  /*7f30*/  @!P5 IMAD R6, R6, 0x180, RZ ;  /* 0x000001800606d824 */ /* 0x000fe400078e02ff */
[----:B------:R-:W-:Y:S02]  /*7f40*/  @!P4 IMAD.IADD R3, R3, 0x1, R0 ;  /* 0x000000010303c824 */ /* 0x000fe400078e0200 */
[----:B------:R-:W-:Y:S01]  /*7f50*/  @!P4 IMAD.MOV.U32 R0, RZ, RZ, 0x140 ;  /* 0x00000140ff00c424 */ /* 0x000fe200078e00ff */
[----:B--2---:R1:W-:Y:S04]  /*7f60*/  @!P2 STG.E.128 [R4.64], R8 ;  /* 0x000000080400a986 */ /* 0x0043e8000c101d06 */
[----:B-1----:R1:W2:Y:S01]  /*7f70*/  @!P4 LDG.E.128 R8, [R2.64] ;  /* 0x000000060208c981 */ /* 0x0022a2000c1e1d00 */
[----:B------:R-:W-:Y:S02]  /*7f80*/  @!P5 MOV R4, c[0x0][0x288] ;  /* 0x0000a2000004da02 */ /* 0x000fe40000000f00 */
[----:B------:R-:W-:Y:S01]  /*7f90*/  @!P4 MOV R5, R53 ;  /* 0x000000350005c202 */ /* 0x000fe20000000f00 */
[----:B-1----:R-:W-:Y:S01]  /*7fa0*/  @!P5 IMAD.MOV.U32 R2, RZ, RZ, R55 ;  /* 0x000000ffff02d224 */ /* 0x002fe200078e0037 */
[----:B------:R-:W-:Y:S05]  /*7fb0*/  @!P5 MOV R3, R54 ;  /* 0x000000360003d202 */ /* 0x000fea0000000f00 */
[----:B------:R-:W-:Y:S04]  /*7fc0*/  @!P5 IMAD.WIDE.U32 R2, R4, 0x180, R2 ;  /* 0x000001800402d825 */ /* 0x000fe800078e0002 */
[----:B------:R-:W-:Y:S01]  /*7fd0*/  @!P4 IMAD.MOV.U32 R4, RZ, RZ, R52 ;  /* 0x000000ffff04c224 */ /* 0x000fe200078e0034 */
[----:B------:R-:W-:Y:S01]  /*7fe0*/  @!P5 IADD3 R3, R3, R6, RZ ;  /* 0x000000060303d210 */ /* 0x000fe20007ffe0ff */
[----:B------:R-:W-:Y:S02]  /*7ff0*/  @!P1 IMAD.MOV.U32 R6, RZ, RZ, c[0x0][0x28c] ;  /* 0x0000a300ff069624 */ /* 0x000fe400078e00ff */
[C---:B------:R-:W-:Y:S04]  /*8000*/  @!P4 IMAD.WIDE.U32 R4, R0.reuse, c[0x0][0x198], R4 ;  /* 0x000066000004ca25 */ /* 0x040fe800078e0004 */
[----:B------:R-:W-:Y:S02]  /*8010*/  @!P4 IMAD R0, R0, c[0x0][0x19c], RZ ;  /* 0x000067000000ca24 */ /* 0x000fe400078e02ff */
[----:B------:R-:W-:Y:S02]  /*8020*/  @!P1 IMAD R6, R6, 0x1c0, RZ ;  /* 0x000001c006069824 */ /* 0x000fe400078e02ff */
[----:B------:R-:W-:Y:S01]  /*8030*/  @!P4 IMAD.IADD R5, R5, 0x1, R0 ;  /* 0x000000010505c824 */ /* 0x000fe200078e0200 */
[----:B------:R-:W-:Y:S04]  /*8040*/  @!P5 MOV R0, 0x180 ;  /* 0x000001800000d802 */ /* 0x000fe80000000f00 */
[----:B--2---:R1:W-:Y:S02]  /*8050*/  @!P4 STG.E.128 [R4.64], R8 ;  /* 0x000000080400c986 */ /* 0x0043e4000c101d06 */
[----:B-1----:R-:W-:Y:S02]  /*8060*/  @!P1 IMAD.MOV.U32 R4, RZ, RZ, c[0x0][0x288] ;  /* 0x0000a200ff049624 */ /* 0x002fe400078e00ff */
[----:B------:R1:W2:Y:S01]  /*8070*/  @!P5 LDG.E.128 R8, [R2.64] ;  /* 0x000000060208d981 */ /* 0x0002a2000c1e1d00 */
[----:B------:R-:W-:Y:S02]  /*8080*/  @!P5 IMAD.MOV.U32 R5, RZ, RZ, R53 ;  /* 0x000000ffff05d224 */ /* 0x000fe400078e0035 */
[----:B-1----:R-:W-:Y:S01]  /*8090*/  @!P1 IMAD.MOV.U32 R3, RZ, RZ, R54 ;  /* 0x000000ffff039224 */ /* 0x002fe200078e0036 */
[----:B------:R-:W-:Y:S05]  /*80a0*/  @!P1 MOV R2, R55 ;  /* 0x0000003700029202 */ /* 0x000fea0000000f00 */
[----:B------:R-:W-:Y:S01]  /*80b0*/  @!P1 IMAD.WIDE.U32 R2, R4, 0x1c0, R2 ;  /* 0x000001c004029825 */ /* 0x000fe200078e0002 */
[----:B------:R-:W-:Y:S03]  /*80c0*/  @!P5 MOV R4, R52 ;  /* 0x000000340004d202 */ /* 0x000fe60000000f00 */
[----:B------:R-:W-:Y:S02]  /*80d0*/  @!P1 IMAD.IADD R3, R3, 0x1, R6 ;  /* 0x0000000103039824 */ /* 0x000fe400078e0206 */
[C---:B------:R-:W-:Y:S04]  /*80e0*/  @!P5 IMAD.WIDE.U32 R4, R0.reuse, c[0x0][0x198], R4 ;  /* 0x000066000004da25 */ /* 0x040fe800078e0004 */
[----:B------:R-:W-:Y:S05]  /*80f0*/  @!P5 IMAD R0, R0, c[0x0][0x19c], RZ ;  /* 0x000067000000da24 */ /* 0x000fea00078e02ff */
[----:B------:R-:W-:Y:S02]  /*8100*/  @!P5 IADD3 R5, R5, R0, RZ ;  /* 0x000000000505d210 */ /* 0x000fe40007ffe0ff */
[----:B------:R-:W-:Y:S03]  /*8110*/  @!P1 MOV R0, 0x1c0 ;  /* 0x000001c000009802 */ /* 0x000fe60000000f00 */
[----:B--2---:R1:W-:Y:S04]  /*8120*/  @!P5 STG.E.128 [R4.64], R8 ;  /* 0x000000080400d986 */ /* 0x0043e8000c101d06 */
[----:B-1----:R1:W2:Y:S02]  /*8130*/  @!P1 LDG.E.128 R4, [R2.64] ;  /* 0x0000000602049981 */ /* 0x0022a4000c1e1d00 */
[----:B-1----:R-:W-:Y:S01]  /*8140*/  @!P1 IMAD.MOV.U32 R2, RZ, RZ, R52 ;  /* 0x000000ffff029224 */ /* 0x002fe200078e0034 */
[----:B------:R-:W-:Y:S05]  /*8150*/  @!P1 MOV R3, R53 ;  /* 0x0000003500039202 */ /* 0x000fea0000000f00 */
[C---:B------:R-:W-:Y:S04]  /*8160*/  @!P1 IMAD.WIDE.U32 R2, R0.reuse, c[0x0][0x198], R2 ;  /* 0x0000660000029a25 */ /* 0x040fe800078e0002 */
[----:B------:R-:W-:Y:S05]  /*8170*/  @!P1 IMAD R0, R0, c[0x0][0x19c], RZ ;  /* 0x0000670000009a24 */ /* 0x000fea00078e02ff */
[----:B------:R-:W-:Y:S05]  /*8180*/  @!P1 IADD3 R3, R3, R0, RZ ;  /* 0x0000000003039210 */ /* 0x000fea0007ffe0ff */
[----:B--2---:R1:W-:Y:S02]  /*8190*/  @!P1 STG.E.128 [R2.64], R4 ;  /* 0x0000000402009986 */ /* 0x0043e4000c101d06 */
.L_x_977:
[----:B------:R-:W-:Y:S01]  /*81a0*/  LOP3.LUT P1, RZ, R188, 0x8, RZ, 0xc0, !PT ;  /* 0x00000008bcff7812 */ /* 0x000fe2000782c0ff */
[----:B------:R-:W-:Y:S01]  /*81b0*/  IMAD.MOV.U32 R0, RZ, RZ, c[0x0][0x288] ;  /* 0x0000a200ff007624 */ /* 0x000fe200078e00ff */
[----:B-1----:R-:W-:Y:S01]  /*81c0*/  MOV R2, R55 ;  /* 0x0000003700027202 */ /* 0x002fe20000000f00 */
[----:B------:R-:W-:Y:S02]  /*81d0*/  IMAD.MOV.U32 R3, RZ, RZ, R54 ;  /* 0x000000ffff037224 */ /* 0x000fe400078e0036 */
[----:B------:R-:W-:Y:S05]  /*81e0*/  IMAD.U32 R0, R0, -0x100, RZ ;  /* 0xffffff0000007824 */ /* 0x000fea00078e00ff */
[C---:B------:R-:W-:Y:S04]  /*81f0*/  LEA R55, P0, R0.reuse, R2, 0x1 ;  /* 0x0000000200377211 */ /* 0x040fe800078008ff */
[----:B------:R-:W-:Y:S01]  /*8200*/  LEA.HI.X.SX32 R54, R0, R3, 0x1, P0 ;  /* 0x0000000300367211 */ /* 0x000fe200000f0eff */
[----:B------:R-:W-:-:S05]  /*8210*/  @!P1 BRA `(.L_x_1010) ;  /* 0x000004c000009947 */ /* 0x000fca0003800000 */
[----:B------:R-:W-:Y:S04]  /*8220*/  IADD3 R0, R21, -0x1, RZ ;  /* 0xffffffff15007810 */ /* 0x000fe80007ffe0ff */
[----:B------:R-:W-:Y:S11]  /*8230*/  ISETP.GT.AND P0, PT, R0, R89, PT ;  /* 0x000000590000720c */ /* 0x000ff60003f04270 */
[----:B------:R-:W-:Y:S02]  /*8240*/  @!UPT UIADD3 URZ, URZ, URZ, URZ ;  /* 0x0000003f3f3ff290 */ /* 0x000fe4000fffe03f */
[----:B------:R-:W-:-:S05]  /*8250*/  @!P0 BRA `(.L_x_1011) ;  /* 0x0000054000008947 */ /* 0x000fca0003800000 */
[----:B------:R-:W-:Y:S02]  /*8260*/  IABS R8, c[0x0][0x2d0] ;  /* 0x0000b40000087a13 */ /* 0x000fe40000000000 */
[----:B------:R-:W-:Y:S02]  /*8270*/  IABS R5, R20 ;  /* 0x0000001400057213 */ /* 0x000fe40000000000 */
[----:B------:R-:W1:Y:S10]  /*8280*/  I2F.RP R2, R8 ;  /* 0x0000000800027306 */ /* 0x000e740000209400 */
[----:B-1----:R-:W1:Y:S02]  /*8290*/  MUFU.RCP R2, R2 ;  /* 0x0000000200027308 */ /* 0x002e640000001000 */
[----:B-1----:R-:W-:Y:S08]  /*82a0*/  IADD3 R2, R2, 0xffffffe, RZ ;  /* 0x0ffffffe02027810 */ /* 0x002ff00007ffe0ff */
[----:B------:R-:W1:Y:S02]  /*82b0*/  F2I.FTZ.U32.TRUNC.NTZ R3, R2 ;  /* 0x0000000200037305 */ /* 0x000e64000021f000 */
[--C-:B-1----:R-:W-:Y:S02]  /*82c0*/  IMAD.MOV R0, RZ, RZ, -R3.reuse ;  /* 0x000000ffff007224 */ /* 0x102fe400078e0a03 */
[----:B------:R-:W-:Y:S02]  /*82d0*/  IMAD.MOV.U32 R2, RZ, RZ, RZ ;  /* 0x000000ffff027224 */ /* 0x000fe400078e00ff */
[----:B------:R-:W-:Y:S01]  /*82e0*/  IMAD.MOV.U32 R6, RZ, RZ, R0 ;  /* 0x000000ffff067224 */ /* 0x000fe200078e0000 */
[----:B------:R-:W-:Y:S03]  /*82f0*/  IADD3 R0, R22, -0x200, RZ ;  /* 0xfffffe0016007810 */ /* 0x000fe60007ffe0ff */
[----:B------:R-:W-:Y:S01]  /*8300*/  IMAD R6, R6, R8, RZ ;  /* 0x0000000806067224 */ /* 0x000fe200078e02ff */
[----:B------:R-:W-:Y:S03]  /*8310*/  IABS R4, R0 ;  /* 0x0000000000047213 */ /* 0x000fe60000000000 */
        /* <DEDUP_REMOVED lines=9> */
[----:B------:R-:W-:Y:S01]  /*83b0*/  @!P1 IADD3 R3, R3, 0x1, RZ ;  /* 0x0000000103039810 */ /* 0x000fe20007ffe0ff */
[----:B------:R-:W-:Y:S01]  /*83c0*/  @!P1 IMAD.IADD R5, R5, 0x1, -R8 ;  /* 0x0000000105059824 */ /* 0x000fe200078e0a08 */
[-C--:B------:R-:W-:Y:S02]  /*83d0*/  @!P0 IADD3 R4, R4, -R8.reuse, RZ ;  /* 0x8000000804048210 */ /* 0x080fe40007ffe0ff */
[----:B------:R-:W-:Y:S02]  /*83e0*/  @!P0 IADD3 R2, R2, 0x1, RZ ;  /* 0x0000000102028810 */ /* 0x000fe40007ffe0ff */
[-C--:B------:R-:W-:Y:S02]  /*83f0*/  ISETP.GE.U32.AND P3, PT, R4, R8.reuse, PT ;  /* 0x000000080400720c */ /* 0x080fe40003f66070 */
[----:B------:R-:W-:Y:S02]  /*8400*/  ISETP.GE.U32.AND P4, PT, R5, R8, PT ;  /* 0x000000080500720c */ /* 0x000fe40003f86070 */
[----:B------:R-:W-:Y:S02]  /*8410*/  LOP3.LUT R4, R20, c[0x0][0x2d0], RZ, 0x3c, !PT ;  /* 0x0000b40014047a12 */ /* 0x000fe400078e3cff */
[----:B------:R-:W-:Y:S02]  /*8420*/  LOP3.LUT R5, R0, c[0x0][0x2d0], RZ, 0x3c, !PT ;  /* 0x0000b40000057a12 */ /* 0x000fe400078e3cff */
[----:B------:R-:W-:Y:S02]  /*8430*/  ISETP.GE.AND P2, PT, R4, RZ, PT ;  /* 0x000000ff0400720c */ /* 0x000fe40003f46270 */
[----:B------:R-:W-:Y:S02]  /*8440*/  ISETP.GE.AND P5, PT, R5, RZ, PT ;  /* 0x000000ff0500720c */ /* 0x000fe40003fa6270 */
[----:B------:R-:W-:Y:S02]  /*8450*/  ISETP.NE.AND P0, PT, RZ, c[0x0][0x2d0], PT ;  /* 0x0000b400ff007a0c */ /* 0x000fe40003f05270 */
[----:B------:R-:W-:Y:S02]  /*8460*/  @P3 IADD3 R2, R2, 0x1, RZ ;  /* 0x0000000102023810 */ /* 0x000fe40007ffe0ff */
[----:B------:R-:W-:Y:S02]  /*8470*/  @P4 IADD3 R3, R3, 0x1, RZ ;  /* 0x0000000103034810 */ /* 0x000fe40007ffe0ff */
[----:B------:R-:W-:Y:S02]  /*8480*/  LOP3.LUT R5, RZ, c[0x0][0x2d0], RZ, 0x33, !PT ;  /* 0x0000b400ff057a12 */ /* 0x000fe400078e33ff */
[----:B------:R-:W-:Y:S01]  /*8490*/  IADD3 R0, -R20, R0, RZ ;  /* 0x0000000014007210 */ /* 0x000fe20007ffe1ff */
[----:B------:R-:W-:Y:S02]  /*84a0*/  @!P2 IMAD.MOV R3, RZ, RZ, -R3 ;  /* 0x000000ffff03a224 */ /* 0x000fe400078e0a03 */
[----:B------:R-:W-:Y:S05]  /*84b0*/  @!P5 IMAD.MOV R2, RZ, RZ, -R2 ;  /* 0x000000ffff02d224 */ /* 0x000fea00078e0a02 */
        /* <DEDUP_REMOVED lines=8> */
[----:B------:R-:W-:Y:S02]  /*8540*/  IMAD R0, R2, c[0x0][0x2d0], R0 ;  /* 0x0000b40002007a24 */ /* 0x000fe400078e0200 */
[----:B------:R-:W2:Y:S02]  /*8550*/  LDG.E R6, [R6.64] ;  /* 0x0000000606067981 */ /* 0x000ea4000c1e1900 */
[----:B------:R-:W-:Y:S04]  /*8560*/  IMAD.WIDE.U32 R4, R0, c[0x0][0x1a0], RZ ;  /* 0x0000680000047a25 */ /* 0x000fe800078e00ff */
[----:B--2---:R-:W-:Y:S01]  /*8570*/  IMAD.IADD R9, R8, 0x1, -R6 ;  /* 0x0000000108097824 */ /* 0x004fe200078e0a06 */
[----:B------:R-:W-:Y:S03]  /*8580*/  SHF.R.S32.HI R6, RZ, 0x1f, R0 ;  /* 0x0000001fff067819 */ /* 0x000fe60000011400 */
[C---:B------:R-:W-:Y:S01]  /*8590*/  IMAD.WIDE.U32 R2, R9.reuse, c[0x0][0x180], RZ ;  /* 0x0000600009027a25 */ /* 0x040fe200078e00ff */
[----:B------:R-:W-:Y:S03]  /*85a0*/  SHF.R.S32.HI R10, RZ, 0x1f, R9 ;  /* 0x0000001fff0a7819 */ /* 0x000fe60000011409 */
[----:B------:R-:W-:Y:S02]  /*85b0*/  IMAD R7, R6, c[0x0][0x1a0], RZ ;  /* 0x0000680006077a24 */ /* 0x000fe400078e02ff */
[----:B------:R-:W-:Y:S02]  /*85c0*/  IMAD R8, R10, c[0x0][0x180], RZ ;  /* 0x000060000a087a24 */ /* 0x000fe400078e02ff */
[----:B------:R-:W-:Y:S02]  /*85d0*/  IMAD R7, R0, c[0x0][0x1a4], R7 ;  /* 0x0000690000077a24 */ /* 0x000fe400078e0207 */
[----:B------:R-:W-:Y:S02]  /*85e0*/  IMAD R8, R9, c[0x0][0x184], R8 ;  /* 0x0000610009087a24 */ /* 0x000fe400078e0208 */
[----:B------:R-:W-:Y:S02]  /*85f0*/  IMAD.IADD R5, R5, 0x1, R7 ;  /* 0x0000000105057824 */ /* 0x000fe400078e0207 */
[----:B------:R-:W-:Y:S01]  /*8600*/  IMAD R7, R10, c[0x0][0x188], RZ ;  /* 0x000062000a077a24 */ /* 0x000fe200078e02ff */
[----:B------:R-:W-:Y:S01]  /*8610*/  IADD3 R3, R3, R8, RZ ;  /* 0x0000000803037210 */ /* 0x000fe20007ffe0ff */
[----:B------:R-:W-:Y:S02]  /*8620*/  IMAD R6, R6, c[0x0][0x198], RZ ;  /* 0x0000660006067a24 */ /* 0x000fe400078e02ff */
[C---:B------:R-:W-:Y:S04]  /*8630*/  IMAD.WIDE.U32 R4, R9.reuse, c[0x0][0x188], R4 ;  /* 0x0000620009047a25 */ /* 0x040fe800078e0004 */
[----:B------:R-:W-:Y:S01]  /*8640*/  IMAD.WIDE.U32 R2, R0, c[0x0][0x198], R2 ;  /* 0x0000660000027a25 */ /* 0x000fe200078e0002 */
[----:B------:R-:W-:Y:S03]  /*8650*/  LEA R57, P1, R4, R57, 0x1 ;  /* 0x0000003904397211 */ /* 0x000fe600078208ff */
[----:B------:R-:W-:Y:S01]  /*8660*/  IMAD R7, R9, c[0x0][0x18c], R7 ;  /* 0x0000630009077a24 */ /* 0x000fe200078e0207 */
[----:B------:R-:W-:Y:S01]  /*8670*/  LEA R52, P0, R2, R52, 0x1 ;  /* 0x0000003402347211 */ /* 0x000fe200078008ff */
[----:B------:R-:W-:Y:S02]  /*8680*/  IMAD R0, R0, c[0x0][0x19c], R6 ;  /* 0x0000670000007a24 */ /* 0x000fe400078e0206 */
[----:B------:R-:W-:Y:S02]  /*8690*/  IMAD.IADD R5, R5, 0x1, R7 ;  /* 0x0000000105057824 */ /* 0x000fe400078e0207 */
[----:B------:R-:W-:Y:S03]  /*86a0*/  IMAD.IADD R0, R3, 0x1, R0 ;  /* 0x0000000103007824 */ /* 0x000fe600078e0200 */
[----:B------:R-:W-:Y:S02]  /*86b0*/  LEA.HI.X R56, R4, R56, R5, 0x1, P1 ;  /* 0x0000003804387211 */ /* 0x000fe400008f0c05 */
[----:B------:R-:W-:Y:S01]  /*86c0*/  LEA.HI.X R53, R2, R53, R0, 0x1, P0 ;  /* 0x0000003502357211 */ /* 0x000fe200000f0c00 */
[----:B------:R-:W-:-:S05]  /*86d0*/  BRA `(.L_x_1011) ;  /* 0x000000c000007947 */ /* 0x000fca0003800000 */
.L_x_1010:
[----:B------:R-:W-:Y:S01]  /*86e0*/  MOV R5, R56 ;  /* 0x0000003800057202 */ /* 0x000fe20000000f00 */
[----:B------:R-:W-:Y:S01]  /*86f0*/  IMAD.MOV.U32 R6, RZ, RZ, c[0x0][0x1a0] ;  /* 0x00006800ff067624 */ /* 0x000fe200078e00ff */
[----:B------:R-:W-:Y:S01]  /*8700*/  MOV R3, R53 ;  /* 0x0000003500037202 */ /* 0x000fe20000000f00 */
[----:B------:R-:W-:Y:S02]  /*8710*/  IMAD.MOV.U32 R0, RZ, RZ, c[0x0][0x198] ;  /* 0x00006600ff007624 */ /* 0x000fe400078e00ff */
[----:B------:R-:W-:Y:S01]  /*8720*/  IMAD.MOV.U32 R4, RZ, RZ, R57 ;  /* 0x000000ffff047224 */ /* 0x000fe200078e0039 */
[----:B------:R-:W-:Y:S01]  /*8730*/  LEA R6, -R6, RZ, 0x8 ;  /* 0x000000ff06067211 */ /* 0x000fe200078e41ff */
[----:B------:R-:W-:Y:S02]  /*8740*/  IMAD.U32 R0, R0, -0x100, RZ ;  /* 0xffffff0000007824 */ /* 0x000fe400078e00ff */
[----:B------:R-:W-:Y:S01]  /*8750*/  IMAD.MOV.U32 R2, RZ, RZ, R52 ;  /* 0x000000ffff027224 */ /* 0x000fe200078e0034 */
[----:B------:R-:W-:Y:S04]  /*8760*/  LEA R57, P1, R6, R4, 0x1 ;  /* 0x0000000406397211 */ /* 0x000fe800078208ff */
[----:B------:R-:W-:Y:S02]  /*8770*/  LEA R52, P0, R0, R2, 0x1 ;  /* 0x0000000200347211 */ /* 0x000fe400078008ff */
[----:B------:R-:W-:Y:S02]  /*8780*/  LEA.HI.X.SX32 R56, R6, R5, 0x1, P1 ;  /* 0x0000000506387211 */ /* 0x000fe400008f0eff */
[----:B------:R-:W-:Y:S02]  /*8790*/  LEA.HI.X.SX32 R53, R0, R3, 0x1, P0 ;  /* 0x0000000300357211 */ /* 0x000fe400000f0eff */
.L_x_1011:
[----:B------:R-:W-:Y:S04]  /*87a0*/  IADD3 R21, R21, -0x1, RZ ;  /* 0xffffffff15157810 */ /* 0x000fe80007ffe0ff */
[----:B------:R-:W-:Y:S11]  /*87b0*/  ISETP.GT.AND P0, PT, R21, R89, PT ;  /* 0x000000591500720c */ /* 0x000ff60003f04270 */
[----:B------:R-:W-:Y:S02]  /*87c0*/  @!UPT UIADD3 URZ, URZ, URZ, URZ ;  /* 0x0000003f3f3ff290 */ /* 0x000fe4000fffe03f */
[----:B------:R-:W-:-:S05]  /*87d0*/  @P0 BRA `(.L_x_1012) ;  /* 0xffff9cd000000947 */ /* 0x000fca000383ffff */
.L_x_958:
[----:B-1----:R1:W5:Y:S04]  /*87e0*/  LDL R47, [R1] ;  /* 0x00000000012f7983 */ /* 0x0023680000100800 */
[----:B------:R-:W-:Y:S01]  /*87f0*/  BAR.SYNC.DEFER_BLOCKING 0x0 ;  /* 0x0000000000007b1d */ /* 0x000fe20000010000 */
        /* <DEDUP_REMOVED lines=11> */
[----:B------:R-:W2:Y:S01]  /*88b0*/  @P0 LDG.E R0, [R146.64] ;  /* 0x0000000692000981 */ /* 0x000ea2000c1e1900 */
[----:B------:R-:W-:Y:S01]  /*88c0*/  LEA R2, P3, R102, c[0x0][0x160], 0x1 ;  /* 0x0000580066027a11 */ /* 0x000fe200078608ff */
[----:B------:R-:W-:Y:S02]  /*88d0*/  IMAD.SHL.U32 R32, R101, 0x20, RZ ;  /* 0x0000002065207824 */ /* 0x000fe400078e00ff */
[--C-:B-----5:R-:W-:Y:S01]  /*88e0*/  IMAD.IADD R26, R47, 0x1, -R156.reuse ;  /* 0x000000012f1a7824 */ /* 0x120fe200078e0a9c */
[----:B--2---:R-:W-:Y:S02]  /*88f0*/  IADD3 R3, R0, R90, R156 ;  /* 0x0000005a00037210 */ /* 0x004fe40007ffe09c */
[----:B------:R-:W-:Y:S01]  /*8900*/  IADD3 R0, P0, R102, UR4, RZ ;  /* 0x0000000466007c10 */ /* 0x000fe2000ff1e0ff */
[----:B------:R-:W-:Y:S02]  /*8910*/  ULDC.U8 UR4, c[0x0][0x313] ;  /* 0x0000c4c000047ab9 */ /* 0x000fe40000000000 */
[----:B------:R-:W-:Y:S01]  /*8920*/  ISETP.NE.AND P4, PT, RZ, UR4, PT ;  /* 0x00000004ff007c0c */ /* 0x000fe2000bf85270 */
[----:B------:R-:W-:Y:S01]  /*8930*/  IMAD R3, R101, R3, RZ ;  /* 0x0000000365037224 */ /* 0x000fe200078e02ff */
[----:B------:R-:W-:-:S02]  /*8940*/  IADD3.X R5, R119, UR5, RZ, P0, !PT ;  /* 0x0000000577057c10 */ /* 0x000fc400087fe4ff */
[----:B------:R-:W-:Y:S02]  /*8950*/  LEA R24, P0, R0, c[0x0][0x160], 0x1 ;  /* 0x0000580000187a11 */ /* 0x000fe400078008ff */
[-C--:B------:R-:W-:Y:S02]  /*8960*/  IADD3 R16, P2, R112, R3.reuse, RZ ;  /* 0x0000000370107210 */ /* 0x080fe40007f5e0ff */
[----:B------:R-:W-:Y:S02]  /*8970*/  IADD3 R22, P1, R121, R3, RZ ;  /* 0x0000000379167210 */ /* 0x000fe40007f3e0ff */
[----:B------:R-:W-:Y:S02]  /*8980*/  SHF.R.S32.HI R4, RZ, 0x1f, R3 ;  /* 0x0000001fff047819 */ /* 0x000fe40000011403 */
[----:B------:R-:W-:Y:S02]  /*8990*/  LEA.HI.X R3, R102, c[0x0][0x164], R119, 0x1, P3 ;  /* 0x0000590066037a11 */ /* 0x000fe400018f0c77 */
[----:B------:R-:W-:Y:S01]  /*89a0*/  LEA.HI.X R25, R0, c[0x0][0x164], R5, 0x1, P0 ;  /* 0x0000590000197a11 */ /* 0x000fe200000f0c05 */
[----:B------:R-:W-:-:S02]  /*89b0*/  IMAD.X R18, R123, 0x1, R4, P2 ;  /* 0x000000017b127824 */ /* 0x000fc400010e0604 */
[----:B------:R-:W-:Y:S01]  /*89c0*/  IMAD.X R21, R124, 0x1, R4, P1 ;  /* 0x000000017c157824 */ /* 0x000fe200008e0604 */
        /* <DEDUP_REMOVED lines=14> */
[C---:B------:R-:W-:Y:S01]  /*8ab0*/  IMAD.SHL.U32 R8, R16.reuse, 0x2, RZ ;  /* 0x0000000210087824 */ /* 0x040fe200078e00ff */
[----:B------:R-:W-:-:S04]  /*8ac0*/  SHF.L.U64.HI R0, R16, 0x1, R18 ;  /* 0x0000000110007819 */ /* 0x000fc80000010212 */
[C---:B---3--:R-:W-:Y:S02]  /*8ad0*/  IADD3 R2, P0, R8.reuse, c[0x0][0x2b0], RZ ;  /* 0x0000ac0008027a10 */ /* 0x048fe40007f1e0ff */
[----:B------:R-:W-:Y:S02]  /*8ae0*/  IADD3 R8, P1, R8, c[0x0][0x2a8], RZ ;  /* 0x0000aa0008087a10 */ /* 0x000fe40007f3e0ff */
[C---:B------:R-:W-:Y:S02]  /*8af0*/  IADD3.X R3, R0.reuse, c[0x0][0x2b4], RZ, P0, !PT ;  /* 0x0000ad0000037a10 */ /* 0x040fe400007fe4ff */
[----:B------:R-:W-:-:S03]  /*8b00*/  IADD3.X R9, R0, c[0x0][0x2ac], RZ, P1, !PT ;  /* 0x0000ab0000097a10 */ /* 0x000fc60000ffe4ff */
[----:B------:R3:W4:Y:S04]  /*8b10*/  LDG.E.64 R10, [R2.64] ;  /* 0x00000006020a7981 */ /* 0x000728000c1e1b00 */
[----:B--2---:R-:W2:Y:S01]  /*8b20*/  LDG.E.64 R8, [R8.64] ;  /* 0x0000000608087981 */ /* 0x004ea2000c1e1b00 */
[----:B-----5:R-:W-:Y:S01]  /*8b30*/  LOP3.LUT R0, R7, 0xffff0000, RZ, 0xc0, !PT ;  /* 0xffff000007007812 */ /* 0x020fe200078ec0ff */
[C---:B------:R-:W-:Y:S01]  /*8b40*/  IMAD.U32 R13, R4.reuse, 0x10000, RZ ;  /* 0x00010000040d7824 */ /* 0x040fe200078e00ff */
[----:B------:R-:W-:Y:S02]  /*8b50*/  LOP3.LUT R12, R4, 0xffff0000, RZ, 0xc0, !PT ;  /* 0xffff0000040c7812 */ /* 0x000fe400078ec0ff */
[C---:B---3--:R-:W-:Y:S02]  /*8b60*/  SHF.L.U32 R3, R5.reuse, 0x10, RZ ;  /* 0x0000001005037819 */ /* 0x048fe400000006ff */
[----:B------:R-:W-:-:S02]  /*8b70*/  LOP3.LUT R5, R5, 0xffff0000, RZ, 0xc0, !PT ;  /* 0xffff000005057812 */ /* 0x000fc400078ec0ff */
[----:B------:R-:W-:Y:S01]  /*8b80*/  SHF.L.U32 R2, R7, 0x10, RZ ;  /* 0x0000001007027819 */ /* 0x000fe200000006ff */
[C---:B------:R-:W-:Y:S01]  /*8b90*/  IMAD.U32 R7, R6.reuse, 0x10000, RZ ;  /* 0x0001000006077824 */ /* 0x040fe200078e00ff */
[----:B------:R-:W-:Y:S02]  /*8ba0*/  LOP3.LUT R6, R6, 0xffff0000, RZ, 0xc0, !PT ;  /* 0xffff000006067812 */ /* 0x000fe400078ec0ff */
[----:B----4-:R-:W-:Y:S02]  /*8bb0*/  LOP3.LUT R15, R10, 0xffff0000, RZ, 0xc0, !PT ;  /* 0xffff00000a0f7812 */ /* 0x010fe400078ec0ff */
[----:B------:R-:W-:Y:S02]  /*8bc0*/  LOP3.LUT R19, R11, 0xffff0000, RZ, 0xc0, !PT ;  /* 0xffff00000b137812 */ /* 0x000fe400078ec0ff */
[----:B--2---:R-:W-:Y:S01]  /*8bd0*/  LOP3.LUT R20, R8, 0xffff0000, RZ, 0xc0, !PT ;  /* 0xffff000008147812 */ /* 0x004fe200078ec0ff */
[----:B------:R-:W-:Y:S01]  /*8be0*/  FMUL.FTZ R4, R5, R15 ;  /* 0x0000000f05047220 */ /* 0x000fe20000410000 */
[----:B------:R-:W-:Y:S01]  /*8bf0*/  LOP3.LUT R21, R9, 0xffff0000, RZ, 0xc0, !PT ;  /* 0xffff000009157812 */ /* 0x000fe200078ec0ff */
[----:B------:R-:W-:Y:S01]  /*8c00*/  FMUL.FTZ R14, R0, R19 ;  /* 0x00000013000e7220 */ /* 0x000fe20000410000 */
[----:B------:R-:W-:Y:S01]  /*8c10*/  SHF.L.U32 R8, R8, 0x10, RZ ;  /* 0x0000001008087819 */ /* 0x000fe200000006ff */
[----:B------:R-:W-:-:S02]  /*8c20*/  FMUL.FTZ R15, R3, R15 ;  /* 0x0000000f030f7220 */ /* 0x000fc40000410000 */
[----:B------:R-:W-:Y:S02]  /*8c30*/  FFMA.FTZ R17, R3, R20, -R4 ;  /* 0x0000001403117223 */ /* 0x000fe40000010804 */
[C---:B------:R-:W-:Y:S02]  /*8c40*/  FMUL.FTZ R3, R2.reuse, R19 ;  /* 0x0000001302037220 */ /* 0x040fe40000410000 */
[-C--:B------:R-:W-:Y:S01]  /*8c50*/  FFMA.FTZ R14, R2, R21.reuse, -R14 ;  /* 0x00000015020e7223 */ /* 0x080fe2000001080e */
[----:B------:R-:W-:Y:S01]  /*8c60*/  SHF.L.U32 R2, R10, 0x10, RZ ;  /* 0x000000100a027819 */ /* 0x000fe200000006ff */
[----:B------:R-:W-:Y:S02]  /*8c70*/  FFMA.FTZ R10, R0, R21, R3 ;  /* 0x00000015000a7223 */ /* 0x000fe40000010003 */
[----:B------:R-:W-:Y:S02]  /*8c80*/  IMAD.U32 R0, R11, 0x10000, RZ ;  /* 0x000100000b007824 */ /* 0x000fe400078e00ff */
[----:B------:R-:W-:-:S02]  /*8c90*/  FMUL.FTZ R4, R12, R2 ;  /* 0x000000020c047220 */ /* 0x000fc40000410000 */
[----:B------:R-:W-:Y:S02]  /*8ca0*/  FMUL.FTZ R3, R13, R2 ;  /* 0x000000020d037220 */ /* 0x000fe40000410000 */
[-C--:B------:R-:W-:Y:S02]  /*8cb0*/  FMUL.FTZ R2, R6, R0.reuse ;  /* 0x0000000006027220 */ /* 0x080fe40000410000 */
[----:B------:R-:W-:Y:S02]  /*8cc0*/  IMAD.U32 R9, R9, 0x10000, RZ ;  /* 0x0001000009097824 */ /* 0x000fe400078e00ff */
[----:B------:R-:W-:Y:S02]  /*8cd0*/  FMUL.FTZ R0, R7, R0 ;  /* 0x0000000007007220 */ /* 0x000fe40000410000 */
[----:B------:R-:W-:Y:S02]  /*8ce0*/  FFMA.FTZ R5, R5, R20, R15 ;  /* 0x0000001405057223 */ /* 0x000fe4000001000f */
[----:B------:R-:W-:-:S02]  /*8cf0*/  FFMA.FTZ R4, R13, R8, -R4 ;  /* 0x000000080d047223 */ /* 0x000fc40000010804 */
[----:B------:R-:W-:Y:S01]  /*8d00*/  FFMA.FTZ R3, R12, R8, R3 ;  /* 0x000000080c037223 */ /* 0x000fe20000010003 */
[----:B------:R-:W-:Y:S01]  /*8d10*/  F2FP.BF16.PACK_AB R5, R5, R17 ;  /* 0x000000110505723e */ /* 0x000fe200000010ff */
[-C--:B------:R-:W-:Y:S01]  /*8d20*/  FFMA.FTZ R2, R7, R9.reuse, -R2 ;  /* 0x0000000907027223 */ /* 0x080fe20000010802 */
[----:B------:R-:W-:Y:S01]  /*8d30*/  F2FP.BF16.PACK_AB R7, R10, R14 ;  /* 0x0000000e0a07723e */ /* 0x000fe200000010ff */
[----:B------:R-:W-:Y:S01]  /*8d40*/  FFMA.FTZ R0, R6, R9, R0 ;  /* 0x0000000906007223 */ /* 0x000fe20000010000 */
[----:B------:R-:W-:-:S04]  /*8d50*/  F2FP.BF16.PACK_AB R4, R3, R4 ;  /* 0x000000040304723e */ /* 0x000fc800000010ff */
[----:B------:R-:W-:Y:S02]  /*8d60*/  F2FP.BF16.PACK_AB R6, R0, R2 ;  /* 0x000000020006723e */ /* 0x000fe400000010ff */
.L_x_1019:
[----:B------:R-:W-:Y:S05]  /*8d70*/  BSYNC B0 ;  /* 0x0000000000007941 */ /* 0x000fea0003800000 */
.L_x_1018:
[----:B-----5:R4:W-:Y:S02]  /*8d80*/  STS.128 [R185], R4 ;  /* 0x00000004b9007388 */ /* 0x0209e40000000c00 */
.L_x_1017:
[----:B------:R-:W-:Y:S05]  /*8d90*/  BSYNC B1 ;  /* 0x0000000000017941 */ /* 0x000fea0003800000 */
.L_x_1016:
[----:B------:R-:W-:-:S04]  /*8da0*/  IADD3 R23, R72, 0x20, RZ ;  /* 0x0000002048177810 */ /* 0x000fc80007ffe0ff */
[----:B------:R-:W-:-:S04]  /*8db0*/  ISETP.GE.AND P0, PT, R23, R26, PT ;  /* 0x0000001a1700720c */ /* 0x000fc80003f06270 */
[----:B------:R-:W-:-:S13]  /*8dc0*/  ISETP.LT.OR P0, PT, R136, -0x83, P0 ;  /* 0xffffff7d8800780c */ /* 0x000fda0000701670 */
[----:B------:R-:W-:Y:S05]  /*8dd0*/  @P0 BRA `(.L_x_1020) ;  /* 0x0000119000000947 */ /* 0x000fea0003800000 */
[----:B------:R-:W-:-:S13]  /*8de0*/  ISETP.GE.AND P0, PT, R132, c[0x0][0x220], PT ;  /* 0x0000880084007a0c */ /* 0x000fda0003f06270 */
[----:B------:R1:W-:Y:S01]  /*8df0*/  @P0 STS.128 [R185+0x800], RZ ;  /* 0x000800ffb9000388 */ /* 0x0003e20000000c00 */
[----:B------:R-:W-:Y:S05]  /*8e00*/  @P0 BRA `(.L_x_1020) ;  /* 0x0000116000000947 */ /* 0x000fea0003800000 */
[----:B----4-:R4:W5:Y:S01]  /*8e10*/  LDG.E.128 R4, [R24.64] ;  /* 0x0000000618047981 */ /* 0x010962000c1e1d00 */
[----:B------:R-:W-:Y:S01]  /*8e20*/  ISETP.GE.AND P0, PT, R132, c[0x0][0x230], PT ;  /* 0x00008c0084007a0c */ /* 0x000fe20003f06270 */
[----:B------:R-:W-:-:S12]  /*8e30*/  BSSY B0, `(.L_x_1021) ;  /* 0x0000030000007945 */ /* 0x000fd80003800000 */
[----:B------:R-:W-:Y:S05]  /*8e40*/  @P0 BRA `(.L_x_1022) ;  /* 0x000002e000000947 */ /* 0x000fea0003800000 */
[----:B------:R-:W-:-:S04]  /*8e50*/  IADD3 R0, P0, R32, R16, RZ ;  /* 0x0000001020007210 */ /* 0x000fc80007f1e0ff */
[----:B---3--:R-:W-:Y:S01]  /*8e60*/  LEA.HI.X.SX32 R2, R32, R18, 0x1, P0 ;  /* 0x0000001220027211 */ /* 0x008fe200000f0eff */
[----:B------:R-:W-:-:S03]  /*8e70*/  IMAD.SHL.U32 R8, R0, 0x2, RZ ;  /* 0x0000000200087824 */ /* 0x000fc600078e00ff */
[----:B------:R-:W-:Y:S02]  /*8e80*/  SHF.L.U64.HI R0, R0, 0x1, R2 ;  /* 0x0000000100007819 */ /* 0x000fe40000010202 */
[C---:B------:R-:W-:Y:S02]  /*8e90*/  IADD3 R2, P0, R8.reuse, c[0x0][0x2b0], RZ ;  /* 0x0000ac0008027a10 */ /* 0x040fe40007f1e0ff */
[----:B------:R-:W-:Y:S02]  /*8ea0*/  IADD3 R8, P1, R8, c[0x0][0x2a8], RZ ;  /* 0x0000aa0008087a10 */ /* 0x000fe40007f3e0ff */
[C---:B------:R-:W-:Y:S02]  /*8eb0*/  IADD3.X R3, R0.reuse, c[0x0][0x2b4], RZ, P0, !PT ;  /* 0x0000ad0000037a10 */ /* 0x040fe400007fe4ff */
[----:B------:R-:W-:-:S03]  /*8ec0*/  IADD3.X R9, R0, c[0x0][0x2ac], RZ, P1, !PT ;  /* 0x0000ab0000097a10 */ /* 0x000fc60000ffe4ff */
[----:B--2---:R3:W2:Y:S04]  /*8ed0*/  LDG.E.64 R10, [R2.64] ;  /* 0x00000006020a7981 */ /* 0x0046a8000c1e1b00 */
[----:B----4-:R-:W4:Y:S01]  /*8ee0*/  LDG.E.64 R8, [R8.64] ;  /* 0x0000000608087981 */ /* 0x010f22000c1e1b00 */
[----:B-----5:R-:W-:Y:S02]  /*8ef0*/  LOP3.LUT R0, R7, 0xffff0000, RZ, 0xc0, !PT ;  /* 0xffff000007007812 */ /* 0x020fe400078ec0ff */
[C---:B------:R-:W-:Y:S02]  /*8f00*/  SHF.L.U32 R13, R4.reuse, 0x10, RZ ;  /* 0x00000010040d7819 */ /* 0x040fe400000006ff */
[----:B------:R-:W-:Y:S01]  /*8f10*/  LOP3.LUT R12, R4, 0xffff0000, RZ, 0xc0, !PT ;  /* 0xffff0000040c7812 */ /* 0x000fe200078ec0ff */
[C---:B---3--:R-:W-:Y:S01]  /*8f20*/  IMAD.U32 R3, R5.reuse, 0x10000, RZ ;  /* 0x0001000005037824 */ /* 0x048fe200078e00ff */
[----:B------:R-:W-:Y:S01]  /*8f30*/  LOP3.LUT R5, R5, 0xffff0000, RZ, 0xc0, !PT ;  /* 0xffff000005057812 */ /* 0x000fe200078ec0ff */
[----:B------:R-:W-:Y:S01]  /*8f40*/  IMAD.U32 R2, R7, 0x10000, RZ ;  /* 0x0001000007027824 */ /* 0x000fe200078e00ff */
[----:B------:R-:W-:-:S02]  /*8f50*/  SHF.L.U32 R7, R6, 0x10, RZ ;  /* 0x0000001006077819 */ /* 0x000fc400000006ff */
[----:B------:R-:W-:Y:S02]  /*8f60*/  LOP3.LUT R6, R6, 0xffff0000, RZ, 0xc0, !PT ;  /* 0xffff000006067812 */ /* 0x000fe400078ec0ff */
[----:B--2---:R-:W-:Y:S02]  /*8f70*/  LOP3.LUT R15, R10, 0xffff0000, RZ, 0xc0, !PT ;  /* 0xffff00000a0f7812 */ /* 0x004fe400078ec0ff */
[----:B------:R-:W-:Y:S02]  /*8f80*/  LOP3.LUT R17, R11, 0xffff0000, RZ, 0xc0, !PT ;  /* 0xffff00000b117812 */ /* 0x000fe400078ec0ff */
[----:B----4-:R-:W-:Y:S01]  /*8f90*/  LOP3.LUT R18, R8, 0xffff0000, RZ, 0xc0, !PT ;  /* 0xffff000008127812 */ /* 0x010fe200078ec0ff */
[----:B------:R-:W-:Y:S01]  /*8fa0*/  FMUL.FTZ R4, R5, R15 ;  /* 0x0000000f05047220 */ /* 0x000fe20000410000 */
[C---:B------:R-:W-:Y:S01]  /*8fb0*/  LOP3.LUT R19, R9.reuse, 0xffff0000, RZ, 0xc0, !PT ;  /* 0xffff000009137812 */ /* 0x040fe200078ec0ff */
[----:B------:R-:W-:Y:S01]  /*8fc0*/  FMUL.FTZ R14, R0, R17 ;  /* 0x00000011000e7220 */ /* 0x000fe20000410000 */
[----:B------:R-:W-:Y:S01]  /*8fd0*/  SHF.L.U32 R9, R9, 0x10, RZ ;  /* 0x0000001009097819 */ /* 0x000fe200000006ff */
[----:B------:R-:W-:-:S02]  /*8fe0*/  FMUL.FTZ R15, R3, R15 ;  /* 0x0000000f030f7220 */ /* 0x000fc40000410000 */
[----:B------:R-:W-:Y:S02]  /*8ff0*/  FFMA.FTZ R16, R3, R18, -R4 ;  /* 0x0000001203107223 */ /* 0x000fe40000010804 */
[C---:B------:R-:W-:Y:S02]  /*9000*/  FMUL.FTZ R3, R2.reuse, R17 ;  /* 0x0000001102037220 */ /* 0x040fe40000410000 */
[-C--:B------:R-:W-:Y:S02]  /*9010*/  FFMA.FTZ R14, R2, R19.reuse, -R14 ;  /* 0x00000013020e7223 */ /* 0x080fe4000001080e */
[----:B------:R-:W-:Y:S02]  /*9020*/  IMAD.U32 R2, R10, 0x10000, RZ ;  /* 0x000100000a027824 */ /* 0x000fe400078e00ff */
[----:B------:R-:W-:Y:S01]  /*9030*/  FFMA.FTZ R10, R0, R19, R3 ;  /* 0x00000013000a7223 */ /* 0x000fe20000010003 */
[----:B------:R-:W-:Y:S01]  /*9040*/  SHF.L.U32 R0, R11, 0x10, RZ ;  /* 0x000000100b007819 */ /* 0x000fe200000006ff */
        /* <DEDUP_REMOVED lines=14> */
.L_x_1022:
[----:B------:R-:W-:Y:S05]  /*9130*/  BSYNC B0 ;  /* 0x0000000000007941 */ /* 0x000fea0003800000 */
.L_x_1021:
[----:B-----5:R1:W-:Y:S01]  /*9140*/  STS.128 [R185+0x800], R4 ;  /* 0x00080004b9007388 */ /* 0x0203e20000000c00 */
[----:B------:R-:W-:Y:S05]  /*9150*/  BRA `(.L_x_1020) ;  /* 0x00000e1000007947 */ /* 0x000fea0003800000 */
.L_x_1015:
        /* <DEDUP_REMOVED lines=20> */
[----:B------:R-:W-:-:S03]  /*92a0*/  IADD3 R13, P1, R0, R22, RZ ;  /* 0x00000016000d7210 */ /* 0x000fc60007f3e0ff */
[----:B------:R-:W-:Y:S01]  /*92b0*/  IMAD.WIDE R8, R8, 0x2, R2 ;  /* 0x0000000208087825 */ /* 0x000fe200078e0202 */
[----:B------:R-:W-:Y:S02]  /*92c0*/  LEA.HI.X.SX32 R0, R0, R21, 0x1, P1 ;  /* 0x0000001500007211 */ /* 0x000fe400008f0eff */
[C---:B------:R-:W-:Y:S02]  /*92d0*/  LEA R12, P1, R13.reuse, c[0x0][0x2b0], 0x1 ;  /* 0x0000ac000d0c7a11 */ /* 0x040fe400078208ff */
[----:B---3--:R-:W-:Y:S01]  /*92e0*/  @P0 SHF.R.S32.HI R2, RZ, 0x1, R110 ;  /* 0x00000001ff020819 */ /* 0x008fe2000001146e */
[----:B------:R-:W3:Y:S01]  /*92f0*/  LDG.E.128 R8, [R8.64] ;  /* 0x0000000608087981 */ /* 0x000ee2000c1e1d00 */
[----:B------:R-:W-:Y:S01]  /*9300*/  LEA.HI.X R13, R13, c[0x0][0x2b4], R0, 0x1, P1 ;  /* 0x0000ad000d0d7a11 */ /* 0x000fe200008f0c00 */
[----:B------:R-:W-:Y:S01]  /*9310*/  IMAD.MOV.U32 R0, RZ, RZ, RZ ;  /* 0x000000ffff007224 */ /* 0x000fe200078e00ff */
[----:B------:R-:W-:-:S04]  /*9320*/  @P0 IADD3 R0, -R2, RZ, RZ ;  /* 0x000000ff02000210 */ /* 0x000fc80007ffe1ff */
[C---:B------:R-:W-:Y:S01]  /*9330*/  IADD3 R2, P1, R0.reuse, R22, RZ ;  /* 0x0000001600027210 */ /* 0x040fe20007f3e0ff */
[----:B------:R-:W4:Y:S03]  /*9340*/  LDG.E.128 R12, [R12.64] ;  /* 0x000000060c0c7981 */ /* 0x000f26000c1e1d00 */
[----:B------:R-:W-:Y:S02]  /*9350*/  LEA.HI.X.SX32 R0, R0, R21, 0x1, P1 ;  /* 0x0000001500007211 */ /* 0x000fe400008f0eff */
[----:B------:R-:W-:-:S04]  /*9360*/  LEA R16, P1, R2, c[0x0][0x2a8], 0x1 ;  /* 0x0000aa0002107a11 */ /* 0x000fc800078208ff */
[----:B------:R-:W-:-:S06]  /*9370*/  LEA.HI.X R17, R2, c[0x0][0x2ac], R0, 0x1, P1 ;  /* 0x0000ab0002117a11 */ /* 0x000fcc00008f0c00 */
[----:B--2---:R-:W2:Y:S01]  /*9380*/  LDG.E.128 R16, [R16.64] ;  /* 0x0000000610107981 */ /* 0x004ea2000c1e1d00 */
[C---:B-----5:R-:W-:Y:S01]  /*9390*/  SHF.L.U32 R29, R6.reuse, 0x10, RZ ;  /* 0x00000010061d7819 */ /* 0x060fe200000006ff */
[----:B------:R-:W-:Y:S01]  /*93a0*/  IMAD.U32 R20, R5, 0x10000, RZ ;  /* 0x0001000005147824 */ /* 0x000fe200078e00ff */
[----:B------:R-:W-:Y:S01]  /*93b0*/  LOP3.LUT R33, R6, 0xffff0000, RZ, 0xc0, !PT ;  /* 0xffff000006217812 */ /* 0x000fe200078ec0ff */
[----:B------:R-:W-:Y:S01]  /*93c0*/  IMAD.U32 R27, R7, 0x10000, RZ ;  /* 0x00010000071b7824 */ /* 0x000fe200078e00ff */
[----:B------:R-:W-:Y:S01]  /*93d0*/  LOP3.LUT R30, R5, 0xffff0000, RZ, 0xc0, !PT ;  /* 0xffff0000051e7812 */ /* 0x000fe200078ec0ff */
[C---:B------:R-:W-:Y:S01]  /*93e0*/  IMAD.U32 R23, R4.reuse, 0x10000, RZ ;  /* 0x0001000004177824 */ /* 0x040fe200078e00ff */
[----:B------:R-:W-:Y:S02]  /*93f0*/  LOP3.LUT R31, R7, 0xffff0000, RZ, 0xc0, !PT ;  /* 0xffff0000071f7812 */ /* 0x000fe400078ec0ff */
[----:B------:R-:W-:Y:S01]  /*9400*/  LOP3.LUT R28, R4, 0xffff0000, RZ, 0xc0, !PT ;  /* 0xffff0000041c7812 */ /* 0x000fe200078ec0ff */
[C---:B---3--:R-:W-:Y:S01]  /*9410*/  IMAD.U32 R34, R8.reuse, 0x10000, RZ ;  /* 0x0001000008227824 */ /* 0x048fe200078e00ff */
[----:B------:R-:W-:Y:S01]  /*9420*/  LOP3.LUT R8, R8, 0xffff0000, RZ, 0xc0, !PT ;  /* 0xffff000008087812 */ /* 0x000fe200078ec0ff */
[C---:B------:R-:W-:Y:S01]  /*9430*/  IMAD.U32 R36, R10.reuse, 0x10000, RZ ;  /* 0x000100000a247824 */ /* 0x040fe200078e00ff */
[----:B------:R-:W-:-:S02]  /*9440*/  LOP3.LUT R39, R10, 0xffff0000, RZ, 0xc0, !PT ;  /* 0xffff00000a277812 */ /* 0x000fc400078ec0ff */
[----:B------:R-:W-:Y:S02]  /*9450*/  SHF.L.U32 R37, R9, 0x10, RZ ;  /* 0x0000001009257819 */ /* 0x000fe400000006ff */
[----:B------:R-:W-:Y:S01]  /*9460*/  LOP3.LUT R10, R11, 0xffff0000, RZ, 0xc0, !PT ;  /* 0xffff00000b0a7812 */ /* 0x000fe200078ec0ff */
[C---:B----4-:R-:W-:Y:S01]  /*9470*/  IMAD.U32 R7, R12.reuse, 0x10000, RZ ;  /* 0x000100000c077824 */ /* 0x050fe200078e00ff */
        /* <DEDUP_REMOVED lines=14> */
[----:B------:R-:W-:Y:S01]  /*9560*/  SHF.L.U32 R40, R11, 0x10, RZ ;  /* 0x000000100b287819 */ /* 0x000fe200000006ff */
[----:B------:R-:W-:Y:S01]  /*9570*/  FMUL.FTZ R9, R34, R7 ;  /* 0x0000000722097220 */ /* 0x000fe20000410000 */
[----:B--2---:R-:W-:Y:S01]  /*9580*/  LOP3.LUT R14, R18, 0xffff0000, RZ, 0xc0, !PT ;  /* 0xffff0000120e7812 */ /* 0x004fe200078ec0ff */
[----:B------:R-:W-:Y:S01]  /*9590*/  FMUL.FTZ R8, R8, R6 ;  /* 0x0000000608087220 */ /* 0x000fe20000410000 */
[----:B------:R-:W-:Y:S01]  /*95a0*/  SHF.L.U32 R13, R19, 0x10, RZ ;  /* 0x00000010130d7819 */ /* 0x000fe200000006ff */
[----:B------:R-:W-:-:S02]  /*95b0*/  FMUL.FTZ R6, R37, R5 ;  /* 0x0000000525067220 */ /* 0x000fc40000410000 */
[----:B------:R-:W-:Y:S02]  /*95c0*/  @!P0 FADD.FTZ R4, -R4, -RZ ;  /* 0x800000ff04048221 */ /* 0x000fe40000010100 */
[----:B------:R-:W-:Y:S02]  /*95d0*/  @!P0 FADD.FTZ R2, -R2, -RZ ;  /* 0x800000ff02028221 */ /* 0x000fe40000010100 */
[----:B------:R-:W-:Y:S01]  /*95e0*/  FMUL.FTZ R7, R39, R3 ;  /* 0x0000000327077220 */ /* 0x000fe20000410000 */
[----:B------:R-:W-:Y:S01]  /*95f0*/  LOP3.LUT R3, R16, 0xffff0000, RZ, 0xc0, !PT ;  /* 0xffff000010037812 */ /* 0x000fe200078ec0ff */
[----:B------:R-:W-:Y:S02]  /*9600*/  FMUL.FTZ R0, R10, R0 ;  /* 0x000000000a007220 */ /* 0x000fe40000410000 */
[----:B------:R-:W-:Y:S01]  /*9610*/  FMUL.FTZ R5, R35, R12 ;  /* 0x0000000c23057220 */ /* 0x000fe20000410000 */
[C---:B------:R-:W-:Y:S01]  /*9620*/  SHF.L.U32 R12, R17.reuse, 0x10, RZ ;  /* 0x00000010110c7819 */ /* 0x040fe200000006ff */
[----:B------:R-:W-:Y:S01]  /*9630*/  IMAD.U32 R10, R16, 0x10000, RZ ;  /* 0x00010000100a7824 */ /* 0x000fe200078e00ff */
[----:B------:R-:W-:Y:S01]  /*9640*/  LOP3.LUT R16, R17, 0xffff0000, RZ, 0xc0, !PT ;  /* 0xffff000011107812 */ /* 0x000fe200078ec0ff */
[----:B------:R-:W-:Y:S01]  /*9650*/  IMAD.U32 R11, R18, 0x10000, RZ ;  /* 0x00010000120b7824 */ /* 0x000fe200078e00ff */
[----:B------:R-:W-:Y:S01]  /*9660*/  LOP3.LUT R18, R19, 0xffff0000, RZ, 0xc0, !PT ;  /* 0xffff000013127812 */ /* 0x000fe200078ec0ff */
[----:B------:R-:W-:-:S02]  /*9670*/  FMUL.FTZ R4, R36, R4 ;  /* 0x0000000424047220 */ /* 0x000fc40000410000 */
[----:B------:R-:W-:Y:S02]  /*9680*/  FMUL.FTZ R2, R40, R2 ;  /* 0x0000000228027220 */ /* 0x000fe40000410000 */
[----:B------:R-:W-:Y:S02]  /*9690*/  FFMA.FTZ R10, R23, R10, R9 ;  /* 0x0000000a170a7223 */ /* 0x000fe40000010009 */
[----:B------:R-:W-:Y:S02]  /*96a0*/  FFMA.FTZ R9, R28, R3, R8 ;  /* 0x000000031c097223 */ /* 0x000fe40000010008 */
[----:B------:R-:W-:Y:S02]  /*96b0*/  FFMA.FTZ R3, R20, R12, R6 ;  /* 0x0000000c14037223 */ /* 0x000fe40000010006 */
[----:B------:R-:W-:Y:S02]  /*96c0*/  FFMA.FTZ R5, R30, R16, R5 ;  /* 0x000000101e057223 */ /* 0x000fe40000010005 */
[----:B------:R-:W-:Y:S01]  /*96d0*/  FFMA.FTZ R8, R29, R11, R4 ;  /* 0x0000000b1d087223 */ /* 0x000fe20000010004 */
[----:B------:R-:W-:Y:S01]  /*96e0*/  F2FP.BF16.PACK_AB R4, R9, R10 ;  /* 0x0000000a0904723e */ /* 0x000fe200000010ff */
[----:B------:R-:W-:Y:S01]  /*96f0*/  FFMA.FTZ R2, R27, R13, R2 ;  /* 0x0000000d1b027223 */ /* 0x000fe20000010002 */
[----:B------:R-:W-:Y:S01]  /*9700*/  F2FP.BF16.PACK_AB R5, R5, R3 ;  /* 0x000000030505723e */ /* 0x000fe200000010ff */
[----:B------:R-:W-:-:S02]  /*9710*/  FFMA.FTZ R0, R31, R18, R0 ;  /* 0x000000121f007223 */ /* 0x000fc40000010000 */
[----:B------:R-:W-:-:S03]  /*9720*/  FFMA.FTZ R6, R33, R14, R7 ;  /* 0x0000000e21067223 */ /* 0x000fc60000010007 */
[----:B------:R-:W-:Y:S02]  /*9730*/  F2FP.BF16.PACK_AB R7, R0, R2 ;  /* 0x000000020007723e */ /* 0x000fe400000010ff */
[----:B------:R-:W-:Y:S02]  /*9740*/  F2FP.BF16.PACK_AB R6, R6, R8 ;  /* 0x000000080606723e */ /* 0x000fe400000010ff */
.L_x_1026:
[----:B------:R-:W-:Y:S05]  /*9750*/  BSYNC B0 ;  /* 0x0000000000007941 */ /* 0x000fea0003800000 */
.L_x_1025:
[----:B-----5:R4:W-:Y:S02]  /*9760*/  STS.128 [R185], R4 ;  /* 0x00000004b9007388 */ /* 0x0209e40000000c00 */
.L_x_1024:
[----:B------:R-:W-:Y:S05]  /*9770*/  BSYNC B1 ;  /* 0x0000000000017941 */ /* 0x000fea0003800000 */
.L_x_1023:
        /* <DEDUP_REMOVED lines=11> */
[----:B------:R-:W-:Y:S01]  /*9830*/  ISETP.GE.AND P0, PT, R132, R101, PT ;  /* 0x000000658400720c */ /* 0x000fe20003f06270 */
[----:B------:R-:W-:Y:S01]  /*9840*/  IMAD.MOV.U32 R0, RZ, RZ, RZ ;  /* 0x000000ffff007224 */ /* 0x000fe200078e00ff */
[----:B------:R-:W-:-:S11]  /*9850*/  IADD3 R16, P1, R32, R22, RZ ;  /* 0x0000001620107210 */ /* 0x000fd60007f3e0ff */
[--C-:B---3--:R-:W-:Y:S02]  /*9860*/  @P0 SHF.R.S32.HI R2, RZ, 0x1, R110.reuse ;  /* 0x00000001ff020819 */ /* 0x108fe4000001146e */
[----:B------:R-:W-:-:S03]  /*9870*/  @P0 SHF.R.S32.HI R3, RZ, 0x1, R110 ;  /* 0x00000001ff030819 */ /* 0x000fc6000001146e */
[----:B------:R-:W-:Y:S02]  /*9880*/  @P0 IMAD.MOV R0, RZ, RZ, -R2 ;  /* 0x000000ffff000224 */ /* 0x000fe400078e0a02 */
[----:B------:R-:W-:Y:S01]  /*9890*/  @P0 IMAD.MOV R101, RZ, RZ, -R3 ;  /* 0x000000ffff650224 */ /* 0x000fe200078e0a03 */
[----:B------:R-:W-:Y:S02]  /*98a0*/  LEA.HI.X.SX32 R3, R32, R21, 0x1, P1 ;  /* 0x0000001520037211 */ /* 0x000fe400008f0eff */
[----:B------:R-:W-:Y:S01]  /*98b0*/  IADD3 R2, P1, R0, R16, RZ ;  /* 0x0000001000027210 */ /* 0x000fe20007f3e0ff */
[----:B------:R-:W-:-:S03]  /*98c0*/  IMAD.WIDE R8, R101, 0x2, R24 ;  /* 0x0000000265087825 */ /* 0x000fc600078e0218 */
[----:B------:R-:W-:Y:S02]  /*98d0*/  LEA.HI.X.SX32 R0, R0, R3, 0x1, P1 ;  /* 0x0000000300007211 */ /* 0x000fe400008f0eff */
[C---:B------:R-:W-:Y:S01]  /*98e0*/  LEA R12, P1, R2.reuse, c[0x0][0x2b0], 0x1 ;  /* 0x0000ac00020c7a11 */ /* 0x040fe200078208ff */
[----:B------:R-:W3:Y:S03]  /*98f0*/  LDG.E.128 R8, [R8.64] ;  /* 0x0000000608087981 */ /* 0x000ee6000c1e1d00 */
[----:B------:R-:W-:Y:S02]  /*9900*/  LEA.HI.X R13, R2, c[0x0][0x2b4], R0, 0x1, P1 ;  /* 0x0000ad00020d7a11 */ /* 0x000fe400008f0c00 */
[----:B------:R-:W-:Y:S02]  /*9910*/  @P0 SHF.R.S32.HI R2, RZ, 0x1, R110 ;  /* 0x00000001ff020819 */ /* 0x000fe4000001146e */
[----:B------:R-:W-:-:S02]  /*9920*/  MOV R0, RZ ;  /* 0x000000ff00007202 */ /* 0x000fc40000000f00 */
[----:B--2---:R-:W2:Y:S01]  /*9930*/  LDG.E.128 R12, [R12.64] ;  /* 0x000000060c0c7981 */ /* 0x004ea2000c1e1d00 */
[----:B------:R-:W-:-:S05]  /*9940*/  @P0 IMAD.MOV R0, RZ, RZ, -R2 ;  /* 0x000000ffff000224 */ /* 0x000fca00078e0a02 */
[----:B------:R-:W-:-:S04]  /*9950*/  IADD3 R2, P1, R0, R16, RZ ;  /* 0x0000001000027210 */ /* 0x000fc80007f3e0ff */
[----:B------:R-:W-:Y:S02]  /*9960*/  LEA.HI.X.SX32 R0, R0, R3, 0x1, P1 ;  /* 0x0000000300007211 */ /* 0x000fe400008f0eff */
[----:B------:R-:W-:-:S04]  /*9970*/  LEA R16, P1, R2, c[0x0][0x2a8], 0x1 ;  /* 0x0000aa0002107a11 */ /* 0x000fc800078208ff */
[----:B------:R-:W-:-:S06]  /*9980*/  LEA.HI.X R17, R2, c[0x0][0x2ac], R0, 0x1, P1 ;  /* 0x0000ab0002117a11 */ /* 0x000fcc00008f0c00 */
[----:B----4-:R-:W4:Y:S01]  /*9990*/  LDG.E.128 R16, [R16.64] ;  /* 0x0000000610107981 */ /* 0x010f22000c1e1d00 */
[C---:B-----5:R-:W-:Y:S01]  /*99a0*/  IMAD.U32 R25, R6.reuse, 0x10000, RZ ;  /* 0x0001000006197824 */ /* 0x060fe200078e00ff */
[----:B------:R-:W-:Y:S01]  /*99b0*/  LOP3.LUT R28, R6, 0xffff0000, RZ, 0xc0, !PT ;  /* 0xffff0000061c7812 */ /* 0x000fe200078ec0ff */
[C---:B------:R-:W-:Y:S01]  /*99c0*/  IMAD.U32 R22, R7.reuse, 0x10000, RZ ;  /* 0x0001000007167824 */ /* 0x040fe200078e00ff */
[----:B------:R-:W-:Y:S01]  /*99d0*/  LOP3.LUT R27, R7, 0xffff0000, RZ, 0xc0, !PT ;  /* 0xffff0000071b7812 */ /* 0x000fe200078ec0ff */
[C---:B------:R-:W-:Y:S01]  /*99e0*/  IMAD.U32 R21, R4.reuse, 0x10000, RZ ;  /* 0x0001000004157824 */ /* 0x040fe200078e00ff */
[C---:B------:R-:W-:Y:S02]  /*99f0*/  LOP3.LUT R26, R5.reuse, 0xffff0000, RZ, 0xc0, !PT ;  /* 0xffff0000051a7812 */ /* 0x040fe400078ec0ff */
[----:B------:R-:W-:Y:S02]  /*9a00*/  SHF.L.U32 R20, R5, 0x10, RZ ;  /* 0x0000001005147819 */ /* 0x000fe400000006ff */
[----:B------:R-:W-:-:S02]  /*9a10*/  LOP3.LUT R24, R4, 0xffff0000, RZ, 0xc0, !PT ;  /* 0xffff000004187812 */ /* 0x000fc400078ec0ff */
[----:B---3--:R-:W-:Y:S01]  /*9a20*/  SHF.L.U32 R29, R8, 0x10, RZ ;  /* 0x00000010081d7819 */ /* 0x008fe200000006ff */
[----:B------:R-:W-:Y:S01]  /*9a30*/  IMAD.U32 R31, R10, 0x10000, RZ ;  /* 0x000100000a1f7824 */ /* 0x000fe200078e00ff */
[----:B------:R-:W-:Y:S01]  /*9a40*/  LOP3.LUT R8, R8, 0xffff0000, RZ, 0xc0, !PT ;  /* 0xffff000008087812 */ /* 0x000fe200078ec0ff */
[----:B------:R-:W-:Y:S01]  /*9a50*/  IMAD.U32 R32, R9, 0x10000, RZ ;  /* 0x0001000009207824 */ /* 0x000fe200078e00ff */
[----:B------:R-:W-:Y:S02]  /*9a60*/  LOP3.LUT R33, R10, 0xffff0000, RZ, 0xc0, !PT ;  /* 0xffff00000a217812 */ /* 0x000fe400078ec0ff */
[----:B------:R-:W-:Y:S02]  /*9a70*/  LOP3.LUT R10, R11, 0xffff0000, RZ, 0xc0, !PT ;  /* 0xffff00000b0a7812 */ /* 0x000fe400078ec0ff */
[----:B------:R-:W-:Y:S01]  /*9a80*/  LOP3.LUT R30, R9, 0xffff0000, RZ, 0xc0, !PT ;  /* 0xffff0000091e7812 */ /* 0x000fe200078ec0ff */
[C---:B--2---:R-:W-:Y:S01]  /*9a90*/  IMAD.U32 R7, R12.reuse, 0x10000, RZ ;  /* 0x000100000c077824 */ /* 0x044fe200078e00ff */
[----:B------:R-:W-:Y:S01]  /*9aa0*/  LOP3.LUT R6, R12, 0xffff0000, RZ, 0xc0, !PT ;  /* 0xffff00000c067812 */ /* 0x000fe200078ec0ff */
[----:B------:R-:W-:Y:S01]  /*9ab0*/  IMAD.U32 R5, R13, 0x10000, RZ ;  /* 0x000100000d057824 */ /* 0x000fe200078e00ff */
[----:B------:R-:W-:Y:S01]  /*9ac0*/  LOP3.LUT R3, R14, 0xffff0000, RZ, 0xc0, !PT ;  /* 0xffff00000e037812 */ /* 0x000fe200078ec0ff */
[----:B------:R-:W-:Y:S01]  /*9ad0*/  @!P0 FADD.FTZ R7, -R7, -RZ ;  /* 0x800000ff07078221 */ /* 0x000fe20000010100 */
[----:B------:R-:W-:Y:S01]  /*9ae0*/  LOP3.LUT R0, R15, 0xffff0000, RZ, 0xc0, !PT ;  /* 0xffff00000f007812 */ /* 0x000fe200078ec0ff */
[----:B------:R-:W-:Y:S01]  /*9af0*/  @!P0 FADD.FTZ R6, -R6, -RZ ;  /* 0x800000ff06068221 */ /* 0x000fe20000010100 */
[----:B------:R-:W-:Y:S01]  /*9b00*/  LOP3.LUT R12, R13, 0xffff0000, RZ, 0xc0, !PT ;  /* 0xffff00000d0c7812 */ /* 0x000fe200078ec0ff */
[----:B------:R-:W-:Y:S01]  /*9b10*/  IMAD.U32 R2, R15, 0x10000, RZ ;  /* 0x000100000f027824 */ /* 0x000fe200078e00ff */
[----:B------:R-:W-:Y:S01]  /*9b20*/  SHF.L.U32 R4, R14, 0x10, RZ ;  /* 0x000000100e047819 */ /* 0x000fe200000006ff */
[----:B------:R-:W-:Y:S01]  /*9b30*/  @!P0 FADD.FTZ R5, -R5, -RZ ;  /* 0x800000ff05058221 */ /* 0x000fe20000010100 */
[----:B------:R-:W-:Y:S01]  /*9b40*/  SHF.L.U32 R34, R11, 0x10, RZ ;  /* 0x000000100b227819 */ /* 0x000fe200000006ff */
[----:B------:R-:W-:-:S02]  /*9b50*/  @!P0 FADD.FTZ R3, -R3, -RZ ;  /* 0x800000ff03038221 */ /* 0x000fc40000010100 */
[----:B------:R-:W-:Y:S02]  /*9b60*/  @!P0 FADD.FTZ R0, -R0, -RZ ;  /* 0x800000ff00008221 */ /* 0x000fe40000010100 */
[----:B------:R-:W-:Y:S02]  /*9b70*/  @!P0 FADD.FTZ R12, -R12, -RZ ;  /* 0x800000ff0c0c8221 */ /* 0x000fe40000010100 */
[----:B------:R-:W-:Y:S02]  /*9b80*/  FMUL.FTZ R9, R29, R7 ;  /* 0x000000071d097220 */ /* 0x000fe40000410000 */
[----:B------:R-:W-:Y:S02]  /*9b90*/  FMUL.FTZ R8, R8, R6 ;  /* 0x0000000608087220 */ /* 0x000fe40000410000 */
[----:B------:R-:W-:Y:S01]  /*9ba0*/  FMUL.FTZ R6, R32, R5 ;  /* 0x0000000520067220 */ /* 0x000fe20000410000 */
[----:B----4-:R-:W-:Y:S01]  /*9bb0*/  LOP3.LUT R14, R18, 0xffff0000, RZ, 0xc0, !PT ;  /* 0xffff0000120e7812 */ /* 0x010fe200078ec0ff */
[----:B------:R-:W-:Y:S01]  /*9bc0*/  @!P0 FADD.FTZ R4, -R4, -RZ ;  /* 0x800000ff04048221 */ /* 0x000fe20000010100 */
[----:B------:R-:W-:Y:S01]  /*9bd0*/  SHF.L.U32 R13, R19, 0x10, RZ ;  /* 0x00000010130d7819 */ /* 0x000fe200000006ff */
[----:B------:R-:W-:-:S02]  /*9be0*/  @!P0 FADD.FTZ R2, -R2, -RZ ;  /* 0x800000ff02028221 */ /* 0x000fc40000010100 */
        /* <DEDUP_REMOVED lines=23> */
.L_x_1028:
[----:B------:R-:W-:Y:S05]  /*9d60*/  BSYNC B0 ;  /* 0x0000000000007941 */ /* 0x000fea0003800000 */
.L_x_1027:
[----:B-----5:R1:W-:Y:S01]  /*9d70*/  STS.128 [R185+0x800], R4 ;  /* 0x00080004b9007388 */ /* 0x0203e20000000c00 */
[----:B------:R-:W-:Y:S05]  /*9d80*/  BRA `(.L_x_1020) ;  /* 0x000001e000007947 */ /* 0x000fea0003800000 */
.L_x_1014:
[----:B-----5:R-:W-:Y:S01]  /*9d90*/  IADD3 R0, -R156, R47, RZ ;  /* 0x0000002f9c007210 */ /* 0x020fe20007ffe1ff */
        /* <DEDUP_REMOVED lines=13> */
[----:B------:R3:W-:Y:S04]  /*9e70*/  LDGSTS.E.BYPASS.LTC128B.128 [R185], [R2.64] ;  /* 0x0000000002b97fae */ /* 0x0007e8000b901d46 */
.L_x_1030:
[----:B------:R-:W-:Y:S05]  /*9e80*/  BSYNC B0 ;  /* 0x0000000000007941 */ /* 0x000fea0003800000 */
.L_x_1029:
[----:B------:R-:W-:-:S04]  /*9e90*/  IADD3 R23, R72, 0x20, RZ ;  /* 0x0000002048177810 */ /* 0x000fc80007ffe0ff */
[----:B------:R-:W-:-:S13]  /*9ea0*/  ISETP.GE.AND P0, PT, R23, R0, PT ;  /* 0x000000001700720c */ /* 0x000fda0003f06270 */
[----:B------:R-:W-:Y:S05]  /*9eb0*/  @P0 BRA `(.L_x_1020) ;  /* 0x000000b000000947 */ /* 0x000fea0003800000 */
[----:B------:R-:W-:-:S13]  /*9ec0*/  ISETP.GE.AND P0, PT, R132, c[0x0][0x220], PT ;  /* 0x0000880084007a0c */ /* 0x000fda0003f06270 */
[----:B------:R4:W-:Y:S01]  /*9ed0*/  @P0 STS.128 [R185+0x800], RZ ;  /* 0x000800ffb9000388 */ /* 0x0009e20000000c00 */
[----:B------:R-:W-:Y:S05]  /*9ee0*/  @P0 BRA `(.L_x_1020) ;  /* 0x0000008000000947 */ /* 0x000fea0003800000 */
[----:B------:R-:W-:-:S04]  /*9ef0*/  IADD3 R0, P0, R102, UR4, RZ ;  /* 0x0000000466007c10 */ /* 0x000fc8000ff1e0ff */
[----:B---3--:R-:W-:Y:S02]  /*9f00*/  IADD3.X R3, R119, UR5, RZ, P0, !PT ;  /* 0x0000000577037c10 */ /* 0x008fe400087fe4ff */
[----:B------:R-:W-:-:S04]  /*9f10*/  LEA R2, P0, R0, c[0x0][0x160], 0x1 ;  /* 0x0000580000027a11 */ /* 0x000fc800078008ff */
[----:B------:R-:W-:-:S05]  /*9f20*/  LEA.HI.X R3, R0, c[0x0][0x164], R3, 0x1, P0 ;  /* 0x0000590000037a11 */ /* 0x000fca00000f0c03 */
[----:B------:R-:W-:Y:S01]  /*9f30*/  @!PT LDS RZ, [RZ] ;  /* 0x00000000fffff984 */ /* 0x000fe20000000800 */
[----:B------:R-:W-:Y:S01]  /*9f40*/  @!PT LDS RZ, [RZ] ;  /* 0x00000000fffff984 */ /* 0x000fe20000000800 */
[----:B------:R-:W-:Y:S01]  /*9f50*/  @!PT LDS RZ, [RZ] ;  /* 0x00000000fffff984 */ /* 0x000fe20000000800 */
[----:B------:R3:W-:Y:S04]  /*9f60*/  LDGSTS.E.BYPASS.LTC128B.128 [R185+0x800], [R2.64] ;  /* 0x0080000002b97fae */ /* 0x0007e8000b901d46 */
.L_x_1020:
[----:B------:R-:W-:Y:S05]  /*9f70*/  BSYNC B2 ;  /* 0x0000000000027941 */ /* 0x000fea0003800000 */
.L_x_1013:
[----:B------:R-:W-:Y:S01]  /*9f80*/  IADD3 R241, R216, -0x1, RZ ;  /* 0xffffffffd8f17810 */ /* 0x000fe20007ffe0ff */
[----:B------:R-:W-:Y:S01]  /*9f90*/  BSSY B0, `(.L_x_1031) ;  /* 0x0000012000007945 */ /* 0x000fe20003800000 */
[----:B------:R-:W-:-:S03]  /*9fa0*/  LEA R189, P0, R104, c[0x0][0x168], 0x1 ;  /* 0x00005a0068bd7a11 */ /* 0x000fc600078008ff */
[----:B------:R-:W-:Y:S01]  /*9fb0*/  IMAD.SHL.U32 R60, R241, 0x100, RZ ;  /* 0x00000100f13c7824 */ /* 0x000fe200078e00ff */
[----:B------:R-:W-:-:S03]  /*9fc0*/  LEA.HI.X R190, R104, c[0x0][0x16c], R113, 0x1, P0 ;  /* 0x00005b0068be7a11 */ /* 0x000fc600000f0c71 */
[----:B-1--4-:R-:W-:-:S05]  /*9fd0*/  IMAD.IADD R4, R91, 0x1, -R60 ;  /* 0x000000015b047824 */ /* 0x012fca00078e0a3c */
[----:B------:R-:W-:-:S13]  /*9fe0*/  ISETP.GE.AND P1, PT, R72, R4, PT ;  /* 0x000000044800720c */ /* 0x000fda0003f26270 */
[----:B------:R-:W-:Y:S05]  /*9ff0*/  @P1 BRA `(.L_x_1032) ;  /* 0x000000b000001947 */ /* 0x000fea0003800000 */
[----:B------:R-:W-:-:S13]  /*a000*/  ISETP.GE.AND P0, PT, R132, c[0x0][0x220], PT ;  /* 0x0000880084007a0c */ /* 0x000fda0003f06270 */
[----:B------:R1:W-:Y:S04]  /*a010*/  @P0 STS [R185+0x1000], RZ ;  /* 0x001000ffb9000388 */ /* 0x0003e80000000800 */
[----:B------:R1:W-:Y:S04]  /*a020*/  @P0 STS [R185+0x1004], RZ ;  /* 0x001004ffb9000388 */ /* 0x0003e80000000800 */
[----:B------:R1:W-:Y:S01]  /*a030*/  @P0 STS.64 [R185+0x1008], RZ ;  /* 0x001008ffb9000388 */ /* 0x0003e20000000a00 */
[----:B------:R-:W-:Y:S05]  /*a040*/  @P0 BRA `(.L_x_1032) ;  /* 0x0000006000000947 */ /* 0x000fea0003800000 */
[----:B---3--:R-:W-:Y:S02]  /*a050*/  MOV R2, R189 ;  /* 0x000000bd00027202 */ /* 0x008fe40000000f00 */
[----:B------:R-:W-:-:S05]  /*a060*/  MOV R3, R190 ;  /* 0x000000be00037202 */ /* 0x000fca0000000f00 */
[----:B------:R-:W-:Y:S01]  /*a070*/  @!PT LDS RZ, [RZ] ;  /* 0x00000000fffff984 */ /* 0x000fe20000000800 */
[----:B------:R-:W-:Y:S01]  /*a080*/  @!PT LDS RZ, [RZ] ;  /* 0x00000000fffff984 */ /* 0x000fe20000000800 */
[----:B------:R-:W-:Y:S01]  /*a090*/  @!PT LDS RZ, [RZ] ;  /* 0x00000000fffff984 */ /* 0x000fe20000000800 */
[----:B------:R3:W-:Y:S02]  /*a0a0*/  LDGSTS.E.BYPASS.LTC128B.128 [R185+0x1000], [R2.64] ;  /* 0x0100000002b97fae */ /* 0x0007e4000b901d46 */
.L_x_1032:
[----:B------:R-:W-:Y:S05]  /*a0b0*/  BSYNC B0 ;  /* 0x0000000000007941 */ /* 0x000fea0003800000 */
.L_x_1031:
[----:B------:R-:W-:Y:S01]  /*a0c0*/  ISETP.GE.AND P0, PT, R23, R4, PT ;  /* 0x000000041700720c */ /* 0x000fe20003f06270 */
[----:B------:R-:W-:-:S12]  /*a0d0*/  BSSY B0, `(.L_x_1033) ;  /* 0x000000b000007945 */ /* 0x000fd80003800000 */
[----:B------:R-:W-:Y:S05]  /*a0e0*/  @P0 BRA `(.L_x_1034) ;  /* 0x0000009000000947 */ /* 0x000fea0003800000 */
[----:B------:R-:W-:-:S13]  /*a0f0*/  ISETP.GE.AND P0, PT, R132, c[0x0][0x220], PT ;  /* 0x0000880084007a0c */ /* 0x000fda0003f06270 */
[----:B------:R4:W-:Y:S01]  /*a100*/  @P0 STS.128 [R185+0x1800], RZ ;  /* 0x001800ffb9000388 */ /* 0x0009e20000000c00 */
[----:B------:R-:W-:Y:S05]  /*a110*/  @P0 BRA `(.L_x_1034) ;  /* 0x0000006000000947 */ /* 0x000fea0003800000 */
[----:B---3--:R-:W-:-:S04]  /*a120*/  LEA R2, P0, R154, R189, 0x1 ;  /* 0x000000bd9a027211 */ /* 0x008fc800078008ff */
[----:B------:R-:W-:-:S05]  /*a130*/  LEA.HI.X R3, R154, R190, R165, 0x1, P0 ;  /* 0x000000be9a037211 */ /* 0x000fca00000f0ca5 */
[----:B------:R-:W-:Y:S01]  /*a140*/  @!PT LDS RZ, [RZ] ;  /* 0x00000000fffff984 */ /* 0x000fe20000000800 */
[----:B------:R-:W-:Y:S01]  /*a150*/  @!PT LDS RZ, [RZ] ;  /* 0x00000000fffff984 */ /* 0x000fe20000000800 */
[----:B------:R-:W-:Y:S01]  /*a160*/  @!PT LDS RZ, [RZ] ;  /* 0x00000000fffff984 */ /* 0x000fe20000000800 */
[----:B------:R3:W-:Y:S04]  /*a170*/  LDGSTS.E.BYPASS.LTC128B.128 [R185+0x1800], [R2.64] ;  /* 0x0180000002b97fae */ /* 0x0007e8000b901d46 */
.L_x_1034:
[----:B------:R-:W-:Y:S05]  /*a180*/  BSYNC B0 ;  /* 0x0000000000007941 */ /* 0x000fea0003800000 */
.L_x_1033:
[----:B------:R-:W-:Y:S01]  /*a190*/  IADD3 R10, R72, 0x40, RZ ;  /* 0x00000040480a7810 */ /* 0x000fe20007ffe0ff */
[----:B------:R-:W-:Y:S03]  /*a1a0*/  BSSY B0, `(.L_x_1035) ;  /* 0x000000e000007945 */ /* 0x000fe60003800000 */
[----:B------:R-:W-:-:S13]  /*a1b0*/  ISETP.GE.AND P0, PT, R10, R4, PT ;  /* 0x000000040a00720c */ /* 0x000fda0003f06270 */
[----:B------:R-:W-:Y:S05]  /*a1c0*/  @P0 BRA `(.L_x_1036) ;  /* 0x000000b000000947 */ /* 0x000fea0003800000 */
[----:B------:R-:W-:-:S13]  /*a1d0*/  ISETP.GE.AND P0, PT, R132, c[0x0][0x220], PT ;  /* 0x0000880084007a0c */ /* 0x000fda0003f06270 */
[----:B------:R1:W-:Y:S01]  /*a1e0*/  @P0 STS.128 [R185+0x2000], RZ ;  /* 0x002000ffb9000388 */ /* 0x0003e20000000c00 */
[----:B------:R-:W-:Y:S05]  /*a1f0*/  @P0 BRA `(.L_x_1036) ;  /* 0x0000008000000947 */ /* 0x000fea0003800000 */
[----:B------:R-:W-:Y:S02]  /*a200*/  IMAD.MOV.U32 R0, RZ, RZ, c[0x0][0x198] ;  /* 0x00006600ff007624 */ /* 0x000fe400078e00ff */
[----:B---3--:R-:W-:-:S03]  /*a210*/  IMAD.MOV.U32 R3, RZ, RZ, c[0x0][0x19c] ;  /* 0x00006700ff037624 */ /* 0x008fc600078e00ff */
[----:B------:R-:W-:-:S04]  /*a220*/  LEA R2, P0, R0, R189, 0x7 ;  /* 0x000000bd00027211 */ /* 0x000fc800078038ff */
[----:B------:R-:W-:-:S05]  /*a230*/  LEA.HI.X R3, R0, R190, R3, 0x7, P0 ;  /* 0x000000be00037211 */ /* 0x000fca00000f3c03 */
[----:B------:R-:W-:Y:S01]  /*a240*/  @!PT LDS RZ, [RZ] ;  /* 0x00000000fffff984 */ /* 0x000fe20000000800 */
[----:B------:R-:W-:Y:S01]  /*a250*/  @!PT LDS RZ, [RZ] ;  /* 0x00000000fffff984 */ /* 0x000fe20000000800 */
[----:B------:R-:W-:Y:S01]  /*a260*/  @!PT LDS RZ, [RZ] ;  /* 0x00000000fffff984 */ /* 0x000fe20000000800 */
[----:B------:R3:W-:Y:S04]  /*a270*/  LDGSTS.E.BYPASS.LTC128B.128 [R185+0x2000], [R2.64] ;  /* 0x0200000002b97fae */ /* 0x0007e8000b901d46 */
.L_x_1036:
[----:B------:R-:W-:Y:S05]  /*a280*/  BSYNC B0 ;  /* 0x0000000000007941 */ /* 0x000fea0003800000 */
.L_x_1035:
[----:B------:R-:W-:Y:S01]  /*a290*/  IADD3 R9, R72, 0x60, RZ ;  /* 0x0000006048097810 */ /* 0x000fe20007ffe0ff */
[----:B------:R-:W-:Y:S03]  /*a2a0*/  BSSY B0, `(.L_x_1037) ;  /* 0x0000011000007945 */ /* 0x000fe60003800000 */
[----:B------:R-:W-:-:S13]  /*a2b0*/  ISETP.GE.AND P0, PT, R9, R4, PT ;  /* 0x000000040900720c */ /* 0x000fda0003f06270 */
[----:B------:R-:W-:Y:S05]  /*a2c0*/  @P0 BRA `(.L_x_1038) ;  /* 0x000000e000000947 */ /* 0x000fea0003800000 */
[----:B------:R-:W-:-:S13]  /*a2d0*/  ISETP.GE.AND P0, PT, R132, c[0x0][0x220], PT ;  /* 0x0000880084007a0c */ /* 0x000fda0003f06270 */
[----:B------:R1:W-:Y:S01]  /*a2e0*/  @P0 STS.128 [R185+0x2800], RZ ;  /* 0x002800ffb9000388 */ /* 0x0003e20000000c00 */
[----:B------:R-:W-:Y:S05]  /*a2f0*/  @P0 BRA `(.L_x_1038) ;  /* 0x000000b000000947 */ /* 0x000fea0003800000 */
[----:B------:R-:W-:Y:S01]  /*a300*/  MOV R0, c[0x0][0x198] ;  /* 0x0000660000007a02 */ /* 0x000fe20000000f00 */
[----:B------:R-:W-:Y:S01]  /*a310*/  ULDC UR4, c[0x0][0x19c] ;  /* 0x0000670000047ab9 */ /* 0x000fe20000000800 */
[----:B---3--:R-:W-:Y:S01]  /*a320*/  MOV R2, R189 ;  /* 0x000000bd00027202 */ /* 0x008fe20000000f00 */
        /* <DEDUP_REMOVED lines=8> */
.L_x_1038:
[----:B------:R-:W-:Y:S05]  /*a3b0*/  BSYNC B0 ;  /* 0x0000000000007941 */ /* 0x000fea0003800000 */
.L_x_1037:
        /* <DEDUP_REMOVED lines=15> */
.L_x_1040:
[----:B------:R-:W-:Y:S05]  /*a4b0*/  BSYNC B0 ;  /* 0x0000000000007941 */ /* 0x000fea0003800000 */
.L_x_1039:
        /* <DEDUP_REMOVED lines=18> */
.L_x_1042:
[----:B------:R-:W-:Y:S05]  /*a5e0*/  BSYNC B0 ;  /* 0x0000000000007941 */ /* 0x000fea0003800000 */
.L_x_1041:
        /* <DEDUP_REMOVED lines=18> */
.L_x_1044:
[----:B------:R-:W-:Y:S05]  /*a710*/  BSYNC B0 ;  /* 0x0000000000007941 */ /* 0x000fea0003800000 */
.L_x_1043:
[----:B------:R-:W-:Y:S01]  /*a720*/  IADD3 R5, R72, 0xe0, RZ ;  /* 0x000000e048057810 */ /* 0x000fe20007ffe0ff */
        /* <DEDUP_REMOVED lines=21> */
.L_x_1046:
[----:B------:R-:W-:Y:S05]  /*a880*/  BSYNC B0 ;  /* 0x0000000000007941 */ /* 0x000fea0003800000 */
.L_x_1045:
[----:B------:R-:W0:Y:S01]  /*a890*/  LDGDEPBAR ;  /* 0x00000000000079af */ /* 0x000e220000000000 */
[----:B------:R-:W-:Y:S01]  /*a8a0*/  ISETP.GE.AND P0, PT, R72, R4, PT ;  /* 0x000000044800720c */ /* 0x000fe20003f06270 */
[----:B---3--:R-:W-:Y:S01]  /*a8b0*/  IMAD.SHL.U32 R3, R136, 0x2, RZ ;  /* 0x0000000288037824 */ /* 0x008fe200078e00ff */
[----:B------:R-:W-:Y:S01]  /*a8c0*/  SHF.R.S32.HI R2, RZ, 0x1f, R0 ;  /* 0x0000001fff027819 */ /* 0x000fe20000011400 */
[----:B------:R-:W-:Y:S01]  /*a8d0*/  BSSY B0, `(.L_x_1047) ;  /* 0x0000017000007945 */ /* 0x000fe20003800000 */
[----:B------:R-:W-:Y:S02]  /*a8e0*/  LEA R46, P1, R152, c[0x0][0x170], 0x1 ;  /* 0x00005c00982e7a11 */ /* 0x000fe400078208ff */
        /* <DEDUP_REMOVED lines=21> */
.L_x_1048:
[----:B------:R-:W-:Y:S05]  /*aa40*/  BSYNC B0 ;  /* 0x0000000000007941 */ /* 0x000fea0003800000 */
.L_x_1047:
        /* <DEDUP_REMOVED lines=8> */
[----:B------:R-:W-:Y:S02]  /*aad0*/  IMAD.MOV.U32 R12, RZ, RZ, 0x5 ;  /* 0x00000005ff0c7424 */ /* 0x000fe400078e00ff */
[----:B------:R-:W-:Y:S02]  /*aae0*/  IMAD.MOV.U32 R11, RZ, RZ, c[0x0][0x1a0] ;  /* 0x00006800ff0b7624 */ /* 0x000fe400078e00ff */
[----:B------:R-:W-:-:S03]  /*aaf0*/  IMAD.SHL.U32 R0, R0, 0x20, RZ ;  /* 0x0000002000007824 */ /* 0x000fc600078e00ff */
[----:B------:R-:W-:Y:S02]  /*ab00*/  SHF.L.U64.HI R11, R11, R12, c[0x0][0x1a4] ;  /* 0x000069000b0b7619 */ /* 0x000fe4000001020c */
[----:B-1----:R-:W-:-:S04]  /*ab10*/  LEA R2, P0, R0, R46, 0x1 ;  /* 0x0000002e00027211 */ /* 0x002fc800078008ff */
[----:B------:R-:W-:-:S05]  /*ab20*/  LEA.HI.X R3, R0, R45, R11, 0x1, P0 ;  /* 0x0000002d00037211 */ /* 0x000fca00000f0c0b */
[----:B------:R-:W-:Y:S01]  /*ab30*/  @!PT LDS RZ, [RZ] ;  /* 0x00000000fffff984 */ /* 0x000fe20000000800 */
[----:B------:R-:W-:Y:S01]  /*ab40*/  @!PT LDS RZ, [RZ] ;  /* 0x00000000fffff984 */ /* 0x000fe20000000800 */
[----:B------:R-:W-:Y:S01]  /*ab50*/  @!PT LDS RZ, [RZ] ;  /* 0x00000000fffff984 */ /* 0x000fe20000000800 */
[----:B------:R1:W-:Y:S04]  /*ab60*/  LDGSTS.E.BYPASS.LTC128B.128 [R185+0x5800], [R2.64] ;  /* 0x0580000002b97fae */ /* 0x0003e8000b901d46 */
.L_x_1050:
[----:B------:R-:W-:Y:S05]  /*ab70*/  BSYNC B0 ;  /* 0x0000000000007941 */ /* 0x000fea0003800000 */
.L_x_1049:
        /* <DEDUP_REMOVED lines=15> */
.L_x_1052:
[----:B------:R-:W-:Y:S05]  /*ac70*/  BSYNC B0 ;  /* 0x0000000000007941 */ /* 0x000fea0003800000 */
.L_x_1051:
        /* <DEDUP_REMOVED lines=18> */
.L_x_1054:
[----:B------:R-:W-:Y:S05]  /*ada0*/  BSYNC B0 ;  /* 0x0000000000007941 */ /* 0x000fea0003800000 */
.L_x_1053:
        /* <DEDUP_REMOVED lines=15> */
.L_x_1056:
[----:B------:R-:W-:Y:S05]  /*aea0*/  BSYNC B0 ;  /* 0x0000000000007941 */ /* 0x000fea0003800000 */
.L_x_1055:
        /* <DEDUP_REMOVED lines=18> */
.L_x_1058:
[----:B------:R-:W-:Y:S05]  /*afd0*/  BSYNC B0 ;  /* 0x0000000000007941 */ /* 0x000fea0003800000 */
.L_x_1057:
        /* <DEDUP_REMOVED lines=18> */
.L_x_1060:
[----:B------:R-:W-:Y:S05]  /*b100*/  BSYNC B0 ;  /* 0x0000000000007941 */ /* 0x000fea0003800000 */
.L_x_1059:
        /* <DEDUP_REMOVED lines=18> */
.L_x_1062:
[----:B------:R-:W-:Y:S05]  /*b230*/  BSYNC B0 ;  /* 0x0000000000007941 */ /* 0x000fea0003800000 */
.L_x_1061:
[----:B-1----:R-:W-:Y:S01]  /*b240*/  LOP3.LUT R2, R148, 0xfffffff8, RZ, 0xc0, !PT ;  /* 0xfffffff894027812 */ /* 0x002fe200078ec0ff */
[----:B------:R-:W-:Y:S01]  /*b250*/  IMAD.SHL.U32 R4, R127, 0x40, RZ ;  /* 0x000000407f047824 */ /* 0x000fe200078e00ff */
        /* <DEDUP_REMOVED lines=13> */
[----:B------:R-:W-:Y:S01]  /*b330*/  IMAD.IADD R8, R2, 0x1, -R3 ;  /* 0x0000000102087824 */ /* 0x000fe200078e0a03 */
[----:B------:R-:W-:Y:S01]  /*b340*/  LOP3.LUT R2, R4, 0xc0, RZ, 0xc0, !PT ;  /* 0x000000c004027812 */ /* 0x000fe200078ec0ff */
[C---:B------:R-:W-:Y:S01]  /*b350*/  IMAD.SHL.U32 R0, R9.reuse, 0x40, RZ ;  /* 0x0000004009007824 */ /* 0x040fe200078e00ff */
[----:B------:R-:W-:Y:S01]  /*b360*/  LOP3.LUT P0, RZ, R9, 0x2, RZ, 0xc0, !PT ;  /* 0x0000000209ff7812 */ /* 0x000fe2000780c0ff */
[----:B------:R-:W-:Y:S01]  /*b370*/  IMAD.SHL.U32 R3, R6, 0x20, RZ ;  /* 0x0000002006037824 */ /* 0x000fe200078e00ff */
[----:B------:R-:W-:Y:S01]  /*b380*/  LOP3.LUT R188, R188, 0xfffffffe, RZ, 0xc0, !PT ;  /* 0xfffffffebcbc7812 */ /* 0x000fe200078ec0ff */
[----:B------:R-:W-:Y:S01]  /*b390*/  IMAD.SHL.U32 R4, R7, 0x8, RZ ;  /* 0x0000000807047824 */ /* 0x000fe200078e00ff */
[----:B------:R-:W-:Y:S01]  /*b3a0*/  LOP3.LUT R0, R0, 0xc0, RZ, 0xc0, !PT ;  /* 0x000000c000007812 */ /* 0x000fe200078ec0ff */
[----:B------:R-:W-:Y:S01]  /*b3b0*/  IMAD.SHL.U32 R6, R130, 0x8, RZ ;  /* 0x0000000882067824 */ /* 0x000fe200078e00ff */
[----:B------:R-:W-:-:S02]  /*b3c0*/  LOP3.LUT R36, R3, 0xffffff00, RZ, 0xc0, !PT ;  /* 0xffffff0003247812 */ /* 0x000fc400078ec0ff */
[----:B------:R-:W-:Y:S02]  /*b3d0*/  LOP3.LUT R5, R2, 0x8, R4, 0xf8, !PT ;  /* 0x0000000802057812 */ /* 0x000fe400078ef804 */
[----:B------:R-:W-:Y:S01]  /*b3e0*/  LOP3.LUT R4, R0, 0x8, R6, 0xf8, !PT ;  /* 0x0000000800047812 */ /* 0x000fe200078ef806 */
[----:B------:R-:W-:Y:S01]  /*b3f0*/  IMAD R6, R7, 0x8, R8 ;  /* 0x0000000807067824 */ /* 0x000fe200078e0208 */
[----:B------:R-:W-:Y:S01]  /*b400*/  SHF.R.U32.HI R3, RZ, 0x3, R2 ;  /* 0x00000003ff037819 */ /* 0x000fe20000011602 */
[----:B------:R-:W-:Y:S01]  /*b410*/  IMAD R2, R128, 0x200, R36 ;  /* 0x0000020080027824 */ /* 0x000fe200078e0224 */
[----:B------:R-:W-:Y:S01]  /*b420*/  SHF.R.U32.HI R0, RZ, 0x3, R0 ;  /* 0x00000003ff007819 */ /* 0x000fe20000011600 */
[----:B------:R-:W-:Y:S01]  /*b430*/  IMAD R114, R37, 0x20, R36 ;  /* 0x0000002025727824 */ /* 0x000fe200078e0224 */
[----:B------:R-:W-:Y:S01]  /*b440*/  LOP3.LUT R127, R5, R3, RZ, 0x3c, !PT ;  /* 0x00000003057f7212 */ /* 0x000fe200078e3cff */
[----:B------:R-:W-:Y:S01]  /*b450*/  IMAD R2, R37, 0x20, R2 ;  /* 0x0000002025027824 */ /* 0x000fe200078e0202 */
[----:B------:R-:W-:-:S03]  /*b460*/  LOP3.LUT R0, R4, R0, RZ, 0x3c, !PT ;  /* 0x0000000004007212 */ /* 0x000fc600078e3cff */
[----:B------:R-:W-:Y:S02]  /*b470*/  IMAD.IADD R2, R127, 0x1, R2 ;  /* 0x000000017f027824 */ /* 0x000fe400078e0202 */
[----:B------:R-:W-:Y:S02]  /*b480*/  IMAD.U32 R0, R6, 0x20, R0 ;  /* 0x0000002006007824 */ /* 0x000fe400078e0000 */
[----:B------:R-:W-:Y:S02]  /*b490*/  IMAD.SHL.U32 R168, R2, 0x2, RZ ;  /* 0x0000000202a87824 */ /* 0x000fe400078e00ff */
[----:B------:R-:W-:Y:S02]  /*b4a0*/  IMAD.SHL.U32 R164, R0, 0x2, RZ ;  /* 0x0000000200a47824 */ /* 0x000fe400078e00ff */
[----:B------:R-:W-:Y:S01]  /*b4b0*/  IMAD R169, R38, 0x2, R168 ;  /* 0x0000000226a97824 */ /* 0x000fe200078e02a8 */
[----:B------:R-:W-:Y:S01]  /*b4c0*/  LDSM.16.M88.4 R12, [R168] ;  /* 0x00000000a80c783b */ /* 0x000fe20000000200 */
[----:B------:R-:W-:Y:S01]  /*b4d0*/  IMAD R2, R128, 0x10, R156 ;  /* 0x0000001080027824 */ /* 0x000fe200078e029c */
[----:B------:R-:W-:-:S02]  /*b4e0*/  IADD3 R0, R164, 0x1000, RZ ;  /* 0x00001000a4007810 */ /* 0x000fc40007ffe0ff */
[----:B------:R-:W1:Y:S01]  /*b4f0*/  LDSM.16.M88.4 R4, [R164+0x1000] ;  /* 0x00100000a404783b */ /* 0x000e620000000200 */
[----:B------:R-:W-:Y:S02]  /*b500*/  IADD3 R167, R164, 0x1020, RZ ;  /* 0x00001020a4a77810 */ /* 0x000fe40007ffe0ff */
[----:B------:R-:W-:Y:S01]  /*b510*/  @P0 IADD3 R167, R0, -0x20, RZ ;  /* 0xffffffe000a70810 */ /* 0x000fe20007ffe0ff */
[----:B------:R-:W-:Y:S03]  /*b520*/  LDSM.16.M88.4 R8, [R169] ;  /* 0x00000000a908783b */ /* 0x000fe60000000200 */
[C---:B------:R-:W-:Y:S01]  /*b530*/  IADD3 R184, R167.reuse, 0x400, RZ ;  /* 0x00000400a7b87810 */ /* 0x040fe20007ffe0ff */
[----:B------:R-:W-:Y:S01]  /*b540*/  LDSM.16.M88.4 R24, [R167] ;  /* 0x00000000a718783b */ /* 0x000fe20000000200 */
[C---:B------:R-:W-:Y:S02]  /*b550*/  IADD3 R183, R167.reuse, 0x800, RZ ;  /* 0x00000800a7b77810 */ /* 0x040fe40007ffe0ff */
[C---:B------:R-:W-:Y:S01]  /*b560*/  IADD3 R182, R167.reuse, 0xc00, RZ ;  /* 0x00000c00a7b67810 */ /* 0x040fe20007ffe0ff */
[----:B------:R-:W5:Y:S01]  /*b570*/  LDSM.16.M88.4 R28, [R164+0x1400] ;  /* 0x00140000a41c783b */ /* 0x000f620000000200 */
[----:B------:R-:W-:-:S02]  /*b580*/  IADD3 R181, R167, 0x1000, RZ ;  /* 0x00001000a7b57810 */ /* 0x000fc40007ffe0ff */
[C---:B------:R-:W-:Y:S01]  /*b590*/  IADD3 R180, R167.reuse, 0x1400, RZ ;  /* 0x00001400a7b47810 */ /* 0x040fe20007ffe0ff */
[----:B------:R-:W2:Y:S01]  /*b5a0*/  LDSM.16.M88.4 R32, [R167+0x400] ;  /* 0x00040000a720783b */ /* 0x000ea20000000200 */
[C---:B------:R-:W-:Y:S02]  /*b5b0*/  IADD3 R179, R167.reuse, 0x1800, RZ ;  /* 0x00001800a7b37810 */ /* 0x040fe40007ffe0ff */
[C---:B------:R-:W-:Y:S01]  /*b5c0*/  IADD3 R178, R167.reuse, 0x1c00, RZ ;  /* 0x00001c00a7b27810 */ /* 0x040fe20007ffe0ff */
[----:B------:R-:W-:Y:S01]  /*b5d0*/  LDSM.16.M88.4 R40, [R167+0x800] ;  /* 0x00080000a728783b */ /* 0x000fe20000000200 */
[C---:B------:R-:W-:Y:S02]  /*b5e0*/  IADD3 R177, R167.reuse, 0x2000, RZ ;  /* 0x00002000a7b17810 */ /* 0x040fe40007ffe0ff */
[C---:B------:R-:W-:Y:S01]  /*b5f0*/  IADD3 R176, R167.reuse, 0x2400, RZ ;  /* 0x00002400a7b07810 */ /* 0x040fe20007ffe0ff */
[----:B------:R-:W-:Y:S01]  /*b600*/  LDSM.16.M88.4 R48, [R164+0x1c00] ;  /* 0x001c0000a430783b */ /* 0x000fe20000000200 */
[----:B------:R-:W-:-:S02]  /*b610*/  IADD3 R175, R167, 0x2800, RZ ;  /* 0x00002800a7af7810 */ /* 0x000fc40007ffe0ff */
[C---:B------:R-:W-:Y:S01]  /*b620*/  IADD3 R174, R167.reuse, 0x2c00, RZ ;  /* 0x00002c00a7ae7810 */ /* 0x040fe20007ffe0ff */
[----:B------:R-:W-:Y:S01]  /*b630*/  LDSM.16.M88.4 R52, [R164+0x2c00] ;  /* 0x002c0000a434783b */ /* 0x000fe20000000200 */
[C---:B------:R-:W-:Y:S02]  /*b640*/  IADD3 R173, R167.reuse, 0x3000, RZ ;  /* 0x00003000a7ad7810 */ /* 0x040fe40007ffe0ff */
[C---:B------:R-:W-:Y:S02]  /*b650*/  IADD3 R172, R167.reuse, 0x3400, RZ ;  /* 0x00003400a7ac7810 */ /* 0x040fe40007ffe0ff */
[C---:B------:R-:W-:Y:S02]  /*b660*/  IADD3 R171, R167.reuse, 0x3800, RZ ;  /* 0x00003800a7ab7810 */ /* 0x040fe40007ffe0ff */
[----:B------:R-:W-:Y:S01]  /*b670*/  IADD3 R170, R167, 0x3c00, RZ ;  /* 0x00003c00a7aa7810 */ /* 0x000fe20007ffe0ff */
[C---:B-1----:R-:W-:Y:S08]  /*b680*/  HMMA.16816.F32.BF16 R16, R12.reuse, R4, RZ ;  /* 0x000000040c10723c */ /* 0x042ff000000418ff */
[C---:B------:R-:W-:Y:S08]  /*b690*/  HMMA.16816.F32.BF16 R4, R12.reuse, R6, RZ ;  /* 0x000000060c04723c */ /* 0x040ff000000418ff */
[----:B-----5:R-:W-:Y:S08]  /*b6a0*/  HMMA.16816.F32.BF16 R20, R12, R28, RZ ;  /* 0x0000001c0c14723c */ /* 0x020ff000000418ff */
[C---:B------:R-:W-:Y:S08]  /*b6b0*/  HMMA.16816.F32.BF16 R56, R8.reuse, R24, R16 ;  /* 0x000000180838723c */ /* 0x040ff00000041810 */
[----:B------:R-:W-:Y:S01]  /*b6c0*/  HMMA.16816.F32.BF16 R4, R8, R26, R4 ;  /* 0x0000001a0804723c */ /* 0x000fe20000041804 */
[----:B------:R-:W1:Y:S07]  /*b6d0*/  LDSM.16.M88.4 R24, [R164+0x1800] ;  /* 0x00180000a418783b */ /* 0x000e6e0000000200 */
[----:B------:R-:W-:Y:S08]  /*b6e0*/  HMMA.16816.F32.BF16 R16, R12, R30, RZ ;  /* 0x0000001e0c10723c */ /* 0x000ff000000418ff */
[----:B------:R-:W-:Y:S01]  /*b6f0*/  FMUL.FTZ R0, R58, c[0x0][0x2ec] ;  /* 0x0000bb003a007a20 */ /* 0x000fe20000410000 */
[C---:B--2---:R-:W-:Y:S03]  /*b700*/  HMMA.16816.F32.BF16 R20, R8.reuse, R32, R20 ;  /* 0x000000200814723c */ /* 0x044fe60000041814 */
[----:B------:R2:W5:Y:S11]  /*b710*/  MUFU.TANH R117, R0 ;  /* 0x0000000000757308 */ /* 0x0005760000002400 */
[----:B------:R-:W-:Y:S01]  /*b720*/  @!UPT UIADD3 URZ, URZ, URZ, URZ ;  /* 0x0000003f3f3ff290 */ /* 0x000fe2000fffe03f */
[----:B------:R-:W-:Y:S01]  /*b730*/  HMMA.16816.F32.BF16 R28, R8, R34, R16 ;  /* 0x00000022081c723c */ /* 0x000fe20000041810 */
[----:B------:R-:W3:Y:S01]  /*b740*/  LDSM.16.M88.4 R32, [R167+0xc00] ;  /* 0x000c0000a720783b */ /* 0x000ee20000000200 */
[----:B--2---:R-:W-:-:S04]  /*b750*/  FMUL.FTZ R0, R57, c[0x0][0x2ec] ;  /* 0x0000bb0039007a20 */ /* 0x004fc80000410000 */
[----:B------:R2:W-:Y:S02]  /*b760*/  MUFU.TANH R107, R0 ;  /* 0x00000000006b7308 */ /* 0x0005e40000002400 */
[----:B-1----:R-:W-:Y:S01]  /*b770*/  HMMA.16816.F32.BF16 R16, R12, R26, RZ ;  /* 0x0000001a0c10723c */ /* 0x002fe200000418ff */
[----:B--2---:R-:W-:-:S05]  /*b780*/  FMUL.FTZ R0, R59, c[0x0][0x2ec] ;  /* 0x0000bb003b007a20 */ /* 0x004fca0000410000 */
[----:B------:R1:W-:Y:S02]  /*b790*/  MUFU.TANH R118, R0 ;  /* 0x0000000000767308 */ /* 0x0003e40000002400 */
[----:B-1----:R-:W-:-:S06]  /*b7a0*/  FMUL.FTZ R0, R4, c[0x0][0x2ec] ;  /* 0x0000bb0004007a20 */ /* 0x002fcc0000410000 */
[----:B------:R1:W2:Y:S02]  /*b7b0*/  MUFU.TANH R110, R0 ;  /* 0x00000000006e7308 */ /* 0x0002a40000002400 */
[----:B-1----:R-:W-:-:S06]  /*b7c0*/  FMUL.FTZ R0, R5, c[0x0][0x2ec] ;  /* 0x0000bb0005007a20 */ /* 0x002fcc0000410000 */
[----:B------:R1:W-:Y:S02]  /*b7d0*/  MUFU.TANH R109, R0 ;  /* 0x00000000006d7308 */ /* 0x0003e40000002400 */
[----:B-1----:R-:W-:-:S06]  /*b7e0*/  FMUL.FTZ R0, R6, c[0x0][0x2ec] ;  /* 0x0000bb0006007a20 */ /* 0x002fcc0000410000 */
[----:B------:R1:W-:Y:S02]  /*b7f0*/  MUFU.TANH R123, R0 ;  /* 0x00000000007b7308 */ /* 0x0003e40000002400 */
[----:B-1----:R-:W-:Y:S02]  /*b800*/  FMUL.FTZ R0, R7, c[0x0][0x2ec] ;  /* 0x0000bb0007007a20 */ /* 0x002fe40000410000 */
[----:B------:R-:W-:Y:S04]  /*b810*/  HMMA.16816.F32.BF16 R4, R12, R24, RZ ;  /* 0x000000180c04723c */ /* 0x000fe800000418ff */
[----:B------:R1:W-:Y:S04]  /*b820*/  MUFU.TANH R125, R0 ;  /* 0x00000000007d7308 */ /* 0x0003e80000002400 */
[----:B------:R-:W-:Y:S08]  /*b830*/  HMMA.16816.F32.BF16 R24, R8, R42, R16 ;  /* 0x0000002a0818723c */ /* 0x000ff00000041810 */
[----:B------:R-:W-:Y:S01]  /*b840*/  HMMA.16816.F32.BF16 R16, R12, R48, RZ ;  /* 0x000000300c10723c */ /* 0x000fe200000418ff */
[----:B-1----:R-:W-:-:S04]  /*b850*/  FMUL.FTZ R0, R20, c[0x0][0x2ec] ;  /* 0x0000bb0014007a20 */ /* 0x002fc80000410000 */
[----:B------:R1:W-:Y:S03]  /*b860*/  MUFU.TANH R108, R0 ;  /* 0x00000000006c7308 */ /* 0x0003e60000002400 */
[----:B------:R-:W-:Y:S01]  /*b870*/  HMMA.16816.F32.BF16 R4, R8, R40, R4 ;  /* 0x000000280804723c */ /* 0x000fe20000041804 */
[----:B------:R-:W4:Y:S01]  /*b880*/  LDSM.16.M88.4 R40, [R164+0x2000] ;  /* 0x00200000a428783b */ /* 0x000f220000000200 */
[----:B-1----:R-:W-:-:S04]  /*b890*/  FMUL.FTZ R0, R21, c[0x0][0x2ec] ;  /* 0x0000bb0015007a20 */ /* 0x002fc80000410000 */
[----:B------:R1:W-:Y:S02]  /*b8a0*/  MUFU.TANH R103, R0 ;  /* 0x0000000000677308 */ /* 0x0003e40000002400 */
[----:B-1----:R-:W-:-:S06]  /*b8b0*/  FMUL.FTZ R0, R22, c[0x0][0x2ec] ;  /* 0x0000bb0016007a20 */ /* 0x002fcc0000410000 */
[----:B------:R1:W1:Y:S02]  /*b8c0*/  MUFU.TANH R120, R0 ;  /* 0x0000000000787308 */ /* 0x0002640000002400 */
[----:B-1----:R-:W-:Y:S02]  /*b8d0*/  FMUL.FTZ R0, R23, c[0x0][0x2ec] ;  /* 0x0000bb0017007a20 */ /* 0x002fe40000410000 */
[----:B------:R-:W-:Y:S01]  /*b8e0*/  HMMA.16816.F32.BF16 R20, R12, R50, RZ ;  /* 0x000000320c14723c */ /* 0x000fe200000418ff */
[----:B------:R-:W1:Y:S03]  /*b8f0*/  LDSM.16.M88.4 R48, [R167+0x1000] ;  /* 0x00100000a730783b */ /* 0x000e660000000200 */
[----:B------:R2:W1:Y:S02]  /*b900*/  MUFU.TANH R119, R0 ;  /* 0x0000000000777308 */ /* 0x0004640000002400 */
[----:B--2---:R-:W-:-:S06]  /*b910*/  FMUL.FTZ R0, R28, c[0x0][0x2ec] ;  /* 0x0000bb001c007a20 */ /* 0x004fcc0000410000 */
[----:B------:R2:W1:Y:S02]  /*b920*/  MUFU.TANH R102, R0 ;  /* 0x0000000000667308 */ /* 0x0004640000002400 */
[----:B--2---:R-:W-:-:S06]  /*b930*/  FMUL.FTZ R0, R29, c[0x0][0x2ec] ;  /* 0x0000bb001d007a20 */ /* 0x004fcc0000410000 */
[----:B------:R2:W-:Y:S02]  /*b940*/  MUFU.TANH R106, R0 ;  /* 0x00000000006a7308 */ /* 0x0005e40000002400 */
[----:B--2---:R-:W-:-:S06]  /*b950*/  FMUL.FTZ R0, R30, c[0x0][0x2ec] ;  /* 0x0000bb001e007a20 */ /* 0x004fcc0000410000 */
[----:B------:R2:W1:Y:S02]  /*b960*/  MUFU.TANH R121, R0 ;  /* 0x0000000000797308 */ /* 0x0004640000002400 */
[----:B--2---:R-:W-:Y:S02]  /*b970*/  FMUL.FTZ R0, R31, c[0x0][0x2ec] ;  /* 0x0000bb001f007a20 */ /* 0x004fe40000410000 */
[----:B---3--:R-:W-:Y:S04]  /*b980*/  HMMA.16816.F32.BF16 R28, R8, R34, R20 ;  /* 0x00000022081c723c */ /* 0x008fe80000041814 */
[----:B------:R2:W-:Y:S04]  /*b990*/  MUFU.TANH R122, R0 ;  /* 0x00000000007a7308 */ /* 0x0005e80000002400 */
[----:B----4-:R-:W-:Y:S01]  /*b9a0*/  HMMA.16816.F32.BF16 R20, R12, R42, RZ ;  /* 0x0000002a0c14723c */ /* 0x010fe200000418ff */
[----:B--2---:R-:W-:-:S04]  /*b9b0*/  FMUL.FTZ R0, R4, c[0x0][0x2ec] ;  /* 0x0000bb0004007a20 */ /* 0x004fc80000410000 */
[----:B------:R2:W3:Y:S02]  /*b9c0*/  MUFU.TANH R101, R0 ;  /* 0x0000000000657308 */ /* 0x0004e40000002400 */
[----:B--2---:R-:W-:-:S06]  /*b9d0*/  FMUL.FTZ R0, R5, c[0x0][0x2ec] ;  /* 0x0000bb0005007a20 */ /* 0x004fcc0000410000 */
[----:B------:R2:W-:Y:S02]  /*b9e0*/  MUFU.TANH R99, R0 ;  /* 0x0000000000637308 */ /* 0x0005e40000002400 */
[----:B--2---:R-:W-:-:S06]  /*b9f0*/  FMUL.FTZ R0, R6, c[0x0][0x2ec] ;  /* 0x0000bb0006007a20 */ /* 0x004fcc0000410000 */
[----:B------:R2:W-:Y:S02]  /*ba00*/  MUFU.TANH R124, R0 ;  /* 0x00000000007c7308 */ /* 0x0005e40000002400 */
[----:B--2---:R-:W-:Y:S02]  /*ba10*/  FMUL.FTZ R0, R7, c[0x0][0x2ec] ;  /* 0x0000bb0007007a20 */ /* 0x004fe40000410000 */
[----:B------:R-:W-:Y:S01]  /*ba20*/  HMMA.16816.F32.BF16 R4, R8, R32, R16 ;  /* 0x000000200804723c */ /* 0x000fe20000041810 */
[----:B------:R-:W2:Y:S03]  /*ba30*/  LDSM.16.M88.4 R32, [R164+0x2400] ;  /* 0x00240000a420783b */ /* 0x000ea60000000200 */
[----:B------:R4:W1:Y:S04]  /*ba40*/  MUFU.TANH R126, R0 ;  /* 0x00000000007e7308 */ /* 0x0008680000002400 */
[----:B------:R-:W-:Y:S01]  /*ba50*/  HMMA.16816.F32.BF16 R16, R12, R40, RZ ;  /* 0x000000280c10723c */ /* 0x000fe200000418ff */
[----:B------:R-:W1:Y:S01]  /*ba60*/  LDSM.16.M88.4 R40, [R167+0x1400] ;  /* 0x00140000a728783b */ /* 0x000e620000000200 */
[----:B----4-:R-:W-:-:S04]  /*ba70*/  FMUL.FTZ R0, R24, c[0x0][0x2ec] ;  /* 0x0000bb0018007a20 */ /* 0x010fc80000410000 */
[----:B------:R4:W1:Y:S02]  /*ba80*/  MUFU.TANH R98, R0 ;  /* 0x0000000000627308 */ /* 0x0008640000002400 */
[----:B----4-:R-:W-:-:S06]  /*ba90*/  FMUL.FTZ R0, R25, c[0x0][0x2ec] ;  /* 0x0000bb0019007a20 */ /* 0x010fcc0000410000 */
[----:B------:R4:W-:Y:S02]  /*baa0*/  MUFU.TANH R97, R0 ;  /* 0x0000000000617308 */ /* 0x0009e40000002400 */
[----:B----4-:R-:W-:-:S06]  /*bab0*/  FMUL.FTZ R0, R26, c[0x0][0x2ec] ;  /* 0x0000bb001a007a20 */ /* 0x010fcc0000410000 */
[----:B------:R4:W1:Y:S02]  /*bac0*/  MUFU.TANH R129, R0 ;  /* 0x0000000000817308 */ /* 0x0008640000002400 */
[----:B----4-:R-:W-:Y:S02]  /*bad0*/  FMUL.FTZ R0, R27, c[0x0][0x2ec] ;  /* 0x0000bb001b007a20 */ /* 0x010fe40000410000 */
[----:B-1----:R-:W-:Y:S04]  /*bae0*/  HMMA.16816.F32.BF16 R24, R8, R50, R20 ;  /* 0x000000320818723c */ /* 0x002fe80000041814 */
[----:B------:R1:W4:Y:S04]  /*baf0*/  MUFU.TANH R130, R0 ;  /* 0x0000000000827308 */ /* 0x0003280000002400 */
[----:B--2---:R-:W-:Y:S01]  /*bb00*/  HMMA.16816.F32.BF16 R20, R12, R34, RZ ;  /* 0x000000220c14723c */ /* 0x004fe200000418ff */
[----:B-1----:R-:W-:-:S04]  /*bb10*/  FMUL.FTZ R0, R4, c[0x0][0x2ec] ;  /* 0x0000bb0004007a20 */ /* 0x002fc80000410000 */
[----:B------:R1:W2:Y:S02]  /*bb20*/  MUFU.TANH R100, R0 ;  /* 0x0000000000647308 */ /* 0x0002a40000002400 */
[----:B-1----:R-:W-:-:S06]  /*bb30*/  FMUL.FTZ R0, R5, c[0x0][0x2ec] ;  /* 0x0000bb0005007a20 */ /* 0x002fcc0000410000 */
[----:B------:R1:W-:Y:S02]  /*bb40*/  MUFU.TANH R96, R0 ;  /* 0x0000000000607308 */ /* 0x0003e40000002400 */
[----:B-1----:R-:W-:-:S06]  /*bb50*/  FMUL.FTZ R0, R6, c[0x0][0x2ec] ;  /* 0x0000bb0006007a20 */ /* 0x002fcc0000410000 */
[----:B------:R1:W1:Y:S02]  /*bb60*/  MUFU.TANH R131, R0 ;  /* 0x0000000000837308 */ /* 0x0002640000002400 */
[----:B-1----:R-:W-:Y:S02]  /*bb70*/  FMUL.FTZ R0, R7, c[0x0][0x2ec] ;  /* 0x0000bb0007007a20 */ /* 0x002fe40000410000 */
[----:B------:R-:W-:Y:S01]  /*bb80*/  HMMA.16816.F32.BF16 R4, R8, R48, R16 ;  /* 0x000000300804723c */ /* 0x000fe20000041810 */
[----:B------:R-:W1:Y:S03]  /*bb90*/  LDSM.16.M88.4 R48, [R164+0x2800] ;  /* 0x00280000a430783b */ /* 0x000e660000000200 */
[----:B------:R2:W1:Y:S04]  /*bba0*/  MUFU.TANH R134, R0 ;  /* 0x0000000000867308 */ /* 0x0004680000002400 */
[----:B------:R-:W-:Y:S01]  /*bbb0*/  HMMA.16816.F32.BF16 R16, R12, R32, RZ ;  /* 0x000000200c10723c */ /* 0x000fe200000418ff */
[----:B------:R-:W1:Y:S01]  /*bbc0*/  LDSM.16.M88.4 R32, [R167+0x1800] ;  /* 0x00180000a720783b */ /* 0x000e620000000200 */
[----:B--2---:R-:W-:-:S04]  /*bbd0*/  FMUL.FTZ R0, R28, c[0x0][0x2ec] ;  /* 0x0000bb001c007a20 */ /* 0x004fc80000410000 */
[----:B------:R2:W-:Y:S02]  /*bbe0*/  MUFU.TANH R94, R0 ;  /* 0x00000000005e7308 */ /* 0x0005e40000002400 */
[----:B--2---:R-:W-:-:S06]  /*bbf0*/  FMUL.FTZ R0, R29, c[0x0][0x2ec] ;  /* 0x0000bb001d007a20 */ /* 0x004fcc0000410000 */
[----:B------:R2:W1:Y:S02]  /*bc00*/  MUFU.TANH R93, R0 ;  /* 0x00000000005d7308 */ /* 0x0004640000002400 */
[----:B--2---:R-:W-:-:S06]  /*bc10*/  FMUL.FTZ R0, R30, c[0x0][0x2ec] ;  /* 0x0000bb001e007a20 */ /* 0x004fcc0000410000 */
[----:B------:R2:W-:Y:S02]  /*bc20*/  MUFU.TANH R135, R0 ;  /* 0x0000000000877308 */ /* 0x0005e40000002400 */
[----:B--2---:R-:W-:Y:S02]  /*bc30*/  FMUL.FTZ R0, R31, c[0x0][0x2ec] ;  /* 0x0000bb001f007a20 */ /* 0x004fe40000410000 */
[----:B------:R-:W-:Y:S04]  /*bc40*/  HMMA.16816.F32.BF16 R28, R8, R42, R20 ;  /* 0x0000002a081c723c */ /* 0x000fe80000041814 */
[----:B------:R2:W2:Y:S04]  /*bc50*/  MUFU.TANH R136, R0 ;  /* 0x0000000000887308 */ /* 0x0004a80000002400 */
[----:B-1----:R-:W-:Y:S01]  /*bc60*/  HMMA.16816.F32.BF16 R20, R12, R50, RZ ;  /* 0x000000320c14723c */ /* 0x002fe200000418ff */
[----:B--2---:R-:W-:-:S04]  /*bc70*/  FMUL.FTZ R0, R4, c[0x0][0x2ec] ;  /* 0x0000bb0004007a20 */ /* 0x004fc80000410000 */
[----:B------:R1:W-:Y:S02]  /*bc80*/  MUFU.TANH R95, R0 ;  /* 0x00000000005f7308 */ /* 0x0003e40000002400 */
[----:B-1----:R-:W-:-:S06]  /*bc90*/  FMUL.FTZ R0, R5, c[0x0][0x2ec] ;  /* 0x0000bb0005007a20 */ /* 0x002fcc0000410000 */
[----:B------:R1:W-:Y:S02]  /*bca0*/  MUFU.TANH R92, R0 ;  /* 0x00000000005c7308 */ /* 0x0003e40000002400 */
[----:B-1----:R-:W-:-:S06]  /*bcb0*/  FMUL.FTZ R0, R6, c[0x0][0x2ec] ;  /* 0x0000bb0006007a20 */ /* 0x002fcc0000410000 */
[----:B------:R1:W-:Y:S02]  /*bcc0*/  MUFU.TANH R137, R0 ;  /* 0x0000000000897308 */ /* 0x0003e40000002400 */
[----:B-1----:R-:W-:Y:S02]  /*bcd0*/  FMUL.FTZ R0, R7, c[0x0][0x2ec] ;  /* 0x0000bb0007007a20 */ /* 0x002fe40000410000 */
[----:B------:R-:W-:Y:S01]  /*bce0*/  HMMA.16816.F32.BF16 R4, R8, R40, R16 ;  /* 0x000000280804723c */ /* 0x000fe20000041810 */
[----:B------:R-:W1:Y:S03]  /*bcf0*/  LDSM.16.M88.4 R40, [R167+0x1c00] ;  /* 0x001c0000a728783b */ /* 0x000e660000000200 */
[----:B------:R2:W-:Y:S04]  /*bd00*/  MUFU.TANH R139, R0 ;  /* 0x00000000008b7308 */ /* 0x0005e80000002400 */
[----:B------:R-:W-:Y:S01]  /*bd10*/  HMMA.16816.F32.BF16 R16, R12, R48, RZ ;  /* 0x000000300c10723c */ /* 0x000fe200000418ff */
[----:B------:R-:W-:Y:S01]  /*bd20*/  LDSM.16.M88.4 R48, [R167+0x2800] ;  /* 0x00280000a730783b */ /* 0x000fe20000000200 */
[----:B--2---:R-:W-:-:S04]  /*bd30*/  FMUL.FTZ R0, R24, c[0x0][0x2ec] ;  /* 0x0000bb0018007a20 */ /* 0x004fc80000410000 */
[----:B------:R2:W1:Y:S02]  /*bd40*/  MUFU.TANH R90, R0 ;  /* 0x00000000005a7308 */ /* 0x0004640000002400 */
[----:B--2---:R-:W-:-:S06]  /*bd50*/  FMUL.FTZ R0, R25, c[0x0][0x2ec] ;  /* 0x0000bb0019007a20 */ /* 0x004fcc0000410000 */
[----:B------:R2:W-:Y:S02]  /*bd60*/  MUFU.TANH R89, R0 ;  /* 0x0000000000597308 */ /* 0x0005e40000002400 */
[----:B--2---:R-:W-:-:S06]  /*bd70*/  FMUL.FTZ R0, R26, c[0x0][0x2ec] ;  /* 0x0000bb001a007a20 */ /* 0x004fcc0000410000 */
[----:B------:R2:W1:Y:S02]  /*bd80*/  MUFU.TANH R138, R0 ;  /* 0x00000000008a7308 */ /* 0x0004640000002400 */
[----:B--2---:R-:W-:Y:S02]  /*bd90*/  FMUL.FTZ R0, R27, c[0x0][0x2ec] ;  /* 0x0000bb001b007a20 */ /* 0x004fe40000410000 */
[----:B------:R-:W-:Y:S04]  /*bda0*/  HMMA.16816.F32.BF16 R24, R8, R34, R20 ;  /* 0x000000220818723c */ /* 0x000fe80000041814 */
[----:B------:R2:W1:Y:S04]  /*bdb0*/  MUFU.TANH R140, R0 ;  /* 0x00000000008c7308 */ /* 0x0004680000002400 */
[----:B------:R-:W-:Y:S01]  /*bdc0*/  HMMA.16816.F32.BF16 R20, R12, R52, RZ ;  /* 0x000000340c14723c */ /* 0x000fe200000418ff */
[----:B--2---:R-:W-:-:S04]  /*bdd0*/  FMUL.FTZ R0, R4, c[0x0][0x2ec] ;  /* 0x0000bb0004007a20 */ /* 0x004fc80000410000 */
[----:B------:R2:W2:Y:S11]  /*bde0*/  MUFU.TANH R88, R0 ;  /* 0x0000000000587308 */ /* 0x0004b60000002400 */
[----:B------:R-:W-:Y:S08]  /*bdf0*/  @!UPT UIADD3 URZ, URZ, URZ, URZ ;  /* 0x0000003f3f3ff290 */ /* 0x000ff0000fffe03f */
[----:B-1----:R-:W-:Y:S01]  /*be00*/  HMMA.16816.F32.BF16 R20, R8, R40, R20 ;  /* 0x000000280814723c */ /* 0x002fe20000041814 */
[----:B--2---:R-:W-:-:S04]  /*be10*/  FMUL.FTZ R0, R5, c[0x0][0x2ec] ;  /* 0x0000bb0005007a20 */ /* 0x004fc80000410000 */
[----:B------:R1:W-:Y:S02]  /*be20*/  MUFU.TANH R57, R0 ;  /* 0x0000000000397308 */ /* 0x0003e40000002400 */
[----:B-1----:R-:W-:-:S06]  /*be30*/  FMUL.FTZ R0, R6, c[0x0][0x2ec] ;  /* 0x0000bb0006007a20 */ /* 0x002fcc0000410000 */
[----:B------:R1:W2:Y:S02]  /*be40*/  MUFU.TANH R142, R0 ;  /* 0x00000000008e7308 */ /* 0x0002a40000002400 */
[----:B-1----:R-:W-:Y:S02]  /*be50*/  FMUL.FTZ R0, R7, c[0x0][0x2ec] ;  /* 0x0000bb0007007a20 */ /* 0x002fe40000410000 */
[----:B------:R-:W-:Y:S01]  /*be60*/  HMMA.16816.F32.BF16 R4, R8, R32, R16 ;  /* 0x000000200804723c */ /* 0x000fe20000041810 */
[----:B------:R-:W-:Y:S03]  /*be70*/  LDSM.16.M88.4 R32, [R167+0x2000] ;  /* 0x00200000a720783b */ /* 0x000fe60000000200 */
[----:B------:R1:W1:Y:S04]  /*be80*/  MUFU.TANH R145, R0 ;  /* 0x0000000000917308 */ /* 0x0002680000002400 */
[----:B------:R-:W-:Y:S01]  /*be90*/  HMMA.16816.F32.BF16 R16, R12, R54, RZ ;  /* 0x000000360c10723c */ /* 0x000fe200000418ff */
[----:B-1----:R-:W-:-:S04]  /*bea0*/  FMUL.FTZ R0, R28, c[0x0][0x2ec] ;  /* 0x0000bb001c007a20 */ /* 0x002fc80000410000 */
[----:B------:R1:W1:Y:S02]  /*beb0*/  MUFU.TANH R87, R0 ;  /* 0x0000000000577308 */ /* 0x0002640000002400 */
[----:B-1----:R-:W-:-:S06]  /*bec0*/  FMUL.FTZ R0, R29, c[0x0][0x2ec] ;  /* 0x0000bb001d007a20 */ /* 0x002fcc0000410000 */
[----:B------:R1:W-:Y:S02]  /*bed0*/  MUFU.TANH R85, R0 ;  /* 0x0000000000557308 */ /* 0x0003e40000002400 */
[----:B-1----:R-:W-:-:S06]  /*bee0*/  FMUL.FTZ R0, R30, c[0x0][0x2ec] ;  /* 0x0000bb001e007a20 */ /* 0x002fcc0000410000 */
[----:B------:R1:W1:Y:S02]  /*bef0*/  MUFU.TANH R143, R0 ;  /* 0x00000000008f7308 */ /* 0x0002640000002400 */
[----:B-1----:R-:W-:Y:S02]  /*bf00*/  FMUL.FTZ R0, R31, c[0x0][0x2ec] ;  /* 0x0000bb001f007a20 */ /* 0x002fe40000410000 */
[----:B------:R-:W1:Y:S04]  /*bf10*/  LDSM.16.M88.4 R28, [R164+0x3000] ;  /* 0x00300000a41c783b */ /* 0x000e680000000200 */
[----:B------:R2:W-:Y:S02]  /*bf20*/  MUFU.TANH R144, R0 ;  /* 0x0000000000907308 */ /* 0x0005e40000002400 */
[----:B--2---:R-:W-:-:S06]  /*bf30*/  FMUL.FTZ R0, R4, c[0x0][0x2ec] ;  /* 0x0000bb0004007a20 */ /* 0x004fcc0000410000 */
[----:B------:R2:W1:Y:S02]  /*bf40*/  MUFU.TANH R84, R0 ;  /* 0x0000000000547308 */ /* 0x0004640000002400 */
[----:B--2---:R-:W-:-:S06]  /*bf50*/  FMUL.FTZ R0, R5, c[0x0][0x2ec] ;  /* 0x0000bb0005007a20 */ /* 0x004fcc0000410000 */
[----:B------:R2:W-:Y:S02]  /*bf60*/  MUFU.TANH R86, R0 ;  /* 0x0000000000567308 */ /* 0x0005e40000002400 */
[----:B--2---:R-:W-:-:S06]  /*bf70*/  FMUL.FTZ R0, R6, c[0x0][0x2ec] ;  /* 0x0000bb0006007a20 */ /* 0x004fcc0000410000 */
[----:B------:R2:W1:Y:S02]  /*bf80*/  MUFU.TANH R146, R0 ;  /* 0x0000000000927308 */ /* 0x0004640000002400 */
[----:B--2---:R-:W-:Y:S02]  /*bf90*/  FMUL.FTZ R0, R7, c[0x0][0x2ec] ;  /* 0x0000bb0007007a20 */ /* 0x004fe40000410000 */
[----:B------:R-:W-:Y:S01]  /*bfa0*/  HMMA.16816.F32.BF16 R4, R8, R42, R16 ;  /* 0x0000002a0804723c */ /* 0x000fe20000041810 */
[----:B------:R-:W2:Y:S03]  /*bfb0*/  LDSM.16.M88.4 R40, [R164+0x3400] ;  /* 0x00340000a428783b */ /* 0x000ea60000000200 */
[----:B------:R3:W-:Y:S04]  /*bfc0*/  MUFU.TANH R149, R0 ;  /* 0x0000000000957308 */ /* 0x0007e80000002400 */
[----:B-1----:R-:W-:Y:S01]  /*bfd0*/  HMMA.16816.F32.BF16 R16, R12, R28, RZ ;  /* 0x0000001c0c10723c */ /* 0x002fe200000418ff */
[----:B---3--:R-:W-:-:S04]  /*bfe0*/  FMUL.FTZ R0, R24, c[0x0][0x2ec] ;  /* 0x0000bb0018007a20 */ /* 0x008fc80000410000 */
[----:B------:R1:W-:Y:S02]  /*bff0*/  MUFU.TANH R83, R0 ;  /* 0x0000000000537308 */ /* 0x0003e40000002400 */
[----:B-1----:R-:W-:-:S06]  /*c000*/  FMUL.FTZ R0, R25, c[0x0][0x2ec] ;  /* 0x0000bb0019007a20 */ /* 0x002fcc0000410000 */
[----:B------:R1:W3:Y:S02]  /*c010*/  MUFU.TANH R81, R0 ;  /* 0x0000000000517308 */ /* 0x0002e40000002400 */
[----:B-1----:R-:W-:-:S06]  /*c020*/  FMUL.FTZ R0, R26, c[0x0][0x2ec] ;  /* 0x0000bb001a007a20 */ /* 0x002fcc0000410000 */
[----:B------:R1:W-:Y:S02]  /*c030*/  MUFU.TANH R147, R0 ;  /* 0x0000000000937308 */ /* 0x0003e40000002400 */
        /* <DEDUP_REMOVED lines=23> */
[----:B------:R1:W1:Y:S02]  /*c1b0*/  MUFU.TANH R151, R0 ;  /* 0x0000000000977308 */ /* 0x0002640000002400 */
[----:B-1----:R-:W-:-:S06]  /*c1c0*/  FMUL.FTZ R0, R20, c[0x0][0x2ec] ;  /* 0x0000bb0014007a20 */ /* 0x002fcc0000410000 */
[----:B------:R1:W-:Y:S11]  /*c1d0*/  MUFU.TANH R76, R0 ;  /* 0x00000000004c7308 */ /* 0x0003f60000002400 */
[----:B------:R-:W-:Y:S01]  /*c1e0*/  @!UPT UIADD3 URZ, URZ, URZ, URZ ;  /* 0x0000003f3f3ff290 */ /* 0x000fe2000fffe03f */
[----:B------:R-:W-:Y:S02]  /*c1f0*/  FMUL.FTZ R3, R6, c[0x0][0x2ec] ;  /* 0x0000bb0006037a20 */ /* 0x000fe40000410000 */
[----:B------:R-:W-:Y:S02]  /*c200*/  FMUL.FTZ R7, R7, c[0x0][0x2ec] ;  /* 0x0000bb0007077a20 */ /* 0x000fe40000410000 */
[----:B------:R-:W-:Y:S01]  /*c210*/  MUFU.TANH R74, R3 ;  /* 0x00000003004a7308 */ /* 0x000fe20000002400 */
[----:B-1----:R-:W-:-:S07]  /*c220*/  FMUL.FTZ R0, R21, c[0x0][0x2ec] ;  /* 0x0000bb0015007a20 */ /* 0x002fce0000410000 */
[----:B------:R-:W-:Y:S08]  /*c230*/  MUFU.TANH R141, R7 ;  /* 0x00000007008d7308 */ /* 0x000ff00000002400 */
[----:B------:R1:W-:Y:S02]  /*c240*/  MUFU.TANH R161, R0 ;  /* 0x0000000000a17308 */ /* 0x0003e40000002400 */
[----:B-1----:R-:W-:-:S06]  /*c250*/  FMUL.FTZ R0, R22, c[0x0][0x2ec] ;  /* 0x0000bb0016007a20 */ /* 0x002fcc0000410000 */
[----:B------:R1:W1:Y:S02]  /*c260*/  MUFU.TANH R75, R0 ;  /* 0x00000000004b7308 */ /* 0x0002640000002400 */
[----:B-1----:R-:W-:Y:S02]  /*c270*/  FMUL.FTZ R0, R23, c[0x0][0x2ec] ;  /* 0x0000bb0017007a20 */ /* 0x002fe40000410000 */
[----:B------:R-:W-:Y:S04]  /*c280*/  HMMA.16816.F32.BF16 R20, R8, R28, R16 ;  /* 0x0000001c0814723c */ /* 0x000fe80000041810 */
[----:B------:R1:W1:Y:S04]  /*c290*/  MUFU.TANH R159, R0 ;  /* 0x00000000009f7308 */ /* 0x0002680000002400 */
[----:B------:R-:W-:Y:S01]  /*c2a0*/  HMMA.16816.F32.BF16 R16, R12, R42, RZ ;  /* 0x0000002a0c10723c */ /* 0x000fe200000418ff */
[----:B------:R-:W3:Y:S01]  /*c2b0*/  LDSM.16.M88.4 R40, [R164+0x3c00] ;  /* 0x003c0000a428783b */ /* 0x000ee20000000200 */
[----:B-1----:R-:W-:-:S04]  /*c2c0*/  FMUL.FTZ R0, R4, c[0x0][0x2ec] ;  /* 0x0000bb0004007a20 */ /* 0x002fc80000410000 */
[----:B------:R1:W-:Y:S10]  /*c2d0*/  MUFU.TANH R77, R0 ;  /* 0x00000000004d7308 */ /* 0x0003f40000002400 */
[----:B------:R-:W-:-:S02]  /*c2e0*/  FMUL.FTZ R6, R20, c[0x0][0x2ec] ;  /* 0x0000bb0014067a20 */ /* 0x000fc40000410000 */
[----:B------:R-:W-:Y:S02]  /*c2f0*/  FMUL.FTZ R7, R23, c[0x0][0x2ec] ;  /* 0x0000bb0017077a20 */ /* 0x000fe40000410000 */
[----:B------:R-:W3:Y:S04]  /*c300*/  MUFU.TANH R73, R6 ;  /* 0x0000000600497308 */ /* 0x000ee80000002400 */
[----:B------:R-:W-:Y:S01]  /*c310*/  HMMA.16816.F32.BF16 R24, R8, R30, R16 ;  /* 0x0000001e0818723c */ /* 0x000fe20000041810 */
[----:B------:R-:W-:Y:S01]  /*c320*/  LDSM.16.M88.4 R28, [R164+0x4000] ;  /* 0x00400000a41c783b */ /* 0x000fe20000000200 */
[----:B-1----:R-:W-:-:S06]  /*c330*/  FMUL.FTZ R0, R5, c[0x0][0x2ec] ;  /* 0x0000bb0005007a20 */ /* 0x002fcc0000410000 */
[----:B--2---:R-:W-:Y:S01]  /*c340*/  HMMA.16816.F32.BF16 R16, R12, R32, RZ ;  /* 0x000000200c10723c */ /* 0x004fe200000418ff */
[----:B------:R1:W2:Y:S02]  /*c350*/  MUFU.TANH R160, R0 ;  /* 0x0000000000a07308 */ /* 0x0002a40000002400 */
[----:B-1----:R-:W-:-:S04]  /*c360*/  IADD3 R0, R2, 0x1, R39 ;  /* 0x0000000102007810 */ /* 0x002fc80007ffe027 */
[----:B------:R-:W-:Y:S01]  /*c370*/  IADD3 R2, R91, R0, -R47 ;  /* 0x000000005b027210 */ /* 0x000fe20007ffe82f */
[----:B------:R-:W-:Y:S02]  /*c380*/  IMAD.IADD R0, R60, 0x1, R44 ;  /* 0x000000013c007824 */ /* 0x000fe400078e022c */
[----:B------:R1:W-:Y:S01]  /*c390*/  MUFU.TANH R44, R7 ;  /* 0x00000007002c7308 */ /* 0x0003e20000002400 */
[----:B------:R-:W-:Y:S02]  /*c3a0*/  IADD3 R2, R2, c[0x0][0x2e8], RZ ;  /* 0x0000ba0002027a10 */ /* 0x000fe40007ffe0ff */
[----:B------:R-:W-:Y:S02]  /*c3b0*/  IADD3 R6, R0, 0x9, RZ ;  /* 0x0000000900067810 */ /* 0x000fe40007ffe0ff */
[C---:B------:R-:W-:Y:S02]  /*c3c0*/  IADD3 R3, R2.reuse, 0x8, RZ ;  /* 0x0000000802037810 */ /* 0x040fe40007ffe0ff */
[----:B------:R-:W-:-:S02]  /*c3d0*/  IMNMX R4, R2, R91, PT ;  /* 0x0000005b02047217 */ /* 0x000fc40003800200 */
[----:B------:R-:W-:Y:S02]  /*c3e0*/  IMNMX R2, R3, R91, PT ;  /* 0x0000005b03027217 */ /* 0x000fe40003800200 */
[----:B------:R-:W-:Y:S02]  /*c3f0*/  IADD3 R3, R0, 0x8, RZ ;  /* 0x0000000800037810 */ /* 0x000fe40007ffe0ff */
[-C--:B------:R-:W-:Y:S02]  /*c400*/  ISETP.GE.AND P4, PT, R6, R4.reuse, PT ;  /* 0x000000040600720c */ /* 0x080fe40003f86270 */
[----:B------:R-:W-:Y:S01]  /*c410*/  ISETP.GE.AND P3, PT, R3, R4, PT ;  /* 0x000000040300720c */ /* 0x000fe20003f66270 */
[----:B-1----:R-:W-:Y:S01]  /*c420*/  FMUL.FTZ R7, R25, c[0x0][0x2ec] ;  /* 0x0000bb0019077a20 */ /* 0x002fe20000410000 */
[-C--:B------:R-:W-:Y:S01]  /*c430*/  ISETP.GE.AND P5, PT, R3, R2.reuse, PT ;  /* 0x000000020300720c */ /* 0x080fe20003fa6270 */
[----:B------:R-:W-:Y:S01]  /*c440*/  FMUL.FTZ R3, R21, c[0x0][0x2ec] ;  /* 0x0000bb0015037a20 */ /* 0x000fe20000410000 */
[C---:B------:R-:W-:Y:S01]  /*c450*/  IADD3 R5, R0.reuse, 0x1, RZ ;  /* 0x0000000100057810 */ /* 0x040fe20007ffe0ff */
[----:B------:R-:W-:Y:S01]  /*c460*/  MUFU.TANH R70, R7 ;  /* 0x0000000700467308 */ /* 0x000fe20000002400 */
[----:B------:R-:W-:-:S02]  /*c470*/  ISETP.GE.AND P1, PT, R0, R2, PT ;  /* 0x000000020000720c */ /* 0x000fc40003f26270 */
[C---:B------:R-:W-:Y:S02]  /*c480*/  ISETP.GE.AND P2, PT, R5.reuse, R4, PT ;  /* 0x000000040500720c */ /* 0x040fe40003f46270 */
[----:B------:R-:W-:Y:S02]  /*c490*/  ISETP.GE.AND P0, PT, R5, R2, PT ;  /* 0x000000020500720c */ /* 0x000fe40003f06270 */
[----:B------:R-:W-:Y:S01]  /*c4a0*/  IADD3 R5, R0, 0x10, RZ ;  /* 0x0000001000057810 */ /* 0x000fe20007ffe0ff */
[----:B------:R1:W-:Y:S01]  /*c4b0*/  MUFU.TANH R128, R3 ;  /* 0x0000000300807308 */ /* 0x0003e20000002400 */
[----:B-----5:R-:W-:Y:S02]  /*c4c0*/  FSEL R117, R117, -INF , !P1 ;  /* 0xff80000075757808 */ /* 0x020fe40004800000 */
[----:B------:R-:W-:Y:S02]  /*c4d0*/  FSEL R110, R110, -INF , !P3 ;  /* 0xff8000006e6e7808 */ /* 0x000fe40005800000 */
[----:B------:R-:W-:-:S02]  /*c4e0*/  ISETP.GE.AND P6, PT, R5, R4, PT ;  /* 0x000000040500720c */ /* 0x000fc40003fc6270 */
[----:B------:R-:W-:Y:S02]  /*c4f0*/  ISETP.GE.AND P1, PT, R5, R2, PT ;  /* 0x000000020500720c */ /* 0x000fe40003f26270 */
[----:B------:R-:W-:Y:S02]  /*c500*/  IADD3 R5, R0, 0x18, RZ ;  /* 0x0000001800057810 */ /* 0x000fe40007ffe0ff */
[----:B------:R-:W-:Y:S02]  /*c510*/  FSEL R107, R107, -INF , !P2 ;  /* 0xff8000006b6b7808 */ /* 0x000fe40005000000 */
[----:B------:R-:W-:Y:S02]  /*c520*/  FSEL R118, R118, -INF , !P0 ;  /* 0xff80000076767808 */ /* 0x000fe40004000000 */
[----:B------:R-:W-:Y:S02]  /*c530*/  FSEL R120, R120, -INF , !P1 ;  /* 0xff80000078787808 */ /* 0x000fe40004800000 */
[----:B-1----:R-:W-:-:S02]  /*c540*/  P2R R3, PR, RZ, 0x10 ;  /* 0x00000010ff037803 */ /* 0x002fc40000000000 */
[----:B------:R-:W-:Y:S01]  /*c550*/  ISETP.GE.AND P4, PT, R6, R2, PT ;  /* 0x000000020600720c */ /* 0x000fe20003f86270 */
[----:B------:R-:W-:Y:S01]  /*c560*/  FMUL.FTZ R6, R22, c[0x0][0x2ec] ;  /* 0x0000bb0016067a20 */ /* 0x000fe20000410000 */
[----:B------:R-:W-:Y:S01]  /*c570*/  ISETP.NE.AND P3, PT, R3, RZ, PT ;  /* 0x000000ff0300720c */ /* 0x000fe20003f65270 */
[----:B------:R-:W-:Y:S01]  /*c580*/  HMMA.16816.F32.BF16 R20, R8, R48, R16 ;  /* 0x000000300814723c */ /* 0x000fe20000041810 */
[----:B------:R-:W-:Y:S01]  /*c590*/  FMUL.FTZ R3, R24, c[0x0][0x2ec] ;  /* 0x0000bb0018037a20 */ /* 0x000fe20000410000 */
[----:B------:R1:W5:Y:S01]  /*c5a0*/  MUFU.TANH R72, R6 ;  /* 0x0000000600487308 */ /* 0x0003620000002400 */
[----:B------:R-:W-:Y:S02]  /*c5b0*/  FSEL R109, R109, -INF , !P3 ;  /* 0xff8000006d6d7808 */ /* 0x000fe40005800000 */
[----:B------:R-:W-:Y:S02]  /*c5c0*/  ISETP.GE.AND P3, PT, R5, R4, PT ;  /* 0x000000040500720c */ /* 0x000fe40003f66270 */
[----:B------:R-:W-:Y:S01]  /*c5d0*/  FSEL R123, R123, -INF , !P5 ;  /* 0xff8000007b7b7808 */ /* 0x000fe20006800000 */
[----:B------:R-:W-:Y:S01]  /*c5e0*/  HMMA.16816.F32.BF16 R16, R12, R34, RZ ;  /* 0x000000220c10723c */ /* 0x000fe200000418ff */
[----:B------:R-:W2:Y:S01]  /*c5f0*/  LDSM.16.M88.4 R32, [R167+0x2c00] ;  /* 0x002c0000a720783b */ /* 0x000ea20000000200 */
[----:B------:R3:W2:Y:S01]  /*c600*/  MUFU.TANH R71, R3 ;  /* 0x0000000300477308 */ /* 0x0006a20000002400 */
[----:B------:R-:W-:-:S02]  /*c610*/  FSEL R125, R125, -INF , !P4 ;  /* 0xff8000007d7d7808 */ /* 0x000fc40006000000 */
[----:B------:R-:W-:Y:S02]  /*c620*/  ISETP.GE.AND P4, PT, R5, R2, PT ;  /* 0x000000020500720c */ /* 0x000fe40003f86270 */
[----:B------:R-:W-:Y:S02]  /*c630*/  IADD3 R5, R0, 0x19, RZ ;  /* 0x0000001900057810 */ /* 0x000fe40007ffe0ff */
[----:B------:R-:W-:Y:S02]  /*c640*/  FSEL R108, R108, -INF , !P6 ;  /* 0xff8000006c6c7808 */ /* 0x000fe40007000000 */
[----:B-1----:R-:W-:Y:S02]  /*c650*/  IADD3 R6, R0, 0x11, RZ ;  /* 0x0000001100067810 */ /* 0x002fe40007ffe0ff */
[-C--:B------:R-:W-:Y:S02]  /*c660*/  ISETP.GE.AND P6, PT, R5, R4.reuse, PT ;  /* 0x000000040500720c */ /* 0x080fe40003fc6270 */
[----:B------:R-:W-:-:S02]  /*c670*/  ISETP.GE.AND P2, PT, R6, R4, PT ;  /* 0x000000040600720c */ /* 0x000fc40003f46270 */
[----:B------:R-:W-:Y:S02]  /*c680*/  ISETP.GE.AND P0, PT, R6, R2, PT ;  /* 0x000000020600720c */ /* 0x000fe40003f06270 */
[----:B------:R-:W-:Y:S02]  /*c690*/  P2R R6, PR, RZ, 0x8 ;  /* 0x00000008ff067803 */ /* 0x000fe40000000000 */
[----:B---3--:R-:W-:Y:S02]  /*c6a0*/  IADD3 R3, R0, 0x20, RZ ;  /* 0x0000002000037810 */ /* 0x008fe40007ffe0ff */
[----:B------:R-:W-:Y:S01]  /*c6b0*/  ISETP.NE.AND P1, PT, R6, RZ, PT ;  /* 0x000000ff0600720c */ /* 0x000fe20003f25270 */
[----:B------:R-:W-:Y:S01]  /*c6c0*/  FMUL.FTZ R6, R26, c[0x0][0x2ec] ;  /* 0x0000bb001a067a20 */ /* 0x000fe20000410000 */
[----:B------:R-:W-:Y:S02]  /*c6d0*/  FSEL R119, R119, -INF , !P0 ;  /* 0xff80000077777808 */ /* 0x000fe40004000000 */
[C---:B------:R-:W-:Y:S01]  /*c6e0*/  ISETP.GE.AND P5, PT, R3.reuse, R4, PT ;  /* 0x000000040300720c */ /* 0x040fe20003fa6270 */
[----:B------:R1:W3:Y:S01]  /*c6f0*/  MUFU.TANH R47, R6 ;  /* 0x00000006002f7308 */ /* 0x0002e20000002400 */
[----:B------:R-:W-:-:S02]  /*c700*/  ISETP.GE.AND P0, PT, R3, R2, PT ;  /* 0x000000020300720c */ /* 0x000fc40003f06270 */
[C---:B------:R-:W-:Y:S02]  /*c710*/  IADD3 R3, R0.reuse, 0x21, RZ ;  /* 0x0000002100037810 */ /* 0x040fe40007ffe0ff */
[----:B------:R-:W-:Y:S02]  /*c720*/  FSEL R103, R103, -INF , !P2 ;  /* 0xff80000067677808 */ /* 0x000fe40005000000 */
[----:B------:R-:W-:Y:S02]  /*c730*/  ISETP.GE.AND P3, PT, R5, R2, PT ;  /* 0x000000020500720c */ /* 0x000fe40003f66270 */
[----:B------:R-:W-:Y:S02]  /*c740*/  ISETP.GE.AND P2, PT, R3, R4, PT ;  /* 0x000000040300720c */ /* 0x000fe40003f46270 */
[----:B------:R-:W-:Y:S02]  /*c750*/  IADD3 R5, R0, 0x28, RZ ;  /* 0x0000002800057810 */ /* 0x000fe40007ffe0ff */
[----:B------:R-:W-:-:S02]  /*c760*/  FSEL R102, R102, -INF , !P1 ;  /* 0xff80000066667808 */ /* 0x000fc40004800000 */
[----:B------:R-:W-:Y:S01]  /*c770*/  ISETP.GE.AND P1, PT, R3, R2, PT ;  /* 0x000000020300720c */ /* 0x000fe20003f26270 */
[----:B-1----:R-:W-:Y:S01]  /*c780*/  FMUL.FTZ R6, R27, c[0x0][0x2ec] ;  /* 0x0000bb001b067a20 */ /* 0x002fe20000410000 */
[----:B------:R-:W-:Y:S01]  /*c790*/  FSEL R121, R121, -INF , !P4 ;  /* 0xff80000079797808 */ /* 0x000fe20006000000 */
[----:B------:R-:W-:Y:S01]  /*c7a0*/  HMMA.16816.F32.BF16 R24, R8, R50, R16 ;  /* 0x000000320818723c */ /* 0x000fe20000041810 */
[----:B------:R-:W-:Y:S01]  /*c7b0*/  P2R R3, PR, RZ, 0x4 ;  /* 0x00000004ff037803 */ /* 0x000fe20000000000 */
[----:B------:R1:W1:Y:S01]  /*c7c0*/  MUFU.TANH R67, R6 ;  /* 0x0000000600437308 */ /* 0x0002620000002400 */
[C---:B------:R-:W-:Y:S01]  /*c7d0*/  ISETP.GE.AND P4, PT, R5.reuse, R4, PT ;  /* 0x000000040500720c */ /* 0x040fe20003f86270 */
[----:B------:R-:W3:Y:S01]  /*c7e0*/  LDSM.16.M88.4 R48, [R167+0x3000] ;  /* 0x00300000a730783b */ /* 0x000ee20000000200 */
[----:B------:R-:W-:Y:S01]  /*c7f0*/  ISETP.GE.AND P2, PT, R5, R2, PT ;  /* 0x000000020500720c */ /* 0x000fe20003f46270 */
[----:B------:R-:W-:Y:S01]  /*c800*/  FMUL.FTZ R5, R20, c[0x0][0x2ec] ;  /* 0x0000bb0014057a20 */ /* 0x000fe20000410000 */
[----:B------:R-:W-:Y:S01]  /*c810*/  FSEL R101, R101, -INF , !P5 ;  /* 0xff80000065657808 */ /* 0x000fe20006800000 */
[----:B------:R-:W-:Y:S01]  /*c820*/  HMMA.16816.F32.BF16 R16, R12, R40, RZ ;  /* 0x000000280c10723c */ /* 0x000fe200000418ff */
[----:B------:R-:W-:Y:S01]  /*c830*/  FSEL R126, R126, -INF , !P1 ;  /* 0xff8000007e7e7808 */ /* 0x000fe20004800000 */
[----:B------:R2:W2:Y:S01]  /*c840*/  MUFU.TANH R69, R5 ;  /* 0x0000000500457308 */ /* 0x0004a20000002400 */
[----:B------:R-:W-:-:S02]  /*c850*/  FSEL R106, R106, -INF , !P6 ;  /* 0xff8000006a6a7808 */ /* 0x000fc40007000000 */
[----:B------:R-:W-:Y:S02]  /*c860*/  ISETP.NE.AND P6, PT, R3, RZ, PT ;  /* 0x000000ff0300720c */ /* 0x000fe40003fc5270 */
[----:B------:R-:W-:Y:S02]  /*c870*/  IADD3 R3, R0, 0x29, RZ ;  /* 0x0000002900037810 */ /* 0x000fe40007ffe0ff */
[----:B------:R-:W-:Y:S01]  /*c880*/  FSEL R122, R122, -INF , !P3 ;  /* 0xff8000007a7a7808 */ /* 0x000fe20005800000 */
[----:B-1----:R-:W-:Y:S01]  /*c890*/  FMUL.FTZ R6, R21, c[0x0][0x2ec] ;  /* 0x0000bb0015067a20 */ /* 0x002fe20000410000 */
[----:B------:R-:W-:Y:S02]  /*c8a0*/  FSEL R124, R124, -INF , !P0 ;  /* 0xff8000007c7c7808 */ /* 0x000fe40004000000 */
[C---:B------:R-:W-:Y:S01]  /*c8b0*/  ISETP.GE.AND P3, PT, R3.reuse, R4, PT ;  /* 0x000000040300720c */ /* 0x040fe20003f66270 */
[----:B------:R1:W-:Y:S01]  /*c8c0*/  MUFU.TANH R116, R6 ;  /* 0x0000000600747308 */ /* 0x0003e20000002400 */
[----:B------:R-:W-:-:S02]  /*c8d0*/  ISETP.GE.AND P0, PT, R3, R2, PT ;  /* 0x000000020300720c */ /* 0x000fc40003f06270 */
[C---:B------:R-:W-:Y:S02]  /*c8e0*/  IADD3 R3, R0.reuse, 0x31, RZ ;  /* 0x0000003100037810 */ /* 0x040fe40007ffe0ff */
[----:B--2---:R-:W-:Y:S02]  /*c8f0*/  IADD3 R5, R0, 0x30, RZ ;  /* 0x0000003000057810 */ /* 0x004fe40007ffe0ff */
[----:B------:R-:W-:Y:S02]  /*c900*/  FSEL R98, R98, -INF , !P4 ;  /* 0xff80000062627808 */ /* 0x000fe40006000000 */
[C---:B------:R-:W-:Y:S02]  /*c910*/  ISETP.GE.AND P5, PT, R5.reuse, R4, PT ;  /* 0x000000040500720c */ /* 0x040fe40003fa6270 */
[----:B------:R-:W-:Y:S01]  /*c920*/  ISETP.GE.AND P1, PT, R5, R2, PT ;  /* 0x000000020500720c */ /* 0x000fe20003f26270 */
[----:B------:R-:W-:Y:S01]  /*c930*/  FMUL.FTZ R5, R22, c[0x0][0x2ec] ;  /* 0x0000bb0016057a20 */ /* 0x000fe20000410000 */
[----:B------:R-:W-:-:S02]  /*c940*/  FSEL R129, R129, -INF , !P2 ;  /* 0xff80000081817808 */ /* 0x000fc40005000000 */
[----:B------:R-:W-:Y:S01]  /*c950*/  FSEL R97, R97, -INF , !P3 ;  /* 0xff80000061617808 */ /* 0x000fe20005800000 */
[----:B-1----:R-:W-:Y:S01]  /*c960*/  FMUL.FTZ R6, R23, c[0x0][0x2ec] ;  /* 0x0000bb0017067a20 */ /* 0x002fe20000410000 */
[----:B------:R1:W2:Y:S01]  /*c970*/  MUFU.TANH R39, R5 ;  /* 0x0000000500277308 */ /* 0x0002a20000002400 */
[----:B------:R-:W-:Y:S01]  /*c980*/  HMMA.16816.F32.BF16 R20, R8, R32, R16 ;  /* 0x000000200814723c */ /* 0x000fe20000041810 */
[----:B----4-:R-:W-:Y:S02]  /*c990*/  FSEL R130, R130, -INF , !P0 ;  /* 0xff80000082827808 */ /* 0x010fe40004000000 */
[C---:B------:R-:W-:Y:S02]  /*c9a0*/  ISETP.GE.AND P4, PT, R3.reuse, R4, PT ;  /* 0x000000040300720c */ /* 0x040fe40003f86270 */
[----:B------:R-:W-:Y:S02]  /*c9b0*/  ISETP.GE.AND P2, PT, R3, R2, PT ;  /* 0x000000020300720c */ /* 0x000fe40003f46270 */
[----:B------:R-:W-:Y:S01]  /*c9c0*/  IADD3 R3, R0, 0x39, RZ ;  /* 0x0000003900037810 */ /* 0x000fe20007ffe0ff */
[----:B------:R-:W-:Y:S01]  /*c9d0*/  HMMA.16816.F32.BF16 R16, R12, R42, RZ ;  /* 0x0000002a0c10723c */ /* 0x000fe200000418ff */
[----:B------:R-:W-:Y:S01]  /*c9e0*/  FSEL R100, R100, -INF , !P5 ;  /* 0xff80000064647808 */ /* 0x000fe20006800000 */
[----:B------:R4:W-:Y:S01]  /*c9f0*/  MUFU.TANH R37, R6 ;  /* 0x0000000600257308 */ /* 0x0009e20000002400 */
[----:B------:R-:W-:Y:S01]  /*ca00*/  FSEL R131, R131, -INF , !P1 ;  /* 0xff80000083837808 */ /* 0x000fe20004800000 */
[----:B------:R-:W2:Y:S01]  /*ca10*/  LDSM.16.M88.4 R40, [R164+0x4400] ;  /* 0x00440000a428783b */ /* 0x000ea20000000200 */
[----:B------:R-:W-:-:S02]  /*ca20*/  FSEL R96, R96, -INF , !P4 ;  /* 0xff80000060607808 */ /* 0x000fc40006000000 */
[----:B-1----:R-:W-:Y:S02]  /*ca30*/  IADD3 R5, R0, 0x38, RZ ;  /* 0x0000003800057810 */ /* 0x002fe40007ffe0ff */
[----:B------:R-:W-:Y:S02]  /*ca40*/  FSEL R134, R134, -INF , !P2 ;  /* 0xff80000086867808 */ /* 0x000fe40005000000 */
[C---:B------:R-:W-:Y:S02]  /*ca50*/  ISETP.GE.AND P3, PT, R5.reuse, R4, PT ;  /* 0x000000040500720c */ /* 0x040fe40003f66270 */
[----:B------:R-:W-:Y:S02]  /*ca60*/  ISETP.GE.AND P0, PT, R5, R2, PT ;  /* 0x000000020500720c */ /* 0x000fe40003f06270 */
[----:B------:R-:W-:Y:S02]  /*ca70*/  IADD3 R5, R0, 0x40, RZ ;  /* 0x0000004000057810 */ /* 0x000fe40007ffe0ff */
[----:B------:R-:W-:Y:S01]  /*ca80*/  ISETP.GE.AND P5, PT, R3, R4, PT ;  /* 0x000000040300720c */ /* 0x000fe20003fa6270 */
[----:B----4-:R-:W-:Y:S01]  /*ca90*/  FMUL.FTZ R6, R25, c[0x0][0x2ec] ;  /* 0x0000bb0019067a20 */ /* 0x010fe20000410000 */
[----:B------:R-:W-:Y:S01]  /*caa0*/  ISETP.GE.AND P1, PT, R3, R2, PT ;  /* 0x000000020300720c */ /* 0x000fe20003f26270 */
[----:B------:R-:W-:Y:S01]  /*cab0*/  FMUL.FTZ R3, R24, c[0x0][0x2ec] ;  /* 0x0000bb0018037a20 */ /* 0x000fe20000410000 */
[C---:B------:R-:W-:Y:S01]  /*cac0*/  ISETP.GE.AND P4, PT, R5.reuse, R4, PT ;  /* 0x000000040500720c */ /* 0x040fe20003f86270 */
[----:B------:R1:W-:Y:S01]  /*cad0*/  MUFU.TANH R65, R6 ;  /* 0x0000000600417308 */ /* 0x0003e20000002400 */
[----:B------:R-:W-:-:S02]  /*cae0*/  ISETP.GE.AND P2, PT, R5, R2, PT ;  /* 0x000000020500720c */ /* 0x000fc40003f46270 */
[----:B------:R-:W-:Y:S02]  /*caf0*/  IADD3 R5, R0, 0x48, RZ ;  /* 0x0000004800057810 */ /* 0x000fe40007ffe0ff */
[----:B------:R-:W-:Y:S02]  /*cb00*/  FSEL R93, R93, -INF , !P5 ;  /* 0xff8000005d5d7808 */ /* 0x000fe40006800000 */
[----:B------:R-:W-:Y:S01]  /*cb10*/  FSEL R136, R136, -INF , !P1 ;  /* 0xff80000088887808 */ /* 0x000fe20004800000 */
[----:B------:R4:W2:Y:S01]  /*cb20*/  MUFU.TANH R66, R3 ;  /* 0x0000000300427308 */ /* 0x0008a20000002400 */
[C---:B------:R-:W-:Y:S02]  /*cb30*/  ISETP.GE.AND P5, PT, R5.reuse, R4, PT ;  /* 0x000000040500720c */ /* 0x040fe40003fa6270 */
[----:B------:R-:W-:Y:S01]  /*cb40*/  ISETP.GE.AND P1, PT, R5, R2, PT ;  /* 0x000000020500720c */ /* 0x000fe20003f26270 */
[----:B------:R-:W-:Y:S01]  /*cb50*/  FMUL.FTZ R5, R27, c[0x0][0x2ec] ;  /* 0x0000bb001b057a20 */ /* 0x000fe20000410000 */
[----:B------:R-:W-:-:S02]  /*cb60*/  FSEL R94, R94, -INF , !P3 ;  /* 0xff8000005e5e7808 */ /* 0x000fc40005800000 */
[----:B------:R-:W-:Y:S01]  /*cb70*/  FSEL R135, R135, -INF , !P0 ;  /* 0xff80000087877808 */ /* 0x000fe20004000000 */
[----:B-1----:R-:W-:Y:S01]  /*cb80*/  FMUL.FTZ R6, R26, c[0x0][0x2ec] ;  /* 0x0000bb001a067a20 */ /* 0x002fe20000410000 */
[----:B------:R1:W-:Y:S01]  /*cb90*/  MUFU.TANH R62, R5 ;  /* 0x00000005003e7308 */ /* 0x0003e20000002400 */
[----:B------:R-:W-:Y:S01]  /*cba0*/  HMMA.16816.F32.BF16 R24, R8, R34, R16 ;  /* 0x000000220818723c */ /* 0x000fe20000041810 */
[----:B------:R-:W-:Y:S01]  /*cbb0*/  FSEL R90, R90, -INF , !P5 ;  /* 0xff8000005a5a7808 */ /* 0x000fe20006800000 */
[----:B------:R-:W-:Y:S01]  /*cbc0*/  LDSM.16.M88.4 R32, [R164+0x4800] ;  /* 0x00480000a420783b */ /* 0x000fe20000000200 */
[----:B------:R-:W-:Y:S02]  /*cbd0*/  FSEL R138, R138, -INF , !P1 ;  /* 0xff8000008a8a7808 */ /* 0x000fe40004800000 */
[----:B------:R-:W-:Y:S02]  /*cbe0*/  FSEL R95, R95, -INF , !P4 ;  /* 0xff8000005f5f7808 */ /* 0x000fe40006000000 */
[----:B------:R2:W2:Y:S01]  /*cbf0*/  MUFU.TANH R7, R6 ;  /* 0x0000000600077308 */ /* 0x0004a20000002400 */
[----:B------:R-:W-:Y:S01]  /*cc00*/  HMMA.16816.F32.BF16 R16, R12, R28, RZ ;  /* 0x0000001c0c10723c */ /* 0x000fe200000418ff */
[----:B----4-:R-:W-:-:S02]  /*cc10*/  IADD3 R3, R0, 0x41, RZ ;  /* 0x0000004100037810 */ /* 0x010fc40007ffe0ff */
[----:B------:R-:W-:Y:S02]  /*cc20*/  FSEL R137, R137, -INF , !P2 ;  /* 0xff80000089897808 */ /* 0x000fe40005000000 */
[C---:B------:R-:W-:Y:S01]  /*cc30*/  ISETP.GE.AND P3, PT, R3.reuse, R4, PT ;  /* 0x000000040300720c */ /* 0x040fe20003f66270 */
[----:B-1----:R-:W-:Y:S01]  /*cc40*/  FMUL.FTZ R5, R20, c[0x0][0x2ec] ;  /* 0x0000bb0014057a20 */ /* 0x002fe20000410000 */
[----:B------:R-:W-:Y:S02]  /*cc50*/  ISETP.GE.AND P0, PT, R3, R2, PT ;  /* 0x000000020300720c */ /* 0x000fe40003f06270 */
[----:B------:R-:W-:Y:S01]  /*cc60*/  IADD3 R3, R0, 0x49, RZ ;  /* 0x0000004900037810 */ /* 0x000fe20007ffe0ff */
[----:B------:R1:W-:Y:S01]  /*cc70*/  MUFU.TANH R63, R5 ;  /* 0x00000005003f7308 */ /* 0x0003e20000002400 */
[----:B------:R-:W-:Y:S02]  /*cc80*/  FSEL R92, R92, -INF , !P3 ;  /* 0xff8000005c5c7808 */ /* 0x000fe40005800000 */
[----:B------:R-:W-:Y:S01]  /*cc90*/  ISETP.GE.AND P4, PT, R3, R4, PT ;  /* 0x000000040300720c */ /* 0x000fe20003f86270 */
[----:B--2---:R-:W-:Y:S01]  /*cca0*/  FMUL.FTZ R6, R21, c[0x0][0x2ec] ;  /* 0x0000bb0015067a20 */ /* 0x004fe20000410000 */
[----:B------:R-:W-:-:S02]  /*ccb0*/  ISETP.GE.AND P2, PT, R3, R2, PT ;  /* 0x000000020300720c */ /* 0x000fc40003f46270 */
[C---:B------:R-:W-:Y:S01]  /*ccc0*/  IADD3 R3, R0.reuse, 0x50, RZ ;  /* 0x0000005000037810 */ /* 0x040fe20007ffe0ff */
[----:B------:R2:W4:Y:S01]  /*ccd0*/  MUFU.TANH R115, R6 ;  /* 0x0000000600737308 */ /* 0x0005220000002400 */
[----:B------:R-:W-:Y:S02]  /*cce0*/  FSEL R139, R139, -INF , !P0 ;  /* 0xff8000008b8b7808 */ /* 0x000fe40004000000 */
[C---:B------:R-:W-:Y:S02]  /*ccf0*/  ISETP.GE.AND P3, PT, R3.reuse, R4, PT ;  /* 0x000000040300720c */ /* 0x040fe40003f66270 */
[----:B------:R-:W-:Y:S02]  /*cd00*/  ISETP.GE.AND P0, PT, R3, R2, PT ;  /* 0x000000020300720c */ /* 0x000fe40003f06270 */
[C---:B------:R-:W-:Y:S02]  /*cd10*/  IADD3 R3, R0.reuse, 0x58, RZ ;  /* 0x0000005800037810 */ /* 0x040fe40007ffe0ff */
[----:B-1----:R-:W-:-:S02]  /*cd20*/  IADD3 R5, R0, 0x51, RZ ;  /* 0x0000005100057810 */ /* 0x002fc40007ffe0ff */
[----:B------:R-:W-:Y:S02]  /*cd30*/  FSEL R89, R89, -INF , !P4 ;  /* 0xff80000059597808 */ /* 0x000fe40006000000 */
[C---:B------:R-:W-:Y:S02]  /*cd40*/  ISETP.GE.AND P5, PT, R5.reuse, R4, PT ;  /* 0x000000040500720c */ /* 0x040fe40003fa6270 */
[----:B------:R-:W-:Y:S01]  /*cd50*/  ISETP.GE.AND P1, PT, R5, R2, PT ;  /* 0x000000020500720c */ /* 0x000fe20003f26270 */
[----:B------:R-:W-:Y:S01]  /*cd60*/  FMUL.FTZ R5, R22, c[0x0][0x2ec] ;  /* 0x0000bb0016057a20 */ /* 0x000fe20000410000 */
[----:B------:R-:W-:Y:S01]  /*cd70*/  FSEL R140, R140, -INF , !P2 ;  /* 0xff8000008c8c7808 */ /* 0x000fe20005000000 */
[----:B--2---:R-:W-:Y:S01]  /*cd80*/  FMUL.FTZ R6, R23, c[0x0][0x2ec] ;  /* 0x0000bb0017067a20 */ /* 0x004fe20000410000 */
[----:B------:R-:W-:Y:S01]  /*cd90*/  FSEL R88, R88, -INF , !P3 ;  /* 0xff80000058587808 */ /* 0x000fe20005800000 */
[----:B---3--:R-:W-:Y:S01]  /*cda0*/  HMMA.16816.F32.BF16 R20, R8, R48, R16 ;  /* 0x000000300814723c */ /* 0x008fe20000041810 */
[----:B------:R1:W-:Y:S01]  /*cdb0*/  MUFU.TANH R36, R5 ;  /* 0x0000000500247308 */ /* 0x0003e20000002400 */
[----:B------:R-:W-:-:S02]  /*cdc0*/  FSEL R142, R142, -INF , !P0 ;  /* 0xff8000008e8e7808 */ /* 0x000fc40004000000 */
[C---:B------:R-:W-:Y:S02]  /*cdd0*/  ISETP.GE.AND P4, PT, R3.reuse, R4, PT ;  /* 0x000000040300720c */ /* 0x040fe40003f86270 */
[----:B------:R-:W-:Y:S02]  /*cde0*/  ISETP.GE.AND P2, PT, R3, R2, PT ;  /* 0x000000020300720c */ /* 0x000fe40003f46270 */
[----:B------:R-:W-:Y:S01]  /*cdf0*/  HMMA.16816.F32.BF16 R16, R12, R30, RZ ;  /* 0x0000001e0c10723c */ /* 0x000fe200000418ff */
[----:B------:R-:W2:Y:S01]  /*ce00*/  LDSM.16.M88.4 R28, [R167+0x3400] ;  /* 0x00340000a71c783b */ /* 0x000ea20000000200 */
[----:B------:R-:W-:Y:S01]  /*ce10*/  IADD3 R3, R0, 0x60, RZ ;  /* 0x0000006000037810 */ /* 0x000fe20007ffe0ff */
[----:B------:R3:W2:Y:S01]  /*ce20*/  MUFU.TANH R111, R6 ;  /* 0x00000006006f7308 */ /* 0x0006a20000002400 */
[----:B------:R-:W-:Y:S02]  /*ce30*/  FSEL R91, R57, -INF , !P5 ;  /* 0xff800000395b7808 */ /* 0x000fe40006800000 */
[----:B------:R-:W-:-:S02]  /*ce40*/  FSEL R145, R145, -INF , !P1 ;  /* 0xff80000091917808 */ /* 0x000fc40004800000 */
[----:B------:R-:W-:Y:S02]  /*ce50*/  FSEL R87, R87, -INF , !P4 ;  /* 0xff80000057577808 */ /* 0x000fe40006000000 */
[C---:B-1----:R-:W-:Y:S02]  /*ce60*/  IADD3 R5, R0.reuse, 0x59, RZ ;  /* 0x0000005900057810 */ /* 0x042fe40007ffe0ff */
[----:B------:R-:W-:Y:S02]  /*ce70*/  FSEL R143, R143, -INF , !P2 ;  /* 0xff8000008f8f7808 */ /* 0x000fe40005000000 */
[C---:B------:R-:W-:Y:S02]  /*ce80*/  ISETP.GE.AND P3, PT, R5.reuse, R4, PT ;  /* 0x000000040500720c */ /* 0x040fe40003f66270 */
[----:B------:R-:W-:Y:S02]  /*ce90*/  ISETP.GE.AND P0, PT, R5, R2, PT ;  /* 0x000000020500720c */ /* 0x000fe40003f06270 */
[----:B------:R-:W-:Y:S01]  /*cea0*/  IADD3 R5, R0, 0x61, RZ ;  /* 0x0000006100057810 */ /* 0x000fe20007ffe0ff */
[----:B---3--:R-:W-:Y:S01]  /*ceb0*/  FMUL.FTZ R6, R25, c[0x0][0x2ec] ;  /* 0x0000bb0019067a20 */ /* 0x008fe20000410000 */
[----:B------:R-:W-:-:S02]  /*cec0*/  ISETP.GE.AND P5, PT, R3, R4, PT ;  /* 0x000000040300720c */ /* 0x000fc40003fa6270 */
[----:B------:R-:W-:Y:S01]  /*ced0*/  ISETP.GE.AND P1, PT, R3, R2, PT ;  /* 0x000000020300720c */ /* 0x000fe20003f26270 */
[----:B------:R1:W-:Y:S01]  /*cee0*/  MUFU.TANH R64, R6 ;  /* 0x0000000600407308 */ /* 0x0003e20000002400 */
[C---:B------:R-:W-:Y:S01]  /*cef0*/  ISETP.GE.AND P4, PT, R5.reuse, R4, PT ;  /* 0x000000040500720c */ /* 0x040fe20003f86270 */
[----:B------:R-:W-:Y:S01]  /*cf00*/  FMUL.FTZ R3, R24, c[0x0][0x2ec] ;  /* 0x0000bb0018037a20 */ /* 0x000fe20000410000 */
[----:B------:R-:W-:Y:S02]  /*cf10*/  ISETP.GE.AND P2, PT, R5, R2, PT ;  /* 0x000000020500720c */ /* 0x000fe40003f46270 */
[----:B------:R-:W-:Y:S02]  /*cf20*/  IADD3 R5, R0, 0x69, RZ ;  /* 0x0000006900057810 */ /* 0x000fe40007ffe0ff */
[----:B------:R-:W-:Y:S01]  /*cf30*/  FSEL R84, R84, -INF , !P5 ;  /* 0xff80000054547808 */ /* 0x000fe20006800000 */
[----:B------:R3:W2:Y:S01]  /*cf40*/  MUFU.TANH R68, R3 ;  /* 0x0000000300447308 */ /* 0x0006a20000002400 */
[----:B------:R-:W-:-:S02]  /*cf50*/  FSEL R146, R146, -INF , !P1 ;  /* 0xff80000092927808 */ /* 0x000fc40004800000 */
[C---:B------:R-:W-:Y:S02]  /*cf60*/  ISETP.GE.AND P5, PT, R5.reuse, R4, PT ;  /* 0x000000040500720c */ /* 0x040fe40003fa6270 */
[----:B------:R-:W-:Y:S01]  /*cf70*/  ISETP.GE.AND P1, PT, R5, R2, PT ;  /* 0x000000020500720c */ /* 0x000fe20003f26270 */
[----:B------:R-:W-:Y:S01]  /*cf80*/  FMUL.FTZ R5, R27, c[0x0][0x2ec] ;  /* 0x0000bb001b057a20 */ /* 0x000fe20000410000 */
[----:B------:R-:W-:Y:S01]  /*cf90*/  FSEL R85, R85, -INF , !P3 ;  /* 0xff80000055557808 */ /* 0x000fe20005800000 */
[----:B-1----:R-:W-:Y:S01]  /*cfa0*/  FMUL.FTZ R6, R26, c[0x0][0x2ec] ;  /* 0x0000bb001a067a20 */ /* 0x002fe20000410000 */
[----:B------:R-:W-:Y:S01]  /*cfb0*/  FSEL R144, R144, -INF , !P0 ;  /* 0xff80000090907808 */ /* 0x000fe20004000000 */
[----:B------:R-:W-:Y:S01]  /*cfc0*/  HMMA.16816.F32.BF16 R24, R8, R50, R16 ;  /* 0x000000320818723c */ /* 0x000fe20000041810 */
[----:B------:R1:W-:Y:S01]  /*cfd0*/  MUFU.TANH R61, R5 ;  /* 0x00000005003d7308 */ /* 0x0003e20000002400 */
[----:B------:R-:W-:Y:S02]  /*cfe0*/  FSEL R81, R81, -INF , !P5 ;  /* 0xff80000051517808 */ /* 0x000fe40006800000 */
[----:B------:R-:W-:-:S02]  /*cff0*/  FSEL R148, R148, -INF , !P1 ;  /* 0xff80000094947808 */ /* 0x000fc40004800000 */
[C---:B---3--:R-:W-:Y:S02]  /*d000*/  IADD3 R3, R0.reuse, 0x68, RZ ;  /* 0x0000006800037810 */ /* 0x048fe40007ffe0ff */
[----:B------:R-:W-:Y:S01]  /*d010*/  HMMA.16816.F32.BF16 R16, R12, R40, RZ ;  /* 0x000000280c10723c */ /* 0x000fe200000418ff */
[----:B------:R3:W2:Y:S01]  /*d020*/  MUFU.TANH R59, R6 ;  /* 0x00000006003b7308 */ /* 0x0006a20000002400 */
[C---:B------:R-:W-:Y:S02]  /*d030*/  ISETP.GE.AND P3, PT, R3.reuse, R4, PT ;  /* 0x000000040300720c */ /* 0x040fe40003f66270 */
[----:B------:R-:W-:Y:S02]  /*d040*/  ISETP.GE.AND P0, PT, R3, R2, PT ;  /* 0x000000020300720c */ /* 0x000fe40003f06270 */
[----:B------:R-:W-:Y:S02]  /*d050*/  IADD3 R3, R0, 0x70, RZ ;  /* 0x0000007000037810 */ /* 0x000fe40007ffe0ff */
[----:B------:R-:W-:Y:S01]  /*d060*/  FSEL R86, R86, -INF , !P4 ;  /* 0xff80000056567808 */ /* 0x000fe20006000000 */
[----:B-1----:R-:W-:Y:S01]  /*d070*/  FMUL.FTZ R5, R20, c[0x0][0x2ec] ;  /* 0x0000bb0014057a20 */ /* 0x002fe20000410000 */
[----:B------:R-:W-:-:S02]  /*d080*/  FSEL R149, R149, -INF , !P2 ;  /* 0xff80000095957808 */ /* 0x000fc40005000000 */
[C---:B------:R-:W-:Y:S01]  /*d090*/  ISETP.GE.AND P4, PT, R3.reuse, R4, PT ;  /* 0x000000040300720c */ /* 0x040fe20003f86270 */
[----:B------:R1:W1:Y:S01]  /*d0a0*/  MUFU.TANH R57, R5 ;  /* 0x0000000500397308 */ /* 0x0002620000002400 */
[----:B------:R-:W-:Y:S02]  /*d0b0*/  ISETP.GE.AND P2, PT, R3, R2, PT ;  /* 0x000000020300720c */ /* 0x000fe40003f46270 */
[----:B------:R-:W-:Y:S01]  /*d0c0*/  IADD3 R3, R0, 0x71, RZ ;  /* 0x0000007100037810 */ /* 0x000fe20007ffe0ff */
[----:B---3--:R-:W-:Y:S01]  /*d0d0*/  FMUL.FTZ R6, R21, c[0x0][0x2ec] ;  /* 0x0000bb0015067a20 */ /* 0x008fe20000410000 */
[----:B------:R-:W-:Y:S02]  /*d0e0*/  FSEL R83, R83, -INF , !P3 ;  /* 0xff80000053537808 */ /* 0x000fe40005800000 */
[----:B------:R-:W-:Y:S01]  /*d0f0*/  FSEL R147, R147, -INF , !P0 ;  /* 0xff80000093937808 */ /* 0x000fe20004000000 */
[----:B------:R3:W-:Y:S01]  /*d100*/  MUFU.TANH R58, R6 ;  /* 0x00000006003a7308 */ /* 0x0007e20000002400 */
[----:B------:R-:W-:-:S02]  /*d110*/  ISETP.GE.AND P3, PT, R3, R4, PT ;  /* 0x000000040300720c */ /* 0x000fc40003f66270 */
[----:B------:R-:W-:Y:S02]  /*d120*/  ISETP.GE.AND P0, PT, R3, R2, PT ;  /* 0x000000020300720c */ /* 0x000fe40003f06270 */
[----:B------:R-:W-:Y:S02]  /*d130*/  IADD3 R3, R0, 0x79, RZ ;  /* 0x0000007900037810 */ /* 0x000fe40007ffe0ff */
[----:B------:R-:W-:Y:S02]  /*d140*/  FSEL R80, R80, -INF , !P4 ;  /* 0xff80000050507808 */ /* 0x000fe40006000000 */
[----:B-1----:R-:W-:Y:S02]  /*d150*/  IADD3 R5, R0, 0x78, RZ ;  /* 0x0000007800057810 */ /* 0x002fe40007ffe0ff */
[----:B------:R-:W-:Y:S02]  /*d160*/  FSEL R150, R150, -INF , !P2 ;  /* 0xff80000096967808 */ /* 0x000fe40005000000 */
[----:B------:R-:W-:-:S02]  /*d170*/  ISETP.GE.AND P5, PT, R5, R4, PT ;  /* 0x000000040500720c */ /* 0x000fc40003fa6270 */
[----:B------:R-:W-:Y:S01]  /*d180*/  ISETP.GE.AND P1, PT, R5, R2, PT ;  /* 0x000000020500720c */ /* 0x000fe20003f26270 */
[----:B------:R-:W-:Y:S01]  /*d190*/  FMUL.FTZ R5, R22, c[0x0][0x2ec] ;  /* 0x0000bb0016057a20 */ /* 0x000fe20000410000 */
[----:B------:R-:W-:Y:S01]  /*d1a0*/  FSEL R79, R79, -INF , !P3 ;  /* 0xff8000004f4f7808 */ /* 0x000fe20005800000 */
[----:B---3--:R-:W-:Y:S01]  /*d1b0*/  FMUL.FTZ R6, R23, c[0x0][0x2ec] ;  /* 0x0000bb0017067a20 */ /* 0x008fe20000410000 */
[----:B------:R-:W-:Y:S01]  /*d1c0*/  FSEL R157, R157, -INF , !P0 ;  /* 0xff8000009d9d7808 */ /* 0x000fe20004000000 */
[----:B--2---:R-:W-:Y:S01]  /*d1d0*/  HMMA.16816.F32.BF16 R20, R8, R28, R16 ;  /* 0x0000001c0814723c */ /* 0x004fe20000041810 */
[----:B------:R1:W2:Y:S01]  /*d1e0*/  MUFU.TANH R54, R5 ;  /* 0x0000000500367308 */ /* 0x0002a20000002400 */
[C---:B------:R-:W-:Y:S02]  /*d1f0*/  ISETP.GE.AND P4, PT, R3.reuse, R4, PT ;  /* 0x000000040300720c */ /* 0x040fe40003f86270 */
[----:B------:R-:W-:Y:S02]  /*d200*/  ISETP.GE.AND P2, PT, R3, R2, PT ;  /* 0x000000020300720c */ /* 0x000fe40003f46270 */
[----:B------:R-:W-:-:S02]  /*d210*/  IADD3 R3, R0, 0x81, RZ ;  /* 0x0000008100037810 */ /* 0x000fc40007ffe0ff */
[----:B------:R-:W-:Y:S01]  /*d220*/  HMMA.16816.F32.BF16 R16, R12, R42, RZ ;  /* 0x0000002a0c10723c */ /* 0x000fe200000418ff */
[----:B------:R-:W3:Y:S01]  /*d230*/  LDSM.16.M88.4 R40, [R167+0x3800] ;  /* 0x00380000a728783b */ /* 0x000ee20000000200 */
[----:B------:R-:W-:Y:S01]  /*d240*/  FSEL R82, R82, -INF , !P5 ;  /* 0xff80000052527808 */ /* 0x000fe20006800000 */
[----:B------:R2:W2:Y:S01]  /*d250*/  MUFU.TANH R55, R6 ;  /* 0x0000000600377308 */ /* 0x0004a20000002400 */
[----:B------:R-:W-:Y:S02]  /*d260*/  FSEL R158, R52, -INF , !P1 ;  /* 0xff800000349e7808 */ /* 0x000fe40004800000 */
[----:B------:R-:W-:Y:S02]  /*d270*/  FSEL R78, R78, -INF , !P4 ;  /* 0xff8000004e4e7808 */ /* 0x000fe40006000000 */
[----:B------:R-:W-:Y:S02]  /*d280*/  FSEL R151, R151, -INF , !P2 ;  /* 0xff80000097977808 */ /* 0x000fe40005000000 */
[----:B-1----:R-:W-:-:S02]  /*d290*/  IADD3 R5, R0, 0x80, RZ ;  /* 0x0000008000057810 */ /* 0x002fc40007ffe0ff */
[-C--:B------:R-:W-:Y:S02]  /*d2a0*/  ISETP.GE.AND P5, PT, R3, R4.reuse, PT ;  /* 0x000000040300720c */ /* 0x080fe40003fa6270 */
[C---:B------:R-:W-:Y:S02]  /*d2b0*/  ISETP.GE.AND P3, PT, R5.reuse, R4, PT ;  /* 0x000000040500720c */ /* 0x040fe40003f66270 */
[-C--:B------:R-:W-:Y:S02]  /*d2c0*/  ISETP.GE.AND P0, PT, R5, R2.reuse, PT ;  /* 0x000000020500720c */ /* 0x080fe40003f06270 */
[----:B------:R-:W-:Y:S01]  /*d2d0*/  IADD3 R5, R0, 0x88, RZ ;  /* 0x0000008800057810 */ /* 0x000fe20007ffe0ff */
[----:B--2---:R-:W-:Y:S01]  /*d2e0*/  FMUL.FTZ R6, R25, c[0x0][0x2ec] ;  /* 0x0000bb0019067a20 */ /* 0x004fe20000410000 */
[----:B------:R-:W-:Y:S01]  /*d2f0*/  ISETP.GE.AND P1, PT, R3, R2, PT ;  /* 0x000000020300720c */ /* 0x000fe20003f26270 */
[----:B------:R-:W-:Y:S01]  /*d300*/  FMUL.FTZ R3, R24, c[0x0][0x2ec] ;  /* 0x0000bb0018037a20 */ /* 0x000fe20000410000 */
[C---:B------:R-:W-:Y:S01]  /*d310*/  ISETP.GE.AND P4, PT, R5.reuse, R4, PT ;  /* 0x000000040500720c */ /* 0x040fe20003f86270 */
[----:B------:R1:W2:Y:S01]  /*d320*/  MUFU.TANH R53, R6 ;  /* 0x0000000600357308 */ /* 0x0002a20000002400 */
[----:B------:R-:W-:-:S02]  /*d330*/  ISETP.GE.AND P2, PT, R5, R2, PT ;  /* 0x000000020500720c */ /* 0x000fc40003f46270 */
[----:B------:R-:W-:Y:S02]  /*d340*/  IADD3 R5, R0, 0x90, RZ ;  /* 0x0000009000057810 */ /* 0x000fe40007ffe0ff */
[----:B------:R-:W-:Y:S02]  /*d350*/  FSEL R156, R75, -INF , !P0 ;  /* 0xff8000004b9c7808 */ /* 0x000fe40004000000 */
[----:B------:R-:W-:Y:S01]  /*d360*/  FSEL R75, R161, -INF , !P5 ;  /* 0xff800000a14b7808 */ /* 0x000fe20006800000 */
[----:B------:R2:W-:Y:S01]  /*d370*/  MUFU.TANH R52, R3 ;  /* 0x0000000300347308 */ /* 0x0005e20000002400 */
[----:B------:R-:W-:Y:S02]  /*d380*/  FSEL R159, R159, -INF , !P1 ;  /* 0xff8000009f9f7808 */ /* 0x000fe40004800000 */
[C---:B------:R-:W-:Y:S02]  /*d390*/  ISETP.GE.AND P5, PT, R5.reuse, R4, PT ;  /* 0x000000040500720c */ /* 0x040fe40003fa6270 */
[----:B------:R-:W-:Y:S01]  /*d3a0*/  ISETP.GE.AND P1, PT, R5, R2, PT ;  /* 0x000000020500720c */ /* 0x000fe20003f26270 */
[----:B------:R-:W-:Y:S01]  /*d3b0*/  FMUL.FTZ R5, R27, c[0x0][0x2ec] ;  /* 0x0000bb001b057a20 */ /* 0x000fe20000410000 */
[----:B------:R-:W-:Y:S01]  /*d3c0*/  FSEL R76, R76, -INF , !P3 ;  /* 0xff8000004c4c7808 */ /* 0x000fe20005800000 */
[----:B-1----:R-:W-:Y:S01]  /*d3d0*/  FMUL.FTZ R6, R26, c[0x0][0x2ec] ;  /* 0x0000bb001a067a20 */ /* 0x002fe20000410000 */
[----:B------:R-:W-:Y:S01]  /*d3e0*/  FSEL R161, R74, -INF , !P2 ;  /* 0xff8000004aa17808 */ /* 0x000fe20005000000 */
[----:B------:R-:W-:Y:S01]  /*d3f0*/  HMMA.16816.F32.BF16 R24, R8, R30, R16 ;  /* 0x0000001e0818723c */ /* 0x000fe20000041810 */
[----:B------:R-:W1:Y:S01]  /*d400*/  LDSM.16.M88.4 R28, [R164+0x4c00] ;  /* 0x004c0000a41c783b */ /* 0x000e620000000200 */
[----:B------:R3:W1:Y:S01]  /*d410*/  MUFU.TANH R51, R5 ;  /* 0x0000000500337308 */ /* 0x0006620000002400 */
[----:B------:R-:W-:-:S02]  /*d420*/  FSEL R73, R73, -INF , !P5 ;  /* 0xff80000049497808 */ /* 0x000fc40006800000 */
[----:B------:R-:W-:Y:S02]  /*d430*/  FSEL R77, R77, -INF , !P4 ;  /* 0xff8000004d4d7808 */ /* 0x000fe40006000000 */
[----:B--2---:R-:W-:Y:S01]  /*d440*/  IADD3 R3, R0, 0x89, RZ ;  /* 0x0000008900037810 */ /* 0x004fe20007ffe0ff */
[----:B------:R-:W-:Y:S01]  /*d450*/  HMMA.16816.F32.BF16 R16, R12, R32, RZ ;  /* 0x000000200c10723c */ /* 0x000fe200000418ff */
[----:B------:R-:W-:Y:S01]  /*d460*/  FSEL R99, R99, -INF , !P6 ;  /* 0xff80000063637808 */ /* 0x000fe20007000000 */
[----:B------:R2:W1:Y:S01]  /*d470*/  MUFU.TANH R50, R6 ;  /* 0x0000000600327308 */ /* 0x0004620000002400 */
[C---:B------:R-:W-:Y:S02]  /*d480*/  ISETP.GE.AND P3, PT, R3.reuse, R4, PT ;  /* 0x000000040300720c */ /* 0x040fe40003f66270 */
[----:B------:R-:W-:Y:S02]  /*d490*/  ISETP.GE.AND P0, PT, R3, R2, PT ;  /* 0x000000020300720c */ /* 0x000fe40003f06270 */
[----:B------:R-:W-:-:S02]  /*d4a0*/  FSEL R74, R160, -INF , !P3 ;  /* 0xff800000a04a7808 */ /* 0x000fc40005800000 */
[----:B------:R-:W-:Y:S01]  /*d4b0*/  FSEL R160, R141, -INF , !P0 ;  /* 0xff8000008da07808 */ /* 0x000fe20004000000 */
[----:B---3--:R-:W-:Y:S01]  /*d4c0*/  FMUL.FTZ R5, R20, c[0x0][0x2ec] ;  /* 0x0000bb0014057a20 */ /* 0x008fe20000410000 */
[----:B-----5:R-:W-:Y:S02]  /*d4d0*/  FSEL R141, R72, -INF , !P1 ;  /* 0xff800000488d7808 */ /* 0x020fe40004800000 */
[----:B------:R-:W-:Y:S01]  /*d4e0*/  IADD3 R3, R0, 0x91, RZ ;  /* 0x0000009100037810 */ /* 0x000fe20007ffe0ff */
[----:B------:R3:W-:Y:S03]  /*d4f0*/  MUFU.TANH R49, R5 ;  /* 0x0000000500317308 */ /* 0x0007e60000002400 */
[----:B------:R-:W-:Y:S01]  /*d500*/  ISETP.GE.AND P4, PT, R3, R4, PT ;  /* 0x000000040300720c */ /* 0x000fe20003f86270 */
[----:B--2---:R-:W-:Y:S01]  /*d510*/  FMUL.FTZ R6, R21, c[0x0][0x2ec] ;  /* 0x0000bb0015067a20 */ /* 0x004fe20000410000 */
[----:B------:R-:W-:-:S02]  /*d520*/  ISETP.GE.AND P2, PT, R3, R2, PT ;  /* 0x000000020300720c */ /* 0x000fc40003f46270 */
[----:B------:R-:W-:Y:S01]  /*d530*/  IADD3 R3, R0, 0x98, RZ ;  /* 0x0000009800037810 */ /* 0x000fe20007ffe0ff */
[----:B------:R2:W-:Y:S01]  /*d540*/  MUFU.TANH R48, R6 ;  /* 0x0000000600307308 */ /* 0x0005e20000002400 */
[----:B------:R-:W-:Y:S02]  /*d550*/  FSEL R162, R44, -INF , !P2 ;  /* 0xff8000002ca27808 */ /* 0x000fe40005000000 */
[C---:B------:R-:W-:Y:S02]  /*d560*/  ISETP.GE.AND P3, PT, R3.reuse, R4, PT ;  /* 0x000000040300720c */ /* 0x040fe40003f66270 */
[----:B------:R-:W-:Y:S02]  /*d570*/  ISETP.GE.AND P0, PT, R3, R2, PT ;  /* 0x000000020300720c */ /* 0x000fe40003f06270 */
[C---:B------:R-:W-:Y:S02]  /*d580*/  IADD3 R3, R0.reuse, 0xa0, RZ ;  /* 0x000000a000037810 */ /* 0x040fe40007ffe0ff */
[----:B---3--:R-:W-:-:S02]  /*d590*/  IADD3 R5, R0, 0x99, RZ ;  /* 0x0000009900057810 */ /* 0x008fc40007ffe0ff */
[----:B------:R-:W-:Y:S02]  /*d5a0*/  FSEL R72, R128, -INF , !P4 ;  /* 0xff80000080487808 */ /* 0x000fe40006000000 */
[C---:B------:R-:W-:Y:S02]  /*d5b0*/  ISETP.GE.AND P5, PT, R5.reuse, R4, PT ;  /* 0x000000040500720c */ /* 0x040fe40003fa6270 */
[----:B------:R-:W-:Y:S01]  /*d5c0*/  ISETP.GE.AND P1, PT, R5, R2, PT ;  /* 0x000000020500720c */ /* 0x000fe20003f26270 */
[----:B------:R-:W-:Y:S01]  /*d5d0*/  FMUL.FTZ R5, R22, c[0x0][0x2ec] ;  /* 0x0000bb0016057a20 */ /* 0x000fe20000410000 */
[----:B------:R-:W-:Y:S01]  /*d5e0*/  FSEL R71, R71, -INF , !P3 ;  /* 0xff80000047477808 */ /* 0x000fe20005800000 */
[----:B--2---:R-:W-:Y:S01]  /*d5f0*/  FMUL.FTZ R6, R23, c[0x0][0x2ec] ;  /* 0x0000bb0017067a20 */ /* 0x004fe20000410000 */
[----:B------:R-:W-:Y:S01]  /*d600*/  FSEL R163, R47, -INF , !P0 ;  /* 0xff8000002fa37808 */ /* 0x000fe20004000000 */
[----:B------:R-:W-:Y:S01]  /*d610*/  HMMA.16816.F32.BF16 R20, R8, R40, R16 ;  /* 0x000000280814723c */ /* 0x000fe20000041810 */
[----:B------:R2:W3:Y:S01]  /*d620*/  MUFU.TANH R44, R5 ;  /* 0x00000005002c7308 */ /* 0x0004e20000002400 */
[----:B------:R-:W-:-:S02]  /*d630*/  ISETP.GE.AND P4, PT, R3, R4, PT ;  /* 0x000000040300720c */ /* 0x000fc40003f86270 */
[----:B------:R-:W-:Y:S02]  /*d640*/  ISETP.GE.AND P2, PT, R3, R2, PT ;  /* 0x000000020300720c */ /* 0x000fe40003f46270 */
[----:B------:R-:W-:Y:S02]  /*d650*/  IADD3 R3, R0, 0xa8, RZ ;  /* 0x000000a800037810 */ /* 0x000fe40007ffe0ff */
[----:B------:R-:W-:Y:S01]  /*d660*/  HMMA.16816.F32.BF16 R16, R12, R34, RZ ;  /* 0x000000220c10723c */ /* 0x000fe200000418ff */
[----:B------:R-:W5:Y:S01]  /*d670*/  LDSM.16.M88.4 R32, [R167+0x3c00] ;  /* 0x003c0000a720783b */ /* 0x000f620000000200 */
[----:B------:R-:W-:Y:S01]  /*d680*/  FSEL R70, R70, -INF , !P5 ;  /* 0xff80000046467808 */ /* 0x000fe20006800000 */
[----:B------:R1:W1:Y:S01]  /*d690*/  MUFU.TANH R47, R6 ;  /* 0x00000006002f7308 */ /* 0x0002620000002400 */
[----:B------:R-:W-:Y:S01]  /*d6a0*/  FSEL R186, R67, -INF , !P1 ;  /* 0xff80000043ba7808 */ /* 0x000fe20004800000 */
[----:B------:R-:W-:-:S04]  /*d6b0*/  DEPBAR.LE SB0, 0x0 ;  /* 0x000080000000791a */ /* 0x000fc80000000000 */
[C---:B--2---:R-:W-:Y:S02]  /*d6c0*/  IADD3 R5, R0.reuse, 0xa1, RZ ;  /* 0x000000a100057810 */ /* 0x044fe40007ffe0ff */
[----:B------:R-:W-:Y:S01]  /*d6d0*/  FSEL R69, R69, -INF , !P4 ;  /* 0xff80000045457808 */ /* 0x000fe20006000000 */
[----:B------:R-:W-:Y:S01]  /*d6e0*/  BAR.SYNC.DEFER_BLOCKING 0x0 ;  /* 0x0000000000007b1d */ /* 0x000fe20000010000 */
[C---:B------:R-:W-:Y:S02]  /*d6f0*/  ISETP.GE.AND P3, PT, R5.reuse, R4, PT ;  /* 0x000000040500720c */ /* 0x040fe40003f66270 */
[----:B------:R-:W-:Y:S02]  /*d700*/  ISETP.GE.AND P0, PT, R5, R2, PT ;  /* 0x000000020500720c */ /* 0x000fe40003f06270 */
[----:B------:R-:W-:Y:S02]  /*d710*/  IADD3 R5, R0, 0xa9, RZ ;  /* 0x000000a900057810 */ /* 0x000fe40007ffe0ff */
[----:B------:R-:W-:Y:S01]  /*d720*/  FSEL R128, R39, -INF , !P2 ;  /* 0xff80000027807808 */ /* 0x000fe20005000000 */
[----:B-1----:R-:W-:Y:S01]  /*d730*/  FMUL.FTZ R6, R25, c[0x0][0x2ec] ;  /* 0x0000bb0019067a20 */ /* 0x002fe20000410000 */
[----:B------:R-:W-:-:S02]  /*d740*/  ISETP.GE.AND P5, PT, R3, R4, PT ;  /* 0x000000040300720c */ /* 0x000fc40003fa6270 */
[----:B------:R-:W-:Y:S01]  /*d750*/  ISETP.GE.AND P1, PT, R3, R2, PT ;  /* 0x000000020300720c */ /* 0x000fe20003f26270 */
[----:B------:R-:W-:Y:S01]  /*d760*/  FMUL.FTZ R3, R24, c[0x0][0x2ec] ;  /* 0x0000bb0018037a20 */ /* 0x000fe20000410000 */
[C---:B------:R-:W-:Y:S01]  /*d770*/  ISETP.GE.AND P4, PT, R5.reuse, R4, PT ;  /* 0x000000040500720c */ /* 0x040fe20003f86270 */
[----:B------:R1:W2:Y:S01]  /*d780*/  MUFU.TANH R41, R6 ;  /* 0x0000000600297308 */ /* 0x0002a20000002400 */
[----:B------:R-:W-:Y:S02]  /*d790*/  ISETP.GE.AND P2, PT, R5, R2, PT ;  /* 0x000000020500720c */ /* 0x000fe40003f46270 */
[----:B------:R-:W-:Y:S02]  /*d7a0*/  IADD3 R5, R0, 0xb1, RZ ;  /* 0x000000b100057810 */ /* 0x000fe40007ffe0ff */
[----:B------:R-:W-:Y:S02]  /*d7b0*/  FSEL R66, R66, -INF , !P5 ;  /* 0xff80000042427808 */ /* 0x000fe40006800000 */
[----:B------:R-:W-:Y:S01]  /*d7c0*/  FSEL R191, R7, -INF , !P1 ;  /* 0xff80000007bf7808 */ /* 0x000fe20004800000 */
[----:B------:R2:W-:Y:S01]  /*d7d0*/  MUFU.TANH R40, R3 ;  /* 0x0000000300287308 */ /* 0x0005e20000002400 */
[----:B------:R-:W-:-:S02]  /*d7e0*/  ISETP.GE.AND P5, PT, R5, R4, PT ;  /* 0x000000040500720c */ /* 0x000fc40003fa6270 */
[----:B------:R-:W-:Y:S01]  /*d7f0*/  ISETP.GE.AND P1, PT, R5, R2, PT ;  /* 0x000000020500720c */ /* 0x000fe20003f26270 */
[----:B------:R-:W-:Y:S01]  /*d800*/  FMUL.FTZ R5, R27, c[0x0][0x2ec] ;  /* 0x0000bb001b057a20 */ /* 0x000fe20000410000 */
[----:B------:R-:W-:Y:S02]  /*d810*/  FSEL R67, R116, -INF , !P3 ;  /* 0xff80000074437808 */ /* 0x000fe40005800000 */
[----:B------:R-:W-:Y:S01]  /*d820*/  FSEL R116, R37, -INF , !P0 ;  /* 0xff80000025747808 */ /* 0x000fe20004000000 */
[----:B-1----:R-:W-:Y:S01]  /*d830*/  FMUL.FTZ R6, R26, c[0x0][0x2ec] ;  /* 0x0000bb001a067a20 */ /* 0x002fe20000410000 */
[----:B------:R1:W1:Y:S01]  /*d840*/  MUFU.TANH R39, R5 ;  /* 0x0000000500277308 */ /* 0x0002620000002400 */
[----:B------:R-:W-:Y:S01]  /*d850*/  HMMA.16816.F32.BF16 R24, R8, R42, R16 ;  /* 0x0000002a0818723c */ /* 0x000fe20000041810 */
[----:B------:R-:W-:Y:S02]  /*d860*/  FSEL R187, R62, -INF , !P2 ;  /* 0xff8000003ebb7808 */ /* 0x000fe40005000000 */
[----:B----4-:R-:W-:-:S02]  /*d870*/  FSEL R62, R115, -INF , !P5 ;  /* 0xff800000733e7808 */ /* 0x010fc40006800000 */
[----:B------:R-:W-:Y:S02]  /*d880*/  FSEL R65, R65, -INF , !P4 ;  /* 0xff80000041417808 */ /* 0x000fe40006000000 */
[----:B--2---:R-:W-:Y:S01]  /*d890*/  IADD3 R3, R0, 0xb0, RZ ;  /* 0x000000b000037810 */ /* 0x004fe20007ffe0ff */
[C---:B------:R-:W-:Y:S01]  /*d8a0*/  HMMA.16816.F32.BF16 R16, R12.reuse, R28, RZ ;  /* 0x0000001c0c10723c */ /* 0x040fe200000418ff */
[----:B------:R-:W-:Y:S01]  /*d8b0*/  FSEL R115, R111, -INF , !P1 ;  /* 0xff8000006f737808 */ /* 0x000fe20004800000 */
[----:B------:R2:W-:Y:S01]  /*d8c0*/  MUFU.TANH R37, R6 ;  /* 0x0000000600257308 */ /* 0x0005e20000002400 */
[C---:B------:R-:W-:Y:S02]  /*d8d0*/  ISETP.GE.AND P3, PT, R3.reuse, R4, PT ;  /* 0x000000040300720c */ /* 0x040fe40003f66270 */
[----:B------:R-:W-:Y:S01]  /*d8e0*/  ISETP.GE.AND P0, PT, R3, R2, PT ;  /* 0x000000020300720c */ /* 0x000fe20003f06270 */
[----:B-1----:R-:W-:Y:S01]  /*d8f0*/  FMUL.FTZ R5, R20, c[0x0][0x2ec] ;  /* 0x0000bb0014057a20 */ /* 0x002fe20000410000 */
[----:B------:R-:W-:Y:S01]  /*d900*/  IADD3 R3, R0, 0xb8, RZ ;  /* 0x000000b800037810 */ /* 0x000fe20007ffe0ff */
[----:B------:R-:W-:Y:S01]  /*d910*/  HMMA.16816.F32.BF16 R12, R12, R30, RZ ;  /* 0x0000001e0c0c723c */ /* 0x000fe200000418ff */
[----:B------:R-:W-:Y:S01]  /*d920*/  FSEL R63, R63, -INF , !P3 ;  /* 0xff8000003f3f7808 */ /* 0x000fe20005800000 */
[----:B------:R1:W-:Y:S01]  /*d930*/  MUFU.TANH R7, R5 ;  /* 0x0000000500077308 */ /* 0x0003e20000002400 */
[----:B------:R-:W-:-:S02]  /*d940*/  ISETP.GE.AND P4, PT, R3, R4, PT ;  /* 0x000000040300720c */ /* 0x000fc40003f86270 */
[----:B------:R-:W-:Y:S02]  /*d950*/  ISETP.GE.AND P2, PT, R3, R2, PT ;  /* 0x000000020300720c */ /* 0x000fe40003f46270 */
[----:B------:R-:W-:Y:S02]  /*d960*/  IADD3 R3, R0, 0xb9, RZ ;  /* 0x000000b900037810 */ /* 0x000fe40007ffe0ff */
[----:B------:R-:W-:Y:S01]  /*d970*/  FSEL R192, R36, -INF , !P0 ;  /* 0xff80000024c07808 */ /* 0x000fe20004000000 */
[----:B--2---:R-:W-:Y:S01]  /*d980*/  FMUL.FTZ R6, R21, c[0x0][0x2ec] ;  /* 0x0000bb0015067a20 */ /* 0x004fe20000410000 */
[C---:B------:R-:W-:Y:S02]  /*d990*/  ISETP.GE.AND P3, PT, R3.reuse, R4, PT ;  /* 0x000000040300720c */ /* 0x040fe40003f66270 */
[----:B------:R-:W-:Y:S01]  /*d9a0*/  ISETP.GE.AND P0, PT, R3, R2, PT ;  /* 0x000000020300720c */ /* 0x000fe20003f06270 */
[----:B------:R2:W-:Y:S01]  /*d9b0*/  MUFU.TANH R36, R6 ;  /* 0x0000000600247308 */ /* 0x0005e20000002400 */
[----:B------:R-:W-:Y:S01]  /*d9c0*/  IADD3 R3, R0, 0xc1, RZ ;  /* 0x000000c100037810 */ /* 0x000fe20007ffe0ff */
[----:B-----5:R-:W-:Y:S01]  /*d9d0*/  HMMA.16816.F32.BF16 R16, R8, R32, R16 ;  /* 0x000000200810723c */ /* 0x020fe20000041810 */
[----:B------:R-:W-:-:S02]  /*d9e0*/  FSEL R43, R68, -INF , !P4 ;  /* 0xff800000442b7808 */ /* 0x000fc40006000000 */
[----:B-1----:R-:W-:Y:S02]  /*d9f0*/  IADD3 R5, R0, 0xc0, RZ ;  /* 0x000000c000057810 */ /* 0x002fe40007ffe0ff */
[----:B------:R-:W-:Y:S02]  /*da00*/  FSEL R195, R59, -INF , !P2 ;  /* 0xff8000003bc37808 */ /* 0x000fe40005000000 */
[C---:B------:R-:W-:Y:S01]  /*da10*/  ISETP.GE.AND P5, PT, R5.reuse, R4, PT ;  /* 0x000000040500720c */ /* 0x040fe20003fa6270 */
[----:B------:R-:W-:Y:S01]  /*da20*/  HMMA.16816.F32.BF16 R12, R8, R34, R12 ;  /* 0x00000022080c723c */ /* 0x000fe2000004180c */
[----:B------:R-:W-:Y:S01]  /*da30*/  ISETP.GE.AND P1, PT, R5, R2, PT ;  /* 0x000000020500720c */ /* 0x000fe20003f26270 */
[----:B------:R-:W-:Y:S01]  /*da40*/  FMUL.FTZ R5, R22, c[0x0][0x2ec] ;  /* 0x0000bb0016057a20 */ /* 0x000fe20000410000 */
[----:B------:R-:W-:Y:S02]  /*da50*/  FSEL R42, R64, -INF , !P3 ;  /* 0xff800000402a7808 */ /* 0x000fe40005800000 */
[----:B------:R-:W-:Y:S01]  /*da60*/  FSEL R196, R61, -INF , !P0 ;  /* 0xff8000003dc47808 */ /* 0x000fe20004000000 */
[----:B------:R1:W4:Y:S01]  /*da70*/  MUFU.TANH R28, R5 ;  /* 0x00000005001c7308 */ /* 0x0003220000002400 */
[----:B------:R-:W-:Y:S01]  /*da80*/  ISETP.GE.AND P4, PT, R3, R4, PT ;  /* 0x000000040300720c */ /* 0x000fe20003f86270 */
[----:B--2---:R-:W-:Y:S01]  /*da90*/  FMUL.FTZ R6, R23, c[0x0][0x2ec] ;  /* 0x0000bb0017067a20 */ /* 0x004fe20000410000 */
[----:B------:R-:W-:-:S02]  /*daa0*/  ISETP.GE.AND P2, PT, R3, R2, PT ;  /* 0x000000020300720c */ /* 0x000fc40003f46270 */
[----:B------:R-:W-:Y:S02]  /*dab0*/  IADD3 R3, R0, 0xc9, RZ ;  /* 0x000000c900037810 */ /* 0x000fe40007ffe0ff */
[----:B------:R-:W-:Y:S01]  /*dac0*/  FSEL R57, R57, -INF , !P5 ;  /* 0xff80000039397808 */ /* 0x000fe20006800000 */
[----:B------:R2:W5:Y:S01]  /*dad0*/  MUFU.TANH R29, R6 ;  /* 0x00000006001d7308 */ /* 0x0005620000002400 */
[----:B------:R-:W-:Y:S02]  /*dae0*/  FSEL R197, R54, -INF , !P1 ;  /* 0xff80000036c57808 */ /* 0x000fe40004800000 */
[----:B------:R-:W-:Y:S02]  /*daf0*/  FSEL R198, R55, -INF , !P2 ;  /* 0xff80000037c67808 */ /* 0x000fe40005000000 */
[C---:B------:R-:W-:Y:S02]  /*db00*/  ISETP.GE.AND P6, PT, R3.reuse, R4, PT ;  /* 0x000000040300720c */ /* 0x040fe40003fc6270 */
[----:B------:R-:W-:-:S02]  /*db10*/  ISETP.GE.AND P1, PT, R3, R2, PT ;  /* 0x000000020300720c */ /* 0x000fc40003f26270 */
[----:B-1----:R-:W-:Y:S01]  /*db20*/  IADD3 R5, R0, 0xc8, RZ ;  /* 0x000000c800057810 */ /* 0x002fe20007ffe0ff */
[----:B------:R-:W-:Y:S01]  /*db30*/  FMUL.FTZ R15, R15, c[0x0][0x2ec] ;  /* 0x0000bb000f0f7a20 */ /* 0x000fe20000410000 */
[----:B------:R-:W-:Y:S02]  /*db40*/  FSEL R53, R53, -INF , !P6 ;  /* 0xff80000035357808 */ /* 0x000fe40007000000 */
[C---:B------:R-:W-:Y:S02]  /*db50*/  ISETP.GE.AND P3, PT, R5.reuse, R4, PT ;  /* 0x000000040500720c */ /* 0x040fe40003f66270 */
[----:B------:R-:W-:Y:S01]  /*db60*/  ISETP.GE.AND P0, PT, R5, R2, PT ;  /* 0x000000020500720c */ /* 0x000fe20003f06270 */
[----:B--2---:R-:W-:Y:S01]  /*db70*/  FMUL.FTZ R6, R24, c[0x0][0x2ec] ;  /* 0x0000bb0018067a20 */ /* 0x004fe20000410000 */
[----:B------:R-:W-:Y:S01]  /*db80*/  IADD3 R5, R0, 0xd0, RZ ;  /* 0x000000d000057810 */ /* 0x000fe20007ffe0ff */
[----:B------:R-:W-:Y:S01]  /*db90*/  MUFU.TANH R15, R15 ;  /* 0x0000000f000f7308 */ /* 0x000fe20000002400 */
[----:B------:R-:W-:-:S02]  /*dba0*/  FSEL R200, R51, -INF , !P1 ;  /* 0xff80000033c87808 */ /* 0x000fc40004800000 */
[C---:B------:R-:W-:Y:S02]  /*dbb0*/  ISETP.GE.AND P5, PT, R5.reuse, R4, PT ;  /* 0x000000040500720c */ /* 0x040fe40003fa6270 */
[----:B------:R-:W-:Y:S02]  /*dbc0*/  ISETP.GE.AND P2, PT, R5, R2, PT ;  /* 0x000000020500720c */ /* 0x000fe40003f46270 */
[C---:B------:R-:W-:Y:S01]  /*dbd0*/  IADD3 R5, R0.reuse, 0xd8, RZ ;  /* 0x000000d800057810 */ /* 0x040fe20007ffe0ff */
[----:B------:R1:W2:Y:S01]  /*dbe0*/  MUFU.TANH R23, R6 ;  /* 0x0000000600177308 */ /* 0x0002a20000002400 */
[----:B------:R-:W-:Y:S02]  /*dbf0*/  IADD3 R3, R0, 0xd1, RZ ;  /* 0x000000d100037810 */ /* 0x000fe40007ffe0ff */
[C---:B------:R-:W-:Y:S02]  /*dc00*/  ISETP.GE.AND P6, PT, R5.reuse, R4, PT ;  /* 0x000000040500720c */ /* 0x040fe40003fc6270 */
[----:B------:R-:W-:Y:S01]  /*dc10*/  ISETP.GE.AND P1, PT, R5, R2, PT ;  /* 0x000000020500720c */ /* 0x000fe20003f26270 */
[----:B------:R-:W-:Y:S01]  /*dc20*/  FMUL.FTZ R5, R27, c[0x0][0x2ec] ;  /* 0x0000bb001b057a20 */ /* 0x000fe20000410000 */
[----:B------:R-:W-:-:S02]  /*dc30*/  FSEL R58, R58, -INF , !P4 ;  /* 0xff8000003a3a7808 */ /* 0x000fc40006000000 */
[----:B------:R-:W-:Y:S01]  /*dc40*/  FSEL R199, R50, -INF , !P0 ;  /* 0xff80000032c77808 */ /* 0x000fe20004000000 */
[----:B------:R2:W-:Y:S01]  /*dc50*/  MUFU.TANH R20, R5 ;  /* 0x0000000500147308 */ /* 0x0005e20000002400 */
[C---:B------:R-:W-:Y:S02]  /*dc60*/  ISETP.GE.AND P4, PT, R3.reuse, R4, PT ;  /* 0x000000040300720c */ /* 0x040fe40003f86270 */
[----:B------:R-:W-:Y:S02]  /*dc70*/  ISETP.GE.AND P0, PT, R3, R2, PT ;  /* 0x000000020300720c */ /* 0x000fe40003f06270 */
[----:B------:R-:W-:Y:S01]  /*dc80*/  IADD3 R3, R0, 0xd9, RZ ;  /* 0x000000d900037810 */ /* 0x000fe20007ffe0ff */
[----:B-1----:R-:W-:Y:S01]  /*dc90*/  FMUL.FTZ R6, R25, c[0x0][0x2ec] ;  /* 0x0000bb0019067a20 */ /* 0x002fe20000410000 */
[----:B---3--:R-:W-:Y:S02]  /*dca0*/  FSEL R202, R44, -INF , !P2 ;  /* 0xff8000002cca7808 */ /* 0x008fe40005000000 */
[----:B------:R-:W-:Y:S01]  /*dcb0*/  FSEL R52, R52, -INF , !P3 ;  /* 0xff80000034347808 */ /* 0x000fe20005800000 */
[----:B------:R1:W-:Y:S01]  /*dcc0*/  MUFU.TANH R22, R6 ;  /* 0x0000000600167308 */ /* 0x0003e20000002400 */
[----:B------:R-:W-:-:S02]  /*dcd0*/  FSEL R54, R49, -INF , !P5 ;  /* 0xff80000031367808 */ /* 0x000fc40006800000 */
[----:B------:R-:W-:Y:S02]  /*dce0*/  FSEL R44, R48, -INF , !P4 ;  /* 0xff800000302c7808 */ /* 0x000fe40006000000 */
[----:B------:R-:W-:Y:S02]  /*dcf0*/  FSEL R203, R47, -INF , !P0 ;  /* 0xff8000002fcb7808 */ /* 0x000fe40004000000 */
[----:B--2---:R-:W-:Y:S02]  /*dd00*/  IADD3 R5, R0, 0xe0, RZ ;  /* 0x000000e000057810 */ /* 0x004fe40007ffe0ff */
[C---:B------:R-:W-:Y:S02]  /*dd10*/  ISETP.GE.AND P5, PT, R3.reuse, R4, PT ;  /* 0x000000040300720c */ /* 0x040fe40003fa6270 */
[----:B------:R-:W-:Y:S02]  /*dd20*/  ISETP.GE.AND P3, PT, R3, R2, PT ;  /* 0x000000020300720c */ /* 0x000fe40003f66270 */
[----:B------:R-:W-:-:S02]  /*dd30*/  ISETP.GE.AND P4, PT, R5, R4, PT ;  /* 0x000000040500720c */ /* 0x000fc40003f86270 */
[----:B------:R-:W-:Y:S01]  /*dd40*/  ISETP.GE.AND P0, PT, R5, R2, PT ;  /* 0x000000020500720c */ /* 0x000fe20003f06270 */
[----:B-1----:R-:W-:Y:S01]  /*dd50*/  FMUL.FTZ R6, R26, c[0x0][0x2ec] ;  /* 0x0000bb001a067a20 */ /* 0x002fe20000410000 */
[----:B------:R-:W-:Y:S02]  /*dd60*/  IADD3 R5, R0, 0xe8, RZ ;  /* 0x000000e800057810 */ /* 0x000fe40007ffe0ff */
[----:B------:R-:W-:Y:S01]  /*dd70*/  FSEL R55, R41, -INF , !P5 ;  /* 0xff80000029377808 */ /* 0x000fe20006800000 */
[----:B------:R1:W2:Y:S01]  /*dd80*/  MUFU.TANH R21, R6 ;  /* 0x0000000600157308 */ /* 0x0002a20000002400 */
[----:B------:R-:W-:Y:S02]  /*dd90*/  FSEL R204, R39, -INF , !P3 ;  /* 0xff80000027cc7808 */ /* 0x000fe40005800000 */
[C---:B------:R-:W-:Y:S02]  /*dda0*/  ISETP.GE.AND P5, PT, R5.reuse, R4, PT ;  /* 0x000000040500720c */ /* 0x040fe40003fa6270 */
[----:B------:R-:W-:-:S02]  /*ddb0*/  ISETP.GE.AND P3, PT, R5, R2, PT ;  /* 0x000000020500720c */ /* 0x000fc40003f66270 */
[----:B------:R-:W-:Y:S02]  /*ddc0*/  IADD3 R5, R0, 0xf0, RZ ;  /* 0x000000f000057810 */ /* 0x000fe40007ffe0ff */
[----:B----4-:R-:W-:Y:S02]  /*ddd0*/  FSEL R206, R28, -INF , !P0 ;  /* 0xff8000001cce7808 */ /* 0x010fe40004000000 */
[-C--:B------:R-:W-:Y:S02]  /*dde0*/  ISETP.GE.AND P0, PT, R5, R4.reuse, PT ;  /* 0x000000040500720c */ /* 0x080fe40003f06270 */
[----:B------:R-:W-:Y:S02]  /*ddf0*/  IADD3 R3, R0, 0xe1, RZ ;  /* 0x000000e100037810 */ /* 0x000fe40007ffe0ff */
[----:B------:R-:W-:Y:S01]  /*de00*/  FSEL R47, R40, -INF , !P6 ;  /* 0xff800000282f7808 */ /* 0x000fe20007000000 */
[----:B-1----:R-:W-:Y:S01]  /*de10*/  FMUL.FTZ R6, R16, c[0x0][0x2ec] ;  /* 0x0000bb0010067a20 */ /* 0x002fe20000410000 */
[----:B------:R-:W-:-:S02]  /*de20*/  ISETP.GE.AND P6, PT, R3, R4, PT ;  /* 0x000000040300720c */ /* 0x000fc40003fc6270 */
[----:B------:R-:W-:Y:S01]  /*de30*/  ISETP.GE.AND P2, PT, R3, R2, PT ;  /* 0x000000020300720c */ /* 0x000fe20003f46270 */
[----:B------:R1:W3:Y:S01]  /*de40*/  MUFU.TANH R16, R6 ;  /* 0x0000000600107308 */ /* 0x0002e20000002400 */
[----:B------:R-:W-:Y:S02]  /*de50*/  IADD3 R3, R0, 0xe9, RZ ;  /* 0x000000e900037810 */ /* 0x000fe40007ffe0ff */
[----:B------:R-:W-:Y:S02]  /*de60*/  FSEL R59, R7, -INF , !P4 ;  /* 0xff800000073b7808 */ /* 0x000fe40006000000 */
[----:B------:R-:W-:Y:S02]  /*de70*/  FSEL R205, R37, -INF , !P1 ;  /* 0xff80000025cd7808 */ /* 0x000fe40004800000 */
[C---:B------:R-:W-:Y:S02]  /*de80*/  ISETP.GE.AND P4, PT, R3.reuse, R4, PT ;  /* 0x000000040300720c */ /* 0x040fe40003f86270 */
[----:B------:R-:W-:-:S02]  /*de90*/  ISETP.GE.AND P1, PT, R3, R2, PT ;  /* 0x000000020300720c */ /* 0x000fc40003f26270 */
[----:B------:R-:W-:Y:S02]  /*dea0*/  IADD3 R3, R0, 0xf1, RZ ;  /* 0x000000f100037810 */ /* 0x000fe40007ffe0ff */
[----:B------:R-:W-:Y:S02]  /*deb0*/  @P0 LOP3.LUT R188, R188, 0x1, RZ, 0xfc, !PT ;  /* 0x00000001bcbc0812 */ /* 0x000fe400078efcff */
[----:B------:R-:W-:Y:S01]  /*dec0*/  ISETP.GE.AND P0, PT, R5, R2, PT ;  /* 0x000000020500720c */ /* 0x000fe20003f06270 */
[----:B-1----:R-:W-:Y:S01]  /*ded0*/  FMUL.FTZ R6, R17, c[0x0][0x2ec] ;  /* 0x0000bb0011067a20 */ /* 0x002fe20000410000 */
[----:B------:R-:W-:Y:S01]  /*dee0*/  FSEL R61, R36, -INF , !P6 ;  /* 0xff800000243d7808 */ /* 0x000fe20007000000 */
[----:B------:R-:W-:Y:S01]  /*def0*/  FMUL.FTZ R5, R12, c[0x0][0x2ec] ;  /* 0x0000bb000c057a20 */ /* 0x000fe20000410000 */
[----:B-----5:R-:W-:Y:S01]  /*df00*/  FSEL R207, R29, -INF , !P2 ;  /* 0xff8000001dcf7808 */ /* 0x020fe20005000000 */
[----:B------:R1:W4:Y:S01]  /*df10*/  MUFU.TANH R8, R6 ;  /* 0x0000000600087308 */ /* 0x0003220000002400 */
[----:B------:R-:W-:-:S02]  /*df20*/  FSEL R111, R23, -INF , !P5 ;  /* 0xff800000176f7808 */ /* 0x000fc40006800000 */
[----:B------:R-:W-:Y:S02]  /*df30*/  LOP3.LUT P2, RZ, R188, 0x1, RZ, 0xc0, !PT ;  /* 0x00000001bcff7812 */ /* 0x000fe4000784c0ff */
[C---:B------:R-:W-:Y:S02]  /*df40*/  ISETP.GE.AND P6, PT, R3.reuse, R4, PT ;  /* 0x000000040300720c */ /* 0x040fe40003fc6270 */
[----:B------:R-:W-:Y:S01]  /*df50*/  ISETP.GE.AND P5, PT, R3, R2, PT ;  /* 0x000000020300720c */ /* 0x000fe20003fa6270 */
[----:B------:R5:W-:Y:S01]  /*df60*/  MUFU.TANH R10, R5 ;  /* 0x00000005000a7308 */ /* 0x000be20000002400 */
[----:B------:R-:W-:Y:S02]  /*df70*/  IADD3 R3, R0, 0xf8, RZ ;  /* 0x000000f800037810 */ /* 0x000fe40007ffe0ff */
[----:B--2---:R-:W-:Y:S02]  /*df80*/  FSEL R208, R21, -INF , !P3 ;  /* 0xff80000015d07808 */ /* 0x004fe40005800000 */
[----:B---3--:R-:W-:-:S02]  /*df90*/  FSEL R194, R16, -INF , !P2 ;  /* 0xff80000010c27808 */ /* 0x008fc40005000000 */
[C---:B------:R-:W-:Y:S01]  /*dfa0*/  ISETP.GE.AND P3, PT, R3.reuse, R4, PT ;  /* 0x000000040300720c */ /* 0x040fe20003f66270 */
[----:B-1----:R-:W-:Y:S01]  /*dfb0*/  FMUL.FTZ R6, R18, c[0x0][0x2ec] ;  /* 0x0000bb0012067a20 */ /* 0x002fe20000410000 */
[----:B------:R-:W-:Y:S01]  /*dfc0*/  ISETP.GE.AND P2, PT, R3, R2, PT ;  /* 0x000000020300720c */ /* 0x000fe20003f46270 */
[----:B------:R-:W-:Y:S01]  /*dfd0*/  FMUL.FTZ R3, R14, c[0x0][0x2ec] ;  /* 0x0000bb000e037a20 */ /* 0x000fe20000410000 */
[----:B------:R-:W-:Y:S01]  /*dfe0*/  FSEL R193, R22, -INF , !P4 ;  /* 0xff80000016c17808 */ /* 0x000fe20006000000 */
[----:B------:R1:W2:Y:S01]  /*dff0*/  MUFU.TANH R7, R6 ;  /* 0x0000000600077308 */ /* 0x0002a20000002400 */
[C---:B------:R-:W-:Y:S02]  /*e000*/  ISETP.GE.AND P4, PT, R0.reuse, R4, PT ;  /* 0x000000040000720c */ /* 0x040fe40003f86270 */
[----:B------:R-:W-:Y:S01]  /*e010*/  IADD3 R0, R0, 0xf9, RZ ;  /* 0x000000f900007810 */ /* 0x000fe20007ffe0ff */
[----:B-----5:R-:W-:Y:S01]  /*e020*/  FMUL.FTZ R5, R13, c[0x0][0x2ec] ;  /* 0x0000bb000d057a20 */ /* 0x020fe20000410000 */
[----:B------:R-:W-:-:S02]  /*e030*/  FSEL R209, R20, -INF , !P1 ;  /* 0xff80000014d17808 */ /* 0x000fc40004800000 */
[----:B------:R-:W-:Y:S01]  /*e040*/  ISETP.GE.AND P1, PT, R0, R4, PT ;  /* 0x000000040000720c */ /* 0x000fe20003f26270 */
[----:B------:R-:W3:Y:S01]  /*e050*/  MUFU.TANH R9, R5 ;  /* 0x0000000500097308 */ /* 0x000ee20000002400 */
[----:B----4-:R-:W-:Y:S01]  /*e060*/  FSEL R201, R8, -INF , !P6 ;  /* 0xff80000008c97808 */ /* 0x010fe20007000000 */
[----:B-1----:R-:W-:-:S06]  /*e070*/  FMUL.FTZ R6, R19, c[0x0][0x2ec] ;  /* 0x0000bb0013067a20 */ /* 0x002fcc0000410000 */
[----:B------:R1:W4:Y:S01]  /*e080*/  MUFU.TANH R5, R3 ;  /* 0x0000000300057308 */ /* 0x0003220000002400 */
[----:B--2---:R-:W-:Y:S02]  /*e090*/  FSEL R212, R7, -INF , !P0 ;  /* 0xff80000007d47808 */ /* 0x004fe40004000000 */
[----:B------:R-:W-:Y:S01]  /*e0a0*/  ISETP.GE.AND P0, PT, R0, R2, PT ;  /* 0x000000020000720c */ /* 0x000fe20003f06270 */
[----:B------:R-:W-:Y:S01]  /*e0b0*/  IMAD.IADD R0, R127, 0x1, R114 ;  /* 0x000000017f007824 */ /* 0x000fe200078e0272 */
[----:B------:R-:W-:Y:S02]  /*e0c0*/  FSEL R114, R10, -INF , !P3 ;  /* 0xff8000000a727808 */ /* 0x000fe40005800000 */
[----:B---3--:R-:W-:Y:S01]  /*e0d0*/  FSEL R127, R9, -INF , !P1 ;  /* 0xff800000097f7808 */ /* 0x008fe20004800000 */
[----:B------:R-:W2:Y:S01]  /*e0e0*/  MUFU.TANH R6, R6 ;  /* 0x0000000600067308 */ /* 0x000ea20000002400 */
[----:B------:R-:W-:Y:S01]  /*e0f0*/  FSEL R215, R15, -INF , !P0 ;  /* 0xff8000000fd77808 */ /* 0x000fe20004000000 */
[----:B-1----:R-:W-:Y:S01]  /*e100*/  FMUL.FTZ R3, R56, c[0x0][0x2ec] ;  /* 0x0000bb0038037a20 */ /* 0x002fe20000410000 */
[----:B----4-:R-:W-:-:S05]  /*e110*/  FSEL R214, R5, -INF , !P2 ;  /* 0xff80000005d67808 */ /* 0x010fca0005000000 */
[----:B------:R-:W1:Y:S01]  /*e120*/  MUFU.TANH R3, R3 ;  /* 0x0000000300037308 */ /* 0x000e620000002400 */
[----:B--2---:R-:W-:Y:S02]  /*e130*/  FSEL R213, R6, -INF , !P5 ;  /* 0xff80000006d57808 */ /* 0x004fe40006800000 */
[----:B------:R-:W-:Y:S02]  /*e140*/  ISETP.GE.AND P5, PT, R216, 0x2, PT ;  /* 0x00000002d800780c */ /* 0x000fe40003fa6270 */
[----:B-1----:R-:W-:-:S11]  /*e150*/  FSEL R26, R3, -INF , !P4 ;  /* 0xff800000031a7808 */ /* 0x002fd60006000000 */
[----:B------:R-:W-:Y:S05]  /*e160*/  @!P5 BRA `(.L_x_1063) ;  /* 0x00000af00000d947 */ /* 0x000fea0003800000 */
[----:B------:R-:W-:-:S13]  /*e170*/  LOP3.LUT P6, RZ, R188, 0x8, RZ, 0xc0, !PT ;  /* 0x00000008bcff7812 */ /* 0x000fda00078cc0ff */
[----:B------:R-:W-:Y:S05]  /*e180*/  @!P6 BRA `(.L_x_1064) ;  /* 0x000003c00000e947 */ /* 0x000fea0003800000 */
[----:B------:R-:W-:Y:S02]  /*e190*/  IABS R11, c[0x0][0x2d0] ;  /* 0x0000b400000b7a13 */ /* 0x000fe40000000000 */
[----:B------:R-:W-:Y:S02]  /*e1a0*/  IADD3 R8, R60, -0x100, RZ ;  /* 0xffffff003c087810 */ /* 0x000fe40007ffe0ff */
[----:B------:R-:W1:Y:S01]  /*e1b0*/  I2F.RP R6, R11 ;  /* 0x0000000b00067306 */ /* 0x000e620000209400 */
[----:B------:R-:W-:Y:S02]  /*e1c0*/  IABS R5, R60 ;  /* 0x0000003c00057213 */ /* 0x000fe40000000000 */
[----:B------:R-:W-:Y:S02]  /*e1d0*/  IABS R9, R8 ;  /* 0x0000000800097213 */ /* 0x000fe40000000000 */
[----:B------:R-:W-:-:S03]  /*e1e0*/  LOP3.LUT R8, R8, c[0x0][0x2d0], RZ, 0x3c, !PT ;  /* 0x0000b40008087a12 */ /* 0x000fc600078e3cff */
[----:B-1----:R-:W1:Y:S02]  /*e1f0*/  MUFU.RCP R6, R6 ;  /* 0x0000000600067308 */ /* 0x002e640000001000 */
[----:B-1----:R-:W-:-:S06]  /*e200*/  IADD3 R6, R6, 0xffffffe, RZ ;  /* 0x0ffffffe06067810 */ /* 0x002fcc0007ffe0ff */
[----:B------:R-:W1:Y:S02]  /*e210*/  F2I.FTZ.U32.TRUNC.NTZ R7, R6 ;  /* 0x0000000600077305 */ /* 0x000e64000021f000 */
[----:B-1----:R-:W-:Y:S02]  /*e220*/  IMAD.MOV R3, RZ, RZ, -R7 ;  /* 0x000000ffff037224 */ /* 0x002fe400078e0a07 */
[----:B------:R-:W-:Y:S02]  /*e230*/  IMAD.MOV.U32 R6, RZ, RZ, RZ ;  /* 0x000000ffff067224 */ /* 0x000fe400078e00ff */
[----:B------:R-:W-:-:S04]  /*e240*/  IMAD R3, R3, R11, RZ ;  /* 0x0000000b03037224 */ /* 0x000fc800078e02ff */
[----:B------:R-:W-:Y:S01]  /*e250*/  IMAD.HI.U32 R3, R7, R3, R6 ;  /* 0x0000000307037227 */ /* 0x000fe200078e0006 */
[----:B------:R-:W-:-:S03]  /*e260*/  MOV R6, R9 ;  /* 0x0000000900067202 */ /* 0x000fc60000000f00 */
[----:B------:R-:W-:-:S04]  /*e270*/  IMAD.MOV.U32 R7, RZ, RZ, R5 ;  /* 0x000000ffff077224 */ /* 0x000fc800078e0005 */
        /* <DEDUP_REMOVED lines=13> */
[----:B------:R-:W-:Y:S02]  /*e350*/  LOP3.LUT R6, R60, c[0x0][0x2d0], RZ, 0x3c, !PT ;  /* 0x0000b4003c067a12 */ /* 0x000fe400078e3cff */
[----:B------:R-:W-:-:S02]  /*e360*/  @!P0 IADD3 R5, R5, 0x1, RZ ;  /* 0x0000000105058810 */ /* 0x000fc40007ffe0ff */
[----:B------:R-:W-:Y:S02]  /*e370*/  ISETP.GE.AND P4, PT, R6, RZ, PT ;  /* 0x000000ff0600720c */ /* 0x000fe40003f86270 */
[----:B------:R-:W-:Y:S02]  /*e380*/  ISETP.GE.AND P0, PT, R8, RZ, PT ;  /* 0x000000ff0800720c */ /* 0x000fe40003f06270 */
[----:B------:R-:W-:Y:S02]  /*e390*/  ISETP.NE.AND P1, PT, RZ, c[0x0][0x2d0], PT ;  /* 0x0000b400ff007a0c */ /* 0x000fe40003f25270 */
[----:B------:R-:W-:Y:S02]  /*e3a0*/  @P2 IADD3 R3, R3, 0x1, RZ ;  /* 0x0000000103032810 */ /* 0x000fe40007ffe0ff */
[----:B------:R-:W-:Y:S02]  /*e3b0*/  @P3 IADD3 R5, R5, 0x1, RZ ;  /* 0x0000000105053810 */ /* 0x000fe40007ffe0ff */
[----:B------:R-:W-:-:S03]  /*e3c0*/  LOP3.LUT R6, RZ, c[0x0][0x2d0], RZ, 0x33, !PT ;  /* 0x0000b400ff067a12 */ /* 0x000fc600078e33ff */
[----:B------:R-:W-:Y:S02]  /*e3d0*/  @!P4 IMAD.MOV R5, RZ, RZ, -R5 ;  /* 0x000000ffff05c224 */ /* 0x000fe400078e0a05 */
[----:B------:R-:W-:-:S03]  /*e3e0*/  @!P0 IADD3 R3, -R3, RZ, RZ ;  /* 0x000000ff03038210 */ /* 0x000fc60007ffe1ff */
[C---:B------:R-:W-:Y:S02]  /*e3f0*/  SEL R5, R6.reuse, R5, !P1 ;  /* 0x0000000506057207 */ /* 0x040fe40004800000 */
[----:B------:R-:W-:-:S03]  /*e400*/  SEL R3, R6, R3, !P1 ;  /* 0x0000000306037207 */ /* 0x000fc60004800000 */
[----:B------:R-:W-:-:S04]  /*e410*/  IMAD.WIDE R6, R5, 0x4, R210 ;  /* 0x0000000405067825 */ /* 0x000fc800078e02d2 */
[----:B------:R-:W-:Y:S02]  /*e420*/  IMAD.WIDE R8, R3, 0x4, R210 ;  /* 0x0000000403087825 */ /* 0x000fe400078e02d2 */
[----:B------:R-:W2:Y:S04]  /*e430*/  LDG.E R6, [R6.64] ;  /* 0x0000000606067981 */ /* 0x000ea8000c1e1900 */
[----:B------:R-:W2:Y:S01]  /*e440*/  LDG.E R8, [R8.64] ;  /* 0x0000000608087981 */ /* 0x000ea2000c1e1900 */
[----:B------:R-:W-:Y:S02]  /*e450*/  IMAD.IADD R3, R5, 0x1, -R3 ;  /* 0x0000000105037824 */ /* 0x000fe400078e0a03 */
[----:B------:R-:W-:-:S04]  /*e460*/  IMAD.MOV.U32 R5, RZ, RZ, c[0x0][0x2d0] ;  /* 0x0000b400ff057624 */ /* 0x000fc800078e00ff */
[----:B------:R-:W-:-:S05]  /*e470*/  IMAD R3, R3, R5, -0x100 ;  /* 0xffffff0003037424 */ /* 0x000fca00078e0205 */
[----:B------:R-:W-:-:S05]  /*e480*/  SHF.R.S32.HI R5, RZ, 0x1f, R3 ;  /* 0x0000001fff057819 */ /* 0x000fca0000011403 */
[----:B------:R-:W-:Y:S01]  /*e490*/  IMAD R5, R5, c[0x0][0x198], RZ ;  /* 0x0000660005057a24 */ /* 0x000fe200078e02ff */
[----:B--2---:R-:W-:Y:S01]  /*e4a0*/  IADD3 R8, -R6, R8, RZ ;  /* 0x0000000806087210 */ /* 0x004fe20007ffe1ff */
[----:B------:R-:W-:-:S03]  /*e4b0*/  IMAD.WIDE.U32 R6, R3, c[0x0][0x198], RZ ;  /* 0x0000660003067a25 */ /* 0x000fc600078e00ff */
[----:B------:R-:W-:Y:S01]  /*e4c0*/  SHF.R.S32.HI R9, RZ, 0x1f, R8 ;  /* 0x0000001fff097819 */ /* 0x000fe20000011408 */
[----:B------:R-:W-:-:S04]  /*e4d0*/  IMAD R3, R3, c[0x0][0x19c], R5 ;  /* 0x0000670003037a24 */ /* 0x000fc800078e0205 */
[----:B------:R-:W-:Y:S02]  /*e4e0*/  IMAD.IADD R7, R7, 0x1, R3 ;  /* 0x0000000107077824 */ /* 0x000fe400078e0203 */
[----:B------:R-:W-:Y:S02]  /*e4f0*/  IMAD R5, R9, c[0x0][0x180], RZ ;  /* 0x0000600009057a24 */ /* 0x000fe400078e02ff */
[----:B------:R-:W-:-:S04]  /*e500*/  IMAD.WIDE.U32 R6, R8, c[0x0][0x180], R6 ;  /* 0x0000600008067a25 */ /* 0x000fc800078e0006 */
[----:B------:R-:W-:Y:S01]  /*e510*/  IMAD R5, R8, c[0x0][0x184], R5 ;  /* 0x0000610008057a24 */ /* 0x000fe200078e0205 */
[----:B------:R-:W-:-:S03]  /*e520*/  MOV R3, R6 ;  /* 0x0000000600037202 */ /* 0x000fc60000000f00 */
[----:B------:R-:W-:Y:S01]  /*e530*/  IMAD.IADD R5, R7, 0x1, R5 ;  /* 0x0000000107057824 */ /* 0x000fe200078e0205 */
[----:B------:R-:W-:Y:S05]  /*e540*/  BRA `(.L_x_1065) ;  /* 0x0000003000007947 */ /* 0x000fea0003800000 */
.L_x_1064:
[----:B------:R-:W-:-:S05]  /*e550*/  IMAD.MOV.U32 R3, RZ, RZ, c[0x0][0x198] ;  /* 0x00006600ff037624 */ /* 0x000fca00078e00ff */
[----:B------:R-:W-:-:S04]  /*e560*/  LEA R3, -R3, RZ, 0x8 ;  /* 0x000000ff03037211 */ /* 0x000fc800078e41ff */
[----:B------:R-:W-:Y:S02]  /*e570*/  SHF.R.S32.HI R5, RZ, 0x1f, R3 ;  /* 0x0000001fff057819 */ /* 0x000fe40000011403 */
.L_x_1065:
[----:B------:R-:W-:Y:S01]  /*e580*/  ISETP.GE.AND P0, PT, R132, c[0x0][0x220], PT ;  /* 0x0000880084007a0c */ /* 0x000fe20003f06270 */
[----:B------:R-:W-:-:S12]  /*e590*/  BSSY B0, `(.L_x_1066) ;  /* 0x0000069000007945 */ /* 0x000fd80003800000 */
[-C--:B------:R-:W-:Y:S01]  /*e5a0*/  @!P0 IADD3 R12, P2, P1, R3, R104.reuse, R154 ;  /* 0x00000068030c8210 */ /* 0x080fe2000795e09a */
[----:B------:R-:W-:Y:S01]  /*e5b0*/  @!P0 IMAD.MOV.U32 R15, RZ, RZ, c[0x0][0x198] ;  /* 0x00006600ff0f8624 */ /* 0x000fe200078e00ff */
[----:B------:R1:W-:Y:S01]  /*e5c0*/  @P0 STS [R185+0x1000], RZ ;  /* 0x001000ffb9000388 */ /* 0x0003e20000000800 */
[----:B------:R-:W-:Y:S01]  /*e5d0*/  @!P0 IMAD.MOV.U32 R17, RZ, RZ, c[0x0][0x19c] ;  /* 0x00006700ff118624 */ /* 0x000fe200078e00ff */
[-C--:B------:R-:W-:Y:S01]  /*e5e0*/  @!P0 IADD3.X R13, R5, R113.reuse, R165, P2, P1 ;  /* 0x00000071050d8210 */ /* 0x080fe200017e24a5 */
[----:B------:R-:W-:Y:S01]  /*e5f0*/  @!P0 IMAD.MOV.U32 R6, RZ, RZ, c[0x0][0x198] ;  /* 0x00006600ff068624 */ /* 0x000fe200078e00ff */
[C---:B------:R-:W-:Y:S01]  /*e600*/  @!P0 LEA R18, P2, R12.reuse, c[0x0][0x168], 0x1 ;  /* 0x00005a000c128a11 */ /* 0x040fe200078408ff */
[--C-:B------:R-:W-:Y:S01]  /*e610*/  @!P0 IMAD.MOV.U32 R8, RZ, RZ, R104.reuse ;  /* 0x000000ffff088224 */ /* 0x100fe200078e0068 */
[CC--:B------:R-:W-:Y:S01]  /*e620*/  @!P0 LEA R14, P1, R15.reuse, R104.reuse, 0x6 ;  /* 0x000000680f0e8211 */ /* 0x0c0fe200078230ff */
[----:B------:R-:W-:Y:S01]  /*e630*/  @!P0 IMAD.MOV.U32 R9, RZ, RZ, R113 ;  /* 0x000000ffff098224 */ /* 0x000fe200078e0071 */
[----:B------:R-:W-:Y:S01]  /*e640*/  @!P0 LEA.HI.X R19, R12, c[0x0][0x16c], R13, 0x1, P2 ;  /* 0x00005b000c138a11 */ /* 0x000fe200010f0c0d */
[----:B------:R-:W-:Y:S01]  /*e650*/  @!P0 IMAD.MOV.U32 R24, RZ, RZ, c[0x0][0x198] ;  /* 0x00006600ff188624 */ /* 0x000fe200078e00ff */
[----:B------:R-:W-:Y:S01]  /*e660*/  @!P0 LEA.HI.X R12, R15, R113, R17, 0x6, P1 ;  /* 0x000000710f0c8211 */ /* 0x000fe200008f3411 */
[----:B------:R-:W-:Y:S01]  /*e670*/  @!P0 IMAD.MOV.U32 R10, RZ, RZ, c[0x0][0x198] ;  /* 0x00006600ff0a8624 */ /* 0x000fe200078e00ff */
[----:B------:R1:W-:Y:S01]  /*e680*/  @P0 STS [R185+0x1004], RZ ;  /* 0x001004ffb9000388 */ /* 0x0003e20000000800 */
[----:B------:R-:W-:Y:S01]  /*e690*/  @!P0 IMAD.MOV.U32 R112, RZ, RZ, R104 ;  /* 0x000000ffff708224 */ /* 0x000fe200078e0068 */
[----:B------:R-:W-:Y:S01]  /*e6a0*/  @!P0 LEA R22, P1, R24, R104, 0x7 ;  /* 0x0000006818168211 */ /* 0x000fe200078238ff */
[----:B------:R-:W-:Y:S01]  /*e6b0*/  @!P0 IMAD.WIDE.U32 R8, R6, 0xa0, R8 ;  /* 0x000000a006088825 */ /* 0x000fe200078e0008 */
[----:B------:R1:W-:Y:S03]  /*e6c0*/  @P0 STS.64 [R185+0x1008], RZ ;  /* 0x001008ffb9000388 */ /* 0x0003e60000000a00 */
[----:B------:R-:W-:Y:S01]  /*e6d0*/  @!P0 IMAD.MOV.U32 R15, RZ, RZ, c[0x0][0x19c] ;  /* 0x00006700ff0f8624 */ /* 0x000fe200078e00ff */
[----:B------:R-:W-:Y:S01]  /*e6e0*/  @!P0 IADD3 R21, P3, R3, R8, RZ ;  /* 0x0000000803158210 */ /* 0x000fe20007f7e0ff */
[----:B------:R-:W-:-:S02]  /*e6f0*/  @!P0 IMAD.MOV.U32 R16, RZ, RZ, c[0x0][0x198] ;  /* 0x00006600ff108624 */ /* 0x000fc400078e00ff */
[----:B------:R-:W-:Y:S01]  /*e700*/  @!P0 IMAD.MOV.U32 R6, RZ, RZ, R104 ;  /* 0x000000ffff068224 */ /* 0x000fe200078e0068 */
[----:B------:R-:W-:Y:S01]  /*e710*/  @!P0 LEA.HI.X R24, R24, R113, R15, 0x7, P1 ;  /* 0x0000007118188211 */ /* 0x000fe200008f3c0f */
[--C-:B------:R-:W-:Y:S01]  /*e720*/  @!P0 IMAD.MOV.U32 R7, RZ, RZ, R113.reuse ;  /* 0x000000ffff078224 */ /* 0x100fe200078e0071 */
[----:B------:R-:W-:Y:S01]  /*e730*/  @!P0 IADD3 R8, P1, R3, R14, RZ ;  /* 0x0000000e03088210 */ /* 0x000fe20007f3e0ff */
[----:B------:R-:W-:-:S04]  /*e740*/  @!P0 IMAD.WIDE.U32 R10, R10, 0x60, R112 ;  /* 0x000000600a0a8825 */ /* 0x000fc800078e0070 */
[----:B------:R-:W-:Y:S01]  /*e750*/  @!P0 IMAD.MOV.U32 R13, RZ, RZ, c[0x0][0x19c] ;  /* 0x00006700ff0d8624 */ /* 0x000fe200078e00ff */
[----:B------:R-:W-:Y:S01]  /*e760*/  @!P0 IADD3 R10, P2, R3, R10, RZ ;  /* 0x0000000a030a8210 */ /* 0x000fe20007f5e0ff */
[----:B------:R-:W-:-:S04]  /*e770*/  @!P0 IMAD.WIDE.U32 R6, R16, 0xc0, R6 ;  /* 0x000000c010068825 */ /* 0x000fc800078e0006 */
[----:B------:R-:W-:Y:S01]  /*e780*/  @!P0 IMAD.MOV.U32 R25, RZ, RZ, c[0x0][0x19c] ;  /* 0x00006700ff198624 */ /* 0x000fe200078e00ff */
[----:B------:R-:W-:Y:S01]  /*e790*/  @!P0 IADD3 R20, P4, R3, R6, RZ ;  /* 0x0000000603148210 */ /* 0x000fe20007f9e0ff */
[----:B------:R-:W-:Y:S02]  /*e7a0*/  @!P0 IMAD.MOV.U32 R23, RZ, RZ, c[0x0][0x19c] ;  /* 0x00006700ff178624 */ /* 0x000fe400078e00ff */
[----:B------:R-:W-:Y:S02]  /*e7b0*/  @!P0 IMAD R13, R13, 0x60, RZ ;  /* 0x000000600d0d8824 */ /* 0x000fe400078e02ff */
[----:B------:R-:W-:Y:S02]  /*e7c0*/  @!P0 IMAD R25, R25, 0xa0, RZ ;  /* 0x000000a019198824 */ /* 0x000fe400078e02ff */
[----:B------:R-:W-:Y:S01]  /*e7d0*/  @!P0 IMAD R23, R23, 0xc0, RZ ;  /* 0x000000c017178824 */ /* 0x000fe200078e02ff */
[C---:B------:R-:W-:Y:S01]  /*e7e0*/  @!P0 IADD3.X R11, R5.reuse, R11, R13, P2, !PT ;  /* 0x0000000b050b8210 */ /* 0x040fe200017fe40d */
[----:B------:R-:W-:Y:S01]  /*e7f0*/  @!P0 IMAD.X R6, R5, 0x1, R12, P1 ;  /* 0x0000000105068824 */ /* 0x000fe200008e060c */
[----:B------:R-:W-:-:S02]  /*e800*/  @!P0 LEA R12, P1, R10, c[0x0][0x168], 0x1 ;  /* 0x00005a000a0c8a11 */ /* 0x000fc400078208ff */
[----:B------:R-:W-:Y:S02]  /*e810*/  @!P0 IADD3.X R25, R5, R9, R25, P3, !PT ;  /* 0x0000000905198210 */ /* 0x000fe40001ffe419 */
[----:B------:R-:W-:Y:S02]  /*e820*/  @!P0 LEA R16, P3, R3, R189, 0x1 ;  /* 0x000000bd03108211 */ /* 0x000fe400078608ff */
[----:B------:R-:W-:Y:S02]  /*e830*/  @!P0 IADD3.X R23, R5, R23, R7, P4, !PT ;  /* 0x0000001705178210 */ /* 0x000fe400027fe407 */
[----:B------:R-:W-:Y:S02]  /*e840*/  @!P0 LEA.HI.X R13, R10, c[0x0][0x16c], R11, 0x1, P1 ;  /* 0x00005b000a0d8a11 */ /* 0x000fe400008f0c0b */
[----:B------:R-:W-:Y:S02]  /*e850*/  @!P0 IADD3 R7, P1, R3, R22, RZ ;  /* 0x0000001603078210 */ /* 0x000fe40007f3e0ff */
[----:B------:R-:W-:-:S02]  /*e860*/  @!P0 LEA R14, P2, R8, c[0x0][0x168], 0x1 ;  /* 0x00005a00080e8a11 */ /* 0x000fc400078408ff */
        /* <DEDUP_REMOVED lines=45> */
[----:B-1----:R-:W-:Y:S01]  /*eb40*/  IMAD.MOV.U32 R8, RZ, RZ, c[0x0][0x198] ;  /* 0x00006600ff087624 */ /* 0x002fe200078e00ff */
[----:B------:R-:W-:Y:S01]  /*eb50*/  ULDC UR4, c[0x0][0x19c] ;  /* 0x0000670000047ab9 */ /* 0x000fe20000000800 */
[----:B------:R-:W-:Y:S01]  /*eb60*/  IMAD.MOV.U32 R6, RZ, RZ, R104 ;  /* 0x000000ffff067224 */ /* 0x000fe200078e0068 */
        /* <DEDUP_REMOVED lines=11> */
.L_x_1067:
[----:B------:R-:W-:Y:S05]  /*ec20*/  BSYNC B0 ;  /* 0x0000000000007941 */ /* 0x000fea0003800000 */
.L_x_1066:
[----:B------:R-:W0:Y:S01]  /*ec30*/  LDGDEPBAR ;  /* 0x00000000000079af */ /* 0x000e220000000000 */
[----:B------:R-:W-:-:S04]  /*ec40*/  LEA R189, P0, R3, R189, 0x1 ;  /* 0x000000bd03bd7211 */ /* 0x000fc800078008ff */
[----:B------:R-:W-:Y:S02]  /*ec50*/  LEA.HI.X R190, R3, R190, R5, 0x1, P0 ;  /* 0x000000be03be7211 */ /* 0x000fe400000f0c05 */
.L_x_1063:
[----:B------:R-:W-:Y:S02]  /*ec60*/  FMNMX.FTZ R20, R26, R107, !PT ;  /* 0x0000006b1a147209 */ /* 0x000fe40007810000 */
[----:B------:R-:W-:Y:S02]  /*ec70*/  SHF.L.U32 R165, R0, 0x1, RZ ;  /* 0x0000000100a57819 */ /* 0x000fe400000006ff */
[----:B------:R-:W-:Y:S02]  /*ec80*/  FMNMX.FTZ R20, R110, R20, !PT ;  /* 0x000000146e147209 */ /* 0x000fe40007810000 */
[----:B------:R-:W-:Y:S01]  /*ec90*/  LEA R166, R38, R165, 0x1 ;  /* 0x000000a526a67211 */ /* 0x000fe200078e08ff */
[----:B-1----:R-:W-:Y:S01]  /*eca0*/  LDSM.16.MT88.4 R16, [R165+0x5000] ;  /* 0x00500000a510783b */ /* 0x002fe20000004200 */
[----:B------:R-:W-:-:S03]  /*ecb0*/  FMNMX.FTZ R20, R109, R20, !PT ;  /* 0x000000146d147209 */ /* 0x000fc60007810000 */
[----:B------:R-:W-:Y:S01]  /*ecc0*/  LDSM.16.MT88.4 R12, [R166+0x5000] ;  /* 0x00500000a60c783b */ /* 0x000fe20000004200 */
[----:B------:R-:W-:-:S03]  /*ecd0*/  FMNMX.FTZ R20, R108, R20, !PT ;  /* 0x000000146c147209 */ /* 0x000fc60007810000 */
[----:B------:R-:W-:Y:S01]  /*ece0*/  LDSM.16.MT88.4 R32, [R165+0x5400] ;  /* 0x00540000a520783b */ /* 0x000fe20000004200 */
[----:B------:R-:W-:-:S03]  /*ecf0*/  FMNMX.FTZ R20, R103, R20, !PT ;  /* 0x0000001467147209 */ /* 0x000fc60007810000 */
[----:B------:R-:W-:Y:S01]  /*ed00*/  LDSM.16.MT88.4 R36, [R166+0x5400] ;  /* 0x00540000a624783b */ /* 0x000fe20000004200 */
        /* <DEDUP_REMOVED lines=65> */
[--C-:B------:R-:W-:Y:S02]  /*f120*/  FFMA.FTZ R3, R26, c[0x0][0x23c], -R6.reuse ;  /* 0x00008f001a037a23 */ /* 0x100fe40000010806 */
[--C-:B------:R-:W-:Y:S02]  /*f130*/  FFMA.FTZ R5, R108, c[0x0][0x23c], -R6.reuse ;  /* 0x00008f006c057a23 */ /* 0x100fe40000010806 */
[----:B------:R1:W-:Y:S01]  /*f140*/  MUFU.EX2 R112, R3 ;  /* 0x0000000300707308 */ /* 0x0003e20000000800 */
[----:B------:R-:W-:-:S07]  /*f150*/  FFMA.FTZ R7, R69, c[0x0][0x23c], -R6 ;  /* 0x00008f0045077a23 */ /* 0x000fce0000010806 */
[----:B------:R2:W-:Y:S01]  /*f160*/  MUFU.EX2 R108, R5 ;  /* 0x00000005006c7308 */ /* 0x0005e20000000800 */
[----:B-1----:R-:W-:-:S07]  /*f170*/  FFMA.FTZ R3, R107, c[0x0][0x23c], -R6 ;  /* 0x00008f006b037a23 */ /* 0x002fce0000010806 */
[----:B------:R-:W-:Y:S01]  /*f180*/  MUFU.EX2 R23, R7 ;  /* 0x0000000700177308 */ /* 0x000fe20000000800 */
[----:B--2---:R-:W-:-:S07]  /*f190*/  FFMA.FTZ R5, R103, c[0x0][0x23c], -R6 ;  /* 0x00008f0067057a23 */ /* 0x004fce0000010806 */
[----:B------:R1:W2:Y:S08]  /*f1a0*/  MUFU.EX2 R107, R3 ;  /* 0x00000003006b7308 */ /* 0x0002b00000000800 */
[----:B------:R3:W-:Y:S01]  /*f1b0*/  MUFU.EX2 R218, R5 ;  /* 0x0000000500da7308 */ /* 0x0007e20000000800 */
[----:B-1----:R-:W-:-:S07]  /*f1c0*/  FFMA.FTZ R3, R110, c[0x0][0x23c], -R6 ;  /* 0x00008f006e037a23 */ /* 0x002fce0000010806 */
[----:B------:R1:W4:Y:S01]  /*f1d0*/  MUFU.EX2 R110, R3 ;  /* 0x00000003006e7308 */ /* 0x0003220000000800 */
[----:B---3--:R-:W-:-:S07]  /*f1e0*/  FFMA.FTZ R5, R102, c[0x0][0x23c], -R6 ;  /* 0x00008f0066057a23 */ /* 0x008fce0000010806 */
[----:B------:R3:W-:Y:S01]  /*f1f0*/  MUFU.EX2 R217, R5 ;  /* 0x0000000500d97308 */ /* 0x0007e20000000800 */
[----:B-1----:R-:W-:-:S07]  /*f200*/  FFMA.FTZ R3, R109, c[0x0][0x23c], -R6 ;  /* 0x00008f006d037a23 */ /* 0x002fce0000010806 */
[----:B------:R1:W5:Y:S01]  /*f210*/  MUFU.EX2 R109, R3 ;  /* 0x00000003006d7308 */ /* 0x0003620000000800 */
[----:B---3--:R-:W-:-:S07]  /*f220*/  FFMA.FTZ R5, R106, c[0x0][0x23c], -R6 ;  /* 0x00008f006a057a23 */ /* 0x008fce0000010806 */
[----:B------:R3:W2:Y:S01]  /*f230*/  MUFU.EX2 R220, R5 ;  /* 0x0000000500dc7308 */ /* 0x0006a20000000800 */
[----:B-1----:R-:W-:-:S04]  /*f240*/  FMNMX.FTZ R3, R117, R118, !PT ;  /* 0x0000007675037209 */ /* 0x002fc80007810000 */
[----:B------:R-:W-:-:S04]  /*f250*/  FMNMX.FTZ R3, R123, R3, !PT ;  /* 0x000000037b037209 */ /* 0x000fc80007810000 */
[----:B------:R-:W-:Y:S01]  /*f260*/  FMNMX.FTZ R3, R125, R3, !PT ;  /* 0x000000037d037209 */ /* 0x000fe20007810000 */
[----:B---3--:R-:W-:-:S03]  /*f270*/  FFMA.FTZ R5, R101, c[0x0][0x23c], -R6 ;  /* 0x00008f0065057a23 */ /* 0x008fc60000010806 */
[----:B------:R-:W-:Y:S01]  /*f280*/  FMNMX.FTZ R3, R120, R3, !PT ;  /* 0x0000000378037209 */ /* 0x000fe20007810000 */
[----:B------:R1:W3:Y:S03]  /*f290*/  MUFU.EX2 R219, R5 ;  /* 0x0000000500db7308 */ /* 0x0002e60000000800 */
[----:B------:R-:W-:-:S04]  /*f2a0*/  FMNMX.FTZ R3, R119, R3, !PT ;  /* 0x0000000377037209 */ /* 0x000fc80007810000 */
[----:B------:R-:W-:-:S04]  /*f2b0*/  FMNMX.FTZ R3, R121, R3, !PT ;  /* 0x0000000379037209 */ /* 0x000fc80007810000 */
[----:B------:R-:W-:-:S04]  /*f2c0*/  FMNMX.FTZ R3, R122, R3, !PT ;  /* 0x000000037a037209 */ /* 0x000fc80007810000 */
[----:B------:R-:W-:Y:S01]  /*f2d0*/  FMNMX.FTZ R3, R124, R3, !PT ;  /* 0x000000037c037209 */ /* 0x000fe20007810000 */
[----:B-1----:R-:W-:-:S03]  /*f2e0*/  FFMA.FTZ R5, R99, c[0x0][0x23c], -R6 ;  /* 0x00008f0063057a23 */ /* 0x002fc60000010806 */
[----:B------:R-:W-:Y:S01]  /*f2f0*/  FMNMX.FTZ R3, R126, R3, !PT ;  /* 0x000000037e037209 */ /* 0x000fe20007810000 */
[----:B------:R1:W1:Y:S03]  /*f300*/  MUFU.EX2 R222, R5 ;  /* 0x0000000500de7308 */ /* 0x0002660000000800 */
        /* <DEDUP_REMOVED lines=74> */
[----:B-1----:R-:W-:-:S04]  /*f7b0*/  FFMA.FTZ R5, R88, c[0x0][0x23c], -R6 ;  /* 0x00008f0058057a23 */ /* 0x002fc80000010806 */
[----:B------:R1:W1:Y:S01]  /*f7c0*/  MUFU.EX2 R233, R5 ;  /* 0x0000000500e97308 */ /* 0x0002620000000800 */
[----:B------:R-:W2:Y:S01]  /*f7d0*/  SHFL.BFLY PT, R8, R3, 0x2, 0x1f ;  /* 0x0c401f0003087f89 */ /* 0x000ea200000e0000 */
[----:B-1----:R-:W-:-:S06]  /*f7e0*/  FFMA.FTZ R5, R91, c[0x0][0x23c], -R6 ;  /* 0x00008f005b057a23 */ /* 0x002fcc0000010806 */
[----:B------:R1:W1:Y:S01]  /*f7f0*/  MUFU.EX2 R232, R5 ;  /* 0x0000000500e87308 */ /* 0x0002620000000800 */
[----:B--2---:R-:W-:Y:S02]  /*f800*/  FMNMX.FTZ R3, R3, R8, !PT ;  /* 0x0000000803037209 */ /* 0x004fe40007810000 */
[----:B------:R-:W-:-:S03]  /*f810*/  F2FP.BF16.PACK_AB R8, R107, R112 ;  /* 0x000000706b08723e */ /* 0x000fc600000010ff */
[----:B------:R-:W2:Y:S01]  /*f820*/  SHFL.BFLY PT, R7, R3, 0x1, 0x1f ;  /* 0x0c201f0003077f89 */ /* 0x000ea200000e0000 */
[----:B-1----:R-:W-:-:S04]  /*f830*/  FFMA.FTZ R5, R87, c[0x0][0x23c], -R6 ;  /* 0x00008f0057057a23 */ /* 0x002fc80000010806 */
[----:B------:R1:W-:Y:S01]  /*f840*/  MUFU.EX2 R234, R5 ;  /* 0x0000000500ea7308 */ /* 0x0003e20000000800 */
[----:B--2---:R-:W-:Y:S01]  /*f850*/  FMNMX.FTZ R3, R3, R7, !PT ;  /* 0x0000000703037209 */ /* 0x004fe20007810000 */
[--C-:B------:R-:W-:Y:S02]  /*f860*/  FFMA.FTZ R7, R43, c[0x0][0x23c], -R6.reuse ;  /* 0x00008f002b077a23 */ /* 0x100fe40000010806 */
[----:B-1----:R-:W-:Y:S01]  /*f870*/  FFMA.FTZ R5, R85, c[0x0][0x23c], -R6 ;  /* 0x00008f0055057a23 */ /* 0x002fe20000010806 */
[----:B------:R-:W-:-:S03]  /*f880*/  FSETP.NEU.FTZ.AND P0, PT, R3, -INF , PT ;  /* 0xff8000000300780b */ /* 0x000fc60003f1d000 */
[----:B------:R1:W-:Y:S08]  /*f890*/  MUFU.EX2 R10, R7 ;  /* 0x00000007000a7308 */ /* 0x0003f00000000800 */
[----:B------:R2:W-:Y:S01]  /*f8a0*/  MUFU.EX2 R235, R5 ;  /* 0x0000000500eb7308 */ /* 0x0005e20000000800 */
[----:B-1----:R-:W-:-:S07]  /*f8b0*/  FFMA.FTZ R7, R42, c[0x0][0x23c], -R6 ;  /* 0x00008f002a077a23 */ /* 0x002fce0000010806 */
[----:B------:R1:W1:Y:S01]  /*f8c0*/  MUFU.EX2 R11, R7 ;  /* 0x00000007000b7308 */ /* 0x0002620000000800 */
[----:B--2---:R-:W-:-:S07]  /*f8d0*/  FFMA.FTZ R5, R84, c[0x0][0x23c], -R6 ;  /* 0x00008f0054057a23 */ /* 0x004fce0000010806 */
[----:B------:R2:W-:Y:S01]  /*f8e0*/  MUFU.EX2 R236, R5 ;  /* 0x0000000500ec7308 */ /* 0x0005e20000000800 */
[----:B-1----:R-:W-:-:S04]  /*f8f0*/  FADD.FTZ R7, R112, R107 ;  /* 0x0000006b70077221 */ /* 0x002fc80000010000 */
[----:B----4-:R-:W-:Y:S02]  /*f900*/  FADD.FTZ R7, R110, R7 ;  /* 0x000000076e077221 */ /* 0x010fe40000010000 */
[----:B--2---:R-:W-:Y:S02]  /*f910*/  FFMA.FTZ R5, R86, c[0x0][0x23c], -R6 ;  /* 0x00008f0056057a23 */ /* 0x004fe40000010806 */
[----:B-----5:R-:W-:Y:S02]  /*f920*/  FADD.FTZ R7, R109, R7 ;  /* 0x000000076d077221 */ /* 0x020fe40000010000 */
[----:B------:R1:W-:Y:S02]  /*f930*/  MUFU.EX2 R238, R5 ;  /* 0x0000000500ee7308 */ /* 0x0003e40000000800 */
[----:B------:R-:W-:-:S04]  /*f940*/  FADD.FTZ R7, R108, R7 ;  /* 0x000000076c077221 */ /* 0x000fc80000010000 */
[----:B------:R-:W-:-:S04]  /*f950*/  FADD.FTZ R7, R218, R7 ;  /* 0x00000007da077221 */ /* 0x000fc80000010000 */
[----:B------:R-:W-:-:S04]  /*f960*/  FADD.FTZ R7, R217, R7 ;  /* 0x00000007d9077221 */ /* 0x000fc80000010000 */
[----:B------:R-:W-:Y:S02]  /*f970*/  FADD.FTZ R7, R220, R7 ;  /* 0x00000007dc077221 */ /* 0x000fe40000010000 */
[----:B-1----:R-:W-:Y:S02]  /*f980*/  FFMA.FTZ R5, R83, c[0x0][0x23c], -R6 ;  /* 0x00008f0053057a23 */ /* 0x002fe40000010806 */
[----:B---3--:R-:W-:Y:S02]  /*f990*/  FADD.FTZ R7, R219, R7 ;  /* 0x00000007db077221 */ /* 0x008fe40000010000 */
[----:B------:R1:W-:Y:S02]  /*f9a0*/  MUFU.EX2 R237, R5 ;  /* 0x0000000500ed7308 */ /* 0x0003e40000000800 */
[----:B------:R-:W-:-:S04]  /*f9b0*/  FADD.FTZ R7, R222, R7 ;  /* 0x00000007de077221 */ /* 0x000fc80000010000 */
[----:B------:R-:W-:-:S04]  /*f9c0*/  FADD.FTZ R7, R221, R7 ;  /* 0x00000007dd077221 */ /* 0x000fc80000010000 */
[----:B------:R-:W-:-:S04]  /*f9d0*/  FADD.FTZ R7, R223, R7 ;  /* 0x00000007df077221 */ /* 0x000fc80000010000 */
[----:B------:R-:W-:Y:S02]  /*f9e0*/  FADD.FTZ R7, R224, R7 ;  /* 0x00000007e0077221 */ /* 0x000fe40000010000 */
[----:B-1----:R-:W-:Y:S02]  /*f9f0*/  FFMA.FTZ R5, R81, c[0x0][0x23c], -R6 ;  /* 0x00008f0051057a23 */ /* 0x002fe40000010806 */
[----:B------:R-:W-:Y:S02]  /*fa00*/  FADD.FTZ R7, R226, R7 ;  /* 0x00000007e2077221 */ /* 0x000fe40000010000 */
        /* <DEDUP_REMOVED lines=10> */
[----:B------:R-:W-:Y:S02]  /*fab0*/  FADD.FTZ R7, R232, R7 ;  /* 0x00000007e8077221 */ /* 0x000fe40000010000 */
[----:B-1----:R-:W-:-:S04]  /*fac0*/  FFMA.FTZ R5, R79, c[0x0][0x23c], -R6 ;  /* 0x00008f004f057a23 */ /* 0x002fc80000010806 */
[----:B------:R1:W-:Y:S02]  /*fad0*/  MUFU.EX2 R242, R5 ;  /* 0x0000000500f27308 */ /* 0x0003e40000000800 */
[----:B-1----:R-:W-:-:S06]  /*fae0*/  FFMA.FTZ R5, R82, c[0x0][0x23c], -R6 ;  /* 0x00008f0052057a23 */ /* 0x002fcc0000010806 */
        /* <DEDUP_REMOVED lines=28> */
[----:B------:R1:W2:Y:S02]  /*fcb0*/  MUFU.EX2 R9, R5 ;  /* 0x0000000500097308 */ /* 0x0002a40000000800 */
[----:B-1----:R-:W-:-:S05]  /*fcc0*/  FMUL.FTZ R5, R3, c[0x0][0x23c] ;  /* 0x00008f0003057a20 */ /* 0x002fca0000410000 */
[----:B------:R-:W-:-:S05]  /*fcd0*/  FSEL R5, R5, RZ, P0 ;  /* 0x000000ff05057208 */ /* 0x000fca0000000000 */
[----:B------:R-:W-:-:S04]  /*fce0*/  FFMA.FTZ R0, R117, c[0x0][0x23c], -R5 ;  /* 0x00008f0075007a23 */ /* 0x000fc80000010805 */
[----:B------:R1:W-:Y:S02]  /*fcf0*/  MUFU.EX2 R56, R0 ;  /* 0x0000000000387308 */ /* 0x0003e40000000800 */
[----:B-1----:R-:W-:-:S06]  /*fd00*/  FFMA.FTZ R0, R118, c[0x0][0x23c], -R5 ;  /* 0x00008f0076007a23 */ /* 0x002fcc0000010805 */
[----:B------:R1:W3:Y:S02]  /*fd10*/  MUFU.EX2 R21, R0 ;  /* 0x0000000000157308 */ /* 0x0002e40000000800 */
[----:B-1----:R-:W-:Y:S01]  /*fd20*/  FFMA.FTZ R0, R123, c[0x0][0x23c], -R5 ;  /* 0x00008f007b007a23 */ /* 0x002fe20000010805 */
[----:B------:R-:W-:-:S05]  /*fd30*/  MOV R123, R11 ;  /* 0x0000000b007b7202 */ /* 0x000fca0000000f00 */
[----:B------:R1:W-:Y:S02]  /*fd40*/  MUFU.EX2 R60, R0 ;  /* 0x00000000003c7308 */ /* 0x0003e40000000800 */
[----:B-1----:R-:W-:Y:S01]  /*fd50*/  FFMA.FTZ R0, R125, c[0x0][0x23c], -R5 ;  /* 0x00008f007d007a23 */ /* 0x002fe20000010805 */
[----:B------:R-:W-:Y:S02]  /*fd60*/  MOV R125, R10 ;  /* 0x0000000a007d7202 */ /* 0x000fe40000000f00 */
[----:B------:R-:W-:-:S03]  /*fd70*/  F2FP.BF16.PACK_AB R10, R109, R110 ;  /* 0x0000006e6d0a723e */ /* 0x000fc600000010ff */
[----:B------:R1:W4:Y:S02]  /*fd80*/  MUFU.EX2 R63, R0 ;  /* 0x00000000003f7308 */ /* 0x0003240000000800 */
[----:B-1----:R-:W-:Y:S01]  /*fd90*/  FFMA.FTZ R0, R120, c[0x0][0x23c], -R5 ;  /* 0x00008f0078007a23 */ /* 0x002fe20000010805 */
[----:B--2---:R-:W-:Y:S02]  /*fda0*/  MOV R120, R9 ;  /* 0x0000000900787202 */ /* 0x004fe40000000f00 */
[----:B---3--:R-:W-:-:S03]  /*fdb0*/  F2FP.BF16.PACK_AB R9, R21, R56 ;  /* 0x000000381509723e */ /* 0x008fc600000010ff */
[----:B------:R1:W-:Y:S01]  /*fdc0*/  MUFU.EX2 R64, R0 ;  /* 0x0000000000407308 */ /* 0x0003e20000000800 */
[----:B----4-:R-:W-:Y:S01]  /*fdd0*/  F2FP.BF16.PACK_AB R11, R63, R60 ;  /* 0x0000003c3f0b723e */ /* 0x010fe200000010ff */
[----:B------:R-:W-:-:S04]  /*fde0*/  FADD.FTZ R21, R56, R21 ;  /* 0x0000001538157221 */ /* 0x000fc80000010000 */
[----:B------:R-:W-:Y:S02]  /*fdf0*/  FADD.FTZ R21, R60, R21 ;  /* 0x000000153c157221 */ /* 0x000fe40000010000 */
[----:B------:R-:W-:Y:S01]  /*fe00*/  HMMA.16816.F32.BF16 R28, R8, R16, RZ ;  /* 0x00000010081c723c */ /* 0x000fe200000418ff */
[----:B-1----:R-:W-:-:S04]  /*fe10*/  FFMA.FTZ R0, R119, c[0x0][0x23c], -R5 ;  /* 0x00008f0077007a23 */ /* 0x002fc80000010805 */
[----:B------:R1:W2:Y:S02]  /*fe20*/  MUFU.EX2 R72, R0 ;  /* 0x0000000000487308 */ /* 0x0002a40000000800 */
[----:B-1----:R-:W-:Y:S01]  /*fe30*/  FFMA.FTZ R0, R121, c[0x0][0x23c], -R5 ;  /* 0x00008f0079007a23 */ /* 0x002fe20000010805 */
[----:B------:R-:W-:-:S05]  /*fe40*/  MOV R121, R25 ;  /* 0x0000001900797202 */ /* 0x000fca0000000f00 */
[----:B------:R1:W-:Y:S02]  /*fe50*/  MUFU.EX2 R102, R0 ;  /* 0x0000000000667308 */ /* 0x0003e40000000800 */
[----:B-1----:R-:W-:Y:S01]  /*fe60*/  FFMA.FTZ R0, R122, c[0x0][0x23c], -R5 ;  /* 0x00008f007a007a23 */ /* 0x002fe20000010805 */
[----:B------:R-:W-:Y:S02]  /*fe70*/  MOV R122, R24 ;  /* 0x00000018007a7202 */ /* 0x000fe40000000f00 */
[C---:B------:R-:W-:Y:S03]  /*fe80*/  HMMA.16816.F32.BF16 R24, R8.reuse, R18, RZ ;  /* 0x000000120818723c */ /* 0x040fe600000418ff */
[----:B------:R1:W3:Y:S05]  /*fe90*/  MUFU.EX2 R101, R0 ;  /* 0x0000000000657308 */ /* 0x0002ea0000000800 */
[C---:B------:R-:W-:Y:S08]  /*fea0*/  HMMA.16816.F32.BF16 R16, R8.reuse, R12, RZ ;  /* 0x0000000c0810723c */ /* 0x040ff000000418ff */
[----:B------:R-:W-:Y:S01]  /*feb0*/  HMMA.16816.F32.BF16 R12, R8, R14, RZ ;  /* 0x0000000e080c723c */ /* 0x000fe200000418ff */
[----:B-1----:R-:W-:-:S04]  /*fec0*/  FFMA.FTZ R0, R57, c[0x0][0x23c], -R6 ;  /* 0x00008f0039007a23 */ /* 0x002fc80000010806 */
[----:B------:R1:W-:Y:S02]  /*fed0*/  MUFU.EX2 R119, R0 ;  /* 0x0000000000777308 */ /* 0x0003e40000000800 */
[----:B------:R-:W-:Y:S02]  /*fee0*/  F2FP.BF16.PACK_AB R8, R218, R108 ;  /* 0x0000006cda08723e */ /* 0x000fe400000010ff */
[----:B--2---:R-:W-:Y:S02]  /*fef0*/  F2FP.BF16.PACK_AB R9, R72, R64 ;  /* 0x000000404809723e */ /* 0x004fe400000010ff */
[----:B------:R-:W-:Y:S02]  /*ff00*/  F2FP.BF16.PACK_AB R10, R220, R217 ;  /* 0x000000d9dc0a723e */ /* 0x000fe400000010ff */
[----:B---3--:R-:W-:-:S07]  /*ff10*/  F2FP.BF16.PACK_AB R11, R101, R102 ;  /* 0x00000066650b723e */ /* 0x008fce00000010ff */
[C---:B------:R-:W-:Y:S01]  /*ff20*/  HMMA.16816.F32.BF16 R28, R8.reuse, R32, R28 ;  /* 0x00000020081c723c */ /* 0x040fe2000004181c */
[--C-:B-1----:R-:W-:Y:S01]  /*ff30*/  FFMA.FTZ R0, R124, c[0x0][0x23c], -R5.reuse ;  /* 0x00008f007c007a23 */ /* 0x102fe20000010805 */
[----:B------:R-:W-:Y:S02]  /*ff40*/  MOV R124, R40 ;  /* 0x00000028007c7202 */ /* 0x000fe40000000f00 */
[----:B------:R-:W1:Y:S01]  /*ff50*/  LDSM.16.MT88.4 R40, [R165+0x5800] ;  /* 0x00580000a528783b */ /* 0x000e620000004200 */
[----:B------:R2:W-:Y:S03]  /*ff60*/  MUFU.EX2 R98, R0 ;  /* 0x0000000000627308 */ /* 0x0005e60000000800 */
[C---:B------:R-:W-:Y:S01]  /*ff70*/  HMMA.16816.F32.BF16 R24, R8.reuse, R34, R24 ;  /* 0x000000220818723c */ /* 0x040fe20000041818 */
[----:B------:R-:W-:Y:S07]  /*ff80*/  LDSM.16.MT88.4 R32, [R165+0x5c00] ;  /* 0x005c0000a520783b */ /* 0x000fee0000004200 */
[----:B------:R-:W-:Y:S01]  /*ff90*/  HMMA.16816.F32.BF16 R16, R8, R36, R16 ;  /* 0x000000240810723c */ /* 0x000fe20000041810 */
[----:B--2---:R-:W-:Y:S01]  /*ffa0*/  FFMA.FTZ R0, R126, c[0x0][0x23c], -R5 ;  /* 0x00008f007e007a23 */ /* 0x004fe20000010805 */
[----:B------:R-:W-:-:S02]  /*ffb0*/  MOV R126, R48 ;  /* 0x00000030007e7202 */ /* 0x000fc40000000f00 */
[----:B------:R-:W2:Y:S01]  /*ffc0*/  LDSM.16.MT88.4 R48, [R166+0x5800] ;  /* 0x00580000a630783b */ /* 0x000ea20000004200 */
[----:B------:R3:W4:Y:S03]  /*ffd0*/  MUFU.EX2 R99, R0 ;  /* 0x0000000000637308 */ /* 0x0007260000000800 */
[----:B------:R-:W-:Y:S01]  /*ffe0*/  HMMA.16816.F32.BF16 R12, R8, R38, R12 ;  /* 0x00000026080c723c */ /* 0x000fe2000004180c */
[----:B------:R-:W5:Y:S06]  /*fff0*/  LDSM.16.MT88.4 R36, [R166+0x5c00] ;  /* 0x005c0000a624783b */ /* 0x000f6c0000004200 */
[----:B------:R-:W-:-:S02]  /*10000*/  F2FP.BF16.PACK_AB R8, R222, R219 ;  /* 0x000000dbde08723e */ /* 0x000fc400000010ff */
[----:B------:R-:W-:Y:S01]  /*10010*/  F2FP.BF16.PACK_AB R10, R223, R221 ;  /* 0x000000dddf0a723e */ /* 0x000fe200000010ff */
[--C-:B---3--:R-:W-:Y:S01]  /*10020*/  FFMA.FTZ R0, R129, c[0x0][0x23c], -R5.reuse ;  /* 0x00008f0081007a23 */ /* 0x108fe20000010805 */
[----:B----4-:R-:W-:Y:S02]  /*10030*/  F2FP.BF16.PACK_AB R9, R99, R98 ;  /* 0x000000626309723e */ /* 0x010fe400000010ff */
[----:B------:R-:W-:Y:S01]  /*10040*/  MOV R129, R23 ;  /* 0x0000001700817202 */ /* 0x000fe20000000f00 */
[----:B------:R3:W-:Y:S02]  /*10050*/  MUFU.EX2 R100, R0 ;  /* 0x0000000000647308 */ /* 0x0007e40000000800 */
[----:B---3--:R-:W-:Y:S01]  /*10060*/  FFMA.FTZ R0, R130, c[0x0][0x23c], -R5 ;  /* 0x00008f0082007a23 */ /* 0x008fe20000010805 */
[----:B------:R-:W-:-:S05]  /*10070*/  MOV R130, R22 ;  /* 0x0000001600827202 */ /* 0x000fca0000000f00 */
[----:B------:R3:W4:Y:S02]  /*10080*/  MUFU.EX2 R97, R0 ;  /* 0x0000000000617308 */ /* 0x0007240000000800 */
[----:B---3--:R-:W-:Y:S01]  /*10090*/  FFMA.FTZ R0, R58, c[0x0][0x23c], -R6 ;  /* 0x00008f003a007a23 */ /* 0x008fe20000010806 */
[----:B----4-:R-:W-:-:S05]  /*100a0*/  F2FP.BF16.PACK_AB R11, R97, R100 ;  /* 0x00000064610b723e */ /* 0x010fca00000010ff */
[----:B------:R3:W-:Y:S02]  /*100b0*/  MUFU.EX2 R118, R0 ;  /* 0x0000000000767308 */ /* 0x0007e40000000800 */
[C---:B-1----:R-:W-:Y:S08]  /*100c0*/  HMMA.16816.F32.BF16 R28, R8.reuse, R40, R28 ;  /* 0x00000028081c723c */ /* 0x042ff0000004181c */
[----:B------:R-:W-:Y:S01]  /*100d0*/  HMMA.16816.F32.BF16 R24, R8, R42, R24 ;  /* 0x0000002a0818723c */ /* 0x000fe20000041818 */
[----:B------:R-:W1:Y:S01]  /*100e0*/  LDSM.16.MT88.4 R40, [R165+0x6000] ;  /* 0x00600000a528783b */ /* 0x000e620000004200 */
[----:B---3--:R-:W-:-:S04]  /*100f0*/  FFMA.FTZ R0, R131, c[0x0][0x23c], -R5 ;  /* 0x00008f0083007a23 */ /* 0x008fc80000010805 */
[----:B------:R3:W-:Y:S02]  /*10100*/  MUFU.EX2 R62, R0 ;  /* 0x00000000003e7308 */ /* 0x0007e40000000800 */
[C---:B--2---:R-:W-:Y:S08]  /*10110*/  HMMA.16816.F32.BF16 R16, R8.reuse, R48, R16 ;  /* 0x000000300810723c */ /* 0x044ff00000041810 */
[----:B------:R-:W-:Y:S01]  /*10120*/  HMMA.16816.F32.BF16 R12, R8, R50, R12 ;  /* 0x00000032080c723c */ /* 0x000fe2000004180c */
[----:B------:R-:W2:Y:S01]  /*10130*/  LDSM.16.MT88.4 R48, [R166+0x6000] ;  /* 0x00600000a630783b */ /* 0x000ea20000004200 */
[----:B---3--:R-:W-:-:S05]  /*10140*/  FFMA.FTZ R0, R134, c[0x0][0x23c], -R5 ;  /* 0x00008f0086007a23 */ /* 0x008fca0000010805 */
[----:B------:R-:W-:Y:S02]  /*10150*/  F2FP.BF16.PACK_AB R8, R226, R224 ;  /* 0x000000e0e208723e */ /* 0x000fe400000010ff */
[----:B------:R-:W-:Y:S01]  /*10160*/  F2FP.BF16.PACK_AB R10, R227, R225 ;  /* 0x000000e1e30a723e */ /* 0x000fe200000010ff */
[----:B------:R3:W4:Y:S02]  /*10170*/  MUFU.EX2 R96, R0 ;  /* 0x0000000000607308 */ /* 0x0007240000000800 */
[----:B---3--:R-:W-:Y:S01]  /*10180*/  FFMA.FTZ R0, R135, c[0x0][0x23c], -R5 ;  /* 0x00008f0087007a23 */ /* 0x008fe20000010805 */
[----:B----4-:R-:W-:-:S05]  /*10190*/  F2FP.BF16.PACK_AB R9, R96, R62 ;  /* 0x0000003e6009723e */ /* 0x010fca00000010ff */
[----:B------:R3:W-:Y:S02]  /*101a0*/  MUFU.EX2 R95, R0 ;  /* 0x00000000005f7308 */ /* 0x0007e40000000800 */
[----:B---3--:R-:W-:-:S06]  /*101b0*/  FFMA.FTZ R0, R136, c[0x0][0x23c], -R5 ;  /* 0x00008f0088007a23 */ /* 0x008fcc0000010805 */
[----:B------:R3:W4:Y:S02]  /*101c0*/  MUFU.EX2 R94, R0 ;  /* 0x00000000005e7308 */ /* 0x0007240000000800 */
[----:B---3--:R-:W-:Y:S01]  /*101d0*/  FFMA.FTZ R0, R52, c[0x0][0x23c], -R6 ;  /* 0x00008f0034007a23 */ /* 0x008fe20000010806 */
[----:B----4-:R-:W-:-:S05]  /*101e0*/  F2FP.BF16.PACK_AB R11, R94, R95 ;  /* 0x0000005f5e0b723e */ /* 0x010fca00000010ff */
[----:B------:R3:W-:Y:S02]  /*101f0*/  MUFU.EX2 R117, R0 ;  /* 0x0000000000757308 */ /* 0x0007e40000000800 */
[C---:B------:R-:W-:Y:S08]  /*10200*/  HMMA.16816.F32.BF16 R28, R8.reuse, R32, R28 ;  /* 0x00000020081c723c */ /* 0x040ff0000004181c */
[----:B------:R-:W-:Y:S01]  /*10210*/  HMMA.16816.F32.BF16 R24, R8, R34, R24 ;  /* 0x000000220818723c */ /* 0x000fe20000041818 */
[----:B------:R-:W4:Y:S01]  /*10220*/  LDSM.16.MT88.4 R32, [R165+0x6400] ;  /* 0x00640000a520783b */ /* 0x000f220000004200 */
[----:B---3--:R-:W-:-:S04]  /*10230*/  FFMA.FTZ R0, R137, c[0x0][0x23c], -R5 ;  /* 0x00008f0089007a23 */ /* 0x008fc80000010805 */
[----:B------:R3:W-:Y:S02]  /*10240*/  MUFU.EX2 R91, R0 ;  /* 0x00000000005b7308 */ /* 0x0007e40000000800 */
[C---:B-----5:R-:W-:Y:S08]  /*10250*/  HMMA.16816.F32.BF16 R16, R8.reuse, R36, R16 ;  /* 0x000000240810723c */ /* 0x060ff00000041810 */
[----:B------:R-:W-:Y:S01]  /*10260*/  HMMA.16816.F32.BF16 R12, R8, R38, R12 ;  /* 0x00000026080c723c */ /* 0x000fe2000004180c */
[----:B------:R-:W5:Y:S01]  /*10270*/  LDSM.16.MT88.4 R36, [R166+0x6400] ;  /* 0x00640000a624783b */ /* 0x000f620000004200 */
[----:B---3--:R-:W-:-:S05]  /*10280*/  FFMA.FTZ R0, R139, c[0x0][0x23c], -R5 ;  /* 0x00008f008b007a23 */ /* 0x008fca0000010805 */
[----:B------:R-:W-:Y:S02]  /*10290*/  F2FP.BF16.PACK_AB R8, R230, R228 ;  /* 0x000000e4e608723e */ /* 0x000fe400000010ff */
[----:B------:R-:W-:Y:S01]  /*102a0*/  F2FP.BF16.PACK_AB R10, R231, R229 ;  /* 0x000000e5e70a723e */ /* 0x000fe200000010ff */
[----:B------:R3:W1:Y:S02]  /*102b0*/  MUFU.EX2 R92, R0 ;  /* 0x00000000005c7308 */ /* 0x0006640000000800 */
[----:B---3--:R-:W-:Y:S01]  /*102c0*/  FFMA.FTZ R0, R138, c[0x0][0x23c], -R5 ;  /* 0x00008f008a007a23 */ /* 0x008fe20000010805 */
[----:B-1----:R-:W-:-:S05]  /*102d0*/  F2FP.BF16.PACK_AB R9, R92, R91 ;  /* 0x0000005b5c09723e */ /* 0x002fca00000010ff */
[----:B------:R1:W-:Y:S02]  /*102e0*/  MUFU.EX2 R90, R0 ;  /* 0x00000000005a7308 */ /* 0x0003e40000000800 */
[----:B-1----:R-:W-:-:S06]  /*102f0*/  FFMA.FTZ R0, R140, c[0x0][0x23c], -R5 ;  /* 0x00008f008c007a23 */ /* 0x002fcc0000010805 */
[----:B------:R1:W3:Y:S02]  /*10300*/  MUFU.EX2 R89, R0 ;  /* 0x0000000000597308 */ /* 0x0002e40000000800 */
[----:B-1----:R-:W-:Y:S01]  /*10310*/  FFMA.FTZ R0, R53, c[0x0][0x23c], -R6 ;  /* 0x00008f0035007a23 */ /* 0x002fe20000010806 */
[----:B---3--:R-:W-:-:S05]  /*10320*/  F2FP.BF16.PACK_AB R11, R89, R90 ;  /* 0x0000005a590b723e */ /* 0x008fca00000010ff */
[----:B------:R1:W-:Y:S02]  /*10330*/  MUFU.EX2 R113, R0 ;  /* 0x0000000000717308 */ /* 0x0003e40000000800 */
[C---:B------:R-:W-:Y:S08]  /*10340*/  HMMA.16816.F32.BF16 R28, R8.reuse, R40, R28 ;  /* 0x00000028081c723c */ /* 0x040ff0000004181c */
[----:B------:R-:W-:Y:S01]  /*10350*/  HMMA.16816.F32.BF16 R24, R8, R42, R24 ;  /* 0x0000002a0818723c */ /* 0x000fe20000041818 */
[----:B------:R-:W3:Y:S01]  /*10360*/  LDSM.16.MT88.4 R40, [R165+0x6800] ;  /* 0x00680000a528783b */ /* 0x000ee20000004200 */
[----:B-1----:R-:W-:-:S04]  /*10370*/  FFMA.FTZ R0, R142, c[0x0][0x23c], -R5 ;  /* 0x00008f008e007a23 */ /* 0x002fc80000010805 */
[----:B------:R1:W-:Y:S02]  /*10380*/  MUFU.EX2 R86, R0 ;  /* 0x0000000000567308 */ /* 0x0003e40000000800 */
[C---:B--2---:R-:W-:Y:S08]  /*10390*/  HMMA.16816.F32.BF16 R16, R8.reuse, R48, R16 ;  /* 0x000000300810723c */ /* 0x044ff00000041810 */
[----:B------:R-:W-:Y:S01]  /*103a0*/  HMMA.16816.F32.BF16 R12, R8, R50, R12 ;  /* 0x00000032080c723c */ /* 0x000fe2000004180c */
[----:B------:R-:W2:Y:S01]  /*103b0*/  LDSM.16.MT88.4 R48, [R166+0x6800] ;  /* 0x00680000a630783b */ /* 0x000ea20000004200 */
[----:B-1----:R-:W-:-:S05]  /*103c0*/  FFMA.FTZ R0, R145, c[0x0][0x23c], -R5 ;  /* 0x00008f0091007a23 */ /* 0x002fca0000010805 */
[----:B------:R-:W-:Y:S02]  /*103d0*/  F2FP.BF16.PACK_AB R8, R232, R233 ;  /* 0x000000e9e808723e */ /* 0x000fe400000010ff */
[----:B------:R-:W-:Y:S01]  /*103e0*/  F2FP.BF16.PACK_AB R10, R235, R234 ;  /* 0x000000eaeb0a723e */ /* 0x000fe200000010ff */
[----:B------:R1:W1:Y:S02]  /*103f0*/  MUFU.EX2 R88, R0 ;  /* 0x0000000000587308 */ /* 0x0002640000000800 */
[----:B-1----:R-:W-:Y:S01]  /*10400*/  FFMA.FTZ R0, R143, c[0x0][0x23c], -R5 ;  /* 0x00008f008f007a23 */ /* 0x002fe20000010805 */
[----:B------:R-:W-:-:S05]  /*10410*/  F2FP.BF16.PACK_AB R9, R88, R86 ;  /* 0x000000565809723e */ /* 0x000fca00000010ff */
[----:B------:R1:W-:Y:S02]  /*10420*/  MUFU.EX2 R87, R0 ;  /* 0x0000000000577308 */ /* 0x0003e40000000800 */
[----:B-1----:R-:W-:-:S06]  /*10430*/  FFMA.FTZ R0, R144, c[0x0][0x23c], -R5 ;  /* 0x00008f0090007a23 */ /* 0x002fcc0000010805 */
[----:B------:R1:W1:Y:S02]  /*10440*/  MUFU.EX2 R85, R0 ;  /* 0x0000000000557308 */ /* 0x0002640000000800 */
[----:B-1----:R-:W-:Y:S01]  /*10450*/  FFMA.FTZ R0, R54, c[0x0][0x23c], -R6 ;  /* 0x00008f0036007a23 */ /* 0x002fe20000010806 */
[----:B------:R-:W-:-:S05]  /*10460*/  F2FP.BF16.PACK_AB R11, R85, R87 ;  /* 0x00000057550b723e */ /* 0x000fca00000010ff */
[----:B------:R1:W-:Y:S02]  /*10470*/  MUFU.EX2 R106, R0 ;  /* 0x00000000006a7308 */ /* 0x0003e40000000800 */
[C---:B----4-:R-:W-:Y:S08]  /*10480*/  HMMA.16816.F32.BF16 R28, R8.reuse, R32, R28 ;  /* 0x00000020081c723c */ /* 0x050ff0000004181c */
[----:B------:R-:W-:Y:S01]  /*10490*/  HMMA.16816.F32.BF16 R24, R8, R34, R24 ;  /* 0x000000220818723c */ /* 0x000fe20000041818 */
[----:B------:R-:W4:Y:S01]  /*104a0*/  LDSM.16.MT88.4 R32, [R165+0x6c00] ;  /* 0x006c0000a520783b */ /* 0x000f220000004200 */
[----:B-1----:R-:W-:-:S04]  /*104b0*/  FFMA.FTZ R0, R146, c[0x0][0x23c], -R5 ;  /* 0x00008f0092007a23 */ /* 0x002fc80000010805 */
[----:B------:R1:W-:Y:S02]  /*104c0*/  MUFU.EX2 R81, R0 ;  /* 0x0000000000517308 */ /* 0x0003e40000000800 */
[C---:B-----5:R-:W-:Y:S08]  /*104d0*/  HMMA.16816.F32.BF16 R16, R8.reuse, R36, R16 ;  /* 0x000000240810723c */ /* 0x060ff00000041810 */
[----:B------:R-:W-:Y:S01]  /*104e0*/  HMMA.16816.F32.BF16 R12, R8, R38, R12 ;  /* 0x00000026080c723c */ /* 0x000fe2000004180c */
[----:B------:R-:W5:Y:S01]  /*104f0*/  LDSM.16.MT88.4 R36, [R166+0x6c00] ;  /* 0x006c0000a624783b */ /* 0x000f620000004200 */
        /* <DEDUP_REMOVED lines=12> */
[C---:B---3--:R-:W-:Y:S08]  /*105c0*/  HMMA.16816.F32.BF16 R28, R8.reuse, R40, R28 ;  /* 0x00000028081c723c */ /* 0x048ff0000004181c */
[----:B------:R-:W-:Y:S01]  /*105d0*/  HMMA.16816.F32.BF16 R24, R8, R42, R24 ;  /* 0x0000002a0818723c */ /* 0x000fe20000041818 */
[----:B------:R-:W3:Y:S01]  /*105e0*/  LDSM.16.MT88.4 R40, [R165+0x7000] ;  /* 0x00700000a528783b */ /* 0x000ee20000004200 */
[----:B-1----:R-:W-:-:S04]  /*105f0*/  FFMA.FTZ R0, R150, c[0x0][0x23c], -R5 ;  /* 0x00008f0096007a23 */ /* 0x002fc80000010805 */
[----:B------:R1:W-:Y:S02]  /*10600*/  MUFU.EX2 R78, R0 ;  /* 0x00000000004e7308 */ /* 0x0003e40000000800 */
[C---:B--2---:R-:W-:Y:S08]  /*10610*/  HMMA.16816.F32.BF16 R16, R8.reuse, R48, R16 ;  /* 0x000000300810723c */ /* 0x044ff00000041810 */
[----:B------:R-:W-:Y:S01]  /*10620*/  HMMA.16816.F32.BF16 R12, R8, R50, R12 ;  /* 0x00000032080c723c */ /* 0x000fe2000004180c */
[----:B------:R-:W-:Y:S01]  /*10630*/  LDSM.16.MT88.4 R48, [R165+0x7800] ;  /* 0x00780000a530783b */ /* 0x000fe20000004200 */
[----:B-1----:R-:W-:-:S05]  /*10640*/  FFMA.FTZ R0, R157, c[0x0][0x23c], -R5 ;  /* 0x00008f009d007a23 */ /* 0x002fca0000010805 */
[----:B------:R-:W-:Y:S02]  /*10650*/  F2FP.BF16.PACK_AB R8, R242, R239 ;  /* 0x000000eff208723e */ /* 0x000fe400000010ff */
[----:B------:R-:W-:Y:S01]  /*10660*/  F2FP.BF16.PACK_AB R10, R244, R243 ;  /* 0x000000f3f40a723e */ /* 0x000fe200000010ff */
[----:B------:R1:W2:Y:S02]  /*10670*/  MUFU.EX2 R79, R0 ;  /* 0x00000000004f7308 */ /* 0x0002a40000000800 */
[----:B-1----:R-:W-:Y:S01]  /*10680*/  FFMA.FTZ R0, R158, c[0x0][0x23c], -R5 ;  /* 0x00008f009e007a23 */ /* 0x002fe20000010805 */
[----:B--2---:R-:W-:-:S05]  /*10690*/  F2FP.BF16.PACK_AB R9, R79, R78 ;  /* 0x0000004e4f09723e */ /* 0x004fca00000010ff */
[----:B------:R1:W-:Y:S02]  /*106a0*/  MUFU.EX2 R77, R0 ;  /* 0x00000000004d7308 */ /* 0x0003e40000000800 */
[----:B-1----:R-:W-:-:S06]  /*106b0*/  FFMA.FTZ R0, R151, c[0x0][0x23c], -R5 ;  /* 0x00008f0097007a23 */ /* 0x002fcc0000010805 */
[----:B------:R1:W2:Y:S02]  /*106c0*/  MUFU.EX2 R44, R0 ;  /* 0x00000000002c7308 */ /* 0x0002a40000000800 */
[----:B-1----:R-:W-:Y:S01]  /*106d0*/  FFMA.FTZ R0, R47, c[0x0][0x23c], -R6 ;  /* 0x00008f002f007a23 */ /* 0x002fe20000010806 */
[----:B--2---:R-:W-:-:S05]  /*106e0*/  F2FP.BF16.PACK_AB R11, R44, R77 ;  /* 0x0000004d2c0b723e */ /* 0x004fca00000010ff */
[----:B------:R1:W-:Y:S02]  /*106f0*/  MUFU.EX2 R104, R0 ;  /* 0x0000000000687308 */ /* 0x0003e40000000800 */
[C---:B----4-:R-:W-:Y:S08]  /*10700*/  HMMA.16816.F32.BF16 R28, R8.reuse, R32, R28 ;  /* 0x00000020081c723c */ /* 0x050ff0000004181c */
[----:B------:R-:W-:Y:S01]  /*10710*/  HMMA.16816.F32.BF16 R24, R8, R34, R24 ;  /* 0x000000220818723c */ /* 0x000fe20000041818 */
[----:B------:R-:W2:Y:S01]  /*10720*/  LDSM.16.MT88.4 R32, [R166+0x7000] ;  /* 0x00700000a620783b */ /* 0x000ea20000004200 */
[----:B-1----:R-:W-:-:S04]  /*10730*/  FFMA.FTZ R0, R156, c[0x0][0x23c], -R5 ;  /* 0x00008f009c007a23 */ /* 0x002fc80000010805 */
[----:B------:R1:W-:Y:S02]  /*10740*/  MUFU.EX2 R73, R0 ;  /* 0x0000000000497308 */ /* 0x0003e40000000800 */
[C---:B-----5:R-:W-:Y:S08]  /*10750*/  HMMA.16816.F32.BF16 R16, R8.reuse, R36, R16 ;  /* 0x000000240810723c */ /* 0x060ff00000041810 */
[----:B------:R-:W-:Y:S01]  /*10760*/  HMMA.16816.F32.BF16 R12, R8, R38, R12 ;  /* 0x00000026080c723c */ /* 0x000fe2000004180c */
[----:B------:R-:W4:Y:S01]  /*10770*/  LDSM.16.MT88.4 R36, [R165+0x7400] ;  /* 0x00740000a524783b */ /* 0x000f220000004200 */
[----:B-1----:R-:W-:-:S05]  /*10780*/  FFMA.FTZ R0, R159, c[0x0][0x23c], -R5 ;  /* 0x00008f009f007a23 */ /* 0x002fca0000010805 */
[----:B------:R-:W-:Y:S02]  /*10790*/  F2FP.BF16.PACK_AB R8, R246, R247 ;  /* 0x000000f7f608723e */ /* 0x000fe400000010ff */
[----:B------:R-:W-:Y:S01]  /*107a0*/  F2FP.BF16.PACK_AB R10, R249, R248 ;  /* 0x000000f8f90a723e */ /* 0x000fe200000010ff */
[----:B------:R1:W5:Y:S02]  /*107b0*/  MUFU.EX2 R76, R0 ;  /* 0x00000000004c7308 */ /* 0x0003640000000800 */
[----:B-1----:R-:W-:Y:S01]  /*107c0*/  FFMA.FTZ R0, R161, c[0x0][0x23c], -R5 ;  /* 0x00008f00a1007a23 */ /* 0x002fe20000010805 */
[----:B-----5:R-:W-:-:S05]  /*107d0*/  F2FP.BF16.PACK_AB R9, R76, R73 ;  /* 0x000000494c09723e */ /* 0x020fca00000010ff */
[----:B------:R1:W-:Y:S02]  /*107e0*/  MUFU.EX2 R75, R0 ;  /* 0x00000000004b7308 */ /* 0x0003e40000000800 */
[----:B-1----:R-:W-:-:S06]  /*107f0*/  FFMA.FTZ R0, R160, c[0x0][0x23c], -R5 ;  /* 0x00008f00a0007a23 */ /* 0x002fcc0000010805 */
[----:B------:R1:W5:Y:S02]  /*10800*/  MUFU.EX2 R74, R0 ;  /* 0x00000000004a7308 */ /* 0x0003640000000800 */
[----:B-1----:R-:W-:Y:S01]  /*10810*/  FFMA.FTZ R0, R55, c[0x0][0x23c], -R6 ;  /* 0x00008f0037007a23 */ /* 0x002fe20000010806 */
[----:B-----5:R-:W-:Y:S01]  /*10820*/  F2FP.BF16.PACK_AB R11, R74, R75 ;  /* 0x0000004b4a0b723e */ /* 0x020fe200000010ff */
[----:B------:R-:W-:Y:S04]  /*10830*/  LDSM.16.MT88.4 R52, [R166+0x7800] ;  /* 0x00780000a634783b */ /* 0x000fe80000004200 */
[----:B------:R1:W-:Y:S02]  /*10840*/  MUFU.EX2 R103, R0 ;  /* 0x0000000000677308 */ /* 0x0003e40000000800 */
[C---:B---3--:R-:W-:Y:S08]  /*10850*/  HMMA.16816.F32.BF16 R28, R8.reuse, R40, R28 ;  /* 0x00000028081c723c */ /* 0x048ff0000004181c */
[----:B------:R-:W-:Y:S01]  /*10860*/  HMMA.16816.F32.BF16 R24, R8, R42, R24 ;  /* 0x0000002a0818723c */ /* 0x000fe20000041818 */
[----:B------:R-:W3:Y:S01]  /*10870*/  LDSM.16.MT88.4 R40, [R166+0x7400] ;  /* 0x00740000a628783b */ /* 0x000ee20000004200 */
[----:B-1----:R-:W-:-:S03]  /*10880*/  FFMA.FTZ R0, R141, c[0x0][0x23c], -R5 ;  /* 0x00008f008d007a23 */ /* 0x002fc60000010805 */
[----:B------:R-:W-:Y:S01]  /*10890*/  LDSM.16.MT88.4 R140, [R165+0x8800] ;  /* 0x00880000a58c783b */ /* 0x000fe20000004200 */
[----:B------:R1:W-:Y:S02]  /*108a0*/  MUFU.EX2 R69, R0 ;  /* 0x0000000000457308 */ /* 0x0003e40000000800 */
[C---:B--2---:R-:W-:Y:S08]  /*108b0*/  HMMA.16816.F32.BF16 R16, R8.reuse, R32, R16 ;  /* 0x000000200810723c */ /* 0x044ff00000041810 */
[----:B------:R-:W-:Y:S01]  /*108c0*/  HMMA.16816.F32.BF16 R12, R8, R34, R12 ;  /* 0x00000022080c723c */ /* 0x000fe2000004180c */
[----:B-1----:R-:W-:-:S06]  /*108d0*/  FFMA.FTZ R0, R162, c[0x0][0x23c], -R5 ;  /* 0x00008f00a2007a23 */ /* 0x002fcc0000010805 */
        /* <DEDUP_REMOVED lines=9> */
[----:B--2---:R-:W-:Y:S01]  /*10970*/  F2FP.BF16.PACK_AB R11, R68, R70 ;  /* 0x00000046440b723e */ /* 0x004fe200000010ff */
[----:B------:R-:W1:Y:S04]  /*10980*/  LDSM.16.MT88.4 R56, [R165+0x7c00] ;  /* 0x007c0000a538783b */ /* 0x000e680000004200 */
[----:B------:R2:W-:Y:S02]  /*10990*/  MUFU.EX2 R93, R0 ;  /* 0x00000000005d7308 */ /* 0x0005e40000000800 */
[C---:B----4-:R-:W-:Y:S08]  /*109a0*/  HMMA.16816.F32.BF16 R32, R8.reuse, R36, R28 ;  /* 0x000000240820723c */ /* 0x050ff0000004181c */
[----:B------:R-:W-:Y:S01]  /*109b0*/  HMMA.16816.F32.BF16 R28, R8, R38, R24 ;  /* 0x00000026081c723c */ /* 0x000fe20000041818 */
[----:B--2---:R-:W-:-:S04]  /*109c0*/  FFMA.FTZ R0, R128, c[0x0][0x23c], -R5 ;  /* 0x00008f0080007a23 */ /* 0x004fc80000010805 */
[----:B------:R2:W-:Y:S03]  /*109d0*/  MUFU.EX2 R22, R0 ;  /* 0x0000000000167308 */ /* 0x0005e60000000800 */
[C---:B---3--:R-:W-:Y:S07]  /*109e0*/  HMMA.16816.F32.BF16 R36, R8.reuse, R40, R16 ;  /* 0x000000280824723c */ /* 0x048fee0000041810 */
[----:B------:R-:W-:Y:S01]  /*109f0*/  FADD.FTZ R16, R63, R21 ;  /* 0x000000153f107221 */ /* 0x000fe20000010000 */
[----:B------:R-:W-:Y:S03]  /*10a00*/  HMMA.16816.F32.BF16 R24, R8, R42, R12 ;  /* 0x0000002a0818723c */ /* 0x000fe6000004180c */
[----:B------:R-:W-:-:S02]  /*10a10*/  FADD.FTZ R16, R64, R16 ;  /* 0x0000001040107221 */ /* 0x000fc40000010000 */
[--C-:B--2---:R-:W-:Y:S02]  /*10a20*/  FFMA.FTZ R0, R116, c[0x0][0x23c], -R5.reuse ;  /* 0x00008f0074007a23 */ /* 0x104fe40000010805 */
[----:B------:R-:W-:Y:S01]  /*10a30*/  F2FP.BF16.PACK_AB R8, R126, R129 ;  /* 0x000000817e08723e */ /* 0x000fe200000010ff */
[--C-:B------:R-:W-:Y:S01]  /*10a40*/  FFMA.FTZ R12, R115, c[0x0][0x23c], -R5.reuse ;  /* 0x00008f00730c7a23 */ /* 0x100fe20000010805 */
[----:B------:R-:W-:Y:S01]  /*10a50*/  F2FP.BF16.PACK_AB R10, R122, R124 ;  /* 0x0000007c7a0a723e */ /* 0x000fe200000010ff */
[----:B------:R2:W3:Y:S08]  /*10a60*/  MUFU.EX2 R23, R0 ;  /* 0x0000000000177308 */ /* 0x0004f00000000800 */
[----:B------:R4:W-:Y:S01]  /*10a70*/  MUFU.EX2 R21, R12 ;  /* 0x0000000c00157308 */ /* 0x0009e20000000800 */
[----:B--2---:R-:W-:Y:S01]  /*10a80*/  FFMA.FTZ R0, R191, c[0x0][0x23c], -R5 ;  /* 0x00008f00bf007a23 */ /* 0x004fe20000010805 */
[----:B---3--:R-:W-:-:S06]  /*10a90*/  F2FP.BF16.PACK_AB R9, R23, R22 ;  /* 0x000000161709723e */ /* 0x008fcc00000010ff */
[----:B------:R2:W-:Y:S01]  /*10aa0*/  MUFU.EX2 R67, R0 ;  /* 0x0000000000437308 */ /* 0x0005e20000000800 */
[----:B----4-:R-:W-:-:S07]  /*10ab0*/  FFMA.FTZ R12, R195, c[0x0][0x23c], -R5 ;  /* 0x00008f00c30c7a23 */ /* 0x010fce0000010805 */
[----:B------:R3:W-:Y:S01]  /*10ac0*/  MUFU.EX2 R64, R12 ;  /* 0x0000000c00407308 */ /* 0x0007e20000000800 */
[----:B--2---:R-:W-:-:S07]  /*10ad0*/  FFMA.FTZ R0, R187, c[0x0][0x23c], -R5 ;  /* 0x00008f00bb007a23 */ /* 0x004fce0000010805 */
[----:B------:R2:W4:Y:S01]  /*10ae0*/  MUFU.EX2 R66, R0 ;  /* 0x0000000000427308 */ /* 0x0005220000000800 */
[----:B---3--:R-:W-:-:S07]  /*10af0*/  FFMA.FTZ R12, R196, c[0x0][0x23c], -R5 ;  /* 0x00008f00c40c7a23 */ /* 0x008fce0000010805 */
[----:B------:R3:W-:Y:S01]  /*10b00*/  MUFU.EX2 R63, R12 ;  /* 0x0000000c003f7308 */ /* 0x0007e20000000800 */
[----:B--2---:R-:W-:Y:S01]  /*10b10*/  FFMA.FTZ R0, R61, c[0x0][0x23c], -R6 ;  /* 0x00008f003d007a23 */ /* 0x004fe20000010806 */
[----:B----4-:R-:W-:-:S06]  /*10b20*/  F2FP.BF16.PACK_AB R11, R66, R67 ;  /* 0x00000043420b723e */ /* 0x010fcc00000010ff */
[----:B------:R2:W-:Y:S01]  /*10b30*/  MUFU.EX2 R82, R0 ;  /* 0x0000000000527308 */ /* 0x0005e20000000800 */
[----:B------:R-:W-:Y:S01]  /*10b40*/  HMMA.16816.F32.BF16 R32, R8, R48, R32 ;  /* 0x000000300820723c */ /* 0x000fe20000041820 */
[----:B---3--:R-:W-:-:S07]  /*10b50*/  FFMA.FTZ R12, R111, c[0x0][0x23c], -R6 ;  /* 0x00008f006f0c7a23 */ /* 0x008fce0000010806 */
[----:B------:R-:W-:Y:S01]  /*10b60*/  HMMA.16816.F32.BF16 R28, R8, R50, R28 ;  /* 0x00000032081c723c */ /* 0x000fe2000004181c */
[----:B------:R-:W3:Y:S01]  /*10b70*/  LDSM.16.MT88.4 R48, [R166+0x7c00] ;  /* 0x007c0000a630783b */ /* 0x000ee20000004200 */
[----:B--2---:R-:W-:-:S04]  /*10b80*/  FFMA.FTZ R0, R192, c[0x0][0x23c], -R5 ;  /* 0x00008f00c0007a23 */ /* 0x004fc80000010805 */
[----:B------:R2:W4:Y:S02]  /*10b90*/  MUFU.EX2 R65, R0 ;  /* 0x0000000000417308 */ /* 0x0005240000000800 */
[----:B------:R-:W-:Y:S01]  /*10ba0*/  HMMA.16816.F32.BF16 R24, R8, R54, R24 ;  /* 0x000000360818723c */ /* 0x000fe20000041818 */
[----:B--2---:R-:W-:-:S05]  /*10bb0*/  FADD.FTZ R0, R72, R16 ;  /* 0x0000001048007221 */ /* 0x004fca0000010000 */
[----:B------:R2:W-:Y:S02]  /*10bc0*/  MUFU.EX2 R72, R12 ;  /* 0x0000000c00487308 */ /* 0x0005e40000000800 */
[----:B------:R-:W-:Y:S01]  /*10bd0*/  HMMA.16816.F32.BF16 R16, R8, R52, R36 ;  /* 0x000000340810723c */ /* 0x000fe20000041824 */
[----:B------:R-:W-:Y:S01]  /*10be0*/  FADD.FTZ R0, R102, R0 ;  /* 0x0000000066007221 */ /* 0x000fe20000010000 */
[----:B------:R-:W5:Y:S03]  /*10bf0*/  LDSM.16.MT88.4 R52, [R165+0x8000] ;  /* 0x00800000a534783b */ /* 0x000f660000004200 */
[----:B------:R-:W-:Y:S01]  /*10c00*/  FADD.FTZ R0, R101, R0 ;  /* 0x0000000065007221 */ /* 0x000fe20000010000 */
[----:B------:R-:W5:Y:S01]  /*10c10*/  LDSM.16.MT88.4 R36, [R166+0x8000] ;  /* 0x00800000a624783b */ /* 0x000f620000004200 */
[----:B------:R-:W-:Y:S02]  /*10c20*/  F2FP.BF16.PACK_AB R8, R120, R121 ;  /* 0x000000797808723e */ /* 0x000fe400000010ff */
[----:B------:R-:W-:Y:S01]  /*10c30*/  FADD.FTZ R0, R98, R0 ;  /* 0x0000000062007221 */ /* 0x000fe20000010000 */
[----:B----4-:R-:W-:-:S02]  /*10c40*/  F2FP.BF16.PACK_AB R9, R21, R65 ;  /* 0x000000411509723e */ /* 0x010fc400000010ff */
[----:B------:R-:W-:Y:S01]  /*10c50*/  F2FP.BF16.PACK_AB R10, R123, R125 ;  /* 0x0000007d7b0a723e */ /* 0x000fe200000010ff */
[----:B------:R-:W-:Y:S01]  /*10c60*/  FADD.FTZ R0, R99, R0 ;  /* 0x0000000063007221 */ /* 0x000fe20000010000 */
[----:B------:R-:W-:Y:S01]  /*10c70*/  F2FP.BF16.PACK_AB R11, R63, R64 ;  /* 0x000000403f0b723e */ /* 0x000fe200000010ff */
[----:B--2---:R-:W-:Y:S02]  /*10c80*/  FFMA.FTZ R12, R197, c[0x0][0x23c], -R5 ;  /* 0x00008f00c50c7a23 */ /* 0x004fe40000010805 */
[----:B------:R-:W-:-:S04]  /*10c90*/  FADD.FTZ R0, R100, R0 ;  /* 0x0000000064007221 */ /* 0x000fc80000010000 */
[----:B------:R-:W-:Y:S01]  /*10ca0*/  FADD.FTZ R0, R97, R0 ;  /* 0x0000000061007221 */ /* 0x000fe20000010000 */
[C---:B-1----:R-:W-:Y:S03]  /*10cb0*/  HMMA.16816.F32.BF16 R40, R8.reuse, R56, R32 ;  /* 0x000000380828723c */ /* 0x042fe60000041820 */
[----:B------:R-:W-:Y:S02]  /*10cc0*/  FADD.FTZ R0, R62, R0 ;  /* 0x000000003e007221 */ /* 0x000fe40000010000 */
[----:B------:R1:W-:Y:S02]  /*10cd0*/  MUFU.EX2 R62, R12 ;  /* 0x0000000c003e7308 */ /* 0x0003e40000000800 */
[----:B------:R-:W-:Y:S01]  /*10ce0*/  FADD.FTZ R0, R96, R0 ;  /* 0x0000000060007221 */ /* 0x000fe20000010000 */
[----:B------:R-:W-:Y:S03]  /*10cf0*/  HMMA.16816.F32.BF16 R32, R8, R58, R28 ;  /* 0x0000003a0820723c */ /* 0x000fe6000004181c */
[----:B------:R-:W-:-:S04]  /*10d00*/  FADD.FTZ R0, R95, R0 ;  /* 0x000000005f007221 */ /* 0x000fc80000010000 */
[----:B------:R-:W-:Y:S01]  /*10d10*/  FADD.FTZ R0, R94, R0 ;  /* 0x000000005e007221 */ /* 0x000fe20000010000 */
[C---:B---3--:R-:W-:Y:S03]  /*10d20*/  HMMA.16816.F32.BF16 R28, R8.reuse, R48, R16 ;  /* 0x00000030081c723c */ /* 0x048fe60000041810 */
[----:B------:R-:W-:Y:S02]  /*10d30*/  FADD.FTZ R0, R91, R0 ;  /* 0x000000005b007221 */ /* 0x000fe40000010000 */
[----:B-1----:R-:W-:Y:S02]  /*10d40*/  FFMA.FTZ R12, R198, c[0x0][0x23c], -R5 ;  /* 0x00008f00c60c7a23 */ /* 0x002fe40000010805 */
[----:B------:R-:W-:Y:S01]  /*10d50*/  FADD.FTZ R0, R92, R0 ;  /* 0x000000005c007221 */ /* 0x000fe20000010000 */
[----:B------:R-:W-:Y:S01]  /*10d60*/  HMMA.16816.F32.BF16 R16, R8, R50, R24 ;  /* 0x000000320810723c */ /* 0x000fe20000041818 */
[----:B------:R1:W2:Y:S01]  /*10d70*/  MUFU.EX2 R61, R12 ;  /* 0x0000000c003d7308 */ /* 0x0002a20000000800 */
[----:B------:R-:W3:Y:S01]  /*10d80*/  LDSM.16.MT88.4 R24, [R166+0x8400] ;  /* 0x00840000a618783b */ /* 0x000ee20000004200 */
[----:B------:R-:W-:-:S03]  /*10d90*/  FADD.FTZ R0, R90, R0 ;  /* 0x000000005a007221 */ /* 0x000fc60000010000 */
[----:B------:R-:W4:Y:S01]  /*10da0*/  LDSM.16.MT88.4 R48, [R165+0x8400] ;  /* 0x00840000a530783b */ /* 0x000f220000004200 */
[----:B------:R-:W-:Y:S01]  /*10db0*/  FADD.FTZ R0, R89, R0 ;  /* 0x0000000059007221 */ /* 0x000fe20000010000 */
[----:B------:R-:W-:Y:S02]  /*10dc0*/  F2FP.BF16.PACK_AB R8, R118, R119 ;  /* 0x000000777608723e */ /* 0x000fe400000010ff */
[----:B------:R-:W-:Y:S01]  /*10dd0*/  F2FP.BF16.PACK_AB R10, R113, R117 ;  /* 0x00000075710a723e */ /* 0x000fe200000010ff */
[----:B------:R-:W-:-:S04]  /*10de0*/  FADD.FTZ R0, R86, R0 ;  /* 0x0000000056007221 */ /* 0x000fc80000010000 */
[----:B------:R-:W-:Y:S02]  /*10df0*/  FADD.FTZ R0, R88, R0 ;  /* 0x0000000058007221 */ /* 0x000fe40000010000 */
[----:B-1----:R-:W-:Y:S01]  /*10e00*/  FFMA.FTZ R12, R199, c[0x0][0x23c], -R5 ;  /* 0x00008f00c70c7a23 */ /* 0x002fe20000010805 */
[----:B--2---:R-:W-:Y:S01]  /*10e10*/  F2FP.BF16.PACK_AB R9, R61, R62 ;  /* 0x0000003e3d09723e */ /* 0x004fe200000010ff */
        /* <DEDUP_REMOVED lines=8> */
[----:B------:R1:W2:Y:S02]  /*10ea0*/  MUFU.EX2 R57, R12 ;  /* 0x0000000c00397308 */ /* 0x0002a40000000800 */
[----:B------:R-:W-:-:S04]  /*10eb0*/  FADD.FTZ R0, R78, R0 ;  /* 0x000000004e007221 */ /* 0x000fc80000010000 */
[----:B------:R-:W-:-:S04]  /*10ec0*/  FADD.FTZ R0, R79, R0 ;  /* 0x000000004f007221 */ /* 0x000fc80000010000 */
[----:B------:R-:W-:-:S04]  /*10ed0*/  FADD.FTZ R0, R77, R0 ;  /* 0x000000004d007221 */ /* 0x000fc80000010000 */
[----:B------:R-:W-:Y:S02]  /*10ee0*/  FADD.FTZ R0, R44, R0 ;  /* 0x000000002c007221 */ /* 0x000fe40000010000 */
[----:B-1----:R-:W-:Y:S01]  /*10ef0*/  FFMA.FTZ R12, R193, c[0x0][0x23c], -R6 ;  /* 0x00008f00c10c7a23 */ /* 0x002fe20000010806 */
[----:B--2---:R-:W-:Y:S01]  /*10f00*/  F2FP.BF16.PACK_AB R11, R57, R60 ;  /* 0x0000003c390b723e */ /* 0x004fe200000010ff */
[----:B------:R-:W-:Y:S02]  /*10f10*/  FADD.FTZ R0, R73, R0 ;  /* 0x0000000049007221 */ /* 0x000fe40000010000 */
[----:B------:R1:W-:Y:S02]  /*10f20*/  MUFU.EX2 R59, R12 ;  /* 0x0000000c003b7308 */ /* 0x0003e40000000800 */
[----:B------:R-:W-:Y:S02]  /*10f30*/  FADD.FTZ R0, R76, R0 ;  /* 0x000000004c007221 */ /* 0x000fe40000010000 */
[----:B-----5:R-:W-:Y:S02]  /*10f40*/  HMMA.16816.F32.BF16 R40, R8, R52, R40 ;  /* 0x000000340828723c */ /* 0x020fe40000041828 */
[----:B------:R-:W-:-:S04]  /*10f50*/  FADD.FTZ R0, R75, R0 ;  /* 0x000000004b007221 */ /* 0x000fc80000010000 */
[----:B------:R-:W-:Y:S02]  /*10f60*/  FADD.FTZ R0, R74, R0 ;  /* 0x000000004a007221 */ /* 0x000fe40000010000 */
[C---:B------:R-:W-:Y:S02]  /*10f70*/  HMMA.16816.F32.BF16 R32, R8.reuse, R54, R32 ;  /* 0x000000360820723c */ /* 0x040fe40000041820 */
[----:B------:R-:W-:Y:S02]  /*10f80*/  FADD.FTZ R0, R69, R0 ;  /* 0x0000000045007221 */ /* 0x000fe40000010000 */
[----:B-1----:R-:W-:Y:S02]  /*10f90*/  FFMA.FTZ R12, R194, c[0x0][0x23c], -R6 ;  /* 0x00008f00c20c7a23 */ /* 0x002fe40000010806 */
[----:B------:R-:W-:Y:S02]  /*10fa0*/  FADD.FTZ R0, R71, R0 ;  /* 0x0000000047007221 */ /* 0x000fe40000010000 */
[----:B------:R1:W-:Y:S01]  /*10fb0*/  MUFU.EX2 R58, R12 ;  /* 0x0000000c003a7308 */ /* 0x0003e20000000800 */
[----:B------:R-:W-:Y:S01]  /*10fc0*/  HMMA.16816.F32.BF16 R16, R8, R38, R16 ;  /* 0x000000260810723c */ /* 0x000fe20000041810 */
[----:B------:R-:W-:-:S04]  /*10fd0*/  FADD.FTZ R0, R70, R0 ;  /* 0x0000000046007221 */ /* 0x000fc80000010000 */
[----:B------:R-:W-:-:S03]  /*10fe0*/  FADD.FTZ R0, R68, R0 ;  /* 0x0000000044007221 */ /* 0x000fc60000010000 */
[----:B------:R-:W-:Y:S01]  /*10ff0*/  HMMA.16816.F32.BF16 R28, R8, R36, R28 ;  /* 0x00000024081c723c */ /* 0x000fe2000004181c */
[----:B------:R-:W-:-:S04]  /*11000*/  FADD.FTZ R0, R22, R0 ;  /* 0x0000000016007221 */ /* 0x000fc80000010000 */
[----:B------:R-:W-:Y:S02]  /*11010*/  FADD.FTZ R0, R23, R0 ;  /* 0x0000000017007221 */ /* 0x000fe40000010000 */
[----:B-1----:R-:W-:Y:S01]  /*11020*/  FADD.FTZ R12, R234, R7 ;  /* 0x00000007ea0c7221 */ /* 0x002fe20000010000 */
[----:B------:R-:W-:Y:S01]  /*11030*/  F2FP.BF16.PACK_AB R8, R105, R106 ;  /* 0x0000006a6908723e */ /* 0x000fe200000010ff */
[----:B------:R-:W-:Y:S01]  /*11040*/  FFMA.FTZ R7, R202, c[0x0][0x23c], -R5 ;  /* 0x00008f00ca077a23 */ /* 0x000fe20000010805 */
[----:B------:R-:W-:Y:S01]  /*11050*/  F2FP.BF16.PACK_AB R10, R103, R104 ;  /* 0x00000068670a723e */ /* 0x000fe200000010ff */
[----:B------:R-:W-:Y:S02]  /*11060*/  FADD.FTZ R0, R67, R0 ;  /* 0x0000000043007221 */ /* 0x000fe40000010000 */
[----:B------:R1:W-:Y:S02]  /*11070*/  MUFU.EX2 R56, R7 ;  /* 0x0000000700387308 */ /* 0x0003e40000000800 */
[----:B------:R-:W-:-:S04]  /*11080*/  FADD.FTZ R0, R66, R0 ;  /* 0x0000000042007221 */ /* 0x000fc80000010000 */
[----:B------:R-:W-:-:S04]  /*11090*/  FADD.FTZ R0, R65, R0 ;  /* 0x0000000041007221 */ /* 0x000fc80000010000 */
[----:B------:R-:W-:-:S04]  /*110a0*/  FADD.FTZ R0, R21, R0 ;  /* 0x0000000015007221 */ /* 0x000fc80000010000 */
[----:B------:R-:W-:Y:S02]  /*110b0*/  FADD.FTZ R0, R64, R0 ;  /* 0x0000000040007221 */ /* 0x000fe40000010000 */
[----:B-1----:R-:W-:Y:S02]  /*110c0*/  FADD.FTZ R7, R235, R12 ;  /* 0x0000000ceb077221 */ /* 0x002fe40000010000 */
[----:B------:R-:W-:Y:S02]  /*110d0*/  FFMA.FTZ R12, R203, c[0x0][0x23c], -R5 ;  /* 0x00008f00cb0c7a23 */ /* 0x000fe40000010805 */
[----:B------:R-:W-:Y:S02]  /*110e0*/  FADD.FTZ R7, R236, R7 ;  /* 0x00000007ec077221 */ /* 0x000fe40000010000 */
[----:B------:R-:W1:Y:S01]  /*110f0*/  MUFU.EX2 R53, R12 ;  /* 0x0000000c00357308 */ /* 0x000e620000000800 */
[----:B------:R-:W-:Y:S02]  /*11100*/  FADD.FTZ R0, R63, R0 ;  /* 0x000000003f007221 */ /* 0x000fe40000010000 */
[----:B------:R-:W-:-:S02]  /*11110*/  FADD.FTZ R7, R238, R7 ;  /* 0x00000007ee077221 */ /* 0x000fc40000010000 */
[----:B------:R-:W-:Y:S02]  /*11120*/  FADD.FTZ R0, R62, R0 ;  /* 0x000000003e007221 */ /* 0x000fe40000010000 */
[----:B------:R-:W-:Y:S02]  /*11130*/  FADD.FTZ R7, R237, R7 ;  /* 0x00000007ed077221 */ /* 0x000fe40000010000 */
[----:B------:R-:W-:Y:S02]  /*11140*/  FADD.FTZ R0, R61, R0 ;  /* 0x000000003d007221 */ /* 0x000fe40000010000 */
[----:B------:R-:W-:Y:S02]  /*11150*/  FADD.FTZ R7, R240, R7 ;  /* 0x00000007f0077221 */ /* 0x000fe40000010000 */
[----:B------:R-:W-:Y:S02]  /*11160*/  FADD.FTZ R0, R60, R0 ;  /* 0x000000003c007221 */ /* 0x000fe40000010000 */
[----:B------:R-:W-:Y:S01]  /*11170*/  FADD.FTZ R7, R239, R7 ;  /* 0x00000007ef077221 */ /* 0x000fe20000010000 */
[----:B-1----:R-:W-:Y:S01]  /*11180*/  F2FP.BF16.PACK_AB R9, R53, R56 ;  /* 0x000000383509723e */ /* 0x002fe200000010ff */
[----:B------:R-:W-:-:S02]  /*11190*/  FFMA.FTZ R12, R205, c[0x0][0x23c], -R5 ;  /* 0x00008f00cd0c7a23 */ /* 0x000fc40000010805 */
[----:B------:R-:W-:Y:S02]  /*111a0*/  FADD.FTZ R7, R242, R7 ;  /* 0x00000007f2077221 */ /* 0x000fe40000010000 */
[----:B------:R1:W2:Y:S01]  /*111b0*/  MUFU.EX2 R52, R12 ;  /* 0x0000000c00347308 */ /* 0x0002a20000000800 */
[----:B------:R-:W-:Y:S02]  /*111c0*/  FADD.FTZ R0, R57, R0 ;  /* 0x0000000039007221 */ /* 0x000fe40000010000 */
[----:B------:R-:W-:Y:S02]  /*111d0*/  FADD.FTZ R7, R243, R7 ;  /* 0x00000007f3077221 */ /* 0x000fe40000010000 */
[----:B------:R-:W-:Y:S02]  /*111e0*/  FADD.FTZ R0, R56, R0 ;  /* 0x0000000038007221 */ /* 0x000fe40000010000 */
[----:B------:R-:W-:Y:S02]  /*111f0*/  FADD.FTZ R7, R244, R7 ;  /* 0x00000007f4077221 */ /* 0x000fe40000010000 */
[----:B------:R-:W-:-:S02]  /*11200*/  FADD.FTZ R0, R53, R0 ;  /* 0x0000000035007221 */ /* 0x000fc40000010000 */
[----:B------:R-:W-:-:S04]  /*11210*/  FADD.FTZ R7, R247, R7 ;  /* 0x00000007f7077221 */ /* 0x000fc80000010000 */
[----:B------:R-:W-:Y:S02]  /*11220*/  FADD.FTZ R7, R246, R7 ;  /* 0x00000007f6077221 */ /* 0x000fe40000010000 */
[----:B-1----:R-:W-:Y:S02]  /*11230*/  FFMA.FTZ R12, R204, c[0x0][0x23c], -R5 ;  /* 0x00008f00cc0c7a23 */ /* 0x002fe40000010805 */
[----:B------:R-:W-:Y:S02]  /*11240*/  FADD.FTZ R7, R248, R7 ;  /* 0x00000007f8077221 */ /* 0x000fe40000010000 */
[----:B------:R-:W1:Y:S01]  /*11250*/  MUFU.EX2 R47, R12 ;  /* 0x0000000c002f7308 */ /* 0x000e620000000800 */
[----:B--2---:R-:W-:Y:S02]  /*11260*/  FADD.FTZ R0, R52, R0 ;  /* 0x0000000034007221 */ /* 0x004fe40000010000 */
[----:B------:R-:W-:-:S04]  /*11270*/  FADD.FTZ R7, R249, R7 ;  /* 0x00000007f9077221 */ /* 0x000fc80000010000 */
[----:B------:R-:W-:-:S04]  /*11280*/  FADD.FTZ R7, R250, R7 ;  /* 0x00000007fa077221 */ /* 0x000fc80000010000 */
[----:B------:R-:W-:-:S04]  /*11290*/  FADD.FTZ R7, R251, R7 ;  /* 0x00000007fb077221 */ /* 0x000fc80000010000 */
[----:B------:R-:W-:Y:S01]  /*112a0*/  FADD.FTZ R7, R252, R7 ;  /* 0x00000007fc077221 */ /* 0x000fe20000010000 */
[----:B-1----:R-:W-:Y:S01]  /*112b0*/  F2FP.BF16.PACK_AB R11, R47, R52 ;  /* 0x000000342f0b723e */ /* 0x002fe200000010ff */
[----:B------:R-:W-:Y:S02]  /*112c0*/  FFMA.FTZ R12, R201, c[0x0][0x23c], -R6 ;  /* 0x00008f00c90c7a23 */ /* 0x000fe40000010806 */
[----:B------:R-:W-:Y:S02]  /*112d0*/  FADD.FTZ R7, R130, R7 ;  /* 0x0000000782077221 */ /* 0x000fe40000010000 */
[----:B------:R1:W2:Y:S01]  /*112e0*/  MUFU.EX2 R54, R12 ;  /* 0x0000000c00367308 */ /* 0x0002a20000000800 */
[----:B------:R-:W-:Y:S01]  /*112f0*/  FADD.FTZ R0, R47, R0 ;  /* 0x000000002f007221 */ /* 0x000fe20000010000 */
[C---:B---3--:R-:W-:Y:S01]  /*11300*/  HMMA.16816.F32.BF16 R144, R8.reuse, R24, R28 ;  /* 0x000000180890723c */ /* 0x048fe2000004181c */
[----:B------:R-:W-:Y:S01]  /*11310*/  FADD.FTZ R7, R129, R7 ;  /* 0x0000000781077221 */ /* 0x000fe20000010000 */
[----:B------:R-:W3:Y:S06]  /*11320*/  LDSM.16.MT88.4 R28, [R166+0x8800] ;  /* 0x00880000a61c783b */ /* 0x000eec0000004200 */
[----:B----4-:R-:W-:Y:S01]  /*11330*/  HMMA.16816.F32.BF16 R136, R8, R48, R40 ;  /* 0x000000300888723c */ /* 0x010fe20000041828 */
[----:B-1----:R-:W-:Y:S01]  /*11340*/  FFMA.FTZ R12, R206, c[0x0][0x23c], -R5 ;  /* 0x00008f00ce0c7a23 */ /* 0x002fe20000010805 */
[----:B--2---:R-:W-:-:S06]  /*11350*/  F2FP.BF16.PACK_AB R148, R54, R58 ;  /* 0x0000003a3694723e */ /* 0x004fcc00000010ff */
[C---:B------:R-:W-:Y:S01]  /*11360*/  HMMA.16816.F32.BF16 R32, R8.reuse, R50, R32 ;  /* 0x000000320820723c */ /* 0x040fe20000041820 */
[----:B------:R1:W2:Y:S07]  /*11370*/  MUFU.EX2 R44, R12 ;  /* 0x0000000c002c7308 */ /* 0x0002ae0000000800 */
[----:B------:R-:W-:Y:S01]  /*11380*/  HMMA.16816.F32.BF16 R16, R8, R26, R16 ;  /* 0x0000001a0810723c */ /* 0x000fe20000041810 */
[----:B------:R-:W-:Y:S06]  /*11390*/  LDSM.16.MT88.4 R24, [R166+0x8c00] ;  /* 0x008c0000a618783b */ /* 0x000fec0000004200 */
[----:B------:R-:W-:-:S02]  /*113a0*/  F2FP.BF16.PACK_AB R8, R82, R93 ;  /* 0x0000005d5208723e */ /* 0x000fc400000010ff */
[----:B------:R-:W-:Y:S01]  /*113b0*/  F2FP.BF16.PACK_AB R10, R59, R72 ;  /* 0x000000483b0a723e */ /* 0x000fe200000010ff */
[--C-:B-1----:R-:W-:Y:S02]  /*113c0*/  FFMA.FTZ R12, R207, c[0x0][0x23c], -R5.reuse ;  /* 0x00008f00cf0c7a23 */ /* 0x102fe40000010805 */
[----:B--2---:R-:W-:Y:S02]  /*113d0*/  FADD.FTZ R0, R44, R0 ;  /* 0x000000002c007221 */ /* 0x004fe40000010000 */
[----:B------:R1:W2:Y:S02]  /*113e0*/  MUFU.EX2 R39, R12 ;  /* 0x0000000c00277308 */ /* 0x0002a40000000800 */
[----:B-1----:R-:W-:Y:S01]  /*113f0*/  FFMA.FTZ R12, R208, c[0x0][0x23c], -R5 ;  /* 0x00008f00d00c7a23 */ /* 0x002fe20000010805 */
[C---:B--2---:R-:W-:Y:S01]  /*11400*/  F2FP.BF16.PACK_AB R9, R39.reuse, R44 ;  /* 0x0000002c2709723e */ /* 0x044fe200000010ff */
[----:B------:R-:W-:-:S04]  /*11410*/  FADD.FTZ R0, R39, R0 ;  /* 0x0000000027007221 */ /* 0x000fc80000010000 */
[----:B------:R1:W2:Y:S02]  /*11420*/  MUFU.EX2 R38, R12 ;  /* 0x0000000c00267308 */ /* 0x0002a40000000800 */
[----:B-1----:R-:W-:Y:S02]  /*11430*/  FFMA.FTZ R12, R209, c[0x0][0x23c], -R5 ;  /* 0x00008f00d10c7a23 */ /* 0x002fe40000010805 */
[----:B--2---:R-:W-:-:S04]  /*11440*/  FADD.FTZ R0, R38, R0 ;  /* 0x0000000026007221 */ /* 0x004fc80000010000 */
[----:B------:R1:W2:Y:S02]  /*11450*/  MUFU.EX2 R37, R12 ;  /* 0x0000000c00257308 */ /* 0x0002a40000000800 */
[----:B-1----:R-:W-:Y:S01]  /*11460*/  FFMA.FTZ R12, R114, c[0x0][0x23c], -R6 ;  /* 0x00008f00720c7a23 */ /* 0x002fe20000010806 */
[C---:B--2---:R-:W-:Y:S01]  /*11470*/  F2FP.BF16.PACK_AB R11, R37.reuse, R38 ;  /* 0x00000026250b723e */ /* 0x044fe200000010ff */
[----:B------:R-:W-:-:S04]  /*11480*/  FADD.FTZ R0, R37, R0 ;  /* 0x0000000025007221 */ /* 0x000fc80000010000 */
[----:B------:R1:W-:Y:S02]  /*11490*/  MUFU.EX2 R36, R12 ;  /* 0x0000000c00247308 */ /* 0x0003e40000000800 */
[C---:B------:R-:W-:Y:S08]  /*114a0*/  HMMA.16816.F32.BF16 R136, R8.reuse, R140, R136 ;  /* 0x0000008c0888723c */ /* 0x040ff00000041888 */
[----:B------:R-:W-:Y:S01]  /*114b0*/  HMMA.16816.F32.BF16 R140, R8, R142, R32 ;  /* 0x0000008e088c723c */ /* 0x000fe20000041820 */
[----:B-1----:R-:W-:-:S02]  /*114c0*/  FFMA.FTZ R12, R127, c[0x0][0x23c], -R6 ;  /* 0x00008f007f0c7a23 */ /* 0x002fc40000010806 */
[----:B------:R-:W-:Y:S02]  /*114d0*/  FADD.FTZ R6, R126, R7 ;  /* 0x000000077e067221 */ /* 0x000fe40000010000 */
[----:B------:R-:W-:Y:S01]  /*114e0*/  FFMA.FTZ R7, R212, c[0x0][0x23c], -R5 ;  /* 0x00008f00d4077a23 */ /* 0x000fe20000010805 */
[----:B------:R1:W2:Y:S01]  /*114f0*/  MUFU.EX2 R242, R12 ;  /* 0x0000000c00f27308 */ /* 0x0002a20000000800 */
[----:B------:R-:W-:Y:S01]  /*11500*/  FADD.FTZ R6, R124, R6 ;  /* 0x000000067c067221 */ /* 0x000fe20000010000 */
[----:B---3--:R-:W-:Y:S03]  /*11510*/  HMMA.16816.F32.BF16 R144, R8, R28, R144 ;  /* 0x0000001c0890723c */ /* 0x008fe60000041890 */
[----:B------:R-:W-:-:S03]  /*11520*/  FADD.FTZ R6, R122, R6 ;  /* 0x000000067a067221 */ /* 0x000fc60000010000 */
[----:B------:R3:W4:Y:S01]  /*11530*/  MUFU.EX2 R23, R7 ;  /* 0x0000000700177308 */ /* 0x0007220000000800 */
[----:B------:R-:W-:Y:S01]  /*11540*/  FADD.FTZ R6, R121, R6 ;  /* 0x0000000679067221 */ /* 0x000fe20000010000 */
[----:B------:R-:W-:Y:S03]  /*11550*/  HMMA.16816.F32.BF16 R16, R8, R30, R16 ;  /* 0x0000001e0810723c */ /* 0x000fe60000041810 */
[----:B------:R-:W-:Y:S01]  /*11560*/  FADD.FTZ R6, R120, R6 ;  /* 0x0000000678067221 */ /* 0x000fe20000010000 */
[----:B-1----:R-:W1:Y:S03]  /*11570*/  LDSM.16.MT88.4 R12, [R165+0x8c00] ;  /* 0x008c0000a50c783b */ /* 0x002e660000004200 */
[----:B------:R-:W-:Y:S01]  /*11580*/  FADD.FTZ R6, R125, R6 ;  /* 0x000000067d067221 */ /* 0x000fe20000010000 */
[----:B--2---:R-:W-:-:S03]  /*11590*/  F2FP.BF16.PACK_AB R150, R242, R36 ;  /* 0x00000024f296723e */ /* 0x004fc600000010ff */
[----:B------:R-:W-:Y:S02]  /*115a0*/  FADD.FTZ R6, R123, R6 ;  /* 0x000000067b067221 */ /* 0x000fe40000010000 */
[--C-:B---3--:R-:W-:Y:S02]  /*115b0*/  FFMA.FTZ R7, R213, c[0x0][0x23c], -R5.reuse ;  /* 0x00008f00d5077a23 */ /* 0x108fe40000010805 */
[----:B----4-:R-:W-:Y:S02]  /*115c0*/  FADD.FTZ R0, R23, R0 ;  /* 0x0000000017007221 */ /* 0x010fe40000010000 */
[----:B------:R2:W3:Y:S02]  /*115d0*/  MUFU.EX2 R22, R7 ;  /* 0x0000000700167308 */ /* 0x0004e40000000800 */
[----:B--2---:R-:W-:Y:S01]  /*115e0*/  FFMA.FTZ R7, R214, c[0x0][0x23c], -R5 ;  /* 0x00008f00d6077a23 */ /* 0x004fe20000010805 */
[C---:B---3--:R-:W-:Y:S01]  /*115f0*/  F2FP.BF16.PACK_AB R149, R22.reuse, R23 ;  /* 0x000000171695723e */ /* 0x048fe200000010ff */
[----:B------:R-:W-:-:S04]  /*11600*/  FADD.FTZ R0, R22, R0 ;  /* 0x0000000016007221 */ /* 0x000fc80000010000 */
[----:B------:R2:W3:Y:S02]  /*11610*/  MUFU.EX2 R21, R7 ;  /* 0x0000000700157308 */ /* 0x0004e40000000800 */
[----:B--2---:R-:W-:Y:S02]  /*11620*/  FFMA.FTZ R7, R215, c[0x0][0x23c], -R5 ;  /* 0x00008f00d7077a23 */ /* 0x004fe40000010805 */
[----:B------:R-:W-:Y:S02]  /*11630*/  FADD.FTZ R5, R119, R6 ;  /* 0x0000000677057221 */ /* 0x000fe40000010000 */
[----:B---3--:R-:W-:Y:S02]  /*11640*/  FADD.FTZ R0, R21, R0 ;  /* 0x0000000015007221 */ /* 0x008fe40000010000 */
[----:B------:R-:W-:Y:S01]  /*11650*/  FADD.FTZ R5, R118, R5 ;  /* 0x0000000576057221 */ /* 0x000fe20000010000 */
[----:B------:R-:W2:Y:S03]  /*11660*/  MUFU.EX2 R7, R7 ;  /* 0x0000000700077308 */ /* 0x000ea60000000800 */
[----:B------:R-:W-:-:S04]  /*11670*/  FADD.FTZ R5, R117, R5 ;  /* 0x0000000575057221 */ /* 0x000fc80000010000 */
[----:B------:R-:W-:-:S04]  /*11680*/  FADD.FTZ R5, R113, R5 ;  /* 0x0000000571057221 */ /* 0x000fc80000010000 */
[----:B------:R-:W-:-:S04]  /*11690*/  FADD.FTZ R5, R106, R5 ;  /* 0x000000056a057221 */ /* 0x000fc80000010000 */
[----:B------:R-:W-:Y:S01]  /*116a0*/  FADD.FTZ R5, R105, R5 ;  /* 0x0000000569057221 */ /* 0x000fe20000010000 */
[C---:B--2---:R-:W-:Y:S01]  /*116b0*/  F2FP.BF16.PACK_AB R151, R7.reuse, R21 ;  /* 0x000000150797723e */ /* 0x044fe200000010ff */
[----:B------:R-:W-:Y:S02]  /*116c0*/  FADD.FTZ R243, R7, R0 ;  /* 0x0000000007f37221 */ /* 0x000fe40000010000 */
[----:B------:R-:W-:-:S04]  /*116d0*/  FADD.FTZ R5, R104, R5 ;  /* 0x0000000568057221 */ /* 0x000fc80000010000 */
[----:B------:R-:W-:Y:S01]  /*116e0*/  FADD.FTZ R5, R103, R5 ;  /* 0x0000000567057221 */ /* 0x000fe20000010000 */
[----:B-1----:R-:W-:Y:S03]  /*116f0*/  HMMA.16816.F32.BF16 R136, R148, R12, R136 ;  /* 0x0000000c9488723c */ /* 0x002fe60000041888 */
[----:B------:R-:W-:-:S04]  /*11700*/  FADD.FTZ R5, R93, R5 ;  /* 0x000000055d057221 */ /* 0x000fc80000010000 */
[----:B------:R-:W-:Y:S01]  /*11710*/  FADD.FTZ R5, R82, R5 ;  /* 0x0000000552057221 */ /* 0x000fe20000010000 */
[----:B------:R-:W-:Y:S03]  /*11720*/  HMMA.16816.F32.BF16 R140, R148, R14, R140 ;  /* 0x0000000e948c723c */ /* 0x000fe6000004188c */
        /* <DEDUP_REMOVED lines=8> */
[----:B------:R-:W-:Y:S05]  /*117b0*/  @!P5 BRA `(.L_x_1068) ;  /* 0x00006db00000d947 */ /* 0x000fea0003800000 */
        /* <DEDUP_REMOVED lines=18> */
[----:B-1----:R-:W-:Y:S01]  /*118e0*/  IMAD.MOV R0, RZ, RZ, -R7 ;  /* 0x000000ffff007224 */ /* 0x002fe200078e0a07 */
[----:B------:R-:W-:-:S03]  /*118f0*/  MOV R6, RZ ;  /* 0x000000ff00067202 */ /* 0x000fc60000000f00 */
[----:B------:R-:W-:-:S04]  /*11900*/  IMAD R0, R0, R12, RZ ;  /* 0x0000000c00007224 */ /* 0x000fc800078e02ff */
[----:B------:R-:W-:-:S04]  /*11910*/  IMAD.HI.U32 R0, R7, R0, R6 ;  /* 0x0000000007007227 */ /* 0x000fc800078e0006 */
[----:B------:R-:W-:Y:S02]  /*11920*/  IMAD.MOV.U32 R7, RZ, RZ, R5 ;  /* 0x000000ffff077224 */ /* 0x000fe400078e0005 */
[----:B------:R-:W-:Y:S02]  /*11930*/  IMAD.MOV.U32 R6, RZ, RZ, R9 ;  /* 0x000000ffff067224 */ /* 0x000fe400078e0009 */
        /* <DEDUP_REMOVED lines=23> */
[----:B------:R-:W-:Y:S02]  /*11ab0*/  IMAD.WIDE R8, R0, 0x4, R210 ;  /* 0x0000000400087825 */ /* 0x000fe400078e02d2 */
[----:B------:R-:W2:Y:S04]  /*11ac0*/  LDG.E R6, [R6.64] ;  /* 0x0000000606067981 */ /* 0x000ea8000c1e1900 */
[----:B------:R-:W2:Y:S01]  /*11ad0*/  LDG.E R8, [R8.64] ;  /* 0x0000000608087981 */ /* 0x000ea2000c1e1900 */
[----:B------:R-:W-:Y:S01]  /*11ae0*/  IADD3 R0, R5, -R0, RZ ;  /* 0x8000000005007210 */ /* 0x000fe20007ffe0ff */
[----:B------:R-:W-:-:S04]  /*11af0*/  IMAD.MOV.U32 R5, RZ, RZ, c[0x0][0x2d0] ;  /* 0x0000b400ff057624 */ /* 0x000fc800078e00ff */
[----:B------:R-:W-:-:S05]  /*11b00*/  IMAD R0, R0, R5, -0x100 ;  /* 0xffffff0000007424 */ /* 0x000fca00078e0205 */
[----:B------:R-:W-:-:S05]  /*11b10*/  SHF.R.S32.HI R5, RZ, 0x1f, R0 ;  /* 0x0000001fff057819 */ /* 0x000fca0000011400 */
[----:B------:R-:W-:Y:S02]  /*11b20*/  IMAD R5, R5, c[0x0][0x1a0], RZ ;  /* 0x0000680005057a24 */ /* 0x000fe400078e02ff */
[----:B--2---:R-:W-:Y:S02]  /*11b30*/  IMAD.IADD R8, R8, 0x1, -R6 ;  /* 0x0000000108087824 */ /* 0x004fe400078e0a06 */
[----:B------:R-:W-:-:S03]  /*11b40*/  IMAD.WIDE.U32 R6, R0, c[0x0][0x1a0], RZ ;  /* 0x0000680000067a25 */ /* 0x000fc600078e00ff */
[----:B------:R-:W-:Y:S01]  /*11b50*/  SHF.R.S32.HI R9, RZ, 0x1f, R8 ;  /* 0x0000001fff097819 */ /* 0x000fe20000011408 */
[----:B------:R-:W-:-:S04]  /*11b60*/  IMAD R0, R0, c[0x0][0x1a4], R5 ;  /* 0x0000690000007a24 */ /* 0x000fc800078e0205 */
[----:B------:R-:W-:Y:S01]  /*11b70*/  IMAD R5, R9, c[0x0][0x188], RZ ;  /* 0x0000620009057a24 */ /* 0x000fe200078e02ff */
[----:B------:R-:W-:-:S03]  /*11b80*/  IADD3 R7, R7, R0, RZ ;  /* 0x0000000007077210 */ /* 0x000fc60007ffe0ff */
[C---:B------:R-:W-:Y:S02]  /*11b90*/  IMAD R5, R8.reuse, c[0x0][0x18c], R5 ;  /* 0x0000630008057a24 */ /* 0x040fe400078e0205 */
[----:B------:R-:W-:-:S04]  /*11ba0*/  IMAD.WIDE.U32 R6, R8, c[0x0][0x188], R6 ;  /* 0x0000620008067a25 */ /* 0x000fc800078e0006 */
[----:B------:R-:W-:Y:S01]  /*11bb0*/  IMAD.IADD R5, R7, 0x1, R5 ;  /* 0x0000000107057824 */ /* 0x000fe200078e0205 */
[----:B------:R-:W-:Y:S01]  /*11bc0*/  MOV R0, R6 ;  /* 0x0000000600007202 */ /* 0x000fe20000000f00 */
[----:B------:R-:W-:Y:S05]  /*11bd0*/  BRA `(.L_x_1070) ;  /* 0x0000003000007947 */ /* 0x000fea0003800000 */
.L_x_1069:
[----:B------:R-:W-:-:S05]  /*11be0*/  IMAD.MOV.U32 R0, RZ, RZ, c[0x0][0x1a0] ;  /* 0x00006800ff007624 */ /* 0x000fca00078e00ff */
[----:B------:R-:W-:-:S04]  /*11bf0*/  LEA R0, -R0, RZ, 0x8 ;  /* 0x000000ff00007211 */ /* 0x000fc800078e41ff */
[----:B------:R-:W-:Y:S02]  /*11c00*/  SHF.R.S32.HI R5, RZ, 0x1f, R0 ;  /* 0x0000001fff057819 */ /* 0x000fe40000011400 */
.L_x_1070:
[----:B------:R-:W-:Y:S01]  /*11c10*/  ISETP.GE.AND P0, PT, R132, c[0x0][0x220], PT ;  /* 0x0000880084007a0c */ /* 0x000fe20003f06270 */
[----:B------:R-:W-:Y:S01]  /*11c20*/  IMAD.MOV.U32 R16, RZ, RZ, c[0x0][0x1a0] ;  /* 0x00006800ff107624 */ /* 0x000fe200078e00ff */
[----:B------:R-:W-:Y:S01]  /*11c30*/  LEA R46, P5, R0, R46, 0x1 ;  /* 0x0000002e002e7211 */ /* 0x000fe200078a08ff */
[----:B------:R-:W-:Y:S01]  /*11c40*/  IMAD.MOV.U32 R24, RZ, RZ, 0x5 ;  /* 0x00000005ff187424 */ /* 0x000fe200078e00ff */
[----:B------:R-:W1:Y:S01]  /*11c50*/  S2R R44, SR_TID.X ;  /* 0x00000000002c7919 */ /* 0x000e620000002100 */
[----:B------:R-:W-:Y:S01]  /*11c60*/  IMAD.SHL.U32 R16, R16, 0x20, RZ ;  /* 0x0000002010107824 */ /* 0x000fe200078e00ff */
[----:B------:R-:W-:Y:S01]  /*11c70*/  LEA.HI.X R45, R0, R45, R5, 0x1, P5 ;  /* 0x0000002d002d7211 */ /* 0x000fe200028f0c05 */
[----:B------:R-:W-:Y:S01]  /*11c80*/  IMAD.MOV.U32 R23, RZ, RZ, c[0x0][0x1a0] ;  /* 0x00006800ff177624 */ /* 0x000fe200078e00ff */
[----:B------:R-:W-:-:S04]  /*11c90*/  LOP3.LUT R188, R188, 0xfffffffe, RZ, 0xc0, !PT ;  /* 0xfffffffebcbc7812 */ /* 0x000fc800078ec0ff */
[----:B------:R-:W-:Y:S01]  /*11ca0*/  SHF.L.U64.HI R23, R23, R24, c[0x0][0x1a4] ;  /* 0x0000690017177619 */ /* 0x000fe20000010218 */
[----:B------:R-:W-:Y:S01]  /*11cb0*/  @!P0 IMAD.MOV.U32 R6, RZ, RZ, c[0x0][0x1a0] ;  /* 0x00006800ff068624 */ /* 0x000fe200078e00ff */
[----:B------:R-:W-:Y:S01]  /*11cc0*/  @P0 STS [R185+0x5000], RZ ;  /* 0x005000ffb9000388 */ /* 0x000fe20000000800 */
[----:B------:R-:W-:Y:S01]  /*11cd0*/  @!P0 IMAD.MOV.U32 R7, RZ, RZ, c[0x0][0x1a0] ;  /* 0x00006800ff078624 */ /* 0x000fe200078e00ff */
[----:B------:R-:W-:Y:S01]  /*11ce0*/  @!P0 IADD3 R16, P4, P3, R0, R152, R16 ;  /* 0x0000009800108210 */ /* 0x000fe20007b9e010 */
[--C-:B------:R-:W-:Y:S01]  /*11cf0*/  @!P0 IMAD.MOV.U32 R10, RZ, RZ, R152.reuse ;  /* 0x000000ffff0a8224 */ /* 0x100fe200078e0098 */
[----:B------:R-:W-:Y:S01]  /*11d00*/  @P0 STS [R185+0x5004], RZ ;  /* 0x005004ffb9000388 */ /* 0x000fe20000000800 */
[--C-:B------:R-:W-:Y:S02]  /*11d10*/  @!P0 IMAD.MOV.U32 R11, RZ, RZ, R155.reuse ;  /* 0x000000ffff0b8224 */ /* 0x100fe400078e009b */
[----:B------:R-:W-:Y:S01]  /*11d20*/  @!P0 IMAD.MOV.U32 R8, RZ, RZ, R152 ;  /* 0x000000ffff088224 */ /* 0x000fe200078e0098 */
[----:B------:R-:W-:Y:S01]  /*11d30*/  @P0 STS.64 [R185+0x5008], RZ ;  /* 0x005008ffb9000388 */ /* 0x000fe20000000a00 */
[----:B------:R-:W-:-:S02]  /*11d40*/  @!P0 IMAD.MOV.U32 R9, RZ, RZ, R155 ;  /* 0x000000ffff098224 */ /* 0x000fc400078e009b */
[----:B------:R-:W-:-:S04]  /*11d50*/  @!P0 IMAD.WIDE.U32 R10, R6, 0xa0, R10 ;  /* 0x000000a0060a8825 */ /* 0x000fc800078e000a */
[----:B------:R-:W-:-:S04]  /*11d60*/  @!P0 IMAD.WIDE.U32 R8, R7, 0xc0, R8 ;  /* 0x000000c007088825 */ /* 0x000fc800078e0008 */
[----:B------:R-:W-:Y:S02]  /*11d70*/  @!P0 IMAD.MOV.U32 R17, RZ, RZ, c[0x0][0x1a0] ;  /* 0x00006800ff118624 */ /* 0x000fe400078e00ff */
[----:B------:R-:W-:Y:S02]  /*11d80*/  @!P0 IMAD.MOV.U32 R6, RZ, RZ, R152 ;  /* 0x000000ffff068224 */ /* 0x000fe400078e0098 */
[----:B------:R-:W-:Y:S02]  /*11d90*/  @!P0 IMAD.MOV.U32 R7, RZ, RZ, R155 ;  /* 0x000000ffff078224 */ /* 0x000fe400078e009b */
[----:B------:R-:W-:Y:S02]  /*11da0*/  @!P0 IMAD.MOV.U32 R14, RZ, RZ, c[0x0][0x1a0] ;  /* 0x00006800ff0e8624 */ /* 0x000fe400078e00ff */
[----:B------:R-:W-:Y:S02]  /*11db0*/  @!P0 IMAD.MOV.U32 R18, RZ, RZ, R46 ;  /* 0x000000ffff128224 */ /* 0x000fe400078e002e */
[----:B------:R-:W-:Y:S01]  /*11dc0*/  @!P0 IMAD.MOV.U32 R19, RZ, RZ, R45 ;  /* 0x000000ffff138224 */ /* 0x000fe200078e002d */
[----:B------:R-:W-:Y:S01]  /*11dd0*/  @!P0 LEA R27, P1, R14, R152, 0x7 ;  /* 0x000000980e1b8211 */ /* 0x000fe200078238ff */
[----:B------:R-:W-:-:S02]  /*11de0*/  @!P0 IMAD.MOV.U32 R15, RZ, RZ, c[0x0][0x1a0] ;  /* 0x00006800ff0f8624 */ /* 0x000fc400078e00ff */
[----:B------:R-:W-:Y:S01]  /*11df0*/  @!P0 IMAD.MOV.U32 R12, RZ, RZ, c[0x0][0x1a0] ;  /* 0x00006800ff0c8624 */ /* 0x000fe200078e00ff */
[----:B------:R-:W-:Y:S01]  /*11e00*/  @!PT LDS RZ, [RZ] ;  /* 0x00000000fffff984 */ /* 0x000fe20000000800 */
[----:B------:R-:W-:Y:S01]  /*11e10*/  @!PT LDS RZ, [RZ] ;  /* 0x00000000fffff984 */ /* 0x000fe20000000800 */
[----:B------:R-:W-:Y:S01]  /*11e20*/  @!PT LDS RZ, [RZ] ;  /* 0x00000000fffff984 */ /* 0x000fe20000000800 */
[----:B------:R2:W-:Y:S01]  /*11e30*/  @!P0 LDGSTS.E.BYPASS.LTC128B.128 [R185+0x5000], [R18.64] ;  /* 0x0500000012b98fae */ /* 0x0005e2000b901d46 */
[----:B------:R-:W-:Y:S01]  /*11e40*/  @!P0 IMAD.MOV.U32 R154, RZ, RZ, R152 ;  /* 0x000000ffff9a8224 */ /* 0x000fe200078e0098 */
[----:B------:R-:W-:Y:S01]  /*11e50*/  @!P0 LEA R22, P2, R15, R152, 0x6 ;  /* 0x000000980f168211 */ /* 0x000fe200078430ff */
[----:B------:R-:W-:Y:S01]  /*11e60*/  @!P0 IMAD.WIDE.U32 R6, R17, 0xe0, R6 ;  /* 0x000000e011068825 */ /* 0x000fe200078e0006 */
[----:B------:R-:W-:Y:S03]  /*11e70*/  @P0 STS.128 [R185+0x5800], RZ ;  /* 0x005800ffb9000388 */ /* 0x000fe60000000c00 */
[----:B------:R-:W-:Y:S02]  /*11e80*/  @!P0 IMAD.MOV.U32 R17, RZ, RZ, c[0x0][0x1a4] ;  /* 0x00006900ff118624 */ /* 0x000fe400078e00ff */
[----:B------:R-:W-:-:S02]  /*11e90*/  @!P0 IMAD.MOV.U32 R21, RZ, RZ, c[0x0][0x1a4] ;  /* 0x00006900ff158624 */ /* 0x000fc400078e00ff */
[----:B------:R-:W-:Y:S01]  /*11ea0*/  @!P0 IMAD.WIDE.U32 R12, R12, 0x60, R154 ;  /* 0x000000600c0c8825 */ /* 0x000fe200078e009a */
[-C--:B------:R-:W-:Y:S02]  /*11eb0*/  @!P0 LEA.HI.X R25, R14, R155.reuse, R17, 0x7, P1 ;  /* 0x0000009b0e198211 */ /* 0x080fe400008f3c11 */
[----:B------:R-:W-:Y:S01]  /*11ec0*/  @!P0 LEA.HI.X R26, R15, R155, R21, 0x6, P2 ;  /* 0x0000009b0f1a8211 */ /* 0x000fe200010f3415 */
[----:B------:R-:W-:Y:S01]  /*11ed0*/  @!P0 IMAD.MOV.U32 R14, RZ, RZ, c[0x0][0x1a4] ;  /* 0x00006900ff0e8624 */ /* 0x000fe200078e00ff */
[----:B------:R-:W-:Y:S01]  /*11ee0*/  @!P0 IADD3 R15, P1, R0, R12, RZ ;  /* 0x0000000c000f8210 */ /* 0x000fe20007f3e0ff */
[----:B------:R-:W-:Y:S02]  /*11ef0*/  @!P0 IMAD.MOV.U32 R12, RZ, RZ, c[0x0][0x1a4] ;  /* 0x00006900ff0c8624 */ /* 0x000fe400078e00ff */
[----:B------:R-:W-:Y:S02]  /*11f00*/  @!P0 IMAD R14, R14, 0xc0, RZ ;  /* 0x000000c00e0e8824 */ /* 0x000fe400078e02ff */
[----:B-1----:R-:W-:-:S05]  /*11f10*/  IMAD.SHL.U32 R44, R44, 0x2, RZ ;  /* 0x000000022c2c7824 */ /* 0x002fca00078e00ff */
[----:B------:R-:W-:Y:S01]  /*11f20*/  LOP3.LUT R44, R44, 0x6, RZ, 0xc0, !PT ;  /* 0x000000062c2c7812 */ /* 0x000fe200078ec0ff */
[----:B--2---:R-:W-:Y:S01]  /*11f30*/  @!P0 IMAD.MOV.U32 R18, RZ, RZ, c[0x0][0x1a4] ;  /* 0x00006900ff128624 */ /* 0x004fe200078e00ff */
[----:B------:R-:W-:-:S03]  /*11f40*/  @!P0 IADD3.X R19, R5, R155, R23, P4, P3 ;  /* 0x0000009b05138210 */ /* 0x000fc600027e6417 */
[----:B------:R-:W-:Y:S01]  /*11f50*/  @!P0 IMAD R17, R18, 0x60, RZ ;  /* 0x0000006012118824 */ /* 0x000fe200078e02ff */
[----:B------:R-:W-:-:S04]  /*11f60*/  @!P0 LEA R18, P2, R16, c[0x0][0x170], 0x1 ;  /* 0x00005c0010128a11 */ /* 0x000fc800078408ff */
[----:B------:R-:W-:Y:S01]  /*11f70*/  @!P0 IADD3.X R24, R5, R13, R17, P1, !PT ;  /* 0x0000000d05188210 */ /* 0x000fe20000ffe411 */
[----:B------:R-:W-:Y:S01]  /*11f80*/  @!P0 IMAD R13, R12, 0xe0, RZ ;  /* 0x000000e00c0d8824 */ /* 0x000fe200078e02ff */
[----:B------:R-:W-:Y:S01]  /*11f90*/  @!P0 LEA.HI.X R19, R16, c[0x0][0x174], R19, 0x1, P2 ;  /* 0x00005d0010138a11 */ /* 0x000fe200010f0c13 */
[----:B------:R-:W-:Y:S01]  /*11fa0*/  @!P0 IMAD R16, R21, 0xa0, RZ ;  /* 0x000000a015108824 */ /* 0x000fe200078e02ff */
[C---:B------:R-:W-:Y:S02]  /*11fb0*/  @!P0 IADD3 R12, P5, R0.reuse, R22, RZ ;  /* 0x00000016000c8210 */ /* 0x040fe40007fbe0ff */
[C---:B------:R-:W-:Y:S01]  /*11fc0*/  @!P0 IADD3 R21, P3, R0.reuse, R10, RZ ;  /* 0x0000000a00158210 */ /* 0x040fe20007f7e0ff */
[----:B------:R-:W-:Y:S01]  /*11fd0*/  @!PT LDS RZ, [RZ] ;  /* 0x00000000fffff984 */ /* 0x000fe20000000800 */
[----:B------:R-:W-:Y:S01]  /*11fe0*/  @!PT LDS RZ, [RZ] ;  /* 0x00000000fffff984 */ /* 0x000fe20000000800 */
[----:B------:R-:W-:Y:S01]  /*11ff0*/  @!PT LDS RZ, [RZ] ;  /* 0x00000000fffff984 */ /* 0x000fe20000000800 */
[----:B------:R1:W-:Y:S01]  /*12000*/  @!P0 LDGSTS.E.BYPASS.LTC128B.128 [R185+0x5800], [R18.64] ;  /* 0x0580000012b98fae */ /* 0x0003e2000b901d46 */
[C---:B------:R-:W-:Y:S02]  /*12010*/  @!P0 IADD3 R22, P2, R0.reuse, R8, RZ ;  /* 0x0000000800168210 */ /* 0x040fe40007f5e0ff */
[C---:B------:R-:W-:Y:S01]  /*12020*/  @!P0 IADD3 R23, P1, R0.reuse, R6, RZ ;  /* 0x0000000600178210 */ /* 0x040fe20007f3e0ff */
[C---:B------:R-:W-:Y:S01]  /*12030*/  @!P0 IMAD.X R6, R5.reuse, 0x1, R26, P5 ;  /* 0x0000000105068824 */ /* 0x040fe200028e061a */
[----:B------:R-:W-:Y:S01]  /*12040*/  @!P0 IADD3 R0, P4, R0, R27, RZ ;  /* 0x0000001b00008210 */ /* 0x000fe20007f9e0ff */
[----:B------:R-:W-:Y:S01]  /*12050*/  @P0 STS.128 [R185+0x6000], RZ ;  /* 0x006000ffb9000388 */ /* 0x000fe20000000c00 */
[----:B------:R-:W-:-:S02]  /*12060*/  @!P0 IADD3.X R11, R5, R11, R16, P3, !PT ;  /* 0x0000000b050b8210 */ /* 0x000fc40001ffe410 */
[C---:B------:R-:W-:Y:S02]  /*12070*/  @!P0 IADD3.X R9, R5.reuse, R14, R9, P2, !PT ;  /* 0x0000000e05098210 */ /* 0x040fe400017fe409 */
[C---:B------:R-:W-:Y:S02]  /*12080*/  @!P0 LEA R16, P2, R12.reuse, c[0x0][0x170], 0x1 ;  /* 0x00005c000c108a11 */ /* 0x040fe400078408ff */
[C---:B------:R-:W-:Y:S01]  /*12090*/  @!P0 IADD3.X R7, R5.reuse, R7, R13, P1, !PT ;  /* 0x0000000705078210 */ /* 0x040fe20000ffe40d */
[----:B------:R-:W-:Y:S01]  /*120a0*/  @!P0 IMAD.X R5, R5, 0x1, R25, P4 ;  /* 0x0000000105058824 */ /* 0x000fe200020e0619 */
[----:B------:R-:W-:Y:S02]  /*120b0*/  @!P0 LEA R14, P1, R15, c[0x0][0x170], 0x1 ;  /* 0x00005c000f0e8a11 */ /* 0x000fe400078208ff */
[----:B------:R-:W-:Y:S02]  /*120c0*/  @!P0 LEA.HI.X R17, R12, c[0x0][0x174], R6, 0x1, P2 ;  /* 0x00005d000c118a11 */ /* 0x000fe400010f0c06 */
[----:B------:R-:W-:-:S02]  /*120d0*/  @!P0 LEA R12, P4, R0, c[0x0][0x170], 0x1 ;  /* 0x00005c00000c8a11 */ /* 0x000fc400078808ff */
        /* <DEDUP_REMOVED lines=8> */
[----:B------:R-:W-:Y:S02]  /*12160*/  @!P0 LEA.HI.X R13, R0, c[0x0][0x174], R5, 0x1, P4 ;  /* 0x00005d00000d8a11 */ /* 0x000fe400020f0c05 */
[----:B------:R-:W-:Y:S01]  /*12170*/  @!P0 LEA R6, P1, R23, c[0x0][0x170], 0x1 ;  /* 0x00005c0017068a11 */ /* 0x000fe200078208ff */
[----:B------:R-:W-:Y:S01]  /*12180*/  @!PT LDS RZ, [RZ] ;  /* 0x00000000fffff984 */ /* 0x000fe20000000800 */
[----:B------:R-:W-:Y:S01]  /*12190*/  @!PT LDS RZ, [RZ] ;  /* 0x00000000fffff984 */ /* 0x000fe20000000800 */
[----:B------:R-:W-:Y:S01]  /*121a0*/  @!PT LDS RZ, [RZ] ;  /* 0x00000000fffff984 */ /* 0x000fe20000000800 */
[----:B------:R2:W-:Y:S01]  /*121b0*/  @!P0 LDGSTS.E.BYPASS.LTC128B.128 [R185+0x6800], [R14.64] ;  /* 0x068000000eb98fae */ /* 0x0005e2000b901d46 */
[----:B------:R-:W-:-:S02]  /*121c0*/  @!P0 LEA.HI.X R11, R21, c[0x0][0x174], R11, 0x1, P3 ;  /* 0x00005d00150b8a11 */ /* 0x000fc400018f0c0b */
[----:B------:R-:W-:Y:S01]  /*121d0*/  @!P0 LEA.HI.X R9, R22, c[0x0][0x174], R9, 0x1, P2 ;  /* 0x00005d0016098a11 */ /* 0x000fe200010f0c09 */
[----:B------:R-:W-:Y:S01]  /*121e0*/  @P0 STS.128 [R185+0x7000], RZ ;  /* 0x007000ffb9000388 */ /* 0x000fe20000000c00 */
[----:B------:R-:W-:Y:S02]  /*121f0*/  @!P0 LEA.HI.X R7, R23, c[0x0][0x174], R7, 0x1, P1 ;  /* 0x00005d0017078a11 */ /* 0x000fe400008f0c07 */
[----:B------:R-:W-:Y:S01]  /*12200*/  ISETP.GE.AND P1, PT, R216, 0x3, PT ;  /* 0x00000003d800780c */ /* 0x000fe20003f26270 */
        /* <DEDUP_REMOVED lines=9> */
[----:B------:R-:W-:Y:S01]  /*122a0*/  @P0 STS.128 [R185+0x8000], RZ ;  /* 0x008000ffb9000388 */ /* 0x000fe20000000c00 */
[----:B------:R-:W-:-:S03]  /*122b0*/  @P1 LOP3.LUT R188, R188, 0x1, RZ, 0xfc, !PT ;  /* 0x00000001bcbc1812 */ /* 0x000fc600078efcff */
        /* <DEDUP_REMOVED lines=9> */
[----:B--2---:R-:W-:Y:S04]  /*12350*/  LDSM.16.M88.4 R12, [R168] ;  /* 0x00000000a80c783b */ /* 0x004fe80000000200 */
[----:B-1----:R-:W1:Y:S04]  /*12360*/  LDSM.16.M88.4 R16, [R164+0x1000] ;  /* 0x00100000a410783b */ /* 0x002e680000000200 */
[----:B------:R-:W-:Y:S04]  /*12370*/  LDSM.16.M88.4 R32, [R167] ;  /* 0x00000000a720783b */ /* 0x000fe80000000200 */
[----:B------:R-:W-:Y:S04]  /*12380*/  LDSM.16.M88.4 R40, [R164+0x1400] ;  /* 0x00140000a428783b */ /* 0x000fe80000000200 */
[----:B---3--:R-:W2:Y:S04]  /*12390*/  LDSM.16.M88.4 R8, [R169] ;  /* 0x00000000a908783b */ /* 0x008ea80000000200 */
[----:B------:R-:W3:Y:S01]  /*123a0*/  LDSM.16.M88.4 R48, [R184] ;  /* 0x00000000b830783b */ /* 0x000ee20000000200 */
[----:B----4-:R-:W-:-:S03]  /*123b0*/  IMAD.SHL.U32 R6, R241, 0x100, RZ ;  /* 0x00000100f1067824 */ /* 0x010fc600078e00ff */
[----:B------:R-:W4:Y:S04]  /*123c0*/  LDSM.16.M88.4 R52, [R164+0x1800] ;  /* 0x00180000a434783b */ /* 0x000f280000000200 */
[----:B------:R-:W-:Y:S04]  /*123d0*/  LDSM.16.M88.4 R56, [R164+0x1c00] ;  /* 0x001c0000a438783b */ /* 0x000fe80000000200 */
[----:B------:R-:W0:Y:S01]  /*123e0*/  LDGDEPBAR ;  /* 0x00000000000079af */ /* 0x000e220000000000 */
[C---:B-1----:R-:W-:Y:S08]  /*123f0*/  HMMA.16816.F32.BF16 R24, R12.reuse, R16, RZ ;  /* 0x000000100c18723c */ /* 0x042ff000000418ff */
[----:B------:R-:W-:Y:S11]  /*12400*/  HMMA.16816.F32.BF16 R16, R12, R18, RZ ;  /* 0x000000120c10723c */ /* 0x000ff600000418ff */
[----:B------:R-:W-:Y:S05]  /*12410*/  @!UPT UIADD3 URZ, URZ, URZ, URZ ;  /* 0x0000003f3f3ff290 */ /* 0x000fea000fffe03f */
[----:B--2---:R-:W-:Y:S08]  /*12420*/  HMMA.16816.F32.BF16 R28, R8, R32, R24 ;  /* 0x00000020081c723c */ /* 0x004ff00000041818 */
[----:B------:R-:W-:Y:S08]  /*12430*/  HMMA.16816.F32.BF16 R24, R12, R40, RZ ;  /* 0x000000280c18723c */ /* 0x000ff000000418ff */
[----:B------:R-:W-:Y:S08]  /*12440*/  HMMA.16816.F32.BF16 R36, R8, R34, R16 ;  /* 0x000000220824723c */ /* 0x000ff00000041810 */
[----:B------:R-:W-:Y:S01]  /*12450*/  HMMA.16816.F32.BF16 R16, R12, R42, RZ ;  /* 0x0000002a0c10723c */ /* 0x000fe200000418ff */
[----:B------:R-:W1:Y:S01]  /*12460*/  LDSM.16.M88.4 R40, [R183] ;  /* 0x00000000b728783b */ /* 0x000e620000000200 */
[----:B------:R-:W-:-:S02]  /*12470*/  FMUL.FTZ R28, R28, c[0x0][0x2ec] ;  /* 0x0000bb001c1c7a20 */ /* 0x000fc40000410000 */
[----:B------:R-:W-:Y:S02]  /*12480*/  FMUL.FTZ R29, R29, c[0x0][0x2ec] ;  /* 0x0000bb001d1d7a20 */ /* 0x000fe40000410000 */
[----:B------:R-:W-:Y:S01]  /*12490*/  FMUL.FTZ R30, R30, c[0x0][0x2ec] ;  /* 0x0000bb001e1e7a20 */ /* 0x000fe20000410000 */
[----:B------:R-:W-:Y:S01]  /*124a0*/  MUFU.TANH R201, R28 ;  /* 0x0000001c00c97308 */ /* 0x000fe20000002400 */
[----:B------:R-:W-:Y:S01]  /*124b0*/  FMUL.FTZ R31, R31, c[0x0][0x2ec] ;  /* 0x0000bb001f1f7a20 */ /* 0x000fe20000410000 */
[----:B---3--:R-:W-:Y:S06]  /*124c0*/  HMMA.16816.F32.BF16 R32, R8, R48, R24 ;  /* 0x000000300820723c */ /* 0x008fec0000041818 */
[----:B------:R-:W-:Y:S01]  /*124d0*/  MUFU.TANH R101, R29 ;  /* 0x0000001d00657308 */ /* 0x000fe20000002400 */
[----:B------:R-:W-:Y:S01]  /*124e0*/  FMUL.FTZ R36, R36, c[0x0][0x2ec] ;  /* 0x0000bb0024247a20 */ /* 0x000fe20000410000 */
[----:B----4-:R-:W-:Y:S01]  /*124f0*/  HMMA.16816.F32.BF16 R24, R12, R54, RZ ;  /* 0x000000360c18723c */ /* 0x010fe200000418ff */
[----:B------:R-:W-:-:S02]  /*12500*/  FMUL.FTZ R37, R37, c[0x0][0x2ec] ;  /* 0x0000bb0025257a20 */ /* 0x000fc40000410000 */
[----:B------:R-:W-:Y:S02]  /*12510*/  FMUL.FTZ R38, R38, c[0x0][0x2ec] ;  /* 0x0000bb0026267a20 */ /* 0x000fe40000410000 */
[----:B------:R-:W-:Y:S01]  /*12520*/  FMUL.FTZ R39, R39, c[0x0][0x2ec] ;  /* 0x0000bb0027277a20 */ /* 0x000fe20000410000 */
[----:B------:R-:W-:Y:S02]  /*12530*/  MUFU.TANH R222, R30 ;  /* 0x0000001e00de7308 */ /* 0x000fe40000002400 */
[----:B------:R-:W-:Y:S01]  /*12540*/  HMMA.16816.F32.BF16 R16, R8, R50, R16 ;  /* 0x000000320810723c */ /* 0x000fe20000041810 */
[----:B------:R-:W2:Y:S05]  /*12550*/  LDSM.16.M88.4 R48, [R182] ;  /* 0x00000000b630783b */ /* 0x000eaa0000000200 */
[----:B------:R3:W4:Y:S02]  /*12560*/  MUFU.TANH R105, R31 ;  /* 0x0000001f00697308 */ /* 0x0007240000002400 */
[----:B------:R-:W-:-:S02]  /*12570*/  FMUL.FTZ R32, R32, c[0x0][0x2ec] ;  /* 0x0000bb0020207a20 */ /* 0x000fc40000410000 */
[----:B------:R-:W-:Y:S02]  /*12580*/  FMUL.FTZ R33, R33, c[0x0][0x2ec] ;  /* 0x0000bb0021217a20 */ /* 0x000fe40000410000 */
[----:B------:R-:W-:Y:S02]  /*12590*/  FMUL.FTZ R34, R34, c[0x0][0x2ec] ;  /* 0x0000bb0022227a20 */ /* 0x000fe40000410000 */
[----:B------:R-:W-:Y:S01]  /*125a0*/  FMUL.FTZ R35, R35, c[0x0][0x2ec] ;  /* 0x0000bb0023237a20 */ /* 0x000fe20000410000 */
[----:B------:R-:W-:Y:S01]  /*125b0*/  MUFU.TANH R221, R36 ;  /* 0x0000002400dd7308 */ /* 0x000fe20000002400 */
[----:B---3--:R-:W-:Y:S07]  /*125c0*/  HMMA.16816.F32.BF16 R28, R12, R52, RZ ;  /* 0x000000340c1c723c */ /* 0x008fee00000418ff */
[----:B------:R-:W3:Y:S01]  /*125d0*/  MUFU.TANH R100, R37 ;  /* 0x0000002500647308 */ /* 0x000ee20000002400 */
[----:B------:R-:W-:Y:S01]  /*125e0*/  FMUL.FTZ R16, R16, c[0x0][0x2ec] ;  /* 0x0000bb0010107a20 */ /* 0x000fe20000410000 */
[----:B------:R-:W-:Y:S01]  /*125f0*/  LDSM.16.M88.4 R52, [R178] ;  /* 0x00000000b234783b */ /* 0x000fe20000000200 */
[----:B------:R-:W-:-:S02]  /*12600*/  FMUL.FTZ R17, R17, c[0x0][0x2ec] ;  /* 0x0000bb0011117a20 */ /* 0x000fc40000410000 */
[----:B------:R-:W-:Y:S02]  /*12610*/  FMUL.FTZ R18, R18, c[0x0][0x2ec] ;  /* 0x0000bb0012127a20 */ /* 0x000fe40000410000 */
[----:B------:R-:W-:Y:S01]  /*12620*/  FMUL.FTZ R19, R19, c[0x0][0x2ec] ;  /* 0x0000bb0013137a20 */ /* 0x000fe20000410000 */
[----:B------:R-:W-:Y:S08]  /*12630*/  MUFU.TANH R220, R38 ;  /* 0x0000002600dc7308 */ /* 0x000ff00000002400 */
[----:B------:R5:W1:Y:S08]  /*12640*/  MUFU.TANH R106, R39 ;  /* 0x00000027006a7308 */ /* 0x000a700000002400 */
[----:B------:R-:W-:Y:S01]  /*12650*/  MUFU.TANH R219, R32 ;  /* 0x0000002000db7308 */ /* 0x000fe20000002400 */
[----:B-----5:R-:W5:Y:S07]  /*12660*/  LDSM.16.M88.4 R36, [R164+0x2000] ;  /* 0x00200000a424783b */ /* 0x020f6e0000000200 */
[----:B------:R-:W-:Y:S08]  /*12670*/  MUFU.TANH R91, R33 ;  /* 0x00000021005b7308 */ /* 0x000ff00000002400 */
[----:B------:R-:W-:Y:S08]  /*12680*/  MUFU.TANH R218, R34 ;  /* 0x0000002200da7308 */ /* 0x000ff00000002400 */
[----:B------:R1:W-:Y:S08]  /*12690*/  MUFU.TANH R107, R35 ;  /* 0x00000023006b7308 */ /* 0x0003f00000002400 */
[----:B------:R-:W-:Y:S01]  /*126a0*/  MUFU.TANH R217, R16 ;  /* 0x0000001000d97308 */ /* 0x000fe20000002400 */
[C---:B-1----:R-:W-:Y:S07]  /*126b0*/  HMMA.16816.F32.BF16 R32, R8.reuse, R40, R28 ;  /* 0x000000280820723c */ /* 0x042fee000004181c */
[----:B------:R-:W1:Y:S01]  /*126c0*/  MUFU.TANH R99, R17 ;  /* 0x0000001100637308 */ /* 0x000e620000002400 */
[----:B------:R-:W-:Y:S07]  /*126d0*/  HMMA.16816.F32.BF16 R28, R8, R42, R24 ;  /* 0x0000002a081c723c */ /* 0x000fee0000041818 */
[----:B------:R-:W-:Y:S01]  /*126e0*/  MUFU.TANH R215, R18 ;  /* 0x0000001200d77308 */ /* 0x000fe20000002400 */
[----:B------:R-:W1:Y:S01]  /*126f0*/  LDSM.16.M88.4 R40, [R181] ;  /* 0x00000000b528783b */ /* 0x000e620000000200 */
[----:B------:R-:W-:Y:S06]  /*12700*/  HMMA.16816.F32.BF16 R24, R12, R56, RZ ;  /* 0x000000380c18723c */ /* 0x000fec00000418ff */
[----:B------:R2:W1:Y:S01]  /*12710*/  MUFU.TANH R109, R19 ;  /* 0x00000013006d7308 */ /* 0x0004620000002400 */
[----:B------:R-:W-:-:S02]  /*12720*/  FMUL.FTZ R32, R32, c[0x0][0x2ec] ;  /* 0x0000bb0020207a20 */ /* 0x000fc40000410000 */
[----:B------:R-:W-:Y:S02]  /*12730*/  FMUL.FTZ R33, R33, c[0x0][0x2ec] ;  /* 0x0000bb0021217a20 */ /* 0x000fe40000410000 */
[----:B------:R-:W-:-:S03]  /*12740*/  FMUL.FTZ R34, R34, c[0x0][0x2ec] ;  /* 0x0000bb0022227a20 */ /* 0x000fc60000410000 */
[----:B------:R-:W-:Y:S01]  /*12750*/  MUFU.TANH R226, R32 ;  /* 0x0000002000e27308 */ /* 0x000fe20000002400 */
[----:B------:R-:W-:Y:S02]  /*12760*/  FMUL.FTZ R35, R35, c[0x0][0x2ec] ;  /* 0x0000bb0023237a20 */ /* 0x000fe40000410000 */
[----:B------:R-:W-:Y:S01]  /*12770*/  FMUL.FTZ R0, R28, c[0x0][0x2ec] ;  /* 0x0000bb001c007a20 */ /* 0x000fe20000410000 */
[----:B--2---:R-:W-:Y:S01]  /*12780*/  HMMA.16816.F32.BF16 R16, R12, R58, RZ ;  /* 0x0000003a0c10723c */ /* 0x004fe200000418ff */
[----:B------:R-:W-:Y:S03]  /*12790*/  LDSM.16.M88.4 R56, [R164+0x3c00] ;  /* 0x003c0000a438783b */ /* 0x000fe60000000200 */
[----:B------:R2:W-:Y:S04]  /*127a0*/  MUFU.TANH R224, R0 ;  /* 0x0000000000e07308 */ /* 0x0005e80000002400 */
[----:B------:R-:W-:Y:S04]  /*127b0*/  HMMA.16816.F32.BF16 R84, R8, R48, R24 ;  /* 0x000000300854723c */ /* 0x000fe80000041818 */
[----:B------:R-:W-:Y:S04]  /*127c0*/  MUFU.TANH R95, R33 ;  /* 0x00000021005f7308 */ /* 0x000fe80000002400 */
[----:B-----5:R-:W-:Y:S01]  /*127d0*/  HMMA.16816.F32.BF16 R24, R12, R38, RZ ;  /* 0x000000260c18723c */ /* 0x020fe200000418ff */
[----:B--2---:R-:W-:-:S03]  /*127e0*/  FMUL.FTZ R0, R29, c[0x0][0x2ec] ;  /* 0x0000bb001d007a20 */ /* 0x004fc60000410000 */
[----:B------:R-:W-:Y:S08]  /*127f0*/  MUFU.TANH R225, R34 ;  /* 0x0000002200e17308 */ /* 0x000ff00000002400 */
[----:B------:R2:W5:Y:S08]  /*12800*/  MUFU.TANH R96, R0 ;  /* 0x0000000000607308 */ /* 0x0005700000002400 */
[----:B------:R1:W-:Y:S01]  /*12810*/  MUFU.TANH R111, R35 ;  /* 0x00000023006f7308 */ /* 0x0003e20000002400 */
[----:B--2---:R-:W-:-:S07]  /*12820*/  FMUL.FTZ R0, R30, c[0x0][0x2ec] ;  /* 0x0000bb001e007a20 */ /* 0x004fce0000410000 */
[----:B------:R2:W-:Y:S01]  /*12830*/  MUFU.TANH R223, R0 ;  /* 0x0000000000df7308 */ /* 0x0005e20000002400 */
[----:B-1----:R-:W-:Y:S01]  /*12840*/  HMMA.16816.F32.BF16 R32, R8, R50, R16 ;  /* 0x000000320820723c */ /* 0x002fe20000041810 */
[----:B------:R-:W-:Y:S07]  /*12850*/  LDSM.16.M88.4 R48, [R179] ;  /* 0x00000000b330783b */ /* 0x000fee0000000200 */
[----:B------:R-:W-:Y:S01]  /*12860*/  HMMA.16816.F32.BF16 R16, R12, R36, RZ ;  /* 0x000000240c10723c */ /* 0x000fe200000418ff */
[----:B------:R-:W-:Y:S01]  /*12870*/  LDSM.16.M88.4 R36, [R180] ;  /* 0x00000000b424783b */ /* 0x000fe20000000200 */
[----:B--2---:R-:W-:-:S03]  /*12880*/  FMUL.FTZ R0, R31, c[0x0][0x2ec] ;  /* 0x0000bb001f007a20 */ /* 0x004fc60000410000 */
[----:B------:R-:W1:Y:S01]  /*12890*/  LDSM.16.M88.4 R28, [R164+0x2400] ;  /* 0x00240000a41c783b */ /* 0x000e620000000200 */
[----:B------:R2:W1:Y:S02]  /*128a0*/  MUFU.TANH R113, R0 ;  /* 0x0000000000717308 */ /* 0x0004640000002400 */
[----:B--2---:R-:W-:Y:S11]  /*128b0*/  FMUL.FTZ R0, R85, c[0x0][0x2ec] ;  /* 0x0000bb0055007a20 */ /* 0x004ff60000410000 */
[----:B------:R-:W-:Y:S05]  /*128c0*/  @!UPT UIADD3 URZ, URZ, URZ, URZ ;  /* 0x0000003f3f3ff290 */ /* 0x000fea000fffe03f */
[C---:B------:R-:W-:Y:S01]  /*128d0*/  HMMA.16816.F32.BF16 R16, R8.reuse, R40, R16 ;  /* 0x000000280810723c */ /* 0x040fe20000041810 */
[----:B------:R2:W1:Y:S07]  /*128e0*/  MUFU.TANH R97, R0 ;  /* 0x0000000000617308 */ /* 0x00046e0000002400 */
[----:B------:R-:W-:Y:S01]  /*128f0*/  HMMA.16816.F32.BF16 R40, R8, R42, R24 ;  /* 0x0000002a0828723c */ /* 0x000fe20000041818 */
[----:B--2---:R-:W-:-:S07]  /*12900*/  FMUL.FTZ R0, R87, c[0x0][0x2ec] ;  /* 0x0000bb0057007a20 */ /* 0x004fce0000410000 */
[C---:B-1----:R-:W-:Y:S01]  /*12910*/  HMMA.16816.F32.BF16 R24, R12.reuse, R28, RZ ;  /* 0x0000001c0c18723c */ /* 0x042fe200000418ff */
[----:B------:R1:W2:Y:S07]  /*12920*/  MUFU.TANH R115, R0 ;  /* 0x0000000000737308 */ /* 0x0002ae0000002400 */
[----:B------:R-:W-:Y:S01]  /*12930*/  HMMA.16816.F32.BF16 R28, R12, R30, RZ ;  /* 0x0000001e0c1c723c */ /* 0x000fe200000418ff */
[----:B-1----:R-:W-:-:S04]  /*12940*/  FMUL.FTZ R0, R32, c[0x0][0x2ec] ;  /* 0x0000bb0020007a20 */ /* 0x002fc80000410000 */
[----:B------:R1:W-:Y:S02]  /*12950*/  MUFU.TANH R214, R0 ;  /* 0x0000000000d67308 */ /* 0x0003e40000002400 */
[----:B-1----:R-:W-:-:S06]  /*12960*/  FMUL.FTZ R0, R33, c[0x0][0x2ec] ;  /* 0x0000bb0021007a20 */ /* 0x002fcc0000410000 */
[----:B------:R1:W1:Y:S02]  /*12970*/  MUFU.TANH R98, R0 ;  /* 0x0000000000627308 */ /* 0x0002640000002400 */
[----:B-1----:R-:W-:-:S06]  /*12980*/  FMUL.FTZ R0, R34, c[0x0][0x2ec] ;  /* 0x0000bb0022007a20 */ /* 0x002fcc0000410000 */
[----:B------:R1:W-:Y:S02]  /*12990*/  MUFU.TANH R213, R0 ;  /* 0x0000000000d57308 */ /* 0x0003e40000002400 */
[----:B-1----:R-:W-:Y:S02]  /*129a0*/  FMUL.FTZ R0, R35, c[0x0][0x2ec] ;  /* 0x0000bb0023007a20 */ /* 0x002fe40000410000 */
[----:B------:R-:W1:Y:S04]  /*129b0*/  LDSM.16.M88.4 R32, [R164+0x2800] ;  /* 0x00280000a420783b */ /* 0x000e680000000200 */
[----:B------:R2:W1:Y:S02]  /*129c0*/  MUFU.TANH R116, R0 ;  /* 0x0000000000747308 */ /* 0x0004640000002400 */
[----:B--2---:R-:W-:-:S06]  /*129d0*/  FMUL.FTZ R0, R16, c[0x0][0x2ec] ;  /* 0x0000bb0010007a20 */ /* 0x004fcc0000410000 */
[----:B------:R2:W-:Y:S02]  /*129e0*/  MUFU.TANH R212, R0 ;  /* 0x0000000000d47308 */ /* 0x0005e40000002400 */
[----:B--2---:R-:W-:-:S06]  /*129f0*/  FMUL.FTZ R0, R17, c[0x0][0x2ec] ;  /* 0x0000bb0011007a20 */ /* 0x004fcc0000410000 */
[----:B------:R2:W1:Y:S02]  /*12a00*/  MUFU.TANH R94, R0 ;  /* 0x00000000005e7308 */ /* 0x0004640000002400 */
[----:B--2---:R-:W-:-:S06]  /*12a10*/  FMUL.FTZ R0, R18, c[0x0][0x2ec] ;  /* 0x0000bb0012007a20 */ /* 0x004fcc0000410000 */
[----:B------:R2:W-:Y:S02]  /*12a20*/  MUFU.TANH R209, R0 ;  /* 0x0000000000d17308 */ /* 0x0005e40000002400 */
[----:B--2---:R-:W-:Y:S02]  /*12a30*/  FMUL.FTZ R0, R19, c[0x0][0x2ec] ;  /* 0x0000bb0013007a20 */ /* 0x004fe40000410000 */
[C---:B------:R-:W-:Y:S04]  /*12a40*/  HMMA.16816.F32.BF16 R16, R8.reuse, R36, R24 ;  /* 0x000000240810723c */ /* 0x040fe80000041818 */
[----:B------:R2:W2:Y:S04]  /*12a50*/  MUFU.TANH R119, R0 ;  /* 0x0000000000777308 */ /* 0x0004a80000002400 */
[----:B------:R-:W-:Y:S08]  /*12a60*/  HMMA.16816.F32.BF16 R36, R8, R38, R28 ;  /* 0x000000260824723c */ /* 0x000ff0000004181c */
[----:B-1----:R-:W-:Y:S01]  /*12a70*/  HMMA.16816.F32.BF16 R28, R12, R32, RZ ;  /* 0x000000200c1c723c */ /* 0x002fe200000418ff */
[----:B--2---:R-:W-:-:S04]  /*12a80*/  FMUL.FTZ R0, R40, c[0x0][0x2ec] ;  /* 0x0000bb0028007a20 */ /* 0x004fc80000410000 */
[----:B------:R1:W-:Y:S03]  /*12a90*/  MUFU.TANH R208, R0 ;  /* 0x0000000000d07308 */ /* 0x0003e60000002400 */
[----:B------:R-:W-:Y:S01]  /*12aa0*/  HMMA.16816.F32.BF16 R24, R12, R34, RZ ;  /* 0x000000220c18723c */ /* 0x000fe200000418ff */
[----:B-1----:R-:W-:Y:S11]  /*12ab0*/  FMUL.FTZ R0, R41, c[0x0][0x2ec] ;  /* 0x0000bb0029007a20 */ /* 0x002ff60000410000 */
[----:B------:R-:W-:Y:S04]  /*12ac0*/  @!UPT UIADD3 URZ, URZ, URZ, URZ ;  /* 0x0000003f3f3ff290 */ /* 0x000fe8000fffe03f */
[C---:B------:R-:W-:Y:S01]  /*12ad0*/  HMMA.16816.F32.BF16 R32, R8.reuse, R48, R28 ;  /* 0x000000300820723c */ /* 0x040fe2000004181c */
[----:B------:R1:W2:Y:S07]  /*12ae0*/  MUFU.TANH R87, R0 ;  /* 0x0000000000577308 */ /* 0x0002ae0000002400 */
[----:B------:R-:W-:Y:S01]  /*12af0*/  HMMA.16816.F32.BF16 R28, R8, R50, R24 ;  /* 0x00000032081c723c */ /* 0x000fe20000041818 */
[----:B------:R-:W2:Y:S01]  /*12b00*/  LDSM.16.M88.4 R48, [R164+0x3000] ;  /* 0x00300000a430783b */ /* 0x000ea20000000200 */
[----:B-1----:R-:W-:-:S04]  /*12b10*/  FMUL.FTZ R0, R42, c[0x0][0x2ec] ;  /* 0x0000bb002a007a20 */ /* 0x002fc80000410000 */
[----:B------:R1:W-:Y:S02]  /*12b20*/  MUFU.TANH R207, R0 ;  /* 0x0000000000cf7308 */ /* 0x0003e40000002400 */
[----:B-1----:R-:W-:Y:S02]  /*12b30*/  FMUL.FTZ R0, R43, c[0x0][0x2ec] ;  /* 0x0000bb002b007a20 */ /* 0x002fe40000410000 */
[----:B------:R-:W1:Y:S04]  /*12b40*/  LDSM.16.M88.4 R40, [R164+0x2c00] ;  /* 0x002c0000a428783b */ /* 0x000e680000000200 */
[----:B------:R3:W1:Y:S01]  /*12b50*/  MUFU.TANH R121, R0 ;  /* 0x0000000000797308 */ /* 0x0006620000002400 */
[----:B--2---:R-:W-:Y:S01]  /*12b60*/  HMMA.16816.F32.BF16 R24, R12, R48, RZ ;  /* 0x000000300c18723c */ /* 0x004fe200000418ff */
[----:B---3--:R-:W-:-:S06]  /*12b70*/  FMUL.FTZ R0, R16, c[0x0][0x2ec] ;  /* 0x0000bb0010007a20 */ /* 0x008fcc0000410000 */
[----:B------:R2:W-:Y:S02]  /*12b80*/  MUFU.TANH R206, R0 ;  /* 0x0000000000ce7308 */ /* 0x0005e40000002400 */
[----:B--2---:R-:W-:-:S06]  /*12b90*/  FMUL.FTZ R0, R17, c[0x0][0x2ec] ;  /* 0x0000bb0011007a20 */ /* 0x004fcc0000410000 */
[----:B------:R2:W-:Y:S02]  /*12ba0*/  MUFU.TANH R81, R0 ;  /* 0x0000000000517308 */ /* 0x0005e40000002400 */
[----:B--2---:R-:W-:-:S06]  /*12bb0*/  FMUL.FTZ R0, R18, c[0x0][0x2ec] ;  /* 0x0000bb0012007a20 */ /* 0x004fcc0000410000 */
[----:B------:R2:W-:Y:S02]  /*12bc0*/  MUFU.TANH R205, R0 ;  /* 0x0000000000cd7308 */ /* 0x0005e40000002400 */
[----:B--2---:R-:W-:Y:S02]  /*12bd0*/  FMUL.FTZ R0, R19, c[0x0][0x2ec] ;  /* 0x0000bb0013007a20 */ /* 0x004fe40000410000 */
[----:B-1----:R-:W-:Y:S04]  /*12be0*/  HMMA.16816.F32.BF16 R16, R12, R40, RZ ;  /* 0x000000280c10723c */ /* 0x002fe800000418ff */
[----:B------:R1:W-:Y:S02]  /*12bf0*/  MUFU.TANH R122, R0 ;  /* 0x00000000007a7308 */ /* 0x0003e40000002400 */
[----:B-1----:R-:W-:-:S06]  /*12c00*/  FMUL.FTZ R0, R36, c[0x0][0x2ec] ;  /* 0x0000bb0024007a20 */ /* 0x002fcc0000410000 */
[----:B------:R1:W-:Y:S11]  /*12c10*/  MUFU.TANH R204, R0 ;  /* 0x0000000000cc7308 */ /* 0x0003f60000002400 */
[----:B------:R-:W-:Y:S01]  /*12c20*/  @!UPT UIADD3 URZ, URZ, URZ, URZ ;  /* 0x0000003f3f3ff290 */ /* 0x000fe2000fffe03f */
[----:B------:R-:W-:Y:S01]  /*12c30*/  HMMA.16816.F32.BF16 R16, R8, R52, R16 ;  /* 0x000000340810723c */ /* 0x000fe20000041810 */
[----:B-1----:R-:W-:-:S04]  /*12c40*/  FMUL.FTZ R0, R37, c[0x0][0x2ec] ;  /* 0x0000bb0025007a20 */ /* 0x002fc80000410000 */
[----:B------:R1:W2:Y:S02]  /*12c50*/  MUFU.TANH R85, R0 ;  /* 0x0000000000557308 */ /* 0x0002a40000002400 */
[----:B-1----:R-:W-:-:S06]  /*12c60*/  FMUL.FTZ R0, R38, c[0x0][0x2ec] ;  /* 0x0000bb0026007a20 */ /* 0x002fcc0000410000 */
[----:B------:R1:W-:Y:S02]  /*12c70*/  MUFU.TANH R203, R0 ;  /* 0x0000000000cb7308 */ /* 0x0003e40000002400 */
[----:B-1----:R-:W-:Y:S02]  /*12c80*/  FMUL.FTZ R0, R39, c[0x0][0x2ec] ;  /* 0x0000bb0027007a20 */ /* 0x002fe40000410000 */
[----:B------:R-:W-:Y:S01]  /*12c90*/  HMMA.16816.F32.BF16 R36, R12, R42, RZ ;  /* 0x0000002a0c24723c */ /* 0x000fe200000418ff */
[----:B------:R-:W-:Y:S03]  /*12ca0*/  LDSM.16.M88.4 R40, [R176] ;  /* 0x00000000b028783b */ /* 0x000fe60000000200 */
[----:B------:R1:W3:Y:S02]  /*12cb0*/  MUFU.TANH R123, R0 ;  /* 0x00000000007b7308 */ /* 0x0002e40000002400 */
[----:B-1----:R-:W-:-:S06]  /*12cc0*/  FMUL.FTZ R0, R32, c[0x0][0x2ec] ;  /* 0x0000bb0020007a20 */ /* 0x002fcc0000410000 */
[----:B------:R1:W-:Y:S11]  /*12cd0*/  MUFU.TANH R196, R0 ;  /* 0x0000000000c47308 */ /* 0x0003f60000002400 */
[----:B------:R-:W-:Y:S01]  /*12ce0*/  @!UPT UIADD3 URZ, URZ, URZ, URZ ;  /* 0x0000003f3f3ff290 */ /* 0x000fe2000fffe03f */
[----:B------:R-:W-:Y:S01]  /*12cf0*/  HMMA.16816.F32.BF16 R36, R8, R54, R36 ;  /* 0x000000360824723c */ /* 0x000fe20000041824 */
[----:B------:R-:W-:Y:S01]  /*12d00*/  LDSM.16.M88.4 R52, [R175] ;  /* 0x00000000af34783b */ /* 0x000fe20000000200 */
[----:B-1----:R-:W-:-:S04]  /*12d10*/  FMUL.FTZ R0, R33, c[0x0][0x2ec] ;  /* 0x0000bb0021007a20 */ /* 0x002fc80000410000 */
[----:B------:R1:W1:Y:S02]  /*12d20*/  MUFU.TANH R89, R0 ;  /* 0x0000000000597308 */ /* 0x0002640000002400 */
[----:B-1----:R-:W-:-:S06]  /*12d30*/  FMUL.FTZ R0, R34, c[0x0][0x2ec] ;  /* 0x0000bb0022007a20 */ /* 0x002fcc0000410000 */
[----:B------:R1:W-:Y:S02]  /*12d40*/  MUFU.TANH R195, R0 ;  /* 0x0000000000c37308 */ /* 0x0003e40000002400 */
[----:B-1----:R-:W-:Y:S02]  /*12d50*/  FMUL.FTZ R0, R35, c[0x0][0x2ec] ;  /* 0x0000bb0023007a20 */ /* 0x002fe40000410000 */
[----:B------:R-:W1:Y:S04]  /*12d60*/  LDSM.16.M88.4 R32, [R177] ;  /* 0x00000000b120783b */ /* 0x000e680000000200 */
[----:B------:R2:W1:Y:S02]  /*12d70*/  MUFU.TANH R125, R0 ;  /* 0x00000000007d7308 */ /* 0x0004640000002400 */
[----:B--2---:R-:W-:-:S06]  /*12d80*/  FMUL.FTZ R0, R28, c[0x0][0x2ec] ;  /* 0x0000bb001c007a20 */ /* 0x004fcc0000410000 */
[----:B------:R2:W-:Y:S02]  /*12d90*/  MUFU.TANH R193, R0 ;  /* 0x0000000000c17308 */ /* 0x0005e40000002400 */
[----:B--2---:R-:W-:Y:S01]  /*12da0*/  FMUL.FTZ R0, R29, c[0x0][0x2ec] ;  /* 0x0000bb001d007a20 */ /* 0x004fe20000410000 */
[----:B-1----:R-:W-:Y:S05]  /*12db0*/  HMMA.16816.F32.BF16 R24, R8, R32, R24 ;  /* 0x000000200818723c */ /* 0x002fea0000041818 */
[----:B------:R1:W-:Y:S02]  /*12dc0*/  MUFU.TANH R90, R0 ;  /* 0x00000000005a7308 */ /* 0x0003e40000002400 */
[----:B-1----:R-:W-:-:S06]  /*12dd0*/  FMUL.FTZ R0, R30, c[0x0][0x2ec] ;  /* 0x0000bb001e007a20 */ /* 0x002fcc0000410000 */
[----:B------:R1:W-:Y:S02]  /*12de0*/  MUFU.TANH R192, R0 ;  /* 0x0000000000c07308 */ /* 0x0003e40000002400 */
[----:B-1----:R-:W-:Y:S02]  /*12df0*/  FMUL.FTZ R0, R31, c[0x0][0x2ec] ;  /* 0x0000bb001f007a20 */ /* 0x002fe40000410000 */
[----:B------:R-:W1:Y:S04]  /*12e00*/  LDSM.16.M88.4 R28, [R164+0x3400] ;  /* 0x00340000a41c783b */ /* 0x000e680000000200 */
[----:B------:R2:W-:Y:S02]  /*12e10*/  MUFU.TANH R112, R0 ;  /* 0x0000000000707308 */ /* 0x0005e40000002400 */
[----:B--2---:R-:W-:-:S06]  /*12e20*/  FMUL.FTZ R0, R16, c[0x0][0x2ec] ;  /* 0x0000bb0010007a20 */ /* 0x004fcc0000410000 */
[----:B------:R2:W-:Y:S02]  /*12e30*/  MUFU.TANH R187, R0 ;  /* 0x0000000000bb7308 */ /* 0x0005e40000002400 */
[----:B--2---:R-:W-:-:S06]  /*12e40*/  FMUL.FTZ R0, R17, c[0x0][0x2ec] ;  /* 0x0000bb0011007a20 */ /* 0x004fcc0000410000 */
[----:B------:R2:W1:Y:S02]  /*12e50*/  MUFU.TANH R93, R0 ;  /* 0x00000000005d7308 */ /* 0x0004640000002400 */
[----:B--2---:R-:W-:-:S06]  /*12e60*/  FMUL.FTZ R0, R18, c[0x0][0x2ec] ;  /* 0x0000bb0012007a20 */ /* 0x004fcc0000410000 */
[----:B------:R2:W-:Y:S02]  /*12e70*/  MUFU.TANH R162, R0 ;  /* 0x0000000000a27308 */ /* 0x0005e40000002400 */
[----:B--2---:R-:W-:Y:S02]  /*12e80*/  FMUL.FTZ R0, R19, c[0x0][0x2ec] ;  /* 0x0000bb0013007a20 */ /* 0x004fe40000410000 */
[----:B------:R-:W-:Y:S01]  /*12e90*/  HMMA.16816.F32.BF16 R16, R12, R50, RZ ;  /* 0x000000320c10723c */ /* 0x000fe200000418ff */
[----:B------:R-:W2:Y:S03]  /*12ea0*/  LDSM.16.M88.4 R48, [R164+0x3800] ;  /* 0x00380000a430783b */ /* 0x000ea60000000200 */
[----:B------:R1:W1:Y:S02]  /*12eb0*/  MUFU.TANH R110, R0 ;  /* 0x00000000006e7308 */ /* 0x0002640000002400 */
[----:B-1----:R-:W-:-:S06]  /*12ec0*/  FMUL.FTZ R0, R36, c[0x0][0x2ec] ;  /* 0x0000bb0024007a20 */ /* 0x002fcc0000410000 */
[----:B------:R1:W-:Y:S02]  /*12ed0*/  MUFU.TANH R159, R0 ;  /* 0x00000000009f7308 */ /* 0x0003e40000002400 */
[----:B-1----:R-:W-:-:S06]  /*12ee0*/  FMUL.FTZ R0, R37, c[0x0][0x2ec] ;  /* 0x0000bb0025007a20 */ /* 0x002fcc0000410000 */
[----:B------:R1:W-:Y:S02]  /*12ef0*/  MUFU.TANH R82, R0 ;  /* 0x0000000000527308 */ /* 0x0003e40000002400 */
[----:B-1----:R-:W-:-:S06]  /*12f00*/  FMUL.FTZ R0, R38, c[0x0][0x2ec] ;  /* 0x0000bb0026007a20 */ /* 0x002fcc0000410000 */
[----:B------:R1:W-:Y:S02]  /*12f10*/  MUFU.TANH R158, R0 ;  /* 0x00000000009e7308 */ /* 0x0003e40000002400 */
[----:B-1----:R-:W-:Y:S02]  /*12f20*/  FMUL.FTZ R0, R39, c[0x0][0x2ec] ;  /* 0x0000bb0027007a20 */ /* 0x002fe40000410000 */
[----:B------:R-:W-:Y:S04]  /*12f30*/  HMMA.16816.F32.BF16 R36, R8, R34, R16 ;  /* 0x000000220824723c */ /* 0x000fe80000041810 */
[----:B------:R1:W-:Y:S04]  /*12f40*/  MUFU.TANH R47, R0 ;  /* 0x00000000002f7308 */ /* 0x0003e80000002400 */
[C---:B------:R-:W-:Y:S08]  /*12f50*/  HMMA.16816.F32.BF16 R16, R12.reuse, R28, RZ ;  /* 0x0000001c0c10723c */ /* 0x040ff000000418ff */
[----:B------:R-:W-:Y:S01]  /*12f60*/  HMMA.16816.F32.BF16 R28, R12, R30, RZ ;  /* 0x0000001e0c1c723c */ /* 0x000fe200000418ff */
[----:B-1----:R-:W-:-:S04]  /*12f70*/  FMUL.FTZ R0, R24, c[0x0][0x2ec] ;  /* 0x0000bb0018007a20 */ /* 0x002fc80000410000 */
[----:B------:R1:W-:Y:S03]  /*12f80*/  MUFU.TANH R155, R0 ;  /* 0x00000000009b7308 */ /* 0x0003e60000002400 */
[----:B--2---:R-:W-:Y:S08]  /*12f90*/  HMMA.16816.F32.BF16 R32, R12, R48, RZ ;  /* 0x000000300c20723c */ /* 0x004ff000000418ff */
[----:B------:R-:W-:Y:S01]  /*12fa0*/  HMMA.16816.F32.BF16 R16, R8, R40, R16 ;  /* 0x000000280810723c */ /* 0x000fe20000041810 */
[----:B-1----:R-:W-:-:S07]  /*12fb0*/  FMUL.FTZ R0, R25, c[0x0][0x2ec] ;  /* 0x0000bb0019007a20 */ /* 0x002fce0000410000 */
[C---:B------:R-:W-:Y:S01]  /*12fc0*/  HMMA.16816.F32.BF16 R60, R8.reuse, R42, R28 ;  /* 0x0000002a083c723c */ /* 0x040fe2000004181c */
[----:B------:R-:W1:Y:S01]  /*12fd0*/  LDSM.16.M88.4 R40, [R174] ;  /* 0x00000000ae28783b */ /* 0x000e620000000200 */
[----:B------:R2:W1:Y:S06]  /*12fe0*/  MUFU.TANH R92, R0 ;  /* 0x00000000005c7308 */ /* 0x00046c0000002400 */
[----:B------:R-:W-:Y:S01]  /*12ff0*/  HMMA.16816.F32.BF16 R76, R8, R52, R32 ;  /* 0x00000034084c723c */ /* 0x000fe20000041820 */
[----:B------:R-:W-:Y:S07]  /*13000*/  LDSM.16.M88.4 R32, [R172] ;  /* 0x00000000ac20783b */ /* 0x000fee0000000200 */
[----:B------:R-:W-:Y:S01]  /*13010*/  HMMA.16816.F32.BF16 R28, R12, R56, RZ ;  /* 0x000000380c1c723c */ /* 0x000fe200000418ff */
[----:B------:R-:W-:-:S02]  /*13020*/  FMUL.FTZ R5, R19, c[0x0][0x2ec] ;  /* 0x0000bb0013057a20 */ /* 0x000fc40000410000 */
[----:B--2---:R-:W-:Y:S02]  /*13030*/  FMUL.FTZ R0, R26, c[0x0][0x2ec] ;  /* 0x0000bb001a007a20 */ /* 0x004fe40000410000 */
[----:B------:R-:W-:Y:S03]  /*13040*/  MUFU.TANH R103, R5 ;  /* 0x0000000500677308 */ /* 0x000fe60000002400 */
[----:B------:R-:W-:-:S05]  /*13050*/  FMUL.FTZ R21, R61, c[0x0][0x2ec] ;  /* 0x0000bb003d157a20 */ /* 0x000fca0000410000 */
[----:B------:R2:W-:Y:S08]  /*13060*/  MUFU.TANH R152, R0 ;  /* 0x0000000000987308 */ /* 0x0005f00000002400 */
[----:B------:R3:W-:Y:S03]  /*13070*/  MUFU.TANH R23, R21 ;  /* 0x0000001500177308 */ /* 0x0007e60000002400 */
[----:B-1----:R-:W-:Y:S01]  /*13080*/  HMMA.16816.F32.BF16 R68, R8, R40, R28 ;  /* 0x000000280844723c */ /* 0x002fe2000004181c */
[----:B--2---:R-:W-:-:S04]  /*13090*/  FMUL.FTZ R0, R27, c[0x0][0x2ec] ;  /* 0x0000bb001b007a20 */ /* 0x004fc80000410000 */
[----:B------:R1:W2:Y:S03]  /*130a0*/  MUFU.TANH R108, R0 ;  /* 0x00000000006c7308 */ /* 0x0002a60000002400 */
[----:B------:R-:W-:Y:S01]  /*130b0*/  HMMA.16816.F32.BF16 R24, R12, R50, RZ ;  /* 0x000000320c18723c */ /* 0x000fe200000418ff */
[----:B------:R-:W2:Y:S01]  /*130c0*/  LDSM.16.M88.4 R48, [R164+0x4400] ;  /* 0x00440000a430783b */ /* 0x000ea20000000200 */
[----:B---3--:R-:W-:-:S04]  /*130d0*/  FMUL.FTZ R21, R63, c[0x0][0x2ec] ;  /* 0x0000bb003f157a20 */ /* 0x008fc80000410000 */
[----:B------:R-:W-:Y:S01]  /*130e0*/  MUFU.TANH R102, R21 ;  /* 0x0000001500667308 */ /* 0x000fe20000002400 */
[----:B-1----:R-:W-:-:S07]  /*130f0*/  FMUL.FTZ R0, R36, c[0x0][0x2ec] ;  /* 0x0000bb0024007a20 */ /* 0x002fce0000410000 */
[----:B------:R1:W-:Y:S10]  /*13100*/  MUFU.TANH R130, R0 ;  /* 0x0000000000827308 */ /* 0x0003f40000002400 */
[----:B------:R-:W-:Y:S01]  /*13110*/  HMMA.16816.F32.BF16 R72, R8, R54, R24 ;  /* 0x000000360848723c */ /* 0x000fe20000041818 */
[----:B------:R-:W-:Y:S07]  /*13120*/  LDSM.16.M88.4 R52, [R173] ;  /* 0x00000000ad34783b */ /* 0x000fee0000000200 */
[----:B------:R-:W-:Y:S01]  /*13130*/  HMMA.16816.F32.BF16 R24, R12, R58, RZ ;  /* 0x0000003a0c18723c */ /* 0x000fe200000418ff */
[----:B-1----:R-:W-:-:S04]  /*13140*/  FMUL.FTZ R0, R37, c[0x0][0x2ec] ;  /* 0x0000bb0025007a20 */ /* 0x002fc80000410000 */
[----:B------:R1:W-:Y:S02]  /*13150*/  MUFU.TANH R83, R0 ;  /* 0x0000000000537308 */ /* 0x0003e40000002400 */
[----:B-1----:R-:W-:Y:S11]  /*13160*/  FMUL.FTZ R0, R38, c[0x0][0x2ec] ;  /* 0x0000bb0026007a20 */ /* 0x002ff60000410000 */
[----:B------:R-:W-:Y:S06]  /*13170*/  @!UPT UIADD3 URZ, URZ, URZ, URZ ;  /* 0x0000003f3f3ff290 */ /* 0x000fec000fffe03f */
[----:B------:R-:W-:Y:S01]  /*13180*/  HMMA.16816.F32.BF16 R64, R8, R42, R24 ;  /* 0x0000002a0840723c */ /* 0x000fe20000041818 */
[----:B------:R-:W-:Y:S01]  /*13190*/  LDSM.16.M88.4 R40, [R164+0x4c00] ;  /* 0x004c0000a428783b */ /* 0x000fe20000000200 */
[----:B------:R1:W-:Y:S06]  /*131a0*/  MUFU.TANH R127, R0 ;  /* 0x00000000007f7308 */ /* 0x0003ec0000002400 */
[----:B--2---:R-:W-:Y:S01]  /*131b0*/  HMMA.16816.F32.BF16 R24, R12, R48, RZ ;  /* 0x000000300c18723c */ /* 0x004fe200000418ff */
[----:B-1----:R-:W-:Y:S02]  /*131c0*/  FMUL.FTZ R0, R39, c[0x0][0x2ec] ;  /* 0x0000bb0027007a20 */ /* 0x002fe40000410000 */
[----:B------:R-:W1:Y:S02]  /*131d0*/  LDSM.16.M88.4 R36, [R164+0x4000] ;  /* 0x00400000a424783b */ /* 0x000e640000000200 */
[----:B------:R2:W-:Y:S02]  /*131e0*/  MUFU.TANH R104, R0 ;  /* 0x0000000000687308 */ /* 0x0005e40000002400 */
[----:B--2---:R-:W-:-:S06]  /*131f0*/  FMUL.FTZ R0, R16, c[0x0][0x2ec] ;  /* 0x0000bb0010007a20 */ /* 0x004fcc0000410000 */
[----:B------:R2:W-:Y:S02]  /*13200*/  MUFU.TANH R124, R0 ;  /* 0x00000000007c7308 */ /* 0x0005e40000002400 */
[----:B--2---:R-:W-:Y:S01]  /*13210*/  FMUL.FTZ R0, R17, c[0x0][0x2ec] ;  /* 0x0000bb0011007a20 */ /* 0x004fe20000410000 */
[----:B-1----:R-:W-:Y:S05]  /*13220*/  HMMA.16816.F32.BF16 R28, R12, R38, RZ ;  /* 0x000000260c1c723c */ /* 0x002fea00000418ff */
[----:B------:R1:W2:Y:S02]  /*13230*/  MUFU.TANH R88, R0 ;  /* 0x0000000000587308 */ /* 0x0002a40000002400 */
[----:B-1----:R-:W-:-:S02]  /*13240*/  FMUL.FTZ R0, R18, c[0x0][0x2ec] ;  /* 0x0000bb0012007a20 */ /* 0x002fc40000410000 */
[----:B------:R-:W-:Y:S01]  /*13250*/  HMMA.16816.F32.BF16 R16, R12, R36, RZ ;  /* 0x000000240c10723c */ /* 0x000fe200000418ff */
[----:B------:R-:W1:Y:S03]  /*13260*/  LDSM.16.M88.4 R36, [R164+0x4800] ;  /* 0x00480000a424783b */ /* 0x000e660000000200 */
[----:B------:R3:W-:Y:S02]  /*13270*/  MUFU.TANH R120, R0 ;  /* 0x0000000000787308 */ /* 0x0007e40000002400 */
[----:B---3--:R-:W-:-:S04]  /*13280*/  LOP3.LUT R0, R6, R44, RZ, 0xfc, !PT ;  /* 0x0000002c06007212 */ /* 0x008fc800078efcff */
[C---:B------:R-:W-:Y:S02]  /*13290*/  IADD3 R7, R0.reuse, 0x1, RZ ;  /* 0x0000000100077810 */ /* 0x040fe40007ffe0ff */
[----:B------:R-:W-:Y:S02]  /*132a0*/  IADD3 R5, R0, 0x9, RZ ;  /* 0x0000000900057810 */ /* 0x000fe40007ffe0ff */
[C---:B------:R-:W-:Y:S02]  /*132b0*/  ISETP.GE.AND P2, PT, R7.reuse, R4, PT ;  /* 0x000000040700720c */ /* 0x040fe40003f46270 */
[----:B------:R-:W-:Y:S01]  /*132c0*/  ISETP.GE.AND P1, PT, R7, R2, PT ;  /* 0x000000020700720c */ /* 0x000fe20003f26270 */
[----:B------:R-:W-:Y:S01]  /*132d0*/  FMUL.FTZ R7, R60, c[0x0][0x2ec] ;  /* 0x0000bb003c077a20 */ /* 0x000fe20000410000 */
[----:B------:R-:W-:Y:S02]  /*132e0*/  ISETP.GE.AND P3, PT, R5, R4, PT ;  /* 0x000000040500720c */ /* 0x000fe40003f66270 */
[----:B----4-:R-:W-:Y:S01]  /*132f0*/  FSEL R105, R105, -INF , !P1 ;  /* 0xff80000069697808 */ /* 0x010fe20004800000 */
[----:B------:R3:W-:Y:S01]  /*13300*/  MUFU.TANH R118, R7 ;  /* 0x0000000700767308 */ /* 0x0007e20000002400 */
[----:B------:R-:W-:-:S02]  /*13310*/  ISETP.GE.AND P4, PT, R5, R2, PT ;  /* 0x000000020500720c */ /* 0x000fc40003f86270 */
[----:B------:R-:W-:Y:S02]  /*13320*/  IADD3 R5, R0, 0x19, RZ ;  /* 0x0000001900057810 */ /* 0x000fe40007ffe0ff */
[----:B------:R-:W-:Y:S02]  /*13330*/  FSEL R101, R101, -INF , !P2 ;  /* 0xff80000065657808 */ /* 0x000fe40005000000 */
[----:B------:R-:W-:Y:S02]  /*13340*/  FSEL R100, R100, -INF , !P3 ;  /* 0xff80000064647808 */ /* 0x000fe40005800000 */
[----:B------:R-:W-:Y:S02]  /*13350*/  FSEL R106, R106, -INF , !P4 ;  /* 0xff8000006a6a7808 */ /* 0x000fe40006000000 */
[C---:B------:R-:W-:Y:S02]  /*13360*/  ISETP.GE.AND P3, PT, R5.reuse, R4, PT ;  /* 0x000000040500720c */ /* 0x040fe40003f66270 */
[----:B------:R-:W-:-:S02]  /*13370*/  ISETP.GE.AND P2, PT, R5, R2, PT ;  /* 0x000000020500720c */ /* 0x000fc40003f46270 */
[C---:B------:R-:W-:Y:S02]  /*13380*/  IADD3 R5, R0.reuse, 0x29, RZ ;  /* 0x0000002900057810 */ /* 0x040fe40007ffe0ff */
[----:B---3--:R-:W-:Y:S02]  /*13390*/  IADD3 R7, R0, 0x11, RZ ;  /* 0x0000001100077810 */ /* 0x008fe40007ffe0ff */
[----:B------:R-:W-:Y:S02]  /*133a0*/  FSEL R99, R99, -INF , !P3 ;  /* 0xff80000063637808 */ /* 0x000fe40005800000 */
[C---:B------:R-:W-:Y:S02]  /*133b0*/  ISETP.GE.AND P5, PT, R7.reuse, R4, PT ;  /* 0x000000040700720c */ /* 0x040fe40003fa6270 */
[----:B------:R-:W-:Y:S01]  /*133c0*/  ISETP.GE.AND P1, PT, R7, R2, PT ;  /* 0x000000020700720c */ /* 0x000fe20003f26270 */
[----:B------:R-:W-:Y:S01]  /*133d0*/  FMUL.FTZ R7, R62, c[0x0][0x2ec] ;  /* 0x0000bb003e077a20 */ /* 0x000fe20000410000 */
[----:B------:R-:W-:Y:S01]  /*133e0*/  FSEL R109, R109, -INF , !P2 ;  /* 0xff8000006d6d7808 */ /* 0x000fe20005000000 */
[----:B------:R-:W-:Y:S01]  /*133f0*/  HMMA.16816.F32.BF16 R60, R8, R52, R16 ;  /* 0x00000034083c723c */ /* 0x000fe20000041810 */
[----:B------:R-:W-:Y:S01]  /*13400*/  FSEL R107, R107, -INF , !P1 ;  /* 0xff8000006b6b7808 */ /* 0x000fe20004800000 */
[----:B------:R3:W-:Y:S01]  /*13410*/  MUFU.TANH R114, R7 ;  /* 0x0000000700727308 */ /* 0x0007e20000002400 */
[----:B------:R-:W-:-:S02]  /*13420*/  ISETP.GE.AND P3, PT, R5, R4, PT ;  /* 0x000000040500720c */ /* 0x000fc40003f66270 */
[----:B------:R-:W-:Y:S02]  /*13430*/  ISETP.GE.AND P2, PT, R5, R2, PT ;  /* 0x000000020500720c */ /* 0x000fe40003f46270 */
[----:B------:R-:W-:Y:S01]  /*13440*/  IADD3 R5, R0, 0x31, RZ ;  /* 0x0000003100057810 */ /* 0x000fe20007ffe0ff */
[----:B------:R-:W-:Y:S01]  /*13450*/  HMMA.16816.F32.BF16 R16, R12, R50, RZ ;  /* 0x000000320c10723c */ /* 0x000fe200000418ff */
[----:B-----5:R-:W-:Y:S02]  /*13460*/  FSEL R96, R96, -INF , !P3 ;  /* 0xff80000060607808 */ /* 0x020fe40005800000 */
[----:B------:R-:W-:Y:S02]  /*13470*/  FSEL R113, R113, -INF , !P2 ;  /* 0xff80000071717808 */ /* 0x000fe40005000000 */
[----:B------:R-:W-:-:S03]  /*13480*/  FSEL R91, R91, -INF , !P5 ;  /* 0xff8000005b5b7808 */ /* 0x000fc60006800000 */
[----:B------:R-:W-:Y:S01]  /*13490*/  HMMA.16816.F32.BF16 R52, R8, R54, R28 ;  /* 0x000000360834723c */ /* 0x000fe2000004181c */
[----:B------:R-:W4:Y:S01]  /*134a0*/  LDSM.16.M88.4 R28, [R171] ;  /* 0x00000000ab1c783b */ /* 0x000f220000000200 */
[----:B---3--:R-:W-:-:S04]  /*134b0*/  IADD3 R7, R0, 0x21, RZ ;  /* 0x0000002100077810 */ /* 0x008fc80007ffe0ff */
[C---:B------:R-:W-:Y:S02]  /*134c0*/  ISETP.GE.AND P4, PT, R7.reuse, R4, PT ;  /* 0x000000040700720c */ /* 0x040fe40003f86270 */
[----:B------:R-:W-:Y:S01]  /*134d0*/  ISETP.GE.AND P1, PT, R7, R2, PT ;  /* 0x000000020700720c */ /* 0x000fe20003f26270 */
[----:B------:R-:W-:Y:S01]  /*134e0*/  FMUL.FTZ R7, R77, c[0x0][0x2ec] ;  /* 0x0000bb004d077a20 */ /* 0x000fe20000410000 */
[----:B------:R-:W-:Y:S01]  /*134f0*/  FSEL R95, R95, -INF , !P4 ;  /* 0xff8000005f5f7808 */ /* 0x000fe20006000000 */
[----:B------:R-:W-:Y:S01]  /*13500*/  HMMA.16816.F32.BF16 R48, R8, R32, R24 ;  /* 0x000000200830723c */ /* 0x000fe20000041818 */
[----:B------:R-:W-:Y:S01]  /*13510*/  FSEL R111, R111, -INF , !P1 ;  /* 0xff8000006f6f7808 */ /* 0x000fe20004800000 */
[----:B------:R3:W-:Y:S01]  /*13520*/  MUFU.TANH R80, R7 ;  /* 0x0000000700507308 */ /* 0x0007e20000002400 */
[----:B------:R-:W-:Y:S01]  /*13530*/  ISETP.GE.AND P4, PT, R5, R4, PT ;  /* 0x000000040500720c */ /* 0x000fe20003f86270 */
[----:B------:R-:W-:Y:S01]  /*13540*/  FMUL.FTZ R21, R61, c[0x0][0x2ec] ;  /* 0x0000bb003d157a20 */ /* 0x000fe20000410000 */
[----:B------:R-:W-:-:S02]  /*13550*/  ISETP.GE.AND P1, PT, R5, R2, PT ;  /* 0x000000020500720c */ /* 0x000fc40003f26270 */
[C---:B------:R-:W-:Y:S01]  /*13560*/  IADD3 R5, R0.reuse, 0x39, RZ ;  /* 0x0000003900057810 */ /* 0x040fe20007ffe0ff */
[----:B------:R-:W-:Y:S01]  /*13570*/  HMMA.16816.F32.BF16 R56, R8, R34, R16 ;  /* 0x000000220838723c */ /* 0x000fe20000041810 */
[----:B------:R-:W-:Y:S02]  /*13580*/  FSEL R97, R97, -INF , !P4 ;  /* 0xff80000061617808 */ /* 0x000fe40006000000 */
[C---:B------:R-:W-:Y:S02]  /*13590*/  ISETP.GE.AND P3, PT, R5.reuse, R4, PT ;  /* 0x000000040500720c */ /* 0x040fe40003f66270 */
[----:B------:R-:W-:Y:S02]  /*135a0*/  ISETP.GE.AND P2, PT, R5, R2, PT ;  /* 0x000000020500720c */ /* 0x000fe40003f46270 */
[----:B------:R-:W-:Y:S01]  /*135b0*/  FMUL.FTZ R16, R67, c[0x0][0x2ec] ;  /* 0x0000bb0043107a20 */ /* 0x000fe20000410000 */
[----:B------:R-:W-:Y:S01]  /*135c0*/  IADD3 R5, R0, 0x41, RZ ;  /* 0x0000004100057810 */ /* 0x000fe20007ffe0ff */
[----:B-1----:R-:W-:Y:S01]  /*135d0*/  HMMA.16816.F32.BF16 R24, R12, R38, RZ ;  /* 0x000000260c18723c */ /* 0x002fe200000418ff */
[----:B---3--:R-:W-:Y:S01]  /*135e0*/  FMUL.FTZ R7, R79, c[0x0][0x2ec] ;  /* 0x0000bb004f077a20 */ /* 0x008fe20000410000 */
[----:B------:R1:W-:Y:S01]  /*135f0*/  MUFU.TANH R67, R16 ;  /* 0x0000001000437308 */ /* 0x0003e20000002400 */
[----:B------:R-:W-:-:S02]  /*13600*/  FSEL R115, R115, -INF , !P1 ;  /* 0xff80000073737808 */ /* 0x000fc40004800000 */
[C---:B------:R-:W-:Y:S02]  /*13610*/  ISETP.GE.AND P4, PT, R5.reuse, R4, PT ;  /* 0x000000040500720c */ /* 0x040fe40003f86270 */
[----:B------:R-:W-:Y:S01]  /*13620*/  ISETP.GE.AND P1, PT, R5, R2, PT ;  /* 0x000000020500720c */ /* 0x000fe20003f26270 */
[----:B------:R-:W-:Y:S01]  /*13630*/  HMMA.16816.F32.BF16 R32, R12, R42, RZ ;  /* 0x0000002a0c20723c */ /* 0x000fe200000418ff */
[----:B------:R-:W-:Y:S01]  /*13640*/  IADD3 R5, R0, 0x49, RZ ;  /* 0x0000004900057810 */ /* 0x000fe20007ffe0ff */
[----:B------:R3:W5:Y:S01]  /*13650*/  MUFU.TANH R22, R7 ;  /* 0x0000000700167308 */ /* 0x0007620000002400 */
[----:B------:R-:W-:Y:S02]  /*13660*/  FSEL R98, R98, -INF , !P3 ;  /* 0xff80000062627808 */ /* 0x000fe40005800000 */
[----:B------:R-:W-:Y:S02]  /*13670*/  FSEL R116, R116, -INF , !P2 ;  /* 0xff80000074747808 */ /* 0x000fe40005000000 */
[----:B------:R-:W-:-:S02]  /*13680*/  ISETP.GE.AND P3, PT, R5, R4, PT ;  /* 0x000000040500720c */ /* 0x000fc40003f66270 */
[----:B------:R-:W-:Y:S01]  /*13690*/  ISETP.GE.AND P2, PT, R5, R2, PT ;  /* 0x000000020500720c */ /* 0x000fe20003f46270 */
[C---:B-1----:R-:W-:Y:S01]  /*136a0*/  HMMA.16816.F32.BF16 R16, R12.reuse, R36, RZ ;  /* 0x000000240c10723c */ /* 0x042fe200000418ff */
[----:B------:R-:W-:Y:S02]  /*136b0*/  IADD3 R5, R0, 0x51, RZ ;  /* 0x0000005100057810 */ /* 0x000fe40007ffe0ff */
[----:B------:R-:W-:Y:S02]  /*136c0*/  FSEL R94, R94, -INF , !P4 ;  /* 0xff8000005e5e7808 */ /* 0x000fe40006000000 */
[----:B------:R-:W-:Y:S02]  /*136d0*/  FSEL R119, R119, -INF , !P1 ;  /* 0xff80000077777808 */ /* 0x000fe40004800000 */
[----:B------:R-:W-:Y:S01]  /*136e0*/  ISETP.GE.AND P4, PT, R5, R4, PT ;  /* 0x000000040500720c */ /* 0x000fe20003f86270 */
[----:B---3--:R-:W-:Y:S01]  /*136f0*/  FMUL.FTZ R7, R73, c[0x0][0x2ec] ;  /* 0x0000bb0049077a20 */ /* 0x008fe20000410000 */
[----:B------:R-:W-:Y:S01]  /*13700*/  HMMA.16816.F32.BF16 R36, R12, R40, RZ ;  /* 0x000000280c24723c */ /* 0x000fe200000418ff */
[----:B------:R-:W1:Y:S01]  /*13710*/  LDSM.16.M88.4 R12, [R170] ;  /* 0x00000000aa0c783b */ /* 0x000e620000000200 */
[----:B------:R-:W-:Y:S01]  /*13720*/  ISETP.GE.AND P1, PT, R5, R2, PT ;  /* 0x000000020500720c */ /* 0x000fe20003f26270 */
[----:B------:R3:W-:Y:S01]  /*13730*/  MUFU.TANH R77, R7 ;  /* 0x00000007004d7308 */ /* 0x0007e20000002400 */
[----:B------:R-:W-:Y:S01]  /*13740*/  IADD3 R5, R0, 0x59, RZ ;  /* 0x0000005900057810 */ /* 0x000fe20007ffe0ff */
[----:B------:R-:W-:-:S04]  /*13750*/  DEPBAR.LE SB0, 0x0 ;  /* 0x000080000000791a */ /* 0x000fc80000000000 */
[----:B------:R-:W-:Y:S01]  /*13760*/  FSEL R87, R87, -INF , !P3 ;  /* 0xff80000057577808 */ /* 0x000fe20005800000 */
[C---:B----4-:R-:W-:Y:S01]  /*13770*/  HMMA.16816.F32.BF16 R24, R8.reuse, R30, R24 ;  /* 0x0000001e0818723c */ /* 0x050fe20000041818 */
[----:B------:R-:W-:Y:S01]  /*13780*/  FSEL R121, R121, -INF , !P2 ;  /* 0xff80000079797808 */ /* 0x000fe20005000000 */
[----:B------:R-:W-:Y:S01]  /*13790*/  BAR.SYNC.DEFER_BLOCKING 0x0 ;  /* 0x0000000000007b1d */ /* 0x000fe20000010000 */
[C---:B------:R-:W-:Y:S02]  /*137a0*/  ISETP.GE.AND P3, PT, R5.reuse, R4, PT ;  /* 0x000000040500720c */ /* 0x040fe40003f66270 */
[----:B------:R-:W-:Y:S02]  /*137b0*/  ISETP.GE.AND P2, PT, R5, R2, PT ;  /* 0x000000020500720c */ /* 0x000fe40003f46270 */
[----:B------:R-:W-:Y:S01]  /*137c0*/  FSEL R85, R85, -INF , !P3 ;  /* 0xff80000055557808 */ /* 0x000fe20005800000 */
[----:B------:R-:W-:Y:S01]  /*137d0*/  HMMA.16816.F32.BF16 R40, R8, R28, R16 ;  /* 0x0000001c0828723c */ /* 0x000fe20000041810 */
[----:B---3--:R-:W-:Y:S01]  /*137e0*/  FMUL.FTZ R7, R75, c[0x0][0x2ec] ;  /* 0x0000bb004b077a20 */ /* 0x008fe20000410000 */
[----:B------:R-:W-:-:S02]  /*137f0*/  FSEL R123, R123, -INF , !P2 ;  /* 0xff8000007b7b7808 */ /* 0x000fc40005000000 */
[----:B------:R-:W-:Y:S01]  /*13800*/  IADD3 R5, R0, 0x61, RZ ;  /* 0x0000006100057810 */ /* 0x000fe20007ffe0ff */
[----:B------:R3:W-:Y:S01]  /*13810*/  MUFU.TANH R75, R7 ;  /* 0x00000007004b7308 */ /* 0x0007e20000002400 */
[----:B------:R-:W-:Y:S01]  /*13820*/  FSEL R81, R81, -INF , !P4 ;  /* 0xff80000051517808 */ /* 0x000fe20006000000 */
[----:B------:R-:W-:Y:S01]  /*13830*/  FMUL.FTZ R16, R57, c[0x0][0x2ec] ;  /* 0x0000bb0039107a20 */ /* 0x000fe20000410000 */
[----:B------:R-:W-:Y:S02]  /*13840*/  FSEL R122, R122, -INF , !P1 ;  /* 0xff8000007a7a7808 */ /* 0x000fe40004800000 */
[C---:B------:R-:W-:Y:S02]  /*13850*/  ISETP.GE.AND P4, PT, R5.reuse, R4, PT ;  /* 0x000000040500720c */ /* 0x040fe40003f86270 */
[----:B------:R-:W-:Y:S01]  /*13860*/  ISETP.GE.AND P1, PT, R5, R2, PT ;  /* 0x000000020500720c */ /* 0x000fe20003f26270 */
[----:B------:R4:W-:Y:S01]  /*13870*/  MUFU.TANH R29, R16 ;  /* 0x00000010001d7308 */ /* 0x0009e20000002400 */
[----:B------:R-:W-:-:S02]  /*13880*/  IADD3 R5, R0, 0x71, RZ ;  /* 0x0000007100057810 */ /* 0x000fc40007ffe0ff */
[----:B------:R-:W-:Y:S02]  /*13890*/  FSEL R89, R89, -INF , !P4 ;  /* 0xff80000059597808 */ /* 0x000fe40006000000 */
[----:B------:R-:W-:Y:S02]  /*138a0*/  FSEL R125, R125, -INF , !P1 ;  /* 0xff8000007d7d7808 */ /* 0x000fe40004800000 */
[----:B------:R-:W-:Y:S01]  /*138b0*/  ISETP.GE.AND P4, PT, R5, R4, PT ;  /* 0x000000040500720c */ /* 0x000fe20003f86270 */
[----:B---3--:R-:W-:Y:S01]  /*138c0*/  FMUL.FTZ R7, R69, c[0x0][0x2ec] ;  /* 0x0000bb0045077a20 */ /* 0x008fe20000410000 */
[----:B------:R-:W-:Y:S01]  /*138d0*/  ISETP.GE.AND P1, PT, R5, R2, PT ;  /* 0x000000020500720c */ /* 0x000fe20003f26270 */
[----:B-1----:R-:W-:Y:S01]  /*138e0*/  HMMA.16816.F32.BF16 R32, R8, R14, R32 ;  /* 0x0000000e0820723c */ /* 0x002fe20000041820 */
[----:B------:R-:W-:Y:S01]  /*138f0*/  IADD3 R5, R0, 0x81, RZ ;  /* 0x0000008100057810 */ /* 0x000fe20007ffe0ff */
[----:B------:R1:W3:Y:S01]  /*13900*/  MUFU.TANH R73, R7 ;  /* 0x0000000700497308 */ /* 0x0002e20000002400 */
[----:B------:R-:W-:-:S02]  /*13910*/  FSEL R93, R93, -INF , !P4 ;  /* 0xff8000005d5d7808 */ /* 0x000fc40006000000 */
[----:B------:R-:W-:Y:S01]  /*13920*/  FSEL R129, R110, -INF , !P1 ;  /* 0xff8000006e817808 */ /* 0x000fe20004800000 */
[----:B----4-:R-:W-:Y:S01]  /*13930*/  FMUL.FTZ R16, R59, c[0x0][0x2ec] ;  /* 0x0000bb003b107a20 */ /* 0x010fe20000410000 */
[C---:B------:R-:W-:Y:S02]  /*13940*/  ISETP.GE.AND P4, PT, R5.reuse, R4, PT ;  /* 0x000000040500720c */ /* 0x040fe40003f86270 */
[----:B------:R-:W-:Y:S02]  /*13950*/  ISETP.GE.AND P1, PT, R5, R2, PT ;  /* 0x000000020500720c */ /* 0x000fe40003f26270 */
[----:B------:R-:W-:Y:S02]  /*13960*/  IADD3 R5, R0, 0x91, RZ ;  /* 0x0000009100057810 */ /* 0x000fe40007ffe0ff */
[----:B------:R-:W-:Y:S02]  /*13970*/  FSEL R92, R92, -INF , !P4 ;  /* 0xff8000005c5c7808 */ /* 0x000fe40006000000 */
[----:B------:R-:W-:-:S02]  /*13980*/  FSEL R131, R108, -INF , !P1 ;  /* 0xff8000006c837808 */ /* 0x000fc40004800000 */
[----:B------:R-:W-:Y:S01]  /*13990*/  ISETP.GE.AND P4, PT, R5, R4, PT ;  /* 0x000000040500720c */ /* 0x000fe20003f86270 */
[----:B-1----:R-:W-:Y:S01]  /*139a0*/  FMUL.FTZ R7, R71, c[0x0][0x2ec] ;  /* 0x0000bb0047077a20 */ /* 0x002fe20000410000 */
[-C--:B------:R-:W-:Y:S02]  /*139b0*/  ISETP.GE.AND P1, PT, R5, R2.reuse, PT ;  /* 0x000000020500720c */ /* 0x080fe40003f26270 */
[----:B------:R-:W-:Y:S01]  /*139c0*/  IADD3 R5, R0, 0xa1, RZ ;  /* 0x000000a100057810 */ /* 0x000fe20007ffe0ff */
[----:B------:R1:W4:Y:S01]  /*139d0*/  MUFU.TANH R71, R7 ;  /* 0x0000000700477308 */ /* 0x0003220000002400 */
[----:B------:R-:W-:Y:S02]  /*139e0*/  FSEL R153, R103, -INF , !P1 ;  /* 0xff80000067997808 */ /* 0x000fe40004800000 */
[----:B------:R-:W-:Y:S02]  /*139f0*/  ISETP.GE.AND P1, PT, R5, R2, PT ;  /* 0x000000020500720c */ /* 0x000fe40003f26270 */
[----:B--2---:R-:W-:-:S02]  /*13a00*/  FSEL R88, R88, -INF , !P4 ;  /* 0xff80000058587808 */ /* 0x004fc40006000000 */
[----:B-----5:R-:W-:Y:S02]  /*13a10*/  FSEL R156, R22, -INF , !P1 ;  /* 0xff800000169c7808 */ /* 0x020fe40004800000 */
[-C--:B------:R-:W-:Y:S02]  /*13a20*/  ISETP.GE.AND P4, PT, R5, R4.reuse, PT ;  /* 0x000000040500720c */ /* 0x080fe40003f86270 */
[----:B------:R-:W-:Y:S02]  /*13a30*/  IADD3 R5, R0, 0xb1, RZ ;  /* 0x000000b100057810 */ /* 0x000fe40007ffe0ff */
[----:B------:R-:W-:Y:S02]  /*13a40*/  FSEL R80, R80, -INF , !P4 ;  /* 0xff80000050507808 */ /* 0x000fe40006000000 */
[----:B------:R-:W-:Y:S01]  /*13a50*/  ISETP.GE.AND P4, PT, R5, R4, PT ;  /* 0x000000040500720c */ /* 0x000fe20003f86270 */
[----:B-1----:R-:W-:Y:S01]  /*13a60*/  FMUL.FTZ R7, R65, c[0x0][0x2ec] ;  /* 0x0000bb0041077a20 */ /* 0x002fe20000410000 */
[----:B------:R-:W-:Y:S01]  /*13a70*/  ISETP.GE.AND P1, PT, R5, R2, PT ;  /* 0x000000020500720c */ /* 0x000fe20003f26270 */
[----:B------:R1:W-:Y:S01]  /*13a80*/  MUFU.TANH R65, R21 ;  /* 0x0000001500417308 */ /* 0x0003e20000002400 */
[----:B------:R-:W-:-:S02]  /*13a90*/  IADD3 R5, R0, 0xc1, RZ ;  /* 0x000000c100057810 */ /* 0x000fc40007ffe0ff */
[----:B---3--:R-:W-:Y:S02]  /*13aa0*/  FSEL R73, R73, -INF , !P4 ;  /* 0xff80000049497808 */ /* 0x008fe40006000000 */
[----:B----4-:R-:W-:Y:S02]  /*13ab0*/  FSEL R160, R71, -INF , !P1 ;  /* 0xff80000047a07808 */ /* 0x010fe40004800000 */
[C---:B------:R-:W-:Y:S01]  /*13ac0*/  ISETP.GE.AND P4, PT, R5.reuse, R4, PT ;  /* 0x000000040500720c */ /* 0x040fe20003f86270 */
[----:B------:R2:W-:Y:S01]  /*13ad0*/  MUFU.TANH R69, R7 ;  /* 0x0000000700457308 */ /* 0x0005e20000002400 */
[----:B------:R-:W-:Y:S02]  /*13ae0*/  ISETP.GE.AND P1, PT, R5, R2, PT ;  /* 0x000000020500720c */ /* 0x000fe40003f26270 */
[C---:B------:R-:W-:Y:S02]  /*13af0*/  IADD3 R5, R0.reuse, 0xd1, RZ ;  /* 0x000000d100057810 */ /* 0x040fe40007ffe0ff */
[----:B------:R-:W-:Y:S01]  /*13b00*/  IADD3 R15, R0, 0xf9, RZ ;  /* 0x000000f9000f7810 */ /* 0x000fe20007ffe0ff */
[----:B-1----:R-:W-:-:S04]  /*13b10*/  FMUL.FTZ R21, R63, c[0x0][0x2ec] ;  /* 0x0000bb003f157a20 */ /* 0x002fc80000410000 */
[----:B------:R1:W3:Y:S01]  /*13b20*/  MUFU.TANH R63, R21 ;  /* 0x00000015003f7308 */ /* 0x0002e20000002400 */
[----:B--2---:R-:W-:-:S04]  /*13b30*/  IADD3 R7, R0, 0x69, RZ ;  /* 0x0000006900077810 */ /* 0x004fc80007ffe0ff */
[C---:B------:R-:W-:Y:S02]  /*13b40*/  ISETP.GE.AND P3, PT, R7.reuse, R4, PT ;  /* 0x000000040700720c */ /* 0x040fe40003f66270 */
[----:B------:R-:W-:Y:S02]  /*13b50*/  ISETP.GE.AND P2, PT, R7, R2, PT ;  /* 0x000000020700720c */ /* 0x000fe40003f46270 */
[----:B------:R-:W-:Y:S02]  /*13b60*/  IADD3 R7, R0, 0x79, RZ ;  /* 0x0000007900077810 */ /* 0x000fe40007ffe0ff */
[----:B------:R-:W-:Y:S02]  /*13b70*/  FSEL R90, R90, -INF , !P3 ;  /* 0xff8000005a5a7808 */ /* 0x000fe40005800000 */
[----:B------:R-:W-:Y:S01]  /*13b80*/  FSEL R126, R112, -INF , !P2 ;  /* 0xff800000707e7808 */ /* 0x000fe20005000000 */
[----:B-1----:R-:W-:Y:S01]  /*13b90*/  FMUL.FTZ R21, R53, c[0x0][0x2ec] ;  /* 0x0000bb0035157a20 */ /* 0x002fe20000410000 */
[----:B------:R-:W-:-:S02]  /*13ba0*/  ISETP.GE.AND P3, PT, R7, R4, PT ;  /* 0x000000040700720c */ /* 0x000fc40003f66270 */
[----:B------:R-:W-:Y:S01]  /*13bb0*/  ISETP.GE.AND P2, PT, R7, R2, PT ;  /* 0x000000020700720c */ /* 0x000fe20003f46270 */
[----:B------:R1:W2:Y:S01]  /*13bc0*/  MUFU.TANH R61, R21 ;  /* 0x00000015003d7308 */ /* 0x0002a20000002400 */
[----:B------:R-:W-:Y:S02]  /*13bd0*/  IADD3 R7, R0, 0x89, RZ ;  /* 0x0000008900077810 */ /* 0x000fe40007ffe0ff */
[----:B------:R-:W-:Y:S02]  /*13be0*/  FSEL R82, R82, -INF , !P3 ;  /* 0xff80000052527808 */ /* 0x000fe40005800000 */
[----:B------:R-:W-:Y:S02]  /*13bf0*/  FSEL R128, R47, -INF , !P2 ;  /* 0xff8000002f807808 */ /* 0x000fe40005000000 */
[C---:B------:R-:W-:Y:S02]  /*13c00*/  ISETP.GE.AND P3, PT, R7.reuse, R4, PT ;  /* 0x000000040700720c */ /* 0x040fe40003f66270 */
[----:B------:R-:W-:-:S02]  /*13c10*/  ISETP.GE.AND P2, PT, R7, R2, PT ;  /* 0x000000020700720c */ /* 0x000fc40003f46270 */
[----:B------:R-:W-:Y:S02]  /*13c20*/  IADD3 R7, R0, 0x99, RZ ;  /* 0x0000009900077810 */ /* 0x000fe40007ffe0ff */
[----:B------:R-:W-:Y:S02]  /*13c30*/  FSEL R83, R83, -INF , !P3 ;  /* 0xff80000053537808 */ /* 0x000fe40005800000 */
[----:B------:R-:W-:Y:S01]  /*13c40*/  ISETP.GE.AND P3, PT, R7, R4, PT ;  /* 0x000000040700720c */ /* 0x000fe20003f66270 */
[----:B-1----:R-:W-:Y:S01]  /*13c50*/  FMUL.FTZ R21, R55, c[0x0][0x2ec] ;  /* 0x0000bb0037157a20 */ /* 0x002fe20000410000 */
[----:B------:R-:W-:Y:S02]  /*13c60*/  FSEL R134, R104, -INF , !P2 ;  /* 0xff80000068867808 */ /* 0x000fe40005000000 */
[----:B------:R-:W-:Y:S01]  /*13c70*/  FSEL R79, R23, -INF , !P3 ;  /* 0xff800000174f7808 */ /* 0x000fe20005800000 */
[----:B------:R1:W4:Y:S01]  /*13c80*/  MUFU.TANH R53, R21 ;  /* 0x0000001500357308 */ /* 0x0003220000002400 */
[----:B------:R-:W-:-:S02]  /*13c90*/  ISETP.GE.AND P2, PT, R7, R2, PT ;  /* 0x000000020700720c */ /* 0x000fc40003f46270 */
[----:B------:R-:W-:Y:S02]  /*13ca0*/  IADD3 R7, R0, 0xa9, RZ ;  /* 0x000000a900077810 */ /* 0x000fe40007ffe0ff */
[----:B------:R-:W-:Y:S02]  /*13cb0*/  FSEL R154, R102, -INF , !P2 ;  /* 0xff800000669a7808 */ /* 0x000fe40005000000 */
[C---:B------:R-:W-:Y:S01]  /*13cc0*/  ISETP.GE.AND P3, PT, R7.reuse, R4, PT ;  /* 0x000000040700720c */ /* 0x040fe20003f66270 */
[----:B------:R5:W-:Y:S01]  /*13cd0*/  MUFU.TANH R23, R16 ;  /* 0x0000001000177308 */ /* 0x000be20000002400 */
[----:B------:R-:W-:Y:S01]  /*13ce0*/  ISETP.GE.AND P2, PT, R7, R2, PT ;  /* 0x000000020700720c */ /* 0x000fe20003f46270 */
[----:B------:R-:W-:Y:S01]  /*13cf0*/  FMUL.FTZ R7, R41, c[0x0][0x2ec] ;  /* 0x0000bb0029077a20 */ /* 0x000fe20000410000 */
[----:B------:R-:W-:Y:S02]  /*13d00*/  FSEL R77, R77, -INF , !P3 ;  /* 0xff8000004d4d7808 */ /* 0x000fe40005800000 */
[----:B------:R-:W-:-:S02]  /*13d10*/  FSEL R157, R75, -INF , !P2 ;  /* 0xff8000004b9d7808 */ /* 0x000fc40005000000 */
[----:B---3--:R-:W-:Y:S01]  /*13d20*/  FSEL R163, R63, -INF , !P1 ;  /* 0xff8000003fa37808 */ /* 0x008fe20004800000 */
[----:B-1----:R-:W-:Y:S01]  /*13d30*/  FMUL.FTZ R21, R49, c[0x0][0x2ec] ;  /* 0x0000bb0031157a20 */ /* 0x002fe20000410000 */
[----:B------:R1:W-:Y:S01]  /*13d40*/  MUFU.TANH R22, R7 ;  /* 0x0000000700167308 */ /* 0x0003e20000002400 */
[----:B------:R-:W-:Y:S01]  /*13d50*/  ISETP.GE.AND P1, PT, R5, R2, PT ;  /* 0x000000020500720c */ /* 0x000fe20003f26270 */
[----:B-----5:R-:W-:Y:S06]  /*13d60*/  HMMA.16816.F32.BF16 R16, R8, R12, R36 ;  /* 0x0000000c0810723c */ /* 0x020fec0000041824 */
[----:B------:R3:W5:Y:S01]  /*13d70*/  MUFU.TANH R47, R21 ;  /* 0x00000015002f7308 */ /* 0x0007620000002400 */
[----:B------:R-:W-:Y:S01]  /*13d80*/  FMUL.FTZ R12, R43, c[0x0][0x2ec] ;  /* 0x0000bb002b0c7a20 */ /* 0x000fe20000410000 */
[----:B-1----:R-:W-:Y:S01]  /*13d90*/  IADD3 R7, R0, 0xb9, RZ ;  /* 0x000000b900077810 */ /* 0x002fe20007ffe0ff */
[----:B------:R-:W-:-:S02]  /*13da0*/  FMUL.FTZ R8, R27, c[0x0][0x2ec] ;  /* 0x0000bb001b087a20 */ /* 0x000fc40000410000 */
[----:B------:R-:W-:Y:S01]  /*13db0*/  FMUL.FTZ R11, R76, c[0x0][0x2ec] ;  /* 0x0000bb004c0b7a20 */ /* 0x000fe20000410000 */
[C---:B------:R-:W-:Y:S02]  /*13dc0*/  ISETP.GE.AND P3, PT, R7.reuse, R4, PT ;  /* 0x000000040700720c */ /* 0x040fe40003f66270 */
[----:B------:R1:W-:Y:S01]  /*13dd0*/  MUFU.TANH R13, R8 ;  /* 0x00000008000d7308 */ /* 0x0003e20000002400 */
[----:B------:R-:W-:Y:S01]  /*13de0*/  ISETP.GE.AND P2, PT, R7, R2, PT ;  /* 0x000000020700720c */ /* 0x000fe20003f46270 */
[----:B------:R-:W-:Y:S01]  /*13df0*/  FMUL.FTZ R9, R78, c[0x0][0x2ec] ;  /* 0x0000bb004e097a20 */ /* 0x000fe20000410000 */
[----:B------:R-:W-:Y:S01]  /*13e00*/  IADD3 R7, R0, 0xc9, RZ ;  /* 0x000000c900077810 */ /* 0x000fe20007ffe0ff */
[----:B---3--:R-:W-:Y:S01]  /*13e10*/  FMUL.FTZ R21, R51, c[0x0][0x2ec] ;  /* 0x0000bb0033157a20 */ /* 0x008fe20000410000 */
[----:B------:R-:W-:Y:S02]  /*13e20*/  FSEL R69, R69, -INF , !P3 ;  /* 0xff80000045457808 */ /* 0x000fe40005800000 */
[----:B------:R-:W-:Y:S01]  /*13e30*/  FSEL R161, R67, -INF , !P2 ;  /* 0xff80000043a17808 */ /* 0x000fe20005000000 */
[----:B------:R-:W3:Y:S01]  /*13e40*/  MUFU.TANH R28, R21 ;  /* 0x00000015001c7308 */ /* 0x000ee20000002400 */
[----:B------:R-:W-:-:S02]  /*13e50*/  ISETP.GE.AND P3, PT, R7, R4, PT ;  /* 0x000000040700720c */ /* 0x000fc40003f66270 */
[----:B------:R-:W-:Y:S02]  /*13e60*/  ISETP.GE.AND P2, PT, R7, R2, PT ;  /* 0x000000020700720c */ /* 0x000fe40003f46270 */
[----:B------:R-:W-:Y:S02]  /*13e70*/  IADD3 R7, R0, 0xd9, RZ ;  /* 0x000000d900077810 */ /* 0x000fe40007ffe0ff */
[----:B--2---:R-:W-:Y:S01]  /*13e80*/  FSEL R75, R61, -INF , !P3 ;  /* 0xff8000003d4b7808 */ /* 0x004fe20005800000 */
[----:B------:R2:W2:Y:S01]  /*13e90*/  MUFU.TANH R21, R12 ;  /* 0x0000000c00157308 */ /* 0x0004a20000002400 */
[----:B-1----:R-:W-:Y:S01]  /*13ea0*/  FMUL.FTZ R8, R17, c[0x0][0x2ec] ;  /* 0x0000bb0011087a20 */ /* 0x002fe20000410000 */
[----:B----4-:R-:W-:Y:S02]  /*13eb0*/  FSEL R191, R53, -INF , !P2 ;  /* 0xff80000035bf7808 */ /* 0x010fe40005000000 */
[C---:B------:R-:W-:Y:S02]  /*13ec0*/  ISETP.GE.AND P3, PT, R7.reuse, R4, PT ;  /* 0x000000040700720c */ /* 0x040fe40003f66270 */
[----:B------:R-:W-:Y:S01]  /*13ed0*/  ISETP.GE.AND P2, PT, R7, R2, PT ;  /* 0x000000020700720c */ /* 0x000fe20003f46270 */
[----:B------:R-:W-:Y:S01]  /*13ee0*/  FMUL.FTZ R7, R19, c[0x0][0x2ec] ;  /* 0x0000bb0013077a20 */ /* 0x000fe20000410000 */
[----:B------:R-:W-:Y:S01]  /*13ef0*/  FSEL R67, R65, -INF , !P4 ;  /* 0xff80000041437808 */ /* 0x000fe20006000000 */
[----:B------:R-:W-:Y:S01]  /*13f00*/  MUFU.TANH R36, R11 ;  /* 0x0000000b00247308 */ /* 0x000fe20000002400 */
[----:B------:R-:W-:-:S02]  /*13f10*/  ISETP.GE.AND P4, PT, R5, R4, PT ;  /* 0x000000040500720c */ /* 0x000fc40003f86270 */
[----:B------:R-:W-:Y:S02]  /*13f20*/  IADD3 R5, R0, 0xe1, RZ ;  /* 0x000000e100057810 */ /* 0x000fe40007ffe0ff */
[----:B-----5:R-:W-:Y:S01]  /*13f30*/  FSEL R104, R47, -INF , !P4 ;  /* 0xff8000002f687808 */ /* 0x020fe20006000000 */
[----:B--2---:R-:W-:Y:S02]  /*13f40*/  FMUL.FTZ R12, R25, c[0x0][0x2ec] ;  /* 0x0000bb00190c7a20 */ /* 0x004fe40000410000 */
[----:B------:R1:W2:Y:S01]  /*13f50*/  MUFU.TANH R10, R7 ;  /* 0x00000007000a7308 */ /* 0x0002a20000002400 */
[----:B---3--:R-:W-:Y:S02]  /*13f60*/  FSEL R194, R28, -INF , !P1 ;  /* 0xff8000001cc27808 */ /* 0x008fe40004800000 */
[C---:B------:R-:W-:Y:S02]  /*13f70*/  ISETP.GE.AND P4, PT, R5.reuse, R4, PT ;  /* 0x000000040500720c */ /* 0x040fe40003f86270 */
[----:B------:R-:W-:-:S02]  /*13f80*/  ISETP.GE.AND P1, PT, R5, R2, PT ;  /* 0x000000020500720c */ /* 0x000fc40003f26270 */
[C---:B------:R-:W-:Y:S01]  /*13f90*/  IADD3 R5, R0.reuse, 0xf1, RZ ;  /* 0x000000f100057810 */ /* 0x040fe20007ffe0ff */
[----:B------:R-:W3:Y:S01]  /*13fa0*/  MUFU.TANH R14, R12 ;  /* 0x0000000c000e7308 */ /* 0x000ee20000002400 */
[----:B------:R-:W-:Y:S02]  /*13fb0*/  FSEL R117, R29, -INF , !P3 ;  /* 0xff8000001d757808 */ /* 0x000fe40005800000 */
[----:B------:R-:W-:Y:S02]  /*13fc0*/  FSEL R199, R21, -INF , !P1 ;  /* 0xff80000015c77808 */ /* 0x000fe40004800000 */
[----:B------:R-:W-:Y:S02]  /*13fd0*/  ISETP.GE.AND P1, PT, R5, R2, PT ;  /* 0x000000020500720c */ /* 0x000fe40003f26270 */
[----:B------:R-:W-:Y:S01]  /*13fe0*/  FSEL R198, R23, -INF , !P2 ;  /* 0xff80000017c67808 */ /* 0x000fe20005000000 */
[----:B------:R4:W5:Y:S01]  /*13ff0*/  MUFU.TANH R12, R8 ;  /* 0x00000008000c7308 */ /* 0x0009620000002400 */
[----:B-1----:R-:W-:-:S02]  /*14000*/  IADD3 R7, R0, 0xe9, RZ ;  /* 0x000000e900077810 */ /* 0x002fc40007ffe0ff */
[----:B--2---:R-:W-:Y:S02]  /*14010*/  FSEL R202, R10, -INF , !P1 ;  /* 0xff8000000aca7808 */ /* 0x004fe40004800000 */
[C---:B------:R-:W-:Y:S02]  /*14020*/  ISETP.GE.AND P3, PT, R7.reuse, R4, PT ;  /* 0x000000040700720c */ /* 0x040fe40003f66270 */
[----:B------:R-:W-:Y:S02]  /*14030*/  ISETP.GE.AND P2, PT, R7, R2, PT ;  /* 0x000000020700720c */ /* 0x000fe40003f46270 */
[----:B---3--:R-:W-:Y:S02]  /*14040*/  FSEL R186, R14, -INF , !P3 ;  /* 0xff8000000eba7808 */ /* 0x008fe40005800000 */
[-C--:B------:R-:W-:Y:S01]  /*14050*/  ISETP.GE.AND P3, PT, R0, R4.reuse, PT ;  /* 0x000000040000720c */ /* 0x080fe20003f66270 */
[----:B------:R-:W-:Y:S01]  /*14060*/  MUFU.TANH R14, R9 ;  /* 0x00000009000e7308 */ /* 0x000fe20000002400 */
[----:B------:R-:W-:-:S02]  /*14070*/  ISETP.GE.AND P5, PT, R5, R4, PT ;  /* 0x000000040500720c */ /* 0x000fc40003fa6270 */
[----:B------:R-:W-:Y:S01]  /*14080*/  ISETP.GE.AND P1, PT, R15, R4, PT ;  /* 0x000000040f00720c */ /* 0x000fe20003f26270 */
[----:B----4-:R-:W-:Y:S01]  /*14090*/  FMUL.FTZ R8, R33, c[0x0][0x2ec] ;  /* 0x0000bb0021087a20 */ /* 0x010fe20000410000 */
[C-C-:B------:R-:W-:Y:S02]  /*140a0*/  LOP3.LUT R7, R6.reuse, 0x8, R44.reuse, 0xfe, !PT ;  /* 0x0000000806077812 */ /* 0x140fe400078efe2c */
[----:B------:R-:W-:Y:S02]  /*140b0*/  LOP3.LUT R5, R6, 0x10, R44, 0xfe, !PT ;  /* 0x0000001006057812 */ /* 0x000fe400078efe2c */
[----:B------:R-:W-:Y:S01]  /*140c0*/  FSEL R29, R201, -INF , !P3 ;  /* 0xff800000c91d7808 */ /* 0x000fe20005800000 */
[----:B------:R-:W1:Y:S01]  /*140d0*/  MUFU.TANH R8, R8 ;  /* 0x0000000800087308 */ /* 0x000e620000002400 */
[----:B------:R-:W-:Y:S02]  /*140e0*/  FSEL R135, R22, -INF , !P4 ;  /* 0xff80000016877808 */ /* 0x000fe40006000000 */
[----:B------:R-:W-:-:S02]  /*140f0*/  FSEL R200, R13, -INF , !P2 ;  /* 0xff8000000dc87808 */ /* 0x000fc40005000000 */
[-C--:B------:R-:W-:Y:S01]  /*14100*/  ISETP.GE.AND P4, PT, R0, R2.reuse, PT ;  /* 0x000000020000720c */ /* 0x080fe20003f86270 */
[----:B------:R-:W-:Y:S01]  /*14110*/  FMUL.FTZ R0, R72, c[0x0][0x2ec] ;  /* 0x0000bb0048007a20 */ /* 0x000fe20000410000 */
[----:B------:R-:W-:Y:S02]  /*14120*/  ISETP.GE.AND P2, PT, R7, R2, PT ;  /* 0x000000020700720c */ /* 0x000fe40003f46270 */
[-C--:B------:R-:W-:Y:S01]  /*14130*/  ISETP.GE.AND P3, PT, R5, R4.reuse, PT ;  /* 0x000000040500720c */ /* 0x080fe20003f66270 */
[----:B------:R2:W3:Y:S01]  /*14140*/  MUFU.TANH R28, R0 ;  /* 0x00000000001c7308 */ /* 0x0004e20000002400 */
[----:B-----5:R-:W-:Y:S02]  /*14150*/  FSEL R197, R12, -INF , !P5 ;  /* 0xff8000000cc57808 */ /* 0x020fe40006800000 */
[----:B------:R-:W-:Y:S01]  /*14160*/  ISETP.GE.AND P5, PT, R7, R4, PT ;  /* 0x000000040700720c */ /* 0x000fe20003fa6270 */
[----:B------:R-:W-:Y:S01]  /*14170*/  FMUL.FTZ R7, R74, c[0x0][0x2ec] ;  /* 0x0000bb004a077a20 */ /* 0x000fe20000410000 */
[----:B------:R-:W-:-:S02]  /*14180*/  FSEL R59, R222, -INF , !P4 ;  /* 0xff800000de3b7808 */ /* 0x000fc40006000000 */
[----:B-1----:R-:W-:Y:S01]  /*14190*/  FSEL R201, R8, -INF , !P1 ;  /* 0xff80000008c97808 */ /* 0x002fe20004800000 */
[----:B------:R1:W4:Y:S01]  /*141a0*/  MUFU.TANH R11, R7 ;  /* 0x00000007000b7308 */ /* 0x0003220000002400 */
[----:B------:R-:W-:Y:S02]  /*141b0*/  ISETP.GE.AND P1, PT, R5, R2, PT ;  /* 0x000000020500720c */ /* 0x000fe40003f26270 */
[--C-:B------:R-:W-:Y:S02]  /*141c0*/  LOP3.LUT R5, R6, 0x18, R44.reuse, 0xfe, !PT ;  /* 0x0000001806057812 */ /* 0x100fe400078efe2c */
[----:B------:R-:W-:Y:S02]  /*141d0*/  FSEL R61, R220, -INF , !P2 ;  /* 0xff800000dc3d7808 */ /* 0x000fe40005000000 */
[C---:B------:R-:W-:Y:S02]  /*141e0*/  ISETP.GE.AND P4, PT, R5.reuse, R4, PT ;  /* 0x000000040500720c */ /* 0x040fe40003f86270 */
[----:B------:R-:W-:Y:S01]  /*141f0*/  ISETP.GE.AND P2, PT, R5, R2, PT ;  /* 0x000000020500720c */ /* 0x000fe20003f46270 */
[----:B------:R-:W-:Y:S01]  /*14200*/  FMUL.FTZ R5, R68, c[0x0][0x2ec] ;  /* 0x0000bb0044057a20 */ /* 0x000fe20000410000 */
[----:B--2---:R-:W-:-:S02]  /*14210*/  LOP3.LUT R0, R6, 0x38, R44, 0xfe, !PT ;  /* 0x0000003806007812 */ /* 0x004fc400078efe2c */
[----:B------:R-:W-:Y:S01]  /*14220*/  FSEL R31, R219, -INF , !P3 ;  /* 0xff800000db1f7808 */ /* 0x000fe20005800000 */
[----:B------:R2:W5:Y:S01]  /*14230*/  MUFU.TANH R8, R5 ;  /* 0x0000000500087308 */ /* 0x0005620000002400 */
[----:B------:R-:W-:Y:S01]  /*14240*/  FSEL R63, R218, -INF , !P1 ;  /* 0xff800000da3f7808 */ /* 0x000fe20004800000 */
[----:B-1----:R-:W-:Y:S01]  /*14250*/  FMUL.FTZ R7, R70, c[0x0][0x2ec] ;  /* 0x0000bb0046077a20 */ /* 0x002fe20000410000 */
[C---:B------:R-:W-:Y:S02]  /*14260*/  ISETP.GE.AND P3, PT, R0.reuse, R4, PT ;  /* 0x000000040000720c */ /* 0x040fe40003f66270 */
[----:B------:R-:W-:Y:S02]  /*14270*/  ISETP.GE.AND P1, PT, R0, R2, PT ;  /* 0x000000020000720c */ /* 0x000fe40003f26270 */
[----:B------:R-:W-:Y:S01]  /*14280*/  LOP3.LUT R0, R6, 0x40, R44, 0xfe, !PT ;  /* 0x0000004006007812 */ /* 0x000fe200078efe2c */
[----:B------:R1:W1:Y:S01]  /*14290*/  MUFU.TANH R13, R7 ;  /* 0x00000007000d7308 */ /* 0x0002620000002400 */
[----:B------:R-:W-:-:S02]  /*142a0*/  FSEL R33, R217, -INF , !P4 ;  /* 0xff800000d9217808 */ /* 0x000fc40006000000 */
[----:B------:R-:W-:Y:S02]  /*142b0*/  FSEL R65, R215, -INF , !P2 ;  /* 0xff800000d7417808 */ /* 0x000fe40005000000 */
[----:B------:R-:W-:Y:S02]  /*142c0*/  FSEL R37, R214, -INF , !P3 ;  /* 0xff800000d6257808 */ /* 0x000fe40005800000 */
[----:B------:R-:W-:Y:S02]  /*142d0*/  ISETP.GE.AND P4, PT, R0, R4, PT ;  /* 0x000000040000720c */ /* 0x000fe40003f86270 */
[----:B--2---:R-:W-:Y:S02]  /*142e0*/  LOP3.LUT R5, R6, 0x48, R44, 0xfe, !PT ;  /* 0x0000004806057812 */ /* 0x004fe400078efe2c */
[----:B------:R-:W-:Y:S02]  /*142f0*/  ISETP.GE.AND P2, PT, R0, R2, PT ;  /* 0x000000020000720c */ /* 0x000fe40003f46270 */
[----:B------:R-:W-:-:S02]  /*14300*/  ISETP.GE.AND P3, PT, R5, R4, PT ;  /* 0x000000040500720c */ /* 0x000fc40003f66270 */
[--C-:B------:R-:W-:Y:S01]  /*14310*/  LOP3.LUT R0, R6, 0x50, R44.reuse, 0xfe, !PT ;  /* 0x0000005006007812 */ /* 0x100fe200078efe2c */
[----:B-1----:R-:W-:Y:S01]  /*14320*/  FMUL.FTZ R7, R64, c[0x0][0x2ec] ;  /* 0x0000bb0040077a20 */ /* 0x002fe20000410000 */
[----:B------:R-:W-:Y:S02]  /*14330*/  FSEL R64, R213, -INF , !P1 ;  /* 0xff800000d5407808 */ /* 0x000fe40004800000 */
[----:B------:R-:W-:Y:S01]  /*14340*/  ISETP.GE.AND P1, PT, R5, R2, PT ;  /* 0x000000020500720c */ /* 0x000fe20003f26270 */
[----:B------:R1:W-:Y:S01]  /*14350*/  MUFU.TANH R27, R7 ;  /* 0x00000007001b7308 */ /* 0x0003e20000002400 */
[----:B------:R-:W-:Y:S02]  /*14360*/  LOP3.LUT R5, R6, 0x58, R44, 0xfe, !PT ;  /* 0x0000005806057812 */ /* 0x000fe400078efe2c */
[----:B------:R-:W-:Y:S02]  /*14370*/  FSEL R38, R212, -INF , !P4 ;  /* 0xff800000d4267808 */ /* 0x000fe40006000000 */
[----:B------:R-:W-:-:S02]  /*14380*/  FSEL R68, R209, -INF , !P2 ;  /* 0xff800000d1447808 */ /* 0x000fc40005000000 */
[----:B------:R-:W-:Y:S02]  /*14390*/  FSEL R39, R208, -INF , !P3 ;  /* 0xff800000d0277808 */ /* 0x000fe40005800000 */
[C---:B------:R-:W-:Y:S02]  /*143a0*/  ISETP.GE.AND P4, PT, R0.reuse, R4, PT ;  /* 0x000000040000720c */ /* 0x040fe40003f86270 */
[----:B------:R-:W-:Y:S02]  /*143b0*/  ISETP.GE.AND P2, PT, R0, R2, PT ;  /* 0x000000020000720c */ /* 0x000fe40003f46270 */
[----:B------:R-:W-:Y:S02]  /*143c0*/  ISETP.GE.AND P3, PT, R5, R4, PT ;  /* 0x000000040500720c */ /* 0x000fe40003f66270 */
[----:B------:R-:W-:Y:S01]  /*143d0*/  LOP3.LUT R0, R6, 0x60, R44, 0xfe, !PT ;  /* 0x0000006006007812 */ /* 0x000fe200078efe2c */
[----:B-1----:R-:W-:Y:S01]  /*143e0*/  FMUL.FTZ R7, R66, c[0x0][0x2ec] ;  /* 0x0000bb0042077a20 */ /* 0x002fe20000410000 */
[----:B------:R-:W-:-:S02]  /*143f0*/  FSEL R66, R207, -INF , !P1 ;  /* 0xff800000cf427808 */ /* 0x000fc40004800000 */
[----:B------:R-:W-:Y:S01]  /*14400*/  ISETP.GE.AND P1, PT, R5, R2, PT ;  /* 0x000000020500720c */ /* 0x000fe20003f26270 */
[----:B------:R-:W-:Y:S01]  /*14410*/  FMUL.FTZ R5, R60, c[0x0][0x2ec] ;  /* 0x0000bb003c057a20 */ /* 0x000fe20000410000 */
[----:B------:R-:W-:Y:S01]  /*14420*/  FSEL R41, R206, -INF , !P4 ;  /* 0xff800000ce297808 */ /* 0x000fe20006000000 */
[----:B------:R1:W-:Y:S01]  /*14430*/  MUFU.TANH R25, R7 ;  /* 0x0000000700197308 */ /* 0x0003e20000002400 */
[----:B------:R-:W-:Y:S02]  /*14440*/  FSEL R70, R205, -INF , !P2 ;  /* 0xff800000cd467808 */ /* 0x000fe40005000000 */
[C---:B------:R-:W-:Y:S02]  /*14450*/  ISETP.GE.AND P4, PT, R0.reuse, R4, PT ;  /* 0x000000040000720c */ /* 0x040fe40003f86270 */
[----:B------:R-:W-:Y:S02]  /*14460*/  ISETP.GE.AND P2, PT, R0, R2, PT ;  /* 0x000000020000720c */ /* 0x000fe40003f46270 */
[----:B------:R-:W-:Y:S01]  /*14470*/  LOP3.LUT R0, R6, 0x68, R44, 0xfe, !PT ;  /* 0x0000006806007812 */ /* 0x000fe200078efe2c */
[----:B------:R2:W-:Y:S01]  /*14480*/  MUFU.TANH R23, R5 ;  /* 0x0000000500177308 */ /* 0x0005e20000002400 */
[----:B------:R-:W-:-:S02]  /*14490*/  FSEL R43, R204, -INF , !P3 ;  /* 0xff800000cc2b7808 */ /* 0x000fc40005800000 */
[----:B------:R-:W-:Y:S02]  /*144a0*/  FSEL R72, R203, -INF , !P1 ;  /* 0xff800000cb487808 */ /* 0x000fe40004800000 */
[----:B------:R-:W-:Y:S02]  /*144b0*/  FSEL R47, R196, -INF , !P4 ;  /* 0xff800000c42f7808 */ /* 0x000fe40006000000 */
[----:B------:R-:W-:Y:S01]  /*144c0*/  FSEL R74, R195, -INF , !P2 ;  /* 0xff800000c34a7808 */ /* 0x000fe20005000000 */
[----:B-1----:R-:W-:Y:S01]  /*144d0*/  FMUL.FTZ R7, R62, c[0x0][0x2ec] ;  /* 0x0000bb003e077a20 */ /* 0x002fe20000410000 */
[C---:B------:R-:W-:Y:S02]  /*144e0*/  ISETP.GE.AND P3, PT, R0.reuse, R4, PT ;  /* 0x000000040000720c */ /* 0x040fe40003f66270 */
[----:B------:R-:W-:Y:S01]  /*144f0*/  ISETP.GE.AND P1, PT, R0, R2, PT ;  /* 0x000000020000720c */ /* 0x000fe20003f26270 */
[----:B------:R1:W1:Y:S01]  /*14500*/  MUFU.TANH R22, R7 ;  /* 0x0000000700167308 */ /* 0x0002620000002400 */
[----:B------:R-:W-:-:S02]  /*14510*/  LOP3.LUT R0, R6, 0x78, R44, 0xfe, !PT ;  /* 0x0000007806007812 */ /* 0x000fc400078efe2c */
[----:B------:R-:W-:Y:S02]  /*14520*/  FSEL R49, R193, -INF , !P3 ;  /* 0xff800000c1317808 */ /* 0x000fe40005800000 */
[--C-:B--2---:R-:W-:Y:S02]  /*14530*/  LOP3.LUT R5, R6, 0x70, R44.reuse, 0xfe, !PT ;  /* 0x0000007006057812 */ /* 0x104fe400078efe2c */
[----:B------:R-:W-:Y:S02]  /*14540*/  FSEL R76, R192, -INF , !P1 ;  /* 0xff800000c04c7808 */ /* 0x000fe40004800000 */
[C---:B------:R-:W-:Y:S02]  /*14550*/  ISETP.GE.AND P4, PT, R5.reuse, R4, PT ;  /* 0x000000040500720c */ /* 0x040fe40003f86270 */
[----:B------:R-:W-:Y:S02]  /*14560*/  ISETP.GE.AND P2, PT, R5, R2, PT ;  /* 0x000000020500720c */ /* 0x000fe40003f46270 */
[----:B------:R-:W-:-:S02]  /*14570*/  LOP3.LUT R5, R6, 0x80, R44, 0xfe, !PT ;  /* 0x0000008006057812 */ /* 0x000fc400078efe2c */
[----:B------:R-:W-:Y:S01]  /*14580*/  FSEL R51, R187, -INF , !P4 ;  /* 0xff800000bb337808 */ /* 0x000fe20006000000 */
[----:B-1----:R-:W-:Y:S01]  /*14590*/  FMUL.FTZ R7, R52, c[0x0][0x2ec] ;  /* 0x0000bb0034077a20 */ /* 0x002fe20000410000 */
[----:B------:R-:W-:Y:S02]  /*145a0*/  FSEL R78, R162, -INF , !P2 ;  /* 0xff800000a24e7808 */ /* 0x000fe40005000000 */
[C---:B------:R-:W-:Y:S01]  /*145b0*/  ISETP.GE.AND P3, PT, R0.reuse, R4, PT ;  /* 0x000000040000720c */ /* 0x040fe20003f66270 */
[----:B------:R1:W2:Y:S01]  /*145c0*/  MUFU.TANH R12, R7 ;  /* 0x00000007000c7308 */ /* 0x0002a20000002400 */
[----:B------:R-:W-:Y:S02]  /*145d0*/  ISETP.GE.AND P1, PT, R0, R2, PT ;  /* 0x000000020000720c */ /* 0x000fe40003f26270 */
[C---:B------:R-:W-:Y:S02]  /*145e0*/  ISETP.GE.AND P4, PT, R5.reuse, R4, PT ;  /* 0x000000040500720c */ /* 0x040fe40003f86270 */
[----:B------:R-:W-:Y:S01]  /*145f0*/  ISETP.GE.AND P2, PT, R5, R2, PT ;  /* 0x000000020500720c */ /* 0x000fe20003f46270 */
[----:B------:R-:W-:Y:S01]  /*14600*/  FMUL.FTZ R5, R48, c[0x0][0x2ec] ;  /* 0x0000bb0030057a20 */ /* 0x000fe20000410000 */
[----:B------:R-:W-:-:S02]  /*14610*/  LOP3.LUT R0, R6, 0x88, R44, 0xfe, !PT ;  /* 0x0000008806007812 */ /* 0x000fc400078efe2c */
[----:B------:R-:W-:Y:S01]  /*14620*/  FSEL R52, R159, -INF , !P3 ;  /* 0xff8000009f347808 */ /* 0x000fe20005800000 */
[----:B------:R2:W-:Y:S01]  /*14630*/  MUFU.TANH R19, R5 ;  /* 0x0000000500137308 */ /* 0x0005e20000002400 */
[----:B------:R-:W-:Y:S02]  /*14640*/  FSEL R103, R158, -INF , !P1 ;  /* 0xff8000009e677808 */ /* 0x000fe40004800000 */
[C---:B------:R-:W-:Y:S02]  /*14650*/  ISETP.GE.AND P3, PT, R0.reuse, R4, PT ;  /* 0x000000040000720c */ /* 0x040fe40003f66270 */
[----:B------:R-:W-:Y:S01]  /*14660*/  ISETP.GE.AND P1, PT, R0, R2, PT ;  /* 0x000000020000720c */ /* 0x000fe20003f26270 */
[----:B-1----:R-:W-:Y:S01]  /*14670*/  FMUL.FTZ R7, R54, c[0x0][0x2ec] ;  /* 0x0000bb0036077a20 */ /* 0x002fe20000410000 */
[----:B------:R-:W-:Y:S02]  /*14680*/  LOP3.LUT R0, R6, 0x90, R44, 0xfe, !PT ;  /* 0x0000009006007812 */ /* 0x000fe400078efe2c */
[----:B------:R-:W-:Y:S01]  /*14690*/  FSEL R48, R155, -INF , !P4 ;  /* 0xff8000009b307808 */ /* 0x000fe20006000000 */
[----:B------:R1:W1:Y:S01]  /*146a0*/  MUFU.TANH R21, R7 ;  /* 0x0000000700157308 */ /* 0x0002620000002400 */
[----:B------:R-:W-:-:S02]  /*146b0*/  FSEL R108, R152, -INF , !P2 ;  /* 0xff800000986c7808 */ /* 0x000fc40005000000 */
[----:B------:R-:W-:Y:S02]  /*146c0*/  FSEL R53, R130, -INF , !P3 ;  /* 0xff80000082357808 */ /* 0x000fe40005800000 */
[----:B------:R-:W-:Y:S02]  /*146d0*/  FSEL R110, R127, -INF , !P1 ;  /* 0xff8000007f6e7808 */ /* 0x000fe40004800000 */
[----:B--2---:R-:W-:Y:S02]  /*146e0*/  LOP3.LUT R5, R6, 0x98, R44, 0xfe, !PT ;  /* 0x0000009806057812 */ /* 0x004fe400078efe2c */
[C---:B------:R-:W-:Y:S02]  /*146f0*/  ISETP.GE.AND P4, PT, R0.reuse, R4, PT ;  /* 0x000000040000720c */ /* 0x040fe40003f86270 */
[----:B------:R-:W-:Y:S02]  /*14700*/  ISETP.GE.AND P2, PT, R0, R2, PT ;  /* 0x000000020000720c */ /* 0x000fe40003f46270 */
[----:B------:R-:W-:-:S02]  /*14710*/  ISETP.GE.AND P3, PT, R5, R4, PT ;  /* 0x000000040500720c */ /* 0x000fc40003f66270 */
[----:B------:R-:W-:Y:S01]  /*14720*/  ISETP.GE.AND P1, PT, R5, R2, PT ;  /* 0x000000020500720c */ /* 0x000fe20003f26270 */
[----:B-1----:R-:W-:Y:S01]  /*14730*/  FMUL.FTZ R7, R50, c[0x0][0x2ec] ;  /* 0x0000bb0032077a20 */ /* 0x002fe20000410000 */
[C-C-:B------:R-:W-:Y:S02]  /*14740*/  LOP3.LUT R0, R6.reuse, 0xa0, R44.reuse, 0xfe, !PT ;  /* 0x000000a006007812 */ /* 0x140fe400078efe2c */
[----:B------:R-:W-:Y:S01]  /*14750*/  LOP3.LUT R5, R6, 0xa8, R44, 0xfe, !PT ;  /* 0x000000a806057812 */ /* 0x000fe200078efe2c */
[----:B------:R1:W2:Y:S01]  /*14760*/  MUFU.TANH R10, R7 ;  /* 0x00000007000a7308 */ /* 0x0002a20000002400 */
[----:B------:R-:W-:Y:S02]  /*14770*/  FSEL R112, R120, -INF , !P2 ;  /* 0xff80000078707808 */ /* 0x000fe40005000000 */
[----:B------:R-:W-:Y:S02]  /*14780*/  FSEL R54, R118, -INF , !P3 ;  /* 0xff80000076367808 */ /* 0x000fe40005800000 */
[----:B------:R-:W-:-:S02]  /*14790*/  FSEL R114, R114, -INF , !P1 ;  /* 0xff80000072727808 */ /* 0x000fc40004800000 */
[----:B------:R-:W-:Y:S02]  /*147a0*/  ISETP.GE.AND P2, PT, R0, R2, PT ;  /* 0x000000020000720c */ /* 0x000fe40003f46270 */
[C---:B------:R-:W-:Y:S02]  /*147b0*/  ISETP.GE.AND P3, PT, R5.reuse, R4, PT ;  /* 0x000000040500720c */ /* 0x040fe40003f66270 */
[----:B------:R-:W-:Y:S01]  /*147c0*/  ISETP.GE.AND P1, PT, R5, R2, PT ;  /* 0x000000020500720c */ /* 0x000fe20003f26270 */
[----:B------:R-:W-:Y:S01]  /*147d0*/  FMUL.FTZ R5, R40, c[0x0][0x2ec] ;  /* 0x0000bb0028057a20 */ /* 0x000fe20000410000 */
[----:B------:R-:W-:Y:S02]  /*147e0*/  FSEL R55, R124, -INF , !P4 ;  /* 0xff8000007c377808 */ /* 0x000fe40006000000 */
[----:B------:R-:W-:Y:S01]  /*147f0*/  ISETP.GE.AND P4, PT, R0, R4, PT ;  /* 0x000000040000720c */ /* 0x000fe20003f86270 */
[----:B-1----:R-:W-:Y:S01]  /*14800*/  FMUL.FTZ R7, R56, c[0x0][0x2ec] ;  /* 0x0000bb0038077a20 */ /* 0x002fe20000410000 */
[----:B------:R-:W-:-:S02]  /*14810*/  FSEL R118, R14, -INF , !P2 ;  /* 0xff8000000e767808 */ /* 0x000fc40005000000 */
[----:B------:R-:W-:Y:S01]  /*14820*/  LOP3.LUT R0, R6, 0xb0, R44, 0xfe, !PT ;  /* 0x000000b006007812 */ /* 0x000fe200078efe2c */
[----:B------:R1:W-:Y:S01]  /*14830*/  MUFU.TANH R17, R7 ;  /* 0x0000000700117308 */ /* 0x0003e20000002400 */
[----:B------:R-:W-:Y:S02]  /*14840*/  FSEL R50, R36, -INF , !P4 ;  /* 0xff80000024327808 */ /* 0x000fe40006000000 */
[----:B------:R-:W-:Y:S02]  /*14850*/  ISETP.GE.AND P4, PT, R0, R4, PT ;  /* 0x000000040000720c */ /* 0x000fe40003f86270 */
[----:B---3--:R-:W-:Y:S02]  /*14860*/  FSEL R40, R28, -INF , !P3 ;  /* 0xff8000001c287808 */ /* 0x008fe40005800000 */
[----:B----4-:R-:W-:Y:S01]  /*14870*/  FSEL R120, R11, -INF , !P1 ;  /* 0xff8000000b787808 */ /* 0x010fe20004800000 */
[----:B------:R3:W-:Y:S01]  /*14880*/  MUFU.TANH R14, R5 ;  /* 0x00000005000e7308 */ /* 0x0007e20000002400 */
[----:B------:R-:W-:-:S02]  /*14890*/  ISETP.GE.AND P2, PT, R0, R2, PT ;  /* 0x000000020000720c */ /* 0x000fc40003f46270 */
[--C-:B------:R-:W-:Y:S02]  /*148a0*/  LOP3.LUT R0, R6, 0xc0, R44.reuse, 0xfe, !PT ;  /* 0x000000c006007812 */ /* 0x100fe400078efe2c */
[----:B-----5:R-:W-:Y:S01]  /*148b0*/  FSEL R36, R8, -INF , !P4 ;  /* 0xff80000008247808 */ /* 0x020fe20006000000 */
[----:B------:R-:W-:Y:S01]  /*148c0*/  FMUL.FTZ R8, R24, c[0x0][0x2ec] ;  /* 0x0000bb0018087a20 */ /* 0x000fe20000410000 */
[----:B------:R-:W-:Y:S01]  /*148d0*/  FSEL R124, R13, -INF , !P2 ;  /* 0xff8000000d7c7808 */ /* 0x000fe20005000000 */
[----:B-1----:R-:W-:Y:S01]  /*148e0*/  FMUL.FTZ R7, R58, c[0x0][0x2ec] ;  /* 0x0000bb003a077a20 */ /* 0x002fe20000410000 */
[C---:B------:R-:W-:Y:S01]  /*148f0*/  ISETP.GE.AND P4, PT, R0.reuse, R4, PT ;  /* 0x000000040000720c */ /* 0x040fe20003f86270 */
[----:B------:R-:W-:Y:S01]  /*14900*/  MUFU.TANH R13, R8 ;  /* 0x00000008000d7308 */ /* 0x000fe20000002400 */
[----:B------:R-:W-:Y:S02]  /*14910*/  ISETP.GE.AND P2, PT, R0, R2, PT ;  /* 0x000000020000720c */ /* 0x000fe40003f46270 */
[----:B------:R-:W-:-:S02]  /*14920*/  LOP3.LUT R0, R6, 0xd0, R44, 0xfe, !PT ;  /* 0x000000d006007812 */ /* 0x000fc400078efe2c */
[----:B------:R-:W-:Y:S02]  /*14930*/  FSEL R130, R22, -INF , !P2 ;  /* 0xff80000016827808 */ /* 0x000fe40005000000 */
[--C-:B---3--:R-:W-:Y:S01]  /*14940*/  LOP3.LUT R5, R6, 0xb8, R44.reuse, 0xfe, !PT ;  /* 0x000000b806057812 */ /* 0x108fe200078efe2c */
[----:B------:R1:W3:Y:S01]  /*14950*/  MUFU.TANH R9, R7 ;  /* 0x0000000700097308 */ /* 0x0002e20000002400 */
[----:B------:R-:W-:Y:S02]  /*14960*/  ISETP.GE.AND P2, PT, R0, R2, PT ;  /* 0x000000020000720c */ /* 0x000fe40003f46270 */
[C---:B------:R-:W-:Y:S02]  /*14970*/  ISETP.GE.AND P3, PT, R5.reuse, R4, PT ;  /* 0x000000040500720c */ /* 0x040fe40003f66270 */
[----:B------:R-:W-:Y:S02]  /*14980*/  ISETP.GE.AND P1, PT, R5, R2, PT ;  /* 0x000000020500720c */ /* 0x000fe40003f26270 */
[----:B------:R-:W-:-:S02]  /*14990*/  LOP3.LUT R5, R6, 0xc8, R44, 0xfe, !PT ;  /* 0x000000c806057812 */ /* 0x000fc400078efe2c */
[----:B------:R-:W-:Y:S02]  /*149a0*/  FSEL R27, R27, -INF , !P3 ;  /* 0xff8000001b1b7808 */ /* 0x000fe40005800000 */
[----:B------:R-:W-:Y:S02]  /*149b0*/  FSEL R127, R25, -INF , !P1 ;  /* 0xff800000197f7808 */ /* 0x000fe40004800000 */
[C---:B------:R-:W-:Y:S02]  /*149c0*/  ISETP.GE.AND P3, PT, R5.reuse, R4, PT ;  /* 0x000000040500720c */ /* 0x040fe40003f66270 */
[----:B------:R-:W-:Y:S01]  /*149d0*/  ISETP.GE.AND P1, PT, R5, R2, PT ;  /* 0x000000020500720c */ /* 0x000fe20003f26270 */
[----:B-1----:R-:W-:Y:S01]  /*149e0*/  FMUL.FTZ R7, R42, c[0x0][0x2ec] ;  /* 0x0000bb002a077a20 */ /* 0x002fe20000410000 */
[----:B------:R-:W-:Y:S02]  /*149f0*/  LOP3.LUT R5, R6, 0xd8, R44, 0xfe, !PT ;  /* 0x000000d806057812 */ /* 0x000fe400078efe2c */
[----:B------:R-:W-:Y:S01]  /*14a00*/  FSEL R58, R12, -INF , !P3 ;  /* 0xff8000000c3a7808 */ /* 0x000fe20005800000 */
[----:B------:R1:W4:Y:S01]  /*14a10*/  MUFU.TANH R11, R7 ;  /* 0x00000007000b7308 */ /* 0x0003220000002400 */
[----:B------:R-:W-:-:S02]  /*14a20*/  FSEL R152, R21, -INF , !P1 ;  /* 0xff80000015987808 */ /* 0x000fc40004800000 */
[C---:B------:R-:W-:Y:S02]  /*14a30*/  ISETP.GE.AND P3, PT, R5.reuse, R4, PT ;  /* 0x000000040500720c */ /* 0x040fe40003f66270 */
[----:B------:R-:W-:Y:S01]  /*14a40*/  ISETP.GE.AND P1, PT, R5, R2, PT ;  /* 0x000000020500720c */ /* 0x000fe20003f26270 */
[----:B------:R-:W-:Y:S01]  /*14a50*/  FMUL.FTZ R5, R18, c[0x0][0x2ec] ;  /* 0x0000bb0012057a20 */ /* 0x000fe20000410000 */
[----:B------:R-:W-:Y:S02]  /*14a60*/  FSEL R28, R23, -INF , !P4 ;  /* 0xff800000171c7808 */ /* 0x000fe40006000000 */
[----:B------:R-:W-:Y:S02]  /*14a70*/  ISETP.GE.AND P4, PT, R0, R4, PT ;  /* 0x000000040000720c */ /* 0x000fe40003f86270 */
[----:B--2---:R-:W-:Y:S02]  /*14a80*/  FSEL R158, R10, -INF , !P2 ;  /* 0xff8000000a9e7808 */ /* 0x004fe40005000000 */
[----:B------:R-:W-:Y:S01]  /*14a90*/  LOP3.LUT R0, R6, 0xe0, R44, 0xfe, !PT ;  /* 0x000000e006007812 */ /* 0x000fe200078efe2c */
[----:B------:R2:W-:Y:S01]  /*14aa0*/  MUFU.TANH R10, R5 ;  /* 0x00000005000a7308 */ /* 0x0005e20000002400 */
[----:B------:R-:W-:Y:S01]  /*14ab0*/  FSEL R30, R221, -INF , !P5 ;  /* 0xff800000dd1e7808 */ /* 0x000fe20006800000 */
[----:B-1----:R-:W-:Y:S01]  /*14ac0*/  FMUL.FTZ R7, R26, c[0x0][0x2ec] ;  /* 0x0000bb001a077a20 */ /* 0x002fe20000410000 */
[----:B------:R-:W-:-:S02]  /*14ad0*/  FSEL R62, R19, -INF , !P4 ;  /* 0xff800000133e7808 */ /* 0x000fc40006000000 */
[C---:B------:R-:W-:Y:S02]  /*14ae0*/  ISETP.GE.AND P5, PT, R0.reuse, R4, PT ;  /* 0x000000040000720c */ /* 0x040fe40003fa6270 */
[----:B------:R-:W-:Y:S01]  /*14af0*/  ISETP.GE.AND P2, PT, R0, R2, PT ;  /* 0x000000020000720c */ /* 0x000fe20003f46270 */
[----:B------:R1:W5:Y:S01]  /*14b00*/  MUFU.TANH R8, R7 ;  /* 0x0000000700087308 */ /* 0x0003620000002400 */
[----:B---3--:R-:W-:Y:S02]  /*14b10*/  FSEL R159, R9, -INF , !P1 ;  /* 0xff800000099f7808 */ /* 0x008fe40004800000 */
[----:B------:R-:W-:Y:S02]  /*14b20*/  LOP3.LUT R0, R6, 0xf0, R44, 0xfe, !PT ;  /* 0x000000f006007812 */ /* 0x000fe400078efe2c */
[----:B------:R-:W-:Y:S02]  /*14b30*/  FSEL R71, R17, -INF , !P3 ;  /* 0xff80000011477808 */ /* 0x000fe40005800000 */
[----:B----4-:R-:W-:-:S02]  /*14b40*/  FSEL R162, R11, -INF , !P2 ;  /* 0xff8000000ba27808 */ /* 0x010fc40005000000 */
[--C-:B--2---:R-:W-:Y:S02]  /*14b50*/  LOP3.LUT R5, R6, 0xe8, R44.reuse, 0xfe, !PT ;  /* 0x000000e806057812 */ /* 0x104fe400078efe2c */
[-C--:B------:R-:W-:Y:S02]  /*14b60*/  ISETP.GE.AND P3, PT, R0, R4.reuse, PT ;  /* 0x000000040000720c */ /* 0x080fe40003f66270 */
[C---:B------:R-:W-:Y:S02]  /*14b70*/  ISETP.GE.AND P4, PT, R5.reuse, R4, PT ;  /* 0x000000040500720c */ /* 0x040fe40003f86270 */
[-C--:B------:R-:W-:Y:S01]  /*14b80*/  ISETP.GE.AND P1, PT, R5, R2.reuse, PT ;  /* 0x000000020500720c */ /* 0x080fe20003f26270 */
[----:B-1----:R-:W-:Y:S01]  /*14b90*/  FMUL.FTZ R7, R16, c[0x0][0x2ec] ;  /* 0x0000bb0010077a20 */ /* 0x002fe20000410000 */
[--C-:B------:R-:W-:Y:S02]  /*14ba0*/  LOP3.LUT R5, R6, 0x20, R44.reuse, 0xfe, !PT ;  /* 0x0000002006057812 */ /* 0x100fe400078efe2c */
[----:B------:R-:W-:Y:S01]  /*14bb0*/  ISETP.GE.AND P2, PT, R0, R2, PT ;  /* 0x000000020000720c */ /* 0x000fe20003f46270 */
[----:B------:R1:W2:Y:S01]  /*14bc0*/  MUFU.TANH R12, R7 ;  /* 0x00000007000c7308 */ /* 0x0002a20000002400 */
[----:B------:R-:W-:-:S02]  /*14bd0*/  LOP3.LUT R0, R6, 0x28, R44, 0xfe, !PT ;  /* 0x0000002806007812 */ /* 0x000fc400078efe2c */
[----:B------:R-:W-:Y:S02]  /*14be0*/  FSEL R102, R14, -INF , !P5 ;  /* 0xff8000000e667808 */ /* 0x000fe40006800000 */
[----:B-----5:R-:W-:Y:S02]  /*14bf0*/  FSEL R187, R8, -INF , !P1 ;  /* 0xff80000008bb7808 */ /* 0x020fe40004800000 */
[-C--:B------:R-:W-:Y:S02]  /*14c00*/  ISETP.GE.AND P6, PT, R0, R4.reuse, PT ;  /* 0x000000040000720c */ /* 0x080fe40003fc6270 */
[----:B------:R-:W-:Y:S02]  /*14c10*/  LOP3.LUT R0, R6, 0xf8, R44, 0xfe, !PT ;  /* 0x000000f806007812 */ /* 0x000fe400078efe2c */
[----:B------:R-:W-:Y:S02]  /*14c20*/  FSEL R25, R224, -INF , !P6 ;  /* 0xff800000e0197808 */ /* 0x000fe40007000000 */
[----:B------:R-:W-:-:S02]  /*14c30*/  ISETP.GE.AND P1, PT, R0, R4, PT ;  /* 0x000000040000720c */ /* 0x000fc40003f26270 */
[----:B------:R-:W-:Y:S01]  /*14c40*/  LOP3.LUT P6, RZ, R188, 0x1, RZ, 0xc0, !PT ;  /* 0x00000001bcff7812 */ /* 0x000fe200078cc0ff */
[----:B-1----:R-:W-:Y:S01]  /*14c50*/  FMUL.FTZ R7, R32, c[0x0][0x2ec] ;  /* 0x0000bb0020077a20 */ /* 0x002fe20000410000 */
[----:B--2---:R-:W-:Y:S02]  /*14c60*/  FSEL R155, R12, -INF , !P3 ;  /* 0xff8000000c9b7808 */ /* 0x004fe40005800000 */
[----:B------:R-:W-:Y:S01]  /*14c70*/  FSEL R193, R10, -INF , !P2 ;  /* 0xff8000000ac17808 */ /* 0x000fe20005000000 */
[----:B------:R1:W2:Y:S02]  /*14c80*/  MUFU.TANH R9, R7 ;  /* 0x0000000700097308 */ /* 0x0002a40000002400 */
[----:B-1----:R-:W-:Y:S01]  /*14c90*/  FMUL.FTZ R7, R84, c[0x0][0x2ec] ;  /* 0x0000bb0054077a20 */ /* 0x002fe20000410000 */
[----:B------:R-:W-:Y:S02]  /*14ca0*/  FSEL R84, R13, -INF , !P4 ;  /* 0xff8000000d547808 */ /* 0x000fe40006000000 */
[----:B------:R-:W-:-:S03]  /*14cb0*/  ISETP.GE.AND P4, PT, R5, R4, PT ;  /* 0x000000040500720c */ /* 0x000fc60003f86270 */
[----:B------:R1:W3:Y:S01]  /*14cc0*/  MUFU.TANH R11, R7 ;  /* 0x00000007000b7308 */ /* 0x0002e20000002400 */
[--C-:B------:R-:W-:Y:S02]  /*14cd0*/  LOP3.LUT R5, R6, 0x30, R44.reuse, 0xfe, !PT ;  /* 0x0000003006057812 */ /* 0x100fe400078efe2c */
[----:B--2---:R-:W-:Y:S02]  /*14ce0*/  FSEL R192, R9, -INF , !P1 ;  /* 0xff80000009c07808 */ /* 0x004fe40004800000 */
[----:B------:R-:W-:Y:S01]  /*14cf0*/  ISETP.GE.AND P5, PT, R5, R4, PT ;  /* 0x000000040500720c */ /* 0x000fe20003fa6270 */
[----:B------:R-:W-:Y:S01]  /*14d00*/  FMUL.FTZ R5, R35, c[0x0][0x2ec] ;  /* 0x0000bb0023057a20 */ /* 0x000fe20000410000 */
[-C--:B------:R-:W-:Y:S02]  /*14d10*/  ISETP.GE.AND P1, PT, R0, R2.reuse, PT ;  /* 0x000000020000720c */ /* 0x080fe40003f26270 */
[C-C-:B------:R-:W-:Y:S02]  /*14d20*/  LOP3.LUT R0, R6.reuse, 0x28, R44.reuse, 0xfe, !PT ;  /* 0x0000002806007812 */ /* 0x140fe400078efe2c */
[----:B------:R-:W-:Y:S01]  /*14d30*/  LOP3.LUT R4, R6, 0x20, R44, 0xfe, !PT ;  /* 0x0000002006047812 */ /* 0x000fe200078efe2c */
[----:B------:R-:W-:Y:S01]  /*14d40*/  MUFU.TANH R5, R5 ;  /* 0x0000000500057308 */ /* 0x000fe20000002400 */
[----:B------:R-:W-:-:S02]  /*14d50*/  ISETP.GE.AND P3, PT, R0, R2, PT ;  /* 0x000000020000720c */ /* 0x000fc40003f66270 */
[----:B------:R-:W-:Y:S01]  /*14d60*/  LOP3.LUT R0, R6, 0x30, R44, 0xfe, !PT ;  /* 0x0000003006007812 */ /* 0x000fe200078efe2c */
[----:B-1----:R-:W-:Y:S01]  /*14d70*/  FMUL.FTZ R7, R34, c[0x0][0x2ec] ;  /* 0x0000bb0022077a20 */ /* 0x002fe20000410000 */
[----:B------:R-:W-:Y:S02]  /*14d80*/  FSEL R24, R226, -INF , !P4 ;  /* 0xff800000e2187808 */ /* 0x000fe40006000000 */
[-C--:B------:R-:W-:Y:S01]  /*14d90*/  ISETP.GE.AND P4, PT, R4, R2.reuse, PT ;  /* 0x000000020400720c */ /* 0x080fe20003f86270 */
[----:B------:R1:W2:Y:S01]  /*14da0*/  MUFU.TANH R8, R7 ;  /* 0x0000000700087308 */ /* 0x0002a20000002400 */
[----:B------:R-:W-:Y:S02]  /*14db0*/  ISETP.GE.AND P2, PT, R0, R2, PT ;  /* 0x000000020000720c */ /* 0x000fe40003f46270 */
[----:B---3--:R-:W-:Y:S02]  /*14dc0*/  FSEL R26, R11, -INF , !P5 ;  /* 0xff8000000b1a7808 */ /* 0x008fe40006800000 */
[----:B------:R-:W-:-:S02]  /*14dd0*/  FSEL R56, R223, -INF , !P3 ;  /* 0xff800000df387808 */ /* 0x000fc40005800000 */
[----:B------:R-:W-:Y:S01]  /*14de0*/  FSEL R42, R225, -INF , !P4 ;  /* 0xff800000e12a7808 */ /* 0x000fe20006000000 */
[----:B-1----:R-:W-:Y:S01]  /*14df0*/  FMUL.FTZ R7, R86, c[0x0][0x2ec] ;  /* 0x0000bb0056077a20 */ /* 0x002fe20000410000 */
[----:B--2---:R-:W-:Y:S02]  /*14e00*/  FSEL R195, R8, -INF , !P1 ;  /* 0xff80000008c37808 */ /* 0x004fe40004800000 */
[----:B------:R-:W-:-:S03]  /*14e10*/  ISETP.GE.AND P1, PT, R15, R2, PT ;  /* 0x000000020f00720c */ /* 0x000fc60003f26270 */
[----:B------:R-:W1:Y:S01]  /*14e20*/  MUFU.TANH R7, R7 ;  /* 0x0000000700077308 */ /* 0x000e620000002400 */
[----:B------:R-:W-:Y:S02]  /*14e30*/  FSEL R196, R5, -INF , !P1 ;  /* 0xff80000005c47808 */ /* 0x000fe40004800000 */
[----:B-1----:R-:W-:Y:S01]  /*14e40*/  FSEL R57, R7, -INF , !P2 ;  /* 0xff80000007397808 */ /* 0x002fe20005000000 */
        /* <DEDUP_REMOVED lines=9> */
[----:B------:R-:W-:-:S04]  /*14ee0*/  LOP3.LUT R6, R6, c[0x0][0x2d0], RZ, 0x3c, !PT ;  /* 0x0000b40006067a12 */ /* 0x000fc800078e3cff */
        /* <DEDUP_REMOVED lines=22> */
[----:B------:R-:W-:Y:S02]  /*15050*/  LOP3.LUT R4, R9, c[0x0][0x2d0], RZ, 0x3c, !PT ;  /* 0x0000b40009047a12 */ /* 0x000fe400078e3cff */
[----:B------:R-:W-:-:S02]  /*15060*/  ISETP.NE.AND P2, PT, RZ, c[0x0][0x2d0], PT ;  /* 0x0000b400ff007a0c */ /* 0x000fc40003f45270 */
[----:B------:R-:W-:Y:S02]  /*15070*/  ISETP.GE.AND P1, PT, R4, RZ, PT ;  /* 0x000000ff0400720c */ /* 0x000fe40003f26270 */
[----:B------:R-:W-:-:S03]  /*15080*/  LOP3.LUT R4, RZ, c[0x0][0x2d0], RZ, 0x33, !PT ;  /* 0x0000b400ff047a12 */ /* 0x000fc600078e33ff */
[----:B------:R-:W-:Y:S02]  /*15090*/  @P5 IADD3 R2, R2, 0x1, RZ ;  /* 0x0000000102025810 */ /* 0x000fe40007ffe0ff */
[----:B------:R-:W-:Y:S02]  /*150a0*/  @P4 IADD3 R0, R0, 0x1, RZ ;  /* 0x0000000100004810 */ /* 0x000fe40007ffe0ff */
[----:B------:R-:W-:-:S04]  /*150b0*/  @!P3 IADD3 R2, -R2, RZ, RZ ;  /* 0x000000ff0202b210 */ /* 0x000fc80007ffe1ff */
[----:B------:R-:W-:Y:S01]  /*150c0*/  @!P1 IMAD.MOV R0, RZ, RZ, -R0 ;  /* 0x000000ffff009224 */ /* 0x000fe200078e0a00 */
[----:B------:R-:W-:-:S04]  /*150d0*/  SEL R2, R4, R2, !P2 ;  /* 0x0000000204027207 */ /* 0x000fc80005000000 */
[----:B------:R-:W-:Y:S01]  /*150e0*/  SEL R0, R4, R0, !P2 ;  /* 0x0000000004007207 */ /* 0x000fe20005000000 */
[----:B------:R-:W-:-:S04]  /*150f0*/  IMAD.WIDE R4, R2, 0x4, R210 ;  /* 0x0000000402047825 */ /* 0x000fc800078e02d2 */
[----:B------:R-:W-:Y:S02]  /*15100*/  IMAD.WIDE R6, R0, 0x4, R210 ;  /* 0x0000000400067825 */ /* 0x000fe400078e02d2 */
[----:B------:R-:W2:Y:S04]  /*15110*/  LDG.E R4, [R4.64] ;  /* 0x0000000804047981 */ /* 0x000ea8000c1e1900 */
[----:B------:R-:W2:Y:S01]  /*15120*/  LDG.E R6, [R6.64] ;  /* 0x0000000806067981 */ /* 0x000ea2000c1e1900 */
[----:B------:R-:W-:Y:S01]  /*15130*/  IMAD.IADD R0, R2, 0x1, -R0 ;  /* 0x0000000102007824 */ /* 0x000fe200078e0a00 */
[----:B------:R-:W-:-:S05]  /*15140*/  MOV R2, c[0x0][0x2d0] ;  /* 0x0000b40000027a02 */ /* 0x000fca0000000f00 */
[----:B------:R-:W-:-:S05]  /*15150*/  IMAD R0, R0, R2, -0x100 ;  /* 0xffffff0000007424 */ /* 0x000fca00078e0202 */
[----:B------:R-:W-:-:S05]  /*15160*/  SHF.R.S32.HI R2, RZ, 0x1f, R0 ;  /* 0x0000001fff027819 */ /* 0x000fca0000011400 */
[----:B------:R-:W-:Y:S02]  /*15170*/  IMAD R2, R2, c[0x0][0x198], RZ ;  /* 0x0000660002027a24 */ /* 0x000fe400078e02ff */
[----:B--2---:R-:W-:Y:S02]  /*15180*/  IMAD.IADD R6, R6, 0x1, -R4 ;  /* 0x0000000106067824 */ /* 0x004fe400078e0a04 */
[----:B------:R-:W-:-:S03]  /*15190*/  IMAD.WIDE.U32 R4, R0, c[0x0][0x198], RZ ;  /* 0x0000660000047a25 */ /* 0x000fc600078e00ff */
[----:B------:R-:W-:Y:S01]  /*151a0*/  SHF.R.S32.HI R7, RZ, 0x1f, R6 ;  /* 0x0000001fff077819 */ /* 0x000fe20000011406 */
[----:B------:R-:W-:-:S04]  /*151b0*/  IMAD R0, R0, c[0x0][0x19c], R2 ;  /* 0x0000670000007a24 */ /* 0x000fc800078e0202 */
[----:B------:R-:W-:Y:S02]  /*151c0*/  IMAD R2, R7, c[0x0][0x180], RZ ;  /* 0x0000600007027a24 */ /* 0x000fe400078e02ff */
[----:B------:R-:W-:Y:S02]  /*151d0*/  IMAD.IADD R5, R5, 0x1, R0 ;  /* 0x0000000105057824 */ /* 0x000fe400078e0200 */
[C---:B------:R-:W-:Y:S02]  /*151e0*/  IMAD R2, R6.reuse, c[0x0][0x184], R2 ;  /* 0x0000610006027a24 */ /* 0x040fe400078e0202 */
[----:B------:R-:W-:-:S04]  /*151f0*/  IMAD.WIDE.U32 R4, R6, c[0x0][0x180], R4 ;  /* 0x0000600006047a25 */ /* 0x000fc800078e0004 */
[----:B------:R-:W-:Y:S01]  /*15200*/  IMAD.MOV.U32 R0, RZ, RZ, R4 ;  /* 0x000000ffff007224 */ /* 0x000fe200078e0004 */
[----:B------:R-:W-:Y:S01]  /*15210*/  IADD3 R2, R5, R2, RZ ;  /* 0x0000000205027210 */ /* 0x000fe20007ffe0ff */
[----:B------:R-:W-:Y:S05]  /*15220*/  BRA `(.L_x_1073) ;  /* 0x0000003000007947 */ /* 0x000fea0003800000 */
.L_x_1072:
[----:B------:R-:W-:-:S05]  /*15230*/  IMAD.MOV.U32 R0, RZ, RZ, c[0x0][0x198] ;  /* 0x00006600ff007624 */ /* 0x000fca00078e00ff */
[----:B------:R-:W-:-:S04]  /*15240*/  LEA R0, -R0, RZ, 0x8 ;  /* 0x000000ff00007211 */ /* 0x000fc800078e41ff */
[----:B------:R-:W-:Y:S02]  /*15250*/  SHF.R.S32.HI R2, RZ, 0x1f, R0 ;  /* 0x0000001fff027819 */ /* 0x000fe40000011400 */
.L_x_1073:
[----:B------:R-:W-:Y:S01]  /*15260*/  @!P0 IMAD.MOV.U32 R10, RZ, RZ, c[0x0][0x198] ;  /* 0x00006600ff0a8624 */ /* 0x000fe200078e00ff */
[----:B------:R-:W-:Y:S01]  /*15270*/  UMOV UR6, 0x5 ;  /* 0x0000000500067882 */ /* 0x000fe20000000000 */
[----:B------:R-:W-:Y:S01]  /*15280*/  @!P0 IMAD.MOV.U32 R8, RZ, RZ, c[0x0][0x198] ;  /* 0x00006600ff088624 */ /* 0x000fe200078e00ff */
[----:B------:R-:W-:Y:S01]  /*15290*/  ULDC.64 UR4, c[0x0][0x198] ;  /* 0x0000660000047ab9 */ /* 0x000fe20000000a00 */
[----:B------:R-:W-:Y:S01]  /*152a0*/  @!P0 IMAD.MOV.U32 R6, RZ, RZ, c[0x0][0x198] ;  /* 0x00006600ff068624 */ /* 0x000fe200078e00ff */
[-C--:B------:R-:W-:Y:S01]  /*152b0*/  @!P0 LEA R19, P1, R10, R0.reuse, 0x7 ;  /* 0x000000000a138211 */ /* 0x080fe200078238ff */
[----:B------:R-:W-:Y:S01]  /*152c0*/  @!P0 IMAD.MOV.U32 R4, RZ, RZ, R0 ;  /* 0x000000ffff048224 */ /* 0x000fe200078e0000 */
[----:B------:R-:W-:Y:S01]  /*152d0*/  USHF.L.U64.HI UR5, UR4, UR6, UR5 ;  /* 0x0000000604057299 */ /* 0x000fe20008010205 */
[----:B------:R-:W-:Y:S01]  /*152e0*/  @!P0 IMAD.MOV.U32 R5, RZ, RZ, R2 ;  /* 0x000000ffff058224 */ /* 0x000fe200078e0002 */
[----:B------:R-:W-:Y:S01]  /*152f0*/  USHF.L.U32 UR4, UR4, 0x5, URZ ;  /* 0x0000000504047899 */ /* 0x000fe2000800063f */
[----:B------:R-:W-:Y:S01]  /*15300*/  @!P0 IMAD.MOV.U32 R11, RZ, RZ, c[0x0][0x198] ;  /* 0x00006600ff0b8624 */ /* 0x000fe200078e00ff */
[----:B------:R1:W-:Y:S01]  /*15310*/  @P0 STS [R185+0x1000], RZ ;  /* 0x001000ffb9000388 */ /* 0x0003e20000000800 */
[----:B------:R-:W-:Y:S01]  /*15320*/  @!P0 IMAD.MOV.U32 R12, RZ, RZ, c[0x0][0x19c] ;  /* 0x00006700ff0c8624 */ /* 0x000fe200078e00ff */
[----:B------:R-:W-:Y:S01]  /*15330*/  BSSY B0, `(.L_x_1074) ;  /* 0x0000052000007945 */ /* 0x000fe20003800000 */
[----:B------:R-:W-:Y:S01]  /*15340*/  @!P0 IMAD.WIDE.U32 R8, R8, 0x60, R4 ;  /* 0x0000006008088825 */ /* 0x000fe200078e0004 */
[----:B------:R-:W-:Y:S01]  /*15350*/  @!P0 LEA R18, P2, R11, R0, 0x6 ;  /* 0x000000000b128211 */ /* 0x000fe200078430ff */
[----:B------:R1:W-:Y:S01]  /*15360*/  @P0 STS [R185+0x1004], RZ ;  /* 0x001004ffb9000388 */ /* 0x0003e20000000800 */
[----:B------:R-:W-:Y:S01]  /*15370*/  @!P0 LEA.HI.X R22, R10, R2, R12, 0x7, P1 ;  /* 0x000000020a168211 */ /* 0x000fe200008f3c0c */
[----:B------:R-:W-:-:S02]  /*15380*/  @!P0 IMAD.WIDE.U32 R6, R6, 0xa0, R4 ;  /* 0x000000a006068825 */ /* 0x000fc400078e0004 */
[----:B------:R1:W-:Y:S02]  /*15390*/  @P0 STS.64 [R185+0x1008], RZ ;  /* 0x001008ffb9000388 */ /* 0x0003e40000000a00 */
[----:B------:R-:W-:Y:S02]  /*153a0*/  @!P0 IMAD.MOV.U32 R13, RZ, RZ, c[0x0][0x19c] ;  /* 0x00006700ff0d8624 */ /* 0x000fe400078e00ff */
[----:B------:R-:W-:Y:S01]  /*153b0*/  @!P0 IMAD.WIDE.U32 R4, R10, 0xc0, R4 ;  /* 0x000000c00a048825 */ /* 0x000fe200078e0004 */
[CC--:B------:R-:W-:Y:S02]  /*153c0*/  @!P0 LEA R10, P1, R0.reuse, R189.reuse, 0x1 ;  /* 0x000000bd000a8211 */ /* 0x0c0fe400078208ff */
[----:B------:R-:W-:Y:S01]  /*153d0*/  @!P0 LEA.HI.X R23, R11, R2, R13, 0x6, P2 ;  /* 0x000000020b178211 */ /* 0x000fe200010f340d */
[----:B------:R-:W-:Y:S01]  /*153e0*/  @!P0 IMAD.MOV.U32 R14, RZ, RZ, c[0x0][0x19c] ;  /* 0x00006700ff0e8624 */ /* 0x000fe200078e00ff */
[----:B------:R-:W-:Y:S01]  /*153f0*/  @!P0 LEA.HI.X R11, R0, R190, R2, 0x1, P1 ;  /* 0x000000be000b8211 */ /* 0x000fe200008f0c02 */
[----:B------:R-:W-:Y:S01]  /*15400*/  @!P0 IMAD R12, R12, 0xa0, RZ ;  /* 0x000000a00c0c8824 */ /* 0x000fe200078e02ff */
[----:B------:R-:W-:Y:S01]  /*15410*/  @!P0 LEA R16, P2, R8, R189, 0x1 ;  /* 0x000000bd08108211 */ /* 0x000fe200078408ff */
[----:B------:R-:W-:-:S02]  /*15420*/  @!P0 IMAD R13, R13, 0x60, RZ ;  /* 0x000000600d0d8824 */ /* 0x000fc400078e02ff */
[----:B------:R-:W-:Y:S01]  /*15430*/  @!P0 IMAD R21, R14, 0xc0, RZ ;  /* 0x000000c00e158824 */ /* 0x000fe200078e02ff */
[-C--:B------:R-:W-:Y:S01]  /*15440*/  @!P0 LEA R14, P1, R6, R189.reuse, 0x1 ;  /* 0x000000bd060e8211 */ /* 0x080fe200078208ff */
[----:B------:R-:W-:Y:S01]  /*15450*/  @!P0 IMAD.IADD R12, R12, 0x1, R7 ;  /* 0x000000010c0c8824 */ /* 0x000fe200078e0207 */
[----:B------:R-:W-:Y:S01]  /*15460*/  @!P0 IADD3 R7, P3, R0, UR4, RZ ;  /* 0x0000000400078c10 */ /* 0x000fe2000ff7e0ff */
[----:B------:R-:W-:Y:S01]  /*15470*/  @!P0 IMAD.IADD R13, R13, 0x1, R9 ;  /* 0x000000010d0d8824 */ /* 0x000fe200078e0209 */
[----:B------:R-:W-:Y:S01]  /*15480*/  @!PT LDS RZ, [RZ] ;  /* 0x00000000fffff984 */ /* 0x000fe20000000800 */
[----:B------:R-:W-:Y:S01]  /*15490*/  @!PT LDS RZ, [RZ] ;  /* 0x00000000fffff984 */ /* 0x000fe20000000800 */
[----:B------:R-:W-:Y:S01]  /*154a0*/  @!PT LDS RZ, [RZ] ;  /* 0x00000000fffff984 */ /* 0x000fe20000000800 */
[----:B------:R2:W-:Y:S01]  /*154b0*/  @!P0 LDGSTS.E.BYPASS.LTC128B.128 [R185+0x1000], [R10.64] ;  /* 0x010000000ab98fae */ /* 0x0005e2000b901d48 */
[----:B------:R-:W-:Y:S01]  /*154c0*/  @!P0 IMAD.IADD R9, R21, 0x1, R5 ;  /* 0x0000000115098824 */ /* 0x000fe200078e0205 */
[----:B------:R-:W-:Y:S02]  /*154d0*/  @!P0 LEA.HI.X R15, R6, R190, R12, 0x1, P1 ;  /* 0x000000be060f8211 */ /* 0x000fe400008f0c0c */
[----:B------:R-:W-:Y:S01]  /*154e0*/  @!P0 IADD3.X R5, R2, UR5, RZ, P3, !PT ;  /* 0x0000000502058c10 */ /* 0x000fe20009ffe4ff */
[----:B------:R1:W-:Y:S01]  /*154f0*/  @P0 STS.128 [R185+0x1800], RZ ;  /* 0x001800ffb9000388 */ /* 0x0003e20000000c00 */
[----:B------:R-:W-:-:S02]  /*15500*/  @!P0 LEA R12, P4, R7, R189, 0x1 ;  /* 0x000000bd070c8211 */ /* 0x000fc400078808ff */
[-C--:B------:R-:W-:Y:S02]  /*15510*/  @!P0 LEA.HI.X R17, R8, R190.reuse, R13, 0x1, P2 ;  /* 0x000000be08118211 */ /* 0x080fe400010f0c0d */
[-C--:B------:R-:W-:Y:S02]  /*15520*/  @!P0 LEA.HI.X R13, R7, R190.reuse, R5, 0x1, P4 ;  /* 0x000000be070d8211 */ /* 0x080fe400020f0c05 */
[CC--:B------:R-:W-:Y:S02]  /*15530*/  @!P0 LEA R6, P1, R4.reuse, R189.reuse, 0x1 ;  /* 0x000000bd04068211 */ /* 0x0c0fe400078208ff */
[CC--:B------:R-:W-:Y:S01]  /*15540*/  @!P0 LEA R8, P2, R19.reuse, R189.reuse, 0x1 ;  /* 0x000000bd13088211 */ /* 0x0c0fe200078408ff */
[----:B------:R-:W-:Y:S01]  /*15550*/  @!PT LDS RZ, [RZ] ;  /* 0x00000000fffff984 */ /* 0x000fe20000000800 */
[----:B------:R-:W-:Y:S01]  /*15560*/  @!PT LDS RZ, [RZ] ;  /* 0x00000000fffff984 */ /* 0x000fe20000000800 */
[----:B------:R-:W-:Y:S01]  /*15570*/  @!PT LDS RZ, [RZ] ;  /* 0x00000000fffff984 */ /* 0x000fe20000000800 */
[----:B------:R1:W-:Y:S01]  /*15580*/  @!P0 LDGSTS.E.BYPASS.LTC128B.128 [R185+0x1800], [R12.64] ;  /* 0x018000000cb98fae */ /* 0x0003e2000b901d48 */
[-C--:B------:R-:W-:Y:S02]  /*15590*/  @!P0 LEA.HI.X R7, R4, R190.reuse, R9, 0x1, P1 ;  /* 0x000000be04078211 */ /* 0x080fe400008f0c09 */
[----:B------:R-:W-:Y:S01]  /*155a0*/  @!P0 LEA.HI.X R9, R19, R190, R22, 0x1, P2 ;  /* 0x000000be13098211 */ /* 0x000fe200010f0c16 */
[----:B------:R1:W-:Y:S01]  /*155b0*/  @P0 STS.128 [R185+0x2000], RZ ;  /* 0x002000ffb9000388 */ /* 0x0003e20000000c00 */
        /* <DEDUP_REMOVED lines=28> */
[----:B------:R-:W-:Y:S01]  /*15780*/  MOV R4, R0 ;  /* 0x0000000000047202 */ /* 0x000fe20000000f00 */
[----:B-1----:R-:W-:Y:S01]  /*15790*/  IMAD.MOV.U32 R6, RZ, RZ, c[0x0][0x198] ;  /* 0x00006600ff067624 */ /* 0x002fe200078e00ff */
[----:B------:R-:W-:Y:S01]  /*157a0*/  ULDC UR4, c[0x0][0x19c] ;  /* 0x0000670000047ab9 */ /* 0x000fe20000000800 */
[----:B------:R-:W-:Y:S01]  /*157b0*/  IMAD.MOV.U32 R5, RZ, RZ, R2 ;  /* 0x000000ffff057224 */ /* 0x000fe200078e0002 */
[----:B------:R-:W-:-:S03]  /*157c0*/  UIMAD UR4, UR4, 0xe0, URZ ;  /* 0x000000e0040478a4 */ /* 0x000fc6000f8e023f */
[----:B------:R-:W-:-:S05]  /*157d0*/  IMAD.WIDE.U32 R4, R6, 0xe0, R4 ;  /* 0x000000e006047825 */ /* 0x000fca00078e0004 */
[----:B------:R-:W-:Y:S02]  /*157e0*/  IADD3 R5, R5, UR4, RZ ;  /* 0x0000000405057c10 */ /* 0x000fe4000fffe0ff */
[----:B------:R-:W-:-:S04]  /*157f0*/  LEA R6, P0, R4, R189, 0x1 ;  /* 0x000000bd04067211 */ /* 0x000fc800078008ff */
[----:B------:R-:W-:-:S05]  /*15800*/  LEA.HI.X R7, R4, R190, R5, 0x1, P0 ;  /* 0x000000be04077211 */ /* 0x000fca00000f0c05 */
[----:B------:R-:W-:Y:S01]  /*15810*/  @!PT LDS RZ, [RZ] ;  /* 0x00000000fffff984 */ /* 0x000fe20000000800 */
[----:B------:R-:W-:Y:S01]  /*15820*/  @!PT LDS RZ, [RZ] ;  /* 0x00000000fffff984 */ /* 0x000fe20000000800 */
[----:B------:R-:W-:Y:S01]  /*15830*/  @!PT LDS RZ, [RZ] ;  /* 0x00000000fffff984 */ /* 0x000fe20000000800 */
[----:B------:R1:W-:Y:S04]  /*15840*/  LDGSTS.E.BYPASS.LTC128B.128 [R185+0x4800], [R6.64] ;  /* 0x0480000006b97fae */ /* 0x0003e8000b901d48 */
.L_x_1075:
[----:B------:R-:W-:Y:S05]  /*15850*/  BSYNC B0 ;  /* 0x0000000000007941 */ /* 0x000fea0003800000 */
.L_x_1074:
[----:B------:R-:W0:Y:S01]  /*15860*/  LDGDEPBAR ;  /* 0x00000000000079af */ /* 0x000e220000000000 */
[----:B------:R-:W-:-:S04]  /*15870*/  LEA R189, P0, R0, R189, 0x1 ;  /* 0x000000bd00bd7211 */ /* 0x000fc800078008ff */
[----:B------:R-:W-:Y:S02]  /*15880*/  LEA.HI.X R190, R0, R190, R2, 0x1, P0 ;  /* 0x000000be00be7211 */ /* 0x000fe400000f0c02 */
.L_x_1071:
[----:B------:R-:W-:Y:S01]  /*15890*/  FMNMX.FTZ R0, R20, R29, !PT ;  /* 0x0000001d14007209 */ /* 0x000fe20007810000 */
[----:B-1----:R-:W-:Y:S01]  /*158a0*/  LDSM.16.MT88.4 R8, [R165+0x5000] ;  /* 0x00500000a508783b */ /* 0x002fe20000004200 */
[----:B------:R-:W-:Y:S02]  /*158b0*/  FMNMX.FTZ R4, R3, R59, !PT ;  /* 0x0000003b03047209 */ /* 0x000fe40007810000 */
[----:B------:R-:W-:Y:S01]  /*158c0*/  FMNMX.FTZ R0, R101, R0, !PT ;  /* 0x0000000065007209 */ /* 0x000fe20007810000 */
[----:B------:R-:W-:Y:S03]  /*158d0*/  LDSM.16.MT88.4 R12, [R166+0x5000] ;  /* 0x00500000a60c783b */ /* 0x000fe60000004200 */
        /* <DEDUP_REMOVED lines=71> */
[----:B------:R1:W-:Y:S08]  /*15d50*/  MUFU.EX2 R203, R0 ;  /* 0x0000000000cb7308 */ /* 0x0003f00000000800 */
[----:B------:R-:W-:Y:S01]  /*15d60*/  MUFU.EX2 R249, R5 ;  /* 0x0000000500f97308 */ /* 0x000fe20000000800 */
[----:B-1----:R-:W-:-:S07]  /*15d70*/  FFMA.FTZ R0, R101, c[0x0][0x23c], -R2 ;  /* 0x00008f0065007a23 */ /* 0x002fce0000010802 */
[----:B------:R1:W-:Y:S02]  /*15d80*/  MUFU.EX2 R204, R0 ;  /* 0x0000000000cc7308 */ /* 0x0003e40000000800 */
[----:B-1----:R-:W-:-:S06]  /*15d90*/  FFMA.FTZ R0, R30, c[0x0][0x23c], -R2 ;  /* 0x00008f001e007a23 */ /* 0x002fcc0000010802 */
[----:B------:R1:W-:Y:S02]  /*15da0*/  MUFU.EX2 R205, R0 ;  /* 0x0000000000cd7308 */ /* 0x0003e40000000800 */
[----:B-1----:R-:W-:-:S06]  /*15db0*/  FFMA.FTZ R0, R100, c[0x0][0x23c], -R2 ;  /* 0x00008f0064007a23 */ /* 0x002fcc0000010802 */
[----:B------:R1:W2:Y:S02]  /*15dc0*/  MUFU.EX2 R206, R0 ;  /* 0x0000000000ce7308 */ /* 0x0002a40000000800 */
[----:B-1----:R-:W-:Y:S01]  /*15dd0*/  FMNMX.FTZ R0, R105, R4, !PT ;  /* 0x0000000469007209 */ /* 0x002fe20007810000 */
[----:B------:R-:W-:-:S03]  /*15de0*/  FFMA.FTZ R4, R31, c[0x0][0x23c], -R2 ;  /* 0x00008f001f047a23 */ /* 0x000fc60000010802 */
[----:B------:R-:W-:Y:S02]  /*15df0*/  FMNMX.FTZ R0, R61, R0, !PT ;  /* 0x000000003d007209 */ /* 0x000fe40007810000 */
[----:B------:R1:W-:Y:S02]  /*15e00*/  MUFU.EX2 R208, R4 ;  /* 0x0000000400d07308 */ /* 0x0003e40000000800 */
[----:B------:R-:W-:-:S04]  /*15e10*/  FMNMX.FTZ R0, R106, R0, !PT ;  /* 0x000000006a007209 */ /* 0x000fc80007810000 */
[----:B------:R-:W-:-:S04]  /*15e20*/  FMNMX.FTZ R0, R63, R0, !PT ;  /* 0x000000003f007209 */ /* 0x000fc80007810000 */
[----:B------:R-:W-:-:S04]  /*15e30*/  FMNMX.FTZ R0, R107, R0, !PT ;  /* 0x000000006b007209 */ /* 0x000fc80007810000 */
[----:B------:R-:W-:Y:S01]  /*15e40*/  FMNMX.FTZ R0, R65, R0, !PT ;  /* 0x0000000041007209 */ /* 0x000fe20007810000 */
[----:B-1----:R-:W-:-:S03]  /*15e50*/  FFMA.FTZ R4, R91, c[0x0][0x23c], -R2 ;  /* 0x00008f005b047a23 */ /* 0x002fc60000010802 */
[----:B------:R-:W-:Y:S01]  /*15e60*/  FMNMX.FTZ R0, R109, R0, !PT ;  /* 0x000000006d007209 */ /* 0x000fe20007810000 */
[----:B------:R1:W-:Y:S03]  /*15e70*/  MUFU.EX2 R207, R4 ;  /* 0x0000000400cf7308 */ /* 0x0003e60000000800 */
        /* <DEDUP_REMOVED lines=77> */
[----:B------:R-:W-:-:S05]  /*16350*/  FMNMX.FTZ R0, R196, R0, !PT ;  /* 0x00000000c4007209 */ /* 0x000fca0007810000 */
[----:B------:R-:W3:Y:S01]  /*16360*/  SHFL.BFLY PT, R6, R0, 0x2, 0x1f ;  /* 0x0c401f0000067f89 */ /* 0x000ee200000e0000 */
[----:B-1----:R-:W-:-:S04]  /*16370*/  FFMA.FTZ R4, R94, c[0x0][0x23c], -R2 ;  /* 0x00008f005e047a23 */ /* 0x002fc80000010802 */
[----:B------:R1:W-:Y:S01]  /*16380*/  MUFU.EX2 R222, R4 ;  /* 0x0000000400de7308 */ /* 0x0003e20000000800 */
[----:B---3--:R-:W-:Y:S02]  /*16390*/  FMNMX.FTZ R0, R0, R6, !PT ;  /* 0x0000000600007209 */ /* 0x008fe40007810000 */
[----:B------:R-:W-:Y:S01]  /*163a0*/  FSEL R6, R60, RZ, P1 ;  /* 0x000000ff3c067208 */ /* 0x000fe20000800000 */
[----:B-1----:R-:W-:Y:S02]  /*163b0*/  FFMA.FTZ R4, R39, c[0x0][0x23c], -R2 ;  /* 0x00008f0027047a23 */ /* 0x002fe40000010802 */
[----:B------:R-:W1:Y:S02]  /*163c0*/  SHFL.BFLY PT, R5, R0, 0x1, 0x1f ;  /* 0x0c201f0000057f89 */ /* 0x000e6400000e0000 */
[----:B------:R-:W-:Y:S01]  /*163d0*/  FADD.FTZ R6, R20, -R6 ;  /* 0x8000000614067221 */ /* 0x000fe20000010000 */
[----:B------:R3:W-:Y:S03]  /*163e0*/  MUFU.EX2 R224, R4 ;  /* 0x0000000400e07308 */ /* 0x0007e60000000800 */
[----:B------:R-:W-:-:S02]  /*163f0*/  FMUL.FTZ R6, R6, c[0x0][0x23c] ;  /* 0x00008f0006067a20 */ /* 0x000fc40000410000 */
[----:B---3--:R-:W-:-:S04]  /*16400*/  FFMA.FTZ R4, R87, c[0x0][0x23c], -R2 ;  /* 0x00008f0057047a23 */ /* 0x008fc80000010802 */
[----:B------:R3:W-:Y:S02]  /*16410*/  MUFU.EX2 R223, R4 ;  /* 0x0000000400df7308 */ /* 0x0007e40000000800 */
[----:B---3--:R-:W-:-:S06]  /*16420*/  FFMA.FTZ R4, R41, c[0x0][0x23c], -R2 ;  /* 0x00008f0029047a23 */ /* 0x008fcc0000010802 */
        /* <DEDUP_REMOVED lines=8> */
[----:B------:R2:W3:Y:S08]  /*164b0*/  MUFU.EX2 R47, R6 ;  /* 0x00000006002f7308 */ /* 0x0004f00000000800 */
[----:B------:R4:W-:Y:S01]  /*164c0*/  MUFU.EX2 R229, R4 ;  /* 0x0000000400e57308 */ /* 0x0009e20000000800 */
[----:B--2---:R-:W-:Y:S01]  /*164d0*/  F2FP.BF16.PACK_AB R6, R206, R205 ;  /* 0x000000cdce06723e */ /* 0x004fe200000010ff */
[----:B---3--:R-:W-:-:S02]  /*164e0*/  FMUL.FTZ R136, R136, R47 ;  /* 0x0000002f88887220 */ /* 0x008fc40000410000 */
[-C--:B------:R-:W-:Y:S02]  /*164f0*/  FMUL.FTZ R137, R137, R47.reuse ;  /* 0x0000002f89897220 */ /* 0x080fe40000410000 */
[-C--:B------:R-:W-:Y:S02]  /*16500*/  FMUL.FTZ R140, R140, R47.reuse ;  /* 0x0000002f8c8c7220 */ /* 0x080fe40000410000 */
[-C--:B------:R-:W-:Y:S02]  /*16510*/  FMUL.FTZ R141, R141, R47.reuse ;  /* 0x0000002f8d8d7220 */ /* 0x080fe40000410000 */
[----:B----4-:R-:W-:Y:S02]  /*16520*/  FFMA.FTZ R4, R89, c[0x0][0x23c], -R2 ;  /* 0x00008f0059047a23 */ /* 0x010fe40000010802 */
[-C--:B------:R-:W-:Y:S02]  /*16530*/  FMUL.FTZ R148, R148, R47.reuse ;  /* 0x0000002f94947220 */ /* 0x080fe40000410000 */
[----:B------:R2:W-:Y:S01]  /*16540*/  MUFU.EX2 R230, R4 ;  /* 0x0000000400e67308 */ /* 0x0005e20000000800 */
[----:B------:R-:W-:-:S02]  /*16550*/  FMUL.FTZ R149, R149, R47 ;  /* 0x0000002f95957220 */ /* 0x000fc40000410000 */
[-C--:B------:R-:W-:Y:S02]  /*16560*/  FMUL.FTZ R144, R144, R47.reuse ;  /* 0x0000002f90907220 */ /* 0x080fe40000410000 */
[----:B------:R-:W-:Y:S02]  /*16570*/  FMUL.FTZ R145, R145, R47 ;  /* 0x0000002f91917220 */ /* 0x000fe40000410000 */
[----:B--2---:R-:W-:-:S04]  /*16580*/  FFMA.FTZ R4, R49, c[0x0][0x23c], -R2 ;  /* 0x00008f0031047a23 */ /* 0x004fc80000010802 */
[----:B------:R2:W-:Y:S02]  /*16590*/  MUFU.EX2 R232, R4 ;  /* 0x0000000400e87308 */ /* 0x0005e40000000800 */
[----:B--2---:R-:W-:-:S06]  /*165a0*/  FFMA.FTZ R4, R90, c[0x0][0x23c], -R2 ;  /* 0x00008f005a047a23 */ /* 0x004fcc0000010802 */
[----:B------:R2:W-:Y:S02]  /*165b0*/  MUFU.EX2 R231, R4 ;  /* 0x0000000400e77308 */ /* 0x0005e40000000800 */
[----:B--2---:R-:W-:-:S06]  /*165c0*/  FFMA.FTZ R4, R51, c[0x0][0x23c], -R2 ;  /* 0x00008f0033047a23 */ /* 0x004fcc0000010802 */
[----:B------:R2:W-:Y:S02]  /*165d0*/  MUFU.EX2 R234, R4 ;  /* 0x0000000400ea7308 */ /* 0x0005e40000000800 */
[----:B--2---:R-:W-:-:S06]  /*165e0*/  FFMA.FTZ R4, R93, c[0x0][0x23c], -R2 ;  /* 0x00008f005d047a23 */ /* 0x004fcc0000010802 */
[----:B------:R2:W-:Y:S02]  /*165f0*/  MUFU.EX2 R233, R4 ;  /* 0x0000000400e97308 */ /* 0x0005e40000000800 */
[--C-:B--2---:R-:W-:Y:S01]  /*16600*/  FFMA.FTZ R4, R52, c[0x0][0x23c], -R2.reuse ;  /* 0x00008f0034047a23 */ /* 0x104fe20000010802 */
[----:B-1----:R-:W-:Y:S01]  /*16610*/  FMNMX.FTZ R52, R0, R5, !PT ;  /* 0x0000000500347209 */ /* 0x002fe20007810000 */
[----:B------:R-:W-:-:S04]  /*16620*/  FFMA.FTZ R0, R27, c[0x0][0x23c], -R2 ;  /* 0x00008f001b007a23 */ /* 0x000fc80000010802 */
[----:B------:R1:W-:Y:S01]  /*16630*/  MUFU.EX2 R235, R4 ;  /* 0x0000000400eb7308 */ /* 0x0003e20000000800 */
[C---:B------:R-:W-:Y:S01]  /*16640*/  FSETP.NEU.FTZ.AND P0, PT, R52.reuse, -INF , PT ;  /* 0xff8000003400780b */ /* 0x040fe20003f1d000 */
[----:B------:R-:W2:Y:S03]  /*16650*/  LDSM.16.MT88.4 R24, [R165+0x5400] ;  /* 0x00540000a518783b */ /* 0x000ea60000004200 */
[----:B------:R-:W-:-:S03]  /*16660*/  FSEL R5, R52, RZ, P0 ;  /* 0x000000ff34057208 */ /* 0x000fc60000000000 */
[----:B------:R3:W-:Y:S02]  /*16670*/  MUFU.EX2 R30, R0 ;  /* 0x00000000001e7308 */ /* 0x0007e40000000800 */
[----:B------:R-:W-:-:S04]  /*16680*/  FADD.FTZ R3, R3, -R5 ;  /* 0x8000000503037221 */ /* 0x000fc80000010000 */
[----:B------:R-:W-:Y:S02]  /*16690*/  FMUL.FTZ R3, R3, c[0x0][0x23c] ;  /* 0x00008f0003037a20 */ /* 0x000fe40000410000 */
[----:B-1----:R-:W-:Y:S02]  /*166a0*/  FFMA.FTZ R4, R82, c[0x0][0x23c], -R2 ;  /* 0x00008f0052047a23 */ /* 0x002fe40000010802 */
[----:B------:R1:W4:Y:S01]  /*166b0*/  MUFU.EX2 R44, R3 ;  /* 0x00000003002c7308 */ /* 0x0003220000000800 */
[----:B---3--:R-:W-:-:S07]  /*166c0*/  FMUL.FTZ R0, R52, c[0x0][0x23c] ;  /* 0x00008f0034007a20 */ /* 0x008fce0000410000 */
[----:B------:R3:W-:Y:S01]  /*166d0*/  MUFU.EX2 R236, R4 ;  /* 0x0000000400ec7308 */ /* 0x0007e20000000800 */
[----:B------:R-:W-:Y:S01]  /*166e0*/  FSEL R0, R0, RZ, P0 ;  /* 0x000000ff00007208 */ /* 0x000fe20000000000 */
[----:B-1----:R-:W-:Y:S02]  /*166f0*/  FFMA.FTZ R3, R67, c[0x0][0x23c], -R2 ;  /* 0x00008f0043037a23 */ /* 0x002fe40000010802 */
[----:B----4-:R-:W-:-:S04]  /*16700*/  FMUL.FTZ R138, R138, R44 ;  /* 0x0000002c8a8a7220 */ /* 0x010fc80000410000 */
[----:B------:R1:W-:Y:S01]  /*16710*/  MUFU.EX2 R252, R3 ;  /* 0x0000000300fc7308 */ /* 0x0003e20000000800 */
[-C--:B------:R-:W-:Y:S02]  /*16720*/  FMUL.FTZ R139, R139, R44.reuse ;  /* 0x0000002c8b8b7220 */ /* 0x080fe40000410000 */
[-C--:B------:R-:W-:Y:S02]  /*16730*/  FMUL.FTZ R142, R142, R44.reuse ;  /* 0x0000002c8e8e7220 */ /* 0x080fe40000410000 */
[----:B---3--:R-:W-:Y:S02]  /*16740*/  FFMA.FTZ R4, R48, c[0x0][0x23c], -R2 ;  /* 0x00008f0030047a23 */ /* 0x008fe40000010802 */
[-C--:B------:R-:W-:Y:S02]  /*16750*/  FMUL.FTZ R143, R143, R44.reuse ;  /* 0x0000002c8f8f7220 */ /* 0x080fe40000410000 */
[----:B------:R3:W-:Y:S01]  /*16760*/  MUFU.EX2 R237, R4 ;  /* 0x0000000400ed7308 */ /* 0x0007e20000000800 */
[----:B------:R-:W-:-:S02]  /*16770*/  FMUL.FTZ R150, R150, R44 ;  /* 0x0000002c96967220 */ /* 0x000fc40000410000 */
[-C--:B------:R-:W-:Y:S02]  /*16780*/  FMUL.FTZ R151, R151, R44.reuse ;  /* 0x0000002c97977220 */ /* 0x080fe40000410000 */
[-C--:B------:R-:W-:Y:S02]  /*16790*/  FMUL.FTZ R146, R146, R44.reuse ;  /* 0x0000002c92927220 */ /* 0x080fe40000410000 */
[----:B-1----:R-:W-:Y:S02]  /*167a0*/  FFMA.FTZ R3, R63, c[0x0][0x23c], -R0 ;  /* 0x00008f003f037a23 */ /* 0x002fe40000010800 */
[----:B------:R-:W-:Y:S02]  /*167b0*/  FMUL.FTZ R147, R147, R44 ;  /* 0x0000002c93937220 */ /* 0x000fe40000410000 */
[----:B------:R1:W-:Y:S01]  /*167c0*/  MUFU.EX2 R97, R3 ;  /* 0x0000000300617308 */ /* 0x0003e20000000800 */
[----:B---3--:R-:W-:-:S07]  /*167d0*/  FFMA.FTZ R4, R92, c[0x0][0x23c], -R2 ;  /* 0x00008f005c047a23 */ /* 0x008fce0000010802 */
[----:B------:R3:W-:Y:S01]  /*167e0*/  MUFU.EX2 R239, R4 ;  /* 0x0000000400ef7308 */ /* 0x0007e20000000800 */
[----:B-1----:R-:W-:-:S07]  /*167f0*/  FFMA.FTZ R3, R107, c[0x0][0x23c], -R0 ;  /* 0x00008f006b037a23 */ /* 0x002fce0000010800 */
[----:B------:R1:W-:Y:S01]  /*16800*/  MUFU.EX2 R96, R3 ;  /* 0x0000000300607308 */ /* 0x0003e20000000800 */
[----:B---3--:R-:W-:-:S07]  /*16810*/  FFMA.FTZ R4, R53, c[0x0][0x23c], -R2 ;  /* 0x00008f0035047a23 */ /* 0x008fce0000010802 */
[----:B------:R3:W-:Y:S01]  /*16820*/  MUFU.EX2 R238, R4 ;  /* 0x0000000400ee7308 */ /* 0x0007e20000000800 */
[----:B-1----:R-:W-:-:S07]  /*16830*/  FFMA.FTZ R3, R65, c[0x0][0x23c], -R0 ;  /* 0x00008f0041037a23 */ /* 0x002fce0000010800 */
[----:B------:R1:W-:Y:S01]  /*16840*/  MUFU.EX2 R95, R3 ;  /* 0x00000003005f7308 */ /* 0x0003e20000000800 */
[----:B---3--:R-:W-:-:S07]  /*16850*/  FFMA.FTZ R4, R83, c[0x0][0x23c], -R2 ;  /* 0x00008f0053047a23 */ /* 0x008fce0000010802 */
[----:B------:R3:W-:Y:S01]  /*16860*/  MUFU.EX2 R240, R4 ;  /* 0x0000000400f07308 */ /* 0x0007e20000000800 */
[----:B-1----:R-:W-:Y:S02]  /*16870*/  FFMA.FTZ R3, R109, c[0x0][0x23c], -R0 ;  /* 0x00008f006d037a23 */ /* 0x002fe40000010800 */
[----:B---3--:R-:W-:-:S05]  /*16880*/  FFMA.FTZ R4, R55, c[0x0][0x23c], -R2 ;  /* 0x00008f0037047a23 */ /* 0x008fca0000010802 */
[----:B------:R1:W-:Y:S08]  /*16890*/  MUFU.EX2 R55, R3 ;  /* 0x0000000300377308 */ /* 0x0003f00000000800 */
[----:B------:R3:W-:Y:S01]  /*168a0*/  MUFU.EX2 R244, R4 ;  /* 0x0000000400f47308 */ /* 0x0007e20000000800 */
[----:B-1----:R-:W-:Y:S02]  /*168b0*/  FFMA.FTZ R3, R42, c[0x0][0x23c], -R0 ;  /* 0x00008f002a037a23 */ /* 0x002fe40000010800 */
[----:B---3--:R-:W-:-:S05]  /*168c0*/  FFMA.FTZ R4, R88, c[0x0][0x23c], -R2 ;  /* 0x00008f0058047a23 */ /* 0x008fca0000010802 */
[----:B------:R1:W-:Y:S02]  /*168d0*/  MUFU.EX2 R246, R4 ;  /* 0x0000000400f67308 */ /* 0x0003e40000000800 */
[----:B-1----:R-:W-:-:S06]  /*168e0*/  FFMA.FTZ R4, R54, c[0x0][0x23c], -R2 ;  /* 0x00008f0036047a23 */ /* 0x002fcc0000010802 */
[----:B------:R1:W-:Y:S08]  /*168f0*/  MUFU.EX2 R54, R3 ;  /* 0x0000000300367308 */ /* 0x0003f00000000800 */
        /* <DEDUP_REMOVED lines=11> */
[--C-:B---3--:R-:W-:Y:S02]  /*169b0*/  FFMA.FTZ R4, R40, c[0x0][0x23c], -R2.reuse ;  /* 0x00008f0028047a23 */ /* 0x108fe40000010802 */
[----:B------:R-:W-:Y:S05]  /*169c0*/  LDSM.16.MT88.4 R40, [R165+0x7800] ;  /* 0x00780000a528783b */ /* 0x000fea0000004200 */
[----:B------:R3:W-:Y:S01]  /*169d0*/  MUFU.EX2 R251, R4 ;  /* 0x0000000400fb7308 */ /* 0x0007e20000000800 */
[----:B-1----:R-:W-:-:S07]  /*169e0*/  FFMA.FTZ R3, R58, c[0x0][0x23c], -R2 ;  /* 0x00008f003a037a23 */ /* 0x002fce0000010802 */
[----:B------:R1:W-:Y:S01]  /*169f0*/  MUFU.EX2 R107, R3 ;  /* 0x00000003006b7308 */ /* 0x0003e20000000800 */
[----:B---3--:R-:W-:-:S07]  /*16a00*/  FFMA.FTZ R4, R77, c[0x0][0x23c], -R2 ;  /* 0x00008f004d047a23 */ /* 0x008fce0000010802 */
[----:B------:R3:W4:Y:S01]  /*16a10*/  MUFU.EX2 R86, R4 ;  /* 0x0000000400567308 */ /* 0x0007220000000800 */
[----:B-1----:R-:W-:-:S07]  /*16a20*/  FFMA.FTZ R3, R57, c[0x0][0x23c], -R0 ;  /* 0x00008f0039037a23 */ /* 0x002fce0000010800 */
[----:B------:R1:W-:Y:S01]  /*16a30*/  MUFU.EX2 R88, R3 ;  /* 0x0000000300587308 */ /* 0x0003e20000000800 */
[----:B---3--:R-:W-:Y:S01]  /*16a40*/  FFMA.FTZ R4, R36, c[0x0][0x23c], -R2 ;  /* 0x00008f0024047a23 */ /* 0x008fe20000010802 */
[----:B----4-:R-:W-:Y:S01]  /*16a50*/  MOV R111, R86 ;  /* 0x00000056006f7202 */ /* 0x010fe20000000f00 */
[----:B------:R-:W-:Y:S05]  /*16a60*/  LDSM.16.MT88.4 R36, [R166+0x5c00] ;  /* 0x005c0000a624783b */ /* 0x000fea0000004200 */
        /* <DEDUP_REMOVED lines=12> */
[----:B------:R3:W4:Y:S01]  /*16b30*/  MUFU.EX2 R32, R4 ;  /* 0x0000000400207308 */ /* 0x0007220000000800 */
[----:B-1----:R-:W-:Y:S02]  /*16b40*/  FFMA.FTZ R3, R75, c[0x0][0x23c], -R2 ;  /* 0x00008f004b037a23 */ /* 0x002fe40000010802 */
[--C-:B---3--:R-:W-:Y:S01]  /*16b50*/  FFMA.FTZ R4, R59, c[0x0][0x23c], -R0.reuse ;  /* 0x00008f003b047a23 */ /* 0x108fe20000010800 */
[----:B----4-:R-:W-:Y:S02]  /*16b60*/  MOV R109, R32 ;  /* 0x00000020006d7202 */ /* 0x010fe40000000f00 */
[----:B------:R-:W1:Y:S02]  /*16b70*/  LDSM.16.MT88.4 R32, [R166+0x5400] ;  /* 0x00540000a620783b */ /* 0x000e640000004200 */
[----:B------:R3:W-:Y:S02]  /*16b80*/  MUFU.EX2 R48, R4 ;  /* 0x0000000400307308 */ /* 0x0007e40000000800 */
[----:B---3--:R-:W-:-:S06]  /*16b90*/  FFMA.FTZ R4, R105, c[0x0][0x23c], -R0 ;  /* 0x00008f0069047a23 */ /* 0x008fcc0000010800 */
[----:B------:R3:W4:Y:S02]  /*16ba0*/  MUFU.EX2 R49, R4 ;  /* 0x0000000400317308 */ /* 0x0007240000000800 */
[----:B---3--:R-:W-:Y:S01]  /*16bb0*/  FFMA.FTZ R4, R61, c[0x0][0x23c], -R0 ;  /* 0x00008f003d047a23 */ /* 0x008fe20000010800 */
[----:B----4-:R-:W-:-:S05]  /*16bc0*/  F2FP.BF16.PACK_AB R5, R49, R48 ;  /* 0x000000303105723e */ /* 0x010fca00000010ff */
[----:B------:R3:W-:Y:S02]  /*16bd0*/  MUFU.EX2 R98, R4 ;  /* 0x0000000400627308 */ /* 0x0007e40000000800 */
[----:B---3--:R-:W-:-:S06]  /*16be0*/  FFMA.FTZ R4, R106, c[0x0][0x23c], -R0 ;  /* 0x00008f006a047a23 */ /* 0x008fcc0000010800 */
[----:B------:R3:W-:Y:S08]  /*16bf0*/  MUFU.EX2 R106, R3 ;  /* 0x00000003006a7308 */ /* 0x0007f00000000800 */
[----:B------:R4:W5:Y:S01]  /*16c00*/  MUFU.EX2 R99, R4 ;  /* 0x0000000400637308 */ /* 0x0009620000000800 */
[----:B---3--:R-:W-:-:S07]  /*16c10*/  FFMA.FTZ R3, R68, c[0x0][0x23c], -R0 ;  /* 0x00008f0044037a23 */ /* 0x008fce0000010800 */
[----:B------:R3:W-:Y:S01]  /*16c20*/  MUFU.EX2 R86, R3 ;  /* 0x0000000300567308 */ /* 0x0007e20000000800 */
[----:B----4-:R-:W-:Y:S02]  /*16c30*/  F2FP.BF16.PACK_AB R4, R204, R203 ;  /* 0x000000cbcc04723e */ /* 0x010fe400000010ff */
[----:B-----5:R-:W-:-:S07]  /*16c40*/  F2FP.BF16.PACK_AB R7, R99, R98 ;  /* 0x000000626307723e */ /* 0x020fce00000010ff */
[----:B------:R-:W-:Y:S01]  /*16c50*/  HMMA.16816.F32.BF16 R16, R4, R8, R136 ;  /* 0x000000080410723c */ /* 0x000fe20000041888 */
[----:B---3--:R-:W-:-:S04]  /*16c60*/  FFMA.FTZ R3, R119, c[0x0][0x23c], -R0 ;  /* 0x00008f0077037a23 */ /* 0x008fc80000010800 */
[----:B------:R3:W4:Y:S03]  /*16c70*/  MUFU.EX2 R87, R3 ;  /* 0x0000000300577308 */ /* 0x0007260000000800 */
[C---:B------:R-:W-:Y:S01]  /*16c80*/  HMMA.16816.F32.BF16 R20, R4.reuse, R10, R140 ;  /* 0x0000000a0414723c */ /* 0x040fe2000004188c */
[----:B------:R-:W-:Y:S07]  /*16c90*/  LDSM.16.MT88.4 R140, [R165+0x8800] ;  /* 0x00880000a58c783b */ /* 0x000fee0000004200 */
[C---:B------:R-:W-:Y:S07]  /*16ca0*/  HMMA.16816.F32.BF16 R8, R4.reuse, R14, R148 ;  /* 0x0000000e0408723c */ /* 0x040fee0000041894 */
[----:B------:R-:W-:Y:S01]  /*16cb0*/  MOV R150, R30 ;  /* 0x0000001e00967202 */ /* 0x000fe20000000f00 */
[----:B------:R-:W-:Y:S01]  /*16cc0*/  HMMA.16816.F32.BF16 R144, R4, R12, R144 ;  /* 0x0000000c0490723c */ /* 0x000fe20000041890 */
[----:B------:R-:W-:Y:S01]  /*16cd0*/  MOV R148, R29 ;  /* 0x0000001d00947202 */ /* 0x000fe20000000f00 */
[----:B------:R-:W5:Y:S01]  /*16ce0*/  LDSM.16.MT88.4 R12, [R165+0x5800] ;  /* 0x00580000a50c783b */ /* 0x000f620000004200 */
[----:B---3--:R-:W-:Y:S01]  /*16cf0*/  FFMA.FTZ R3, R66, c[0x0][0x23c], -R0 ;  /* 0x00008f0042037a23 */ /* 0x008fe20000010800 */
[----:B------:R-:W-:-:S02]  /*16d00*/  MOV R149, R101 ;  /* 0x0000006500957202 */ /* 0x000fc40000000f00 */
[----:B------:R-:W3:Y:S01]  /*16d10*/  LDSM.16.MT88.4 R28, [R166+0x5800] ;  /* 0x00580000a61c783b */ /* 0x000ee20000004200 */
[----:B------:R-:W-:Y:S01]  /*16d20*/  F2FP.BF16.PACK_AB R4, R207, R208 ;  /* 0x000000d0cf04723e */ /* 0x000fe200000010ff */
[----:B------:R1:W-:Y:S01]  /*16d30*/  MUFU.EX2 R85, R3 ;  /* 0x0000000300557308 */ /* 0x0003e20000000800 */
[----:B------:R-:W-:Y:S02]  /*16d40*/  F2FP.BF16.PACK_AB R5, R96, R97 ;  /* 0x000000616005723e */ /* 0x000fe400000010ff */
[----:B------:R-:W-:Y:S02]  /*16d50*/  F2FP.BF16.PACK_AB R6, R213, R209 ;  /* 0x000000d1d506723e */ /* 0x000fe400000010ff */
[----:B------:R-:W-:Y:S02]  /*16d60*/  F2FP.BF16.PACK_AB R7, R55, R95 ;  /* 0x0000005f3707723e */ /* 0x000fe400000010ff */
[----:B------:R-:W-:-:S05]  /*16d70*/  MOV R151, R100 ;  /* 0x0000006400977202 */ /* 0x000fca0000000f00 */
[----:B--2---:R-:W-:Y:S01]  /*16d80*/  HMMA.16816.F32.BF16 R16, R4, R24, R16 ;  /* 0x000000180410723c */ /* 0x004fe20000041810 */
[----:B-1----:R-:W-:-:S07]  /*16d90*/  FFMA.FTZ R3, R121, c[0x0][0x23c], -R0 ;  /* 0x00008f0079037a23 */ /* 0x002fce0000010800 */
[C---:B------:R-:W-:Y:S01]  /*16da0*/  HMMA.16816.F32.BF16 R20, R4.reuse, R26, R20 ;  /* 0x0000001a0414723c */ /* 0x040fe20000041814 */
[----:B------:R1:W2:Y:S07]  /*16db0*/  MUFU.EX2 R83, R3 ;  /* 0x0000000300537308 */ /* 0x0002ae0000000800 */
[C---:B------:R-:W-:Y:S08]  /*16dc0*/  HMMA.16816.F32.BF16 R8, R4.reuse, R34, R8 ;  /* 0x000000220408723c */ /* 0x040ff00000041808 */
[----:B------:R-:W-:Y:S01]  /*16dd0*/  HMMA.16816.F32.BF16 R24, R4, R32, R144 ;  /* 0x000000200418723c */ /* 0x000fe20000041890 */
[----:B------:R-:W2:Y:S01]  /*16de0*/  LDSM.16.MT88.4 R32, [R165+0x5c00] ;  /* 0x005c0000a520783b */ /* 0x000ea20000004200 */
[----:B-1----:R-:W-:-:S04]  /*16df0*/  FFMA.FTZ R3, R62, c[0x0][0x23c], -R2 ;  /* 0x00008f003e037a23 */ /* 0x002fc80000010802 */
[----:B------:R1:W-:Y:S01]  /*16e00*/  MUFU.EX2 R105, R3 ;  /* 0x0000000300697308 */ /* 0x0003e20000000800 */
[----:B------:R-:W-:Y:S02]  /*16e10*/  F2FP.BF16.PACK_AB R4, R215, R212 ;  /* 0x000000d4d704723e */ /* 0x000fe400000010ff */
[----:B------:R-:W-:Y:S02]  /*16e20*/  F2FP.BF16.PACK_AB R5, R94, R54 ;  /* 0x000000365e05723e */ /* 0x000fe400000010ff */
[----:B------:R-:W-:Y:S02]  /*16e30*/  F2FP.BF16.PACK_AB R6, R216, R214 ;  /* 0x000000d6d806723e */ /* 0x000fe400000010ff */
[----:B------:R-:W-:-:S07]  /*16e40*/  F2FP.BF16.PACK_AB R7, R93, R92 ;  /* 0x0000005c5d07723e */ /* 0x000fce00000010ff */
[----:B-----5:R-:W-:Y:S01]  /*16e50*/  HMMA.16816.F32.BF16 R16, R4, R12, R16 ;  /* 0x0000000c0410723c */ /* 0x020fe20000041810 */
[----:B-1----:R-:W-:-:S04]  /*16e60*/  FFMA.FTZ R3, R70, c[0x0][0x23c], -R0 ;  /* 0x00008f0046037a23 */ /* 0x002fc80000010800 */
[----:B------:R1:W-:Y:S03]  /*16e70*/  MUFU.EX2 R53, R3 ;  /* 0x0000000300357308 */ /* 0x0003e60000000800 */
[C---:B------:R-:W-:Y:S01]  /*16e80*/  HMMA.16816.F32.BF16 R20, R4.reuse, R14, R20 ;  /* 0x0000000e0414723c */ /* 0x040fe20000041814 */
[----:B------:R-:W5:Y:S07]  /*16e90*/  LDSM.16.MT88.4 R12, [R165+0x6000] ;  /* 0x00600000a50c783b */ /* 0x000f6e0000004200 */
[----:B---3--:R-:W-:Y:S01]  /*16ea0*/  HMMA.16816.F32.BF16 R8, R4, R30, R8 ;  /* 0x0000001e0408723c */ /* 0x008fe20000041808 */
[----:B-1----:R-:W-:-:S07]  /*16eb0*/  FFMA.FTZ R3, R122, c[0x0][0x23c], -R0 ;  /* 0x00008f007a037a23 */ /* 0x002fce0000010800 */
[----:B------:R-:W-:Y:S01]  /*16ec0*/  HMMA.16816.F32.BF16 R24, R4, R28, R24 ;  /* 0x0000001c0418723c */ /* 0x000fe20000041818 */
[----:B------:R-:W1:Y:S01]  /*16ed0*/  LDSM.16.MT88.4 R28, [R166+0x6000] ;  /* 0x00600000a61c783b */ /* 0x000e620000004200 */
[----:B------:R3:W1:Y:S05]  /*16ee0*/  MUFU.EX2 R82, R3 ;  /* 0x0000000300527308 */ /* 0x00066a0000000800 */
[----:B------:R-:W-:Y:S02]  /*16ef0*/  F2FP.BF16.PACK_AB R4, R218, R217 ;  /* 0x000000d9da04723e */ /* 0x000fe400000010ff */
[----:B------:R-:W-:Y:S02]  /*16f00*/  F2FP.BF16.PACK_AB R5, R91, R88 ;  /* 0x000000585b05723e */ /* 0x000fe400000010ff */
[----:B------:R-:W-:-:S02]  /*16f10*/  F2FP.BF16.PACK_AB R6, R219, R220 ;  /* 0x000000dcdb06723e */ /* 0x000fc400000010ff */
[----:B------:R-:W-:Y:S01]  /*16f20*/  F2FP.BF16.PACK_AB R7, R89, R90 ;  /* 0x0000005a5907723e */ /* 0x000fe200000010ff */
[----:B---3--:R-:W-:-:S06]  /*16f30*/  FFMA.FTZ R3, R72, c[0x0][0x23c], -R0 ;  /* 0x00008f0048037a23 */ /* 0x008fcc0000010800 */
[C---:B--2---:R-:W-:Y:S01]  /*16f40*/  HMMA.16816.F32.BF16 R16, R4.reuse, R32, R16 ;  /* 0x000000200410723c */ /* 0x044fe20000041810 */
[----:B------:R2:W-:Y:S07]  /*16f50*/  MUFU.EX2 R81, R3 ;  /* 0x0000000300517308 */ /* 0x0005ee0000000800 */
[C---:B------:R-:W-:Y:S01]  /*16f60*/  HMMA.16816.F32.BF16 R20, R4.reuse, R34, R20 ;  /* 0x000000220414723c */ /* 0x040fe20000041814 */
[----:B------:R-:W3:Y:S07]  /*16f70*/  LDSM.16.MT88.4 R32, [R165+0x6400] ;  /* 0x00640000a520783b */ /* 0x000eee0000004200 */
[----:B------:R-:W-:Y:S01]  /*16f80*/  HMMA.16816.F32.BF16 R8, R4, R38, R8 ;  /* 0x000000260408723c */ /* 0x000fe20000041808 */
[----:B--2---:R-:W-:-:S04]  /*16f90*/  FFMA.FTZ R3, R123, c[0x0][0x23c], -R0 ;  /* 0x00008f007b037a23 */ /* 0x004fc80000010800 */
[----:B------:R2:W1:Y:S03]  /*16fa0*/  MUFU.EX2 R80, R3 ;  /* 0x0000000300507308 */ /* 0x0004660000000800 */
[----:B------:R-:W-:Y:S01]  /*16fb0*/  HMMA.16816.F32.BF16 R24, R4, R36, R24 ;  /* 0x000000240418723c */ /* 0x000fe20000041818 */
[----:B------:R-:W3:Y:S06]  /*16fc0*/  LDSM.16.MT88.4 R36, [R166+0x6400] ;  /* 0x00640000a624783b */ /* 0x000eec0000004200 */
[----:B------:R-:W-:-:S02]  /*16fd0*/  F2FP.BF16.PACK_AB R4, R222, R221 ;  /* 0x000000ddde04723e */ /* 0x000fc400000010ff */
[----:B----4-:R-:W-:Y:S02]  /*16fe0*/  F2FP.BF16.PACK_AB R5, R87, R86 ;  /* 0x000000565705723e */ /* 0x010fe400000010ff */
[----:B------:R-:W-:Y:S02]  /*16ff0*/  F2FP.BF16.PACK_AB R6, R223, R224 ;  /* 0x000000e0df06723e */ /* 0x000fe400000010ff */
[----:B------:R-:W-:Y:S01]  /*17000*/  F2FP.BF16.PACK_AB R7, R83, R85 ;  /* 0x000000555307723e */ /* 0x000fe200000010ff */
[----:B--2---:R-:W-:-:S04]  /*17010*/  FFMA.FTZ R3, R104, c[0x0][0x23c], -R2 ;  /* 0x00008f0068037a23 */ /* 0x004fc80000010802 */
[----:B------:R2:W-:Y:S02]  /*17020*/  MUFU.EX2 R104, R3 ;  /* 0x0000000300687308 */ /* 0x0005e40000000800 */
[C---:B-----5:R-:W-:Y:S08]  /*17030*/  HMMA.16816.F32.BF16 R16, R4.reuse, R12, R16 ;  /* 0x0000000c0410723c */ /* 0x060ff00000041810 */
[----:B------:R-:W-:Y:S01]  /*17040*/  HMMA.16816.F32.BF16 R20, R4, R14, R20 ;  /* 0x0000000e0414723c */ /* 0x000fe20000041814 */
[----:B------:R-:W4:Y:S01]  /*17050*/  LDSM.16.MT88.4 R12, [R165+0x6800] ;  /* 0x00680000a50c783b */ /* 0x000f220000004200 */
[----:B--2---:R-:W-:-:S06]  /*17060*/  FFMA.FTZ R3, R74, c[0x0][0x23c], -R0 ;  /* 0x00008f004a037a23 */ /* 0x004fcc0000010800 */
[C---:B-1----:R-:W-:Y:S01]  /*17070*/  HMMA.16816.F32.BF16 R8, R4.reuse, R30, R8 ;  /* 0x0000001e0408723c */ /* 0x042fe20000041808 */
[----:B------:R1:W-:Y:S07]  /*17080*/  MUFU.EX2 R74, R3 ;  /* 0x00000003004a7308 */ /* 0x0003ee0000000800 */
[----:B------:R-:W-:Y:S01]  /*17090*/  HMMA.16816.F32.BF16 R24, R4, R28, R24 ;  /* 0x0000001c0418723c */ /* 0x000fe20000041818 */
[----:B------:R-:W2:Y:S06]  /*170a0*/  LDSM.16.MT88.4 R28, [R166+0x6800] ;  /* 0x00680000a61c783b */ /* 0x000eac0000004200 */
[----:B------:R-:W-:-:S02]  /*170b0*/  F2FP.BF16.PACK_AB R4, R227, R225 ;  /* 0x000000e1e304723e */ /* 0x000fc400000010ff */
[----:B------:R-:W-:Y:S01]  /*170c0*/  F2FP.BF16.PACK_AB R5, R82, R53 ;  /* 0x000000355205723e */ /* 0x000fe200000010ff */
[--C-:B-1----:R-:W-:Y:S01]  /*170d0*/  FFMA.FTZ R3, R125, c[0x0][0x23c], -R0.reuse ;  /* 0x00008f007d037a23 */ /* 0x102fe20000010800 */
[----:B------:R-:W-:Y:S02]  /*170e0*/  F2FP.BF16.PACK_AB R6, R228, R226 ;  /* 0x000000e2e406723e */ /* 0x000fe400000010ff */
[----:B------:R-:W-:Y:S01]  /*170f0*/  F2FP.BF16.PACK_AB R7, R80, R81 ;  /* 0x000000515007723e */ /* 0x000fe200000010ff */
[----:B------:R1:W5:Y:S06]  /*17100*/  MUFU.EX2 R79, R3 ;  /* 0x00000003004f7308 */ /* 0x00036c0000000800 */
[C---:B---3--:R-:W-:Y:S08]  /*17110*/  HMMA.16816.F32.BF16 R16, R4.reuse, R32, R16 ;  /* 0x000000200410723c */ /* 0x048ff00000041810 */
[----:B------:R-:W-:Y:S01]  /*17120*/  HMMA.16816.F32.BF16 R20, R4, R34, R20 ;  /* 0x000000220414723c */ /* 0x000fe20000041814 */
[----:B------:R-:W3:Y:S01]  /*17130*/  LDSM.16.MT88.4 R32, [R165+0x6c00] ;  /* 0x006c0000a520783b */ /* 0x000ee20000004200 */
[----:B-1----:R-:W-:-:S04]  /*17140*/  FFMA.FTZ R3, R76, c[0x0][0x23c], -R0 ;  /* 0x00008f004c037a23 */ /* 0x002fc80000010800 */
[----:B------:R1:W-:Y:S02]  /*17150*/  MUFU.EX2 R77, R3 ;  /* 0x00000003004d7308 */ /* 0x0003e40000000800 */
[C---:B------:R-:W-:Y:S08]  /*17160*/  HMMA.16816.F32.BF16 R8, R4.reuse, R38, R8 ;  /* 0x000000260408723c */ /* 0x040ff00000041808 */
[----:B------:R-:W-:Y:S01]  /*17170*/  HMMA.16816.F32.BF16 R24, R4, R36, R24 ;  /* 0x000000240418723c */ /* 0x000fe20000041818 */
[----:B------:R-:W2:Y:S01]  /*17180*/  LDSM.16.MT88.4 R36, [R166+0x6c00] ;  /* 0x006c0000a624783b */ /* 0x000ea20000004200 */
[----:B-1----:R-:W-:-:S05]  /*17190*/  FFMA.FTZ R3, R126, c[0x0][0x23c], -R0 ;  /* 0x00008f007e037a23 */ /* 0x002fca0000010800 */
[----:B------:R-:W-:Y:S02]  /*171a0*/  F2FP.BF16.PACK_AB R4, R230, R229 ;  /* 0x000000e5e604723e */ /* 0x000fe400000010ff */
[----:B-----5:R-:W-:Y:S01]  /*171b0*/  F2FP.BF16.PACK_AB R5, R79, R74 ;  /* 0x0000004a4f05723e */ /* 0x020fe200000010ff */
[----:B------:R1:W5:Y:S01]  /*171c0*/  MUFU.EX2 R76, R3 ;  /* 0x00000003004c7308 */ /* 0x0003620000000800 */
[----:B------:R-:W-:Y:S01]  /*171d0*/  F2FP.BF16.PACK_AB R6, R231, R232 ;  /* 0x000000e8e706723e */ /* 0x000fe200000010ff */
[----:B-1----:R-:W-:Y:S01]  /*171e0*/  FFMA.FTZ R3, R71, c[0x0][0x23c], -R2 ;  /* 0x00008f0047037a23 */ /* 0x002fe20000010802 */
[----:B-----5:R-:W-:-:S05]  /*171f0*/  F2FP.BF16.PACK_AB R7, R76, R77 ;  /* 0x0000004d4c07723e */ /* 0x020fca00000010ff */
[----:B------:R1:W-:Y:S02]  /*17200*/  MUFU.EX2 R101, R3 ;  /* 0x0000000300657308 */ /* 0x0003e40000000800 */
[C---:B----4-:R-:W-:Y:S08]  /*17210*/  HMMA.16816.F32.BF16 R16, R4.reuse, R12, R16 ;  /* 0x0000000c0410723c */ /* 0x050ff00000041810 */
[----:B------:R-:W-:Y:S01]  /*17220*/  HMMA.16816.F32.BF16 R20, R4, R14, R20 ;  /* 0x0000000e0414723c */ /* 0x000fe20000041814 */
[----:B------:R-:W4:Y:S01]  /*17230*/  LDSM.16.MT88.4 R12, [R165+0x7000] ;  /* 0x00700000a50c783b */ /* 0x000f220000004200 */
        /* <DEDUP_REMOVED lines=15> */
[----:B-----5:R-:W-:-:S05]  /*17330*/  F2FP.BF16.PACK_AB R7, R71, R72 ;  /* 0x000000484707723e */ /* 0x020fca00000010ff */
[----:B------:R1:W-:Y:S02]  /*17340*/  MUFU.EX2 R100, R3 ;  /* 0x0000000300647308 */ /* 0x0003e40000000800 */
[C---:B---3--:R-:W-:Y:S08]  /*17350*/  HMMA.16816.F32.BF16 R16, R4.reuse, R32, R16 ;  /* 0x000000200410723c */ /* 0x048ff00000041810 */
[----:B------:R-:W-:Y:S01]  /*17360*/  HMMA.16816.F32.BF16 R20, R4, R34, R20 ;  /* 0x000000220414723c */ /* 0x000fe20000041814 */
[----:B------:R-:W3:Y:S01]  /*17370*/  LDSM.16.MT88.4 R32, [R165+0x7400] ;  /* 0x00740000a520783b */ /* 0x000ee20000004200 */
[----:B-1----:R-:W-:-:S04]  /*17380*/  FFMA.FTZ R3, R108, c[0x0][0x23c], -R0 ;  /* 0x00008f006c037a23 */ /* 0x002fc80000010800 */
[----:B------:R1:W-:Y:S02]  /*17390*/  MUFU.EX2 R66, R3 ;  /* 0x0000000300427308 */ /* 0x0003e40000000800 */
[C---:B------:R-:W-:Y:S08]  /*173a0*/  HMMA.16816.F32.BF16 R8, R4.reuse, R38, R8 ;  /* 0x000000260408723c */ /* 0x040ff00000041808 */
        /* <DEDUP_REMOVED lines=16> */
[----:B-1----:R-:W-:-:S04]  /*174b0*/  FFMA.FTZ R3, R112, c[0x0][0x23c], -R0 ;  /* 0x00008f0070037a23 */ /* 0x002fc80000010800 */
[----:B------:R1:W-:Y:S03]  /*174c0*/  MUFU.EX2 R61, R3 ;  /* 0x00000003003d7308 */ /* 0x0003e60000000800 */
[C---:B--2---:R-:W-:Y:S07]  /*174d0*/  HMMA.16816.F32.BF16 R12, R4.reuse, R30, R8 ;  /* 0x0000001e040c723c */ /* 0x044fee0000041808 */
[----:B------:R-:W-:Y:S01]  /*174e0*/  FFMA.FTZ R8, R242, R47, R203 ;  /* 0x0000002ff2087223 */ /* 0x000fe200000100cb */
[----:B------:R-:W-:Y:S01]  /*174f0*/  HMMA.16816.F32.BF16 R24, R4, R28, R24 ;  /* 0x0000001c0418723c */ /* 0x000fe20000041818 */
[----:B------:R-:W-:-:S02]  /*17500*/  FFMA.FTZ R9, R157, c[0x0][0x23c], -R0 ;  /* 0x00008f009d097a23 */ /* 0x000fc40000010800 */
[----:B------:R-:W-:Y:S02]  /*17510*/  FADD.FTZ R8, R204, R8 ;  /* 0x00000008cc087221 */ /* 0x000fe40000010000 */
[----:B------:R-:W-:Y:S01]  /*17520*/  MUFU.EX2 R57, R9 ;  /* 0x0000000900397308 */ /* 0x000fe20000000800 */
[----:B-1----:R-:W-:Y:S01]  /*17530*/  FFMA.FTZ R3, R153, c[0x0][0x23c], -R0 ;  /* 0x00008f0099037a23 */ /* 0x002fe20000010800 */
[----:B------:R-:W-:Y:S01]  /*17540*/  F2FP.BF16.PACK_AB R4, R246, R244 ;  /* 0x000000f4f604723e */ /* 0x000fe200000010ff */
[----:B------:R-:W-:Y:S01]  /*17550*/  FADD.FTZ R8, R205, R8 ;  /* 0x00000008cd087221 */ /* 0x000fe20000010000 */
[----:B------:R-:W-:-:S04]  /*17560*/  F2FP.BF16.PACK_AB R6, R248, R247 ;  /* 0x000000f7f806723e */ /* 0x000fc800000010ff */
[----:B------:R1:W2:Y:S01]  /*17570*/  MUFU.EX2 R65, R3 ;  /* 0x0000000300417308 */ /* 0x0002a20000000800 */
        /* <DEDUP_REMOVED lines=24> */
[----:B---3--:R-:W-:Y:S02]  /*17700*/  HMMA.16816.F32.BF16 R16, R4, R32, R16 ;  /* 0x000000200410723c */ /* 0x008fe40000041810 */
[----:B------:R-:W-:-:S04]  /*17710*/  FADD.FTZ R8, R223, R8 ;  /* 0x00000008df087221 */ /* 0x000fc80000010000 */
[----:B------:R-:W-:Y:S02]  /*17720*/  FADD.FTZ R8, R225, R8 ;  /* 0x00000008e1087221 */ /* 0x000fe40000010000 */
[C---:B-----5:R-:W-:Y:S02]  /*17730*/  HMMA.16816.F32.BF16 R24, R4.reuse, R36, R24 ;  /* 0x000000240418723c */ /* 0x060fe40000041818 */
[----:B------:R-:W-:Y:S02]  /*17740*/  FADD.FTZ R8, R227, R8 ;  /* 0x00000008e3087221 */ /* 0x000fe40000010000 */
[----:B-1----:R-:W-:Y:S02]  /*17750*/  FFMA.FTZ R3, R156, c[0x0][0x23c], -R0 ;  /* 0x00008f009c037a23 */ /* 0x002fe40000010800 */
[----:B------:R-:W-:Y:S02]  /*17760*/  FADD.FTZ R8, R226, R8 ;  /* 0x00000008e2087221 */ /* 0x000fe40000010000 */
[----:B------:R1:W2:Y:S01]  /*17770*/  MUFU.EX2 R11, R3 ;  /* 0x00000003000b7308 */ /* 0x0002a20000000800 */
[C---:B------:R-:W-:Y:S01]  /*17780*/  HMMA.16816.F32.BF16 R12, R4.reuse, R38, R12 ;  /* 0x00000026040c723c */ /* 0x040fe2000004180c */
[----:B------:R-:W-:Y:S07]  /*17790*/  LDSM.16.MT88.4 R36, [R166+0x7c00] ;  /* 0x007c0000a624783b */ /* 0x000fee0000004200 */
[----:B------:R-:W-:Y:S01]  /*177a0*/  HMMA.16816.F32.BF16 R20, R4, R34, R20 ;  /* 0x000000220414723c */ /* 0x000fe20000041814 */
[----:B------:R-:W-:Y:S01]  /*177b0*/  LDSM.16.MT88.4 R32, [R165+0x7c00] ;  /* 0x007c0000a520783b */ /* 0x000fe20000004200 */
[----:B-1----:R-:W-:-:S05]  /*177c0*/  FFMA.FTZ R3, R120, c[0x0][0x23c], -R0 ;  /* 0x00008f0078037a23 */ /* 0x002fca0000010800 */
[----:B------:R-:W-:Y:S02]  /*177d0*/  F2FP.BF16.PACK_AB R4, R250, R249 ;  /* 0x000000f9fa04723e */ /* 0x000fe400000010ff */
[----:B--2---:R-:W-:Y:S01]  /*177e0*/  F2FP.BF16.PACK_AB R5, R11, R58 ;  /* 0x0000003a0b05723e */ /* 0x004fe200000010ff */
[----:B------:R1:W2:Y:S01]  /*177f0*/  MUFU.EX2 R59, R3 ;  /* 0x00000003003b7308 */ /* 0x0002a20000000800 */
[----:B------:R-:W-:Y:S01]  /*17800*/  F2FP.BF16.PACK_AB R6, R111, R251 ;  /* 0x000000fb6f06723e */ /* 0x000fe200000010ff */
[----:B-1----:R-:W-:Y:S01]  /*17810*/  FFMA.FTZ R3, R243, R44, R48 ;  /* 0x0000002cf3037223 */ /* 0x002fe20000010030 */
[----:B--2---:R-:W-:-:S03]  /*17820*/  F2FP.BF16.PACK_AB R7, R57, R59 ;  /* 0x0000003b3907723e */ /* 0x004fc600000010ff */
[----:B------:R-:W-:Y:S02]  /*17830*/  FADD.FTZ R9, R49, R3 ;  /* 0x0000000331097221 */ /* 0x000fe40000010000 */
[----:B------:R-:W-:Y:S01]  /*17840*/  FFMA.FTZ R3, R135, c[0x0][0x23c], -R2 ;  /* 0x00008f0087037a23 */ /* 0x000fe20000010802 */
[----:B------:R-:W1:Y:S01]  /*17850*/  LDSM.16.MT88.4 R48, [R166+0x7800] ;  /* 0x00780000a630783b */ /* 0x000e620000004200 */
[----:B------:R-:W-:Y:S01]  /*17860*/  FADD.FTZ R9, R98, R9 ;  /* 0x0000000962097221 */ /* 0x000fe20000010000 */
[----:B------:R-:W-:Y:S01]  /*17870*/  HMMA.16816.F32.BF16 R28, R4, R40, R16 ;  /* 0x00000028041c723c */ /* 0x000fe20000041810 */
[----:B------:R2:W-:Y:S02]  /*17880*/  MUFU.EX2 R75, R3 ;  /* 0x00000003004b7308 */ /* 0x0005e40000000800 */
[----:B------:R-:W-:-:S04]  /*17890*/  FADD.FTZ R9, R99, R9 ;  /* 0x0000000963097221 */ /* 0x000fc80000010000 */
[----:B------:R-:W-:Y:S01]  /*178a0*/  FADD.FTZ R9, R97, R9 ;  /* 0x0000000961097221 */ /* 0x000fe20000010000 */
[----:B------:R-:W-:Y:S01]  /*178b0*/  HMMA.16816.F32.BF16 R20, R4, R42, R20 ;  /* 0x0000002a0414723c */ /* 0x000fe20000041814 */
[----:B------:R-:W3:Y:S01]  /*178c0*/  LDSM.16.MT88.4 R40, [R165+0x8000] ;  /* 0x00800000a528783b */ /* 0x000ee20000004200 */
[----:B--2---:R-:W-:-:S04]  /*178d0*/  FFMA.FTZ R3, R124, c[0x0][0x23c], -R0 ;  /* 0x00008f007c037a23 */ /* 0x004fc80000010800 */
[----:B------:R2:W-:Y:S02]  /*178e0*/  MUFU.EX2 R10, R3 ;  /* 0x00000003000a7308 */ /* 0x0005e40000000800 */
[----:B--2---:R-:W-:Y:S01]  /*178f0*/  FADD.FTZ R3, R96, R9 ;  /* 0x0000000960037221 */ /* 0x004fe20000010000 */
[C---:B-1----:R-:W-:Y:S01]  /*17900*/  HMMA.16816.F32.BF16 R16, R4.reuse, R48, R24 ;  /* 0x000000300410723c */ /* 0x042fe20000041818 */
[----:B------:R-:W-:Y:S02]  /*17910*/  FFMA.FTZ R9, R160, c[0x0][0x23c], -R0 ;  /* 0x00008f00a0097a23 */ /* 0x000fe40000010800 */
[----:B------:R-:W-:Y:S02]  /*17920*/  FADD.FTZ R3, R95, R3 ;  /* 0x000000035f037221 */ /* 0x000fe40000010000 */
[----:B------:R1:W2:Y:S02]  /*17930*/  MUFU.EX2 R56, R9 ;  /* 0x0000000900387308 */ /* 0x0002a40000000800 */
[----:B------:R-:W-:Y:S01]  /*17940*/  FADD.FTZ R3, R55, R3 ;  /* 0x0000000337037221 */ /* 0x000fe20000010000 */
[----:B------:R-:W-:Y:S03]  /*17950*/  HMMA.16816.F32.BF16 R12, R4, R50, R12 ;  /* 0x00000032040c723c */ /* 0x000fe6000004180c */
[----:B------:R-:W-:-:S04]  /*17960*/  FADD.FTZ R3, R54, R3 ;  /* 0x0000000336037221 */ /* 0x000fc80000010000 */
[----:B------:R-:W-:Y:S01]  /*17970*/  FADD.FTZ R3, R94, R3 ;  /* 0x000000035e037221 */ /* 0x000fe20000010000 */
[----:B------:R-:W-:Y:S02]  /*17980*/  F2FP.BF16.PACK_AB R4, R149, R148 ;  /* 0x000000949504723e */ /* 0x000fe400000010ff */
[----:B------:R-:W-:Y:S01]  /*17990*/  F2FP.BF16.PACK_AB R6, R151, R150 ;  /* 0x000000969706723e */ /* 0x000fe200000010ff */
        /* <DEDUP_REMOVED lines=21> */
[----:B------:R-:W-:Y:S02]  /*17af0*/  HMMA.16816.F32.BF16 R28, R4, R32, R28 ;  /* 0x00000020041c723c */ /* 0x000fe4000004181c */
[----:B------:R-:W-:-:S04]  /*17b00*/  FADD.FTZ R3, R80, R3 ;  /* 0x0000000350037221 */ /* 0x000fc80000010000 */
[----:B------:R-:W-:Y:S02]  /*17b10*/  FADD.FTZ R3, R74, R3 ;  /* 0x000000034a037221 */ /* 0x000fe40000010000 */
[C---:B------:R-:W-:Y:S01]  /*17b20*/  HMMA.16816.F32.BF16 R24, R4.reuse, R34, R20 ;  /* 0x000000220418723c */ /* 0x040fe20000041814 */
[----:B------:R-:W2:Y:S01]  /*17b30*/  LDSM.16.MT88.4 R20, [R166+0x8000] ;  /* 0x00800000a614783b */ /* 0x000ea20000004200 */
[----:B------:R-:W-:Y:S02]  /*17b40*/  FADD.FTZ R3, R79, R3 ;  /* 0x000000034f037221 */ /* 0x000fe40000010000 */
[----:B-1----:R-:W-:Y:S01]  /*17b50*/  FFMA.FTZ R9, R130, c[0x0][0x23c], -R0 ;  /* 0x00008f0082097a23 */ /* 0x002fe20000010800 */
[----:B------:R-:W-:Y:S01]  /*17b60*/  LDSM.16.MT88.4 R32, [R166+0x8400] ;  /* 0x00840000a620783b */ /* 0x000fe20000004200 */
        /* <DEDUP_REMOVED lines=8> */
[----:B-1----:R-:W-:Y:S01]  /*17bf0*/  FFMA.FTZ R9, R163, c[0x0][0x23c], -R0 ;  /* 0x00008f00a3097a23 */ /* 0x002fe20000010800 */
[----:B------:R-:W-:Y:S01]  /*17c00*/  F2FP.BF16.PACK_AB R4, R252, R109 ;  /* 0x0000006dfc04723e */ /* 0x000fe200000010ff */
[----:B------:R-:W-:Y:S01]  /*17c10*/  FADD.FTZ R3, R71, R3 ;  /* 0x0000000347037221 */ /* 0x000fe20000010000 */
[----:B------:R-:W-:Y:S01]  /*17c20*/  F2FP.BF16.PACK_AB R6, R106, R107 ;  /* 0x0000006b6a06723e */ /* 0x000fe200000010ff */
[----:B------:R1:W4:Y:S02]  /*17c30*/  MUFU.EX2 R51, R9 ;  /* 0x0000000900337308 */ /* 0x0003240000000800 */
[----:B------:R-:W-:-:S04]  /*17c40*/  FADD.FTZ R3, R66, R3 ;  /* 0x0000000342037221 */ /* 0x000fc80000010000 */
[----:B------:R-:W-:-:S04]  /*17c50*/  FADD.FTZ R3, R69, R3 ;  /* 0x0000000345037221 */ /* 0x000fc80000010000 */
[----:B------:R-:W-:-:S04]  /*17c60*/  FADD.FTZ R3, R68, R3 ;  /* 0x0000000344037221 */ /* 0x000fc80000010000 */
[----:B------:R-:W-:Y:S02]  /*17c70*/  FADD.FTZ R3, R67, R3 ;  /* 0x0000000343037221 */ /* 0x000fe40000010000 */
[----:B-1----:R-:W-:Y:S01]  /*17c80*/  FFMA.FTZ R9, R152, c[0x0][0x23c], -R0 ;  /* 0x00008f0098097a23 */ /* 0x002fe20000010800 */
[----:B----4-:R-:W-:Y:S01]  /*17c90*/  F2FP.BF16.PACK_AB R5, R51, R49 ;  /* 0x000000313305723e */ /* 0x010fe200000010ff */
[----:B------:R-:W-:Y:S02]  /*17ca0*/  FADD.FTZ R3, R61, R3 ;  /* 0x000000033d037221 */ /* 0x000fe40000010000 */
[----:B------:R1:W-:Y:S02]  /*17cb0*/  MUFU.EX2 R48, R9 ;  /* 0x0000000900307308 */ /* 0x0003e40000000800 */
[----:B------:R-:W-:-:S04]  /*17cc0*/  FADD.FTZ R3, R65, R3 ;  /* 0x0000000341037221 */ /* 0x000fc80000010000 */
[----:B------:R-:W-:-:S04]  /*17cd0*/  FADD.FTZ R3, R63, R3 ;  /* 0x000000033f037221 */ /* 0x000fc80000010000 */
[----:B------:R-:W-:-:S04]  /*17ce0*/  FADD.FTZ R3, R62, R3 ;  /* 0x000000033e037221 */ /* 0x000fc80000010000 */
[----:B------:R-:W-:Y:S02]  /*17cf0*/  FADD.FTZ R3, R58, R3 ;  /* 0x000000033a037221 */ /* 0x000fe40000010000 */
[----:B-1----:R-:W-:-:S04]  /*17d00*/  FFMA.FTZ R9, R191, c[0x0][0x23c], -R0 ;  /* 0x00008f00bf097a23 */ /* 0x002fc80000010800 */
[----:B------:R1:W4:Y:S02]  /*17d10*/  MUFU.EX2 R47, R9 ;  /* 0x00000009002f7308 */ /* 0x0003240000000800 */
[----:B-1----:R-:W-:Y:S01]  /*17d20*/  FFMA.FTZ R9, R186, c[0x0][0x23c], -R2 ;  /* 0x00008f00ba097a23 */ /* 0x002fe20000010802 */
[----:B----4-:R-:W-:-:S05]  /*17d30*/  F2FP.BF16.PACK_AB R7, R47, R48 ;  /* 0x000000302f07723e */ /* 0x010fca00000010ff */
[----:B------:R1:W-:Y:S02]  /*17d40*/  MUFU.EX2 R53, R9 ;  /* 0x0000000900357308 */ /* 0x0003e40000000800 */
[C---:B---3--:R-:W-:Y:S01]  /*17d50*/  HMMA.16816.F32.BF16 R136, R4.reuse, R40, R28 ;  /* 0x000000280488723c */ /* 0x048fe2000004181c */
[----:B------:R-:W3:Y:S07]  /*17d60*/  LDSM.16.MT88.4 R28, [R165+0x8400] ;  /* 0x00840000a51c783b */ /* 0x000eee0000004200 */
[----:B------:R-:W-:Y:S01]  /*17d70*/  HMMA.16816.F32.BF16 R24, R4, R42, R24 ;  /* 0x0000002a0418723c */ /* 0x000fe20000041818 */
[----:B-1----:R-:W-:-:S04]  /*17d80*/  FFMA.FTZ R9, R155, c[0x0][0x23c], -R2 ;  /* 0x00008f009b097a23 */ /* 0x002fc80000010802 */
[----:B------:R1:W-:Y:S03]  /*17d90*/  MUFU.EX2 R50, R9 ;  /* 0x0000000900327308 */ /* 0x0003e60000000800 */
[C---:B--2---:R-:W-:Y:S08]  /*17da0*/  HMMA.16816.F32.BF16 R16, R4.reuse, R20, R16 ;  /* 0x000000140410723c */ /* 0x044ff00000041810 */
[----:B------:R-:W-:Y:S01]  /*17db0*/  HMMA.16816.F32.BF16 R12, R4, R22, R12 ;  /* 0x00000016040c723c */ /* 0x000fe2000004180c */
[----:B-1----:R-:W-:-:S06]  /*17dc0*/  FADD.FTZ R9, R228, R8 ;  /* 0x00000008e4097221 */ /* 0x002fcc0000010000 */
[----:B------:R-:W-:Y:S01]  /*17dd0*/  F2FP.BF16.PACK_AB R4, R104, R105 ;  /* 0x000000696804723e */ /* 0x000fe200000010ff */
[----:B------:R-:W-:Y:S01]  /*17de0*/  FFMA.FTZ R8, R158, c[0x0][0x23c], -R0 ;  /* 0x00008f009e087a23 */ /* 0x000fe20000010800 */
[----:B------:R-:W-:-:S03]  /*17df0*/  F2FP.BF16.PACK_AB R6, R100, R101 ;  /* 0x000000656406723e */ /* 0x000fc600000010ff */
[----:B------:R1:W-:Y:S02]  /*17e00*/  MUFU.EX2 R44, R8 ;  /* 0x00000008002c7308 */ /* 0x0003e40000000800 */
[----:B-1----:R-:W-:Y:S02]  /*17e10*/  FADD.FTZ R8, R229, R9 ;  /* 0x00000009e5087221 */ /* 0x002fe40000010000 */
[----:B------:R-:W-:Y:S02]  /*17e20*/  FFMA.FTZ R9, R194, c[0x0][0x23c], -R0 ;  /* 0x00008f00c2097a23 */ /* 0x000fe40000010800 */
        /* <DEDUP_REMOVED lines=26> */
[C---:B---3--:R-:W-:Y:S08]  /*17fd0*/  HMMA.16816.F32.BF16 R136, R4.reuse, R28, R136 ;  /* 0x0000001c0488723c */ /* 0x048ff00000041888 */
[----:B------:R-:W-:Y:S01]  /*17fe0*/  HMMA.16816.F32.BF16 R20, R4, R30, R24 ;  /* 0x0000001e0414723c */ /* 0x000fe20000041818 */
[----:B------:R-:W2:Y:S01]  /*17ff0*/  LDSM.16.MT88.4 R24, [R166+0x8800] ;  /* 0x00880000a618783b */ /* 0x000ea20000004200 */
[----:B-1----:R-:W-:-:S04]  /*18000*/  FFMA.FTZ R9, R162, c[0x0][0x23c], -R0 ;  /* 0x00008f00a2097a23 */ /* 0x002fc80000010800 */
[----:B------:R1:W-:Y:S02]  /*18010*/  MUFU.EX2 R38, R9 ;  /* 0x0000000900267308 */ /* 0x0003e40000000800 */
[C---:B------:R-:W-:Y:S01]  /*18020*/  HMMA.16816.F32.BF16 R144, R4.reuse, R32, R16 ;  /* 0x000000200490723c */ /* 0x040fe20000041810 */
[----:B------:R-:W3:Y:S07]  /*18030*/  LDSM.16.MT88.4 R16, [R165+0x8c00] ;  /* 0x008c0000a510783b */ /* 0x000eee0000004200 */
[----:B------:R-:W-:Y:S01]  /*18040*/  HMMA.16816.F32.BF16 R12, R4, R34, R12 ;  /* 0x00000022040c723c */ /* 0x000fe2000004180c */
[----:B-1----:R-:W-:-:S06]  /*18050*/  FFMA.FTZ R9, R199, c[0x0][0x23c], -R0 ;  /* 0x00008f00c7097a23 */ /* 0x002fcc0000010800 */
[----:B------:R-:W-:Y:S02]  /*18060*/  F2FP.BF16.PACK_AB R4, R75, R78 ;  /* 0x0000004e4b04723e */ /* 0x000fe400000010ff */
[----:B------:R-:W-:Y:S01]  /*18070*/  F2FP.BF16.PACK_AB R6, R53, R64 ;  /* 0x000000403506723e */ /* 0x000fe200000010ff */
[----:B------:R1:W4:Y:S02]  /*18080*/  MUFU.EX2 R36, R9 ;  /* 0x0000000900247308 */ /* 0x0003240000000800 */
[----:B-1----:R-:W-:Y:S01]  /*18090*/  FFMA.FTZ R9, R187, c[0x0][0x23c], -R0 ;  /* 0x00008f00bb097a23 */ /* 0x002fe20000010800 */
[----:B----4-:R-:W-:-:S05]  /*180a0*/  F2FP.BF16.PACK_AB R5, R36, R38 ;  /* 0x000000262405723e */ /* 0x010fca00000010ff */
[----:B------:R1:W-:Y:S02]  /*180b0*/  MUFU.EX2 R37, R9 ;  /* 0x0000000900257308 */ /* 0x0003e40000000800 */
[----:B-1----:R-:W-:-:S06]  /*180c0*/  FFMA.FTZ R9, R200, c[0x0][0x23c], -R0 ;  /* 0x00008f00c8097a23 */ /* 0x002fcc0000010800 */
[----:B------:R1:W4:Y:S02]  /*180d0*/  MUFU.EX2 R29, R9 ;  /* 0x00000009001d7308 */ /* 0x0003240000000800 */
[----:B-1----:R-:W-:Y:S01]  /*180e0*/  FFMA.FTZ R9, R192, c[0x0][0x23c], -R2 ;  /* 0x00008f00c0097a23 */ /* 0x002fe20000010802 */
[----:B----4-:R-:W-:-:S05]  /*180f0*/  F2FP.BF16.PACK_AB R7, R29, R37 ;  /* 0x000000251d07723e */ /* 0x010fca00000010ff */
[----:B------:R1:W-:Y:S02]  /*18100*/  MUFU.EX2 R28, R9 ;  /* 0x00000009001c7308 */ /* 0x0003e40000000800 */
[C---:B------:R-:W-:Y:S08]  /*18110*/  HMMA.16816.F32.BF16 R136, R4.reuse, R140, R136 ;  /* 0x0000008c0488723c */ /* 0x040ff00000041888 */
[----:B------:R-:W-:Y:S01]  /*18120*/  HMMA.16816.F32.BF16 R140, R4, R142, R20 ;  /* 0x0000008e048c723c */ /* 0x000fe20000041814 */
[----:B------:R-:W4:Y:S01]  /*18130*/  LDSM.16.MT88.4 R20, [R166+0x8c00] ;  /* 0x008c0000a614783b */ /* 0x000f220000004200 */
[----:B-1----:R-:W-:-:S02]  /*18140*/  FFMA.FTZ R9, R201, c[0x0][0x23c], -R2 ;  /* 0x00008f00c9097a23 */ /* 0x002fc40000010802 */
[----:B------:R-:W-:Y:S02]  /*18150*/  FADD.FTZ R2, R11, R3 ;  /* 0x000000030b027221 */ /* 0x000fe40000010000 */
[----:B------:R-:W-:Y:S01]  /*18160*/  FADD.FTZ R3, R251, R8 ;  /* 0x00000008fb037221 */ /* 0x000fe20000010000 */
[----:B------:R-:W1:Y:S01]  /*18170*/  MUFU.EX2 R242, R9 ;  /* 0x0000000900f27308 */ /* 0x000e620000000800 */
[----:B------:R-:W-:Y:S01]  /*18180*/  FADD.FTZ R2, R59, R2 ;  /* 0x000000023b027221 */ /* 0x000fe20000010000 */
[----:B--2---:R-:W-:Y:S01]  /*18190*/  HMMA.16816.F32.BF16 R144, R4, R24, R144 ;  /* 0x000000180490723c */ /* 0x004fe20000041890 */
[----:B------:R-:W-:Y:S02]  /*181a0*/  FADD.FTZ R3, R111, R3 ;  /* 0x000000036f037221 */ /* 0x000fe40000010000 */
[----:B------:R-:W-:Y:S02]  /*181b0*/  FADD.FTZ R2, R57, R2 ;  /* 0x0000000239027221 */ /* 0x000fe40000010000 */
[----:B------:R-:W-:-:S02]  /*181c0*/  FFMA.FTZ R8, R193, c[0x0][0x23c], -R0 ;  /* 0x00008f00c1087a23 */ /* 0x000fc40000010800 */
[----:B------:R-:W-:Y:S01]  /*181d0*/  FADD.FTZ R3, R148, R3 ;  /* 0x0000000394037221 */ /* 0x000fe20000010000 */
[----:B------:R-:W-:Y:S01]  /*181e0*/  HMMA.16816.F32.BF16 R12, R4, R26, R12 ;  /* 0x0000001a040c723c */ /* 0x000fe2000004180c */
[----:B------:R-:W-:Y:S01]  /*181f0*/  FADD.FTZ R2, R10, R2 ;  /* 0x000000020a027221 */ /* 0x000fe20000010000 */
[----:B------:R2:W-:Y:S01]  /*18200*/  MUFU.EX2 R11, R8 ;  /* 0x00000008000b7308 */ /* 0x0005e20000000800 */
[----:B------:R-:W-:Y:S01]  /*18210*/  FADD.FTZ R3, R149, R3 ;  /* 0x0000000395037221 */ /* 0x000fe20000010000 */
[----:B------:R-:W-:Y:S01]  /*18220*/  F2FP.BF16.PACK_AB R148, R42, R50 ;  /* 0x000000322a94723e */ /* 0x000fe200000010ff */
[----:B------:R-:W-:Y:S02]  /*18230*/  FADD.FTZ R2, R56, R2 ;  /* 0x0000000238027221 */ /* 0x000fe40000010000 */
[----:B------:R-:W-:Y:S01]  /*18240*/  FADD.FTZ R3, R150, R3 ;  /* 0x0000000396037221 */ /* 0x000fe20000010000 */
[----:B-1----:R-:W-:Y:S01]  /*18250*/  F2FP.BF16.PACK_AB R150, R242, R28 ;  /* 0x0000001cf296723e */ /* 0x002fe200000010ff */
[----:B------:R-:W-:-:S02]  /*18260*/  FADD.FTZ R2, R55, R2 ;  /* 0x0000000237027221 */ /* 0x000fc40000010000 */
[----:B------:R-:W-:Y:S02]  /*18270*/  FADD.FTZ R3, R151, R3 ;  /* 0x0000000397037221 */ /* 0x000fe40000010000 */
[----:B------:R-:W-:Y:S02]  /*18280*/  FADD.FTZ R2, R54, R2 ;  /* 0x0000000236027221 */ /* 0x000fe40000010000 */
[----:B------:R-:W-:Y:S02]  /*18290*/  FADD.FTZ R3, R109, R3 ;  /* 0x000000036d037221 */ /* 0x000fe40000010000 */
[----:B--2---:R-:W-:-:S04]  /*182a0*/  FFMA.FTZ R8, R202, c[0x0][0x23c], -R0 ;  /* 0x00008f00ca087a23 */ /* 0x004fc80000010800 */
[----:B------:R1:W2:Y:S02]  /*182b0*/  MUFU.EX2 R10, R8 ;  /* 0x00000008000a7308 */ /* 0x0002a40000000800 */
[----:B-1----:R-:W-:Y:S01]  /*182c0*/  FFMA.FTZ R8, R195, c[0x0][0x23c], -R0 ;  /* 0x00008f00c3087a23 */ /* 0x002fe20000010800 */
[----:B--2---:R-:W-:-:S05]  /*182d0*/  F2FP.BF16.PACK_AB R149, R10, R11 ;  /* 0x0000000b0a95723e */ /* 0x004fca00000010ff */
[----:B------:R1:W-:Y:S02]  /*182e0*/  MUFU.EX2 R9, R8 ;  /* 0x0000000800097308 */ /* 0x0003e40000000800 */
[----:B-1----:R-:W-:Y:S02]  /*182f0*/  FFMA.FTZ R8, R196, c[0x0][0x23c], -R0 ;  /* 0x00008f00c4087a23 */ /* 0x002fe40000010800 */
[----:B------:R-:W-:Y:S02]  /*18300*/  FADD.FTZ R0, R49, R2 ;  /* 0x0000000231007221 */ /* 0x000fe40000010000 */
[----:B------:R-:W-:Y:S01]  /*18310*/  FADD.FTZ R2, R252, R3 ;  /* 0x00000003fc027221 */ /* 0x000fe20000010000 */
[----:B------:R-:W-:Y:S01]  /*18320*/  MOV R3, R52 ;  /* 0x0000003400037202 */ /* 0x000fe20000000f00 */
[----:B------:R-:W-:Y:S01]  /*18330*/  FADD.FTZ R0, R51, R0 ;  /* 0x0000000033007221 */ /* 0x000fe20000010000 */
[----:B------:R-:W1:Y:S01]  /*18340*/  MUFU.EX2 R8, R8 ;  /* 0x0000000800087308 */ /* 0x000e620000000800 */
[----:B------:R-:W-:-:S02]  /*18350*/  FADD.FTZ R2, R107, R2 ;  /* 0x000000026b027221 */ /* 0x000fc40000010000 */
[----:B------:R-:W-:Y:S02]  /*18360*/  FADD.FTZ R0, R48, R0 ;  /* 0x0000000030007221 */ /* 0x000fe40000010000 */
[----:B------:R-:W-:Y:S02]  /*18370*/  FADD.FTZ R2, R106, R2 ;  /* 0x000000026a027221 */ /* 0x000fe40000010000 */
[----:B------:R-:W-:Y:S02]  /*18380*/  FADD.FTZ R0, R47, R0 ;  /* 0x000000002f007221 */ /* 0x000fe40000010000 */
[----:B------:R-:W-:Y:S02]  /*18390*/  FADD.FTZ R2, R105, R2 ;  /* 0x0000000269027221 */ /* 0x000fe40000010000 */
[----:B------:R-:W-:Y:S02]  /*183a0*/  FADD.FTZ R0, R44, R0 ;  /* 0x000000002c007221 */ /* 0x000fe40000010000 */
[----:B------:R-:W-:-:S02]  /*183b0*/  FADD.FTZ R2, R104, R2 ;  /* 0x0000000268027221 */ /* 0x000fc40000010000 */
[----:B------:R-:W-:Y:S01]  /*183c0*/  FADD.FTZ R0, R40, R0 ;  /* 0x0000000028007221 */ /* 0x000fe20000010000 */
[----:B-1----:R-:W-:Y:S01]  /*183d0*/  F2FP.BF16.PACK_AB R151, R8, R9 ;  /* 0x000000090897723e */ /* 0x002fe200000010ff */
[----:B------:R-:W-:Y:S02]  /*183e0*/  FADD.FTZ R2, R101, R2 ;  /* 0x0000000265027221 */ /* 0x000fe40000010000 */
[----:B------:R-:W-:Y:S02]  /*183f0*/  FADD.FTZ R0, R41, R0 ;  /* 0x0000000029007221 */ /* 0x000fe40000010000 */
[----:B------:R-:W-:Y:S02]  /*18400*/  FADD.FTZ R2, R100, R2 ;  /* 0x0000000264027221 */ /* 0x000fe40000010000 */
[----:B------:R-:W-:Y:S01]  /*18410*/  FADD.FTZ R0, R39, R0 ;  /* 0x0000000027007221 */ /* 0x000fe20000010000 */
[----:B---3--:R-:W-:Y:S01]  /*18420*/  HMMA.16816.F32.BF16 R136, R148, R16, R136 ;  /* 0x000000109488723c */ /* 0x008fe20000041888 */
[----:B------:R-:W-:-:S02]  /*18430*/  FADD.FTZ R2, R78, R2 ;  /* 0x000000024e027221 */ /* 0x000fc40000010000 */
[----:B------:R-:W-:Y:S02]  /*18440*/  FADD.FTZ R0, R38, R0 ;  /* 0x0000000026007221 */ /* 0x000fe40000010000 */
[----:B------:R-:W-:Y:S02]  /*18450*/  FADD.FTZ R2, R75, R2 ;  /* 0x000000024b027221 */ /* 0x000fe40000010000 */
[----:B------:R-:W-:Y:S01]  /*18460*/  FADD.FTZ R0, R36, R0 ;  /* 0x0000000024007221 */ /* 0x000fe20000010000 */
[----:B------:R-:W-:Y:S01]  /*18470*/  HMMA.16816.F32.BF16 R140, R148, R18, R140 ;  /* 0x00000012948c723c */ /* 0x000fe2000004188c */
[----:B------:R-:W-:Y:S02]  /*18480*/  FADD.FTZ R2, R64, R2 ;  /* 0x0000000240027221 */ /* 0x000fe40000010000 */
[----:B------:R-:W-:Y:S02]  /*18490*/  FADD.FTZ R0, R37, R0 ;  /* 0x0000000025007221 */ /* 0x000fe40000010000 */
[----:B------:R-:W-:-:S02]  /*184a0*/  FADD.FTZ R2, R53, R2 ;  /* 0x0000000235027221 */ /* 0x000fc40000010000 */
[----:B------:R-:W-:Y:S01]  /*184b0*/  FADD.FTZ R0, R29, R0 ;  /* 0x000000001d007221 */ /* 0x000fe20000010000 */
[C---:B----4-:R-:W-:Y:S01]  /*184c0*/  HMMA.16816.F32.BF16 R144, R148.reuse, R20, R144 ;  /* 0x000000149490723c */ /* 0x050fe20000041890 */
[----:B------:R-:W-:Y:S02]  /*184d0*/  FADD.FTZ R2, R50, R2 ;  /* 0x0000000232027221 */ /* 0x000fe40000010000 */
[----:B------:R-:W-:Y:S02]  /*184e0*/  FADD.FTZ R0, R11, R0 ;  /* 0x000000000b007221 */ /* 0x000fe40000010000 */
[----:B------:R-:W-:Y:S02]  /*184f0*/  FADD.FTZ R2, R42, R2 ;  /* 0x000000022a027221 */ /* 0x000fe40000010000 */
[----:B------:R-:W-:Y:S01]  /*18500*/  FADD.FTZ R0, R10, R0 ;  /* 0x000000000a007221 */ /* 0x000fe20000010000 */
[----:B------:R-:W-:Y:S01]  /*18510*/  HMMA.16816.F32.BF16 R148, R148, R22, R12 ;  /* 0x000000169494723c */ /* 0x000fe2000004180c */
[----:B------:R-:W-:Y:S01]  /*18520*/  FADD.FTZ R2, R28, R2 ;  /* 0x000000021c027221 */ /* 0x000fe20000010000 */
[----:B------:R-:W-:Y:S01]  /*18530*/  MOV R20, R60 ;  /* 0x0000003c00147202 */ /* 0x000fe20000000f00 */
[----:B------:R-:W-:-:S02]  /*18540*/  FADD.FTZ R0, R9, R0 ;  /* 0x0000000009007221 */ /* 0x000fc40000010000 */
[----:B------:R-:W-:Y:S02]  /*18550*/  FADD.FTZ R242, R242, R2 ;  /* 0x00000002f2f27221 */ /* 0x000fe40000010000 */
[----:B------:R-:W-:Y:S02]  /*18560*/  FADD.FTZ R243, R8, R0 ;  /* 0x0000000008f37221 */ /* 0x000fe40000010000 */
.L_x_1068:
        /* <DEDUP_REMOVED lines=9> */
.L_x_1080:
        /* <DEDUP_REMOVED lines=32> */
[--C-:B------:R-:W-:Y:S01]  /*18800*/  @!P0 IMAD.IADD R3, R3, 0x1, -R9.reuse ;  /* 0x0000000103038824 */ /* 0x100fe200078e0a09 */
[----:B------:R-:W-:Y:S01]  /*18810*/  ISETP.NE.AND P0, PT, RZ, c[0x0][0x2d0], PT ;  /* 0x0000b400ff007a0c */ /* 0x000fe20003f05270 */
[----:B------:R-:W-:Y:S01]  /*18820*/  @!P1 IMAD.IADD R4, R4, 0x1, -R9 ;  /* 0x0000000104049824 */ /* 0x000fe200078e0a09 */
[----:B------:R-:W-:Y:S02]  /*18830*/  @!P1 IADD3 R2, R2, 0x1, RZ ;  /* 0x0000000102029810 */ /* 0x000fe40007ffe0ff */
[-C--:B------:R-:W-:Y:S02]  /*18840*/  ISETP.GE.U32.AND P4, PT, R3, R9.reuse, PT ;  /* 0x000000090300720c */ /* 0x080fe40003f86070 */
[----:B------:R-:W-:Y:S02]  /*18850*/  LOP3.LUT R3, RZ, c[0x0][0x2d0], RZ, 0x33, !PT ;  /* 0x0000b400ff037a12 */ /* 0x000fe400078e33ff */
[----:B------:R-:W-:Y:S09]  /*18860*/  ISETP.GE.U32.AND P5, PT, R4, R9, PT ;  /* 0x000000090400720c */ /* 0x000ff20003fa6070 */
[----:B------:R-:W-:Y:S04]  /*18870*/  @P4 IADD3 R0, R0, 0x1, RZ ;  /* 0x0000000100004810 */ /* 0x000fe80007ffe0ff */
[----:B------:R-:W-:Y:S02]  /*18880*/  @!P2 IADD3 R0, -R0, RZ, RZ ;  /* 0x000000ff0000a210 */ /* 0x000fe40007ffe1ff */
[----:B------:R-:W-:Y:S02]  /*18890*/  @P5 IADD3 R2, R2, 0x1, RZ ;  /* 0x0000000102025810 */ /* 0x000fe40007ffe0ff */
[C---:B------:R-:W-:Y:S03]  /*188a0*/  SEL R6, R3.reuse, R0, !P0 ;  /* 0x0000000003067207 */ /* 0x040fe60004000000 */
[----:B------:R-:W-:Y:S01]  /*188b0*/  @!P3 IMAD.MOV R2, RZ, RZ, -R2 ;  /* 0x000000ffff02b224 */ /* 0x000fe200078e0a02 */
[C---:B------:R-:W-:Y:S04]  /*188c0*/  LEA R4, P1, R6.reuse, R210, 0x2 ;  /* 0x000000d206047211 */ /* 0x040fe800078210ff */
[-C--:B------:R-:W-:Y:S02]  /*188d0*/  LEA.HI.X.SX32 R5, R6, R211.reuse, 0x2, P1 ;  /* 0x000000d306057211 */ /* 0x080fe400008f16ff */
[----:B------:R-:W-:Y:S03]  /*188e0*/  SEL R0, R3, R2, !P0 ;  /* 0x0000000203007207 */ /* 0x000fe60004000000 */
[----:B------:R1:W2:Y:S01]  /*188f0*/  LDG.E R7, [R4.64] ;  /* 0x0000000804077981 */ /* 0x0002a2000c1e1900 */
[C---:B------:R-:W-:Y:S04]  /*18900*/  LEA R2, P0, R0.reuse, R210, 0x2 ;  /* 0x000000d200027211 */ /* 0x040fe800078010ff */
[C---:B------:R-:W-:Y:S01]  /*18910*/  LEA.HI.X.SX32 R3, R0.reuse, R211, 0x2, P0 ;  /* 0x000000d300037211 */ /* 0x040fe200000f16ff */
[----:B------:R-:W-:Y:S04]  /*18920*/  IMAD.IADD R0, R0, 0x1, -R6 ;  /* 0x0000000100007824 */ /* 0x000fe800078e0a06 */
[----:B-1----:R1:W2:Y:S02]  /*18930*/  LDG.E R5, [R2.64] ;  /* 0x0000000802057981 */ /* 0x0022a4000c1e1900 */
[----:B-1----:R-:W-:Y:S04]  /*18940*/  IMAD.MOV.U32 R2, RZ, RZ, c[0x0][0x2d0] ;  /* 0x0000b400ff027624 */ /* 0x002fe800078e00ff */
[----:B------:R-:W-:Y:S05]  /*18950*/  IMAD R0, R0, R2, -0x100 ;  /* 0xffffff0000007424 */ /* 0x000fea00078e0202 */
[----:B------:R-:W-:Y:S05]  /*18960*/  SHF.R.S32.HI R2, RZ, 0x1f, R0 ;  /* 0x0000001fff027819 */ /* 0x000fea0000011400 */
[----:B------:R-:W-:Y:S02]  /*18970*/  IMAD R4, R2, c[0x0][0x1a0], RZ ;  /* 0x0000680002047a24 */ /* 0x000fe400078e02ff */
[C---:B------:R-:W-:Y:S04]  /*18980*/  IMAD.WIDE.U32 R2, R0.reuse, c[0x0][0x1a0], RZ ;  /* 0x0000680000027a25 */ /* 0x040fe800078e00ff */
[----:B------:R-:W-:Y:S05]  /*18990*/  IMAD R0, R0, c[0x0][0x1a4], R4 ;  /* 0x0000690000007a24 */ /* 0x000fea00078e0204 */
[----:B------:R-:W-:Y:S01]  /*189a0*/  IADD3 R3, R3, R0, RZ ;  /* 0x0000000003037210 */ /* 0x000fe20007ffe0ff */
[----:B--2---:R-:W-:Y:S05]  /*189b0*/  IMAD.IADD R7, R7, 0x1, -R5 ;  /* 0x0000000107077824 */ /* 0x004fea00078e0a05 */
[----:B------:R-:W-:Y:S05]  /*189c0*/  SHF.R.S32.HI R4, RZ, 0x1f, R7 ;  /* 0x0000001fff047819 */ /* 0x000fea0000011407 */
[----:B------:R-:W-:Y:S02]  /*189d0*/  IMAD R0, R4, c[0x0][0x188], RZ ;  /* 0x0000620004007a24 */ /* 0x000fe400078e02ff */
[C---:B------:R-:W-:Y:S04]  /*189e0*/  IMAD.WIDE.U32 R4, R7.reuse, c[0x0][0x188], R2 ;  /* 0x0000620007047a25 */ /* 0x040fe800078e0002 */
[----:B------:R-:W-:Y:S02]  /*189f0*/  IMAD R2, R7, c[0x0][0x18c], R0 ;  /* 0x0000630007027a24 */ /* 0x000fe400078e0200 */
[----:B------:R-:W-:Y:S02]  /*18a00*/  IMAD.MOV.U32 R0, RZ, RZ, R4 ;  /* 0x000000ffff007224 */ /* 0x000fe400078e0004 */
[----:B------:R-:W-:Y:S02]  /*18a10*/  IMAD.IADD R2, R5, 0x1, R2 ;  /* 0x0000000105027824 */ /* 0x000fe400078e0202 */
.L_x_1077:
[----:B------:R-:W-:Y:S01]  /*18a20*/  ULDC.64 UR4, c[0x0][0x1a0] ;  /* 0x0000680000047ab9 */ /* 0x000fe20000000a00 */
[----:B------:R-:W-:Y:S02]  /*18a30*/  ISETP.GE.AND P0, PT, R132, c[0x0][0x220], PT ;  /* 0x0000880084007a0c */ /* 0x000fe40003f06270 */
[C---:B------:R-:W-:Y:S03]  /*18a40*/  LEA R186, P3, R0.reuse, R46, 0x1 ;  /* 0x0000002e00ba7211 */ /* 0x040fe600078608ff */
[----:B------:R-:W-:Y:S01]  /*18a50*/  USHF.L.U32 UR7, UR4, 0x5, URZ ;  /* 0x0000000504077899 */ /* 0x000fe2000800063f */
[-C--:B------:R-:W-:Y:S01]  /*18a60*/  LEA.HI.X R187, R0, R45.reuse, R2, 0x1, P3 ;  /* 0x0000002d00bb7211 */ /* 0x080fe200018f0c02 */
[----:B------:R-:W-:Y:S06]  /*18a70*/  USHF.L.U64.HI UR5, UR4, UR6, UR5 ;  /* 0x0000000604057299 */ /* 0x000fec0008010205 */
[----:B------:R-:W-:Y:S01]  /*18a80*/  @P0 STS.64 [R185+0x5008], RZ ;  /* 0x005008ffb9000388 */ /* 0x000fe20000000a00 */
[-C--:B------:R-:W-:Y:S02]  /*18a90*/  @!P0 MOV R10, R0.reuse ;  /* 0x00000000000a8202 */ /* 0x080fe40000000f00 */
[CC--:B------:R-:W-:Y:S02]  /*18aa0*/  @!P0 LEA R3, P2, R244.reuse, R0.reuse, 0x6 ;  /* 0x00000000f4038211 */ /* 0x0c0fe400078430ff */
[C---:B------:R-:W-:Y:S01]  /*18ab0*/  @!P0 LEA R4, P1, R244.reuse, R0, 0x7 ;  /* 0x00000000f4048211 */ /* 0x040fe200078238ff */
[----:B------:R-:W-:Y:S01]  /*18ac0*/  @P0 STS [R185+0x5000], RZ ;  /* 0x005000ffb9000388 */ /* 0x000fe20000000800 */
[----:B------:R-:W-:Y:S02]  /*18ad0*/  @!P0 MOV R8, c[0x0][0x1a4] ;  /* 0x0000690000088a02 */ /* 0x000fe40000000f00 */
[-C--:B------:R-:W-:Y:S01]  /*18ae0*/  @!P0 MOV R15, R2.reuse ;  /* 0x00000002000f8202 */ /* 0x080fe20000000f00 */
[----:B------:R-:W-:Y:S01]  /*18af0*/  @P0 STS [R185+0x5004], RZ ;  /* 0x005004ffb9000388 */ /* 0x000fe20000000800 */
[-C--:B------:R-:W-:Y:S02]  /*18b00*/  @!P0 MOV R13, R2.reuse ;  /* 0x00000002000d8202 */ /* 0x080fe40000000f00 */
[-C--:B------:R-:W-:Y:S01]  /*18b10*/  @!P0 MOV R11, R2.reuse ;  /* 0x00000002000b8202 */ /* 0x080fe20000000f00 */
[----:B------:R-:W-:Y:S01]  /*18b20*/  @!PT LDS RZ, [RZ] ;  /* 0x00000000fffff984 */ /* 0x000fe20000000800 */
[----:B------:R-:W-:Y:S01]  /*18b30*/  @!PT LDS RZ, [RZ] ;  /* 0x00000000fffff984 */ /* 0x000fe20000000800 */
[----:B------:R-:W-:Y:S01]  /*18b40*/  @!PT LDS RZ, [RZ] ;  /* 0x00000000fffff984 */ /* 0x000fe20000000800 */
[----:B------:R1:W-:Y:S01]  /*18b50*/  @!P0 LDGSTS.E.BYPASS.LTC128B.128 [R185+0x5000], [R186.64] ;  /* 0x05000000bab98fae */ /* 0x0003e2000b901d48 */
[----:B------:R-:W-:Y:S02]  /*18b60*/  @!P0 MOV R6, c[0x0][0x1a4] ;  /* 0x0000690000068a02 */ /* 0x000fe40000000f00 */
[----:B------:R-:W-:Y:S01]  /*18b70*/  @!P0 MOV R5, c[0x0][0x1a4] ;  /* 0x0000690000058a02 */ /* 0x000fe20000000f00 */
[C---:B------:R-:W-:Y:S01]  /*18b80*/  @!P0 IMAD.WIDE.U32 R10, R244.reuse, 0xe0, R10 ;  /* 0x000000e0f40a8825 */ /* 0x040fe200078e000a */
[C---:B------:R-:W-:Y:S02]  /*18b90*/  @!P0 LEA.HI.X R6, R244.reuse, R2, R6, 0x6, P2 ;  /* 0x00000002f4068211 */ /* 0x040fe400010f3406 */
[C---:B------:R-:W-:Y:S01]  /*18ba0*/  @!P0 LEA R20, P2, R3.reuse, R46, 0x1 ;  /* 0x0000002e03148211 */ /* 0x040fe200078408ff */
[----:B------:R-:W-:Y:S01]  /*18bb0*/  @P0 STS.128 [R185+0x5800], RZ ;  /* 0x005800ffb9000388 */ /* 0x000fe20000000c00 */
[----:B------:R-:W-:Y:S02]  /*18bc0*/  @!P0 LEA.HI.X R5, R244, R2, R5, 0x7, P1 ;  /* 0x00000002f4058211 */ /* 0x000fe400008f3c05 */
[C---:B------:R-:W-:Y:S02]  /*18bd0*/  @!P0 LEA R18, P1, R4.reuse, R46, 0x1 ;  /* 0x0000002e04128211 */ /* 0x040fe400078208ff */
[-C--:B------:R-:W-:Y:S02]  /*18be0*/  @!P0 LEA.HI.X R21, R3, R45.reuse, R6, 0x1, P2 ;  /* 0x0000002d03158211 */ /* 0x080fe400010f0c06 */
[----:B------:R-:W-:Y:S02]  /*18bf0*/  @!P0 LEA.HI.X R19, R4, R45, R5, 0x1, P1 ;  /* 0x0000002d04138211 */ /* 0x000fe400008f0c05 */
[----:B------:R-:W-:Y:S02]  /*18c00*/  @!P0 MOV R5, R2 ;  /* 0x0000000200058202 */ /* 0x000fe40000000f00 */
[-C--:B------:R-:W-:Y:S02]  /*18c10*/  @!P0 MOV R4, R0.reuse ;  /* 0x0000000000048202 */ /* 0x080fe40000000f00 */
[----:B------:R-:W-:Y:S02]  /*18c20*/  @!P0 MOV R6, c[0x0][0x1a4] ;  /* 0x0000690000068a02 */ /* 0x000fe40000000f00 */
[----:B------:R-:W-:Y:S01]  /*18c30*/  @!P0 MOV R9, c[0x0][0x1a4] ;  /* 0x0000690000098a02 */ /* 0x000fe20000000f00 */
[----:B------:R-:W-:Y:S01]  /*18c40*/  @!P0 IMAD.WIDE.U32 R4, R244, 0x60, R4 ;  /* 0x00000060f4048825 */ /* 0x000fe200078e0004 */
[-C--:B------:R-:W-:Y:S02]  /*18c50*/  @!P0 MOV R14, R0.reuse ;  /* 0x00000000000e8202 */ /* 0x080fe40000000f00 */
[----:B------:R-:W-:Y:S01]  /*18c60*/  @!P0 MOV R12, R0 ;  /* 0x00000000000c8202 */ /* 0x000fe20000000f00 */
[----:B------:R-:W-:Y:S01]  /*18c70*/  @!P0 IMAD R7, R6, 0xa0, RZ ;  /* 0x000000a006078824 */ /* 0x000fe200078e02ff */
[-C--:B------:R-:W-:Y:S01]  /*18c80*/  @!P0 LEA R16, P1, R4, R46.reuse, 0x1 ;  /* 0x0000002e04108211 */ /* 0x080fe200078208ff */
[----:B------:R-:W-:Y:S01]  /*18c90*/  @!P0 IMAD.WIDE.U32 R14, R244, 0xa0, R14 ;  /* 0x000000a0f40e8825 */ /* 0x000fe200078e000e */
[----:B------:R-:W-:Y:S02]  /*18ca0*/  @!P0 IADD3 R0, P2, R0, UR7, RZ ;  /* 0x0000000700008c10 */ /* 0x000fe4000ff5e0ff */
[----:B------:R-:W-:Y:S01]  /*18cb0*/  @!P0 MOV R3, c[0x0][0x1a4] ;  /* 0x0000690000038a02 */ /* 0x000fe20000000f00 */
[----:B------:R-:W-:Y:S01]  /*18cc0*/  @!P0 IMAD.WIDE.U32 R12, R244, 0xc0, R12 ;  /* 0x000000c0f40c8825 */ /* 0x000fe200078e000c */
[----:B------:R-:W-:Y:S03]  /*18cd0*/  @!P0 IADD3 R7, R7, R15, RZ ;  /* 0x0000000f07078210 */ /* 0x000fe60007ffe0ff */
[----:B------:R-:W-:Y:S05]  /*18ce0*/  @!P0 IMAD R3, R3, 0x60, RZ ;  /* 0x0000006003038824 */ /* 0x000fea00078e02ff */
[----:B------:R-:W-:Y:S01]  /*18cf0*/  @!P0 IADD3 R6, R3, R5, RZ ;  /* 0x0000000503068210 */ /* 0x000fe20007ffe0ff */
[----:B------:R-:W-:Y:S01]  /*18d00*/  @!P0 IMAD R3, R9, 0xe0, RZ ;  /* 0x000000e009038824 */ /* 0x000fe200078e02ff */
[----:B------:R-:W-:Y:S01]  /*18d10*/  @!P0 IADD3.X R9, R2, UR5, RZ, P2, !PT ;  /* 0x0000000502098c10 */ /* 0x000fe200097fe4ff */
[----:B------:R-:W-:Y:S01]  /*18d20*/  @!P0 IMAD R5, R8, 0xc0, RZ ;  /* 0x000000c008058824 */ /* 0x000fe200078e02ff */
[CC--:B------:R-:W-:Y:S02]  /*18d30*/  @!P0 LEA R8, P4, R0.reuse, R46.reuse, 0x1 ;  /* 0x0000002e00088211 */ /* 0x0c0fe400078808ff */
[----:B------:R-:W-:Y:S02]  /*18d40*/  @!P0 IADD3 R3, R3, R11, RZ ;  /* 0x0000000b03038210 */ /* 0x000fe40007ffe0ff */
[-C--:B------:R-:W-:Y:S02]  /*18d50*/  @!P0 LEA.HI.X R9, R0, R45.reuse, R9, 0x1, P4 ;  /* 0x0000002d00098211 */ /* 0x080fe400020f0c09 */
[-C--:B------:R-:W-:Y:S02]  /*18d60*/  @!P0 LEA.HI.X R17, R4, R45.reuse, R6, 0x1, P1 ;  /* 0x0000002d04118211 */ /* 0x080fe400008f0c06 */
[-C--:B------:R-:W-:Y:S01]  /*18d70*/  @!P0 LEA R6, P3, R14, R46.reuse, 0x1 ;  /* 0x0000002e0e068211 */ /* 0x080fe200078608ff */
[----:B------:R-:W-:Y:S01]  /*18d80*/  @!PT LDS RZ, [RZ] ;  /* 0x00000000fffff984 */ /* 0x000fe20000000800 */
[----:B------:R-:W-:Y:S01]  /*18d90*/  @!PT LDS RZ, [RZ] ;  /* 0x00000000fffff984 */ /* 0x000fe20000000800 */
[----:B------:R-:W-:Y:S01]  /*18da0*/  @!PT LDS RZ, [RZ] ;  /* 0x00000000fffff984 */ /* 0x000fe20000000800 */
[----:B------:R2:W-:Y:S01]  /*18db0*/  @!P0 LDGSTS.E.BYPASS.LTC128B.128 [R185+0x5800], [R8.64] ;  /* 0x0580000008b98fae */ /* 0x0005e2000b901d48 */
[-C--:B------:R-:W-:Y:S02]  /*18dc0*/  @!P0 LEA R4, P2, R12, R46.reuse, 0x1 ;  /* 0x0000002e0c048211 */ /* 0x080fe400078408ff */
[----:B------:R-:W-:Y:S02]  /*18dd0*/  @!P0 LEA.HI.X R7, R14, R45, R7, 0x1, P3 ;  /* 0x0000002d0e078211 */ /* 0x000fe400018f0c07 */
[C---:B------:R-:W-:Y:S02]  /*18de0*/  @!P0 LEA R2, P1, R10.reuse, R46, 0x1 ;  /* 0x0000002e0a028211 */ /* 0x040fe400078208ff */
[----:B------:R-:W-:Y:S01]  /*18df0*/  @!P0 IADD3 R5, R5, R13, RZ ;  /* 0x0000000d05058210 */ /* 0x000fe20007ffe0ff */
[----:B------:R-:W-:Y:S01]  /*18e00*/  @P0 STS.128 [R185+0x6000], RZ ;  /* 0x006000ffb9000388 */ /* 0x000fe20000000c00 */
[-C--:B------:R-:W-:Y:S02]  /*18e10*/  @!P0 LEA.HI.X R3, R10, R45.reuse, R3, 0x1, P1 ;  /* 0x0000002d0a038211 */ /* 0x080fe400008f0c03 */
[----:B------:R-:W-:Y:S02]  /*18e20*/  @!P0 LEA.HI.X R5, R12, R45, R5, 0x1, P2 ;  /* 0x0000002d0c058211 */ /* 0x000fe400010f0c05 */
[----:B------:R-:W-:Y:S03]  /*18e30*/  ISETP.GE.AND P1, PT, R241, 0x2, PT ;  /* 0x00000002f100780c */ /* 0x000fe60003f26270 */
        /* <DEDUP_REMOVED lines=31> */
[----:B--2---:R-:W5:Y:S08]  /*19030*/  LDSM.16.M88.4 R8, [R164+0x1000] ;  /* 0x00100000a408783b */ /* 0x004f700000000200 */
[----:B----4-:R-:W2:Y:S08]  /*19040*/  LDSM.16.M88.4 R16, [R164+0x1400] ;  /* 0x00140000a410783b */ /* 0x010eb00000000200 */
        /* <DEDUP_REMOVED lines=14> */
[----:B------:R-:W-:Y:S08]  /*19130*/  LDSM.16.M88.4 R156, [R169] ;  /* 0x00000000a99c783b */ /* 0x000ff00000000200 */
[----:B------:R-:W1:Y:S01]  /*19140*/  LDSM.16.M88.4 R160, [R167] ;  /* 0x00000000a7a0783b */ /* 0x000e620000000200 */
[C---:B-----5:R-:W-:Y:S08]  /*19150*/  HMMA.16816.F32.BF16 R4, R128.reuse, R8, RZ ;  /* 0x000000088004723c */ /* 0x060ff000000418ff */
[C---:B------:R-:W-:Y:S08]  /*19160*/  HMMA.16816.F32.BF16 R8, R128.reuse, R10, RZ ;  /* 0x0000000a8008723c */ /* 0x040ff000000418ff */
[C---:B--2---:R-:W-:Y:S08]  /*19170*/  HMMA.16816.F32.BF16 R12, R128.reuse, R16, RZ ;  /* 0x00000010800c723c */ /* 0x044ff000000418ff */
[C---:B------:R-:W-:Y:S08]  /*19180*/  HMMA.16816.F32.BF16 R16, R128.reuse, R18, RZ ;  /* 0x000000128010723c */ /* 0x040ff000000418ff */
[C---:B---3--:R-:W-:Y:S08]  /*19190*/  HMMA.16816.F32.BF16 R20, R128.reuse, R24, RZ ;  /* 0x000000188014723c */ /* 0x048ff000000418ff */
[C---:B------:R-:W-:Y:S08]  /*191a0*/  HMMA.16816.F32.BF16 R24, R128.reuse, R26, RZ ;  /* 0x0000001a8018723c */ /* 0x040ff000000418ff */
[C---:B----4-:R-:W-:Y:S08]  /*191b0*/  HMMA.16816.F32.BF16 R28, R128.reuse, R32, RZ ;  /* 0x00000020801c723c */ /* 0x050ff000000418ff */
        /* <DEDUP_REMOVED lines=25> */
[----:B------:R-:W1:Y:S07]  /*19350*/  LDSM.16.M88.4 R152, [R184] ;  /* 0x00000000b898783b */ /* 0x000e6e0000000200 */
        /* <DEDUP_REMOVED lines=19> */
[----:B------:R-:W-:Y:S02]  /*19490*/  FMUL.FTZ R14, R14, c[0x0][0x2ec] ;  /* 0x0000bb000e0e7a20 */ /* 0x000fe40000410000 */
[----:B------:R-:W-:Y:S02]  /*194a0*/  FMUL.FTZ R15, R15, c[0x0][0x2ec] ;  /* 0x0000bb000f0f7a20 */ /* 0x000fe40000410000 */
[----:B------:R-:W-:Y:S01]  /*194b0*/  FMUL.FTZ R16, R16, c[0x0][0x2ec] ;  /* 0x0000bb0010107a20 */ /* 0x000fe20000410000 */
[----:B------:R-:W1:Y:S01]  /*194c0*/  MUFU.TANH R207, R8 ;  /* 0x0000000800cf7308 */ /* 0x000e620000002400 */
[----:B------:R-:W-:Y:S02]  /*194d0*/  FMUL.FTZ R17, R17, c[0x0][0x2ec] ;  /* 0x0000bb0011117a20 */ /* 0x000fe40000410000 */
[----:B------:R-:W-:Y:S02]  /*194e0*/  FMUL.FTZ R18, R18, c[0x0][0x2ec] ;  /* 0x0000bb0012127a20 */ /* 0x000fe40000410000 */
[----:B------:R-:W-:Y:S05]  /*194f0*/  FMUL.FTZ R19, R19, c[0x0][0x2ec] ;  /* 0x0000bb0013137a20 */ /* 0x000fea0000410000 */
[----:B------:R-:W1:Y:S01]  /*19500*/  MUFU.TANH R206, R9 ;  /* 0x0000000900ce7308 */ /* 0x000e620000002400 */
[----:B----4-:R-:W4:Y:S09]  /*19510*/  LDSM.16.M88.4 R4, [R183] ;  /* 0x00000000b704783b */ /* 0x010f320000000200 */
[----:B------:R-:W1:Y:S10]  /*19520*/  MUFU.TANH R205, R10 ;  /* 0x0000000a00cd7308 */ /* 0x000e740000002400 */
[----:B------:R5:W1:Y:S10]  /*19530*/  MUFU.TANH R204, R11 ;  /* 0x0000000b00cc7308 */ /* 0x000a740000002400 */
[----:B------:R-:W1:Y:S10]  /*19540*/  MUFU.TANH R203, R12 ;  /* 0x0000000c00cb7308 */ /* 0x000e740000002400 */
[----:B------:R-:W1:Y:S01]  /*19550*/  MUFU.TANH R200, R13 ;  /* 0x0000000d00c87308 */ /* 0x000e620000002400 */
[----:B-----5:R-:W5:Y:S01]  /*19560*/  LDSM.16.M88.4 R8, [R182] ;  /* 0x00000000b608783b */ /* 0x020f620000000200 */
[C---:B----4-:R-:W-:Y:S08]  /*19570*/  HMMA.16816.F32.BF16 R20, R156.reuse, R4, R20 ;  /* 0x000000049c14723c */ /* 0x050ff00000041814 */
[----:B------:R-:W4:Y:S01]  /*19580*/  MUFU.TANH R199, R14 ;  /* 0x0000000e00c77308 */ /* 0x000f220000002400 */
[C---:B------:R-:W-:Y:S01]  /*19590*/  HMMA.16816.F32.BF16 R24, R156.reuse, R6, R24 ;  /* 0x000000069c18723c */ /* 0x040fe20000041818 */
[----:B------:R-:W1:Y:S08]  /*195a0*/  LDSM.16.M88.4 R4, [R181] ;  /* 0x00000000b504783b */ /* 0x000e700000000200 */
[----:B------:R-:W1:Y:S06]  /*195b0*/  MUFU.TANH R198, R15 ;  /* 0x0000000f00c67308 */ /* 0x000e6c0000002400 */
[----:B------:R-:W-:Y:S04]  /*195c0*/  FMUL.FTZ R21, R21, c[0x0][0x2ec] ;  /* 0x0000bb0015157a20 */ /* 0x000fe80000410000 */
[----:B------:R-:W1:Y:S01]  /*195d0*/  MUFU.TANH R197, R16 ;  /* 0x0000001000c57308 */ /* 0x000e620000002400 */
[----:B------:R-:W-:Y:S02]  /*195e0*/  FMUL.FTZ R22, R22, c[0x0][0x2ec] ;  /* 0x0000bb0016167a20 */ /* 0x000fe40000410000 */
[----:B------:R-:W-:Y:S02]  /*195f0*/  FMUL.FTZ R20, R20, c[0x0][0x2ec] ;  /* 0x0000bb0014147a20 */ /* 0x000fe40000410000 */
[----:B------:R-:W-:Y:S02]  /*19600*/  FMUL.FTZ R23, R23, c[0x0][0x2ec] ;  /* 0x0000bb0017177a20 */ /* 0x000fe40000410000 */
[----:B------:R-:W-:Y:S02]  /*19610*/  FMUL.FTZ R24, R24, c[0x0][0x2ec] ;  /* 0x0000bb0018187a20 */ /* 0x000fe40000410000 */
[----:B------:R-:W-:Y:S01]  /*19620*/  FMUL.FTZ R25, R25, c[0x0][0x2ec] ;  /* 0x0000bb0019197a20 */ /* 0x000fe20000410000 */
[----:B------:R-:W2:Y:S01]  /*19630*/  MUFU.TANH R192, R21 ;  /* 0x0000001500c07308 */ /* 0x000ea20000002400 */
[----:B------:R-:W-:Y:S02]  /*19640*/  FMUL.FTZ R26, R26, c[0x0][0x2ec] ;  /* 0x0000bb001a1a7a20 */ /* 0x000fe40000410000 */
[----:B------:R-:W-:Y:S01]  /*19650*/  FMUL.FTZ R27, R27, c[0x0][0x2ec] ;  /* 0x0000bb001b1b7a20 */ /* 0x000fe20000410000 */
[C---:B-----5:R-:W-:Y:S06]  /*19660*/  HMMA.16816.F32.BF16 R28, R156.reuse, R8, R28 ;  /* 0x000000089c1c723c */ /* 0x060fec000004181c */
[----:B------:R-:W2:Y:S02]  /*19670*/  MUFU.TANH R196, R17 ;  /* 0x0000001100c47308 */ /* 0x000ea40000002400 */
[C---:B------:R-:W-:Y:S01]  /*19680*/  HMMA.16816.F32.BF16 R32, R156.reuse, R10, R32 ;  /* 0x0000000a9c20723c */ /* 0x040fe20000041820 */
[----:B------:R-:W5:Y:S07]  /*19690*/  LDSM.16.M88.4 R8, [R180] ;  /* 0x00000000b408783b */ /* 0x000f6e0000000200 */
[----:B------:R-:W2:Y:S01]  /*196a0*/  MUFU.TANH R195, R18 ;  /* 0x0000001200c37308 */ /* 0x000ea20000002400 */
[C---:B-1----:R-:W-:Y:S07]  /*196b0*/  HMMA.16816.F32.BF16 R36, R156.reuse, R4, R36 ;  /* 0x000000049c24723c */ /* 0x042fee0000041824 */
[----:B------:R-:W-:Y:S01]  /*196c0*/  FMUL.FTZ R28, R28, c[0x0][0x2ec] ;  /* 0x0000bb001c1c7a20 */ /* 0x000fe20000410000 */
[C---:B------:R-:W-:Y:S01]  /*196d0*/  HMMA.16816.F32.BF16 R40, R156.reuse, R6, R40 ;  /* 0x000000069c28723c */ /* 0x040fe20000041828 */
[----:B------:R-:W1:Y:S01]  /*196e0*/  MUFU.TANH R194, R19 ;  /* 0x0000001300c27308 */ /* 0x000e620000002400 */
[----:B------:R-:W1:Y:S02]  /*196f0*/  LDSM.16.M88.4 R4, [R179] ;  /* 0x00000000b304783b */ /* 0x000e640000000200 */
[----:B------:R-:W-:Y:S02]  /*19700*/  FMUL.FTZ R29, R29, c[0x0][0x2ec] ;  /* 0x0000bb001d1d7a20 */ /* 0x000fe40000410000 */
[----:B------:R-:W-:Y:S02]  /*19710*/  FMUL.FTZ R30, R30, c[0x0][0x2ec] ;  /* 0x0000bb001e1e7a20 */ /* 0x000fe40000410000 */
[----:B------:R-:W-:Y:S03]  /*19720*/  FMUL.FTZ R31, R31, c[0x0][0x2ec] ;  /* 0x0000bb001f1f7a20 */ /* 0x000fe60000410000 */
[----:B------:R-:W1:Y:S01]  /*19730*/  MUFU.TANH R154, R28 ;  /* 0x0000001c009a7308 */ /* 0x000e620000002400 */
[----:B------:R-:W-:Y:S02]  /*19740*/  FMUL.FTZ R32, R32, c[0x0][0x2ec] ;  /* 0x0000bb0020207a20 */ /* 0x000fe40000410000 */
[----:B------:R-:W-:Y:S02]  /*19750*/  FMUL.FTZ R33, R33, c[0x0][0x2ec] ;  /* 0x0000bb0021217a20 */ /* 0x000fe40000410000 */
[----:B------:R-:W-:Y:S02]  /*19760*/  FMUL.FTZ R34, R34, c[0x0][0x2ec] ;  /* 0x0000bb0022227a20 */ /* 0x000fe40000410000 */
[----:B------:R-:W-:Y:S02]  /*19770*/  FMUL.FTZ R35, R35, c[0x0][0x2ec] ;  /* 0x0000bb0023237a20 */ /* 0x000fe40000410000 */
[----:B------:R-:W-:Y:S01]  /*19780*/  FMUL.FTZ R36, R36, c[0x0][0x2ec] ;  /* 0x0000bb0024247a20 */ /* 0x000fe20000410000 */
[----:B------:R-:W2:Y:S01]  /*19790*/  MUFU.TANH R153, R29 ;  /* 0x0000001d00997308 */ /* 0x000ea20000002400 */
[----:B------:R-:W-:Y:S01]  /*197a0*/  FMUL.FTZ R37, R37, c[0x0][0x2ec] ;  /* 0x0000bb0025257a20 */ /* 0x000fe20000410000 */
[C---:B-----5:R-:W-:Y:S03]  /*197b0*/  HMMA.16816.F32.BF16 R44, R156.reuse, R8, R44 ;  /* 0x000000089c2c723c */ /* 0x060fe6000004182c */
[----:B------:R-:W-:Y:S02]  /*197c0*/  FMUL.FTZ R38, R38, c[0x0][0x2ec] ;  /* 0x0000bb0026267a20 */ /* 0x000fe40000410000 */
[----:B------:R-:W-:Y:S03]  /*197d0*/  FMUL.FTZ R39, R39, c[0x0][0x2ec] ;  /* 0x0000bb0027277a20 */ /* 0x000fe60000410000 */
[----:B------:R-:W2:Y:S01]  /*197e0*/  MUFU.TANH R193, R20 ;  /* 0x0000001400c17308 */ /* 0x000ea20000002400 */
[C---:B------:R-:W-:Y:S01]  /*197f0*/  HMMA.16816.F32.BF16 R48, R156.reuse, R10, R48 ;  /* 0x0000000a9c30723c */ /* 0x040fe20000041830 */
[----:B------:R-:W5:Y:S02]  /*19800*/  LDSM.16.M88.4 R8, [R178] ;  /* 0x00000000b208783b */ /* 0x000f640000000200 */
[----:B------:R-:W-:Y:S02]  /*19810*/  FMUL.FTZ R40, R40, c[0x0][0x2ec] ;  /* 0x0000bb0028287a20 */ /* 0x000fe40000410000 */
[----:B------:R-:W-:Y:S02]  /*19820*/  FMUL.FTZ R41, R41, c[0x0][0x2ec] ;  /* 0x0000bb0029297a20 */ /* 0x000fe40000410000 */
[----:B------:R-:W-:Y:S02]  /*19830*/  FMUL.FTZ R42, R42, c[0x0][0x2ec] ;  /* 0x0000bb002a2a7a20 */ /* 0x000fe40000410000 */
[----:B------:R-:W2:Y:S01]  /*19840*/  MUFU.TANH R191, R22 ;  /* 0x0000001600bf7308 */ /* 0x000ea20000002400 */
[C---:B-1----:R-:W-:Y:S03]  /*19850*/  HMMA.16816.F32.BF16 R52, R156.reuse, R4, R52 ;  /* 0x000000049c34723c */ /* 0x042fe60000041834 */
[----:B------:R-:W-:Y:S02]  /*19860*/  FMUL.FTZ R43, R43, c[0x0][0x2ec] ;  /* 0x0000bb002b2b7a20 */ /* 0x000fe40000410000 */
[----:B------:R-:W-:Y:S03]  /*19870*/  FMUL.FTZ R45, R45, c[0x0][0x2ec] ;  /* 0x0000bb002d2d7a20 */ /* 0x000fe60000410000 */
[C---:B------:R-:W-:Y:S01]  /*19880*/  HMMA.16816.F32.BF16 R56, R156.reuse, R6, R56 ;  /* 0x000000069c38723c */ /* 0x040fe20000041838 */
[----:B------:R-:W1:Y:S01]  /*19890*/  MUFU.TANH R163, R23 ;  /* 0x0000001700a37308 */ /* 0x000e620000002400 */
[----:B------:R-:W1:Y:S02]  /*198a0*/  LDSM.16.M88.4 R4, [R177] ;  /* 0x00000000b104783b */ /* 0x000e640000000200 */
[----:B------:R-:W-:Y:S02]  /*198b0*/  FMUL.FTZ R46, R46, c[0x0][0x2ec] ;  /* 0x0000bb002e2e7a20 */ /* 0x000fe40000410000 */
[----:B------:R-:W-:Y:S02]  /*198c0*/  FMUL.FTZ R47, R47, c[0x0][0x2ec] ;  /* 0x0000bb002f2f7a20 */ /* 0x000fe40000410000 */
[----:B------:R-:W-:Y:S03]  /*198d0*/  FMUL.FTZ R48, R48, c[0x0][0x2ec] ;  /* 0x0000bb0030307a20 */ /* 0x000fe60000410000 */
[----:B------:R2:W1:Y:S01]  /*198e0*/  MUFU.TANH R29, R45 ;  /* 0x0000002d001d7308 */ /* 0x0004620000002400 */
[----:B------:R-:W-:Y:S02]  /*198f0*/  FMUL.FTZ R49, R49, c[0x0][0x2ec] ;  /* 0x0000bb0031317a20 */ /* 0x000fe40000410000 */
[----:B------:R-:W-:Y:S02]  /*19900*/  FMUL.FTZ R50, R50, c[0x0][0x2ec] ;  /* 0x0000bb0032327a20 */ /* 0x000fe40000410000 */
[----:B------:R-:W-:Y:S02]  /*19910*/  FMUL.FTZ R51, R51, c[0x0][0x2ec] ;  /* 0x0000bb0033337a20 */ /* 0x000fe40000410000 */
[----:B------:R-:W-:Y:S02]  /*19920*/  FMUL.FTZ R52, R52, c[0x0][0x2ec] ;  /* 0x0000bb0034347a20 */ /* 0x000fe40000410000 */
[----:B------:R-:W-:Y:S01]  /*19930*/  FMUL.FTZ R53, R53, c[0x0][0x2ec] ;  /* 0x0000bb0035357a20 */ /* 0x000fe20000410000 */
[----:B------:R3:W3:Y:S01]  /*19940*/  MUFU.TANH R28, R46 ;  /* 0x0000002e001c7308 */ /* 0x0006e20000002400 */
[----:B------:R-:W-:Y:S01]  /*19950*/  FMUL.FTZ R54, R54, c[0x0][0x2ec] ;  /* 0x0000bb0036367a20 */ /* 0x000fe20000410000 */
[C---:B-----5:R-:W-:Y:S03]  /*19960*/  HMMA.16816.F32.BF16 R60, R156.reuse, R8, R60 ;  /* 0x000000089c3c723c */ /* 0x060fe6000004183c */
[----:B------:R-:W-:Y:S02]  /*19970*/  FMUL.FTZ R55, R55, c[0x0][0x2ec] ;  /* 0x0000bb0037377a20 */ /* 0x000fe40000410000 */
[----:B------:R-:W-:Y:S02]  /*19980*/  FMUL.FTZ R56, R56, c[0x0][0x2ec] ;  /* 0x0000bb0038387a20 */ /* 0x000fe40000410000 */
[----:B------:R-:W-:Y:S01]  /*19990*/  FMUL.FTZ R57, R57, c[0x0][0x2ec] ;  /* 0x0000bb0039397a20 */ /* 0x000fe20000410000 */
[----:B------:R4:W4:Y:S01]  /*199a0*/  MUFU.TANH R162, R24 ;  /* 0x0000001800a27308 */ /* 0x0009220000002400 */
[C---:B------:R-:W-:Y:S01]  /*199b0*/  HMMA.16816.F32.BF16 R64, R156.reuse, R10, R64 ;  /* 0x0000000a9c40723c */ /* 0x040fe20000041840 */
[----:B------:R-:W5:Y:S02]  /*199c0*/  LDSM.16.M88.4 R8, [R176] ;  /* 0x00000000b008783b */ /* 0x000f640000000200 */
[----:B------:R-:W-:Y:S01]  /*199d0*/  FMUL.FTZ R58, R58, c[0x0][0x2ec] ;  /* 0x0000bb003a3a7a20 */ /* 0x000fe20000410000 */
[----:B--2---:R-:W-:Y:S01]  /*199e0*/  MOV R45, R187 ;  /* 0x000000bb002d7202 */ /* 0x004fe20000000f00 */
[----:B------:R-:W-:Y:S02]  /*199f0*/  FMUL.FTZ R59, R59, c[0x0][0x2ec] ;  /* 0x0000bb003b3b7a20 */ /* 0x000fe40000410000 */
[----:B------:R-:W-:Y:S02]  /*19a00*/  FMUL.FTZ R44, R44, c[0x0][0x2ec] ;  /* 0x0000bb002c2c7a20 */ /* 0x000fe40000410000 */
[----:B------:R2:W2:Y:S01]  /*19a10*/  MUFU.TANH R161, R25 ;  /* 0x0000001900a17308 */ /* 0x0004a20000002400 */
[C---:B-1----:R-:W-:Y:S03]  /*19a20*/  HMMA.16816.F32.BF16 R68, R156.reuse, R4, R68 ;  /* 0x000000049c44723c */ /* 0x042fe60000041844 */
[----:B---3--:R-:W-:Y:S02]  /*19a30*/  MOV R46, R186 ;  /* 0x000000ba002e7202 */ /* 0x008fe40000000f00 */
[----:B------:R-:W-:Y:S02]  /*19a40*/  FMUL.FTZ R60, R60, c[0x0][0x2ec] ;  /* 0x0000bb003c3c7a20 */ /* 0x000fe40000410000 */
[----:B------:R-:W-:Y:S01]  /*19a50*/  FMUL.FTZ R61, R61, c[0x0][0x2ec] ;  /* 0x0000bb003d3d7a20 */ /* 0x000fe20000410000 */
[C---:B------:R-:W-:Y:S01]  /*19a60*/  HMMA.16816.F32.BF16 R72, R156.reuse, R6, R72 ;  /* 0x000000069c48723c */ /* 0x040fe20000041848 */
[----:B------:R1:W3:Y:S01]  /*19a70*/  MUFU.TANH R160, R26 ;  /* 0x0000001a00a07308 */ /* 0x0002e20000002400 */
        /* <DEDUP_REMOVED lines=10> */
[----:B------:R2:W2:Y:S01]  /*19b20*/  MUFU.TANH R152, R30 ;  /* 0x0000001e00987308 */ /* 0x0004a20000002400 */
[----:B------:R-:W-:Y:S01]  /*19b30*/  FMUL.FTZ R70, R70, c[0x0][0x2ec] ;  /* 0x0000bb0046467a20 */ /* 0x000fe20000410000 */
[C---:B-----5:R-:W-:Y:S03]  /*19b40*/  HMMA.16816.F32.BF16 R76, R156.reuse, R8, R76 ;  /* 0x000000089c4c723c */ /* 0x060fe6000004184c */
[----:B------:R-:W-:Y:S02]  /*19b50*/  FMUL.FTZ R71, R71, c[0x0][0x2ec] ;  /* 0x0000bb0047477a20 */ /* 0x000fe40000410000 */
[----:B------:R-:W-:Y:S02]  /*19b60*/  FMUL.FTZ R72, R72, c[0x0][0x2ec] ;  /* 0x0000bb0048487a20 */ /* 0x000fe40000410000 */
[----:B------:R-:W-:Y:S01]  /*19b70*/  FMUL.FTZ R73, R73, c[0x0][0x2ec] ;  /* 0x0000bb0049497a20 */ /* 0x000fe20000410000 */
[----:B------:R-:W2:Y:S01]  /*19b80*/  MUFU.TANH R31, R31 ;  /* 0x0000001f001f7308 */ /* 0x000ea20000002400 */
[C---:B------:R-:W-:Y:S01]  /*19b90*/  HMMA.16816.F32.BF16 R80, R156.reuse, R10, R80 ;  /* 0x0000000a9c50723c */ /* 0x040fe20000041850 */
[----:B------:R-:W5:Y:S02]  /*19ba0*/  LDSM.16.M88.4 R8, [R174] ;  /* 0x00000000ae08783b */ /* 0x000f640000000200 */
[----:B------:R-:W-:Y:S02]  /*19bb0*/  FMUL.FTZ R74, R74, c[0x0][0x2ec] ;  /* 0x0000bb004a4a7a20 */ /* 0x000fe40000410000 */
[----:B------:R-:W-:Y:S04]  /*19bc0*/  FMUL.FTZ R75, R75, c[0x0][0x2ec] ;  /* 0x0000bb004b4b7a20 */ /* 0x000fe80000410000 */
[----:B------:R-:W2:Y:S01]  /*19bd0*/  MUFU.TANH R32, R32 ;  /* 0x0000002000207308 */ /* 0x000ea20000002400 */
[C---:B-1----:R-:W-:Y:S05]  /*19be0*/  HMMA.16816.F32.BF16 R84, R156.reuse, R4, R84 ;  /* 0x000000049c54723c */ /* 0x042fea0000041854 */
[----:B------:R-:W-:Y:S02]  /*19bf0*/  FMUL.FTZ R76, R76, c[0x0][0x2ec] ;  /* 0x0000bb004c4c7a20 */ /* 0x000fe40000410000 */
        /* <DEDUP_REMOVED lines=48> */
[----:B------:R-:W5:Y:S01]  /*19f00*/  LDSM.16.M88.4 R8, [R170] ;  /* 0x00000000aa08783b */ /* 0x000f620000000200 */
[----:B------:R-:W-:Y:S04]  /*19f10*/  DEPBAR.LE SB0, 0x0 ;  /* 0x000080000000791a */ /* 0x000fe80000000000 */
[----:B------:R-:W-:Y:S02]  /*19f20*/  FMUL.FTZ R106, R106, c[0x0][0x2ec] ;  /* 0x0000bb006a6a7a20 */ /* 0x000fe40000410000 */
[----:B------:R-:W-:Y:S01]  /*19f30*/  FMUL.FTZ R107, R107, c[0x0][0x2ec] ;  /* 0x0000bb006b6b7a20 */ /* 0x000fe20000410000 */
[----:B------:R-:W2:Y:S01]  /*19f40*/  MUFU.TANH R42, R42 ;  /* 0x0000002a002a7308 */ /* 0x000ea20000002400 */
[----:B------:R-:W-:Y:S01]  /*19f50*/  BAR.SYNC.DEFER_BLOCKING 0x0 ;  /* 0x0000000000007b1d */ /* 0x000fe20000010000 */
[C---:B-1----:R-:W-:Y:S05]  /*19f60*/  HMMA.16816.F32.BF16 R116, R156.reuse, R4, R116 ;  /* 0x000000049c74723c */ /* 0x042fea0000041874 */
[----:B------:R-:W-:Y:S02]  /*19f70*/  FMUL.FTZ R108, R108, c[0x0][0x2ec] ;  /* 0x0000bb006c6c7a20 */ /* 0x000fe40000410000 */
[----:B------:R-:W-:Y:S01]  /*19f80*/  FMUL.FTZ R109, R109, c[0x0][0x2ec] ;  /* 0x0000bb006d6d7a20 */ /* 0x000fe20000410000 */
[----:B------:R-:W1:Y:S01]  /*19f90*/  MUFU.TANH R43, R43 ;  /* 0x0000002b002b7308 */ /* 0x000e620000002400 */
[C---:B------:R-:W-:Y:S03]  /*19fa0*/  HMMA.16816.F32.BF16 R120, R156.reuse, R6, R120 ;  /* 0x000000069c78723c */ /* 0x040fe60000041878 */
[----:B------:R-:W-:Y:S02]  /*19fb0*/  FMUL.FTZ R110, R110, c[0x0][0x2ec] ;  /* 0x0000bb006e6e7a20 */ /* 0x000fe40000410000 */
[----:B------:R-:W-:Y:S02]  /*19fc0*/  FMUL.FTZ R111, R111, c[0x0][0x2ec] ;  /* 0x0000bb006f6f7a20 */ /* 0x000fe40000410000 */
[----:B------:R-:W-:Y:S02]  /*19fd0*/  FMUL.FTZ R112, R112, c[0x0][0x2ec] ;  /* 0x0000bb0070707a20 */ /* 0x000fe40000410000 */
[----:B------:R1:W1:Y:S03]  /*19fe0*/  MUFU.TANH R30, R44 ;  /* 0x0000002c001e7308 */ /* 0x0002660000002400 */
        /* <DEDUP_REMOVED lines=10> */
[----:B------:R-:W1:Y:S01]  /*1a090*/  MUFU.TANH R48, R48 ;  /* 0x0000003000307308 */ /* 0x000e620000002400 */
[----:B------:R-:W-:Y:S03]  /*1a0a0*/  HMMA.16816.F32.BF16 R128, R156, R10, R128 ;  /* 0x0000000a9c80723c */ /* 0x000fe60000041880 */
[----:B------:R-:W-:Y:S02]  /*1a0b0*/  FMUL.FTZ R121, R121, c[0x0][0x2ec] ;  /* 0x0000bb0079797a20 */ /* 0x000fe40000410000 */
[----:B------:R-:W-:Y:S02]  /*1a0c0*/  FMUL.FTZ R122, R122, c[0x0][0x2ec] ;  /* 0x0000bb007a7a7a20 */ /* 0x000fe40000410000 */
[----:B------:R-:W-:Y:S02]  /*1a0d0*/  FMUL.FTZ R123, R123, c[0x0][0x2ec] ;  /* 0x0000bb007b7b7a20 */ /* 0x000fe40000410000 */
[----:B------:R-:W1:Y:S06]  /*1a0e0*/  MUFU.TANH R49, R49 ;  /* 0x0000003100317308 */ /* 0x000e6c0000002400 */
[----:B------:R-:W-:Y:S02]  /*1a0f0*/  FMUL.FTZ R124, R124, c[0x0][0x2ec] ;  /* 0x0000bb007c7c7a20 */ /* 0x000fe40000410000 */
[----:B------:R-:W-:Y:S02]  /*1a100*/  FMUL.FTZ R125, R125, c[0x0][0x2ec] ;  /* 0x0000bb007d7d7a20 */ /* 0x000fe40000410000 */
[----:B------:R-:W1:Y:S01]  /*1a110*/  MUFU.TANH R50, R50 ;  /* 0x0000003200327308 */ /* 0x000e620000002400 */
[----:B------:R-:W-:Y:S02]  /*1a120*/  FMUL.FTZ R126, R126, c[0x0][0x2ec] ;  /* 0x0000bb007e7e7a20 */ /* 0x000fe40000410000 */
[----:B------:R-:W-:Y:S02]  /*1a130*/  FMUL.FTZ R127, R127, c[0x0][0x2ec] ;  /* 0x0000bb007f7f7a20 */ /* 0x000fe40000410000 */
[----:B------:R-:W-:Y:S02]  /*1a140*/  FMUL.FTZ R128, R128, c[0x0][0x2ec] ;  /* 0x0000bb0080807a20 */ /* 0x000fe40000410000 */
[----:B------:R-:W-:Y:S02]  /*1a150*/  FMUL.FTZ R129, R129, c[0x0][0x2ec] ;  /* 0x0000bb0081817a20 */ /* 0x000fe40000410000 */
[----:B------:R-:W-:Y:S01]  /*1a160*/  FMUL.FTZ R21, R130, c[0x0][0x2ec] ;  /* 0x0000bb0082157a20 */ /* 0x000fe20000410000 */
[----:B------:R-:W1:Y:S01]  /*1a170*/  MUFU.TANH R51, R51 ;  /* 0x0000003300337308 */ /* 0x000e620000002400 */
[----:B------:R-:W-:Y:S09]  /*1a180*/  FMUL.FTZ R0, R131, c[0x0][0x2ec] ;  /* 0x0000bb0083007a20 */ /* 0x000ff20000410000 */
        /* <DEDUP_REMOVED lines=79> */
[----:B------:R1:W1:Y:S01]  /*1a680*/  MUFU.TANH R22, R0 ;  /* 0x0000000000167308 */ /* 0x0002620000002400 */
[----:B------:R-:W-:-:S05]  /*1a690*/  @!P1 BRA `(.L_x_1078) ;  /* 0x00000a1000009947 */ /* 0x000fca0003800000 */
[----:B--234-:R-:W-:Y:S05]  /*1a6a0*/  IMAD.MOV.U32 R16, RZ, RZ, c[0x0][0x198] ;  /* 0x00006600ff107624 */ /* 0x01cfea00078e00ff */
[----:B-1----:R-:W-:Y:S04]  /*1a6b0*/  LEA R0, -R16, RZ, 0x8 ;  /* 0x000000ff10007211 */ /* 0x002fe800078e41ff */
[----:B------:R-:W-:Y:S01]  /*1a6c0*/  SHF.R.S32.HI R2, RZ, 0x1f, R0 ;  /* 0x0000001fff027819 */ /* 0x000fe20000011400 */
[----:B------:R-:W-:-:S05]  /*1a6d0*/  @!P6 BRA `(.L_x_1079) ;  /* 0x000003d00000e947 */ /* 0x000fca0003800000 */
        /* <DEDUP_REMOVED lines=13> */
[--C-:B-1----:R-:W-:Y:S04]  /*1a7b0*/  IMAD.MOV R2, RZ, RZ, -R3.reuse ;  /* 0x000000ffff027224 */ /* 0x102fe800078e0a03 */
[----:B------:R-:W-:Y:S02]  /*1a7c0*/  IMAD R0, R2, R9, RZ ;  /* 0x0000000902007224 */ /* 0x000fe400078e02ff */
[----:B------:R-:W-:Y:S04]  /*1a7d0*/  IMAD.MOV.U32 R2, RZ, RZ, RZ ;  /* 0x000000ffff027224 */ /* 0x000fe800078e00ff */
        /* <DEDUP_REMOVED lines=29> */
[----:B------:R1:W2:Y:S04]  /*1a9b0*/  LDG.E R7, [R4.64] ;  /* 0x0000000804077981 */ /* 0x0002a8000c1e1900 */
[----:B-1----:R1:W2:Y:S02]  /*1a9c0*/  LDG.E R5, [R2.64] ;  /* 0x0000000802057981 */ /* 0x0022a4000c1e1900 */
[----:B-1----:R-:W-:Y:S04]  /*1a9d0*/  IMAD.MOV.U32 R2, RZ, RZ, c[0x0][0x2d0] ;  /* 0x0000b400ff027624 */ /* 0x002fe800078e00ff */
[----:B------:R-:W-:Y:S05]  /*1a9e0*/  IMAD R0, R0, R2, -0x100 ;  /* 0xffffff0000007424 */ /* 0x000fea00078e0202 */
[----:B------:R-:W-:Y:S05]  /*1a9f0*/  SHF.R.S32.HI R2, RZ, 0x1f, R0 ;  /* 0x0000001fff027819 */ /* 0x000fea0000011400 */
[----:B------:R-:W-:Y:S02]  /*1aa00*/  IMAD R4, R2, c[0x0][0x198], RZ ;  /* 0x0000660002047a24 */ /* 0x000fe400078e02ff */
[C---:B------:R-:W-:Y:S04]  /*1aa10*/  IMAD.WIDE.U32 R2, R0.reuse, c[0x0][0x198], RZ ;  /* 0x0000660000027a25 */ /* 0x040fe800078e00ff */
[----:B------:R-:W-:Y:S04]  /*1aa20*/  IMAD R0, R0, c[0x0][0x19c], R4 ;  /* 0x0000670000007a24 */ /* 0x000fe800078e0204 */
[----:B------:R-:W-:Y:S02]  /*1aa30*/  IMAD.IADD R3, R3, 0x1, R0 ;  /* 0x0000000103037824 */ /* 0x000fe400078e0200 */
[----:B--2---:R-:W-:Y:S05]  /*1aa40*/  IMAD.IADD R7, R7, 0x1, -R5 ;  /* 0x0000000107077824 */ /* 0x004fea00078e0a05 */
[----:B------:R-:W-:Y:S05]  /*1aa50*/  SHF.R.S32.HI R4, RZ, 0x1f, R7 ;  /* 0x0000001fff047819 */ /* 0x000fea0000011407 */
[----:B------:R-:W-:Y:S02]  /*1aa60*/  IMAD R0, R4, c[0x0][0x180], RZ ;  /* 0x0000600004007a24 */ /* 0x000fe400078e02ff */
[C---:B------:R-:W-:Y:S04]  /*1aa70*/  IMAD.WIDE.U32 R4, R7.reuse, c[0x0][0x180], R2 ;  /* 0x0000600007047a25 */ /* 0x040fe800078e0002 */
[----:B------:R-:W-:Y:S02]  /*1aa80*/  IMAD R2, R7, c[0x0][0x184], R0 ;  /* 0x0000610007027a24 */ /* 0x000fe400078e0200 */
[----:B------:R-:W-:Y:S02]  /*1aa90*/  IMAD.MOV.U32 R0, RZ, RZ, R4 ;  /* 0x000000ffff007224 */ /* 0x000fe400078e0004 */
[----:B------:R-:W-:Y:S02]  /*1aaa0*/  IMAD.IADD R2, R5, 0x1, R2 ;  /* 0x0000000105027824 */ /* 0x000fe400078e0202 */
.L_x_1079:
[----:B------:R1:W-:Y:S01]  /*1aab0*/  @P0 STS [R185+0x1000], RZ ;  /* 0x001000ffb9000388 */ /* 0x0003e20000000800 */
[----:B------:R-:W-:Y:S01]  /*1aac0*/  @!P0 IMAD.MOV.U32 R14, RZ, RZ, c[0x0][0x19c] ;  /* 0x00006700ff0e8624 */ /* 0x000fe200078e00ff */
[CC--:B------:R-:W-:Y:S01]  /*1aad0*/  @!P0 LEA R3, P2, R16.reuse, R0.reuse, 0x6 ;  /* 0x0000000010038211 */ /* 0x0c0fe200078430ff */
[----:B------:R-:W-:Y:S01]  /*1aae0*/  @!P0 IMAD.MOV.U32 R5, RZ, RZ, R2 ;  /* 0x000000ffff058224 */ /* 0x000fe200078e0002 */
[----:B------:R1:W-:Y:S01]  /*1aaf0*/  @P0 STS [R185+0x1004], RZ ;  /* 0x001004ffb9000388 */ /* 0x0003e20000000800 */
[----:B------:R-:W-:Y:S01]  /*1ab00*/  @!P0 IMAD.MOV.U32 R13, RZ, RZ, c[0x0][0x19c] ;  /* 0x00006700ff0d8624 */ /* 0x000fe200078e00ff */
[C---:B------:R-:W-:Y:S01]  /*1ab10*/  @!P0 LEA R12, P1, R16.reuse, R0, 0x7 ;  /* 0x00000000100c8211 */ /* 0x040fe200078238ff */
[----:B------:R-:W-:Y:S01]  /*1ab20*/  @!P0 IMAD.MOV.U32 R15, RZ, RZ, c[0x0][0x19c] ;  /* 0x00006700ff0f8624 */ /* 0x000fe200078e00ff */
[----:B------:R1:W-:Y:S01]  /*1ab30*/  @P0 STS.64 [R185+0x1008], RZ ;  /* 0x001008ffb9000388 */ /* 0x0003e20000000a00 */
[----:B------:R-:W-:Y:S01]  /*1ab40*/  @!P0 IMAD.MOV.U32 R4, RZ, RZ, R0 ;  /* 0x000000ffff048224 */ /* 0x000fe200078e0000 */
[CC--:B------:R-:W-:Y:S01]  /*1ab50*/  @!P0 LEA.HI.X R14, R16.reuse, R2.reuse, R14, 0x6, P2 ;  /* 0x00000002100e8211 */ /* 0x0c0fe200010f340e */
[----:B------:R-:W-:Y:S01]  /*1ab60*/  @!P0 IMAD R15, R15, 0x60, RZ ;  /* 0x000000600f0f8824 */ /* 0x000fe200078e02ff */
[CC--:B------:R-:W-:Y:S01]  /*1ab70*/  @!P0 LEA R26, P2, R3.reuse, R189.reuse, 0x1 ;  /* 0x000000bd031a8211 */ /* 0x0c0fe200078408ff */
[C---:B------:R-:W-:Y:S01]  /*1ab80*/  @!P0 IMAD.WIDE.U32 R4, R16.reuse, 0x60, R4 ;  /* 0x0000006010048825 */ /* 0x040fe200078e0004 */
[----:B------:R-:W-:Y:S01]  /*1ab90*/  @!P0 LEA.HI.X R13, R16, R2, R13, 0x7, P1 ;  /* 0x00000002100d8211 */ /* 0x000fe200008f3c0d */
[----:B------:R-:W-:Y:S01]  /*1aba0*/  ULDC.64 UR4, c[0x0][0x198] ;  /* 0x0000660000047ab9 */ /* 0x000fe20000000a00 */
[CC--:B------:R-:W-:Y:S01]  /*1abb0*/  @!P0 LEA R18, P1, R12.reuse, R189.reuse, 0x1 ;  /* 0x000000bd0c128211 */ /* 0x0c0fe200078208ff */
[----:B------:R-:W-:Y:S01]  /*1abc0*/  USHF.L.U32 UR7, UR4, 0x5, URZ ;  /* 0x0000000504077899 */ /* 0x000fe2000800063f */
[-C--:B------:R-:W-:Y:S01]  /*1abd0*/  @!P0 LEA.HI.X R27, R3, R190.reuse, R14, 0x1, P2 ;  /* 0x000000be031b8211 */ /* 0x080fe200010f0c0e */
[----:B------:R-:W-:Y:S01]  /*1abe0*/  @!P0 IMAD.IADD R3, R15, 0x1, R5 ;  /* 0x000000010f038824 */ /* 0x000fe200078e0205 */
[----:B------:R-:W-:Y:S01]  /*1abf0*/  @!P0 LEA.HI.X R19, R12, R190, R13, 0x1, P1 ;  /* 0x000000be0c138211 */ /* 0x000fe200008f0c0d */
[----:B------:R-:W-:Y:S01]  /*1ac00*/  @!P0 IMAD.MOV.U32 R7, RZ, RZ, R2 ;  /* 0x000000ffff078224 */ /* 0x000fe200078e0002 */
[CC--:B------:R-:W-:Y:S01]  /*1ac10*/  @!P0 LEA R24, P1, R4.reuse, R189.reuse, 0x1 ;  /* 0x000000bd04188211 */ /* 0x0c0fe200078208ff */
[----:B------:R-:W-:Y:S01]  /*1ac20*/  @!P0 IMAD.MOV.U32 R5, RZ, RZ, c[0x0][0x19c] ;  /* 0x00006700ff058624 */ /* 0x000fe200078e00ff */
[----:B------:R-:W-:Y:S01]  /*1ac30*/  @!P0 MOV R6, R0 ;  /* 0x0000000000068202 */ /* 0x000fe20000000f00 */
[----:B------:R-:W-:Y:S01]  /*1ac40*/  USHF.L.U64.HI UR5, UR4, UR6, UR5 ;  /* 0x0000000604057299 */ /* 0x000fe20008010205 */
[----:B------:R-:W-:Y:S01]  /*1ac50*/  @!P0 LEA.HI.X R25, R4, R190, R3, 0x1, P1 ;  /* 0x000000be04198211 */ /* 0x000fe200008f0c03 */
[----:B------:R-:W-:Y:S01]  /*1ac60*/  @!P0 IMAD R3, R5, 0xe0, RZ ;  /* 0x000000e005038824 */ /* 0x000fe200078e02ff */
[----:B------:R-:W-:Y:S01]  /*1ac70*/  LEA R4, P1, R0, R189, 0x1 ;  /* 0x000000bd00047211 */ /* 0x000fe200078208ff */
[----:B------:R-:W-:Y:S01]  /*1ac80*/  @!P0 IMAD.WIDE.U32 R6, R16, 0xe0, R6 ;  /* 0x000000e010068825 */ /* 0x000fe200078e0006 */
[----:B------:R-:W-:Y:S02]  /*1ac90*/  @!P0 MOV R10, R0 ;  /* 0x00000000000a8202 */ /* 0x000fe40000000f00 */
[CC--:B------:R-:W-:Y:S01]  /*1aca0*/  LEA.HI.X R5, R0.reuse, R190.reuse, R2, 0x1, P1 ;  /* 0x000000be00057211 */ /* 0x0c0fe200008f0c02 */
[----:B------:R-:W-:Y:S01]  /*1acb0*/  @!P0 IMAD.MOV.U32 R8, RZ, RZ, R0 ;  /* 0x000000ffff088224 */ /* 0x000fe200078e0000 */
[----:B------:R-:W-:Y:S01]  /*1acc0*/  @!P0 IADD3 R0, P1, R0, UR7, RZ ;  /* 0x0000000700008c10 */ /* 0x000fe2000ff3e0ff */
[--C-:B------:R-:W-:Y:S01]  /*1acd0*/  @!P0 IMAD.MOV.U32 R11, RZ, RZ, R2.reuse ;  /* 0x000000ffff0b8224 */ /* 0x100fe200078e0002 */
[----:B------:R-:W-:Y:S01]  /*1ace0*/  @!P0 IADD3 R7, R3, R7, RZ ;  /* 0x0000000703078210 */ /* 0x000fe20007ffe0ff */
[----:B------:R-:W-:Y:S01]  /*1acf0*/  @!PT LDS RZ, [RZ] ;  /* 0x00000000fffff984 */ /* 0x000fe20000000800 */
[----:B------:R-:W-:Y:S01]  /*1ad00*/  @!PT LDS RZ, [RZ] ;  /* 0x00000000fffff984 */ /* 0x000fe20000000800 */
[----:B------:R-:W-:Y:S01]  /*1ad10*/  @!PT LDS RZ, [RZ] ;  /* 0x00000000fffff984 */ /* 0x000fe20000000800 */
[----:B------:R1:W-:Y:S01]  /*1ad20*/  @!P0 LDGSTS.E.BYPASS.LTC128B.128 [R185+0x1000], [R4.64] ;  /* 0x0100000004b98fae */ /* 0x0003e2000b901d48 */
[----:B------:R-:W-:Y:S01]  /*1ad30*/  @!P0 IMAD.MOV.U32 R9, RZ, RZ, R2 ;  /* 0x000000ffff098224 */ /* 0x000fe200078e0002 */
[----:B------:R-:W-:Y:S01]  /*1ad40*/  @!P0 IADD3.X R3, R2, UR5, RZ, P1, !PT ;  /* 0x0000000502038c10 */ /* 0x000fe20008ffe4ff */
[----:B------:R-:W-:Y:S01]  /*1ad50*/  @!P0 IMAD.WIDE.U32 R10, R16, 0xa0, R10 ;  /* 0x000000a0100a8825 */ /* 0x000fe200078e000a */
[----:B------:R1:W-:Y:S01]  /*1ad60*/  @P0 STS.128 [R185+0x1800], RZ ;  /* 0x001800ffb9000388 */ /* 0x0003e20000000c00 */
[-C--:B------:R-:W-:Y:S02]  /*1ad70*/  @!P0 LEA R2, P1, R0, R189.reuse, 0x1 ;  /* 0x000000bd00028211 */ /* 0x080fe400078208ff */
[----:B------:R-:W-:Y:S01]  /*1ad80*/  @!P0 IMAD.MOV.U32 R13, RZ, RZ, c[0x0][0x19c] ;  /* 0x00006700ff0d8624 */ /* 0x000fe200078e00ff */
[----:B------:R-:W-:Y:S01]  /*1ad90*/  @!P0 MOV R12, c[0x0][0x19c] ;  /* 0x00006700000c8a02 */ /* 0x000fe20000000f00 */
[----:B------:R-:W-:Y:S01]  /*1ada0*/  @!P0 IMAD.WIDE.U32 R8, R16, 0xc0, R8 ;  /* 0x000000c010088825 */ /* 0x000fe200078e0008 */
[-C--:B------:R-:W-:Y:S02]  /*1adb0*/  @!P0 LEA.HI.X R3, R0, R190.reuse, R3, 0x1, P1 ;  /* 0x000000be00038211 */ /* 0x080fe400008f0c03 */
[-C--:B------:R-:W-:Y:S01]  /*1adc0*/  @!P0 LEA R16, P4, R10, R189.reuse, 0x1 ;  /* 0x000000bd0a108211 */ /* 0x080fe200078808ff */
[----:B------:R-:W-:Y:S01]  /*1add0*/  @!P0 IMAD R12, R12, 0xc0, RZ ;  /* 0x000000c00c0c8824 */ /* 0x000fe200078e02ff */
[-C--:B------:R-:W-:Y:S01]  /*1ade0*/  @!P0 LEA R14, P3, R8, R189.reuse, 0x1 ;  /* 0x000000bd080e8211 */ /* 0x080fe200078608ff */
[----:B------:R-:W-:Y:S01]  /*1adf0*/  @!PT LDS RZ, [RZ] ;  /* 0x00000000fffff984 */ /* 0x000fe20000000800 */
[----:B------:R-:W-:Y:S01]  /*1ae00*/  @!PT LDS RZ, [RZ] ;  /* 0x00000000fffff984 */ /* 0x000fe20000000800 */
[----:B------:R-:W-:Y:S01]  /*1ae10*/  @!PT LDS RZ, [RZ] ;  /* 0x00000000fffff984 */ /* 0x000fe20000000800 */
[----:B------:R1:W-:Y:S01]  /*1ae20*/  @!P0 LDGSTS.E.BYPASS.LTC128B.128 [R185+0x1800], [R2.64] ;  /* 0x0180000002b98fae */ /* 0x0003e2000b901d48 */
[----:B------:R-:W-:Y:S02]  /*1ae30*/  @!P0 IMAD R13, R13, 0xa0, RZ ;  /* 0x000000a00d0d8824 */ /* 0x000fe400078e02ff */
[----:B------:R-:W-:Y:S01]  /*1ae40*/  @!P0 IMAD.IADD R9, R12, 0x1, R9 ;  /* 0x000000010c098824 */ /* 0x000fe200078e0209 */
[----:B------:R1:W-:Y:S01]  /*1ae50*/  @P0 STS.128 [R185+0x2000], RZ ;  /* 0x002000ffb9000388 */ /* 0x0003e20000000c00 */
[----:B------:R-:W-:Y:S01]  /*1ae60*/  @!P0 LEA R12, P2, R6, R189, 0x1 ;  /* 0x000000bd060c8211 */ /* 0x000fe200078408ff */
[----:B------:R-:W-:Y:S02]  /*1ae70*/  @!P0 IMAD.IADD R13, R13, 0x1, R11 ;  /* 0x000000010d0d8824 */ /* 0x000fe400078e020b */
[----:B------:R-:W-:Y:S01]  /*1ae80*/  @!PT LDS RZ, [RZ] ;  /* 0x00000000fffff984 */ /* 0x000fe20000000800 */
[----:B------:R-:W-:Y:S01]  /*1ae90*/  @!PT LDS RZ, [RZ] ;  /* 0x00000000fffff984 */ /* 0x000fe20000000800 */
[----:B------:R-:W-:Y:S01]  /*1aea0*/  @!PT LDS RZ, [RZ] ;  /* 0x00000000fffff984 */ /* 0x000fe20000000800 */
[----:B------:R1:W-:Y:S01]  /*1aeb0*/  @!P0 LDGSTS.E.BYPASS.LTC128B.128 [R185+0x2000], [R26.64] ;  /* 0x020000001ab98fae */ /* 0x0003e2000b901d48 */
[-C--:B------:R-:W-:Y:S01]  /*1aec0*/  @!P0 LEA.HI.X R15, R8, R190.reuse, R9, 0x1, P3 ;  /* 0x000000be080f8211 */ /* 0x080fe200018f0c09 */
[----:B------:R-:W-:Y:S01]  /*1aed0*/  IMAD.MOV.U32 R189, RZ, RZ, R4 ;  /* 0x000000ffffbd7224 */ /* 0x000fe200078e0004 */
[-C--:B------:R-:W-:Y:S01]  /*1aee0*/  @!P0 LEA.HI.X R17, R10, R190.reuse, R13, 0x1, P4 ;  /* 0x000000be0a118211 */ /* 0x080fe200020f0c0d */
[----:B------:R1:W-:Y:S01]  /*1aef0*/  @P0 STS.128 [R185+0x2800], RZ ;  /* 0x002800ffb9000388 */ /* 0x0003e20000000c00 */
        /* <DEDUP_REMOVED lines=27> */
.L_x_1078:
[----:B-1234-:R-:W-:Y:S01]  /*1b0b0*/  FMNMX.FTZ R0, R202, R134, !PT ;  /* 0x00000086ca007209 */ /* 0x01efe20007810000 */
[----:B------:R-:W-:Y:S03]  /*1b0c0*/  LDSM.16.MT88.4 R12, [R165+0x5000] ;  /* 0x00500000a50c783b */ /* 0x000fe60000004200 */
        /* <DEDUP_REMOVED lines=126> */
[----:B------:R-:W-:Y:S01]  /*1b8b0*/  SHFL.BFLY PT, R3, R20, 0x2, 0x1f ;  /* 0x0c401f0014037f89 */ /* 0x000fe200000e0000 */
[----:B------:R-:W-:Y:S07]  /*1b8c0*/  FMNMX.FTZ R0, R22, R0, !PT ;  /* 0x0000000016007209 */ /* 0x000fee0007810000 */
[----:B------:R-:W1:Y:S02]  /*1b8d0*/  SHFL.BFLY PT, R2, R0, 0x2, 0x1f ;  /* 0x0c401f0000027f89 */ /* 0x000e6400000e0000 */
[----:B-1----:R-:W-:Y:S02]  /*1b8e0*/  FMNMX.FTZ R0, R0, R2, !PT ;  /* 0x0000000200007209 */ /* 0x002fe40007810000 */
[----:B------:R-:W-:Y:S04]  /*1b8f0*/  FMNMX.FTZ R20, R20, R3, !PT ;  /* 0x0000000314147209 */ /* 0x000fe80007810000 */
[----:B------:R-:W1:Y:S08]  /*1b900*/  SHFL.BFLY PT, R3, R0, 0x1, 0x1f ;  /* 0x0c201f0000037f89 */ /* 0x000e7000000e0000 */
[----:B------:R-:W2:Y:S01]  /*1b910*/  SHFL.BFLY PT, R4, R20, 0x1, 0x1f ;  /* 0x0c201f0014047f89 */ /* 0x000ea200000e0000 */
[----:B-1----:R-:W-:Y:S05]  /*1b920*/  FMNMX.FTZ R3, R0, R3, !PT ;  /* 0x0000000300037209 */ /* 0x002fea0007810000 */
[----:B------:R-:W-:Y:S01]  /*1b930*/  FMUL.FTZ R44, R3, c[0x0][0x23c] ;  /* 0x00008f00032c7a20 */ /* 0x000fe20000410000 */
[----:B--2---:R-:W-:Y:S04]  /*1b940*/  FMNMX.FTZ R20, R20, R4, !PT ;  /* 0x0000000414147209 */ /* 0x004fe80007810000 */
[C---:B------:R-:W-:Y:S01]  /*1b950*/  FSETP.NEU.FTZ.AND P0, PT, R20.reuse, -INF , PT ;  /* 0xff8000001400780b */ /* 0x040fe20003f1d000 */
[C---:B------:R-:W-:Y:S02]  /*1b960*/  FMUL.FTZ R23, R20.reuse, c[0x0][0x23c] ;  /* 0x00008f0014177a20 */ /* 0x040fe40000410000 */
[----:B------:R-:W-:Y:S03]  /*1b970*/  FADD.FTZ R2, -R20, R134 ;  /* 0x0000008614027221 */ /* 0x000fe60000010100 */
[----:B------:R-:W-:Y:S01]  /*1b980*/  FSEL R23, R23, RZ, P0 ;  /* 0x000000ff17177208 */ /* 0x000fe20000000000 */
[----:B------:R-:W-:Y:S01]  /*1b990*/  FMUL.FTZ R0, R2, c[0x0][0x23c] ;  /* 0x00008f0002007a20 */ /* 0x000fe20000410000 */
[----:B------:R-:W-:Y:S03]  /*1b9a0*/  FSETP.NEU.FTZ.AND P0, PT, R3, -INF , PT ;  /* 0xff8000000300780b */ /* 0x000fe60003f1d000 */
[----:B------:R-:W1:Y:S01]  /*1b9b0*/  MUFU.EX2 R2, R0 ;  /* 0x0000000000027308 */ /* 0x000e620000000800 */
[--C-:B------:R-:W-:Y:S01]  /*1b9c0*/  FFMA.FTZ R4, R202, c[0x0][0x23c], -R23.reuse ;  /* 0x00008f00ca047a23 */ /* 0x100fe20000010817 */
[----:B------:R-:W-:Y:S01]  /*1b9d0*/  FSEL R44, R44, RZ, P0 ;  /* 0x000000ff2c2c7208 */ /* 0x000fe20000000000 */
[--C-:B------:R-:W-:Y:S01]  /*1b9e0*/  FFMA.FTZ R7, R203, c[0x0][0x23c], -R23.reuse ;  /* 0x00008f00cb077a23 */ /* 0x100fe20000010817 */
[----:B------:R-:W-:Y:S01]  /*1b9f0*/  ISETP.GT.AND P0, PT, R241, 0x1, PT ;  /* 0x00000001f100780c */ /* 0x000fe20003f04270 */
[--C-:B------:R-:W-:Y:S02]  /*1ba00*/  FFMA.FTZ R5, R207, c[0x0][0x23c], -R23.reuse ;  /* 0x00008f00cf057a23 */ /* 0x100fe40000010817 */
[--C-:B------:R-:W-:Y:S02]  /*1ba10*/  FFMA.FTZ R8, R69, c[0x0][0x23c], -R23.reuse ;  /* 0x00008f0045087a23 */ /* 0x100fe40000010817 */
[--C-:B------:R-:W-:Y:S01]  /*1ba20*/  FFMA.FTZ R16, R75, c[0x0][0x23c], -R44.reuse ;  /* 0x00008f004b107a23 */ /* 0x100fe2000001082c */
[----:B------:R2:W-:Y:S01]  /*1ba30*/  MUFU.EX2 R131, R4 ;  /* 0x0000000400837308 */ /* 0x0005e20000000800 */
[--C-:B------:R-:W-:Y:S02]  /*1ba40*/  FFMA.FTZ R6, R200, c[0x0][0x23c], -R23.reuse ;  /* 0x00008f00c8067a23 */ /* 0x100fe40000010817 */
[----:B------:R-:W-:Y:S02]  /*1ba50*/  FFMA.FTZ R19, R76, c[0x0][0x23c], -R23 ;  /* 0x00008f004c137a23 */ /* 0x000fe40000010817 */
[--C-:B------:R-:W-:Y:S05]  /*1ba60*/  FFMA.FTZ R21, R21, c[0x0][0x23c], -R44.reuse ;  /* 0x00008f0015157a23 */ /* 0x100fea000001082c */
[----:B------:R3:W-:Y:S01]  /*1ba70*/  MUFU.EX2 R200, R6 ;  /* 0x0000000600c87308 */ /* 0x0007e20000000800 */
[C---:B-1----:R-:W-:Y:S02]  /*1ba80*/  FMUL.FTZ R9, R2.reuse, R141 ;  /* 0x0000008d02097220 */ /* 0x042fe40000410000 */
[----:B------:R-:W-:Y:S02]  /*1ba90*/  FMUL.FTZ R17, R2, R149 ;  /* 0x0000009502117220 */ /* 0x000fe40000410000 */
[----:B------:R-:W-:Y:S05]  /*1baa0*/  FADD.FTZ R0, -R3, R135 ;  /* 0x0000008703007221 */ /* 0x000fea0000010100 */
[----:B------:R1:W-:Y:S01]  /*1bab0*/  MUFU.EX2 R159, R7 ;  /* 0x00000007009f7308 */ /* 0x0003e20000000800 */
[----:B------:R-:W-:Y:S02]  /*1bac0*/  FMUL.FTZ R0, R0, c[0x0][0x23c] ;  /* 0x00008f0000007a20 */ /* 0x000fe40000410000 */
[--C-:B--2---:R-:W-:Y:S07]  /*1bad0*/  FFMA.FTZ R4, R209, c[0x0][0x23c], -R23.reuse ;  /* 0x00008f00d1047a23 */ /* 0x104fee0000010817 */
[----:B------:R2:W4:Y:S01]  /*1bae0*/  MUFU.EX2 R156, R4 ;  /* 0x00000004009c7308 */ /* 0x0005220000000800 */
[--C-:B---3--:R-:W-:Y:S09]  /*1baf0*/  FFMA.FTZ R6, R192, c[0x0][0x23c], -R23.reuse ;  /* 0x00008f00c0067a23 */ /* 0x108ff20000010817 */
[----:B------:R3:W-:Y:S01]  /*1bb00*/  MUFU.EX2 R192, R6 ;  /* 0x0000000600c07308 */ /* 0x0007e20000000800 */
[--C-:B-1----:R-:W-:Y:S09]  /*1bb10*/  FFMA.FTZ R7, R193, c[0x0][0x23c], -R23.reuse ;  /* 0x00008f00c1077a23 */ /* 0x102ff20000010817 */
[----:B------:R1:W-:Y:S01]  /*1bb20*/  MUFU.EX2 R193, R7 ;  /* 0x0000000700c17308 */ /* 0x0003e20000000800 */
[--C-:B--2---:R-:W-:Y:S01]  /*1bb30*/  FFMA.FTZ R4, R201, c[0x0][0x23c], -R44.reuse ;  /* 0x00008f00c9047a23 */ /* 0x104fe2000001082c */
[----:B----4-:R-:W-:Y:S08]  /*1bb40*/  F2FP.BF16.PACK_AB R24, R156, R131 ;  /* 0x000000839c18723e */ /* 0x010ff000000010ff */
[----:B------:R2:W-:Y:S01]  /*1bb50*/  MUFU.EX2 R130, R4 ;  /* 0x0000000400827308 */ /* 0x0005e20000000800 */
[--C-:B---3--:R-:W-:Y:S09]  /*1bb60*/  FFMA.FTZ R6, R153, c[0x0][0x23c], -R23.reuse ;  /* 0x00008f0099067a23 */ /* 0x108ff20000010817 */
[----:B------:R3:W-:Y:S01]  /*1bb70*/  MUFU.EX2 R135, R5 ;  /* 0x0000000500877308 */ /* 0x0007e20000000800 */
[--C-:B-1----:R-:W-:Y:S09]  /*1bb80*/  FFMA.FTZ R7, R154, c[0x0][0x23c], -R23.reuse ;  /* 0x00008f009a077a23 */ /* 0x102ff20000010817 */
[----:B------:R1:W-:Y:S01]  /*1bb90*/  MUFU.EX2 R201, R6 ;  /* 0x0000000600c97308 */ /* 0x0003e20000000800 */
[--C-:B--2---:R-:W-:Y:S09]  /*1bba0*/  FFMA.FTZ R4, R208, c[0x0][0x23c], -R44.reuse ;  /* 0x00008f00d0047a23 */ /* 0x104ff2000001082c */
[----:B------:R2:W4:Y:S01]  /*1bbb0*/  MUFU.EX2 R134, R4 ;  /* 0x0000000400867308 */ /* 0x0005220000000800 */
[--C-:B---3--:R-:W-:Y:S09]  /*1bbc0*/  FFMA.FTZ R5, R197, c[0x0][0x23c], -R23.reuse ;  /* 0x00008f00c5057a23 */ /* 0x108ff20000010817 */
[----:B------:R3:W-:Y:S01]  /*1bbd0*/  MUFU.EX2 R197, R5 ;  /* 0x0000000500c57308 */ /* 0x0007e20000000800 */
[--C-:B-1----:R-:W-:Y:S09]  /*1bbe0*/  FFMA.FTZ R6, R37, c[0x0][0x23c], -R23.reuse ;  /* 0x00008f0025067a23 */ /* 0x102ff20000010817 */
[----:B------:R1:W-:Y:S01]  /*1bbf0*/  MUFU.EX2 R208, R6 ;  /* 0x0000000600d07308 */ /* 0x0003e20000000800 */
[--C-:B--2---:R-:W-:Y:S01]  /*1bc00*/  FFMA.FTZ R4, R206, c[0x0][0x23c], -R23.reuse ;  /* 0x00008f00ce047a23 */ /* 0x104fe20000010817 */
[----:B----4-:R-:W-:Y:S08]  /*1bc10*/  F2FP.BF16.PACK_AB R25, R134, R130 ;  /* 0x000000828619723e */ /* 0x010ff000000010ff */
        /* <DEDUP_REMOVED lines=14> */
[--C-:B---3--:R-:W-:Y:S02]  /*1bd00*/  FFMA.FTZ R5, R40, c[0x0][0x23c], -R23.reuse ;  /* 0x00008f0028057a23 */ /* 0x108fe40000010817 */
[--C-:B------:R-:W-:Y:S07]  /*1bd10*/  FFMA.FTZ R40, R77, c[0x0][0x23c], -R23.reuse ;  /* 0x00008f004d287a23 */ /* 0x100fee0000010817 */
        /* <DEDUP_REMOVED lines=25> */
[----:B------:R-:W3:Y:S01]  /*1beb0*/  MUFU.EX2 R0, R0 ;  /* 0x0000000000007308 */ /* 0x000ee20000000800 */
[--C-:B-1----:R-:W-:Y:S09]  /*1bec0*/  FFMA.FTZ R8, R72, c[0x0][0x23c], -R23.reuse ;  /* 0x00008f0048087a23 */ /* 0x102ff20000010817 */
[----:B------:R1:W-:Y:S01]  /*1bed0*/  MUFU.EX2 R230, R5 ;  /* 0x0000000500e67308 */ /* 0x0003e20000000800 */
[--C-:B--2---:R-:W-:Y:S09]  /*1bee0*/  FFMA.FTZ R4, R194, c[0x0][0x23c], -R44.reuse ;  /* 0x00008f00c2047a23 */ /* 0x104ff2000001082c */
[----:B------:R2:W4:Y:S01]  /*1bef0*/  MUFU.EX2 R194, R4 ;  /* 0x0000000400c27308 */ /* 0x0005220000000800 */
[C---:B---3--:R-:W-:Y:S02]  /*1bf00*/  FMUL.FTZ R10, R0.reuse, R142 ;  /* 0x0000008e000a7220 */ /* 0x048fe40000410000 */
[C---:B------:R-:W-:Y:S02]  /*1bf10*/  FMUL.FTZ R11, R0.reuse, R143 ;  /* 0x0000008f000b7220 */ /* 0x040fe40000410000 */
[----:B------:R-:W-:Y:S05]  /*1bf20*/  FMUL.FTZ R18, R0, R150 ;  /* 0x0000009600127220 */ /* 0x000fea0000410000 */
[----:B------:R3:W-:Y:S01]  /*1bf30*/  MUFU.EX2 R233, R6 ;  /* 0x0000000600e97308 */ /* 0x0007e20000000800 */
[----:B-1----:R-:W-:Y:S09]  /*1bf40*/  FMUL.FTZ R5, R2, R137 ;  /* 0x0000008902057220 */ /* 0x002ff20000410000 */
[----:B------:R1:W-:Y:S01]  /*1bf50*/  MUFU.EX2 R239, R8 ;  /* 0x0000000800ef7308 */ /* 0x0003e20000000800 */
[--C-:B--2---:R-:W-:Y:S09]  /*1bf60*/  FFMA.FTZ R4, R191, c[0x0][0x23c], -R44.reuse ;  /* 0x00008f00bf047a23 */ /* 0x104ff2000001082c */
[----:B------:R2:W-:Y:S01]  /*1bf70*/  MUFU.EX2 R191, R4 ;  /* 0x0000000400bf7308 */ /* 0x0005e20000000800 */
[----:B---3--:R-:W-:Y:S09]  /*1bf80*/  FMUL.FTZ R6, R0, R138 ;  /* 0x0000008a00067220 */ /* 0x008ff20000410000 */
[----:B------:R3:W-:Y:S01]  /*1bf90*/  MUFU.EX2 R143, R40 ;  /* 0x00000028008f7308 */ /* 0x0007e20000000800 */
[--C-:B-1----:R-:W-:Y:S09]  /*1bfa0*/  FFMA.FTZ R8, R73, c[0x0][0x23c], -R23.reuse ;  /* 0x00008f0049087a23 */ /* 0x102ff20000010817 */
[----:B------:R1:W-:Y:S01]  /*1bfb0*/  MUFU.EX2 R237, R8 ;  /* 0x0000000800ed7308 */ /* 0x0003e20000000800 */
[--C-:B--2---:R-:W-:Y:S09]  /*1bfc0*/  FFMA.FTZ R4, R163, c[0x0][0x23c], -R44.reuse ;  /* 0x00008f00a3047a23 */ /* 0x104ff2000001082c */
[----:B------:R2:W5:Y:S01]  /*1bfd0*/  MUFU.EX2 R163, R4 ;  /* 0x0000000400a37308 */ /* 0x0005620000000800 */
[--C-:B---3--:R-:W-:Y:S02]  /*1bfe0*/  FFMA.FTZ R40, R78, c[0x0][0x23c], -R44.reuse ;  /* 0x00008f004e287a23 */ /* 0x108fe4000001082c */
[----:B-1----:R-:W-:Y:S02]  /*1bff0*/  FMUL.FTZ R8, R2, R140 ;  /* 0x0000008c02087220 */ /* 0x002fe40000410000 */
[--C-:B--2---:R-:W-:Y:S05]  /*1c000*/  FFMA.FTZ R4, R161, c[0x0][0x23c], -R23.reuse ;  /* 0x00008f00a1047a23 */ /* 0x104fea0000010817 */
[----:B------:R1:W2:Y:S02]  /*1c010*/  MUFU.EX2 R161, R4 ;  /* 0x0000000400a17308 */ /* 0x0002a40000000800 */
[--C-:B-1----:R-:W-:Y:S08]  /*1c020*/  FFMA.FTZ R4, R160, c[0x0][0x23c], -R44.reuse ;  /* 0x00008f00a0047a23 */ /* 0x102ff0000001082c */
[----:B------:R1:W-:Y:S02]  /*1c030*/  MUFU.EX2 R160, R4 ;  /* 0x0000000400a07308 */ /* 0x0003e40000000800 */
[--C-:B-1----:R-:W-:Y:S08]  /*1c040*/  FFMA.FTZ R4, R155, c[0x0][0x23c], -R44.reuse ;  /* 0x00008f009b047a23 */ /* 0x102ff0000001082c */
[----:B------:R1:W3:Y:S02]  /*1c050*/  MUFU.EX2 R155, R4 ;  /* 0x00000004009b7308 */ /* 0x0002e40000000800 */
[--C-:B-1----:R-:W-:Y:S08]  /*1c060*/  FFMA.FTZ R4, R152, c[0x0][0x23c], -R44.reuse ;  /* 0x00008f0098047a23 */ /* 0x102ff0000001082c */
[----:B------:R1:W-:Y:S02]  /*1c070*/  MUFU.EX2 R152, R4 ;  /* 0x0000000400987308 */ /* 0x0003e40000000800 */
[--C-:B-1----:R-:W-:Y:S08]  /*1c080*/  FFMA.FTZ R4, R31, c[0x0][0x23c], -R44.reuse ;  /* 0x00008f001f047a23 */ /* 0x102ff0000001082c */
[----:B------:R1:W1:Y:S02]  /*1c090*/  MUFU.EX2 R153, R4 ;  /* 0x0000000400997308 */ /* 0x0002640000000800 */
[--C-:B-1----:R-:W-:Y:S08]  /*1c0a0*/  FFMA.FTZ R4, R33, c[0x0][0x23c], -R23.reuse ;  /* 0x00008f0021047a23 */ /* 0x102ff00000010817 */
[----:B------:R1:W1:Y:S02]  /*1c0b0*/  MUFU.EX2 R207, R4 ;  /* 0x0000000400cf7308 */ /* 0x0002640000000800 */
[--C-:B-1----:R-:W-:Y:S08]  /*1c0c0*/  FFMA.FTZ R4, R34, c[0x0][0x23c], -R44.reuse ;  /* 0x00008f0022047a23 */ /* 0x102ff0000001082c */
[----:B------:R1:W-:Y:S02]  /*1c0d0*/  MUFU.EX2 R154, R4 ;  /* 0x00000004009a7308 */ /* 0x0003e40000000800 */
[--C-:B-1----:R-:W-:Y:S02]  /*1c0e0*/  FFMA.FTZ R4, R35, c[0x0][0x23c], -R44.reuse ;  /* 0x00008f0023047a23 */ /* 0x102fe4000001082c */
[----:B------:R-:W-:Y:S06]  /*1c0f0*/  LDSM.16.MT88.4 R32, [R165+0x5400] ;  /* 0x00540000a520783b */ /* 0x000fec0000004200 */
[----:B------:R1:W1:Y:S02]  /*1c100*/  MUFU.EX2 R203, R4 ;  /* 0x0000000400cb7308 */ /* 0x0002640000000800 */
[--C-:B-1----:R-:W-:Y:S08]  /*1c110*/  FFMA.FTZ R4, R38, c[0x0][0x23c], -R44.reuse ;  /* 0x00008f0026047a23 */ /* 0x102ff0000001082c */
[----:B------:R1:W-:Y:S02]  /*1c120*/  MUFU.EX2 R204, R4 ;  /* 0x0000000400cc7308 */ /* 0x0003e40000000800 */
[--C-:B-1----:R-:W-:Y:S02]  /*1c130*/  FFMA.FTZ R4, R39, c[0x0][0x23c], -R44.reuse ;  /* 0x00008f0027047a23 */ /* 0x102fe4000001082c */
[----:B------:R-:W-:Y:S06]  /*1c140*/  LDSM.16.MT88.4 R36, [R166+0x5400] ;  /* 0x00540000a624783b */ /* 0x000fec0000004200 */
[----:B------:R1:W1:Y:S02]  /*1c150*/  MUFU.EX2 R205, R4 ;  /* 0x0000000400cd7308 */ /* 0x0002640000000800 */
[--C-:B-1----:R-:W-:Y:S08]  /*1c160*/  FFMA.FTZ R4, R41, c[0x0][0x23c], -R23.reuse ;  /* 0x00008f0029047a23 */ /* 0x102ff00000010817 */
[----:B------:R1:W1:Y:S02]  /*1c170*/  MUFU.EX2 R214, R4 ;  /* 0x0000000400d67308 */ /* 0x0002640000000800 */
[--C-:B-1----:R-:W-:Y:S08]  /*1c180*/  FFMA.FTZ R4, R42, c[0x0][0x23c], -R44.reuse ;  /* 0x00008f002a047a23 */ /* 0x102ff0000001082c */
[----:B------:R1:W-:Y:S02]  /*1c190*/  MUFU.EX2 R212, R4 ;  /* 0x0000000400d47308 */ /* 0x0003e40000000800 */
[--C-:B-1----:R-:W-:Y:S08]  /*1c1a0*/  FFMA.FTZ R4, R43, c[0x0][0x23c], -R44.reuse ;  /* 0x00008f002b047a23 */ /* 0x102ff0000001082c */
[----:B------:R1:W1:Y:S02]  /*1c1b0*/  MUFU.EX2 R215, R4 ;  /* 0x0000000400d77308 */ /* 0x0002640000000800 */
[--C-:B-1----:R-:W-:Y:S02]  /*1c1c0*/  FFMA.FTZ R4, R28, c[0x0][0x23c], -R44.reuse ;  /* 0x00008f001c047a23 */ /* 0x102fe4000001082c */
[----:B------:R-:W1:Y:S06]  /*1c1d0*/  LDSM.16.MT88.4 R28, [R166+0x5000] ;  /* 0x00500000a61c783b */ /* 0x000e6c0000004200 */
[----:B------:R2:W-:Y:S02]  /*1c1e0*/  MUFU.EX2 R213, R4 ;  /* 0x0000000400d57308 */ /* 0x0005e40000000800 */
[--C-:B--2---:R-:W-:Y:S08]  /*1c1f0*/  FFMA.FTZ R4, R47, c[0x0][0x23c], -R44.reuse ;  /* 0x00008f002f047a23 */ /* 0x104ff0000001082c */
[----:B------:R2:W-:Y:S10]  /*1c200*/  MUFU.EX2 R47, R40 ;  /* 0x00000028002f7308 */ /* 0x0005f40000000800 */
[----:B------:R1:W1:Y:S01]  /*1c210*/  MUFU.EX2 R218, R4 ;  /* 0x0000000400da7308 */ /* 0x0002620000000800 */
[----:B--2---:R-:W-:Y:S01]  /*1c220*/  LDSM.16.MT88.4 R40, [R166+0x5800] ;  /* 0x00580000a628783b */ /* 0x004fe20000004200 */
[--C-:B-1----:R-:W-:Y:S08]  /*1c230*/  FFMA.FTZ R4, R49, c[0x0][0x23c], -R23.reuse ;  /* 0x00008f0031047a23 */ /* 0x102ff00000010817 */
[----:B------:R1:W2:Y:S02]  /*1c240*/  MUFU.EX2 R220, R4 ;  /* 0x0000000400dc7308 */ /* 0x0002a40000000800 */
[--C-:B-1----:R-:W-:Y:S08]  /*1c250*/  FFMA.FTZ R4, R50, c[0x0][0x23c], -R44.reuse ;  /* 0x00008f0032047a23 */ /* 0x102ff0000001082c */
[----:B------:R1:W-:Y:S02]  /*1c260*/  MUFU.EX2 R48, R4 ;  /* 0x0000000400307308 */ /* 0x0003e40000000800 */
[--C-:B-1----:R-:W-:Y:S08]  /*1c270*/  FFMA.FTZ R4, R51, c[0x0][0x23c], -R44.reuse ;  /* 0x00008f0033047a23 */ /* 0x102ff0000001082c */
[----:B------:R1:W-:Y:S10]  /*1c280*/  MUFU.EX2 R51, R7 ;  /* 0x0000000700337308 */ /* 0x0003f40000000800 */
[----:B------:R2:W2:Y:S01]  /*1c290*/  MUFU.EX2 R50, R4 ;  /* 0x0000000400327308 */ /* 0x0004a20000000800 */
[--C-:B-1----:R-:W-:Y:S09]  /*1c2a0*/  FFMA.FTZ R7, R60, c[0x0][0x23c], -R23.reuse ;  /* 0x00008f003c077a23 */ /* 0x102ff20000010817 */
[----:B------:R1:W-:Y:S01]  /*1c2b0*/  MUFU.EX2 R224, R7 ;  /* 0x0000000700e07308 */ /* 0x0003e20000000800 */
[--C-:B--2---:R-:W-:Y:S09]  /*1c2c0*/  FFMA.FTZ R4, R54, c[0x0][0x23c], -R44.reuse ;  /* 0x00008f0036047a23 */ /* 0x104ff2000001082c */
[----:B------:R2:W-:Y:S01]  /*1c2d0*/  MUFU.EX2 R49, R4 ;  /* 0x0000000400317308 */ /* 0x0005e20000000800 */
[----:B-1----:R-:W-:Y:S02]  /*1c2e0*/  FMUL.FTZ R7, R0, R139 ;  /* 0x0000008b00077220 */ /* 0x002fe40000410000 */
[--C-:B--2---:R-:W-:Y:S07]  /*1c2f0*/  FFMA.FTZ R4, R55, c[0x0][0x23c], -R44.reuse ;  /* 0x00008f0037047a23 */ /* 0x104fee000001082c */
[----:B------:R1:W2:Y:S02]  /*1c300*/  MUFU.EX2 R52, R4 ;  /* 0x0000000400347308 */ /* 0x0002a40000000800 */
[--C-:B-1----:R-:W-:Y:S08]  /*1c310*/  FFMA.FTZ R4, R57, c[0x0][0x23c], -R23.reuse ;  /* 0x00008f0039047a23 */ /* 0x102ff00000010817 */
[----:B------:R1:W1:Y:S02]  /*1c320*/  MUFU.EX2 R227, R4 ;  /* 0x0000000400e37308 */ /* 0x0002640000000800 */
[--C-:B-1----:R-:W-:Y:S08]  /*1c330*/  FFMA.FTZ R4, R58, c[0x0][0x23c], -R44.reuse ;  /* 0x00008f003a047a23 */ /* 0x102ff0000001082c */
[----:B------:R1:W-:Y:S02]  /*1c340*/  MUFU.EX2 R221, R4 ;  /* 0x0000000400dd7308 */ /* 0x0003e40000000800 */
[--C-:B-1----:R-:W-:Y:S08]  /*1c350*/  FFMA.FTZ R4, R59, c[0x0][0x23c], -R44.reuse ;  /* 0x00008f003b047a23 */ /* 0x102ff0000001082c */
[----:B------:R1:W1:Y:S02]  /*1c360*/  MUFU.EX2 R225, R4 ;  /* 0x0000000400e17308 */ /* 0x0002640000000800 */
        /* <DEDUP_REMOVED lines=14> */
[----:B-1----:R-:W-:Y:S07]  /*1c450*/  FMUL.FTZ R4, R2, R136 ;  /* 0x0000008802047220 */ /* 0x002fee0000410000 */
[C---:B------:R-:W-:Y:S07]  /*1c460*/  HMMA.16816.F32.BF16 R4, R24.reuse, R12, R4 ;  /* 0x0000000c1804723c */ /* 0x040fee0000041804 */
[----:B------:R-:W-:Y:S01]  /*1c470*/  FFMA.FTZ R12, R74, c[0x0][0x23c], -R44 ;  /* 0x00008f004a0c7a23 */ /* 0x000fe2000001082c */
[C---:B------:R-:W-:Y:S03]  /*1c480*/  HMMA.16816.F32.BF16 R8, R24.reuse, R14, R8 ;  /* 0x0000000e1808723c */ /* 0x040fe60000041808 */
[----:B------:R1:W-:Y:S01]  /*1c490*/  MUFU.EX2 R229, R12 ;  /* 0x0000000c00e57308 */ /* 0x0003e20000000800 */
[----:B------:R-:W-:Y:S03]  /*1c4a0*/  FMUL.FTZ R13, R2, R145 ;  /* 0x00000091020d7220 */ /* 0x000fe60000410000 */
[C---:B------:R-:W-:Y:S02]  /*1c4b0*/  FMUL.FTZ R14, R0.reuse, R146 ;  /* 0x00000092000e7220 */ /* 0x040fe40000410000 */
[----:B------:R-:W-:Y:S04]  /*1c4c0*/  FMUL.FTZ R15, R0, R147 ;  /* 0x00000093000f7220 */ /* 0x000fe80000410000 */
[----:B------:R2:W2:Y:S01]  /*1c4d0*/  MUFU.EX2 R145, R16 ;  /* 0x0000001000917308 */ /* 0x0004a20000000800 */
[C---:B-1----:R-:W-:Y:S09]  /*1c4e0*/  FMUL.FTZ R12, R2.reuse, R144 ;  /* 0x00000090020c7220 */ /* 0x042ff20000410000 */
[----:B------:R1:W1:Y:S01]  /*1c4f0*/  MUFU.EX2 R144, R19 ;  /* 0x0000001300907308 */ /* 0x0002620000000800 */
[C---:B------:R-:W-:Y:S03]  /*1c500*/  HMMA.16816.F32.BF16 R12, R24.reuse, R28, R12 ;  /* 0x0000001c180c723c */ /* 0x040fe6000004180c */
[----:B--2---:R-:W-:Y:S02]  /*1c510*/  FMUL.FTZ R16, R2, R148 ;  /* 0x0000009402107220 */ /* 0x004fe40000410000 */
[C---:B-1----:R-:W-:Y:S02]  /*1c520*/  FMUL.FTZ R19, R0.reuse, R151 ;  /* 0x0000009700137220 */ /* 0x042fe40000410000 */
[----:B------:R-:W-:Y:S05]  /*1c530*/  FFMA.FTZ R0, R0, R243, R130 ;  /* 0x000000f300007223 */ /* 0x000fea0000010082 */
[----:B------:R-:W-:Y:S01]  /*1c540*/  HMMA.16816.F32.BF16 R16, R24, R30, R16 ;  /* 0x0000001e1810723c */ /* 0x000fe20000041810 */
[----:B------:R-:W1:Y:S06]  /*1c550*/  LDSM.16.MT88.4 R28, [R165+0x5800] ;  /* 0x00580000a51c783b */ /* 0x000e6c0000004200 */
[----:B------:R-:W-:Y:S02]  /*1c560*/  F2FP.BF16.PACK_AB R24, R200, R159 ;  /* 0x0000009fc818723e */ /* 0x000fe400000010ff */
[----:B------:R-:W-:Y:S03]  /*1c570*/  F2FP.BF16.PACK_AB R25, R198, R187 ;  /* 0x000000bbc619723e */ /* 0x000fe600000010ff */
[----:B------:R-:W-:Y:S02]  /*1c580*/  F2FP.BF16.PACK_AB R26, R196, R197 ;  /* 0x000000c5c41a723e */ /* 0x000fe400000010ff */
[----:B----4-:R-:W-:Y:S07]  /*1c590*/  F2FP.BF16.PACK_AB R27, R194, R195 ;  /* 0x000000c3c21b723e */ /* 0x010fee00000010ff */
[C---:B------:R-:W-:Y:S07]  /*1c5a0*/  HMMA.16816.F32.BF16 R4, R24.reuse, R32, R4 ;  /* 0x000000201804723c */ /* 0x040fee0000041804 */
[--C-:B------:R-:W-:Y:S01]  /*1c5b0*/  FFMA.FTZ R32, R79, c[0x0][0x23c], -R44.reuse ;  /* 0x00008f004f207a23 */ /* 0x100fe2000001082c */
[C---:B------:R-:W-:Y:S03]  /*1c5c0*/  HMMA.16816.F32.BF16 R8, R24.reuse, R34, R8 ;  /* 0x000000221808723c */ /* 0x040fe60000041808 */
[----:B------:R2:W4:Y:S05]  /*1c5d0*/  MUFU.EX2 R142, R32 ;  /* 0x00000020008e7308 */ /* 0x00052a0000000800 */
[C---:B------:R-:W-:Y:S07]  /*1c5e0*/  HMMA.16816.F32.BF16 R12, R24.reuse, R36, R12 ;  /* 0x00000024180c723c */ /* 0x040fee000004180c */
[--C-:B------:R-:W-:Y:S01]  /*1c5f0*/  FFMA.FTZ R36, R82, c[0x0][0x23c], -R44.reuse ;  /* 0x00008f0052247a23 */ /* 0x100fe2000001082c */
[----:B------:R-:W-:Y:S03]  /*1c600*/  HMMA.16816.F32.BF16 R16, R24, R38, R16 ;  /* 0x000000261810723c */ /* 0x000fe60000041810 */
[----:B------:R4:W-:Y:S04]  /*1c610*/  MUFU.EX2 R136, R36 ;  /* 0x0000002400887308 */ /* 0x0009e80000000800 */
[----:B------:R-:W-:Y:S02]  /*1c620*/  F2FP.BF16.PACK_AB R24, R192, R193 ;  /* 0x000000c1c018723e */ /* 0x000fe400000010ff */
[----:B-----5:R-:W-:Y:S03]  /*1c630*/  F2FP.BF16.PACK_AB R25, R163, R191 ;  /* 0x000000bfa319723e */ /* 0x020fe600000010ff */
[--C-:B--2---:R-:W-:Y:S01]  /*1c640*/  FFMA.FTZ R32, R80, c[0x0][0x23c], -R23.reuse ;  /* 0x00008f0050207a23 */ /* 0x104fe20000010817 */
[----:B------:R-:W-:Y:S02]  /*1c650*/  F2FP.BF16.PACK_AB R26, R161, R162 ;  /* 0x000000a2a11a723e */ /* 0x000fe400000010ff */
[----:B---3--:R-:W-:Y:S01]  /*1c660*/  F2FP.BF16.PACK_AB R27, R155, R160 ;  /* 0x000000a09b1b723e */ /* 0x008fe200000010ff */
[----:B------:R2:W-:Y:S06]  /*1c670*/  MUFU.EX2 R141, R32 ;  /* 0x00000020008d7308 */ /* 0x0005ec0000000800 */
[C---:B-1----:R-:W-:Y:S03]  /*1c680*/  HMMA.16816.F32.BF16 R4, R24.reuse, R28, R4 ;  /* 0x0000001c1804723c */ /* 0x042fe60000041804 */
[--C-:B----4-:R-:W-:Y:S04]  /*1c690*/  FFMA.FTZ R36, R84, c[0x0][0x23c], -R23.reuse ;  /* 0x00008f0054247a23 */ /* 0x110fe80000010817 */
[--C-:B------:R-:W-:Y:S01]  /*1c6a0*/  FFMA.FTZ R28, R83, c[0x0][0x23c], -R44.reuse ;  /* 0x00008f00531c7a23 */ /* 0x100fe2000001082c */
[C---:B------:R-:W-:Y:S01]  /*1c6b0*/  HMMA.16816.F32.BF16 R8, R24.reuse, R30, R8 ;  /* 0x0000001e1808723c */ /* 0x040fe20000041808 */
[----:B------:R1:W-:Y:S07]  /*1c6c0*/  MUFU.EX2 R138, R36 ;  /* 0x00000024008a7308 */ /* 0x0003ee0000000800 */
[C---:B------:R-:W-:Y:S03]  /*1c6d0*/  HMMA.16816.F32.BF16 R12, R24.reuse, R40, R12 ;  /* 0x00000028180c723c */ /* 0x040fe6000004180c */
[----:B------:R3:W-:Y:S01]  /*1c6e0*/  MUFU.EX2 R140, R28 ;  /* 0x0000001c008c7308 */ /* 0x0007e20000000800 */
[--C-:B--2---:R-:W-:Y:S03]  /*1c6f0*/  FFMA.FTZ R32, R81, c[0x0][0x23c], -R23.reuse ;  /* 0x00008f0051207a23 */ /* 0x104fe60000010817 */
[--C-:B------:R-:W-:Y:S01]  /*1c700*/  FFMA.FTZ R40, R86, c[0x0][0x23c], -R44.reuse ;  /* 0x00008f0056287a23 */ /* 0x100fe2000001082c */
[----:B------:R-:W-:Y:S05]  /*1c710*/  HMMA.16816.F32.BF16 R16, R24, R42, R16 ;  /* 0x0000002a1810723c */ /* 0x000fea0000041810 */
[----:B------:R2:W4:Y:S02]  /*1c720*/  MUFU.EX2 R139, R32 ;  /* 0x00000020008b7308 */ /* 0x0005240000000800 */
[----:B------:R-:W-:Y:S02]  /*1c730*/  F2FP.BF16.PACK_AB R24, R201, R199 ;  /* 0x000000c7c918723e */ /* 0x000fe400000010ff */
[----:B------:R-:W-:Y:S03]  /*1c740*/  F2FP.BF16.PACK_AB R25, R153, R152 ;  /* 0x000000989919723e */ /* 0x000fe600000010ff */
[----:B------:R-:W-:Y:S01]  /*1c750*/  F2FP.BF16.PACK_AB R26, R207, R202 ;  /* 0x000000cacf1a723e */ /* 0x000fe200000010ff */
[--C-:B-1----:R-:W-:Y:S01]  /*1c760*/  FFMA.FTZ R36, R85, c[0x0][0x23c], -R23.reuse ;  /* 0x00008f0055247a23 */ /* 0x102fe20000010817 */
[----:B------:R-:W-:Y:S01]  /*1c770*/  F2FP.BF16.PACK_AB R27, R203, R154 ;  /* 0x0000009acb1b723e */ /* 0x000fe200000010ff */
[----:B------:R1:W-:Y:S01]  /*1c780*/  MUFU.EX2 R85, R40 ;  /* 0x0000002800557308 */ /* 0x0003e20000000800 */
[----:B---3--:R-:W-:Y:S09]  /*1c790*/  LDSM.16.MT88.4 R28, [R166+0x5c00] ;  /* 0x005c0000a61c783b */ /* 0x008ff20000004200 */
[----:B------:R3:W5:Y:S01]  /*1c7a0*/  MUFU.EX2 R137, R36 ;  /* 0x0000002400897308 */ /* 0x0007620000000800 */
[----:B--2---:R-:W2:Y:S01]  /*1c7b0*/  LDSM.16.MT88.4 R32, [R165+0x5c00] ;  /* 0x005c0000a520783b */ /* 0x004ea20000004200 */
[--C-:B-1----:R-:W-:Y:S08]  /*1c7c0*/  FFMA.FTZ R40, R87, c[0x0][0x23c], -R44.reuse ;  /* 0x00008f0057287a23 */ /* 0x102ff0000001082c */
[----:B------:R1:W1:Y:S01]  /*1c7d0*/  MUFU.EX2 R86, R40 ;  /* 0x0000002800567308 */ /* 0x0002620000000800 */
[----:B---3--:R-:W3:Y:S01]  /*1c7e0*/  LDSM.16.MT88.4 R36, [R165+0x6000] ;  /* 0x00600000a524783b */ /* 0x008ee20000004200 */
[--C-:B-1----:R-:W-:Y:S01]  /*1c7f0*/  FFMA.FTZ R40, R89, c[0x0][0x23c], -R23.reuse ;  /* 0x00008f0059287a23 */ /* 0x102fe20000010817 */
[C---:B--2---:R-:W-:Y:S07]  /*1c800*/  HMMA.16816.F32.BF16 R4, R24.reuse, R32, R4 ;  /* 0x000000201804723c */ /* 0x044fee0000041804 */
[----:B------:R1:W-:Y:S01]  /*1c810*/  MUFU.EX2 R83, R40 ;  /* 0x0000002800537308 */ /* 0x0003e20000000800 */
[--C-:B------:R-:W-:Y:S01]  /*1c820*/  FFMA.FTZ R32, R88, c[0x0][0x23c], -R23.reuse ;  /* 0x00008f0058207a23 */ /* 0x100fe20000010817 */
[C---:B------:R-:W-:Y:S08]  /*1c830*/  HMMA.16816.F32.BF16 R8, R24.reuse, R34, R8 ;  /* 0x000000221808723c */ /* 0x040ff00000041808 */
[----:B------:R2:W2:Y:S01]  /*1c840*/  MUFU.EX2 R84, R32 ;  /* 0x0000002000547308 */ /* 0x0004a20000000800 */
[C---:B------:R-:W-:Y:S07]  /*1c850*/  HMMA.16816.F32.BF16 R12, R24.reuse, R28, R12 ;  /* 0x0000001c180c723c */ /* 0x040fee000004180c */
[--C-:B------:R-:W-:Y:S01]  /*1c860*/  FFMA.FTZ R28, R90, c[0x0][0x23c], -R44.reuse ;  /* 0x00008f005a1c7a23 */ /* 0x100fe2000001082c */
[----:B------:R-:W-:Y:S01]  /*1c870*/  HMMA.16816.F32.BF16 R16, R24, R30, R16 ;  /* 0x0000001e1810723c */ /* 0x000fe20000041810 */
[----:B-1----:R-:W-:Y:S02]  /*1c880*/  LDSM.16.MT88.4 R40, [R166+0x6400] ;  /* 0x00640000a628783b */ /* 0x002fe40000004200 */
[----:B------:R1:W-:Y:S04]  /*1c890*/  MUFU.EX2 R82, R28 ;  /* 0x0000001c00527308 */ /* 0x0003e80000000800 */
[----:B------:R-:W-:Y:S02]  /*1c8a0*/  F2FP.BF16.PACK_AB R24, R208, R206 ;  /* 0x000000ced018723e */ /* 0x000fe400000010ff */
[----:B------:R-:W-:Y:S01]  /*1c8b0*/  F2FP.BF16.PACK_AB R25, R205, R204 ;  /* 0x000000cccd19723e */ /* 0x000fe200000010ff */
[----:B--2---:R-:W2:Y:S02]  /*1c8c0*/  LDSM.16.MT88.4 R32, [R166+0x6000] ;  /* 0x00600000a620783b */ /* 0x004ea40000004200 */
[----:B------:R-:W-:Y:S02]  /*1c8d0*/  F2FP.BF16.PACK_AB R26, R214, R209 ;  /* 0x000000d1d61a723e */ /* 0x000fe400000010ff */
[----:B------:R-:W-:Y:S07]  /*1c8e0*/  F2FP.BF16.PACK_AB R27, R215, R212 ;  /* 0x000000d4d71b723e */ /* 0x000fee00000010ff */
[C---:B---3--:R-:W-:Y:S03]  /*1c8f0*/  HMMA.16816.F32.BF16 R4, R24.reuse, R36, R4 ;  /* 0x000000241804723c */ /* 0x048fe60000041804 */
[--C-:B-1----:R-:W-:Y:S04]  /*1c900*/  FFMA.FTZ R28, R91, c[0x0][0x23c], -R44.reuse ;  /* 0x00008f005b1c7a23 */ /* 0x102fe8000001082c */
[--C-:B------:R-:W-:Y:S01]  /*1c910*/  FFMA.FTZ R36, R92, c[0x0][0x23c], -R23.reuse ;  /* 0x00008f005c247a23 */ /* 0x100fe20000010817 */
[C---:B------:R-:W-:Y:S01]  /*1c920*/  HMMA.16816.F32.BF16 R8, R24.reuse, R38, R8 ;  /* 0x000000261808723c */ /* 0x040fe20000041808 */
[----:B------:R1:W3:Y:S10]  /*1c930*/  MUFU.EX2 R81, R28 ;  /* 0x0000001c00517308 */ /* 0x0002f40000000800 */
[----:B------:R3:W-:Y:S01]  /*1c940*/  MUFU.EX2 R80, R36 ;  /* 0x0000002400507308 */ /* 0x0007e20000000800 */
[C---:B--2---:R-:W-:Y:S01]  /*1c950*/  HMMA.16816.F32.BF16 R12, R24.reuse, R32, R12 ;  /* 0x00000020180c723c */ /* 0x044fe2000004180c */
[----:B-1----:R-:W1:Y:S06]  /*1c960*/  LDSM.16.MT88.4 R28, [R165+0x6400] ;  /* 0x00640000a51c783b */ /* 0x002e6c0000004200 */
[--C-:B------:R-:W-:Y:S01]  /*1c970*/  FFMA.FTZ R32, R94, c[0x0][0x23c], -R44.reuse ;  /* 0x00008f005e207a23 */ /* 0x100fe2000001082c */
[----:B------:R-:W-:Y:S03]  /*1c980*/  HMMA.16816.F32.BF16 R16, R24, R34, R16 ;  /* 0x000000221810723c */ /* 0x000fe60000041810 */
[----:B------:R2:W-:Y:S01]  /*1c990*/  MUFU.EX2 R78, R32 ;  /* 0x00000020004e7308 */ /* 0x0005e20000000800 */
[--C-:B---3--:R-:W-:Y:S03]  /*1c9a0*/  FFMA.FTZ R36, R93, c[0x0][0x23c], -R23.reuse ;  /* 0x00008f005d247a23 */ /* 0x108fe60000010817 */
[----:B------:R-:W-:Y:S02]  /*1c9b0*/  F2FP.BF16.PACK_AB R24, R217, R216 ;  /* 0x000000d8d918723e */ /* 0x000fe400000010ff */
[----:B------:R-:W-:Y:S03]  /*1c9c0*/  F2FP.BF16.PACK_AB R25, R218, R213 ;  /* 0x000000d5da19723e */ /* 0x000fe600000010ff */
[----:B------:R-:W-:Y:S01]  /*1c9d0*/  F2FP.BF16.PACK_AB R26, R220, R219 ;  /* 0x000000dbdc1a723e */ /* 0x000fe200000010ff */
[----:B------:R3:W3:Y:S01]  /*1c9e0*/  MUFU.EX2 R79, R36 ;  /* 0x00000024004f7308 */ /* 0x0006e20000000800 */
[----:B------:R-:W-:Y:S01]  /*1c9f0*/  F2FP.BF16.PACK_AB R27, R50, R48 ;  /* 0x00000030321b723e */ /* 0x000fe200000010ff */
[----:B--2---:R-:W2:Y:S06]  /*1ca00*/  LDSM.16.MT88.4 R32, [R165+0x6800] ;  /* 0x00680000a520783b */ /* 0x004eac0000004200 */
[C---:B-1----:R-:W-:Y:S03]  /*1ca10*/  HMMA.16816.F32.BF16 R4, R24.reuse, R28, R4 ;  /* 0x0000001c1804723c */ /* 0x042fe60000041804 */
[--C-:B---3--:R-:W-:Y:S04]  /*1ca20*/  FFMA.FTZ R36, R95, c[0x0][0x23c], -R44.reuse ;  /* 0x00008f005f247a23 */ /* 0x108fe8000001082c */
[----:B------:R1:W3:Y:S01]  /*1ca30*/  MUFU.EX2 R76, R36 ;  /* 0x00000024004c7308 */ /* 0x0002e20000000800 */
[C---:B------:R-:W-:Y:S04]  /*1ca40*/  HMMA.16816.F32.BF16 R8, R24.reuse, R30, R8 ;  /* 0x0000001e1808723c */ /* 0x040fe80000041808 */
[--C-:B------:R-:W-:Y:S04]  /*1ca50*/  FFMA.FTZ R28, R97, c[0x0][0x23c], -R23.reuse ;  /* 0x00008f00611c7a23 */ /* 0x100fe80000010817 */
[C---:B------:R-:W-:Y:S01]  /*1ca60*/  HMMA.16816.F32.BF16 R12, R24.reuse, R40, R12 ;  /* 0x00000028180c723c */ /* 0x040fe2000004180c */
[----:B------:R2:W-:Y:S06]  /*1ca70*/  MUFU.EX2 R77, R28 ;  /* 0x0000001c004d7308 */ /* 0x0005ec0000000800 */
[--C-:B------:R-:W-:Y:S01]  /*1ca80*/  FFMA.FTZ R40, R99, c[0x0][0x23c], -R44.reuse ;  /* 0x00008f0063287a23 */ /* 0x100fe2000001082c */
[----:B------:R-:W-:Y:S03]  /*1ca90*/  HMMA.16816.F32.BF16 R16, R24, R42, R16 ;  /* 0x0000002a1810723c */ /* 0x000fe60000041810 */
[----:B------:R3:W-:Y:S04]  /*1caa0*/  MUFU.EX2 R73, R40 ;  /* 0x0000002800497308 */ /* 0x0007e80000000800 */
[----:B------:R-:W-:Y:S01]  /*1cab0*/  F2FP.BF16.PACK_AB R24, R222, R51 ;  /* 0x00000033de18723e */ /* 0x000fe200000010ff */
[--C-:B-1----:R-:W-:Y:S01]  /*1cac0*/  FFMA.FTZ R36, R96, c[0x0][0x23c], -R23.reuse ;  /* 0x00008f0060247a23 */ /* 0x102fe20000010817 */
[----:B------:R-:W-:Y:S03]  /*1cad0*/  F2FP.BF16.PACK_AB R25, R52, R49 ;  /* 0x000000313419723e */ /* 0x000fe600000010ff */
[----:B------:R-:W-:Y:S01]  /*1cae0*/  F2FP.BF16.PACK_AB R26, R227, R223 ;  /* 0x000000dfe31a723e */ /* 0x000fe200000010ff */
[----:B------:R1:W1:Y:S01]  /*1caf0*/  MUFU.EX2 R75, R36 ;  /* 0x00000024004b7308 */ /* 0x0002620000000800 */
[----:B------:R-:W-:Y:S01]  /*1cb00*/  F2FP.BF16.PACK_AB R27, R225, R221 ;  /* 0x000000dde11b723e */ /* 0x000fe200000010ff */
[----:B--2---:R-:W2:Y:S06]  /*1cb10*/  LDSM.16.MT88.4 R28, [R166+0x6800] ;  /* 0x00680000a61c783b */ /* 0x004eac0000004200 */
[C---:B------:R-:W-:Y:S03]  /*1cb20*/  HMMA.16816.F32.BF16 R4, R24.reuse, R32, R4 ;  /* 0x000000201804723c */ /* 0x040fe60000041804 */
[--C-:B---3--:R-:W-:Y:S04]  /*1cb30*/  FFMA.FTZ R40, R100, c[0x0][0x23c], -R23.reuse ;  /* 0x00008f0064287a23 */ /* 0x108fe80000010817 */
[--C-:B------:R-:W-:Y:S01]  /*1cb40*/  FFMA.FTZ R32, R101, c[0x0][0x23c], -R23.reuse ;  /* 0x00008f0065207a23 */ /* 0x100fe20000010817 */
[C---:B------:R-:W-:Y:S01]  /*1cb50*/  HMMA.16816.F32.BF16 R8, R24.reuse, R34, R8 ;  /* 0x000000221808723c */ /* 0x040fe20000041808 */
[----:B------:R3:W-:Y:S03]  /*1cb60*/  MUFU.EX2 R72, R40 ;  /* 0x0000002800487308 */ /* 0x0007e60000000800 */
[--C-:B-1----:R-:W-:Y:S07]  /*1cb70*/  FFMA.FTZ R36, R98, c[0x0][0x23c], -R44.reuse ;  /* 0x00008f0062247a23 */ /* 0x102fee000001082c */
[----:B------:R1:W-:Y:S10]  /*1cb80*/  MUFU.EX2 R71, R32 ;  /* 0x0000002000477308 */ /* 0x0003f40000000800 */
[----:B------:R4:W4:Y:S01]  /*1cb90*/  MUFU.EX2 R74, R36 ;  /* 0x00000024004a7308 */ /* 0x0009220000000800 */
[----:B---3--:R-:W-:Y:S01]  /*1cba0*/  LDSM.16.MT88.4 R40, [R166+0x6c00] ;  /* 0x006c0000a628783b */ /* 0x008fe20000004200 */
[C---:B--2---:R-:W-:Y:S07]  /*1cbb0*/  HMMA.16816.F32.BF16 R12, R24.reuse, R28, R12 ;  /* 0x0000001c180c723c */ /* 0x044fee000004180c */
[--C-:B------:R-:W-:Y:S01]  /*1cbc0*/  FFMA.FTZ R28, R103, c[0x0][0x23c], -R44.reuse ;  /* 0x00008f00671c7a23 */ /* 0x100fe2000001082c */
[----:B------:R-:W-:Y:S03]  /*1cbd0*/  HMMA.16816.F32.BF16 R16, R24, R30, R16 ;  /* 0x0000001e1810723c */ /* 0x000fe60000041810 */
[----:B------:R2:W-:Y:S01]  /*1cbe0*/  MUFU.EX2 R67, R28 ;  /* 0x0000001c00437308 */ /* 0x0005e20000000800 */
[--C-:B-1----:R-:W-:Y:S03]  /*1cbf0*/  FFMA.FTZ R32, R102, c[0x0][0x23c], -R44.reuse ;  /* 0x00008f0066207a23 */ /* 0x102fe6000001082c */
[----:B------:R-:W-:Y:S02]  /*1cc00*/  F2FP.BF16.PACK_AB R24, R228, R224 ;  /* 0x000000e0e418723e */ /* 0x000fe400000010ff */
[----:B------:R-:W-:Y:S01]  /*1cc10*/  F2FP.BF16.PACK_AB R25, R231, R226 ;  /* 0x000000e2e719723e */ /* 0x000fe200000010ff */
[----:B----4-:R-:W1:Y:S02]  /*1cc20*/  LDSM.16.MT88.4 R36, [R165+0x6c00] ;  /* 0x006c0000a524783b */ /* 0x010e640000004200 */
[----:B------:R-:W-:Y:S01]  /*1cc30*/  F2FP.BF16.PACK_AB R26, R235, R230 ;  /* 0x000000e6eb1a723e */ /* 0x000fe200000010ff */
[----:B------:R3:W4:Y:S01]  /*1cc40*/  MUFU.EX2 R70, R32 ;  /* 0x0000002000467308 */ /* 0x0007220000000800 */
[----:B------:R-:W-:Y:S04]  /*1cc50*/  F2FP.BF16.PACK_AB R27, R234, R232 ;  /* 0x000000e8ea1b723e */ /* 0x000fe800000010ff */
[----:B--2---:R-:W2:Y:S01]  /*1cc60*/  LDSM.16.MT88.4 R28, [R165+0x7000] ;  /* 0x00700000a51c783b */ /* 0x004ea20000004200 */
[----:B---3--:R-:W-:Y:S04]  /*1cc70*/  FFMA.FTZ R32, R104, c[0x0][0x23c], -R23 ;  /* 0x00008f0068207a23 */ /* 0x008fe80000010817 */
[----:B------:R3:W-:Y:S01]  /*1cc80*/  MUFU.EX2 R69, R32 ;  /* 0x0000002000457308 */ /* 0x0007e20000000800 */
[C---:B-1----:R-:W-:Y:S07]  /*1cc90*/  HMMA.16816.F32.BF16 R4, R24.reuse, R36, R4 ;  /* 0x000000241804723c */ /* 0x042fee0000041804 */
[----:B------:R-:W-:Y:S01]  /*1cca0*/  FFMA.FTZ R36, R2, R242, R131 ;  /* 0x000000f202247223 */ /* 0x000fe20000010083 */
[C---:B------:R-:W-:Y:S04]  /*1ccb0*/  HMMA.16816.F32.BF16 R8, R24.reuse, R38, R8 ;  /* 0x000000261808723c */ /* 0x040fe80000041808 */
[----:B------:R-:W-:Y:S02]  /*1ccc0*/  FFMA.FTZ R2, R107, c[0x0][0x23c], -R44 ;  /* 0x00008f006b027a23 */ /* 0x000fe4000001082c */
[--C-:B---3--:R-:W-:Y:S02]  /*1ccd0*/  FFMA.FTZ R32, R105, c[0x0][0x23c], -R23.reuse ;  /* 0x00008f0069207a23 */ /* 0x108fe40000010817 */
[C---:B------:R-:W-:Y:S01]  /*1cce0*/  HMMA.16816.F32.BF16 R12, R24.reuse, R40, R12 ;  /* 0x00000028180c723c */ /* 0x040fe2000004180c */
[----:B------:R1:W-:Y:S06]  /*1ccf0*/  MUFU.EX2 R65, R2 ;  /* 0x0000000200417308 */ /* 0x0003ec0000000800 */
[----:B------:R-:W-:Y:S01]  /*1cd00*/  FADD.FTZ R40, R156, R36 ;  /* 0x000000249c287221 */ /* 0x000fe20000010000 */
[----:B------:R-:W-:Y:S03]  /*1cd10*/  HMMA.16816.F32.BF16 R16, R24, R42, R16 ;  /* 0x0000002a1810723c */ /* 0x000fe60000041810 */
[----:B------:R3:W3:Y:S01]  /*1cd20*/  MUFU.EX2 R68, R32 ;  /* 0x0000002000447308 */ /* 0x0006e20000000800 */
[----:B------:R-:W-:Y:S01]  /*1cd30*/  FADD.FTZ R36, R134, R0 ;  /* 0x0000000086247221 */ /* 0x000fe20000010000 */
[----:B------:R-:W-:Y:S01]  /*1cd40*/  MOV R134, R20 ;  /* 0x0000001400867202 */ /* 0x000fe20000000f00 */
[--C-:B------:R-:W-:Y:S01]  /*1cd50*/  FFMA.FTZ R0, R108, c[0x0][0x23c], -R23.reuse ;  /* 0x00008f006c007a23 */ /* 0x100fe20000010817 */
[----:B------:R-:W-:Y:S01]  /*1cd60*/  F2FP.BF16.PACK_AB R24, R240, R233 ;  /* 0x000000e9f018723e */ /* 0x000fe200000010ff */
[----:B------:R-:W-:Y:S01]  /*1cd70*/  FADD.FTZ R40, R135, R40 ;  /* 0x0000002887287221 */ /* 0x000fe20000010000 */
[----:B------:R-:W-:Y:S03]  /*1cd80*/  F2FP.BF16.PACK_AB R25, R238, R236 ;  /* 0x000000ecee19723e */ /* 0x000fe600000010ff */
[----:B------:R-:W-:Y:S01]  /*1cd90*/  FADD.FTZ R40, R158, R40 ;  /* 0x000000289e287221 */ /* 0x000fe20000010000 */
[----:B------:R-:W-:Y:S01]  /*1cda0*/  F2FP.BF16.PACK_AB R26, R237, R239 ;  /* 0x000000efed1a723e */ /* 0x000fe200000010ff */
[--C-:B------:R-:W-:Y:S01]  /*1cdb0*/  FFMA.FTZ R41, R120, c[0x0][0x23c], -R23.reuse ;  /* 0x00008f0078297a23 */ /* 0x100fe20000010817 */
[----:B------:R-:W-:Y:S01]  /*1cdc0*/  F2FP.BF16.PACK_AB R27, R145, R229 ;  /* 0x000000e5911b723e */ /* 0x000fe200000010ff */
[----:B------:R4:W-:Y:S01]  /*1cdd0*/  MUFU.EX2 R64, R0 ;  /* 0x0000000000407308 */ /* 0x0009e20000000800 */
[----:B-1----:R-:W-:Y:S01]  /*1cde0*/  FADD.FTZ R2, R157, R36 ;  /* 0x000000249d027221 */ /* 0x002fe20000010000 */
[----:B------:R-:W-:Y:S01]  /*1cdf0*/  MOV R135, R3 ;  /* 0x0000000300877202 */ /* 0x000fe20000000f00 */
[----:B------:R-:W-:Y:S03]  /*1ce00*/  LDSM.16.MT88.4 R36, [R165+0x7400] ;  /* 0x00740000a524783b */ /* 0x000fe60000004200 */
[C---:B--2---:R-:W-:Y:S03]  /*1ce10*/  HMMA.16816.F32.BF16 R4, R24.reuse, R28, R4 ;  /* 0x0000001c1804723c */ /* 0x044fe60000041804 */
[----:B---3--:R-:W-:Y:S04]  /*1ce20*/  FFMA.FTZ R32, R106, c[0x0][0x23c], -R44 ;  /* 0x00008f006a207a23 */ /* 0x008fe8000001082c */
[----:B------:R-:W-:Y:S01]  /*1ce30*/  FFMA.FTZ R28, R109, c[0x0][0x23c], -R23 ;  /* 0x00008f006d1c7a23 */ /* 0x000fe20000010817 */
[C---:B------:R-:W-:Y:S01]  /*1ce40*/  HMMA.16816.F32.BF16 R8, R24.reuse, R30, R8 ;  /* 0x0000001e1808723c */ /* 0x040fe20000041808 */
[----:B------:R1:W2:Y:S10]  /*1ce50*/  MUFU.EX2 R66, R32 ;  /* 0x0000002000427308 */ /* 0x0002b40000000800 */
[----:B------:R3:W2:Y:S01]  /*1ce60*/  MUFU.EX2 R63, R28 ;  /* 0x0000001c003f7308 */ /* 0x0006a20000000800 */
[----:B----4-:R-:W-:Y:S02]  /*1ce70*/  FADD.FTZ R0, R186, R2 ;  /* 0x00000002ba007221 */ /* 0x010fe40000010000 */
[----:B------:R-:W-:Y:S02]  /*1ce80*/  FADD.FTZ R2, R159, R40 ;  /* 0x000000289f027221 */ /* 0x000fe40000010000 */
[----:B------:R-:W-:Y:S02]  /*1ce90*/  FADD.FTZ R0, R187, R0 ;  /* 0x00000000bb007221 */ /* 0x000fe40000010000 */
[----:B------:R-:W-:Y:S04]  /*1cea0*/  FADD.FTZ R2, R200, R2 ;  /* 0x00000002c8027221 */ /* 0x000fe80000010000 */
[----:B------:R-:W-:Y:S01]  /*1ceb0*/  FADD.FTZ R29, R197, R2 ;  /* 0x00000002c51d7221 */ /* 0x000fe20000010000 */
[----:B-1----:R-:W1:Y:S03]  /*1cec0*/  LDSM.16.MT88.4 R32, [R166+0x7000] ;  /* 0x00700000a620783b */ /* 0x002e660000004200 */
[----:B------:R-:W-:Y:S02]  /*1ced0*/  FADD.FTZ R40, R196, R29 ;  /* 0x0000001dc4287221 */ /* 0x000fe40000010000 */
[----:B---3--:R-:W-:Y:S02]  /*1cee0*/  FADD.FTZ R28, R198, R0 ;  /* 0x00000000c61c7221 */ /* 0x008fe40000010000 */
[----:B------:R-:W-:Y:S02]  /*1cef0*/  FFMA.FTZ R0, R110, c[0x0][0x23c], -R44 ;  /* 0x00008f006e007a23 */ /* 0x000fe4000001082c */
[----:B------:R-:W-:Y:S02]  /*1cf00*/  FADD.FTZ R2, R195, R28 ;  /* 0x0000001cc3027221 */ /* 0x000fe40000010000 */
[----:B------:R3:W-:Y:S01]  /*1cf10*/  MUFU.EX2 R62, R0 ;  /* 0x00000000003e7308 */ /* 0x0007e20000000800 */
[----:B------:R-:W4:Y:S01]  /*1cf20*/  LDSM.16.MT88.4 R28, [R166+0x7400] ;  /* 0x00740000a61c783b */ /* 0x000f220000004200 */
[----:B---3--:R-:W-:Y:S01]  /*1cf30*/  FADD.FTZ R0, R194, R2 ;  /* 0x00000002c2007221 */ /* 0x008fe20000010000 */
[C---:B-1----:R-:W-:Y:S03]  /*1cf40*/  HMMA.16816.F32.BF16 R12, R24.reuse, R32, R12 ;  /* 0x00000020180c723c */ /* 0x042fe6000004180c */
[----:B------:R-:W-:Y:S02]  /*1cf50*/  FADD.FTZ R2, R193, R40 ;  /* 0x00000028c1027221 */ /* 0x000fe40000010000 */
[----:B------:R-:W-:Y:S02]  /*1cf60*/  FADD.FTZ R0, R191, R0 ;  /* 0x00000000bf007221 */ /* 0x000fe40000010000 */
[----:B------:R-:W-:Y:S01]  /*1cf70*/  FFMA.FTZ R32, R111, c[0x0][0x23c], -R44 ;  /* 0x00008f006f207a23 */ /* 0x000fe2000001082c */
[----:B------:R-:W-:Y:S03]  /*1cf80*/  HMMA.16816.F32.BF16 R16, R24, R34, R16 ;  /* 0x000000221810723c */ /* 0x000fe60000041810 */
[----:B------:R1:W3:Y:S01]  /*1cf90*/  MUFU.EX2 R61, R32 ;  /* 0x00000020003d7308 */ /* 0x0002e20000000800 */
[----:B------:R-:W-:Y:S02]  /*1cfa0*/  FADD.FTZ R40, R192, R2 ;  /* 0x00000002c0287221 */ /* 0x000fe40000010000 */
[----:B------:R-:W-:Y:S01]  /*1cfb0*/  FADD.FTZ R2, R163, R0 ;  /* 0x00000000a3027221 */ /* 0x000fe20000010000 */
[----:B------:R-:W-:Y:S01]  /*1cfc0*/  F2FP.BF16.PACK_AB R24, R143, R144 ;  /* 0x000000908f18723e */ /* 0x000fe200000010ff */
[--C-:B------:R-:W-:Y:S01]  /*1cfd0*/  FFMA.FTZ R0, R112, c[0x0][0x23c], -R23.reuse ;  /* 0x00008f0070007a23 */ /* 0x100fe20000010817 */
[----:B------:R-:W-:Y:S03]  /*1cfe0*/  F2FP.BF16.PACK_AB R25, R142, R47 ;  /* 0x0000002f8e19723e */ /* 0x000fe600000010ff */
[----:B------:R-:W-:Y:S01]  /*1cff0*/  FADD.FTZ R40, R162, R40 ;  /* 0x00000028a2287221 */ /* 0x000fe20000010000 */
[----:B------:R-:W-:Y:S01]  /*1d000*/  F2FP.BF16.PACK_AB R26, R139, R141 ;  /* 0x0000008d8b1a723e */ /* 0x000fe200000010ff */
[----:B------:R-:W-:Y:S01]  /*1d010*/  FADD.FTZ R2, R160, R2 ;  /* 0x00000002a0027221 */ /* 0x000fe20000010000 */
[----:B------:R-:W-:Y:S01]  /*1d020*/  F2FP.BF16.PACK_AB R27, R140, R136 ;  /* 0x000000888c1b723e */ /* 0x000fe200000010ff */
[----:B------:R-:W-:Y:S01]  /*1d030*/  FADD.FTZ R40, R161, R40 ;  /* 0x00000028a1287221 */ /* 0x000fe20000010000 */
[----:B------:R2:W-:Y:S05]  /*1d040*/  MUFU.EX2 R60, R0 ;  /* 0x00000000003c7308 */ /* 0x0005ea0000000800 */
[C---:B------:R-:W-:Y:S01]  /*1d050*/  HMMA.16816.F32.BF16 R4, R24.reuse, R36, R4 ;  /* 0x000000241804723c */ /* 0x040fe20000041804 */
[----:B-1----:R-:W1:Y:S06]  /*1d060*/  LDSM.16.MT88.4 R32, [R165+0x7800] ;  /* 0x00780000a520783b */ /* 0x002e6c0000004200 */
[--C-:B------:R-:W-:Y:S01]  /*1d070*/  FFMA.FTZ R36, R113, c[0x0][0x23c], -R23.reuse ;  /* 0x00008f0071247a23 */ /* 0x100fe20000010817 */
[C---:B------:R-:W-:Y:S03]  /*1d080*/  HMMA.16816.F32.BF16 R8, R24.reuse, R38, R8 ;  /* 0x000000261808723c */ /* 0x040fe60000041808 */
[----:B------:R3:W1:Y:S05]  /*1d090*/  MUFU.EX2 R59, R36 ;  /* 0x00000024003b7308 */ /* 0x00066a0000000800 */
[C---:B----4-:R-:W-:Y:S04]  /*1d0a0*/  HMMA.16816.F32.BF16 R12, R24.reuse, R28, R12 ;  /* 0x0000001c180c723c */ /* 0x050fe8000004180c */
[----:B--2---:R-:W-:Y:S02]  /*1d0b0*/  FADD.FTZ R0, R155, R2 ;  /* 0x000000029b007221 */ /* 0x004fe40000010000 */
[----:B------:R-:W-:Y:S02]  /*1d0c0*/  FADD.FTZ R2, R199, R40 ;  /* 0x00000028c7027221 */ /* 0x000fe40000010000 */
[--C-:B------:R-:W-:Y:S01]  /*1d0d0*/  FFMA.FTZ R40, R114, c[0x0][0x23c], -R44.reuse ;  /* 0x00008f0072287a23 */ /* 0x100fe2000001082c */
[----:B------:R-:W-:Y:S03]  /*1d0e0*/  HMMA.16816.F32.BF16 R16, R24, R30, R16 ;  /* 0x0000001e1810723c */ /* 0x000fe60000041810 */
[----:B------:R-:W-:Y:S01]  /*1d0f0*/  FFMA.FTZ R28, R115, c[0x0][0x23c], -R44 ;  /* 0x00008f00731c7a23 */ /* 0x000fe2000001082c */
[----:B------:R2:W-:Y:S01]  /*1d100*/  MUFU.EX2 R58, R40 ;  /* 0x00000028003a7308 */ /* 0x0005e20000000800 */
[----:B------:R-:W-:Y:S02]  /*1d110*/  FADD.FTZ R0, R152, R0 ;  /* 0x0000000098007221 */ /* 0x000fe40000010000 */
[----:B------:R-:W-:Y:S01]  /*1d120*/  FADD.FTZ R2, R201, R2 ;  /* 0x00000002c9027221 */ /* 0x000fe20000010000 */
[----:B-----5:R-:W-:Y:S01]  /*1d130*/  F2FP.BF16.PACK_AB R24, R137, R138 ;  /* 0x0000008a8918723e */ /* 0x020fe200000010ff */
[----:B------:R-:W-:Y:S01]  /*1d140*/  FADD.FTZ R0, R153, R0 ;  /* 0x0000000099007221 */ /* 0x000fe20000010000 */
[----:B---3--:R-:W3:Y:S02]  /*1d150*/  LDSM.16.MT88.4 R36, [R166+0x7800] ;  /* 0x00780000a624783b */ /* 0x008ee40000004200 */
[----:B------:R-:W-:Y:S01]  /*1d160*/  FADD.FTZ R2, R202, R2 ;  /* 0x00000002ca027221 */ /* 0x000fe20000010000 */
[----:B------:R-:W-:Y:S01]  /*1d170*/  F2FP.BF16.PACK_AB R25, R86, R85 ;  /* 0x000000555619723e */ /* 0x000fe200000010ff */
[----:B------:R-:W-:Y:S01]  /*1d180*/  FADD.FTZ R0, R154, R0 ;  /* 0x000000009a007221 */ /* 0x000fe20000010000 */
[----:B------:R-:W-:Y:S01]  /*1d190*/  F2FP.BF16.PACK_AB R26, R83, R84 ;  /* 0x00000054531a723e */ /* 0x000fe200000010ff */
[----:B------:R-:W-:Y:S01]  /*1d1a0*/  FADD.FTZ R2, R207, R2 ;  /* 0x00000002cf027221 */ /* 0x000fe20000010000 */
[----:B------:R-:W-:Y:S01]  /*1d1b0*/  F2FP.BF16.PACK_AB R27, R81, R82 ;  /* 0x00000052511b723e */ /* 0x000fe200000010ff */
[----:B------:R-:W-:Y:S01]  /*1d1c0*/  FADD.FTZ R0, R203, R0 ;  /* 0x00000000cb007221 */ /* 0x000fe20000010000 */
[----:B------:R4:W5:Y:S01]  /*1d1d0*/  MUFU.EX2 R57, R28 ;  /* 0x0000001c00397308 */ /* 0x0009620000000800 */
[----:B------:R-:W-:Y:S02]  /*1d1e0*/  FADD.FTZ R2, R206, R2 ;  /* 0x00000002ce027221 */ /* 0x000fe40000010000 */
[----:B------:R-:W-:Y:S02]  /*1d1f0*/  FADD.FTZ R0, R204, R0 ;  /* 0x00000000cc007221 */ /* 0x000fe40000010000 */
[----:B------:R-:W-:Y:S01]  /*1d200*/  FADD.FTZ R29, R208, R2 ;  /* 0x00000002d01d7221 */ /* 0x000fe20000010000 */
[C---:B-1----:R-:W-:Y:S03]  /*1d210*/  HMMA.16816.F32.BF16 R4, R24.reuse, R32, R4 ;  /* 0x000000201804723c */ /* 0x042fe60000041804 */
[--C-:B------:R-:W-:Y:S02]  /*1d220*/  FFMA.FTZ R2, R116, c[0x0][0x23c], -R23.reuse ;  /* 0x00008f0074027a23 */ /* 0x100fe40000010817 */
[----:B--2---:R-:W-:Y:S02]  /*1d230*/  FADD.FTZ R40, R205, R0 ;  /* 0x00000000cd287221 */ /* 0x004fe40000010000 */
[----:B------:R-:W-:Y:S01]  /*1d240*/  FFMA.FTZ R32, R117, c[0x0][0x23c], -R23 ;  /* 0x00008f0075207a23 */ /* 0x000fe20000010817 */
[C---:B------:R-:W-:Y:S01]  /*1d250*/  HMMA.16816.F32.BF16 R8, R24.reuse, R34, R8 ;  /* 0x000000221808723c */ /* 0x040fe20000041808 */
[----:B------:R1:W-:Y:S03]  /*1d260*/  MUFU.EX2 R56, R2 ;  /* 0x0000000200387308 */ /* 0x0003e60000000800 */
[----:B------:R-:W-:Y:S02]  /*1d270*/  FADD.FTZ R0, R209, R29 ;  /* 0x0000001dd1007221 */ /* 0x000fe40000010000 */
[----:B----4-:R-:W2:Y:S05]  /*1d280*/  LDSM.16.MT88.4 R28, [R165+0x7c00] ;  /* 0x007c0000a51c783b */ /* 0x010eaa0000004200 */
[----:B------:R4:W-:Y:S01]  /*1d290*/  MUFU.EX2 R55, R32 ;  /* 0x0000002000377308 */ /* 0x0009e20000000800 */
[C---:B---3--:R-:W-:Y:S07]  /*1d2a0*/  HMMA.16816.F32.BF16 R12, R24.reuse, R36, R12 ;  /* 0x00000024180c723c */ /* 0x048fee000004180c */
[----:B------:R-:W-:Y:S01]  /*1d2b0*/  FFMA.FTZ R36, R119, c[0x0][0x23c], -R44 ;  /* 0x00008f0077247a23 */ /* 0x000fe2000001082c */
[----:B------:R-:W-:Y:S03]  /*1d2c0*/  HMMA.16816.F32.BF16 R16, R24, R38, R16 ;  /* 0x000000261810723c */ /* 0x000fe60000041810 */
[----:B------:R3:W-:Y:S01]  /*1d2d0*/  MUFU.EX2 R53, R36 ;  /* 0x0000002400357308 */ /* 0x0007e20000000800 */
[----:B-1----:R-:W-:Y:S02]  /*1d2e0*/  FADD.FTZ R2, R212, R40 ;  /* 0x00000028d4027221 */ /* 0x002fe40000010000 */
[----:B------:R-:W-:Y:S01]  /*1d2f0*/  FADD.FTZ R40, R214, R0 ;  /* 0x00000000d6287221 */ /* 0x000fe20000010000 */
[----:B------:R-:W-:Y:S01]  /*1d300*/  F2FP.BF16.PACK_AB R24, R79, R80 ;  /* 0x000000504f18723e */ /* 0x000fe200000010ff */
[----:B------:R-:W-:Y:S01]  /*1d310*/  FADD.FTZ R0, R215, R2 ;  /* 0x00000002d7007221 */ /* 0x000fe20000010000 */
[----:B------:R-:W-:Y:S01]  /*1d320*/  F2FP.BF16.PACK_AB R25, R76, R78 ;  /* 0x0000004e4c19723e */ /* 0x000fe200000010ff */
[----:B----4-:R-:W1:Y:S02]  /*1d330*/  LDSM.16.MT88.4 R32, [R166+0x7c00] ;  /* 0x007c0000a620783b */ /* 0x010e640000004200 */
[----:B------:R-:W-:Y:S01]  /*1d340*/  FADD.FTZ R2, R216, R40 ;  /* 0x00000028d8027221 */ /* 0x000fe20000010000 */
[----:B------:R-:W-:Y:S01]  /*1d350*/  F2FP.BF16.PACK_AB R26, R77, R75 ;  /* 0x0000004b4d1a723e */ /* 0x000fe200000010ff */
[----:B------:R-:W-:Y:S01]  /*1d360*/  FADD.FTZ R0, R213, R0 ;  /* 0x00000000d5007221 */ /* 0x000fe20000010000 */
[----:B------:R-:W-:Y:S01]  /*1d370*/  F2FP.BF16.PACK_AB R27, R73, R74 ;  /* 0x0000004a491b723e */ /* 0x000fe200000010ff */
[----:B------:R-:W-:Y:S02]  /*1d380*/  FADD.FTZ R40, R217, R2 ;  /* 0x00000002d9287221 */ /* 0x000fe40000010000 */
[----:B------:R-:W-:Y:S02]  /*1d390*/  FFMA.FTZ R2, R118, c[0x0][0x23c], -R44 ;  /* 0x00008f0076027a23 */ /* 0x000fe4000001082c */
[----:B------:R-:W-:Y:S02]  /*1d3a0*/  FADD.FTZ R0, R218, R0 ;  /* 0x00000000da007221 */ /* 0x000fe40000010000 */
[----:B------:R-:W-:Y:S01]  /*1d3b0*/  FADD.FTZ R40, R219, R40 ;  /* 0x00000028db287221 */ /* 0x000fe20000010000 */
[----:B------:R4:W-:Y:S01]  /*1d3c0*/  MUFU.EX2 R54, R2 ;  /* 0x0000000200367308 */ /* 0x0009e20000000800 */
[----:B------:R-:W-:Y:S01]  /*1d3d0*/  FADD.FTZ R0, R48, R0 ;  /* 0x0000000030007221 */ /* 0x000fe20000010000 */
[C---:B--2---:R-:W-:Y:S01]  /*1d3e0*/  HMMA.16816.F32.BF16 R4, R24.reuse, R28, R4 ;  /* 0x0000001c1804723c */ /* 0x044fe20000041804 */
[----:B---3--:R-:W2:Y:S02]  /*1d3f0*/  LDSM.16.MT88.4 R36, [R165+0x8000] ;  /* 0x00800000a524783b */ /* 0x008ea40000004200 */
[----:B------:R-:W-:Y:S04]  /*1d400*/  FADD.FTZ R0, R50, R0 ;  /* 0x0000000032007221 */ /* 0x000fe80000010000 */
[----:B------:R-:W-:Y:S01]  /*1d410*/  FADD.FTZ R0, R49, R0 ;  /* 0x0000000031007221 */ /* 0x000fe20000010000 */
[C---:B------:R-:W-:Y:S04]  /*1d420*/  HMMA.16816.F32.BF16 R8, R24.reuse, R30, R8 ;  /* 0x0000001e1808723c */ /* 0x040fe80000041808 */
[----:B------:R-:W-:Y:S02]  /*1d430*/  FADD.FTZ R0, R52, R0 ;  /* 0x0000000034007221 */ /* 0x000fe40000010000 */
[--C-:B------:R-:W-:Y:S01]  /*1d440*/  FFMA.FTZ R29, R121, c[0x0][0x23c], -R23.reuse ;  /* 0x00008f00791d7a23 */ /* 0x100fe20000010817 */
[----:B------:R-:W-:Y:S01]  /*1d450*/  MUFU.EX2 R52, R41 ;  /* 0x0000002900347308 */ /* 0x000fe20000000800 */
[----:B----4-:R-:W-:Y:S01]  /*1d460*/  FADD.FTZ R2, R220, R40 ;  /* 0x00000028dc027221 */ /* 0x010fe20000010000 */
[C---:B-1----:R-:W-:Y:S03]  /*1d470*/  HMMA.16816.F32.BF16 R12, R24.reuse, R32, R12 ;  /* 0x00000020180c723c */ /* 0x042fe6000004180c */
[----:B------:R-:W-:Y:S05]  /*1d480*/  FADD.FTZ R2, R51, R2 ;  /* 0x0000000233027221 */ /* 0x000fea0000010000 */
[----:B------:R1:W-:Y:S01]  /*1d490*/  MUFU.EX2 R51, R29 ;  /* 0x0000001d00337308 */ /* 0x0003e20000000800 */
[----:B------:R-:W-:Y:S01]  /*1d4a0*/  FFMA.FTZ R32, R122, c[0x0][0x23c], -R44 ;  /* 0x00008f007a207a23 */ /* 0x000fe2000001082c */
[----:B------:R-:W-:Y:S03]  /*1d4b0*/  HMMA.16816.F32.BF16 R16, R24, R34, R16 ;  /* 0x000000221810723c */ /* 0x000fe60000041810 */
[----:B------:R-:W-:Y:S05]  /*1d4c0*/  FADD.FTZ R2, R222, R2 ;  /* 0x00000002de027221 */ /* 0x000fea0000010000 */
[----:B------:R3:W-:Y:S01]  /*1d4d0*/  MUFU.EX2 R50, R32 ;  /* 0x0000002000327308 */ /* 0x0007e20000000800 */
[----:B------:R-:W-:Y:S03]  /*1d4e0*/  FADD.FTZ R40, R223, R2 ;  /* 0x00000002df287221 */ /* 0x000fe60000010000 */
[----:B------:R-:W-:Y:S01]  /*1d4f0*/  F2FP.BF16.PACK_AB R24, R71, R72 ;  /* 0x000000484718723e */ /* 0x000fe200000010ff */
[----:B------:R-:W-:Y:S01]  /*1d500*/  FADD.FTZ R2, R221, R0 ;  /* 0x00000000dd027221 */ /* 0x000fe20000010000 */
[----:B------:R-:W-:Y:S01]  /*1d510*/  F2FP.BF16.PACK_AB R25, R67, R70 ;  /* 0x000000464319723e */ /* 0x000fe200000010ff */
[----:B------:R-:W-:Y:S01]  /*1d520*/  FADD.FTZ R0, R227, R40 ;  /* 0x00000028e3007221 */ /* 0x000fe20000010000 */
[----:B------:R-:W-:Y:S01]  /*1d530*/  F2FP.BF16.PACK_AB R26, R68, R69 ;  /* 0x00000045441a723e */ /* 0x000fe200000010ff */
[----:B------:R-:W-:Y:S01]  /*1d540*/  FADD.FTZ R2, R225, R2 ;  /* 0x00000002e1027221 */ /* 0x000fe20000010000 */
[----:B------:R-:W-:Y:S01]  /*1d550*/  F2FP.BF16.PACK_AB R27, R65, R66 ;  /* 0x00000042411b723e */ /* 0x000fe200000010ff */
[----:B------:R-:W-:Y:S02]  /*1d560*/  FADD.FTZ R28, R224, R0 ;  /* 0x00000000e01c7221 */ /* 0x000fe40000010000 */
[----:B------:R-:W-:Y:S02]  /*1d570*/  FADD.FTZ R0, R226, R2 ;  /* 0x00000002e2007221 */ /* 0x000fe40000010000 */
[----:B------:R-:W-:Y:S02]  /*1d580*/  FADD.FTZ R2, R228, R28 ;  /* 0x0000001ce4027221 */ /* 0x000fe40000010000 */
[----:B------:R-:W-:Y:S01]  /*1d590*/  FADD.FTZ R0, R231, R0 ;  /* 0x00000000e7007221 */ /* 0x000fe20000010000 */
[----:B-1----:R-:W1:Y:S01]  /*1d5a0*/  LDSM.16.MT88.4 R28, [R166+0x8000] ;  /* 0x00800000a61c783b */ /* 0x002e620000004200 */
[----:B------:R-:W-:Y:S01]  /*1d5b0*/  FADD.FTZ R2, R230, R2 ;  /* 0x00000002e6027221 */ /* 0x000fe20000010000 */
[C---:B--2---:R-:W-:Y:S03]  /*1d5c0*/  HMMA.16816.F32.BF16 R4, R24.reuse, R36, R4 ;  /* 0x000000241804723c */ /* 0x044fe60000041804 */
[----:B------:R-:W-:Y:S02]  /*1d5d0*/  FADD.FTZ R0, R232, R0 ;  /* 0x00000000e8007221 */ /* 0x000fe40000010000 */
[----:B------:R-:W-:Y:S02]  /*1d5e0*/  FADD.FTZ R2, R235, R2 ;  /* 0x00000002eb027221 */ /* 0x000fe40000010000 */
[----:B---3--:R-:W-:Y:S01]  /*1d5f0*/  FADD.FTZ R32, R234, R0 ;  /* 0x00000000ea207221 */ /* 0x008fe20000010000 */
[C---:B------:R-:W-:Y:S04]  /*1d600*/  HMMA.16816.F32.BF16 R8, R24.reuse, R38, R8 ;  /* 0x000000261808723c */ /* 0x040fe80000041808 */
[----:B------:R-:W-:Y:S02]  /*1d610*/  FFMA.FTZ R0, R123, c[0x0][0x23c], -R44 ;  /* 0x00008f007b007a23 */ /* 0x000fe4000001082c */
[--C-:B------:R-:W-:Y:S02]  /*1d620*/  FFMA.FTZ R36, R124, c[0x0][0x23c], -R23.reuse ;  /* 0x00008f007c247a23 */ /* 0x100fe40000010817 */
[----:B------:R-:W-:Y:S01]  /*1d630*/  FADD.FTZ R40, R233, R2 ;  /* 0x00000002e9287221 */ /* 0x000fe20000010000 */
[----:B------:R2:W-:Y:S03]  /*1d640*/  MUFU.EX2 R49, R0 ;  /* 0x0000000000317308 */ /* 0x0005e60000000800 */
[----:B------:R-:W-:Y:S02]  /*1d650*/  FADD.FTZ R2, R236, R32 ;  /* 0x00000020ec027221 */ /* 0x000fe40000010000 */
[----:B------:R-:W-:Y:S01]  /*1d660*/  FADD.FTZ R40, R240, R40 ;  /* 0x00000028f0287221 */ /* 0x000fe20000010000 */
[----:B------:R-:W3:Y:S04]  /*1d670*/  LDSM.16.MT88.4 R32, [R165+0x8400] ;  /* 0x00840000a520783b */ /* 0x000ee80000004200 */
[----:B------:R4:W-:Y:S01]  /*1d680*/  MUFU.EX2 R48, R36 ;  /* 0x0000002400307308 */ /* 0x0009e20000000800 */
[C---:B-1----:R-:W-:Y:S03]  /*1d690*/  HMMA.16816.F32.BF16 R12, R24.reuse, R28, R12 ;  /* 0x0000001c180c723c */ /* 0x042fe6000004180c */
[----:B--2---:R-:W-:Y:S02]  /*1d6a0*/  FADD.FTZ R0, R238, R2 ;  /* 0x00000002ee007221 */ /* 0x004fe40000010000 */
[----:B------:R-:W-:Y:S02]  /*1d6b0*/  FADD.FTZ R2, R239, R40 ;  /* 0x00000028ef027221 */ /* 0x000fe40000010000 */
[----:B------:R-:W-:Y:S01]  /*1d6c0*/  FADD.FTZ R0, R229, R0 ;  /* 0x00000000e5007221 */ /* 0x000fe20000010000 */
[----:B------:R-:W-:Y:S04]  /*1d6d0*/  HMMA.16816.F32.BF16 R16, R24, R30, R16 ;  /* 0x0000001e1810723c */ /* 0x000fe80000041810 */
[----:B------:R-:W-:Y:S02]  /*1d6e0*/  FADD.FTZ R37, R237, R2 ;  /* 0x00000002ed257221 */ /* 0x000fe40000010000 */
[----:B----4-:R-:W-:Y:S01]  /*1d6f0*/  FADD.FTZ R36, R145, R0 ;  /* 0x0000000091247221 */ /* 0x010fe20000010000 */
[----:B------:R-:W-:Y:S01]  /*1d700*/  F2FP.BF16.PACK_AB R24, R63, R64 ;  /* 0x000000403f18723e */ /* 0x000fe200000010ff */
[----:B------:R-:W-:Y:S01]  /*1d710*/  FFMA.FTZ R2, R125, c[0x0][0x23c], -R23 ;  /* 0x00008f007d027a23 */ /* 0x000fe20000010817 */
[----:B------:R-:W-:Y:S03]  /*1d720*/  F2FP.BF16.PACK_AB R25, R61, R62 ;  /* 0x0000003e3d19723e */ /* 0x000fe600000010ff */
[----:B------:R-:W-:Y:S01]  /*1d730*/  FADD.FTZ R40, R47, R36 ;  /* 0x000000242f287221 */ /* 0x000fe20000010000 */
[----:B------:R-:W-:Y:S01]  /*1d740*/  F2FP.BF16.PACK_AB R26, R59, R60 ;  /* 0x0000003c3b1a723e */ /* 0x000fe200000010ff */
[----:B------:R-:W-:Y:S01]  /*1d750*/  FADD.FTZ R0, R144, R37 ;  /* 0x0000002590007221 */ /* 0x000fe20000010000 */
[----:B------:R1:W2:Y:S01]  /*1d760*/  MUFU.EX2 R47, R2 ;  /* 0x00000002002f7308 */ /* 0x0002a20000000800 */
[----:B------:R-:W-:Y:S01]  /*1d770*/  FFMA.FTZ R28, R126, c[0x0][0x23c], -R44 ;  /* 0x00008f007e1c7a23 */ /* 0x000fe2000001082c */
[----:B------:R-:W4:Y:S01]  /*1d780*/  LDSM.16.MT88.4 R36, [R166+0x8400] ;  /* 0x00840000a624783b */ /* 0x000f220000004200 */
[----:B-----5:R-:W-:Y:S07]  /*1d790*/  F2FP.BF16.PACK_AB R27, R57, R58 ;  /* 0x0000003a391b723e */ /* 0x020fee00000010ff */
[----:B------:R5:W-:Y:S01]  /*1d7a0*/  MUFU.EX2 R43, R28 ;  /* 0x0000001c002b7308 */ /* 0x000be20000000800 */
[C---:B---3--:R-:W-:Y:S08]  /*1d7b0*/  HMMA.16816.F32.BF16 R4, R24.reuse, R32, R4 ;  /* 0x000000201804723c */ /* 0x048ff00000041804 */
[C---:B------:R-:W-:Y:S04]  /*1d7c0*/  HMMA.16816.F32.BF16 R8, R24.reuse, R34, R8 ;  /* 0x000000221808723c */ /* 0x040fe80000041808 */
[----:B-1----:R-:W-:Y:S01]  /*1d7d0*/  FADD.FTZ R2, R143, R0 ;  /* 0x000000008f027221 */ /* 0x002fe20000010000 */
[----:B--2---:R-:W-:Y:S01]  /*1d7e0*/  F2FP.BF16.PACK_AB R148, R47, R48 ;  /* 0x000000302f94723e */ /* 0x004fe200000010ff */
[----:B------:R-:W-:Y:S02]  /*1d7f0*/  FADD.FTZ R0, R142, R40 ;  /* 0x000000288e007221 */ /* 0x000fe40000010000 */
[----:B------:R-:W-:Y:S04]  /*1d800*/  FADD.FTZ R2, R141, R2 ;  /* 0x000000028d027221 */ /* 0x000fe80000010000 */
[----:B------:R-:W-:Y:S02]  /*1d810*/  FADD.FTZ R0, R136, R0 ;  /* 0x0000000088007221 */ /* 0x000fe40000010000 */
[----:B------:R-:W-:Y:S01]  /*1d820*/  FADD.FTZ R41, R139, R2 ;  /* 0x000000028b297221 */ /* 0x000fe20000010000 */
[----:B-----5:R-:W1:Y:S01]  /*1d830*/  LDSM.16.MT88.4 R28, [R165+0x8800] ;  /* 0x00880000a51c783b */ /* 0x020e620000004200 */
[----:B------:R-:W-:Y:S02]  /*1d840*/  FFMA.FTZ R2, R127, c[0x0][0x23c], -R44 ;  /* 0x00008f007f027a23 */ /* 0x000fe4000001082c */
[----:B------:R-:W-:Y:S02]  /*1d850*/  FADD.FTZ R0, R140, R0 ;  /* 0x000000008c007221 */ /* 0x000fe40000010000 */
[----:B------:R-:W-:Y:S01]  /*1d860*/  FADD.FTZ R41, R138, R41 ;  /* 0x000000298a297221 */ /* 0x000fe20000010000 */
[----:B------:R2:W3:Y:S01]  /*1d870*/  MUFU.EX2 R42, R2 ;  /* 0x00000002002a7308 */ /* 0x0004e20000000800 */
[----:B------:R-:W-:Y:S01]  /*1d880*/  FADD.FTZ R40, R85, R0 ;  /* 0x0000000055287221 */ /* 0x000fe20000010000 */
[----:B------:R-:W-:Y:S01]  /*1d890*/  LDSM.16.MT88.4 R140, [R165+0x8c00] ;  /* 0x008c0000a58c783b */ /* 0x000fe20000004200 */
[----:B------:R-:W-:Y:S01]  /*1d8a0*/  FADD.FTZ R0, R137, R41 ;  /* 0x0000002989007221 */ /* 0x000fe20000010000 */
[C---:B----4-:R-:W-:Y:S03]  /*1d8b0*/  HMMA.16816.F32.BF16 R12, R24.reuse, R36, R12 ;  /* 0x00000024180c723c */ /* 0x050fe6000004180c */
[----:B------:R-:W-:Y:S02]  /*1d8c0*/  FADD.FTZ R32, R86, R40 ;  /* 0x0000002856207221 */ /* 0x000fe40000010000 */
[----:B------:R-:W-:Y:S03]  /*1d8d0*/  FFMA.FTZ R44, R22, c[0x0][0x23c], -R44 ;  /* 0x00008f00162c7a23 */ /* 0x000fe6000001082c */
[----:B------:R-:W-:Y:S03]  /*1d8e0*/  HMMA.16816.F32.BF16 R16, R24, R38, R16 ;  /* 0x000000261810723c */ /* 0x000fe60000041810 */
[----:B------:R-:W-:Y:S04]  /*1d8f0*/  MUFU.EX2 R44, R44 ;  /* 0x0000002c002c7308 */ /* 0x000fe80000000800 */
[----:B------:R-:W-:Y:S02]  /*1d900*/  F2FP.BF16.PACK_AB R24, R55, R56 ;  /* 0x000000383718723e */ /* 0x000fe400000010ff */
[----:B------:R-:W-:Y:S03]  /*1d910*/  F2FP.BF16.PACK_AB R25, R53, R54 ;  /* 0x000000363519723e */ /* 0x000fe600000010ff */
[--C-:B--2---:R-:W-:Y:S01]  /*1d920*/  FFMA.FTZ R2, R128, c[0x0][0x23c], -R23.reuse ;  /* 0x00008f0080027a23 */ /* 0x104fe20000010817 */
[----:B------:R-:W-:Y:S01]  /*1d930*/  F2FP.BF16.PACK_AB R26, R51, R52 ;  /* 0x00000034331a723e */ /* 0x000fe200000010ff */
[----:B------:R-:W-:Y:S01]  /*1d940*/  FFMA.FTZ R23, R129, c[0x0][0x23c], -R23 ;  /* 0x00008f0081177a23 */ /* 0x000fe20000010817 */
[----:B------:R-:W-:Y:S01]  /*1d950*/  F2FP.BF16.PACK_AB R27, R49, R50 ;  /* 0x00000032311b723e */ /* 0x000fe200000010ff */
[----:B------:R2:W-:Y:S01]  /*1d960*/  MUFU.EX2 R41, R2 ;  /* 0x0000000200297308 */ /* 0x0005e20000000800 */
[----:B---3--:R-:W-:Y:S05]  /*1d970*/  F2FP.BF16.PACK_AB R149, R42, R43 ;  /* 0x0000002b2a95723e */ /* 0x008fea00000010ff */
[C---:B-1----:R-:W-:Y:S04]  /*1d980*/  HMMA.16816.F32.BF16 R4, R24.reuse, R28, R4 ;  /* 0x0000001c1804723c */ /* 0x042fe80000041804 */
[----:B------:R-:W1:Y:S04]  /*1d990*/  MUFU.EX2 R40, R23 ;  /* 0x0000001700287308 */ /* 0x000e680000000800 */
[C---:B------:R-:W-:Y:S01]  /*1d9a0*/  HMMA.16816.F32.BF16 R8, R24.reuse, R30, R8 ;  /* 0x0000001e1808723c */ /* 0x040fe20000041808 */
[----:B------:R-:W-:Y:S05]  /*1d9b0*/  LDSM.16.MT88.4 R28, [R166+0x8c00] ;  /* 0x008c0000a61c783b */ /* 0x000fea0000004200 */
[----:B------:R-:W3:Y:S01]  /*1d9c0*/  MUFU.EX2 R23, R21 ;  /* 0x0000001500177308 */ /* 0x000ee20000000800 */
[----:B--2---:R-:W-:Y:S02]  /*1d9d0*/  FADD.FTZ R2, R84, R0 ;  /* 0x0000000054027221 */ /* 0x004fe40000010000 */
[----:B------:R-:W-:Y:S03]  /*1d9e0*/  FADD.FTZ R0, R82, R32 ;  /* 0x0000002052007221 */ /* 0x000fe60000010000 */
[----:B------:R-:W-:Y:S01]  /*1d9f0*/  FADD.FTZ R2, R83, R2 ;  /* 0x0000000253027221 */ /* 0x000fe20000010000 */
[----:B------:R-:W2:Y:S01]  /*1da00*/  LDSM.16.MT88.4 R32, [R166+0x8800] ;  /* 0x00880000a620783b */ /* 0x000ea20000004200 */
[----:B------:R-:W-:Y:S02]  /*1da10*/  FADD.FTZ R0, R81, R0 ;  /* 0x0000000051007221 */ /* 0x000fe40000010000 */
[----:B------:R-:W-:Y:S01]  /*1da20*/  FADD.FTZ R2, R80, R2 ;  /* 0x0000000250027221 */ /* 0x000fe20000010000 */
[----:B-1----:R-:W-:Y:S01]  /*1da30*/  F2FP.BF16.PACK_AB R150, R40, R41 ;  /* 0x000000292896723e */ /* 0x002fe200000010ff */
[----:B------:R-:W-:Y:S02]  /*1da40*/  FADD.FTZ R0, R78, R0 ;  /* 0x000000004e007221 */ /* 0x000fe40000010000 */
[----:B------:R-:W-:Y:S02]  /*1da50*/  FADD.FTZ R2, R79, R2 ;  /* 0x000000024f027221 */ /* 0x000fe40000010000 */
[----:B------:R-:W-:Y:S02]  /*1da60*/  FADD.FTZ R0, R76, R0 ;  /* 0x000000004c007221 */ /* 0x000fe40000010000 */
[----:B------:R-:W-:Y:S02]  /*1da70*/  FADD.FTZ R2, R75, R2 ;  /* 0x000000024b027221 */ /* 0x000fe40000010000 */
[----:B------:R-:W-:Y:S01]  /*1da80*/  FADD.FTZ R0, R74, R0 ;  /* 0x000000004a007221 */ /* 0x000fe20000010000 */
[----:B---3--:R-:W-:Y:S01]  /*1da90*/  F2FP.BF16.PACK_AB R151, R44, R23 ;  /* 0x000000172c97723e */ /* 0x008fe200000010ff */
[----:B------:R-:W-:Y:S02]  /*1daa0*/  FADD.FTZ R2, R77, R2 ;  /* 0x000000024d027221 */ /* 0x000fe40000010000 */
        /* <DEDUP_REMOVED lines=11> */
[----:B------:R-:W-:Y:S01]  /*1db60*/  FADD.FTZ R0, R63, R21 ;  /* 0x000000153f007221 */ /* 0x000fe20000010000 */
[C---:B--2---:R-:W-:Y:S03]  /*1db70*/  HMMA.16816.F32.BF16 R12, R24.reuse, R32, R12 ;  /* 0x00000020180c723c */ /* 0x044fe6000004180c */
[----:B------:R-:W-:Y:S02]  /*1db80*/  FADD.FTZ R2, R61, R2 ;  /* 0x000000023d027221 */ /* 0x000fe40000010000 */
[----:B------:R-:W-:Y:S02]  /*1db90*/  FADD.FTZ R21, R60, R0 ;  /* 0x000000003c157221 */ /* 0x000fe40000010000 */
[----:B------:R-:W-:Y:S01]  /*1dba0*/  FADD.FTZ R0, R58, R2 ;  /* 0x000000023a007221 */ /* 0x000fe20000010000 */
[----:B------:R-:W-:Y:S04]  /*1dbb0*/  HMMA.16816.F32.BF16 R16, R24, R34, R16 ;  /* 0x000000221810723c */ /* 0x000fe80000041810 */
[----:B------:R-:W-:Y:S02]  /*1dbc0*/  FADD.FTZ R2, R59, R21 ;  /* 0x000000153b027221 */ /* 0x000fe40000010000 */
[----:B------:R-:W-:Y:S02]  /*1dbd0*/  FADD.FTZ R0, R57, R0 ;  /* 0x0000000039007221 */ /* 0x000fe40000010000 */
[C---:B------:R-:W-:Y:S05]  /*1dbe0*/  HMMA.16816.F32.BF16 R136, R148.reuse, R140, R4 ;  /* 0x0000008c9488723c */ /* 0x040fea0000041804 */
[----:B------:R-:W-:Y:S02]  /*1dbf0*/  FADD.FTZ R2, R56, R2 ;  /* 0x0000000238027221 */ /* 0x000fe40000010000 */
[----:B------:R-:W-:Y:S01]  /*1dc00*/  FADD.FTZ R0, R54, R0 ;  /* 0x0000000036007221 */ /* 0x000fe20000010000 */
[C---:B------:R-:W-:Y:S04]  /*1dc10*/  HMMA.16816.F32.BF16 R140, R148.reuse, R142, R8 ;  /* 0x0000008e948c723c */ /* 0x040fe80000041808 */
[----:B------:R-:W-:Y:S02]  /*1dc20*/  FADD.FTZ R2, R55, R2 ;  /* 0x0000000237027221 */ /* 0x000fe40000010000 */
[----:B------:R-:W-:Y:S02]  /*1dc30*/  FADD.FTZ R0, R53, R0 ;  /* 0x0000000035007221 */ /* 0x000fe40000010000 */
[----:B------:R-:W-:Y:S01]  /*1dc40*/  FADD.FTZ R2, R52, R2 ;  /* 0x0000000234027221 */ /* 0x000fe20000010000 */
[C---:B------:R-:W-:Y:S03]  /*1dc50*/  HMMA.16816.F32.BF16 R144, R148.reuse, R28, R12 ;  /* 0x0000001c9490723c */ /* 0x040fe6000004180c */
[----:B------:R-:W-:Y:S02]  /*1dc60*/  FADD.FTZ R0, R50, R0 ;  /* 0x0000000032007221 */ /* 0x000fe40000010000 */
[----:B------:R-:W-:Y:S02]  /*1dc70*/  FADD.FTZ R2, R51, R2 ;  /* 0x0000000233027221 */ /* 0x000fe40000010000 */
[----:B------:R-:W-:Y:S01]  /*1dc80*/  FADD.FTZ R0, R49, R0 ;  /* 0x0000000031007221 */ /* 0x000fe20000010000 */
[----:B------:R-:W-:Y:S04]  /*1dc90*/  HMMA.16816.F32.BF16 R148, R148, R30, R16 ;  /* 0x0000001e9494723c */ /* 0x000fe80000041810 */
[----:B------:R-:W-:Y:S02]  /*1dca0*/  FADD.FTZ R2, R48, R2 ;  /* 0x0000000230027221 */ /* 0x000fe40000010000 */
[----:B------:R-:W-:Y:S02]  /*1dcb0*/  FADD.FTZ R0, R43, R0 ;  /* 0x000000002b007221 */ /* 0x000fe40000010000 */
[----:B------:R-:W-:Y:S04]  /*1dcc0*/  FADD.FTZ R2, R47, R2 ;  /* 0x000000022f027221 */ /* 0x000fe80000010000 */
[----:B------:R-:W-:Y:S02]  /*1dcd0*/  FADD.FTZ R0, R42, R0 ;  /* 0x000000002a007221 */ /* 0x000fe40000010000 */
[----:B------:R-:W-:Y:S02]  /*1dce0*/  FADD.FTZ R4, R41, R2 ;  /* 0x0000000229047221 */ /* 0x000fe40000010000 */
[----:B------:R-:W-:Y:S01]  /*1dcf0*/  FADD.FTZ R2, R23, R0 ;  /* 0x0000000017027221 */ /* 0x000fe20000010000 */
[----:B------:R-:W-:Y:S01]  /*1dd00*/  IADD3 R0, R241, -0x1, RZ ;  /* 0xfffffffff1007810 */ /* 0x000fe20007ffe0ff */
[----:B------:R-:W-:Y:S02]  /*1dd10*/  FADD.FTZ R242, R40, R4 ;  /* 0x0000000428f27221 */ /* 0x000fe40000010000 */
[----:B------:R-:W-:Y:S01]  /*1dd20*/  FADD.FTZ R243, R44, R2 ;  /* 0x000000022cf37221 */ /* 0x000fe20000010000 */
[----:B------:R-:W-:Y:S01]  /*1dd30*/  MOV R241, R0 ;  /* 0x0000000000f17202 */ /* 0x000fe20000000f00 */
[----:B------:R-:W-:-:S05]  /*1dd40*/  @P0 BRA `(.L_x_1080) ;  /* 0xffffa8b000000947 */ /* 0x000fca000383ffff */
.L_x_1076:
[----:B------:R-:W1:Y:S01]  /*1dd50*/  SHFL.BFLY PT, R2, R242, 0x2, 0x1f ;  /* 0x0c401f00f2027f89 */ /* 0x000e6200000e0000 */
[----:B------:R-:W-:-:S03]  /*1dd60*/  ULDC.U8 UR4, c[0x0][0x328] ;  /* 0x0000ca0000047ab9 */ /* 0x000fc60000000000 */
[----:B------:R-:W2:Y:S04]  /*1dd70*/  SHFL.BFLY PT, R0, R243, 0x2, 0x1f ;  /* 0x0c401f00f3007f89 */ /* 0x000ea800000e0000 */
[----:B------:R-:W3:Y:S04]  /*1dd80*/  S2R R27, SR_TID.X ;  /* 0x00000000001b7919 */ /* 0x000ee80000002100 */
[----:B------:R-:W4:Y:S01]  /*1dd90*/  S2R R26, SR_TID.X ;  /* 0x00000000001a7919 */ /* 0x000f220000002100 */
[----:B-1----:R-:W-:Y:S02]  /*1dda0*/  FADD.FTZ R2, R2, R242 ;  /* 0x000000f202027221 */ /* 0x002fe40000010000 */
[----:B--2---:R-:W-:-:S03]  /*1ddb0*/  FADD.FTZ R0, R0, R243 ;  /* 0x000000f300007221 */ /* 0x004fc60000010000 */
[----:B------:R-:W1:Y:S01]  /*1ddc0*/  SHFL.BFLY PT, R5, R2, 0x1, 0x1f ;  /* 0x0c201f0002057f89 */ /* 0x000e6200000e0000 */
[----:B---3--:R-:W-:-:S03]  /*1ddd0*/  SHF.R.S32.HI R15, RZ, 0x1f, R27 ;  /* 0x0000001fff0f7819 */ /* 0x008fc6000001141b */
[----:B------:R-:W2:Y:S01]  /*1dde0*/  SHFL.BFLY PT, R4, R0, 0x1, 0x1f ;  /* 0x0c201f0000047f89 */ /* 0x000ea200000e0000 */
[----:B------:R-:W-:-:S04]  /*1ddf0*/  LEA.HI R15, R15, R27, RZ, 0x2 ;  /* 0x0000001b0f0f7211 */ /* 0x000fc800078f10ff */
[----:B------:R-:W-:Y:S01]  /*1de00*/  SHF.R.S32.HI R15, RZ, 0x2, R15 ;  /* 0x00000002ff0f7819 */ /* 0x000fe2000001140f */
[----:B-1----:R-:W-:-:S03]  /*1de10*/  FADD.FTZ R13, R2, R5 ;  /* 0x00000005020d7221 */ /* 0x002fc60000010000 */
[----:B------:R-:W-:Y:S01]  /*1de20*/  SHF.R.S32.HI R5, RZ, 0x1f, R15 ;  /* 0x0000001fff057819 */ /* 0x000fe2000001140f */
[----:B------:R-:W-:Y:S02]  /*1de30*/  IMAD.MOV.U32 R2, RZ, RZ, 0x3f800000 ;  /* 0x3f800000ff027424 */ /* 0x000fe400078e00ff */
[----:B--2---:R-:W-:Y:S01]  /*1de40*/  FADD.FTZ R16, R0, R4 ;  /* 0x0000000400107221 */ /* 0x004fe20000010000 */
[----:B------:R-:W-:Y:S01]  /*1de50*/  FSETP.NE.FTZ.AND P1, PT, R13, RZ, PT ;  /* 0x000000ff0d00720b */ /* 0x000fe20003f35000 */
[----:B------:R-:W-:Y:S01]  /*1de60*/  IMAD.MOV.U32 R0, RZ, RZ, 0x3f800000 ;  /* 0x3f800000ff007424 */ /* 0x000fe200078e00ff */
[----:B------:R-:W-:Y:S02]  /*1de70*/  LEA.HI R5, R5, R15, RZ, 0x3 ;  /* 0x0000000f05057211 */ /* 0x000fe400078f18ff */
[----:B------:R-:W-:Y:S02]  /*1de80*/  FSETP.NE.FTZ.AND P0, PT, R16, RZ, PT ;  /* 0x000000ff1000720b */ /* 0x000fe40003f15000 */
[----:B------:R-:W-:-:S05]  /*1de90*/  LOP3.LUT R5, R5, 0xfffffff8, RZ, 0xc0, !PT ;  /* 0xfffffff805057812 */ /* 0x000fca00078ec0ff */
[----:B------:R-:W-:Y:S02]  /*1dea0*/  IMAD.IADD R5, R15, 0x1, -R5 ;  /* 0x000000010f057824 */ /* 0x000fe400078e0a05 */
[----:B------:R-:W1:Y:S03]  /*1deb0*/  @P1 MUFU.RCP R0, R13 ;  /* 0x0000000d00001308 */ /* 0x000e660000001000 */
[----:B------:R-:W-:-:S05]  /*1dec0*/  LEA.HI R4, R5, R5, RZ, 0x1 ;  /* 0x0000000505047211 */ /* 0x000fca00078f08ff */
[----:B------:R-:W2:Y:S01]  /*1ded0*/  @P0 MUFU.RCP R2, R16 ;  /* 0x0000001000020308 */ /* 0x000ea20000001000 */
[----:B-1----:R-:W-:-:S07]  /*1dee0*/  FMUL.FTZ R136, R0, R136 ;  /* 0x0000008800887220 */ /* 0x002fce0000410000 */
[----:B------:R-:W1:Y:S01]  /*1def0*/  @P1 MUFU.LG2 R13, R13 ;  /* 0x0000000d000d1308 */ /* 0x000e620000000c00 */
[C---:B------:R-:W-:Y:S02]  /*1df00*/  FMUL.FTZ R14, R0.reuse, R137 ;  /* 0x00000089000e7220 */ /* 0x040fe40000410000 */
[C---:B------:R-:W-:Y:S02]  /*1df10*/  FMUL.FTZ R140, R0.reuse, R140 ;  /* 0x0000008c008c7220 */ /* 0x040fe40000410000 */
[----:B------:R-:W-:Y:S01]  /*1df20*/  FMUL.FTZ R11, R0, R141 ;  /* 0x0000008d000b7220 */ /* 0x000fe20000410000 */
[----:B------:R-:W-:Y:S01]  /*1df30*/  F2FP.BF16.PACK_AB R14, R14, R136 ;  /* 0x000000880e0e723e */ /* 0x000fe200000010ff */
[C---:B------:R-:W-:Y:S02]  /*1df40*/  FMUL.FTZ R144, R0.reuse, R144 ;  /* 0x0000009000907220 */ /* 0x040fe40000410000 */
[C---:B------:R-:W-:Y:S01]  /*1df50*/  FMUL.FTZ R9, R0.reuse, R145 ;  /* 0x0000009100097220 */ /* 0x040fe20000410000 */
[----:B------:R-:W-:Y:S01]  /*1df60*/  F2FP.BF16.PACK_AB R11, R11, R140 ;  /* 0x0000008c0b0b723e */ /* 0x000fe200000010ff */
[----:B------:R-:W-:-:S02]  /*1df70*/  FMUL.FTZ R148, R0, R148 ;  /* 0x0000009400947220 */ /* 0x000fc40000410000 */
[----:B------:R-:W-:Y:S01]  /*1df80*/  FMUL.FTZ R7, R0, R149 ;  /* 0x0000009500077220 */ /* 0x000fe20000410000 */
[----:B----4-:R-:W-:Y:S01]  /*1df90*/  SHF.R.S32.HI R0, RZ, 0x1f, R26 ;  /* 0x0000001fff007819 */ /* 0x010fe2000001141a */
[C---:B--2---:R-:W-:Y:S01]  /*1dfa0*/  FMUL.FTZ R139, R2.reuse, R139 ;  /* 0x0000008b028b7220 */ /* 0x044fe20000410000 */
[----:B------:R-:W-:Y:S01]  /*1dfb0*/  F2FP.BF16.PACK_AB R9, R9, R144 ;  /* 0x000000900909723e */ /* 0x000fe200000010ff */
[----:B------:R-:W-:Y:S01]  /*1dfc0*/  FMUL.FTZ R12, R2, R138 ;  /* 0x0000008a020c7220 */ /* 0x000fe20000410000 */
[-C--:B------:R-:W-:Y:S01]  /*1dfd0*/  LEA.HI R25, R0, R26.reuse, RZ, 0x5 ;  /* 0x0000001a00197211 */ /* 0x080fe200078f28ff */
[----:B------:R-:W-:Y:S01]  /*1dfe0*/  FMUL.FTZ R143, R2, R143 ;  /* 0x0000008f028f7220 */ /* 0x000fe20000410000 */
[----:B------:R-:W-:Y:S01]  /*1dff0*/  LEA.HI R0, R0, R26, RZ, 0x2 ;  /* 0x0000001a00007211 */ /* 0x000fe200078f10ff */
[C---:B------:R-:W-:Y:S01]  /*1e000*/  FMUL.FTZ R10, R2.reuse, R142 ;  /* 0x0000008e020a7220 */ /* 0x040fe20000410000 */
[----:B------:R-:W-:Y:S01]  /*1e010*/  SHF.R.S32.HI R24, RZ, 0x5, R25 ;  /* 0x00000005ff187819 */ /* 0x000fe20000011419 */
[C---:B------:R-:W-:Y:S01]  /*1e020*/  FMUL.FTZ R147, R2.reuse, R147 ;  /* 0x0000009302937220 */ /* 0x040fe20000410000 */
[----:B------:R-:W-:Y:S01]  /*1e030*/  F2FP.BF16.PACK_AB R12, R139, R12 ;  /* 0x0000000c8b0c723e */ /* 0x000fe200000010ff */
[C---:B------:R-:W-:Y:S01]  /*1e040*/  FMUL.FTZ R8, R2.reuse, R146 ;  /* 0x0000009202087220 */ /* 0x040fe20000410000 */
[----:B------:R-:W-:Y:S01]  /*1e050*/  F2FP.BF16.PACK_AB R10, R143, R10 ;  /* 0x0000000a8f0a723e */ /* 0x000fe200000010ff */
[C---:B------:R-:W-:Y:S01]  /*1e060*/  FMUL.FTZ R151, R2.reuse, R151 ;  /* 0x0000009702977220 */ /* 0x040fe20000410000 */
[----:B------:R-:W-:Y:S01]  /*1e070*/  F2FP.BF16.PACK_AB R7, R7, R148 ;  /* 0x000000940707723e */ /* 0x000fe200000010ff */
[----:B------:R-:W-:Y:S01]  /*1e080*/  FMUL.FTZ R150, R2, R150 ;  /* 0x0000009602967220 */ /* 0x000fe20000410000 */
[----:B------:R-:W-:-:S02]  /*1e090*/  LOP3.LUT R2, R0, 0xfffffffc, RZ, 0xc0, !PT ;  /* 0xfffffffc00027812 */ /* 0x000fc400078ec0ff */
[----:B------:R-:W-:Y:S02]  /*1e0a0*/  SHF.R.S32.HI R0, RZ, 0x1, R4 ;  /* 0x00000001ff007819 */ /* 0x000fe40000011404 */
[----:B------:R-:W-:Y:S02]  /*1e0b0*/  LOP3.LUT R4, R4, 0x3fffffe, RZ, 0xc0, !PT ;  /* 0x03fffffe04047812 */ /* 0x000fe400078ec0ff */
[----:B------:R-:W-:Y:S01]  /*1e0c0*/  IADD3 R2, -R2, R26, RZ ;  /* 0x0000001a02027210 */ /* 0x000fe20007ffe1ff */
[C---:B------:R-:W-:Y:S01]  /*1e0d0*/  IMAD.SHL.U32 R6, R0.reuse, 0x40, RZ ;  /* 0x0000004000067824 */ /* 0x040fe200078e00ff */
[----:B------:R-:W-:Y:S01]  /*1e0e0*/  LOP3.LUT P2, RZ, R0, 0x2, RZ, 0xc0, !PT ;  /* 0x0000000200ff7812 */ /* 0x000fe2000784c0ff */
[----:B------:R-:W-:Y:S01]  /*1e0f0*/  IMAD.IADD R4, R5, 0x1, -R4 ;  /* 0x0000000105047824 */ /* 0x000fe200078e0a04 */
[----:B------:R-:W-:Y:S01]  /*1e100*/  F2FP.BF16.PACK_AB R8, R147, R8 ;  /* 0x000000089308723e */ /* 0x000fe200000010ff */
[----:B------:R-:W-:Y:S01]  /*1e110*/  IMAD R2, R24, 0x100, R2 ;  /* 0x0000010018027824 */ /* 0x000fe200078e0202 */
[----:B------:R-:W-:-:S02]  /*1e120*/  LOP3.LUT R5, R6, 0xc0, RZ, 0xc0, !PT ;  /* 0x000000c006057812 */ /* 0x000fc400078ec0ff */
[----:B------:R-:W-:Y:S02]  /*1e130*/  F2FP.BF16.PACK_AB R6, R151, R150 ;  /* 0x000000969706723e */ /* 0x000fe400000010ff */
[----:B------:R-:W-:Y:S02]  /*1e140*/  LEA R2, R4, R2, 0x4 ;  /* 0x0000000204027211 */ /* 0x000fe400078e20ff */
[----:B------:R-:W-:Y:S02]  /*1e150*/  LEA.HI R4, R5, R5, RZ, 0x1d ;  /* 0x0000000505047211 */ /* 0x000fe400078fe8ff */
[----:B------:R-:W-:-:S03]  /*1e160*/  LOP3.LUT R5, R0, 0x1, RZ, 0xc0, !PT ;  /* 0x0000000100057812 */ /* 0x000fc600078ec0ff */
[----:B------:R-:W-:Y:S01]  /*1e170*/  IMAD.U32 R0, R2, 0x2, R4 ;  /* 0x0000000202007824 */ /* 0x000fe200078e0004 */
[----:B------:R-:W-:Y:S01]  /*1e180*/  ISETP.NE.U32.AND P3, PT, R5, 0x1, PT ;  /* 0x000000010500780c */ /* 0x000fe20003f65070 */
[----:B------:R-:W-:-:S03]  /*1e190*/  IMAD.MOV.U32 R4, RZ, RZ, -0x10 ;  /* 0xfffffff0ff047424 */ /* 0x000fc600078e00ff */
[----:B------:R-:W-:Y:S02]  /*1e1a0*/  SHF.L.U32 R0, R0, 0x1, RZ ;  /* 0x0000000100007819 */ /* 0x000fe400000006ff */
[----:B------:R-:W-:Y:S02]  /*1e1b0*/  SEL R4, R4, 0x10, !P3 ;  /* 0x0000001004047807 */ /* 0x000fe40005800000 */
[C---:B------:R-:W-:Y:S01]  /*1e1c0*/  IADD3 R2, R0.reuse, 0x20, RZ ;  /* 0x0000002000027810 */ /* 0x040fe20007ffe0ff */
[----:B------:R2:W-:Y:S01]  /*1e1d0*/  STS [R0], R14 ;  /* 0x0000000e00007388 */ /* 0x0005e20000000800 */
[C---:B------:R-:W-:Y:S01]  /*1e1e0*/  @P2 IADD3 R2, R0.reuse, -0x20, RZ ;  /* 0xffffffe000022810 */ /* 0x040fe20007ffe0ff */
[----:B------:R-:W-:Y:S01]  /*1e1f0*/  IMAD.IADD R5, R0, 0x1, R4 ;  /* 0x0000000100057824 */ /* 0x000fe200078e0204 */
[----:B------:R-:W-:Y:S01]  /*1e200*/  ISETP.NE.AND P2, PT, RZ, UR4, PT ;  /* 0x00000004ff007c0c */ /* 0x000fe2000bf45270 */
[----:B------:R3:W-:Y:S04]  /*1e210*/  STS [R0+0x200], R12 ;  /* 0x0002000c00007388 */ /* 0x0007e80000000800 */
[----:B------:R-:W-:Y:S04]  /*1e220*/  STS [R5], R11 ;  /* 0x0000000b05007388 */ /* 0x000fe80000000800 */
[----:B------:R-:W-:Y:S04]  /*1e230*/  STS [R5+0x200], R10 ;  /* 0x0002000a05007388 */ /* 0x000fe80000000800 */
[----:B------:R-:W-:Y:S04]  /*1e240*/  STS [R2], R9 ;  /* 0x0000000902007388 */ /* 0x000fe80000000800 */
[----:B------:R1:W-:Y:S01]  /*1e250*/  STS [R2+0x200], R8 ;  /* 0x0002000802007388 */ /* 0x0003e20000000800 */
[----:B--2---:R-:W-:-:S02]  /*1e260*/  IMAD.MOV.U32 R14, RZ, RZ, 0x7f800000 ;  /* 0x7f800000ff0e7424 */ /* 0x004fc400078e00ff */
[----:B---3--:R-:W-:Y:S01]  /*1e270*/  IMAD.IADD R0, R4, 0x1, R2 ;  /* 0x0000000104007824 */ /* 0x008fe200078e0202 */
[----:B------:R-:W-:Y:S01]  /*1e280*/  MOV R12, 0x7f800000 ;  /* 0x7f800000000c7802 */ /* 0x000fe20000000f00 */
[----:B------:R-:W2:Y:S03]  /*1e290*/  @P0 MUFU.LG2 R4, R16 ;  /* 0x0000001000040308 */ /* 0x000ea60000000c00 */
[----:B------:R-:W-:Y:S04]  /*1e2a0*/  STS [R0], R7 ;  /* 0x0000000700007388 */ /* 0x000fe80000000800 */
[----:B------:R2:W-:Y:S01]  /*1e2b0*/  STS [R0+0x200], R6 ;  /* 0x0002000600007388 */ /* 0x0005e20000000800 */
[----:B-1----:R-:W-:-:S04]  /*1e2c0*/  @P1 FMUL.FTZ R2, R13, 0.69314718246459960938 ;  /* 0x3f3172180d021820 */ /* 0x002fc80000410000 */
[----:B------:R-:W-:Y:S02]  /*1e2d0*/  @P1 FFMA.FTZ R12, R20, c[0x0][0x238], R2 ;  /* 0x00008e00140c1a23 */ /* 0x000fe40000010002 */
[----:B--2---:R-:W-:-:S04]  /*1e2e0*/  @P0 FMUL.FTZ R0, R4, 0.69314718246459960938 ;  /* 0x3f31721804000820 */ /* 0x004fc80000410000 */
[----:B------:R-:W-:Y:S01]  /*1e2f0*/  @P0 FFMA.FTZ R14, R3, c[0x0][0x238], R0 ;  /* 0x00008e00030e0a23 */ /* 0x000fe20000010000 */
[----:B------:R-:W-:Y:S05]  /*1e300*/  @!P2 BRA `(.L_x_1081) ;  /* 0x000000700000a947 */ /* 0x000fea0003800000 */
[----:B------:R-:W1:Y:S01]  /*1e310*/  S2R R0, SR_CTAID.Y ;  /* 0x0000000000007919 */ /* 0x000e620000002600 */
[----:B------:R-:W-:-:S03]  /*1e320*/  ISETP.NE.AND P0, PT, R245, -0x1, PT ;  /* 0xfffffffff500780c */ /* 0x000fc60003f05270 */
[----:B------:R-:W2:Y:S01]  /*1e330*/  S2R R7, SR_CTAID.Z ;  /* 0x0000000000077919 */ /* 0x000ea20000002700 */
[----:B-1----:R-:W-:-:S05]  /*1e340*/  IMAD R2, R0, c[0x0][0x214], RZ ;  /* 0x0000850000027a24 */ /* 0x002fca00078e02ff */
[----:B------:R-:W-:-:S05]  /*1e350*/  SEL R2, R2, R245, !P0 ;  /* 0x000000f502027207 */ /* 0x000fca0004000000 */
[----:B--2---:R-:W-:Y:S01]  /*1e360*/  IMAD R10, R7, c[0x0][0x234], R2 ;  /* 0x00008d00070a7a24 */ /* 0x004fe200078e0202 */
[----:B------:R-:W-:Y:S05]  /*1e370*/  BRA `(.L_x_1082) ;  /* 0x0000004000007947 */ /* 0x000fea0003800000 */
.L_x_1081:
[----:B------:R-:W1:Y:S04]  /*1e380*/  S2R R7, SR_CTAID.Z ;  /* 0x0000000000077919 */ /* 0x000e680000002700 */
[----:B------:R-:W1:Y:S02]  /*1e390*/  S2R R0, SR_CTAID.Y ;  /* 0x0000000000007919 */ /* 0x000e640000002600 */
[----:B-1----:R-:W-:-:S04]  /*1e3a0*/  IMAD R2, R0, c[0x0][0x1c0], R7 ;  /* 0x0000700000027a24 */ /* 0x002fc800078e0207 */
[----:B------:R-:W-:Y:S02]  /*1e3b0*/  IMAD R10, R2, c[0x0][0x214], RZ ;  /* 0x00008500020a7a24 */ /* 0x000fe400078e02ff */
.L_x_1082:
[----:B------:R1:W5:Y:S01]  /*1e3c0*/  LDL R13, [R1] ;  /* 0x00000000010d7983 */ /* 0x0003620000100800 */
[----:B------:R-:W-:Y:S01]  /*1e3d0*/  SHF.R.S32.HI R2, RZ, 0x1f, R27 ;  /* 0x0000001fff027819 */ /* 0x000fe2000001141b */
[----:B------:R-:W-:Y:S01]  /*1e3e0*/  ULDC.64 UR4, c[0x0][0x118] ;  /* 0x0000460000047ab9 */ /* 0x000fe20000000a00 */
[----:B------:R-:W-:Y:S01]  /*1e3f0*/  LOP3.LUT R3, R25, 0xffffffe0, RZ, 0xc0, !PT ;  /* 0xffffffe019037812 */ /* 0x000fe200078ec0ff */
[----:B------:R-:W-:Y:S01]  /*1e400*/  BAR.SYNC.DEFER_BLOCKING 0x0 ;  /* 0x0000000000007b1d */ /* 0x000fe20000010000 */
[----:B------:R-:W-:Y:S02]  /*1e410*/  LEA.HI R2, R2, R27, RZ, 0x5 ;  /* 0x0000001b02027211 */ /* 0x000fe400078f28ff */
[----:B------:R-:W-:Y:S01]  /*1e420*/  SHF.R.S32.HI R6, RZ, 0x1f, R24 ;  /* 0x0000001fff067819 */ /* 0x000fe20000011418 */
[----:B------:R-:W-:Y:S01]  /*1e430*/  IMAD.IADD R4, R26, 0x1, -R3 ;  /* 0x000000011a047824 */ /* 0x000fe200078e0a03 */
[----:B------:R-:W-:Y:S01]  /*1e440*/  LOP3.LUT R2, R2, 0xffffffe0, RZ, 0xc0, !PT ;  /* 0xffffffe002027812 */ /* 0x000fe200078ec0ff */
[----:B------:R-:W-:Y:S01]  /*1e450*/  BSSY B0, `(.L_x_1083) ;  /* 0x0000023000007945 */ /* 0x000fe20003800000 */
[----:B------:R-:W-:-:S02]  /*1e460*/  SHF.R.S32.HI R3, RZ, 0x1f, R0 ;  /* 0x0000001fff037819 */ /* 0x000fc40000011400 */
[----:B------:R-:W-:Y:S01]  /*1e470*/  LOP3.LUT P1, RZ, R4, 0x3, RZ, 0xc0, !PT ;  /* 0x0000000304ff7812 */ /* 0x000fe2000782c0ff */
[----:B------:R-:W-:Y:S01]  /*1e480*/  IMAD.IADD R2, R27, 0x1, -R2 ;  /* 0x000000011b027824 */ /* 0x000fe200078e0a02 */
[----:B------:R-:W-:Y:S01]  /*1e490*/  ISETP.NE.AND P0, PT, R245, -0x1, PT ;  /* 0xfffffffff500780c */ /* 0x000fe20003f05270 */
[----:B------:R-:W-:Y:S01]  /*1e4a0*/  IMAD R3, R3, c[0x0][0x1e0], RZ ;  /* 0x0000780003037a24 */ /* 0x000fe200078e02ff */
[----:B------:R-:W-:Y:S02]  /*1e4b0*/  LEA.HI R6, R6, R24, RZ, 0x2 ;  /* 0x0000001806067211 */ /* 0x000fe400078f10ff */
[----:B------:R-:W-:Y:S01]  /*1e4c0*/  SHF.R.S32.HI R4, RZ, 0x1f, R2 ;  /* 0x0000001fff047819 */ /* 0x000fe20000011402 */
[----:B------:R-:W-:Y:S01]  /*1e4d0*/  IMAD R8, R0, c[0x0][0x1e4], R3 ;  /* 0x0000790000087a24 */ /* 0x000fe200078e0203 */
[----:B------:R-:W-:Y:S02]  /*1e4e0*/  LOP3.LUT R6, R6, 0xffffffc, RZ, 0xc0, !PT ;  /* 0x0ffffffc06067812 */ /* 0x000fe400078ec0ff */
[----:B------:R-:W-:Y:S01]  /*1e4f0*/  LEA.HI R9, R4, R2, RZ, 0x2 ;  /* 0x0000000204097211 */ /* 0x000fe200078f10ff */
[C---:B------:R-:W-:Y:S01]  /*1e500*/  IMAD.WIDE.U32 R4, R245.reuse, c[0x0][0x1e8], RZ ;  /* 0x00007a00f5047a25 */ /* 0x040fe200078e00ff */
[----:B------:R1:W2:Y:S03]  /*1e510*/  LDS.128 R16, [R185] ;  /* 0x00000000b9107984 */ /* 0x0002a60000000c00 */
[----:B------:R-:W-:Y:S01]  /*1e520*/  IMAD.WIDE.U32 R2, R0, c[0x0][0x1e0], RZ ;  /* 0x0000780000027a25 */ /* 0x000fe200078e00ff */
[----:B------:R-:W-:Y:S01]  /*1e530*/  SHF.R.S32.HI R0, RZ, 0x2, R9 ;  /* 0x00000002ff007819 */ /* 0x000fe20000011409 */
[----:B------:R1:W3:Y:S02]  /*1e540*/  LDS.128 R20, [R185+0x800] ;  /* 0x00080000b9147984 */ /* 0x0002e40000000c00 */
[----:B------:R-:W-:-:S02]  /*1e550*/  IMAD R11, R245, c[0x0][0x1ec], R5 ;  /* 0x00007b00f50b7a24 */ /* 0x000fc400078e0205 */
[----:B------:R-:W-:Y:S01]  /*1e560*/  IMAD.IADD R5, R24, 0x1, -R6 ;  /* 0x0000000118057824 */ /* 0x000fe200078e0a06 */
[----:B------:R-:W-:Y:S01]  /*1e570*/  SEL R6, R2, R4, !P0 ;  /* 0x0000000402067207 */ /* 0x000fe20004000000 */
[----:B------:R-:W-:Y:S02]  /*1e580*/  @!P0 IMAD.IADD R11, R3, 0x1, R8 ;  /* 0x00000001030b8824 */ /* 0x000fe400078e0208 */
[----:B------:R-:W-:Y:S01]  /*1e590*/  IMAD R0, R5, 0x10, R0 ;  /* 0x0000001005007824 */ /* 0x000fe200078e0200 */
[----:B------:R-:W-:Y:S05]  /*1e5a0*/  @P1 BRA `(.L_x_1084) ;  /* 0x000000d000001947 */ /* 0x000fea0003800000 */
[----:B------:R-:W4:Y:S01]  /*1e5b0*/  S2R R2, SR_CTAID.X ;  /* 0x0000000000027919 */ /* 0x000f220000002500 */
[----:B------:R-:W-:Y:S01]  /*1e5c0*/  IADD3 R4, R0, 0x8, RZ ;  /* 0x0000000800047810 */ /* 0x000fe20007ffe0ff */
[C---:B----4-:R-:W-:Y:S02]  /*1e5d0*/  IMAD R3, R2.reuse, 0x40, R10 ;  /* 0x0000004002037824 */ /* 0x050fe400078e020a */
[----:B-----5:R-:W-:-:S03]  /*1e5e0*/  IMAD R2, R2, -0x40, R13 ;  /* 0xffffffc002027824 */ /* 0x020fc600078e020d */
        /* <DEDUP_REMOVED lines=9> */
.L_x_1084:
[----:B------:R-:W-:Y:S05]  /*1e680*/  BSYNC B0 ;  /* 0x0000000000007941 */ /* 0x000fea0003800000 */
.L_x_1083:
[----:B------:R-:W1:Y:S01]  /*1e690*/  S2R R10, SR_CTAID.X ;  /* 0x00000000000a7919 */ /* 0x000e620000002500 */
[--C-:B----4-:R-:W-:Y:S01]  /*1e6a0*/  SHF.R.S32.HI R3, RZ, 0x1f, R132.reuse ;  /* 0x0000001fff037819 */ /* 0x110fe20000011484 */
[----:B------:R-:W-:Y:S01]  /*1e6b0*/  IMAD.MOV.U32 R2, RZ, RZ, R132 ;  /* 0x000000ffff027224 */ /* 0x000fe200078e0084 */
[----:B------:R-:W-:Y:S01]  /*1e6c0*/  ISETP.GE.AND P1, PT, R132, c[0x0][0x220], PT ;  /* 0x0000880084007a0c */ /* 0x000fe20003f26270 */
[----:B------:R-:W-:Y:S01]  /*1e6d0*/  BSSY B0, `(.L_x_1085) ;  /* 0x0000019000007945 */ /* 0x000fe20003800000 */
[----:B------:R-:W-:Y:S01]  /*1e6e0*/  SHF.R.S32.HI R5, RZ, 0x1f, R7 ;  /* 0x0000001fff057819 */ /* 0x000fe20000011407 */
[----:B-1----:R-:W-:-:S04]  /*1e6f0*/  IMAD.SHL.U32 R10, R10, 0x40, RZ ;  /* 0x000000400a0a7824 */ /* 0x002fc800078e00ff */
[----:B------:R-:W-:Y:S01]  /*1e700*/  IMAD.WIDE.U32 R2, R10, c[0x0][0x1e8], R2 ;  /* 0x00007a000a027a25 */ /* 0x000fe200078e0002 */
[----:B------:R-:W-:-:S04]  /*1e710*/  SHF.R.S32.HI R0, RZ, 0x1f, R10 ;  /* 0x0000001fff007819 */ /* 0x000fc8000001140a */
[----:B------:R-:W-:Y:S01]  /*1e720*/  IADD3 R2, P0, R6, R2, RZ ;  /* 0x0000000206027210 */ /* 0x000fe20007f1e0ff */
[----:B------:R-:W-:-:S04]  /*1e730*/  IMAD R0, R0, c[0x0][0x1e8], RZ ;  /* 0x00007a0000007a24 */ /* 0x000fc800078e02ff */
[C---:B------:R-:W-:Y:S01]  /*1e740*/  IMAD R4, R10.reuse, c[0x0][0x1ec], R0 ;  /* 0x00007b000a047a24 */ /* 0x040fe200078e0200 */
[----:B-----5:R-:W-:Y:S01]  /*1e750*/  IADD3 R10, -R10, R13, RZ ;  /* 0x0000000d0a0a7210 */ /* 0x020fe20007ffe1ff */
[----:B------:R-:W-:-:S03]  /*1e760*/  IMAD R0, R5, c[0x0][0x1f0], RZ ;  /* 0x00007c0005007a24 */ /* 0x000fc600078e02ff */
[----:B------:R-:W-:Y:S01]  /*1e770*/  IADD3.X R3, R11, R3, R4, P0, !PT ;  /* 0x000000030b037210 */ /* 0x000fe200007fe404 */
[----:B------:R-:W-:Y:S01]  /*1e780*/  IMAD R0, R7, c[0x0][0x1f4], R0 ;  /* 0x00007d0007007a24 */ /* 0x000fe200078e0200 */
[----:B------:R-:W-:Y:S02]  /*1e790*/  ISETP.GE.OR P0, PT, R15, R10, P1 ;  /* 0x0000000a0f00720c */ /* 0x000fe40000f06670 */
[----:B------:R-:W-:Y:S01]  /*1e7a0*/  SHF.R.S32.HI R11, RZ, 0x1f, R15 ;  /* 0x0000001fff0b7819 */ /* 0x000fe2000001140f */
        /* <DEDUP_REMOVED lines=11> */
.L_x_1086:
[----:B------:R-:W-:Y:S05]  /*1e860*/  BSYNC B0 ;  /* 0x0000000000007941 */ /* 0x000fea0003800000 */
.L_x_1085:
[----:B------:R-:W-:-:S04]  /*1e870*/  IADD3 R0, R15, 0x20, RZ ;  /* 0x000000200f007810 */ /* 0x000fc80007ffe0ff */
[----:B------:R-:W-:-:S13]  /*1e880*/  ISETP.GE.OR P0, PT, R0, R10, P1 ;  /* 0x0000000a0000720c */ /* 0x000fda0000f06670 */
[----:B------:R-:W-:Y:S05]  /*1e890*/  @P0 EXIT ;  /* 0x000000000000094d */ /* 0x000fea0003800000 */
        /* <DEDUP_REMOVED lines=11> */
.L_x_1087:
        /* <DEDUP_REMOVED lines=11> */
.L_x_5193:


//--------------------- .text._ZN5flash24flash_fwd_splitkv_kernelI23Flash_fwd_kernel_traitsILi32ELi64ELi256ELi4ELb0ELb0EN7cutlass10bfloat16_tE19Flash_kernel_traitsILi32ELi64ELi256ELi4ES3_EELb1ELb0ELb0ELb0ELb0ELb0ELb1ELb0EEEvNS_16Flash_fwd_paramsE --------------------------
	.section	.text._ZN5flash24flash_fwd_splitkv_kernelI23Flash_fwd_kernel_traitsILi32ELi64ELi256ELi4ELb0ELb0EN7cutlass10bfloat16_tE19Flash_kernel_traitsILi32ELi64ELi256ELi4ES3_EELb1ELb0ELb0ELb0ELb0ELb0ELb1ELb0EEEvNS_16Flash_fwd_paramsE,"ax",@progbits
	.sectioninfo	@"SHI_REGISTERS=255"
	.align	128
        .global         _ZN5flash24flash_fwd_splitkv_kernelI23Flash_fwd_kernel_traitsILi32ELi64ELi256ELi4ELb0ELb0EN7cutlass10bfloat16_tE19Flash_kernel_traitsILi32ELi64ELi256ELi4ES3_EELb1ELb0ELb0ELb0ELb0ELb0ELb1ELb0EEEvNS_16Flash_fwd_paramsE
        .type           _ZN5flash24flash_fwd_splitkv_kernelI23Flash_fwd_kernel_traitsILi32ELi64ELi256ELi4ELb0ELb0EN7cutlass10bfloat16_tE19Flash_kernel_traitsILi32ELi64ELi256ELi4ES3_EELb1ELb0ELb0ELb0ELb0ELb0ELb1ELb0EEEvNS_16Flash_fwd_paramsE,@function
        .size           _ZN5flash24flash_fwd_splitkv_kernelI23Flash_fwd_kernel_traitsILi32ELi64ELi256ELi4ELb0ELb0EN7cutlass10bfloat16_tE19Flash_kernel_traitsILi32ELi64ELi256ELi4ES3_EELb1ELb0ELb0ELb0ELb0ELb0ELb1ELb0EEEvNS_16Flash_fwd_paramsE,(.L_x_5194 - _ZN5flash24flash_fwd_splitkv_kernelI23Flash_fwd_kernel_traitsILi32ELi64ELi256ELi4ELb0ELb0EN7cutlass10bfloat16_tE19Flash_kernel_traitsILi32ELi64ELi256ELi4ES3_EELb1ELb0ELb0ELb0ELb0ELb0ELb1ELb0EEEvNS_16Flash_fwd_paramsE)
        .other          _ZN5flash24flash_fwd_splitkv_kernelI23Flash_fwd_kernel_traitsILi32ELi64ELi256ELi4ELb0ELb0EN7cutlass10bfloat16_tE19Flash_kernel_traitsILi32ELi64ELi256ELi4ES3_EELb1ELb0ELb0ELb0ELb0ELb0ELb1ELb0EEEvNS_16Flash_fwd_paramsE,@"STO_CUDA_ENTRY STV_DEFAULT"
_ZN5flash24flash_fwd_splitkv_kernelI23Flash_fwd_kernel_traitsILi32ELi64ELi256ELi4ELb0ELb0EN7cutlass10bfloat16_tE19Flash_kernel_traitsILi32ELi64ELi256ELi4ES3_EELb1ELb0ELb0ELb0ELb0ELb0ELb1ELb0EEEvNS_16Flash_fwd_paramsE:
.text._ZN5flash24flash_fwd_splitkv_kernelI23Flash_fwd_kernel_traitsILi32ELi64ELi256ELi4ELb0ELb0EN7cutlass10bfloat16_tE19Flash_kernel_traitsILi32ELi64ELi256ELi4ES3_EELb1ELb0ELb0ELb0ELb0ELb0ELb1ELb0EEEvNS_16Flash_fwd_paramsE:
[----:B------:R-:W-:Y:S02]  /*0000*/  MOV R1, c[0x0][0x28] ;  /* 0x00000a0000017a02 */ /* 0x000fe40000000f00 */
[----:B------:R-:W1:Y:S01]  /*0010*/  I2F.U32.RP R4, c[0x0][0x1c0] ;  /* 0x0000700000047b06 */ /* 0x000e620000209000 */
[----:B------:R-:W2:Y:S01]  /*0020*/  S2R R9, SR_CTAID.Z ;  /* 0x0000000000097919 */ /* 0x000ea20000002700 */
[----:B------:R-:W-:Y:S01]  /*0030*/  IMAD.MOV.U32 R2, RZ, RZ, RZ ;  /* 0x000000ffff027224 */ /* 0x000fe200078e00ff */
[----:B------:R-:W-:Y:S01]  /*0040*/  ISETP.NE.U32.AND P1, PT, RZ, c[0x0][0x1c0], PT ;  /* 0x00007000ff007a0c */ /* 0x000fe20003f25070 */
[----:B------:R-:W-:Y:S01]  /*0050*/  IMAD.MOV.U32 R8, RZ, RZ, -0x1 ;  /* 0xffffffffff087424 */ /* 0x000fe200078e00ff */
[----:B------:R-:W-:-:S03]  /*0060*/  ULDC.64 UR6, c[0x0][0x118] ;  /* 0x0000460000067ab9 */ /* 0x000fc60000000a00 */
[----:B-1----:R-:W1:Y:S02]  /*0070*/  MUFU.RCP R3, R4 ;  /* 0x0000000400037308 */ /* 0x002e640000001000 */
[----:B-1----:R-:W-:-:S06]  /*0080*/  IADD3 R3, R3, 0xffffffe, RZ ;  /* 0x0ffffffe03037810 */ /* 0x002fcc0007ffe0ff */
[----:B------:R-:W1:Y:S02]  /*0090*/  F2I.FTZ.U32.TRUNC.NTZ R3, R3 ;  /* 0x0000000300037305 */ /* 0x000e64000021f000 */
[----:B-1----:R-:W-:-:S04]  /*00a0*/  IMAD.MOV R0, RZ, RZ, -R3 ;  /* 0x000000ffff007224 */ /* 0x002fc800078e0a03 */
[----:B------:R-:W-:Y:S02]  /*00b0*/  IMAD R5, R0, c[0x0][0x1c0], RZ ;  /* 0x0000700000057a24 */ /* 0x000fe400078e02ff */
[----:B------:R-:W1:Y:S02]  /*00c0*/  LDC.U8 R0, c[0x0][0x312] ;  /* 0x0000c480ff007b82 */ /* 0x000e640000000000 */
[----:B------:R-:W-:-:S04]  /*00d0*/  IMAD.HI.U32 R2, R3, R5, R2 ;  /* 0x0000000503027227 */ /* 0x000fc800078e0002 */
[----:B------:R-:W-:Y:S02]  /*00e0*/  IMAD.MOV.U32 R3, RZ, RZ, 0x4 ;  /* 0x00000004ff037424 */ /* 0x000fe400078e00ff */
[----:B--2---:R-:W-:-:S04]  /*00f0*/  IMAD.HI.U32 R234, R2, R9, RZ ;  /* 0x0000000902ea7227 */ /* 0x004fc800078e00ff */
[----:B------:R-:W-:-:S04]  /*0100*/  IMAD.MOV R2, RZ, RZ, -R234 ;  /* 0x000000ffff027224 */ /* 0x000fc800078e0aea */
[----:B------:R-:W-:-:S05]  /*0110*/  IMAD R2, R2, c[0x0][0x1c0], R9 ;  /* 0x0000700002027a24 */ /* 0x000fca00078e0209 */
[----:B------:R-:W-:Y:S02]  /*0120*/  ISETP.GE.U32.AND P2, PT, R2, c[0x0][0x1c0], PT ;  /* 0x0000700002007a0c */ /* 0x000fe40003f46070 */
[----:B-1----:R-:W-:-:S11]  /*0130*/  ISETP.NE.AND P3, PT, R0, RZ, PT ;  /* 0x000000ff0000720c */ /* 0x002fd60003f65270 */
[----:B------:R-:W-:Y:S02]  /*0140*/  @P2 IADD3 R2, R2, -c[0x0][0x1c0], RZ ;  /* 0x8000700002022a10 */ /* 0x000fe40007ffe0ff */
[----:B------:R-:W-:Y:S02]  /*0150*/  @P2 IADD3 R234, R234, 0x1, RZ ;  /* 0x00000001eaea2810 */ /* 0x000fe40007ffe0ff */
[----:B------:R-:W-:Y:S02]  /*0160*/  ISETP.GE.U32.AND P0, PT, R2, c[0x0][0x1c0], PT ;  /* 0x0000700002007a0c */ /* 0x000fe40003f06070 */
[----:B------:R-:W-:-:S04]  /*0170*/  ISETP.NE.U32.AND P2, PT, RZ, c[0x0][0x240], PT ;  /* 0x00009000ff007a0c */ /* 0x000fc80003f45070 */
[----:B------:R-:W-:-:S07]  /*0180*/  ISETP.NE.AND.EX P2, PT, RZ, c[0x0][0x244], PT, P2 ;  /* 0x00009100ff007a0c */ /* 0x000fce0003f45320 */
[----:B------:R-:W-:Y:S02]  /*0190*/  @P0 IADD3 R234, R234, 0x1, RZ ;  /* 0x00000001eaea0810 */ /* 0x000fe40007ffe0ff */
[----:B------:R-:W-:Y:S02]  /*01a0*/  @!P1 LOP3.LUT R234, RZ, c[0x0][0x1c0], RZ, 0x33, !PT ;  /* 0x00007000ffea9a12 */ /* 0x000fe400078e33ff */
[----:B------:R-:W-:Y:S01]  /*01b0*/  ISETP.EQ.U32.AND P1, PT, RZ, c[0x0][0x248], PT ;  /* 0x00009200ff007a0c */ /* 0x000fe20003f22070 */
[----:B------:R-:W-:Y:S01]  /*01c0*/  IMAD.MOV.U32 R6, RZ, RZ, -0x1 ;  /* 0xffffffffff067424 */ /* 0x000fe200078e00ff */
[----:B------:R-:W-:Y:S01]  /*01d0*/  ISETP.NE.U32.AND P0, PT, RZ, c[0x0][0x250], PT ;  /* 0x00009400ff007a0c */ /* 0x000fe20003f05070 */
[CC--:B------:R-:W-:Y:S01]  /*01e0*/  IMAD.WIDE R16, R234.reuse, R3.reuse, c[0x0][0x240] ;  /* 0x00009000ea107625 */ /* 0x0c0fe200078e0203 */
[----:B------:R-:W-:Y:S02]  /*01f0*/  ISETP.EQ.OR.EX P1, PT, RZ, c[0x0][0x24c], !P3, P1 ;  /* 0x00009300ff007a0c */ /* 0x000fe40005f22710 */
[----:B------:R-:W-:Y:S01]  /*0200*/  ISETP.NE.AND.EX P0, PT, RZ, c[0x0][0x254], PT, P0 ;  /* 0x00009500ff007a0c */ /* 0x000fe20003f05300 */
[----:B------:R-:W-:Y:S01]  /*0210*/  IMAD.WIDE R10, R234, R3, c[0x0][0x248] ;  /* 0x00009200ea0a7625 */ /* 0x000fe200078e0203 */
[----:B------:R-:W2:Y:S04]  /*0220*/  @P2 LDG.E R8, [R16.64] ;  /* 0x0000000610082981 */ /* 0x000ea8000c1e1900 */
[----:B------:R-:W2:Y:S01]  /*0230*/  @P2 LDG.E R13, [R16.64+0x4] ;  /* 0x00000406100d2981 */ /* 0x000ea2000c1e1900 */
[----:B------:R-:W-:-:S04]  /*0240*/  MOV R5, RZ ;  /* 0x000000ff00057202 */ /* 0x000fc80000000f00 */
[----:B------:R1:W5:Y:S02]  /*0250*/  @!P1 LDG.E R6, [R10.64] ;  /* 0x000000060a069981 */ /* 0x000364000c1e1900 */
[----:B------:R-:W-:Y:S02]  /*0260*/  @P0 IMAD.WIDE R14, R234, R3, c[0x0][0x250] ;  /* 0x00009400ea0e0625 */ /* 0x000fe400078e0203 */
[----:B------:R-:W3:Y:S04]  /*0270*/  S2R R21, SR_CTAID.X ;  /* 0x0000000000157919 */ /* 0x000ee80000002500 */
[----:B------:R1:W5:Y:S01]  /*0280*/  @P0 LDG.E R5, [R14.64] ;  /* 0x000000060e050981 */ /* 0x000362000c1e1900 */
[----:B------:R-:W-:-:S03]  /*0290*/  ISETP.NE.U32.AND P0, PT, RZ, c[0x0][0x248], PT ;  /* 0x00009200ff007a0c */ /* 0x000fc60003f05070 */
[----:B------:R-:W4:Y:S04]  /*02a0*/  S2R R7, SR_CTAID.Y ;  /* 0x0000000000077919 */ /* 0x000f280000002600 */
[----:B------:R-:W1:Y:S01]  /*02b0*/  S2R R25, SR_TID.X ;  /* 0x0000000000197919 */ /* 0x000e620000002100 */
[----:B------:R-:W-:Y:S01]  /*02c0*/  ISETP.NE.AND.EX P0, PT, RZ, c[0x0][0x24c], PT, P0 ;  /* 0x00009300ff007a0c */ /* 0x000fe20003f05300 */
[----:B------:R-:W-:-:S04]  /*02d0*/  IMAD.MOV R12, RZ, RZ, -R234 ;  /* 0x000000ffff0c7224 */ /* 0x000fc800078e0aea */
[----:B------:R-:W-:Y:S01]  /*02e0*/  IMAD R12, R12, c[0x0][0x1c0], R9 ;  /* 0x000070000c0c7a24 */ /* 0x000fe200078e0209 */
[----:B--2---:R-:W-:Y:S01]  /*02f0*/  @P2 IADD3 R2, R13, -R8, RZ ;  /* 0x800000080d022210 */ /* 0x004fe20007ffe0ff */
[----:B------:R-:W-:-:S06]  /*0300*/  @!P2 IMAD.MOV.U32 R2, RZ, RZ, c[0x0][0x214] ;  /* 0x00008500ff02a624 */ /* 0x000fcc00078e00ff */
[----:B------:R-:W-:Y:S05]  /*0310*/  @!P0 BRA `(.L_x_1088) ;  /* 0x0000004000008947 */ /* 0x000fea0003800000 */
[----:B-1-34-:R-:W2:Y:S02]  /*0320*/  @P3 LDG.E R9, [R10.64+0x4] ;  /* 0x000004060a093981 */ /* 0x01aea4000c1e1900 */
[----:B--2--5:R-:W-:-:S06]  /*0330*/  @P3 IADD3 R4, R9, -R6, RZ ;  /* 0x8000000609043210 */ /* 0x024fcc0007ffe0ff */
[----:B------:R1:W5:Y:S01]  /*0340*/  @!P3 LDG.E R4, [R10.64] ;  /* 0x000000060a04b981 */ /* 0x000362000c1e1900 */
[----:B------:R-:W-:Y:S05]  /*0350*/  BRA `(.L_x_1089) ;  /* 0x0000001000007947 */ /* 0x000fea0003800000 */
.L_x_1088:
[----:B-1-34-:R-:W-:Y:S02]  /*0360*/  MOV R4, c[0x0][0x218] ;  /* 0x0000860000047a02 */ /* 0x01afe40000000f00 */
.L_x_1089:
[----:B------:R-:W-:-:S04]  /*0370*/  ISETP.NE.U32.AND P2, PT, RZ, c[0x0][0x258], PT ;  /* 0x00009600ff007a0c */ /* 0x000fc80003f45070 */
[----:B------:R-:W-:-:S13]  /*0380*/  ISETP.NE.AND.EX P2, PT, RZ, c[0x0][0x25c], PT, P2 ;  /* 0x00009700ff007a0c */ /* 0x000fda0003f45320 */
[----:B-1----:R-:W-:-:S06]  /*0390*/  @P2 IMAD.WIDE R10, R234, R3, c[0x0][0x258] ;  /* 0x00009600ea0a2625 */ /* 0x002fcc00078e0203 */
        /* <DEDUP_REMOVED lines=9> */
[----:B------:R-:W-:Y:S01]  /*0430*/  IABS R9, c[0x0][0x10] ;  /* 0x0000040000097a13 */ /* 0x000fe20000000000 */
[----:B------:R-:W-:-:S03]  /*0440*/  IMAD.MOV.U32 R11, RZ, RZ, c[0x0][0x218] ;  /* 0x00008600ff0b7624 */ /* 0x000fc600078e00ff */
[----:B------:R-:W1:Y:S02]  /*0450*/  I2F.RP R0, R9 ;  /* 0x0000000900007306 */ /* 0x000e640000209400 */
[----:B------:R-:W-:-:S04]  /*0460*/  IADD3 R11, R11, 0xff, RZ ;  /* 0x000000ff0b0b7810 */ /* 0x000fc80007ffe0ff */
[----:B------:R-:W-:-:S04]  /*0470*/  SHF.R.S32.HI R10, RZ, 0x1f, R11 ;  /* 0x0000001fff0a7819 */ /* 0x000fc8000001140b */
[----:B------:R-:W-:-:S04]  /*0480*/  LEA.HI R10, R10, R11, RZ, 0x8 ;  /* 0x0000000b0a0a7211 */ /* 0x000fc800078f40ff */
[----:B------:R-:W-:Y:S01]  /*0490*/  LEA.HI.SX32 R10, R10, c[0x0][0x10], 0x18 ;  /* 0x000004000a0a7a11 */ /* 0x000fe200078fc2ff */
[----:B-1----:R-:W1:Y:S03]  /*04a0*/  MUFU.RCP R14, R0 ;  /* 0x00000000000e7308 */ /* 0x002e660000001000 */
[----:B------:R-:W-:Y:S02]  /*04b0*/  IADD3 R10, R10, -0x1, RZ ;  /* 0xffffffff0a0a7810 */ /* 0x000fe40007ffe0ff */
[----:B-1----:R-:W-:Y:S02]  /*04c0*/  IADD3 R14, R14, 0xffffffe, RZ ;  /* 0x0ffffffe0e0e7810 */ /* 0x002fe40007ffe0ff */
[----:B------:R-:W-:Y:S02]  /*04d0*/  IABS R0, R10 ;  /* 0x0000000a00007213 */ /* 0x000fe40000000000 */
[----:B------:R-:W1:Y:S01]  /*04e0*/  F2I.FTZ.U32.TRUNC.NTZ R15, R14 ;  /* 0x0000000e000f7305 */ /* 0x000e62000021f000 */
[----:B------:R-:W-:-:S04]  /*04f0*/  LOP3.LUT R10, R10, c[0x0][0x10], RZ, 0x3c, !PT ;  /* 0x000004000a0a7a12 */ /* 0x000fc800078e3cff */
[----:B------:R-:W-:Y:S01]  /*0500*/  ISETP.GE.AND P0, PT, R10, RZ, PT ;  /* 0x000000ff0a00720c */ /* 0x000fe20003f06270 */
[----:B-1----:R-:W-:Y:S02]  /*0510*/  IMAD.MOV R4, RZ, RZ, -R15 ;  /* 0x000000ffff047224 */ /* 0x002fe400078e0a0f */
        /* <DEDUP_REMOVED lines=12> */
[----:B------:R-:W-:-:S04]  /*05e0*/  IADD3 R0, -R2, 0x13f, R141 ;  /* 0x0000013f02007810 */ /* 0x000fc80007ffe18d */
[----:B------:R-:W-:-:S04]  /*05f0*/  IADD3 R9, R0, c[0x0][0x2e8], R137 ;  /* 0x0000ba0000097a10 */ /* 0x000fc80007ffe089 */
[----:B------:R-:W-:-:S03]  /*0600*/  SHF.R.S32.HI R0, RZ, 0x1f, R9 ;  /* 0x0000001fff007819 */ /* 0x000fc60000011409 */
[----:B------:R-:W-:Y:S02]  /*0610*/  @P2 IADD3 R11, R11, 0x1, RZ ;  /* 0x000000010b0b2810 */ /* 0x000fe40007ffe0ff */
[----:B------:R-:W-:-:S03]  /*0620*/  LEA.HI R0, R0, R9, RZ, 0x8 ;  /* 0x0000000900007211 */ /* 0x000fc600078f40ff */
[----:B------:R-:W-:Y:S01]  /*0630*/  IMAD.MOV.U32 R10, RZ, RZ, R11 ;  /* 0x000000ffff0a7224 */ /* 0x000fe200078e000b */
[----:B------:R-:W-:Y:S02]  /*0640*/  IADD3 R11, R137, 0xff, RZ ;  /* 0x000000ff890b7810 */ /* 0x000fe40007ffe0ff */
[----:B------:R-:W-:Y:S01]  /*0650*/  SHF.R.S32.HI R0, RZ, 0x8, R0 ;  /* 0x00000008ff007819 */ /* 0x000fe20000011400 */
[----:B------:R-:W-:Y:S01]  /*0660*/  @!P0 IMAD.MOV R10, RZ, RZ, -R10 ;  /* 0x000000ffff0a8224 */ /* 0x000fe200078e0a0a */
[----:B------:R-:W-:Y:S02]  /*0670*/  @!P1 LOP3.LUT R10, RZ, c[0x0][0x10], RZ, 0x33, !PT ;  /* 0x00000400ff0a9a12 */ /* 0x000fe400078e33ff */
[----:B------:R-:W-:-:S03]  /*0680*/  SHF.R.S32.HI R4, RZ, 0x1f, R11 ;  /* 0x0000001fff047819 */ /* 0x000fc6000001140b */
[----:B------:R-:W-:Y:S01]  /*0690*/  IMAD R230, R10, R7, RZ ;  /* 0x000000070ae67224 */ /* 0x000fe200078e02ff */
[----:B------:R-:W-:-:S03]  /*06a0*/  LEA.HI R4, R4, R11, RZ, 0x8 ;  /* 0x0000000b04047211 */ /* 0x000fc600078f40ff */
[----:B------:R-:W-:Y:S01]  /*06b0*/  IMAD.IADD R9, R10, 0x1, R230 ;  /* 0x000000010a097824 */ /* 0x000fe200078e02e6 */
[----:B------:R-:W-:-:S04]  /*06c0*/  SHF.R.S32.HI R4, RZ, 0x8, R4 ;  /* 0x00000008ff047819 */ /* 0x000fc80000011404 */
[----:B------:R-:W-:-:S04]  /*06d0*/  IMNMX R9, R4, R9, PT ;  /* 0x0000000904097217 */ /* 0x000fc80003800200 */
[----:B------:R-:W-:-:S04]  /*06e0*/  IMNMX R153, R9, R0, PT ;  /* 0x0000000009997217 */ /* 0x000fc80003800200 */
[----:B------:R-:W-:-:S13]  /*06f0*/  ISETP.GE.AND P0, PT, R230, R153, PT ;  /* 0x00000099e600720c */ /* 0x000fda0003f06270 */
[----:B------:R-:W-:Y:S05]  /*0700*/  @!P0 BRA `(.L_x_1090) ;  /* 0x0000034000008947 */ /* 0x000fea0003800000 */
[----:B------:R-:W-:Y:S01]  /*0710*/  SHF.R.S32.HI R0, RZ, 0x1f, R25 ;  /* 0x0000001fff007819 */ /* 0x000fe20000011419 */
[----:B------:R-:W-:-:S03]  /*0720*/  IMAD R7, R7, c[0x0][0x210], R234 ;  /* 0x0000840007077a24 */ /* 0x000fc600078e02ea */
[----:B------:R-:W-:Y:S01]  /*0730*/  LEA.HI R0, R0, R25, RZ, 0x3 ;  /* 0x0000001900007211 */ /* 0x000fe200078f18ff */
[----:B------:R-:W-:-:S03]  /*0740*/  IMAD R12, R7, c[0x0][0x1c0], R12 ;  /* 0x00007000070c7a24 */ /* 0x000fc600078e020c */
[----:B------:R-:W-:Y:S01]  /*0750*/  LOP3.LUT R4, R0, 0xfffffff8, RZ, 0xc0, !PT ;  /* 0xfffffff800047812 */ /* 0x000fe200078ec0ff */
[--C-:B------:R-:W-:Y:S01]  /*0760*/  IMAD R5, R12, c[0x0][0x214], R141.reuse ;  /* 0x000085000c057a24 */ /* 0x100fe200078e028d */
[----:B------:R-:W-:Y:S01]  /*0770*/  SHF.R.S32.HI R0, RZ, 0x3, R0 ;  /* 0x00000003ff007819 */ /* 0x000fe20000011400 */
[----:B------:R-:W-:Y:S02]  /*0780*/  IMAD.IADD R141, R2, 0x1, -R141 ;  /* 0x00000001028d7824 */ /* 0x000fe400078e0a8d */
[----:B------:R-:W-:Y:S01]  /*0790*/  IMAD.IADD R25, R25, 0x1, -R4 ;  /* 0x0000000119197824 */ /* 0x000fe200078e0a04 */
[----:B------:R-:W-:Y:S01]  /*07a0*/  IADD3 R4, R0, 0x10, RZ ;  /* 0x0000001000047810 */ /* 0x000fe20007ffe0ff */
[----:B------:R-:W-:Y:S02]  /*07b0*/  IMAD R3, R5, c[0x0][0x22c], RZ ;  /* 0x00008b0005037a24 */ /* 0x000fe400078e02ff */
[----:B------:R-:W-:Y:S01]  /*07c0*/  IMAD.SHL.U32 R8, R25, 0x4, RZ ;  /* 0x0000000419087824 */ /* 0x000fe200078e00ff */
[----:B------:R-:W-:-:S02]  /*07d0*/  ISETP.GE.AND P1, PT, R4, R141, PT ;  /* 0x0000008d0400720c */ /* 0x000fc40003f26270 */
[----:B------:R-:W-:Y:S02]  /*07e0*/  ISETP.NE.AND P3, PT, R25, RZ, PT ;  /* 0x000000ff1900720c */ /* 0x000fe40003f65270 */
[--C-:B------:R-:W-:Y:S02]  /*07f0*/  SHF.R.S32.HI R9, RZ, 0x1f, R8.reuse ;  /* 0x0000001fff097819 */ /* 0x100fe40000011408 */
[----:B------:R-:W-:Y:S02]  /*0800*/  ISETP.GE.AND P6, PT, R8, c[0x0][0x220], PT ;  /* 0x0000880008007a0c */ /* 0x000fe40003fc6270 */
[CC--:B------:R-:W-:Y:S01]  /*0810*/  ISETP.GE.OR P3, PT, R0.reuse, R141.reuse, P3 ;  /* 0x0000008d0000720c */ /* 0x0c0fe20001f66670 */
[C---:B------:R-:W-:Y:S01]  /*0820*/  IMAD.WIDE R6, R0.reuse, 0x20, R8 ;  /* 0x0000002000067825 */ /* 0x040fe200078e0208 */
[-C--:B------:R-:W-:Y:S02]  /*0830*/  ISETP.GE.OR P5, PT, R0, R141.reuse, P6 ;  /* 0x0000008d0000720c */ /* 0x080fe400037a6670 */
[----:B------:R-:W-:-:S02]  /*0840*/  ISETP.GE.OR P4, PT, R4, R141, P6 ;  /* 0x0000008d0400720c */ /* 0x000fc40003786670 */
[C---:B------:R-:W-:Y:S02]  /*0850*/  IADD3 R2, P0, R3.reuse, R6, RZ ;  /* 0x0000000603027210 */ /* 0x040fe40007f1e0ff */
[----:B------:R-:W-:Y:S02]  /*0860*/  IADD3 R4, R0, 0x20, RZ ;  /* 0x0000002000047810 */ /* 0x000fe40007ffe0ff */
[----:B------:R-:W-:Y:S02]  /*0870*/  LEA.HI.X.SX32 R3, R3, R7, 0x1, P0 ;  /* 0x0000000703037211 */ /* 0x000fe400000f0eff */
[C---:B------:R-:W-:Y:S02]  /*0880*/  LEA R6, P0, R2.reuse, c[0x0][0x1d8], 0x2 ;  /* 0x0000760002067a11 */ /* 0x040fe400078010ff */
[----:B------:R-:W-:Y:S02]  /*0890*/  ISETP.NE.OR P1, PT, R25, RZ, P1 ;  /* 0x000000ff1900720c */ /* 0x000fe40000f25670 */
[----:B------:R-:W-:-:S02]  /*08a0*/  LEA.HI.X R7, R2, c[0x0][0x1dc], R3, 0x2, P0 ;  /* 0x0000770002077a11 */ /* 0x000fc400000f1403 */
[-C--:B------:R-:W-:Y:S02]  /*08b0*/  ISETP.GE.AND P0, PT, R4, R141.reuse, PT ;  /* 0x0000008d0400720c */ /* 0x080fe40003f06270 */
[----:B------:R-:W-:Y:S01]  /*08c0*/  IADD3 R2, R0, 0x30, RZ ;  /* 0x0000003000027810 */ /* 0x000fe20007ffe0ff */
[----:B------:R1:W-:Y:S01]  /*08d0*/  @!P5 STG.E.128 [R6.64], RZ ;  /* 0x000000ff0600d986 */ /* 0x0003e2000c101d06 */
[----:B------:R-:W-:Y:S02]  /*08e0*/  ISETP.NE.OR P0, PT, R25, RZ, P0 ;  /* 0x000000ff1900720c */ /* 0x000fe40000705670 */
[----:B------:R-:W-:Y:S01]  /*08f0*/  SHF.R.S32.HI R3, RZ, 0x1f, R5 ;  /* 0x0000001fff037819 */ /* 0x000fe20000011405 */
[----:B------:R1:W-:Y:S01]  /*0900*/  @!P4 STG.E.128 [R6.64+0x800], RZ ;  /* 0x000800ff0600c986 */ /* 0x0003e2000c101d06 */
[----:B------:R-:W-:Y:S02]  /*0910*/  IADD3 R5, P2, R5, R0, RZ ;  /* 0x0000000005057210 */ /* 0x000fe40007f5e0ff */
[-C--:B------:R-:W-:Y:S01]  /*0920*/  ISETP.GE.OR P5, PT, R4, R141.reuse, P6 ;  /* 0x0000008d0400720c */ /* 0x080fe200037a6670 */
[----:B------:R-:W-:Y:S01]  /*0930*/  @!P3 IMAD.MOV.U32 R4, RZ, RZ, -0x800000 ;  /* 0xff800000ff04b424 */ /* 0x000fe200078e00ff */
[----:B------:R-:W-:-:S02]  /*0940*/  ISETP.GE.OR P6, PT, R2, R141, P6 ;  /* 0x0000008d0200720c */ /* 0x000fc400037c6670 */
[----:B------:R-:W-:Y:S01]  /*0950*/  LEA.HI.X.SX32 R0, R0, R3, 0x1, P2 ;  /* 0x0000000300007211 */ /* 0x000fe200010f0eff */
[----:B------:R-:W-:Y:S01]  /*0960*/  @!P1 IMAD.MOV.U32 R3, RZ, RZ, -0x800000 ;  /* 0xff800000ff039424 */ /* 0x000fe200078e00ff */
[----:B------:R-:W-:-:S04]  /*0970*/  LEA R8, P2, R5, c[0x0][0x208], 0x2 ;  /* 0x0000820005087a11 */ /* 0x000fc800078410ff */
[----:B------:R-:W-:Y:S01]  /*0980*/  LEA.HI.X R9, R5, c[0x0][0x20c], R0, 0x2, P2 ;  /* 0x0000830005097a11 */ /* 0x000fe200010f1400 */
[----:B------:R-:W-:Y:S02]  /*0990*/  @!P0 IMAD.MOV.U32 R0, RZ, RZ, -0x800000 ;  /* 0xff800000ff008424 */ /* 0x000fe400078e00ff */
[----:B------:R1:W-:Y:S04]  /*09a0*/  @!P5 STG.E.128 [R6.64+0x1000], RZ ;  /* 0x001000ff0600d986 */ /* 0x0003e8000c101d06 */
[----:B------:R1:W-:Y:S04]  /*09b0*/  @!P6 STG.E.128 [R6.64+0x1800], RZ ;  /* 0x001800ff0600e986 */ /* 0x0003e8000c101d06 */
[----:B------:R1:W-:Y:S01]  /*09c0*/  @!P0 STG.E [R8.64+0x80], R0 ;  /* 0x0000800008008986 */ /* 0x0003e2000c101906 */
[----:B------:R-:W-:-:S03]  /*09d0*/  ISETP.GE.AND P0, PT, R2, R141, PT ;  /* 0x0000008d0200720c */ /* 0x000fc60003f06270 */
[----:B------:R1:W-:Y:S01]  /*09e0*/  @!P1 STG.E [R8.64+0x40], R3 ;  /* 0x0000400308009986 */ /* 0x0003e2000c101906 */
[----:B------:R-:W-:-:S03]  /*09f0*/  ISETP.NE.OR P0, PT, R25, RZ, P0 ;  /* 0x000000ff1900720c */ /* 0x000fc60000705670 */
[----:B------:R1:W-:Y:S10]  /*0a00*/  @!P3 STG.E [R8.64], R4 ;  /* 0x000000040800b986 */ /* 0x0003f4000c101906 */
[----:B------:R-:W-:Y:S05]  /*0a10*/  @P0 EXIT ;  /* 0x000000000000094d */ /* 0x000fea0003800000 */
[----:B-1----:R-:W-:-:S05]  /*0a20*/  MOV R3, 0xff800000 ;  /* 0xff80000000037802 */ /* 0x002fca0000000f00 */
[----:B------:R-:W-:Y:S01]  /*0a30*/  STG.E [R8.64+0xc0], R3 ;  /* 0x0000c00308007986 */ /* 0x000fe2000c101906 */
[----:B------:R-:W-:Y:S05]  /*0a40*/  EXIT ;  /* 0x000000000000794d */ /* 0x000fea0003800000 */
.L_x_1090:
[----:B------:R-:W-:Y:S01]  /*0a50*/  ISETP.NE.U32.AND P0, PT, RZ, c[0x0][0x2b8], PT ;  /* 0x0000ae00ff007a0c */ /* 0x000fe20003f05070 */
[----:B------:R-:W-:Y:S01]  /*0a60*/  IMAD.MOV.U32 R0, RZ, RZ, R234 ;  /* 0x000000ffff007224 */ /* 0x000fe200078e00ea */
[----:B------:R-:W-:Y:S02]  /*0a70*/  ISETP.NE.U32.AND P1, PT, RZ, c[0x0][0x2c0], PT ;  /* 0x0000b000ff007a0c */ /* 0x000fe40003f25070 */
[----:B------:R-:W-:Y:S02]  /*0a80*/  ISETP.NE.AND.EX P0, PT, RZ, c[0x0][0x2bc], PT, P0 ;  /* 0x0000af00ff007a0c */ /* 0x000fe40003f05300 */
[----:B------:R-:W-:-:S11]  /*0a90*/  ISETP.NE.AND.EX P1, PT, RZ, c[0x0][0x2c4], PT, P1 ;  /* 0x0000b100ff007a0c */ /* 0x000fd60003f25310 */
[C---:B------:R-:W-:Y:S02]  /*0aa0*/  @P0 IMAD.WIDE R14, R234.reuse, R3, c[0x0][0x2b8] ;  /* 0x0000ae00ea0e0625 */ /* 0x040fe400078e0203 */
[----:B------:R-:W-:Y:S02]  /*0ab0*/  @P1 SHF.R.S32.HI R3, RZ, 0x1f, R234 ;  /* 0x0000001fff031819 */ /* 0x000fe400000114ea */
[----:B------:R-:W-:Y:S01]  /*0ac0*/  @P1 IMAD.WIDE.U32 R10, R234, c[0x0][0x2c8], RZ ;  /* 0x0000b200ea0a1a25 */ /* 0x000fe200078e00ff */
[----:B------:R-:W-:Y:S01]  /*0ad0*/  CS2R R236, SRZ ;  /* 0x0000000000ec7805 */ /* 0x000fe2000001ff00 */
[----:B------:R1:W5:Y:S01]  /*0ae0*/  @P0 LDG.E R0, [R14.64] ;  /* 0x000000060e000981 */ /* 0x000362000c1e1900 */
[----:B------:R-:W-:Y:S01]  /*0af0*/  PLOP3.LUT P6, PT, PT, PT, PT, 0x8, 0x0 ;  /* 0x000000000000781c */ /* 0x000fe20003fce170 */
[----:B------:R-:W-:Y:S01]  /*0b00*/  @P1 IMAD R3, R3, c[0x0][0x2c8], RZ ;  /* 0x0000b20003031a24 */ /* 0x000fe200078e02ff */
[----:B------:R-:W-:Y:S02]  /*0b10*/  @P1 LEA R236, P0, R10, c[0x0][0x2c0], 0x2 ;  /* 0x0000b0000aec1a11 */ /* 0x000fe400078010ff */
[----:B------:R-:W-:Y:S01]  /*0b20*/  IABS R152, c[0x0][0x2d0] ;  /* 0x0000b40000987a13 */ /* 0x000fe20000000000 */
[----:B------:R-:W-:-:S04]  /*0b30*/  @P1 IMAD R3, R234, c[0x0][0x2cc], R3 ;  /* 0x0000b300ea031a24 */ /* 0x000fc800078e0203 */
[----:B------:R-:W-:-:S05]  /*0b40*/  @P1 IMAD.IADD R3, R11, 0x1, R3 ;  /* 0x000000010b031824 */ /* 0x000fca00078e0203 */
[----:B------:R-:W-:-:S04]  /*0b50*/  @P1 SHF.L.U64.HI R3, R10, 0x2, R3 ;  /* 0x000000020a031819 */ /* 0x000fc80000010203 */
[----:B------:R-:W-:Y:S02]  /*0b60*/  @P1 IADD3.X R237, R3, c[0x0][0x2c4], RZ, P0, !PT ;  /* 0x0000b10003ed1a10 */ /* 0x000fe400007fe4ff */
[----:B------:R-:W-:-:S04]  /*0b70*/  @P1 ISETP.NE.U32.AND P0, PT, R236, RZ, PT ;  /* 0x000000ffec00120c */ /* 0x000fc80003f05070 */
[----:B------:R-:W-:-:S13]  /*0b80*/  @P1 ISETP.NE.AND.EX P6, PT, R237, RZ, PT, P0 ;  /* 0x000000ffed00120c */ /* 0x000fda0003fc5300 */
[----:B------:R-:W-:Y:S05]  /*0b90*/  @!P6 BRA `(.L_x_1091) ;  /* 0x000004700000e947 */ /* 0x000fea0003800000 */
[----:B-1----:R-:W1:Y:S01]  /*0ba0*/  I2F.RP R6, R152 ;  /* 0x0000009800067306 */ /* 0x002e620000209400 */
[----:B------:R-:W-:Y:S01]  /*0bb0*/  IMAD.MOV.U32 R4, RZ, RZ, RZ ;  /* 0x000000ffff047224 */ /* 0x000fe200078e00ff */
[----:B------:R-:W-:-:S04]  /*0bc0*/  LEA R9, R153, 0xffffff00, 0x8 ;  /* 0xffffff0099097811 */ /* 0x000fc800078e40ff */
[----:B-----5:R-:W-:Y:S02]  /*0bd0*/  IABS R0, R9 ;  /* 0x0000000900007213 */ /* 0x020fe40000000000 */
[----:B-1----:R-:W1:Y:S02]  /*0be0*/  MUFU.RCP R5, R6 ;  /* 0x0000000600057308 */ /* 0x002e640000001000 */
[----:B-1----:R-:W-:-:S06]  /*0bf0*/  IADD3 R5, R5, 0xffffffe, RZ ;  /* 0x0ffffffe05057810 */ /* 0x002fcc0007ffe0ff */
[----:B------:R-:W1:Y:S02]  /*0c00*/  F2I.FTZ.U32.TRUNC.NTZ R5, R5 ;  /* 0x0000000500057305 */ /* 0x000e64000021f000 */
[----:B-1----:R-:W-:-:S04]  /*0c10*/  IMAD.MOV R3, RZ, RZ, -R5 ;  /* 0x000000ffff037224 */ /* 0x002fc800078e0a05 */
[----:B------:R-:W-:-:S04]  /*0c20*/  IMAD R3, R3, R152, RZ ;  /* 0x0000009803037224 */ /* 0x000fc800078e02ff */
        /* <DEDUP_REMOVED lines=11> */
[----:B------:R-:W-:-:S04]  /*0ce0*/  @P2 IADD3 R4, R4, 0x1, RZ ;  /* 0x0000000104042810 */ /* 0x000fc80007ffe0ff */
[----:B------:R-:W-:-:S05]  /*0cf0*/  MOV R3, R4 ;  /* 0x0000000400037202 */ /* 0x000fca0000000f00 */
[----:B------:R-:W-:Y:S01]  /*0d00*/  @!P0 IMAD.MOV R3, RZ, RZ, -R3 ;  /* 0x000000ffff038224 */ /* 0x000fe200078e0a03 */
[----:B------:R-:W-:-:S05]  /*0d10*/  @!P1 LOP3.LUT R3, RZ, c[0x0][0x2d0], RZ, 0x33, !PT ;  /* 0x0000b400ff039a12 */ /* 0x000fca00078e33ff */
[----:B------:R-:W-:-:S06]  /*0d20*/  IMAD.WIDE R32, R3, 0x4, R236 ;  /* 0x0000000403207825 */ /* 0x000fcc00078e02ec */
[----:B------:R-:W2:Y:S01]  /*0d30*/  LDG.E R32, [R32.64] ;  /* 0x0000000620207981 */ /* 0x000ea2000c1e1900 */
[----:B------:R-:W-:-:S04]  /*0d40*/  IABS R0, c[0x0][0x1c8] ;  /* 0x0000720000007a13 */ /* 0x000fc80000000000 */
[----:B------:R-:W1:Y:S08]  /*0d50*/  I2F.RP R10, R0 ;  /* 0x00000000000a7306 */ /* 0x000e700000209400 */
[----:B-1----:R-:W1:Y:S02]  /*0d60*/  MUFU.RCP R6, R10 ;  /* 0x0000000a00067308 */ /* 0x002e640000001000 */
[----:B-1----:R-:W-:-:S06]  /*0d70*/  IADD3 R6, R6, 0xffffffe, RZ ;  /* 0x0ffffffe06067810 */ /* 0x002fcc0007ffe0ff */
[----:B------:R-:W1:Y:S02]  /*0d80*/  F2I.FTZ.U32.TRUNC.NTZ R7, R6 ;  /* 0x0000000600077305 */ /* 0x000e64000021f000 */
[----:B-1----:R-:W-:Y:S01]  /*0d90*/  IADD3 R4, RZ, -R7, RZ ;  /* 0x80000007ff047210 */ /* 0x002fe20007ffe0ff */
[----:B------:R-:W-:-:S04]  /*0da0*/  IMAD.MOV.U32 R6, RZ, RZ, RZ ;  /* 0x000000ffff067224 */ /* 0x000fc800078e00ff */
[----:B------:R-:W-:Y:S01]  /*0db0*/  IMAD R5, R4, R0, RZ ;  /* 0x0000000004057224 */ /* 0x000fe200078e02ff */
[----:B------:R-:W-:-:S03]  /*0dc0*/  IABS R4, R12 ;  /* 0x0000000c00047213 */ /* 0x000fc60000000000 */
[----:B------:R-:W-:-:S06]  /*0dd0*/  IMAD.HI.U32 R5, R7, R5, R6 ;  /* 0x0000000507057227 */ /* 0x000fcc00078e0006 */
[----:B------:R-:W-:-:S05]  /*0de0*/  IMAD.HI.U32 R16, R5, R4, RZ ;  /* 0x0000000405107227 */ /* 0x000fca00078e00ff */
[----:B------:R-:W-:-:S05]  /*0df0*/  IADD3 R5, -R16, RZ, RZ ;  /* 0x000000ff10057210 */ /* 0x000fca0007ffe1ff */
[----:B------:R-:W-:Y:S01]  /*0e00*/  IMAD R5, R0, R5, R4 ;  /* 0x0000000500057224 */ /* 0x000fe200078e0204 */
[----:B------:R-:W-:-:S04]  /*0e10*/  LOP3.LUT R4, R12, c[0x0][0x1c8], RZ, 0x3c, !PT ;  /* 0x000072000c047a12 */ /* 0x000fc800078e3cff */
[----:B------:R-:W-:-:S13]  /*0e20*/  ISETP.GT.U32.AND P0, PT, R0, R5, PT ;  /* 0x000000050000720c */ /* 0x000fda0003f04070 */
[----:B------:R-:W-:Y:S01]  /*0e30*/  @!P0 IMAD.IADD R5, R5, 0x1, -R0 ;  /* 0x0000000105058824 */ /* 0x000fe200078e0a00 */
[----:B------:R-:W-:Y:S02]  /*0e40*/  @!P0 IADD3 R16, R16, 0x1, RZ ;  /* 0x0000000110108810 */ /* 0x000fe40007ffe0ff */
[----:B------:R-:W-:Y:S02]  /*0e50*/  ISETP.GE.AND P0, PT, R4, RZ, PT ;  /* 0x000000ff0400720c */ /* 0x000fe40003f06270 */
[----:B------:R-:W-:Y:S02]  /*0e60*/  ISETP.GE.U32.AND P1, PT, R5, R0, PT ;  /* 0x000000000500720c */ /* 0x000fe40003f26070 */
[----:B------:R-:W-:-:S05]  /*0e70*/  IADD3 R0, -R3, RZ, RZ ;  /* 0x000000ff03007210 */ /* 0x000fca0007ffe1ff */
[----:B------:R-:W-:-:S05]  /*0e80*/  IMAD R9, R0, c[0x0][0x2d0], R9 ;  /* 0x0000b40000097a24 */ /* 0x000fca00078e0209 */
[----:B------:R-:W-:Y:S02]  /*0e90*/  SHF.R.S32.HI R3, RZ, 0x1f, R9 ;  /* 0x0000001fff037819 */ /* 0x000fe40000011409 */
[----:B------:R-:W-:Y:S02]  /*0ea0*/  @P1 IADD3 R16, R16, 0x1, RZ ;  /* 0x0000000110101810 */ /* 0x000fe40007ffe0ff */
[----:B------:R-:W-:Y:S01]  /*0eb0*/  ISETP.NE.AND P1, PT, RZ, c[0x0][0x1c8], PT ;  /* 0x00007200ff007a0c */ /* 0x000fe20003f25270 */
[----:B------:R-:W-:Y:S02]  /*0ec0*/  IMAD R0, R3, c[0x0][0x198], RZ ;  /* 0x0000660003007a24 */ /* 0x000fe400078e02ff */
[----:B------:R-:W-:-:S10]  /*0ed0*/  @!P0 IMAD.MOV R16, RZ, RZ, -R16 ;  /* 0x000000ffff108224 */ /* 0x000fd400078e0a10 */
[----:B------:R-:W-:Y:S02]  /*0ee0*/  @!P1 LOP3.LUT R16, RZ, c[0x0][0x1c8], RZ, 0x33, !PT ;  /* 0x00007200ff109a12 */ /* 0x000fe400078e33ff */
[----:B--2---:R-:W-:Y:S01]  /*0ef0*/  SHF.R.S32.HI R11, RZ, 0x1f, R32 ;  /* 0x0000001fff0b7819 */ /* 0x004fe20000011420 */
[----:B------:R-:W-:-:S04]  /*0f00*/  IMAD.WIDE.U32 R6, R32, c[0x0][0x180], RZ ;  /* 0x0000600020067a25 */ /* 0x000fc800078e00ff */
[C---:B------:R-:W-:Y:S02]  /*0f10*/  IMAD R5, R11.reuse, c[0x0][0x180], RZ ;  /* 0x000060000b057a24 */ /* 0x040fe400078e02ff */
[----:B------:R-:W-:Y:S02]  /*0f20*/  IMAD R11, R11, c[0x0][0x188], RZ ;  /* 0x000062000b0b7a24 */ /* 0x000fe400078e02ff */
[----:B------:R-:W-:Y:S02]  /*0f30*/  IMAD R4, R32, c[0x0][0x184], R5 ;  /* 0x0000610020047a24 */ /* 0x000fe400078e0205 */
[----:B------:R-:W-:-:S03]  /*0f40*/  IMAD R5, R9, c[0x0][0x19c], R0 ;  /* 0x0000670009057a24 */ /* 0x000fc600078e0200 */
[----:B------:R-:W-:-:S05]  /*0f50*/  IADD3 R7, R7, R4, RZ ;  /* 0x0000000407077210 */ /* 0x000fca0007ffe0ff */
[----:B------:R-:W-:Y:S01]  /*0f60*/  IMAD.WIDE.U32 R30, R9, c[0x0][0x198], R6 ;  /* 0x00006600091e7a25 */ /* 0x000fe200078e0006 */
[----:B------:R-:W-:-:S03]  /*0f70*/  SHF.R.S32.HI R7, RZ, 0x1f, R16 ;  /* 0x0000001fff077819 */ /* 0x000fc60000011410 */
[----:B------:R-:W-:Y:S02]  /*0f80*/  IMAD.IADD R31, R31, 0x1, R5 ;  /* 0x000000011f1f7824 */ /* 0x000fe400078e0205 */
[----:B------:R-:W-:Y:S02]  /*0f90*/  IMAD R5, R7, c[0x0][0x1b0], RZ ;  /* 0x00006c0007057a24 */ /* 0x000fe400078e02ff */
[C---:B------:R-:W-:Y:S02]  /*0fa0*/  IMAD R6, R32.reuse, c[0x0][0x18c], R11 ;  /* 0x0000630020067a24 */ /* 0x040fe400078e020b */
[----:B------:R-:W-:-:S04]  /*0fb0*/  IMAD.WIDE.U32 R32, R32, c[0x0][0x188], RZ ;  /* 0x0000620020207a25 */ /* 0x000fc800078e00ff */
[C---:B------:R-:W-:Y:S01]  /*0fc0*/  IMAD R4, R16.reuse, c[0x0][0x1b4], R5 ;  /* 0x00006d0010047a24 */ /* 0x040fe200078e0205 */
[----:B------:R-:W-:Y:S01]  /*0fd0*/  IADD3 R6, R33, R6, RZ ;  /* 0x0000000621067210 */ /* 0x000fe20007ffe0ff */
[----:B------:R-:W-:-:S04]  /*0fe0*/  IMAD.WIDE.U32 R30, R16, c[0x0][0x1b0], R30 ;  /* 0x00006c00101e7a25 */ /* 0x000fc800078e001e */
[----:B------:R-:W-:Y:S01]  /*0ff0*/  IMAD.IADD R4, R31, 0x1, R4 ;  /* 0x000000011f047824 */ /* 0x000fe200078e0204 */
[----:B------:R-:W-:Y:S05]  /*1000*/  BRA `(.L_x_1092) ;  /* 0x0000041000007947 */ /* 0x000fea0003800000 */
.L_x_1091:
[----:B-1----:R-:W-:-:S13]  /*1010*/  ISETP.NE.AND P3, PT, R6, -0x1, PT ;  /* 0xffffffff0600780c */ /* 0x002fda0003f65270 */
        /* <DEDUP_REMOVED lines=14> */
.L_x_1093:
[----:B------:R-:W-:Y:S02]  /*1100*/  IABS R9, c[0x0][0x1c8] ;  /* 0x0000720000097a13 */ /* 0x000fe40000000000 */
[----:B------:R-:W-:Y:S02]  /*1110*/  @P3 IADD3 R6, R5, R6, RZ ;  /* 0x0000000605063210 */ /* 0x000fe40007ffe0ff */
[----:B------:R-:W1:Y:S03]  /*1120*/  I2F.RP R11, R9 ;  /* 0x00000009000b7306 */ /* 0x000e660000209400 */
[----:B------:R-:W-:-:S04]  /*1130*/  @P3 IMAD.WIDE.U32 R32, R6, c[0x0][0x1a0], RZ ;  /* 0x0000680006203a25 */ /* 0x000fc800078e00ff */
[----:B------:R-:W-:Y:S01]  /*1140*/  @P3 IMAD R6, R6, c[0x0][0x1a4], R33 ;  /* 0x0000690006063a24 */ /* 0x000fe200078e0221 */
[----:B-1----:R-:W1:Y:S02]  /*1150*/  MUFU.RCP R14, R11 ;  /* 0x0000000b000e7308 */ /* 0x002e640000001000 */
[----:B-1----:R-:W-:Y:S01]  /*1160*/  IADD3 R14, R14, 0xffffffe, RZ ;  /* 0x0ffffffe0e0e7810 */ /* 0x002fe20007ffe0ff */
[----:B------:R-:W-:-:S05]  /*1170*/  IMAD.MOV.U32 R11, RZ, RZ, R7 ;  /* 0x000000ffff0b7224 */ /* 0x000fca00078e0007 */
        /* <DEDUP_REMOVED lines=15> */
[----:B------:R-:W-:Y:S02]  /*1270*/  ISETP.GE.U32.AND P2, PT, R4, R9, PT ;  /* 0x000000090400720c */ /* 0x000fe40003f46070 */
[----:B------:R-:W-:-:S04]  /*1280*/  LEA R9, R153, 0xffffff00, 0x8 ;  /* 0xffffff0099097811 */ /* 0x000fc800078e40ff */
[----:B------:R-:W-:Y:S01]  /*1290*/  SHF.R.S32.HI R3, RZ, 0x1f, R9 ;  /* 0x0000001fff037819 */ /* 0x000fe20000011409 */
[----:B------:R-:W-:-:S04]  /*12a0*/  IMAD.WIDE.U32 R10, R9, c[0x0][0x198], R10 ;  /* 0x00006600090a7a25 */ /* 0x000fc800078e000a */
[----:B------:R-:W-:Y:S01]  /*12b0*/  IMAD R4, R3, c[0x0][0x198], RZ ;  /* 0x0000660003047a24 */ /* 0x000fe200078e02ff */
[----:B------:R-:W-:Y:S02]  /*12c0*/  MOV R30, R10 ;  /* 0x0000000a001e7202 */ /* 0x000fe40000000f00 */
[----:B------:R-:W-:Y:S01]  /*12d0*/  @P2 IADD3 R16, R16, 0x1, RZ ;  /* 0x0000000110102810 */ /* 0x000fe20007ffe0ff */
[----:B------:R-:W-:-:S03]  /*12e0*/  IMAD R13, R9, c[0x0][0x19c], R4 ;  /* 0x00006700090d7a24 */ /* 0x000fc600078e0204 */
[----:B------:R-:W-:Y:S01]  /*12f0*/  @!P1 IADD3 R16, -R16, RZ, RZ ;  /* 0x000000ff10109210 */ /* 0x000fe20007ffe1ff */
[----:B------:R-:W-:Y:S01]  /*1300*/  IMAD.IADD R31, R11, 0x1, R13 ;  /* 0x000000010b1f7824 */ /* 0x000fe200078e020d */
[----:B------:R-:W-:-:S04]  /*1310*/  @!P0 LOP3.LUT R16, RZ, c[0x0][0x1c8], RZ, 0x33, !PT ;  /* 0x00007200ff108a12 */ /* 0x000fc800078e33ff */
[----:B------:R-:W-:Y:S01]  /*1320*/  SHF.R.S32.HI R7, RZ, 0x1f, R16 ;  /* 0x0000001fff077819 */ /* 0x000fe20000011410 */
[----:B------:R-:W-:-:S04]  /*1330*/  IMAD.WIDE.U32 R30, R16, c[0x0][0x1b0], R30 ;  /* 0x00006c00101e7a25 */ /* 0x000fc800078e001e */
[----:B------:R-:W-:-:S04]  /*1340*/  IMAD R11, R7, c[0x0][0x1b0], RZ ;  /* 0x00006c00070b7a24 */ /* 0x000fc800078e02ff */
[----:B------:R-:W-:-:S04]  /*1350*/  IMAD R4, R16, c[0x0][0x1b4], R11 ;  /* 0x00006d0010047a24 */ /* 0x000fc800078e020b */
[----:B------:R-:W-:Y:S01]  /*1360*/  IMAD.IADD R4, R31, 0x1, R4 ;  /* 0x000000011f047824 */ /* 0x000fe200078e0204 */
[----:B------:R-:W-:Y:S05]  /*1370*/  @P3 BRA `(.L_x_1092) ;  /* 0x000000a000003947 */ /* 0x000fea0003800000 */
[----:B------:R-:W-:Y:S01]  /*1380*/  SHF.R.S32.HI R10, RZ, 0x1f, R5 ;  /* 0x0000001fff0a7819 */ /* 0x000fe20000011405 */
[----:B------:R-:W-:Y:S01]  /*1390*/  IMAD.WIDE.U32 R14, R5, c[0x0][0x1a0], RZ ;  /* 0x00006800050e7a25 */ /* 0x000fe200078e00ff */
[----:B-----5:R-:W-:-:S03]  /*13a0*/  SHF.R.S32.HI R6, RZ, 0x1f, R0 ;  /* 0x0000001fff067819 */ /* 0x020fc60000011400 */
[----:B------:R-:W-:-:S04]  /*13b0*/  IMAD R10, R10, c[0x0][0x1a0], RZ ;  /* 0x000068000a0a7a24 */ /* 0x000fc800078e02ff */
[----:B------:R-:W-:Y:S02]  /*13c0*/  IMAD R10, R5, c[0x0][0x1a4], R10 ;  /* 0x00006900050a7a24 */ /* 0x000fe400078e020a */
[----:B------:R-:W-:-:S03]  /*13d0*/  IMAD R5, R6, c[0x0][0x188], RZ ;  /* 0x0000620006057a24 */ /* 0x000fc600078e02ff */
[----:B------:R-:W-:Y:S01]  /*13e0*/  IADD3 R15, R15, R10, RZ ;  /* 0x0000000a0f0f7210 */ /* 0x000fe20007ffe0ff */
[----:B------:R-:W-:-:S04]  /*13f0*/  IMAD R5, R0, c[0x0][0x18c], R5 ;  /* 0x0000630000057a24 */ /* 0x000fc800078e0205 */
[----:B------:R-:W-:-:S05]  /*1400*/  IMAD.WIDE.U32 R32, R0, c[0x0][0x188], R14 ;  /* 0x0000620000207a25 */ /* 0x000fca00078e000e */
[----:B------:R-:W-:Y:S02]  /*1410*/  IADD3 R6, R33, R5, RZ ;  /* 0x0000000521067210 */ /* 0x000fe40007ffe0ff */
.L_x_1092:
[----:B------:R-:W-:Y:S01]  /*1420*/  ISETP.NE.AND P0, PT, R8, -0x1, PT ;  /* 0xffffffff0800780c */ /* 0x000fe20003f05270 */
[----:B------:R-:W-:Y:S01]  /*1430*/  IMAD.IADD R229, R2, 0x1, -R141 ;  /* 0x0000000102e57824 */ /* 0x000fe200078e0a8d */
[----:B------:R-:W-:Y:S01]  /*1440*/  SHF.R.S32.HI R14, RZ, 0x1f, R25 ;  /* 0x0000001fff0e7819 */ /* 0x000fe20000011419 */
[----:B------:R-:W-:Y:S01]  /*1450*/  IMAD R7, R7, c[0x0][0x1b8], RZ ;  /* 0x00006e0007077a24 */ /* 0x000fe200078e02ff */
[----:B------:R-:W-:Y:S02]  /*1460*/  BSSY B0, `(.L_x_1094) ;  /* 0x0000062000007945 */ /* 0x000fe40003800000 */
[----:B------:R-:W-:Y:S01]  /*1470*/  LEA.HI R11, R14, R25, RZ, 0x2 ;  /* 0x000000190e0b7211 */ /* 0x000fe200078f10ff */
[----:B------:R-:W-:-:S03]  /*1480*/  IMAD R7, R16, c[0x0][0x1bc], R7 ;  /* 0x00006f0010077a24 */ /* 0x000fc600078e0207 */
[----:B------:R-:W-:Y:S02]  /*1490*/  LOP3.LUT R10, R11, 0xfffffffc, RZ, 0xc0, !PT ;  /* 0xfffffffc0b0a7812 */ /* 0x000fe400078ec0ff */
[----:B------:R-:W-:Y:S01]  /*14a0*/  SHF.R.S32.HI R28, RZ, 0x2, R11 ;  /* 0x00000002ff1c7819 */ /* 0x000fe2000001140b */
[----:B------:R-:W-:Y:S01]  /*14b0*/  @!P0 IMAD.WIDE.U32 R18, R234, c[0x0][0x178], RZ ;  /* 0x00005e00ea128a25 */ /* 0x000fe200078e00ff */
[----:B------:R-:W-:Y:S02]  /*14c0*/  @!P0 SHF.R.S32.HI R5, RZ, 0x1f, R234 ;  /* 0x0000001fff058819 */ /* 0x000fe400000114ea */
[----:B------:R-:W-:Y:S01]  /*14d0*/  SHF.R.S32.HI R29, RZ, 0x1f, R28 ;  /* 0x0000001fff1d7819 */ /* 0x000fe2000001141c */
[----:B------:R-:W-:Y:S02]  /*14e0*/  IMAD.IADD R233, R25, 0x1, -R10 ;  /* 0x0000000119e97824 */ /* 0x000fe400078e0a0a */
[----:B------:R-:W-:Y:S02]  /*14f0*/  @!P0 IMAD R5, R5, c[0x0][0x178], RZ ;  /* 0x00005e0005058a24 */ /* 0x000fe400078e02ff */
[----:B------:R-:W-:-:S02]  /*1500*/  IMAD.SHL.U32 R233, R233, 0x8, RZ ;  /* 0x00000008e9e97824 */ /* 0x000fc400078e00ff */
[----:B------:R-:W-:-:S03]  /*1510*/  @P0 IMAD.WIDE.U32 R22, R8, c[0x0][0x190], RZ ;  /* 0x0000640008160a25 */ /* 0x000fc600078e00ff */
[----:B------:R-:W-:Y:S01]  /*1520*/  SHF.R.S32.HI R13, RZ, 0x1f, R233 ;  /* 0x0000001fff0d7819 */ /* 0x000fe200000114e9 */
[----:B-----5:R-:W-:Y:S01]  /*1530*/  @!P0 IMAD R0, R234, c[0x0][0x17c], R5 ;  /* 0x00005f00ea008a24 */ /* 0x020fe200078e0205 */
[C---:B------:R-:W-:Y:S01]  /*1540*/  IADD3 R30, P2, R233.reuse, R30, RZ ;  /* 0x0000001ee91e7210 */ /* 0x040fe20007f5e0ff */
[----:B------:R-:W-:Y:S01]  /*1550*/  @!P0 IMAD.MOV.U32 R22, RZ, RZ, R18 ;  /* 0x000000ffff168224 */ /* 0x000fe200078e0012 */
[----:B------:R-:W-:Y:S01]  /*1560*/  LEA.HI R5, R14, R25, RZ, 0x3 ;  /* 0x000000190e057211 */ /* 0x000fe200078f18ff */
[----:B------:R-:W-:Y:S01]  /*1570*/  @P0 IMAD R8, R8, c[0x0][0x194], R23 ;  /* 0x0000650008080a24 */ /* 0x000fe200078e0217 */
[----:B------:R-:W-:Y:S01]  /*1580*/  IADD3 R32, P1, R233, R32, RZ ;  /* 0x00000020e9207210 */ /* 0x000fe20007f3e0ff */
[----:B------:R-:W-:Y:S01]  /*1590*/  @!P0 IMAD.IADD R8, R19, 0x1, R0 ;  /* 0x0000000113088824 */ /* 0x000fe200078e0200 */
[----:B------:R-:W-:Y:S01]  /*15a0*/  IADD3 R22, P0, R233, R22, RZ ;  /* 0x00000016e9167210 */ /* 0x000fe20007f1e0ff */
[C---:B------:R-:W-:Y:S01]  /*15b0*/  IMAD.X R31, R13.reuse, 0x1, R4, P2 ;  /* 0x000000010d1f7824 */ /* 0x040fe200010e0604 */
[----:B------:R-:W-:Y:S01]  /*15c0*/  SHF.R.S32.HI R0, RZ, 0x3, R5 ;  /* 0x00000003ff007819 */ /* 0x000fe20000011405 */
[----:B------:R-:W-:Y:S01]  /*15d0*/  IMAD.X R33, R13, 0x1, R6, P1 ;  /* 0x000000010d217824 */ /* 0x000fe200008e0606 */
[----:B------:R-:W-:Y:S01]  /*15e0*/  LOP3.LUT R4, R5, 0xfffffff8, RZ, 0xc0, !PT ;  /* 0xfffffff805047812 */ /* 0x000fe200078ec0ff */
[----:B------:R-:W-:Y:S01]  /*15f0*/  IMAD.X R23, R13, 0x1, R8, P0 ;  /* 0x000000010d177824 */ /* 0x000fe200000e0608 */
[----:B------:R-:W-:Y:S01]  /*1600*/  LEA.HI R15, R5, R0, RZ, 0x1 ;  /* 0x00000000050f7211 */ /* 0x000fe200078f08ff */
[----:B------:R-:W-:Y:S01]  /*1610*/  IMAD.WIDE.U32 R16, R16, c[0x0][0x1b8], R32 ;  /* 0x00006e0010107a25 */ /* 0x000fe200078e0020 */
[----:B------:R-:W-:-:S02]  /*1620*/  SHF.L.U32 R8, R0, 0x6, RZ ;  /* 0x0000000600087819 */ /* 0x000fc400000006ff */
[----:B------:R-:W-:Y:S01]  /*1630*/  LOP3.LUT R15, R15, 0xfffffffe, RZ, 0xc0, !PT ;  /* 0xfffffffe0f0f7812 */ /* 0x000fe200078ec0ff */
[----:B------:R-:W-:Y:S01]  /*1640*/  IMAD.IADD R5, R25, 0x1, -R4 ;  /* 0x0000000119057824 */ /* 0x000fe200078e0a04 */
[----:B------:R-:W-:Y:S01]  /*1650*/  LOP3.LUT R8, R8, 0xc0, RZ, 0xc0, !PT ;  /* 0x000000c008087812 */ /* 0x000fe200078ec0ff */
[----:B------:R-:W-:Y:S01]  /*1660*/  IMAD.IADD R17, R17, 0x1, R7 ;  /* 0x0000000111117824 */ /* 0x000fe200078e0207 */
[----:B------:R-:W-:Y:S01]  /*1670*/  LEA.HI R13, R11, R28, RZ, 0x1 ;  /* 0x0000001c0b0d7211 */ /* 0x000fe200078f08ff */
[----:B------:R-:W-:Y:S01]  /*1680*/  IMAD.IADD R6, R0, 0x1, -R15 ;  /* 0x0000000100067824 */ /* 0x000fe200078e0a0f */
[----:B------:R-:W-:Y:S01]  /*1690*/  LEA.HI R4, R5, R5, RZ, 0x1 ;  /* 0x0000000505047211 */ /* 0x000fe200078f08ff */
[----:B------:R-:W-:Y:S01]  /*16a0*/  IMAD R165, R29, c[0x0][0x198], RZ ;  /* 0x000066001da57a24 */ /* 0x000fe200078e02ff */
[----:B------:R-:W-:Y:S01]  /*16b0*/  LOP3.LUT R10, R8, 0x18, R233, 0xf8, !PT ;  /* 0x00000018080a7812 */ /* 0x000fe200078ef8e9 */
[----:B------:R-:W-:Y:S01]  /*16c0*/  IMAD.WIDE.U32 R30, R28, c[0x0][0x198], R30 ;  /* 0x000066001c1e7a25 */ /* 0x000fe200078e001e */
[----:B------:R-:W-:-:S02]  /*16d0*/  SHF.R.U32.HI R11, RZ, 0x3, R8 ;  /* 0x00000003ff0b7819 */ /* 0x000fc40000011608 */
[----:B------:R-:W-:Y:S01]  /*16e0*/  LOP3.LUT R8, R4, 0xfffffffe, RZ, 0xc0, !PT ;  /* 0xfffffffe04087812 */ /* 0x000fe200078ec0ff */
[----:B------:R-:W-:Y:S01]  /*16f0*/  IMAD R165, R28, c[0x0][0x19c], R165 ;  /* 0x000067001ca57a24 */ /* 0x000fe200078e02a5 */
[CC--:B------:R-:W-:Y:S01]  /*1700*/  LEA.HI R0, R14.reuse, R25.reuse, RZ, 0x5 ;  /* 0x000000190e007211 */ /* 0x0c0fe200078f28ff */
[----:B------:R-:W-:Y:S01]  /*1710*/  IMAD.WIDE R20, R21, 0x40, R28 ;  /* 0x0000004015147825 */ /* 0x000fe200078e021c */
[----:B------:R-:W-:Y:S02]  /*1720*/  LEA.HI R14, R14, R25, RZ, 0x4 ;  /* 0x000000190e0e7211 */ /* 0x000fe400078f20ff */
[----:B------:R-:W-:Y:S01]  /*1730*/  LOP3.LUT R13, R13, 0x7fffffe, RZ, 0xc0, !PT ;  /* 0x07fffffe0d0d7812 */ /* 0x000fe200078ec0ff */
[----:B------:R-:W-:Y:S01]  /*1740*/  IMAD.IADD R5, R5, 0x1, -R8 ;  /* 0x0000000105057824 */ /* 0x000fe200078e0a08 */
[----:B------:R-:W-:Y:S01]  /*1750*/  LOP3.LUT R8, R14, 0xfffffff0, RZ, 0xc0, !PT ;  /* 0xfffffff00e087812 */ /* 0x000fe200078ec0ff */
[----:B------:R-:W-:Y:S01]  /*1760*/  IMAD.IADD R165, R31, 0x1, R165 ;  /* 0x000000011fa57824 */ /* 0x000fe200078e02a5 */
[----:B------:R-:W-:Y:S01]  /*1770*/  SHF.R.S32.HI R27, RZ, 0x5, R0 ;  /* 0x00000005ff1b7819 */ /* 0x000fe20000011400 */
[----:B------:R-:W-:Y:S01]  /*1780*/  IMAD.IADD R232, R28, 0x1, -R13 ;  /* 0x000000011ce87824 */ /* 0x000fe200078e0a0d */
[----:B------:R-:W-:Y:S01]  /*1790*/  LOP3.LUT R11, R10, R11, RZ, 0x3c, !PT ;  /* 0x0000000b0a0b7212 */ /* 0x000fe200078e3cff */
[----:B------:R-:W-:Y:S01]  /*17a0*/  IMAD.IADD R8, R25, 0x1, -R8 ;  /* 0x0000000119087824 */ /* 0x000fe200078e0a08 */
[----:B------:R-:W-:Y:S01]  /*17b0*/  IADD3 R154, P0, R28, R9, RZ ;  /* 0x000000091c9a7210 */ /* 0x000fe20007f1e0ff */
[----:B------:R-:W-:Y:S01]  /*17c0*/  IMAD R232, R27, 0x8, R232 ;  /* 0x000000081be87824 */ /* 0x000fe200078e02e8 */
[----:B------:R-:W-:Y:S01]  /*17d0*/  SHF.R.S32.HI R19, RZ, 0x1f, R12 ;  /* 0x0000001fff137819 */ /* 0x000fe2000001140c */
[----:B------:R-:W-:Y:S01]  /*17e0*/  IMAD.MOV.U32 R164, RZ, RZ, R30 ;  /* 0x000000ffffa47224 */ /* 0x000fe200078e001e */
[----:B------:R-:W-:Y:S01]  /*17f0*/  LEA.HI R9, R8, R8, RZ, 0x1 ;  /* 0x0000000808097211 */ /* 0x000fe200078f08ff */
[----:B------:R-:W-:Y:S01]  /*1800*/  IMAD.U32 R232, R232, 0x20, R11 ;  /* 0x00000020e8e87824 */ /* 0x000fe200078e000b */
[----:B------:R-:W-:Y:S01]  /*1810*/  IADD3.X R3, R29, R3, RZ, P0, !PT ;  /* 0x000000031d037210 */ /* 0x000fe200007fe4ff */
[----:B------:R-:W-:Y:S01]  /*1820*/  IMAD R19, R19, c[0x0][0x1a8], RZ ;  /* 0x00006a0013137a24 */ /* 0x000fe200078e02ff */
[--C-:B------:R-:W-:Y:S01]  /*1830*/  SHF.R.S32.HI R11, RZ, 0x1, R9.reuse ;  /* 0x00000001ff0b7819 */ /* 0x100fe20000011409 */
[----:B------:R-:W-:Y:S01]  /*1840*/  IMAD.SHL.U32 R232, R232, 0x2, RZ ;  /* 0x00000002e8e87824 */ /* 0x000fe200078e00ff */
[----:B------:R-:W-:Y:S01]  /*1850*/  SHF.R.S32.HI R10, RZ, 0x1f, R9 ;  /* 0x0000001fff0a7819 */ /* 0x000fe20000011409 */
[----:B------:R-:W-:Y:S01]  /*1860*/  IMAD R3, R3, c[0x0][0x1a0], RZ ;  /* 0x0000680003037a24 */ /* 0x000fe200078e02ff */
[----:B------:R-:W-:Y:S01]  /*1870*/  ISETP.GE.AND P0, PT, R28, R229, PT ;  /* 0x000000e51c00720c */ /* 0x000fe20003f06270 */
[----:B------:R-:W-:Y:S01]  /*1880*/  IMAD R19, R12, c[0x0][0x1ac], R19 ;  /* 0x00006b000c137a24 */ /* 0x000fe200078e0213 */
[----:B------:R-:W-:Y:S01]  /*1890*/  LEA.HI R10, R10, R11, RZ, 0x2 ;  /* 0x0000000b0a0a7211 */ /* 0x000fe200078f10ff */
[C---:B------:R-:W-:Y:S01]  /*18a0*/  IMAD R157, R154.reuse, c[0x0][0x1a4], R3 ;  /* 0x000069009a9d7a24 */ /* 0x040fe200078e0203 */
[----:B------:R-:W-:Y:S01]  /*18b0*/  MOV R3, 0x10 ;  /* 0x0000001000037802 */ /* 0x000fe20000000f00 */
[----:B------:R-:W-:Y:S01]  /*18c0*/  IMAD.WIDE.U32 R154, R154, c[0x0][0x1a0], R16 ;  /* 0x000068009a9a7a25 */ /* 0x000fe200078e0010 */
[----:B------:R-:W-:-:S02]  /*18d0*/  LOP3.LUT R10, R10, 0xfffffffc, RZ, 0xc0, !PT ;  /* 0xfffffffc0a0a7812 */ /* 0x000fc400078ec0ff */
[----:B------:R-:W-:Y:S01]  /*18e0*/  LOP3.LUT R16, R0, 0xffffffe0, RZ, 0xc0, !PT ;  /* 0xffffffe000107812 */ /* 0x000fe200078ec0ff */
[----:B------:R-:W-:Y:S01]  /*18f0*/  IMAD.WIDE.U32 R12, R12, c[0x0][0x1a8], R22 ;  /* 0x00006a000c0c7a25 */ /* 0x000fe200078e0016 */
[----:B------:R-:W-:-:S03]  /*1900*/  SHF.R.S32.HI R4, RZ, 0x1, R4 ;  /* 0x00000001ff047819 */ /* 0x000fc60000011404 */
[----:B------:R-:W-:Y:S02]  /*1910*/  IMAD.IADD R7, R11, 0x1, -R10 ;  /* 0x000000010b077824 */ /* 0x000fe400078e0a0a */
[----:B------:R-:W-:Y:S02]  /*1920*/  IMAD.IADD R16, R25, 0x1, -R16 ;  /* 0x0000000119107824 */ /* 0x000fe400078e0a10 */
[----:B------:R-:W-:Y:S01]  /*1930*/  IMAD.IADD R19, R13, 0x1, R19 ;  /* 0x000000010d137824 */ /* 0x000fe200078e0213 */
[----:B------:R-:W-:Y:S01]  /*1940*/  LOP3.LUT P1, RZ, R7, 0x2, RZ, 0xc0, !PT ;  /* 0x0000000207ff7812 */ /* 0x000fe2000782c0ff */
[----:B------:R-:W-:-:S03]  /*1950*/  IMAD.IADD R157, R155, 0x1, R157 ;  /* 0x000000019b9d7824 */ /* 0x000fc600078e029d */
[----:B------:R-:W-:Y:S01]  /*1960*/  SEL R3, R3, 0xfffffff0, !P1 ;  /* 0xfffffff003037807 */ /* 0x000fe20004800000 */
        /* <DEDUP_REMOVED lines=17> */
.L_x_1095:
[----:B------:R-:W-:Y:S05]  /*1a80*/  BSYNC B0 ;  /* 0x0000000000007941 */ /* 0x000fea0003800000 */
.L_x_1094:
        /* <DEDUP_REMOVED lines=20> */
.L_x_1097:
[----:B------:R-:W-:Y:S05]  /*1bd0*/  BSYNC B0 ;  /* 0x0000000000007941 */ /* 0x000fea0003800000 */
.L_x_1096:
        /* <DEDUP_REMOVED lines=17> */
.L_x_1099:
[----:B------:R-:W-:Y:S05]  /*1cf0*/  BSYNC B0 ;  /* 0x0000000000007941 */ /* 0x000fea0003800000 */
.L_x_1098:
[----:B------:R-:W-:Y:S01]  /*1d00*/  ISETP.GE.AND P0, PT, R11, R10, PT ;  /* 0x0000000a0b00720c */ /* 0x000fe20003f06270 */
[----:B------:R-:W-:-:S12]  /*1d10*/  BSSY B0, `(.L_x_1100) ;  /* 0x000000f000007945 */ /* 0x000fd80003800000 */
[----:B------:R-:W-:Y:S05]  /*1d20*/  @P0 BRA `(.L_x_1101) ;  /* 0x000000d000000947 */ /* 0x000fea0003800000 */
[----:B------:R-:W-:-:S13]  /*1d30*/  ISETP.GE.AND P0, PT, R233, c[0x0][0x220], PT ;  /* 0x00008800e9007a0c */ /* 0x000fda0003f06270 */
[----:B------:R1:W-:Y:S01]  /*1d40*/  @P0 STS.128 [R232+0x1800], RZ ;  /* 0x001800ffe8000388 */ /* 0x0003e20000000c00 */
[----:B------:R-:W-:Y:S05]  /*1d50*/  @P0 BRA `(.L_x_1101) ;  /* 0x000000a000000947 */ /* 0x000fea0003800000 */
[----:B----4-:R-:W-:Y:S02]  /*1d60*/  IMAD.MOV.U32 R13, RZ, RZ, c[0x0][0x198] ;  /* 0x00006600ff0d7624 */ /* 0x010fe400078e00ff */
[----:B------:R-:W-:-:S03]  /*1d70*/  IMAD.MOV.U32 R12, RZ, RZ, c[0x0][0x19c] ;  /* 0x00006700ff0c7624 */ /* 0x000fc600078e00ff */
        /* <DEDUP_REMOVED lines=8> */
.L_x_1101:
[----:B------:R-:W-:Y:S05]  /*1e00*/  BSYNC B0 ;  /* 0x0000000000007941 */ /* 0x000fea0003800000 */
.L_x_1100:
[----:B--2---:R-:W-:Y:S01]  /*1e10*/  IADD3 R23, R28, 0x40, RZ ;  /* 0x000000401c177810 */ /* 0x004fe20007ffe0ff */
[----:B------:R-:W-:Y:S03]  /*1e20*/  BSSY B0, `(.L_x_1102) ;  /* 0x0000010000007945 */ /* 0x000fe60003800000 */
[----:B------:R-:W-:-:S13]  /*1e30*/  ISETP.GE.AND P0, PT, R23, R10, PT ;  /* 0x0000000a1700720c */ /* 0x000fda0003f06270 */
        /* <DEDUP_REMOVED lines=14> */
.L_x_1103:
[----:B------:R-:W-:Y:S05]  /*1f20*/  BSYNC B0 ;  /* 0x0000000000007941 */ /* 0x000fea0003800000 */
.L_x_1102:
[----:B------:R-:W-:Y:S01]  /*1f30*/  IADD3 R21, R28, 0x60, RZ ;  /* 0x000000601c157810 */ /* 0x000fe20007ffe0ff */
[----:B------:R-:W-:Y:S03]  /*1f40*/  BSSY B0, `(.L_x_1104) ;  /* 0x0000011000007945 */ /* 0x000fe60003800000 */
[----:B------:R-:W-:-:S13]  /*1f50*/  ISETP.GE.AND P0, PT, R21, R10, PT ;  /* 0x0000000a1500720c */ /* 0x000fda0003f06270 */
[----:B------:R-:W-:Y:S05]  /*1f60*/  @P0 BRA `(.L_x_1105) ;  /* 0x000000e000000947 */ /* 0x000fea0003800000 */
[----:B------:R-:W-:-:S13]  /*1f70*/  ISETP.GE.AND P0, PT, R233, c[0x0][0x220], PT ;  /* 0x00008800e9007a0c */ /* 0x000fda0003f06270 */
[----:B------:R1:W-:Y:S01]  /*1f80*/  @P0 STS.128 [R232+0x2800], RZ ;  /* 0x002800ffe8000388 */ /* 0x0003e20000000c00 */
[----:B------:R-:W-:Y:S05]  /*1f90*/  @P0 BRA `(.L_x_1105) ;  /* 0x000000b000000947 */ /* 0x000fea0003800000 */
[----:B----4-:R-:W-:Y:S01]  /*1fa0*/  IMAD.MOV.U32 R12, RZ, RZ, c[0x0][0x198] ;  /* 0x00006600ff0c7624 */ /* 0x010fe200078e00ff */
[----:B------:R-:W-:Y:S02]  /*1fb0*/  ULDC UR4, c[0x0][0x19c] ;  /* 0x0000670000047ab9 */ /* 0x000fe40000000800 */
[----:B------:R-:W-:Y:S01]  /*1fc0*/  UIMAD UR4, UR4, 0x60, URZ ;  /* 0x00000060040478a4 */ /* 0x000fe2000f8e023f */
        /* <DEDUP_REMOVED lines=8> */
.L_x_1105:
[----:B------:R-:W-:Y:S05]  /*2050*/  BSYNC B0 ;  /* 0x0000000000007941 */ /* 0x000fea0003800000 */
.L_x_1104:
[----:B----4-:R-:W-:Y:S01]  /*2060*/  IADD3 R19, R28, 0x80, RZ ;  /* 0x000000801c137810 */ /* 0x010fe20007ffe0ff */
[----:B------:R-:W-:Y:S03]  /*2070*/  BSSY B0, `(.L_x_1106) ;  /* 0x0000010000007945 */ /* 0x000fe60003800000 */
[----:B------:R-:W-:-:S13]  /*2080*/  ISETP.GE.AND P0, PT, R19, R10, PT ;  /* 0x0000000a1300720c */ /* 0x000fda0003f06270 */
[----:B------:R-:W-:Y:S05]  /*2090*/  @P0 BRA `(.L_x_1107) ;  /* 0x000000d000000947 */ /* 0x000fea0003800000 */
[----:B------:R-:W-:-:S13]  /*20a0*/  ISETP.GE.AND P0, PT, R233, c[0x0][0x220], PT ;  /* 0x00008800e9007a0c */ /* 0x000fda0003f06270 */
[----:B------:R4:W-:Y:S01]  /*20b0*/  @P0 STS.128 [R232+0x3000], RZ ;  /* 0x003000ffe8000388 */ /* 0x0009e20000000c00 */
[----:B------:R-:W-:Y:S05]  /*20c0*/  @P0 BRA `(.L_x_1107) ;  /* 0x000000a000000947 */ /* 0x000fea0003800000 */
[----:B------:R-:W-:Y:S02]  /*20d0*/  IMAD.MOV.U32 R13, RZ, RZ, c[0x0][0x198] ;  /* 0x00006600ff0d7624 */ /* 0x000fe400078e00ff */
        /* <DEDUP_REMOVED lines=9> */
.L_x_1107:
[----:B------:R-:W-:Y:S05]  /*2170*/  BSYNC B0 ;  /* 0x0000000000007941 */ /* 0x000fea0003800000 */
.L_x_1106:
[----:B------:R-:W-:Y:S01]  /*2180*/  IADD3 R17, R28, 0xa0, RZ ;  /* 0x000000a01c117810 */ /* 0x000fe20007ffe0ff */
[----:B------:R-:W-:Y:S03]  /*2190*/  BSSY B0, `(.L_x_1108) ;  /* 0x0000011000007945 */ /* 0x000fe60003800000 */
[----:B------:R-:W-:-:S13]  /*21a0*/  ISETP.GE.AND P0, PT, R17, R10, PT ;  /* 0x0000000a1100720c */ /* 0x000fda0003f06270 */
[----:B------:R-:W-:Y:S05]  /*21b0*/  @P0 BRA `(.L_x_1109) ;  /* 0x000000e000000947 */ /* 0x000fea0003800000 */
[----:B------:R-:W-:-:S13]  /*21c0*/  ISETP.GE.AND P0, PT, R233, c[0x0][0x220], PT ;  /* 0x00008800e9007a0c */ /* 0x000fda0003f06270 */
[----:B------:R1:W-:Y:S01]  /*21d0*/  @P0 STS.128 [R232+0x3800], RZ ;  /* 0x003800ffe8000388 */ /* 0x0003e20000000c00 */
[----:B------:R-:W-:Y:S05]  /*21e0*/  @P0 BRA `(.L_x_1109) ;  /* 0x000000b000000947 */ /* 0x000fea0003800000 */
[----:B------:R-:W-:Y:S01]  /*21f0*/  IMAD.MOV.U32 R12, RZ, RZ, c[0x0][0x198] ;  /* 0x00006600ff0c7624 */ /* 0x000fe200078e00ff */
[----:B------:R-:W-:Y:S02]  /*2200*/  ULDC UR4, c[0x0][0x19c] ;  /* 0x0000670000047ab9 */ /* 0x000fe40000000800 */
[----:B------:R-:W-:Y:S01]  /*2210*/  UIMAD UR4, UR4, 0xa0, URZ ;  /* 0x000000a0040478a4 */ /* 0x000fe2000f8e023f */
[----:B------:R-:W-:-:S05]  /*2220*/  IMAD.WIDE.U32 R32, R12, 0xa0, R164 ;  /* 0x000000a00c207825 */ /* 0x000fca00078e00a4 */
[----:B------:R-:W-:Y:S02]  /*2230*/  IADD3 R12, R33, UR4, RZ ;  /* 0x00000004210c7c10 */ /* 0x000fe4000fffe0ff */
[----:B-1----:R-:W-:-:S04]  /*2240*/  LEA R30, P0, R32, c[0x0][0x168], 0x1 ;  /* 0x00005a00201e7a11 */ /* 0x002fc800078008ff */
[----:B------:R-:W-:-:S05]  /*2250*/  LEA.HI.X R31, R32, c[0x0][0x16c], R12, 0x1, P0 ;  /* 0x00005b00201f7a11 */ /* 0x000fca00000f0c0c */
[----:B------:R-:W-:Y:S01]  /*2260*/  @!PT LDS RZ, [RZ] ;  /* 0x00000000fffff984 */ /* 0x000fe20000000800 */
[----:B------:R-:W-:Y:S01]  /*2270*/  @!PT LDS RZ, [RZ] ;  /* 0x00000000fffff984 */ /* 0x000fe20000000800 */
[----:B------:R-:W-:Y:S01]  /*2280*/  @!PT LDS RZ, [RZ] ;  /* 0x00000000fffff984 */ /* 0x000fe20000000800 */
[----:B------:R1:W-:Y:S04]  /*2290*/  LDGSTS.E.BYPASS.LTC128B.128 [R232+0x3800], [R30.64] ;  /* 0x038000001ee87fae */ /* 0x0003e8000b901d46 */
.L_x_1109:
[----:B------:R-:W-:Y:S05]  /*22a0*/  BSYNC B0 ;  /* 0x0000000000007941 */ /* 0x000fea0003800000 */
.L_x_1108:
        /* <DEDUP_REMOVED lines=18> */
.L_x_1111:
[----:B------:R-:W-:Y:S05]  /*23d0*/  BSYNC B0 ;  /* 0x0000000000007941 */ /* 0x000fea0003800000 */
.L_x_1110:
        /* <DEDUP_REMOVED lines=18> */
.L_x_1113:
[----:B------:R-:W-:Y:S05]  /*2500*/  BSYNC B0 ;  /* 0x0000000000007941 */ /* 0x000fea0003800000 */
.L_x_1112:
[----:B------:R-:W0:Y:S01]  /*2510*/  LDGDEPBAR ;  /* 0x00000000000079af */ /* 0x000e220000000000 */
[----:B------:R-:W-:Y:S01]  /*2520*/  ISETP.GE.AND P1, PT, R28, R10, PT ;  /* 0x0000000a1c00720c */ /* 0x000fe20003f26270 */
[----:B------:R-:W-:Y:S01]  /*2530*/  BSSY B0, `(.L_x_1114) ;  /* 0x0000012000007945 */ /* 0x000fe20003800000 */
[----:B------:R-:W-:-:S04]  /*2540*/  LEA R242, P0, R154, c[0x0][0x170], 0x1 ;  /* 0x00005c009af27a11 */ /* 0x000fc800078008ff */
[----:B------:R-:W-:Y:S01]  /*2550*/  LEA.HI.X R243, R154, c[0x0][0x174], R157, 0x1, P0 ;  /* 0x00005d009af37a11 */ /* 0x000fe200000f0c9d */
        /* <DEDUP_REMOVED lines=15> */
.L_x_1115:
[----:B------:R-:W-:Y:S05]  /*2650*/  BSYNC B0 ;  /* 0x0000000000007941 */ /* 0x000fea0003800000 */
.L_x_1114:
        /* <DEDUP_REMOVED lines=9> */
[----:B------:R-:W-:-:S04]  /*26f0*/  LEA R28, P0, R11, R242, 0x6 ;  /* 0x000000f20b1c7211 */ /* 0x000fc800078030ff */
[----:B------:R-:W-:-:S05]  /*2700*/  LEA.HI.X R29, R11, R243, R12, 0x6, P0 ;  /* 0x000000f30b1d7211 */ /* 0x000fca00000f340c */
[----:B------:R-:W-:Y:S01]  /*2710*/  @!PT LDS RZ, [RZ] ;  /* 0x00000000fffff984 */ /* 0x000fe20000000800 */
[----:B------:R-:W-:Y:S01]  /*2720*/  @!PT LDS RZ, [RZ] ;  /* 0x00000000fffff984 */ /* 0x000fe20000000800 */
[----:B------:R-:W-:Y:S01]  /*2730*/  @!PT LDS RZ, [RZ] ;  /* 0x00000000fffff984 */ /* 0x000fe20000000800 */
[----:B------:R1:W-:Y:S04]  /*2740*/  LDGSTS.E.BYPASS.LTC128B.128 [R232+0x5800], [R28.64] ;  /* 0x058000001ce87fae */ /* 0x0003e8000b901d46 */
.L_x_1117:
[----:B------:R-:W-:Y:S05]  /*2750*/  BSYNC B0 ;  /* 0x0000000000007941 */ /* 0x000fea0003800000 */
.L_x_1116:
        /* <DEDUP_REMOVED lines=15> */
.L_x_1119:
[----:B------:R-:W-:Y:S05]  /*2850*/  BSYNC B0 ;  /* 0x0000000000007941 */ /* 0x000fea0003800000 */
.L_x_1118:
        /* <DEDUP_REMOVED lines=16> */
.L_x_1121:
[----:B------:R-:W-:Y:S05]  /*2960*/  BSYNC B0 ;  /* 0x0000000000007941 */ /* 0x000fea0003800000 */
.L_x_1120:
        /* <DEDUP_REMOVED lines=15> */
.L_x_1123:
[----:B------:R-:W-:Y:S05]  /*2a60*/  BSYNC B0 ;  /* 0x0000000000007941 */ /* 0x000fea0003800000 */
.L_x_1122:
        /* <DEDUP_REMOVED lines=16> */
.L_x_1125:
[----:B------:R-:W-:Y:S05]  /*2b70*/  BSYNC B0 ;  /* 0x0000000000007941 */ /* 0x000fea0003800000 */
.L_x_1124:
        /* <DEDUP_REMOVED lines=16> */
.L_x_1127:
[----:B------:R-:W-:Y:S05]  /*2c80*/  BSYNC B0 ;  /* 0x0000000000007941 */ /* 0x000fea0003800000 */
.L_x_1126:
[----:B------:R-:W-:Y:S01]  /*2c90*/  ISETP.GE.AND P0, PT, R13, R10, PT ;  /* 0x0000000a0d00720c */ /* 0x000fe20003f06270 */
[----:B------:R-:W-:Y:S01]  /*2ca0*/  BSSY B0, `(.L_x_1128) ;  /* 0x0000013000007945 */ /* 0x000fe20003800000 */
[----:B------:R-:W-:Y:S02]  /*2cb0*/  SHF.R.S32.HI R11, RZ, 0x1f, R16 ;  /* 0x0000001fff0b7819 */ /* 0x000fe40000011410 */
[----:B------:R-:W-:Y:S02]  /*2cc0*/  SHF.R.S32.HI R14, RZ, 0x4, R14 ;  /* 0x00000004ff0e7819 */ /* 0x000fe4000001140e */
[----:B------:R-:W-:-:S04]  /*2cd0*/  LEA.HI R24, R11, R16, RZ, 0x2 ;  /* 0x000000100b187211 */ /* 0x000fc800078f10ff */
[----:B------:R-:W-:-:S03]  /*2ce0*/  SHF.R.S32.HI R24, RZ, 0x2, R24 ;  /* 0x00000002ff187819 */ /* 0x000fc60000011418 */
        /* <DEDUP_REMOVED lines=14> */
.L_x_1129:
[----:B------:R-:W-:Y:S05]  /*2dd0*/  BSYNC B0 ;  /* 0x0000000000007941 */ /* 0x000fea0003800000 */
.L_x_1128:
[----:B-1----:R-:W-:Y:S01]  /*2de0*/  LEA.HI R11, R14, R14, RZ, 0x1 ;  /* 0x0000000e0e0b7211 */ /* 0x002fe200078f08ff */
[----:B------:R-:W-:Y:S01]  /*2df0*/  IMAD.SHL.U32 R136, R7, 0x40, RZ ;  /* 0x0000004007887824 */ /* 0x000fe200078e00ff */
[----:B------:R-:W-:Y:S01]  /*2e00*/  LOP3.LUT R139, R9, 0x7fffffe, RZ, 0xc0, !PT ;  /* 0x07fffffe098b7812 */ /* 0x000fe200078ec0ff */
[----:B------:R-:W-:Y:S01]  /*2e10*/  IMAD.SHL.U32 R6, R6, 0x8, RZ ;  /* 0x0000000806067824 */ /* 0x000fe200078e00ff */
[----:B------:R-:W-:Y:S01]  /*2e20*/  SHF.R.S32.HI R9, RZ, 0x1f, R8 ;  /* 0x0000001fff097819 */ /* 0x000fe20000011408 */
[----:B------:R-:W-:Y:S01]  /*2e30*/  IMAD.SHL.U32 R158, R25, 0x2, RZ ;  /* 0x00000002199e7824 */ /* 0x000fe200078e00ff */
[----:B------:R-:W-:Y:S01]  /*2e40*/  LOP3.LUT R11, R11, 0xfffffffe, RZ, 0xc0, !PT ;  /* 0xfffffffe0b0b7812 */ /* 0x000fe200078ec0ff */
[----:B------:R-:W-:Y:S01]  /*2e50*/  IMAD.IADD R139, R8, 0x1, -R139 ;  /* 0x00000001088b7824 */ /* 0x000fe200078e0a8b */
[----:B------:R-:W-:Y:S01]  /*2e60*/  LEA.HI R138, R9, R8, RZ, 0x3 ;  /* 0x00000008098a7211 */ /* 0x000fe200078f18ff */
[----:B------:R-:W-:Y:S01]  /*2e70*/  IMAD.SHL.U32 R9, R4, 0x40, RZ ;  /* 0x0000004004097824 */ /* 0x000fe200078e00ff */
[----:B------:R-:W-:Y:S01]  /*2e80*/  LOP3.LUT R136, R136, 0xc0, RZ, 0xc0, !PT ;  /* 0x000000c088887812 */ /* 0x000fe200078ec0ff */
[----:B------:R-:W-:Y:S01]  /*2e90*/  IMAD.IADD R8, R14, 0x1, -R11 ;  /* 0x000000010e087824 */ /* 0x000fe200078e0a0b */
[----:B------:R-:W-:Y:S01]  /*2ea0*/  LOP3.LUT P0, RZ, R4, 0x2, RZ, 0xc0, !PT ;  /* 0x0000000204ff7812 */ /* 0x000fe2000780c0ff */
[----:B------:R-:W-:Y:S01]  /*2eb0*/  IMAD.SHL.U32 R138, R138, 0x20, RZ ;  /* 0x000000208a8a7824 */ /* 0x000fe200078e00ff */
[----:B------:R-:W-:Y:S01]  /*2ec0*/  LOP3.LUT R7, R9, 0xc0, RZ, 0xc0, !PT ;  /* 0x000000c009077812 */ /* 0x000fe200078ec0ff */
[C---:B------:R-:W-:Y:S01]  /*2ed0*/  IMAD.SHL.U32 R9, R8.reuse, 0x8, RZ ;  /* 0x0000000808097824 */ /* 0x040fe200078e00ff */
[----:B------:R-:W0:Y:S01]  /*2ee0*/  LDGDEPBAR ;  /* 0x00000000000079af */ /* 0x000e220000000000 */
[----:B------:R-:W-:Y:S01]  /*2ef0*/  IMAD R5, R8, 0x8, R5 ;  /* 0x0000000808057824 */ /* 0x000fe200078e0205 */
[----:B------:R-:W-:-:S02]  /*2f00*/  LOP3.LUT R138, R138, 0xffffff00, RZ, 0xc0, !PT ;  /* 0xffffff008a8a7812 */ /* 0x000fc400078ec0ff */
[----:B------:R-:W-:Y:S02]  /*2f10*/  LOP3.LUT R10, R7, 0x8, R6, 0xf8, !PT ;  /* 0x00000008070a7812 */ /* 0x000fe400078ef806 */
[----:B------:R-:W-:Y:S01]  /*2f20*/  LOP3.LUT R9, R136, 0x8, R9, 0xf8, !PT ;  /* 0x0000000888097812 */ /* 0x000fe200078ef809 */
[C---:B------:R-:W-:Y:S01]  /*2f30*/  IMAD R6, R27.reuse, 0x200, R138 ;  /* 0x000002001b067824 */ /* 0x040fe200078e028a */
[----:B------:R-:W-:Y:S01]  /*2f40*/  SHF.R.U32.HI R7, RZ, 0x3, R7 ;  /* 0x00000003ff077819 */ /* 0x000fe20000011607 */
[----:B------:R-:W-:Y:S01]  /*2f50*/  IMAD R27, R27, 0x10, R141 ;  /* 0x000000101b1b7824 */ /* 0x000fe200078e028d */
[----:B------:R-:W-:Y:S02]  /*2f60*/  SHF.R.U32.HI R136, RZ, 0x3, R136 ;  /* 0x00000003ff887819 */ /* 0x000fe40000011688 */
[----:B------:R-:W-:Y:S01]  /*2f70*/  LOP3.LUT R10, R10, R7, RZ, 0x3c, !PT ;  /* 0x000000070a0a7212 */ /* 0x000fe200078e3cff */
[----:B------:R-:W-:Y:S01]  /*2f80*/  IMAD R7, R139, 0x20, R6 ;  /* 0x000000208b077824 */ /* 0x000fe200078e0206 */
[----:B------:R-:W-:Y:S01]  /*2f90*/  LOP3.LUT R136, R9, R136, RZ, 0x3c, !PT ;  /* 0x0000008809887212 */ /* 0x000fe200078e3cff */
[----:B------:R-:W-:Y:S01]  /*2fa0*/  IMAD R139, R139, 0x20, R138 ;  /* 0x000000208b8b7824 */ /* 0x000fe200078e028a */
[----:B------:R-:W-:Y:S01]  /*2fb0*/  IADD3 R24, R27, 0x1, R24 ;  /* 0x000000011b187810 */ /* 0x000fe20007ffe018 */
[----:B------:R-:W-:-:S02]  /*2fc0*/  IMAD.U32 R226, R5, 0x20, R10 ;  /* 0x0000002005e27824 */ /* 0x000fc400078e000a */
[----:B------:R-:W-:Y:S01]  /*2fd0*/  IMAD.IADD R228, R136, 0x1, R7 ;  /* 0x0000000188e47824 */ /* 0x000fe200078e0207 */
[----:B------:R-:W-:Y:S01]  /*2fe0*/  IADD3 R2, R137, R24, -R2 ;  /* 0x0000001889027210 */ /* 0x000fe20007ffe802 */
[----:B------:R-:W-:Y:S02]  /*2ff0*/  IMAD.SHL.U32 R226, R226, 0x2, RZ ;  /* 0x00000002e2e27824 */ /* 0x000fe400078e00ff */
[----:B------:R-:W-:-:S03]  /*3000*/  IMAD.SHL.U32 R228, R228, 0x2, RZ ;  /* 0x00000002e4e47824 */ /* 0x000fc600078e00ff */
[----:B------:R-:W-:Y:S01]  /*3010*/  LDSM.16.M88.4 R12, [R226+0x1000] ;  /* 0x00100000e20c783b */ /* 0x000fe20000000200 */
[C---:B------:R-:W-:Y:S01]  /*3020*/  IADD3 R4, R226.reuse, 0x1000, RZ ;  /* 0x00001000e2047810 */ /* 0x040fe20007ffe0ff */
[----:B------:R-:W-:Y:S01]  /*3030*/  IMAD R227, R3, 0x2, R228 ;  /* 0x0000000203e37824 */ /* 0x000fe200078e02e4 */
[----:B------:R-:W-:Y:S01]  /*3040*/  IADD3 R225, R226, 0x1020, RZ ;  /* 0x00001020e2e17810 */ /* 0x000fe20007ffe0ff */
[----:B------:R-:W1:Y:S01]  /*3050*/  LDSM.16.M88.4 R20, [R228] ;  /* 0x00000000e414783b */ /* 0x000e620000000200 */
[----:B------:R-:W-:-:S03]  /*3060*/  @P0 IADD3 R225, R4, -0x20, RZ ;  /* 0xffffffe004e10810 */ /* 0x000fc60007ffe0ff */
[----:B------:R-:W-:Y:S01]  /*3070*/  LDSM.16.M88.4 R144, [R227] ;  /* 0x00000000e390783b */ /* 0x000fe20000000200 */
[C---:B------:R-:W-:Y:S02]  /*3080*/  IADD3 R222, R225.reuse, 0x400, RZ ;  /* 0x00000400e1de7810 */ /* 0x040fe40007ffe0ff */
[C---:B------:R-:W-:Y:S01]  /*3090*/  IADD3 R221, R225.reuse, 0x800, RZ ;  /* 0x00000800e1dd7810 */ /* 0x040fe20007ffe0ff */
[----:B------:R-:W-:Y:S01]  /*30a0*/  LDSM.16.M88.4 R4, [R225] ;  /* 0x00000000e104783b */ /* 0x000fe20000000200 */
[C---:B------:R-:W-:Y:S02]  /*30b0*/  IADD3 R220, R225.reuse, 0xc00, RZ ;  /* 0x00000c00e1dc7810 */ /* 0x040fe40007ffe0ff */
[C---:B------:R-:W-:Y:S01]  /*30c0*/  IADD3 R219, R225.reuse, 0x1000, RZ ;  /* 0x00001000e1db7810 */ /* 0x040fe20007ffe0ff */
[----:B------:R-:W5:Y:S01]  /*30d0*/  LDSM.16.M88.4 R132, [R226+0x1400] ;  /* 0x00140000e284783b */ /* 0x000f620000000200 */
[C---:B------:R-:W-:Y:S02]  /*30e0*/  IADD3 R218, R225.reuse, 0x1400, RZ ;  /* 0x00001400e1da7810 */ /* 0x040fe40007ffe0ff */
[C---:B------:R-:W-:Y:S01]  /*30f0*/  IADD3 R217, R225.reuse, 0x1800, RZ ;  /* 0x00001800e1d97810 */ /* 0x040fe20007ffe0ff */
[----:B------:R-:W2:Y:S01]  /*3100*/  LDSM.16.M88.4 R148, [R225+0x400] ;  /* 0x00040000e194783b */ /* 0x000ea20000000200 */
[----:B------:R-:W-:-:S02]  /*3110*/  IADD3 R216, R225, 0x1c00, RZ ;  /* 0x00001c00e1d87810 */ /* 0x000fc40007ffe0ff */
[C---:B------:R-:W-:Y:S01]  /*3120*/  IADD3 R215, R225.reuse, 0x2000, RZ ;  /* 0x00002000e1d77810 */ /* 0x040fe20007ffe0ff */
[----:B------:R-:W3:Y:S01]  /*3130*/  LDSM.16.M88.4 R124, [R226+0x1800] ;  /* 0x00180000e27c783b */ /* 0x000ee20000000200 */
[C---:B------:R-:W-:Y:S02]  /*3140*/  IADD3 R214, R225.reuse, 0x2400, RZ ;  /* 0x00002400e1d67810 */ /* 0x040fe40007ffe0ff */
[C---:B------:R-:W-:Y:S01]  /*3150*/  IADD3 R213, R225.reuse, 0x2800, RZ ;  /* 0x00002800e1d57810 */ /* 0x040fe20007ffe0ff */
[----:B------:R-:W4:Y:S01]  /*3160*/  LDSM.16.M88.4 R116, [R226+0x1c00] ;  /* 0x001c0000e274783b */ /* 0x000f220000000200 */
[C---:B------:R-:W-:Y:S02]  /*3170*/  IADD3 R212, R225.reuse, 0x2c00, RZ ;  /* 0x00002c00e1d47810 */ /* 0x040fe40007ffe0ff */
[C---:B------:R-:W-:Y:S01]  /*3180*/  IADD3 R211, R225.reuse, 0x3000, RZ ;  /* 0x00003000e1d37810 */ /* 0x040fe20007ffe0ff */
[----:B------:R-:W2:Y:S01]  /*3190*/  LDSM.16.M88.4 R108, [R226+0x2000] ;  /* 0x00200000e26c783b */ /* 0x000ea20000000200 */
[----:B------:R-:W-:-:S02]  /*31a0*/  IADD3 R210, R225, 0x3400, RZ ;  /* 0x00003400e1d27810 */ /* 0x000fc40007ffe0ff */
[C---:B------:R-:W-:Y:S01]  /*31b0*/  IADD3 R209, R225.reuse, 0x3800, RZ ;  /* 0x00003800e1d17810 */ /* 0x040fe20007ffe0ff */
[----:B------:R-:W-:Y:S01]  /*31c0*/  LDSM.16.M88.4 R100, [R226+0x2400] ;  /* 0x00240000e264783b */ /* 0x000fe20000000200 */
[----:B------:R-:W-:-:S03]  /*31d0*/  IADD3 R208, R225, 0x3c00, RZ ;  /* 0x00003c00e1d07810 */ /* 0x000fc60007ffe0ff */
[----:B------:R-:W-:Y:S01]  /*31e0*/  LDSM.16.M88.4 R92, [R226+0x2800] ;  /* 0x00280000e25c783b */ /* 0x000fe20000000200 */
[C---:B-1----:R-:W-:Y:S03]  /*31f0*/  HMMA.16816.F32.BF16 R16, R20.reuse, R12, RZ ;  /* 0x0000000c1410723c */ /* 0x042fe600000418ff */
[----:B------:R-:W-:Y:S04]  /*3200*/  LDSM.16.M88.4 R84, [R226+0x2c00] ;  /* 0x002c0000e254783b */ /* 0x000fe80000000200 */
[----:B------:R-:W-:Y:S01]  /*3210*/  LDSM.16.M88.4 R76, [R226+0x3000] ;  /* 0x00300000e24c783b */ /* 0x000fe20000000200 */
[C---:B------:R-:W-:Y:S03]  /*3220*/  HMMA.16816.F32.BF16 R12, R20.reuse, R14, RZ ;  /* 0x0000000e140c723c */ /* 0x040fe600000418ff */
[----:B------:R-:W-:Y:S04]  /*3230*/  LDSM.16.M88.4 R68, [R226+0x3400] ;  /* 0x00340000e244783b */ /* 0x000fe80000000200 */
[----:B------:R-:W-:Y:S01]  /*3240*/  LDSM.16.M88.4 R60, [R226+0x3800] ;  /* 0x00380000e23c783b */ /* 0x000fe20000000200 */
[----:B-----5:R-:W-:Y:S03]  /*3250*/  HMMA.16816.F32.BF16 R8, R20, R132, RZ ;  /* 0x000000841408723c */ /* 0x020fe600000418ff */
[----:B------:R-:W-:Y:S04]  /*3260*/  LDSM.16.M88.4 R52, [R226+0x3c00] ;  /* 0x003c0000e234783b */ /* 0x000fe80000000200 */
[----:B------:R-:W-:Y:S01]  /*3270*/  LDSM.16.M88.4 R44, [R226+0x4000] ;  /* 0x00400000e22c783b */ /* 0x000fe20000000200 */
[C---:B------:R-:W-:Y:S03]  /*3280*/  HMMA.16816.F32.BF16 R16, R144.reuse, R4, R16 ;  /* 0x000000049010723c */ /* 0x040fe60000041810 */
[----:B------:R-:W-:Y:S04]  /*3290*/  LDSM.16.M88.4 R36, [R226+0x4400] ;  /* 0x00440000e224783b */ /* 0x000fe80000000200 */
[----:B------:R-:W-:Y:S01]  /*32a0*/  LDSM.16.M88.4 R28, [R226+0x4800] ;  /* 0x00480000e21c783b */ /* 0x000fe20000000200 */
[C---:B------:R-:W-:Y:S03]  /*32b0*/  HMMA.16816.F32.BF16 R12, R144.reuse, R6, R12 ;  /* 0x00000006900c723c */ /* 0x040fe6000004180c */
[----:B------:R-:W1:Y:S04]  /*32c0*/  LDSM.16.M88.4 R4, [R226+0x4c00] ;  /* 0x004c0000e204783b */ /* 0x000e680000000200 */
[----:B------:R-:W5:Y:S01]  /*32d0*/  LDSM.16.M88.4 R140, [R225+0x800] ;  /* 0x00080000e18c783b */ /* 0x000f620000000200 */
[----:B--2---:R-:W-:Y:S08]  /*32e0*/  HMMA.16816.F32.BF16 R8, R144, R148, R8 ;  /* 0x000000949008723c */ /* 0x004ff00000041808 */
[C---:B------:R-:W-:Y:S08]  /*32f0*/  HMMA.16816.F32.BF16 R132, R20.reuse, R134, RZ ;  /* 0x000000861484723c */ /* 0x040ff000000418ff */
[C---:B---3--:R-:W-:Y:S08]  /*3300*/  HMMA.16816.F32.BF16 R128, R20.reuse, R124, RZ ;  /* 0x0000007c1480723c */ /* 0x048ff000000418ff */
[C---:B----4-:R-:W-:Y:S08]  /*3310*/  HMMA.16816.F32.BF16 R120, R20.reuse, R116, RZ ;  /* 0x000000741478723c */ /* 0x050ff000000418ff */
[C---:B------:R-:W-:Y:S08]  /*3320*/  HMMA.16816.F32.BF16 R112, R20.reuse, R108, RZ ;  /* 0x0000006c1470723c */ /* 0x040ff000000418ff */
[C---:B-1----:R-:W-:Y:S07]  /*3330*/  HMMA.16816.F32.BF16 R24, R20.reuse, R4, RZ ;  /* 0x000000041418723c */ /* 0x042fee00000418ff */
[----:B------:R-:W-:Y:S01]  /*3340*/  IADD3 R4, R2, c[0x0][0x2e8], RZ ;  /* 0x0000ba0002047a10 */ /* 0x000fe20007ffe0ff */
[----:B------:R-:W-:Y:S01]  /*3350*/  HMMA.16816.F32.BF16 R104, R20, R100, RZ ;  /* 0x000000641468723c */ /* 0x000fe200000418ff */
[----:B------:R-:W-:-:S02]  /*3360*/  LOP3.LUT R5, R158, 0x6, RZ, 0xc0, !PT ;  /* 0x000000069e057812 */ /* 0x000fc400078ec0ff */
[C---:B------:R-:W-:Y:S02]  /*3370*/  IADD3 R166, R4.reuse, 0x8, RZ ;  /* 0x0000000804a67810 */ /* 0x040fe40007ffe0ff */
[-C--:B------:R-:W-:Y:S01]  /*3380*/  IMNMX R167, R4, R137.reuse, PT ;  /* 0x0000008904a77217 */ /* 0x080fe20003800200 */
[----:B------:R-:W-:Y:S01]  /*3390*/  IMAD.IADD R2, R0, 0x1, R5 ;  /* 0x0000000100027824 */ /* 0x000fe200078e0205 */
[----:B------:R-:W-:Y:S01]  /*33a0*/  IMNMX R166, R166, R137, PT ;  /* 0x00000089a6a67217 */ /* 0x000fe20003800200 */
[----:B------:R-:W-:Y:S01]  /*33b0*/  HMMA.16816.F32.BF16 R96, R20, R92, RZ ;  /* 0x0000005c1460723c */ /* 0x000fe200000418ff */
[----:B------:R-:W-:Y:S02]  /*33c0*/  IMAD.IADD R4, R136, 0x1, R139 ;  /* 0x0000000188047824 */ /* 0x000fe400078e028b */
[C---:B------:R-:W-:Y:S01]  /*33d0*/  ISETP.GE.AND P0, PT, R2.reuse, R166, PT ;  /* 0x000000a60200720c */ /* 0x040fe20003f06270 */
[----:B------:R-:W1:Y:S01]  /*33e0*/  LDSM.16.M88.4 R136, [R225+0xc00] ;  /* 0x000c0000e188783b */ /* 0x000e620000000200 */
[----:B------:R-:W-:-:S02]  /*33f0*/  IADD3 R5, R2, 0x8, RZ ;  /* 0x0000000802057810 */ /* 0x000fc40007ffe0ff */
[----:B------:R-:W-:Y:S01]  /*3400*/  IADD3 R148, R2, 0x11, RZ ;  /* 0x0000001102947810 */ /* 0x000fe20007ffe0ff */
[C---:B------:R-:W-:Y:S01]  /*3410*/  HMMA.16816.F32.BF16 R88, R20.reuse, R84, RZ ;  /* 0x000000541458723c */ /* 0x040fe200000418ff */
[C---:B------:R-:W-:Y:S02]  /*3420*/  ISETP.GE.AND P4, PT, R5.reuse, R167, PT ;  /* 0x000000a70500720c */ /* 0x040fe40003f86270 */
[----:B------:R-:W-:Y:S02]  /*3430*/  ISETP.GE.AND P1, PT, R5, R166, PT ;  /* 0x000000a60500720c */ /* 0x000fe40003f26270 */
[----:B------:R-:W-:Y:S02]  /*3440*/  FSEL R5, R12, -INF , !P4 ;  /* 0xff8000000c057808 */ /* 0x000fe40006000000 */
[C---:B------:R-:W-:Y:S01]  /*3450*/  IADD3 R12, R2.reuse, 0x18, RZ ;  /* 0x00000018020c7810 */ /* 0x040fe20007ffe0ff */
        /* <DEDUP_REMOVED lines=20> */
[----:B------:R-:W-:Y:S07]  /*35a0*/  HMMA.16816.F32.BF16 R20, R20, R6, RZ ;  /* 0x000000061414723c */ /* 0x000fee00000418ff */
[C---:B------:R-:W-:Y:S01]  /*35b0*/  IADD3 R6, R2.reuse, 0x1, RZ ;  /* 0x0000000102067810 */ /* 0x040fe20007ffe0ff */
[----:B------:R-:W-:Y:S01]  /*35c0*/  HMMA.16816.F32.BF16 R132, R144, R150, R132 ;  /* 0x000000969084723c */ /* 0x000fe20000041884 */
[----:B------:R-:W-:-:S02]  /*35d0*/  IADD3 R7, R2, 0x9, RZ ;  /* 0x0000000902077810 */ /* 0x000fc40007ffe0ff */
[CC--:B------:R-:W-:Y:S02]  /*35e0*/  ISETP.GE.AND P2, PT, R6.reuse, R167.reuse, PT ;  /* 0x000000a70600720c */ /* 0x0c0fe40003f46270 */
[-C--:B------:R-:W-:Y:S02]  /*35f0*/  ISETP.GE.AND P5, PT, R6, R166.reuse, PT ;  /* 0x000000a60600720c */ /* 0x080fe40003fa6270 */
[----:B------:R-:W-:Y:S01]  /*3600*/  FSEL R6, R18, -INF , !P0 ;  /* 0xff80000012067808 */ /* 0x000fe20004000000 */
[----:B-----5:R-:W-:Y:S01]  /*3610*/  HMMA.16816.F32.BF16 R128, R144, R140, R128 ;  /* 0x0000008c9080723c */ /* 0x020fe20000041880 */
[C---:B------:R-:W-:Y:S02]  /*3620*/  ISETP.GE.AND P3, PT, R7.reuse, R167, PT ;  /* 0x000000a70700720c */ /* 0x040fe40003f66270 */
[----:B------:R-:W-:Y:S02]  /*3630*/  ISETP.GE.AND P0, PT, R7, R166, PT ;  /* 0x000000a60700720c */ /* 0x000fe40003f06270 */
[----:B------:R-:W-:-:S02]  /*3640*/  IADD3 R7, R2, 0x10, RZ ;  /* 0x0000001002077810 */ /* 0x000fc40007ffe0ff */
[----:B------:R-:W-:Y:S01]  /*3650*/  FSEL R17, R17, -INF , !P2 ;  /* 0xff80000011117808 */ /* 0x000fe20005000000 */
[C---:B------:R-:W-:Y:S01]  /*3660*/  HMMA.16816.F32.BF16 R124, R144.reuse, R142, R124 ;  /* 0x0000008e907c723c */ /* 0x040fe2000004187c */
[C---:B------:R-:W-:Y:S02]  /*3670*/  ISETP.GE.AND P2, PT, R7.reuse, R167, PT ;  /* 0x000000a70700720c */ /* 0x040fe40003f46270 */
[----:B------:R-:W-:Y:S02]  /*3680*/  ISETP.GE.AND P4, PT, R7, R166, PT ;  /* 0x000000a60700720c */ /* 0x000fe40003f86270 */
[----:B------:R-:W-:Y:S02]  /*3690*/  FSEL R198, R15, -INF , !P0 ;  /* 0xff8000000fc67808 */ /* 0x000fe40004000000 */
[----:B------:R-:W-:Y:S01]  /*36a0*/  FSEL R149, R8, -INF , !P2 ;  /* 0xff80000008957808 */ /* 0x000fe20005000000 */
[----:B-1----:R-:W-:Y:S01]  /*36b0*/  HMMA.16816.F32.BF16 R120, R144, R136, R120 ;  /* 0x000000889078723c */ /* 0x002fe20000041878 */
[----:B------:R-:W-:-:S02]  /*36c0*/  FSEL R18, R14, -INF , !P1 ;  /* 0xff8000000e127808 */ /* 0x000fc40004800000 */
[----:B------:R-:W-:Y:S02]  /*36d0*/  FSEL R7, R13, -INF , !P3 ;  /* 0xff8000000d077808 */ /* 0x000fe40005800000 */
[CC--:B------:R-:W-:Y:S02]  /*36e0*/  ISETP.GE.AND P0, PT, R12.reuse, R167.reuse, PT ;  /* 0x000000a70c00720c */ /* 0x0c0fe40003f06270 */
[-C--:B------:R-:W-:Y:S01]  /*36f0*/  ISETP.GE.AND P2, PT, R12, R166.reuse, PT ;  /* 0x000000a60c00720c */ /* 0x080fe20003f46270 */
[----:B------:R-:W-:Y:S01]  /*3700*/  HMMA.16816.F32.BF16 R116, R144, R138, R116 ;  /* 0x0000008a9074723c */ /* 0x000fe20000041874 */
[----:B------:R-:W1:Y:S01]  /*3710*/  LDSM.16.M88.4 R12, [R225+0x1000] ;  /* 0x00100000e10c783b */ /* 0x000e620000000200 */
[C---:B------:R-:W-:Y:S02]  /*3720*/  ISETP.GE.AND P1, PT, R148.reuse, R167, PT ;  /* 0x000000a79400720c */ /* 0x040fe40003f26270 */
[----:B------:R-:W-:Y:S02]  /*3730*/  ISETP.GE.AND P3, PT, R148, R166, PT ;  /* 0x000000a69400720c */ /* 0x000fe40003f66270 */
[----:B------:R-:W-:-:S02]  /*3740*/  IADD3 R140, R2, 0x19, RZ ;  /* 0x00000019028c7810 */ /* 0x000fc40007ffe0ff */
[----:B------:R-:W-:Y:S02]  /*3750*/  IADD3 R8, R2, 0x20, RZ ;  /* 0x0000002002087810 */ /* 0x000fe40007ffe0ff */
[----:B------:R-:W-:Y:S02]  /*3760*/  FSEL R151, R9, -INF , !P1 ;  /* 0xff80000009977808 */ /* 0x000fe40004800000 */
[----:B------:R-:W-:Y:S02]  /*3770*/  FSEL R238, R11, -INF , !P3 ;  /* 0xff8000000bee7808 */ /* 0x000fe40005800000 */
[----:B------:R-:W-:Y:S02]  /*3780*/  FSEL R143, R132, -INF , !P0 ;  /* 0xff800000848f7808 */ /* 0x000fe40004000000 */
[----:B------:R-:W-:Y:S02]  /*3790*/  FSEL R200, R10, -INF , !P4 ;  /* 0xff8000000ac87808 */ /* 0x000fe40006000000 */
[----:B------:R-:W-:-:S02]  /*37a0*/  ISETP.GE.AND P1, PT, R140, R166, PT ;  /* 0x000000a68c00720c */ /* 0x000fc40003f26270 */
[CC--:B------:R-:W-:Y:S02]  /*37b0*/  ISETP.GE.AND P3, PT, R8.reuse, R167.reuse, PT ;  /* 0x000000a70800720c */ /* 0x0c0fe40003f66270 */
[----:B------:R-:W-:Y:S02]  /*37c0*/  ISETP.GE.AND P0, PT, R8, R166, PT ;  /* 0x000000a60800720c */ /* 0x000fe40003f06270 */
        /* <DEDUP_REMOVED lines=8> */
[----:B------:R-:W-:Y:S01]  /*3850*/  ISETP.GE.AND P4, PT, R9, R166, PT ;  /* 0x000000a60900720c */ /* 0x000fe20003f86270 */
[----:B-1----:R-:W-:Y:S01]  /*3860*/  HMMA.16816.F32.BF16 R112, R144, R12, R112 ;  /* 0x0000000c9070723c */ /* 0x002fe20000041870 */
[----:B------:R-:W-:-:S02]  /*3870*/  ISETP.GE.AND P1, PT, R8, R167, PT ;  /* 0x000000a70800720c */ /* 0x000fc40003f26270 */
[----:B------:R-:W-:Y:S02]  /*3880*/  ISETP.GE.AND P3, PT, R8, R166, PT ;  /* 0x000000a60800720c */ /* 0x000fe40003f66270 */
[----:B------:R-:W1:Y:S01]  /*3890*/  LDSM.16.M88.4 R8, [R225+0x1400] ;  /* 0x00140000e108783b */ /* 0x000e620000000200 */
[----:B------:R-:W-:Y:S02]  /*38a0*/  IADD3 R132, R2, 0x29, RZ ;  /* 0x0000002902847810 */ /* 0x000fe40007ffe0ff */
[----:B------:R-:W-:Y:S01]  /*38b0*/  FSEL R196, R130, -INF , !P0 ;  /* 0xff80000082c47808 */ /* 0x000fe20004000000 */
[----:B------:R-:W-:Y:S01]  /*38c0*/  HMMA.16816.F32.BF16 R108, R144, R14, R108 ;  /* 0x0000000e906c723c */ /* 0x000fe2000004186c */
[C---:B------:R-:W-:Y:S02]  /*38d0*/  IADD3 R128, R2.reuse, 0x30, RZ ;  /* 0x0000003002807810 */ /* 0x040fe40007ffe0ff */
[----:B------:R-:W-:Y:S02]  /*38e0*/  IADD3 R130, R2, 0x31, RZ ;  /* 0x0000003102827810 */ /* 0x000fe40007ffe0ff */
[----:B------:R-:W-:-:S02]  /*38f0*/  FSEL R194, R131, -INF , !P4 ;  /* 0xff80000083c27808 */ /* 0x000fc40006000000 */
[----:B------:R-:W-:Y:S02]  /*3900*/  FSEL R129, R129, -INF , !P2 ;  /* 0xff80000081817808 */ /* 0x000fe40005000000 */
[----:B------:R-:W-:Y:S02]  /*3910*/  FSEL R131, R124, -INF , !P1 ;  /* 0xff8000007c837808 */ /* 0x000fe40004800000 */
[CC--:B------:R-:W-:Y:S02]  /*3920*/  ISETP.GE.AND P0, PT, R132.reuse, R167.reuse, PT ;  /* 0x000000a78400720c */ /* 0x0c0fe40003f06270 */
[----:B------:R-:W-:Y:S02]  /*3930*/  ISETP.GE.AND P2, PT, R132, R166, PT ;  /* 0x000000a68400720c */ /* 0x000fe40003f46270 */
[----:B------:R-:W-:Y:S02]  /*3940*/  ISETP.GE.AND P4, PT, R128, R167, PT ;  /* 0x000000a78000720c */ /* 0x000fe40003f86270 */
[----:B------:R-:W-:-:S02]  /*3950*/  FSEL R192, R126, -INF , !P3 ;  /* 0xff8000007ec07808 */ /* 0x000fc40005800000 */
[----:B------:R-:W-:Y:S02]  /*3960*/  IADD3 R124, R2, 0x38, RZ ;  /* 0x00000038027c7810 */ /* 0x000fe40007ffe0ff */
[----:B------:R-:W-:Y:S02]  /*3970*/  ISETP.GE.AND P1, PT, R128, R166, PT ;  /* 0x000000a68000720c */ /* 0x000fe40003f26270 */
[----:B------:R-:W-:Y:S02]  /*3980*/  ISETP.GE.AND P3, PT, R130, R167, PT ;  /* 0x000000a78200720c */ /* 0x000fe40003f66270 */
[----:B------:R-:W-:Y:S02]  /*3990*/  IADD3 R12, R2, 0x39, RZ ;  /* 0x00000039020c7810 */ /* 0x000fe40007ffe0ff */
[----:B------:R-:W-:Y:S02]  /*39a0*/  FSEL R139, R125, -INF , !P0 ;  /* 0xff8000007d8b7808 */ /* 0x000fe40004000000 */
[----:B------:R-:W-:-:S02]  /*39b0*/  FSEL R190, R127, -INF , !P2 ;  /* 0xff8000007fbe7808 */ /* 0x000fc40005000000 */
[----:B------:R-:W-:Y:S02]  /*39c0*/  FSEL R161, R120, -INF , !P4 ;  /* 0xff80000078a17808 */ /* 0x000fe40006000000 */
[-C--:B------:R-:W-:Y:S02]  /*39d0*/  ISETP.GE.AND P0, PT, R130, R166.reuse, PT ;  /* 0x000000a68200720c */ /* 0x080fe40003f06270 */
[C---:B------:R-:W-:Y:S01]  /*39e0*/  ISETP.GE.AND P2, PT, R124.reuse, R167, PT ;  /* 0x000000a77c00720c */ /* 0x040fe20003f46270 */
[----:B-1----:R-:W-:Y:S01]  /*39f0*/  HMMA.16816.F32.BF16 R104, R144, R8, R104 ;  /* 0x000000089068723c */ /* 0x002fe20000041868 */
[----:B------:R-:W-:Y:S02]  /*3a00*/  ISETP.GE.AND P4, PT, R124, R166, PT ;  /* 0x000000a67c00720c */ /* 0x000fe40003f86270 */
[----:B------:R-:W-:Y:S01]  /*3a10*/  FSEL R188, R122, -INF , !P1 ;  /* 0xff8000007abc7808 */ /* 0x000fe20004800000 */
[----:B------:R-:W1:Y:S01]  /*3a20*/  LDSM.16.M88.4 R124, [R225+0x1800] ;  /* 0x00180000e17c783b */ /* 0x000e620000000200 */
[----:B------:R-:W-:-:S02]  /*3a30*/  FSEL R163, R121, -INF , !P3 ;  /* 0xff80000079a37808 */ /* 0x000fc40005800000 */
[CC--:B------:R-:W-:Y:S01]  /*3a40*/  ISETP.GE.AND P1, PT, R12.reuse, R167.reuse, PT ;  /* 0x000000a70c00720c */ /* 0x0c0fe20003f26270 */
[----:B------:R-:W-:Y:S01]  /*3a50*/  HMMA.16816.F32.BF16 R100, R144, R10, R100 ;  /* 0x0000000a9064723c */ /* 0x000fe20000041864 */
[----:B------:R-:W-:Y:S02]  /*3a60*/  ISETP.GE.AND P3, PT, R12, R166, PT ;  /* 0x000000a60c00720c */ /* 0x000fe40003f66270 */
[----:B------:R-:W-:Y:S02]  /*3a70*/  IADD3 R12, R2, 0x40, RZ ;  /* 0x00000040020c7810 */ /* 0x000fe40007ffe0ff */
[----:B------:R-:W-:Y:S02]  /*3a80*/  FSEL R184, R123, -INF , !P0 ;  /* 0xff8000007bb87808 */ /* 0x000fe40004000000 */
[----:B------:R-:W-:Y:S02]  /*3a90*/  FSEL R123, R116, -INF , !P2 ;  /* 0xff800000747b7808 */ /* 0x000fe40005000000 */
        /* <DEDUP_REMOVED lines=12> */
[----:B------:R-:W2:Y:S01]  /*3b60*/  LDSM.16.M88.4 R12, [R225+0x1c00] ;  /* 0x001c0000e10c783b */ /* 0x000ea20000000200 */
[----:B------:R-:W-:-:S02]  /*3b70*/  IADD3 R8, R2, 0x49, RZ ;  /* 0x0000004902087810 */ /* 0x000fc40007ffe0ff */
[----:B------:R-:W-:Y:S01]  /*3b80*/  FSEL R180, R114, -INF , !P2 ;  /* 0xff80000072b47808 */ /* 0x000fe20005000000 */
[C---:B-1----:R-:W-:Y:S01]  /*3b90*/  HMMA.16816.F32.BF16 R96, R144.reuse, R124, R96 ;  /* 0x0000007c9060723c */ /* 0x042fe20000041860 */
[----:B------:R-:W-:Y:S02]  /*3ba0*/  FSEL R171, R113, -INF , !P4 ;  /* 0xff80000071ab7808 */ /* 0x000fe40006000000 */
[C---:B------:R-:W-:Y:S02]  /*3bb0*/  ISETP.GE.AND P2, PT, R8.reuse, R167, PT ;  /* 0x000000a70800720c */ /* 0x040fe40003f46270 */
[----:B------:R-:W-:Y:S02]  /*3bc0*/  ISETP.GE.AND P4, PT, R8, R166, PT ;  /* 0x000000a60800720c */ /* 0x000fe40003f86270 */
[----:B------:R-:W-:Y:S01]  /*3bd0*/  IADD3 R8, R2, 0x50, RZ ;  /* 0x0000005002087810 */ /* 0x000fe20007ffe0ff */
[----:B------:R-:W-:Y:S01]  /*3be0*/  HMMA.16816.F32.BF16 R92, R144, R126, R92 ;  /* 0x0000007e905c723c */ /* 0x000fe2000004185c */
[----:B------:R-:W-:-:S02]  /*3bf0*/  FSEL R178, R115, -INF , !P1 ;  /* 0xff80000073b27808 */ /* 0x000fc40004800000 */
[----:B------:R-:W-:Y:S02]  /*3c00*/  FSEL R173, R108, -INF , !P3 ;  /* 0xff8000006cad7808 */ /* 0x000fe40005800000 */
        /* <DEDUP_REMOVED lines=11> */
[----:B------:R-:W-:Y:S01]  /*3cc0*/  ISETP.GE.AND P1, PT, R8, R166, PT ;  /* 0x000000a60800720c */ /* 0x000fe20003f26270 */
[C---:B--2---:R-:W-:Y:S01]  /*3cd0*/  HMMA.16816.F32.BF16 R88, R144.reuse, R12, R88 ;  /* 0x0000000c9058723c */ /* 0x044fe20000041858 */
[----:B------:R-:W1:Y:S01]  /*3ce0*/  LDSM.16.M88.4 R8, [R225+0x2000] ;  /* 0x00200000e108783b */ /* 0x000e620000000200 */
[----:B------:R-:W-:Y:S02]  /*3cf0*/  IADD3 R108, R2, 0x59, RZ ;  /* 0x00000059026c7810 */ /* 0x000fe40007ffe0ff */
[----:B------:R-:W-:Y:S02]  /*3d00*/  FSEL R172, R106, -INF , !P3 ;  /* 0xff8000006aac7808 */ /* 0x000fe40005800000 */
[C---:B------:R-:W-:Y:S02]  /*3d10*/  IADD3 R104, R2.reuse, 0x60, RZ ;  /* 0x0000006002687810 */ /* 0x040fe40007ffe0ff */
[----:B------:R-:W-:Y:S01]  /*3d20*/  IADD3 R106, R2, 0x61, RZ ;  /* 0x00000061026a7810 */ /* 0x000fe20007ffe0ff */
[----:B------:R-:W-:Y:S01]  /*3d30*/  HMMA.16816.F32.BF16 R84, R144, R14, R84 ;  /* 0x0000000e9054723c */ /* 0x000fe20000041854 */
[----:B------:R-:W-:-:S02]  /*3d40*/  FSEL R105, R105, -INF , !P0 ;  /* 0xff80000069697808 */ /* 0x000fc40004000000 */
[----:B------:R-:W-:Y:S02]  /*3d50*/  FSEL R168, R107, -INF , !P2 ;  /* 0xff8000006ba87808 */ /* 0x000fe40005000000 */
[----:B------:R-:W-:Y:S02]  /*3d60*/  FSEL R125, R100, -INF , !P4 ;  /* 0xff800000647d7808 */ /* 0x000fe40006000000 */
[----:B------:R-:W-:Y:S02]  /*3d70*/  ISETP.GE.AND P0, PT, R108, R166, PT ;  /* 0x000000a66c00720c */ /* 0x000fe40003f06270 */
[----:B------:R-:W-:Y:S02]  /*3d80*/  ISETP.GE.AND P2, PT, R104, R167, PT ;  /* 0x000000a76800720c */ /* 0x000fe40003f46270 */
[----:B------:R-:W-:Y:S02]  /*3d90*/  FSEL R162, R102, -INF , !P1 ;  /* 0xff80000066a27808 */ /* 0x000fe40004800000 */
[----:B------:R-:W-:-:S02]  /*3da0*/  IADD3 R100, R2, 0x68, RZ ;  /* 0x0000006802647810 */ /* 0x000fc40007ffe0ff */
[-C--:B------:R-:W-:Y:S02]  /*3db0*/  ISETP.GE.AND P3, PT, R108, R167.reuse, PT ;  /* 0x000000a76c00720c */ /* 0x080fe40003f66270 */
[----:B------:R-:W-:Y:S02]  /*3dc0*/  ISETP.GE.AND P4, PT, R104, R166, PT ;  /* 0x000000a66800720c */ /* 0x000fe40003f86270 */
[----:B------:R-:W-:Y:S02]  /*3dd0*/  ISETP.GE.AND P1, PT, R106, R167, PT ;  /* 0x000000a76a00720c */ /* 0x000fe40003f26270 */
[----:B------:R-:W-:Y:S02]  /*3de0*/  IADD3 R12, R2, 0x69, RZ ;  /* 0x00000069020c7810 */ /* 0x000fe40007ffe0ff */
[----:B------:R-:W-:Y:S02]  /*3df0*/  FSEL R170, R103, -INF , !P0 ;  /* 0xff80000067aa7808 */ /* 0x000fe40004000000 */
[----:B------:R-:W-:-:S02]  /*3e00*/  FSEL R179, R96, -INF , !P2 ;  /* 0xff80000060b37808 */ /* 0x000fc40005000000 */
[----:B------:R-:W-:Y:S02]  /*3e10*/  FSEL R175, R101, -INF , !P3 ;  /* 0xff80000065af7808 */ /* 0x000fe40005800000 */
[C---:B------:R-:W-:Y:S02]  /*3e20*/  ISETP.GE.AND P0, PT, R100.reuse, R167, PT ;  /* 0x000000a76400720c */ /* 0x040fe40003f06270 */
[-C--:B------:R-:W-:Y:S01]  /*3e30*/  ISETP.GE.AND P2, PT, R100, R166.reuse, PT ;  /* 0x000000a66400720c */ /* 0x080fe20003f46270 */
[----:B-1----:R-:W-:Y:S01]  /*3e40*/  HMMA.16816.F32.BF16 R80, R144, R8, R80 ;  /* 0x000000089050723c */ /* 0x002fe20000041850 */
[----:B------:R-:W-:Y:S01]  /*3e50*/  FSEL R160, R98, -INF , !P4 ;  /* 0xff80000062a07808 */ /* 0x000fe20006000000 */
[----:B------:R-:W1:Y:S01]  /*3e60*/  LDSM.16.M88.4 R100, [R225+0x2400] ;  /* 0x00240000e164783b */ /* 0x000e620000000200 */
[----:B------:R-:W-:Y:S02]  /*3e70*/  FSEL R181, R97, -INF , !P1 ;  /* 0xff80000061b57808 */ /* 0x000fe40004800000 */
[----:B------:R-:W-:-:S02]  /*3e80*/  ISETP.GE.AND P3, PT, R106, R166, PT ;  /* 0x000000a66a00720c */ /* 0x000fc40003f66270 */
        /* <DEDUP_REMOVED lines=19> */
[----:B------:R-:W-:Y:S01]  /*3fc0*/  IADD3 R8, R2, 0x79, RZ ;  /* 0x0000007902087810 */ /* 0x000fe20007ffe0ff */
[----:B-1----:R-:W-:Y:S01]  /*3fd0*/  HMMA.16816.F32.BF16 R72, R144, R100, R72 ;  /* 0x000000649048723c */ /* 0x002fe20000041848 */
[----:B------:R-:W-:-:S02]  /*3fe0*/  FSEL R142, R90, -INF , !P0 ;  /* 0xff8000005a8e7808 */ /* 0x000fc40004000000 */
[----:B------:R-:W-:Y:S02]  /*3ff0*/  FSEL R189, R89, -INF , !P2 ;  /* 0xff80000059bd7808 */ /* 0x000fe40005000000 */
[C---:B------:R-:W-:Y:S02]  /*4000*/  ISETP.GE.AND P0, PT, R8.reuse, R167, PT ;  /* 0x000000a70800720c */ /* 0x040fe40003f06270 */
[----:B------:R-:W-:Y:S01]  /*4010*/  ISETP.GE.AND P2, PT, R8, R166, PT ;  /* 0x000000a60800720c */ /* 0x000fe20003f46270 */
[----:B------:R-:W-:Y:S01]  /*4020*/  HMMA.16816.F32.BF16 R68, R144, R102, R68 ;  /* 0x000000669044723c */ /* 0x000fe20000041844 */
[----:B------:R-:W-:Y:S02]  /*4030*/  IADD3 R8, R2, 0x80, RZ ;  /* 0x0000008002087810 */ /* 0x000fe40007ffe0ff */
        /* <DEDUP_REMOVED lines=8> */
[----:B------:R-:W-:Y:S02]  /*40c0*/  FSEL R140, R87, -INF , !P2 ;  /* 0xff800000578c7808 */ /* 0x000fe40005000000 */
[----:B------:R-:W-:Y:S02]  /*40d0*/  FSEL R101, R80, -INF , !P4 ;  /* 0xff80000050657808 */ /* 0x000fe40006000000 */
[CC--:B------:R-:W-:Y:S02]  /*40e0*/  ISETP.GE.AND P3, PT, R9.reuse, R167.reuse, PT ;  /* 0x000000a70900720c */ /* 0x0c0fe40003f66270 */
[-C--:B------:R-:W-:Y:S02]  /*40f0*/  ISETP.GE.AND P0, PT, R9, R166.reuse, PT ;  /* 0x000000a60900720c */ /* 0x080fe40003f06270 */
[----:B------:R-:W-:Y:S02]  /*4100*/  IADD3 R84, R2, 0x89, RZ ;  /* 0x0000008902547810 */ /* 0x000fe40007ffe0ff */
[C---:B------:R-:W-:Y:S01]  /*4110*/  ISETP.GE.AND P2, PT, R8.reuse, R167, PT ;  /* 0x000000a70800720c */ /* 0x040fe20003f46270 */
[----:B--2---:R-:W-:Y:S01]  /*4120*/  HMMA.16816.F32.BF16 R60, R144, R14, R60 ;  /* 0x0000000e903c723c */ /* 0x004fe2000004183c */
[----:B------:R-:W-:-:S02]  /*4130*/  ISETP.GE.AND P4, PT, R8, R166, PT ;  /* 0x000000a60800720c */ /* 0x000fc40003f86270 */
[----:B------:R-:W1:Y:S01]  /*4140*/  LDSM.16.M88.4 R8, [R225+0x2c00] ;  /* 0x002c0000e108783b */ /* 0x000e620000000200 */
[----:B------:R-:W-:Y:S02]  /*4150*/  FSEL R134, R82, -INF , !P1 ;  /* 0xff80000052867808 */ /* 0x000fe40004800000 */
[----:B------:R-:W-:Y:S02]  /*4160*/  ISETP.GE.AND P1, PT, R84, R167, PT ;  /* 0x000000a75400720c */ /* 0x000fe40003f26270 */
[----:B------:R-:W-:Y:S02]  /*4170*/  FSEL R197, R81, -INF , !P3 ;  /* 0xff80000051c57808 */ /* 0x000fe40005800000 */
        /* <DEDUP_REMOVED lines=9> */
[-C--:B------:R-:W-:Y:S02]  /*4210*/  ISETP.GE.AND P1, PT, R81, R166.reuse, PT ;  /* 0x000000a65100720c */ /* 0x080fe40003f26270 */
[----:B------:R-:W-:Y:S01]  /*4220*/  HMMA.16816.F32.BF16 R80, R144, R12, R64 ;  /* 0x0000000c9050723c */ /* 0x000fe20000041840 */
[----:B------:R-:W-:Y:S01]  /*4230*/  ISETP.GE.AND P3, PT, R84, R166, PT ;  /* 0x000000a65400720c */ /* 0x000fe20003f66270 */
[----:B------:R-:W2:Y:S01]  /*4240*/  LDSM.16.M88.4 R64, [R225+0x3000] ;  /* 0x00300000e140783b */ /* 0x000ea20000000200 */
[C---:B------:R-:W-:Y:S02]  /*4250*/  IADD3 R76, R2.reuse, 0x98, RZ ;  /* 0x00000098024c7810 */ /* 0x040fe40007ffe0ff */
[----:B------:R-:W-:Y:S02]  /*4260*/  FSEL R128, R79, -INF , !P3 ;  /* 0xff8000004f807808 */ /* 0x000fe40005800000 */
[----:B------:R-:W-:Y:S02]  /*4270*/  IADD3 R12, R2, 0x99, RZ ;  /* 0x00000099020c7810 */ /* 0x000fe40007ffe0ff */
[----:B------:R-:W-:-:S02]  /*4280*/  FSEL R126, R74, -INF , !P2 ;  /* 0xff8000004a7e7808 */ /* 0x000fc40005000000 */
[----:B------:R-:W-:Y:S02]  /*4290*/  FSEL R205, R73, -INF , !P4 ;  /* 0xff80000049cd7808 */ /* 0x000fe40006000000 */
[-C--:B------:R-:W-:Y:S01]  /*42a0*/  ISETP.GE.AND P3, PT, R76, R167.reuse, PT ;  /* 0x000000a74c00720c */ /* 0x080fe20003f66270 */
[C---:B-1----:R-:W-:Y:S01]  /*42b0*/  HMMA.16816.F32.BF16 R56, R144.reuse, R8, R56 ;  /* 0x000000089038723c */ /* 0x042fe20000041838 */
[C---:B------:R-:W-:Y:S02]  /*42c0*/  ISETP.GE.AND P2, PT, R12.reuse, R167, PT ;  /* 0x000000a70c00720c */ /* 0x040fe40003f46270 */
[----:B------:R-:W-:Y:S02]  /*42d0*/  ISETP.GE.AND P4, PT, R12, R166, PT ;  /* 0x000000a60c00720c */ /* 0x000fe40003f86270 */
[----:B------:R-:W-:Y:S02]  /*42e0*/  IADD3 R12, R2, 0xa0, RZ ;  /* 0x000000a0020c7810 */ /* 0x000fe40007ffe0ff */
[----:B------:R-:W-:Y:S01]  /*42f0*/  FSEL R124, R75, -INF , !P1 ;  /* 0xff8000004b7c7808 */ /* 0x000fe20004800000 */
[----:B------:R-:W-:Y:S01]  /*4300*/  HMMA.16816.F32.BF16 R52, R144, R10, R52 ;  /* 0x0000000a9034723c */ /* 0x000fe20000041834 */
[----:B------:R-:W-:-:S02]  /*4310*/  FSEL R223, R68, -INF , !P3 ;  /* 0xff80000044df7808 */ /* 0x000fc40005800000 */
[----:B------:R-:W-:Y:S02]  /*4320*/  FSEL R203, R72, -INF , !P0 ;  /* 0xff80000048cb7808 */ /* 0x000fe40004000000 */
[C---:B------:R-:W-:Y:S02]  /*4330*/  ISETP.GE.AND P1, PT, R12.reuse, R167, PT ;  /* 0x000000a70c00720c */ /* 0x040fe40003f26270 */
[-C--:B------:R-:W-:Y:S02]  /*4340*/  ISETP.GE.AND P3, PT, R12, R166.reuse, PT ;  /* 0x000000a60c00720c */ /* 0x080fe40003f66270 */
[----:B------:R-:W-:Y:S02]  /*4350*/  ISETP.GE.AND P0, PT, R76, R166, PT ;  /* 0x000000a64c00720c */ /* 0x000fe40003f06270 */
[C---:B------:R-:W-:Y:S02]  /*4360*/  IADD3 R13, R2.reuse, 0xa1, RZ ;  /* 0x000000a1020d7810 */ /* 0x040fe40007ffe0ff */
[----:B------:R-:W-:-:S02]  /*4370*/  IADD3 R12, R2, 0xa8, RZ ;  /* 0x000000a8020c7810 */ /* 0x000fc40007ffe0ff */
[----:B------:R-:W-:Y:S02]  /*4380*/  FSEL R120, R70, -INF , !P0 ;  /* 0xff80000046787808 */ /* 0x000fe40004000000 */
[----:B------:R-:W-:Y:S02]  /*4390*/  FSEL R235, R69, -INF , !P2 ;  /* 0xff80000045eb7808 */ /* 0x000fe40005000000 */
[----:B------:R-:W-:Y:S01]  /*43a0*/  FSEL R122, R71, -INF , !P4 ;  /* 0xff800000477a7808 */ /* 0x000fe20006000000 */
[----:B--2---:R-:W-:Y:S01]  /*43b0*/  HMMA.16816.F32.BF16 R48, R144, R64, R48 ;  /* 0x000000409030723c */ /* 0x004fe20000041830 */
[----:B------:R-:W-:Y:S02]  /*43c0*/  FSEL R239, R80, -INF , !P1 ;  /* 0xff80000050ef7808 */ /* 0x000fe40004800000 */
[C---:B------:R-:W-:Y:S02]  /*43d0*/  ISETP.GE.AND P0, PT, R13.reuse, R167, PT ;  /* 0x000000a70d00720c */ /* 0x040fe40003f06270 */
[----:B------:R-:W-:-:S02]  /*43e0*/  ISETP.GE.AND P2, PT, R13, R166, PT ;  /* 0x000000a60d00720c */ /* 0x000fc40003f46270 */
[CC--:B------:R-:W-:Y:S01]  /*43f0*/  ISETP.GE.AND P4, PT, R12.reuse, R167.reuse, PT ;  /* 0x000000a70c00720c */ /* 0x0c0fe20003f86270 */
[----:B------:R-:W-:Y:S01]  /*4400*/  HMMA.16816.F32.BF16 R44, R144, R66, R44 ;  /* 0x00000042902c723c */ /* 0x000fe2000004182c */
[----:B------:R-:W-:Y:S02]  /*4410*/  ISETP.GE.AND P1, PT, R12, R166, PT ;  /* 0x000000a60c00720c */ /* 0x000fe40003f26270 */
[----:B------:R-:W1:Y:S01]  /*4420*/  LDSM.16.M88.4 R12, [R225+0x3400] ;  /* 0x00340000e10c783b */ /* 0x000e620000000200 */
[----:B------:R-:W-:Y:S02]  /*4430*/  IADD3 R8, R2, 0xa9, RZ ;  /* 0x000000a902087810 */ /* 0x000fe40007ffe0ff */
[----:B------:R-:W-:Y:S02]  /*4440*/  FSEL R116, R82, -INF , !P3 ;  /* 0xff80000052747808 */ /* 0x000fe40005800000 */
[----:B------:R-:W-:Y:S02]  /*4450*/  FSEL R241, R81, -INF , !P0 ;  /* 0xff80000051f17808 */ /* 0x000fe40004000000 */
[----:B------:R-:W-:-:S02]  /*4460*/  ISETP.GE.AND P3, PT, R8, R167, PT ;  /* 0x000000a70800720c */ /* 0x000fc40003f66270 */
[-C--:B------:R-:W-:Y:S02]  /*4470*/  ISETP.GE.AND P0, PT, R8, R166.reuse, PT ;  /* 0x000000a60800720c */ /* 0x080fe40003f06270 */
[----:B------:R-:W-:Y:S02]  /*4480*/  IADD3 R8, R2, 0xb0, RZ ;  /* 0x000000b002087810 */ /* 0x000fe40007ffe0ff */
[----:B------:R-:W-:Y:S02]  /*4490*/  FSEL R114, R83, -INF , !P2 ;  /* 0xff80000053727808 */ /* 0x000fe40005000000 */
[----:B------:R-:W-:Y:S02]  /*44a0*/  FSEL R245, R60, -INF , !P4 ;  /* 0xff8000003cf57808 */ /* 0x000fe40006000000 */
[C---:B------:R-:W-:Y:S02]  /*44b0*/  ISETP.GE.AND P2, PT, R8.reuse, R167, PT ;  /* 0x000000a70800720c */ /* 0x040fe40003f46270 */
[----:B------:R-:W-:-:S02]  /*44c0*/  ISETP.GE.AND P4, PT, R8, R166, PT ;  /* 0x000000a60800720c */ /* 0x000fc40003f86270 */
        /* <DEDUP_REMOVED lines=8> */
[----:B------:R-:W-:Y:S02]  /*4550*/  IADD3 R60, R2, 0xb9, RZ ;  /* 0x000000b9023c7810 */ /* 0x000fe40007ffe0ff */
[C---:B------:R-:W-:Y:S02]  /*4560*/  ISETP.GE.AND P0, PT, R8.reuse, R167, PT ;  /* 0x000000a70800720c */ /* 0x040fe40003f06270 */
[----:B------:R-:W-:Y:S02]  /*4570*/  ISETP.GE.AND P2, PT, R8, R166, PT ;  /* 0x000000a60800720c */ /* 0x000fe40003f46270 */
[----:B------:R-:W2:Y:S01]  /*4580*/  LDSM.16.M88.4 R8, [R225+0x3800] ;  /* 0x00380000e108783b */ /* 0x000ea20000000200 */
[----:B------:R-:W-:-:S02]  /*4590*/  FSEL R104, R58, -INF , !P4 ;  /* 0xff8000003a687808 */ /* 0x000fc40006000000 */
[----:B------:R-:W-:Y:S02]  /*45a0*/  ISETP.GE.AND P4, PT, R60, R167, PT ;  /* 0x000000a73c00720c */ /* 0x000fe40003f86270 */
[----:B------:R-:W-:Y:S02]  /*45b0*/  FSEL R251, R57, -INF , !P1 ;  /* 0xff80000039fb7808 */ /* 0x000fe40004800000 */
        /* <DEDUP_REMOVED lines=8> */
[C---:B------:R-:W-:Y:S02]  /*4640*/  ISETP.GE.AND P2, PT, R57.reuse, R167, PT ;  /* 0x000000a73900720c */ /* 0x040fe40003f46270 */
[----:B------:R-:W-:-:S02]  /*4650*/  ISETP.GE.AND P4, PT, R57, R166, PT ;  /* 0x000000a63900720c */ /* 0x000fc40003f86270 */
[----:B-1----:R-:W-:Y:S01]  /*4660*/  HMMA.16816.F32.BF16 R56, R144, R12, R40 ;  /* 0x0000000c9038723c */ /* 0x002fe20000041828 */
[----:B------:R-:W1:Y:S01]  /*4670*/  LDSM.16.M88.4 R40, [R225+0x3c00] ;  /* 0x003c0000e128783b */ /* 0x000e620000000200 */
[----:B------:R-:W-:Y:S01]  /*4680*/  FSEL R86, R50, -INF , !P0 ;  /* 0xff80000032567808 */ /* 0x000fe20004000000 */
[----:B------:R-:W-:-:S04]  /*4690*/  DEPBAR.LE SB0, 0x0 ;  /* 0x000080000000791a */ /* 0x000fc80000000000 */
[----:B------:R-:W-:Y:S02]  /*46a0*/  IADD3 R12, R2, 0xc9, RZ ;  /* 0x000000c9020c7810 */ /* 0x000fe40007ffe0ff */
[----:B------:R-:W-:Y:S02]  /*46b0*/  FSEL R191, R49, -INF , !P2 ;  /* 0xff80000031bf7808 */ /* 0x000fe40005000000 */
[C---:B------:R-:W-:Y:S02]  /*46c0*/  ISETP.GE.AND P0, PT, R12.reuse, R167, PT ;  /* 0x000000a70c00720c */ /* 0x040fe40003f06270 */
[-C--:B------:R-:W-:Y:S01]  /*46d0*/  ISETP.GE.AND P2, PT, R12, R166.reuse, PT ;  /* 0x000000a60c00720c */ /* 0x080fe20003f46270 */
[----:B--2---:R-:W-:Y:S01]  /*46e0*/  HMMA.16816.F32.BF16 R32, R144, R8, R32 ;  /* 0x000000089020723c */ /* 0x004fe20000041820 */
[----:B------:R-:W-:Y:S02]  /*46f0*/  IADD3 R53, R2, 0xc8, RZ ;  /* 0x000000c802357810 */ /* 0x000fe40007ffe0ff */
[----:B------:R-:W-:-:S02]  /*4700*/  ISETP.GE.AND P1, PT, R60, R166, PT ;  /* 0x000000a63c00720c */ /* 0x000fc40003f26270 */
[----:B------:R-:W-:Y:S02]  /*4710*/  FSEL R207, R48, -INF , !P3 ;  /* 0xff80000030cf7808 */ /* 0x000fe40005800000 */
[----:B------:R-:W-:Y:S01]  /*4720*/  ISETP.GE.AND P3, PT, R53, R166, PT ;  /* 0x000000a63500720c */ /* 0x000fe20003f66270 */
[C---:B------:R-:W-:Y:S01]  /*4730*/  HMMA.16816.F32.BF16 R12, R144.reuse, R14, R36 ;  /* 0x0000000e900c723c */ /* 0x040fe20000041824 */
[----:B------:R-:W-:Y:S02]  /*4740*/  FSEL R92, R55, -INF , !P1 ;  /* 0xff800000375c7808 */ /* 0x000fe40004800000 */
[C---:B------:R-:W-:Y:S02]  /*4750*/  IADD3 R48, R2.reuse, 0xd0, RZ ;  /* 0x000000d002307810 */ /* 0x040fe40007ffe0ff */
[----:B------:R-:W-:Y:S02]  /*4760*/  ISETP.GE.AND P1, PT, R53, R167, PT ;  /* 0x000000a73500720c */ /* 0x000fe40003f26270 */
[----:B------:R-:W-:Y:S01]  /*4770*/  IADD3 R36, R2, 0xd1, RZ ;  /* 0x000000d102247810 */ /* 0x000fe20007ffe0ff */
[----:B------:R-:W-:Y:S01]  /*4780*/  HMMA.16816.F32.BF16 R28, R144, R10, R28 ;  /* 0x0000000a901c723c */ /* 0x000fe2000004181c */
[----:B------:R-:W-:-:S02]  /*4790*/  FSEL R84, R51, -INF , !P4 ;  /* 0xff80000033547808 */ /* 0x000fc40006000000 */
[----:B------:R-:W-:Y:S02]  /*47a0*/  FSEL R80, R46, -INF , !P3 ;  /* 0xff8000002e507808 */ /* 0x000fe40005800000 */
[----:B------:R-:W-:Y:S02]  /*47b0*/  FSEL R169, R45, -INF , !P0 ;  /* 0xff8000002da97808 */ /* 0x000fe40004000000 */
[-C--:B------:R-:W-:Y:S02]  /*47c0*/  ISETP.GE.AND P4, PT, R48, R167.reuse, PT ;  /* 0x000000a73000720c */ /* 0x080fe40003f86270 */
[C---:B------:R-:W-:Y:S02]  /*47d0*/  ISETP.GE.AND P3, PT, R36.reuse, R167, PT ;  /* 0x000000a72400720c */ /* 0x040fe40003f66270 */
[----:B------:R-:W-:Y:S01]  /*47e0*/  ISETP.GE.AND P0, PT, R36, R166, PT ;  /* 0x000000a62400720c */ /* 0x000fe20003f06270 */
[----:B-1----:R-:W-:Y:S01]  /*47f0*/  HMMA.16816.F32.BF16 R24, R144, R40, R24 ;  /* 0x000000289018723c */ /* 0x002fe20000041818 */
[----:B------:R-:W-:-:S02]  /*4800*/  FSEL R177, R44, -INF , !P1 ;  /* 0xff8000002cb17808 */ /* 0x000fc40004800000 */
[----:B------:R-:W-:Y:S02]  /*4810*/  IADD3 R36, R2, 0xd8, RZ ;  /* 0x000000d802247810 */ /* 0x000fe40007ffe0ff */
[----:B------:R-:W-:Y:S02]  /*4820*/  ISETP.GE.AND P1, PT, R48, R166, PT ;  /* 0x000000a63000720c */ /* 0x000fe40003f26270 */
[----:B------:R-:W-:Y:S01]  /*4830*/  IADD3 R8, R2, 0xd9, RZ ;  /* 0x000000d902087810 */ /* 0x000fe20007ffe0ff */
[----:B------:R-:W-:Y:S01]  /*4840*/  HMMA.16816.F32.BF16 R20, R144, R42, R20 ;  /* 0x0000002a9014723c */ /* 0x000fe20000041814 */
[----:B------:R-:W-:Y:S02]  /*4850*/  FSEL R76, R47, -INF , !P2 ;  /* 0xff8000002f4c7808 */ /* 0x000fe40005000000 */
[----:B------:R-:W-:Y:S01]  /*4860*/  FSEL R137, R56, -INF , !P4 ;  /* 0xff80000038897808 */ /* 0x000fe20006000000 */
[----:B------:R-:W-:Y:S01]  /*4870*/  BAR.SYNC.DEFER_BLOCKING 0x0 ;  /* 0x0000000000007b1d */ /* 0x000fe20000010000 */
[----:B------:R-:W-:-:S02]  /*4880*/  ISETP.GE.AND P2, PT, R36, R167, PT ;  /* 0x000000a72400720c */ /* 0x000fc40003f46270 */
[-C--:B------:R-:W-:Y:S02]  /*4890*/  ISETP.GE.AND P4, PT, R36, R166.reuse, PT ;  /* 0x000000a62400720c */ /* 0x080fe40003f86270 */
[----:B------:R-:W-:Y:S02]  /*48a0*/  FSEL R36, R58, -INF , !P1 ;  /* 0xff8000003a247808 */ /* 0x000fe40004800000 */
[----:B------:R-:W-:Y:S02]  /*48b0*/  FSEL R141, R57, -INF , !P3 ;  /* 0xff800000398d7808 */ /* 0x000fe40005800000 */
        /* <DEDUP_REMOVED lines=27> */
[-C--:B------:R-:W-:Y:S02]  /*4a70*/  ISETP.GE.AND P1, PT, R9, R167.reuse, PT ;  /* 0x000000a70900720c */ /* 0x080fe40003f26270 */
[C---:B------:R-:W-:Y:S02]  /*4a80*/  ISETP.GE.AND P0, PT, R8.reuse, R167, PT ;  /* 0x000000a70800720c */ /* 0x040fe40003f06270 */
[-C--:B------:R-:W-:Y:S02]  /*4a90*/  ISETP.GE.AND P2, PT, R8, R166.reuse, PT ;  /* 0x000000a60800720c */ /* 0x080fe40003f46270 */
[----:B------:R-:W-:Y:S02]  /*4aa0*/  IADD3 R8, R2, 0xf8, RZ ;  /* 0x000000f802087810 */ /* 0x000fe40007ffe0ff */
[----:B------:R-:W-:Y:S02]  /*4ab0*/  FSEL R79, R24, -INF , !P1 ;  /* 0xff800000184f7808 */ /* 0x000fe40004800000 */
[----:B------:R-:W-:-:S02]  /*4ac0*/  ISETP.GE.AND P1, PT, R8, R166, PT ;  /* 0x000000a60800720c */ /* 0x000fc40003f26270 */
[----:B------:R-:W-:Y:S02]  /*4ad0*/  FSEL R95, R28, -INF , !P3 ;  /* 0xff8000001c5f7808 */ /* 0x000fe40005800000 */
[----:B------:R-:W-:Y:S02]  /*4ae0*/  FSEL R47, R22, -INF , !P1 ;  /* 0xff800000162f7808 */ /* 0x000fe40004800000 */
[----:B------:R-:W-:Y:S02]  /*4af0*/  ISETP.GT.AND P1, PT, R231, R230, PT ;  /* 0x000000e6e700720c */ /* 0x000fe40003f24270 */
[----:B------:R-:W-:Y:S02]  /*4b00*/  FSEL R19, R19, -INF , !P5 ;  /* 0xff80000013137808 */ /* 0x000fe40006800000 */
[----:B------:R-:W-:Y:S02]  /*4b10*/  ISETP.GE.AND P3, PT, R9, R166, PT ;  /* 0x000000a60900720c */ /* 0x000fe40003f66270 */
[----:B------:R-:W-:-:S02]  /*4b20*/  ISETP.GE.AND P5, PT, R2, R167, PT ;  /* 0x000000a70200720c */ /* 0x000fc40003fa6270 */
[----:B------:R-:W-:Y:S02]  /*4b30*/  IADD3 R2, R2, 0xf9, RZ ;  /* 0x000000f902027810 */ /* 0x000fe40007ffe0ff */
[----:B------:R-:W-:Y:S02]  /*4b40*/  FSEL R41, R31, -INF , !P4 ;  /* 0xff8000001f297808 */ /* 0x000fe40006000000 */
[----:B------:R-:W-:Y:S02]  /*4b50*/  FSEL R44, R26, -INF , !P3 ;  /* 0xff8000001a2c7808 */ /* 0x000fe40005800000 */
[----:B------:R-:W-:Y:S02]  /*4b60*/  FSEL R45, R25, -INF , !P0 ;  /* 0xff800000192d7808 */ /* 0x000fe40004000000 */
[-C--:B------:R-:W-:Y:S02]  /*4b70*/  ISETP.GE.AND P4, PT, R8, R167.reuse, PT ;  /* 0x000000a70800720c */ /* 0x080fe40003f86270 */
[----:B------:R-:W-:-:S02]  /*4b80*/  ISETP.GE.AND P3, PT, R2, R167, PT ;  /* 0x000000a70200720c */ /* 0x000fc40003f66270 */
[----:B------:R-:W-:Y:S02]  /*4b90*/  ISETP.GE.AND P0, PT, R2, R166, PT ;  /* 0x000000a60200720c */ /* 0x000fe40003f06270 */
[----:B------:R-:W-:Y:S02]  /*4ba0*/  FSEL R16, R16, -INF , !P5 ;  /* 0xff80000010107808 */ /* 0x000fe40006800000 */
[----:B------:R-:W-:Y:S02]  /*4bb0*/  FSEL R48, R27, -INF , !P2 ;  /* 0xff8000001b307808 */ /* 0x000fe40005000000 */
[----:B------:R-:W-:Y:S02]  /*4bc0*/  FSEL R50, R20, -INF , !P4 ;  /* 0xff80000014327808 */ /* 0x000fe40006000000 */
[----:B------:R-:W-:Y:S02]  /*4bd0*/  FSEL R49, R21, -INF , !P3 ;  /* 0xff80000015317808 */ /* 0x000fe40005800000 */
[----:B------:R-:W-:Y:S01]  /*4be0*/  FSEL R46, R23, -INF , !P0 ;  /* 0xff800000172e7808 */ /* 0x000fe20004000000 */
[----:B------:R-:W-:Y:S05]  /*4bf0*/  @!P1 BRA `(.L_x_1130) ;  /* 0x00000a8000009947 */ /* 0x000fea0003800000 */
[----:B------:R-:W-:Y:S05]  /*4c00*/  @!P6 BRA `(.L_x_1131) ;  /* 0x000003900000e947 */ /* 0x000fea0003800000 */
[----:B------:R-:W1:Y:S01]  /*4c10*/  I2F.RP R13, R152 ;  /* 0x00000098000d7306 */ /* 0x000e620000209400 */
[----:B------:R-:W-:-:S02]  /*4c20*/  IADD3 R12, R0, -0x100, RZ ;  /* 0xffffff00000c7810 */ /* 0x000fc40007ffe0ff */
[----:B------:R-:W-:Y:S02]  /*4c30*/  IABS R8, R0 ;  /* 0x0000000000087213 */ /* 0x000fe40000000000 */
[----:B------:R-:W-:Y:S02]  /*4c40*/  IABS R2, R12 ;  /* 0x0000000c00027213 */ /* 0x000fe40000000000 */
[----:B------:R-:W-:Y:S02]  /*4c50*/  LOP3.LUT R0, R0, c[0x0][0x2d0], RZ, 0x3c, !PT ;  /* 0x0000b40000007a12 */ /* 0x000fe400078e3cff */
[----:B------:R-:W-:Y:S02]  /*4c60*/  LOP3.LUT R12, R12, c[0x0][0x2d0], RZ, 0x3c, !PT ;  /* 0x0000b4000c0c7a12 */ /* 0x000fe400078e3cff */
        /* <DEDUP_REMOVED lines=22> */
[----:B------:R-:W-:Y:S02]  /*4dd0*/  ISETP.GE.AND P0, PT, R12, RZ, PT ;  /* 0x000000ff0c00720c */ /* 0x000fe40003f06270 */
[----:B------:R-:W-:-:S02]  /*4de0*/  @!P2 IADD3 R10, R10, 0x1, RZ ;  /* 0x000000010a0aa810 */ /* 0x000fc40007ffe0ff */
[----:B------:R-:W-:-:S05]  /*4df0*/  ISETP.NE.AND P2, PT, RZ, c[0x0][0x2d0], PT ;  /* 0x0000b400ff007a0c */ /* 0x000fca0003f45270 */
        /* <DEDUP_REMOVED lines=12> */
[----:B------:R-:W-:-:S05]  /*4ec0*/  IMAD R9, R0, R9, -0x100 ;  /* 0xffffff0000097424 */ /* 0x000fca00078e0209 */
[----:B------:R-:W-:-:S05]  /*4ed0*/  SHF.R.S32.HI R0, RZ, 0x1f, R9 ;  /* 0x0000001fff007819 */ /* 0x000fca0000011409 */
[----:B------:R-:W-:-:S04]  /*4ee0*/  IMAD R0, R0, c[0x0][0x198], RZ ;  /* 0x0000660000007a24 */ /* 0x000fc800078e02ff */
[C---:B------:R-:W-:Y:S02]  /*4ef0*/  IMAD R0, R9.reuse, c[0x0][0x19c], R0 ;  /* 0x0000670009007a24 */ /* 0x040fe400078e0200 */
[----:B--2---:R-:W-:Y:S02]  /*4f00*/  IMAD.IADD R8, R8, 0x1, -R11 ;  /* 0x0000000108087824 */ /* 0x004fe400078e0a0b */
[----:B------:R-:W-:-:S03]  /*4f10*/  IMAD.WIDE.U32 R10, R9, c[0x0][0x198], RZ ;  /* 0x00006600090a7a25 */ /* 0x000fc600078e00ff */
[----:B------:R-:W-:Y:S02]  /*4f20*/  SHF.R.S32.HI R2, RZ, 0x1f, R8 ;  /* 0x0000001fff027819 */ /* 0x000fe40000011408 */
[----:B------:R-:W-:-:S03]  /*4f30*/  IADD3 R11, R11, R0, RZ ;  /* 0x000000000b0b7210 */ /* 0x000fc60007ffe0ff */
[----:B------:R-:W-:Y:S02]  /*4f40*/  IMAD R9, R2, c[0x0][0x180], RZ ;  /* 0x0000600002097a24 */ /* 0x000fe400078e02ff */
[----:B------:R-:W-:-:S04]  /*4f50*/  IMAD.WIDE.U32 R10, R8, c[0x0][0x180], R10 ;  /* 0x00006000080a7a25 */ /* 0x000fc800078e000a */
[----:B------:R-:W-:Y:S01]  /*4f60*/  IMAD R9, R8, c[0x0][0x184], R9 ;  /* 0x0000610008097a24 */ /* 0x000fe200078e0209 */
[----:B------:R-:W-:-:S03]  /*4f70*/  MOV R15, R10 ;  /* 0x0000000a000f7202 */ /* 0x000fc60000000f00 */
[----:B------:R-:W-:Y:S01]  /*4f80*/  IMAD.IADD R20, R11, 0x1, R9 ;  /* 0x000000010b147824 */ /* 0x000fe200078e0209 */
[----:B------:R-:W-:Y:S05]  /*4f90*/  BRA `(.L_x_1132) ;  /* 0x0000003000007947 */ /* 0x000fea0003800000 */
.L_x_1131:
[----:B------:R-:W-:-:S05]  /*4fa0*/  IMAD.MOV.U32 R15, RZ, RZ, c[0x0][0x198] ;  /* 0x00006600ff0f7624 */ /* 0x000fca00078e00ff */
[----:B------:R-:W-:-:S04]  /*4fb0*/  LEA R15, -R15, RZ, 0x8 ;  /* 0x000000ff0f0f7211 */ /* 0x000fc800078e41ff */
[----:B------:R-:W-:Y:S02]  /*4fc0*/  SHF.R.S32.HI R20, RZ, 0x1f, R15 ;  /* 0x0000001fff147819 */ /* 0x000fe4000001140f */
.L_x_1132:
[----:B------:R-:W-:Y:S01]  /*4fd0*/  ISETP.GE.AND P0, PT, R233, c[0x0][0x220], PT ;  /* 0x00008800e9007a0c */ /* 0x000fe20003f06270 */
[----:B------:R-:W-:-:S12]  /*4fe0*/  BSSY B0, `(.L_x_1133) ;  /* 0x0000066000007945 */ /* 0x000fd80003800000 */
[-C--:B------:R-:W-:Y:S01]  /*4ff0*/  @!P0 IADD3 R9, P2, R15, R164.reuse, RZ ;  /* 0x000000a40f098210 */ /* 0x080fe20007f5e0ff */
[----:B------:R-:W-:Y:S01]  /*5000*/  @!P0 IMAD.MOV.U32 R13, RZ, RZ, c[0x0][0x198] ;  /* 0x00006600ff0d8624 */ /* 0x000fe200078e00ff */
[----:B------:R1:W-:Y:S01]  /*5010*/  @P0 STS [R232+0x1000], RZ ;  /* 0x001000ffe8000388 */ /* 0x0003e20000000800 */
[----:B------:R-:W-:Y:S01]  /*5020*/  @!P0 IMAD.MOV.U32 R0, RZ, RZ, c[0x0][0x19c] ;  /* 0x00006700ff008624 */ /* 0x000fe200078e00ff */
[----:B------:R-:W-:Y:S01]  /*5030*/  @!P0 LEA R28, P3, R9, c[0x0][0x168], 0x1 ;  /* 0x00005a00091c8a11 */ /* 0x000fe200078608ff */
[--C-:B------:R-:W-:Y:S01]  /*5040*/  @!P0 IMAD.X R2, R20, 0x1, R165.reuse, P2 ;  /* 0x0000000114028824 */ /* 0x100fe200010e06a5 */
[CC--:B------:R-:W-:Y:S01]  /*5050*/  @!P0 LEA R14, P2, R13.reuse, R164.reuse, 0x5 ;  /* 0x000000a40d0e8211 */ /* 0x0c0fe200078428ff */
[----:B------:R-:W-:Y:S01]  /*5060*/  @!P0 IMAD.MOV.U32 R11, RZ, RZ, c[0x0][0x198] ;  /* 0x00006600ff0b8624 */ /* 0x000fe200078e00ff */
[----:B------:R1:W-:Y:S01]  /*5070*/  @P0 STS [R232+0x1004], RZ ;  /* 0x001004ffe8000388 */ /* 0x0003e20000000800 */
[----:B------:R-:W-:Y:S01]  /*5080*/  @!P0 IMAD.MOV.U32 R30, RZ, RZ, c[0x0][0x198] ;  /* 0x00006600ff1e8624 */ /* 0x000fe200078e00ff */
[-C--:B------:R-:W-:Y:S01]  /*5090*/  @!P0 LEA.HI.X R13, R13, R165.reuse, R0, 0x5, P2 ;  /* 0x000000a50d0d8211 */ /* 0x080fe200010f2c00 */
[----:B------:R-:W-:Y:S01]  /*50a0*/  @!P0 IMAD.MOV.U32 R26, RZ, RZ, c[0x0][0x198] ;  /* 0x00006600ff1a8624 */ /* 0x000fe200078e00ff */
[----:B------:R-:W-:Y:S01]  /*50b0*/  @!P0 LEA.HI.X R29, R9, c[0x0][0x16c], R2, 0x1, P3 ;  /* 0x00005b00091d8a11 */ /* 0x000fe200018f0c02 */
[----:B------:R-:W-:Y:S01]  /*50c0*/  @!P0 IMAD.WIDE.U32 R30, R30, 0x60, R164 ;  /* 0x000000601e1e8825 */ /* 0x000fe200078e00a4 */
[C---:B------:R-:W-:Y:S01]  /*50d0*/  @!P0 LEA R12, P2, R11.reuse, R164, 0x6 ;  /* 0x000000a40b0c8211 */ /* 0x040fe200078430ff */
[----:B------:R1:W-:Y:S02]  /*50e0*/  @P0 STS.64 [R232+0x1008], RZ ;  /* 0x001008ffe8000388 */ /* 0x0003e40000000a00 */
[----:B------:R-:W-:Y:S01]  /*50f0*/  @!P0 IMAD.MOV.U32 R10, RZ, RZ, c[0x0][0x19c] ;  /* 0x00006700ff0a8624 */ /* 0x000fe200078e00ff */
[----:B------:R-:W-:Y:S01]  /*5100*/  @!P0 LEA.HI.X R11, R11, R165, R0, 0x6, P2 ;  /* 0x000000a50b0b8211 */ /* 0x000fe200010f3400 */
[----:B------:R-:W-:Y:S01]  /*5110*/  @!P0 IMAD.MOV.U32 R23, RZ, RZ, c[0x0][0x198] ;  /* 0x00006600ff178624 */ /* 0x000fe200078e00ff */
[----:B------:R-:W-:Y:S01]  /*5120*/  @!P0 IADD3 R21, P4, R15, R30, RZ ;  /* 0x0000001e0f158210 */ /* 0x000fe20007f9e0ff */
[----:B------:R-:W-:Y:S01]  /*5130*/  @!P0 IMAD.WIDE.U32 R26, R26, 0xa0, R164 ;  /* 0x000000a01a1a8825 */ /* 0x000fe200078e00a4 */
[----:B------:R-:W-:Y:S01]  /*5140*/  @!PT LDS RZ, [RZ] ;  /* 0x00000000fffff984 */ /* 0x000fe20000000800 */
[----:B------:R-:W-:Y:S01]  /*5150*/  @!PT LDS RZ, [RZ] ;  /* 0x00000000fffff984 */ /* 0x000fe20000000800 */
[----:B------:R-:W-:Y:S01]  /*5160*/  @!PT LDS RZ, [RZ] ;  /* 0x00000000fffff984 */ /* 0x000fe20000000800 */
[----:B------:R1:W-:Y:S02]  /*5170*/  @!P0 LDGSTS.E.BYPASS.LTC128B.128 [R232+0x1000], [R28.64] ;  /* 0x010000001ce88fae */ /* 0x0003e4000b901d46 */
[----:B------:R-:W-:Y:S01]  /*5180*/  @!P0 LEA R9, P2, R23, R164, 0x7 ;  /* 0x000000a417098211 */ /* 0x000fe200078438ff */
[----:B------:R-:W-:Y:S01]  /*5190*/  @!P0 IMAD.MOV.U32 R2, RZ, RZ, c[0x0][0x19c] ;  /* 0x00006700ff028624 */ /* 0x000fe200078e00ff */
[----:B------:R-:W-:Y:S01]  /*51a0*/  @!P0 IADD3 R22, P3, R15, R26, RZ ;  /* 0x0000001a0f168210 */ /* 0x000fe20007f7e0ff */
[----:B------:R-:W-:Y:S01]  /*51b0*/  @!P0 IMAD.MOV.U32 R24, RZ, RZ, c[0x0][0x198] ;  /* 0x00006600ff188624 */ /* 0x000fe200078e00ff */
[----:B------:R1:W-:Y:S01]  /*51c0*/  @P0 STS.128 [R232+0x1800], RZ ;  /* 0x001800ffe8000388 */ /* 0x0003e20000000c00 */
[----:B------:R-:W-:-:S02]  /*51d0*/  @!P0 IMAD.MOV.U32 R8, RZ, RZ, c[0x0][0x19c] ;  /* 0x00006700ff088624 */ /* 0x000fc400078e00ff */
[----:B------:R-:W-:Y:S02]  /*51e0*/  @!P0 IMAD R10, R10, 0x60, RZ ;  /* 0x000000600a0a8824 */ /* 0x000fe400078e02ff */
[----:B------:R-:W-:Y:S01]  /*51f0*/  @!P0 IMAD R2, R2, 0xa0, RZ ;  /* 0x000000a002028824 */ /* 0x000fe200078e02ff */
[----:B------:R-:W-:Y:S01]  /*5200*/  @!P0 LEA.HI.X R8, R23, R165, R8, 0x7, P2 ;  /* 0x000000a517088211 */ /* 0x000fe200010f3c08 */
[----:B------:R-:W-:Y:S01]  /*5210*/  @!P0 IMAD.WIDE.U32 R24, R24, 0xc0, R164 ;  /* 0x000000c018188825 */ /* 0x000fe200078e00a4 */
[C---:B------:R-:W-:Y:S02]  /*5220*/  @!P0 IADD3.X R10, R20.reuse, R31, R10, P4, !PT ;  /* 0x0000001f140a8210 */ /* 0x040fe400027fe40a */
[----:B------:R-:W-:Y:S01]  /*5230*/  @!P0 IADD3.X R27, R20, R27, R2, P3, !PT ;  /* 0x0000001b141b8210 */ /* 0x000fe20001ffe402 */
[----:B------:R-:W-:Y:S01]  /*5240*/  @!P0 IMAD R23, R0, 0xc0, RZ ;  /* 0x000000c000178824 */ /* 0x000fe200078e02ff */
[C---:B------:R-:W-:Y:S02]  /*5250*/  @!P0 IADD3 R14, P4, R15.reuse, R14, RZ ;  /* 0x0000000e0f0e8210 */ /* 0x040fe40007f9e0ff */
[----:B------:R-:W-:-:S02]  /*5260*/  @!P0 IADD3 R12, P3, R15, R12, RZ ;  /* 0x0000000c0f0c8210 */ /* 0x000fc40007f7e0ff */
[C---:B------:R-:W-:Y:S01]  /*5270*/  @!P0 IADD3 R0, P2, R15.reuse, R24, RZ ;  /* 0x000000180f008210 */ /* 0x040fe20007f5e0ff */
[----:B------:R-:W-:Y:S01]  /*5280*/  @!P0 IMAD.X R13, R20, 0x1, R13, P4 ;  /* 0x00000001140d8824 */ /* 0x000fe200020e060d */
[----:B------:R-:W-:Y:S01]  /*5290*/  @!P0 LEA R32, P5, R14, c[0x0][0x168], 0x1 ;  /* 0x00005a000e208a11 */ /* 0x000fe200078a08ff */
[C---:B------:R-:W-:Y:S01]  /*52a0*/  @!P0 IMAD.X R11, R20.reuse, 0x1, R11, P3 ;  /* 0x00000001140b8824 */ /* 0x040fe200018e060b */
[----:B------:R-:W-:Y:S02]  /*52b0*/  @!P0 IADD3.X R23, R20, R25, R23, P2, !PT ;  /* 0x0000001914178210 */ /* 0x000fe400017fe417 */
[----:B------:R-:W-:Y:S02]  /*52c0*/  @!P0 IADD3 R9, P2, R15, R9, RZ ;  /* 0x000000090f098210 */ /* 0x000fe40007f5e0ff */
[----:B------:R-:W-:Y:S02]  /*52d0*/  @!P0 LEA R30, P4, R12, c[0x0][0x168], 0x1 ;  /* 0x00005a000c1e8a11 */ /* 0x000fe400078808ff */
[----:B------:R-:W-:Y:S01]  /*52e0*/  @!P0 LEA R24, P3, R21, c[0x0][0x168], 0x1 ;  /* 0x00005a0015188a11 */ /* 0x000fe200078608ff */
[----:B------:R-:W-:Y:S01]  /*52f0*/  @!P0 IMAD.X R8, R20, 0x1, R8, P2 ;  /* 0x0000000114088824 */ /* 0x000fe200010e0608 */
[----:B------:R-:W-:-:S02]  /*5300*/  @!P0 LEA.HI.X R33, R14, c[0x0][0x16c], R13, 0x1, P5 ;  /* 0x00005b000e218a11 */ /* 0x000fc400028f0c0d */
[----:B------:R-:W-:Y:S02]  /*5310*/  @!P0 LEA.HI.X R31, R12, c[0x0][0x16c], R11, 0x1, P4 ;  /* 0x00005b000c1f8a11 */ /* 0x000fe400020f0c0b */
[----:B------:R-:W-:Y:S01]  /*5320*/  @!P0 LEA R34, P4, R9, c[0x0][0x168], 0x1 ;  /* 0x00005a0009228a11 */ /* 0x000fe200078808ff */
[----:B------:R-:W-:Y:S01]  /*5330*/  @!PT LDS RZ, [RZ] ;  /* 0x00000000fffff984 */ /* 0x000fe20000000800 */
[----:B------:R-:W-:Y:S01]  /*5340*/  @!PT LDS RZ, [RZ] ;  /* 0x00000000fffff984 */ /* 0x000fe20000000800 */
[----:B------:R-:W-:Y:S01]  /*5350*/  @!PT LDS RZ, [RZ] ;  /* 0x00000000fffff984 */ /* 0x000fe20000000800 */
[----:B------:R1:W-:Y:S01]  /*5360*/  @!P0 LDGSTS.E.BYPASS.LTC128B.128 [R232+0x1800], [R32.64] ;  /* 0x0180000020e88fae */ /* 0x0003e2000b901d46 */
[----:B------:R-:W-:Y:S02]  /*5370*/  @!P0 LEA.HI.X R25, R21, c[0x0][0x16c], R10, 0x1, P3 ;  /* 0x00005b0015198a11 */ /* 0x000fe400018f0c0a */
[----:B------:R-:W-:Y:S01]  /*5380*/  @!P0 LEA R12, P3, R22, c[0x0][0x168], 0x1 ;  /* 0x00005a00160c8a11 */ /* 0x000fe200078608ff */
[----:B------:R1:W-:Y:S01]  /*5390*/  @P0 STS.128 [R232+0x2000], RZ ;  /* 0x002000ffe8000388 */ /* 0x0003e20000000c00 */
[----:B------:R-:W-:Y:S02]  /*53a0*/  @!P0 LEA R10, P2, R0, c[0x0][0x168], 0x1 ;  /* 0x00005a00000a8a11 */ /* 0x000fe400078408ff */
[----:B------:R-:W-:Y:S01]  /*53b0*/  @!P0 LEA.HI.X R35, R9, c[0x0][0x16c], R8, 0x1, P4 ;  /* 0x00005b0009238a11 */ /* 0x000fe200020f0c08 */
        /* <DEDUP_REMOVED lines=40> */
.L_x_1134:
[----:B------:R-:W-:Y:S05]  /*5640*/  BSYNC B0 ;  /* 0x0000000000007941 */ /* 0x000fea0003800000 */
.L_x_1133:
[----:B------:R-:W0:Y:S01]  /*5650*/  LDGDEPBAR ;  /* 0x00000000000079af */ /* 0x000e220000000000 */
[----:B------:R-:W-:-:S04]  /*5660*/  IADD3 R164, P0, R15, R164, RZ ;  /* 0x000000a40fa47210 */ /* 0x000fc80007f1e0ff */
[----:B------:R-:W-:Y:S02]  /*5670*/  IADD3.X R165, R20, R165, RZ, P0, !PT ;  /* 0x000000a514a57210 */ /* 0x000fe400007fe4ff */
.L_x_1130:
[----:B------:R-:W-:Y:S02]  /*5680*/  FMNMX.FTZ R0, R16, R17, !PT ;  /* 0x0000001110007209 */ /* 0x000fe40007810000 */
[----:B------:R-:W-:Y:S02]  /*5690*/  SHF.L.U32 R224, R4, 0x1, RZ ;  /* 0x0000000104e07819 */ /* 0x000fe400000006ff */
[----:B------:R-:W-:-:S03]  /*56a0*/  FMNMX.FTZ R0, R5, R0, !PT ;  /* 0x0000000005007209 */ /* 0x000fc60007810000 */
[----:B-1----:R-:W-:Y:S01]  /*56b0*/  LDSM.16.MT88.4 R32, [R224+0x5400] ;  /* 0x00540000e020783b */ /* 0x002fe20000004200 */
        /* <DEDUP_REMOVED lines=236> */
[C---:B------:R-:W-:Y:S01]  /*6580*/  FSETP.NEU.FTZ.AND P0, PT, R0.reuse, -INF , PT ;  /* 0xff8000000000780b */ /* 0x040fe20003f1d000 */
[----:B------:R-:W-:-:S06]  /*6590*/  FMUL.FTZ R51, R0, c[0x0][0x23c] ;  /* 0x00008f0000337a20 */ /* 0x000fcc0000410000 */
[----:B------:R-:W-:Y:S01]  /*65a0*/  MUFU.EX2 R61, R61 ;  /* 0x0000003d003d7308 */ /* 0x000fe20000000800 */
[----:B------:R-:W-:-:S05]  /*65b0*/  FSEL R51, R51, RZ, P0 ;  /* 0x000000ff33337208 */ /* 0x000fca0000000000 */
[--C-:B------:R-:W-:Y:S02]  /*65c0*/  FFMA.FTZ R246, R6, c[0x0][0x23c], -R51.reuse ;  /* 0x00008f0006f67a23 */ /* 0x100fe40000010833 */
[----:B------:R-:W1:Y:S01]  /*65d0*/  LDSM.16.MT88.4 R4, [R224+0x5000] ;  /* 0x00500000e004783b */ /* 0x000e620000004200 */
[--C-:B------:R-:W-:Y:S01]  /*65e0*/  FFMA.FTZ R123, R19, c[0x0][0x23c], -R51.reuse ;  /* 0x00008f00137b7a23 */ /* 0x100fe20000010833 */
[----:B------:R-:W-:Y:S01]  /*65f0*/  MUFU.EX2 R60, R60 ;  /* 0x0000003c003c7308 */ /* 0x000fe20000000800 */
[--C-:B------:R-:W-:Y:S02]  /*6600*/  FFMA.FTZ R240, R18, c[0x0][0x23c], -R51.reuse ;  /* 0x00008f0012f07a23 */ /* 0x100fe40000010833 */
[--C-:B------:R-:W-:Y:S01]  /*6610*/  FFMA.FTZ R117, R198, c[0x0][0x23c], -R51.reuse ;  /* 0x00008f00c6757a23 */ /* 0x100fe20000010833 */
[----:B------:R-:W2:Y:S01]  /*6620*/  LDSM.16.MT88.4 R16, [R223+0x5400] ;  /* 0x00540000df10783b */ /* 0x000ea20000004200 */
[--C-:B------:R-:W-:Y:S02]  /*6630*/  FFMA.FTZ R200, R200, c[0x0][0x23c], -R51.reuse ;  /* 0x00008f00c8c87a23 */ /* 0x100fe40000010833 */
[--C-:B------:R-:W-:Y:S01]  /*6640*/  FFMA.FTZ R105, R238, c[0x0][0x23c], -R51.reuse ;  /* 0x00008f00ee697a23 */ /* 0x100fe20000010833 */
[----:B------:R-:W-:Y:S01]  /*6650*/  MUFU.EX2 R246, R246 ;  /* 0x000000f600f67308 */ /* 0x000fe20000000800 */
[--C-:B------:R-:W-:Y:S01]  /*6660*/  FFMA.FTZ R198, R202, c[0x0][0x23c], -R51.reuse ;  /* 0x00008f00cac67a23 */ /* 0x100fe20000010833 */
[----:B------:R-:W-:Y:S01]  /*6670*/  LEA R238, P0, R164, c[0x0][0x168], 0x1 ;  /* 0x00005a00a4ee7a11 */ /* 0x000fe200078008ff */
[----:B------:R-:W-:-:S02]  /*6680*/  FFMA.FTZ R101, R204, c[0x0][0x23c], -R51 ;  /* 0x00008f00cc657a23 */ /* 0x000fc40000010833 */
[----:B------:R-:W-:Y:S01]  /*6690*/  FFMA.FTZ R196, R196, c[0x0][0x23c], -R51 ;  /* 0x00008f00c4c47a23 */ /* 0x000fe20000010833 */
[----:B------:R-:W-:Y:S01]  /*66a0*/  LEA.HI.X R239, R164, c[0x0][0x16c], R165, 0x1, P0 ;  /* 0x00005b00a4ef7a11 */ /* 0x000fe200000f0ca5 */
[--C-:B------:R-:W-:Y:S01]  /*66b0*/  FFMA.FTZ R109, R194, c[0x0][0x23c], -R51.reuse ;  /* 0x00008f00c26d7a23 */ /* 0x100fe20000010833 */
[----:B------:R-:W3:Y:S01]  /*66c0*/  MUFU.EX2 R123, R123 ;  /* 0x0000007b007b7308 */ /* 0x000ee20000000800 */
[--C-:B------:R-:W-:Y:S02]  /*66d0*/  FFMA.FTZ R192, R192, c[0x0][0x23c], -R51.reuse ;  /* 0x00008f00c0c07a23 */ /* 0x100fe40000010833 */
[--C-:B------:R-:W-:Y:S02]  /*66e0*/  FFMA.FTZ R119, R190, c[0x0][0x23c], -R51.reuse ;  /* 0x00008f00be777a23 */ /* 0x100fe40000010833 */
[--C-:B------:R-:W-:Y:S02]  /*66f0*/  FFMA.FTZ R129, R182, c[0x0][0x23c], -R51.reuse ;  /* 0x00008f00b6817a23 */ /* 0x100fe40000010833 */
[--C-:B------:R-:W-:Y:S01]  /*6700*/  FFMA.FTZ R188, R188, c[0x0][0x23c], -R51.reuse ;  /* 0x00008f00bcbc7a23 */ /* 0x100fe20000010833 */
[----:B------:R-:W-:Y:S01]  /*6710*/  MUFU.EX2 R240, R240 ;  /* 0x000000f000f07308 */ /* 0x000fe20000000800 */
[----:B------:R-:W-:-:S02]  /*6720*/  FFMA.FTZ R125, R184, c[0x0][0x23c], -R51 ;  /* 0x00008f00b87d7a23 */ /* 0x000fc40000010833 */
[--C-:B------:R-:W-:Y:S02]  /*6730*/  FFMA.FTZ R182, R186, c[0x0][0x23c], -R51.reuse ;  /* 0x00008f00bab67a23 */ /* 0x100fe40000010833 */
[--C-:B------:R-:W-:Y:S02]  /*6740*/  FFMA.FTZ R135, R176, c[0x0][0x23c], -R51.reuse ;  /* 0x00008f00b0877a23 */ /* 0x100fe40000010833 */
[--C-:B------:R-:W-:Y:S01]  /*6750*/  FFMA.FTZ R180, R180, c[0x0][0x23c], -R51.reuse ;  /* 0x00008f00b4b47a23 */ /* 0x100fe20000010833 */
[----:B------:R-:W4:Y:S01]  /*6760*/  MUFU.EX2 R117, R117 ;  /* 0x0000007500757308 */ /* 0x000f220000000800 */
        /* <DEDUP_REMOVED lines=15> */
[----:B------:R-:W-:Y:S01]  /*6860*/  FFMA.FTZ R148, R141, c[0x0][0x23c], -R74 ;  /* 0x00008f008d947a23 */ /* 0x000fe2000001084a */
        /* <DEDUP_REMOVED lines=13> */
[----:B------:R-:W-:Y:S02]  /*6940*/  FFMA.FTZ R128, R127, c[0x0][0x23c], -R74 ;  /* 0x00008f007f807a23 */ /* 0x000fe4000001084a */
        /* <DEDUP_REMOVED lines=8> */
[----:B------:R-:W-:Y:S01]  /*69d0*/  FFMA.FTZ R161, R122, c[0x0][0x23c], -R51 ;  /* 0x00008f007aa17a23 */ /* 0x000fe20000010833 */
[----:B-1----:R-:W-:Y:S01]  /*69e0*/  F2FP.BF16.PACK_AB R15, R101, R198 ;  /* 0x000000c6650f723e */ /* 0x002fe200000010ff */
[----:B------:R-:W-:Y:S01]  /*69f0*/  MUFU.EX2 R192, R192 ;  /* 0x000000c000c07308 */ /* 0x000fe20000000800 */
[----:B------:R-:W-:Y:S02]  /*6a00*/  FADD.FTZ R123, R246, R123 ;  /* 0x0000007bf67b7221 */ /* 0x000fe40000010000 */
[--C-:B------:R-:W-:Y:S02]  /*6a10*/  FFMA.FTZ R163, R116, c[0x0][0x23c], -R51.reuse ;  /* 0x00008f0074a37a23 */ /* 0x100fe40000010833 */
[--C-:B------:R-:W-:Y:S01]  /*6a20*/  FFMA.FTZ R114, R114, c[0x0][0x23c], -R51.reuse ;  /* 0x00008f0072727a23 */ /* 0x100fe20000010833 */
[----:B------:R-:W-:Y:S01]  /*6a30*/  HMMA.16816.F32.BF16 R8, R12, R32, R8 ;  /* 0x000000200c08723c */ /* 0x000fe20000041808 */
[--C-:B------:R-:W-:Y:S01]  /*6a40*/  FFMA.FTZ R116, R108, c[0x0][0x23c], -R51.reuse ;  /* 0x00008f006c747a23 */ /* 0x100fe20000010833 */
[----:B------:R-:W1:Y:S01]  /*6a50*/  MUFU.EX2 R119, R119 ;  /* 0x0000007700777308 */ /* 0x000e620000000800 */
[----:B------:R-:W-:-:S02]  /*6a60*/  FFMA.FTZ R110, R110, c[0x0][0x23c], -R51 ;  /* 0x00008f006e6e7a23 */ /* 0x000fc40000010833 */
[----:B------:R-:W-:Y:S02]  /*6a70*/  FADD.FTZ R240, R240, R123 ;  /* 0x0000007bf0f07221 */ /* 0x000fe40000010000 */
[----:B------:R-:W-:Y:S01]  /*6a80*/  FFMA.FTZ R108, R103, c[0x0][0x23c], -R74 ;  /* 0x00008f00676c7a23 */ /* 0x000fe2000001084a */
[C---:B------:R-:W-:Y:S01]  /*6a90*/  HMMA.16816.F32.BF16 R4, R12.reuse, R34, R4 ;  /* 0x000000220c04723c */ /* 0x040fe20000041804 */
[----:B------:R-:W4:Y:S01]  /*6aa0*/  LDSM.16.MT88.4 R32, [R223+0x5800] ;  /* 0x00580000df20783b */ /* 0x000f220000004200 */
[----:B------:R-:W-:Y:S01]  /*6ab0*/  MUFU.EX2 R188, R188 ;  /* 0x000000bc00bc7308 */ /* 0x000fe20000000800 */
[----:B------:R-:W-:Y:S02]  /*6ac0*/  FADD.FTZ R117, R117, R240 ;  /* 0x000000f075757221 */ /* 0x000fe40000010000 */
[----:B------:R-:W-:Y:S02]  /*6ad0*/  FFMA.FTZ R103, R104, c[0x0][0x23c], -R51 ;  /* 0x00008f0068677a23 */ /* 0x000fe40000010833 */
[----:B------:R-:W-:Y:S01]  /*6ae0*/  FADD.FTZ R200, R200, R117 ;  /* 0x00000075c8c87221 */ /* 0x000fe20000010000 */
[----:B--2---:R-:W-:Y:S01]  /*6af0*/  HMMA.16816.F32.BF16 R24, R12, R16, R24 ;  /* 0x000000100c18723c */ /* 0x004fe20000041818 */
[----:B------:R-:W-:Y:S01]  /*6b00*/  FFMA.FTZ R102, R102, c[0x0][0x23c], -R51 ;  /* 0x00008f0066667a23 */ /* 0x000fe20000010833 */
[----:B------:R-:W2:Y:S01]  /*6b10*/  MUFU.EX2 R125, R125 ;  /* 0x0000007d007d7308 */ /* 0x000ea20000000800 */
[----:B------:R-:W-:-:S02]  /*6b20*/  FADD.FTZ R105, R105, R200 ;  /* 0x000000c869697221 */ /* 0x000fc40000010000 */
[----:B------:R-:W-:Y:S02]  /*6b30*/  FFMA.FTZ R94, R94, c[0x0][0x23c], -R51 ;  /* 0x00008f005e5e7a23 */ /* 0x000fe40000010833 */
[----:B------:R-:W-:Y:S01]  /*6b40*/  FADD.FTZ R198, R198, R105 ;  /* 0x00000069c6c67221 */ /* 0x000fe20000010000 */
[----:B------:R-:W-:Y:S01]  /*6b50*/  HMMA.16816.F32.BF16 R20, R12, R18, R20 ;  /* 0x000000120c14723c */ /* 0x000fe20000041814 */
[----:B------:R-:W5:Y:S01]  /*6b60*/  LDSM.16.MT88.4 R16, [R224+0x5c00] ;  /* 0x005c0000e010783b */ /* 0x000f620000004200 */
[----:B------:R-:W-:Y:S01]  /*6b70*/  MUFU.EX2 R129, R129 ;  /* 0x0000008100817308 */ /* 0x000fe20000000800 */
[----:B------:R-:W-:Y:S02]  /*6b80*/  FADD.FTZ R101, R101, R198 ;  /* 0x000000c665657221 */ /* 0x000fe40000010000 */
[----:B------:R-:W-:Y:S02]  /*6b90*/  FFMA.FTZ R174, R169, c[0x0][0x23c], -R74 ;  /* 0x00008f00a9ae7a23 */ /* 0x000fe4000001084a */
[----:B------:R-:W-:Y:S01]  /*6ba0*/  F2FP.BF16.PACK_AB R12, R97, R118 ;  /* 0x00000076610c723e */ /* 0x000fe200000010ff */
[----:B------:R-:W-:Y:S01]  /*6bb0*/  FFMA.FTZ R84, R84, c[0x0][0x23c], -R51 ;  /* 0x00008f0054547a23 */ /* 0x000fe20000010833 */
[----:B---3--:R-:W-:Y:S01]  /*6bc0*/  F2FP.BF16.PACK_AB R13, R109, R196 ;  /* 0x000000c46d0d723e */ /* 0x008fe200000010ff */
[----:B------:R-:W3:Y:S01]  /*6bd0*/  MUFU.EX2 R182, R182 ;  /* 0x000000b600b67308 */ /* 0x000ee20000000800 */
[----:B------:R-:W-:Y:S01]  /*6be0*/  F2FP.BF16.PACK_AB R14, R93, R112 ;  /* 0x000000705d0e723e */ /* 0x000fe200000010ff */
[----:B------:R-:W-:Y:S01]  /*6bf0*/  FADD.FTZ R196, R196, R101 ;  /* 0x00000065c4c47221 */ /* 0x000fe20000010000 */
[----:B-1----:R-:W-:Y:S01]  /*6c00*/  F2FP.BF16.PACK_AB R15, R119, R192 ;  /* 0x000000c0770f723e */ /* 0x002fe200000010ff */
[----:B------:R-:W-:-:S02]  /*6c10*/  FFMA.FTZ R80, R80, c[0x0][0x23c], -R51 ;  /* 0x00008f0050507a23 */ /* 0x000fc40000010833 */
[----:B------:R-:W-:Y:S02]  /*6c20*/  FADD.FTZ R109, R109, R196 ;  /* 0x000000c46d6d7221 */ /* 0x000fe40000010000 */
[----:B------:R-:W-:Y:S01]  /*6c30*/  MUFU.EX2 R180, R180 ;  /* 0x000000b400b47308 */ /* 0x000fe20000000800 */
[----:B------:R-:W-:Y:S01]  /*6c40*/  FFMA.FTZ R86, R86, c[0x0][0x23c], -R51 ;  /* 0x00008f0056567a23 */ /* 0x000fe20000010833 */
[C---:B------:R-:W-:Y:S01]  /*6c50*/  HMMA.16816.F32.BF16 R8, R12.reuse, R28, R8 ;  /* 0x0000001c0c08723c */ /* 0x040fe20000041808 */
[----:B------:R-:W-:Y:S02]  /*6c60*/  FADD.FTZ R192, R192, R109 ;  /* 0x0000006dc0c07221 */ /* 0x000fe40000010000 */
[--C-:B------:R-:W-:Y:S02]  /*6c70*/  FFMA.FTZ R76, R76, c[0x0][0x23c], -R51.reuse ;  /* 0x00008f004c4c7a23 */ /* 0x100fe40000010833 */
[----:B------:R-:W-:Y:S01]  /*6c80*/  FADD.FTZ R119, R119, R192 ;  /* 0x000000c077777221 */ /* 0x000fe20000010000 */
[----:B------:R-:W1:Y:S01]  /*6c90*/  MUFU.EX2 R131, R131 ;  /* 0x0000008300837308 */ /* 0x000e620000000800 */
[--C-:B------:R-:W-:Y:S01]  /*6ca0*/  FFMA.FTZ R36, R36, c[0x0][0x23c], -R51.reuse ;  /* 0x00008f0024247a23 */ /* 0x100fe20000010833 */
[----:B------:R-:W-:Y:S01]  /*6cb0*/  HMMA.16816.F32.BF16 R4, R12, R30, R4 ;  /* 0x0000001e0c04723c */ /* 0x000fe20000041804 */
[----:B------:R-:W1:Y:S01]  /*6cc0*/  LDSM.16.MT88.4 R28, [R223+0x5c00] ;  /* 0x005c0000df1c783b */ /* 0x000e620000004200 */
[----:B------:R-:W-:-:S02]  /*6cd0*/  FFMA.FTZ R37, R37, c[0x0][0x23c], -R51 ;  /* 0x00008f0025257a23 */ /* 0x000fc40000010833 */
[--C-:B------:R-:W-:Y:S02]  /*6ce0*/  FFMA.FTZ R39, R39, c[0x0][0x23c], -R51.reuse ;  /* 0x00008f0027277a23 */ /* 0x100fe40000010833 */
[----:B------:R-:W-:Y:S01]  /*6cf0*/  MUFU.EX2 R135, R135 ;  /* 0x0000008700877308 */ /* 0x000fe20000000800 */
[--C-:B------:R-:W-:Y:S01]  /*6d00*/  FFMA.FTZ R42, R42, c[0x0][0x23c], -R51.reuse ;  /* 0x00008f002a2a7a23 */ /* 0x100fe20000010833 */
[C---:B----4-:R-:W-:Y:S01]  /*6d10*/  HMMA.16816.F32.BF16 R24, R12.reuse, R32, R24 ;  /* 0x000000200c18723c */ /* 0x050fe20000041818 */
[--C-:B------:R-:W-:Y:S02]  /*6d20*/  FFMA.FTZ R41, R41, c[0x0][0x23c], -R51.reuse ;  /* 0x00008f0029297a23 */ /* 0x100fe40000010833 */
[--C-:B------:R-:W-:Y:S02]  /*6d30*/  FFMA.FTZ R48, R48, c[0x0][0x23c], -R51.reuse ;  /* 0x00008f0030307a23 */ /* 0x100fe40000010833 */
[----:B------:R-:W-:Y:S01]  /*6d40*/  FFMA.FTZ R240, R46, c[0x0][0x23c], -R51 ;  /* 0x00008f002ef07a23 */ /* 0x000fe20000010833 */
[----:B------:R-:W4:Y:S02]  /*6d50*/  MUFU.EX2 R176, R176 ;  /* 0x000000b000b07308 */ /* 0x000f240000000800 */
[----:B------:R-:W-:Y:S01]  /*6d60*/  HMMA.16816.F32.BF16 R20, R12, R34, R20 ;  /* 0x000000220c14723c */ /* 0x000fe20000041814 */
[----:B------:R-:W4:Y:S05]  /*6d70*/  LDSM.16.MT88.4 R32, [R224+0x6000] ;  /* 0x00600000e020783b */ /* 0x000f2a0000004200 */
[----:B------:R-:W-:Y:S01]  /*6d80*/  MUFU.EX2 R139, R139 ;  /* 0x0000008b008b7308 */ /* 0x000fe20000000800 */
[----:B------:R-:W-:-:S02]  /*6d90*/  F2FP.BF16.PACK_AB R12, R91, R106 ;  /* 0x0000006a5b0c723e */ /* 0x000fc400000010ff */
[----:B--2---:R-:W-:Y:S01]  /*6da0*/  F2FP.BF16.PACK_AB R13, R125, R188 ;  /* 0x000000bc7d0d723e */ /* 0x004fe200000010ff */
[----:B------:R-:W-:Y:S01]  /*6db0*/  FADD.FTZ R188, R188, R119 ;  /* 0x00000077bcbc7221 */ /* 0x000fe20000010000 */
[----:B------:R-:W-:Y:S02]  /*6dc0*/  F2FP.BF16.PACK_AB R14, R89, R100 ;  /* 0x00000064590e723e */ /* 0x000fe400000010ff */
[----:B---3--:R-:W-:Y:S01]  /*6dd0*/  F2FP.BF16.PACK_AB R15, R182, R129 ;  /* 0x00000081b60f723e */ /* 0x008fe200000010ff */
[----:B------:R-:W2:Y:S01]  /*6de0*/  MUFU.EX2 R168, R168 ;  /* 0x000000a800a87308 */ /* 0x000ea20000000800 */
[----:B------:R-:W-:-:S04]  /*6df0*/  FADD.FTZ R188, R125, R188 ;  /* 0x000000bc7dbc7221 */ /* 0x000fc80000010000 */
[----:B------:R-:W-:Y:S01]  /*6e00*/  FADD.FTZ R129, R129, R188 ;  /* 0x000000bc81817221 */ /* 0x000fe20000010000 */
[----:B-----5:R-:W-:Y:S02]  /*6e10*/  HMMA.16816.F32.BF16 R8, R12, R16, R8 ;  /* 0x000000100c08723c */ /* 0x020fe40000041808 */
[----:B------:R-:W-:Y:S01]  /*6e20*/  MUFU.EX2 R143, R143 ;  /* 0x0000008f008f7308 */ /* 0x000fe20000000800 */
[----:B------:R-:W-:-:S05]  /*6e30*/  FADD.FTZ R129, R182, R129 ;  /* 0x00000081b6817221 */ /* 0x000fca0000010000 */
[C---:B------:R-:W-:Y:S01]  /*6e40*/  HMMA.16816.F32.BF16 R4, R12.reuse, R18, R4 ;  /* 0x000000120c04723c */ /* 0x040fe20000041804 */
[----:B------:R-:W3:Y:S01]  /*6e50*/  LDSM.16.MT88.4 R16, [R223+0x6000] ;  /* 0x00600000df10783b */ /* 0x000ee20000004200 */
        /* <DEDUP_REMOVED lines=9> */
[----:B------:R-:W-:Y:S01]  /*6ef0*/  F2FP.BF16.PACK_AB R14, R85, R90 ;  /* 0x0000005a550e723e */ /* 0x000fe200000010ff */
[----:B------:R-:W-:Y:S01]  /*6f00*/  FADD.FTZ R180, R180, R129 ;  /* 0x00000081b4b47221 */ /* 0x000fe20000010000 */
[----:B----4-:R-:W-:-:S03]  /*6f10*/  F2FP.BF16.PACK_AB R15, R176, R135 ;  /* 0x00000087b00f723e */ /* 0x010fc600000010ff */
[----:B------:R-:W-:Y:S02]  /*6f20*/  FADD.FTZ R180, R131, R180 ;  /* 0x000000b483b47221 */ /* 0x000fe40000010000 */
[----:B------:R-:W4:Y:S02]  /*6f30*/  MUFU.EX2 R150, R150 ;  /* 0x0000009600967308 */ /* 0x000f240000000800 */
[----:B------:R-:W-:Y:S01]  /*6f40*/  HMMA.16816.F32.BF16 R8, R12, R32, R8 ;  /* 0x000000200c08723c */ /* 0x000fe20000041808 */
[----:B------:R-:W-:-:S04]  /*6f50*/  FADD.FTZ R135, R135, R180 ;  /* 0x000000b487877221 */ /* 0x000fc80000010000 */
[----:B------:R-:W-:Y:S01]  /*6f60*/  FADD.FTZ R176, R176, R135 ;  /* 0x00000087b0b07221 */ /* 0x000fe20000010000 */
[----:B------:R-:W-:Y:S02]  /*6f70*/  MUFU.EX2 R141, R141 ;  /* 0x0000008d008d7308 */ /* 0x000fe40000000800 */
[C---:B------:R-:W-:Y:S01]  /*6f80*/  HMMA.16816.F32.BF16 R4, R12.reuse, R34, R4 ;  /* 0x000000220c04723c */ /* 0x040fe20000041804 */
[----:B------:R-:W4:Y:S05]  /*6f90*/  LDSM.16.MT88.4 R32, [R223+0x6400] ;  /* 0x00640000df20783b */ /* 0x000f2a0000004200 */
[----:B------:R-:W1:Y:S02]  /*6fa0*/  MUFU.EX2 R138, R138 ;  /* 0x0000008a008a7308 */ /* 0x000e640000000800 */
[C---:B---3--:R-:W-:Y:S06]  /*6fb0*/  HMMA.16816.F32.BF16 R24, R12.reuse, R16, R24 ;  /* 0x000000100c18723c */ /* 0x048fec0000041818 */
[----:B------:R-:W-:Y:S02]  /*6fc0*/  MUFU.EX2 R136, R136 ;  /* 0x0000008800887308 */ /* 0x000fe40000000800 */
[----:B------:R-:W-:Y:S01]  /*6fd0*/  HMMA.16816.F32.BF16 R20, R12, R18, R20 ;  /* 0x000000120c14723c */ /* 0x000fe20000041814 */
[----:B------:R-:W3:Y:S05]  /*6fe0*/  LDSM.16.MT88.4 R16, [R224+0x6800] ;  /* 0x00680000e010783b */ /* 0x000eea0000004200 */
[----:B------:R-:W3:Y:S01]  /*6ff0*/  MUFU.EX2 R149, R149 ;  /* 0x0000009500957308 */ /* 0x000ee20000000800 */
[----:B------:R-:W-:-:S02]  /*7000*/  F2FP.BF16.PACK_AB R12, R81, R88 ;  /* 0x00000058510c723e */ /* 0x000fc400000010ff */
[----:B--2---:R-:W-:Y:S01]  /*7010*/  F2FP.BF16.PACK_AB R13, R168, R139 ;  /* 0x0000008ba80d723e */ /* 0x004fe200000010ff */
[----:B------:R-:W-:Y:S01]  /*7020*/  FADD.FTZ R139, R139, R176 ;  /* 0x000000b08b8b7221 */ /* 0x000fe20000010000 */
[----:B------:R-:W-:Y:S02]  /*7030*/  F2FP.BF16.PACK_AB R14, R77, R82 ;  /* 0x000000524d0e723e */ /* 0x000fe400000010ff */
[----:B-----5:R-:W-:Y:S01]  /*7040*/  F2FP.BF16.PACK_AB R15, R162, R143 ;  /* 0x0000008fa20f723e */ /* 0x020fe200000010ff */
[----:B------:R-:W-:Y:S01]  /*7050*/  MUFU.EX2 R134, R134 ;  /* 0x0000008600867308 */ /* 0x000fe20000000800 */
[----:B------:R-:W-:-:S05]  /*7060*/  FADD.FTZ R168, R168, R139 ;  /* 0x0000008ba8a87221 */ /* 0x000fca0000010000 */
[C---:B-1----:R-:W-:Y:S02]  /*7070*/  HMMA.16816.F32.BF16 R8, R12.reuse, R28, R8 ;  /* 0x0000001c0c08723c */ /* 0x042fe40000041808 */
[----:B------:R-:W1:Y:S06]  /*7080*/  MUFU.EX2 R151, R151 ;  /* 0x0000009700977308 */ /* 0x000e6c0000000800 */
[C---:B------:R-:W-:Y:S01]  /*7090*/  HMMA.16816.F32.BF16 R4, R12.reuse, R30, R4 ;  /* 0x0000001e0c04723c */ /* 0x040fe20000041804 */
[----:B------:R-:W2:Y:S01]  /*70a0*/  LDSM.16.MT88.4 R28, [R223+0x6800] ;  /* 0x00680000df1c783b */ /* 0x000ea20000004200 */
[----:B------:R-:W-:Y:S06]  /*70b0*/  MUFU.EX2 R130, R130 ;  /* 0x0000008200827308 */ /* 0x000fec0000000800 */
[C---:B----4-:R-:W-:Y:S02]  /*70c0*/  HMMA.16816.F32.BF16 R24, R12.reuse, R32, R24 ;  /* 0x000000200c18723c */ /* 0x050fe40000041818 */
[----:B------:R-:W4:Y:S06]  /*70d0*/  MUFU.EX2 R159, R159 ;  /* 0x0000009f009f7308 */ /* 0x000f2c0000000800 */
[----:B------:R-:W-:Y:S01]  /*70e0*/  HMMA.16816.F32.BF16 R20, R12, R34, R20 ;  /* 0x000000220c14723c */ /* 0x000fe20000041814 */
[----:B------:R-:W5:Y:S01]  /*70f0*/  LDSM.16.MT88.4 R32, [R224+0x6c00] ;  /* 0x006c0000e020783b */ /* 0x000f620000004200 */
[----:B------:R-:W-:Y:S05]  /*7100*/  MUFU.EX2 R127, R127 ;  /* 0x0000007f007f7308 */ /* 0x000fea0000000800 */
[----:B------:R-:W-:-:S02]  /*7110*/  F2FP.BF16.PACK_AB R12, R75, R78 ;  /* 0x0000004e4b0c723e */ /* 0x000fc400000010ff */
[----:B------:R-:W-:Y:S01]  /*7120*/  F2FP.BF16.PACK_AB R13, R145, R160 ;  /* 0x000000a0910d723e */ /* 0x000fe200000010ff */
[----:B------:R-:W1:Y:S01]  /*7130*/  MUFU.EX2 R124, R124 ;  /* 0x0000007c007c7308 */ /* 0x000e620000000800 */
[----:B------:R-:W-:Y:S02]  /*7140*/  F2FP.BF16.PACK_AB R14, R72, R73 ;  /* 0x00000049480e723e */ /* 0x000fe400000010ff */
[----:B------:R-:W-:-:S05]  /*7150*/  F2FP.BF16.PACK_AB R15, R150, R147 ;  /* 0x00000093960f723e */ /* 0x000fca00000010ff */
[----:B------:R-:W-:Y:S02]  /*7160*/  MUFU.EX2 R120, R120 ;  /* 0x0000007800787308 */ /* 0x000fe40000000800 */
[C---:B---3--:R-:W-:Y:S06]  /*7170*/  HMMA.16816.F32.BF16 R8, R12.reuse, R16, R8 ;  /* 0x000000100c08723c */ /* 0x048fec0000041808 */
[----:B------:R-:W3:Y:S02]  /*7180*/  MUFU.EX2 R161, R161 ;  /* 0x000000a100a17308 */ /* 0x000ee40000000800 */
[C---:B------:R-:W-:Y:S01]  /*7190*/  HMMA.16816.F32.BF16 R4, R12.reuse, R18, R4 ;  /* 0x000000120c04723c */ /* 0x040fe20000041804 */
[----:B------:R-:W1:Y:S05]  /*71a0*/  LDSM.16.MT88.4 R16, [R223+0x6c00] ;  /* 0x006c0000df10783b */ /* 0x000e6a0000004200 */
[----:B------:R-:W-:Y:S02]  /*71b0*/  MUFU.EX2 R59, R59 ;  /* 0x0000003b003b7308 */ /* 0x000fe40000000800 */
[C---:B--2---:R-:W-:Y:S06]  /*71c0*/  HMMA.16816.F32.BF16 R24, R12.reuse, R28, R24 ;  /* 0x0000001c0c18723c */ /* 0x044fec0000041818 */
[----:B------:R-:W2:Y:S02]  /*71d0*/  MUFU.EX2 R58, R58 ;  /* 0x0000003a003a7308 */ /* 0x000ea40000000800 */
[----:B------:R-:W-:Y:S01]  /*71e0*/  HMMA.16816.F32.BF16 R20, R12, R30, R20 ;  /* 0x0000001e0c14723c */ /* 0x000fe20000041814 */
[----:B------:R-:W2:Y:S05]  /*71f0*/  LDSM.16.MT88.4 R28, [R224+0x7000] ;  /* 0x00700000e01c783b */ /* 0x000eaa0000004200 */
[----:B------:R-:W-:Y:S01]  /*7200*/  MUFU.EX2 R57, R57 ;  /* 0x0000003900397308 */ /* 0x000fe20000000800 */
        /* <DEDUP_REMOVED lines=9> */
[----:B------:R-:W2:Y:S06]  /*72a0*/  MUFU.EX2 R114, R114 ;  /* 0x0000007200727308 */ /* 0x000eac0000000800 */
[C---:B-1----:R-:W-:Y:S02]  /*72b0*/  HMMA.16816.F32.BF16 R24, R12.reuse, R16, R24 ;  /* 0x000000100c18723c */ /* 0x042fe40000041818 */
[----:B------:R-:W-:Y:S05]  /*72c0*/  MUFU.EX2 R116, R116 ;  /* 0x0000007400747308 */ /* 0x000fea0000000800 */
[----:B------:R-:W-:Y:S01]  /*72d0*/  F2FP.BF16.PACK_AB R16, R66, R67 ;  /* 0x000000434210723e */ /* 0x000fe200000010ff */
[----:B------:R-:W-:Y:S01]  /*72e0*/  HMMA.16816.F32.BF16 R20, R12, R18, R20 ;  /* 0x000000120c14723c */ /* 0x000fe20000041814 */
[----:B------:R-:W1:Y:S01]  /*72f0*/  LDSM.16.MT88.4 R12, [R224+0x7400] ;  /* 0x00740000e00c783b */ /* 0x000e620000004200 */
[----:B------:R-:W-:Y:S01]  /*7300*/  F2FP.BF16.PACK_AB R17, R151, R134 ;  /* 0x000000869711723e */ /* 0x000fe200000010ff */
[----:B------:R-:W-:Y:S04]  /*7310*/  MUFU.EX2 R55, R55 ;  /* 0x0000003700377308 */ /* 0x000fe80000000800 */
[----:B------:R-:W-:-:S02]  /*7320*/  F2FP.BF16.PACK_AB R18, R64, R65 ;  /* 0x000000414012723e */ /* 0x000fc400000010ff */
[----:B----4-:R-:W-:Y:S02]  /*7330*/  F2FP.BF16.PACK_AB R19, R159, R130 ;  /* 0x000000829f13723e */ /* 0x010fe400000010ff */
[----:B------:R-:W-:Y:S05]  /*7340*/  MUFU.EX2 R54, R54 ;  /* 0x0000003600367308 */ /* 0x000fea0000000800 */
[C---:B--2---:R-:W-:Y:S03]  /*7350*/  HMMA.16816.F32.BF16 R8, R16.reuse, R28, R8 ;  /* 0x0000001c1008723c */ /* 0x044fe60000041808 */
[----:B------:R-:W-:Y:S05]  /*7360*/  MUFU.EX2 R53, R53 ;  /* 0x0000003500357308 */ /* 0x000fea0000000800 */
[C---:B------:R-:W-:Y:S01]  /*7370*/  HMMA.16816.F32.BF16 R4, R16.reuse, R30, R4 ;  /* 0x0000001e1004723c */ /* 0x040fe20000041804 */
[----:B------:R-:W2:Y:S02]  /*7380*/  LDSM.16.MT88.4 R28, [R223+0x7400] ;  /* 0x00740000df1c783b */ /* 0x000ea40000004200 */
[----:B------:R-:W-:Y:S05]  /*7390*/  MUFU.EX2 R52, R52 ;  /* 0x0000003400347308 */ /* 0x000fea0000000800 */
[C---:B-----5:R-:W-:Y:S03]  /*73a0*/  HMMA.16816.F32.BF16 R24, R16.reuse, R32, R24 ;  /* 0x000000201018723c */ /* 0x060fe60000041818 */
[----:B------:R-:W-:Y:S04]  /*73b0*/  MUFU.EX2 R103, R103 ;  /* 0x0000006700677308 */ /* 0x000fe80000000800 */
[----:B------:R-:W-:Y:S01]  /*73c0*/  F2FP.BF16.PACK_AB R32, R62, R63 ;  /* 0x0000003f3e20723e */ /* 0x000fe200000010ff */
[----:B------:R-:W-:Y:S01]  /*73d0*/  HMMA.16816.F32.BF16 R20, R16, R34, R20 ;  /* 0x000000221014723c */ /* 0x000fe20000041814 */
[----:B------:R-:W4:Y:S01]  /*73e0*/  LDSM.16.MT88.4 R16, [R224+0x7800] ;  /* 0x00780000e010783b */ /* 0x000f220000004200 */
[----:B------:R-:W-:Y:S01]  /*73f0*/  F2FP.BF16.PACK_AB R33, R124, R127 ;  /* 0x0000007f7c21723e */ /* 0x000fe200000010ff */
[----:B------:R-:W-:Y:S04]  /*7400*/  MUFU.EX2 R102, R102 ;  /* 0x0000006600667308 */ /* 0x000fe80000000800 */
[----:B------:R-:W-:-:S02]  /*7410*/  F2FP.BF16.PACK_AB R34, R60, R61 ;  /* 0x0000003d3c22723e */ /* 0x000fc400000010ff */
[----:B---3--:R-:W-:Y:S02]  /*7420*/  F2FP.BF16.PACK_AB R35, R161, R120 ;  /* 0x00000078a123723e */ /* 0x008fe400000010ff */
[----:B------:R-:W-:Y:S05]  /*7430*/  MUFU.EX2 R94, R94 ;  /* 0x0000005e005e7308 */ /* 0x000fea0000000800 */
[C---:B-1----:R-:W-:Y:S03]  /*7440*/  HMMA.16816.F32.BF16 R8, R32.reuse, R12, R8 ;  /* 0x0000000c2008723c */ /* 0x042fe60000041808 */
[----:B------:R-:W-:Y:S04]  /*7450*/  MUFU.EX2 R3, R3 ;  /* 0x0000000300037308 */ /* 0x000fe80000000800 */
[----:B------:R-:W-:Y:S01]  /*7460*/  FADD.FTZ R13, R244, R121 ;  /* 0x00000079f40d7221 */ /* 0x000fe20000010000 */
[C---:B------:R-:W-:Y:S03]  /*7470*/  HMMA.16816.F32.BF16 R4, R32.reuse, R14, R4 ;  /* 0x0000000e2004723c */ /* 0x040fe60000041804 */
[----:B------:R-:W-:Y:S01]  /*7480*/  FADD.FTZ R206, R206, R13 ;  /* 0x0000000dcece7221 */ /* 0x000fe20000010000 */
[----:B------:R-:W1:Y:S01]  /*7490*/  MUFU.EX2 R121, R110 ;  /* 0x0000006e00797308 */ /* 0x000e620000000800 */
[----:B------:R-:W3:Y:S02]  /*74a0*/  LDSM.16.MT88.4 R12, [R223+0x7800] ;  /* 0x00780000df0c783b */ /* 0x000ee40000004200 */
[----:B------:R-:W-:Y:S01]  /*74b0*/  FADD.FTZ R115, R115, R206 ;  /* 0x000000ce73737221 */ /* 0x000fe20000010000 */
[C---:B--2---:R-:W-:Y:S03]  /*74c0*/  HMMA.16816.F32.BF16 R24, R32.reuse, R28, R24 ;  /* 0x0000001c2018723c */ /* 0x044fe60000041818 */
[----:B------:R-:W-:Y:S01]  /*74d0*/  FADD.FTZ R146, R146, R115 ;  /* 0x0000007392927221 */ /* 0x000fe20000010000 */
[----:B------:R-:W-:Y:S03]  /*74e0*/  MUFU.EX2 R98, R98 ;  /* 0x0000006200627308 */ /* 0x000fe60000000800 */
[----:B------:R-:W-:Y:S01]  /*74f0*/  FADD.FTZ R107, R107, R146 ;  /* 0x000000926b6b7221 */ /* 0x000fe20000010000 */
[----:B------:R-:W-:Y:S01]  /*7500*/  HMMA.16816.F32.BF16 R28, R32, R30, R20 ;  /* 0x0000001e201c723c */ /* 0x000fe20000041814 */
[----:B------:R-:W2:Y:S02]  /*7510*/  LDSM.16.MT88.4 R20, [R224+0x7c00] ;  /* 0x007c0000e014783b */ /* 0x000ea40000004200 */
[----:B------:R-:W-:Y:S01]  /*7520*/  FADD.FTZ R144, R144, R107 ;  /* 0x0000006b90907221 */ /* 0x000fe20000010000 */
[----:B------:R-:W-:Y:S03]  /*7530*/  MUFU.EX2 R111, R111 ;  /* 0x0000006f006f7308 */ /* 0x000fe60000000800 */
[----:B------:R-:W-:Y:S01]  /*7540*/  F2FP.BF16.PACK_AB R32, R58, R59 ;  /* 0x0000003b3a20723e */ /* 0x000fe200000010ff */
[----:B------:R-:W-:Y:S01]  /*7550*/  FADD.FTZ R99, R99, R144 ;  /* 0x0000009063637221 */ /* 0x000fe20000010000 */
[----:B------:R-:W-:-:S02]  /*7560*/  F2FP.BF16.PACK_AB R33, R114, R163 ;  /* 0x000000a37221723e */ /* 0x000fc400000010ff */
[----:B------:R-:W-:Y:S01]  /*7570*/  F2FP.BF16.PACK_AB R34, R56, R57 ;  /* 0x000000393822723e */ /* 0x000fe200000010ff */
[----:B------:R-:W-:Y:S01]  /*7580*/  FADD.FTZ R118, R118, R99 ;  /* 0x0000006376767221 */ /* 0x000fe20000010000 */
[----:B-1----:R-:W-:Y:S01]  /*7590*/  F2FP.BF16.PACK_AB R35, R121, R116 ;  /* 0x000000747923723e */ /* 0x002fe200000010ff */
[----:B------:R-:W-:Y:S01]  /*75a0*/  FFMA.FTZ R99, R92, c[0x0][0x23c], -R51 ;  /* 0x00008f005c637a23 */ /* 0x000fe20000010833 */
[----:B------:R-:W-:Y:S01]  /*75b0*/  MUFU.EX2 R174, R174 ;  /* 0x000000ae00ae7308 */ /* 0x000fe20000000800 */
[----:B------:R-:W-:-:S04]  /*75c0*/  FFMA.FTZ R92, R95, c[0x0][0x23c], -R74 ;  /* 0x00008f005f5c7a23 */ /* 0x000fc8000001084a */
[C---:B----4-:R-:W-:Y:S03]  /*75d0*/  HMMA.16816.F32.BF16 R8, R32.reuse, R16, R8 ;  /* 0x000000102008723c */ /* 0x050fe60000041808 */
[----:B------:R-:W-:Y:S04]  /*75e0*/  MUFU.EX2 R84, R84 ;  /* 0x0000005400547308 */ /* 0x000fe80000000800 */
[----:B------:R-:W-:Y:S01]  /*75f0*/  FADD.FTZ R17, R97, R118 ;  /* 0x0000007661117221 */ /* 0x000fe20000010000 */
[C---:B------:R-:W-:Y:S03]  /*7600*/  HMMA.16816.F32.BF16 R4, R32.reuse, R18, R4 ;  /* 0x000000122004723c */ /* 0x040fe60000041804 */
[----:B------:R-:W-:Y:S01]  /*7610*/  FADD.FTZ R112, R112, R17 ;  /* 0x0000001170707221 */ /* 0x000fe20000010000 */
[----:B------:R-:W1:Y:S01]  /*7620*/  MUFU.EX2 R97, R99 ;  /* 0x0000006300617308 */ /* 0x000e620000000800 */
[----:B------:R-:W4:Y:S02]  /*7630*/  LDSM.16.MT88.4 R16, [R223+0x7c00] ;  /* 0x007c0000df10783b */ /* 0x000f240000004200 */
[----:B------:R-:W-:Y:S01]  /*7640*/  FADD.FTZ R93, R93, R112 ;  /* 0x000000705d5d7221 */ /* 0x000fe20000010000 */
[C---:B---3--:R-:W-:Y:S03]  /*7650*/  HMMA.16816.F32.BF16 R24, R32.reuse, R12, R24 ;  /* 0x0000000c2018723c */ /* 0x048fe60000041818 */
[----:B------:R-:W-:Y:S01]  /*7660*/  FADD.FTZ R106, R106, R93 ;  /* 0x0000005d6a6a7221 */ /* 0x000fe20000010000 */
[----:B------:R-:W-:Y:S03]  /*7670*/  MUFU.EX2 R80, R80 ;  /* 0x0000005000507308 */ /* 0x000fe60000000800 */
[----:B------:R-:W-:Y:S01]  /*7680*/  F2FP.BF16.PACK_AB R12, R54, R55 ;  /* 0x00000037360c723e */ /* 0x000fe200000010ff */
[----:B------:R-:W-:Y:S01]  /*7690*/  HMMA.16816.F32.BF16 R28, R32, R14, R28 ;  /* 0x0000000e201c723c */ /* 0x000fe2000004181c */
[----:B------:R-:W-:-:S03]  /*76a0*/  F2FP.BF16.PACK_AB R13, R102, R103 ;  /* 0x00000067660d723e */ /* 0x000fc600000010ff */
[----:B------:R-:W-:Y:S03]  /*76b0*/  MUFU.EX2 R137, R137 ;  /* 0x0000008900897308 */ /* 0x000fe60000000800 */
[----:B------:R-:W-:Y:S01]  /*76c0*/  FADD.FTZ R33, R91, R106 ;  /* 0x0000006a5b217221 */ /* 0x000fe20000010000 */
[----:B------:R-:W-:Y:S02]  /*76d0*/  F2FP.BF16.PACK_AB R14, R52, R53 ;  /* 0x00000035340e723e */ /* 0x000fe400000010ff */
[----:B-1----:R-:W-:Y:S01]  /*76e0*/  F2FP.BF16.PACK_AB R15, R97, R94 ;  /* 0x0000005e610f723e */ /* 0x002fe200000010ff */
[----:B------:R-:W-:Y:S01]  /*76f0*/  FADD.FTZ R100, R100, R33 ;  /* 0x0000002164647221 */ /* 0x000fe20000010000 */
[----:B------:R-:W1:Y:S01]  /*7700*/  MUFU.EX2 R91, R86 ;  /* 0x00000056005b7308 */ /* 0x000e620000000800 */
[----:B------:R-:W3:Y:S02]  /*7710*/  LDSM.16.MT88.4 R32, [R224+0x8000] ;  /* 0x00800000e020783b */ /* 0x000ee40000004200 */
[----:B------:R-:W-:-:S02]  /*7720*/  FADD.FTZ R89, R89, R100 ;  /* 0x0000006459597221 */ /* 0x000fc40000010000 */
[C---:B--2---:R-:W-:Y:S02]  /*7730*/  HMMA.16816.F32.BF16 R8, R12.reuse, R20, R8 ;  /* 0x000000140c08723c */ /* 0x044fe40000041808 */
[----:B------:R-:W-:Y:S01]  /*7740*/  FADD.FTZ R96, R96, R89 ;  /* 0x0000005960607221 */ /* 0x000fe20000010000 */
[----:B------:R-:W-:Y:S03]  /*7750*/  MUFU.EX2 R148, R148 ;  /* 0x0000009400947308 */ /* 0x000fe60000000800 */
[----:B------:R-:W-:Y:S02]  /*7760*/  FADD.FTZ R87, R87, R96 ;  /* 0x0000006057577221 */ /* 0x000fe40000010000 */
[----:B------:R-:W-:Y:S01]  /*7770*/  HMMA.16816.F32.BF16 R4, R12, R22, R4 ;  /* 0x000000160c04723c */ /* 0x000fe20000041804 */
[----:B------:R-:W2:Y:S01]  /*7780*/  LDSM.16.MT88.4 R20, [R223+0x8000] ;  /* 0x00800000df14783b */ /* 0x000ea20000004200 */
[----:B------:R-:W-:Y:S01]  /*7790*/  FADD.FTZ R90, R90, R87 ;  /* 0x000000575a5a7221 */ /* 0x000fe20000010000 */
[----:B------:R-:W-:Y:S03]  /*77a0*/  MUFU.EX2 R133, R133 ;  /* 0x0000008500857308 */ /* 0x000fe60000000800 */
[----:B------:R-:W-:-:S02]  /*77b0*/  FADD.FTZ R85, R85, R90 ;  /* 0x0000005a55557221 */ /* 0x000fc40000010000 */
[C---:B----4-:R-:W-:Y:S02]  /*77c0*/  HMMA.16816.F32.BF16 R24, R12.reuse, R16, R24 ;  /* 0x000000100c18723c */ /* 0x050fe40000041818 */
[----:B------:R-:W-:Y:S01]  /*77d0*/  FADD.FTZ R88, R88, R85 ;  /* 0x0000005558587221 */ /* 0x000fe20000010000 */
[----:B------:R-:W4:Y:S03]  /*77e0*/  MUFU.EX2 R87, R76 ;  /* 0x0000004c00577308 */ /* 0x000f260000000800 */
[----:B------:R-:W-:Y:S02]  /*77f0*/  FADD.FTZ R81, R81, R88 ;  /* 0x0000005851517221 */ /* 0x000fe40000010000 */
[----:B------:R-:W-:Y:S01]  /*7800*/  FADD.FTZ R17, R143, R168 ;  /* 0x000000a88f117221 */ /* 0x000fe20000010000 */
[----:B------:R-:W-:Y:S01]  /*7810*/  HMMA.16816.F32.BF16 R28, R12, R18, R28 ;  /* 0x000000120c1c723c */ /* 0x000fe2000004181c */
[----:B------:R-:W-:Y:S01]  /*7820*/  FADD.FTZ R82, R82, R81 ;  /* 0x0000005152527221 */ /* 0x000fe20000010000 */
[----:B------:R-:W5:Y:S01]  /*7830*/  MUFU.EX2 R128, R128 ;  /* 0x0000008000807308 */ /* 0x000f620000000800 */
[----:B------:R-:W-:-:S04]  /*7840*/  FADD.FTZ R17, R162, R17 ;  /* 0x00000011a2117221 */ /* 0x000fc80000010000 */
[----:B------:R-:W-:Y:S01]  /*7850*/  FADD.FTZ R19, R77, R82 ;  /* 0x000000524d137221 */ /* 0x000fe20000010000 */
[----:B------:R-:W-:Y:S01]  /*7860*/  F2FP.BF16.PACK_AB R12, R98, R3 ;  /* 0x00000003620c723e */ /* 0x000fe200000010ff */
[----:B------:R-:W-:Y:S01]  /*7870*/  FADD.FTZ R160, R160, R17 ;  /* 0x00000011a0a07221 */ /* 0x000fe20000010000 */
[----:B-1----:R-:W-:Y:S01]  /*7880*/  F2FP.BF16.PACK_AB R13, R84, R91 ;  /* 0x0000005b540d723e */ /* 0x002fe200000010ff */
[----:B------:R-:W-:Y:S01]  /*7890*/  FADD.FTZ R78, R78, R19 ;  /* 0x000000134e4e7221 */ /* 0x000fe20000010000 */
[----:B------:R-:W-:Y:S01]  /*78a0*/  F2FP.BF16.PACK_AB R14, R174, R111 ;  /* 0x0000006fae0e723e */ /* 0x000fe200000010ff */
[----:B------:R-:W-:Y:S01]  /*78b0*/  FADD.FTZ R160, R145, R160 ;  /* 0x000000a091a07221 */ /* 0x000fe20000010000 */
[----:B----4-:R-:W-:Y:S01]  /*78c0*/  F2FP.BF16.PACK_AB R15, R87, R80 ;  /* 0x00000050570f723e */ /* 0x010fe200000010ff */
[----:B------:R-:W-:Y:S01]  /*78d0*/  FADD.FTZ R78, R75, R78 ;  /* 0x0000004e4b4e7221 */ /* 0x000fe20000010000 */
[----:B------:R-:W-:Y:S01]  /*78e0*/  LDSM.16.MT88.4 R16, [R224+0x8400] ;  /* 0x00840000e010783b */ /* 0x000fe20000004200 */
[----:B------:R-:W-:Y:S01]  /*78f0*/  FADD.FTZ R147, R147, R160 ;  /* 0x000000a093937221 */ /* 0x000fe20000010000 */
[----:B------:R-:W-:Y:S01]  /*7900*/  MUFU.EX2 R36, R36 ;  /* 0x0000002400247308 */ /* 0x000fe20000000800 */
[----:B------:R-:W-:-:S02]  /*7910*/  FADD.FTZ R73, R73, R78 ;  /* 0x0000004e49497221 */ /* 0x000fc40000010000 */
[----:B------:R-:W-:Y:S01]  /*7920*/  FADD.FTZ R150, R150, R147 ;  /* 0x0000009396967221 */ /* 0x000fe20000010000 */
[C---:B---3--:R-:W-:Y:S01]  /*7930*/  HMMA.16816.F32.BF16 R8, R12.reuse, R32, R8 ;  /* 0x000000200c08723c */ /* 0x048fe20000041808 */
[----:B------:R-:W-:Y:S02]  /*7940*/  FADD.FTZ R72, R72, R73 ;  /* 0x0000004948487221 */ /* 0x000fe40000010000 */
[----:B------:R-:W-:Y:S01]  /*7950*/  FADD.FTZ R141, R141, R150 ;  /* 0x000000968d8d7221 */ /* 0x000fe20000010000 */
[----:B------:R-:W-:Y:S01]  /*7960*/  MUFU.EX2 R37, R37 ;  /* 0x0000002500257308 */ /* 0x000fe20000000800 */
[----:B------:R-:W-:Y:S02]  /*7970*/  FADD.FTZ R71, R71, R72 ;  /* 0x0000004847477221 */ /* 0x000fe40000010000 */
[----:B------:R-:W-:Y:S01]  /*7980*/  FADD.FTZ R141, R138, R141 ;  /* 0x0000008d8a8d7221 */ /* 0x000fe20000010000 */
[C---:B------:R-:W-:Y:S01]  /*7990*/  HMMA.16816.F32.BF16 R4, R12.reuse, R34, R4 ;  /* 0x000000220c04723c */ /* 0x040fe20000041804 */
[----:B------:R-:W-:Y:S01]  /*79a0*/  FADD.FTZ R70, R70, R71 ;  /* 0x0000004746467221 */ /* 0x000fe20000010000 */
[----:B------:R-:W1:Y:S01]  /*79b0*/  LDSM.16.MT88.4 R32, [R223+0x8400] ;  /* 0x00840000df20783b */ /* 0x000e620000004200 */
[----:B------:R-:W-:Y:S01]  /*79c0*/  FADD.FTZ R136, R136, R141 ;  /* 0x0000008d88887221 */ /* 0x000fe20000010000 */
[----:B------:R-:W-:Y:S01]  /*79d0*/  MUFU.EX2 R113, R113 ;  /* 0x0000007100717308 */ /* 0x000fe20000000800 */
[----:B------:R-:W-:Y:S01]  /*79e0*/  FADD.FTZ R69, R69, R70 ;  /* 0x0000004645457221 */ /* 0x000fe20000010000 */
[----:B------:R-:W-:Y:S01]  /*79f0*/  LDSM.16.MT88.4 R140, [R224+0x8c00] ;  /* 0x008c0000e08c783b */ /* 0x000fe20000004200 */
[----:B------:R-:W-:Y:S01]  /*7a00*/  FADD.FTZ R149, R149, R136 ;  /* 0x0000008895957221 */ /* 0x000fe20000010000 */
[----:B--2---:R-:W-:Y:S01]  /*7a10*/  HMMA.16816.F32.BF16 R28, R12, R22, R28 ;  /* 0x000000160c1c723c */ /* 0x004fe2000004181c */
[----:B------:R-:W-:-:S02]  /*7a20*/  FADD.FTZ R68, R68, R69 ;  /* 0x0000004544447221 */ /* 0x000fc40000010000 */
[----:B------:R-:W-:Y:S01]  /*7a30*/  FADD.FTZ R134, R134, R149 ;  /* 0x0000009586867221 */ /* 0x000fe20000010000 */
[----:B------:R-:W-:Y:S01]  /*7a40*/  MUFU.EX2 R108, R108 ;  /* 0x0000006c006c7308 */ /* 0x000fe20000000800 */
[----:B------:R-:W-:Y:S02]  /*7a50*/  FADD.FTZ R67, R67, R68 ;  /* 0x0000004443437221 */ /* 0x000fe40000010000 */
[----:B------:R-:W-:Y:S01]  /*7a60*/  FADD.FTZ R151, R151, R134 ;  /* 0x0000008697977221 */ /* 0x000fe20000010000 */
[----:B------:R-:W-:Y:S01]  /*7a70*/  HMMA.16816.F32.BF16 R24, R12, R20, R24 ;  /* 0x000000140c18723c */ /* 0x000fe20000041818 */
[----:B------:R-:W-:Y:S01]  /*7a80*/  FADD.FTZ R66, R66, R67 ;  /* 0x0000004342427221 */ /* 0x000fe20000010000 */
[----:B------:R-:W2:Y:S01]  /*7a90*/  LDSM.16.MT88.4 R20, [R224+0x8800] ;  /* 0x00880000e014783b */ /* 0x000ea20000004200 */
[----:B------:R-:W-:Y:S01]  /*7aa0*/  FADD.FTZ R130, R130, R151 ;  /* 0x0000009782827221 */ /* 0x000fe20000010000 */
[----:B------:R-:W-:Y:S01]  /*7ab0*/  MUFU.EX2 R92, R92 ;  /* 0x0000005c005c7308 */ /* 0x000fe20000000800 */
[----:B------:R-:W-:-:S02]  /*7ac0*/  FADD.FTZ R65, R65, R66 ;  /* 0x0000004241417221 */ /* 0x000fc40000010000 */
[--C-:B------:R-:W-:Y:S01]  /*7ad0*/  FFMA.FTZ R77, R38, c[0x0][0x23c], -R51.reuse ;  /* 0x00008f00264d7a23 */ /* 0x100fe20000010833 */
[----:B------:R-:W-:Y:S01]  /*7ae0*/  F2FP.BF16.PACK_AB R12, R148, R137 ;  /* 0x00000089940c723e */ /* 0x000fe200000010ff */
[----:B------:R-:W-:Y:S01]  /*7af0*/  FFMA.FTZ R38, R40, c[0x0][0x23c], -R51 ;  /* 0x00008f0028267a23 */ /* 0x000fe20000010833 */
[----:B-----5:R-:W-:Y:S01]  /*7b00*/  F2FP.BF16.PACK_AB R14, R128, R133 ;  /* 0x00000085800e723e */ /* 0x020fe200000010ff */
[----:B------:R-:W-:Y:S01]  /*7b10*/  FADD.FTZ R64, R64, R65 ;  /* 0x0000004140407221 */ /* 0x000fe20000010000 */
[----:B------:R-:W-:Y:S01]  /*7b20*/  MUFU.EX2 R83, R83 ;  /* 0x0000005300537308 */ /* 0x000fe20000000800 */
[----:B------:R-:W-:Y:S02]  /*7b30*/  FADD.FTZ R130, R159, R130 ;  /* 0x000000829f827221 */ /* 0x000fe40000010000 */
[----:B------:R-:W-:Y:S02]  /*7b40*/  FADD.FTZ R63, R63, R64 ;  /* 0x000000403f3f7221 */ /* 0x000fe40000010000 */
[----:B------:R-:W-:-:S02]  /*7b50*/  FADD.FTZ R127, R127, R130 ;  /* 0x000000827f7f7221 */ /* 0x000fc40000010000 */
[----:B------:R-:W-:Y:S01]  /*7b60*/  FADD.FTZ R62, R62, R63 ;  /* 0x0000003f3e3e7221 */ /* 0x000fe20000010000 */
[----:B------:R-:W3:Y:S01]  /*7b70*/  MUFU.EX2 R77, R77 ;  /* 0x0000004d004d7308 */ /* 0x000ee20000000800 */
[----:B------:R-:W-:Y:S02]  /*7b80*/  FADD.FTZ R127, R124, R127 ;  /* 0x0000007f7c7f7221 */ /* 0x000fe40000010000 */
[----:B------:R-:W-:Y:S02]  /*7b90*/  FADD.FTZ R61, R61, R62 ;  /* 0x0000003e3d3d7221 */ /* 0x000fe40000010000 */
[----:B------:R-:W-:Y:S02]  /*7ba0*/  FADD.FTZ R120, R120, R127 ;  /* 0x0000007f78787221 */ /* 0x000fe40000010000 */
[----:B------:R-:W-:Y:S01]  /*7bb0*/  FADD.FTZ R60, R60, R61 ;  /* 0x0000003d3c3c7221 */ /* 0x000fe20000010000 */
[----:B------:R-:W4:Y:S01]  /*7bc0*/  MUFU.EX2 R38, R38 ;  /* 0x0000002600267308 */ /* 0x000f220000000800 */
[----:B------:R-:W-:-:S02]  /*7bd0*/  FADD.FTZ R120, R161, R120 ;  /* 0x00000078a1787221 */ /* 0x000fc40000010000 */
[----:B------:R-:W-:Y:S02]  /*7be0*/  FADD.FTZ R59, R59, R60 ;  /* 0x0000003c3b3b7221 */ /* 0x000fe40000010000 */
[----:B------:R-:W-:Y:S02]  /*7bf0*/  FADD.FTZ R163, R163, R120 ;  /* 0x00000078a3a37221 */ /* 0x000fe40000010000 */
[----:B------:R-:W-:Y:S01]  /*7c00*/  FADD.FTZ R58, R58, R59 ;  /* 0x0000003b3a3a7221 */ /* 0x000fe20000010000 */
[----:B---3--:R-:W-:Y:S01]  /*7c10*/  F2FP.BF16.PACK_AB R13, R77, R36 ;  /* 0x000000244d0d723e */ /* 0x008fe200000010ff */
[----:B------:R-:W-:Y:S01]  /*7c20*/  FADD.FTZ R163, R114, R163 ;  /* 0x000000a372a37221 */ /* 0x000fe20000010000 */
[----:B------:R-:W-:Y:S01]  /*7c30*/  MUFU.EX2 R39, R39 ;  /* 0x0000002700277308 */ /* 0x000fe20000000800 */
[----:B------:R-:W-:Y:S02]  /*7c40*/  FADD.FTZ R57, R57, R58 ;  /* 0x0000003a39397221 */ /* 0x000fe40000010000 */
[----:B------:R-:W-:-:S02]  /*7c50*/  FFMA.FTZ R40, R43, c[0x0][0x23c], -R51 ;  /* 0x00008f002b287a23 */ /* 0x000fc40000010833 */
[----:B------:R-:W-:Y:S01]  /*7c60*/  FADD.FTZ R56, R56, R57 ;  /* 0x0000003938387221 */ /* 0x000fe20000010000 */
[----:B----4-:R-:W-:Y:S02]  /*7c70*/  F2FP.BF16.PACK_AB R15, R38, R37 ;  /* 0x00000025260f723e */ /* 0x010fe400000010ff */
[----:B------:R-:W-:Y:S01]  /*7c80*/  MUFU.EX2 R42, R42 ;  /* 0x0000002a002a7308 */ /* 0x000fe20000000800 */
[----:B------:R-:W-:-:S04]  /*7c90*/  FADD.FTZ R55, R55, R56 ;  /* 0x0000003837377221 */ /* 0x000fc80000010000 */
[C---:B-1----:R-:W-:Y:S01]  /*7ca0*/  HMMA.16816.F32.BF16 R28, R12.reuse, R34, R28 ;  /* 0x000000220c1c723c */ /* 0x042fe2000004181c */
[----:B------:R-:W-:Y:S02]  /*7cb0*/  FADD.FTZ R54, R54, R55 ;  /* 0x0000003736367221 */ /* 0x000fe40000010000 */
[----:B------:R-:W1:Y:S02]  /*7cc0*/  MUFU.EX2 R40, R40 ;  /* 0x0000002800287308 */ /* 0x000e640000000800 */
[----:B------:R-:W-:Y:S02]  /*7cd0*/  FADD.FTZ R53, R53, R54 ;  /* 0x0000003635357221 */ /* 0x000fe40000010000 */
[----:B------:R-:W-:Y:S01]  /*7ce0*/  FADD.FTZ R34, R116, R163 ;  /* 0x000000a374227221 */ /* 0x000fe20000010000 */
[----:B------:R-:W-:Y:S01]  /*7cf0*/  HMMA.16816.F32.BF16 R8, R12, R16, R8 ;  /* 0x000000100c08723c */ /* 0x000fe20000041808 */
[----:B------:R-:W-:Y:S02]  /*7d00*/  FADD.FTZ R52, R52, R53 ;  /* 0x0000003534347221 */ /* 0x000fe40000010000 */
[----:B------:R-:W-:Y:S01]  /*7d10*/  FADD.FTZ R34, R121, R34 ;  /* 0x0000002279227221 */ /* 0x000fe20000010000 */
[----:B------:R-:W3:Y:S01]  /*7d20*/  MUFU.EX2 R41, R41 ;  /* 0x0000002900297308 */ /* 0x000ee20000000800 */
[----:B------:R-:W-:-:S02]  /*7d30*/  FADD.FTZ R3, R3, R52 ;  /* 0x0000003403037221 */ /* 0x000fc40000010000 */
[----:B------:R-:W-:Y:S01]  /*7d40*/  FADD.FTZ R103, R103, R34 ;  /* 0x0000002267677221 */ /* 0x000fe20000010000 */
[C---:B------:R-:W-:Y:S01]  /*7d50*/  HMMA.16816.F32.BF16 R4, R12.reuse, R18, R4 ;  /* 0x000000120c04723c */ /* 0x040fe20000041804 */
[----:B------:R-:W4:Y:S01]  /*7d60*/  LDSM.16.MT88.4 R16, [R223+0x8800] ;  /* 0x00880000df10783b */ /* 0x000f220000004200 */
[----:B------:R-:W-:Y:S02]  /*7d70*/  FADD.FTZ R98, R98, R3 ;  /* 0x0000000362627221 */ /* 0x000fe40000010000 */
[----:B------:R-:W-:Y:S01]  /*7d80*/  FADD.FTZ R103, R102, R103 ;  /* 0x0000006766677221 */ /* 0x000fe20000010000 */
[----:B------:R-:W-:Y:S01]  /*7d90*/  MUFU.EX2 R76, R79 ;  /* 0x0000004f004c7308 */ /* 0x000fe20000000800 */
[----:B------:R-:W-:Y:S02]  /*7da0*/  FADD.FTZ R111, R111, R98 ;  /* 0x000000626f6f7221 */ /* 0x000fe40000010000 */
[----:B------:R-:W-:Y:S01]  /*7db0*/  FADD.FTZ R94, R94, R103 ;  /* 0x000000675e5e7221 */ /* 0x000fe20000010000 */
[----:B------:R-:W-:Y:S01]  /*7dc0*/  HMMA.16816.F32.BF16 R24, R12, R32, R24 ;  /* 0x000000200c18723c */ /* 0x000fe20000041818 */
[----:B------:R-:W-:-:S02]  /*7dd0*/  FADD.FTZ R174, R174, R111 ;  /* 0x0000006faeae7221 */ /* 0x000fc40000010000 */
[----:B------:R-:W-:Y:S01]  /*7de0*/  FADD.FTZ R94, R97, R94 ;  /* 0x0000005e615e7221 */ /* 0x000fe20000010000 */
[----:B------:R-:W5:Y:S01]  /*7df0*/  MUFU.EX2 R45, R45 ;  /* 0x0000002d002d7308 */ /* 0x000f620000000800 */
[----:B------:R-:W-:Y:S02]  /*7e00*/  FADD.FTZ R137, R137, R174 ;  /* 0x000000ae89897221 */ /* 0x000fe40000010000 */
        /* <DEDUP_REMOVED lines=9> */
[----:B------:R-:W-:Y:S01]  /*7ea0*/  MUFU.EX2 R34, R48 ;  /* 0x0000003000227308 */ /* 0x000fe20000000800 */
[----:B------:R-:W-:-:S02]  /*7eb0*/  FFMA.FTZ R33, R44, c[0x0][0x23c], -R51 ;  /* 0x00008f002c217a23 */ /* 0x000fc40000010833 */
[----:B------:R-:W-:Y:S02]  /*7ec0*/  FADD.FTZ R87, R87, R80 ;  /* 0x0000005057577221 */ /* 0x000fe40000010000 */
[C---:B--2---:R-:W-:Y:S01]  /*7ed0*/  HMMA.16816.F32.BF16 R8, R12.reuse, R20, R8 ;  /* 0x000000140c08723c */ /* 0x044fe20000041808 */
[----:B------:R-:W-:Y:S02]  /*7ee0*/  FFMA.FTZ R32, R50, c[0x0][0x23c], -R74 ;  /* 0x00008f0032207a23 */ /* 0x000fe4000001084a */
[----:B------:R-:W-:Y:S01]  /*7ef0*/  FADD.FTZ R36, R36, R87 ;  /* 0x0000005724247221 */ /* 0x000fe20000010000 */
[----:B------:R-:W1:Y:S01]  /*7f00*/  MUFU.EX2 R33, R33 ;  /* 0x0000002100217308 */ /* 0x000e620000000800 */
[----:B------:R-:W-:Y:S02]  /*7f10*/  FFMA.FTZ R35, R47, c[0x0][0x23c], -R51 ;  /* 0x00008f002f237a23 */ /* 0x000fe40000010833 */
[----:B------:R-:W-:Y:S01]  /*7f20*/  FADD.FTZ R36, R77, R36 ;  /* 0x000000244d247221 */ /* 0x000fe20000010000 */
[----:B------:R-:W-:Y:S01]  /*7f30*/  HMMA.16816.F32.BF16 R20, R12, R22, R4 ;  /* 0x000000160c14723c */ /* 0x000fe20000041804 */
[----:B------:R-:W2:Y:S01]  /*7f40*/  LDSM.16.MT88.4 R4, [R223+0x8c00] ;  /* 0x008c0000df04783b */ /* 0x000ea20000004200 */
[----:B------:R-:W-:-:S02]  /*7f50*/  FADD.FTZ R128, R128, R133 ;  /* 0x0000008580807221 */ /* 0x000fc40000010000 */
[----:B------:R-:W-:Y:S01]  /*7f60*/  FADD.FTZ R37, R37, R36 ;  /* 0x0000002425257221 */ /* 0x000fe20000010000 */
[----:B------:R-:W-:Y:S01]  /*7f70*/  MUFU.EX2 R32, R32 ;  /* 0x0000002000207308 */ /* 0x000fe20000000800 */
[----:B------:R-:W-:Y:S02]  /*7f80*/  FADD.FTZ R3, R113, R128 ;  /* 0x0000008071037221 */ /* 0x000fe40000010000 */
[----:B------:R-:W-:Y:S01]  /*7f90*/  FADD.FTZ R38, R38, R37 ;  /* 0x0000002526267221 */ /* 0x000fe20000010000 */
[----:B----4-:R-:W-:Y:S01]  /*7fa0*/  HMMA.16816.F32.BF16 R24, R12, R16, R24 ;  /* 0x000000100c18723c */ /* 0x010fe20000041818 */
[----:B------:R-:W-:Y:S02]  /*7fb0*/  FADD.FTZ R3, R108, R3 ;  /* 0x000000036c037221 */ /* 0x000fe40000010000 */
[----:B------:R-:W-:Y:S01]  /*7fc0*/  FADD.FTZ R39, R39, R38 ;  /* 0x0000002627277221 */ /* 0x000fe20000010000 */
[----:B------:R-:W3:Y:S01]  /*7fd0*/  MUFU.EX2 R241, R241 ;  /* 0x000000f100f17308 */ /* 0x000ee20000000800 */
[----:B------:R-:W-:-:S02]  /*7fe0*/  FADD.FTZ R92, R92, R3 ;  /* 0x000000035c5c7221 */ /* 0x000fc40000010000 */
[----:B------:R-:W-:Y:S01]  /*7ff0*/  FADD.FTZ R39, R40, R39 ;  /* 0x0000002728277221 */ /* 0x000fe20000010000 */
[----:B------:R-:W-:Y:S01]  /*8000*/  HMMA.16816.F32.BF16 R28, R12, R18, R28 ;  /* 0x000000120c1c723c */ /* 0x000fe2000004181c */
[----:B------:R-:W-:Y:S02]  /*8010*/  FADD.FTZ R83, R83, R92 ;  /* 0x0000005c53537221 */ /* 0x000fe40000010000 */
[----:B------:R-:W-:Y:S01]  /*8020*/  FADD.FTZ R42, R42, R39 ;  /* 0x000000272a2a7221 */ /* 0x000fe20000010000 */
[----:B------:R-:W-:Y:S03]  /*8030*/  MUFU.EX2 R35, R35 ;  /* 0x0000002300237308 */ /* 0x000fe60000000800 */
[----:B------:R-:W-:Y:S01]  /*8040*/  FADD.FTZ R42, R41, R42 ;  /* 0x0000002a292a7221 */ /* 0x000fe20000010000 */
[----:B-----5:R-:W-:Y:S01]  /*8050*/  F2FP.BF16.PACK_AB R12, R45, R76 ;  /* 0x0000004c2d0c723e */ /* 0x020fe200000010ff */
[----:B------:R-:W-:Y:S01]  /*8060*/  FADD.FTZ R76, R76, R83 ;  /* 0x000000534c4c7221 */ /* 0x000fe20000010000 */
[----:B-1----:R-:W-:Y:S01]  /*8070*/  F2FP.BF16.PACK_AB R13, R34, R33 ;  /* 0x00000021220d723e */ /* 0x002fe200000010ff */
[----:B------:R-:W-:Y:S01]  /*8080*/  FADD.FTZ R33, R33, R42 ;  /* 0x0000002a21217221 */ /* 0x000fe20000010000 */
[----:B------:R-:W1:Y:S01]  /*8090*/  MUFU.EX2 R240, R240 ;  /* 0x000000f000f07308 */ /* 0x000e620000000800 */
[----:B---3--:R-:W-:Y:S01]  /*80a0*/  F2FP.BF16.PACK_AB R14, R241, R32 ;  /* 0x00000020f10e723e */ /* 0x008fe200000010ff */
[----:B------:R-:W-:-:S02]  /*80b0*/  FADD.FTZ R45, R45, R76 ;  /* 0x0000004c2d2d7221 */ /* 0x000fc40000010000 */
[----:B------:R-:W-:Y:S02]  /*80c0*/  FADD.FTZ R34, R34, R33 ;  /* 0x0000002122227221 */ /* 0x000fe40000010000 */
[----:B------:R-:W-:-:S04]  /*80d0*/  FADD.FTZ R32, R32, R45 ;  /* 0x0000002d20207221 */ /* 0x000fc80000010000 */
[----:B------:R-:W-:Y:S01]  /*80e0*/  FADD.FTZ R241, R241, R32 ;  /* 0x00000020f1f17221 */ /* 0x000fe20000010000 */
[----:B-1----:R-:W-:Y:S01]  /*80f0*/  F2FP.BF16.PACK_AB R15, R240, R35 ;  /* 0x00000023f00f723e */ /* 0x002fe200000010ff */
[----:B------:R-:W-:-:S04]  /*8100*/  FADD.FTZ R35, R35, R34 ;  /* 0x0000002223237221 */ /* 0x000fc80000010000 */
[----:B------:R-:W-:Y:S02]  /*8110*/  FADD.FTZ R240, R240, R35 ;  /* 0x00000023f0f07221 */ /* 0x000fe40000010000 */
[C---:B------:R-:W-:Y:S08]  /*8120*/  HMMA.16816.F32.BF16 R144, R12.reuse, R140, R8 ;  /* 0x0000008c0c90723c */ /* 0x040ff00000041808 */
[C---:B------:R-:W-:Y:S08]  /*8130*/  HMMA.16816.F32.BF16 R140, R12.reuse, R142, R20 ;  /* 0x0000008e0c8c723c */ /* 0x040ff00000041814 */
[C---:B--2---:R-:W-:Y:S08]  /*8140*/  HMMA.16816.F32.BF16 R136, R12.reuse, R4, R24 ;  /* 0x000000040c88723c */ /* 0x044ff00000041818 */
[----:B------:R-:W-:Y:S01]  /*8150*/  HMMA.16816.F32.BF16 R132, R12, R6, R28 ;  /* 0x000000060c84723c */ /* 0x000fe2000004181c */
[----:B------:R-:W-:Y:S07]  /*8160*/  @!UPT UIADD3 URZ, URZ, URZ, URZ ;  /* 0x0000003f3f3ff290 */ /* 0x000fee000fffe03f */
[----:B------:R-:W-:Y:S11]  /*8170*/  @!P1 BRA `(.L_x_1135) ;  /* 0x00005c2000009947 */ /* 0x000ff60003800000 */
        /* <DEDUP_REMOVED lines=24> */
[C---:B------:R-:W-:Y:S01]  /*8300*/  IMAD R7, R152.reuse, R7, R6 ;  /* 0x0000000798077224 */ /* 0x040fe200078e0206 */
[----:B------:R-:W-:Y:S01]  /*8310*/  LOP3.LUT R6, RZ, c[0x0][0x2d0], RZ, 0x33, !PT ;  /* 0x0000b400ff067a12 */ /* 0x000fe200078e33ff */
        /* <DEDUP_REMOVED lines=9> */
[----:B------:R-:W-:-:S07]  /*83b0*/  ISETP.NE.AND P1, PT, RZ, c[0x0][0x2d0], PT ;  /* 0x0000b400ff007a0c */ /* 0x000fce0003f25270 */
        /* <DEDUP_REMOVED lines=26> */
.L_x_1136:
[----:B------:R-:W-:-:S05]  /*8560*/  IMAD.MOV.U32 R5, RZ, RZ, c[0x0][0x1a0] ;  /* 0x00006800ff057624 */ /* 0x000fca00078e00ff */
[----:B------:R-:W-:-:S04]  /*8570*/  LEA R5, -R5, RZ, 0x8 ;  /* 0x000000ff05057211 */ /* 0x000fc800078e41ff */
[----:B------:R-:W-:Y:S02]  /*8580*/  SHF.R.S32.HI R4, RZ, 0x1f, R5 ;  /* 0x0000001fff047819 */ /* 0x000fe40000011405 */
.L_x_1137:
[----:B------:R-:W-:Y:S01]  /*8590*/  ISETP.GE.AND P0, PT, R233, c[0x0][0x220], PT ;  /* 0x00008800e9007a0c */ /* 0x000fe20003f06270 */
[----:B------:R-:W-:Y:S01]  /*85a0*/  IMAD.SHL.U32 R168, R231, 0x100, RZ ;  /* 0x00000100e7a87824 */ /* 0x000fe200078e00ff */
[----:B------:R-:W-:-:S04]  /*85b0*/  LEA R242, P4, R5, R242, 0x1 ;  /* 0x000000f205f27211 */ /* 0x000fc800078808ff */
[----:B------:R-:W-:-:S07]  /*85c0*/  LEA.HI.X R243, R5, R243, R4, 0x1, P4 ;  /* 0x000000f305f37211 */ /* 0x000fce00020f0c04 */
[----:B------:R-:W-:Y:S01]  /*85d0*/  @!P0 IMAD.MOV.U32 R23, RZ, RZ, c[0x0][0x1a0] ;  /* 0x00006800ff178624 */ /* 0x000fe200078e00ff */
[----:B------:R-:W-:Y:S01]  /*85e0*/  @P0 STS [R232+0x5000], RZ ;  /* 0x005000ffe8000388 */ /* 0x000fe20000000800 */
[--C-:B------:R-:W-:Y:S02]  /*85f0*/  @!P0 IMAD.MOV.U32 R156, RZ, RZ, R154.reuse ;  /* 0x000000ffff9c8224 */ /* 0x100fe400078e009a */
[----:B------:R-:W-:Y:S01]  /*8600*/  @!P0 IMAD.MOV.U32 R17, RZ, RZ, c[0x0][0x1a0] ;  /* 0x00006800ff118624 */ /* 0x000fe200078e00ff */
[----:B------:R-:W-:Y:S01]  /*8610*/  @P0 STS [R232+0x5004], RZ ;  /* 0x005004ffe8000388 */ /* 0x000fe20000000800 */
[----:B------:R-:W-:Y:S02]  /*8620*/  @!P0 IMAD.MOV.U32 R20, RZ, RZ, c[0x0][0x1a0] ;  /* 0x00006800ff148624 */ /* 0x000fe400078e00ff */
[----:B------:R-:W-:Y:S01]  /*8630*/  @!P0 IMAD.MOV.U32 R6, RZ, RZ, R154 ;  /* 0x000000ffff068224 */ /* 0x000fe200078e009a */
[----:B------:R-:W-:Y:S01]  /*8640*/  @!P0 LEA R8, P2, R17, R154, 0x6 ;  /* 0x0000009a11088211 */ /* 0x000fe200078430ff */
[--C-:B------:R-:W-:Y:S01]  /*8650*/  @!P0 IMAD.MOV.U32 R7, RZ, RZ, R157.reuse ;  /* 0x000000ffff078224 */ /* 0x100fe200078e009d */
[----:B------:R-:W-:Y:S01]  /*8660*/  @P0 STS.64 [R232+0x5008], RZ ;  /* 0x005008ffe8000388 */ /* 0x000fe20000000a00 */
[----:B------:R-:W-:Y:S01]  /*8670*/  @!P0 IMAD.MOV.U32 R18, RZ, RZ, c[0x0][0x1a0] ;  /* 0x00006800ff128624 */ /* 0x000fe200078e00ff */
[----:B------:R-:W-:Y:S01]  /*8680*/  @!P0 IADD3 R8, P4, R5, R8, RZ ;  /* 0x0000000805088210 */ /* 0x000fe20007f9e0ff */
[----:B------:R-:W-:Y:S01]  /*8690*/  @!P0 IMAD.WIDE.U32 R22, R23, 0x60, R156 ;  /* 0x0000006017168825 */ /* 0x000fe200078e009c */
[----:B------:R-:W-:Y:S01]  /*86a0*/  @!PT LDS RZ, [RZ] ;  /* 0x00000000fffff984 */ /* 0x000fe20000000800 */
[----:B------:R-:W-:Y:S01]  /*86b0*/  @!PT LDS RZ, [RZ] ;  /* 0x00000000fffff984 */ /* 0x000fe20000000800 */
[----:B------:R-:W-:Y:S01]  /*86c0*/  @!PT LDS RZ, [RZ] ;  /* 0x00000000fffff984 */ /* 0x000fe20000000800 */
[----:B------:R1:W-:Y:S03]  /*86d0*/  @!P0 LDGSTS.E.BYPASS.LTC128B.128 [R232+0x5000], [R242.64] ;  /* 0x05000000f2e88fae */ /* 0x0003e6000b901d46 */
[----:B------:R-:W-:Y:S01]  /*86e0*/  @!P0 IMAD.MOV.U32 R15, RZ, RZ, c[0x0][0x1a0] ;  /* 0x00006800ff0f8624 */ /* 0x000fe200078e00ff */
[----:B------:R-:W-:Y:S01]  /*86f0*/  @P0 STS.128 [R232+0x5800], RZ ;  /* 0x005800ffe8000388 */ /* 0x000fe20000000c00 */
[----:B------:R-:W-:-:S02]  /*8700*/  @!P0 IMAD.MOV.U32 R156, RZ, RZ, c[0x0][0x1a4] ;  /* 0x00006900ff9c8624 */ /* 0x000fc400078e00ff */
[----:B------:R-:W-:-:S03]  /*8710*/  @!P0 IMAD.WIDE.U32 R20, R20, 0xa0, R6 ;  /* 0x000000a014148825 */ /* 0x000fc600078e0006 */
[----:B------:R-:W-:Y:S01]  /*8720*/  @!P0 LEA.HI.X R17, R17, R157, R156, 0x6, P2 ;  /* 0x0000009d11118211 */ /* 0x000fe200010f349c */
[----:B------:R-:W-:Y:S01]  /*8730*/  @!P0 IMAD.MOV.U32 R11, RZ, RZ, c[0x0][0x1a4] ;  /* 0x00006900ff0b8624 */ /* 0x000fe200078e00ff */
[----:B------:R-:W-:Y:S01]  /*8740*/  @!P0 IADD3 R14, P2, R5, R20, RZ ;  /* 0x00000014050e8210 */ /* 0x000fe20007f5e0ff */
[----:B------:R-:W-:Y:S01]  /*8750*/  @!P0 IMAD.WIDE.U32 R18, R18, 0xc0, R6 ;  /* 0x000000c012128825 */ /* 0x000fe200078e0006 */
[----:B------:R-:W-:-:S03]  /*8760*/  @!P0 LEA R6, P3, R15, R154, 0x5 ;  /* 0x0000009a0f068211 */ /* 0x000fc600078628ff */
[----:B------:R-:W-:Y:S01]  /*8770*/  @!P0 IMAD.MOV.U32 R3, RZ, RZ, c[0x0][0x1a0] ;  /* 0x00006800ff038624 */ /* 0x000fe200078e00ff */
[----:B------:R-:W-:Y:S01]  /*8780*/  @!P0 IADD3 R6, P5, R5, R6, RZ ;  /* 0x0000000605068210 */ /* 0x000fe20007fbe0ff */
[----:B------:R-:W-:Y:S02]  /*8790*/  @!P0 IMAD.MOV.U32 R7, RZ, RZ, c[0x0][0x1a4] ;  /* 0x00006900ff078624 */ /* 0x000fe400078e00ff */
[----:B------:R-:W-:Y:S01]  /*87a0*/  @!P0 IMAD.MOV.U32 R24, RZ, RZ, c[0x0][0x1a0] ;  /* 0x00006800ff188624 */ /* 0x000fe200078e00ff */
[----:B------:R-:W-:Y:S01]  /*87b0*/  @!P0 LEA R10, P1, R3, R154, 0x7 ;  /* 0x0000009a030a8211 */ /* 0x000fe200078238ff */
[----:B------:R-:W-:Y:S01]  /*87c0*/  @!P0 IMAD.MOV.U32 R155, RZ, RZ, R157 ;  /* 0x000000ffff9b8224 */ /* 0x000fe200078e009d */
[-C--:B------:R-:W-:Y:S01]  /*87d0*/  @!P0 LEA.HI.X R15, R15, R157.reuse, R7, 0x5, P3 ;  /* 0x0000009d0f0f8211 */ /* 0x080fe200018f2c07 */
[----:B------:R-:W-:Y:S01]  /*87e0*/  @!P0 IMAD.MOV.U32 R13, RZ, RZ, c[0x0][0x1a4] ;  /* 0x00006900ff0d8624 */ /* 0x000fe200078e00ff */
[----:B------:R-:W-:Y:S01]  /*87f0*/  @!P0 IADD3 R12, P3, R5, R22, RZ ;  /* 0x00000016050c8210 */ /* 0x000fe20007f7e0ff */
[----:B------:R-:W-:Y:S01]  /*8800*/  @!P0 IMAD R11, R11, 0xa0, RZ ;  /* 0x000000a00b0b8824 */ /* 0x000fe200078e02ff */
[----:B------:R-:W-:Y:S01]  /*8810*/  @!P0 LEA.HI.X R3, R3, R157, R156, 0x7, P1 ;  /* 0x0000009d03038211 */ /* 0x000fe200008f3c9c */
[----:B------:R-:W-:-:S02]  /*8820*/  @!P0 IMAD.MOV.U32 R9, RZ, RZ, c[0x0][0x1a4] ;  /* 0x00006900ff098624 */ /* 0x000fc400078e00ff */
[----:B------:R-:W-:Y:S01]  /*8830*/  @!P0 IMAD.WIDE.U32 R24, R24, 0xe0, R154 ;  /* 0x000000e018188825 */ /* 0x000fe200078e009a */
[C---:B------:R-:W-:Y:S02]  /*8840*/  @!P0 IADD3.X R11, R4.reuse, R21, R11, P2, !PT ;  /* 0x00000015040b8210 */ /* 0x040fe400017fe40b */
[----:B------:R-:W-:Y:S01]  /*8850*/  @!P0 IADD3 R16, P2, R5, R18, RZ ;  /* 0x0000001205108210 */ /* 0x000fe20007f5e0ff */
[----:B------:R-:W-:Y:S01]  /*8860*/  @!P0 IMAD R13, R13, 0x60, RZ ;  /* 0x000000600d0d8824 */ /* 0x000fe200078e02ff */
[----:B------:R-:W-:Y:S01]  /*8870*/  @!P0 IADD3 R18, P1, R5, R24, RZ ;  /* 0x0000001805128210 */ /* 0x000fe20007f3e0ff */
[----:B------:R-:W-:Y:S02]  /*8880*/  @!P0 IMAD R9, R9, 0xc0, RZ ;  /* 0x000000c009098824 */ /* 0x000fe400078e02ff */
[----:B------:R-:W-:Y:S01]  /*8890*/  @!P0 IMAD R7, R7, 0xe0, RZ ;  /* 0x000000e007078824 */ /* 0x000fe200078e02ff */
[C---:B------:R-:W-:Y:S01]  /*88a0*/  @!P0 IADD3.X R13, R4.reuse, R23, R13, P3, !PT ;  /* 0x00000017040d8210 */ /* 0x040fe20001ffe40d */
[C---:B------:R-:W-:Y:S01]  /*88b0*/  @!P0 IMAD.X R15, R4.reuse, 0x1, R15, P5 ;  /* 0x00000001040f8824 */ /* 0x040fe200028e060f */
[----:B------:R-:W-:Y:S01]  /*88c0*/  @!P0 IADD3 R10, P3, R5, R10, RZ ;  /* 0x0000000a050a8210 */ /* 0x000fe20007f7e0ff */
[----:B------:R-:W-:Y:S01]  /*88d0*/  @!P0 IMAD.X R17, R4, 0x1, R17, P4 ;  /* 0x0000000104118824 */ /* 0x000fe200020e0611 */
[----:B------:R-:W-:-:S02]  /*88e0*/  @!P0 LEA R24, P4, R6, c[0x0][0x170], 0x1 ;  /* 0x00005c0006188a11 */ /* 0x000fc400078808ff */
[C---:B------:R-:W-:Y:S01]  /*88f0*/  @!P0 IADD3.X R9, R4.reuse, R9, R19, P2, !PT ;  /* 0x0000000904098210 */ /* 0x040fe200017fe413 */
[----:B------:R-:W-:Y:S01]  /*8900*/  @!P0 IMAD.X R3, R4, 0x1, R3, P3 ;  /* 0x0000000104038824 */ /* 0x000fe200018e0603 */
[----:B------:R-:W-:Y:S02]  /*8910*/  @!P0 LEA R22, P2, R8, c[0x0][0x170], 0x1 ;  /* 0x00005c0008168a11 */ /* 0x000fe400078408ff */
[----:B------:R-:W-:Y:S02]  /*8920*/  @!P0 IADD3.X R7, R4, R25, R7, P1, !PT ;  /* 0x0000001904078210 */ /* 0x000fe40000ffe407 */
[----:B------:R-:W-:Y:S02]  /*8930*/  @!P0 LEA R20, P1, R12, c[0x0][0x170], 0x1 ;  /* 0x00005c000c148a11 */ /* 0x000fe400078208ff */
[----:B------:R-:W-:Y:S02]  /*8940*/  @!P0 LEA.HI.X R25, R6, c[0x0][0x174], R15, 0x1, P4 ;  /* 0x00005d0006198a11 */ /* 0x000fe400020f0c0f */
[----:B------:R-:W-:-:S02]  /*8950*/  @!P0 LEA.HI.X R23, R8, c[0x0][0x174], R17, 0x1, P2 ;  /* 0x00005d0008178a11 */ /* 0x000fc400010f0c11 */
[----:B------:R-:W-:Y:S01]  /*8960*/  @!P0 LEA R32, P4, R10, c[0x0][0x170], 0x1 ;  /* 0x00005c000a208a11 */ /* 0x000fe200078808ff */
[----:B------:R-:W-:Y:S01]  /*8970*/  @!PT LDS RZ, [RZ] ;  /* 0x00000000fffff984 */ /* 0x000fe20000000800 */
[----:B------:R-:W-:Y:S01]  /*8980*/  @!PT LDS RZ, [RZ] ;  /* 0x00000000fffff984 */ /* 0x000fe20000000800 */
[----:B------:R-:W-:Y:S01]  /*8990*/  @!PT LDS RZ, [RZ] ;  /* 0x00000000fffff984 */ /* 0x000fe20000000800 */
[----:B------:R2:W-:Y:S01]  /*89a0*/  @!P0 LDGSTS.E.BYPASS.LTC128B.128 [R232+0x5800], [R24.64] ;  /* 0x0580000018e88fae */ /* 0x0005e2000b901d46 */
[----:B------:R-:W-:Y:S02]  /*89b0*/  @!P0 LEA.HI.X R21, R12, c[0x0][0x174], R13, 0x1, P1 ;  /* 0x00005d000c158a11 */ /* 0x000fe400008f0c0d */
[----:B------:R-:W-:Y:S01]  /*89c0*/  @!P0 LEA R30, P3, R14, c[0x0][0x170], 0x1 ;  /* 0x00005c000e1e8a11 */ /* 0x000fe200078608ff */
[----:B------:R-:W-:Y:S01]  /*89d0*/  @P0 STS.128 [R232+0x6000], RZ ;  /* 0x006000ffe8000388 */ /* 0x000fe20000000c00 */
        /* <DEDUP_REMOVED lines=8> */
[----:B------:R-:W-:Y:S01]  /*8a60*/  @P0 STS.128 [R232+0x6800], RZ ;  /* 0x006800ffe8000388 */ /* 0x000fe20000000c00 */
[----:B------:R-:W-:Y:S02]  /*8a70*/  @!P0 LEA.HI.X R29, R16, c[0x0][0x174], R9, 0x1, P2 ;  /* 0x00005d00101d8a11 */ /* 0x000fe400010f0c09 */
[----:B------:R-:W-:Y:S01]  /*8a80*/  @!P0 LEA.HI.X R27, R18, c[0x0][0x174], R7, 0x1, P1 ;  /* 0x00005d00121b8a11 */ /* 0x000fe200008f0c07 */
        /* <DEDUP_REMOVED lines=26> */
[----:B------:R-:W2:Y:S04]  /*8c30*/  LDSM.16.M88.4 R120, [R226+0x1400] ;  /* 0x00140000e278783b */ /* 0x000ea80000000200 */
[----:B------:R-:W-:Y:S04]  /*8c40*/  LDSM.16.M88.4 R152, [R227] ;  /* 0x00000000e398783b */ /* 0x000fe80000000200 */
[----:B------:R-:W2:Y:S04]  /*8c50*/  LDSM.16.M88.4 R12, [R225] ;  /* 0x00000000e10c783b */ /* 0x000ea80000000200 */
[----:B------:R-:W2:Y:S04]  /*8c60*/  LDSM.16.M88.4 R160, [R226+0x4c00] ;  /* 0x004c0000e2a0783b */ /* 0x000ea80000000200 */
[----:B------:R-:W3:Y:S04]  /*8c70*/  LDSM.16.M88.4 R112, [R226+0x1800] ;  /* 0x00180000e270783b */ /* 0x000ee80000000200 */
[----:B------:R-:W3:Y:S04]  /*8c80*/  LDSM.16.M88.4 R104, [R226+0x1c00] ;  /* 0x001c0000e268783b */ /* 0x000ee80000000200 */
[----:B------:R-:W3:Y:S04]  /*8c90*/  LDSM.16.M88.4 R96, [R226+0x2000] ;  /* 0x00200000e260783b */ /* 0x000ee80000000200 */
        /* <DEDUP_REMOVED lines=8> */
[----:B--2---:R-:W-:Y:S03]  /*8d20*/  HMMA.16816.F32.BF16 R124, R156, R120, RZ ;  /* 0x000000789c7c723c */ /* 0x004fe600000418ff */
[----:B------:R-:W2:Y:S04]  /*8d30*/  LDSM.16.M88.4 R40, [R226+0x3c00] ;  /* 0x003c0000e228783b */ /* 0x000ea80000000200 */
[----:B----4-:R-:W4:Y:S01]  /*8d40*/  LDSM.16.M88.4 R32, [R226+0x4000] ;  /* 0x00400000e220783b */ /* 0x010f220000000200 */
[----:B------:R-:W-:Y:S03]  /*8d50*/  HMMA.16816.F32.BF16 R8, R152, R12, R8 ;  /* 0x0000000c9808723c */ /* 0x000fe60000041808 */
[----:B------:R-:W5:Y:S04]  /*8d60*/  LDSM.16.M88.4 R24, [R226+0x4400] ;  /* 0x00440000e218783b */ /* 0x000f680000000200 */
[----:B------:R-:W1:Y:S01]  /*8d70*/  LDSM.16.M88.4 R16, [R226+0x4800] ;  /* 0x00480000e210783b */ /* 0x000e620000000200 */
[----:B------:R-:W-:Y:S03]  /*8d80*/  HMMA.16816.F32.BF16 R120, R156, R122, RZ ;  /* 0x0000007a9c78723c */ /* 0x000fe600000418ff */
[----:B------:R-:W2:Y:S04]  /*8d90*/  S2R R3, SR_TID.X ;  /* 0x0000000000037919 */ /* 0x000ea80000002100 */
[----:B------:R-:W1:Y:S01]  /*8da0*/  LDSM.16.M88.4 R148, [R222] ;  /* 0x00000000de94783b */ /* 0x000e620000000200 */
[----:B------:R-:W-:Y:S03]  /*8db0*/  HMMA.16816.F32.BF16 R4, R152, R14, R4 ;  /* 0x0000000e9804723c */ /* 0x000fe60000041804 */
[----:B------:R-:W1:Y:S04]  /*8dc0*/  LDSM.16.M88.4 R128, [R221] ;  /* 0x00000000dd80783b */ /* 0x000e680000000200 */
[----:B------:R-:W0:Y:S01]  /*8dd0*/  LDGDEPBAR ;  /* 0x00000000000079af */ /* 0x000e220000000000 */
[C---:B------:R-:W-:Y:S08]  /*8de0*/  HMMA.16816.F32.BF16 R12, R156.reuse, R160, RZ ;  /* 0x000000a09c0c723c */ /* 0x040ff000000418ff */
[----:B---3--:R-:W-:Y:S01]  /*8df0*/  HMMA.16816.F32.BF16 R116, R156, R112, RZ ;  /* 0x000000709c74723c */ /* 0x008fe200000418ff */
[----:B--2---:R-:W-:-:S05]  /*8e00*/  IMAD.SHL.U32 R3, R3, 0x2, RZ ;  /* 0x0000000203037824 */ /* 0x004fca00078e00ff */
[----:B------:R-:W-:Y:S02]  /*8e10*/  LOP3.LUT R191, R3, 0x6, RZ, 0xc0, !PT ;  /* 0x0000000603bf7812 */ /* 0x000fe400078ec0ff */
[C---:B------:R-:W-:Y:S02]  /*8e20*/  HMMA.16816.F32.BF16 R108, R156.reuse, R104, RZ ;  /* 0x000000689c6c723c */ /* 0x040fe400000418ff */
[C---:B------:R-:W-:Y:S02]  /*8e30*/  LOP3.LUT R3, R168.reuse, R191, RZ, 0xfc, !PT ;  /* 0x000000bfa8037212 */ /* 0x040fe400078efcff */
[C-C-:B------:R-:W-:Y:S02]  /*8e40*/  LOP3.LUT R161, R168.reuse, 0x1, R191.reuse, 0xfe, !PT ;  /* 0x00000001a8a17812 */ /* 0x140fe400078efebf */
[-C--:B------:R-:W-:Y:S02]  /*8e50*/  ISETP.GE.AND P5, PT, R3, R167.reuse, PT ;  /* 0x000000a70300720c */ /* 0x080fe40003fa6270 */
[----:B------:R-:W-:Y:S01]  /*8e60*/  LOP3.LUT R160, R168, 0x8, R191, 0xfe, !PT ;  /* 0x00000008a8a07812 */ /* 0x000fe200078efebf */
[----:B------:R-:W-:Y:S01]  /*8e70*/  HMMA.16816.F32.BF16 R100, R156, R96, RZ ;  /* 0x000000609c64723c */ /* 0x000fe200000418ff */
[----:B------:R-:W-:-:S02]  /*8e80*/  ISETP.GE.AND P2, PT, R161, R167, PT ;  /* 0x000000a7a100720c */ /* 0x000fc40003f46270 */
[-C--:B------:R-:W-:Y:S02]  /*8e90*/  ISETP.GE.AND P1, PT, R161, R166.reuse, PT ;  /* 0x000000a6a100720c */ /* 0x080fe40003f26270 */
[----:B------:R-:W-:Y:S02]  /*8ea0*/  ISETP.GE.AND P4, PT, R160, R167, PT ;  /* 0x000000a7a000720c */ /* 0x000fe40003f86270 */
[----:B------:R-:W-:Y:S01]  /*8eb0*/  ISETP.GE.AND P3, PT, R3, R166, PT ;  /* 0x000000a60300720c */ /* 0x000fe20003f66270 */
[----:B------:R-:W-:Y:S01]  /*8ec0*/  HMMA.16816.F32.BF16 R92, R156, R88, RZ ;  /* 0x000000589c5c723c */ /* 0x000fe200000418ff */
[----:B------:R-:W-:Y:S02]  /*8ed0*/  LOP3.LUT R3, R168, 0x9, R191, 0xfe, !PT ;  /* 0x00000009a8037812 */ /* 0x000fe400078efebf */
[----:B------:R-:W-:Y:S02]  /*8ee0*/  FSEL R175, R10, -INF , !P3 ;  /* 0xff8000000aaf7808 */ /* 0x000fe40005800000 */
[----:B------:R-:W-:-:S02]  /*8ef0*/  FSEL R172, R9, -INF , !P2 ;  /* 0xff80000009ac7808 */ /* 0x000fc40005000000 */
[C---:B------:R-:W-:Y:S01]  /*8f00*/  ISETP.GE.AND P3, PT, R3.reuse, R167, PT ;  /* 0x000000a70300720c */ /* 0x040fe20003f66270 */
[C---:B------:R-:W-:Y:S01]  /*8f10*/  HMMA.16816.F32.BF16 R84, R156.reuse, R80, RZ ;  /* 0x000000509c54723c */ /* 0x040fe200000418ff */
[----:B------:R-:W-:Y:S02]  /*8f20*/  ISETP.GE.AND P2, PT, R3, R166, PT ;  /* 0x000000a60300720c */ /* 0x000fe40003f46270 */
[----:B------:R-:W-:Y:S02]  /*8f30*/  FSEL R174, R5, -INF , !P3 ;  /* 0xff80000005ae7808 */ /* 0x000fe40005800000 */
[----:B------:R-:W-:Y:S02]  /*8f40*/  FSEL R189, R7, -INF , !P2 ;  /* 0xff80000007bd7808 */ /* 0x000fe40005000000 */
[----:B------:R-:W-:Y:S01]  /*8f50*/  LOP3.LUT R3, R168, 0x10, R191, 0xfe, !PT ;  /* 0x00000010a8037812 */ /* 0x000fe200078efebf */
[----:B-1----:R-:W-:Y:S01]  /*8f60*/  HMMA.16816.F32.BF16 R76, R156, R72, RZ ;  /* 0x000000489c4c723c */ /* 0x002fe200000418ff */
[----:B------:R-:W-:-:S02]  /*8f70*/  FSEL R181, R11, -INF , !P1 ;  /* 0xff8000000bb57808 */ /* 0x000fc40004800000 */
[----:B------:R-:W-:-:S05]  /*8f80*/  ISETP.GE.AND P1, PT, R3, R167, PT ;  /* 0x000000a70300720c */ /* 0x000fca0003f26270 */
[C---:B------:R-:W-:Y:S08]  /*8f90*/  HMMA.16816.F32.BF16 R68, R156.reuse, R64, RZ ;  /* 0x000000409c44723c */ /* 0x040ff000000418ff */
[C---:B------:R-:W-:Y:S08]  /*8fa0*/  HMMA.16816.F32.BF16 R60, R156.reuse, R56, RZ ;  /* 0x000000389c3c723c */ /* 0x040ff000000418ff */
[C---:B------:R-:W-:Y:S08]  /*8fb0*/  HMMA.16816.F32.BF16 R52, R156.reuse, R48, RZ ;  /* 0x000000309c34723c */ /* 0x040ff000000418ff */
[C---:B------:R-:W-:Y:S08]  /*8fc0*/  HMMA.16816.F32.BF16 R44, R156.reuse, R40, RZ ;  /* 0x000000289c2c723c */ /* 0x040ff000000418ff */
[C---:B----4-:R-:W-:Y:S08]  /*8fd0*/  HMMA.16816.F32.BF16 R36, R156.reuse, R32, RZ ;  /* 0x000000209c24723c */ /* 0x050ff000000418ff */
[C---:B-----5:R-:W-:Y:S08]  /*8fe0*/  HMMA.16816.F32.BF16 R28, R156.reuse, R24, RZ ;  /* 0x000000189c1c723c */ /* 0x060ff000000418ff */
[----:B------:R-:W-:Y:S08]  /*8ff0*/  HMMA.16816.F32.BF16 R20, R156, R16, RZ ;  /* 0x000000109c14723c */ /* 0x000ff000000418ff */
[----:B------:R-:W-:Y:S07]  /*9000*/  HMMA.16816.F32.BF16 R124, R152, R148, R124 ;  /* 0x00000094987c723c */ /* 0x000fee000004187c */
[----:B------:R-:W-:Y:S01]  /*9010*/  FSEL R148, R8, -INF , !P5 ;  /* 0xff80000008947808 */ /* 0x000fe20006800000 */
[----:B------:R-:W-:Y:S01]  /*9020*/  HMMA.16816.F32.BF16 R112, R156, R114, RZ ;  /* 0x000000729c70723c */ /* 0x000fe200000418ff */
[----:B------:R-:W-:-:S02]  /*9030*/  ISETP.GE.AND P5, PT, R160, R166, PT ;  /* 0x000000a6a000720c */ /* 0x000fc40003fa6270 */
[--C-:B------:R-:W-:Y:S02]  /*9040*/  LOP3.LUT R8, R168, 0x11, R191.reuse, 0xfe, !PT ;  /* 0x00000011a8087812 */ /* 0x100fe400078efebf */
[----:B------:R-:W-:Y:S02]  /*9050*/  FSEL R183, R6, -INF , !P5 ;  /* 0xff80000006b77808 */ /* 0x000fe40006800000 */
[C---:B------:R-:W-:Y:S01]  /*9060*/  ISETP.GE.AND P5, PT, R8.reuse, R167, PT ;  /* 0x000000a70800720c */ /* 0x040fe20003fa6270 */
[----:B------:R-:W-:Y:S01]  /*9070*/  HMMA.16816.F32.BF16 R104, R156, R106, RZ ;  /* 0x0000006a9c68723c */ /* 0x000fe200000418ff */
[----:B------:R-:W-:Y:S02]  /*9080*/  ISETP.GE.AND P3, PT, R8, R166, PT ;  /* 0x000000a60800720c */ /* 0x000fe40003f66270 */
[----:B------:R-:W-:-:S05]  /*9090*/  LOP3.LUT R8, R168, 0x19, R191, 0xfe, !PT ;  /* 0x00000019a8087812 */ /* 0x000fca00078efebf */
[----:B------:R-:W-:Y:S01]  /*90a0*/  HMMA.16816.F32.BF16 R96, R156, R98, RZ ;  /* 0x000000629c60723c */ /* 0x000fe200000418ff */
[----:B------:R-:W-:-:S07]  /*90b0*/  FSEL R185, R127, -INF , !P3 ;  /* 0xff8000007fb97808 */ /* 0x000fce0005800000 */
        /* <DEDUP_REMOVED lines=12> */
[C---:B------:R-:W-:Y:S07]  /*9180*/  HMMA.16816.F32.BF16 R120, R152.reuse, R150, R120 ;  /* 0x000000969878723c */ /* 0x040fee0000041878 */
[----:B------:R-:W-:Y:S01]  /*9190*/  FSEL R150, R4, -INF , !P4 ;  /* 0xff80000004967808 */ /* 0x000fe20006000000 */
[----:B------:R-:W-:Y:S01]  /*91a0*/  HMMA.16816.F32.BF16 R116, R152, R128, R116 ;  /* 0x000000809874723c */ /* 0x000fe20000041874 */
[----:B------:R-:W2:Y:S01]  /*91b0*/  LDSM.16.M88.4 R4, [R219] ;  /* 0x00000000db04783b */ /* 0x000ea20000000200 */
[----:B------:R-:W-:-:S02]  /*91c0*/  ISETP.GE.AND P4, PT, R3, R166, PT ;  /* 0x000000a60300720c */ /* 0x000fc40003f86270 */
[----:B------:R-:W-:Y:S02]  /*91d0*/  LOP3.LUT R3, R168, 0x18, R191, 0xfe, !PT ;  /* 0x00000018a8037812 */ /* 0x000fe400078efebf */
[----:B------:R-:W-:Y:S02]  /*91e0*/  FSEL R187, R126, -INF , !P4 ;  /* 0xff8000007ebb7808 */ /* 0x000fe40006000000 */
[----:B------:R-:W-:Y:S01]  /*91f0*/  HMMA.16816.F32.BF16 R112, R152, R130, R112 ;  /* 0x000000829870723c */ /* 0x000fe20000041870 */
[----:B------:R-:W-:Y:S02]  /*9200*/  FSEL R128, R124, -INF , !P1 ;  /* 0xff8000007c807808 */ /* 0x000fe40004800000 */
[----:B------:R-:W-:Y:S02]  /*9210*/  FSEL R126, R125, -INF , !P5 ;  /* 0xff8000007d7e7808 */ /* 0x000fe40006800000 */
[----:B------:R-:W-:Y:S02]  /*9220*/  ISETP.GE.AND P1, PT, R3, R166, PT ;  /* 0x000000a60300720c */ /* 0x000fe40003f26270 */
[----:B------:R-:W-:-:S02]  /*9230*/  ISETP.GE.AND P4, PT, R8, R167, PT ;  /* 0x000000a70800720c */ /* 0x000fc40003f86270 */
[----:B------:R-:W-:Y:S02]  /*9240*/  ISETP.GE.AND P5, PT, R8, R166, PT ;  /* 0x000000a60800720c */ /* 0x000fe40003fa6270 */
[----:B------:R-:W-:Y:S02]  /*9250*/  ISETP.GE.AND P2, PT, R3, R167, PT ;  /* 0x000000a70300720c */ /* 0x000fe40003f46270 */
[C-C-:B------:R-:W-:Y:S02]  /*9260*/  LOP3.LUT R8, R168.reuse, 0x21, R191.reuse, 0xfe, !PT ;  /* 0x00000021a8087812 */ /* 0x140fe400078efebf */
[----:B------:R-:W-:Y:S02]  /*9270*/  LOP3.LUT R3, R168, 0x20, R191, 0xfe, !PT ;  /* 0x00000020a8037812 */ /* 0x000fe400078efebf */
[----:B------:R-:W-:Y:S01]  /*9280*/  FSEL R179, R122, -INF , !P1 ;  /* 0xff8000007ab37808 */ /* 0x000fe20004800000 */
[----:B-1----:R-:W-:Y:S01]  /*9290*/  HMMA.16816.F32.BF16 R108, R152, R160, R108 ;  /* 0x000000a0986c723c */ /* 0x002fe2000004186c */
[----:B------:R-:W-:-:S02]  /*92a0*/  FSEL R120, R120, -INF , !P2 ;  /* 0xff80000078787808 */ /* 0x000fc40005000000 */
[----:B------:R-:W-:Y:S02]  /*92b0*/  FSEL R122, R121, -INF , !P4 ;  /* 0xff800000797a7808 */ /* 0x000fe40006000000 */
[CC--:B------:R-:W-:Y:S02]  /*92c0*/  ISETP.GE.AND P3, PT, R3.reuse, R167.reuse, PT ;  /* 0x000000a70300720c */ /* 0x0c0fe40003f66270 */
[-C--:B------:R-:W-:Y:S01]  /*92d0*/  ISETP.GE.AND P2, PT, R3, R166.reuse, PT ;  /* 0x000000a60300720c */ /* 0x080fe20003f46270 */
[C---:B------:R-:W-:Y:S01]  /*92e0*/  HMMA.16816.F32.BF16 R104, R152.reuse, R162, R104 ;  /* 0x000000a29868723c */ /* 0x040fe20000041868 */
[C---:B------:R-:W-:Y:S02]  /*92f0*/  ISETP.GE.AND P1, PT, R8.reuse, R167, PT ;  /* 0x000000a70800720c */ /* 0x040fe40003f26270 */
[----:B------:R-:W-:Y:S02]  /*9300*/  ISETP.GE.AND P4, PT, R8, R166, PT ;  /* 0x000000a60800720c */ /* 0x000fe40003f86270 */
[C-C-:B------:R-:W-:Y:S01]  /*9310*/  LOP3.LUT R3, R168.reuse, 0x28, R191.reuse, 0xfe, !PT ;  /* 0x00000028a8037812 */ /* 0x140fe200078efebf */
[----:B------:R-:W1:Y:S01]  /*9320*/  LDSM.16.M88.4 R8, [R218] ;  /* 0x00000000da08783b */ /* 0x000e620000000200 */
[----:B------:R-:W-:Y:S01]  /*9330*/  LOP3.LUT R121, R168, 0x29, R191, 0xfe, !PT ;  /* 0x00000029a8797812 */ /* 0x000fe200078efebf */
[----:B--2---:R-:W-:Y:S01]  /*9340*/  HMMA.16816.F32.BF16 R100, R152, R4, R100 ;  /* 0x000000049864723c */ /* 0x004fe20000041864 */
[----:B------:R-:W-:-:S02]  /*9350*/  FSEL R177, R123, -INF , !P5 ;  /* 0xff8000007bb17808 */ /* 0x000fc40006800000 */
[----:B------:R-:W-:Y:S02]  /*9360*/  FSEL R116, R116, -INF , !P3 ;  /* 0xff80000074747808 */ /* 0x000fe40005800000 */
[----:B------:R-:W-:Y:S02]  /*9370*/  FSEL R173, R118, -INF , !P2 ;  /* 0xff80000076ad7808 */ /* 0x000fe40005000000 */
[----:B------:R-:W-:Y:S01]  /*9380*/  FSEL R160, R117, -INF , !P1 ;  /* 0xff80000075a07808 */ /* 0x000fe20004800000 */
[----:B------:R-:W-:Y:S01]  /*9390*/  HMMA.16816.F32.BF16 R96, R152, R6, R96 ;  /* 0x000000069860723c */ /* 0x000fe20000041860 */
[CC--:B------:R-:W-:Y:S02]  /*93a0*/  ISETP.GE.AND P5, PT, R3.reuse, R167.reuse, PT ;  /* 0x000000a70300720c */ /* 0x0c0fe40003fa6270 */
[----:B------:R-:W-:Y:S02]  /*93b0*/  ISETP.GE.AND P3, PT, R3, R166, PT ;  /* 0x000000a60300720c */ /* 0x000fe40003f66270 */
[----:B------:R-:W-:-:S02]  /*93c0*/  ISETP.GE.AND P2, PT, R121, R167, PT ;  /* 0x000000a77900720c */ /* 0x000fc40003f46270 */
[----:B------:R-:W-:Y:S02]  /*93d0*/  ISETP.GE.AND P1, PT, R121, R166, PT ;  /* 0x000000a67900720c */ /* 0x000fe40003f26270 */
[----:B------:R-:W-:Y:S02]  /*93e0*/  FSEL R180, R112, -INF , !P5 ;  /* 0xff80000070b47808 */ /* 0x000fe40006800000 */
[----:B------:R-:W-:Y:S02]  /*93f0*/  FSEL R169, R114, -INF , !P3 ;  /* 0xff80000072a97808 */ /* 0x000fe40005800000 */
[----:B------:R-:W-:Y:S02]  /*9400*/  FSEL R182, R113, -INF , !P2 ;  /* 0xff80000071b67808 */ /* 0x000fe40005000000 */
[----:B------:R-:W-:Y:S02]  /*9410*/  FSEL R163, R115, -INF , !P1 ;  /* 0xff80000073a37808 */ /* 0x000fe40004800000 */
[----:B------:R-:W2:Y:S01]  /*9420*/  LDSM.16.M88.4 R112, [R217] ;  /* 0x00000000d970783b */ /* 0x000ea20000000200 */
[----:B------:R-:W-:-:S02]  /*9430*/  LOP3.LUT R3, R168, 0x30, R191, 0xfe, !PT ;  /* 0x00000030a8037812 */ /* 0x000fc400078efebf */
[C-C-:B------:R-:W-:Y:S02]  /*9440*/  LOP3.LUT R117, R168.reuse, 0x31, R191.reuse, 0xfe, !PT ;  /* 0x00000031a8757812 */ /* 0x140fe400078efebf */
[----:B------:R-:W-:Y:S02]  /*9450*/  FSEL R171, R119, -INF , !P4 ;  /* 0xff80000077ab7808 */ /* 0x000fe40006000000 */
[C---:B------:R-:W-:Y:S02]  /*9460*/  ISETP.GE.AND P5, PT, R3.reuse, R166, PT ;  /* 0x000000a60300720c */ /* 0x040fe40003fa6270 */
[-C--:B------:R-:W-:Y:S02]  /*9470*/  ISETP.GE.AND P4, PT, R3, R167.reuse, PT ;  /* 0x000000a70300720c */ /* 0x080fe40003f86270 */
[----:B------:R-:W-:Y:S02]  /*9480*/  ISETP.GE.AND P3, PT, R117, R167, PT ;  /* 0x000000a77500720c */ /* 0x000fe40003f66270 */
[C-C-:B------:R-:W-:Y:S01]  /*9490*/  LOP3.LUT R3, R168.reuse, 0x38, R191.reuse, 0xfe, !PT ;  /* 0x00000038a8037812 */ /* 0x140fe200078efebf */
[----:B-1----:R-:W-:Y:S01]  /*94a0*/  HMMA.16816.F32.BF16 R92, R152, R8, R92 ;  /* 0x00000008985c723c */ /* 0x002fe2000004185c */
[----:B------:R-:W-:-:S02]  /*94b0*/  LOP3.LUT R4, R168, 0x39, R191, 0xfe, !PT ;  /* 0x00000039a8047812 */ /* 0x000fc400078efebf */
[----:B------:R-:W-:Y:S02]  /*94c0*/  FSEL R161, R110, -INF , !P5 ;  /* 0xff8000006ea17808 */ /* 0x000fe40006800000 */
[----:B------:R-:W-:Y:S02]  /*94d0*/  FSEL R108, R108, -INF , !P4 ;  /* 0xff8000006c6c7808 */ /* 0x000fe40006000000 */
[----:B------:R-:W-:Y:S01]  /*94e0*/  FSEL R110, R109, -INF , !P3 ;  /* 0xff8000006d6e7808 */ /* 0x000fe20005800000 */
[----:B------:R-:W-:Y:S01]  /*94f0*/  HMMA.16816.F32.BF16 R88, R152, R10, R88 ;  /* 0x0000000a9858723c */ /* 0x000fe20000041858 */
[-C--:B------:R-:W-:Y:S02]  /*9500*/  ISETP.GE.AND P4, PT, R3, R166.reuse, PT ;  /* 0x000000a60300720c */ /* 0x080fe40003f86270 */
[C---:B------:R-:W-:Y:S02]  /*9510*/  ISETP.GE.AND P5, PT, R4.reuse, R167, PT ;  /* 0x000000a70400720c */ /* 0x040fe40003fa6270 */
[----:B------:R-:W-:-:S02]  /*9520*/  ISETP.GE.AND P3, PT, R4, R166, PT ;  /* 0x000000a60400720c */ /* 0x000fc40003f66270 */
[----:B------:R-:W-:Y:S02]  /*9530*/  LOP3.LUT R4, R168, 0x41, R191, 0xfe, !PT ;  /* 0x00000041a8047812 */ /* 0x000fe400078efebf */
[----:B------:R-:W-:Y:S02]  /*9540*/  FSEL R129, R106, -INF , !P4 ;  /* 0xff8000006a817808 */ /* 0x000fe40006000000 */
[----:B------:R-:W-:Y:S02]  /*9550*/  FSEL R106, R105, -INF , !P5 ;  /* 0xff800000696a7808 */ /* 0x000fe40006800000 */
[CC--:B------:R-:W-:Y:S02]  /*9560*/  ISETP.GE.AND P4, PT, R4.reuse, R167.reuse, PT ;  /* 0x000000a70400720c */ /* 0x0c0fe40003f86270 */
[-C--:B------:R-:W-:Y:S02]  /*9570*/  ISETP.GE.AND P5, PT, R4, R166.reuse, PT ;  /* 0x000000a60400720c */ /* 0x080fe40003fa6270 */
[----:B------:R-:W1:Y:S01]  /*9580*/  LDSM.16.M88.4 R4, [R216] ;  /* 0x00000000d804783b */ /* 0x000e620000000200 */
[----:B------:R-:W-:Y:S01]  /*9590*/  ISETP.GE.AND P1, PT, R3, R167, PT ;  /* 0x000000a70300720c */ /* 0x000fe20003f26270 */
[----:B--2---:R-:W-:Y:S01]  /*95a0*/  HMMA.16816.F32.BF16 R84, R152, R112, R84 ;  /* 0x000000709854723c */ /* 0x004fe20000041854 */
[----:B------:R-:W-:-:S02]  /*95b0*/  ISETP.GE.AND P2, PT, R117, R166, PT ;  /* 0x000000a67500720c */ /* 0x000fc40003f46270 */
[--C-:B------:R-:W-:Y:S02]  /*95c0*/  LOP3.LUT R3, R168, 0x40, R191.reuse, 0xfe, !PT ;  /* 0x00000040a8037812 */ /* 0x100fe400078efebf */
[----:B------:R-:W-:Y:S02]  /*95d0*/  FSEL R104, R104, -INF , !P1 ;  /* 0xff80000068687808 */ /* 0x000fe40004800000 */
[----:B------:R-:W-:Y:S01]  /*95e0*/  FSEL R131, R111, -INF , !P2 ;  /* 0xff8000006f837808 */ /* 0x000fe20005000000 */
[----:B------:R-:W-:Y:S01]  /*95f0*/  HMMA.16816.F32.BF16 R80, R152, R114, R80 ;  /* 0x000000729850723c */ /* 0x000fe20000041850 */
        /* <DEDUP_REMOVED lines=18> */
[----:B------:R-:W-:Y:S02]  /*9720*/  FSEL R98, R97, -INF , !P1 ;  /* 0xff80000061627808 */ /* 0x000fe40004800000 */
[CC--:B------:R-:W-:Y:S01]  /*9730*/  ISETP.GE.AND P5, PT, R3.reuse, R167.reuse, PT ;  /* 0x000000a70300720c */ /* 0x0c0fe20003fa6270 */
[----:B------:R-:W-:Y:S01]  /*9740*/  HMMA.16816.F32.BF16 R72, R152, R6, R72 ;  /* 0x000000069848723c */ /* 0x000fe20000041848 */
[-C--:B------:R-:W-:Y:S02]  /*9750*/  ISETP.GE.AND P3, PT, R3, R166.reuse, PT ;  /* 0x000000a60300720c */ /* 0x080fe40003f66270 */
[C---:B------:R-:W-:Y:S02]  /*9760*/  ISETP.GE.AND P2, PT, R8.reuse, R167, PT ;  /* 0x000000a70800720c */ /* 0x040fe40003f46270 */
[----:B------:R-:W-:-:S02]  /*9770*/  ISETP.GE.AND P1, PT, R8, R166, PT ;  /* 0x000000a60800720c */ /* 0x000fc40003f26270 */
[C-C-:B------:R-:W-:Y:S01]  /*9780*/  LOP3.LUT R3, R168.reuse, 0x58, R191.reuse, 0xfe, !PT ;  /* 0x00000058a8037812 */ /* 0x140fe200078efebf */
[----:B------:R-:W1:Y:S01]  /*9790*/  LDSM.16.M88.4 R8, [R215] ;  /* 0x00000000d708783b */ /* 0x000e620000000200 */
[----:B------:R-:W-:Y:S02]  /*97a0*/  FSEL R121, R99, -INF , !P4 ;  /* 0xff80000063797808 */ /* 0x000fe40006000000 */
[----:B------:R-:W-:Y:S02]  /*97b0*/  LOP3.LUT R97, R168, 0x59, R191, 0xfe, !PT ;  /* 0x00000059a8617812 */ /* 0x000fe400078efebf */
[C---:B------:R-:W-:Y:S02]  /*97c0*/  ISETP.GE.AND P4, PT, R3.reuse, R167, PT ;  /* 0x000000a70300720c */ /* 0x040fe40003f86270 */
[----:B------:R-:W-:Y:S02]  /*97d0*/  FSEL R188, R92, -INF , !P5 ;  /* 0xff8000005cbc7808 */ /* 0x000fe40006800000 */
[----:B------:R-:W-:-:S02]  /*97e0*/  ISETP.GE.AND P5, PT, R3, R166, PT ;  /* 0x000000a60300720c */ /* 0x000fc40003fa6270 */
[--C-:B------:R-:W-:Y:S02]  /*97f0*/  LOP3.LUT R92, R168, 0x60, R191.reuse, 0xfe, !PT ;  /* 0x00000060a85c7812 */ /* 0x100fe400078efebf */
[----:B------:R-:W-:Y:S02]  /*9800*/  FSEL R3, R94, -INF , !P3 ;  /* 0xff8000005e037808 */ /* 0x000fe40005800000 */
[----:B------:R-:W-:Y:S02]  /*9810*/  ISETP.GE.AND P3, PT, R97, R167, PT ;  /* 0x000000a76100720c */ /* 0x000fe40003f66270 */
[----:B------:R-:W-:Y:S02]  /*9820*/  FSEL R94, R93, -INF , !P2 ;  /* 0xff8000005d5e7808 */ /* 0x000fe40005000000 */
[----:B------:R-:W-:Y:S02]  /*9830*/  FSEL R95, R95, -INF , !P1 ;  /* 0xff8000005f5f7808 */ /* 0x000fe40004800000 */
[----:B------:R-:W-:-:S02]  /*9840*/  LOP3.LUT R93, R168, 0x61, R191, 0xfe, !PT ;  /* 0x00000061a85d7812 */ /* 0x000fc400078efebf */
[----:B------:R-:W-:Y:S02]  /*9850*/  FSEL R190, R88, -INF , !P4 ;  /* 0xff80000058be7808 */ /* 0x000fe40006000000 */
[-C--:B------:R-:W-:Y:S02]  /*9860*/  ISETP.GE.AND P2, PT, R97, R166.reuse, PT ;  /* 0x000000a66100720c */ /* 0x080fe40003f46270 */
[----:B------:R-:W-:Y:S02]  /*9870*/  ISETP.GE.AND P1, PT, R92, R167, PT ;  /* 0x000000a75c00720c */ /* 0x000fe40003f26270 */
[----:B------:R-:W-:Y:S02]  /*9880*/  LOP3.LUT R88, R168, 0x68, R191, 0xfe, !PT ;  /* 0x00000068a8587812 */ /* 0x000fe400078efebf */
[----:B------:R-:W-:Y:S02]  /*9890*/  ISETP.GE.AND P4, PT, R92, R166, PT ;  /* 0x000000a65c00720c */ /* 0x000fe40003f86270 */
[----:B------:R-:W-:-:S02]  /*98a0*/  FSEL R92, R90, -INF , !P5 ;  /* 0xff8000005a5c7808 */ /* 0x000fc40006800000 */
[----:B------:R-:W-:Y:S02]  /*98b0*/  FSEL R192, R89, -INF , !P3 ;  /* 0xff80000059c07808 */ /* 0x000fe40005800000 */
[CC--:B------:R-:W-:Y:S02]  /*98c0*/  ISETP.GE.AND P5, PT, R93.reuse, R167.reuse, PT ;  /* 0x000000a75d00720c */ /* 0x0c0fe40003fa6270 */
[----:B------:R-:W-:Y:S01]  /*98d0*/  ISETP.GE.AND P3, PT, R93, R166, PT ;  /* 0x000000a65d00720c */ /* 0x000fe20003f66270 */
[----:B-1----:R-:W-:Y:S01]  /*98e0*/  HMMA.16816.F32.BF16 R68, R152, R8, R68 ;  /* 0x000000089844723c */ /* 0x002fe20000041844 */
[----:B------:R-:W-:Y:S02]  /*98f0*/  FSEL R93, R91, -INF , !P2 ;  /* 0xff8000005b5d7808 */ /* 0x000fe40005000000 */
[----:B------:R-:W-:Y:S02]  /*9900*/  FSEL R84, R84, -INF , !P1 ;  /* 0xff80000054547808 */ /* 0x000fe40004800000 */
[----:B------:R-:W-:-:S02]  /*9910*/  ISETP.GE.AND P2, PT, R88, R167, PT ;  /* 0x000000a75800720c */ /* 0x000fc40003f46270 */
[-C--:B------:R-:W-:Y:S01]  /*9920*/  ISETP.GE.AND P1, PT, R88, R166.reuse, PT ;  /* 0x000000a65800720c */ /* 0x080fe20003f26270 */
[----:B------:R-:W-:Y:S01]  /*9930*/  HMMA.16816.F32.BF16 R64, R152, R10, R64 ;  /* 0x0000000a9840723c */ /* 0x000fe20000041840 */
[----:B------:R-:W1:Y:S01]  /*9940*/  LDSM.16.M88.4 R88, [R214] ;  /* 0x00000000d658783b */ /* 0x000e620000000200 */
[----:B------:R-:W-:Y:S02]  /*9950*/  LOP3.LUT R4, R168, 0x69, R191, 0xfe, !PT ;  /* 0x00000069a8047812 */ /* 0x000fe400078efebf */
[----:B------:R-:W-:Y:S02]  /*9960*/  FSEL R86, R86, -INF , !P4 ;  /* 0xff80000056567808 */ /* 0x000fe40006000000 */
[----:B------:R-:W-:Y:S02]  /*9970*/  FSEL R194, R85, -INF , !P5 ;  /* 0xff80000055c27808 */ /* 0x000fe40006800000 */
[C---:B------:R-:W-:Y:S02]  /*9980*/  ISETP.GE.AND P4, PT, R4.reuse, R167, PT ;  /* 0x000000a70400720c */ /* 0x040fe40003f86270 */
[----:B------:R-:W-:-:S02]  /*9990*/  ISETP.GE.AND P5, PT, R4, R166, PT ;  /* 0x000000a60400720c */ /* 0x000fc40003fa6270 */
[--C-:B------:R-:W-:Y:S02]  /*99a0*/  LOP3.LUT R4, R168, 0x70, R191.reuse, 0xfe, !PT ;  /* 0x00000070a8047812 */ /* 0x100fe400078efebf */
[----:B------:R-:W-:Y:S02]  /*99b0*/  FSEL R87, R87, -INF , !P3 ;  /* 0xff80000057577808 */ /* 0x000fe40005800000 */
[----:B------:R-:W-:Y:S02]  /*99c0*/  FSEL R80, R80, -INF , !P2 ;  /* 0xff80000050507808 */ /* 0x000fe40005000000 */
        /* <DEDUP_REMOVED lines=9> */
[-C--:B------:R-:W-:Y:S02]  /*9a60*/  ISETP.GE.AND P4, PT, R5, R166.reuse, PT ;  /* 0x000000a60500720c */ /* 0x080fe40003f86270 */
[C---:B------:R-:W-:Y:S02]  /*9a70*/  ISETP.GE.AND P5, PT, R4.reuse, R167, PT ;  /* 0x000000a70400720c */ /* 0x040fe40003fa6270 */
[----:B------:R-:W-:Y:S01]  /*9a80*/  ISETP.GE.AND P3, PT, R4, R166, PT ;  /* 0x000000a60400720c */ /* 0x000fe20003f66270 */
[----:B-1----:R-:W-:Y:S01]  /*9a90*/  HMMA.16816.F32.BF16 R60, R152, R88, R60 ;  /* 0x00000058983c723c */ /* 0x002fe2000004183c */
[----:B------:R-:W1:Y:S01]  /*9aa0*/  LDSM.16.M88.4 R4, [R213] ;  /* 0x00000000d504783b */ /* 0x000e620000000200 */
[----:B------:R-:W-:Y:S02]  /*9ab0*/  LOP3.LUT R8, R168, 0x79, R191, 0xfe, !PT ;  /* 0x00000079a8087812 */ /* 0x000fe400078efebf */
[----:B------:R-:W-:Y:S02]  /*9ac0*/  FSEL R78, R78, -INF , !P2 ;  /* 0xff8000004e4e7808 */ /* 0x000fe40005000000 */
[----:B------:R-:W-:-:S02]  /*9ad0*/  FSEL R200, R77, -INF , !P1 ;  /* 0xff8000004dc87808 */ /* 0x000fc40004800000 */
[CC--:B------:R-:W-:Y:S01]  /*9ae0*/  ISETP.GE.AND P2, PT, R8.reuse, R167.reuse, PT ;  /* 0x000000a70800720c */ /* 0x0c0fe20003f46270 */
[----:B------:R-:W-:Y:S01]  /*9af0*/  HMMA.16816.F32.BF16 R56, R152, R90, R56 ;  /* 0x0000005a9838723c */ /* 0x000fe20000041838 */
        /* <DEDUP_REMOVED lines=15> */
[----:B------:R-:W-:Y:S01]  /*9bf0*/  ISETP.GE.AND P4, PT, R8, R166, PT ;  /* 0x000000a60800720c */ /* 0x000fe20003f86270 */
[----:B-1----:R-:W-:Y:S01]  /*9c00*/  HMMA.16816.F32.BF16 R52, R152, R4, R52 ;  /* 0x000000049834723c */ /* 0x002fe20000041834 */
[----:B------:R-:W1:Y:S01]  /*9c10*/  LDSM.16.M88.4 R8, [R212] ;  /* 0x00000000d408783b */ /* 0x000e620000000200 */
[----:B------:R-:W-:-:S02]  /*9c20*/  LOP3.LUT R73, R168, 0x89, R191, 0xfe, !PT ;  /* 0x00000089a8497812 */ /* 0x000fc400078efebf */
[--C-:B------:R-:W-:Y:S02]  /*9c30*/  LOP3.LUT R68, R168, 0x90, R191.reuse, 0xfe, !PT ;  /* 0x00000090a8447812 */ /* 0x100fe400078efebf */
[----:B------:R-:W-:Y:S02]  /*9c40*/  FSEL R70, R70, -INF , !P5 ;  /* 0xff80000046467808 */ /* 0x000fe40006800000 */
[----:B------:R-:W-:Y:S01]  /*9c50*/  ISETP.GE.AND P5, PT, R73, R167, PT ;  /* 0x000000a74900720c */ /* 0x000fe20003fa6270 */
[----:B------:R-:W-:Y:S01]  /*9c60*/  HMMA.16816.F32.BF16 R48, R152, R6, R48 ;  /* 0x000000069830723c */ /* 0x000fe20000041830 */
        /* <DEDUP_REMOVED lines=11> */
[----:B------:R-:W-:Y:S02]  /*9d20*/  ISETP.GE.AND P5, PT, R69, R166, PT ;  /* 0x000000a64500720c */ /* 0x000fe40003fa6270 */
[----:B------:R-:W-:Y:S02]  /*9d30*/  FSEL R69, R67, -INF , !P3 ;  /* 0xff80000043457808 */ /* 0x000fe40005800000 */
[----:B------:R-:W-:Y:S02]  /*9d40*/  FSEL R244, R60, -INF , !P2 ;  /* 0xff8000003cf47808 */ /* 0x000fe40005000000 */
[----:B------:R-:W-:-:S02]  /*9d50*/  ISETP.GE.AND P3, PT, R64, R167, PT ;  /* 0x000000a74000720c */ /* 0x000fc40003f66270 */
[-C--:B------:R-:W-:Y:S01]  /*9d60*/  ISETP.GE.AND P2, PT, R64, R166.reuse, PT ;  /* 0x000000a64000720c */ /* 0x080fe20003f46270 */
[C---:B-1----:R-:W-:Y:S01]  /*9d70*/  HMMA.16816.F32.BF16 R44, R152.reuse, R8, R44 ;  /* 0x00000008982c723c */ /* 0x042fe2000004182c */
[----:B------:R-:W1:Y:S01]  /*9d80*/  LDSM.16.M88.4 R64, [R211] ;  /* 0x00000000d340783b */ /* 0x000e620000000200 */
[----:B------:R-:W-:Y:S02]  /*9d90*/  LOP3.LUT R4, R168, 0x99, R191, 0xfe, !PT ;  /* 0x00000099a8047812 */ /* 0x000fe400078efebf */
[----:B------:R-:W-:Y:S02]  /*9da0*/  FSEL R62, R62, -INF , !P1 ;  /* 0xff8000003e3e7808 */ /* 0x000fe40004800000 */
[----:B------:R-:W-:Y:S02]  /*9db0*/  FSEL R246, R61, -INF , !P4 ;  /* 0xff8000003df67808 */ /* 0x000fe40006000000 */
[C---:B------:R-:W-:Y:S01]  /*9dc0*/  ISETP.GE.AND P1, PT, R4.reuse, R167, PT ;  /* 0x000000a70400720c */ /* 0x040fe20003f26270 */
[----:B------:R-:W-:Y:S01]  /*9dd0*/  HMMA.16816.F32.BF16 R40, R152, R10, R40 ;  /* 0x0000000a9828723c */ /* 0x000fe20000041828 */
        /* <DEDUP_REMOVED lines=61> */
[----:B------:R-:W-:Y:S01]  /*a1b0*/  ISETP.GE.AND P3, PT, R40, R166, PT ;  /* 0x000000a62800720c */ /* 0x000fe20003f66270 */
[----:B-1----:R-:W-:Y:S01]  /*a1c0*/  HMMA.16816.F32.BF16 R20, R152, R8, R20 ;  /* 0x000000089814723c */ /* 0x002fe20000041814 */
[----:B------:R-:W1:Y:S01]  /*a1d0*/  LDSM.16.M88.4 R40, [R208] ;  /* 0x00000000d028783b */ /* 0x000e620000000200 */
[----:B------:R-:W-:Y:S01]  /*a1e0*/  LOP3.LUT R5, R168, 0xc9, R191, 0xfe, !PT ;  /* 0x000000c9a8057812 */ /* 0x000fe200078efebf */
[----:B------:R-:W-:-:S04]  /*a1f0*/  DEPBAR.LE SB0, 0x0 ;  /* 0x000080000000791a */ /* 0x000fc80000000000 */
[----:B------:R-:W-:Y:S01]  /*a200*/  FSEL R38, R38, -INF , !P2 ;  /* 0xff80000026267808 */ /* 0x000fe20005000000 */
[----:B------:R-:W-:Y:S01]  /*a210*/  HMMA.16816.F32.BF16 R16, R152, R10, R16 ;  /* 0x0000000a9810723c */ /* 0x000fe20000041810 */
[----:B------:R-:W-:Y:S02]  /*a220*/  FSEL R199, R37, -INF , !P1 ;  /* 0xff80000025c77808 */ /* 0x000fe40004800000 */
[C---:B------:R-:W-:Y:S02]  /*a230*/  ISETP.GE.AND P2, PT, R5.reuse, R167, PT ;  /* 0x000000a70500720c */ /* 0x040fe40003f46270 */
[----:B------:R-:W-:Y:S02]  /*a240*/  ISETP.GE.AND P1, PT, R5, R166, PT ;  /* 0x000000a60500720c */ /* 0x000fe40003f26270 */
[----:B------:R-:W-:Y:S02]  /*a250*/  LOP3.LUT R5, R168, 0xd0, R191, 0xfe, !PT ;  /* 0x000000d0a8057812 */ /* 0x000fe400078efebf */
[----:B------:R-:W-:-:S02]  /*a260*/  FSEL R39, R39, -INF , !P4 ;  /* 0xff80000027277808 */ /* 0x000fc40006000000 */
[----:B------:R-:W-:Y:S02]  /*a270*/  FSEL R198, R32, -INF , !P5 ;  /* 0xff80000020c67808 */ /* 0x000fe40006800000 */
[C---:B------:R-:W-:Y:S02]  /*a280*/  ISETP.GE.AND P4, PT, R5.reuse, R167, PT ;  /* 0x000000a70500720c */ /* 0x040fe40003f86270 */
[----:B------:R-:W-:Y:S02]  /*a290*/  ISETP.GE.AND P5, PT, R5, R166, PT ;  /* 0x000000a60500720c */ /* 0x000fe40003fa6270 */
[C-C-:B------:R-:W-:Y:S02]  /*a2a0*/  LOP3.LUT R6, R168.reuse, 0xd1, R191.reuse, 0xfe, !PT ;  /* 0x000000d1a8067812 */ /* 0x140fe400078efebf */
[----:B------:R-:W-:Y:S02]  /*a2b0*/  LOP3.LUT R5, R168, 0xd8, R191, 0xfe, !PT ;  /* 0x000000d8a8057812 */ /* 0x000fe400078efebf */
[----:B------:R-:W-:-:S02]  /*a2c0*/  FSEL R34, R34, -INF , !P3 ;  /* 0xff80000022227808 */ /* 0x000fc40005800000 */
[----:B------:R-:W-:Y:S02]  /*a2d0*/  FSEL R186, R33, -INF , !P2 ;  /* 0xff80000021ba7808 */ /* 0x000fe40005000000 */
[----:B------:R-:W-:Y:S02]  /*a2e0*/  FSEL R35, R35, -INF , !P1 ;  /* 0xff80000023237808 */ /* 0x000fe40004800000 */
[----:B------:R-:W-:Y:S01]  /*a2f0*/  FSEL R184, R28, -INF , !P4 ;  /* 0xff8000001cb87808 */ /* 0x000fe20006000000 */
[----:B------:R-:W-:Y:S01]  /*a300*/  BAR.SYNC.DEFER_BLOCKING 0x0 ;  /* 0x0000000000007b1d */ /* 0x000fe20000010000 */
[CC--:B------:R-:W-:Y:S02]  /*a310*/  ISETP.GE.AND P3, PT, R6.reuse, R167.reuse, PT ;  /* 0x000000a70600720c */ /* 0x0c0fe40003f66270 */
[-C--:B------:R-:W-:Y:S02]  /*a320*/  ISETP.GE.AND P2, PT, R6, R166.reuse, PT ;  /* 0x000000a60600720c */ /* 0x080fe40003f46270 */
[C---:B------:R-:W-:Y:S01]  /*a330*/  ISETP.GE.AND P1, PT, R5.reuse, R167, PT ;  /* 0x000000a70500720c */ /* 0x040fe20003f26270 */
[----:B-1----:R-:W-:Y:S01]  /*a340*/  HMMA.16816.F32.BF16 R12, R152, R40, R12 ;  /* 0x00000028980c723c */ /* 0x002fe2000004180c */
[----:B------:R-:W-:-:S02]  /*a350*/  ISETP.GE.AND P4, PT, R5, R166, PT ;  /* 0x000000a60500720c */ /* 0x000fc40003f86270 */
[C-C-:B------:R-:W-:Y:S02]  /*a360*/  LOP3.LUT R6, R168.reuse, 0xd9, R191.reuse, 0xfe, !PT ;  /* 0x000000d9a8067812 */ /* 0x140fe400078efebf */
[----:B------:R-:W-:Y:S02]  /*a370*/  LOP3.LUT R5, R168, 0xe0, R191, 0xfe, !PT ;  /* 0x000000e0a8057812 */ /* 0x000fe400078efebf */
[----:B------:R-:W-:Y:S01]  /*a380*/  FSEL R32, R30, -INF , !P5 ;  /* 0xff8000001e207808 */ /* 0x000fe20006800000 */
[----:B------:R-:W-:Y:S01]  /*a390*/  HMMA.16816.F32.BF16 R156, R152, R42, R156 ;  /* 0x0000002a989c723c */ /* 0x000fe2000004189c */
[----:B------:R-:W-:Y:S02]  /*a3a0*/  FSEL R178, R29, -INF , !P3 ;  /* 0xff8000001db27808 */ /* 0x000fe40005800000 */
[----:B------:R-:W-:Y:S02]  /*a3b0*/  FSEL R33, R31, -INF , !P2 ;  /* 0xff8000001f217808 */ /* 0x000fe40005000000 */
[----:B------:R-:W-:-:S02]  /*a3c0*/  FSEL R176, R24, -INF , !P1 ;  /* 0xff80000018b07808 */ /* 0x000fc40004800000 */
[CC--:B------:R-:W-:Y:S02]  /*a3d0*/  ISETP.GE.AND P5, PT, R6.reuse, R167.reuse, PT ;  /* 0x000000a70600720c */ /* 0x0c0fe40003fa6270 */
[-C--:B------:R-:W-:Y:S02]  /*a3e0*/  ISETP.GE.AND P3, PT, R6, R166.reuse, PT ;  /* 0x000000a60600720c */ /* 0x080fe40003f66270 */
[C---:B------:R-:W-:Y:S02]  /*a3f0*/  ISETP.GE.AND P2, PT, R5.reuse, R167, PT ;  /* 0x000000a70500720c */ /* 0x040fe40003f46270 */
[----:B------:R-:W-:Y:S02]  /*a400*/  ISETP.GE.AND P1, PT, R5, R166, PT ;  /* 0x000000a60500720c */ /* 0x000fe40003f26270 */
[C-C-:B------:R-:W-:Y:S02]  /*a410*/  LOP3.LUT R6, R168.reuse, 0xe1, R191.reuse, 0xfe, !PT ;  /* 0x000000e1a8067812 */ /* 0x140fe400078efebf */
[----:B------:R-:W-:-:S02]  /*a420*/  LOP3.LUT R5, R168, 0xe8, R191, 0xfe, !PT ;  /* 0x000000e8a8057812 */ /* 0x000fc400078efebf */
[----:B------:R-:W-:Y:S02]  /*a430*/  FSEL R36, R26, -INF , !P4 ;  /* 0xff8000001a247808 */ /* 0x000fe40006000000 */
[----:B------:R-:W-:Y:S02]  /*a440*/  FSEL R37, R27, -INF , !P3 ;  /* 0xff8000001b257808 */ /* 0x000fe40005800000 */
[----:B------:R-:W-:Y:S02]  /*a450*/  FSEL R162, R20, -INF , !P2 ;  /* 0xff80000014a27808 */ /* 0x000fe40005000000 */
[-C--:B------:R-:W-:Y:S02]  /*a460*/  ISETP.GE.AND P4, PT, R6, R167.reuse, PT ;  /* 0x000000a70600720c */ /* 0x080fe40003f86270 */
        /* <DEDUP_REMOVED lines=8> */
[----:B------:R-:W-:Y:S02]  /*a4f0*/  FSEL R43, R17, -INF , !P1 ;  /* 0xff800000112b7808 */ /* 0x000fe40004800000 */
[----:B------:R-:W-:Y:S02]  /*a500*/  ISETP.GE.AND P1, PT, R5, R166, PT ;  /* 0x000000a60500720c */ /* 0x000fe40003f26270 */
[----:B------:R-:W-:Y:S02]  /*a510*/  FSEL R170, R25, -INF , !P5 ;  /* 0xff80000019aa7808 */ /* 0x000fe40006800000 */
[----:B------:R-:W-:Y:S02]  /*a520*/  FSEL R61, R15, -INF , !P1 ;  /* 0xff8000000f3d7808 */ /* 0x000fe40004800000 */
[----:B------:R-:W-:Y:S02]  /*a530*/  ISETP.GT.AND P1, PT, R231, R230, PT ;  /* 0x000000e6e700720c */ /* 0x000fe40003f24270 */
[----:B------:R-:W-:-:S02]  /*a540*/  ISETP.GE.AND P5, PT, R6, R166, PT ;  /* 0x000000a60600720c */ /* 0x000fc40003fa6270 */
[----:B------:R-:W-:Y:S02]  /*a550*/  LOP3.LUT R6, R168, 0xf0, R191, 0xfe, !PT ;  /* 0x000000f0a8067812 */ /* 0x000fe400078efebf */
[----:B------:R-:W-:Y:S02]  /*a560*/  FSEL R42, R18, -INF , !P2 ;  /* 0xff800000122a7808 */ /* 0x000fe40005000000 */
[----:B------:R-:W-:Y:S02]  /*a570*/  FSEL R41, R23, -INF , !P5 ;  /* 0xff80000017297808 */ /* 0x000fe40006800000 */
[----:B------:R-:W-:Y:S02]  /*a580*/  FSEL R48, R16, -INF , !P3 ;  /* 0xff80000010307808 */ /* 0x000fe40005800000 */
[-C--:B------:R-:W-:Y:S02]  /*a590*/  ISETP.GE.AND P2, PT, R5, R167.reuse, PT ;  /* 0x000000a70500720c */ /* 0x080fe40003f46270 */
        /* <DEDUP_REMOVED lines=8> */
[-C--:B------:R-:W-:Y:S02]  /*a620*/  ISETP.GE.AND P4, PT, R5, R167.reuse, PT ;  /* 0x000000a70500720c */ /* 0x080fe40003f86270 */
        /* <DEDUP_REMOVED lines=10> */
[----:B------:R-:W-:Y:S02]  /*a6d0*/  IABS R9, R168 ;  /* 0x000000a800097213 */ /* 0x000fe40000000000 */
[----:B------:R-:W1:Y:S01]  /*a6e0*/  I2F.RP R7, R5 ;  /* 0x0000000500077306 */ /* 0x000e620000209400 */
[----:B------:R-:W-:-:S02]  /*a6f0*/  IADD3 R10, R168, -0x100, RZ ;  /* 0xffffff00a80a7810 */ /* 0x000fc40007ffe0ff */
[----:B------:R-:W-:-:S05]  /*a700*/  LOP3.LUT R168, R168, c[0x0][0x2d0], RZ, 0x3c, !PT ;  /* 0x0000b400a8a87a12 */ /* 0x000fca00078e3cff */
[----:B-1----:R-:W1:Y:S02]  /*a710*/  MUFU.RCP R12, R7 ;  /* 0x00000007000c7308 */ /* 0x002e640000001000 */
[----:B-1----:R-:W-:Y:S02]  /*a720*/  IADD3 R12, R12, 0xffffffe, RZ ;  /* 0x0ffffffe0c0c7810 */ /* 0x002fe40007ffe0ff */
[----:B------:R-:W-:-:S04]  /*a730*/  IABS R7, R10 ;  /* 0x0000000a00077213 */ /* 0x000fc80000000000 */
[----:B------:R-:W1:Y:S01]  /*a740*/  F2I.FTZ.U32.TRUNC.NTZ R13, R12 ;  /* 0x0000000c000d7305 */ /* 0x000e62000021f000 */
[----:B------:R-:W-:Y:S01]  /*a750*/  LOP3.LUT R10, R10, c[0x0][0x2d0], RZ, 0x3c, !PT ;  /* 0x0000b4000a0a7a12 */ /* 0x000fe200078e3cff */
[----:B-1----:R-:W-:Y:S02]  /*a760*/  IMAD.MOV R6, RZ, RZ, -R13 ;  /* 0x000000ffff067224 */ /* 0x002fe400078e0a0d */
[----:B------:R-:W-:Y:S02]  /*a770*/  IMAD.MOV.U32 R12, RZ, RZ, RZ ;  /* 0x000000ffff0c7224 */ /* 0x000fe400078e00ff */
[----:B------:R-:W-:-:S04]  /*a780*/  IMAD R6, R6, R5, RZ ;  /* 0x0000000506067224 */ /* 0x000fc800078e02ff */
[----:B------:R-:W-:-:S06]  /*a790*/  IMAD.HI.U32 R6, R13, R6, R12 ;  /* 0x000000060d067227 */ /* 0x000fcc00078e000c */
[----:B------:R-:W-:-:S04]  /*a7a0*/  IMAD.HI.U32 R11, R6, R9, RZ ;  /* 0x00000009060b7227 */ /* 0x000fc800078e00ff */
[----:B------:R-:W-:Y:S02]  /*a7b0*/  IMAD.MOV R8, RZ, RZ, -R11 ;  /* 0x000000ffff087224 */ /* 0x000fe400078e0a0b */
[----:B------:R-:W-:-:S04]  /*a7c0*/  IMAD.HI.U32 R6, R6, R7, RZ ;  /* 0x0000000706067227 */ /* 0x000fc800078e00ff */
[----:B------:R-:W-:Y:S01]  /*a7d0*/  IMAD R12, R5, R8, R9 ;  /* 0x00000008050c7224 */ /* 0x000fe200078e0209 */
[----:B------:R-:W-:-:S04]  /*a7e0*/  IADD3 R8, -R6, RZ, RZ ;  /* 0x000000ff06087210 */ /* 0x000fc80007ffe1ff */
[C---:B------:R-:W-:Y:S01]  /*a7f0*/  ISETP.GT.U32.AND P4, PT, R5.reuse, R12, PT ;  /* 0x0000000c0500720c */ /* 0x040fe20003f84070 */
[----:B------:R-:W-:-:S05]  /*a800*/  IMAD R8, R5, R8, R7 ;  /* 0x0000000805087224 */ /* 0x000fca00078e0207 */
[----:B------:R-:W-:-:S07]  /*a810*/  ISETP.GT.U32.AND P3, PT, R5, R8, PT ;  /* 0x000000080500720c */ /* 0x000fce0003f64070 */
[--C-:B------:R-:W-:Y:S01]  /*a820*/  @!P4 IMAD.IADD R12, R12, 0x1, -R5.reuse ;  /* 0x000000010c0cc824 */ /* 0x100fe200078e0a05 */
[----:B------:R-:W-:Y:S02]  /*a830*/  @!P4 IADD3 R11, R11, 0x1, RZ ;  /* 0x000000010b0bc810 */ /* 0x000fe40007ffe0ff */
[----:B------:R-:W-:Y:S02]  /*a840*/  ISETP.GE.AND P4, PT, R168, RZ, PT ;  /* 0x000000ffa800720c */ /* 0x000fe40003f86270 */
[-C--:B------:R-:W-:Y:S01]  /*a850*/  ISETP.GE.U32.AND P2, PT, R12, R5.reuse, PT ;  /* 0x000000050c00720c */ /* 0x080fe20003f46070 */
[----:B------:R-:W-:Y:S01]  /*a860*/  @!P3 IMAD.IADD R8, R8, 0x1, -R5 ;  /* 0x000000010808b824 */ /* 0x000fe200078e0a05 */
[----:B------:R-:W-:Y:S02]  /*a870*/  @!P3 IADD3 R6, R6, 0x1, RZ ;  /* 0x000000010606b810 */ /* 0x000fe40007ffe0ff */
[----:B------:R-:W-:Y:S02]  /*a880*/  ISETP.NE.AND P3, PT, RZ, c[0x0][0x2d0], PT ;  /* 0x0000b400ff007a0c */ /* 0x000fe40003f65270 */
[----:B------:R-:W-:-:S02]  /*a890*/  ISETP.GE.U32.AND P5, PT, R8, R5, PT ;  /* 0x000000050800720c */ /* 0x000fc40003fa6070 */
[----:B------:R-:W-:-:S05]  /*a8a0*/  LOP3.LUT R8, RZ, c[0x0][0x2d0], RZ, 0x33, !PT ;  /* 0x0000b400ff087a12 */ /* 0x000fca00078e33ff */
[----:B------:R-:W-:Y:S02]  /*a8b0*/  @P2 IADD3 R11, R11, 0x1, RZ ;  /* 0x000000010b0b2810 */ /* 0x000fe40007ffe0ff */
[----:B------:R-:W-:Y:S02]  /*a8c0*/  ISETP.GE.AND P2, PT, R10, RZ, PT ;  /* 0x000000ff0a00720c */ /* 0x000fe40003f46270 */
[----:B------:R-:W-:Y:S02]  /*a8d0*/  @!P4 IADD3 R11, -R11, RZ, RZ ;  /* 0x000000ff0b0bc210 */ /* 0x000fe40007ffe1ff */
[----:B------:R-:W-:Y:S02]  /*a8e0*/  @P5 IADD3 R6, R6, 0x1, RZ ;  /* 0x0000000106065810 */ /* 0x000fe40007ffe0ff */
[----:B------:R-:W-:-:S05]  /*a8f0*/  SEL R5, R8, R11, !P3 ;  /* 0x0000000b08057207 */ /* 0x000fca0005800000 */
[----:B------:R-:W-:-:S04]  /*a900*/  IMAD.WIDE R14, R5, 0x4, R236 ;  /* 0x00000004050e7825 */ /* 0x000fc800078e02ec */
[----:B------:R-:W-:-:S05]  /*a910*/  @!P2 IMAD.MOV R6, RZ, RZ, -R6 ;  /* 0x000000ffff06a224 */ /* 0x000fca00078e0a06 */
[----:B------:R-:W-:Y:S02]  /*a920*/  SEL R8, R8, R6, !P3 ;  /* 0x0000000608087207 */ /* 0x000fe40005800000 */
[----:B------:R-:W2:Y:S03]  /*a930*/  LDG.E R6, [R14.64] ;  /* 0x000000060e067981 */ /* 0x000ea6000c1e1900 */
[----:B------:R-:W-:-:S05]  /*a940*/  IMAD.WIDE R12, R8, 0x4, R236 ;  /* 0x00000004080c7825 */ /* 0x000fca00078e02ec */
[----:B------:R-:W2:Y:S01]  /*a950*/  LDG.E R7, [R12.64] ;  /* 0x000000060c077981 */ /* 0x000ea2000c1e1900 */
[----:B------:R-:W-:Y:S01]  /*a960*/  IMAD.IADD R5, R5, 0x1, -R8 ;  /* 0x0000000105057824 */ /* 0x000fe200078e0a08 */
[----:B------:R-:W-:-:S05]  /*a970*/  MOV R8, c[0x0][0x2d0] ;  /* 0x0000b40000087a02 */ /* 0x000fca0000000f00 */
[----:B------:R-:W-:-:S05]  /*a980*/  IMAD R8, R5, R8, -0x100 ;  /* 0xffffff0005087424 */ /* 0x000fca00078e0208 */
[----:B------:R-:W-:Y:S01]  /*a990*/  SHF.R.S32.HI R5, RZ, 0x1f, R8 ;  /* 0x0000001fff057819 */ /* 0x000fe20000011408 */
[----:B------:R-:W-:-:S04]  /*a9a0*/  IMAD.WIDE.U32 R10, R8, c[0x0][0x198], RZ ;  /* 0x00006600080a7a25 */ /* 0x000fc800078e00ff */
[----:B------:R-:W-:-:S04]  /*a9b0*/  IMAD R5, R5, c[0x0][0x198], RZ ;  /* 0x0000660005057a24 */ /* 0x000fc800078e02ff */
[----:B------:R-:W-:-:S04]  /*a9c0*/  IMAD R5, R8, c[0x0][0x19c], R5 ;  /* 0x0000670008057a24 */ /* 0x000fc800078e0205 */
[----:B------:R-:W-:Y:S02]  /*a9d0*/  IMAD.IADD R11, R11, 0x1, R5 ;  /* 0x000000010b0b7824 */ /* 0x000fe400078e0205 */
[----:B--2---:R-:W-:-:S05]  /*a9e0*/  IMAD.IADD R7, R7, 0x1, -R6 ;  /* 0x0000000107077824 */ /* 0x004fca00078e0a06 */
[----:B------:R-:W-:Y:S01]  /*a9f0*/  SHF.R.S32.HI R6, RZ, 0x1f, R7 ;  /* 0x0000001fff067819 */ /* 0x000fe20000011407 */
[----:B------:R-:W-:-:S04]  /*aa00*/  IMAD.WIDE.U32 R10, R7, c[0x0][0x180], R10 ;  /* 0x00006000070a7a25 */ /* 0x000fc800078e000a */
[----:B------:R-:W-:-:S04]  /*aa10*/  IMAD R6, R6, c[0x0][0x180], RZ ;  /* 0x0000600006067a24 */ /* 0x000fc800078e02ff */
[----:B------:R-:W-:Y:S02]  /*aa20*/  IMAD R6, R7, c[0x0][0x184], R6 ;  /* 0x0000610007067a24 */ /* 0x000fe400078e0206 */
[----:B------:R-:W-:-:S03]  /*aa30*/  IMAD.MOV.U32 R9, RZ, RZ, R10 ;  /* 0x000000ffff097224 */ /* 0x000fc600078e000a */
[----:B------:R-:W-:Y:S01]  /*aa40*/  IADD3 R8, R11, R6, RZ ;  /* 0x000000060b087210 */ /* 0x000fe20007ffe0ff */
[----:B------:R-:W-:Y:S05]  /*aa50*/  BRA `(.L_x_1140) ;  /* 0x0000003000007947 */ /* 0x000fea0003800000 */
.L_x_1139:
[----:B------:R-:W-:-:S05]  /*aa60*/  IMAD.MOV.U32 R9, RZ, RZ, c[0x0][0x198] ;  /* 0x00006600ff097624 */ /* 0x000fca00078e00ff */
[----:B------:R-:W-:-:S04]  /*aa70*/  LEA R9, -R9, RZ, 0x8 ;  /* 0x000000ff09097211 */ /* 0x000fc800078e41ff */
[----:B------:R-:W-:Y:S02]  /*aa80*/  SHF.R.S32.HI R8, RZ, 0x1f, R9 ;  /* 0x0000001fff087819 */ /* 0x000fe40000011409 */
.L_x_1140:
[----:B------:R-:W-:Y:S01]  /*aa90*/  @!P0 IMAD.MOV.U32 R11, RZ, RZ, c[0x0][0x198] ;  /* 0x00006600ff0b8624 */ /* 0x000fe200078e00ff */
[----:B------:R-:W-:Y:S01]  /*aaa0*/  @!P0 LEA R24, P5, R9, R238, 0x1 ;  /* 0x000000ee09188211 */ /* 0x000fe200078a08ff */
[----:B------:R-:W-:Y:S01]  /*aab0*/  @!P0 IMAD.MOV.U32 R6, RZ, RZ, c[0x0][0x19c] ;  /* 0x00006700ff068624 */ /* 0x000fe200078e00ff */
[----:B------:R1:W-:Y:S01]  /*aac0*/  @P0 STS [R232+0x1004], RZ ;  /* 0x001004ffe8000388 */ /* 0x0003e20000000800 */
[----:B------:R-:W-:Y:S01]  /*aad0*/  @!P0 IMAD.MOV.U32 R13, RZ, RZ, c[0x0][0x198] ;  /* 0x00006600ff0d8624 */ /* 0x000fe200078e00ff */
[-C--:B------:R-:W-:Y:S01]  /*aae0*/  @!P0 LEA R10, P2, R11, R164.reuse, 0x5 ;  /* 0x000000a40b0a8211 */ /* 0x080fe200078428ff */
[----:B------:R-:W-:Y:S01]  /*aaf0*/  @!P0 IMAD.MOV.U32 R15, RZ, RZ, c[0x0][0x198] ;  /* 0x00006600ff0f8624 */ /* 0x000fe200078e00ff */
[----:B------:R-:W-:Y:S01]  /*ab00*/  @!P0 LEA.HI.X R25, R9, R239, R8, 0x1, P5 ;  /* 0x000000ef09198211 */ /* 0x000fe200028f0c08 */
[----:B------:R-:W-:Y:S01]  /*ab10*/  @!P0 IMAD.MOV.U32 R20, RZ, RZ, c[0x0][0x198] ;  /* 0x00006600ff148624 */ /* 0x000fe200078e00ff */
[-C--:B------:R-:W-:Y:S01]  /*ab20*/  @!P0 LEA.HI.X R11, R11, R165.reuse, R6, 0x5, P2 ;  /* 0x000000a50b0b8211 */ /* 0x080fe200010f2c06 */
[----:B------:R-:W-:Y:S01]  /*ab30*/  @!P0 IMAD.MOV.U32 R22, RZ, RZ, c[0x0][0x198] ;  /* 0x00006600ff168624 */ /* 0x000fe200078e00ff */
[-C--:B------:R-:W-:Y:S01]  /*ab40*/  @!P0 LEA R12, P3, R13, R164.reuse, 0x6 ;  /* 0x000000a40d0c8211 */ /* 0x080fe200078630ff */
[----:B------:R-:W-:Y:S01]  /*ab50*/  @!P0 IMAD.MOV.U32 R14, RZ, RZ, c[0x0][0x19c] ;  /* 0x00006700ff0e8624 */ /* 0x000fe200078e00ff */
[----:B------:R-:W-:Y:S01]  /*ab60*/  @!P0 LEA R16, P2, R15, R164, 0x7 ;  /* 0x000000a40f108211 */ /* 0x000fe200078438ff */
[----:B------:R-:W-:Y:S01]  /*ab70*/  @!P0 IMAD.WIDE.U32 R20, R20, 0xa0, R164 ;  /* 0x000000a014148825 */ /* 0x000fe200078e00a4 */
[----:B------:R-:W-:Y:S01]  /*ab80*/  @!P0 IADD3 R10, P4, R9, R10, RZ ;  /* 0x0000000a090a8210 */ /* 0x000fe20007f9e0ff */
[----:B------:R1:W-:Y:S01]  /*ab90*/  @P0 STS.64 [R232+0x1008], RZ ;  /* 0x001008ffe8000388 */ /* 0x0003e20000000a00 */
[-C--:B------:R-:W-:Y:S01]  /*aba0*/  @!P0 LEA.HI.X R13, R13, R165.reuse, R6, 0x6, P3 ;  /* 0x000000a50d0d8211 */ /* 0x080fe200018f3406 */
[----:B------:R-:W-:Y:S01]  /*abb0*/  @!P0 IMAD.WIDE.U32 R22, R22, 0x60, R164 ;  /* 0x0000006016168825 */ /* 0x000fe200078e00a4 */
[----:B------:R-:W-:Y:S01]  /*abc0*/  @!P0 LEA.HI.X R15, R15, R165, R14, 0x7, P2 ;  /* 0x000000a50f0f8211 */ /* 0x000fe200010f3c0e */
[----:B------:R1:W-:Y:S01]  /*abd0*/  @P0 STS [R232+0x1000], RZ ;  /* 0x001000ffe8000388 */ /* 0x0003e20000000800 */
[C---:B------:R-:W-:Y:S01]  /*abe0*/  @!P0 IADD3 R17, P2, R9.reuse, R20, RZ ;  /* 0x0000001409118210 */ /* 0x040fe20007f5e0ff */
[----:B------:R-:W-:Y:S01]  /*abf0*/  @!P0 IMAD.MOV.U32 R7, RZ, RZ, c[0x0][0x19c] ;  /* 0x00006700ff078624 */ /* 0x000fe200078e00ff */
[----:B------:R-:W-:Y:S01]  /*ac00*/  @!P0 IADD3 R14, P3, R9, R22, RZ ;  /* 0x00000016090e8210 */ /* 0x000fe20007f7e0ff */
[----:B------:R-:W-:Y:S01]  /*ac10*/  @!P0 IMAD.MOV.U32 R18, RZ, RZ, c[0x0][0x198] ;  /* 0x00006600ff128624 */ /* 0x000fe200078e00ff */
[----:B------:R-:W-:Y:S01]  /*ac20*/  @!PT LDS RZ, [RZ] ;  /* 0x00000000fffff984 */ /* 0x000fe20000000800 */
[----:B------:R-:W-:Y:S01]  /*ac30*/  @!PT LDS RZ, [RZ] ;  /* 0x00000000fffff984 */ /* 0x000fe20000000800 */
[----:B------:R-:W-:Y:S01]  /*ac40*/  @!PT LDS RZ, [RZ] ;  /* 0x00000000fffff984 */ /* 0x000fe20000000800 */
[----:B------:R1:W-:Y:S01]  /*ac50*/  @!P0 LDGSTS.E.BYPASS.LTC128B.128 [R232+0x1000], [R24.64] ;  /* 0x0100000018e88fae */ /* 0x0003e2000b901d46 */
[----:B------:R-:W-:Y:S01]  /*ac60*/  @!P0 IMAD R6, R6, 0xa0, RZ ;  /* 0x000000a006068824 */ /* 0x000fe200078e02ff */
[----:B------:R-:W-:Y:S01]  /*ac70*/  BSSY B0, `(.L_x_1141) ;  /* 0x0000046000007945 */ /* 0x000fe20003800000 */
[----:B------:R-:W-:Y:S01]  /*ac80*/  @!P0 IMAD R7, R7, 0x60, RZ ;  /* 0x0000006007078824 */ /* 0x000fe200078e02ff */
[----:B------:R1:W-:Y:S01]  /*ac90*/  @P0 STS.128 [R232+0x1800], RZ ;  /* 0x001800ffe8000388 */ /* 0x0003e20000000c00 */
[----:B------:R-:W-:Y:S01]  /*aca0*/  @!P0 IMAD.X R11, R8, 0x1, R11, P4 ;  /* 0x00000001080b8824 */ /* 0x000fe200020e060b */
[----:B------:R-:W-:Y:S01]  /*acb0*/  @!P0 LEA R20, P4, R10, c[0x0][0x168], 0x1 ;  /* 0x00005a000a148a11 */ /* 0x000fe200078808ff */
[----:B------:R-:W-:Y:S01]  /*acc0*/  @!P0 IMAD.WIDE.U32 R18, R18, 0xc0, R164 ;  /* 0x000000c012128825 */ /* 0x000fe200078e00a4 */
[----:B------:R-:W-:-:S02]  /*acd0*/  @!P0 IADD3.X R6, R8, R6, R21, P2, !PT ;  /* 0x0000000608068210 */ /* 0x000fc400017fe415 */
[----:B------:R-:W-:Y:S01]  /*ace0*/  @!P0 IADD3.X R7, R8, R7, R23, P3, !PT ;  /* 0x0000000708078210 */ /* 0x000fe20001ffe417 */
[----:B------:R-:W-:Y:S01]  /*acf0*/  @!P0 IMAD.MOV.U32 R5, RZ, RZ, c[0x0][0x19c] ;  /* 0x00006700ff058624 */ /* 0x000fe200078e00ff */
[----:B------:R-:W-:Y:S02]  /*ad00*/  @!P0 LEA.HI.X R21, R10, c[0x0][0x16c], R11, 0x1, P4 ;  /* 0x00005b000a158a11 */ /* 0x000fe400020f0c0b */
[----:B------:R-:W-:Y:S01]  /*ad10*/  @!P0 IADD3 R12, P3, R9, R12, RZ ;  /* 0x0000000c090c8210 */ /* 0x000fe20007f7e0ff */
[----:B------:R-:W-:Y:S01]  /*ad20*/  @!P0 IMAD R5, R5, 0xc0, RZ ;  /* 0x000000c005058824 */ /* 0x000fe200078e02ff */
[C---:B------:R-:W-:Y:S01]  /*ad30*/  @!P0 IADD3 R10, P2, R9.reuse, R18, RZ ;  /* 0x00000012090a8210 */ /* 0x040fe20007f5e0ff */
[----:B------:R-:W-:Y:S01]  /*ad40*/  @!PT LDS RZ, [RZ] ;  /* 0x00000000fffff984 */ /* 0x000fe20000000800 */
[----:B------:R-:W-:Y:S01]  /*ad50*/  @!PT LDS RZ, [RZ] ;  /* 0x00000000fffff984 */ /* 0x000fe20000000800 */
[----:B------:R-:W-:Y:S01]  /*ad60*/  @!PT LDS RZ, [RZ] ;  /* 0x00000000fffff984 */ /* 0x000fe20000000800 */
[----:B------:R1:W-:Y:S01]  /*ad70*/  @!P0 LDGSTS.E.BYPASS.LTC128B.128 [R232+0x1800], [R20.64] ;  /* 0x0180000014e88fae */ /* 0x0003e2000b901d46 */
[----:B------:R-:W-:Y:S01]  /*ad80*/  @!P0 LEA R22, P4, R12, c[0x0][0x168], 0x1 ;  /* 0x00005a000c168a11 */ /* 0x000fe200078808ff */
[C---:B------:R-:W-:Y:S01]  /*ad90*/  @!P0 IMAD.X R13, R8.reuse, 0x1, R13, P3 ;  /* 0x00000001080d8824 */ /* 0x040fe200018e060d */
[----:B------:R-:W-:Y:S01]  /*ada0*/  @!P0 IADD3.X R5, R8, R5, R19, P2, !PT ;  /* 0x0000000508058210 */ /* 0x000fe200017fe413 */
[----:B------:R1:W-:Y:S01]  /*adb0*/  @P0 STS.128 [R232+0x2000], RZ ;  /* 0x002000ffe8000388 */ /* 0x0003e20000000c00 */
[----:B------:R-:W-:-:S02]  /*adc0*/  @!P0 IADD3 R16, P2, R9, R16, RZ ;  /* 0x0000001009108210 */ /* 0x000fc40007f5e0ff */
[----:B------:R-:W-:Y:S02]  /*add0*/  @!P0 LEA R18, P3, R14, c[0x0][0x168], 0x1 ;  /* 0x00005a000e128a11 */ /* 0x000fe400078608ff */
[----:B------:R-:W-:Y:S01]  /*ade0*/  @!P0 LEA.HI.X R23, R12, c[0x0][0x16c], R13, 0x1, P4 ;  /* 0x00005b000c178a11 */ /* 0x000fe200020f0c0d */
[----:B------:R-:W-:Y:S01]  /*adf0*/  @!P0 IMAD.X R15, R8, 0x1, R15, P2 ;  /* 0x00000001080f8824 */ /* 0x000fe200010e060f */
        /* <DEDUP_REMOVED lines=45> */
.L_x_1142:
[----:B------:R-:W-:Y:S05]  /*b0d0*/  BSYNC B0 ;  /* 0x0000000000007941 */ /* 0x000fea0003800000 */
.L_x_1141:
[----:B------:R-:W0:Y:S01]  /*b0e0*/  LDGDEPBAR ;  /* 0x00000000000079af */ /* 0x000e220000000000 */
[----:B------:R-:W-:-:S04]  /*b0f0*/  LEA R238, P0, R9, R238, 0x1 ;  /* 0x000000ee09ee7211 */ /* 0x000fc800078008ff */
[----:B------:R-:W-:Y:S02]  /*b100*/  LEA.HI.X R239, R9, R239, R8, 0x1, P0 ;  /* 0x000000ef09ef7211 */ /* 0x000fe400000f0c08 */
.L_x_1138:
[----:B------:R-:W-:Y:S01]  /*b110*/  FMNMX.FTZ R5, R2, R148, !PT ;  /* 0x0000009402057209 */ /* 0x000fe20007810000 */
[----:B-1----:R-:W-:Y:S03]  /*b120*/  LDSM.16.MT88.4 R20, [R224+0x5400] ;  /* 0x00540000e014783b */ /* 0x002fe60000004200 */
        /* <DEDUP_REMOVED lines=65> */
[----:B-1----:R-:W-:Y:S02]  /*b540*/  FMNMX.FTZ R5, R6, R5, !PT ;  /* 0x0000000506057209 */ /* 0x002fe40007810000 */
[----:B------:R-:W-:-:S03]  /*b550*/  FMNMX.FTZ R6, R0, R175, !PT ;  /* 0x000000af00067209 */ /* 0x000fc60007810000 */
[----:B------:R-:W1:Y:S01]  /*b560*/  SHFL.BFLY PT, R118, R5, 0x1, 0x1f ;  /* 0x0c201f0005767f89 */ /* 0x000e6200000e0000 */
[----:B------:R-:W-:-:S04]  /*b570*/  FMNMX.FTZ R6, R181, R6, !PT ;  /* 0x00000006b5067209 */ /* 0x000fc80007810000 */
[----:B------:R-:W-:-:S04]  /*b580*/  FMNMX.FTZ R6, R183, R6, !PT ;  /* 0x00000006b7067209 */ /* 0x000fc80007810000 */
[----:B------:R-:W-:-:S04]  /*b590*/  FMNMX.FTZ R6, R189, R6, !PT ;  /* 0x00000006bd067209 */ /* 0x000fc80007810000 */
[----:B------:R-:W-:-:S04]  /*b5a0*/  FMNMX.FTZ R6, R187, R6, !PT ;  /* 0x00000006bb067209 */ /* 0x000fc80007810000 */
[----:B------:R-:W-:-:S04]  /*b5b0*/  FMNMX.FTZ R6, R185, R6, !PT ;  /* 0x00000006b9067209 */ /* 0x000fc80007810000 */
[----:B------:R-:W-:Y:S02]  /*b5c0*/  FMNMX.FTZ R6, R179, R6, !PT ;  /* 0x00000006b3067209 */ /* 0x000fe40007810000 */
        /* <DEDUP_REMOVED lines=49> */
[----:B------:R-:W3:Y:S01]  /*b8e0*/  MUFU.EX2 R148, R148 ;  /* 0x0000009400947308 */ /* 0x000ee20000000800 */
[----:B-1----:R-:W-:Y:S01]  /*b8f0*/  F2FP.BF16.PACK_AB R12, R154, R156 ;  /* 0x0000009c9a0c723e */ /* 0x002fe200000010ff */
[--C-:B------:R-:W-:Y:S01]  /*b900*/  FFMA.FTZ R113, R96, c[0x0][0x23c], -R119.reuse ;  /* 0x00008f0060717a23 */ /* 0x100fe20000010877 */
        /* <DEDUP_REMOVED lines=10> */
[----:B------:R-:W1:Y:S01]  /*b9b0*/  MUFU.EX2 R130, R130 ;  /* 0x0000008200827308 */ /* 0x000e620000000800 */
[----:B---3--:R-:W-:Y:S01]  /*b9c0*/  F2FP.BF16.PACK_AB R14, R148, R167 ;  /* 0x000000a7940e723e */ /* 0x008fe200000010ff */
        /* <DEDUP_REMOVED lines=88> */
[----:B------:R-:W-:Y:S02]  /*bf50*/  FSEL R5, R118, RZ, P2 ;  /* 0x000000ff76057208 */ /* 0x000fe40001000000 */
[C---:B------:R-:W-:Y:S01]  /*bf60*/  FSETP.NEU.FTZ.AND P0, PT, R116.reuse, -INF , PT ;  /* 0xff8000007400780b */ /* 0x040fe20003f1d000 */
[----:B------:R-:W-:Y:S02]  /*bf70*/  FMUL.FTZ R66, R116, c[0x0][0x23c] ;  /* 0x00008f0074427a20 */ /* 0x000fe40000410000 */
[----:B------:R-:W-:Y:S01]  /*bf80*/  MUFU.EX2 R96, R96 ;  /* 0x0000006000607308 */ /* 0x000fe20000000800 */
[----:B------:R-:W-:Y:S01]  /*bf90*/  FADD.FTZ R8, R2, -R5 ;  /* 0x8000000502087221 */ /* 0x000fe20000010000 */
[----:B------:R-:W-:Y:S01]  /*bfa0*/  FSEL R9, R116, RZ, P0 ;  /* 0x000000ff74097208 */ /* 0x000fe20000000000 */
[----:B------:R-:W1:Y:S01]  /*bfb0*/  LDSM.16.MT88.4 R4, [R224+0x5000] ;  /* 0x00500000e004783b */ /* 0x000e620000004200 */
[----:B------:R-:W-:Y:S01]  /*bfc0*/  FSEL R66, R66, RZ, P0 ;  /* 0x000000ff42427208 */ /* 0x000fe20000000000 */
[----:B------:R-:W-:-:S02]  /*bfd0*/  FMUL.FTZ R160, R8, c[0x0][0x23c] ;  /* 0x00008f0008a07a20 */ /* 0x000fc40000410000 */
[----:B------:R-:W-:Y:S01]  /*bfe0*/  FADD.FTZ R9, R0, -R9 ;  /* 0x8000000900097221 */ /* 0x000fe20000010000 */
[----:B------:R-:W-:Y:S01]  /*bff0*/  MUFU.EX2 R97, R97 ;  /* 0x0000006100617308 */ /* 0x000fe20000000800 */
[--C-:B------:R-:W-:Y:S02]  /*c000*/  FFMA.FTZ R175, R175, c[0x0][0x23c], -R66.reuse ;  /* 0x00008f00afaf7a23 */ /* 0x100fe40000010842 */
[--C-:B------:R-:W-:Y:S02]  /*c010*/  FFMA.FTZ R152, R181, c[0x0][0x23c], -R66.reuse ;  /* 0x00008f00b5987a23 */ /* 0x100fe40000010842 */
[--C-:B------:R-:W-:Y:S02]  /*c020*/  FFMA.FTZ R165, R183, c[0x0][0x23c], -R66.reuse ;  /* 0x00008f00b7a57a23 */ /* 0x100fe40000010842 */
[----:B------:R-:W-:Y:S01]  /*c030*/  FFMA.FTZ R2, R189, c[0x0][0x23c], -R66 ;  /* 0x00008f00bd027a23 */ /* 0x000fe20000010842 */
[----:B------:R-:W-:Y:S01]  /*c040*/  MUFU.EX2 R175, R175 ;  /* 0x000000af00af7308 */ /* 0x000fe20000000800 */
[----:B------:R-:W-:-:S02]  /*c050*/  FMUL.FTZ R158, R9, c[0x0][0x23c] ;  /* 0x00008f00099e7a20 */ /* 0x000fc40000410000 */
[----:B--2---:R-:W2:Y:S01]  /*c060*/  LDSM.16.MT88.4 R8, [R223+0x5000] ;  /* 0x00500000df08783b */ /* 0x004ea20000004200 */
        /* <DEDUP_REMOVED lines=64> */
[----:B------:R-:W-:Y:S01]  /*c470*/  MUFU.EX2 R134, R173 ;  /* 0x000000ad00867308 */ /* 0x000fe20000000800 */
[----:B------:R-:W-:Y:S02]  /*c480*/  FFMA.FTZ R75, R170, c[0x0][0x23c], -R119 ;  /* 0x00008f00aa4b7a23 */ /* 0x000fe40000010877 */
[--C-:B------:R-:W-:Y:S02]  /*c490*/  FFMA.FTZ R70, R71, c[0x0][0x23c], -R66.reuse ;  /* 0x00008f0047467a23 */ /* 0x100fe40000010842 */
[--C-:B------:R-:W-:Y:S01]  /*c4a0*/  FFMA.FTZ R71, R68, c[0x0][0x23c], -R66.reuse ;  /* 0x00008f0044477a23 */ /* 0x100fe20000010842 */
[----:B---3--:R-:W-:Y:S02]  /*c4b0*/  F2FP.BF16.PACK_AB R31, R141, R140 ;  /* 0x0000008c8d1f723e */ /* 0x008fe400000010ff */
[----:B------:R-:W1:Y:S01]  /*c4c0*/  MUFU.EX2 R133, R133 ;  /* 0x0000008500857308 */ /* 0x000e620000000800 */
[----:B------:R-:W-:-:S02]  /*c4d0*/  FFMA.FTZ R170, R69, c[0x0][0x23c], -R66 ;  /* 0x00008f0045aa7a23 */ /* 0x000fc40000010842 */
[--C-:B------:R-:W-:Y:S02]  /*c4e0*/  FFMA.FTZ R69, R62, c[0x0][0x23c], -R66.reuse ;  /* 0x00008f003e457a23 */ /* 0x100fe40000010842 */
[--C-:B------:R-:W-:Y:S01]  /*c4f0*/  FFMA.FTZ R62, R63, c[0x0][0x23c], -R66.reuse ;  /* 0x00008f003f3e7a23 */ /* 0x100fe20000010842 */
[C---:B------:R-:W-:Y:S01]  /*c500*/  HMMA.16816.F32.BF16 R16, R28.reuse, R20, R16 ;  /* 0x000000141c10723c */ /* 0x040fe20000041810 */
[--C-:B------:R-:W-:Y:S01]  /*c510*/  FFMA.FTZ R58, R58, c[0x0][0x23c], -R66.reuse ;  /* 0x00008f003a3a7a23 */ /* 0x100fe20000010842 */
[----:B------:R-:W-:Y:S01]  /*c520*/  MUFU.EX2 R142, R142 ;  /* 0x0000008e008e7308 */ /* 0x000fe20000000800 */
[----:B------:R-:W-:Y:S02]  /*c530*/  FFMA.FTZ R59, R59, c[0x0][0x23c], -R66 ;  /* 0x00008f003b3b7a23 */ /* 0x000fe40000010842 */
[----:B------:R-:W-:Y:S02]  /*c540*/  FFMA.FTZ R175, R240, R158, R175 ;  /* 0x0000009ef0af7223 */ /* 0x000fe400000100af */
[----:B------:R-:W-:Y:S01]  /*c550*/  FFMA.FTZ R241, R241, R160, R156 ;  /* 0x000000a0f1f17223 */ /* 0x000fe2000001009c */
[----:B------:R-:W-:Y:S01]  /*c560*/  HMMA.16816.F32.BF16 R4, R28, R22, R4 ;  /* 0x000000161c04723c */ /* 0x000fe20000041804 */
[----:B------:R-:W3:Y:S01]  /*c570*/  LDSM.16.MT88.4 R20, [R223+0x5800] ;  /* 0x00580000df14783b */ /* 0x000ee20000004200 */
[----:B------:R-:W4:Y:S01]  /*c580*/  MUFU.EX2 R135, R135 ;  /* 0x0000008700877308 */ /* 0x000f220000000800 */
[----:B------:R-:W-:-:S02]  /*c590*/  FADD.FTZ R152, R152, R175 ;  /* 0x000000af98987221 */ /* 0x000fc40000010000 */
[----:B------:R-:W-:Y:S02]  /*c5a0*/  FADD.FTZ R154, R154, R241 ;  /* 0x000000f19a9a7221 */ /* 0x000fe40000010000 */
[----:B------:R-:W-:Y:S01]  /*c5b0*/  FADD.FTZ R165, R165, R152 ;  /* 0x00000098a5a57221 */ /* 0x000fe20000010000 */
[C---:B------:R-:W-:Y:S01]  /*c5c0*/  HMMA.16816.F32.BF16 R136, R28.reuse, R24, R136 ;  /* 0x000000181c88723c */ /* 0x040fe20000041888 */
[--C-:B------:R-:W-:Y:S01]  /*c5d0*/  FFMA.FTZ R54, R54, c[0x0][0x23c], -R66.reuse ;  /* 0x00008f0036367a23 */ /* 0x100fe20000010842 */
[----:B------:R-:W5:Y:S01]  /*c5e0*/  MUFU.EX2 R144, R144 ;  /* 0x0000009000907308 */ /* 0x000f620000000800 */
[--C-:B------:R-:W-:Y:S02]  /*c5f0*/  FFMA.FTZ R55, R55, c[0x0][0x23c], -R66.reuse ;  /* 0x00008f0037377a23 */ /* 0x100fe40000010842 */
[--C-:B------:R-:W-:Y:S02]  /*c600*/  FFMA.FTZ R50, R50, c[0x0][0x23c], -R66.reuse ;  /* 0x00008f0032327a23 */ /* 0x100fe40000010842 */
[----:B------:R-:W-:Y:S01]  /*c610*/  FFMA.FTZ R63, R51, c[0x0][0x23c], -R66 ;  /* 0x00008f00333f7a23 */ /* 0x000fe20000010842 */
[----:B------:R-:W-:Y:S01]  /*c620*/  HMMA.16816.F32.BF16 R24, R28, R26, R12 ;  /* 0x0000001a1c18723c */ /* 0x000fe2000004180c */
[----:B------:R-:W5:Y:S01]  /*c630*/  LDSM.16.MT88.4 R12, [R224+0x5c00] ;  /* 0x005c0000e00c783b */ /* 0x000f620000004200 */
[----:B------:R-:W-:Y:S01]  /*c640*/  MUFU.EX2 R143, R143 ;  /* 0x0000008f008f7308 */ /* 0x000fe20000000800 */
[----:B------:R-:W-:-:S02]  /*c650*/  FADD.FTZ R167, R167, R154 ;  /* 0x0000009aa7a77221 */ /* 0x000fc40000010000 */
[----:B------:R-:W-:Y:S02]  /*c660*/  FADD.FTZ R165, R2, R165 ;  /* 0x000000a502a57221 */ /* 0x000fe40000010000 */
[----:B------:R-:W-:Y:S01]  /*c670*/  F2FP.BF16.PACK_AB R28, R126, R155 ;  /* 0x0000009b7e1c723e */ /* 0x000fe200000010ff */
[----:B------:R-:W-:Y:S01]  /*c680*/  FADD.FTZ R148, R148, R167 ;  /* 0x000000a794947221 */ /* 0x000fe20000010000 */
[----:B-1----:R-:W-:Y:S01]  /*c690*/  F2FP.BF16.PACK_AB R29, R133, R134 ;  /* 0x00000086851d723e */ /* 0x002fe200000010ff */
[----:B------:R-:W1:Y:S01]  /*c6a0*/  MUFU.EX2 R146, R146 ;  /* 0x0000009200927308 */ /* 0x000e620000000800 */
[----:B------:R-:W-:Y:S01]  /*c6b0*/  F2FP.BF16.PACK_AB R30, R122, R153 ;  /* 0x000000997a1e723e */ /* 0x000fe200000010ff */
[----:B------:R-:W-:Y:S01]  /*c6c0*/  FADD.FTZ R150, R150, R165 ;  /* 0x000000a596967221 */ /* 0x000fe20000010000 */
[----:B----4-:R-:W-:Y:S01]  /*c6d0*/  F2FP.BF16.PACK_AB R31, R135, R142 ;  /* 0x0000008e871f723e */ /* 0x010fe200000010ff */
[----:B------:R-:W-:Y:S02]  /*c6e0*/  FADD.FTZ R159, R159, R148 ;  /* 0x000000949f9f7221 */ /* 0x000fe40000010000 */
[----:B------:R-:W-:-:S02]  /*c6f0*/  FADD.FTZ R145, R145, R150 ;  /* 0x0000009691917221 */ /* 0x000fc40000010000 */
[----:B------:R-:W4:Y:S01]  /*c700*/  MUFU.EX2 R164, R164 ;  /* 0x000000a400a47308 */ /* 0x000f220000000800 */
[----:B------:R-:W-:Y:S01]  /*c710*/  FADD.FTZ R130, R130, R159 ;  /* 0x0000009f82827221 */ /* 0x000fe20000010000 */
[C---:B--2---:R-:W-:Y:S01]  /*c720*/  HMMA.16816.F32.BF16 R16, R28.reuse, R8, R16 ;  /* 0x000000081c10723c */ /* 0x044fe20000041810 */
[----:B------:R-:W-:Y:S02]  /*c730*/  FADD.FTZ R140, R140, R145 ;  /* 0x000000918c8c7221 */ /* 0x000fe40000010000 */
[----:B------:R-:W-:Y:S02]  /*c740*/  FADD.FTZ R157, R157, R130 ;  /* 0x000000829d9d7221 */ /* 0x000fe40000010000 */
[----:B------:R-:W-:Y:S01]  /*c750*/  FADD.FTZ R141, R141, R140 ;  /* 0x0000008c8d8d7221 */ /* 0x000fe20000010000 */
[----:B------:R-:W-:Y:S01]  /*c760*/  MUFU.EX2 R123, R123 ;  /* 0x0000007b007b7308 */ /* 0x000fe20000000800 */
[----:B------:R-:W-:Y:S01]  /*c770*/  FADD.FTZ R128, R128, R157 ;  /* 0x0000009d80807221 */ /* 0x000fe20000010000 */
[----:B------:R-:W-:Y:S01]  /*c780*/  HMMA.16816.F32.BF16 R4, R28, R10, R4 ;  /* 0x0000000a1c04723c */ /* 0x000fe20000041804 */
[----:B------:R-:W2:Y:S01]  /*c790*/  LDSM.16.MT88.4 R8, [R223+0x5c00] ;  /* 0x005c0000df08783b */ /* 0x000ea20000004200 */
[----:B------:R-:W-:-:S02]  /*c7a0*/  FADD.FTZ R134, R134, R141 ;  /* 0x0000008d86867221 */ /* 0x000fc40000010000 */
[----:B------:R-:W-:Y:S02]  /*c7b0*/  FADD.FTZ R155, R155, R128 ;  /* 0x000000809b9b7221 */ /* 0x000fe40000010000 */
[----:B------:R-:W1:Y:S01]  /*c7c0*/  MUFU.EX2 R166, R166 ;  /* 0x000000a600a67308 */ /* 0x000e620000000800 */
[----:B------:R-:W-:Y:S01]  /*c7d0*/  FADD.FTZ R133, R133, R134 ;  /* 0x0000008685857221 */ /* 0x000fe20000010000 */
[C---:B---3--:R-:W-:Y:S01]  /*c7e0*/  HMMA.16816.F32.BF16 R136, R28.reuse, R20, R136 ;  /* 0x000000141c88723c */ /* 0x048fe20000041888 */
[----:B------:R-:W-:Y:S02]  /*c7f0*/  FADD.FTZ R126, R126, R155 ;  /* 0x0000009b7e7e7221 */ /* 0x000fe40000010000 */
[----:B------:R-:W-:Y:S02]  /*c800*/  FADD.FTZ R142, R142, R133 ;  /* 0x000000858e8e7221 */ /* 0x000fe40000010000 */
[--C-:B------:R-:W-:Y:S01]  /*c810*/  FFMA.FTZ R147, R46, c[0x0][0x23c], -R66.reuse ;  /* 0x00008f002e937a23 */ /* 0x100fe20000010842 */
[----:B------:R-:W-:Y:S01]  /*c820*/  MUFU.EX2 R168, R168 ;  /* 0x000000a800a87308 */ /* 0x000fe20000000800 */
[--C-:B------:R-:W-:Y:S01]  /*c830*/  FFMA.FTZ R46, R47, c[0x0][0x23c], -R66.reuse ;  /* 0x00008f002f2e7a23 */ /* 0x100fe20000010842 */
[----:B------:R-:W-:Y:S01]  /*c840*/  HMMA.16816.F32.BF16 R24, R28, R22, R24 ;  /* 0x000000161c18723c */ /* 0x000fe20000041818 */
[----:B------:R-:W3:Y:S01]  /*c850*/  LDSM.16.MT88.4 R20, [R224+0x6000] ;  /* 0x00600000e014783b */ /* 0x000ee20000004200 */
[----:B------:R-:W-:-:S02]  /*c860*/  FFMA.FTZ R44, R44, c[0x0][0x23c], -R66 ;  /* 0x00008f002c2c7a23 */ /* 0x000fc40000010842 */
[----:B------:R-:W-:Y:S02]  /*c870*/  FFMA.FTZ R45, R45, c[0x0][0x23c], -R66 ;  /* 0x00008f002d2d7a23 */ /* 0x000fe40000010842 */
[----:B------:R-:W2:Y:S01]  /*c880*/  MUFU.EX2 R3, R3 ;  /* 0x0000000300037308 */ /* 0x000ea20000000800 */
[----:B------:R-:W-:Y:S01]  /*c890*/  F2FP.BF16.PACK_AB R28, R120, R149 ;  /* 0x00000095781c723e */ /* 0x000fe200000010ff */
[----:B------:R-:W-:Y:S01]  /*c8a0*/  FADD.FTZ R153, R153, R126 ;  /* 0x0000007e99997221 */ /* 0x000fe20000010000 */
[----:B-----5:R-:W-:Y:S01]  /*c8b0*/  F2FP.BF16.PACK_AB R29, R131, R144 ;  /* 0x00000090831d723e */ /* 0x020fe200000010ff */
[----:B------:R-:W-:Y:S01]  /*c8c0*/  FADD.FTZ R135, R135, R142 ;  /* 0x0000008e87877221 */ /* 0x000fe20000010000 */
[----:B------:R-:W-:Y:S01]  /*c8d0*/  F2FP.BF16.PACK_AB R30, R114, R117 ;  /* 0x00000075721e723e */ /* 0x000fe200000010ff */
[----:B------:R-:W-:Y:S01]  /*c8e0*/  FADD.FTZ R122, R122, R153 ;  /* 0x000000997a7a7221 */ /* 0x000fe20000010000 */
[----:B-1----:R-:W-:Y:S01]  /*c8f0*/  F2FP.BF16.PACK_AB R31, R146, R143 ;  /* 0x0000008f921f723e */ /* 0x002fe200000010ff */
[----:B------:R-:W-:Y:S01]  /*c900*/  MUFU.EX2 R95, R95 ;  /* 0x0000005f005f7308 */ /* 0x000fe20000000800 */
[----:B------:R-:W-:-:S02]  /*c910*/  FADD.FTZ R144, R144, R135 ;  /* 0x0000008790907221 */ /* 0x000fc40000010000 */
[----:B------:R-:W-:Y:S02]  /*c920*/  FADD.FTZ R149, R149, R122 ;  /* 0x0000007a95957221 */ /* 0x000fe40000010000 */
[----:B------:R-:W-:Y:S01]  /*c930*/  FADD.FTZ R144, R131, R144 ;  /* 0x0000009083907221 */ /* 0x000fe20000010000 */
[C---:B------:R-:W-:Y:S01]  /*c940*/  HMMA.16816.F32.BF16 R16, R28.reuse, R12, R16 ;  /* 0x0000000c1c10723c */ /* 0x040fe20000041810 */
[----:B------:R-:W-:Y:S01]  /*c950*/  FADD.FTZ R120, R120, R149 ;  /* 0x0000009578787221 */ /* 0x000fe20000010000 */
[----:B------:R-:W1:Y:S01]  /*c960*/  MUFU.EX2 R172, R172 ;  /* 0x000000ac00ac7308 */ /* 0x000e620000000800 */
[----:B------:R-:W-:Y:S02]  /*c970*/  FADD.FTZ R143, R143, R144 ;  /* 0x000000908f8f7221 */ /* 0x000fe40000010000 */
[----:B------:R-:W-:Y:S02]  /*c980*/  FADD.FTZ R117, R117, R120 ;  /* 0x0000007875757221 */ /* 0x000fe40000010000 */
[----:B------:R-:W-:Y:S01]  /*c990*/  FADD.FTZ R146, R146, R143 ;  /* 0x0000008f92927221 */ /* 0x000fe20000010000 */
[----:B------:R-:W-:Y:S01]  /*c9a0*/  HMMA.16816.F32.BF16 R4, R28, R14, R4 ;  /* 0x0000000e1c04723c */ /* 0x000fe20000041804 */
[----:B------:R-:W5:Y:S01]  /*c9b0*/  LDSM.16.MT88.4 R12, [R223+0x6000] ;  /* 0x00600000df0c783b */ /* 0x000f620000004200 */
[----:B------:R-:W-:Y:S01]  /*c9c0*/  MUFU.EX2 R93, R93 ;  /* 0x0000005d005d7308 */ /* 0x000fe20000000800 */
[----:B------:R-:W-:-:S02]  /*c9d0*/  FADD.FTZ R114, R114, R117 ;  /* 0x0000007572727221 */ /* 0x000fc40000010000 */
[--C-:B------:R-:W-:Y:S01]  /*c9e0*/  FFMA.FTZ R47, R38, c[0x0][0x23c], -R66.reuse ;  /* 0x00008f00262f7a23 */ /* 0x100fe20000010842 */
[----:B------:R-:W-:Y:S01]  /*c9f0*/  LDSM.16.MT88.4 R140, [R224+0x8c00] ;  /* 0x008c0000e08c783b */ /* 0x000fe20000004200 */
[--C-:B------:R-:W-:Y:S01]  /*ca00*/  FFMA.FTZ R38, R39, c[0x0][0x23c], -R66.reuse ;  /* 0x00008f0027267a23 */ /* 0x100fe20000010842 */
[C---:B--2---:R-:W-:Y:S01]  /*ca10*/  HMMA.16816.F32.BF16 R136, R28.reuse, R8, R136 ;  /* 0x000000081c88723c */ /* 0x044fe20000041888 */
[--C-:B------:R-:W-:Y:S01]  /*ca20*/  FFMA.FTZ R0, R199, c[0x0][0x23c], -R119.reuse ;  /* 0x00008f00c7007a23 */ /* 0x100fe20000010877 */
[----:B------:R-:W2:Y:S01]  /*ca30*/  MUFU.EX2 R86, R86 ;  /* 0x0000005600567308 */ /* 0x000ea20000000800 */
[--C-:B------:R-:W-:Y:S02]  /*ca40*/  FFMA.FTZ R132, R198, c[0x0][0x23c], -R119.reuse ;  /* 0x00008f00c6847a23 */ /* 0x100fe40000010877 */
[----:B------:R-:W-:Y:S02]  /*ca50*/  FFMA.FTZ R129, R186, c[0x0][0x23c], -R119 ;  /* 0x00008f00ba817a23 */ /* 0x000fe40000010877 */
[--C-:B------:R-:W-:Y:S01]  /*ca60*/  FFMA.FTZ R34, R34, c[0x0][0x23c], -R66.reuse ;  /* 0x00008f0022227a23 */ /* 0x100fe20000010842 */
[----:B------:R-:W-:Y:S01]  /*ca70*/  HMMA.16816.F32.BF16 R24, R28, R10, R24 ;  /* 0x0000000a1c18723c */ /* 0x000fe20000041818 */
[----:B------:R-:W1:Y:S01]  /*ca80*/  LDSM.16.MT88.4 R8, [R224+0x6400] ;  /* 0x00640000e008783b */ /* 0x000e620000004200 */
[----:B------:R-:W-:Y:S01]  /*ca90*/  MUFU.EX2 R87, R87 ;  /* 0x0000005700577308 */ /* 0x000fe20000000800 */
[----:B------:R-:W-:-:S02]  /*caa0*/  FFMA.FTZ R39, R35, c[0x0][0x23c], -R66 ;  /* 0x00008f0023277a23 */ /* 0x000fc40000010842 */
[----:B------:R-:W-:Y:S02]  /*cab0*/  FFMA.FTZ R121, R184, c[0x0][0x23c], -R119 ;  /* 0x00008f00b8797a23 */ /* 0x000fe40000010877 */
[----:B------:R-:W-:Y:S01]  /*cac0*/  F2FP.BF16.PACK_AB R28, R112, R115 ;  /* 0x00000073701c723e */ /* 0x000fe200000010ff */
[----:B------:R-:W-:Y:S01]  /*cad0*/  FADD.FTZ R115, R115, R114 ;  /* 0x0000007273737221 */ /* 0x000fe20000010000 */
[----:B----4-:R-:W-:Y:S01]  /*cae0*/  F2FP.BF16.PACK_AB R29, R164, R127 ;  /* 0x0000007fa41d723e */ /* 0x010fe200000010ff */
[----:B------:R-:W4:Y:S01]  /*caf0*/  MUFU.EX2 R174, R174 ;  /* 0x000000ae00ae7308 */ /* 0x000f220000000800 */
[----:B------:R-:W-:Y:S01]  /*cb00*/  F2FP.BF16.PACK_AB R30, R110, R113 ;  /* 0x000000716e1e723e */ /* 0x000fe200000010ff */
[----:B------:R-:W-:Y:S01]  /*cb10*/  FADD.FTZ R127, R127, R146 ;  /* 0x000000927f7f7221 */ /* 0x000fe20000010000 */
[----:B------:R-:W-:Y:S01]  /*cb20*/  F2FP.BF16.PACK_AB R31, R166, R123 ;  /* 0x0000007ba61f723e */ /* 0x000fe200000010ff */
[----:B------:R-:W-:Y:S02]  /*cb30*/  FADD.FTZ R112, R112, R115 ;  /* 0x0000007370707221 */ /* 0x000fe40000010000 */
[----:B------:R-:W-:-:S02]  /*cb40*/  FADD.FTZ R164, R164, R127 ;  /* 0x0000007fa4a47221 */ /* 0x000fc40000010000 */
[----:B------:R-:W-:Y:S01]  /*cb50*/  MUFU.EX2 R83, R83 ;  /* 0x0000005300537308 */ /* 0x000fe20000000800 */
[----:B------:R-:W-:Y:S01]  /*cb60*/  FADD.FTZ R113, R113, R112 ;  /* 0x0000007071717221 */ /* 0x000fe20000010000 */
[C---:B---3--:R-:W-:Y:S01]  /*cb70*/  HMMA.16816.F32.BF16 R16, R28.reuse, R20, R16 ;  /* 0x000000141c10723c */ /* 0x048fe20000041810 */
[----:B------:R-:W-:Y:S02]  /*cb80*/  FFMA.FTZ R92, R178, c[0x0][0x23c], -R119 ;  /* 0x00008f00b25c7a23 */ /* 0x000fe40000010877 */
[----:B------:R-:W-:Y:S02]  /*cb90*/  FADD.FTZ R110, R110, R113 ;  /* 0x000000716e6e7221 */ /* 0x000fe40000010000 */
[----:B------:R-:W-:Y:S01]  /*cba0*/  FFMA.FTZ R82, R176, c[0x0][0x23c], -R119 ;  /* 0x00008f00b0527a23 */ /* 0x000fe20000010877 */
[----:B------:R-:W3:Y:S01]  /*cbb0*/  MUFU.EX2 R78, R78 ;  /* 0x0000004e004e7308 */ /* 0x000ee20000000800 */
[--C-:B------:R-:W-:Y:S01]  /*cbc0*/  FFMA.FTZ R32, R32, c[0x0][0x23c], -R66.reuse ;  /* 0x00008f0020207a23 */ /* 0x100fe20000010842 */
[----:B------:R-:W-:Y:S01]  /*cbd0*/  HMMA.16816.F32.BF16 R4, R28, R22, R4 ;  /* 0x000000161c04723c */ /* 0x000fe20000041804 */
[----:B------:R-:W2:Y:S01]  /*cbe0*/  LDSM.16.MT88.4 R20, [R223+0x6400] ;  /* 0x00640000df14783b */ /* 0x000ea20000004200 */
[----:B------:R-:W-:-:S02]  /*cbf0*/  FFMA.FTZ R33, R33, c[0x0][0x23c], -R66 ;  /* 0x00008f0021217a23 */ /* 0x000fc40000010842 */
[--C-:B------:R-:W-:Y:S02]  /*cc00*/  FFMA.FTZ R36, R36, c[0x0][0x23c], -R66.reuse ;  /* 0x00008f0024247a23 */ /* 0x100fe40000010842 */
[----:B------:R-:W-:Y:S01]  /*cc10*/  MUFU.EX2 R74, R74 ;  /* 0x0000004a004a7308 */ /* 0x000fe20000000800 */
[--C-:B------:R-:W-:Y:S01]  /*cc20*/  FFMA.FTZ R37, R37, c[0x0][0x23c], -R66.reuse ;  /* 0x00008f0025257a23 */ /* 0x100fe20000010842 */
[C---:B-----5:R-:W-:Y:S01]  /*cc30*/  HMMA.16816.F32.BF16 R136, R28.reuse, R12, R136 ;  /* 0x0000000c1c88723c */ /* 0x060fe20000041888 */
[--C-:B------:R-:W-:Y:S02]  /*cc40*/  FFMA.FTZ R35, R43, c[0x0][0x23c], -R119.reuse ;  /* 0x00008f002b237a23 */ /* 0x100fe40000010877 */
[--C-:B------:R-:W-:Y:S02]  /*cc50*/  FFMA.FTZ R68, R162, c[0x0][0x23c], -R119.reuse ;  /* 0x00008f00a2447a23 */ /* 0x100fe40000010877 */
[--C-:B------:R-:W-:Y:S01]  /*cc60*/  FFMA.FTZ R51, R124, c[0x0][0x23c], -R119.reuse ;  /* 0x00008f007c337a23 */ /* 0x100fe20000010877 */
[----:B------:R-:W5:Y:S01]  /*cc70*/  MUFU.EX2 R79, R79 ;  /* 0x0000004f004f7308 */ /* 0x000f620000000800 */
[----:B------:R-:W-:Y:S01]  /*cc80*/  FFMA.FTZ R2, R48, c[0x0][0x23c], -R119 ;  /* 0x00008f0030027a23 */ /* 0x000fe20000010877 */
[----:B------:R-:W-:Y:S01]  /*cc90*/  HMMA.16816.F32.BF16 R24, R28, R14, R24 ;  /* 0x0000000e1c18723c */ /* 0x000fe20000041818 */
[----:B------:R-:W3:Y:S01]  /*cca0*/  LDSM.16.MT88.4 R12, [R224+0x6800] ;  /* 0x00680000e00c783b */ /* 0x000ee20000004200 */
[----:B------:R-:W-:-:S02]  /*ccb0*/  FFMA.FTZ R40, R40, c[0x0][0x23c], -R66 ;  /* 0x00008f0028287a23 */ /* 0x000fc40000010842 */
[----:B------:R-:W-:Y:S02]  /*ccc0*/  FFMA.FTZ R41, R41, c[0x0][0x23c], -R66 ;  /* 0x00008f0029297a23 */ /* 0x000fe40000010842 */
[----:B------:R-:W-:Y:S01]  /*ccd0*/  MUFU.EX2 R94, R94 ;  /* 0x0000005e005e7308 */ /* 0x000fe20000000800 */
[----:B------:R-:W-:Y:S01]  /*cce0*/  F2FP.BF16.PACK_AB R28, R108, R111 ;  /* 0x0000006f6c1c723e */ /* 0x000fe200000010ff */
[----:B------:R-:W-:Y:S01]  /*ccf0*/  FADD.FTZ R111, R111, R110 ;  /* 0x0000006e6f6f7221 */ /* 0x000fe20000010000 */
[----:B------:R-:W-:Y:S01]  /*cd00*/  F2FP.BF16.PACK_AB R29, R3, R168 ;  /* 0x000000a8031d723e */ /* 0x000fe200000010ff */
[--C-:B------:R-:W-:Y:S01]  /*cd10*/  FFMA.FTZ R42, R42, c[0x0][0x23c], -R66.reuse ;  /* 0x00008f002a2a7a23 */ /* 0x100fe20000010842 */
[----:B------:R-:W-:Y:S01]  /*cd20*/  F2FP.BF16.PACK_AB R30, R106, R109 ;  /* 0x0000006d6a1e723e */ /* 0x000fe200000010ff */
[----:B------:R-:W-:Y:S01]  /*cd30*/  FADD.FTZ R108, R108, R111 ;  /* 0x0000006f6c6c7221 */ /* 0x000fe20000010000 */
[----:B-1----:R-:W-:Y:S01]  /*cd40*/  F2FP.BF16.PACK_AB R31, R172, R95 ;  /* 0x0000005fac1f723e */ /* 0x002fe200000010ff */
[----:B------:R-:W-:Y:S01]  /*cd50*/  MUFU.EX2 R125, R125 ;  /* 0x0000007d007d7308 */ /* 0x000fe20000000800 */
[----:B------:R-:W-:-:S02]  /*cd60*/  FFMA.FTZ R43, R49, c[0x0][0x23c], -R66 ;  /* 0x00008f00312b7a23 */ /* 0x000fc40000010842 */
[----:B------:R-:W-:Y:S02]  /*cd70*/  FADD.FTZ R109, R109, R108 ;  /* 0x0000006c6d6d7221 */ /* 0x000fe40000010000 */
[----:B------:R-:W-:Y:S01]  /*cd80*/  FFMA.FTZ R48, R56, c[0x0][0x23c], -R119 ;  /* 0x00008f0038307a23 */ /* 0x000fe20000010877 */
[C---:B------:R-:W-:Y:S01]  /*cd90*/  HMMA.16816.F32.BF16 R16, R28.reuse, R8, R16 ;  /* 0x000000081c10723c */ /* 0x040fe20000041810 */
[----:B------:R-:W-:Y:S01]  /*cda0*/  FADD.FTZ R106, R106, R109 ;  /* 0x0000006d6a6a7221 */ /* 0x000fe20000010000 */
[----:B------:R-:W1:Y:S01]  /*cdb0*/  MUFU.EX2 R70, R70 ;  /* 0x0000004600467308 */ /* 0x000e620000000800 */
[----:B------:R-:W-:Y:S02]  /*cdc0*/  FFMA.FTZ R241, R64, c[0x0][0x23c], -R119 ;  /* 0x00008f0040f17a23 */ /* 0x000fe40000010877 */
[--C-:B------:R-:W-:Y:S02]  /*cdd0*/  FFMA.FTZ R240, R57, c[0x0][0x23c], -R66.reuse ;  /* 0x00008f0039f07a23 */ /* 0x100fe40000010842 */
[----:B------:R-:W-:Y:S01]  /*cde0*/  FFMA.FTZ R61, R61, c[0x0][0x23c], -R66 ;  /* 0x00008f003d3d7a23 */ /* 0x000fe20000010842 */
[C---:B------:R-:W-:Y:S01]  /*cdf0*/  HMMA.16816.F32.BF16 R4, R28.reuse, R10, R4 ;  /* 0x0000000a1c04723c */ /* 0x040fe20000041804 */
[----:B------:R-:W1:Y:S01]  /*ce00*/  LDSM.16.MT88.4 R8, [R223+0x6800] ;  /* 0x00680000df08783b */ /* 0x000e620000004200 */
[----:B------:R-:W-:Y:S06]  /*ce10*/  MUFU.EX2 R71, R71 ;  /* 0x0000004700477308 */ /* 0x000fec0000000800 */
        /* <DEDUP_REMOVED lines=8> */
[----:B------:R-:W1:Y:S01]  /*cea0*/  MUFU.EX2 R90, R90 ;  /* 0x0000005a005a7308 */ /* 0x000e620000000800 */
[----:B------:R-:W-:Y:S01]  /*ceb0*/  F2FP.BF16.PACK_AB R30, R102, R105 ;  /* 0x00000069661e723e */ /* 0x000fe200000010ff */
[----:B------:R-:W-:Y:S01]  /*cec0*/  FADD.FTZ R104, R104, R107 ;  /* 0x0000006b68687221 */ /* 0x000fe20000010000 */
[----:B----4-:R-:W-:-:S03]  /*ced0*/  F2FP.BF16.PACK_AB R31, R174, R87 ;  /* 0x00000057ae1f723e */ /* 0x010fc600000010ff */
[----:B------:R-:W-:Y:S02]  /*cee0*/  FADD.FTZ R105, R105, R104 ;  /* 0x0000006869697221 */ /* 0x000fe40000010000 */
[----:B------:R-:W-:Y:S02]  /*cef0*/  MUFU.EX2 R89, R89 ;  /* 0x0000005900597308 */ /* 0x000fe40000000800 */
[----:B---3--:R-:W-:Y:S01]  /*cf00*/  HMMA.16816.F32.BF16 R16, R28, R12, R16 ;  /* 0x0000000c1c10723c */ /* 0x008fe20000041810 */
[----:B------:R-:W-:-:S05]  /*cf10*/  FADD.FTZ R102, R102, R105 ;  /* 0x0000006966667221 */ /* 0x000fca0000010000 */
[----:B------:R-:W-:Y:S02]  /*cf20*/  MUFU.EX2 R88, R88 ;  /* 0x0000005800587308 */ /* 0x000fe40000000800 */
[C---:B------:R-:W-:Y:S01]  /*cf30*/  HMMA.16816.F32.BF16 R4, R28.reuse, R14, R4 ;  /* 0x0000000e1c04723c */ /* 0x040fe20000041804 */
[----:B------:R-:W3:Y:S05]  /*cf40*/  LDSM.16.MT88.4 R12, [R223+0x6c00] ;  /* 0x006c0000df0c783b */ /* 0x000eea0000004200 */
[----:B------:R-:W-:Y:S02]  /*cf50*/  MUFU.EX2 R69, R69 ;  /* 0x0000004500457308 */ /* 0x000fe40000000800 */
[C---:B-1----:R-:W-:Y:S06]  /*cf60*/  HMMA.16816.F32.BF16 R136, R28.reuse, R8, R136 ;  /* 0x000000081c88723c */ /* 0x042fec0000041888 */
[----:B------:R-:W1:Y:S02]  /*cf70*/  MUFU.EX2 R62, R62 ;  /* 0x0000003e003e7308 */ /* 0x000e640000000800 */
[----:B------:R-:W-:Y:S01]  /*cf80*/  HMMA.16816.F32.BF16 R24, R28, R10, R24 ;  /* 0x0000000a1c18723c */ /* 0x000fe20000041818 */
[----:B------:R-:W4:Y:S05]  /*cf90*/  LDSM.16.MT88.4 R8, [R224+0x7000] ;  /* 0x00700000e008783b */ /* 0x000f2a0000004200 */
[----:B------:R-:W-:Y:S01]  /*cfa0*/  MUFU.EX2 R58, R58 ;  /* 0x0000003a003a7308 */ /* 0x000fe20000000800 */
[----:B------:R-:W-:Y:S01]  /*cfb0*/  F2FP.BF16.PACK_AB R28, R100, R103 ;  /* 0x00000067641c723e */ /* 0x000fe200000010ff */
[----:B------:R-:W-:Y:S01]  /*cfc0*/  FADD.FTZ R103, R103, R102 ;  /* 0x0000006667677221 */ /* 0x000fe20000010000 */
[----:B------:R-:W-:-:S02]  /*cfd0*/  F2FP.BF16.PACK_AB R29, R78, R83 ;  /* 0x000000534e1d723e */ /* 0x000fc400000010ff */
[----:B------:R-:W-:Y:S01]  /*cfe0*/  F2FP.BF16.PACK_AB R30, R98, R101 ;  /* 0x00000065621e723e */ /* 0x000fe200000010ff */
[----:B------:R-:W-:Y:S01]  /*cff0*/  FADD.FTZ R100, R100, R103 ;  /* 0x0000006764647221 */ /* 0x000fe20000010000 */
[----:B-----5:R-:W-:Y:S01]  /*d000*/  F2FP.BF16.PACK_AB R31, R79, R74 ;  /* 0x0000004a4f1f723e */ /* 0x020fe200000010ff */
[----:B------:R-:W5:Y:S02]  /*d010*/  MUFU.EX2 R59, R59 ;  /* 0x0000003b003b7308 */ /* 0x000f640000000800 */
[----:B------:R-:W-:-:S04]  /*d020*/  FADD.FTZ R101, R101, R100 ;  /* 0x0000006465657221 */ /* 0x000fc80000010000 */
[C---:B--2---:R-:W-:Y:S01]  /*d030*/  HMMA.16816.F32.BF16 R16, R28.reuse, R20, R16 ;  /* 0x000000141c10723c */ /* 0x044fe20000041810 */
[----:B------:R-:W-:Y:S01]  /*d040*/  FADD.FTZ R98, R98, R101 ;  /* 0x0000006562627221 */ /* 0x000fe20000010000 */
        /* <DEDUP_REMOVED lines=8> */
[----:B------:R-:W-:Y:S05]  /*d0d0*/  MUFU.EX2 R80, R80 ;  /* 0x0000005000507308 */ /* 0x000fea0000000800 */
[----:B------:R-:W-:Y:S01]  /*d0e0*/  F2FP.BF16.PACK_AB R28, R96, R99 ;  /* 0x00000063601c723e */ /* 0x000fe200000010ff */
[----:B------:R-:W-:Y:S01]  /*d0f0*/  FADD.FTZ R99, R99, R98 ;  /* 0x0000006263637221 */ /* 0x000fe20000010000 */
[----:B------:R-:W-:Y:S01]  /*d100*/  F2FP.BF16.PACK_AB R29, R70, R125 ;  /* 0x0000007d461d723e */ /* 0x000fe200000010ff */
[----:B------:R-:W-:Y:S01]  /*d110*/  MUFU.EX2 R54, R54 ;  /* 0x0000003600367308 */ /* 0x000fe20000000800 */
[----:B------:R-:W-:Y:S01]  /*d120*/  F2FP.BF16.PACK_AB R30, R94, R97 ;  /* 0x000000615e1e723e */ /* 0x000fe200000010ff */
[----:B------:R-:W-:Y:S01]  /*d130*/  FADD.FTZ R96, R96, R99 ;  /* 0x0000006360607221 */ /* 0x000fe20000010000 */
[----:B------:R-:W-:-:S03]  /*d140*/  F2FP.BF16.PACK_AB R31, R170, R71 ;  /* 0x00000047aa1f723e */ /* 0x000fc600000010ff */
[----:B------:R-:W-:Y:S02]  /*d150*/  FADD.FTZ R97, R97, R96 ;  /* 0x0000006061617221 */ /* 0x000fe40000010000 */
[----:B------:R-:W1:Y:S02]  /*d160*/  MUFU.EX2 R55, R55 ;  /* 0x0000003700377308 */ /* 0x000e640000000800 */
[----:B----4-:R-:W-:Y:S01]  /*d170*/  HMMA.16816.F32.BF16 R16, R28, R8, R16 ;  /* 0x000000081c10723c */ /* 0x010fe20000041810 */
[----:B------:R-:W-:-:S05]  /*d180*/  FADD.FTZ R94, R94, R97 ;  /* 0x000000615e5e7221 */ /* 0x000fca0000010000 */
        /* <DEDUP_REMOVED lines=8> */
[----:B------:R-:W2:Y:S01]  /*d210*/  MUFU.EX2 R76, R76 ;  /* 0x0000004c004c7308 */ /* 0x000ea20000000800 */
[----:B------:R-:W-:Y:S01]  /*d220*/  F2FP.BF16.PACK_AB R28, R90, R91 ;  /* 0x0000005b5a1c723e */ /* 0x000fe200000010ff */
[----:B------:R-:W-:Y:S01]  /*d230*/  FADD.FTZ R91, R91, R94 ;  /* 0x0000005e5b5b7221 */ /* 0x000fe20000010000 */
[----:B-1----:R-:W-:-:S02]  /*d240*/  F2FP.BF16.PACK_AB R29, R62, R69 ;  /* 0x000000453e1d723e */ /* 0x002fc400000010ff */
[----:B------:R-:W-:Y:S01]  /*d250*/  F2FP.BF16.PACK_AB R30, R88, R89 ;  /* 0x00000059581e723e */ /* 0x000fe200000010ff */
[----:B------:R-:W-:Y:S01]  /*d260*/  FADD.FTZ R90, R90, R91 ;  /* 0x0000005b5a5a7221 */ /* 0x000fe20000010000 */
[----:B-----5:R-:W-:Y:S01]  /*d270*/  F2FP.BF16.PACK_AB R31, R59, R58 ;  /* 0x0000003a3b1f723e */ /* 0x020fe200000010ff */
[----:B------:R-:W-:Y:S02]  /*d280*/  MUFU.EX2 R73, R73 ;  /* 0x0000004900497308 */ /* 0x000fe40000000800 */
[----:B------:R-:W-:-:S04]  /*d290*/  FADD.FTZ R89, R89, R90 ;  /* 0x0000005a59597221 */ /* 0x000fc80000010000 */
[C---:B---3--:R-:W-:Y:S01]  /*d2a0*/  HMMA.16816.F32.BF16 R16, R28.reuse, R12, R16 ;  /* 0x0000000c1c10723c */ /* 0x048fe20000041810 */
[----:B------:R-:W-:Y:S01]  /*d2b0*/  FADD.FTZ R88, R88, R89 ;  /* 0x0000005958587221 */ /* 0x000fe20000010000 */
[----:B------:R-:W-:Y:S06]  /*d2c0*/  MUFU.EX2 R72, R72 ;  /* 0x0000004800487308 */ /* 0x000fec0000000800 */
[C---:B------:R-:W-:Y:S01]  /*d2d0*/  HMMA.16816.F32.BF16 R4, R28.reuse, R14, R4 ;  /* 0x0000000e1c04723c */ /* 0x040fe20000041804 */
[----:B------:R-:W1:Y:S01]  /*d2e0*/  LDSM.16.MT88.4 R12, [R223+0x7800] ;  /* 0x00780000df0c783b */ /* 0x000e620000004200 */
[----:B------:R-:W-:Y:S06]  /*d2f0*/  MUFU.EX2 R147, R147 ;  /* 0x0000009300937308 */ /* 0x000fec0000000800 */
[C---:B----4-:R-:W-:Y:S02]  /*d300*/  HMMA.16816.F32.BF16 R136, R28.reuse, R8, R136 ;  /* 0x000000081c88723c */ /* 0x050fe40000041888 */
[----:B------:R-:W3:Y:S05]  /*d310*/  MUFU.EX2 R46, R46 ;  /* 0x0000002e002e7308 */ /* 0x000eea0000000800 */
[----:B------:R-:W-:Y:S01]  /*d320*/  F2FP.BF16.PACK_AB R8, R84, R85 ;  /* 0x000000555408723e */ /* 0x000fe200000010ff */
[----:B------:R-:W-:Y:S01]  /*d330*/  HMMA.16816.F32.BF16 R24, R28, R10, R24 ;  /* 0x0000000a1c18723c */ /* 0x000fe20000041818 */
[----:B------:R-:W4:Y:S01]  /*d340*/  LDSM.16.MT88.4 R28, [R224+0x7c00] ;  /* 0x007c0000e01c783b */ /* 0x000f220000004200 */
[----:B------:R-:W-:Y:S01]  /*d350*/  F2FP.BF16.PACK_AB R9, R55, R54 ;  /* 0x000000363709723e */ /* 0x000fe200000010ff */
[----:B------:R-:W-:Y:S01]  /*d360*/  MUFU.EX2 R44, R44 ;  /* 0x0000002c002c7308 */ /* 0x000fe20000000800 */
[----:B------:R-:W-:-:S03]  /*d370*/  FADD.FTZ R85, R85, R88 ;  /* 0x0000005855557221 */ /* 0x000fc60000010000 */
[----:B------:R-:W-:Y:S01]  /*d380*/  F2FP.BF16.PACK_AB R10, R80, R81 ;  /* 0x00000051500a723e */ /* 0x000fe200000010ff */
[----:B------:R-:W-:Y:S01]  /*d390*/  FADD.FTZ R84, R84, R85 ;  /* 0x0000005554547221 */ /* 0x000fe20000010000 */
[----:B------:R-:W-:Y:S02]  /*d3a0*/  F2FP.BF16.PACK_AB R11, R63, R50 ;  /* 0x000000323f0b723e */ /* 0x000fe400000010ff */
[----:B------:R-:W5:Y:S01]  /*d3b0*/  MUFU.EX2 R45, R45 ;  /* 0x0000002d002d7308 */ /* 0x000f620000000800 */
[----:B------:R-:W-:-:S04]  /*d3c0*/  FADD.FTZ R81, R81, R84 ;  /* 0x0000005451517221 */ /* 0x000fc80000010000 */
[C---:B--2---:R-:W-:Y:S01]  /*d3d0*/  HMMA.16816.F32.BF16 R16, R8.reuse, R20, R16 ;  /* 0x000000140810723c */ /* 0x044fe20000041810 */
[----:B------:R-:W-:Y:S02]  /*d3e0*/  FADD.FTZ R80, R80, R81 ;  /* 0x0000005150507221 */ /* 0x000fe40000010000 */
[----:B------:R-:W-:Y:S05]  /*d3f0*/  MUFU.EX2 R67, R67 ;  /* 0x0000004300437308 */ /* 0x000fea0000000800 */
[C---:B------:R-:W-:Y:S01]  /*d400*/  HMMA.16816.F32.BF16 R4, R8.reuse, R22, R4 ;  /* 0x000000160804723c */ /* 0x040fe20000041804 */
[----:B------:R-:W2:Y:S02]  /*d410*/  LDSM.16.MT88.4 R20, [R223+0x7c00] ;  /* 0x007c0000df14783b */ /* 0x000ea40000004200 */
[----:B------:R-:W2:Y:S05]  /*d420*/  MUFU.EX2 R0, R0 ;  /* 0x0000000000007308 */ /* 0x000eaa0000000800 */
[C---:B-1----:R-:W-:Y:S03]  /*d430*/  HMMA.16816.F32.BF16 R136, R8.reuse, R12, R136 ;  /* 0x0000000c0888723c */ /* 0x042fe60000041888 */
[----:B------:R-:W-:Y:S05]  /*d440*/  MUFU.EX2 R132, R132 ;  /* 0x0000008400847308 */ /* 0x000fea0000000800 */
[----:B------:R-:W-:Y:S01]  /*d450*/  HMMA.16816.F32.BF16 R24, R8, R14, R24 ;  /* 0x0000000e0818723c */ /* 0x000fe20000041818 */
[----:B------:R-:W1:Y:S02]  /*d460*/  LDSM.16.MT88.4 R12, [R224+0x8000] ;  /* 0x00800000e00c783b */ /* 0x000e640000004200 */
[----:B------:R-:W-:Y:S04]  /*d470*/  MUFU.EX2 R129, R129 ;  /* 0x0000008100817308 */ /* 0x000fe80000000800 */
[----:B------:R-:W-:Y:S01]  /*d480*/  F2FP.BF16.PACK_AB R8, R76, R77 ;  /* 0x0000004d4c08723e */ /* 0x000fe200000010ff */
[----:B------:R-:W-:Y:S01]  /*d490*/  FADD.FTZ R77, R77, R80 ;  /* 0x000000504d4d7221 */ /* 0x000fe20000010000 */
[----:B---3--:R-:W-:-:S02]  /*d4a0*/  F2FP.BF16.PACK_AB R9, R46, R147 ;  /* 0x000000932e09723e */ /* 0x008fc400000010ff */
[----:B------:R-:W-:Y:S01]  /*d4b0*/  F2FP.BF16.PACK_AB R10, R72, R73 ;  /* 0x00000049480a723e */ /* 0x000fe200000010ff */
[----:B------:R-:W-:Y:S01]  /*d4c0*/  MUFU.EX2 R47, R47 ;  /* 0x0000002f002f7308 */ /* 0x000fe20000000800 */
[----:B-----5:R-:W-:Y:S01]  /*d4d0*/  F2FP.BF16.PACK_AB R11, R45, R44 ;  /* 0x0000002c2d0b723e */ /* 0x020fe200000010ff */
[----:B------:R-:W-:-:S04]  /*d4e0*/  FADD.FTZ R76, R76, R77 ;  /* 0x0000004d4c4c7221 */ /* 0x000fc80000010000 */
[----:B------:R-:W-:Y:S02]  /*d4f0*/  FADD.FTZ R73, R73, R76 ;  /* 0x0000004c49497221 */ /* 0x000fe40000010000 */
[----:B----4-:R-:W-:Y:S01]  /*d500*/  HMMA.16816.F32.BF16 R16, R8, R28, R16 ;  /* 0x0000001c0810723c */ /* 0x010fe20000041810 */
[----:B------:R-:W3:Y:S01]  /*d510*/  MUFU.EX2 R38, R38 ;  /* 0x0000002600267308 */ /* 0x000ee20000000800 */
[----:B------:R-:W-:-:S05]  /*d520*/  FADD.FTZ R72, R72, R73 ;  /* 0x0000004948487221 */ /* 0x000fca0000010000 */
[----:B------:R-:W-:Y:S01]  /*d530*/  FADD.FTZ R29, R123, R164 ;  /* 0x000000a47b1d7221 */ /* 0x000fe20000010000 */
[----:B--2---:R-:W-:Y:S01]  /*d540*/  HMMA.16816.F32.BF16 R136, R8, R20, R136 ;  /* 0x000000140888723c */ /* 0x004fe20000041888 */
[----:B------:R-:W-:Y:S02]  /*d550*/  MUFU.EX2 R34, R34 ;  /* 0x0000002200227308 */ /* 0x000fe40000000800 */
[----:B------:R-:W-:-:S04]  /*d560*/  FADD.FTZ R29, R166, R29 ;  /* 0x0000001da61d7221 */ /* 0x000fc80000010000 */
[----:B------:R-:W-:Y:S01]  /*d570*/  FADD.FTZ R20, R168, R29 ;  /* 0x0000001da8147221 */ /* 0x000fe20000010000 */
[----:B------:R-:W-:Y:S01]  /*d580*/  HMMA.16816.F32.BF16 R4, R8, R30, R4 ;  /* 0x0000001e0804723c */ /* 0x000fe20000041804 */
[----:B------:R-:W2:Y:S01]  /*d590*/  LDSM.16.MT88.4 R28, [R223+0x8000] ;  /* 0x00800000df1c783b */ /* 0x000ea20000004200 */
[----:B------:R-:W4:Y:S01]  /*d5a0*/  MUFU.EX2 R39, R39 ;  /* 0x0000002700277308 */ /* 0x000f220000000800 */
[----:B------:R-:W-:-:S04]  /*d5b0*/  FADD.FTZ R20, R3, R20 ;  /* 0x0000001403147221 */ /* 0x000fc80000010000 */
[----:B------:R-:W-:Y:S01]  /*d5c0*/  FADD.FTZ R95, R95, R20 ;  /* 0x000000145f5f7221 */ /* 0x000fe20000010000 */
[----:B------:R-:W-:Y:S01]  /*d5d0*/  HMMA.16816.F32.BF16 R24, R8, R22, R24 ;  /* 0x000000160818723c */ /* 0x000fe20000041818 */
[----:B------:R-:W5:Y:S01]  /*d5e0*/  LDSM.16.MT88.4 R20, [R224+0x8400] ;  /* 0x00840000e014783b */ /* 0x000f620000004200 */
[----:B------:R-:W-:Y:S01]  /*d5f0*/  MUFU.EX2 R121, R121 ;  /* 0x0000007900797308 */ /* 0x000fe20000000800 */
[----:B------:R-:W-:-:S04]  /*d600*/  FADD.FTZ R172, R172, R95 ;  /* 0x0000005facac7221 */ /* 0x000fc80000010000 */
[----:B------:R-:W-:Y:S01]  /*d610*/  FADD.FTZ R93, R93, R172 ;  /* 0x000000ac5d5d7221 */ /* 0x000fe20000010000 */
[----:B------:R-:W-:Y:S02]  /*d620*/  F2FP.BF16.PACK_AB R8, R0, R67 ;  /* 0x000000430008723e */ /* 0x000fe400000010ff */
[----:B---3--:R-:W-:Y:S01]  /*d630*/  F2FP.BF16.PACK_AB R9, R38, R47 ;  /* 0x0000002f2609723e */ /* 0x008fe200000010ff */
[----:B------:R-:W-:Y:S01]  /*d640*/  FADD.FTZ R86, R86, R93 ;  /* 0x0000005d56567221 */ /* 0x000fe20000010000 */
[----:B------:R-:W-:Y:S01]  /*d650*/  F2FP.BF16.PACK_AB R10, R129, R132 ;  /* 0x00000084810a723e */ /* 0x000fe200000010ff */
[----:B------:R-:W3:Y:S01]  /*d660*/  MUFU.EX2 R92, R92 ;  /* 0x0000005c005c7308 */ /* 0x000ee20000000800 */
[----:B----4-:R-:W-:Y:S01]  /*d670*/  F2FP.BF16.PACK_AB R11, R39, R34 ;  /* 0x00000022270b723e */ /* 0x010fe200000010ff */
[----:B------:R-:W-:-:S04]  /*d680*/  FADD.FTZ R87, R87, R86 ;  /* 0x0000005657577221 */ /* 0x000fc80000010000 */
[----:B------:R-:W-:Y:S02]  /*d690*/  FADD.FTZ R174, R174, R87 ;  /* 0x00000057aeae7221 */ /* 0x000fe40000010000 */
[----:B-1----:R-:W-:Y:S01]  /*d6a0*/  HMMA.16816.F32.BF16 R16, R8, R12, R16 ;  /* 0x0000000c0810723c */ /* 0x002fe20000041810 */
[----:B------:R-:W-:Y:S01]  /*d6b0*/  MUFU.EX2 R82, R82 ;  /* 0x0000005200527308 */ /* 0x000fe20000000800 */
[----:B------:R-:W-:-:S04]  /*d6c0*/  FADD.FTZ R83, R83, R174 ;  /* 0x000000ae53537221 */ /* 0x000fc80000010000 */
[----:B------:R-:W-:Y:S02]  /*d6d0*/  FADD.FTZ R83, R78, R83 ;  /* 0x000000534e537221 */ /* 0x000fe40000010000 */
[C---:B------:R-:W-:Y:S01]  /*d6e0*/  HMMA.16816.F32.BF16 R4, R8.reuse, R14, R4 ;  /* 0x0000000e0804723c */ /* 0x040fe20000041804 */
[----:B------:R-:W1:Y:S01]  /*d6f0*/  LDSM.16.MT88.4 R12, [R223+0x8400] ;  /* 0x00840000df0c783b */ /* 0x000e620000004200 */
[----:B------:R-:W4:Y:S06]  /*d700*/  MUFU.EX2 R75, R75 ;  /* 0x0000004b004b7308 */ /* 0x000f2c0000000800 */
[C---:B--2---:R-:W-:Y:S02]  /*d710*/  HMMA.16816.F32.BF16 R136, R8.reuse, R28, R136 ;  /* 0x0000001c0888723c */ /* 0x044fe40000041888 */
[----:B------:R-:W-:Y:S05]  /*d720*/  MUFU.EX2 R32, R32 ;  /* 0x0000002000207308 */ /* 0x000fea0000000800 */
[----:B------:R-:W-:Y:S01]  /*d730*/  FADD.FTZ R28, R74, R83 ;  /* 0x000000534a1c7221 */ /* 0x000fe20000010000 */
[----:B------:R-:W-:Y:S02]  /*d740*/  HMMA.16816.F32.BF16 R24, R8, R30, R24 ;  /* 0x0000001e0818723c */ /* 0x000fe40000041818 */
[----:B------:R-:W2:Y:S01]  /*d750*/  MUFU.EX2 R33, R33 ;  /* 0x0000002100217308 */ /* 0x000ea20000000800 */
[----:B------:R-:W-:-:S04]  /*d760*/  FADD.FTZ R28, R79, R28 ;  /* 0x0000001c4f1c7221 */ /* 0x000fc80000010000 */
[----:B------:R-:W-:Y:S01]  /*d770*/  FADD.FTZ R125, R125, R28 ;  /* 0x0000001c7d7d7221 */ /* 0x000fe20000010000 */
[----:B---3--:R-:W-:Y:S01]  /*d780*/  F2FP.BF16.PACK_AB R8, R92, R121 ;  /* 0x000000795c08723e */ /* 0x008fe200000010ff */
[----:B------:R-:W3:Y:S01]  /*d790*/  LDSM.16.MT88.4 R28, [R224+0x8800] ;  /* 0x00880000e01c783b */ /* 0x000ee20000004200 */
[----:B------:R-:W-:Y:S01]  /*d7a0*/  MUFU.EX2 R36, R36 ;  /* 0x0000002400247308 */ /* 0x000fe20000000800 */
[----:B------:R-:W-:Y:S01]  /*d7b0*/  FADD.FTZ R70, R70, R125 ;  /* 0x0000007d46467221 */ /* 0x000fe20000010000 */
[----:B----4-:R-:W-:-:S03]  /*d7c0*/  F2FP.BF16.PACK_AB R10, R75, R82 ;  /* 0x000000524b0a723e */ /* 0x010fc600000010ff */
[----:B------:R-:W-:-:S03]  /*d7d0*/  FADD.FTZ R71, R71, R70 ;  /* 0x0000004647477221 */ /* 0x000fc60000010000 */
[----:B------:R-:W4:Y:S01]  /*d7e0*/  MUFU.EX2 R37, R37 ;  /* 0x0000002500257308 */ /* 0x000f220000000800 */
[----:B------:R-:W-:Y:S01]  /*d7f0*/  FADD.FTZ R170, R170, R71 ;  /* 0x00000047aaaa7221 */ /* 0x000fe20000010000 */
[----:B--2---:R-:W-:-:S03]  /*d800*/  F2FP.BF16.PACK_AB R9, R33, R32 ;  /* 0x000000202109723e */ /* 0x004fc600000010ff */
[----:B------:R-:W-:-:S03]  /*d810*/  FADD.FTZ R69, R69, R170 ;  /* 0x000000aa45457221 */ /* 0x000fc60000010000 */
[----:B------:R-:W-:Y:S01]  /*d820*/  MUFU.EX2 R68, R68 ;  /* 0x0000004400447308 */ /* 0x000fe20000000800 */
[----:B------:R-:W-:-:S04]  /*d830*/  FADD.FTZ R69, R62, R69 ;  /* 0x000000453e457221 */ /* 0x000fc80000010000 */
[----:B------:R-:W-:Y:S01]  /*d840*/  FADD.FTZ R58, R58, R69 ;  /* 0x000000453a3a7221 */ /* 0x000fe20000010000 */
[----:B----4-:R-:W-:-:S03]  /*d850*/  F2FP.BF16.PACK_AB R11, R37, R36 ;  /* 0x00000024250b723e */ /* 0x010fc600000010ff */
[----:B------:R-:W-:Y:S01]  /*d860*/  FADD.FTZ R59, R59, R58 ;  /* 0x0000003a3b3b7221 */ /* 0x000fe20000010000 */
[----:B------:R-:W2:Y:S03]  /*d870*/  MUFU.EX2 R51, R51 ;  /* 0x0000003300337308 */ /* 0x000ea60000000800 */
[----:B------:R-:W-:Y:S01]  /*d880*/  FADD.FTZ R54, R54, R59 ;  /* 0x0000003b36367221 */ /* 0x000fe20000010000 */
[C---:B-----5:R-:W-:Y:S03]  /*d890*/  HMMA.16816.F32.BF16 R16, R8.reuse, R20, R16 ;  /* 0x000000140810723c */ /* 0x060fe60000041810 */
[----:B------:R-:W-:Y:S01]  /*d8a0*/  FADD.FTZ R55, R55, R54 ;  /* 0x0000003637377221 */ /* 0x000fe20000010000 */
[----:B------:R-:W-:Y:S04]  /*d8b0*/  MUFU.EX2 R2, R2 ;  /* 0x0000000200027308 */ /* 0x000fe80000000800 */
[C---:B------:R-:W-:Y:S01]  /*d8c0*/  HMMA.16816.F32.BF16 R4, R8.reuse, R22, R4 ;  /* 0x000000160804723c */ /* 0x040fe20000041804 */
[----:B------:R-:W4:Y:S03]  /*d8d0*/  LDSM.16.MT88.4 R20, [R223+0x8800] ;  /* 0x00880000df14783b */ /* 0x000f260000004200 */
[----:B------:R-:W5:Y:S04]  /*d8e0*/  MUFU.EX2 R35, R35 ;  /* 0x0000002300237308 */ /* 0x000f680000000800 */
[C---:B-1----:R-:W-:Y:S04]  /*d8f0*/  HMMA.16816.F32.BF16 R24, R8.reuse, R14, R24 ;  /* 0x0000000e0818723c */ /* 0x042fe80000041818 */
[----:B------:R-:W-:Y:S03]  /*d900*/  MUFU.EX2 R40, R40 ;  /* 0x0000002800287308 */ /* 0x000fe60000000800 */
[----:B------:R-:W-:Y:S01]  /*d910*/  FADD.FTZ R14, R50, R55 ;  /* 0x00000037320e7221 */ /* 0x000fe20000010000 */
[----:B------:R-:W-:Y:S01]  /*d920*/  HMMA.16816.F32.BF16 R136, R8, R12, R136 ;  /* 0x0000000c0888723c */ /* 0x000fe20000041888 */
[----:B------:R-:W-:-:S03]  /*d930*/  FFMA.FTZ R15, R60, c[0x0][0x23c], -R66 ;  /* 0x00008f003c0f7a23 */ /* 0x000fc60000010842 */
[----:B------:R-:W1:Y:S01]  /*d940*/  MUFU.EX2 R41, R41 ;  /* 0x0000002900297308 */ /* 0x000e620000000800 */
[----:B------:R-:W-:Y:S02]  /*d950*/  FADD.FTZ R14, R63, R14 ;  /* 0x0000000e3f0e7221 */ /* 0x000fe40000010000 */
[----:B--2---:R-:W-:Y:S02]  /*d960*/  F2FP.BF16.PACK_AB R8, R51, R68 ;  /* 0x000000443308723e */ /* 0x004fe400000010ff */
[----:B------:R-:W-:Y:S01]  /*d970*/  FADD.FTZ R147, R147, R14 ;  /* 0x0000000e93937221 */ /* 0x000fe20000010000 */
[----:B-----5:R-:W-:Y:S01]  /*d980*/  F2FP.BF16.PACK_AB R10, R35, R2 ;  /* 0x00000002230a723e */ /* 0x020fe200000010ff */
[----:B------:R-:W-:Y:S01]  /*d990*/  FFMA.FTZ R12, R65, c[0x0][0x23c], -R119 ;  /* 0x00008f00410c7a23 */ /* 0x000fe20000010877 */
[----:B------:R-:W-:Y:S01]  /*d9a0*/  MUFU.EX2 R42, R42 ;  /* 0x0000002a002a7308 */ /* 0x000fe20000000800 */
[----:B------:R-:W-:Y:S02]  /*d9b0*/  FADD.FTZ R147, R46, R147 ;  /* 0x000000932e937221 */ /* 0x000fe40000010000 */
[----:B------:R-:W-:-:S02]  /*d9c0*/  FFMA.FTZ R13, R53, c[0x0][0x23c], -R66 ;  /* 0x00008f00350d7a23 */ /* 0x000fc40000010842 */
[----:B------:R-:W-:-:S03]  /*d9d0*/  FADD.FTZ R44, R44, R147 ;  /* 0x000000932c2c7221 */ /* 0x000fc60000010000 */
[----:B------:R-:W2:Y:S01]  /*d9e0*/  MUFU.EX2 R43, R43 ;  /* 0x0000002b002b7308 */ /* 0x000ea20000000800 */
[----:B-1----:R-:W-:Y:S01]  /*d9f0*/  F2FP.BF16.PACK_AB R9, R41, R40 ;  /* 0x000000282909723e */ /* 0x002fe200000010ff */
[----:B------:R-:W-:Y:S02]  /*da00*/  FADD.FTZ R44, R45, R44 ;  /* 0x0000002c2d2c7221 */ /* 0x000fe40000010000 */
[----:B------:R-:W-:Y:S02]  /*da10*/  FADD.FTZ R45, R67, R72 ;  /* 0x00000048432d7221 */ /* 0x000fe40000010000 */
[----:B------:R-:W-:Y:S02]  /*da20*/  FADD.FTZ R47, R47, R44 ;  /* 0x0000002c2f2f7221 */ /* 0x000fe40000010000 */
[----:B------:R-:W-:Y:S01]  /*da30*/  FADD.FTZ R45, R0, R45 ;  /* 0x0000002d002d7221 */ /* 0x000fe20000010000 */
[----:B------:R-:W-:Y:S01]  /*da40*/  MUFU.EX2 R3, R52 ;  /* 0x0000003400037308 */ /* 0x000fe20000000800 */
[----:B------:R-:W-:-:S02]  /*da50*/  FADD.FTZ R47, R38, R47 ;  /* 0x0000002f262f7221 */ /* 0x000fc40000010000 */
[----:B------:R-:W-:Y:S02]  /*da60*/  FADD.FTZ R0, R132, R45 ;  /* 0x0000002d84007221 */ /* 0x000fe40000010000 */
[----:B------:R-:W-:Y:S01]  /*da70*/  FADD.FTZ R34, R34, R47 ;  /* 0x0000002f22227221 */ /* 0x000fe20000010000 */
[----:B--2---:R-:W-:Y:S01]  /*da80*/  F2FP.BF16.PACK_AB R11, R43, R42 ;  /* 0x0000002a2b0b723e */ /* 0x004fe200000010ff */
[----:B------:R-:W-:Y:S01]  /*da90*/  FADD.FTZ R0, R129, R0 ;  /* 0x0000000081007221 */ /* 0x000fe20000010000 */
[----:B------:R-:W1:Y:S01]  /*daa0*/  MUFU.EX2 R48, R48 ;  /* 0x0000003000307308 */ /* 0x000e620000000800 */
[----:B------:R-:W-:-:S04]  /*dab0*/  FADD.FTZ R39, R39, R34 ;  /* 0x0000002227277221 */ /* 0x000fc80000010000 */
[----:B---3--:R-:W-:Y:S01]  /*dac0*/  HMMA.16816.F32.BF16 R16, R8, R28, R16 ;  /* 0x0000001c0810723c */ /* 0x008fe20000041810 */
[----:B------:R-:W-:Y:S02]  /*dad0*/  FADD.FTZ R32, R32, R39 ;  /* 0x0000002720207221 */ /* 0x000fe40000010000 */
[----:B------:R-:W-:Y:S02]  /*dae0*/  MUFU.EX2 R12, R12 ;  /* 0x0000000c000c7308 */ /* 0x000fe40000000800 */
[----:B------:R-:W-:-:S03]  /*daf0*/  FADD.FTZ R33, R33, R32 ;  /* 0x0000002021217221 */ /* 0x000fc60000010000 */
[C---:B------:R-:W-:Y:S01]  /*db00*/  HMMA.16816.F32.BF16 R28, R8.reuse, R30, R4 ;  /* 0x0000001e081c723c */ /* 0x040fe20000041804 */
[----:B------:R-:W2:Y:S01]  /*db10*/  LDSM.16.MT88.4 R4, [R223+0x8c00] ;  /* 0x008c0000df04783b */ /* 0x000ea20000004200 */
[----:B------:R-:W-:Y:S01]  /*db20*/  FADD.FTZ R36, R36, R33 ;  /* 0x0000002124247221 */ /* 0x000fe20000010000 */
[----:B------:R-:W3:Y:S01]  /*db30*/  MUFU.EX2 R241, R241 ;  /* 0x000000f100f17308 */ /* 0x000ee20000000800 */
[----:B-1----:R-:W-:Y:S02]  /*db40*/  F2FP.BF16.PACK_AB R132, R48, R3 ;  /* 0x000000033084723e */ /* 0x002fe400000010ff */
[----:B------:R-:W-:Y:S02]  /*db50*/  FADD.FTZ R37, R37, R36 ;  /* 0x0000002425257221 */ /* 0x000fe40000010000 */
[----:B----4-:R-:W-:Y:S02]  /*db60*/  HMMA.16816.F32.BF16 R136, R8, R20, R136 ;  /* 0x000000140888723c */ /* 0x010fe40000041888 */
[----:B------:R-:W-:Y:S01]  /*db70*/  FADD.FTZ R40, R40, R37 ;  /* 0x0000002528287221 */ /* 0x000fe20000010000 */
[----:B------:R-:W-:Y:S03]  /*db80*/  MUFU.EX2 R13, R13 ;  /* 0x0000000d000d7308 */ /* 0x000fe60000000800 */
[----:B------:R-:W-:-:S02]  /*db90*/  FADD.FTZ R41, R41, R40 ;  /* 0x0000002829297221 */ /* 0x000fc40000010000 */
[----:B------:R-:W-:Y:S03]  /*dba0*/  HMMA.16816.F32.BF16 R24, R8, R22, R24 ;  /* 0x000000160818723c */ /* 0x000fe60000041818 */
[----:B------:R-:W1:Y:S01]  /*dbb0*/  MUFU.EX2 R14, R61 ;  /* 0x0000003d000e7308 */ /* 0x000e620000000800 */
[----:B---3--:R-:W-:-:S03]  /*dbc0*/  F2FP.BF16.PACK_AB R134, R241, R12 ;  /* 0x0000000cf186723e */ /* 0x008fc600000010ff */
[----:B------:R-:W-:-:S04]  /*dbd0*/  FADD.FTZ R9, R121, R0 ;  /* 0x0000000079097221 */ /* 0x000fc80000010000 */
[----:B------:R-:W-:Y:S01]  /*dbe0*/  MUFU.EX2 R15, R15 ;  /* 0x0000000f000f7308 */ /* 0x000fe20000000800 */
[----:B------:R-:W-:-:S04]  /*dbf0*/  FADD.FTZ R9, R92, R9 ;  /* 0x000000095c097221 */ /* 0x000fc80000010000 */
[----:B------:R-:W-:-:S03]  /*dc00*/  FADD.FTZ R82, R82, R9 ;  /* 0x0000000952527221 */ /* 0x000fc60000010000 */
[----:B------:R-:W3:Y:S01]  /*dc10*/  MUFU.EX2 R240, R240 ;  /* 0x000000f000f07308 */ /* 0x000ee20000000800 */
[----:B------:R-:W-:Y:S01]  /*dc20*/  FADD.FTZ R75, R75, R82 ;  /* 0x000000524b4b7221 */ /* 0x000fe20000010000 */
[----:B-1----:R-:W-:-:S03]  /*dc30*/  F2FP.BF16.PACK_AB R133, R14, R13 ;  /* 0x0000000d0e85723e */ /* 0x002fc600000010ff */
[----:B------:R-:W-:-:S04]  /*dc40*/  FADD.FTZ R68, R68, R75 ;  /* 0x0000004b44447221 */ /* 0x000fc80000010000 */
[----:B------:R-:W-:-:S04]  /*dc50*/  FADD.FTZ R51, R51, R68 ;  /* 0x0000004433337221 */ /* 0x000fc80000010000 */
[----:B------:R-:W-:Y:S02]  /*dc60*/  FADD.FTZ R0, R2, R51 ;  /* 0x0000003302007221 */ /* 0x000fe40000010000 */
[----:B------:R-:W-:Y:S01]  /*dc70*/  FADD.FTZ R2, R42, R41 ;  /* 0x000000292a027221 */ /* 0x000fe20000010000 */
[----:B---3--:R-:W-:Y:S01]  /*dc80*/  F2FP.BF16.PACK_AB R135, R240, R15 ;  /* 0x0000000ff087723e */ /* 0x008fe200000010ff */
[----:B------:R-:W-:Y:S02]  /*dc90*/  FADD.FTZ R0, R35, R0 ;  /* 0x0000000023007221 */ /* 0x000fe40000010000 */
[----:B------:R-:W-:Y:S02]  /*dca0*/  FADD.FTZ R2, R43, R2 ;  /* 0x000000022b027221 */ /* 0x000fe40000010000 */
[----:B------:R-:W-:Y:S01]  /*dcb0*/  FADD.FTZ R3, R3, R0 ;  /* 0x0000000003037221 */ /* 0x000fe20000010000 */
[----:B------:R-:W-:Y:S01]  /*dcc0*/  MOV R0, R116 ;  /* 0x0000007400007202 */ /* 0x000fe20000000f00 */
[----:B------:R-:W-:Y:S01]  /*dcd0*/  HMMA.16816.F32.BF16 R144, R132, R140, R16 ;  /* 0x0000008c8490723c */ /* 0x000fe20000041810 */
[----:B------:R-:W-:Y:S01]  /*dce0*/  FADD.FTZ R13, R13, R2 ;  /* 0x000000020d0d7221 */ /* 0x000fe20000010000 */
[----:B------:R-:W-:Y:S01]  /*dcf0*/  MOV R2, R118 ;  /* 0x0000007600027202 */ /* 0x000fe20000000f00 */
[----:B------:R-:W-:-:S02]  /*dd00*/  FADD.FTZ R3, R48, R3 ;  /* 0x0000000330037221 */ /* 0x000fc40000010000 */
[----:B------:R-:W-:Y:S02]  /*dd10*/  FADD.FTZ R14, R14, R13 ;  /* 0x0000000d0e0e7221 */ /* 0x000fe40000010000 */
[----:B------:R-:W-:Y:S01]  /*dd20*/  FADD.FTZ R12, R12, R3 ;  /* 0x000000030c0c7221 */ /* 0x000fe20000010000 */
[----:B------:R-:W-:Y:S01]  /*dd30*/  HMMA.16816.F32.BF16 R140, R132, R142, R28 ;  /* 0x0000008e848c723c */ /* 0x000fe2000004181c */
[----:B------:R-:W-:Y:S02]  /*dd40*/  FADD.FTZ R15, R15, R14 ;  /* 0x0000000e0f0f7221 */ /* 0x000fe40000010000 */
[----:B------:R-:W-:Y:S02]  /*dd50*/  FADD.FTZ R241, R241, R12 ;  /* 0x0000000cf1f17221 */ /* 0x000fe40000010000 */
[----:B------:R-:W-:-:S03]  /*dd60*/  FADD.FTZ R240, R240, R15 ;  /* 0x0000000ff0f07221 */ /* 0x000fc60000010000 */
[C---:B--2---:R-:W-:Y:S08]  /*dd70*/  HMMA.16816.F32.BF16 R136, R132.reuse, R4, R136 ;  /* 0x000000048488723c */ /* 0x044ff00000041888 */
[----:B------:R-:W-:Y:S11]  /*dd80*/  HMMA.16816.F32.BF16 R132, R132, R6, R24 ;  /* 0x000000068484723c */ /* 0x000ff60000041818 */
[----:B------:R-:W-:Y:S08]  /*dd90*/  @!UPT UIADD3 URZ, URZ, URZ, URZ ;  /* 0x0000003f3f3ff290 */ /* 0x000ff0000fffe03f */
.L_x_1135:
[----:B------:R-:W-:Y:S05]  /*dda0*/  @!P1 BRA `(.L_x_1143) ;  /* 0x000046a000009947 */ /* 0x000fea0003800000 */
[----:B------:R-:W-:Y:S02]  /*ddb0*/  MOV R3, R0 ;  /* 0x0000000000037202 */ /* 0x000fe40000000f00 */
[----:B------:R-:W-:-:S02]  /*ddc0*/  MOV R149, R2 ;  /* 0x0000000200957202 */ /* 0x000fc40000000f00 */
[----:B------:R-:W-:Y:S02]  /*ddd0*/  MOV R235, c[0x0][0x1a0] ;  /* 0x0000680000eb7a02 */ /* 0x000fe40000000f00 */
.L_x_1147:
[----:B------:R-:W-:Y:S01]  /*dde0*/  IADD3 R231, R231, -0x1, RZ ;  /* 0xffffffffe7e77810 */ /* 0x000fe20007ffe0ff */
[----:B------:R-:W-:Y:S04]  /*ddf0*/  DEPBAR.LE SB0, 0x0 ;  /* 0x000080000000791a */ /* 0x000fe80000000000 */
[----:B------:R-:W-:Y:S01]  /*de00*/  BAR.SYNC.DEFER_BLOCKING 0x0 ;  /* 0x0000000000007b1d */ /* 0x000fe20000010000 */
[----:B------:R-:W-:Y:S05]  /*de10*/  IMAD.U32 R108, R235, -0x100, RZ ;  /* 0xffffff00eb6c7824 */ /* 0x000fea00078e00ff */
[----:B------:R-:W-:Y:S01]  /*de20*/  SHF.R.S32.HI R109, RZ, 0x1f, R108 ;  /* 0x0000001fff6d7819 */ /* 0x000fe2000001146c */
[----:B------:R-:W-:-:S05]  /*de30*/  @!P6 BRA `(.L_x_1144) ;  /* 0x000003b00000e947 */ /* 0x000fca0003800000 */
[----:B------:R-:W-:Y:S04]  /*de40*/  IABS R0, c[0x0][0x2d0] ;  /* 0x0000b40000007a13 */ /* 0x000fe80000000000 */
[----:B------:R-:W1:Y:S10]  /*de50*/  I2F.RP R7, R0 ;  /* 0x0000000000077306 */ /* 0x000e740000209400 */
[----:B-1----:R-:W1:Y:S02]  /*de60*/  MUFU.RCP R2, R7 ;  /* 0x0000000700027308 */ /* 0x002e640000001000 */
[----:B-1----:R-:W-:Y:S01]  /*de70*/  IADD3 R8, R2, 0xffffffe, RZ ;  /* 0x0ffffffe02087810 */ /* 0x002fe20007ffe0ff */
[----:B------:R-:W-:Y:S07]  /*de80*/  IMAD.SHL.U32 R2, R231, 0x100, RZ ;  /* 0x00000100e7027824 */ /* 0x000fee00078e00ff */
[----:B------:R-:W1:Y:S01]  /*de90*/  F2I.FTZ.U32.TRUNC.NTZ R9, R8 ;  /* 0x0000000800097305 */ /* 0x000e62000021f000 */
[C---:B------:R-:W-:Y:S02]  /*dea0*/  IADD3 R10, R2.reuse, 0x100, RZ ;  /* 0x00000100020a7810 */ /* 0x040fe40007ffe0ff */
[----:B------:R-:W-:Y:S02]  /*deb0*/  IABS R4, R2 ;  /* 0x0000000200047213 */ /* 0x000fe40000000000 */
[----:B------:R-:W-:Y:S02]  /*dec0*/  LOP3.LUT R2, R2, c[0x0][0x2d0], RZ, 0x3c, !PT ;  /* 0x0000b40002027a12 */ /* 0x000fe400078e3cff */
[----:B------:R-:W-:Y:S02]  /*ded0*/  IABS R6, R10 ;  /* 0x0000000a00067213 */ /* 0x000fe40000000000 */
[----:B------:R-:W-:Y:S02]  /*dee0*/  ISETP.GE.AND P0, PT, R2, RZ, PT ;  /* 0x000000ff0200720c */ /* 0x000fe40003f06270 */
        /* <DEDUP_REMOVED lines=48> */
.L_x_1144:
[----:B------:R-:W-:Y:S02]  /*e1f0*/  ISETP.GE.AND P0, PT, R233, c[0x0][0x220], PT ;  /* 0x00008800e9007a0c */ /* 0x000fe40003f06270 */
[C---:B------:R-:W-:Y:S04]  /*e200*/  LEA R150, P3, R108.reuse, R242, 0x1 ;  /* 0x000000f26c967211 */ /* 0x040fe800078608ff */
[--C-:B------:R-:W-:Y:S07]  /*e210*/  LEA.HI.X R151, R108, R243, R109.reuse, 0x1, P3 ;  /* 0x000000f36c977211 */ /* 0x100fee00018f0c6d */
[----:B------:R-:W-:Y:S01]  /*e220*/  @!P0 IMAD.MOV.U32 R0, RZ, RZ, c[0x0][0x1a4] ;  /* 0x00006900ff008624 */ /* 0x000fe200078e00ff */
[CC--:B------:R-:W-:Y:S01]  /*e230*/  @!P0 LEA R105, P2, R235.reuse, R108.reuse, 0x5 ;  /* 0x0000006ceb698211 */ /* 0x0c0fe200078428ff */
[----:B------:R-:W-:Y:S01]  /*e240*/  @P0 STS [R232+0x5000], RZ ;  /* 0x005000ffe8000388 */ /* 0x000fe20000000800 */
[----:B------:R-:W-:Y:S01]  /*e250*/  @!P0 IMAD.MOV.U32 R2, RZ, RZ, c[0x0][0x1a4] ;  /* 0x00006900ff028624 */ /* 0x000fe200078e00ff */
[C---:B------:R-:W-:Y:S01]  /*e260*/  @!P0 LEA R107, P1, R235.reuse, R108, 0x6 ;  /* 0x0000006ceb6b8211 */ /* 0x040fe200078230ff */
[----:B------:R-:W-:Y:S01]  /*e270*/  @!P0 IMAD.MOV.U32 R106, RZ, RZ, c[0x0][0x1a4] ;  /* 0x00006900ff6a8624 */ /* 0x000fe200078e00ff */
[----:B------:R-:W-:Y:S01]  /*e280*/  @P0 STS [R232+0x5004], RZ ;  /* 0x005004ffe8000388 */ /* 0x000fe20000000800 */
[-C--:B------:R-:W-:Y:S01]  /*e290*/  @!P0 LEA.HI.X R0, R235, R109.reuse, R0, 0x5, P2 ;  /* 0x0000006deb008211 */ /* 0x080fe200010f2c00 */
[----:B------:R-:W-:Y:S01]  /*e2a0*/  @!P0 IMAD.MOV.U32 R114, RZ, RZ, R108 ;  /* 0x000000ffff728224 */ /* 0x000fe200078e006c */
[-C--:B------:R-:W-:Y:S01]  /*e2b0*/  @!P0 LEA R118, P2, R105, R242.reuse, 0x1 ;  /* 0x000000f269768211 */ /* 0x080fe200078408ff */
[----:B------:R-:W-:Y:S01]  /*e2c0*/  @P0 STS.64 [R232+0x5008], RZ ;  /* 0x005008ffe8000388 */ /* 0x000fe20000000a00 */
[----:B------:R-:W-:Y:S01]  /*e2d0*/  @!P0 LEA.HI.X R2, R235, R109, R2, 0x6, P1 ;  /* 0x0000006deb028211 */ /* 0x000fe200008f3402 */
[----:B------:R-:W-:Y:S01]  /*e2e0*/  @!P0 IMAD.MOV.U32 R115, RZ, RZ, R109 ;  /* 0x000000ffff738224 */ /* 0x000fe200078e006d */
[----:B------:R-:W-:Y:S01]  /*e2f0*/  @!P0 LEA R116, P1, R107, R242, 0x1 ;  /* 0x000000f26b748211 */ /* 0x000fe200078208ff */
[----:B------:R-:W-:Y:S01]  /*e300*/  @!PT LDS RZ, [RZ] ;  /* 0x00000000fffff984 */ /* 0x000fe20000000800 */
[----:B------:R-:W-:Y:S01]  /*e310*/  @!PT LDS RZ, [RZ] ;  /* 0x00000000fffff984 */ /* 0x000fe20000000800 */
[----:B------:R-:W-:Y:S01]  /*e320*/  @!PT LDS RZ, [RZ] ;  /* 0x00000000fffff984 */ /* 0x000fe20000000800 */
[----:B------:R1:W-:Y:S01]  /*e330*/  @!P0 LDGSTS.E.BYPASS.LTC128B.128 [R232+0x5000], [R150.64] ;  /* 0x0500000096e88fae */ /* 0x0003e2000b901d46 */
[-C--:B------:R-:W-:Y:S01]  /*e340*/  @!P0 LEA.HI.X R119, R105, R243.reuse, R0, 0x1, P2 ;  /* 0x000000f369778211 */ /* 0x080fe200010f0c00 */
[----:B------:R-:W-:Y:S01]  /*e350*/  @!P0 IMAD.MOV.U32 R105, RZ, RZ, c[0x0][0x1a4] ;  /* 0x00006900ff698624 */ /* 0x000fe200078e00ff */
[----:B------:R-:W-:Y:S01]  /*e360*/  @!P0 LEA.HI.X R117, R107, R243, R2, 0x1, P1 ;  /* 0x000000f36b758211 */ /* 0x000fe200008f0c02 */
[----:B------:R-:W-:Y:S01]  /*e370*/  @P0 STS.128 [R232+0x5800], RZ ;  /* 0x005800ffe8000388 */ /* 0x000fe20000000c00 */
[C---:B------:R-:W-:Y:S01]  /*e380*/  @!P0 LEA R107, P1, R235.reuse, R108, 0x7 ;  /* 0x0000006ceb6b8211 */ /* 0x040fe200078238ff */
[C---:B------:R-:W-:Y:S01]  /*e390*/  @!P0 IMAD.WIDE.U32 R114, R235.reuse, 0x60, R114 ;  /* 0x00000060eb728825 */ /* 0x040fe200078e0072 */
[-C--:B------:R-:W-:Y:S01]  /*e3a0*/  @!P0 MOV R111, R109.reuse ;  /* 0x0000006d006f8202 */ /* 0x080fe20000000f00 */
[----:B------:R-:W-:Y:S01]  /*e3b0*/  @!PT LDS RZ, [RZ] ;  /* 0x00000000fffff984 */ /* 0x000fe20000000800 */
[----:B------:R-:W-:Y:S01]  /*e3c0*/  @!PT LDS RZ, [RZ] ;  /* 0x00000000fffff984 */ /* 0x000fe20000000800 */
[----:B------:R-:W-:Y:S01]  /*e3d0*/  @!PT LDS RZ, [RZ] ;  /* 0x00000000fffff984 */ /* 0x000fe20000000800 */
[----:B------:R2:W-:Y:S01]  /*e3e0*/  @!P0 LDGSTS.E.BYPASS.LTC128B.128 [R232+0x5800], [R118.64] ;  /* 0x0580000076e88fae */ /* 0x0005e2000b901d46 */
[----:B------:R-:W-:Y:S01]  /*e3f0*/  @!P0 LEA.HI.X R106, R235, R109, R106, 0x7, P1 ;  /* 0x0000006deb6a8211 */ /* 0x000fe200008f3c6a */
[----:B------:R-:W-:Y:S01]  /*e400*/  @!P0 IMAD R105, R105, 0x60, RZ ;  /* 0x0000006069698824 */ /* 0x000fe200078e02ff */
[CC--:B------:R-:W-:Y:S01]  /*e410*/  @!P0 LEA R112, P1, R107.reuse, R242.reuse, 0x1 ;  /* 0x000000f26b708211 */ /* 0x0c0fe200078208ff */
[----:B------:R-:W-:Y:S01]  /*e420*/  @P0 STS.128 [R232+0x6000], RZ ;  /* 0x006000ffe8000388 */ /* 0x000fe20000000c00 */
[CC--:B------:R-:W-:Y:S01]  /*e430*/  @!P0 LEA R126, P4, R114.reuse, R242.reuse, 0x1 ;  /* 0x000000f2727e8211 */ /* 0x0c0fe200078808ff */
[----:B------:R-:W-:Y:S01]  /*e440*/  @!P0 IMAD.MOV.U32 R110, RZ, RZ, R108 ;  /* 0x000000ffff6e8224 */ /* 0x000fe200078e006c */
[-C--:B------:R-:W-:Y:S01]  /*e450*/  @!P0 LEA.HI.X R113, R107, R243.reuse, R106, 0x1, P1 ;  /* 0x000000f36b718211 */ /* 0x080fe200008f0c6a */
[----:B------:R-:W-:Y:S01]  /*e460*/  @!P0 IMAD.IADD R106, R105, 0x1, R115 ;  /* 0x00000001696a8824 */ /* 0x000fe200078e0273 */
[----:B------:R-:W-:Y:S01]  /*e470*/  @!PT LDS RZ, [RZ] ;  /* 0x00000000fffff984 */ /* 0x000fe20000000800 */
[----:B------:R-:W-:Y:S01]  /*e480*/  @!PT LDS RZ, [RZ] ;  /* 0x00000000fffff984 */ /* 0x000fe20000000800 */
[----:B------:R-:W-:Y:S01]  /*e490*/  @!PT LDS RZ, [RZ] ;  /* 0x00000000fffff984 */ /* 0x000fe20000000800 */
[----:B------:R2:W-:Y:S01]  /*e4a0*/  @!P0 LDGSTS.E.BYPASS.LTC128B.128 [R232+0x6000], [R116.64] ;  /* 0x0600000074e88fae */ /* 0x0005e2000b901d46 */
[----:B------:R-:W-:Y:S01]  /*e4b0*/  @!P0 IMAD.MOV.U32 R104, RZ, RZ, c[0x0][0x1a4] ;  /* 0x00006900ff688624 */ /* 0x000fe200078e00ff */
[----:B------:R-:W-:Y:S01]  /*e4c0*/  @!P0 MOV R2, c[0x0][0x1a4] ;  /* 0x0000690000028a02 */ /* 0x000fe20000000f00 */
[C---:B------:R-:W-:Y:S01]  /*e4d0*/  @!P0 IMAD.WIDE.U32 R110, R235.reuse, 0xa0, R110 ;  /* 0x000000a0eb6e8825 */ /* 0x040fe200078e006e */
[-C--:B------:R-:W-:Y:S01]  /*e4e0*/  @!P0 LEA.HI.X R127, R114, R243.reuse, R106, 0x1, P4 ;  /* 0x000000f3727f8211 */ /* 0x080fe200020f0c6a */
[----:B------:R-:W-:Y:S02]  /*e4f0*/  @P0 STS.128 [R232+0x6800], RZ ;  /* 0x006800ffe8000388 */ /* 0x000fe40000000c00 */
[----:B------:R-:W-:Y:S01]  /*e500*/  @!P0 IMAD R104, R104, 0xa0, RZ ;  /* 0x000000a068688824 */ /* 0x000fe200078e02ff */
[-C--:B------:R-:W-:Y:S01]  /*e510*/  @!P0 LEA R124, P3, R110, R242.reuse, 0x1 ;  /* 0x000000f26e7c8211 */ /* 0x080fe200078608ff */
[----:B------:R-:W-:Y:S01]  /*e520*/  @!PT LDS RZ, [RZ] ;  /* 0x00000000fffff984 */ /* 0x000fe20000000800 */
[----:B------:R-:W-:Y:S01]  /*e530*/  @!PT LDS RZ, [RZ] ;  /* 0x00000000fffff984 */ /* 0x000fe20000000800 */
[----:B------:R-:W-:Y:S01]  /*e540*/  @!PT LDS RZ, [RZ] ;  /* 0x00000000fffff984 */ /* 0x000fe20000000800 */
[----:B------:R3:W-:Y:S01]  /*e550*/  @!P0 LDGSTS.E.BYPASS.LTC128B.128 [R232+0x6800], [R126.64] ;  /* 0x068000007ee88fae */ /* 0x0007e2000b901d46 */
[--C-:B------:R-:W-:Y:S02]  /*e560*/  @!P0 IMAD.MOV.U32 R120, RZ, RZ, R108.reuse ;  /* 0x000000ffff788224 */ /* 0x100fe400078e006c */
[----:B------:R-:W-:Y:S01]  /*e570*/  @!P0 IMAD.IADD R104, R104, 0x1, R111 ;  /* 0x0000000168688824 */ /* 0x000fe200078e026f */
[----:B------:R-:W-:Y:S01]  /*e580*/  @P0 STS.128 [R232+0x7000], RZ ;  /* 0x007000ffe8000388 */ /* 0x000fe20000000c00 */
[--C-:B------:R-:W-:Y:S02]  /*e590*/  @!P0 IMAD.MOV.U32 R121, RZ, RZ, R109.reuse ;  /* 0x000000ffff798224 */ /* 0x100fe400078e006d */
[C---:B------:R-:W-:Y:S01]  /*e5a0*/  @!P0 IMAD.WIDE.U32 R108, R235.reuse, 0xc0, R108 ;  /* 0x000000c0eb6c8825 */ /* 0x040fe200078e006c */
[----:B------:R-:W-:Y:S01]  /*e5b0*/  @!PT LDS RZ, [RZ] ;  /* 0x00000000fffff984 */ /* 0x000fe20000000800 */
[----:B------:R-:W-:Y:S01]  /*e5c0*/  @!PT LDS RZ, [RZ] ;  /* 0x00000000fffff984 */ /* 0x000fe20000000800 */
[----:B------:R-:W-:Y:S01]  /*e5d0*/  @!PT LDS RZ, [RZ] ;  /* 0x00000000fffff984 */ /* 0x000fe20000000800 */
[----:B------:R4:W-:Y:S01]  /*e5e0*/  @!P0 LDGSTS.E.BYPASS.LTC128B.128 [R232+0x7000], [R112.64] ;  /* 0x0700000070e88fae */ /* 0x0009e2000b901d46 */
[-C--:B------:R-:W-:Y:S02]  /*e5f0*/  @!P0 LEA.HI.X R125, R110, R243.reuse, R104, 0x1, P3 ;  /* 0x000000f36e7d8211 */ /* 0x080fe400018f0c68 */
[----:B------:R-:W-:Y:S01]  /*e600*/  @!P0 IMAD R2, R2, 0xc0, RZ ;  /* 0x000000c002028824 */ /* 0x000fe200078e02ff */
[----:B------:R-:W-:Y:S01]  /*e610*/  @P0 STS.128 [R232+0x7800], RZ ;  /* 0x007800ffe8000388 */ /* 0x000fe20000000c00 */
[----:B------:R-:W-:Y:S01]  /*e620*/  @!P0 IMAD.MOV.U32 R0, RZ, RZ, c[0x0][0x1a4] ;  /* 0x00006900ff008624 */ /* 0x000fe200078e00ff */
[-C--:B------:R-:W-:Y:S01]  /*e630*/  @!P0 LEA R122, P2, R108, R242.reuse, 0x1 ;  /* 0x000000f26c7a8211 */ /* 0x080fe200078408ff */
[----:B------:R-:W-:Y:S01]  /*e640*/  @!P0 IMAD.IADD R2, R2, 0x1, R109 ;  /* 0x0000000102028824 */ /* 0x000fe200078e026d */
[----:B------:R-:W-:Y:S01]  /*e650*/  @!PT LDS RZ, [RZ] ;  /* 0x00000000fffff984 */ /* 0x000fe20000000800 */
[----:B------:R-:W-:Y:S01]  /*e660*/  @!PT LDS RZ, [RZ] ;  /* 0x00000000fffff984 */ /* 0x000fe20000000800 */
[----:B------:R-:W-:Y:S01]  /*e670*/  @!PT LDS RZ, [RZ] ;  /* 0x00000000fffff984 */ /* 0x000fe20000000800 */
[----:B------:R3:W-:Y:S01]  /*e680*/  @!P0 LDGSTS.E.BYPASS.LTC128B.128 [R232+0x7800], [R124.64] ;  /* 0x078000007ce88fae */ /* 0x0007e2000b901d46 */
[----:B------:R-:W-:Y:S03]  /*e690*/  @!P0 IMAD.WIDE.U32 R120, R235, 0xe0, R120 ;  /* 0x000000e0eb788825 */ /* 0x000fe600078e0078 */
[----:B------:R-:W-:Y:S01]  /*e6a0*/  @!P0 LEA.HI.X R123, R108, R243, R2, 0x1, P2 ;  /* 0x000000f36c7b8211 */ /* 0x000fe200010f0c02 */
[----:B------:R-:W-:Y:S01]  /*e6b0*/  @!P0 IMAD R0, R0, 0xe0, RZ ;  /* 0x000000e000008824 */ /* 0x000fe200078e02ff */
[----:B------:R-:W-:Y:S01]  /*e6c0*/  @P0 STS.128 [R232+0x8000], RZ ;  /* 0x008000ffe8000388 */ /* 0x000fe20000000c00 */
[----:B------:R-:W-:Y:S01]  /*e6d0*/  @!P0 LEA R128, P1, R120, R242, 0x1 ;  /* 0x000000f278808211 */ /* 0x000fe200078208ff */
[----:B------:R-:W-:Y:S02]  /*e6e0*/  IMAD.MOV.U32 R242, RZ, RZ, R150 ;  /* 0x000000fffff27224 */ /* 0x000fe400078e0096 */
[----:B------:R-:W-:Y:S01]  /*e6f0*/  @!P0 IADD3 R0, R0, R121, RZ ;  /* 0x0000007900008210 */ /* 0x000fe20007ffe0ff */
[----:B------:R-:W-:Y:S01]  /*e700*/  @!PT LDS RZ, [RZ] ;  /* 0x00000000fffff984 */ /* 0x000fe20000000800 */
[----:B------:R-:W-:Y:S01]  /*e710*/  @!PT LDS RZ, [RZ] ;  /* 0x00000000fffff984 */ /* 0x000fe20000000800 */
[----:B------:R-:W-:Y:S01]  /*e720*/  @!PT LDS RZ, [RZ] ;  /* 0x00000000fffff984 */ /* 0x000fe20000000800 */
[----:B------:R5:W-:Y:S03]  /*e730*/  @!P0 LDGSTS.E.BYPASS.LTC128B.128 [R232+0x8000], [R122.64] ;  /* 0x080000007ae88fae */ /* 0x000be6000b901d46 */
[----:B------:R-:W-:Y:S01]  /*e740*/  @!P0 LEA.HI.X R129, R120, R243, R0, 0x1, P1 ;  /* 0x000000f378818211 */ /* 0x000fe200008f0c00 */
[----:B------:R-:W-:Y:S01]  /*e750*/  @P0 STS.128 [R232+0x8800], RZ ;  /* 0x008800ffe8000388 */ /* 0x000fe20000000c00 */
[----:B------:R-:W-:Y:S01]  /*e760*/  ISETP.GT.AND P1, PT, R231, R230, PT ;  /* 0x000000e6e700720c */ /* 0x000fe20003f24270 */
[----:B------:R-:W-:Y:S02]  /*e770*/  IMAD.MOV.U32 R243, RZ, RZ, R151 ;  /* 0x000000fffff37224 */ /* 0x000fe400078e0097 */
[----:B------:R-:W-:Y:S01]  /*e780*/  @!PT LDS RZ, [RZ] ;  /* 0x00000000fffff984 */ /* 0x000fe20000000800 */
[----:B------:R-:W-:Y:S01]  /*e790*/  @!PT LDS RZ, [RZ] ;  /* 0x00000000fffff984 */ /* 0x000fe20000000800 */
[----:B------:R-:W-:Y:S01]  /*e7a0*/  @!PT LDS RZ, [RZ] ;  /* 0x00000000fffff984 */ /* 0x000fe20000000800 */
[----:B------:R1:W-:Y:S04]  /*e7b0*/  @!P0 LDGSTS.E.BYPASS.LTC128B.128 [R232+0x8800], [R128.64] ;  /* 0x0880000080e88fae */ /* 0x0003e8000b901d46 */
[----:B------:R-:W-:Y:S04]  /*e7c0*/  LDSM.16.M88.4 R152, [R228] ;  /* 0x00000000e498783b */ /* 0x000fe80000000200 */
[----:B------:R-:W1:Y:S04]  /*e7d0*/  LDSM.16.M88.4 R156, [R226+0x1000] ;  /* 0x00100000e29c783b */ /* 0x000e680000000200 */
[----:B------:R-:W2:Y:S04]  /*e7e0*/  LDSM.16.M88.4 R160, [R226+0x1400] ;  /* 0x00140000e2a0783b */ /* 0x000ea80000000200 */
[----:B------:R-:W2:Y:S04]  /*e7f0*/  LDSM.16.M88.4 R164, [R226+0x1800] ;  /* 0x00180000e2a4783b */ /* 0x000ea80000000200 */
[----:B------:R-:W0:Y:S04]  /*e800*/  LDGDEPBAR ;  /* 0x00000000000079af */ /* 0x000e280000000000 */
[----:B------:R-:W2:Y:S04]  /*e810*/  LDSM.16.M88.4 R168, [R226+0x1c00] ;  /* 0x001c0000e2a8783b */ /* 0x000ea80000000200 */
[----:B------:R-:W3:Y:S04]  /*e820*/  LDSM.16.M88.4 R172, [R226+0x2000] ;  /* 0x00200000e2ac783b */ /* 0x000ee80000000200 */
[----:B------:R-:W3:Y:S04]  /*e830*/  LDSM.16.M88.4 R176, [R226+0x2400] ;  /* 0x00240000e2b0783b */ /* 0x000ee80000000200 */
[----:B------:R-:W-:Y:S04]  /*e840*/  LDSM.16.M88.4 R180, [R226+0x2c00] ;  /* 0x002c0000e2b4783b */ /* 0x000fe80000000200 */
[----:B------:R-:W-:Y:S04]  /*e850*/  LDSM.16.M88.4 R184, [R226+0x3000] ;  /* 0x00300000e2b8783b */ /* 0x000fe80000000200 */
[----:B------:R-:W-:Y:S01]  /*e860*/  LDSM.16.M88.4 R188, [R226+0x3400] ;  /* 0x00340000e2bc783b */ /* 0x000fe20000000200 */
[C---:B-1----:R-:W-:Y:S03]  /*e870*/  HMMA.16816.F32.BF16 R4, R152.reuse, R156, RZ ;  /* 0x0000009c9804723c */ /* 0x042fe600000418ff */
[----:B------:R-:W-:Y:S04]  /*e880*/  LDSM.16.M88.4 R192, [R226+0x3800] ;  /* 0x00380000e2c0783b */ /* 0x000fe80000000200 */
[----:B------:R-:W-:Y:S01]  /*e890*/  LDSM.16.M88.4 R196, [R226+0x4c00] ;  /* 0x004c0000e2c4783b */ /* 0x000fe20000000200 */
[C---:B------:R-:W-:Y:S03]  /*e8a0*/  HMMA.16816.F32.BF16 R8, R152.reuse, R158, RZ ;  /* 0x0000009e9808723c */ /* 0x040fe600000418ff */
[----:B------:R-:W1:Y:S04]  /*e8b0*/  LDSM.16.M88.4 R156, [R226+0x2800] ;  /* 0x00280000e29c783b */ /* 0x000e680000000200 */
[----:B------:R-:W-:Y:S01]  /*e8c0*/  LDSM.16.M88.4 R200, [R227] ;  /* 0x00000000e3c8783b */ /* 0x000fe20000000200 */
[C---:B--2---:R-:W-:Y:S03]  /*e8d0*/  HMMA.16816.F32.BF16 R12, R152.reuse, R160, RZ ;  /* 0x000000a0980c723c */ /* 0x044fe600000418ff */
[----:B------:R-:W-:Y:S05]  /*e8e0*/  LDSM.16.M88.4 R204, [R225] ;  /* 0x00000000e1cc783b */ /* 0x000fea0000000200 */
[C---:B------:R-:W-:Y:S01]  /*e8f0*/  HMMA.16816.F32.BF16 R16, R152.reuse, R162, RZ ;  /* 0x000000a29810723c */ /* 0x040fe200000418ff */
[----:B------:R-:W2:Y:S07]  /*e900*/  LDSM.16.M88.4 R160, [R226+0x3c00] ;  /* 0x003c0000e2a0783b */ /* 0x000eae0000000200 */
[C---:B------:R-:W-:Y:S08]  /*e910*/  HMMA.16816.F32.BF16 R20, R152.reuse, R164, RZ ;  /* 0x000000a49814723c */ /* 0x040ff000000418ff */
[C---:B------:R-:W-:Y:S01]  /*e920*/  HMMA.16816.F32.BF16 R24, R152.reuse, R166, RZ ;  /* 0x000000a69818723c */ /* 0x040fe200000418ff */
[----:B------:R-:W1:Y:S07]  /*e930*/  LDSM.16.M88.4 R164, [R226+0x4000] ;  /* 0x00400000e2a4783b */ /* 0x000e6e0000000200 */
[C---:B------:R-:W-:Y:S08]  /*e940*/  HMMA.16816.F32.BF16 R28, R152.reuse, R168, RZ ;  /* 0x000000a8981c723c */ /* 0x040ff000000418ff */
[C---:B------:R-:W-:Y:S01]  /*e950*/  HMMA.16816.F32.BF16 R32, R152.reuse, R170, RZ ;  /* 0x000000aa9820723c */ /* 0x040fe200000418ff */
[----:B------:R-:W2:Y:S07]  /*e960*/  LDSM.16.M88.4 R168, [R226+0x4400] ;  /* 0x00440000e2a8783b */ /* 0x000eae0000000200 */
[C---:B---3--:R-:W-:Y:S08]  /*e970*/  HMMA.16816.F32.BF16 R36, R152.reuse, R172, RZ ;  /* 0x000000ac9824723c */ /* 0x048ff000000418ff */
[C---:B------:R-:W-:Y:S01]  /*e980*/  HMMA.16816.F32.BF16 R40, R152.reuse, R174, RZ ;  /* 0x000000ae9828723c */ /* 0x040fe200000418ff */
[----:B------:R-:W3:Y:S07]  /*e990*/  LDSM.16.M88.4 R172, [R226+0x4800] ;  /* 0x00480000e2ac783b */ /* 0x000eee0000000200 */
[C---:B------:R-:W-:Y:S08]  /*e9a0*/  HMMA.16816.F32.BF16 R44, R152.reuse, R176, RZ ;  /* 0x000000b0982c723c */ /* 0x040ff000000418ff */
        /* <DEDUP_REMOVED lines=21> */
[C---:B------:R-:W-:Y:S01]  /*eb00*/  HMMA.16816.F32.BF16 R104, R152.reuse, R166, RZ ;  /* 0x000000a69868723c */ /* 0x040fe200000418ff */
[----:B------:R-:W-:Y:S07]  /*eb10*/  LDSM.16.M88.4 R164, [R218] ;  /* 0x00000000daa4783b */ /* 0x000fee0000000200 */
[C---:B------:R-:W-:Y:S08]  /*eb20*/  HMMA.16816.F32.BF16 R108, R152.reuse, R168, RZ ;  /* 0x000000a8986c723c */ /* 0x040ff000000418ff */
[C---:B----4-:R-:W-:Y:S01]  /*eb30*/  HMMA.16816.F32.BF16 R112, R152.reuse, R170, RZ ;  /* 0x000000aa9870723c */ /* 0x050fe200000418ff */
[----:B------:R-:W-:Y:S07]  /*eb40*/  LDSM.16.M88.4 R168, [R217] ;  /* 0x00000000d9a8783b */ /* 0x000fee0000000200 */
[C---:B---3--:R-:W-:Y:S08]  /*eb50*/  HMMA.16816.F32.BF16 R116, R152.reuse, R172, RZ ;  /* 0x000000ac9874723c */ /* 0x048ff000000418ff */
[C---:B-----5:R-:W-:Y:S01]  /*eb60*/  HMMA.16816.F32.BF16 R120, R152.reuse, R174, RZ ;  /* 0x000000ae9878723c */ /* 0x060fe200000418ff */
[----:B------:R-:W-:Y:S07]  /*eb70*/  LDSM.16.M88.4 R172, [R216] ;  /* 0x00000000d8ac783b */ /* 0x000fee0000000200 */
[C---:B------:R-:W-:Y:S08]  /*eb80*/  HMMA.16816.F32.BF16 R124, R152.reuse, R196, RZ ;  /* 0x000000c4987c723c */ /* 0x040ff000000418ff */
[----:B------:R-:W-:Y:S01]  /*eb90*/  HMMA.16816.F32.BF16 R128, R152, R198, RZ ;  /* 0x000000c69880723c */ /* 0x000fe200000418ff */
[----:B------:R-:W2:Y:S04]  /*eba0*/  LDSM.16.M88.4 R152, [R220] ;  /* 0x00000000dc98783b */ /* 0x000ea80000000200 */
[----:B------:R-:W-:Y:S03]  /*ebb0*/  LDSM.16.M88.4 R196, [R210] ;  /* 0x00000000d2c4783b */ /* 0x000fe60000000200 */
[C---:B------:R-:W-:Y:S08]  /*ebc0*/  HMMA.16816.F32.BF16 R4, R200.reuse, R204, R4 ;  /* 0x000000ccc804723c */ /* 0x040ff00000041804 */
[C---:B------:R-:W-:Y:S01]  /*ebd0*/  HMMA.16816.F32.BF16 R8, R200.reuse, R206, R8 ;  /* 0x000000cec808723c */ /* 0x040fe20000041808 */
[----:B------:R-:W-:Y:S07]  /*ebe0*/  LDSM.16.M88.4 R204, [R209] ;  /* 0x00000000d1cc783b */ /* 0x000fee0000000200 */
[C---:B-1----:R-:W-:Y:S08]  /*ebf0*/  HMMA.16816.F32.BF16 R12, R200.reuse, R156, R12 ;  /* 0x0000009cc80c723c */ /* 0x042ff0000004180c */
[C---:B------:R-:W-:Y:S01]  /*ec00*/  HMMA.16816.F32.BF16 R16, R200.reuse, R158, R16 ;  /* 0x0000009ec810723c */ /* 0x040fe20000041810 */
[----:B------:R-:W1:Y:S07]  /*ec10*/  LDSM.16.M88.4 R156, [R214] ;  /* 0x00000000d69c783b */ /* 0x000e6e0000000200 */
[C---:B------:R-:W-:Y:S08]  /*ec20*/  HMMA.16816.F32.BF16 R20, R200.reuse, R176, R20 ;  /* 0x000000b0c814723c */ /* 0x040ff00000041814 */
[C---:B------:R-:W-:Y:S01]  /*ec30*/  HMMA.16816.F32.BF16 R24, R200.reuse, R178, R24 ;  /* 0x000000b2c818723c */ /* 0x040fe20000041818 */
[----:B------:R-:W3:Y:S01]  /*ec40*/  LDSM.16.M88.4 R176, [R208] ;  /* 0x00000000d0b0783b */ /* 0x000ee20000000200 */
        /* <DEDUP_REMOVED lines=14> */
[C---:B-1----:R-:W-:Y:S08]  /*ed30*/  HMMA.16816.F32.BF16 R76, R200.reuse, R156, R76 ;  /* 0x0000009cc84c723c */ /* 0x042ff0000004184c */
        /* <DEDUP_REMOVED lines=12> */
[----:B------:R-:W-:Y:S01]  /*ee00*/  HMMA.16816.F32.BF16 R128, R200, R178, R128 ;  /* 0x000000b2c880723c */ /* 0x000fe20000041880 */
[----:B------:R-:W-:-:S07]  /*ee10*/  @!P1 BRA `(.L_x_1145) ;  /* 0x000009b000009947 */ /* 0x000fce0003800000 */
[----:B------:R-:W-:Y:S05]  /*ee20*/  IMAD.MOV.U32 R167, RZ, RZ, c[0x0][0x198] ;  /* 0x00006600ffa77624 */ /* 0x000fea00078e00ff */
[----:B------:R-:W-:Y:S04]  /*ee30*/  LEA R150, -R167, RZ, 0x8 ;  /* 0x000000ffa7967211 */ /* 0x000fe800078e41ff */
[----:B------:R-:W-:Y:S01]  /*ee40*/  SHF.R.S32.HI R151, RZ, 0x1f, R150 ;  /* 0x0000001fff977819 */ /* 0x000fe20000011496 */
[----:B------:R-:W-:-:S06]  /*ee50*/  @!P6 BRA `(.L_x_1146) ;  /* 0x000003b00000e947 */ /* 0x000fcc0003800000 */
[----:B------:R-:W-:Y:S04]  /*ee60*/  IABS R0, c[0x0][0x2d0] ;  /* 0x0000b40000007a13 */ /* 0x000fe80000000000 */
[----:B------:R-:W1:Y:S10]  /*ee70*/  I2F.RP R151, R0 ;  /* 0x0000000000977306 */ /* 0x000e740000209400 */
[----:B-1----:R-:W1:Y:S02]  /*ee80*/  MUFU.RCP R2, R151 ;  /* 0x0000009700027308 */ /* 0x002e640000001000 */
[----:B-1----:R-:W-:Y:S01]  /*ee90*/  IADD3 R152, R2, 0xffffffe, RZ ;  /* 0x0ffffffe02987810 */ /* 0x002fe20007ffe0ff */
[----:B------:R-:W-:Y:S07]  /*eea0*/  IMAD.SHL.U32 R2, R231, 0x100, RZ ;  /* 0x00000100e7027824 */ /* 0x000fee00078e00ff */
[----:B------:R-:W1:Y:S01]  /*eeb0*/  F2I.FTZ.U32.TRUNC.NTZ R153, R152 ;  /* 0x0000009800997305 */ /* 0x000e62000021f000 */
[C---:B------:R-:W-:Y:S02]  /*eec0*/  IADD3 R154, R2.reuse, -0x100, RZ ;  /* 0xffffff00029a7810 */ /* 0x040fe40007ffe0ff */
[----:B------:R-:W-:Y:S02]  /*eed0*/  IABS R150, R2 ;  /* 0x0000000200967213 */ /* 0x000fe40000000000 */
[----:B------:R-:W-:Y:S02]  /*eee0*/  LOP3.LUT R2, R2, c[0x0][0x2d0], RZ, 0x3c, !PT ;  /* 0x0000b40002027a12 */ /* 0x000fe400078e3cff */
[----:B------:R-:W-:Y:S02]  /*eef0*/  IABS R148, R154 ;  /* 0x0000009a00947213 */ /* 0x000fe40000000000 */
        /* <DEDUP_REMOVED lines=49> */
.L_x_1146:
[----:B------:R1:W-:Y:S01]  /*f210*/  @P0 STS [R232+0x1004], RZ ;  /* 0x001004ffe8000388 */ /* 0x0003e20000000800 */
[C---:B------:R-:W-:Y:S01]  /*f220*/  LEA R168, P4, R150.reuse, R238, 0x1 ;  /* 0x000000ee96a87211 */ /* 0x040fe200078808ff */
[----:B------:R-:W-:Y:S01]  /*f230*/  @!P0 IMAD.MOV.U32 R0, RZ, RZ, c[0x0][0x19c] ;  /* 0x00006700ff008624 */ /* 0x000fe200078e00ff */
[CC--:B------:R-:W-:Y:S01]  /*f240*/  @!P0 LEA R153, P3, R167.reuse, R150.reuse, 0x5 ;  /* 0x00000096a7998211 */ /* 0x0c0fe200078628ff */
[----:B------:R1:W-:Y:S01]  /*f250*/  @P0 STS.64 [R232+0x1008], RZ ;  /* 0x001008ffe8000388 */ /* 0x0003e20000000a00 */
[----:B------:R-:W-:Y:S01]  /*f260*/  @!P0 IMAD.MOV.U32 R2, RZ, RZ, c[0x0][0x19c] ;  /* 0x00006700ff028624 */ /* 0x000fe200078e00ff */
[--C-:B------:R-:W-:Y:S01]  /*f270*/  LEA.HI.X R169, R150, R239, R151.reuse, 0x1, P4 ;  /* 0x000000ef96a97211 */ /* 0x100fe200020f0c97 */
[C-C-:B------:R-:W-:Y:S01]  /*f280*/  @!P0 IMAD.WIDE.U32 R164, R167.reuse, 0x60, R150.reuse ;  /* 0x00000060a7a48825 */ /* 0x140fe200078e0096 */
[----:B------:R1:W-:Y:S01]  /*f290*/  @P0 STS [R232+0x1000], RZ ;  /* 0x001000ffe8000388 */ /* 0x0003e20000000800 */
[CC--:B------:R-:W-:Y:S02]  /*f2a0*/  @!P0 LEA R155, P2, R167.reuse, R150.reuse, 0x6 ;  /* 0x00000096a79b8211 */ /* 0x0c0fe400078430ff */
[----:B------:R-:W-:Y:S01]  /*f2b0*/  @!P0 IMAD.MOV.U32 R148, RZ, RZ, c[0x0][0x19c] ;  /* 0x00006700ff948624 */ /* 0x000fe200078e00ff */
[----:B------:R-:W-:Y:S01]  /*f2c0*/  @!PT LDS RZ, [RZ] ;  /* 0x00000000fffff984 */ /* 0x000fe20000000800 */
[----:B------:R-:W-:Y:S01]  /*f2d0*/  @!PT LDS RZ, [RZ] ;  /* 0x00000000fffff984 */ /* 0x000fe20000000800 */
[----:B------:R-:W-:Y:S01]  /*f2e0*/  @!PT LDS RZ, [RZ] ;  /* 0x00000000fffff984 */ /* 0x000fe20000000800 */
[----:B------:R1:W-:Y:S01]  /*f2f0*/  @!P0 LDGSTS.E.BYPASS.LTC128B.128 [R232+0x1000], [R168.64] ;  /* 0x01000000a8e88fae */ /* 0x0003e2000b901d46 */
[-C--:B------:R-:W-:Y:S01]  /*f300*/  @!P0 MOV R163, R151.reuse ;  /* 0x0000009700a38202 */ /* 0x080fe20000000f00 */
[--C-:B------:R-:W-:Y:S01]  /*f310*/  @!P0 IMAD.MOV.U32 R162, RZ, RZ, R150.reuse ;  /* 0x000000ffffa28224 */ /* 0x100fe200078e0096 */
[-C--:B------:R-:W-:Y:S01]  /*f320*/  @!P0 MOV R159, R151.reuse ;  /* 0x00000097009f8202 */ /* 0x080fe20000000f00 */
[----:B------:R1:W-:Y:S01]  /*f330*/  @P0 STS.128 [R232+0x1800], RZ ;  /* 0x001800ffe8000388 */ /* 0x0003e20000000c00 */
[C---:B------:R-:W-:Y:S01]  /*f340*/  @!P0 LEA R157, P1, R167.reuse, R150, 0x7 ;  /* 0x00000096a79d8211 */ /* 0x040fe200078238ff */
[----:B------:R-:W-:Y:S01]  /*f350*/  @!P0 IMAD.MOV.U32 R160, RZ, RZ, R150 ;  /* 0x000000ffffa08224 */ /* 0x000fe200078e0096 */
[CC--:B------:R-:W-:Y:S01]  /*f360*/  @!P0 LEA.HI.X R0, R167.reuse, R151.reuse, R0, 0x5, P3 ;  /* 0x00000097a7008211 */ /* 0x0c0fe200018f2c00 */
[----:B------:R-:W-:Y:S01]  /*f370*/  @!P0 IMAD.MOV.U32 R161, RZ, RZ, R151 ;  /* 0x000000ffffa18224 */ /* 0x000fe200078e0097 */
[-C--:B------:R-:W-:Y:S01]  /*f380*/  @!P0 LEA.HI.X R2, R167, R151.reuse, R2, 0x6, P2 ;  /* 0x00000097a7028211 */ /* 0x080fe200010f3402 */
[----:B------:R-:W-:Y:S01]  /*f390*/  @!P0 IMAD.MOV.U32 R158, RZ, RZ, R150 ;  /* 0x000000ffff9e8224 */ /* 0x000fe200078e0096 */
[-C--:B------:R-:W-:Y:S01]  /*f3a0*/  @!P0 LEA R166, P2, R153, R238.reuse, 0x1 ;  /* 0x000000ee99a68211 */ /* 0x080fe200078408ff */
[C---:B------:R-:W-:Y:S01]  /*f3b0*/  @!P0 IMAD.WIDE.U32 R162, R167.reuse, 0xa0, R162 ;  /* 0x000000a0a7a28825 */ /* 0x040fe200078e00a2 */
[----:B------:R-:W-:Y:S02]  /*f3c0*/  @!P0 LEA.HI.X R148, R167, R151, R148, 0x7, P1 ;  /* 0x00000097a7948211 */ /* 0x000fe400008f3c94 */
[-C--:B------:R-:W-:Y:S01]  /*f3d0*/  @!P0 LEA R152, P1, R155, R238.reuse, 0x1 ;  /* 0x000000ee9b988211 */ /* 0x080fe200078208ff */
[C---:B------:R-:W-:Y:S01]  /*f3e0*/  @!P0 IMAD.WIDE.U32 R160, R167.reuse, 0xc0, R160 ;  /* 0x000000c0a7a08825 */ /* 0x040fe200078e00a0 */
[-C--:B------:R-:W-:Y:S02]  /*f3f0*/  @!P0 LEA R174, P4, R164, R238.reuse, 0x1 ;  /* 0x000000eea4ae8211 */ /* 0x080fe400078808ff */
[-C--:B------:R-:W-:Y:S01]  /*f400*/  @!P0 LEA R154, P3, R162, R238.reuse, 0x1 ;  /* 0x000000eea29a8211 */ /* 0x080fe200078608ff */
[----:B------:R-:W-:Y:S01]  /*f410*/  @!P0 IMAD.WIDE.U32 R158, R167, 0xe0, R158 ;  /* 0x000000e0a79e8825 */ /* 0x000fe200078e009e */
[-C--:B------:R-:W-:Y:S02]  /*f420*/  @!P0 LEA.HI.X R167, R153, R239.reuse, R0, 0x1, P2 ;  /* 0x000000ef99a78211 */ /* 0x080fe400010f0c00 */
[-C--:B------:R-:W-:Y:S01]  /*f430*/  @!P0 LEA.HI.X R153, R155, R239.reuse, R2, 0x1, P1 ;  /* 0x000000ef9b998211 */ /* 0x080fe200008f0c02 */
[----:B------:R-:W-:Y:S01]  /*f440*/  @!P0 IMAD.MOV.U32 R0, RZ, RZ, c[0x0][0x19c] ;  /* 0x00006700ff008624 */ /* 0x000fe200078e00ff */
[CC--:B------:R-:W-:Y:S01]  /*f450*/  @!P0 LEA R156, P1, R157.reuse, R238.reuse, 0x1 ;  /* 0x000000ee9d9c8211 */ /* 0x0c0fe200078208ff */
[----:B------:R-:W-:Y:S01]  /*f460*/  @!PT LDS RZ, [RZ] ;  /* 0x00000000fffff984 */ /* 0x000fe20000000800 */
[----:B------:R-:W-:Y:S01]  /*f470*/  @!PT LDS RZ, [RZ] ;  /* 0x00000000fffff984 */ /* 0x000fe20000000800 */
[----:B------:R-:W-:Y:S01]  /*f480*/  @!PT LDS RZ, [RZ] ;  /* 0x00000000fffff984 */ /* 0x000fe20000000800 */
[----:B------:R1:W-:Y:S01]  /*f490*/  @!P0 LDGSTS.E.BYPASS.LTC128B.128 [R232+0x1800], [R166.64] ;  /* 0x01800000a6e88fae */ /* 0x0003e2000b901d46 */
[----:B------:R-:W-:Y:S01]  /*f4a0*/  @!P0 IMAD.MOV.U32 R150, RZ, RZ, c[0x0][0x19c] ;  /* 0x00006700ff968624 */ /* 0x000fe200078e00ff */
[----:B------:R-:W-:Y:S01]  /*f4b0*/  @!P0 MOV R2, c[0x0][0x19c] ;  /* 0x0000670000028a02 */ /* 0x000fe20000000f00 */
[----:B------:R-:W-:Y:S01]  /*f4c0*/  @!P0 IMAD R155, R0, 0x60, RZ ;  /* 0x00000060009b8824 */ /* 0x000fe200078e02ff */
[----:B------:R1:W-:Y:S01]  /*f4d0*/  @P0 STS.128 [R232+0x2000], RZ ;  /* 0x002000ffe8000388 */ /* 0x0003e20000000c00 */
[-C--:B------:R-:W-:Y:S01]  /*f4e0*/  @!P0 LEA.HI.X R157, R157, R239.reuse, R148, 0x1, P1 ;  /* 0x000000ef9d9d8211 */ /* 0x080fe200008f0c94 */
[----:B------:R-:W-:Y:S01]  /*f4f0*/  @!P0 IMAD R171, R150, 0xc0, RZ ;  /* 0x000000c096ab8824 */ /* 0x000fe200078e02ff */
[-C--:B------:R-:W-:Y:S01]  /*f500*/  @!P0 LEA R150, P2, R160, R238.reuse, 0x1 ;  /* 0x000000eea0968211 */ /* 0x080fe200078408ff */
[----:B------:R-:W-:Y:S01]  /*f510*/  @!PT LDS RZ, [RZ] ;  /* 0x00000000fffff984 */ /* 0x000fe20000000800 */
[----:B------:R-:W-:Y:S01]  /*f520*/  @!PT LDS RZ, [RZ] ;  /* 0x00000000fffff984 */ /* 0x000fe20000000800 */
[----:B------:R-:W-:Y:S01]  /*f530*/  @!PT LDS RZ, [RZ] ;  /* 0x00000000fffff984 */ /* 0x000fe20000000800 */
[----:B------:R1:W-:Y:S01]  /*f540*/  @!P0 LDGSTS.E.BYPASS.LTC128B.128 [R232+0x2000], [R152.64] ;  /* 0x0200000098e88fae */ /* 0x0003e2000b901d46 */
[----:B------:R-:W-:Y:S01]  /*f550*/  @!P0 IMAD.IADD R155, R155, 0x1, R165 ;  /* 0x000000019b9b8824 */ /* 0x000fe200078e02a5 */
[----:B------:R-:W-:Y:S01]  /*f560*/  @!P0 LEA R170, P1, R158, R238, 0x1 ;  /* 0x000000ee9eaa8211 */ /* 0x000fe200078208ff */
[----:B------:R-:W-:Y:S01]  /*f570*/  @!P0 IMAD.IADD R171, R171, 0x1, R161 ;  /* 0x00000001abab8824 */ /* 0x000fe200078e02a1 */
[----:B------:R1:W-:Y:S01]  /*f580*/  @P0 STS.128 [R232+0x2800], RZ ;  /* 0x002800ffe8000388 */ /* 0x0003e20000000c00 */
[----:B------:R-:W-:Y:S01]  /*f590*/  @!P0 IMAD.MOV.U32 R151, RZ, RZ, c[0x0][0x19c] ;  /* 0x00006700ff978624 */ /* 0x000fe200078e00ff */
[----:B------:R-:W-:Y:S01]  /*f5a0*/  @!P0 LEA.HI.X R175, R164, R239, R155, 0x1, P4 ;  /* 0x000000efa4af8211 */ /* 0x000fe200020f0c9b */
[----:B------:R-:W-:Y:S02]  /*f5b0*/  @!P0 IMAD R173, R2, 0xe0, RZ ;  /* 0x000000e002ad8824 */ /* 0x000fe400078e02ff */
[----:B------:R-:W-:Y:S02]  /*f5c0*/  @!P0 IMAD R151, R151, 0xa0, RZ ;  /* 0x000000a097978824 */ /* 0x000fe400078e02ff */
[----:B------:R-:W-:Y:S01]  /*f5d0*/  @!PT LDS RZ, [RZ] ;  /* 0x00000000fffff984 */ /* 0x000fe20000000800 */
[----:B------:R-:W-:Y:S01]  /*f5e0*/  @!PT LDS RZ, [RZ] ;  /* 0x00000000fffff984 */ /* 0x000fe20000000800 */
[----:B------:R-:W-:Y:S01]  /*f5f0*/  @!PT LDS RZ, [RZ] ;  /* 0x00000000fffff984 */ /* 0x000fe20000000800 */
[----:B------:R1:W-:Y:S01]  /*f600*/  @!P0 LDGSTS.E.BYPASS.LTC128B.128 [R232+0x2800], [R174.64] ;  /* 0x02800000aee88fae */ /* 0x0003e2000b901d46 */
[----:B------:R-:W-:Y:S01]  /*f610*/  @!P0 IADD3 R173, R173, R159, RZ ;  /* 0x0000009fadad8210 */ /* 0x000fe20007ffe0ff */
[----:B------:R-:W-:Y:S02]  /*f620*/  @!P0 IMAD.IADD R151, R151, 0x1, R163 ;  /* 0x0000000197978824 */ /* 0x000fe400078e02a3 */
[----:B------:R1:W-:Y:S01]  /*f630*/  @P0 STS.128 [R232+0x3000], RZ ;  /* 0x003000ffe8000388 */ /* 0x0003e20000000c00 */
[----:B------:R-:W-:Y:S02]  /*f640*/  IMAD.MOV.U32 R238, RZ, RZ, R168 ;  /* 0x000000ffffee7224 */ /* 0x000fe400078e00a8 */
[-C--:B------:R-:W-:Y:S01]  /*f650*/  @!P0 LEA.HI.X R155, R162, R239.reuse, R151, 0x1, P3 ;  /* 0x000000efa29b8211 */ /* 0x080fe200018f0c97 */
[----:B------:R-:W-:Y:S01]  /*f660*/  @!PT LDS RZ, [RZ] ;  /* 0x00000000fffff984 */ /* 0x000fe20000000800 */
[----:B------:R-:W-:Y:S01]  /*f670*/  @!PT LDS RZ, [RZ] ;  /* 0x00000000fffff984 */ /* 0x000fe20000000800 */
[----:B------:R-:W-:Y:S01]  /*f680*/  @!PT LDS RZ, [RZ] ;  /* 0x00000000fffff984 */ /* 0x000fe20000000800 */
[----:B------:R1:W-:Y:S01]  /*f690*/  @!P0 LDGSTS.E.BYPASS.LTC128B.128 [R232+0x3000], [R156.64] ;  /* 0x030000009ce88fae */ /* 0x0003e2000b901d46 */
[-C--:B------:R-:W-:Y:S02]  /*f6a0*/  @!P0 LEA.HI.X R151, R160, R239.reuse, R171, 0x1, P2 ;  /* 0x000000efa0978211 */ /* 0x080fe400010f0cab */
[----:B------:R-:W-:Y:S01]  /*f6b0*/  @!P0 LEA.HI.X R171, R158, R239, R173, 0x1, P1 ;  /* 0x000000ef9eab8211 */ /* 0x000fe200008f0cad */
[----:B------:R1:W-:Y:S01]  /*f6c0*/  @P0 STS.128 [R232+0x3800], RZ ;  /* 0x003800ffe8000388 */ /* 0x0003e20000000c00 */
[----:B------:R-:W-:Y:S03]  /*f6d0*/  IMAD.MOV.U32 R239, RZ, RZ, R169 ;  /* 0x000000ffffef7224 */ /* 0x000fe600078e00a9 */
        /* <DEDUP_REMOVED lines=15> */
.L_x_1145:
        /* <DEDUP_REMOVED lines=134> */
[----:B-1----:R-:W-:Y:S02]  /*10030*/  FMNMX.FTZ R0, R151, R0, !PT ;  /* 0x0000000097007209 */ /* 0x002fe40007810000 */
[----:B--2---:R-:W-:Y:S04]  /*10040*/  FMNMX.FTZ R2, R157, R2, !PT ;  /* 0x000000029d027209 */ /* 0x004fe80007810000 */
        /* <DEDUP_REMOVED lines=11> */
[----:B------:R-:W1:Y:S01]  /*10100*/  MUFU.EX2 R3, R3 ;  /* 0x0000000300037308 */ /* 0x000e620000000800 */
        /* <DEDUP_REMOVED lines=15> */
[----:B------:R-:W-:Y:S01]  /*10200*/  ISETP.GT.AND P0, PT, R231, R230, PT ;  /* 0x000000e6e700720c */ /* 0x000fe20003f04270 */
[----:B------:R-:W-:Y:S02]  /*10210*/  FFMA.FTZ R183, R24, c[0x0][0x23c], -R151 ;  /* 0x00008f0018b77a23 */ /* 0x000fe40000010897 */
[--C-:B------:R-:W-:Y:S02]  /*10220*/  FFMA.FTZ R193, R18, c[0x0][0x23c], -R5.reuse ;  /* 0x00008f0012c17a23 */ /* 0x100fe40000010805 */
[--C-:B------:R-:W-:Y:S01]  /*10230*/  FFMA.FTZ R186, R19, c[0x0][0x23c], -R5.reuse ;  /* 0x00008f0013ba7a23 */ /* 0x100fe20000010805 */
[----:B------:R-:W2:Y:S01]  /*10240*/  MUFU.EX2 R148, R150 ;  /* 0x0000009600947308 */ /* 0x000ea20000000800 */
        /* <DEDUP_REMOVED lines=14> */
[----:B-1----:R-:W-:Y:S02]  /*10330*/  FMUL.FTZ R14, R3, R142 ;  /* 0x0000008e030e7220 */ /* 0x002fe40000410000 */
[----:B------:R-:W1:Y:S01]  /*10340*/  LDSM.16.MT88.4 R36, [R223+0x5400] ;  /* 0x00540000df24783b */ /* 0x000e620000004200 */
[C---:B--2---:R-:W-:Y:S02]  /*10350*/  FMUL.FTZ R12, R148.reuse, R140 ;  /* 0x0000008c940c7220 */ /* 0x044fe40000410000 */
        /* <DEDUP_REMOVED lines=17> */
[----:B------:R-:W-:Y:S02]  /*10470*/  FFMA.FTZ R184, R23, c[0x0][0x23c], -R5 ;  /* 0x00008f0017b87a23 */ /* 0x000fe40000010805 */
[----:B------:R-:W-:Y:S01]  /*10480*/  FMUL.FTZ R23, R3, R135 ;  /* 0x0000008703177220 */ /* 0x000fe20000410000 */
[----:B------:R-:W-:Y:S01]  /*10490*/  MUFU.EX2 R193, R193 ;  /* 0x000000c100c17308 */ /* 0x000fe20000000800 */
[--C-:B------:R-:W-:Y:S02]  /*104a0*/  FFMA.FTZ R160, R49, c[0x0][0x23c], -R151.reuse ;  /* 0x00008f0031a07a23 */ /* 0x100fe40000010897 */
[--C-:B------:R-:W-:Y:S02]  /*104b0*/  FFMA.FTZ R156, R52, c[0x0][0x23c], -R151.reuse ;  /* 0x00008f00349c7a23 */ /* 0x100fe40000010897 */
[--C-:B------:R-:W-:Y:S02]  /*104c0*/  FFMA.FTZ R49, R64, c[0x0][0x23c], -R151.reuse ;  /* 0x00008f0040317a23 */ /* 0x100fe40000010897 */
[--C-:B------:R-:W-:Y:S02]  /*104d0*/  FFMA.FTZ R52, R65, c[0x0][0x23c], -R151.reuse ;  /* 0x00008f0041347a23 */ /* 0x100fe40000010897 */
[----:B------:R-:W-:Y:S01]  /*104e0*/  FFMA.FTZ R202, R4, c[0x0][0x23c], -R151 ;  /* 0x00008f0004ca7a23 */ /* 0x000fe20000010897 */
[----:B------:R-:W-:Y:S01]  /*104f0*/  MUFU.EX2 R186, R186 ;  /* 0x000000ba00ba7308 */ /* 0x000fe20000000800 */
[----:B------:R-:W-:Y:S02]  /*10500*/  FFMA.FTZ R205, R6, c[0x0][0x23c], -R5 ;  /* 0x00008f0006cd7a23 */ /* 0x000fe40000010805 */
[----:B------:R-:W-:Y:S02]  /*10510*/  FFMA.FTZ R6, R69, c[0x0][0x23c], -R151 ;  /* 0x00008f0045067a23 */ /* 0x000fe40000010897 */
[----:B------:R-:W-:Y:S02]  /*10520*/  FFMA.FTZ R198, R7, c[0x0][0x23c], -R5 ;  /* 0x00008f0007c67a23 */ /* 0x000fe40000010805 */
[--C-:B------:R-:W-:Y:S02]  /*10530*/  FFMA.FTZ R200, R8, c[0x0][0x23c], -R151.reuse ;  /* 0x00008f0008c87a23 */ /* 0x100fe40000010897 */
[C---:B------:R-:W-:Y:S01]  /*10540*/  FMUL.FTZ R8, R148.reuse, R144 ;  /* 0x0000009094087220 */ /* 0x040fe20000410000 */
[----:B------:R-:W2:Y:S01]  /*10550*/  MUFU.EX2 R202, R202 ;  /* 0x000000ca00ca7308 */ /* 0x000ea20000000800 */
        /* <DEDUP_REMOVED lines=9> */
[--C-:B------:R-:W-:Y:S02]  /*105f0*/  FFMA.FTZ R165, R46, c[0x0][0x23c], -R5.reuse ;  /* 0x00008f002ea57a23 */ /* 0x100fe40000010805 */
[----:B------:R-:W-:Y:S01]  /*10600*/  FFMA.FTZ R158, R47, c[0x0][0x23c], -R5 ;  /* 0x00008f002f9e7a23 */ /* 0x000fe20000010805 */
[----:B------:R-:W1:Y:S01]  /*10610*/  MUFU.EX2 R198, R198 ;  /* 0x000000c600c67308 */ /* 0x000e620000000800 */
[--C-:B------:R-:W-:Y:S02]  /*10620*/  FFMA.FTZ R47, R72, c[0x0][0x23c], -R151.reuse ;  /* 0x00008f00482f7a23 */ /* 0x100fe40000010897 */
[----:B------:R-:W-:Y:S01]  /*10630*/  FFMA.FTZ R159, R48, c[0x0][0x23c], -R151 ;  /* 0x00008f00309f7a23 */ /* 0x000fe20000010897 */
[----:B--2---:R-:W-:Y:S01]  /*10640*/  F2FP.BF16.PACK_AB R24, R203, R202 ;  /* 0x000000cacb18723e */ /* 0x004fe200000010ff */
[--C-:B------:R-:W-:Y:S02]  /*10650*/  FFMA.FTZ R48, R63, c[0x0][0x23c], -R5.reuse ;  /* 0x00008f003f307a23 */ /* 0x100fe40000010805 */
[--C-:B------:R-:W-:Y:S02]  /*10660*/  FFMA.FTZ R163, R50, c[0x0][0x23c], -R5.reuse ;  /* 0x00008f0032a37a23 */ /* 0x100fe40000010805 */
[----:B------:R-:W-:Y:S01]  /*10670*/  FFMA.FTZ R154, R51, c[0x0][0x23c], -R5 ;  /* 0x00008f00339a7a23 */ /* 0x000fe20000010805 */
[----:B------:R-:W-:Y:S01]  /*10680*/  MUFU.EX2 R200, R200 ;  /* 0x000000c800c87308 */ /* 0x000fe20000000800 */
[----:B------:R-:W-:Y:S02]  /*10690*/  FFMA.FTZ R153, R53, c[0x0][0x23c], -R151 ;  /* 0x00008f0035997a23 */ /* 0x000fe40000010897 */
[--C-:B------:R-:W-:Y:S02]  /*106a0*/  FFMA.FTZ R53, R66, c[0x0][0x23c], -R5.reuse ;  /* 0x00008f0042357a23 */ /* 0x100fe40000010805 */
[--C-:B------:R-:W-:Y:S02]  /*106b0*/  FFMA.FTZ R157, R54, c[0x0][0x23c], -R5.reuse ;  /* 0x00008f00369d7a23 */ /* 0x100fe40000010805 */
[----:B------:R-:W-:Y:S02]  /*106c0*/  FFMA.FTZ R150, R55, c[0x0][0x23c], -R5 ;  /* 0x00008f0037967a23 */ /* 0x000fe40000010805 */
[--C-:B------:R-:W-:Y:S01]  /*106d0*/  FFMA.FTZ R152, R56, c[0x0][0x23c], -R151.reuse ;  /* 0x00008f0038987a23 */ /* 0x100fe20000010897 */
[----:B------:R-:W2:Y:S01]  /*106e0*/  MUFU.EX2 R197, R197 ;  /* 0x000000c500c57308 */ /* 0x000ea20000000800 */
[----:B------:R-:W-:Y:S02]  /*106f0*/  FFMA.FTZ R57, R57, c[0x0][0x23c], -R151 ;  /* 0x00008f0039397a23 */ /* 0x000fe40000010897 */
[--C-:B------:R-:W-:Y:S01]  /*10700*/  FFMA.FTZ R155, R58, c[0x0][0x23c], -R5.reuse ;  /* 0x00008f003a9b7a23 */ /* 0x100fe20000010805 */
[----:B-1----:R-:W-:Y:S01]  /*10710*/  F2FP.BF16.PACK_AB R25, R198, R205 ;  /* 0x000000cdc619723e */ /* 0x002fe200000010ff */
[----:B------:R-:W-:Y:S02]  /*10720*/  FFMA.FTZ R54, R59, c[0x0][0x23c], -R5 ;  /* 0x00008f003b367a23 */ /* 0x000fe40000010805 */
[--C-:B------:R-:W-:Y:S02]  /*10730*/  FFMA.FTZ R56, R60, c[0x0][0x23c], -R151.reuse ;  /* 0x00008f003c387a23 */ /* 0x100fe40000010897 */
[--C-:B------:R-:W-:Y:S01]  /*10740*/  FFMA.FTZ R60, R76, c[0x0][0x23c], -R151.reuse ;  /* 0x00008f004c3c7a23 */ /* 0x100fe20000010897 */
[----:B------:R-:W-:Y:S01]  /*10750*/  MUFU.EX2 R201, R201 ;  /* 0x000000c900c97308 */ /* 0x000fe20000000800 */
[--C-:B------:R-:W-:Y:S02]  /*10760*/  FFMA.FTZ R76, R92, c[0x0][0x23c], -R151.reuse ;  /* 0x00008f005c4c7a23 */ /* 0x100fe40000010897 */
[----:B------:R-:W-:Y:S02]  /*10770*/  FFMA.FTZ R51, R61, c[0x0][0x23c], -R151 ;  /* 0x00008f003d337a23 */ /* 0x000fe40000010897 */
[--C-:B------:R-:W-:Y:S02]  /*10780*/  FFMA.FTZ R55, R62, c[0x0][0x23c], -R5.reuse ;  /* 0x00008f003e377a23 */ /* 0x100fe40000010805 */
[----:B------:R-:W-:Y:S02]  /*10790*/  FFMA.FTZ R46, R67, c[0x0][0x23c], -R5 ;  /* 0x00008f00432e7a23 */ /* 0x000fe40000010805 */
[----:B------:R-:W-:Y:S01]  /*107a0*/  FFMA.FTZ R45, R68, c[0x0][0x23c], -R151 ;  /* 0x00008f00442d7a23 */ /* 0x000fe20000010897 */
[----:B------:R-:W1:Y:S01]  /*107b0*/  MUFU.EX2 R192, R192 ;  /* 0x000000c000c07308 */ /* 0x000e620000000800 */
[--C-:B------:R-:W-:Y:S02]  /*107c0*/  FFMA.FTZ R44, R70, c[0x0][0x23c], -R5.reuse ;  /* 0x00008f00462c7a23 */ /* 0x100fe40000010805 */
[--C-:B------:R-:W-:Y:S01]  /*107d0*/  FFMA.FTZ R7, R71, c[0x0][0x23c], -R5.reuse ;  /* 0x00008f0047077a23 */ /* 0x100fe20000010805 */
[----:B--2---:R-:W-:Y:S01]  /*107e0*/  F2FP.BF16.PACK_AB R26, R197, R200 ;  /* 0x000000c8c51a723e */ /* 0x004fe200000010ff */
[----:B------:R-:W-:Y:S02]  /*107f0*/  FFMA.FTZ R71, R87, c[0x0][0x23c], -R5 ;  /* 0x00008f0057477a23 */ /* 0x000fe40000010805 */
[----:B------:R-:W-:Y:S02]  /*10800*/  FFMA.FTZ R50, R73, c[0x0][0x23c], -R151 ;  /* 0x00008f0049327a23 */ /* 0x000fe40000010897 */
[--C-:B------:R-:W-:Y:S01]  /*10810*/  FFMA.FTZ R58, R74, c[0x0][0x23c], -R5.reuse ;  /* 0x00008f004a3a7a23 */ /* 0x100fe20000010805 */
[----:B------:R-:W-:Y:S01]  /*10820*/  MUFU.EX2 R187, R187 ;  /* 0x000000bb00bb7308 */ /* 0x000fe20000000800 */
[--C-:B------:R-:W-:Y:S02]  /*10830*/  FFMA.FTZ R59, R75, c[0x0][0x23c], -R5.reuse ;  /* 0x00008f004b3b7a23 */ /* 0x100fe40000010805 */
[----:B------:R-:W-:Y:S02]  /*10840*/  FFMA.FTZ R75, R90, c[0x0][0x23c], -R5 ;  /* 0x00008f005a4b7a23 */ /* 0x000fe40000010805 */
[----:B------:R-:W-:Y:S02]  /*10850*/  FFMA.FTZ R61, R77, c[0x0][0x23c], -R151 ;  /* 0x00008f004d3d7a23 */ /* 0x000fe40000010897 */
[--C-:B------:R-:W-:Y:S02]  /*10860*/  FFMA.FTZ R62, R78, c[0x0][0x23c], -R5.reuse ;  /* 0x00008f004e3e7a23 */ /* 0x100fe40000010805 */
[----:B------:R-:W-:Y:S01]  /*10870*/  FFMA.FTZ R63, R79, c[0x0][0x23c], -R5 ;  /* 0x00008f004f3f7a23 */ /* 0x000fe20000010805 */
[----:B------:R-:W2:Y:S01]  /*10880*/  MUFU.EX2 R188, R188 ;  /* 0x000000bc00bc7308 */ /* 0x000ea20000000800 */
[--C-:B------:R-:W-:Y:S02]  /*10890*/  FFMA.FTZ R64, R80, c[0x0][0x23c], -R151.reuse ;  /* 0x00008f0050407a23 */ /* 0x100fe40000010897 */
[----:B------:R-:W-:Y:S01]  /*108a0*/  FFMA.FTZ R65, R81, c[0x0][0x23c], -R151 ;  /* 0x00008f0051417a23 */ /* 0x000fe20000010897 */
[----:B-1----:R-:W-:Y:S01]  /*108b0*/  F2FP.BF16.PACK_AB R27, R192, R201 ;  /* 0x000000c9c01b723e */ /* 0x002fe200000010ff */
[--C-:B------:R-:W-:Y:S02]  /*108c0*/  FFMA.FTZ R67, R82, c[0x0][0x23c], -R5.reuse ;  /* 0x00008f0052437a23 */ /* 0x100fe40000010805 */
[----:B------:R-:W-:Y:S02]  /*108d0*/  FFMA.FTZ R66, R83, c[0x0][0x23c], -R5 ;  /* 0x00008f0053427a23 */ /* 0x000fe40000010805 */
[----:B------:R-:W-:Y:S01]  /*108e0*/  FFMA.FTZ R205, R3, R240, R205 ;  /* 0x000000f003cd7223 */ /* 0x000fe200000100cd */
[----:B------:R-:W-:Y:S01]  /*108f0*/  MUFU.EX2 R191, R191 ;  /* 0x000000bf00bf7308 */ /* 0x000fe20000000800 */
[C---:B---3--:R-:W-:Y:S05]  /*10900*/  HMMA.16816.F32.BF16 R8, R24.reuse, R16, R8 ;  /* 0x000000101808723c */ /* 0x048fea0000041808 */
[--C-:B------:R-:W-:Y:S02]  /*10910*/  FFMA.FTZ R68, R84, c[0x0][0x23c], -R151.reuse ;  /* 0x00008f0054447a23 */ /* 0x100fe40000010897 */
[C---:B------:R-:W-:Y:S01]  /*10920*/  FMUL.FTZ R16, R148.reuse, R136 ;  /* 0x0000008894107220 */ /* 0x040fe20000410000 */
[C---:B------:R-:W-:Y:S01]  /*10930*/  HMMA.16816.F32.BF16 R12, R24.reuse, R18, R12 ;  /* 0x00000012180c723c */ /* 0x040fe2000004180c */
[----:B------:R-:W1:Y:S03]  /*10940*/  MUFU.EX2 R184, R184 ;  /* 0x000000b800b87308 */ /* 0x000e660000000800 */
[----:B------:R-:W-:Y:S02]  /*10950*/  FMUL.FTZ R17, R148, R137 ;  /* 0x0000008994117220 */ /* 0x000fe40000410000 */
[----:B------:R-:W-:Y:S02]  /*10960*/  FFMA.FTZ R69, R85, c[0x0][0x23c], -R151 ;  /* 0x00008f0055457a23 */ /* 0x000fe40000010897 */
[C---:B------:R-:W-:Y:S03]  /*10970*/  FMUL.FTZ R18, R3.reuse, R138 ;  /* 0x0000008a03127220 */ /* 0x040fe60000410000 */
[----:B------:R-:W-:Y:S01]  /*10980*/  MUFU.EX2 R183, R183 ;  /* 0x000000b700b77308 */ /* 0x000fe20000000800 */
[----:B------:R-:W-:Y:S02]  /*10990*/  FMUL.FTZ R19, R3, R139 ;  /* 0x0000008b03137220 */ /* 0x000fe40000410000 */
[----:B------:R-:W-:Y:S02]  /*109a0*/  FFMA.FTZ R70, R86, c[0x0][0x23c], -R5 ;  /* 0x00008f0056467a23 */ /* 0x000fe40000010805 */
[--C-:B------:R-:W-:Y:S02]  /*109b0*/  FFMA.FTZ R72, R88, c[0x0][0x23c], -R151.reuse ;  /* 0x00008f0058487a23 */ /* 0x100fe40000010897 */
[----:B------:R-:W-:Y:S01]  /*109c0*/  FFMA.FTZ R73, R89, c[0x0][0x23c], -R151 ;  /* 0x00008f0059497a23 */ /* 0x000fe20000010897 */
[C---:B----4-:R-:W-:Y:S02]  /*109d0*/  HMMA.16816.F32.BF16 R16, R24.reuse, R28, R16 ;  /* 0x0000001c1810723c */ /* 0x050fe40000041810 */
[----:B------:R-:W3:Y:S01]  /*109e0*/  MUFU.EX2 R178, R178 ;  /* 0x000000b200b27308 */ /* 0x000ee20000000800 */
[----:B------:R-:W-:Y:S02]  /*109f0*/  FFMA.FTZ R74, R91, c[0x0][0x23c], -R5 ;  /* 0x00008f005b4a7a23 */ /* 0x000fe40000010805 */
[----:B------:R-:W-:Y:S02]  /*10a00*/  FFMA.FTZ R77, R93, c[0x0][0x23c], -R151 ;  /* 0x00008f005d4d7a23 */ /* 0x000fe40000010897 */
[--C-:B------:R-:W-:Y:S01]  /*10a10*/  FFMA.FTZ R78, R94, c[0x0][0x23c], -R5.reuse ;  /* 0x00008f005e4e7a23 */ /* 0x100fe20000010805 */
[----:B------:R-:W-:Y:S01]  /*10a20*/  HMMA.16816.F32.BF16 R20, R24, R30, R20 ;  /* 0x0000001e1814723c */ /* 0x000fe20000041814 */
[----:B------:R-:W4:Y:S03]  /*10a30*/  LDSM.16.MT88.4 R28, [R224+0x5800] ;  /* 0x00580000e01c783b */ /* 0x000f260000004200 */
[----:B------:R-:W-:Y:S01]  /*10a40*/  MUFU.EX2 R185, R185 ;  /* 0x000000b900b97308 */ /* 0x000fe20000000800 */
[----:B------:R-:W-:Y:S02]  /*10a50*/  FFMA.FTZ R81, R95, c[0x0][0x23c], -R5 ;  /* 0x00008f005f517a23 */ /* 0x000fe40000010805 */
[----:B------:R-:W-:Y:S01]  /*10a60*/  F2FP.BF16.PACK_AB R24, R196, R195 ;  /* 0x000000c3c418723e */ /* 0x000fe200000010ff */
[--C-:B------:R-:W-:Y:S01]  /*10a70*/  FFMA.FTZ R79, R96, c[0x0][0x23c], -R151.reuse ;  /* 0x00008f00604f7a23 */ /* 0x100fe20000010897 */
[----:B------:R-:W-:Y:S03]  /*10a80*/  F2FP.BF16.PACK_AB R25, R190, R199 ;  /* 0x000000c7be19723e */ /* 0x000fe600000010ff */
[----:B------:R-:W-:Y:S01]  /*10a90*/  F2FP.BF16.PACK_AB R26, R189, R194 ;  /* 0x000000c2bd1a723e */ /* 0x000fe200000010ff */
[----:B------:R-:W-:Y:S01]  /*10aa0*/  FFMA.FTZ R80, R97, c[0x0][0x23c], -R151 ;  /* 0x00008f0061507a23 */ /* 0x000fe20000010897 */
[----:B------:R-:W1:Y:S01]  /*10ab0*/  MUFU.EX2 R180, R180 ;  /* 0x000000b400b47308 */ /* 0x000e620000000800 */
[----:B------:R-:W-:Y:S01]  /*10ac0*/  F2FP.BF16.PACK_AB R27, R186, R193 ;  /* 0x000000c1ba1b723e */ /* 0x000fe200000010ff */
[--C-:B------:R-:W-:Y:S02]  /*10ad0*/  FFMA.FTZ R82, R98, c[0x0][0x23c], -R5.reuse ;  /* 0x00008f0062527a23 */ /* 0x100fe40000010805 */
[----:B------:R-:W-:Y:S02]  /*10ae0*/  FFMA.FTZ R83, R99, c[0x0][0x23c], -R5 ;  /* 0x00008f0063537a23 */ /* 0x000fe40000010805 */
[--C-:B------:R-:W-:Y:S02]  /*10af0*/  FFMA.FTZ R84, R100, c[0x0][0x23c], -R151.reuse ;  /* 0x00008f0064547a23 */ /* 0x100fe40000010897 */
[C---:B-----5:R-:W-:Y:S02]  /*10b00*/  HMMA.16816.F32.BF16 R8, R24.reuse, R32, R8 ;  /* 0x000000201808723c */ /* 0x060fe40000041808 */
[----:B------:R-:W-:Y:S01]  /*10b10*/  MUFU.EX2 R181, R181 ;  /* 0x000000b500b57308 */ /* 0x000fe20000000800 */
[----:B------:R-:W-:Y:S02]  /*10b20*/  FFMA.FTZ R85, R101, c[0x0][0x23c], -R151 ;  /* 0x00008f0065557a23 */ /* 0x000fe40000010897 */
[--C-:B------:R-:W-:Y:S02]  /*10b30*/  FFMA.FTZ R87, R102, c[0x0][0x23c], -R5.reuse ;  /* 0x00008f0066577a23 */ /* 0x100fe40000010805 */
[----:B------:R-:W-:Y:S01]  /*10b40*/  FFMA.FTZ R86, R103, c[0x0][0x23c], -R5 ;  /* 0x00008f0067567a23 */ /* 0x000fe20000010805 */
[C---:B------:R-:W-:Y:S01]  /*10b50*/  HMMA.16816.F32.BF16 R12, R24.reuse, R34, R12 ;  /* 0x00000022180c723c */ /* 0x040fe2000004180c */
[----:B------:R-:W5:Y:S03]  /*10b60*/  LDSM.16.MT88.4 R32, [R224+0x5c00] ;  /* 0x005c0000e020783b */ /* 0x000f660000004200 */
[----:B------:R-:W3:Y:S01]  /*10b70*/  MUFU.EX2 R176, R176 ;  /* 0x000000b000b07308 */ /* 0x000ee20000000800 */
[--C-:B------:R-:W-:Y:S02]  /*10b80*/  FFMA.FTZ R89, R104, c[0x0][0x23c], -R151.reuse ;  /* 0x00008f0068597a23 */ /* 0x100fe40000010897 */
[----:B------:R-:W-:Y:S01]  /*10b90*/  FFMA.FTZ R88, R105, c[0x0][0x23c], -R151 ;  /* 0x00008f0069587a23 */ /* 0x000fe20000010897 */
[C---:B------:R-:W-:Y:S04]  /*10ba0*/  HMMA.16816.F32.BF16 R16, R24.reuse, R36, R16 ;  /* 0x000000241810723c */ /* 0x040fe80000041810 */
[--C-:B------:R-:W-:Y:S02]  /*10bb0*/  FFMA.FTZ R90, R106, c[0x0][0x23c], -R5.reuse ;  /* 0x00008f006a5a7a23 */ /* 0x100fe40000010805 */
[----:B------:R-:W-:Y:S01]  /*10bc0*/  MUFU.EX2 R182, R182 ;  /* 0x000000b600b67308 */ /* 0x000fe20000000800 */
[----:B------:R-:W-:Y:S01]  /*10bd0*/  FFMA.FTZ R107, R107, c[0x0][0x23c], -R5 ;  /* 0x00008f006b6b7a23 */ /* 0x000fe20000010805 */
[----:B------:R-:W-:Y:S01]  /*10be0*/  HMMA.16816.F32.BF16 R20, R24, R38, R20 ;  /* 0x000000261814723c */ /* 0x000fe20000041814 */
[----:B------:R-:W-:Y:S03]  /*10bf0*/  LDSM.16.MT88.4 R36, [R224+0x6000] ;  /* 0x00600000e024783b */ /* 0x000fe60000004200 */
[----:B------:R-:W-:Y:S02]  /*10c00*/  FFMA.FTZ R91, R112, c[0x0][0x23c], -R151 ;  /* 0x00008f00705b7a23 */ /* 0x000fe40000010897 */
[--C-:B------:R-:W-:Y:S01]  /*10c10*/  FFMA.FTZ R93, R114, c[0x0][0x23c], -R5.reuse ;  /* 0x00008f00725d7a23 */ /* 0x100fe20000010805 */
[----:B--2---:R-:W-:Y:S01]  /*10c20*/  F2FP.BF16.PACK_AB R24, R188, R187 ;  /* 0x000000bbbc18723e */ /* 0x004fe200000010ff */
[----:B------:R-:W2:Y:S01]  /*10c30*/  MUFU.EX2 R175, R175 ;  /* 0x000000af00af7308 */ /* 0x000ea20000000800 */
[----:B-1----:R-:W-:Y:S03]  /*10c40*/  F2FP.BF16.PACK_AB R25, R184, R191 ;  /* 0x000000bfb819723e */ /* 0x002fe600000010ff */
        /* <DEDUP_REMOVED lines=8> */
[--C-:B------:R-:W-:Y:S02]  /*10cd0*/  FFMA.FTZ R99, R120, c[0x0][0x23c], -R151.reuse ;  /* 0x00008f0078637a23 */ /* 0x100fe40000010897 */
[----:B------:R-:W-:Y:S02]  /*10ce0*/  FFMA.FTZ R121, R121, c[0x0][0x23c], -R151 ;  /* 0x00008f0079797a23 */ /* 0x000fe40000010897 */
[----:B------:R-:W1:Y:S01]  /*10cf0*/  MUFU.EX2 R172, R172 ;  /* 0x000000ac00ac7308 */ /* 0x000e620000000800 */
[C---:B------:R-:W-:Y:S01]  /*10d00*/  HMMA.16816.F32.BF16 R12, R24.reuse, R30, R12 ;  /* 0x0000001e180c723c */ /* 0x040fe2000004180c */
[----:B------:R-:W3:Y:S03]  /*10d10*/  LDSM.16.MT88.4 R28, [R223+0x5c00] ;  /* 0x005c0000df1c783b */ /* 0x000ee60000004200 */
[----:B------:R-:W-:Y:S02]  /*10d20*/  FFMA.FTZ R122, R122, c[0x0][0x23c], -R5 ;  /* 0x00008f007a7a7a23 */ /* 0x000fe40000010805 */
[----:B------:R-:W-:Y:S02]  /*10d30*/  FFMA.FTZ R202, R148, R241, R202 ;  /* 0x000000f194ca7223 */ /* 0x000fe400000100ca */
[C---:B------:R-:W-:Y:S01]  /*10d40*/  HMMA.16816.F32.BF16 R16, R24.reuse, R40, R16 ;  /* 0x000000281810723c */ /* 0x040fe20000041810 */
[----:B------:R-:W-:Y:S03]  /*10d50*/  MUFU.EX2 R173, R173 ;  /* 0x000000ad00ad7308 */ /* 0x000fe60000000800 */
[----:B------:R-:W-:Y:S02]  /*10d60*/  FADD.FTZ R203, R203, R202 ;  /* 0x000000cacbcb7221 */ /* 0x000fe40000010000 */
[----:B------:R-:W-:Y:S02]  /*10d70*/  FADD.FTZ R198, R198, R205 ;  /* 0x000000cdc6c67221 */ /* 0x000fe40000010000 */
[----:B------:R-:W-:Y:S01]  /*10d80*/  HMMA.16816.F32.BF16 R20, R24, R42, R20 ;  /* 0x0000002a1814723c */ /* 0x000fe20000041814 */
[----:B------:R-:W4:Y:S02]  /*10d90*/  LDSM.16.MT88.4 R40, [R223+0x6000] ;  /* 0x00600000df28783b */ /* 0x000f240000004200 */
[----:B------:R-:W3:Y:S01]  /*10da0*/  MUFU.EX2 R174, R174 ;  /* 0x000000ae00ae7308 */ /* 0x000ee20000000800 */
[----:B------:R-:W-:Y:S02]  /*10db0*/  FADD.FTZ R201, R201, R198 ;  /* 0x000000c6c9c97221 */ /* 0x000fe40000010000 */
[----:B------:R-:W-:Y:S01]  /*10dc0*/  FFMA.FTZ R124, R124, c[0x0][0x23c], -R151 ;  /* 0x00008f007c7c7a23 */ /* 0x000fe20000010897 */
[----:B------:R-:W-:Y:S01]  /*10dd0*/  F2FP.BF16.PACK_AB R24, R176, R181 ;  /* 0x000000b5b018723e */ /* 0x000fe200000010ff */
[----:B------:R-:W-:Y:S01]  /*10de0*/  FADD.FTZ R192, R192, R201 ;  /* 0x000000c9c0c07221 */ /* 0x000fe20000010000 */
[----:B--2---:R-:W-:Y:S03]  /*10df0*/  F2FP.BF16.PACK_AB R25, R175, R182 ;  /* 0x000000b6af19723e */ /* 0x004fe600000010ff */
[----:B-1----:R-:W-:Y:S01]  /*10e00*/  F2FP.BF16.PACK_AB R26, R172, R179 ;  /* 0x000000b3ac1a723e */ /* 0x002fe200000010ff */
[----:B------:R-:W-:Y:S01]  /*10e10*/  MUFU.EX2 R177, R177 ;  /* 0x000000b100b17308 */ /* 0x000fe20000000800 */
[----:B------:R-:W-:Y:S02]  /*10e20*/  FADD.FTZ R199, R199, R192 ;  /* 0x000000c0c7c77221 */ /* 0x000fe40000010000 */
[----:B------:R-:W-:Y:S02]  /*10e30*/  FFMA.FTZ R125, R125, c[0x0][0x23c], -R151 ;  /* 0x00008f007d7d7a23 */ /* 0x000fe40000010897 */
[----:B------:R-:W-:Y:S04]  /*10e40*/  FADD.FTZ R190, R190, R199 ;  /* 0x000000c7bebe7221 */ /* 0x000fe80000010000 */
[----:B------:R-:W-:Y:S01]  /*10e50*/  FADD.FTZ R193, R193, R190 ;  /* 0x000000bec1c17221 */ /* 0x000fe20000010000 */
[----:B------:R-:W1:Y:S03]  /*10e60*/  MUFU.EX2 R168, R168 ;  /* 0x000000a800a87308 */ /* 0x000e660000000800 */
[----:B------:R-:W-:Y:S01]  /*10e70*/  FADD.FTZ R186, R186, R193 ;  /* 0x000000c1baba7221 */ /* 0x000fe20000010000 */
[----:B---3--:R-:W-:Y:S03]  /*10e80*/  F2FP.BF16.PACK_AB R27, R174, R173 ;  /* 0x000000adae1b723e */ /* 0x008fe600000010ff */
[----:B------:R-:W-:Y:S03]  /*10e90*/  FADD.FTZ R191, R191, R186 ;  /* 0x000000babfbf7221 */ /* 0x000fe60000010000 */
[----:B------:R-:W-:Y:S01]  /*10ea0*/  MUFU.EX2 R171, R171 ;  /* 0x000000ab00ab7308 */ /* 0x000fe20000000800 */
[C---:B-----5:R-:W-:Y:S03]  /*10eb0*/  HMMA.16816.F32.BF16 R8, R24.reuse, R32, R8 ;  /* 0x000000201808723c */ /* 0x060fe60000041808 */
[----:B------:R-:W-:Y:S04]  /*10ec0*/  FADD.FTZ R184, R184, R191 ;  /* 0x000000bfb8b87221 */ /* 0x000fe80000010000 */
[----:B------:R-:W-:Y:S01]  /*10ed0*/  FADD.FTZ R185, R185, R184 ;  /* 0x000000b8b9b97221 */ /* 0x000fe20000010000 */
[C---:B------:R-:W-:Y:S01]  /*10ee0*/  HMMA.16816.F32.BF16 R12, R24.reuse, R34, R12 ;  /* 0x00000022180c723c */ /* 0x040fe2000004180c */
[----:B------:R-:W2:Y:S01]  /*10ef0*/  MUFU.EX2 R170, R170 ;  /* 0x000000aa00aa7308 */ /* 0x000ea20000000800 */
[----:B------:R-:W-:Y:S02]  /*10f00*/  LDSM.16.MT88.4 R32, [R223+0x6400] ;  /* 0x00640000df20783b */ /* 0x000fe40000004200 */
[----:B------:R-:W-:Y:S04]  /*10f10*/  FADD.FTZ R185, R180, R185 ;  /* 0x000000b9b4b97221 */ /* 0x000fe80000010000 */
[C---:B------:R-:W-:Y:S03]  /*10f20*/  HMMA.16816.F32.BF16 R16, R24.reuse, R28, R16 ;  /* 0x0000001c1810723c */ /* 0x040fe60000041810 */
[----:B------:R-:W-:Y:S01]  /*10f30*/  MUFU.EX2 R166, R166 ;  /* 0x000000a600a67308 */ /* 0x000fe20000000800 */
[----:B------:R-:W-:Y:S04]  /*10f40*/  FADD.FTZ R182, R182, R185 ;  /* 0x000000b9b6b67221 */ /* 0x000fe80000010000 */
[----:B------:R-:W-:Y:S01]  /*10f50*/  HMMA.16816.F32.BF16 R20, R24, R30, R20 ;  /* 0x0000001e1814723c */ /* 0x000fe20000041814 */
[----:B------:R-:W3:Y:S03]  /*10f60*/  LDSM.16.MT88.4 R28, [R224+0x6400] ;  /* 0x00640000e01c783b */ /* 0x000ee60000004200 */
[----:B------:R-:W-:Y:S01]  /*10f70*/  FADD.FTZ R182, R175, R182 ;  /* 0x000000b6afb67221 */ /* 0x000fe20000010000 */
[----:B------:R-:W5:Y:S02]  /*10f80*/  MUFU.EX2 R167, R167 ;  /* 0x000000a700a77308 */ /* 0x000f640000000800 */
[----:B-1----:R-:W-:Y:S01]  /*10f90*/  F2FP.BF16.PACK_AB R24, R168, R177 ;  /* 0x000000b1a818723e */ /* 0x002fe200000010ff */
[----:B------:R-:W-:Y:S01]  /*10fa0*/  FADD.FTZ R173, R173, R182 ;  /* 0x000000b6adad7221 */ /* 0x000fe20000010000 */
[----:B--2---:R-:W-:Y:S03]  /*10fb0*/  F2FP.BF16.PACK_AB R25, R170, R171 ;  /* 0x000000abaa19723e */ /* 0x004fe600000010ff */
[----:B------:R-:W-:Y:S03]  /*10fc0*/  FADD.FTZ R174, R174, R173 ;  /* 0x000000adaeae7221 */ /* 0x000fe60000010000 */
[----:B------:R-:W-:Y:S01]  /*10fd0*/  MUFU.EX2 R169, R169 ;  /* 0x000000a900a97308 */ /* 0x000fe20000000800 */
[----:B------:R-:W-:Y:S04]  /*10fe0*/  FADD.FTZ R171, R171, R174 ;  /* 0x000000aeabab7221 */ /* 0x000fe80000010000 */
[----:B------:R-:W-:Y:S05]  /*10ff0*/  FADD.FTZ R170, R170, R171 ;  /* 0x000000abaaaa7221 */ /* 0x000fea0000010000 */
[----:B------:R-:W1:Y:S01]  /*11000*/  MUFU.EX2 R162, R162 ;  /* 0x000000a200a27308 */ /* 0x000e620000000800 */
[----:B-----5:R-:W-:Y:S09]  /*11010*/  F2FP.BF16.PACK_AB R26, R167, R166 ;  /* 0x000000a6a71a723e */ /* 0x020ff200000010ff */
[----:B------:R-:W-:Y:S10]  /*11020*/  MUFU.EX2 R164, R164 ;  /* 0x000000a400a47308 */ /* 0x000ff40000000800 */
[----:B------:R-:W2:Y:S01]  /*11030*/  MUFU.EX2 R161, R161 ;  /* 0x000000a100a17308 */ /* 0x000ea20000000800 */
[C---:B-1----:R-:W-:Y:S01]  /*11040*/  F2FP.BF16.PACK_AB R27, R162.reuse, R169 ;  /* 0x000000a9a21b723e */ /* 0x042fe200000010ff */
[----:B------:R-:W-:Y:S04]  /*11050*/  FADD.FTZ R169, R169, R170 ;  /* 0x000000aaa9a97221 */ /* 0x000fe80000010000 */
[----:B------:R-:W-:Y:S04]  /*11060*/  FADD.FTZ R162, R162, R169 ;  /* 0x000000a9a2a27221 */ /* 0x000fe80000010000 */
[----:B------:R-:W-:Y:S01]  /*11070*/  MUFU.EX2 R165, R165 ;  /* 0x000000a500a57308 */ /* 0x000fe20000000800 */
[C---:B------:R-:W-:Y:S08]  /*11080*/  HMMA.16816.F32.BF16 R8, R24.reuse, R36, R8 ;  /* 0x000000241808723c */ /* 0x040ff00000041808 */
[C---:B------:R-:W-:Y:S01]  /*11090*/  HMMA.16816.F32.BF16 R12, R24.reuse, R38, R12 ;  /* 0x00000026180c723c */ /* 0x040fe2000004180c */
[----:B------:R-:W1:Y:S01]  /*110a0*/  MUFU.EX2 R158, R158 ;  /* 0x0000009e009e7308 */ /* 0x000e620000000800 */
[----:B------:R-:W5:Y:S06]  /*110b0*/  LDSM.16.MT88.4 R36, [R224+0x6800] ;  /* 0x00680000e024783b */ /* 0x000f6c0000004200 */
[C---:B----4-:R-:W-:Y:S03]  /*110c0*/  HMMA.16816.F32.BF16 R16, R24.reuse, R40, R16 ;  /* 0x000000281810723c */ /* 0x050fe60000041810 */
[----:B------:R-:W-:Y:S05]  /*110d0*/  MUFU.EX2 R159, R159 ;  /* 0x0000009f009f7308 */ /* 0x000fea0000000800 */
[----:B------:R-:W-:Y:S01]  /*110e0*/  HMMA.16816.F32.BF16 R20, R24, R42, R20 ;  /* 0x0000002a1814723c */ /* 0x000fe20000041814 */
[----:B------:R-:W-:Y:S04]  /*110f0*/  LDSM.16.MT88.4 R40, [R223+0x6c00] ;  /* 0x006c0000df28783b */ /* 0x000fe80000004200 */
[----:B------:R-:W4:Y:S02]  /*11100*/  MUFU.EX2 R160, R160 ;  /* 0x000000a000a07308 */ /* 0x000f240000000800 */
[----:B--2---:R-:W-:Y:S02]  /*11110*/  F2FP.BF16.PACK_AB R24, R161, R164 ;  /* 0x000000a4a118723e */ /* 0x004fe400000010ff */
[C---:B-1----:R-:W-:Y:S03]  /*11120*/  F2FP.BF16.PACK_AB R25, R158.reuse, R165 ;  /* 0x000000a59e19723e */ /* 0x042fe600000010ff */
[----:B------:R-:W-:Y:S03]  /*11130*/  FADD.FTZ R165, R165, R162 ;  /* 0x000000a2a5a57221 */ /* 0x000fe60000010000 */
[----:B------:R-:W-:Y:S01]  /*11140*/  MUFU.EX2 R163, R163 ;  /* 0x000000a300a37308 */ /* 0x000fe20000000800 */
[----:B------:R-:W-:Y:S09]  /*11150*/  FADD.FTZ R158, R158, R165 ;  /* 0x000000a59e9e7221 */ /* 0x000ff20000010000 */
[----:B------:R-:W1:Y:S01]  /*11160*/  MUFU.EX2 R154, R154 ;  /* 0x0000009a009a7308 */ /* 0x000e620000000800 */
[----:B----4-:R-:W-:Y:S09]  /*11170*/  F2FP.BF16.PACK_AB R26, R160, R159 ;  /* 0x0000009fa01a723e */ /* 0x010ff200000010ff */
[----:B------:R-:W-:Y:S10]  /*11180*/  MUFU.EX2 R156, R156 ;  /* 0x0000009c009c7308 */ /* 0x000ff40000000800 */
[----:B------:R-:W2:Y:S01]  /*11190*/  MUFU.EX2 R153, R153 ;  /* 0x0000009900997308 */ /* 0x000ea20000000800 */
[C---:B-1----:R-:W-:Y:S01]  /*111a0*/  F2FP.BF16.PACK_AB R27, R154.reuse, R163 ;  /* 0x000000a39a1b723e */ /* 0x042fe200000010ff */
[----:B------:R-:W-:Y:S04]  /*111b0*/  FADD.FTZ R163, R163, R158 ;  /* 0x0000009ea3a37221 */ /* 0x000fe80000010000 */
[----:B------:R-:W-:Y:S04]  /*111c0*/  FADD.FTZ R154, R154, R163 ;  /* 0x000000a39a9a7221 */ /* 0x000fe80000010000 */
        /* <DEDUP_REMOVED lines=10> */
[----:B--2---:R-:W-:Y:S02]  /*11270*/  F2FP.BF16.PACK_AB R24, R153, R156 ;  /* 0x0000009c9918723e */ /* 0x004fe400000010ff */
[C---:B-1----:R-:W-:Y:S03]  /*11280*/  F2FP.BF16.PACK_AB R25, R150.reuse, R157 ;  /* 0x0000009d9619723e */ /* 0x042fe600000010ff */
[----:B------:R-:W-:Y:S03]  /*11290*/  FADD.FTZ R157, R157, R154 ;  /* 0x0000009a9d9d7221 */ /* 0x000fe60000010000 */
[----:B------:R-:W-:Y:S01]  /*112a0*/  MUFU.EX2 R155, R155 ;  /* 0x0000009b009b7308 */ /* 0x000fe20000000800 */
[----:B------:R-:W-:Y:S09]  /*112b0*/  FADD.FTZ R150, R150, R157 ;  /* 0x0000009d96967221 */ /* 0x000ff20000010000 */
[----:B------:R-:W1:Y:S01]  /*112c0*/  MUFU.EX2 R54, R54 ;  /* 0x0000003600367308 */ /* 0x000e620000000800 */
[----:B---3--:R-:W-:Y:S09]  /*112d0*/  F2FP.BF16.PACK_AB R26, R57, R152 ;  /* 0x00000098391a723e */ /* 0x008ff200000010ff */
[----:B------:R-:W-:Y:S10]  /*112e0*/  MUFU.EX2 R56, R56 ;  /* 0x0000003800387308 */ /* 0x000ff40000000800 */
[----:B------:R-:W2:Y:S01]  /*112f0*/  MUFU.EX2 R51, R51 ;  /* 0x0000003300337308 */ /* 0x000ea20000000800 */
[C---:B-1----:R-:W-:Y:S01]  /*11300*/  F2FP.BF16.PACK_AB R27, R54.reuse, R155 ;  /* 0x0000009b361b723e */ /* 0x042fe200000010ff */
[----:B------:R-:W-:Y:S04]  /*11310*/  FADD.FTZ R155, R155, R150 ;  /* 0x000000969b9b7221 */ /* 0x000fe80000010000 */
[----:B------:R-:W-:Y:S04]  /*11320*/  FADD.FTZ R100, R54, R155 ;  /* 0x0000009b36647221 */ /* 0x000fe80000010000 */
[----:B------:R-:W-:Y:S01]  /*11330*/  MUFU.EX2 R55, R55 ;  /* 0x0000003700377308 */ /* 0x000fe20000000800 */
[C---:B-----5:R-:W-:Y:S08]  /*11340*/  HMMA.16816.F32.BF16 R8, R24.reuse, R36, R8 ;  /* 0x000000241808723c */ /* 0x060ff00000041808 */
[C---:B------:R-:W-:Y:S01]  /*11350*/  HMMA.16816.F32.BF16 R12, R24.reuse, R38, R12 ;  /* 0x00000026180c723c */ /* 0x040fe2000004180c */
[----:B------:R-:W1:Y:S01]  /*11360*/  MUFU.EX2 R48, R48 ;  /* 0x0000003000307308 */ /* 0x000e620000000800 */
[----:B------:R-:W-:Y:S06]  /*11370*/  LDSM.16.MT88.4 R36, [R224+0x7400] ;  /* 0x00740000e024783b */ /* 0x000fec0000004200 */
[C---:B------:R-:W-:Y:S03]  /*11380*/  HMMA.16816.F32.BF16 R16, R24.reuse, R28, R16 ;  /* 0x0000001c1810723c */ /* 0x040fe60000041810 */
[----:B------:R-:W-:Y:S05]  /*11390*/  MUFU.EX2 R49, R49 ;  /* 0x0000003100317308 */ /* 0x000fea0000000800 */
[----:B------:R-:W-:Y:S01]  /*113a0*/  HMMA.16816.F32.BF16 R20, R24, R30, R20 ;  /* 0x0000001e1814723c */ /* 0x000fe20000041814 */
[----:B------:R-:W3:Y:S04]  /*113b0*/  LDSM.16.MT88.4 R28, [R224+0x7000] ;  /* 0x00700000e01c783b */ /* 0x000ee80000004200 */
[----:B------:R-:W5:Y:S02]  /*113c0*/  MUFU.EX2 R52, R52 ;  /* 0x0000003400347308 */ /* 0x000f640000000800 */
[----:B--2---:R-:W-:Y:S02]  /*113d0*/  F2FP.BF16.PACK_AB R24, R51, R56 ;  /* 0x000000383318723e */ /* 0x004fe400000010ff */
[----:B-1----:R-:W-:Y:S03]  /*113e0*/  F2FP.BF16.PACK_AB R25, R48, R55 ;  /* 0x000000373019723e */ /* 0x002fe600000010ff */
[----:B------:R-:W-:Y:S03]  /*113f0*/  FADD.FTZ R55, R55, R100 ;  /* 0x0000006437377221 */ /* 0x000fe60000010000 */
[----:B------:R-:W-:Y:S10]  /*11400*/  MUFU.EX2 R53, R53 ;  /* 0x0000003500357308 */ /* 0x000ff40000000800 */
[----:B------:R-:W1:Y:S01]  /*11410*/  MUFU.EX2 R46, R46 ;  /* 0x0000002e002e7308 */ /* 0x000e620000000800 */
[----:B-----5:R-:W-:Y:S09]  /*11420*/  F2FP.BF16.PACK_AB R26, R52, R49 ;  /* 0x00000031341a723e */ /* 0x020ff200000010ff */
[----:B------:R-:W-:Y:S10]  /*11430*/  MUFU.EX2 R45, R45 ;  /* 0x0000002d002d7308 */ /* 0x000ff40000000800 */
[----:B------:R-:W2:Y:S01]  /*11440*/  MUFU.EX2 R6, R6 ;  /* 0x0000000600067308 */ /* 0x000ea20000000800 */
[----:B-1----:R-:W-:Y:S09]  /*11450*/  F2FP.BF16.PACK_AB R27, R46, R53 ;  /* 0x000000352e1b723e */ /* 0x002ff200000010ff */
[----:B------:R-:W-:Y:S01]  /*11460*/  MUFU.EX2 R44, R44 ;  /* 0x0000002c002c7308 */ /* 0x000fe20000000800 */
[C---:B----4-:R-:W-:Y:S08]  /*11470*/  HMMA.16816.F32.BF16 R8, R24.reuse, R32, R8 ;  /* 0x000000201808723c */ /* 0x050ff00000041808 */
[C---:B------:R-:W-:Y:S01]  /*11480*/  HMMA.16816.F32.BF16 R12, R24.reuse, R34, R12 ;  /* 0x00000022180c723c */ /* 0x040fe2000004180c */
[----:B------:R-:W1:Y:S01]  /*11490*/  MUFU.EX2 R7, R7 ;  /* 0x0000000700077308 */ /* 0x000e620000000800 */
[----:B------:R-:W4:Y:S06]  /*114a0*/  LDSM.16.MT88.4 R32, [R223+0x7000] ;  /* 0x00700000df20783b */ /* 0x000f2c0000004200 */
[C---:B------:R-:W-:Y:S03]  /*114b0*/  HMMA.16816.F32.BF16 R16, R24.reuse, R40, R16 ;  /* 0x000000281810723c */ /* 0x040fe60000041810 */
[----:B------:R-:W-:Y:S04]  /*114c0*/  MUFU.EX2 R47, R47 ;  /* 0x0000002f002f7308 */ /* 0x000fe80000000800 */
[--C-:B------:R-:W-:Y:S01]  /*114d0*/  FFMA.FTZ R40, R108, c[0x0][0x23c], -R151.reuse ;  /* 0x00008f006c287a23 */ /* 0x100fe20000010897 */
[----:B------:R-:W-:Y:S04]  /*114e0*/  HMMA.16816.F32.BF16 R20, R24, R42, R20 ;  /* 0x0000002a1814723c */ /* 0x000fe80000041814 */
[----:B------:R-:W-:Y:S01]  /*114f0*/  FFMA.FTZ R41, R109, c[0x0][0x23c], -R151 ;  /* 0x00008f006d297a23 */ /* 0x000fe20000010897 */
[----:B------:R-:W5:Y:S02]  /*11500*/  MUFU.EX2 R50, R50 ;  /* 0x0000003200327308 */ /* 0x000f640000000800 */
[----:B--2---:R-:W-:Y:S01]  /*11510*/  F2FP.BF16.PACK_AB R24, R6, R45 ;  /* 0x0000002d0618723e */ /* 0x004fe200000010ff */
[----:B------:R-:W-:Y:S01]  /*11520*/  FADD.FTZ R42, R200, R203 ;  /* 0x000000cbc82a7221 */ /* 0x000fe20000010000 */
[----:B-1----:R-:W-:Y:S03]  /*11530*/  F2FP.BF16.PACK_AB R25, R7, R44 ;  /* 0x0000002c0719723e */ /* 0x002fe600000010ff */
[----:B------:R-:W-:Y:S02]  /*11540*/  FADD.FTZ R42, R197, R42 ;  /* 0x0000002ac52a7221 */ /* 0x000fe40000010000 */
[----:B------:R-:W-:Y:S01]  /*11550*/  FFMA.FTZ R43, R111, c[0x0][0x23c], -R5 ;  /* 0x00008f006f2b7a23 */ /* 0x000fe20000010805 */
[----:B------:R-:W-:Y:S10]  /*11560*/  MUFU.EX2 R58, R58 ;  /* 0x0000003a003a7308 */ /* 0x000ff40000000800 */
[----:B------:R-:W1:Y:S01]  /*11570*/  MUFU.EX2 R59, R59 ;  /* 0x0000003b003b7308 */ /* 0x000e620000000800 */
[----:B-----5:R-:W-:Y:S09]  /*11580*/  F2FP.BF16.PACK_AB R26, R50, R47 ;  /* 0x0000002f321a723e */ /* 0x020ff200000010ff */
[----:B------:R-:W-:Y:S10]  /*11590*/  MUFU.EX2 R60, R60 ;  /* 0x0000003c003c7308 */ /* 0x000ff40000000800 */
[----:B------:R-:W2:Y:S01]  /*115a0*/  MUFU.EX2 R61, R61 ;  /* 0x0000003d003d7308 */ /* 0x000ea20000000800 */
[----:B-1----:R-:W-:Y:S09]  /*115b0*/  F2FP.BF16.PACK_AB R27, R59, R58 ;  /* 0x0000003a3b1b723e */ /* 0x002ff200000010ff */
[----:B------:R-:W-:Y:S01]  /*115c0*/  MUFU.EX2 R62, R62 ;  /* 0x0000003e003e7308 */ /* 0x000fe20000000800 */
[C---:B---3--:R-:W-:Y:S07]  /*115d0*/  HMMA.16816.F32.BF16 R8, R24.reuse, R28, R8 ;  /* 0x0000001c1808723c */ /* 0x048fee0000041808 */
[----:B------:R-:W-:Y:S01]  /*115e0*/  FADD.FTZ R29, R195, R42 ;  /* 0x0000002ac31d7221 */ /* 0x000fe20000010000 */
[C---:B------:R-:W-:Y:S01]  /*115f0*/  HMMA.16816.F32.BF16 R12, R24.reuse, R30, R12 ;  /* 0x0000001e180c723c */ /* 0x040fe2000004180c */
[----:B------:R-:W1:Y:S03]  /*11600*/  MUFU.EX2 R63, R63 ;  /* 0x0000003f003f7308 */ /* 0x000e660000000800 */
[----:B------:R-:W-:Y:S02]  /*11610*/  FADD.FTZ R29, R196, R29 ;  /* 0x0000001dc41d7221 */ /* 0x000fe40000010000 */
[----:B------:R-:W-:Y:S02]  /*11620*/  FFMA.FTZ R42, R110, c[0x0][0x23c], -R5 ;  /* 0x00008f006e2a7a23 */ /* 0x000fe40000010805 */
[----:B------:R-:W-:Y:S01]  /*11630*/  FADD.FTZ R92, R194, R29 ;  /* 0x0000001dc25c7221 */ /* 0x000fe20000010000 */
[C---:B----4-:R-:W-:Y:S01]  /*11640*/  HMMA.16816.F32.BF16 R16, R24.reuse, R32, R16 ;  /* 0x000000201810723c */ /* 0x050fe20000041810 */
[----:B------:R-:W3:Y:S01]  /*11650*/  LDSM.16.MT88.4 R28, [R223+0x7400] ;  /* 0x00740000df1c783b */ /* 0x000ee20000004200 */
[----:B------:R-:W-:Y:S01]  /*11660*/  MUFU.EX2 R64, R64 ;  /* 0x0000004000407308 */ /* 0x000fe20000000800 */
[----:B------:R-:W-:Y:S04]  /*11670*/  FADD.FTZ R92, R189, R92 ;  /* 0x0000005cbd5c7221 */ /* 0x000fe80000010000 */
[----:B------:R-:W-:Y:S01]  /*11680*/  FADD.FTZ R187, R187, R92 ;  /* 0x0000005cbbbb7221 */ /* 0x000fe20000010000 */
[----:B------:R-:W-:Y:S01]  /*11690*/  HMMA.16816.F32.BF16 R20, R24, R34, R20 ;  /* 0x000000221814723c */ /* 0x000fe20000041814 */
[----:B------:R-:W4:Y:S03]  /*116a0*/  LDSM.16.MT88.4 R32, [R224+0x7800] ;  /* 0x00780000e020783b */ /* 0x000f260000004200 */
[----:B------:R-:W5:Y:S01]  /*116b0*/  MUFU.EX2 R65, R65 ;  /* 0x0000004100417308 */ /* 0x000f620000000800 */
[----:B------:R-:W-:Y:S02]  /*116c0*/  FFMA.FTZ R92, R113, c[0x0][0x23c], -R151 ;  /* 0x00008f00715c7a23 */ /* 0x000fe40000010897 */
        /* <DEDUP_REMOVED lines=9> */
[----:B-----5:R-:W-:Y:S03]  /*11760*/  F2FP.BF16.PACK_AB R26, R65, R64 ;  /* 0x00000040411a723e */ /* 0x020fe600000010ff */
        /* <DEDUP_REMOVED lines=15> */
[----:B------:R-:W5:Y:S06]  /*11860*/  LDSM.16.MT88.4 R36, [R223+0x7800] ;  /* 0x00780000df24783b */ /* 0x000f6c0000004200 */
        /* <DEDUP_REMOVED lines=27> */
[----:B-1----:R-:W-:Y:S01]  /*11a20*/  F2FP.BF16.PACK_AB R25, R81, R78 ;  /* 0x0000004e5119723e */ /* 0x002fe200000010ff */
[----:B------:R-:W1:Y:S02]  /*11a30*/  LDSM.16.MT88.4 R36, [R224+0x8000] ;  /* 0x00800000e024783b */ /* 0x000e640000004200 */
[----:B------:R-:W-:Y:S03]  /*11a40*/  FADD.FTZ R153, R153, R156 ;  /* 0x0000009c99997221 */ /* 0x000fe60000010000 */
[----:B------:R-:W-:Y:S01]  /*11a50*/  MUFU.EX2 R82, R82 ;  /* 0x0000005200527308 */ /* 0x000fe20000000800 */
[----:B------:R-:W-:Y:S04]  /*11a60*/  FADD.FTZ R152, R152, R153 ;  /* 0x0000009998987221 */ /* 0x000fe80000010000 */
[----:B------:R-:W-:Y:S04]  /*11a70*/  FADD.FTZ R57, R57, R152 ;  /* 0x0000009839397221 */ /* 0x000fe80000010000 */
[----:B------:R-:W-:Y:S01]  /*11a80*/  FADD.FTZ R56, R56, R57 ;  /* 0x0000003938387221 */ /* 0x000fe20000010000 */
[----:B------:R-:W2:Y:S03]  /*11a90*/  MUFU.EX2 R83, R83 ;  /* 0x0000005300537308 */ /* 0x000ea60000000800 */
[----:B------:R-:W-:Y:S01]  /*11aa0*/  FADD.FTZ R56, R51, R56 ;  /* 0x0000003833387221 */ /* 0x000fe20000010000 */
[----:B-----5:R-:W-:Y:S06]  /*11ab0*/  F2FP.BF16.PACK_AB R26, R80, R79 ;  /* 0x0000004f501a723e */ /* 0x020fec00000010ff */
[----:B------:R-:W-:Y:S10]  /*11ac0*/  MUFU.EX2 R84, R84 ;  /* 0x0000005400547308 */ /* 0x000ff40000000800 */
[----:B------:R-:W5:Y:S01]  /*11ad0*/  MUFU.EX2 R85, R85 ;  /* 0x0000005500557308 */ /* 0x000f620000000800 */
[----:B--2---:R-:W-:Y:S09]  /*11ae0*/  F2FP.BF16.PACK_AB R27, R83, R82 ;  /* 0x00000052531b723e */ /* 0x004ff200000010ff */
[----:B------:R-:W-:Y:S01]  /*11af0*/  MUFU.EX2 R87, R87 ;  /* 0x0000005700577308 */ /* 0x000fe20000000800 */
[C---:B---3--:R-:W-:Y:S08]  /*11b00*/  HMMA.16816.F32.BF16 R8, R24.reuse, R28, R8 ;  /* 0x0000001c1808723c */ /* 0x048ff00000041808 */
[C---:B------:R-:W-:Y:S01]  /*11b10*/  HMMA.16816.F32.BF16 R12, R24.reuse, R30, R12 ;  /* 0x0000001e180c723c */ /* 0x040fe2000004180c */
[----:B------:R-:W2:Y:S01]  /*11b20*/  MUFU.EX2 R86, R86 ;  /* 0x0000005600567308 */ /* 0x000ea20000000800 */
[----:B------:R-:W3:Y:S06]  /*11b30*/  LDSM.16.MT88.4 R28, [R223+0x8000] ;  /* 0x00800000df1c783b */ /* 0x000eec0000004200 */
[C---:B----4-:R-:W-:Y:S03]  /*11b40*/  HMMA.16816.F32.BF16 R16, R24.reuse, R32, R16 ;  /* 0x000000201810723c */ /* 0x050fe60000041810 */
[----:B------:R-:W-:Y:S04]  /*11b50*/  MUFU.EX2 R89, R89 ;  /* 0x0000005900597308 */ /* 0x000fe80000000800 */
[----:B------:R-:W-:Y:S01]  /*11b60*/  FADD.FTZ R32, R48, R55 ;  /* 0x0000003730207221 */ /* 0x000fe20000010000 */
[----:B------:R-:W-:Y:S04]  /*11b70*/  HMMA.16816.F32.BF16 R20, R24, R34, R20 ;  /* 0x000000221814723c */ /* 0x000fe80000041814 */
[----:B------:R-:W-:Y:S01]  /*11b80*/  FADD.FTZ R33, R49, R56 ;  /* 0x0000003831217221 */ /* 0x000fe20000010000 */
[----:B------:R-:W4:Y:S01]  /*11b90*/  MUFU.EX2 R88, R88 ;  /* 0x0000005800587308 */ /* 0x000f220000000800 */
[----:B------:R-:W-:Y:S01]  /*11ba0*/  FADD.FTZ R53, R53, R32 ;  /* 0x0000002035357221 */ /* 0x000fe20000010000 */
[----:B-----5:R-:W-:Y:S01]  /*11bb0*/  F2FP.BF16.PACK_AB R24, R85, R84 ;  /* 0x000000545518723e */ /* 0x020fe200000010ff */
[----:B------:R-:W-:Y:S01]  /*11bc0*/  FADD.FTZ R52, R52, R33 ;  /* 0x0000002134347221 */ /* 0x000fe20000010000 */
[----:B--2---:R-:W-:Y:S01]  /*11bd0*/  F2FP.BF16.PACK_AB R25, R86, R87 ;  /* 0x000000575619723e */ /* 0x004fe200000010ff */
[----:B------:R-:W2:Y:S02]  /*11be0*/  LDSM.16.MT88.4 R32, [R224+0x8400] ;  /* 0x00840000e020783b */ /* 0x000ea40000004200 */
[----:B------:R-:W-:Y:S02]  /*11bf0*/  FADD.FTZ R45, R45, R52 ;  /* 0x000000342d2d7221 */ /* 0x000fe40000010000 */
[----:B------:R-:W-:Y:S01]  /*11c00*/  FFMA.FTZ R49, R123, c[0x0][0x23c], -R5 ;  /* 0x00008f007b317a23 */ /* 0x000fe20000010805 */
[----:B------:R-:W-:Y:S01]  /*11c10*/  MUFU.EX2 R90, R90 ;  /* 0x0000005a005a7308 */ /* 0x000fe20000000800 */
[----:B------:R-:W-:Y:S02]  /*11c20*/  FADD.FTZ R53, R46, R53 ;  /* 0x000000352e357221 */ /* 0x000fe40000010000 */
[----:B------:R-:W-:Y:S02]  /*11c30*/  FFMA.FTZ R46, R128, c[0x0][0x23c], -R151 ;  /* 0x00008f00802e7a23 */ /* 0x000fe40000010897 */
[----:B------:R-:W-:Y:S02]  /*11c40*/  FADD.FTZ R44, R44, R53 ;  /* 0x000000352c2c7221 */ /* 0x000fe40000010000 */
[----:B------:R-:W-:Y:S02]  /*11c50*/  FFMA.FTZ R151, R129, c[0x0][0x23c], -R151 ;  /* 0x00008f0081977a23 */ /* 0x000fe40000010897 */
[----:B------:R-:W-:Y:S01]  /*11c60*/  FADD.FTZ R7, R7, R44 ;  /* 0x0000002c07077221 */ /* 0x000fe20000010000 */
[----:B------:R-:W5:Y:S01]  /*11c70*/  MUFU.EX2 R3, R107 ;  /* 0x0000006b00037308 */ /* 0x000f620000000800 */
[----:B------:R-:W-:Y:S02]  /*11c80*/  FFMA.FTZ R44, R126, c[0x0][0x23c], -R5 ;  /* 0x00008f007e2c7a23 */ /* 0x000fe40000010805 */
[----:B------:R-:W-:Y:S01]  /*11c90*/  FADD.FTZ R58, R58, R7 ;  /* 0x000000073a3a7221 */ /* 0x000fe20000010000 */
[----:B----4-:R-:W-:Y:S03]  /*11ca0*/  F2FP.BF16.PACK_AB R26, R88, R89 ;  /* 0x00000059581a723e */ /* 0x010fe600000010ff */
[----:B------:R-:W-:Y:S03]  /*11cb0*/  FADD.FTZ R59, R59, R58 ;  /* 0x0000003a3b3b7221 */ /* 0x000fe60000010000 */
[----:B------:R-:W-:Y:S01]  /*11cc0*/  MUFU.EX2 R40, R40 ;  /* 0x0000002800287308 */ /* 0x000fe20000000800 */
[----:B------:R-:W-:Y:S04]  /*11cd0*/  FADD.FTZ R62, R62, R59 ;  /* 0x0000003b3e3e7221 */ /* 0x000fe80000010000 */
[----:B------:R-:W-:Y:S04]  /*11ce0*/  FADD.FTZ R62, R63, R62 ;  /* 0x0000003e3f3e7221 */ /* 0x000fe80000010000 */
[----:B------:R-:W-:Y:S01]  /*11cf0*/  FADD.FTZ R67, R67, R62 ;  /* 0x0000003e43437221 */ /* 0x000fe20000010000 */
[----:B------:R-:W4:Y:S03]  /*11d00*/  MUFU.EX2 R41, R41 ;  /* 0x0000002900297308 */ /* 0x000f260000000800 */
[----:B------:R-:W-:Y:S01]  /*11d10*/  FADD.FTZ R67, R66, R67 ;  /* 0x0000004342437221 */ /* 0x000fe20000010000 */
[----:B-----5:R-:W-:Y:S06]  /*11d20*/  F2FP.BF16.PACK_AB R27, R3, R90 ;  /* 0x0000005a031b723e */ /* 0x020fec00000010ff */
[----:B------:R-:W-:Y:S01]  /*11d30*/  MUFU.EX2 R42, R42 ;  /* 0x0000002a002a7308 */ /* 0x000fe20000000800 */
[C---:B-1----:R-:W-:Y:S07]  /*11d40*/  HMMA.16816.F32.BF16 R8, R24.reuse, R36, R8 ;  /* 0x000000241808723c */ /* 0x042fee0000041808 */
[----:B------:R-:W-:Y:S01]  /*11d50*/  FADD.FTZ R36, R6, R45 ;  /* 0x0000002d06247221 */ /* 0x000fe20000010000 */
[C---:B------:R-:W-:Y:S01]  /*11d60*/  HMMA.16816.F32.BF16 R12, R24.reuse, R38, R12 ;  /* 0x00000026180c723c */ /* 0x040fe2000004180c */
[----:B------:R-:W1:Y:S03]  /*11d70*/  MUFU.EX2 R43, R43 ;  /* 0x0000002b002b7308 */ /* 0x000e660000000800 */
[----:B------:R-:W-:Y:S02]  /*11d80*/  FADD.FTZ R47, R47, R36 ;  /* 0x000000242f2f7221 */ /* 0x000fe40000010000 */
[----:B------:R-:W5:Y:S01]  /*11d90*/  LDSM.16.MT88.4 R36, [R223+0x8400] ;  /* 0x00840000df24783b */ /* 0x000f620000004200 */
[----:B------:R-:W-:Y:S01]  /*11da0*/  FFMA.FTZ R45, R127, c[0x0][0x23c], -R5 ;  /* 0x00008f007f2d7a23 */ /* 0x000fe20000010805 */
[C---:B---3--:R-:W-:Y:S03]  /*11db0*/  HMMA.16816.F32.BF16 R16, R24.reuse, R28, R16 ;  /* 0x0000001c1810723c */ /* 0x048fe60000041810 */
[----:B------:R-:W-:Y:S01]  /*11dc0*/  MUFU.EX2 R91, R91 ;  /* 0x0000005b005b7308 */ /* 0x000fe20000000800 */
[----:B------:R-:W-:Y:S04]  /*11dd0*/  FADD.FTZ R47, R50, R47 ;  /* 0x0000002f322f7221 */ /* 0x000fe80000010000 */
[----:B------:R-:W-:Y:S01]  /*11de0*/  HMMA.16816.F32.BF16 R20, R24, R30, R20 ;  /* 0x0000001e1814723c */ /* 0x000fe20000041814 */
[----:B------:R-:W3:Y:S03]  /*11df0*/  LDSM.16.MT88.4 R28, [R224+0x8800] ;  /* 0x00880000e01c783b */ /* 0x000ee60000004200 */
[----:B------:R-:W-:Y:S01]  /*11e00*/  FADD.FTZ R60, R60, R47 ;  /* 0x0000002f3c3c7221 */ /* 0x000fe20000010000 */
[----:B------:R-:W2:Y:S02]  /*11e10*/  MUFU.EX2 R92, R92 ;  /* 0x0000005c005c7308 */ /* 0x000ea40000000800 */
[----:B----4-:R-:W-:Y:S01]  /*11e20*/  F2FP.BF16.PACK_AB R24, R41, R40 ;  /* 0x000000282918723e */ /* 0x010fe200000010ff */
        /* <DEDUP_REMOVED lines=9> */
[----:B--2---:R-:W-:Y:S03]  /*11ec0*/  F2FP.BF16.PACK_AB R26, R92, R91 ;  /* 0x0000005b5c1a723e */ /* 0x004fe600000010ff */
        /* <DEDUP_REMOVED lines=14> */
[----:B------:R-:W1:Y:S03]  /*11fb0*/  MUFU.EX2 R98, R98 ;  /* 0x0000006200627308 */ /* 0x000e660000000800 */
[----:B------:R-:W-:Y:S02]  /*11fc0*/  FADD.FTZ R32, R71, R32 ;  /* 0x0000002047207221 */ /* 0x000fe40000010000 */
[----:B------:R-:W-:Y:S02]  /*11fd0*/  FADD.FTZ R89, R89, R84 ;  /* 0x0000005459597221 */ /* 0x000fe40000010000 */
[----:B------:R-:W-:Y:S01]  /*11fe0*/  FADD.FTZ R47, R75, R32 ;  /* 0x000000204b2f7221 */ /* 0x000fe20000010000 */
[C---:B-----5:R-:W-:Y:S01]  /*11ff0*/  HMMA.16816.F32.BF16 R16, R24.reuse, R36, R16 ;  /* 0x000000241810723c */ /* 0x060fe20000041810 */
[----:B------:R-:W4:Y:S01]  /*12000*/  LDSM.16.MT88.4 R32, [R223+0x8800] ;  /* 0x00880000df20783b */ /* 0x000f220000004200 */
[----:B------:R-:W-:Y:S01]  /*12010*/  MUFU.EX2 R99, R99 ;  /* 0x0000006300637308 */ /* 0x000fe20000000800 */
[----:B------:R-:W-:Y:S02]  /*12020*/  FADD.FTZ R47, R74, R47 ;  /* 0x0000002f4a2f7221 */ /* 0x000fe40000010000 */
[----:B------:R-:W-:Y:S02]  /*12030*/  FADD.FTZ R89, R88, R89 ;  /* 0x0000005958597221 */ /* 0x000fe40000010000 */
[--C-:B------:R-:W-:Y:S01]  /*12040*/  FFMA.FTZ R36, R130, c[0x0][0x23c], -R5.reuse ;  /* 0x00008f0082247a23 */ /* 0x100fe20000010805 */
[----:B------:R-:W-:Y:S04]  /*12050*/  HMMA.16816.F32.BF16 R20, R24, R38, R20 ;  /* 0x000000261814723c */ /* 0x000fe80000041814 */
[----:B------:R-:W5:Y:S01]  /*12060*/  MUFU.EX2 R54, R121 ;  /* 0x0000007900367308 */ /* 0x000f620000000800 */
[----:B------:R-:W-:Y:S02]  /*12070*/  FFMA.FTZ R5, R131, c[0x0][0x23c], -R5 ;  /* 0x00008f0083057a23 */ /* 0x000fe40000010805 */
[----:B--2---:R-:W-:Y:S01]  /*12080*/  F2FP.BF16.PACK_AB R24, R96, R95 ;  /* 0x0000005f6018723e */ /* 0x004fe200000010ff */
[----:B------:R-:W-:Y:S01]  /*12090*/  FADD.FTZ R78, R78, R47 ;  /* 0x0000002f4e4e7221 */ /* 0x000fe20000010000 */
[----:B-1----:R-:W-:Y:S03]  /*120a0*/  F2FP.BF16.PACK_AB R25, R98, R97 ;  /* 0x000000616219723e */ /* 0x002fe600000010ff */
[----:B------:R-:W-:Y:S02]  /*120b0*/  FADD.FTZ R81, R81, R78 ;  /* 0x0000004e51517221 */ /* 0x000fe40000010000 */
[----:B------:R-:W-:Y:S01]  /*120c0*/  MUFU.EX2 R48, R122 ;  /* 0x0000007a00307308 */ /* 0x000fe20000000800 */
[----:B------:R-:W-:Y:S02]  /*120d0*/  FADD.FTZ R40, R40, R89 ;  /* 0x0000005928287221 */ /* 0x000fe40000010000 */
[----:B------:R-:W-:Y:S02]  /*120e0*/  FADD.FTZ R82, R82, R81 ;  /* 0x0000005152527221 */ /* 0x000fe40000010000 */
[----:B------:R-:W-:Y:S02]  /*120f0*/  FADD.FTZ R40, R41, R40 ;  /* 0x0000002829287221 */ /* 0x000fe40000010000 */
[----:B------:R-:W-:Y:S02]  /*12100*/  FADD.FTZ R82, R83, R82 ;  /* 0x0000005253527221 */ /* 0x000fe40000010000 */
[----:B------:R-:W-:Y:S01]  /*12110*/  FADD.FTZ R91, R91, R40 ;  /* 0x000000285b5b7221 */ /* 0x000fe20000010000 */
[----:B------:R-:W1:Y:S01]  /*12120*/  MUFU.EX2 R49, R49 ;  /* 0x0000003100317308 */ /* 0x000e620000000800 */
[----:B------:R-:W-:Y:S02]  /*12130*/  FADD.FTZ R87, R87, R82 ;  /* 0x0000005257577221 */ /* 0x000fe40000010000 */
[----:B------:R-:W-:Y:S01]  /*12140*/  FADD.FTZ R92, R92, R91 ;  /* 0x0000005b5c5c7221 */ /* 0x000fe20000010000 */
[----:B-----5:R-:W-:Y:S01]  /*12150*/  F2FP.BF16.PACK_AB R26, R54, R99 ;  /* 0x00000063361a723e */ /* 0x020fe200000010ff */
[----:B------:R-:W-:Y:S02]  /*12160*/  FADD.FTZ R87, R86, R87 ;  /* 0x0000005756577221 */ /* 0x000fe40000010000 */
[----:B------:R-:W-:Y:S02]  /*12170*/  FADD.FTZ R95, R95, R92 ;  /* 0x0000005c5f5f7221 */ /* 0x000fe40000010000 */
[----:B------:R-:W-:Y:S01]  /*12180*/  FADD.FTZ R90, R90, R87 ;  /* 0x000000575a5a7221 */ /* 0x000fe20000010000 */
[----:B------:R-:W-:Y:S01]  /*12190*/  MUFU.EX2 R6, R124 ;  /* 0x0000007c00067308 */ /* 0x000fe20000000800 */
[----:B------:R-:W-:Y:S02]  /*121a0*/  FADD.FTZ R96, R96, R95 ;  /* 0x0000005f60607221 */ /* 0x000fe40000010000 */
[----:B------:R-:W-:Y:S02]  /*121b0*/  FADD.FTZ R3, R3, R90 ;  /* 0x0000005a03037221 */ /* 0x000fe40000010000 */
[----:B------:R-:W-:Y:S05]  /*121c0*/  FADD.FTZ R99, R99, R96 ;  /* 0x0000006063637221 */ /* 0x000fea0000010000 */
[----:B------:R-:W2:Y:S01]  /*121d0*/  MUFU.EX2 R7, R125 ;  /* 0x0000007d00077308 */ /* 0x000ea20000000800 */
[----:B-1----:R-:W-:Y:S09]  /*121e0*/  F2FP.BF16.PACK_AB R27, R49, R48 ;  /* 0x00000030311b723e */ /* 0x002ff200000010ff */
[----:B------:R-:W-:Y:S01]  /*121f0*/  MUFU.EX2 R44, R44 ;  /* 0x0000002c002c7308 */ /* 0x000fe20000000800 */
[C---:B---3--:R-:W-:Y:S08]  /*12200*/  HMMA.16816.F32.BF16 R8, R24.reuse, R28, R8 ;  /* 0x0000001c1808723c */ /* 0x048ff00000041808 */
[C---:B------:R-:W-:Y:S01]  /*12210*/  HMMA.16816.F32.BF16 R12, R24.reuse, R30, R12 ;  /* 0x0000001e180c723c */ /* 0x040fe2000004180c */
[----:B------:R-:W1:Y:S01]  /*12220*/  MUFU.EX2 R45, R45 ;  /* 0x0000002d002d7308 */ /* 0x000e620000000800 */
[----:B------:R-:W3:Y:S02]  /*12230*/  LDSM.16.MT88.4 R28, [R223+0x8c00] ;  /* 0x008c0000df1c783b */ /* 0x000ee40000004200 */
[----:B--2---:R-:W-:Y:S04]  /*12240*/  F2FP.BF16.PACK_AB R132, R7, R6 ;  /* 0x000000060784723e */ /* 0x004fe800000010ff */
[C---:B----4-:R-:W-:Y:S03]  /*12250*/  HMMA.16816.F32.BF16 R16, R24.reuse, R32, R16 ;  /* 0x000000201810723c */ /* 0x050fe60000041810 */
[----:B------:R-:W-:Y:S05]  /*12260*/  MUFU.EX2 R46, R46 ;  /* 0x0000002e002e7308 */ /* 0x000fea0000000800 */
[----:B------:R-:W-:Y:S05]  /*12270*/  HMMA.16816.F32.BF16 R20, R24, R34, R20 ;  /* 0x000000221814723c */ /* 0x000fea0000041814 */
[----:B------:R-:W2:Y:S02]  /*12280*/  MUFU.EX2 R151, R151 ;  /* 0x0000009700977308 */ /* 0x000ea40000000800 */
[----:B------:R-:W-:Y:S01]  /*12290*/  FADD.FTZ R24, R42, R3 ;  /* 0x000000032a187221 */ /* 0x000fe20000010000 */
[----:B-1----:R-:W-:Y:S04]  /*122a0*/  F2FP.BF16.PACK_AB R133, R45, R44 ;  /* 0x0000002c2d85723e */ /* 0x002fe800000010ff */
        /* <DEDUP_REMOVED lines=8> */
[----:B------:R-:W-:Y:S02]  /*12330*/  FADD.FTZ R48, R48, R3 ;  /* 0x0000000330307221 */ /* 0x000fe40000010000 */
[----:B------:R-:W-:Y:S02]  /*12340*/  FADD.FTZ R3, R54, R99 ;  /* 0x0000006336037221 */ /* 0x000fe40000010000 */
[----:B------:R-:W-:Y:S02]  /*12350*/  FADD.FTZ R49, R49, R48 ;  /* 0x0000003031317221 */ /* 0x000fe40000010000 */
[----:B------:R-:W-:Y:S01]  /*12360*/  FADD.FTZ R6, R6, R3 ;  /* 0x0000000306067221 */ /* 0x000fe20000010000 */
[----:B------:R-:W-:Y:S01]  /*12370*/  MOV R3, R0 ;  /* 0x0000000000037202 */ /* 0x000fe20000000f00 */
[----:B------:R-:W-:Y:S02]  /*12380*/  FADD.FTZ R44, R44, R49 ;  /* 0x000000312c2c7221 */ /* 0x000fe40000010000 */
[----:B------:R-:W-:Y:S02]  /*12390*/  FADD.FTZ R7, R7, R6 ;  /* 0x0000000607077221 */ /* 0x000fe40000010000 */
[----:B------:R-:W-:Y:S02]  /*123a0*/  FADD.FTZ R45, R45, R44 ;  /* 0x0000002c2d2d7221 */ /* 0x000fe40000010000 */
[----:B------:R-:W-:Y:S01]  /*123b0*/  FADD.FTZ R46, R46, R7 ;  /* 0x000000072e2e7221 */ /* 0x000fe20000010000 */
[----:B-1----:R-:W-:Y:S01]  /*123c0*/  F2FP.BF16.PACK_AB R135, R5, R36 ;  /* 0x000000240587723e */ /* 0x002fe200000010ff */
[----:B------:R-:W-:Y:S02]  /*123d0*/  FADD.FTZ R36, R36, R45 ;  /* 0x0000002d24247221 */ /* 0x000fe40000010000 */
[----:B------:R-:W-:Y:S02]  /*123e0*/  FADD.FTZ R241, R151, R46 ;  /* 0x0000002e97f17221 */ /* 0x000fe40000010000 */
[----:B------:R-:W-:Y:S02]  /*123f0*/  FADD.FTZ R240, R5, R36 ;  /* 0x0000002405f07221 */ /* 0x000fe40000010000 */
[C---:B------:R-:W-:Y:S08]  /*12400*/  HMMA.16816.F32.BF16 R144, R132.reuse, R140, R8 ;  /* 0x0000008c8490723c */ /* 0x040ff00000041808 */
[C---:B------:R-:W-:Y:S08]  /*12410*/  HMMA.16816.F32.BF16 R140, R132.reuse, R142, R12 ;  /* 0x0000008e848c723c */ /* 0x040ff0000004180c */
[C---:B---3--:R-:W-:Y:S08]  /*12420*/  HMMA.16816.F32.BF16 R136, R132.reuse, R28, R16 ;  /* 0x0000001c8488723c */ /* 0x048ff00000041810 */
[----:B------:R-:W-:Y:S01]  /*12430*/  HMMA.16816.F32.BF16 R132, R132, R30, R20 ;  /* 0x0000001e8484723c */ /* 0x000fe20000041814 */
[----:B------:R-:W-:-:S07]  /*12440*/  @P0 BRA `(.L_x_1147) ;  /* 0xffffb99000000947 */ /* 0x000fce000383ffff */
.L_x_1143:
[----:B------:R-:W1:Y:S01]  /*12450*/  SHFL.BFLY PT, R4, R241, 0x2, 0x1f ;  /* 0x0c401f00f1047f89 */ /* 0x000e6200000e0000 */
[----:B------:R-:W-:Y:S01]  /*12460*/  IMAD.MOV.U32 R8, RZ, RZ, 0x3f800000 ;  /* 0x3f800000ff087424 */ /* 0x000fe200078e00ff */
[----:B------:R-:W-:Y:S01]  /*12470*/  BSSY B0, `(.L_x_1148) ;  /* 0x0000092000007945 */ /* 0x000fe20003800000 */
[----:B------:R-:W-:Y:S01]  /*12480*/  IMAD.MOV.U32 R7, RZ, RZ, 0x3f800000 ;  /* 0x3f800000ff077424 */ /* 0x000fe200078e00ff */
[----:B------:R-:W2:Y:S04]  /*12490*/  SHFL.BFLY PT, R5, R240, 0x2, 0x1f ;  /* 0x0c401f00f0057f89 */ /* 0x000ea800000e0000 */
[----:B------:R-:W-:Y:S01]  /*124a0*/  BAR.SYNC.DEFER_BLOCKING 0x0 ;  /* 0x0000000000007b1d */ /* 0x000fe20000010000 */
[----:B-1----:R-:W-:-:S05]  /*124b0*/  FADD.FTZ R3, R4, R241 ;  /* 0x000000f104037221 */ /* 0x002fca0000010000 */
[----:B------:R-:W1:Y:S01]  /*124c0*/  S2R R4, SR_TID.X ;  /* 0x0000000000047919 */ /* 0x000e620000002100 */
[----:B--2---:R-:W-:-:S03]  /*124d0*/  FADD.FTZ R10, R5, R240 ;  /* 0x000000f0050a7221 */ /* 0x004fc60000010000 */
[----:B------:R-:W2:Y:S04]  /*124e0*/  SHFL.BFLY PT, R6, R3, 0x1, 0x1f ;  /* 0x0c201f0003067f89 */ /* 0x000ea800000e0000 */
[----:B------:R-:W3:Y:S01]  /*124f0*/  SHFL.BFLY PT, R5, R10, 0x1, 0x1f ;  /* 0x0c201f000a057f89 */ /* 0x000ee200000e0000 */
[----:B-1----:R-:W-:-:S04]  /*12500*/  SHF.R.S32.HI R9, RZ, 0x1f, R4 ;  /* 0x0000001fff097819 */ /* 0x002fc80000011404 */
[-C--:B------:R-:W-:Y:S01]  /*12510*/  LEA.HI R11, R9, R4.reuse, RZ, 0x2 ;  /* 0x00000004090b7211 */ /* 0x080fe200078f10ff */
[----:B--2---:R-:W-:Y:S01]  /*12520*/  FADD.FTZ R6, R3, R6 ;  /* 0x0000000603067221 */ /* 0x004fe20000010000 */
[----:B------:R-:W-:Y:S02]  /*12530*/  LEA.HI R3, R9, R4, RZ, 0x5 ;  /* 0x0000000409037211 */ /* 0x000fe400078f28ff */
[----:B------:R-:W-:Y:S01]  /*12540*/  LOP3.LUT R13, R11, 0xfffffffc, RZ, 0xc0, !PT ;  /* 0xfffffffc0b0d7812 */ /* 0x000fe200078ec0ff */
[----:B---3--:R-:W-:Y:S01]  /*12550*/  FADD.FTZ R5, R10, R5 ;  /* 0x000000050a057221 */ /* 0x008fe20000010000 */
[----:B------:R-:W-:Y:S02]  /*12560*/  SHF.R.S32.HI R11, RZ, 0x2, R11 ;  /* 0x00000002ff0b7819 */ /* 0x000fe4000001140b */
[----:B------:R-:W-:Y:S01]  /*12570*/  SHF.R.S32.HI R10, RZ, 0x5, R3 ;  /* 0x00000005ff0a7819 */ /* 0x000fe20000011403 */
[----:B------:R-:W-:Y:S01]  /*12580*/  IMAD.IADD R13, R4, 0x1, -R13 ;  /* 0x00000001040d7824 */ /* 0x000fe200078e0a0d */
[----:B------:R-:W-:-:S02]  /*12590*/  SHF.R.S32.HI R16, RZ, 0x1f, R11 ;  /* 0x0000001fff107819 */ /* 0x000fc4000001140b */
[----:B------:R-:W-:Y:S01]  /*125a0*/  FSETP.NE.FTZ.AND P3, PT, R6, RZ, PT ;  /* 0x000000ff0600720b */ /* 0x000fe20003f75000 */
[----:B------:R-:W-:Y:S01]  /*125b0*/  IMAD R10, R10, 0x100, R13 ;  /* 0x000001000a0a7824 */ /* 0x000fe200078e020d */
[----:B------:R-:W-:Y:S02]  /*125c0*/  LEA.HI R16, R16, R11, RZ, 0x3 ;  /* 0x0000000b10107211 */ /* 0x000fe400078f18ff */
[CC--:B------:R-:W-:Y:S02]  /*125d0*/  LEA.HI R13, R9.reuse, R4.reuse, RZ, 0x3 ;  /* 0x00000004090d7211 */ /* 0x0c0fe400078f18ff */
[----:B------:R-:W-:Y:S02]  /*125e0*/  LOP3.LUT R16, R16, 0xfffffff8, RZ, 0xc0, !PT ;  /* 0xfffffff810107812 */ /* 0x000fe400078ec0ff */
[----:B------:R-:W-:Y:S02]  /*125f0*/  SHF.R.S32.HI R12, RZ, 0x3, R13 ;  /* 0x00000003ff0c7819 */ /* 0x000fe4000001140d */
[----:B------:R-:W-:Y:S01]  /*12600*/  LEA.HI R17, R9, R4, RZ, 0x6 ;  /* 0x0000000409117211 */ /* 0x000fe200078f30ff */
[----:B------:R-:W-:Y:S01]  /*12610*/  IMAD.IADD R19, R11, 0x1, -R16 ;  /* 0x000000010b137824 */ /* 0x000fe200078e0a10 */
[----:B------:R-:W-:Y:S01]  /*12620*/  LEA.HI R15, R13, R12, RZ, 0x1 ;  /* 0x0000000c0d0f7211 */ /* 0x000fe200078f08ff */
[----:B------:R-:W1:Y:S01]  /*12630*/  @P3 MUFU.RCP R8, R6 ;  /* 0x0000000600083308 */ /* 0x000e620000001000 */
[----:B------:R-:W-:-:S02]  /*12640*/  LEA.HI R14, R9, R4, RZ, 0x4 ;  /* 0x00000004090e7211 */ /* 0x000fc400078f20ff */
[----:B------:R-:W-:Y:S02]  /*12650*/  LEA.HI R16, R19, R19, RZ, 0x1 ;  /* 0x0000001313107211 */ /* 0x000fe400078f08ff */
[----:B------:R-:W-:Y:S01]  /*12660*/  LOP3.LUT R9, R13, 0xfffffff8, RZ, 0xc0, !PT ;  /* 0xfffffff80d097812 */ /* 0x000fe200078ec0ff */
[----:B------:R-:W-:Y:S01]  /*12670*/  IMAD.SHL.U32 R13, R17, 0x4, RZ ;  /* 0x00000004110d7824 */ /* 0x000fe200078e00ff */
[----:B------:R-:W-:Y:S01]  /*12680*/  SHF.R.S32.HI R11, RZ, 0x1, R16 ;  /* 0x00000001ff0b7819 */ /* 0x000fe20000011410 */
[----:B------:R-:W-:Y:S01]  /*12690*/  @P3 MUFU.LG2 R6, R6 ;  /* 0x0000000600063308 */ /* 0x000fe20000000c00 */
[----:B------:R-:W-:Y:S02]  /*126a0*/  LOP3.LUT R16, R16, 0x1fffffe, RZ, 0xc0, !PT ;  /* 0x01fffffe10107812 */ /* 0x000fe400078ec0ff */
[----:B------:R-:W-:Y:S01]  /*126b0*/  LOP3.LUT R15, R15, 0xfffffffe, RZ, 0xc0, !PT ;  /* 0xfffffffe0f0f7812 */ /* 0x000fe200078ec0ff */
[----:B------:R-:W-:Y:S01]  /*126c0*/  IMAD.SHL.U32 R17, R11, 0x40, RZ ;  /* 0x000000400b117824 */ /* 0x000fe200078e00ff */
[----:B------:R-:W-:Y:S01]  /*126d0*/  IADD3 R9, -R9, R4, RZ ;  /* 0x0000000409097210 */ /* 0x000fe20007ffe1ff */
[----:B------:R-:W-:Y:S01]  /*126e0*/  IMAD.IADD R19, R19, 0x1, -R16 ;  /* 0x0000000113137824 */ /* 0x000fe200078e0a10 */
[----:B------:R-:W-:Y:S01]  /*126f0*/  FSETP.NE.FTZ.AND P2, PT, R5, RZ, PT ;  /* 0x000000ff0500720b */ /* 0x000fe20003f55000 */
[----:B------:R-:W-:Y:S01]  /*12700*/  IMAD.IADD R18, R12, 0x1, -R15 ;  /* 0x000000010c127824 */ /* 0x000fe200078e0a0f */
[----:B------:R-:W-:Y:S01]  /*12710*/  LOP3.LUT R17, R17, 0xc0, RZ, 0xc0, !PT ;  /* 0x000000c011117812 */ /* 0x000fe200078ec0ff */
[C---:B-1----:R-:W-:Y:S01]  /*12720*/  FMUL.FTZ R144, R8.reuse, R144 ;  /* 0x0000009008907220 */ /* 0x042fe20000410000 */
[----:B------:R-:W-:Y:S01]  /*12730*/  LEA.HI R15, R9, R9, RZ, 0x1 ;  /* 0x00000009090f7211 */ /* 0x000fe200078f08ff */
[C---:B------:R-:W-:Y:S01]  /*12740*/  FMUL.FTZ R145, R8.reuse, R145 ;  /* 0x0000009108917220 */ /* 0x040fe20000410000 */
[----:B------:R-:W-:Y:S01]  /*12750*/  SHF.R.S32.HI R14, RZ, 0x4, R14 ;  /* 0x00000004ff0e7819 */ /* 0x000fe2000001140e */
[C---:B------:R-:W-:Y:S01]  /*12760*/  FMUL.FTZ R140, R8.reuse, R140 ;  /* 0x0000008c088c7220 */ /* 0x040fe20000410000 */
[----:B------:R-:W-:Y:S01]  /*12770*/  LEA R10, R19, R10, 0x4 ;  /* 0x0000000a130a7211 */ /* 0x000fe200078e20ff */
[----:B------:R-:W-:Y:S01]  /*12780*/  FMUL.FTZ R141, R8, R141 ;  /* 0x0000008d088d7220 */ /* 0x000fe20000410000 */
[----:B------:R-:W-:Y:S01]  /*12790*/  LEA.HI R17, R17, R17, RZ, 0x1d ;  /* 0x0000001111117211 */ /* 0x000fe200078fe8ff */
[----:B------:R-:W-:Y:S01]  /*127a0*/  IMAD.SHL.U32 R14, R14, 0x40, RZ ;  /* 0x000000400e0e7824 */ /* 0x000fe200078e00ff */
[----:B------:R-:W-:Y:S01]  /*127b0*/  LOP3.LUT R20, R15, 0xfffffffe, RZ, 0xc0, !PT ;  /* 0xfffffffe0f147812 */ /* 0x000fe200078ec0ff */
[C---:B------:R-:W-:Y:S01]  /*127c0*/  FMUL.FTZ R136, R8.reuse, R136 ;  /* 0x0000008808887220 */ /* 0x040fe20000410000 */
[----:B------:R-:W-:Y:S01]  /*127d0*/  SHF.R.S32.HI R15, RZ, 0x1, R15 ;  /* 0x00000001ff0f7819 */ /* 0x000fe2000001140f */
[C---:B------:R-:W-:Y:S01]  /*127e0*/  FMUL.FTZ R137, R8.reuse, R137 ;  /* 0x0000008908897220 */ /* 0x040fe20000410000 */
[C---:B------:R-:W-:Y:S01]  /*127f0*/  LOP3.LUT R16, R11.reuse, 0x1, RZ, 0xc0, !PT ;  /* 0x000000010b107812 */ /* 0x040fe200078ec0ff */
[----:B------:R-:W-:Y:S01]  /*12800*/  FMUL.FTZ R132, R8, R132 ;  /* 0x0000008408847220 */ /* 0x000fe20000410000 */
[----:B------:R-:W-:Y:S01]  /*12810*/  LOP3.LUT P0, RZ, R11, 0x2, RZ, 0xc0, !PT ;  /* 0x000000020bff7812 */ /* 0x000fe2000780c0ff */
[----:B------:R-:W-:Y:S01]  /*12820*/  IMAD.U32 R11, R10, 0x2, R17 ;  /* 0x000000020a0b7824 */ /* 0x000fe200078e0011 */
[----:B------:R-:W1:Y:S01]  /*12830*/  @P2 MUFU.RCP R7, R5 ;  /* 0x0000000500072308 */ /* 0x000e620000001000 */
[----:B------:R-:W2:Y:S01]  /*12840*/  S2R R10, SR_TID.X ;  /* 0x00000000000a7919 */ /* 0x000ea20000002100 */
[----:B------:R-:W-:Y:S01]  /*12850*/  FMUL.FTZ R133, R8, R133 ;  /* 0x0000008508857220 */ /* 0x000fe20000410000 */
[----:B------:R-:W-:Y:S01]  /*12860*/  LOP3.LUT R14, R14, 0xc0, RZ, 0xc0, !PT ;  /* 0x000000c00e0e7812 */ /* 0x000fe200078ec0ff */
[----:B------:R-:W-:Y:S01]  /*12870*/  IMAD.SHL.U32 R15, R15, 0x8, RZ ;  /* 0x000000080f0f7824 */ /* 0x000fe200078e00ff */
[----:B------:R-:W-:Y:S01]  /*12880*/  ISETP.NE.U32.AND P1, PT, R16, 0x1, PT ;  /* 0x000000011000780c */ /* 0x000fe20003f25070 */
[----:B------:R-:W-:Y:S01]  /*12890*/  IMAD.MOV.U32 R8, RZ, RZ, -0x20 ;  /* 0xffffffe0ff087424 */ /* 0x000fe200078e00ff */
[----:B------:R-:W-:Y:S01]  /*128a0*/  LOP3.LUT R13, R13, 0x3fffff00, RZ, 0xc0, !PT ;  /* 0x3fffff000d0d7812 */ /* 0x000fe200078ec0ff */
[----:B------:R-:W-:Y:S01]  /*128b0*/  STS.64 [R11.X4], R144 ;  /* 0x000000900b007388 */ /* 0x000fe20000004a00 */
[----:B------:R-:W-:Y:S01]  /*128c0*/  LOP3.LUT R15, R14, 0x18, R15, 0xf8, !PT ;  /* 0x000000180e0f7812 */ /* 0x000fe200078ef80f */
[----:B------:R-:W3:Y:S01]  /*128d0*/  @P2 MUFU.LG2 R5, R5 ;  /* 0x0000000500052308 */ /* 0x000ee20000000c00 */
[----:B------:R-:W-:Y:S01]  /*128e0*/  SEL R16, R8, 0x20, !P1 ;  /* 0x0000002008107807 */ /* 0x000fe20004800000 */
[----:B------:R-:W-:Y:S01]  /*128f0*/  IMAD R18, R18, 0x20, R13 ;  /* 0x0000002012127824 */ /* 0x000fe200078e020d */
[----:B------:R-:W-:Y:S01]  /*12900*/  SHF.R.U32.HI R14, RZ, 0x3, R14 ;  /* 0x00000003ff0e7819 */ /* 0x000fe2000001160e */
[----:B------:R-:W4:Y:S01]  /*12910*/  S2R R8, SR_CTAID.Z ;  /* 0x0000000000087919 */ /* 0x000f220000002700 */
[----:B------:R-:W-:Y:S01]  /*12920*/  IADD3 R13, R9, -R20, RZ ;  /* 0x80000014090d7210 */ /* 0x000fe20007ffe0ff */
[----:B-1----:R-:W-:Y:S01]  /*12930*/  FMUL.FTZ R147, R7, R147 ;  /* 0x0000009307937220 */ /* 0x002fe20000410000 */
[----:B------:R-:W-:Y:S01]  /*12940*/  LOP3.LUT R14, R15, R14, RZ, 0x3c, !PT ;  /* 0x0000000e0f0e7212 */ /* 0x000fe200078e3cff */
[----:B------:R-:W-:Y:S01]  /*12950*/  IMAD.SHL.U32 R15, R11, 0x4, RZ ;  /* 0x000000040b0f7824 */ /* 0x000fe200078e00ff */
[----:B------:R-:W-:Y:S01]  /*12960*/  LOP3.LUT R3, R3, 0xffffffe0, RZ, 0xc0, !PT ;  /* 0xffffffe003037812 */ /* 0x000fe200078ec0ff */
[----:B------:R-:W-:-:S02]  /*12970*/  IMAD R13, R13, 0x4, R18 ;  /* 0x000000040d0d7824 */ /* 0x000fc400078e0212 */
[----:B------:R-:W-:Y:S01]  /*12980*/  FMUL.FTZ R146, R7, R146 ;  /* 0x0000009207927220 */ /* 0x000fe20000410000 */
[----:B------:R-:W-:Y:S01]  /*12990*/  IADD3 R33, R15, 0x40, RZ ;  /* 0x000000400f217810 */ /* 0x000fe20007ffe0ff */
[----:B------:R-:W-:Y:S01]  /*129a0*/  FMUL.FTZ R143, R7, R143 ;  /* 0x0000008f078f7220 */ /* 0x000fe20000410000 */
[----:B------:R-:W-:Y:S01]  /*129b0*/  @P0 IADD3 R33, R15, -0x40, RZ ;  /* 0xffffffc00f210810 */ /* 0x000fe20007ffe0ff */
[C---:B------:R-:W-:Y:S01]  /*129c0*/  FMUL.FTZ R142, R7.reuse, R142 ;  /* 0x0000008e078e7220 */ /* 0x040fe20000410000 */
[----:B------:R1:W-:Y:S01]  /*129d0*/  STS.64 [R11.X4+0x400], R146 ;  /* 0x000400920b007388 */ /* 0x0003e20000004a00 */
[C---:B------:R-:W-:Y:S01]  /*129e0*/  FMUL.FTZ R139, R7.reuse, R139 ;  /* 0x0000008b078b7220 */ /* 0x040fe20000410000 */
[----:B--2---:R-:W-:Y:S01]  /*129f0*/  SHF.R.S32.HI R35, RZ, 0x1f, R10 ;  /* 0x0000001fff237819 */ /* 0x004fe2000001140a */
[----:B------:R-:W-:Y:S01]  /*12a00*/  FMUL.FTZ R138, R7, R138 ;  /* 0x0000008a078a7220 */ /* 0x000fe20000410000 */
[----:B------:R-:W-:Y:S01]  /*12a10*/  IADD3 R3, -R3, R4, RZ ;  /* 0x0000000403037210 */ /* 0x000fe20007ffe1ff */
[----:B------:R-:W-:-:S02]  /*12a20*/  FMUL.FTZ R135, R7, R135 ;  /* 0x0000008707877220 */ /* 0x000fc40000410000 */
[----:B------:R-:W-:Y:S01]  /*12a30*/  FMUL.FTZ R134, R7, R134 ;  /* 0x0000008607867220 */ /* 0x000fe20000410000 */
[----:B------:R-:W-:Y:S01]  /*12a40*/  LOP3.LUT P0, RZ, R3, 0x3, RZ, 0xc0, !PT ;  /* 0x0000000303ff7812 */ /* 0x000fe2000780c0ff */
[----:B------:R-:W-:Y:S01]  /*12a50*/  IMAD.IADD R7, R13, 0x1, R14 ;  /* 0x000000010d077824 */ /* 0x000fe200078e020e */
[----:B------:R-:W-:Y:S01]  /*12a60*/  IADD3 R14, R15, R16, RZ ;  /* 0x000000100f0e7210 */ /* 0x000fe20007ffe0ff */
[----:B------:R-:W2:Y:S01]  /*12a70*/  S2R R13, SR_CTAID.Y ;  /* 0x00000000000d7919 */ /* 0x000ea20000002600 */
[----:B------:R-:W-:Y:S02]  /*12a80*/  IMAD.IADD R32, R16, 0x1, R33 ;  /* 0x0000000110207824 */ /* 0x000fe400078e0221 */
[----:B---3--:R-:W-:Y:S01]  /*12a90*/  @P2 FMUL.FTZ R5, R5, 0.69314718246459960938 ;  /* 0x3f31721805052820 */ /* 0x008fe20000410000 */
[----:B------:R-:W-:Y:S01]  /*12aa0*/  STS.64 [R14], R140 ;  /* 0x0000008c0e007388 */ /* 0x000fe20000000a00 */
[----:B------:R-:W-:-:S03]  /*12ab0*/  IMAD.MOV.U32 R3, RZ, RZ, -0x800000 ;  /* 0xff800000ff037424 */ /* 0x000fc600078e00ff */
[----:B------:R3:W-:Y:S04]  /*12ac0*/  STS.64 [R14+0x400], R142 ;  /* 0x0004008e0e007388 */ /* 0x0007e80000000a00 */
[----:B------:R-:W-:Y:S04]  /*12ad0*/  STS.64 [R33], R136 ;  /* 0x0000008821007388 */ /* 0x000fe80000000a00 */
[----:B------:R5:W-:Y:S01]  /*12ae0*/  STS.64 [R33+0x400], R138 ;  /* 0x0004008a21007388 */ /* 0x000be20000000a00 */
[----:B-1----:R-:W-:-:S03]  /*12af0*/  LEA.HI R11, R35, R10, RZ, 0x5 ;  /* 0x0000000a230b7211 */ /* 0x002fc600078f28ff */
[----:B------:R-:W1:Y:S04]  /*12b00*/  S2R R15, SR_CTAID.X ;  /* 0x00000000000f7919 */ /* 0x000e680000002500 */
[----:B------:R-:W-:Y:S01]  /*12b10*/  STS.64 [R32], R132 ;  /* 0x0000008420007388 */ /* 0x000fe20000000a00 */
[----:B--2---:R-:W-:-:S03]  /*12b20*/  IMAD R13, R13, c[0x0][0x210], R234 ;  /* 0x000084000d0d7a24 */ /* 0x004fc600078e02ea */
[----:B------:R-:W-:Y:S04]  /*12b30*/  STS.64 [R32+0x400], R134 ;  /* 0x0004008620007388 */ /* 0x000fe80000000a00 */
[----:B------:R-:W-:Y:S01]  /*12b40*/  BAR.SYNC.DEFER_BLOCKING 0x0 ;  /* 0x0000000000007b1d */ /* 0x000fe20000010000 */
[----:B---3--:R-:W-:Y:S01]  /*12b50*/  SHF.R.S32.HI R14, RZ, 0x5, R11 ;  /* 0x00000005ff0e7819 */ /* 0x008fe2000001140b */
[----:B-----5:R-:W-:Y:S02]  /*12b60*/  IMAD.MOV R33, RZ, RZ, -R234 ;  /* 0x000000ffff217224 */ /* 0x020fe400078e0aea */
[----:B-1----:R-:W-:Y:S02]  /*12b70*/  IMAD.SHL.U32 R15, R15, 0x40, RZ ;  /* 0x000000400f0f7824 */ /* 0x002fe400078e00ff */
[----:B----4-:R-:W-:Y:S01]  /*12b80*/  IMAD R8, R33, c[0x0][0x1c0], R8 ;  /* 0x0000700021087a24 */ /* 0x010fe200078e0208 */
[----:B------:R-:W-:-:S02]  /*12b90*/  LOP3.LUT R33, R11, 0xffffffe0, RZ, 0xc0, !PT ;  /* 0xffffffe00b217812 */ /* 0x000fc400078ec0ff */
[----:B------:R-:W-:Y:S01]  /*12ba0*/  SHF.R.S32.HI R11, RZ, 0x1f, R14 ;  /* 0x0000001fff0b7819 */ /* 0x000fe2000001140e */
[----:B------:R-:W-:Y:S02]  /*12bb0*/  IMAD R8, R13, c[0x0][0x1c0], R8 ;  /* 0x000070000d087a24 */ /* 0x000fe400078e0208 */
[----:B------:R-:W-:Y:S01]  /*12bc0*/  IMAD.IADD R33, R10, 0x1, -R33 ;  /* 0x000000010a217824 */ /* 0x000fe200078e0a21 */
[----:B------:R-:W-:Y:S01]  /*12bd0*/  LEA.HI R11, R11, R14, RZ, 0x2 ;  /* 0x0000000e0b0b7211 */ /* 0x000fe200078f10ff */
[----:B------:R-:W-:Y:S01]  /*12be0*/  @P3 FMUL.FTZ R13, R6, 0.69314718246459960938 ;  /* 0x3f317218060d3820 */ /* 0x000fe20000410000 */
[----:B------:R-:W1:Y:S01]  /*12bf0*/  LDS.128 R24, [R7.X4] ;  /* 0x0000000007187984 */ /* 0x000e620000004c00 */
[----:B------:R-:W-:Y:S01]  /*12c00*/  IMAD R8, R8, c[0x0][0x214], R15 ;  /* 0x0000850008087a24 */ /* 0x000fe200078e020f */
[----:B------:R-:W-:Y:S01]  /*12c10*/  SHF.R.S32.HI R4, RZ, 0x1f, R33 ;  /* 0x0000001fff047819 */ /* 0x000fe20000011421 */
[----:B------:R-:W-:Y:S01]  /*12c20*/  @P3 FFMA.FTZ R3, R2, c[0x0][0x238], R13 ;  /* 0x00008e0002033a23 */ /* 0x000fe2000001000d */
[----:B------:R-:W-:Y:S01]  /*12c30*/  LOP3.LUT R11, R11, 0xfffffffc, RZ, 0xc0, !PT ;  /* 0xfffffffc0b0b7812 */ /* 0x000fe200078ec0ff */
[----:B------:R-:W2:Y:S01]  /*12c40*/  LDS.128 R20, [R7.X4+0x800] ;  /* 0x0008000007147984 */ /* 0x000ea20000004c00 */
[----:B------:R-:W-:Y:S01]  /*12c50*/  LEA.HI R4, R4, R33, RZ, 0x2 ;  /* 0x0000002104047211 */ /* 0x000fe200078f10ff */
[----:B------:R-:W-:-:S02]  /*12c60*/  IMAD.SHL.U32 R6, R9, 0x4, RZ ;  /* 0x0000000409067824 */ /* 0x000fc400078e00ff */
[----:B------:R-:W-:Y:S01]  /*12c70*/  IMAD.IADD R11, R14, 0x1, -R11 ;  /* 0x000000010e0b7824 */ /* 0x000fe200078e0a0b */
[----:B------:R-:W-:Y:S01]  /*12c80*/  SHF.R.S32.HI R4, RZ, 0x2, R4 ;  /* 0x00000002ff047819 */ /* 0x000fe20000011404 */
[----:B------:R-:W3:Y:S04]  /*12c90*/  LDS.128 R16, [R7.X4+0x1000] ;  /* 0x0010000007107984 */ /* 0x000ee80000004c00 */
[----:B------:R4:W1:Y:S01]  /*12ca0*/  LDS.128 R28, [R7.X4+0x1800] ;  /* 0x00180000071c7984 */ /* 0x0008620000004c00 */
[----:B------:R-:W-:Y:S01]  /*12cb0*/  IMAD R4, R11, 0x10, R4 ;  /* 0x000000100b047824 */ /* 0x000fe200078e0204 */
[----:B----4-:R-:W-:Y:S01]  /*12cc0*/  MOV R7, 0xff800000 ;  /* 0xff80000000077802 */ /* 0x010fe20000000f00 */
[----:B------:R-:W-:Y:S01]  /*12cd0*/  @P2 FFMA.FTZ R7, R0, c[0x0][0x238], R5 ;  /* 0x00008e0000072a23 */ /* 0x000fe20000010005 */
[----:B------:R-:W-:Y:S05]  /*12ce0*/  @P0 BRA `(.L_x_1149) ;  /* 0x000000a000000947 */ /* 0x000fea0003800000 */
[----:B------:R-:W-:Y:S02]  /*12cf0*/  IADD3 R2, R4, 0x8, RZ ;  /* 0x0000000804027810 */ /* 0x000fe40007ffe0ff */
[----:B------:R-:W-:-:S02]  /*12d00*/  SHF.R.S32.HI R5, RZ, 0x1f, R4 ;  /* 0x0000001fff057819 */ /* 0x000fc40000011404 */
[----:B------:R-:W-:Y:S02]  /*12d10*/  IADD3 R0, P0, R8, R4, RZ ;  /* 0x0000000408007210 */ /* 0x000fe40007f1e0ff */
[-C--:B------:R-:W-:Y:S02]  /*12d20*/  ISETP.GE.AND P2, PT, R4, R229.reuse, PT ;  /* 0x000000e50400720c */ /* 0x080fe40003f46270 */
[----:B------:R-:W-:Y:S02]  /*12d30*/  ISETP.GE.AND P1, PT, R2, R229, PT ;  /* 0x000000e50200720c */ /* 0x000fe40003f26270 */
[----:B------:R-:W-:Y:S02]  /*12d40*/  LEA.HI.X.SX32 R5, R8, R5, 0x1, P0 ;  /* 0x0000000508057211 */ /* 0x000fe400000f0eff */
[----:B------:R-:W-:-:S04]  /*12d50*/  LEA R4, P0, R0, c[0x0][0x208], 0x2 ;  /* 0x0000820000047a11 */ /* 0x000fc800078010ff */
[----:B------:R-:W-:-:S05]  /*12d60*/  LEA.HI.X R5, R0, c[0x0][0x20c], R5, 0x2, P0 ;  /* 0x0000830000057a11 */ /* 0x000fca00000f1405 */
[----:B------:R4:W-:Y:S04]  /*12d70*/  @!P2 STG.E [R4.64], R3 ;  /* 0x000000030400a986 */ /* 0x0009e8000c101906 */
[----:B------:R4:W-:Y:S02]  /*12d80*/  @!P1 STG.E [R4.64+0x20], R7 ;  /* 0x0000200704009986 */ /* 0x0009e4000c101906 */
.L_x_1149:
[----:B------:R-:W-:Y:S05]  /*12d90*/  BSYNC B0 ;  /* 0x0000000000007941 */ /* 0x000fea0003800000 */
.L_x_1148:
[--C-:B----4-:R-:W-:Y:S01]  /*12da0*/  SHF.R.S32.HI R7, RZ, 0x1f, R6.reuse ;  /* 0x0000001fff077819 */ /* 0x110fe20000011406 */
[----:B------:R-:W-:Y:S01]  /*12db0*/  IMAD R8, R8, c[0x0][0x22c], RZ ;  /* 0x00008b0008087a24 */ /* 0x000fe200078e02ff */
[----:B------:R-:W-:Y:S02]  /*12dc0*/  ISETP.GE.AND P1, PT, R6, c[0x0][0x220], PT ;  /* 0x0000880006007a0c */ /* 0x000fe40003f26270 */
[C---:B------:R-:W-:Y:S01]  /*12dd0*/  IADD3 R2, R12.reuse, 0x10, RZ ;  /* 0x000000100c027810 */ /* 0x040fe20007ffe0ff */
[C---:B------:R-:W-:Y:S01]  /*12de0*/  IMAD.WIDE R4, R12.reuse, 0x20, R6 ;  /* 0x000000200c047825 */ /* 0x040fe200078e0206 */
[----:B------:R-:W-:-:S02]  /*12df0*/  IADD3 R0, R12, 0x20, RZ ;  /* 0x000000200c007810 */ /* 0x000fc40007ffe0ff */
[CC--:B------:R-:W-:Y:S02]  /*12e00*/  ISETP.GE.OR P4, PT, R12.reuse, R229.reuse, P1 ;  /* 0x000000e50c00720c */ /* 0x0c0fe40000f86670 */
[----:B------:R-:W-:Y:S02]  /*12e10*/  IADD3 R12, R12, 0x30, RZ ;  /* 0x000000300c0c7810 */ /* 0x000fe40007ffe0ff */
[----:B------:R-:W-:Y:S02]  /*12e20*/  IADD3 R3, P0, R8, R4, RZ ;  /* 0x0000000408037210 */ /* 0x000fe40007f1e0ff */
[-C--:B------:R-:W-:Y:S02]  /*12e30*/  ISETP.GE.OR P3, PT, R2, R229.reuse, P1 ;  /* 0x000000e50200720c */ /* 0x080fe40000f66670 */
[-C--:B------:R-:W-:Y:S02]  /*12e40*/  ISETP.GE.OR P2, PT, R0, R229.reuse, P1 ;  /* 0x000000e50000720c */ /* 0x080fe40000f46670 */
[----:B------:R-:W-:-:S02]  /*12e50*/  ISETP.GE.OR P1, PT, R12, R229, P1 ;  /* 0x000000e50c00720c */ /* 0x000fc40000f26670 */
[----:B------:R-:W-:Y:S02]  /*12e60*/  LEA.HI.X.SX32 R8, R8, R5, 0x1, P0 ;  /* 0x0000000508087211 */ /* 0x000fe400000f0eff */
[----:B------:R-:W-:-:S04]  /*12e70*/  LEA R2, P0, R3, c[0x0][0x1d8], 0x2 ;  /* 0x0000760003027a11 */ /* 0x000fc800078010ff */
[----:B------:R-:W-:-:S05]  /*12e80*/  LEA.HI.X R3, R3, c[0x0][0x1dc], R8, 0x2, P0 ;  /* 0x0000770003037a11 */ /* 0x000fca00000f1408 */
[----:B--2---:R2:W-:Y:S04]  /*12e90*/  @!P3 STG.E.128 [R2.64+0x800], R20 ;  /* 0x000800140200b986 */ /* 0x0045e8000c101d06 */
[----:B---3--:R2:W-:Y:S04]  /*12ea0*/  @!P2 STG.E.128 [R2.64+0x1000], R16 ;  /* 0x001000100200a986 */ /* 0x0085e8000c101d06 */
[----:B-1----:R2:W-:Y:S04]  /*12eb0*/  @!P4 STG.E.64 [R2.64], R24 ;  /* 0x000000180200c986 */ /* 0x0025e8000c101b06 */
[----:B------:R2:W-:Y:S01]  /*12ec0*/  @!P4 STG.E.64 [R2.64+0x8], R26 ;  /* 0x0000081a0200c986 */ /* 0x0005e2000c101b06 */
[----:B------:R-:W-:Y:S05]  /*12ed0*/  @P1 EXIT ;  /* 0x000000000000194d */ /* 0x000fea0003800000 */
[----:B------:R-:W-:Y:S01]  /*12ee0*/  STG.E.128 [R2.64+0x1800], R28 ;  /* 0x0018001c02007986 */ /* 0x000fe2000c101d06 */
[----:B------:R-:W-:Y:S05]  /*12ef0*/  EXIT ;  /* 0x000000000000794d */ /* 0x000fea0003800000 */
.L_x_1150:
        /* <DEDUP_REMOVED lines=16> */
.L_x_5194:


//--------------------- .text._ZN5flash24flash_fwd_splitkv_kernelI23Flash_fwd_kernel_traitsILi32ELi64ELi256ELi4ELb0ELb0EN7cutlass10bfloat16_tE19Flash_kernel_traitsILi32ELi64ELi256ELi4ES3_EELb1ELb0ELb0ELb0ELb0ELb1ELb1ELb0EEEvNS_16Flash_fwd_paramsE --------------------------
	.section	.text._ZN5flash24flash_fwd_splitkv_kernelI23Flash_fwd_kernel_traitsILi32ELi64ELi256ELi4ELb0ELb0EN7cutlass10bfloat16_tE19Flash_kernel_traitsILi32ELi64ELi256ELi4ES3_EELb1ELb0ELb0ELb0ELb0ELb1ELb1ELb0EEEvNS_16Flash_fwd_paramsE,"ax",@progbits
	.sectioninfo	@"SHI_REGISTERS=255"
	.align	128
        .global         _ZN5flash24flash_fwd_splitkv_kernelI23Flash_fwd_kernel_traitsILi32ELi64ELi256ELi4ELb0ELb0EN7cutlass10bfloat16_tE19Flash_kernel_traitsILi32ELi64ELi256ELi4ES3_EELb1ELb0ELb0ELb0ELb0ELb1ELb1ELb0EEEvNS_16Flash_fwd_paramsE
        .type           _ZN5flash24flash_fwd_splitkv_kernelI23Flash_fwd_kernel_traitsILi32ELi64ELi256ELi4ELb0ELb0EN7cutlass10bfloat16_tE19Flash_kernel_traitsILi32ELi64ELi256ELi4ES3_EELb1ELb0ELb0ELb0ELb0ELb1ELb1ELb0EEEvNS_16Flash_fwd_paramsE,@function
        .size           _ZN5flash24flash_fwd_splitkv_kernelI23Flash_fwd_kernel_traitsILi32ELi64ELi256ELi4ELb0ELb0EN7cutlass10bfloat16_tE19Flash_kernel_traitsILi32ELi64ELi256ELi4ES3_EELb1ELb0ELb0ELb0ELb0ELb1ELb1ELb0EEEvNS_16Flash_fwd_paramsE,(.L_x_5195 - _ZN5flash24flash_fwd_splitkv_kernelI23Flash_fwd_kernel_traitsILi32ELi64ELi256ELi4ELb0ELb0EN7cutlass10bfloat16_tE19Flash_kernel_traitsILi32ELi64ELi256ELi4ES3_EELb1ELb0ELb0ELb0ELb0ELb1ELb1ELb0EEEvNS_16Flash_fwd_paramsE)
        .other          _ZN5flash24flash_fwd_splitkv_kernelI23Flash_fwd_kernel_traitsILi32ELi64ELi256ELi4ELb0ELb0EN7cutlass10bfloat16_tE19Flash_kernel_traitsILi32ELi64ELi256ELi4ES3_EELb1ELb0ELb0ELb0ELb0ELb1ELb1ELb0EEEvNS_16Flash_fwd_paramsE,@"STO_CUDA_ENTRY STV_DEFAULT"
_ZN5flash24flash_fwd_splitkv_kernelI23Flash_fwd_kernel_traitsILi32ELi64ELi256ELi4ELb0ELb0EN7cutlass10bfloat16_tE19Flash_kernel_traitsILi32ELi64ELi256ELi4ES3_EELb1ELb0ELb0ELb0ELb0ELb1ELb1ELb0EEEvNS_16Flash_fwd_paramsE:
.text._ZN5flash24flash_fwd_splitkv_kernelI23Flash_fwd_kernel_traitsILi32ELi64ELi256ELi4ELb0ELb0EN7cutlass10bfloat16_tE19Flash_kernel_traitsILi32ELi64ELi256ELi4ES3_EELb1ELb0ELb0ELb0ELb0ELb1ELb1ELb0EEEvNS_16Flash_fwd_paramsE:
[----:B------:R-:W-:Y:S02]  /*0000*/  MOV R1, c[0x0][0x28] ;  /* 0x00000a0000017a02 */ /* 0x000fe40000000f00 */
[----:B------:R-:W1:Y:S01]  /*0010*/  I2F.U32.RP R2, c[0x0][0x1c0] ;  /* 0x0000700000027b06 */ /* 0x000e620000209000 */
[----:B------:R-:W2:Y:S01]  /*0020*/  S2R R25, SR_CTAID.Z ;  /* 0x0000000000197919 */ /* 0x000ea20000002700 */
[----:B------:R-:W-:Y:S01]  /*0030*/  ISETP.NE.U32.AND P1, PT, RZ, c[0x0][0x1c0], PT ;  /* 0x00007000ff007a0c */ /* 0x000fe20003f25070 */
[----:B------:R-:W-:Y:S01]  /*0040*/  IMAD.MOV.U32 R9, RZ, RZ, 0x4 ;  /* 0x00000004ff097424 */ /* 0x000fe200078e00ff */
[----:B------:R-:W-:Y:S01]  /*0050*/  ULDC.64 UR6, c[0x0][0x118] ;  /* 0x0000460000067ab9 */ /* 0x000fe20000000a00 */
[----:B------:R-:W-:Y:S01]  /*0060*/  IMAD.MOV.U32 R14, RZ, RZ, -0x1 ;  /* 0xffffffffff0e7424 */ /* 0x000fe200078e00ff */
[----:B------:R-:W-:Y:S02]  /*0070*/  IADD3 R1, R1, -0x8, RZ ;  /* 0xfffffff801017810 */ /* 0x000fe40007ffe0ff */
[----:B-1----:R-:W1:Y:S02]  /*0080*/  MUFU.RCP R2, R2 ;  /* 0x0000000200027308 */ /* 0x002e640000001000 */
[----:B-1----:R-:W-:-:S06]  /*0090*/  IADD3 R2, R2, 0xffffffe, RZ ;  /* 0x0ffffffe02027810 */ /* 0x002fcc0007ffe0ff */
[----:B------:R-:W1:Y:S02]  /*00a0*/  F2I.FTZ.U32.TRUNC.NTZ R3, R2 ;  /* 0x0000000200037305 */ /* 0x000e64000021f000 */
[----:B-1----:R-:W-:Y:S02]  /*00b0*/  IMAD.MOV R0, RZ, RZ, -R3 ;  /* 0x000000ffff007224 */ /* 0x002fe400078e0a03 */
[----:B------:R-:W-:Y:S02]  /*00c0*/  IMAD.MOV.U32 R2, RZ, RZ, RZ ;  /* 0x000000ffff027224 */ /* 0x000fe400078e00ff */
[----:B------:R-:W-:-:S04]  /*00d0*/  IMAD R0, R0, c[0x0][0x1c0], RZ ;  /* 0x0000700000007a24 */ /* 0x000fc800078e02ff */
[----:B------:R-:W-:-:S06]  /*00e0*/  IMAD.HI.U32 R2, R3, R0, R2 ;  /* 0x0000000003027227 */ /* 0x000fcc00078e0002 */
[----:B--2---:R-:W-:Y:S02]  /*00f0*/  IMAD.HI.U32 R242, R2, R25, RZ ;  /* 0x0000001902f27227 */ /* 0x004fe400078e00ff */
[----:B------:R-:W1:Y:S02]  /*0100*/  LDC.U8 R2, c[0x0][0x312] ;  /* 0x0000c480ff027b82 */ /* 0x000e640000000000 */
[----:B------:R-:W-:-:S04]  /*0110*/  IMAD.MOV R0, RZ, RZ, -R242 ;  /* 0x000000ffff007224 */ /* 0x000fc800078e0af2 */
[----:B------:R-:W-:-:S05]  /*0120*/  IMAD R0, R0, c[0x0][0x1c0], R25 ;  /* 0x0000700000007a24 */ /* 0x000fca00078e0219 */
[----:B------:R-:W-:-:S13]  /*0130*/  ISETP.GE.U32.AND P2, PT, R0, c[0x0][0x1c0], PT ;  /* 0x0000700000007a0c */ /* 0x000fda0003f46070 */
[----:B------:R-:W-:Y:S02]  /*0140*/  @P2 IADD3 R0, R0, -c[0x0][0x1c0], RZ ;  /* 0x8000700000002a10 */ /* 0x000fe40007ffe0ff */
[----:B------:R-:W-:Y:S02]  /*0150*/  @P2 IADD3 R242, R242, 0x1, RZ ;  /* 0x00000001f2f22810 */ /* 0x000fe40007ffe0ff */
[----:B------:R-:W-:Y:S02]  /*0160*/  ISETP.GE.U32.AND P0, PT, R0, c[0x0][0x1c0], PT ;  /* 0x0000700000007a0c */ /* 0x000fe40003f06070 */
[----:B------:R-:W-:Y:S02]  /*0170*/  ISETP.NE.U32.AND P2, PT, RZ, c[0x0][0x240], PT ;  /* 0x00009000ff007a0c */ /* 0x000fe40003f45070 */
[----:B-1----:R-:W-:Y:S02]  /*0180*/  ISETP.NE.AND P3, PT, R2, RZ, PT ;  /* 0x000000ff0200720c */ /* 0x002fe40003f65270 */
        /* <DEDUP_REMOVED lines=10> */
[----:B------:R1:W2:Y:S04]  /*0230*/  @P2 LDG.E R14, [R2.64] ;  /* 0x00000006020e2981 */ /* 0x0002a8000c1e1900 */
[----:B------:R1:W2:Y:S01]  /*0240*/  @P2 LDG.E R4, [R2.64+0x4] ;  /* 0x0000040602042981 */ /* 0x0002a2000c1e1900 */
[----:B------:R-:W-:-:S04]  /*0250*/  IMAD.MOV.U32 R10, RZ, RZ, RZ ;  /* 0x000000ffff0a7224 */ /* 0x000fc800078e00ff */
[----:B------:R3:W5:Y:S04]  /*0260*/  @!P1 LDG.E R8, [R6.64] ;  /* 0x0000000606089981 */ /* 0x000768000c1e1900 */
[----:B------:R-:W4:Y:S04]  /*0270*/  S2R R15, SR_CTAID.X ;  /* 0x00000000000f7919 */ /* 0x000f280000002500 */
[----:B------:R-:W2:Y:S04]  /*0280*/  S2R R11, SR_CTAID.Y ;  /* 0x00000000000b7919 */ /* 0x000ea80000002600 */
[----:B------:R-:W2:Y:S01]  /*0290*/  S2R R68, SR_TID.X ;  /* 0x0000000000447919 */ /* 0x000ea20000002100 */
[----:B-1----:R-:W-:-:S05]  /*02a0*/  @P0 IMAD.WIDE R2, R242, R9, c[0x0][0x250] ;  /* 0x00009400f2020625 */ /* 0x002fca00078e0209 */
[----:B------:R3:W5:Y:S01]  /*02b0*/  @P0 LDG.E R10, [R2.64] ;  /* 0x00000006020a0981 */ /* 0x000762000c1e1900 */
[----:B------:R-:W-:-:S04]  /*02c0*/  ISETP.NE.U32.AND P0, PT, RZ, c[0x0][0x248], PT ;  /* 0x00009200ff007a0c */ /* 0x000fc80003f05070 */
[----:B------:R-:W-:Y:S01]  /*02d0*/  ISETP.NE.AND.EX P0, PT, RZ, c[0x0][0x24c], PT, P0 ;  /* 0x00009300ff007a0c */ /* 0x000fe20003f05300 */
[----:B------:R-:W-:-:S04]  /*02e0*/  IMAD.MOV R0, RZ, RZ, -R242 ;  /* 0x000000ffff007224 */ /* 0x000fc800078e0af2 */
[----:B------:R-:W-:Y:S02]  /*02f0*/  IMAD R25, R0, c[0x0][0x1c0], R25 ;  /* 0x0000700000197a24 */ /* 0x000fe400078e0219 */
[----:B--2---:R-:W-:Y:S02]  /*0300*/  @P2 IMAD.IADD R60, R4, 0x1, -R14 ;  /* 0x00000001043c2824 */ /* 0x004fe400078e0a0e */
[----:B------:R-:W-:-:S04]  /*0310*/  @!P2 IMAD.MOV.U32 R60, RZ, RZ, c[0x0][0x214] ;  /* 0x00008500ff3ca624 */ /* 0x000fc800078e00ff */
[----:B------:R-:W-:Y:S05]  /*0320*/  @!P0 BRA `(.L_x_1151) ;  /* 0x0000004000008947 */ /* 0x000fea0003800000 */
[----:B---34-:R-:W2:Y:S02]  /*0330*/  @P3 LDG.E R0, [R6.64+0x4] ;  /* 0x0000040606003981 */ /* 0x018ea4000c1e1900 */
[----:B--2--5:R-:W-:-:S06]  /*0340*/  @P3 IADD3 R4, R0, -R8, RZ ;  /* 0x8000000800043210 */ /* 0x024fcc0007ffe0ff */
[----:B------:R1:W5:Y:S01]  /*0350*/  @!P3 LDG.E R4, [R6.64] ;  /* 0x000000060604b981 */ /* 0x000362000c1e1900 */
[----:B------:R-:W-:Y:S05]  /*0360*/  BRA `(.L_x_1152) ;  /* 0x0000001000007947 */ /* 0x000fea0003800000 */
.L_x_1151:
[----:B---34-:R-:W-:Y:S02]  /*0370*/  MOV R4, c[0x0][0x218] ;  /* 0x0000860000047a02 */ /* 0x018fe40000000f00 */
.L_x_1152:
        /* <DEDUP_REMOVED lines=12> */
[----:B-1----:R-:W-:Y:S01]  /*0440*/  IABS R6, c[0x0][0x10] ;  /* 0x0000040000067a13 */ /* 0x002fe20000000000 */
[----:B------:R-:W-:-:S03]  /*0450*/  IMAD.MOV.U32 R0, RZ, RZ, c[0x0][0x218] ;  /* 0x00008600ff007624 */ /* 0x000fc600078e00ff */
[----:B------:R-:W1:Y:S02]  /*0460*/  I2F.RP R2, R6 ;  /* 0x0000000600027306 */ /* 0x000e640000209400 */
[----:B------:R-:W-:-:S06]  /*0470*/  IADD3 R0, R0, 0xff, RZ ;  /* 0x000000ff00007810 */ /* 0x000fcc0007ffe0ff */
[----:B-1----:R-:W1:Y:S02]  /*0480*/  MUFU.RCP R2, R2 ;  /* 0x0000000200027308 */ /* 0x002e640000001000 */
[----:B-1----:R-:W-:-:S06]  /*0490*/  IADD3 R2, R2, 0xffffffe, RZ ;  /* 0x0ffffffe02027810 */ /* 0x002fcc0007ffe0ff */
[----:B------:R1:W2:Y:S02]  /*04a0*/  F2I.FTZ.U32.TRUNC.NTZ R3, R2 ;  /* 0x0000000200037305 */ /* 0x0002a4000021f000 */
[----:B-1----:R-:W-:-:S04]  /*04b0*/  SHF.R.S32.HI R2, RZ, 0x1f, R0 ;  /* 0x0000001fff027819 */ /* 0x002fc80000011400 */
[----:B------:R-:W-:Y:S01]  /*04c0*/  LEA.HI R0, R2, R0, RZ, 0x8 ;  /* 0x0000000002007211 */ /* 0x000fe200078f40ff */
[----:B--2---:R-:W-:-:S03]  /*04d0*/  IMAD.MOV R2, RZ, RZ, -R3 ;  /* 0x000000ffff027224 */ /* 0x004fc600078e0a03 */
[----:B------:R-:W-:-:S04]  /*04e0*/  LEA.HI.SX32 R0, R0, c[0x0][0x10], 0x18 ;  /* 0x0000040000007a11 */ /* 0x000fc800078fc2ff */
[----:B------:R-:W-:Y:S01]  /*04f0*/  IADD3 R4, R0, -0x1, RZ ;  /* 0xffffffff00047810 */ /* 0x000fe20007ffe0ff */
[----:B------:R-:W-:Y:S02]  /*0500*/  IMAD R0, R2, R6, RZ ;  /* 0x0000000602007224 */ /* 0x000fe400078e02ff */
[----:B------:R-:W-:Y:S01]  /*0510*/  IMAD.MOV.U32 R2, RZ, RZ, RZ ;  /* 0x000000ffff027224 */ /* 0x000fe200078e00ff */
[----:B------:R-:W-:-:S03]  /*0520*/  IABS R5, R4 ;  /* 0x0000000400057213 */ /* 0x000fc60000000000 */
[----:B------:R-:W-:-:S04]  /*0530*/  IMAD.HI.U32 R0, R3, R0, R2 ;  /* 0x0000000003007227 */ /* 0x000fc800078e0002 */
[----:B------:R-:W-:-:S04]  /*0540*/  IMAD.MOV.U32 R2, RZ, RZ, R5 ;  /* 0x000000ffff027224 */ /* 0x000fc800078e0005 */
[----:B------:R-:W-:-:S04]  /*0550*/  IMAD.HI.U32 R0, R0, R2, RZ ;  /* 0x0000000200007227 */ /* 0x000fc800078e00ff */
[----:B------:R-:W-:-:S04]  /*0560*/  IMAD.MOV R3, RZ, RZ, -R0 ;  /* 0x000000ffff037224 */ /* 0x000fc800078e0a00 */
[----:B------:R-:W-:Y:S01]  /*0570*/  IMAD R2, R6, R3, R2 ;  /* 0x0000000306027224 */ /* 0x000fe200078e0202 */
[----:B------:R-:W-:-:S04]  /*0580*/  IADD3 R3, R47, 0xff, RZ ;  /* 0x000000ff2f037810 */ /* 0x000fc80007ffe0ff */
[----:B------:R-:W-:-:S13]  /*0590*/  ISETP.GT.U32.AND P1, PT, R6, R2, PT ;  /* 0x000000020600720c */ /* 0x000fda0003f24070 */
[----:B------:R-:W-:Y:S01]  /*05a0*/  @!P1 IMAD.IADD R2, R2, 0x1, -R6 ;  /* 0x0000000102029824 */ /* 0x000fe200078e0a06 */
[----:B------:R-:W-:Y:S02]  /*05b0*/  @!P1 IADD3 R0, R0, 0x1, RZ ;  /* 0x0000000100009810 */ /* 0x000fe40007ffe0ff */
[----:B------:R-:W-:Y:S02]  /*05c0*/  ISETP.NE.AND P1, PT, RZ, c[0x0][0x10], PT ;  /* 0x00000400ff007a0c */ /* 0x000fe40003f25270 */
[----:B------:R-:W-:Y:S02]  /*05d0*/  ISETP.GE.U32.AND P2, PT, R2, R6, PT ;  /* 0x000000060200720c */ /* 0x000fe40003f46070 */
[----:B------:R-:W-:Y:S02]  /*05e0*/  LOP3.LUT R2, R4, c[0x0][0x10], RZ, 0x3c, !PT ;  /* 0x0000040004027a12 */ /* 0x000fe400078e3cff */
[----:B------:R-:W-:Y:S02]  /*05f0*/  SHF.R.S32.HI R4, RZ, 0x1f, R3 ;  /* 0x0000001fff047819 */ /* 0x000fe40000011403 */
[----:B------:R-:W-:-:S02]  /*0600*/  ISETP.GE.AND P0, PT, R2, RZ, PT ;  /* 0x000000ff0200720c */ /* 0x000fc40003f06270 */
[----:B------:R-:W-:Y:S02]  /*0610*/  IADD3 R2, -R60, 0x13f, R69 ;  /* 0x0000013f3c027810 */ /* 0x000fe40007ffe145 */
[----:B------:R-:W-:Y:S02]  /*0620*/  LEA.HI R4, R4, R3, RZ, 0x8 ;  /* 0x0000000304047211 */ /* 0x000fe400078f40ff */
[----:B------:R-:W-:Y:S02]  /*0630*/  IADD3 R2, R2, c[0x0][0x2e8], R47 ;  /* 0x0000ba0002027a10 */ /* 0x000fe40007ffe02f */
[----:B------:R-:W-:Y:S02]  /*0640*/  @P2 IADD3 R0, R0, 0x1, RZ ;  /* 0x0000000100002810 */ /* 0x000fe40007ffe0ff */
[----:B------:R-:W-:Y:S02]  /*0650*/  SHF.R.S32.HI R3, RZ, 0x1f, R2 ;  /* 0x0000001fff037819 */ /* 0x000fe40000011402 */
[----:B------:R-:W-:Y:S01]  /*0660*/  SHF.R.S32.HI R4, RZ, 0x8, R4 ;  /* 0x00000008ff047819 */ /* 0x000fe20000011404 */
[----:B------:R-:W-:Y:S01]  /*0670*/  @!P0 IMAD.MOV R0, RZ, RZ, -R0 ;  /* 0x000000ffff008224 */ /* 0x000fe200078e0a00 */
[----:B------:R-:W-:-:S02]  /*0680*/  @!P1 LOP3.LUT R0, RZ, c[0x0][0x10], RZ, 0x33, !PT ;  /* 0x00000400ff009a12 */ /* 0x000fc400078e33ff */
[----:B------:R-:W-:-:S03]  /*0690*/  LEA.HI R2, R3, R2, RZ, 0x8 ;  /* 0x0000000203027211 */ /* 0x000fc600078f40ff */
[----:B------:R-:W-:-:S04]  /*06a0*/  IMAD R241, R0, R11, RZ ;  /* 0x0000000b00f17224 */ /* 0x000fc800078e02ff */
[----:B------:R-:W-:Y:S01]  /*06b0*/  IMAD.IADD R3, R0, 0x1, R241 ;  /* 0x0000000100037824 */ /* 0x000fe200078e02f1 */
[----:B------:R-:W-:-:S04]  /*06c0*/  SHF.R.S32.HI R0, RZ, 0x8, R2 ;  /* 0x00000008ff007819 */ /* 0x000fc80000011402 */
[----:B------:R-:W-:-:S04]  /*06d0*/  IMNMX R2, R4, R3, PT ;  /* 0x0000000304027217 */ /* 0x000fc80003800200 */
[----:B------:R-:W-:-:S04]  /*06e0*/  IMNMX R78, R2, R0, PT ;  /* 0x00000000024e7217 */ /* 0x000fc80003800200 */
[----:B------:R-:W-:-:S13]  /*06f0*/  ISETP.GE.AND P0, PT, R241, R78, PT ;  /* 0x0000004ef100720c */ /* 0x000fda0003f06270 */
[----:B------:R-:W-:Y:S05]  /*0700*/  @!P0 BRA `(.L_x_1153) ;  /* 0x0000034000008947 */ /* 0x000fea0003800000 */
[----:B------:R-:W-:Y:S01]  /*0710*/  SHF.R.S32.HI R4, RZ, 0x1f, R68 ;  /* 0x0000001fff047819 */ /* 0x000fe20000011444 */
[----:B------:R-:W-:Y:S02]  /*0720*/  IMAD R0, R11, c[0x0][0x210], R242 ;  /* 0x000084000b007a24 */ /* 0x000fe400078e02f2 */
[----:B------:R-:W-:Y:S01]  /*0730*/  IMAD.IADD R9, R60, 0x1, -R69 ;  /* 0x000000013c097824 */ /* 0x000fe200078e0a45 */
[----:B------:R-:W-:Y:S01]  /*0740*/  LEA.HI R4, R4, R68, RZ, 0x3 ;  /* 0x0000004404047211 */ /* 0x000fe200078f18ff */
[----:B------:R-:W-:-:S03]  /*0750*/  IMAD R0, R0, c[0x0][0x1c0], R25 ;  /* 0x0000700000007a24 */ /* 0x000fc600078e0219 */
[----:B------:R-:W-:Y:S01]  /*0760*/  LOP3.LUT R6, R4, 0xfffffff8, RZ, 0xc0, !PT ;  /* 0xfffffff804067812 */ /* 0x000fe200078ec0ff */
[----:B------:R-:W-:Y:S01]  /*0770*/  IMAD R8, R0, c[0x0][0x214], R69 ;  /* 0x0000850000087a24 */ /* 0x000fe200078e0245 */
[----:B------:R-:W-:-:S03]  /*0780*/  SHF.R.S32.HI R0, RZ, 0x3, R4 ;  /* 0x00000003ff007819 */ /* 0x000fc60000011404 */
[----:B------:R-:W-:Y:S01]  /*0790*/  IMAD.IADD R6, R68, 0x1, -R6 ;  /* 0x0000000144067824 */ /* 0x000fe200078e0a06 */
[----:B------:R-:W-:Y:S01]  /*07a0*/  IADD3 R10, R0, 0x10, RZ ;  /* 0x00000010000a7810 */ /* 0x000fe20007ffe0ff */
[----:B------:R-:W-:Y:S02]  /*07b0*/  IMAD R7, R8, c[0x0][0x22c], RZ ;  /* 0x00008b0008077a24 */ /* 0x000fe400078e02ff */
[----:B------:R-:W-:Y:S01]  /*07c0*/  IMAD.SHL.U32 R2, R6, 0x4, RZ ;  /* 0x0000000406027824 */ /* 0x000fe200078e00ff */
[----:B------:R-:W-:Y:S02]  /*07d0*/  ISETP.GE.AND P1, PT, R10, R9, PT ;  /* 0x000000090a00720c */ /* 0x000fe40003f26270 */
[----:B------:R-:W-:Y:S02]  /*07e0*/  ISETP.NE.AND P3, PT, R6, RZ, PT ;  /* 0x000000ff0600720c */ /* 0x000fe40003f65270 */
[----:B------:R-:W-:Y:S02]  /*07f0*/  SHF.R.S32.HI R3, RZ, 0x1f, R2 ;  /* 0x0000001fff037819 */ /* 0x000fe40000011402 */
[----:B------:R-:W-:-:S02]  /*0800*/  ISETP.GE.AND P6, PT, R2, c[0x0][0x220], PT ;  /* 0x0000880002007a0c */ /* 0x000fc40003fc6270 */
[CC--:B------:R-:W-:Y:S01]  /*0810*/  ISETP.GE.OR P3, PT, R0.reuse, R9.reuse, P3 ;  /* 0x000000090000720c */ /* 0x0c0fe20001f66670 */
[C---:B------:R-:W-:Y:S01]  /*0820*/  IMAD.WIDE R4, R0.reuse, 0x20, R2 ;  /* 0x0000002000047825 */ /* 0x040fe200078e0202 */
[-C--:B------:R-:W-:Y:S02]  /*0830*/  ISETP.GE.OR P5, PT, R0, R9.reuse, P6 ;  /* 0x000000090000720c */ /* 0x080fe400037a6670 */
[----:B------:R-:W-:Y:S02]  /*0840*/  ISETP.GE.OR P4, PT, R10, R9, P6 ;  /* 0x000000090a00720c */ /* 0x000fe40003786670 */
[C---:B------:R-:W-:Y:S02]  /*0850*/  IADD3 R3, P0, R7.reuse, R4, RZ ;  /* 0x0000000407037210 */ /* 0x040fe40007f1e0ff */
[----:B------:R-:W-:Y:S02]  /*0860*/  IADD3 R10, R0, 0x30, RZ ;  /* 0x00000030000a7810 */ /* 0x000fe40007ffe0ff */
[----:B------:R-:W-:-:S02]  /*0870*/  LEA.HI.X.SX32 R5, R7, R5, 0x1, P0 ;  /* 0x0000000507057211 */ /* 0x000fc400000f0eff */
[C---:B------:R-:W-:Y:S02]  /*0880*/  LEA R4, P0, R3.reuse, c[0x0][0x1d8], 0x2 ;  /* 0x0000760003047a11 */ /* 0x040fe400078010ff */
[----:B------:R-:W-:Y:S02]  /*0890*/  IADD3 R7, R0, 0x20, RZ ;  /* 0x0000002000077810 */ /* 0x000fe40007ffe0ff */
[----:B------:R-:W-:Y:S02]  /*08a0*/  LEA.HI.X R5, R3, c[0x0][0x1dc], R5, 0x2, P0 ;  /* 0x0000770003057a11 */ /* 0x000fe400000f1405 */
[----:B------:R-:W-:Y:S02]  /*08b0*/  ISETP.GE.AND P0, PT, R7, R9, PT ;  /* 0x000000090700720c */ /* 0x000fe40003f06270 */
[----:B------:R-:W-:Y:S01]  /*08c0*/  SHF.R.S32.HI R2, RZ, 0x1f, R8 ;  /* 0x0000001fff027819 */ /* 0x000fe20000011408 */
[----:B------:R1:W-:Y:S01]  /*08d0*/  @!P5 STG.E.128 [R4.64], RZ ;  /* 0x000000ff0400d986 */ /* 0x0003e2000c101d06 */
[----:B------:R-:W-:-:S02]  /*08e0*/  ISETP.NE.OR P0, PT, R6, RZ, P0 ;  /* 0x000000ff0600720c */ /* 0x000fc40000705670 */
[----:B------:R-:W-:Y:S01]  /*08f0*/  IADD3 R3, P2, R8, R0, RZ ;  /* 0x0000000008037210 */ /* 0x000fe20007f5e0ff */
[----:B------:R1:W-:Y:S01]  /*0900*/  @!P4 STG.E.128 [R4.64+0x800], RZ ;  /* 0x000800ff0400c986 */ /* 0x0003e2000c101d06 */
[-C--:B------:R-:W-:Y:S01]  /*0910*/  ISETP.GE.OR P5, PT, R7, R9.reuse, P6 ;  /* 0x000000090700720c */ /* 0x080fe200037a6670 */
[----:B------:R-:W-:Y:S01]  /*0920*/  @!P3 IMAD.MOV.U32 R8, RZ, RZ, -0x800000 ;  /* 0xff800000ff08b424 */ /* 0x000fe200078e00ff */
[----:B------:R-:W-:Y:S02]  /*0930*/  ISETP.GE.OR P6, PT, R10, R9, P6 ;  /* 0x000000090a00720c */ /* 0x000fe400037c6670 */
[----:B------:R-:W-:Y:S02]  /*0940*/  LEA.HI.X.SX32 R0, R0, R2, 0x1, P2 ;  /* 0x0000000200007211 */ /* 0x000fe400010f0eff */
[----:B------:R-:W-:Y:S02]  /*0950*/  LEA R2, P2, R3, c[0x0][0x208], 0x2 ;  /* 0x0000820003027a11 */ /* 0x000fe400078410ff */
[----:B------:R-:W-:-:S02]  /*0960*/  ISETP.NE.OR P1, PT, R6, RZ, P1 ;  /* 0x000000ff0600720c */ /* 0x000fc40000f25670 */
[----:B------:R-:W-:Y:S01]  /*0970*/  LEA.HI.X R3, R3, c[0x0][0x20c], R0, 0x2, P2 ;  /* 0x0000830003037a11 */ /* 0x000fe200010f1400 */
[----:B------:R-:W-:Y:S02]  /*0980*/  @!P0 IMAD.MOV.U32 R0, RZ, RZ, -0x800000 ;  /* 0xff800000ff008424 */ /* 0x000fe400078e00ff */
[----:B------:R1:W-:Y:S04]  /*0990*/  @!P5 STG.E.128 [R4.64+0x1000], RZ ;  /* 0x001000ff0400d986 */ /* 0x0003e8000c101d06 */
[----:B------:R1:W-:Y:S04]  /*09a0*/  @!P6 STG.E.128 [R4.64+0x1800], RZ ;  /* 0x001800ff0400e986 */ /* 0x0003e8000c101d06 */
[----:B------:R1:W-:Y:S01]  /*09b0*/  @!P0 STG.E [R2.64+0x80], R0 ;  /* 0x0000800002008986 */ /* 0x0003e2000c101906 */
[----:B------:R-:W-:Y:S01]  /*09c0*/  ISETP.GE.AND P0, PT, R10, R9, PT ;  /* 0x000000090a00720c */ /* 0x000fe20003f06270 */
[----:B------:R-:W-:-:S02]  /*09d0*/  @!P1 IMAD.MOV.U32 R7, RZ, RZ, -0x800000 ;  /* 0xff800000ff079424 */ /* 0x000fc400078e00ff */
[----:B------:R1:W-:Y:S01]  /*09e0*/  @!P3 STG.E [R2.64], R8 ;  /* 0x000000080200b986 */ /* 0x0003e2000c101906 */
[----:B------:R-:W-:-:S03]  /*09f0*/  ISETP.NE.OR P0, PT, R6, RZ, P0 ;  /* 0x000000ff0600720c */ /* 0x000fc60000705670 */
[----:B------:R1:W-:Y:S10]  /*0a00*/  @!P1 STG.E [R2.64+0x40], R7 ;  /* 0x0000400702009986 */ /* 0x0003f4000c101906 */
[----:B------:R-:W-:Y:S05]  /*0a10*/  @P0 EXIT ;  /* 0x000000000000094d */ /* 0x000fea0003800000 */
[----:B-1----:R-:W-:-:S05]  /*0a20*/  MOV R0, 0xff800000 ;  /* 0xff80000000007802 */ /* 0x002fca0000000f00 */
[----:B------:R-:W-:Y:S01]  /*0a30*/  STG.E [R2.64+0xc0], R0 ;  /* 0x0000c00002007986 */ /* 0x000fe2000c101906 */
[----:B------:R-:W-:Y:S05]  /*0a40*/  EXIT ;  /* 0x000000000000794d */ /* 0x000fea0003800000 */
.L_x_1153:
[----:B------:R-:W-:Y:S01]  /*0a50*/  ISETP.NE.U32.AND P1, PT, RZ, c[0x0][0x2c0], PT ;  /* 0x0000b000ff007a0c */ /* 0x000fe20003f25070 */
[----:B------:R-:W-:Y:S01]  /*0a60*/  IMAD.MOV.U32 R11, RZ, RZ, R242 ;  /* 0x000000ffff0b7224 */ /* 0x000fe200078e00f2 */
[----:B------:R-:W-:Y:S02]  /*0a70*/  ISETP.NE.U32.AND P0, PT, RZ, c[0x0][0x2b8], PT ;  /* 0x0000ae00ff007a0c */ /* 0x000fe40003f05070 */
[----:B------:R-:W-:Y:S02]  /*0a80*/  ISETP.NE.AND.EX P1, PT, RZ, c[0x0][0x2c4], PT, P1 ;  /* 0x0000b100ff007a0c */ /* 0x000fe40003f25310 */
[----:B------:R-:W-:-:S11]  /*0a90*/  ISETP.NE.AND.EX P0, PT, RZ, c[0x0][0x2bc], PT, P0 ;  /* 0x0000af00ff007a0c */ /* 0x000fd60003f05300 */
[----:B------:R-:W-:Y:S02]  /*0aa0*/  @P1 SHF.R.S32.HI R0, RZ, 0x1f, R242 ;  /* 0x0000001fff001819 */ /* 0x000fe400000114f2 */
[----:B------:R-:W-:-:S04]  /*0ab0*/  @P0 IMAD.WIDE R2, R242, R9, c[0x0][0x2b8] ;  /* 0x0000ae00f2020625 */ /* 0x000fc800078e0209 */
[----:B------:R-:W-:Y:S01]  /*0ac0*/  @P1 IMAD R0, R0, c[0x0][0x2c8], RZ ;  /* 0x0000b20000001a24 */ /* 0x000fe200078e02ff */
[----:B------:R1:W5:Y:S01]  /*0ad0*/  @P0 LDG.E R11, [R2.64] ;  /* 0x00000006020b0981 */ /* 0x000362000c1e1900 */
[----:B------:R-:W-:Y:S01]  /*0ae0*/  IMAD.MOV.U32 R4, RZ, RZ, RZ ;  /* 0x000000ffff047224 */ /* 0x000fe200078e00ff */
[----:B------:R-:W-:Y:S01]  /*0af0*/  PLOP3.LUT P6, PT, PT, PT, PT, 0x8, 0x0 ;  /* 0x000000000000781c */ /* 0x000fe20003fce170 */
        /* <DEDUP_REMOVED lines=8> */
[----:B------:R-:W-:Y:S02]  /*0b80*/  @P1 ISETP.NE.U32.AND P0, PT, R4, RZ, PT ;  /* 0x000000ff0400120c */ /* 0x000fe40003f05070 */
[----:B------:R-:W-:Y:S01]  /*0b90*/  IABS R2, c[0x0][0x2d0] ;  /* 0x0000b40000027a13 */ /* 0x000fe20000000000 */
[----:B------:R-:W-:Y:S01]  /*0ba0*/  IMAD.MOV.U32 R211, RZ, RZ, R0 ;  /* 0x000000ffffd37224 */ /* 0x000fe200078e0000 */
[----:B------:R-:W-:-:S03]  /*0bb0*/  @P1 ISETP.NE.AND.EX P6, PT, R0, RZ, PT, P0 ;  /* 0x000000ff0000120c */ /* 0x000fc60003fc5300 */
[----:B------:R-:W-:-:S10]  /*0bc0*/  IMAD.MOV.U32 R164, RZ, RZ, R2 ;  /* 0x000000ffffa47224 */ /* 0x000fd400078e0002 */
[----:B------:R-:W-:Y:S05]  /*0bd0*/  @!P6 BRA `(.L_x_1154) ;  /* 0x000004d00000e947 */ /* 0x000fea0003800000 */
[----:B------:R-:W1:Y:S01]  /*0be0*/  I2F.RP R2, R164 ;  /* 0x000000a400027306 */ /* 0x000e620000209400 */
[----:B------:R-:W-:-:S04]  /*0bf0*/  LEA R12, R78, 0xffffff00, 0x8 ;  /* 0xffffff004e0c7811 */ /* 0x000fc800078e40ff */
[----:B------:R-:W-:-:S03]  /*0c00*/  IABS R4, R12 ;  /* 0x0000000c00047213 */ /* 0x000fc60000000000 */
        /* <DEDUP_REMOVED lines=50> */
[----:B------:R-:W-:Y:S02]  /*0f30*/  @!P0 IMAD.MOV R0, RZ, RZ, -R0 ;  /* 0x000000ffff008224 */ /* 0x000fe400078e0a00 */
[----:B------:R-:W-:-:S08]  /*0f40*/  IMAD R4, R12, c[0x0][0x19c], R4 ;  /* 0x000067000c047a24 */ /* 0x000fd000078e0204 */
[----:B------:R-:W-:-:S04]  /*0f50*/  @!P1 LOP3.LUT R0, RZ, c[0x0][0x1c8], RZ, 0x33, !PT ;  /* 0x00007200ff009a12 */ /* 0x000fc800078e33ff */
[--C-:B------:R-:W-:Y:S01]  /*0f60*/  SHF.R.S32.HI R21, RZ, 0x1f, R0.reuse ;  /* 0x0000001fff157819 */ /* 0x100fe20000011400 */
[----:B------:R-:W-:Y:S01]  /*0f70*/  IMAD.MOV.U32 R23, RZ, RZ, R0 ;  /* 0x000000ffff177224 */ /* 0x000fe200078e0000 */
[----:B--2---:R-:W-:Y:S01]  /*0f80*/  SHF.R.S32.HI R5, RZ, 0x1f, R6 ;  /* 0x0000001fff057819 */ /* 0x004fe20000011406 */
[----:B------:R-:W-:-:S04]  /*0f90*/  IMAD.WIDE.U32 R8, R6, c[0x0][0x180], RZ ;  /* 0x0000600006087a25 */ /* 0x000fc800078e00ff */
[C---:B------:R-:W-:Y:S02]  /*0fa0*/  IMAD R2, R5.reuse, c[0x0][0x180], RZ ;  /* 0x0000600005027a24 */ /* 0x040fe400078e02ff */
[----:B------:R-:W-:Y:S02]  /*0fb0*/  IMAD R5, R5, c[0x0][0x188], RZ ;  /* 0x0000620005057a24 */ /* 0x000fe400078e02ff */
[C---:B------:R-:W-:Y:S02]  /*0fc0*/  IMAD R2, R6.reuse, c[0x0][0x184], R2 ;  /* 0x0000610006027a24 */ /* 0x040fe400078e0202 */
[C---:B------:R-:W-:Y:S02]  /*0fd0*/  IMAD R5, R6.reuse, c[0x0][0x18c], R5 ;  /* 0x0000630006057a24 */ /* 0x040fe400078e0205 */
[----:B------:R-:W-:Y:S01]  /*0fe0*/  IMAD.WIDE.U32 R6, R6, c[0x0][0x188], RZ ;  /* 0x0000620006067a25 */ /* 0x000fe200078e00ff */
[----:B------:R-:W-:-:S03]  /*0ff0*/  IADD3 R3, R9, R2, RZ ;  /* 0x0000000209037210 */ /* 0x000fc60007ffe0ff */
[----:B------:R-:W-:Y:S01]  /*1000*/  IMAD.MOV.U32 R2, RZ, RZ, R8 ;  /* 0x000000ffff027224 */ /* 0x000fe200078e0008 */
[----:B------:R-:W-:Y:S01]  /*1010*/  IADD3 R9, R7, R5, RZ ;  /* 0x0000000507097210 */ /* 0x000fe20007ffe0ff */
[----:B------:R-:W-:Y:S02]  /*1020*/  IMAD.MOV.U32 R8, RZ, RZ, R6 ;  /* 0x000000ffff087224 */ /* 0x000fe400078e0006 */
[----:B------:R-:W-:-:S05]  /*1030*/  IMAD.WIDE.U32 R2, R12, c[0x0][0x198], R2 ;  /* 0x000066000c027a25 */ /* 0x000fca00078e0002 */
[----:B------:R-:W-:Y:S01]  /*1040*/  IADD3 R3, R3, R4, RZ ;  /* 0x0000000403037210 */ /* 0x000fe20007ffe0ff */
[----:B------:R-:W-:-:S04]  /*1050*/  IMAD R4, R21, c[0x0][0x1b0], RZ ;  /* 0x00006c0015047a24 */ /* 0x000fc800078e02ff */
[----:B------:R-:W-:-:S04]  /*1060*/  IMAD.WIDE.U32 R2, R0, c[0x0][0x1b0], R2 ;  /* 0x00006c0000027a25 */ /* 0x000fc800078e0002 */
[----:B------:R-:W-:Y:S01]  /*1070*/  IMAD R4, R0, c[0x0][0x1b4], R4 ;  /* 0x00006d0000047a24 */ /* 0x000fe200078e0204 */
[----:B------:R-:W-:-:S03]  /*1080*/  MOV R18, R2 ;  /* 0x0000000200127202 */ /* 0x000fc60000000f00 */
[----:B------:R-:W-:Y:S01]  /*1090*/  IMAD.IADD R13, R3, 0x1, R4 ;  /* 0x00000001030d7824 */ /* 0x000fe200078e0204 */
[----:B------:R-:W-:Y:S05]  /*10a0*/  BRA `(.L_x_1155) ;  /* 0x0000048000007947 */ /* 0x000fea0003800000 */
.L_x_1154:
        /* <DEDUP_REMOVED lines=17> */
.L_x_1156:
[----:B------:R-:W-:Y:S02]  /*11c0*/  IABS R7, c[0x0][0x1c8] ;  /* 0x0000720000077a13 */ /* 0x000fe40000000000 */
[----:B------:R-:W-:Y:S02]  /*11d0*/  IABS R4, R25 ;  /* 0x0000001900047213 */ /* 0x000fe40000000000 */
[----:B------:R-:W1:Y:S01]  /*11e0*/  I2F.RP R2, R7 ;  /* 0x0000000700027306 */ /* 0x000e620000209400 */
[----:B------:R-:W-:-:S04]  /*11f0*/  LEA R12, R78, 0xffffff00, 0x8 ;  /* 0xffffff004e0c7811 */ /* 0x000fc800078e40ff */
[----:B------:R-:W-:-:S03]  /*1200*/  SHF.R.S32.HI R24, RZ, 0x1f, R12 ;  /* 0x0000001fff187819 */ /* 0x000fc6000001140c */
        /* <DEDUP_REMOVED lines=8> */
[----:B------:R-:W-:Y:S02]  /*1290*/  IMAD R4, R24, c[0x0][0x198], RZ ;  /* 0x0000660018047a24 */ /* 0x000fe400078e02ff */
[----:B------:R-:W-:-:S04]  /*12a0*/  IMAD.HI.U32 R0, R0, R2, RZ ;  /* 0x0000000200007227 */ /* 0x000fc800078e00ff */
[----:B------:R-:W-:Y:S02]  /*12b0*/  IMAD.MOV R3, RZ, RZ, -R0 ;  /* 0x000000ffff037224 */ /* 0x000fe400078e0a00 */
[----:B------:R-:W-:Y:S02]  /*12c0*/  IMAD R4, R12, c[0x0][0x19c], R4 ;  /* 0x000067000c047a24 */ /* 0x000fe400078e0204 */
[----:B------:R-:W-:Y:S02]  /*12d0*/  IMAD R2, R7, R3, R2 ;  /* 0x0000000307027224 */ /* 0x000fe400078e0202 */
[----:B------:R-:W-:-:S03]  /*12e0*/  IMAD.MOV.U32 R3, RZ, RZ, R6 ;  /* 0x000000ffff037224 */ /* 0x000fc600078e0006 */
[----:B------:R-:W-:-:S13]  /*12f0*/  ISETP.GT.U32.AND P0, PT, R7, R2, PT ;  /* 0x000000020700720c */ /* 0x000fda0003f04070 */
[-C--:B------:R-:W-:Y:S02]  /*1300*/  @!P0 IADD3 R2, R2, -R7.reuse, RZ ;  /* 0x8000000702028210 */ /* 0x080fe40007ffe0ff */
[----:B------:R-:W-:Y:S02]  /*1310*/  @!P0 IADD3 R0, R0, 0x1, RZ ;  /* 0x0000000100008810 */ /* 0x000fe40007ffe0ff */
[----:B------:R-:W-:Y:S02]  /*1320*/  ISETP.GE.U32.AND P2, PT, R2, R7, PT ;  /* 0x000000070200720c */ /* 0x000fe40003f46070 */
[----:B------:R-:W-:Y:S02]  /*1330*/  LOP3.LUT R2, R25, c[0x0][0x1c8], RZ, 0x3c, !PT ;  /* 0x0000720019027a12 */ /* 0x000fe400078e3cff */
[----:B------:R-:W-:Y:S02]  /*1340*/  ISETP.NE.AND P0, PT, RZ, c[0x0][0x1c8], PT ;  /* 0x00007200ff007a0c */ /* 0x000fe40003f05270 */
[----:B------:R-:W-:-:S02]  /*1350*/  ISETP.GE.AND P1, PT, R2, RZ, PT ;  /* 0x000000ff0200720c */ /* 0x000fc40003f26270 */
[----:B------:R-:W-:Y:S02]  /*1360*/  MOV R2, R5 ;  /* 0x0000000500027202 */ /* 0x000fe40000000f00 */
[----:B------:R-:W-:-:S03]  /*1370*/  @P3 IADD3 R7, R10, R8, RZ ;  /* 0x000000080a073210 */ /* 0x000fc60007ffe0ff */
[----:B------:R-:W-:Y:S01]  /*1380*/  @P2 IADD3 R0, R0, 0x1, RZ ;  /* 0x0000000100002810 */ /* 0x000fe20007ffe0ff */
[----:B------:R-:W-:-:S04]  /*1390*/  IMAD.WIDE.U32 R2, R12, c[0x0][0x198], R2 ;  /* 0x000066000c027a25 */ /* 0x000fc800078e0002 */
[----:B------:R-:W-:Y:S02]  /*13a0*/  IMAD.IADD R3, R3, 0x1, R4 ;  /* 0x0000000103037824 */ /* 0x000fe400078e0204 */
[----:B------:R-:W-:Y:S01]  /*13b0*/  @!P1 IMAD.MOV R0, RZ, RZ, -R0 ;  /* 0x000000ffff009224 */ /* 0x000fe200078e0a00 */
[----:B------:R-:W-:Y:S01]  /*13c0*/  @!P0 LOP3.LUT R0, RZ, c[0x0][0x1c8], RZ, 0x33, !PT ;  /* 0x00007200ff008a12 */ /* 0x000fe200078e33ff */
[----:B------:R-:W-:-:S03]  /*13d0*/  @P3 IMAD.WIDE.U32 R4, R7, c[0x0][0x1a0], RZ ;  /* 0x0000680007043a25 */ /* 0x000fc600078e00ff */
[----:B------:R-:W-:Y:S01]  /*13e0*/  SHF.R.S32.HI R21, RZ, 0x1f, R0 ;  /* 0x0000001fff157819 */ /* 0x000fe20000011400 */
[----:B------:R-:W-:Y:S01]  /*13f0*/  IMAD.WIDE.U32 R2, R0, c[0x0][0x1b0], R2 ;  /* 0x00006c0000027a25 */ /* 0x000fe200078e0002 */
[----:B------:R-:W-:-:S03]  /*1400*/  @P3 MOV R8, R4 ;  /* 0x0000000400083202 */ /* 0x000fc60000000f00 */
[----:B------:R-:W-:Y:S02]  /*1410*/  IMAD R6, R21, c[0x0][0x1b0], RZ ;  /* 0x00006c0015067a24 */ /* 0x000fe400078e02ff */
[----:B------:R-:W-:Y:S02]  /*1420*/  @P3 IMAD R9, R7, c[0x0][0x1a4], R5 ;  /* 0x0000690007093a24 */ /* 0x000fe400078e0205 */
[----:B------:R-:W-:Y:S02]  /*1430*/  IMAD R6, R0, c[0x0][0x1b4], R6 ;  /* 0x00006d0000067a24 */ /* 0x000fe400078e0206 */
[----:B------:R-:W-:Y:S02]  /*1440*/  IMAD.MOV.U32 R18, RZ, RZ, R2 ;  /* 0x000000ffff127224 */ /* 0x000fe400078e0002 */
[----:B------:R-:W-:Y:S01]  /*1450*/  IMAD.MOV.U32 R23, RZ, RZ, R0 ;  /* 0x000000ffff177224 */ /* 0x000fe200078e0000 */
        /* <DEDUP_REMOVED lines=13> */
.L_x_1155:
[----:B------:R-:W-:Y:S01]  /*1530*/  ISETP.NE.AND P0, PT, R14, -0x1, PT ;  /* 0xffffffff0e00780c */ /* 0x000fe20003f05270 */
[----:B------:R-:W-:Y:S01]  /*1540*/  IMAD.IADD R32, R60, 0x1, -R69 ;  /* 0x000000013c207824 */ /* 0x000fe200078e0a45 */
[----:B------:R-:W-:Y:S01]  /*1550*/  SHF.R.S32.HI R26, RZ, 0x1f, R68 ;  /* 0x0000001fff1a7819 */ /* 0x000fe20000011444 */
[----:B------:R-:W-:Y:S03]  /*1560*/  BSSY B0, `(.L_x_1157) ;  /* 0x0000065000007945 */ /* 0x000fe60003800000 */
[CC--:B------:R-:W-:Y:S01]  /*1570*/  LEA.HI R22, R26.reuse, R68.reuse, RZ, 0x2 ;  /* 0x000000441a167211 */ /* 0x0c0fe200078f10ff */
[----:B------:R1:W-:Y:S01]  /*1580*/  STL [R1], R32 ;  /* 0x0000002001007387 */ /* 0x0003e20000100800 */
[----:B------:R-:W-:-:S02]  /*1590*/  LEA.HI R20, R26, R68, RZ, 0x3 ;  /* 0x000000441a147211 */ /* 0x000fc400078f18ff */
[----:B------:R-:W-:Y:S02]  /*15a0*/  LOP3.LUT R183, R22, 0xfffffffc, RZ, 0xc0, !PT ;  /* 0xfffffffc16b77812 */ /* 0x000fe400078ec0ff */
[-C--:B------:R-:W-:Y:S01]  /*15b0*/  LEA.HI R31, R26, R68.reuse, RZ, 0x4 ;  /* 0x000000441a1f7211 */ /* 0x080fe200078f20ff */
[----:B------:R-:W-:Y:S01]  /*15c0*/  @P0 IMAD.WIDE.U32 R2, R14, c[0x0][0x190], RZ ;  /* 0x000064000e020a25 */ /* 0x000fe200078e00ff */
[----:B------:R-:W-:Y:S02]  /*15d0*/  @!P0 SHF.R.S32.HI R0, RZ, 0x1f, R242 ;  /* 0x0000001fff008819 */ /* 0x000fe400000114f2 */
[----:B------:R-:W-:Y:S01]  /*15e0*/  LEA.HI R28, R26, R68, RZ, 0x5 ;  /* 0x000000441a1c7211 */ /* 0x000fe200078f28ff */
[----:B------:R-:W-:-:S03]  /*15f0*/  @!P0 IMAD.WIDE.U32 R4, R242, c[0x0][0x178], RZ ;  /* 0x00005e00f2048a25 */ /* 0x000fc600078e00ff */
[----:B------:R-:W-:Y:S01]  /*1600*/  SHF.R.S32.HI R66, RZ, 0x5, R28 ;  /* 0x00000005ff427819 */ /* 0x000fe2000001141c */
[----:B------:R-:W-:Y:S02]  /*1610*/  @!P0 IMAD R0, R0, c[0x0][0x178], RZ ;  /* 0x00005e0000008a24 */ /* 0x000fe400078e02ff */
[----:B------:R-:W-:Y:S02]  /*1620*/  IMAD.IADD R183, R68, 0x1, -R183 ;  /* 0x0000000144b77824 */ /* 0x000fe400078e0ab7 */
[----:B------:R-:W-:Y:S02]  /*1630*/  @!P0 IMAD R0, R242, c[0x0][0x17c], R0 ;  /* 0x00005f00f2008a24 */ /* 0x000fe400078e0200 */
[----:B------:R-:W-:Y:S01]  /*1640*/  @P0 IMAD.MOV.U32 R6, RZ, RZ, R2 ;  /* 0x000000ffff060224 */ /* 0x000fe200078e0002 */
[----:B------:R-:W-:Y:S01]  /*1650*/  SHF.R.S32.HI R2, RZ, 0x2, R22 ;  /* 0x00000002ff027819 */ /* 0x000fe20000011416 */
[----:B------:R-:W-:Y:S02]  /*1660*/  @P0 IMAD R7, R14, c[0x0][0x194], R3 ;  /* 0x000065000e070a24 */ /* 0x000fe400078e0203 */
[----:B------:R-:W-:Y:S01]  /*1670*/  @!P0 IMAD.MOV.U32 R6, RZ, RZ, R4 ;  /* 0x000000ffff068224 */ /* 0x000fe200078e0004 */
[----:B------:R-:W-:Y:S01]  /*1680*/  SHF.R.S32.HI R3, RZ, 0x1f, R2 ;  /* 0x0000001fff037819 */ /* 0x000fe20000011402 */
[----:B------:R-:W-:-:S02]  /*1690*/  IMAD.SHL.U32 R183, R183, 0x8, RZ ;  /* 0x00000008b7b77824 */ /* 0x000fc400078e00ff */
[----:B------:R-:W-:Y:S01]  /*16a0*/  @!P0 IMAD.IADD R7, R5, 0x1, R0 ;  /* 0x0000000105078824 */ /* 0x000fe200078e0200 */
[----:B------:R-:W-:Y:S01]  /*16b0*/  SHF.R.S32.HI R0, RZ, 0x3, R20 ;  /* 0x00000003ff007819 */ /* 0x000fe20000011414 */
[----:B------:R-:W-:Y:S01]  /*16c0*/  IMAD.WIDE R14, R15, 0x40, R2 ;  /* 0x000000400f0e7825 */ /* 0x000fe200078e0202 */
[C---:B------:R-:W-:Y:S02]  /*16d0*/  IADD3 R10, P1, R183.reuse, R8, RZ ;  /* 0x00000008b70a7210 */ /* 0x040fe40007f3e0ff */
[----:B------:R-:W-:Y:S02]  /*16e0*/  SHF.R.S32.HI R4, RZ, 0x1f, R183 ;  /* 0x0000001fff047819 */ /* 0x000fe400000114b7 */
[C---:B------:R-:W-:Y:S01]  /*16f0*/  IADD3 R16, P0, R183.reuse, R6, RZ ;  /* 0x00000006b7107210 */ /* 0x040fe20007f1e0ff */
[----:B------:R-:W-:Y:S01]  /*1700*/  IMAD.SHL.U32 R6, R0, 0x40, RZ ;  /* 0x0000004000067824 */ /* 0x000fe200078e00ff */
[----:B------:R-:W-:Y:S01]  /*1710*/  LEA.HI R5, R20, R0, RZ, 0x1 ;  /* 0x0000000014057211 */ /* 0x000fe200078f08ff */
[C---:B-----5:R-:W-:Y:S01]  /*1720*/  IMAD.X R11, R4.reuse, 0x1, R9, P1 ;  /* 0x00000001040b7824 */ /* 0x060fe200008e0609 */
[----:B------:R-:W-:Y:S01]  /*1730*/  IADD3 R18, P2, R183, R18, RZ ;  /* 0x00000012b7127210 */ /* 0x000fe20007f5e0ff */
[----:B------:R-:W-:Y:S01]  /*1740*/  IMAD.X R17, R4, 0x1, R7, P0 ;  /* 0x0000000104117824 */ /* 0x000fe200000e0607 */
[----:B------:R-:W-:-:S02]  /*1750*/  LOP3.LUT R5, R5, 0xfffffffe, RZ, 0xc0, !PT ;  /* 0xfffffffe05057812 */ /* 0x000fc400078ec0ff */
[----:B------:R-:W-:Y:S02]  /*1760*/  IADD3.X R19, R4, R13, RZ, P2, !PT ;  /* 0x0000000d04137210 */ /* 0x000fe400017fe4ff */
[----:B------:R-:W-:Y:S01]  /*1770*/  LOP3.LUT R4, R20, 0xfffffff8, RZ, 0xc0, !PT ;  /* 0xfffffff814047812 */ /* 0x000fe200078ec0ff */
[----:B------:R-:W-:Y:S01]  /*1780*/  IMAD.IADD R30, R0, 0x1, -R5 ;  /* 0x00000001001e7824 */ /* 0x000fe200078e0a05 */
[----:B------:R-:W-:Y:S02]  /*1790*/  LEA.HI R5, R22, R2, RZ, 0x1 ;  /* 0x0000000216057211 */ /* 0x000fe400078f08ff */
[----:B------:R-:W-:Y:S01]  /*17a0*/  IADD3 R9, P0, R2, R12, RZ ;  /* 0x0000000c02097210 */ /* 0x000fe20007f1e0ff */
[----:B------:R-:W-:Y:S01]  /*17b0*/  IMAD.IADD R0, R68, 0x1, -R4 ;  /* 0x0000000144007824 */ /* 0x000fe200078e0a04 */
[----:B------:R-:W-:Y:S01]  /*17c0*/  LOP3.LUT R4, R6, 0xc0, RZ, 0xc0, !PT ;  /* 0x000000c006047812 */ /* 0x000fe200078ec0ff */
[----:B------:R-:W-:Y:S01]  /*17d0*/  IMAD.WIDE.U32 R12, R25, c[0x0][0x1a8], R16 ;  /* 0x00006a00190c7a25 */ /* 0x000fe200078e0010 */
[----:B------:R-:W-:-:S02]  /*17e0*/  LOP3.LUT R7, R5, 0x7fffffe, RZ, 0xc0, !PT ;  /* 0x07fffffe05077812 */ /* 0x000fc400078ec0ff */
[----:B------:R-:W-:Y:S02]  /*17f0*/  LOP3.LUT R6, R4, 0x18, R183, 0xf8, !PT ;  /* 0x0000001804067812 */ /* 0x000fe400078ef8b7 */
[----:B------:R-:W-:Y:S01]  /*1800*/  SHF.R.U32.HI R5, RZ, 0x3, R4 ;  /* 0x00000003ff057819 */ /* 0x000fe20000011604 */
[----:B------:R-:W-:Y:S01]  /*1810*/  IMAD.IADD R7, R2, 0x1, -R7 ;  /* 0x0000000102077824 */ /* 0x000fe200078e0a07 */
[----:B------:R-:W-:Y:S02]  /*1820*/  LEA.HI R22, R0, R0, RZ, 0x1 ;  /* 0x0000000000167211 */ /* 0x000fe400078f08ff */
[----:B------:R-:W-:Y:S01]  /*1830*/  LOP3.LUT R6, R6, R5, RZ, 0x3c, !PT ;  /* 0x0000000506067212 */ /* 0x000fe200078e3cff */
[----:B------:R-:W-:Y:S01]  /*1840*/  IMAD R7, R66, 0x8, R7 ;  /* 0x0000000842077824 */ /* 0x000fe200078e0207 */
[----:B------:R-:W-:Y:S02]  /*1850*/  LOP3.LUT R5, R31, 0xfffffff0, RZ, 0xc0, !PT ;  /* 0xfffffff01f057812 */ /* 0x000fe400078ec0ff */
[----:B------:R-:W-:Y:S01]  /*1860*/  LOP3.LUT R4, R22, 0xfffffffe, RZ, 0xc0, !PT ;  /* 0xfffffffe16047812 */ /* 0x000fe200078ec0ff */
[----:B------:R-:W-:Y:S01]  /*1870*/  IMAD.U32 R184, R7, 0x20, R6 ;  /* 0x0000002007b87824 */ /* 0x000fe200078e0006 */
[----:B------:R-:W-:Y:S01]  /*1880*/  SHF.R.S32.HI R22, RZ, 0x1, R22 ;  /* 0x00000001ff167819 */ /* 0x000fe20000011416 */
[----:B------:R-:W-:Y:S01]  /*1890*/  IMAD.IADD R26, R68, 0x1, -R5 ;  /* 0x00000001441a7824 */ /* 0x000fe200078e0a05 */
[----:B------:R-:W-:Y:S01]  /*18a0*/  IADD3 R29, R0, -R4, RZ ;  /* 0x80000004001d7210 */ /* 0x000fe20007ffe0ff */
[----:B------:R-:W-:Y:S01]  /*18b0*/  IMAD R0, R21, c[0x0][0x1b8], RZ ;  /* 0x00006e0015007a24 */ /* 0x000fe200078e02ff */
[----:B------:R-:W-:Y:S01]  /*18c0*/  SHF.R.S32.HI R4, RZ, 0x1f, R25 ;  /* 0x0000001fff047819 */ /* 0x000fe20000011419 */
[----:B------:R-:W-:Y:S01]  /*18d0*/  IMAD.X R21, R3, 0x1, R24, P0 ;  /* 0x0000000103157824 */ /* 0x000fe200000e0618 */
[----:B------:R-:W-:Y:S01]  /*18e0*/  LEA.HI R27, R26, R26, RZ, 0x1 ;  /* 0x0000001a1a1b7211 */ /* 0x000fe200078f08ff */
[C---:B------:R-:W-:Y:S01]  /*18f0*/  IMAD R20, R23.reuse, c[0x0][0x1bc], R0 ;  /* 0x00006f0017147a24 */ /* 0x040fe200078e0200 */
[----:B------:R-:W-:Y:S01]  /*1900*/  ISETP.GE.AND P0, PT, R2, R32, PT ;  /* 0x000000200200720c */ /* 0x000fe20003f06270 */
[----:B------:R-:W-:Y:S01]  /*1910*/  IMAD R0, R4, c[0x0][0x1a8], RZ ;  /* 0x00006a0004007a24 */ /* 0x000fe200078e02ff */
[----:B------:R-:W-:Y:S01]  /*1920*/  SHF.R.S32.HI R8, RZ, 0x1, R27 ;  /* 0x00000001ff087819 */ /* 0x000fe2000001141b */
[----:B------:R-:W-:Y:S01]  /*1930*/  IMAD.WIDE.U32 R4, R23, c[0x0][0x1b8], R10 ;  /* 0x00006e0017047a25 */ /* 0x000fe200078e000a */
[----:B------:R-:W-:-:S03]  /*1940*/  SHF.R.S32.HI R6, RZ, 0x1f, R27 ;  /* 0x0000001fff067819 */ /* 0x000fc6000001141b */
[----:B------:R-:W-:Y:S01]  /*1950*/  IMAD R11, R25, c[0x0][0x1ac], R0 ;  /* 0x00006b00190b7a24 */ /* 0x000fe200078e0200 */
[----:B------:R-:W-:Y:S01]  /*1960*/  LEA.HI R0, R6, R8, RZ, 0x2 ;  /* 0x0000000806007211 */ /* 0x000fe200078f10ff */
[----:B------:R-:W-:Y:S02]  /*1970*/  IMAD R7, R3, c[0x0][0x198], RZ ;  /* 0x0000660003077a24 */ /* 0x000fe400078e02ff */
[----:B------:R-:W-:Y:S01]  /*1980*/  IMAD.IADD R5, R5, 0x1, R20 ;  /* 0x0000000105057824 */ /* 0x000fe200078e0214 */
[----:B------:R-:W-:Y:S01]  /*1990*/  LOP3.LUT R0, R0, 0xfffffffc, RZ, 0xc0, !PT ;  /* 0xfffffffc00007812 */ /* 0x000fe200078ec0ff */
[C---:B------:R-:W-:Y:S02]  /*19a0*/  IMAD R10, R2.reuse, c[0x0][0x19c], R7 ;  /* 0x00006700020a7a24 */ /* 0x040fe400078e0207 */
[----:B------:R-:W-:Y:S01]  /*19b0*/  IMAD.WIDE.U32 R6, R2, c[0x0][0x198], R18 ;  /* 0x0000660002067a25 */ /* 0x000fe200078e0012 */
[----:B------:R-:W-:-:S03]  /*19c0*/  IADD3 R18, R8, -R0, RZ ;  /* 0x8000000008127210 */ /* 0x000fc60007ffe0ff */
[----:B------:R-:W-:Y:S01]  /*19d0*/  IMAD R0, R21, c[0x0][0x1a0], RZ ;  /* 0x0000680015007a24 */ /* 0x000fe200078e02ff */
[----:B------:R-:W-:Y:S01]  /*19e0*/  LOP3.LUT P1, RZ, R18, 0x2, RZ, 0xc0, !PT ;  /* 0x0000000212ff7812 */ /* 0x000fe2000782c0ff */
[----:B------:R-:W-:Y:S02]  /*19f0*/  IMAD.MOV.U32 R44, RZ, RZ, R6 ;  /* 0x000000ffff2c7224 */ /* 0x000fe400078e0006 */
[----:B------:R-:W-:-:S04]  /*1a00*/  IMAD.WIDE.U32 R76, R9, c[0x0][0x1a0], R4 ;  /* 0x00006800094c7a25 */ /* 0x000fc800078e0004 */
[----:B------:R-:W-:Y:S01]  /*1a10*/  IMAD R6, R9, c[0x0][0x1a4], R0 ;  /* 0x0000690009067a24 */ /* 0x000fe200078e0200 */
[----:B------:R-:W-:Y:S01]  /*1a20*/  LOP3.LUT R0, R28, 0xffffffe0, RZ, 0xc0, !PT ;  /* 0xffffffe01c007812 */ /* 0x000fe200078ec0ff */
[----:B------:R-:W-:Y:S02]  /*1a30*/  IMAD.MOV.U32 R4, RZ, RZ, 0x10 ;  /* 0x00000010ff047424 */ /* 0x000fe400078e00ff */
[----:B------:R-:W-:Y:S01]  /*1a40*/  IMAD.IADD R65, R7, 0x1, R10 ;  /* 0x0000000107417824 */ /* 0x000fe200078e020a */
[----:B------:R-:W-:Y:S01]  /*1a50*/  IADD3 R17, -R0, R68, RZ ;  /* 0x0000004400117210 */ /* 0x000fe20007ffe1ff */
[----:B------:R-:W-:Y:S01]  /*1a60*/  IMAD.SHL.U32 R184, R184, 0x2, RZ ;  /* 0x00000002b8b87824 */ /* 0x000fe200078e00ff */
[----:B------:R-:W-:Y:S01]  /*1a70*/  SEL R4, R4, 0xfffffff0, !P1 ;  /* 0xfffffff004047807 */ /* 0x000fe20004800000 */
[----:B------:R-:W-:Y:S02]  /*1a80*/  IMAD.IADD R7, R13, 0x1, R11 ;  /* 0x000000010d077824 */ /* 0x000fe400078e020b */
[----:B------:R-:W-:Y:S01]  /*1a90*/  IMAD.IADD R79, R77, 0x1, R6 ;  /* 0x000000014d4f7824 */ /* 0x000fe200078e0206 */
[----:B------:R-:W-:Y:S05]  /*1aa0*/  @P0 BRA `(.L_x_1158) ;  /* 0x0000010000000947 */ /* 0x000fea0003800000 */
[----:B-1----:R-:W-:-:S13]  /*1ab0*/  ISETP.GE.AND P0, PT, R183, c[0x0][0x220], PT ;  /* 0x00008800b7007a0c */ /* 0x002fda0003f06270 */
        /* <DEDUP_REMOVED lines=15> */
.L_x_1158:
[----:B-1----:R-:W-:Y:S05]  /*1bb0*/  BSYNC B0 ;  /* 0x0000000000007941 */ /* 0x002fea0003800000 */
.L_x_1157:
        /* <DEDUP_REMOVED lines=20> */
.L_x_1160:
[----:B------:R-:W-:Y:S05]  /*1d00*/  BSYNC B0 ;  /* 0x0000000000007941 */ /* 0x000fea0003800000 */
.L_x_1159:
        /* <DEDUP_REMOVED lines=11> */
[----:B---3--:R-:W-:-:S04]  /*1dc0*/  LEA R6, P0, R44, c[0x0][0x168], 0x1 ;  /* 0x00005a002c067a11 */ /* 0x008fc800078008ff */
[----:B------:R-:W-:-:S05]  /*1dd0*/  LEA.HI.X R7, R44, c[0x0][0x16c], R65, 0x1, P0 ;  /* 0x00005b002c077a11 */ /* 0x000fca00000f0c41 */
[----:B------:R-:W-:Y:S01]  /*1de0*/  @!PT LDS RZ, [RZ] ;  /* 0x00000000fffff984 */ /* 0x000fe20000000800 */
[----:B------:R-:W-:Y:S01]  /*1df0*/  @!PT LDS RZ, [RZ] ;  /* 0x00000000fffff984 */ /* 0x000fe20000000800 */
[----:B------:R-:W-:Y:S01]  /*1e00*/  @!PT LDS RZ, [RZ] ;  /* 0x00000000fffff984 */ /* 0x000fe20000000800 */
[----:B------:R3:W-:Y:S04]  /*1e10*/  LDGSTS.E.BYPASS.LTC128B.128 [R184+0x1000], [R6.64] ;  /* 0x0100000006b87fae */ /* 0x0007e8000b901d46 */
.L_x_1162:
[----:B------:R-:W-:Y:S05]  /*1e20*/  BSYNC B0 ;  /* 0x0000000000007941 */ /* 0x000fea0003800000 */
.L_x_1161:
[----:B------:R-:W-:Y:S01]  /*1e30*/  ISETP.GE.AND P0, PT, R16, R5, PT ;  /* 0x000000051000720c */ /* 0x000fe20003f06270 */
[----:B------:R-:W-:-:S12]  /*1e40*/  BSSY B0, `(.L_x_1163) ;  /* 0x000000f000007945 */ /* 0x000fd80003800000 */
[----:B------:R-:W-:Y:S05]  /*1e50*/  @P0 BRA `(.L_x_1164) ;  /* 0x000000d000000947 */ /* 0x000fea0003800000 */
[----:B------:R-:W-:-:S13]  /*1e60*/  ISETP.GE.AND P0, PT, R183, c[0x0][0x220], PT ;  /* 0x00008800b7007a0c */ /* 0x000fda0003f06270 */
[----:B------:R1:W-:Y:S01]  /*1e70*/  @P0 STS.128 [R184+0x1800], RZ ;  /* 0x001800ffb8000388 */ /* 0x0003e20000000c00 */
[----:B------:R-:W-:Y:S05]  /*1e80*/  @P0 BRA `(.L_x_1164) ;  /* 0x000000a000000947 */ /* 0x000fea0003800000 */
[----:B---3--:R-:W-:Y:S02]  /*1e90*/  IMAD.MOV.U32 R7, RZ, RZ, c[0x0][0x198] ;  /* 0x00006600ff077624 */ /* 0x008fe400078e00ff */
        /* <DEDUP_REMOVED lines=9> */
.L_x_1164:
[----:B------:R-:W-:Y:S05]  /*1f30*/  BSYNC B0 ;  /* 0x0000000000007941 */ /* 0x000fea0003800000 */
.L_x_1163:
[----:B------:R-:W-:Y:S01]  /*1f40*/  IADD3 R15, R2, 0x40, RZ ;  /* 0x00000040020f7810 */ /* 0x000fe20007ffe0ff */
[----:B------:R-:W-:Y:S03]  /*1f50*/  BSSY B0, `(.L_x_1165) ;  /* 0x0000010000007945 */ /* 0x000fe60003800000 */
[----:B------:R-:W-:-:S13]  /*1f60*/  ISETP.GE.AND P0, PT, R15, R5, PT ;  /* 0x000000050f00720c */ /* 0x000fda0003f06270 */
        /* <DEDUP_REMOVED lines=14> */
.L_x_1166:
[----:B------:R-:W-:Y:S05]  /*2050*/  BSYNC B0 ;  /* 0x0000000000007941 */ /* 0x000fea0003800000 */
.L_x_1165:
[----:B------:R-:W-:Y:S01]  /*2060*/  IADD3 R14, R2, 0x60, RZ ;  /* 0x00000060020e7810 */ /* 0x000fe20007ffe0ff */
[----:B------:R-:W-:Y:S03]  /*2070*/  BSSY B0, `(.L_x_1167) ;  /* 0x0000013000007945 */ /* 0x000fe60003800000 */
[----:B------:R-:W-:-:S13]  /*2080*/  ISETP.GE.AND P0, PT, R14, R5, PT ;  /* 0x000000050e00720c */ /* 0x000fda0003f06270 */
[----:B------:R-:W-:Y:S05]  /*2090*/  @P0 BRA `(.L_x_1168) ;  /* 0x0000010000000947 */ /* 0x000fea0003800000 */
[----:B------:R-:W-:-:S13]  /*20a0*/  ISETP.GE.AND P0, PT, R183, c[0x0][0x220], PT ;  /* 0x00008800b7007a0c */ /* 0x000fda0003f06270 */
[----:B------:R1:W-:Y:S01]  /*20b0*/  @P0 STS.128 [R184+0x2800], RZ ;  /* 0x002800ffb8000388 */ /* 0x0003e20000000c00 */
[----:B------:R-:W-:Y:S05]  /*20c0*/  @P0 BRA `(.L_x_1168) ;  /* 0x000000d000000947 */ /* 0x000fea0003800000 */
[----:B---3--:R-:W-:Y:S01]  /*20d0*/  MOV R6, R44 ;  /* 0x0000002c00067202 */ /* 0x008fe20000000f00 */
[----:B------:R-:W-:Y:S01]  /*20e0*/  IMAD.MOV.U32 R0, RZ, RZ, c[0x0][0x198] ;  /* 0x00006600ff007624 */ /* 0x000fe200078e00ff */
        /* <DEDUP_REMOVED lines=11> */
.L_x_1168:
[----:B------:R-:W-:Y:S05]  /*21a0*/  BSYNC B0 ;  /* 0x0000000000007941 */ /* 0x000fea0003800000 */
.L_x_1167:
        /* <DEDUP_REMOVED lines=17> */
.L_x_1170:
[----:B------:R-:W-:Y:S05]  /*22c0*/  BSYNC B0 ;  /* 0x0000000000007941 */ /* 0x000fea0003800000 */
.L_x_1169:
        /* <DEDUP_REMOVED lines=20> */
.L_x_1172:
[----:B------:R-:W-:Y:S05]  /*2410*/  BSYNC B0 ;  /* 0x0000000000007941 */ /* 0x000fea0003800000 */
.L_x_1171:
[----:B--2---:R-:W-:Y:S01]  /*2420*/  IADD3 R11, R2, 0xc0, RZ ;  /* 0x000000c0020b7810 */ /* 0x004fe20007ffe0ff */
        /* <DEDUP_REMOVED lines=19> */
.L_x_1174:
[----:B------:R-:W-:Y:S05]  /*2560*/  BSYNC B0 ;  /* 0x0000000000007941 */ /* 0x000fea0003800000 */
.L_x_1173:
        /* <DEDUP_REMOVED lines=20> */
.L_x_1176:
[----:B------:R-:W-:Y:S05]  /*26b0*/  BSYNC B0 ;  /* 0x0000000000007941 */ /* 0x000fea0003800000 */
.L_x_1175:
        /* <DEDUP_REMOVED lines=22> */
.L_x_1178:
[----:B------:R-:W-:Y:S05]  /*2820*/  BSYNC B0 ;  /* 0x0000000000007941 */ /* 0x000fea0003800000 */
.L_x_1177:
        /* <DEDUP_REMOVED lines=15> */
.L_x_1180:
[----:B------:R-:W-:Y:S05]  /*2920*/  BSYNC B0 ;  /* 0x0000000000007941 */ /* 0x000fea0003800000 */
.L_x_1179:
        /* <DEDUP_REMOVED lines=15> */
.L_x_1182:
[----:B------:R-:W-:Y:S05]  /*2a20*/  BSYNC B0 ;  /* 0x0000000000007941 */ /* 0x000fea0003800000 */
.L_x_1181:
        /* <DEDUP_REMOVED lines=18> */
.L_x_1184:
[----:B------:R-:W-:Y:S05]  /*2b50*/  BSYNC B0 ;  /* 0x0000000000007941 */ /* 0x000fea0003800000 */
.L_x_1183:
        /* <DEDUP_REMOVED lines=15> */
.L_x_1186:
[----:B------:R-:W-:Y:S05]  /*2c50*/  BSYNC B0 ;  /* 0x0000000000007941 */ /* 0x000fea0003800000 */
.L_x_1185:
        /* <DEDUP_REMOVED lines=18> */
.L_x_1188:
[----:B------:R-:W-:Y:S05]  /*2d80*/  BSYNC B0 ;  /* 0x0000000000007941 */ /* 0x000fea0003800000 */
.L_x_1187:
        /* <DEDUP_REMOVED lines=18> */
.L_x_1190:
[----:B------:R-:W-:Y:S05]  /*2eb0*/  BSYNC B0 ;  /* 0x0000000000007941 */ /* 0x000fea0003800000 */
.L_x_1189:
        /* <DEDUP_REMOVED lines=22> */
.L_x_1192:
[----:B------:R-:W-:Y:S05]  /*3020*/  BSYNC B0 ;  /* 0x0000000000007941 */ /* 0x000fea0003800000 */
.L_x_1191:
[----:B-1----:R-:W-:Y:S01]  /*3030*/  LEA.HI R3, R5, R5, RZ, 0x1 ;  /* 0x0000000505037211 */ /* 0x002fe200078f08ff */
[----:B------:R-:W-:Y:S01]  /*3040*/  IMAD.SHL.U32 R2, R18, 0x40, RZ ;  /* 0x0000004012027824 */ /* 0x000fe200078e00ff */
[----:B---3--:R-:W-:Y:S01]  /*3050*/  SHF.R.S32.HI R6, RZ, 0x1f, R26 ;  /* 0x0000001fff067819 */ /* 0x008fe2000001141a */
[----:B------:R-:W-:Y:S01]  /*3060*/  IMAD.SHL.U32 R7, R30, 0x8, RZ ;  /* 0x000000081e077824 */ /* 0x000fe200078e00ff */
[----:B------:R-:W-:Y:S01]  /*3070*/  LOP3.LUT R0, R27, 0x7fffffe, RZ, 0xc0, !PT ;  /* 0x07fffffe1b007812 */ /* 0x000fe200078ec0ff */
[----:B------:R-:W0:Y:S01]  /*3080*/  LDGDEPBAR ;  /* 0x00000000000079af */ /* 0x000e220000000000 */
[----:B------:R-:W-:Y:S02]  /*3090*/  LOP3.LUT R3, R3, 0xfffffffe, RZ, 0xc0, !PT ;  /* 0xfffffffe03037812 */ /* 0x000fe400078ec0ff */
[----:B------:R-:W-:Y:S01]  /*30a0*/  LEA.HI R6, R6, R26, RZ, 0x3 ;  /* 0x0000001a06067211 */ /* 0x000fe200078f18ff */
[----:B------:R-:W-:Y:S01]  /*30b0*/  IMAD.IADD R63, R26, 0x1, -R0 ;  /* 0x000000011a3f7824 */ /* 0x000fe200078e0a00 */
[----:B------:R-:W-:Y:S01]  /*30c0*/  LOP3.LUT R2, R2, 0xc0, RZ, 0xc0, !PT ;  /* 0x000000c002027812 */ /* 0x000fe200078ec0ff */
[C---:B------:R-:W-:Y:S01]  /*30d0*/  IMAD.SHL.U32 R0, R22.reuse, 0x40, RZ ;  /* 0x0000004016007824 */ /* 0x040fe200078e00ff */
[----:B------:R-:W-:Y:S01]  /*30e0*/  LOP3.LUT P0, RZ, R22, 0x2, RZ, 0xc0, !PT ;  /* 0x0000000216ff7812 */ /* 0x000fe2000780c0ff */
[----:B------:R-:W-:-:S02]  /*30f0*/  IMAD.IADD R3, R5, 0x1, -R3 ;  /* 0x0000000105037824 */ /* 0x000fc400078e0a03 */
[----:B------:R-:W-:Y:S01]  /*3100*/  IMAD.SHL.U32 R6, R6, 0x20, RZ ;  /* 0x0000002006067824 */ /* 0x000fe200078e00ff */
[----:B------:R-:W-:Y:S01]  /*3110*/  LOP3.LUT R0, R0, 0xc0, RZ, 0xc0, !PT ;  /* 0x000000c000007812 */ /* 0x000fe200078ec0ff */
[----:B------:R-:W-:-:S03]  /*3120*/  IMAD.SHL.U32 R5, R3, 0x8, RZ ;  /* 0x0000000803057824 */ /* 0x000fc600078e00ff */
[----:B------:R-:W-:Y:S02]  /*3130*/  LOP3.LUT R61, R6, 0xffffff00, RZ, 0xc0, !PT ;  /* 0xffffff00063d7812 */ /* 0x000fe400078ec0ff */
[----:B------:R-:W-:Y:S02]  /*3140*/  LOP3.LUT R9, R0, 0x8, R7, 0xf8, !PT ;  /* 0x0000000800097812 */ /* 0x000fe400078ef807 */
[----:B------:R-:W-:Y:S01]  /*3150*/  SHF.R.U32.HI R7, RZ, 0x3, R0 ;  /* 0x00000003ff077819 */ /* 0x000fe20000011600 */
[----:B------:R-:W-:Y:S01]  /*3160*/  IMAD R0, R3, 0x8, R29 ;  /* 0x0000000803007824 */ /* 0x000fe200078e021d */
[----:B------:R-:W-:Y:S01]  /*3170*/  LOP3.LUT R8, R2, 0x8, R5, 0xf8, !PT ;  /* 0x0000000802087812 */ /* 0x000fe200078ef805 */
[----:B------:R-:W-:Y:S01]  /*3180*/  IMAD R5, R66, 0x200, R61 ;  /* 0x0000020042057824 */ /* 0x000fe200078e023d */
[----:B------:R-:W-:Y:S02]  /*3190*/  SHF.R.U32.HI R6, RZ, 0x3, R2 ;  /* 0x00000003ff067819 */ /* 0x000fe40000011602 */
[----:B------:R-:W-:Y:S01]  /*31a0*/  LOP3.LUT R2, R9, R7, RZ, 0x3c, !PT ;  /* 0x0000000709027212 */ /* 0x000fe200078e3cff */
[----:B------:R-:W-:Y:S01]  /*31b0*/  IMAD R3, R63, 0x20, R5 ;  /* 0x000000203f037824 */ /* 0x000fe200078e0205 */
[----:B------:R-:W-:-:S03]  /*31c0*/  LOP3.LUT R62, R8, R6, RZ, 0x3c, !PT ;  /* 0x00000006083e7212 */ /* 0x000fc600078e3cff */
[----:B------:R-:W-:Y:S02]  /*31d0*/  IMAD.U32 R0, R0, 0x20, R2 ;  /* 0x0000002000007824 */ /* 0x000fe400078e0002 */
[----:B------:R-:W-:Y:S02]  /*31e0*/  IMAD.IADD R2, R62, 0x1, R3 ;  /* 0x000000013e027824 */ /* 0x000fe400078e0203 */
[----:B------:R-:W-:Y:S02]  /*31f0*/  IMAD.SHL.U32 R134, R0, 0x2, RZ ;  /* 0x0000000200867824 */ /* 0x000fe400078e00ff */
[----:B------:R-:W-:Y:S02]  /*3200*/  IMAD.SHL.U32 R166, R2, 0x2, RZ ;  /* 0x0000000202a67824 */ /* 0x000fe400078e00ff */
[----:B------:R-:W-:Y:S01]  /*3210*/  IMAD R2, R66, 0x10, R69 ;  /* 0x0000001042027824 */ /* 0x000fe200078e0245 */
[----:B------:R-:W-:Y:S01]  /*3220*/  LDSM.16.M88.4 R16, [R134+0x1000] ;  /* 0x001000008610783b */ /* 0x000fe20000000200 */
[----:B------:R-:W-:Y:S01]  /*3230*/  IADD3 R0, R134, 0x1000, RZ ;  /* 0x0000100086007810 */ /* 0x000fe20007ffe0ff */
[----:B------:R-:W-:Y:S01]  /*3240*/  IMAD R167, R4, 0x2, R166 ;  /* 0x0000000204a77824 */ /* 0x000fe200078e02a6 */
[----:B------:R-:W-:Y:S01]  /*3250*/  IADD3 R165, R134, 0x1020, RZ ;  /* 0x0000102086a57810 */ /* 0x000fe20007ffe0ff */
[----:B------:R-:W1:Y:S01]  /*3260*/  LDSM.16.M88.4 R12, [R166] ;  /* 0x00000000a60c783b */ /* 0x000e620000000200 */
[----:B------:R-:W-:Y:S01]  /*3270*/  @P0 IADD3 R165, R0, -0x20, RZ ;  /* 0xffffffe000a50810 */ /* 0x000fe20007ffe0ff */
[----:B------:R-:W-:-:S02]  /*3280*/  IMAD.SHL.U32 R3, R68, 0x2, RZ ;  /* 0x0000000244037824 */ /* 0x000fc400078e00ff */
[----:B------:R-:W-:Y:S01]  /*3290*/  LDSM.16.M88.4 R8, [R167] ;  /* 0x00000000a708783b */ /* 0x000fe20000000200 */
[----:B------:R-:W-:Y:S02]  /*32a0*/  IADD3 R182, R165, 0x400, RZ ;  /* 0x00000400a5b67810 */ /* 0x000fe40007ffe0ff */
[----:B------:R-:W-:Y:S01]  /*32b0*/  LOP3.LUT R3, R3, 0x6, RZ, 0xc0, !PT ;  /* 0x0000000603037812 */ /* 0x000fe200078ec0ff */
[----:B------:R-:W-:Y:S01]  /*32c0*/  LDSM.16.M88.4 R28, [R165] ;  /* 0x00000000a51c783b */ /* 0x000fe20000000200 */
[C---:B------:R-:W-:Y:S02]  /*32d0*/  IADD3 R181, R165.reuse, 0x800, RZ ;  /* 0x00000800a5b57810 */ /* 0x040fe40007ffe0ff */
[C---:B------:R-:W-:Y:S01]  /*32e0*/  IADD3 R180, R165.reuse, 0xc00, RZ ;  /* 0x00000c00a5b47810 */ /* 0x040fe20007ffe0ff */
[----:B------:R-:W3:Y:S01]  /*32f0*/  LDSM.16.M88.4 R32, [R134+0x1400] ;  /* 0x001400008620783b */ /* 0x000ee20000000200 */
[----:B------:R-:W-:Y:S01]  /*3300*/  IMAD.IADD R3, R64, 0x1, R3 ;  /* 0x0000000140037824 */ /* 0x000fe200078e0203 */
[----:B------:R-:W-:-:S02]  /*3310*/  IADD3 R179, R165, 0x1000, RZ ;  /* 0x00001000a5b37810 */ /* 0x000fc40007ffe0ff */
[----:B------:R-:W5:Y:S01]  /*3320*/  LDSM.16.M88.4 R36, [R165+0x400] ;  /* 0x00040000a524783b */ /* 0x000f620000000200 */
[C---:B------:R-:W-:Y:S02]  /*3330*/  IADD3 R178, R165.reuse, 0x1400, RZ ;  /* 0x00001400a5b27810 */ /* 0x040fe40007ffe0ff */
[C---:B------:R-:W-:Y:S01]  /*3340*/  IADD3 R177, R165.reuse, 0x1800, RZ ;  /* 0x00001800a5b17810 */ /* 0x040fe20007ffe0ff */
[----:B------:R-:W-:Y:S01]  /*3350*/  LDSM.16.M88.4 R40, [R165+0x800] ;  /* 0x00080000a528783b */ /* 0x000fe20000000200 */
[C---:B------:R-:W-:Y:S02]  /*3360*/  IADD3 R176, R165.reuse, 0x1c00, RZ ;  /* 0x00001c00a5b07810 */ /* 0x040fe40007ffe0ff */
[C---:B------:R-:W-:Y:S01]  /*3370*/  IADD3 R175, R165.reuse, 0x2000, RZ ;  /* 0x00002000a5af7810 */ /* 0x040fe20007ffe0ff */
[----:B------:R-:W-:Y:S01]  /*3380*/  LDSM.16.M88.4 R48, [R134+0x1c00] ;  /* 0x001c00008630783b */ /* 0x000fe20000000200 */
[C---:B------:R-:W-:Y:S02]  /*3390*/  IADD3 R174, R165.reuse, 0x2400, RZ ;  /* 0x00002400a5ae7810 */ /* 0x040fe40007ffe0ff */
[C---:B------:R-:W-:Y:S01]  /*33a0*/  IADD3 R173, R165.reuse, 0x2800, RZ ;  /* 0x00002800a5ad7810 */ /* 0x040fe20007ffe0ff */
[----:B------:R-:W-:Y:S01]  /*33b0*/  LDSM.16.M88.4 R52, [R134+0x2c00] ;  /* 0x002c00008634783b */ /* 0x000fe20000000200 */
[----:B------:R-:W-:-:S02]  /*33c0*/  IADD3 R172, R165, 0x2c00, RZ ;  /* 0x00002c00a5ac7810 */ /* 0x000fc40007ffe0ff */
[C---:B------:R-:W-:Y:S02]  /*33d0*/  IADD3 R171, R165.reuse, 0x3000, RZ ;  /* 0x00003000a5ab7810 */ /* 0x040fe40007ffe0ff */
[C---:B------:R-:W-:Y:S02]  /*33e0*/  IADD3 R170, R165.reuse, 0x3400, RZ ;  /* 0x00003400a5aa7810 */ /* 0x040fe40007ffe0ff */
[C---:B------:R-:W-:Y:S02]  /*33f0*/  IADD3 R169, R165.reuse, 0x3800, RZ ;  /* 0x00003800a5a97810 */ /* 0x040fe40007ffe0ff */
[----:B------:R-:W-:Y:S01]  /*3400*/  IADD3 R168, R165, 0x3c00, RZ ;  /* 0x00003c00a5a87810 */ /* 0x000fe20007ffe0ff */
[C---:B-1----:R-:W-:Y:S08]  /*3410*/  HMMA.16816.F32.BF16 R20, R12.reuse, R16, RZ ;  /* 0x000000100c14723c */ /* 0x042ff000000418ff */
[C---:B------:R-:W-:Y:S08]  /*3420*/  HMMA.16816.F32.BF16 R16, R12.reuse, R18, RZ ;  /* 0x000000120c10723c */ /* 0x040ff000000418ff */
[----:B---3--:R-:W-:Y:S08]  /*3430*/  HMMA.16816.F32.BF16 R24, R12, R32, RZ ;  /* 0x000000200c18723c */ /* 0x008ff000000418ff */
[C---:B------:R-:W-:Y:S08]  /*3440*/  HMMA.16816.F32.BF16 R56, R8.reuse, R28, R20 ;  /* 0x0000001c0838723c */ /* 0x040ff00000041814 */
[----:B------:R-:W-:Y:S01]  /*3450*/  HMMA.16816.F32.BF16 R16, R8, R30, R16 ;  /* 0x0000001e0810723c */ /* 0x000fe20000041810 */
[----:B------:R-:W1:Y:S07]  /*3460*/  LDSM.16.M88.4 R28, [R134+0x1800] ;  /* 0x00180000861c783b */ /* 0x000e6e0000000200 */
[----:B------:R-:W-:Y:S08]  /*3470*/  HMMA.16816.F32.BF16 R20, R12, R34, RZ ;  /* 0x000000220c14723c */ /* 0x000ff000000418ff */
[----:B------:R-:W-:Y:S01]  /*3480*/  FMUL.FTZ R0, R58, c[0x0][0x2ec] ;  /* 0x0000bb003a007a20 */ /* 0x000fe20000410000 */
[C---:B-----5:R-:W-:Y:S03]  /*3490*/  HMMA.16816.F32.BF16 R24, R8.reuse, R36, R24 ;  /* 0x000000240818723c */ /* 0x060fe60000041818 */
[----:B------:R3:W5:Y:S11]  /*34a0*/  MUFU.TANH R123, R0 ;  /* 0x00000000007b7308 */ /* 0x0007760000002400 */
[----:B------:R-:W-:Y:S01]  /*34b0*/  @!UPT UIADD3 URZ, URZ, URZ, URZ ;  /* 0x0000003f3f3ff290 */ /* 0x000fe2000fffe03f */
[----:B------:R-:W-:Y:S01]  /*34c0*/  HMMA.16816.F32.BF16 R32, R8, R38, R20 ;  /* 0x000000260820723c */ /* 0x000fe20000041814 */
[----:B------:R-:W2:Y:S01]  /*34d0*/  LDSM.16.M88.4 R36, [R165+0xc00] ;  /* 0x000c0000a524783b */ /* 0x000ea20000000200 */
[----:B---3--:R-:W-:-:S04]  /*34e0*/  FMUL.FTZ R0, R57, c[0x0][0x2ec] ;  /* 0x0000bb0039007a20 */ /* 0x008fc80000410000 */
[----:B------:R3:W-:Y:S02]  /*34f0*/  MUFU.TANH R109, R0 ;  /* 0x00000000006d7308 */ /* 0x0007e40000002400 */
[----:B-1----:R-:W-:Y:S01]  /*3500*/  HMMA.16816.F32.BF16 R20, R12, R30, RZ ;  /* 0x0000001e0c14723c */ /* 0x002fe200000418ff */
[----:B---3--:R-:W-:-:S05]  /*3510*/  FMUL.FTZ R0, R59, c[0x0][0x2ec] ;  /* 0x0000bb003b007a20 */ /* 0x008fca0000410000 */
[----:B------:R1:W-:Y:S02]  /*3520*/  MUFU.TANH R124, R0 ;  /* 0x00000000007c7308 */ /* 0x0003e40000002400 */
[----:B-1----:R-:W-:-:S06]  /*3530*/  FMUL.FTZ R0, R16, c[0x0][0x2ec] ;  /* 0x0000bb0010007a20 */ /* 0x002fcc0000410000 */
[----:B------:R1:W3:Y:S02]  /*3540*/  MUFU.TANH R114, R0 ;  /* 0x0000000000727308 */ /* 0x0002e40000002400 */
[----:B-1----:R-:W-:-:S06]  /*3550*/  FMUL.FTZ R0, R17, c[0x0][0x2ec] ;  /* 0x0000bb0011007a20 */ /* 0x002fcc0000410000 */
[----:B------:R1:W-:Y:S02]  /*3560*/  MUFU.TANH R113, R0 ;  /* 0x0000000000717308 */ /* 0x0003e40000002400 */
[----:B-1----:R-:W-:-:S06]  /*3570*/  FMUL.FTZ R0, R18, c[0x0][0x2ec] ;  /* 0x0000bb0012007a20 */ /* 0x002fcc0000410000 */
[----:B------:R1:W4:Y:S02]  /*3580*/  MUFU.TANH R129, R0 ;  /* 0x0000000000817308 */ /* 0x0003240000002400 */
[----:B-1----:R-:W-:Y:S02]  /*3590*/  FMUL.FTZ R0, R19, c[0x0][0x2ec] ;  /* 0x0000bb0013007a20 */ /* 0x002fe40000410000 */
[----:B------:R-:W-:Y:S04]  /*35a0*/  HMMA.16816.F32.BF16 R16, R12, R28, RZ ;  /* 0x0000001c0c10723c */ /* 0x000fe800000418ff */
[----:B------:R1:W-:Y:S04]  /*35b0*/  MUFU.TANH R130, R0 ;  /* 0x0000000000827308 */ /* 0x0003e80000002400 */
[----:B------:R-:W-:Y:S08]  /*35c0*/  HMMA.16816.F32.BF16 R28, R8, R42, R20 ;  /* 0x0000002a081c723c */ /* 0x000ff00000041814 */
[----:B------:R-:W-:Y:S01]  /*35d0*/  HMMA.16816.F32.BF16 R20, R12, R48, RZ ;  /* 0x000000300c14723c */ /* 0x000fe200000418ff */
[----:B-1----:R-:W-:-:S04]  /*35e0*/  FMUL.FTZ R0, R24, c[0x0][0x2ec] ;  /* 0x0000bb0018007a20 */ /* 0x002fc80000410000 */
[----:B------:R1:W1:Y:S03]  /*35f0*/  MUFU.TANH R112, R0 ;  /* 0x0000000000707308 */ /* 0x0002660000002400 */
[----:B------:R-:W-:Y:S01]  /*3600*/  HMMA.16816.F32.BF16 R16, R8, R40, R16 ;  /* 0x000000280810723c */ /* 0x000fe20000041810 */
[----:B------:R-:W2:Y:S01]  /*3610*/  LDSM.16.M88.4 R40, [R134+0x2000] ;  /* 0x002000008628783b */ /* 0x000ea20000000200 */
        /* <DEDUP_REMOVED lines=27> */
[----:B------:R1:W1:Y:S04]  /*37d0*/  MUFU.TANH R132, R0 ;  /* 0x0000000000847308 */ /* 0x0002680000002400 */
[----:B------:R-:W-:Y:S01]  /*37e0*/  HMMA.16816.F32.BF16 R20, R12, R40, RZ ;  /* 0x000000280c14723c */ /* 0x000fe200000418ff */
[----:B------:R-:W2:Y:S01]  /*37f0*/  LDSM.16.M88.4 R40, [R165+0x1400] ;  /* 0x00140000a528783b */ /* 0x000ea20000000200 */
[----:B-1----:R-:W-:-:S04]  /*3800*/  FMUL.FTZ R0, R28, c[0x0][0x2ec] ;  /* 0x0000bb001c007a20 */ /* 0x002fc80000410000 */
[----:B------:R1:W-:Y:S02]  /*3810*/  MUFU.TANH R105, R0 ;  /* 0x0000000000697308 */ /* 0x0003e40000002400 */
[----:B-1----:R-:W-:-:S06]  /*3820*/  FMUL.FTZ R0, R29, c[0x0][0x2ec] ;  /* 0x0000bb001d007a20 */ /* 0x002fcc0000410000 */
[----:B------:R1:W1:Y:S02]  /*3830*/  MUFU.TANH R104, R0 ;  /* 0x0000000000687308 */ /* 0x0002640000002400 */
[----:B-1----:R-:W-:-:S06]  /*3840*/  FMUL.FTZ R0, R30, c[0x0][0x2ec] ;  /* 0x0000bb001e007a20 */ /* 0x002fcc0000410000 */
[----:B------:R1:W-:Y:S02]  /*3850*/  MUFU.TANH R133, R0 ;  /* 0x0000000000857308 */ /* 0x0003e40000002400 */
[----:B-1----:R-:W-:Y:S02]  /*3860*/  FMUL.FTZ R0, R31, c[0x0][0x2ec] ;  /* 0x0000bb001f007a20 */ /* 0x002fe40000410000 */
[----:B------:R-:W-:Y:S04]  /*3870*/  HMMA.16816.F32.BF16 R28, R8, R50, R24 ;  /* 0x00000032081c723c */ /* 0x000fe80000041818 */
[----:B------:R1:W1:Y:S04]  /*3880*/  MUFU.TANH R136, R0 ;  /* 0x0000000000887308 */ /* 0x0002680000002400 */
[----:B--2---:R-:W-:Y:S01]  /*3890*/  HMMA.16816.F32.BF16 R24, R12, R38, RZ ;  /* 0x000000260c18723c */ /* 0x004fe200000418ff */
[----:B-1----:R-:W-:-:S04]  /*38a0*/  FMUL.FTZ R0, R16, c[0x0][0x2ec] ;  /* 0x0000bb0010007a20 */ /* 0x002fc80000410000 */
[----:B------:R1:W-:Y:S02]  /*38b0*/  MUFU.TANH R106, R0 ;  /* 0x00000000006a7308 */ /* 0x0003e40000002400 */
[----:B-1----:R-:W-:-:S06]  /*38c0*/  FMUL.FTZ R0, R17, c[0x0][0x2ec] ;  /* 0x0000bb0011007a20 */ /* 0x002fcc0000410000 */
[----:B------:R1:W2:Y:S02]  /*38d0*/  MUFU.TANH R102, R0 ;  /* 0x0000000000667308 */ /* 0x0002a40000002400 */
[----:B-1----:R-:W-:-:S06]  /*38e0*/  FMUL.FTZ R0, R18, c[0x0][0x2ec] ;  /* 0x0000bb0012007a20 */ /* 0x002fcc0000410000 */
[----:B------:R1:W-:Y:S02]  /*38f0*/  MUFU.TANH R137, R0 ;  /* 0x0000000000897308 */ /* 0x0003e40000002400 */
[----:B-1----:R-:W-:Y:S02]  /*3900*/  FMUL.FTZ R0, R19, c[0x0][0x2ec] ;  /* 0x0000bb0013007a20 */ /* 0x002fe40000410000 */
[----:B------:R-:W-:Y:S01]  /*3910*/  HMMA.16816.F32.BF16 R16, R8, R48, R20 ;  /* 0x000000300810723c */ /* 0x000fe20000041814 */
[----:B------:R-:W1:Y:S03]  /*3920*/  LDSM.16.M88.4 R48, [R134+0x2800] ;  /* 0x002800008630783b */ /* 0x000e660000000200 */
[----:B------:R2:W1:Y:S04]  /*3930*/  MUFU.TANH R138, R0 ;  /* 0x00000000008a7308 */ /* 0x0004680000002400 */
[----:B------:R-:W-:Y:S01]  /*3940*/  HMMA.16816.F32.BF16 R20, R12, R36, RZ ;  /* 0x000000240c14723c */ /* 0x000fe200000418ff */
[----:B------:R-:W1:Y:S01]  /*3950*/  LDSM.16.M88.4 R36, [R165+0x1800] ;  /* 0x00180000a524783b */ /* 0x000e620000000200 */
        /* <DEDUP_REMOVED lines=8> */
[----:B------:R2:W2:Y:S04]  /*39e0*/  MUFU.TANH R140, R0 ;  /* 0x00000000008c7308 */ /* 0x0004a80000002400 */
[----:B-1----:R-:W-:Y:S01]  /*39f0*/  HMMA.16816.F32.BF16 R24, R12, R50, RZ ;  /* 0x000000320c18723c */ /* 0x002fe200000418ff */
[----:B--2---:R-:W-:-:S04]  /*3a00*/  FMUL.FTZ R0, R16, c[0x0][0x2ec] ;  /* 0x0000bb0010007a20 */ /* 0x004fc80000410000 */
        /* <DEDUP_REMOVED lines=19> */
[----:B------:R2:W-:Y:S04]  /*3b40*/  MUFU.TANH R144, R0 ;  /* 0x0000000000907308 */ /* 0x0005e80000002400 */
        /* <DEDUP_REMOVED lines=12> */
[----:B------:R1:W-:Y:S04]  /*3c10*/  MUFU.TANH R148, R0 ;  /* 0x0000000000947308 */ /* 0x0003e80000002400 */
        /* <DEDUP_REMOVED lines=18> */
[----:B------:R-:W-:Y:S03]  /*3d40*/  LDSM.16.M88.4 R40, [R134+0x3800] ;  /* 0x003800008628783b */ /* 0x000fe60000000200 */
        /* <DEDUP_REMOVED lines=19> */
[----:B------:R-:W-:Y:S04]  /*3e80*/  HMMA.16816.F32.BF16 R24, R8, R36, R20 ;  /* 0x000000240818723c */ /* 0x000fe80000041814 */
[----:B------:R2:W1:Y:S04]  /*3e90*/  MUFU.TANH R156, R0 ;  /* 0x00000000009c7308 */ /* 0x0004680000002400 */
[----:B------:R-:W-:Y:S01]  /*3ea0*/  HMMA.16816.F32.BF16 R20, R12, R48, RZ ;  /* 0x000000300c14723c */ /* 0x000fe200000418ff */
[----:B--2---:R-:W-:-:S04]  /*3eb0*/  FMUL.FTZ R0, R16, c[0x0][0x2ec] ;  /* 0x0000bb0010007a20 */ /* 0x004fc80000410000 */
[----:B------:R2:W-:Y:S02]  /*3ec0*/  MUFU.TANH R88, R0 ;  /* 0x0000000000587308 */ /* 0x0005e40000002400 */
[----:B--2---:R-:W-:-:S06]  /*3ed0*/  FMUL.FTZ R0, R17, c[0x0][0x2ec] ;  /* 0x0000bb0011007a20 */ /* 0x004fcc0000410000 */
[----:B------:R2:W1:Y:S02]  /*3ee0*/  MUFU.TANH R84, R0 ;  /* 0x0000000000547308 */ /* 0x0004640000002400 */
[----:B--2---:R-:W-:-:S06]  /*3ef0*/  FMUL.FTZ R0, R18, c[0x0][0x2ec] ;  /* 0x0000bb0012007a20 */ /* 0x004fcc0000410000 */
[----:B------:R2:W-:Y:S02]  /*3f00*/  MUFU.TANH R52, R0 ;  /* 0x0000000000347308 */ /* 0x0005e40000002400 */
[----:B--2---:R-:W-:Y:S02]  /*3f10*/  FMUL.FTZ R0, R19, c[0x0][0x2ec] ;  /* 0x0000bb0013007a20 */ /* 0x004fe40000410000 */
[C---:B------:R-:W-:Y:S01]  /*3f20*/  HMMA.16816.F32.BF16 R16, R8.reuse, R38, R28 ;  /* 0x000000260810723c */ /* 0x040fe2000004181c */
[----:B------:R-:W2:Y:S03]  /*3f30*/  LDSM.16.M88.4 R36, [R165+0x2800] ;  /* 0x00280000a524783b */ /* 0x000ea60000000200 */
[----:B------:R3:W2:Y:S04]  /*3f40*/  MUFU.TANH R154, R0 ;  /* 0x00000000009a7308 */ /* 0x0006a80000002400 */
[----:B-1----:R-:W-:Y:S08]  /*3f50*/  HMMA.16816.F32.BF16 R28, R8, R32, R20 ;  /* 0x00000020081c723c */ /* 0x002ff00000041814 */
[----:B------:R-:W-:Y:S01]  /*3f60*/  HMMA.16816.F32.BF16 R20, R12, R50, RZ ;  /* 0x000000320c14723c */ /* 0x000fe200000418ff */
[----:B---3--:R-:W-:-:S04]  /*3f70*/  FMUL.FTZ R0, R24, c[0x0][0x2ec] ;  /* 0x0000bb0018007a20 */ /* 0x008fc80000410000 */
[----:B------:R1:W3:Y:S03]  /*3f80*/  MUFU.TANH R83, R0 ;  /* 0x0000000000537308 */ /* 0x0002e60000002400 */
[----:B------:R-:W-:-:S05]  /*3f90*/  FMUL.FTZ R7, R19, c[0x0][0x2ec] ;  /* 0x0000bb0013077a20 */ /* 0x000fca0000410000 */
[----:B------:R2:W-:Y:S01]  /*3fa0*/  MUFU.TANH R135, R7 ;  /* 0x0000000700877308 */ /* 0x0005e20000002400 */
[----:B-1----:R-:W-:-:S07]  /*3fb0*/  FMUL.FTZ R0, R25, c[0x0][0x2ec] ;  /* 0x0000bb0019007a20 */ /* 0x002fce0000410000 */
[----:B------:R1:W-:Y:S01]  /*3fc0*/  MUFU.TANH R81, R0 ;  /* 0x0000000000517308 */ /* 0x0003e20000002400 */
[----:B--2---:R-:W-:Y:S01]  /*3fd0*/  IADD3 R7, R3, 0x1, RZ ;  /* 0x0000000103077810 */ /* 0x004fe20007ffe0ff */
[----:B-1----:R-:W-:-:S06]  /*3fe0*/  FMUL.FTZ R0, R26, c[0x0][0x2ec] ;  /* 0x0000bb001a007a20 */ /* 0x002fcc0000410000 */
[----:B------:R1:W2:Y:S02]  /*3ff0*/  MUFU.TANH R80, R0 ;  /* 0x0000000000507308 */ /* 0x0002a40000002400 */
[----:B-1----:R-:W-:Y:S02]  /*4000*/  FMUL.FTZ R0, R27, c[0x0][0x2ec] ;  /* 0x0000bb001b007a20 */ /* 0x002fe40000410000 */
[----:B------:R-:W-:Y:S01]  /*4010*/  HMMA.16816.F32.BF16 R24, R8, R34, R20 ;  /* 0x000000220818723c */ /* 0x000fe20000041814 */
[----:B------:R-:W-:Y:S03]  /*4020*/  LDSM.16.M88.4 R32, [R165+0x3000] ;  /* 0x00300000a520783b */ /* 0x000fe60000000200 */
[----:B------:R1:W1:Y:S03]  /*4030*/  MUFU.TANH R158, R0 ;  /* 0x00000000009e7308 */ /* 0x0002660000002400 */
[----:B------:R-:W-:-:S05]  /*4040*/  FMUL.FTZ R20, R30, c[0x0][0x2ec] ;  /* 0x0000bb001e147a20 */ /* 0x000fca0000410000 */
[----:B------:R2:W-:Y:S01]  /*4050*/  MUFU.TANH R48, R20 ;  /* 0x0000001400307308 */ /* 0x0005e20000002400 */
[----:B-1----:R-:W-:Y:S02]  /*4060*/  FMUL.FTZ R0, R16, c[0x0][0x2ec] ;  /* 0x0000bb0010007a20 */ /* 0x002fe40000410000 */
[----:B------:R-:W-:-:S05]  /*4070*/  FMUL.FTZ R16, R28, c[0x0][0x2ec] ;  /* 0x0000bb001c107a20 */ /* 0x000fca0000410000 */
[----:B------:R1:W-:Y:S04]  /*4080*/  MUFU.TANH R82, R0 ;  /* 0x0000000000527308 */ /* 0x0003e80000002400 */
[----:B------:R-:W-:Y:S02]  /*4090*/  FMUL.FTZ R25, R25, c[0x0][0x2ec] ;  /* 0x0000bb0019197a20 */ /* 0x000fe40000410000 */
[----:B--2---:R-:W-:Y:S02]  /*40a0*/  FMUL.FTZ R20, R31, c[0x0][0x2ec] ;  /* 0x0000bb001f147a20 */ /* 0x004fe40000410000 */
[----:B------:R-:W-:Y:S01]  /*40b0*/  MUFU.TANH R75, R16 ;  /* 0x00000010004b7308 */ /* 0x000fe20000002400 */
[----:B-1----:R-:W-:-:S07]  /*40c0*/  FMUL.FTZ R0, R17, c[0x0][0x2ec] ;  /* 0x0000bb0011007a20 */ /* 0x002fce0000410000 */
[----:B------:R-:W-:Y:S08]  /*40d0*/  MUFU.TANH R72, R25 ;  /* 0x0000001900487308 */ /* 0x000ff00000002400 */
[----:B------:R1:W-:Y:S02]  /*40e0*/  MUFU.TANH R159, R0 ;  /* 0x00000000009f7308 */ /* 0x0003e40000002400 */
[----:B-1----:R-:W-:Y:S01]  /*40f0*/  IADD3 R0, R2, 0x1, R67 ;  /* 0x0000000102007810 */ /* 0x002fe20007ffe043 */
[----:B------:R-:W-:-:S02]  /*4100*/  FMUL.FTZ R2, R18, c[0x0][0x2ec] ;  /* 0x0000bb0012027a20 */ /* 0x000fc40000410000 */
[----:B------:R-:W-:Y:S01]  /*4110*/  HMMA.16816.F32.BF16 R16, R12, R40, RZ ;  /* 0x000000280c10723c */ /* 0x000fe200000418ff */
[----:B------:R-:W-:Y:S02]  /*4120*/  IADD3 R0, R47, R0, -R60 ;  /* 0x000000002f007210 */ /* 0x000fe40007ffe83c */
[----:B------:R1:W2:Y:S02]  /*4130*/  MUFU.TANH R49, R2 ;  /* 0x0000000200317308 */ /* 0x0002a40000002400 */
[----:B-1----:R-:W-:Y:S01]  /*4140*/  IADD3 R2, R0, c[0x0][0x2e8], RZ ;  /* 0x0000ba0000027a10 */ /* 0x002fe20007ffe0ff */
[----:B------:R-:W-:-:S03]  /*4150*/  IMAD R0, R63, 0x20, R61 ;  /* 0x000000203f007824 */ /* 0x000fc600078e023d */
[----:B------:R-:W-:Y:S01]  /*4160*/  IADD3 R6, R2, 0x8, RZ ;  /* 0x0000000802067810 */ /* 0x000fe20007ffe0ff */
[----:B------:R-:W-:Y:S01]  /*4170*/  IMAD.IADD R0, R62, 0x1, R0 ;  /* 0x000000013e007824 */ /* 0x000fe200078e0200 */
[-C--:B------:R-:W-:Y:S02]  /*4180*/  IMNMX R5, R2, R47.reuse, PT ;  /* 0x0000002f02057217 */ /* 0x080fe40003800200 */
[----:B------:R-:W-:Y:S02]  /*4190*/  IMNMX R2, R6, R47, PT ;  /* 0x0000002f06027217 */ /* 0x000fe40003800200 */
[----:B------:R-:W-:Y:S01]  /*41a0*/  IADD3 R6, R3, 0x8, RZ ;  /* 0x0000000803067810 */ /* 0x000fe20007ffe0ff */
[----:B------:R1:W1:Y:S01]  /*41b0*/  MUFU.TANH R47, R20 ;  /* 0x00000014002f7308 */ /* 0x0002620000002400 */
[-C--:B------:R-:W-:Y:S02]  /*41c0*/  ISETP.GE.AND P0, PT, R7, R5.reuse, PT ;  /* 0x000000050700720c */ /* 0x080fe40003f06270 */
[----:B------:R-:W-:-:S02]  /*41d0*/  ISETP.GE.AND P5, PT, R6, R5, PT ;  /* 0x000000050600720c */ /* 0x000fc40003fa6270 */
[-C--:B------:R-:W-:Y:S01]  /*41e0*/  ISETP.GE.AND P4, PT, R6, R2.reuse, PT ;  /* 0x000000020600720c */ /* 0x080fe20003f86270 */
[----:B------:R-:W-:Y:S01]  /*41f0*/  FMUL.FTZ R6, R29, c[0x0][0x2ec] ;  /* 0x0000bb001d067a20 */ /* 0x000fe20000410000 */
[-C--:B------:R-:W-:Y:S01]  /*4200*/  ISETP.GE.AND P1, PT, R7, R2.reuse, PT ;  /* 0x000000020700720c */ /* 0x080fe20003f26270 */
[----:B------:R-:W2:Y:S01]  /*4210*/  LDSM.16.M88.4 R28, [R134+0x3c00] ;  /* 0x003c0000861c783b */ /* 0x000ea20000000200 */
[CC--:B------:R-:W-:Y:S01]  /*4220*/  ISETP.GE.AND P3, PT, R3.reuse, R2.reuse, PT ;  /* 0x000000020300720c */ /* 0x0c0fe20003f66270 */
[----:B------:R3:W-:Y:S01]  /*4230*/  MUFU.TANH R74, R6 ;  /* 0x00000006004a7308 */ /* 0x0007e20000002400 */
[----:B------:R-:W-:Y:S02]  /*4240*/  IADD3 R7, R3, 0x9, RZ ;  /* 0x0000000903077810 */ /* 0x000fe40007ffe0ff */
[----:B-----5:R-:W-:Y:S02]  /*4250*/  FSEL R123, R123, -INF , !P3 ;  /* 0xff8000007b7b7808 */ /* 0x020fe40005800000 */
[C---:B------:R-:W-:Y:S01]  /*4260*/  ISETP.GE.AND P2, PT, R7.reuse, R5, PT ;  /* 0x000000050700720c */ /* 0x040fe20003f46270 */
[----:B-1----:R-:W-:Y:S01]  /*4270*/  HMMA.16816.F32.BF16 R20, R8, R36, R16 ;  /* 0x000000240814723c */ /* 0x002fe20000041810 */
[----:B------:R-:W-:-:S02]  /*4280*/  ISETP.GE.AND P3, PT, R7, R2, PT ;  /* 0x000000020700720c */ /* 0x000fc40003f66270 */
[----:B------:R-:W-:Y:S02]  /*4290*/  IADD3 R7, R3, 0x11, RZ ;  /* 0x0000001103077810 */ /* 0x000fe40007ffe0ff */
[----:B------:R-:W-:Y:S02]  /*42a0*/  FSEL R114, R114, -INF , !P5 ;  /* 0xff80000072727808 */ /* 0x000fe40006800000 */
[----:B----4-:R-:W-:Y:S01]  /*42b0*/  FSEL R129, R129, -INF , !P4 ;  /* 0xff80000081817808 */ /* 0x010fe20006000000 */
[----:B------:R-:W-:Y:S01]  /*42c0*/  HMMA.16816.F32.BF16 R16, R12, R42, RZ ;  /* 0x0000002a0c10723c */ /* 0x000fe200000418ff */
[C---:B------:R-:W-:Y:S01]  /*42d0*/  ISETP.GE.AND P5, PT, R7.reuse, R5, PT ;  /* 0x000000050700720c */ /* 0x040fe20003fa6270 */
[----:B------:R-:W1:Y:S01]  /*42e0*/  LDSM.16.M88.4 R40, [R165+0x2c00] ;  /* 0x002c0000a528783b */ /* 0x000e620000000200 */
[----:B------:R-:W-:Y:S01]  /*42f0*/  ISETP.GE.AND P4, PT, R7, R2, PT ;  /* 0x000000020700720c */ /* 0x000fe20003f86270 */
[----:B------:R-:W-:Y:S01]  /*4300*/  FMUL.FTZ R7, R24, c[0x0][0x2ec] ;  /* 0x0000bb0018077a20 */ /* 0x000fe20000410000 */
[----:B---3--:R-:W-:-:S02]  /*4310*/  IADD3 R6, R3, 0x10, RZ ;  /* 0x0000001003067810 */ /* 0x008fc40007ffe0ff */
[----:B------:R-:W-:Y:S01]  /*4320*/  FSEL R109, R109, -INF , !P0 ;  /* 0xff8000006d6d7808 */ /* 0x000fe20004000000 */
[----:B------:R3:W4:Y:S01]  /*4330*/  MUFU.TANH R73, R7 ;  /* 0x0000000700497308 */ /* 0x0007220000002400 */
[----:B------:R-:W-:Y:S02]  /*4340*/  FSEL R124, R124, -INF , !P1 ;  /* 0xff8000007c7c7808 */ /* 0x000fe40004800000 */
[C---:B------:R-:W-:Y:S02]  /*4350*/  ISETP.GE.AND P0, PT, R6.reuse, R5, PT ;  /* 0x000000050600720c */ /* 0x040fe40003f06270 */
[----:B------:R-:W-:Y:S02]  /*4360*/  ISETP.GE.AND P1, PT, R6, R2, PT ;  /* 0x000000020600720c */ /* 0x000fe40003f26270 */
[----:B------:R-:W-:Y:S01]  /*4370*/  FSEL R112, R112, -INF , !P0 ;  /* 0xff80000070707808 */ /* 0x000fe20004000000 */
[----:B------:R-:W-:Y:S01]  /*4380*/  FMUL.FTZ R21, R21, c[0x0][0x2ec] ;  /* 0x0000bb0015157a20 */ /* 0x000fe20000410000 */
[----:B------:R-:W-:Y:S01]  /*4390*/  FSEL R126, R126, -INF , !P1 ;  /* 0xff8000007e7e7808 */ /* 0x000fe20004800000 */
[----:B------:R-:W-:Y:S01]  /*43a0*/  FMUL.FTZ R22, R22, c[0x0][0x2ec] ;  /* 0x0000bb0016167a20 */ /* 0x000fe20000410000 */
[----:B------:R-:W-:Y:S01]  /*43b0*/  IADD3 R6, R3, 0x18, RZ ;  /* 0x0000001803067810 */ /* 0x000fe20007ffe0ff */
[----:B------:R-:W-:Y:S01]  /*43c0*/  FMUL.FTZ R23, R23, c[0x0][0x2ec] ;  /* 0x0000bb0017177a20 */ /* 0x000fe20000410000 */
[----:B------:R-:W-:Y:S01]  /*43d0*/  FSEL R113, R113, -INF , !P2 ;  /* 0xff80000071717808 */ /* 0x000fe20005000000 */
[----:B------:R-:W-:Y:S01]  /*43e0*/  MUFU.TANH R122, R21 ;  /* 0x00000015007a7308 */ /* 0x000fe20000002400 */
[----:B------:R-:W-:-:S02]  /*43f0*/  FSEL R130, R130, -INF , !P3 ;  /* 0xff80000082827808 */ /* 0x000fc40005800000 */
[----:B---3--:R-:W-:Y:S02]  /*4400*/  IADD3 R7, R3, 0x19, RZ ;  /* 0x0000001903077810 */ /* 0x008fe40007ffe0ff */
[-C--:B------:R-:W-:Y:S02]  /*4410*/  ISETP.GE.AND P2, PT, R6, R5.reuse, PT ;  /* 0x000000050600720c */ /* 0x080fe40003f46270 */
[C---:B------:R-:W-:Y:S01]  /*4420*/  ISETP.GE.AND P0, PT, R7.reuse, R5, PT ;  /* 0x000000050700720c */ /* 0x040fe20003f06270 */
[----:B------:R-:W-:Y:S01]  /*4430*/  MUFU.TANH R120, R22 ;  /* 0x0000001600787308 */ /* 0x000fe20000002400 */
[-C--:B------:R-:W-:Y:S01]  /*4440*/  ISETP.GE.AND P1, PT, R7, R2.reuse, PT ;  /* 0x000000020700720c */ /* 0x080fe20003f26270 */
[----:B------:R-:W-:Y:S01]  /*4450*/  FMUL.FTZ R7, R26, c[0x0][0x2ec] ;  /* 0x0000bb001a077a20 */ /* 0x000fe20000410000 */
[----:B------:R-:W-:Y:S02]  /*4460*/  ISETP.GE.AND P3, PT, R6, R2, PT ;  /* 0x000000020600720c */ /* 0x000fe40003f66270 */
[----:B------:R-:W-:-:S02]  /*4470*/  IADD3 R6, R3, 0x20, RZ ;  /* 0x0000002003067810 */ /* 0x000fc40007ffe0ff */
[----:B------:R-:W-:Y:S01]  /*4480*/  FSEL R111, R111, -INF , !P5 ;  /* 0xff8000006f6f7808 */ /* 0x000fe20006800000 */
[----:B------:R3:W5:Y:S01]  /*4490*/  MUFU.TANH R71, R7 ;  /* 0x0000000700477308 */ /* 0x0007620000002400 */
[----:B------:R-:W-:Y:S02]  /*44a0*/  FSEL R125, R125, -INF , !P4 ;  /* 0xff8000007d7d7808 */ /* 0x000fe40006000000 */
[C---:B------:R-:W-:Y:S02]  /*44b0*/  ISETP.GE.AND P5, PT, R6.reuse, R5, PT ;  /* 0x000000050600720c */ /* 0x040fe40003fa6270 */
[----:B------:R-:W-:Y:S02]  /*44c0*/  ISETP.GE.AND P4, PT, R6, R2, PT ;  /* 0x000000020600720c */ /* 0x000fe40003f86270 */
[----:B------:R-:W-:Y:S01]  /*44d0*/  IADD3 R6, R3, 0x21, RZ ;  /* 0x0000002103067810 */ /* 0x000fe20007ffe0ff */
[----:B------:R-:W-:Y:S01]  /*44e0*/  MUFU.TANH R119, R23 ;  /* 0x0000001700777308 */ /* 0x000fe20000002400 */
[----:B------:R-:W-:-:S02]  /*44f0*/  FSEL R108, R108, -INF , !P2 ;  /* 0xff8000006c6c7808 */ /* 0x000fc40005000000 */
[----:B------:R-:W-:Y:S02]  /*4500*/  FSEL R127, R127, -INF , !P3 ;  /* 0xff8000007f7f7808 */ /* 0x000fe40005800000 */
[C---:B------:R-:W-:Y:S02]  /*4510*/  ISETP.GE.AND P2, PT, R6.reuse, R5, PT ;  /* 0x000000050600720c */ /* 0x040fe40003f46270 */
[----:B------:R-:W-:Y:S01]  /*4520*/  ISETP.GE.AND P3, PT, R6, R2, PT ;  /* 0x000000020600720c */ /* 0x000fe20003f66270 */
[----:B---3--:R-:W-:Y:S01]  /*4530*/  FMUL.FTZ R7, R27, c[0x0][0x2ec] ;  /* 0x0000bb001b077a20 */ /* 0x008fe20000410000 */
[----:B------:R-:W-:Y:S01]  /*4540*/  IADD3 R6, R3, 0x28, RZ ;  /* 0x0000002803067810 */ /* 0x000fe20007ffe0ff */
[----:B------:R-:W-:Y:S01]  /*4550*/  HMMA.16816.F32.BF16 R24, R8, R38, R16 ;  /* 0x000000260818723c */ /* 0x000fe20000041810 */
[----:B------:R-:W3:Y:S01]  /*4560*/  LDSM.16.M88.4 R36, [R134+0x4000] ;  /* 0x004000008624783b */ /* 0x000ee20000000200 */
[----:B------:R1:W-:Y:S01]  /*4570*/  MUFU.TANH R70, R7 ;  /* 0x0000000700467308 */ /* 0x0003e20000002400 */
[----:B------:R-:W-:-:S02]  /*4580*/  FSEL R110, R110, -INF , !P0 ;  /* 0xff8000006e6e7808 */ /* 0x000fc40004000000 */
[----:B------:R-:W-:Y:S02]  /*4590*/  FSEL R128, R128, -INF , !P1 ;  /* 0xff80000080807808 */ /* 0x000fe40004800000 */
[C---:B------:R-:W-:Y:S01]  /*45a0*/  ISETP.GE.AND P0, PT, R6.reuse, R5, PT ;  /* 0x000000050600720c */ /* 0x040fe20003f06270 */
[----:B--2---:R-:W-:Y:S01]  /*45b0*/  HMMA.16816.F32.BF16 R16, R12, R28, RZ ;  /* 0x0000001c0c10723c */ /* 0x004fe200000418ff */
[----:B------:R-:W-:Y:S02]  /*45c0*/  ISETP.GE.AND P1, PT, R6, R2, PT ;  /* 0x000000020600720c */ /* 0x000fe40003f26270 */
[----:B------:R-:W-:Y:S02]  /*45d0*/  IADD3 R6, R3, 0x29, RZ ;  /* 0x0000002903067810 */ /* 0x000fe40007ffe0ff */
[----:B------:R-:W-:Y:S02]  /*45e0*/  FSEL R107, R107, -INF , !P5 ;  /* 0xff8000006b6b7808 */ /* 0x000fe40006800000 */
[----:B------:R-:W-:-:S02]  /*45f0*/  FSEL R131, R131, -INF , !P4 ;  /* 0xff80000083837808 */ /* 0x000fc40006000000 */
[----:B------:R-:W-:Y:S01]  /*4600*/  FSEL R103, R103, -INF , !P2 ;  /* 0xff80000067677808 */ /* 0x000fe20005000000 */
[----:B-1----:R-:W-:Y:S01]  /*4610*/  FMUL.FTZ R7, R20, c[0x0][0x2ec] ;  /* 0x0000bb0014077a20 */ /* 0x002fe20000410000 */
[----:B------:R-:W-:Y:S02]  /*4620*/  FSEL R132, R132, -INF , !P3 ;  /* 0xff80000084847808 */ /* 0x000fe40005800000 */
[C---:B------:R-:W-:Y:S01]  /*4630*/  ISETP.GE.AND P5, PT, R6.reuse, R5, PT ;  /* 0x000000050600720c */ /* 0x040fe20003fa6270 */
[----:B------:R1:W2:Y:S01]  /*4640*/  MUFU.TANH R121, R7 ;  /* 0x0000000700797308 */ /* 0x0002a20000002400 */
[----:B------:R-:W-:Y:S01]  /*4650*/  ISETP.GE.AND P4, PT, R6, R2, PT ;  /* 0x000000020600720c */ /* 0x000fe20003f86270 */
[----:B------:R-:W-:Y:S01]  /*4660*/  FMUL.FTZ R25, R25, c[0x0][0x2ec] ;  /* 0x0000bb0019197a20 */ /* 0x000fe20000410000 */
[----:B------:R-:W-:Y:S02]  /*4670*/  FSEL R104, R104, -INF , !P5 ;  /* 0xff80000068687808 */ /* 0x000fe40006800000 */
[----:B------:R-:W-:-:S02]  /*4680*/  FSEL R136, R136, -INF , !P4 ;  /* 0xff80000088887808 */ /* 0x000fc40006000000 */
[----:B------:R-:W-:Y:S01]  /*4690*/  IADD3 R6, R3, 0x31, RZ ;  /* 0x0000003103067810 */ /* 0x000fe20007ffe0ff */
[----:B------:R-:W-:Y:S01]  /*46a0*/  MUFU.TANH R68, R25 ;  /* 0x0000001900447308 */ /* 0x000fe20000002400 */
[----:B------:R-:W-:Y:S01]  /*46b0*/  FSEL R105, R105, -INF , !P0 ;  /* 0xff80000069697808 */ /* 0x000fe20004000000 */
[----:B------:R-:W-:Y:S01]  /*46c0*/  HMMA.16816.F32.BF16 R20, R8, R40, R16 ;  /* 0x000000280814723c */ /* 0x000fe20000041810 */
[----:B------:R-:W-:Y:S02]  /*46d0*/  FSEL R133, R133, -INF , !P1 ;  /* 0xff80000085857808 */ /* 0x000fe40004800000 */
[CC--:B------:R-:W-:Y:S02]  /*46e0*/  ISETP.GE.AND P0, PT, R6.reuse, R5.reuse, PT ;  /* 0x000000050600720c */ /* 0x0c0fe40003f06270 */
[----:B------:R-:W-:Y:S02]  /*46f0*/  ISETP.GE.AND P1, PT, R6, R2, PT ;  /* 0x000000020600720c */ /* 0x000fe40003f26270 */
[----:B-1----:R-:W-:Y:S01]  /*4700*/  IADD3 R7, R3, 0x30, RZ ;  /* 0x0000003003077810 */ /* 0x002fe20007ffe0ff */
[----:B------:R-:W-:Y:S01]  /*4710*/  HMMA.16816.F32.BF16 R16, R12, R30, RZ ;  /* 0x0000001e0c10723c */ /* 0x000fe200000418ff */
[----:B------:R-:W-:Y:S01]  /*4720*/  FSEL R102, R102, -INF , !P0 ;  /* 0xff80000066667808 */ /* 0x000fe20004000000 */
[----:B------:R-:W1:Y:S01]  /*4730*/  LDSM.16.M88.4 R28, [R134+0x4400] ;  /* 0x00440000861c783b */ /* 0x000e620000000200 */
[----:B------:R-:W-:-:S02]  /*4740*/  ISETP.GE.AND P2, PT, R7, R5, PT ;  /* 0x000000050700720c */ /* 0x000fc40003f46270 */
[-C--:B------:R-:W-:Y:S02]  /*4750*/  ISETP.GE.AND P3, PT, R7, R2.reuse, PT ;  /* 0x000000020700720c */ /* 0x080fe40003f66270 */
[----:B------:R-:W-:Y:S02]  /*4760*/  IADD3 R7, R3, 0x38, RZ ;  /* 0x0000003803077810 */ /* 0x000fe40007ffe0ff */
[----:B------:R-:W-:Y:S02]  /*4770*/  FSEL R138, R138, -INF , !P1 ;  /* 0xff8000008a8a7808 */ /* 0x000fe40004800000 */
[CC--:B------:R-:W-:Y:S02]  /*4780*/  ISETP.GE.AND P5, PT, R7.reuse, R5.reuse, PT ;  /* 0x000000050700720c */ /* 0x0c0fe40003fa6270 */
[-C--:B------:R-:W-:Y:S01]  /*4790*/  ISETP.GE.AND P4, PT, R7, R2.reuse, PT ;  /* 0x000000020700720c */ /* 0x080fe20003f86270 */
[----:B------:R-:W-:Y:S01]  /*47a0*/  FMUL.FTZ R7, R24, c[0x0][0x2ec] ;  /* 0x0000bb0018077a20 */ /* 0x000fe20000410000 */
[----:B------:R-:W-:Y:S01]  /*47b0*/  IADD3 R6, R3, 0x39, RZ ;  /* 0x0000003903067810 */ /* 0x000fe20007ffe0ff */
[----:B------:R-:W-:Y:S01]  /*47c0*/  FMUL.FTZ R21, R21, c[0x0][0x2ec] ;  /* 0x0000bb0015157a20 */ /* 0x000fe20000410000 */
[----:B------:R-:W-:Y:S01]  /*47d0*/  FSEL R106, R106, -INF , !P2 ;  /* 0xff8000006a6a7808 */ /* 0x000fe20005000000 */
[----:B------:R2:W1:Y:S01]  /*47e0*/  MUFU.TANH R69, R7 ;  /* 0x0000000700457308 */ /* 0x0004620000002400 */
[----:B------:R-:W-:Y:S01]  /*47f0*/  FSEL R137, R137, -INF , !P3 ;  /* 0xff80000089897808 */ /* 0x000fe20005800000 */
[----:B------:R-:W-:Y:S01]  /*4800*/  FMUL.FTZ R22, R22, c[0x0][0x2ec] ;  /* 0x0000bb0016167a20 */ /* 0x000fe20000410000 */
[C---:B------:R-:W-:Y:S01]  /*4810*/  ISETP.GE.AND P2, PT, R6.reuse, R5, PT ;  /* 0x000000050600720c */ /* 0x040fe20003f46270 */
[----:B------:R-:W-:Y:S01]  /*4820*/  FMUL.FTZ R23, R23, c[0x0][0x2ec] ;  /* 0x0000bb0017177a20 */ /* 0x000fe20000410000 */
[----:B------:R-:W-:-:S02]  /*4830*/  ISETP.GE.AND P3, PT, R6, R2, PT ;  /* 0x000000020600720c */ /* 0x000fc40003f66270 */
[----:B------:R-:W-:Y:S01]  /*4840*/  IADD3 R6, R3, 0x41, RZ ;  /* 0x0000004103067810 */ /* 0x000fe20007ffe0ff */
[----:B------:R-:W-:Y:S01]  /*4850*/  MUFU.TANH R116, R21 ;  /* 0x0000001500747308 */ /* 0x000fe20000002400 */
[----:B------:R-:W-:Y:S02]  /*4860*/  FSEL R101, R101, -INF , !P5 ;  /* 0xff80000065657808 */ /* 0x000fe40006800000 */
[----:B------:R-:W-:Y:S02]  /*4870*/  FSEL R139, R139, -INF , !P4 ;  /* 0xff8000008b8b7808 */ /* 0x000fe40006000000 */
[C---:B------:R-:W-:Y:S02]  /*4880*/  ISETP.GE.AND P5, PT, R6.reuse, R5, PT ;  /* 0x000000050600720c */ /* 0x040fe40003fa6270 */
[----:B------:R-:W-:Y:S01]  /*4890*/  ISETP.GE.AND P4, PT, R6, R2, PT ;  /* 0x000000020600720c */ /* 0x000fe20003f86270 */
[----:B------:R-:W-:Y:S01]  /*48a0*/  MUFU.TANH R62, R22 ;  /* 0x00000016003e7308 */ /* 0x000fe20000002400 */
[----:B--2---:R-:W-:-:S02]  /*48b0*/  IADD3 R7, R3, 0x40, RZ ;  /* 0x0000004003077810 */ /* 0x004fc40007ffe0ff */
[----:B------:R-:W-:Y:S02]  /*48c0*/  IADD3 R6, R3, 0x48, RZ ;  /* 0x0000004803067810 */ /* 0x000fe40007ffe0ff */
[CC--:B------:R-:W-:Y:S02]  /*48d0*/  ISETP.GE.AND P0, PT, R7.reuse, R5.reuse, PT ;  /* 0x000000050700720c */ /* 0x0c0fe40003f06270 */
[----:B------:R-:W-:Y:S01]  /*48e0*/  ISETP.GE.AND P1, PT, R7, R2, PT ;  /* 0x000000020700720c */ /* 0x000fe20003f26270 */
[----:B------:R-:W-:Y:S01]  /*48f0*/  FMUL.FTZ R7, R26, c[0x0][0x2ec] ;  /* 0x0000bb001a077a20 */ /* 0x000fe20000410000 */
[----:B------:R-:W-:Y:S01]  /*4900*/  FSEL R99, R99, -INF , !P2 ;  /* 0xff80000063637808 */ /* 0x000fe20005000000 */
[----:B------:R-:W-:Y:S01]  /*4910*/  MUFU.TANH R115, R23 ;  /* 0x0000001700737308 */ /* 0x000fe20000002400 */
[----:B------:R-:W-:Y:S02]  /*4920*/  FSEL R140, R140, -INF , !P3 ;  /* 0xff8000008c8c7808 */ /* 0x000fe40005800000 */
[----:B------:R-:W-:-:S02]  /*4930*/  ISETP.GE.AND P2, PT, R6, R5, PT ;  /* 0x000000050600720c */ /* 0x000fc40003f46270 */
[-C--:B------:R-:W-:Y:S02]  /*4940*/  ISETP.GE.AND P3, PT, R6, R2.reuse, PT ;  /* 0x000000020600720c */ /* 0x080fe40003f66270 */
[----:B------:R-:W-:Y:S01]  /*4950*/  IADD3 R6, R3, 0x49, RZ ;  /* 0x0000004903067810 */ /* 0x000fe20007ffe0ff */
[----:B------:R2:W1:Y:S01]  /*4960*/  MUFU.TANH R63, R7 ;  /* 0x00000007003f7308 */ /* 0x0004620000002400 */
[----:B------:R-:W-:Y:S02]  /*4970*/  FSEL R100, R100, -INF , !P0 ;  /* 0xff80000064647808 */ /* 0x000fe40004000000 */
[----:B------:R-:W-:Y:S02]  /*4980*/  FSEL R141, R141, -INF , !P1 ;  /* 0xff8000008d8d7808 */ /* 0x000fe40004800000 */
[C---:B------:R-:W-:Y:S02]  /*4990*/  ISETP.GE.AND P0, PT, R6.reuse, R5, PT ;  /* 0x000000050600720c */ /* 0x040fe40003f06270 */
[----:B------:R-:W-:-:S02]  /*49a0*/  ISETP.GE.AND P1, PT, R6, R2, PT ;  /* 0x000000020600720c */ /* 0x000fc40003f26270 */
[----:B------:R-:W-:Y:S02]  /*49b0*/  IADD3 R6, R3, 0x50, RZ ;  /* 0x0000005003067810 */ /* 0x000fe40007ffe0ff */
[----:B------:R-:W-:Y:S02]  /*49c0*/  FSEL R98, R98, -INF , !P5 ;  /* 0xff80000062627808 */ /* 0x000fe40006800000 */
[----:B------:R-:W-:Y:S02]  /*49d0*/  FSEL R143, R143, -INF , !P4 ;  /* 0xff8000008f8f7808 */ /* 0x000fe40006000000 */
[----:B------:R-:W-:Y:S01]  /*49e0*/  FSEL R94, R94, -INF , !P2 ;  /* 0xff8000005e5e7808 */ /* 0x000fe20005000000 */
[----:B--2---:R-:W-:Y:S01]  /*49f0*/  FMUL.FTZ R7, R27, c[0x0][0x2ec] ;  /* 0x0000bb001b077a20 */ /* 0x004fe20000410000 */
[----:B------:R-:W-:Y:S01]  /*4a00*/  FSEL R142, R142, -INF , !P3 ;  /* 0xff8000008e8e7808 */ /* 0x000fe20005800000 */
[----:B------:R-:W-:Y:S01]  /*4a10*/  HMMA.16816.F32.BF16 R24, R8, R42, R16 ;  /* 0x0000002a0818723c */ /* 0x000fe20000041810 */
[C---:B------:R-:W-:Y:S01]  /*4a20*/  ISETP.GE.AND P5, PT, R6.reuse, R5, PT ;  /* 0x000000050600720c */ /* 0x040fe20003fa6270 */
[----:B------:R2:W1:Y:S01]  /*4a30*/  MUFU.TANH R118, R7 ;  /* 0x0000000700767308 */ /* 0x0004620000002400 */
[----:B------:R-:W-:Y:S01]  /*4a40*/  ISETP.GE.AND P4, PT, R6, R2, PT ;  /* 0x000000020600720c */ /* 0x000fe20003f86270 */
[----:B------:R-:W1:Y:S01]  /*4a50*/  LDSM.16.M88.4 R40, [R165+0x3400] ;  /* 0x00340000a528783b */ /* 0x000e620000000200 */
[----:B------:R-:W-:-:S02]  /*4a60*/  FSEL R95, R95, -INF , !P5 ;  /* 0xff8000005f5f7808 */ /* 0x000fc40006800000 */
[----:B------:R-:W-:Y:S01]  /*4a70*/  FSEL R145, R145, -INF , !P4 ;  /* 0xff80000091917808 */ /* 0x000fe20006000000 */
[----:B---3--:R-:W-:Y:S01]  /*4a80*/  HMMA.16816.F32.BF16 R16, R12, R36, RZ ;  /* 0x000000240c10723c */ /* 0x008fe200000418ff */
[----:B------:R-:W-:Y:S02]  /*4a90*/  IADD3 R6, R3, 0x58, RZ ;  /* 0x0000005803067810 */ /* 0x000fe40007ffe0ff */
[----:B------:R-:W-:Y:S02]  /*4aa0*/  FSEL R96, R96, -INF , !P0 ;  /* 0xff80000060607808 */ /* 0x000fe40004000000 */
[----:B------:R-:W-:Y:S02]  /*4ab0*/  FSEL R144, R144, -INF , !P1 ;  /* 0xff80000090907808 */ /* 0x000fe40004800000 */
[C---:B------:R-:W-:Y:S02]  /*4ac0*/  ISETP.GE.AND P0, PT, R6.reuse, R5, PT ;  /* 0x000000050600720c */ /* 0x040fe40003f06270 */
[----:B------:R-:W-:Y:S01]  /*4ad0*/  ISETP.GE.AND P1, PT, R6, R2, PT ;  /* 0x000000020600720c */ /* 0x000fe20003f26270 */
[----:B--2---:R-:W-:Y:S01]  /*4ae0*/  FMUL.FTZ R7, R20, c[0x0][0x2ec] ;  /* 0x0000bb0014077a20 */ /* 0x004fe20000410000 */
[----:B------:R-:W-:-:S02]  /*4af0*/  FSEL R93, R93, -INF , !P0 ;  /* 0xff8000005d5d7808 */ /* 0x000fc40004000000 */
[----:B------:R-:W-:Y:S01]  /*4b00*/  FSEL R146, R146, -INF , !P1 ;  /* 0xff80000092927808 */ /* 0x000fe20004800000 */
[----:B------:R2:W3:Y:S01]  /*4b10*/  MUFU.TANH R117, R7 ;  /* 0x0000000700757308 */ /* 0x0004e20000002400 */
[----:B------:R-:W-:Y:S01]  /*4b20*/  IADD3 R6, R3, 0x60, RZ ;  /* 0x0000006003067810 */ /* 0x000fe20007ffe0ff */
[----:B------:R-:W-:-:S06]  /*4b30*/  FMUL.FTZ R25, R25, c[0x0][0x2ec] ;  /* 0x0000bb0019197a20 */ /* 0x000fcc0000410000 */
[----:B------:R-:W-:Y:S02]  /*4b40*/  MUFU.TANH R67, R25 ;  /* 0x0000001900437308 */ /* 0x000fe40000002400 */
[----:B------:R-:W-:Y:S01]  /*4b50*/  HMMA.16816.F32.BF16 R20, R8, R32, R16 ;  /* 0x000000200814723c */ /* 0x000fe20000041810 */
[----:B--2---:R-:W-:-:S07]  /*4b60*/  IADD3 R7, R3, 0x51, RZ ;  /* 0x0000005103077810 */ /* 0x004fce0007ffe0ff */
[----:B------:R-:W-:Y:S01]  /*4b70*/  HMMA.16816.F32.BF16 R16, R12, R38, RZ ;  /* 0x000000260c10723c */ /* 0x000fe200000418ff */
[----:B------:R-:W2:Y:S01]  /*4b80*/  LDSM.16.M88.4 R36, [R134+0x4800] ;  /* 0x004800008624783b */ /* 0x000ea20000000200 */
[CC--:B------:R-:W-:Y:S02]  /*4b90*/  ISETP.GE.AND P2, PT, R7.reuse, R5.reuse, PT ;  /* 0x000000050700720c */ /* 0x0c0fe40003f46270 */
[----:B------:R-:W-:Y:S02]  /*4ba0*/  ISETP.GE.AND P3, PT, R7, R2, PT ;  /* 0x000000020700720c */ /* 0x000fe40003f66270 */
[----:B------:R-:W-:Y:S02]  /*4bb0*/  IADD3 R7, R3, 0x59, RZ ;  /* 0x0000005903077810 */ /* 0x000fe40007ffe0ff */
[----:B------:R-:W-:Y:S02]  /*4bc0*/  FSEL R97, R97, -INF , !P2 ;  /* 0xff80000061617808 */ /* 0x000fe40005000000 */
[----:B------:R-:W-:-:S02]  /*4bd0*/  ISETP.GE.AND P5, PT, R7, R5, PT ;  /* 0x000000050700720c */ /* 0x000fc40003fa6270 */
[-C--:B------:R-:W-:Y:S01]  /*4be0*/  ISETP.GE.AND P4, PT, R7, R2.reuse, PT ;  /* 0x000000020700720c */ /* 0x080fe20003f86270 */
[----:B------:R-:W-:Y:S01]  /*4bf0*/  FMUL.FTZ R7, R24, c[0x0][0x2ec] ;  /* 0x0000bb0018077a20 */ /* 0x000fe20000410000 */
[----:B------:R-:W-:Y:S02]  /*4c00*/  FSEL R148, R148, -INF , !P3 ;  /* 0xff80000094947808 */ /* 0x000fe40005800000 */
[CC--:B------:R-:W-:Y:S01]  /*4c10*/  ISETP.GE.AND P2, PT, R6.reuse, R5.reuse, PT ;  /* 0x000000050600720c */ /* 0x0c0fe20003f46270 */
[----:B------:R1:W1:Y:S01]  /*4c20*/  MUFU.TANH R66, R7 ;  /* 0x0000000700427308 */ /* 0x0002620000002400 */
[----:B------:R-:W-:Y:S01]  /*4c30*/  ISETP.GE.AND P3, PT, R6, R2, PT ;  /* 0x000000020600720c */ /* 0x000fe20003f66270 */
[----:B------:R-:W-:Y:S01]  /*4c40*/  FMUL.FTZ R21, R21, c[0x0][0x2ec] ;  /* 0x0000bb0015157a20 */ /* 0x000fe20000410000 */
[----:B------:R-:W-:Y:S01]  /*4c50*/  IADD3 R6, R3, 0x68, RZ ;  /* 0x0000006803067810 */ /* 0x000fe20007ffe0ff */
[----:B------:R-:W-:Y:S01]  /*4c60*/  FMUL.FTZ R22, R22, c[0x0][0x2ec] ;  /* 0x0000bb0016167a20 */ /* 0x000fe20000410000 */
[----:B------:R-:W-:Y:S01]  /*4c70*/  FSEL R92, R92, -INF , !P5 ;  /* 0xff8000005c5c7808 */ /* 0x000fe20006800000 */
[----:B------:R-:W-:Y:S01]  /*4c80*/  FMUL.FTZ R23, R23, c[0x0][0x2ec] ;  /* 0x0000bb0017177a20 */ /* 0x000fe20000410000 */
[----:B------:R-:W-:Y:S01]  /*4c90*/  FSEL R147, R147, -INF , !P4 ;  /* 0xff80000093937808 */ /* 0x000fe20006000000 */
[----:B------:R-:W-:Y:S01]  /*4ca0*/  MUFU.TANH R59, R21 ;  /* 0x00000015003b7308 */ /* 0x000fe20000002400 */
[----:B------:R-:W-:-:S02]  /*4cb0*/  ISETP.GE.AND P5, PT, R6, R5, PT ;  /* 0x000000050600720c */ /* 0x000fc40003fa6270 */
[----:B------:R-:W-:Y:S02]  /*4cc0*/  ISETP.GE.AND P4, PT, R6, R2, PT ;  /* 0x000000020600720c */ /* 0x000fe40003f86270 */
[C---:B------:R-:W-:Y:S02]  /*4cd0*/  IADD3 R6, R3.reuse, 0x69, RZ ;  /* 0x0000006903067810 */ /* 0x040fe40007ffe0ff */
[----:B------:R-:W-:Y:S01]  /*4ce0*/  FSEL R90, R90, -INF , !P2 ;  /* 0xff8000005a5a7808 */ /* 0x000fe20005000000 */
[----:B------:R-:W-:Y:S01]  /*4cf0*/  MUFU.TANH R55, R22 ;  /* 0x0000001600377308 */ /* 0x000fe20000002400 */
[----:B-1----:R-:W-:Y:S02]  /*4d00*/  IADD3 R7, R3, 0x61, RZ ;  /* 0x0000006103077810 */ /* 0x002fe40007ffe0ff */
[----:B------:R-:W-:Y:S02]  /*4d10*/  FSEL R149, R149, -INF , !P3 ;  /* 0xff80000095957808 */ /* 0x000fe40005800000 */
[----:B------:R-:W-:-:S02]  /*4d20*/  ISETP.GE.AND P0, PT, R7, R5, PT ;  /* 0x000000050700720c */ /* 0x000fc40003f06270 */
[-C--:B------:R-:W-:Y:S01]  /*4d30*/  ISETP.GE.AND P1, PT, R7, R2.reuse, PT ;  /* 0x000000020700720c */ /* 0x080fe20003f26270 */
[----:B------:R-:W-:Y:S01]  /*4d40*/  FMUL.FTZ R7, R26, c[0x0][0x2ec] ;  /* 0x0000bb001a077a20 */ /* 0x000fe20000410000 */
[CC--:B------:R-:W-:Y:S01]  /*4d50*/  ISETP.GE.AND P2, PT, R6.reuse, R5.reuse, PT ;  /* 0x000000050600720c */ /* 0x0c0fe20003f46270 */
[----:B------:R-:W-:Y:S01]  /*4d60*/  MUFU.TANH R57, R23 ;  /* 0x0000001700397308 */ /* 0x000fe20000002400 */
[----:B------:R-:W-:Y:S02]  /*4d70*/  ISETP.GE.AND P3, PT, R6, R2, PT ;  /* 0x000000020600720c */ /* 0x000fe40003f66270 */
[----:B------:R-:W-:Y:S02]  /*4d80*/  IADD3 R6, R3, 0x70, RZ ;  /* 0x0000007003067810 */ /* 0x000fe40007ffe0ff */
[----:B------:R-:W-:Y:S02]  /*4d90*/  FSEL R91, R91, -INF , !P0 ;  /* 0xff8000005b5b7808 */ /* 0x000fe40004000000 */
[----:B------:R-:W-:Y:S01]  /*4da0*/  FSEL R152, R152, -INF , !P1 ;  /* 0xff80000098987808 */ /* 0x000fe20004800000 */
[----:B------:R1:W1:Y:S01]  /*4db0*/  MUFU.TANH R60, R7 ;  /* 0x00000007003c7308 */ /* 0x0002620000002400 */
[----:B------:R-:W-:-:S02]  /*4dc0*/  ISETP.GE.AND P0, PT, R6, R5, PT ;  /* 0x000000050600720c */ /* 0x000fc40003f06270 */
[----:B------:R-:W-:Y:S02]  /*4dd0*/  ISETP.GE.AND P1, PT, R6, R2, PT ;  /* 0x000000020600720c */ /* 0x000fe40003f26270 */
[----:B------:R-:W-:Y:S02]  /*4de0*/  IADD3 R6, R3, 0x71, RZ ;  /* 0x0000007103067810 */ /* 0x000fe40007ffe0ff */
[----:B------:R-:W-:Y:S02]  /*4df0*/  FSEL R89, R89, -INF , !P5 ;  /* 0xff80000059597808 */ /* 0x000fe40006800000 */
[----:B------:R-:W-:Y:S02]  /*4e00*/  FSEL R150, R150, -INF , !P4 ;  /* 0xff80000096967808 */ /* 0x000fe40006000000 */
[----:B------:R-:W-:Y:S02]  /*4e10*/  FSEL R85, R85, -INF , !P2 ;  /* 0xff80000055557808 */ /* 0x000fe40005000000 */
[----:B------:R-:W-:-:S02]  /*4e20*/  FSEL R151, R151, -INF , !P3 ;  /* 0xff80000097977808 */ /* 0x000fc40005800000 */
[C---:B------:R-:W-:Y:S01]  /*4e30*/  ISETP.GE.AND P5, PT, R6.reuse, R5, PT ;  /* 0x000000050600720c */ /* 0x040fe20003fa6270 */
[----:B-1----:R-:W-:Y:S01]  /*4e40*/  FMUL.FTZ R7, R27, c[0x0][0x2ec] ;  /* 0x0000bb001b077a20 */ /* 0x002fe20000410000 */
[----:B------:R-:W-:Y:S01]  /*4e50*/  ISETP.GE.AND P4, PT, R6, R2, PT ;  /* 0x000000020600720c */ /* 0x000fe20003f86270 */
[----:B------:R-:W-:Y:S01]  /*4e60*/  HMMA.16816.F32.BF16 R24, R8, R34, R16 ;  /* 0x000000220818723c */ /* 0x000fe20000041810 */
[----:B------:R-:W-:Y:S01]  /*4e70*/  FSEL R86, R86, -INF , !P5 ;  /* 0xff80000056567808 */ /* 0x000fe20006800000 */
[----:B------:R1:W1:Y:S01]  /*4e80*/  MUFU.TANH R61, R7 ;  /* 0x00000007003d7308 */ /* 0x0002620000002400 */
[----:B------:R-:W-:Y:S01]  /*4e90*/  FSEL R156, R156, -INF , !P4 ;  /* 0xff8000009c9c7808 */ /* 0x000fe20006000000 */
[----:B------:R-:W2:Y:S01]  /*4ea0*/  LDSM.16.M88.4 R32, [R165+0x3800] ;  /* 0x00380000a520783b */ /* 0x000ea20000000200 */
[----:B------:R-:W-:Y:S02]  /*4eb0*/  IADD3 R6, R3, 0x79, RZ ;  /* 0x0000007903067810 */ /* 0x000fe40007ffe0ff */
[----:B------:R-:W-:Y:S01]  /*4ec0*/  FSEL R87, R87, -INF , !P0 ;  /* 0xff80000057577808 */ /* 0x000fe20004000000 */
[----:B------:R-:W-:Y:S01]  /*4ed0*/  HMMA.16816.F32.BF16 R16, R12, R28, RZ ;  /* 0x0000001c0c10723c */ /* 0x000fe200000418ff */
[----:B------:R-:W-:-:S02]  /*4ee0*/  FSEL R153, R153, -INF , !P1 ;  /* 0xff80000099997808 */ /* 0x000fc40004800000 */
[C---:B------:R-:W-:Y:S02]  /*4ef0*/  ISETP.GE.AND P0, PT, R6.reuse, R5, PT ;  /* 0x000000050600720c */ /* 0x040fe40003f06270 */
[----:B------:R-:W-:Y:S02]  /*4f00*/  ISETP.GE.AND P1, PT, R6, R2, PT ;  /* 0x000000020600720c */ /* 0x000fe40003f26270 */
[----:B------:R-:W-:Y:S02]  /*4f10*/  FSEL R84, R84, -INF , !P0 ;  /* 0xff80000054547808 */ /* 0x000fe40004000000 */
[----:B------:R-:W-:Y:S01]  /*4f20*/  FSEL R154, R154, -INF , !P1 ;  /* 0xff8000009a9a7808 */ /* 0x000fe20004800000 */
[----:B-1----:R-:W-:Y:S01]  /*4f30*/  FMUL.FTZ R7, R20, c[0x0][0x2ec] ;  /* 0x0000bb0014077a20 */ /* 0x002fe20000410000 */
[----:B------:R-:W-:-:S03]  /*4f40*/  IADD3 R6, R3, 0x81, RZ ;  /* 0x0000008103067810 */ /* 0x000fc60007ffe0ff */
[----:B------:R1:W1:Y:S02]  /*4f50*/  MUFU.TANH R58, R7 ;  /* 0x00000007003a7308 */ /* 0x0002640000002400 */
[----:B------:R-:W-:-:S06]  /*4f60*/  FMUL.FTZ R25, R25, c[0x0][0x2ec] ;  /* 0x0000bb0019197a20 */ /* 0x000fcc0000410000 */
[----:B------:R-:W-:Y:S02]  /*4f70*/  MUFU.TANH R53, R25 ;  /* 0x0000001900357308 */ /* 0x000fe40000002400 */
[----:B------:R-:W-:Y:S01]  /*4f80*/  HMMA.16816.F32.BF16 R20, R8, R40, R16 ;  /* 0x000000280814723c */ /* 0x000fe20000041810 */
[----:B-1----:R-:W-:-:S07]  /*4f90*/  IADD3 R7, R3, 0x78, RZ ;  /* 0x0000007803077810 */ /* 0x002fce0007ffe0ff */
[----:B------:R-:W-:Y:S01]  /*4fa0*/  HMMA.16816.F32.BF16 R16, R12, R30, RZ ;  /* 0x0000001e0c10723c */ /* 0x000fe200000418ff */
[----:B------:R-:W1:Y:S01]  /*4fb0*/  LDSM.16.M88.4 R28, [R134+0x4c00] ;  /* 0x004c0000861c783b */ /* 0x000e620000000200 */
        /* <DEDUP_REMOVED lines=8> */
[C---:B------:R-:W-:Y:S01]  /*5040*/  ISETP.GE.AND P2, PT, R6.reuse, R5, PT ;  /* 0x000000050600720c */ /* 0x040fe20003f46270 */
[----:B------:R2:W1:Y:S01]  /*5050*/  MUFU.TANH R54, R7 ;  /* 0x0000000700367308 */ /* 0x0004620000002400 */
[----:B------:R-:W-:Y:S01]  /*5060*/  ISETP.GE.AND P3, PT, R6, R2, PT ;  /* 0x000000020600720c */ /* 0x000fe20003f66270 */
[----:B------:R-:W-:Y:S01]  /*5070*/  FMUL.FTZ R21, R21, c[0x0][0x2ec] ;  /* 0x0000bb0015157a20 */ /* 0x000fe20000410000 */
[----:B------:R-:W-:Y:S01]  /*5080*/  IADD3 R6, R3, 0x89, RZ ;  /* 0x0000008903067810 */ /* 0x000fe20007ffe0ff */
[----:B------:R-:W-:Y:S01]  /*5090*/  FMUL.FTZ R22, R22, c[0x0][0x2ec] ;  /* 0x0000bb0016167a20 */ /* 0x000fe20000410000 */
[----:B------:R-:W-:Y:S01]  /*50a0*/  FSEL R83, R83, -INF , !P5 ;  /* 0xff80000053537808 */ /* 0x000fe20006800000 */
[----:B------:R-:W-:Y:S01]  /*50b0*/  FMUL.FTZ R23, R23, c[0x0][0x2ec] ;  /* 0x0000bb0017177a20 */ /* 0x000fe20000410000 */
[----:B------:R-:W-:-:S02]  /*50c0*/  FSEL R155, R80, -INF , !P4 ;  /* 0xff800000509b7808 */ /* 0x000fc40006000000 */
[C---:B------:R-:W-:Y:S02]  /*50d0*/  ISETP.GE.AND P5, PT, R6.reuse, R5, PT ;  /* 0x000000050600720c */ /* 0x040fe40003fa6270 */
[----:B------:R-:W-:Y:S02]  /*50e0*/  ISETP.GE.AND P4, PT, R6, R2, PT ;  /* 0x000000020600720c */ /* 0x000fe40003f86270 */
[----:B------:R-:W-:Y:S02]  /*50f0*/  IADD3 R6, R3, 0x90, RZ ;  /* 0x0000009003067810 */ /* 0x000fe40007ffe0ff */
[----:B------:R-:W-:Y:S02]  /*5100*/  FSEL R81, R81, -INF , !P2 ;  /* 0xff80000051517808 */ /* 0x000fe40005000000 */
[----:B--2---:R-:W-:Y:S02]  /*5110*/  IADD3 R7, R3, 0x88, RZ ;  /* 0x0000008803077810 */ /* 0x004fe40007ffe0ff */
[----:B------:R-:W-:-:S02]  /*5120*/  FSEL R158, R158, -INF , !P3 ;  /* 0xff8000009e9e7808 */ /* 0x000fc40005800000 */
[CC--:B------:R-:W-:Y:S02]  /*5130*/  ISETP.GE.AND P0, PT, R7.reuse, R5.reuse, PT ;  /* 0x000000050700720c */ /* 0x0c0fe40003f06270 */
[-C--:B------:R-:W-:Y:S01]  /*5140*/  ISETP.GE.AND P1, PT, R7, R2.reuse, PT ;  /* 0x000000020700720c */ /* 0x080fe20003f26270 */
[----:B------:R-:W-:Y:S01]  /*5150*/  FMUL.FTZ R7, R26, c[0x0][0x2ec] ;  /* 0x0000bb001a077a20 */ /* 0x000fe20000410000 */
[C---:B------:R-:W-:Y:S02]  /*5160*/  ISETP.GE.AND P2, PT, R6.reuse, R5, PT ;  /* 0x000000050600720c */ /* 0x040fe40003f46270 */
[----:B------:R-:W-:Y:S01]  /*5170*/  ISETP.GE.AND P3, PT, R6, R2, PT ;  /* 0x000000020600720c */ /* 0x000fe20003f66270 */
[----:B------:R2:W1:Y:S01]  /*5180*/  MUFU.TANH R52, R7 ;  /* 0x0000000700347308 */ /* 0x0004620000002400 */
[----:B------:R-:W-:Y:S02]  /*5190*/  IADD3 R6, R3, 0x91, RZ ;  /* 0x0000009103067810 */ /* 0x000fe40007ffe0ff */
[----:B------:R-:W-:-:S02]  /*51a0*/  FSEL R160, R49, -INF , !P1 ;  /* 0xff80000031a07808 */ /* 0x000fc40004800000 */
[----:B------:R-:W-:Y:S02]  /*51b0*/  ISETP.GE.AND P1, PT, R6, R2, PT ;  /* 0x000000020600720c */ /* 0x000fe40003f26270 */
[----:B------:R-:W-:Y:S01]  /*51c0*/  FSEL R80, R159, -INF , !P5 ;  /* 0xff8000009f507808 */ /* 0x000fe20006800000 */
[----:B------:R-:W-:Y:S01]  /*51d0*/  MUFU.TANH R49, R21 ;  /* 0x0000001500317308 */ /* 0x000fe20000002400 */
[----:B------:R-:W-:Y:S02]  /*51e0*/  FSEL R159, R48, -INF , !P3 ;  /* 0xff800000309f7808 */ /* 0x000fe40005800000 */
[----:B------:R-:W-:Y:S02]  /*51f0*/  FSEL R162, R47, -INF , !P1 ;  /* 0xff8000002fa27808 */ /* 0x000fe40004800000 */
[----:B------:R-:W-:Y:S02]  /*5200*/  FSEL R82, R82, -INF , !P0 ;  /* 0xff80000052527808 */ /* 0x000fe40004000000 */
[----:B------:R-:W-:Y:S01]  /*5210*/  ISETP.GE.AND P0, PT, R6, R5, PT ;  /* 0x000000050600720c */ /* 0x000fe20003f06270 */
[----:B--2---:R-:W-:Y:S01]  /*5220*/  FMUL.FTZ R7, R27, c[0x0][0x2ec] ;  /* 0x0000bb001b077a20 */ /* 0x004fe20000410000 */
[----:B------:R-:W-:Y:S01]  /*5230*/  MUFU.TANH R48, R22 ;  /* 0x0000001600307308 */ /* 0x000fe20000002400 */
[----:B------:R-:W-:Y:S01]  /*5240*/  HMMA.16816.F32.BF16 R24, R8, R42, R16 ;  /* 0x0000002a0818723c */ /* 0x000fe20000041810 */
[----:B------:R-:W-:-:S02]  /*5250*/  IADD3 R6, R3, 0x98, RZ ;  /* 0x0000009803067810 */ /* 0x000fc40007ffe0ff */
[----:B------:R-:W-:Y:S02]  /*5260*/  FSEL R161, R135, -INF , !P4 ;  /* 0xff80000087a17808 */ /* 0x000fe40006000000 */
[----:B------:R-:W-:Y:S02]  /*5270*/  FSEL R75, R75, -INF , !P2 ;  /* 0xff8000004b4b7808 */ /* 0x000fe40005000000 */
[----:B------:R2:W1:Y:S01]  /*5280*/  MUFU.TANH R51, R7 ;  /* 0x0000000700337308 */ /* 0x0004620000002400 */
[----:B------:R-:W-:Y:S01]  /*5290*/  HMMA.16816.F32.BF16 R16, R12, R36, RZ ;  /* 0x000000240c10723c */ /* 0x000fe200000418ff */
[C---:B------:R-:W-:Y:S02]  /*52a0*/  ISETP.GE.AND P5, PT, R6.reuse, R5, PT ;  /* 0x000000050600720c */ /* 0x040fe40003fa6270 */
[----:B------:R-:W-:Y:S02]  /*52b0*/  ISETP.GE.AND P4, PT, R6, R2, PT ;  /* 0x000000020600720c */ /* 0x000fe40003f86270 */
[----:B----4-:R-:W-:-:S02]  /*52c0*/  FSEL R73, R73, -INF , !P5 ;  /* 0xff80000049497808 */ /* 0x010fc40006800000 */
[----:B------:R4:W-:Y:S01]  /*52d0*/  MUFU.TANH R47, R23 ;  /* 0x00000017002f7308 */ /* 0x0009e20000002400 */
[----:B-----5:R-:W-:Y:S02]  /*52e0*/  FSEL R163, R71, -INF , !P4 ;  /* 0xff80000047a37808 */ /* 0x020fe40006000000 */
[----:B------:R-:W-:Y:S02]  /*52f0*/  IADD3 R6, R3, 0xa0, RZ ;  /* 0x000000a003067810 */ /* 0x000fe40007ffe0ff */
[----:B------:R-:W-:Y:S02]  /*5300*/  FSEL R74, R74, -INF , !P0 ;  /* 0xff8000004a4a7808 */ /* 0x000fe40004000000 */
[----:B------:R-:W-:Y:S01]  /*5310*/  ISETP.GE.AND P0, PT, R6, R5, PT ;  /* 0x000000050600720c */ /* 0x000fe20003f06270 */
[----:B--2---:R-:W-:Y:S01]  /*5320*/  FMUL.FTZ R7, R20, c[0x0][0x2ec] ;  /* 0x0000bb0014077a20 */ /* 0x004fe20000410000 */
[----:B------:R-:W-:Y:S01]  /*5330*/  ISETP.GE.AND P1, PT, R6, R2, PT ;  /* 0x000000020600720c */ /* 0x000fe20003f26270 */
[----:B------:R-:W-:Y:S01]  /*5340*/  FMUL.FTZ R25, R25, c[0x0][0x2ec] ;  /* 0x0000bb0019197a20 */ /* 0x000fe20000410000 */
[----:B------:R-:W-:Y:S01]  /*5350*/  FSEL R71, R121, -INF , !P0 ;  /* 0xff80000079477808 */ /* 0x000fe20004000000 */
[----:B------:R2:W5:Y:S01]  /*5360*/  MUFU.TANH R50, R7 ;  /* 0x0000000700327308 */ /* 0x0005620000002400 */
[----:B------:R-:W-:Y:S01]  /*5370*/  FMUL.FTZ R27, R27, c[0x0][0x2ec] ;  /* 0x0000bb001b1b7a20 */ /* 0x000fe20000410000 */
[----:B------:R-:W-:-:S02]  /*5380*/  FSEL R120, R120, -INF , !P1 ;  /* 0xff80000078787808 */ /* 0x000fc40004800000 */
[----:B------:R-:W-:Y:S01]  /*5390*/  IADD3 R6, R3, 0xa8, RZ ;  /* 0x000000a803067810 */ /* 0x000fe20007ffe0ff */
[----:B----4-:R-:W-:Y:S03]  /*53a0*/  HMMA.16816.F32.BF16 R20, R8, R32, R16 ;  /* 0x000000200814723c */ /* 0x010fe60000041810 */
[----:B------:R-:W-:Y:S05]  /*53b0*/  MUFU.TANH R42, R25 ;  /* 0x00000019002a7308 */ /* 0x000fea0000002400 */
[----:B------:R-:W-:Y:S01]  /*53c0*/  HMMA.16816.F32.BF16 R16, R12, R38, RZ ;  /* 0x000000260c10723c */ /* 0x000fe200000418ff */
[----:B------:R-:W4:Y:S01]  /*53d0*/  LDSM.16.M88.4 R36, [R165+0x3c00] ;  /* 0x003c0000a524783b */ /* 0x000f220000000200 */
[----:B------:R-:W-:-:S04]  /*53e0*/  DEPBAR.LE SB0, 0x0 ;  /* 0x000080000000791a */ /* 0x000fc80000000000 */
[----:B--2---:R-:W-:Y:S01]  /*53f0*/  IADD3 R7, R3, 0x99, RZ ;  /* 0x0000009903077810 */ /* 0x004fe20007ffe0ff */
[----:B------:R-:W-:Y:S01]  /*5400*/  MUFU.TANH R40, R27 ;  /* 0x0000001b00287308 */ /* 0x000fe20000002400 */
[----:B------:R-:W-:Y:S02]  /*5410*/  BAR.SYNC.DEFER_BLOCKING 0x0 ;  /* 0x0000000000007b1d */ /* 0x000fe40000010000 */
[CC--:B------:R-:W-:Y:S02]  /*5420*/  ISETP.GE.AND P2, PT, R7.reuse, R5.reuse, PT ;  /* 0x000000050700720c */ /* 0x0c0fe40003f46270 */
[-C--:B------:R-:W-:Y:S02]  /*5430*/  ISETP.GE.AND P3, PT, R7, R2.reuse, PT ;  /* 0x000000020700720c */ /* 0x080fe40003f66270 */
[----:B------:R-:W-:Y:S02]  /*5440*/  IADD3 R7, R3, 0xa1, RZ ;  /* 0x000000a103077810 */ /* 0x000fe40007ffe0ff */
[----:B------:R-:W-:Y:S01]  /*5450*/  FSEL R72, R72, -INF , !P2 ;  /* 0xff80000048487808 */ /* 0x000fe20005000000 */
[----:B------:R-:W-:Y:S01]  /*5460*/  FMUL.FTZ R23, R23, c[0x0][0x2ec] ;  /* 0x0000bb0017177a20 */ /* 0x000fe20000410000 */
[C---:B------:R-:W-:Y:S01]  /*5470*/  ISETP.GE.AND P5, PT, R7.reuse, R5, PT ;  /* 0x000000050700720c */ /* 0x040fe20003fa6270 */
[----:B------:R-:W-:Y:S01]  /*5480*/  FMUL.FTZ R22, R22, c[0x0][0x2ec] ;  /* 0x0000bb0016167a20 */ /* 0x000fe20000410000 */
[----:B------:R-:W-:Y:S01]  /*5490*/  ISETP.GE.AND P4, PT, R7, R2, PT ;  /* 0x000000020700720c */ /* 0x000fe20003f86270 */
[----:B------:R-:W-:Y:S01]  /*54a0*/  FMUL.FTZ R7, R24, c[0x0][0x2ec] ;  /* 0x0000bb0018077a20 */ /* 0x000fe20000410000 */
[----:B------:R-:W-:-:S02]  /*54b0*/  FSEL R185, R70, -INF , !P3 ;  /* 0xff80000046b97808 */ /* 0x000fc40005800000 */
[C---:B------:R-:W-:Y:S01]  /*54c0*/  ISETP.GE.AND P2, PT, R6.reuse, R5, PT ;  /* 0x000000050600720c */ /* 0x040fe20003f46270 */
[----:B------:R2:W1:Y:S01]  /*54d0*/  MUFU.TANH R43, R7 ;  /* 0x00000007002b7308 */ /* 0x0004620000002400 */
[----:B------:R-:W-:Y:S02]  /*54e0*/  ISETP.GE.AND P3, PT, R6, R2, PT ;  /* 0x000000020600720c */ /* 0x000fe40003f66270 */
[----:B------:R-:W-:Y:S02]  /*54f0*/  IADD3 R6, R3, 0xb0, RZ ;  /* 0x000000b003067810 */ /* 0x000fe40007ffe0ff */
[----:B------:R-:W-:Y:S02]  /*5500*/  FSEL R70, R122, -INF , !P5 ;  /* 0xff8000007a467808 */ /* 0x000fe40006800000 */
[----:B------:R-:W-:Y:S02]  /*5510*/  FSEL R119, R119, -INF , !P4 ;  /* 0xff80000077777808 */ /* 0x000fe40006000000 */
[----:B------:R-:W-:-:S02]  /*5520*/  FSEL R69, R69, -INF , !P2 ;  /* 0xff80000045457808 */ /* 0x000fc40005000000 */
[----:B------:R-:W-:Y:S02]  /*5530*/  FSEL R121, R63, -INF , !P3 ;  /* 0xff8000003f797808 */ /* 0x000fe40005800000 */
[CC--:B------:R-:W-:Y:S02]  /*5540*/  ISETP.GE.AND P5, PT, R6.reuse, R5.reuse, PT ;  /* 0x000000050600720c */ /* 0x0c0fe40003fa6270 */
[----:B------:R-:W-:Y:S02]  /*5550*/  ISETP.GE.AND P4, PT, R6, R2, PT ;  /* 0x000000020600720c */ /* 0x000fe40003f86270 */
[C---:B--2---:R-:W-:Y:S02]  /*5560*/  IADD3 R7, R3.reuse, 0xa9, RZ ;  /* 0x000000a903077810 */ /* 0x044fe40007ffe0ff */
[----:B------:R-:W-:Y:S02]  /*5570*/  IADD3 R6, R3, 0xb8, RZ ;  /* 0x000000b803067810 */ /* 0x000fe40007ffe0ff */
[----:B------:R-:W-:-:S02]  /*5580*/  ISETP.GE.AND P0, PT, R7, R5, PT ;  /* 0x000000050700720c */ /* 0x000fc40003f06270 */
[-C--:B------:R-:W-:Y:S01]  /*5590*/  ISETP.GE.AND P1, PT, R7, R2.reuse, PT ;  /* 0x000000020700720c */ /* 0x080fe20003f26270 */
[----:B------:R-:W-:Y:S01]  /*55a0*/  FMUL.FTZ R7, R26, c[0x0][0x2ec] ;  /* 0x0000bb001a077a20 */ /* 0x000fe20000410000 */
[----:B------:R-:W-:Y:S01]  /*55b0*/  FSEL R68, R68, -INF , !P0 ;  /* 0xff80000044447808 */ /* 0x000fe20004000000 */
[----:B------:R-:W-:Y:S01]  /*55c0*/  HMMA.16816.F32.BF16 R24, R8, R34, R16 ;  /* 0x000000220818723c */ /* 0x000fe20000041810 */
[----:B------:R-:W-:Y:S01]  /*55d0*/  FSEL R118, R118, -INF , !P1 ;  /* 0xff80000076767808 */ /* 0x000fe20004800000 */
[----:B------:R2:W1:Y:S01]  /*55e0*/  MUFU.TANH R41, R7 ;  /* 0x0000000700297308 */ /* 0x0004620000002400 */
[C---:B------:R-:W-:Y:S02]  /*55f0*/  ISETP.GE.AND P0, PT, R6.reuse, R5, PT ;  /* 0x000000050600720c */ /* 0x040fe40003f06270 */
[----:B------:R-:W-:Y:S02]  /*5600*/  ISETP.GE.AND P1, PT, R6, R2, PT ;  /* 0x000000020600720c */ /* 0x000fe40003f26270 */
[----:B------:R-:W-:Y:S01]  /*5610*/  FMUL.FTZ R16, R21, c[0x0][0x2ec] ;  /* 0x0000bb0015107a20 */ /* 0x000fe20000410000 */
[----:B------:R-:W-:-:S02]  /*5620*/  IADD3 R6, R3, 0xb9, RZ ;  /* 0x000000b903067810 */ /* 0x000fc40007ffe0ff */
[----:B---3--:R-:W-:Y:S01]  /*5630*/  FSEL R63, R117, -INF , !P5 ;  /* 0xff800000753f7808 */ /* 0x008fe20006800000 */
[----:B------:R1:W-:Y:S01]  /*5640*/  MUFU.TANH R32, R16 ;  /* 0x0000001000207308 */ /* 0x0003e20000002400 */
[----:B------:R-:W-:Y:S02]  /*5650*/  FSEL R117, R62, -INF , !P4 ;  /* 0xff8000003e757808 */ /* 0x000fe40006000000 */
[C---:B------:R-:W-:Y:S02]  /*5660*/  ISETP.GE.AND P5, PT, R6.reuse, R5, PT ;  /* 0x000000050600720c */ /* 0x040fe40003fa6270 */
[----:B------:R-:W-:Y:S02]  /*5670*/  ISETP.GE.AND P4, PT, R6, R2, PT ;  /* 0x000000020600720c */ /* 0x000fe40003f86270 */
[C---:B--2---:R-:W-:Y:S02]  /*5680*/  IADD3 R7, R3.reuse, 0xb1, RZ ;  /* 0x000000b103077810 */ /* 0x044fe40007ffe0ff */
[----:B------:R-:W-:-:S02]  /*5690*/  IADD3 R6, R3, 0xc1, RZ ;  /* 0x000000c103067810 */ /* 0x000fc40007ffe0ff */
[C---:B------:R-:W-:Y:S02]  /*56a0*/  ISETP.GE.AND P2, PT, R7.reuse, R5, PT ;  /* 0x000000050700720c */ /* 0x040fe40003f46270 */
[----:B------:R-:W-:Y:S01]  /*56b0*/  ISETP.GE.AND P3, PT, R7, R2, PT ;  /* 0x000000020700720c */ /* 0x000fe20003f66270 */
[----:B------:R-:W-:Y:S01]  /*56c0*/  FMUL.FTZ R7, R20, c[0x0][0x2ec] ;  /* 0x0000bb0014077a20 */ /* 0x000fe20000410000 */
[----:B------:R-:W-:Y:S01]  /*56d0*/  FSEL R62, R116, -INF , !P2 ;  /* 0xff800000743e7808 */ /* 0x000fe20005000000 */
[----:B-1----:R-:W-:Y:S01]  /*56e0*/  HMMA.16816.F32.BF16 R16, R12, R28, RZ ;  /* 0x0000001c0c10723c */ /* 0x002fe200000418ff */
[----:B------:R-:W-:Y:S01]  /*56f0*/  FSEL R116, R115, -INF , !P3 ;  /* 0xff80000073747808 */ /* 0x000fe20005800000 */
[----:B------:R1:W2:Y:S01]  /*5700*/  MUFU.TANH R33, R7 ;  /* 0x0000000700217308 */ /* 0x0002a20000002400 */
[----:B------:R-:W-:Y:S01]  /*5710*/  FSEL R35, R66, -INF , !P0 ;  /* 0xff80000042237808 */ /* 0x000fe20004000000 */
[----:B------:R-:W-:Y:S01]  /*5720*/  FMUL.FTZ R20, R27, c[0x0][0x2ec] ;  /* 0x0000bb001b147a20 */ /* 0x000fe20000410000 */
[----:B------:R-:W-:-:S02]  /*5730*/  FSEL R66, R60, -INF , !P1 ;  /* 0xff8000003c427808 */ /* 0x000fc40004800000 */
[----:B------:R-:W-:Y:S01]  /*5740*/  FSEL R34, R67, -INF , !P5 ;  /* 0xff80000043227808 */ /* 0x000fe20006800000 */
[----:B------:R-:W-:Y:S01]  /*5750*/  HMMA.16816.F32.BF16 R12, R12, R30, RZ ;  /* 0x0000001e0c0c723c */ /* 0x000fe200000418ff */
[----:B------:R-:W-:Y:S01]  /*5760*/  FSEL R187, R61, -INF , !P4 ;  /* 0xff8000003dbb7808 */ /* 0x000fe20006000000 */
[----:B------:R-:W-:Y:S01]  /*5770*/  MUFU.TANH R29, R23 ;  /* 0x00000017001d7308 */ /* 0x000fe20000002400 */
[C---:B------:R-:W-:Y:S02]  /*5780*/  ISETP.GE.AND P0, PT, R6.reuse, R5, PT ;  /* 0x000000050600720c */ /* 0x040fe40003f06270 */
[----:B------:R-:W-:Y:S02]  /*5790*/  ISETP.GE.AND P1, PT, R6, R2, PT ;  /* 0x000000020600720c */ /* 0x000fe40003f26270 */
[----:B------:R-:W-:Y:S02]  /*57a0*/  IADD3 R6, R3, 0xc9, RZ ;  /* 0x000000c903067810 */ /* 0x000fe40007ffe0ff */
[----:B------:R-:W-:Y:S01]  /*57b0*/  FSEL R59, R59, -INF , !P0 ;  /* 0xff8000003b3b7808 */ /* 0x000fe20004000000 */
[----:B------:R-:W3:Y:S01]  /*57c0*/  MUFU.TANH R28, R22 ;  /* 0x00000016001c7308 */ /* 0x000ee20000002400 */
[----:B-1----:R-:W-:-:S02]  /*57d0*/  IADD3 R7, R3, 0xc0, RZ ;  /* 0x000000c003077810 */ /* 0x002fc40007ffe0ff */
[----:B------:R-:W-:Y:S02]  /*57e0*/  FSEL R190, R57, -INF , !P1 ;  /* 0xff80000039be7808 */ /* 0x000fe40004800000 */
[CC--:B------:R-:W-:Y:S01]  /*57f0*/  ISETP.GE.AND P2, PT, R7.reuse, R5.reuse, PT ;  /* 0x000000050700720c */ /* 0x0c0fe20003f46270 */
[C---:B----4-:R-:W-:Y:S01]  /*5800*/  HMMA.16816.F32.BF16 R16, R8.reuse, R36, R16 ;  /* 0x000000240810723c */ /* 0x050fe20000041810 */
[-C--:B------:R-:W-:Y:S01]  /*5810*/  ISETP.GE.AND P3, PT, R7, R2.reuse, PT ;  /* 0x000000020700720c */ /* 0x080fe20003f66270 */
[----:B------:R-:W-:Y:S01]  /*5820*/  MUFU.TANH R20, R20 ;  /* 0x0000001400147308 */ /* 0x000fe20000002400 */
[----:B------:R-:W-:Y:S02]  /*5830*/  IADD3 R7, R3, 0xc8, RZ ;  /* 0x000000c803077810 */ /* 0x000fe40007ffe0ff */
[----:B------:R-:W-:Y:S02]  /*5840*/  FSEL R58, R58, -INF , !P2 ;  /* 0xff8000003a3a7808 */ /* 0x000fe40005000000 */
[C---:B------:R-:W-:Y:S01]  /*5850*/  ISETP.GE.AND P5, PT, R7.reuse, R5, PT ;  /* 0x000000050700720c */ /* 0x040fe20003fa6270 */
[----:B------:R-:W-:Y:S01]  /*5860*/  HMMA.16816.F32.BF16 R12, R8, R38, R12 ;  /* 0x00000026080c723c */ /* 0x000fe2000004180c */
[----:B------:R-:W-:Y:S01]  /*5870*/  ISETP.GE.AND P4, PT, R7, R2, PT ;  /* 0x000000020700720c */ /* 0x000fe20003f86270 */
[----:B------:R-:W-:Y:S01]  /*5880*/  FMUL.FTZ R7, R24, c[0x0][0x2ec] ;  /* 0x0000bb0018077a20 */ /* 0x000fe20000410000 */
[----:B------:R-:W-:-:S02]  /*5890*/  FSEL R188, R55, -INF , !P3 ;  /* 0xff80000037bc7808 */ /* 0x000fc40005800000 */
[CC--:B------:R-:W-:Y:S01]  /*58a0*/  ISETP.GE.AND P2, PT, R6.reuse, R5.reuse, PT ;  /* 0x000000050600720c */ /* 0x0c0fe20003f46270 */
[----:B------:R1:W4:Y:S01]  /*58b0*/  MUFU.TANH R23, R7 ;  /* 0x0000000700177308 */ /* 0x0003220000002400 */
        /* <DEDUP_REMOVED lines=9> */
[----:B------:R2:W-:Y:S01]  /*5950*/  MUFU.TANH R11, R8 ;  /* 0x00000008000b7308 */ /* 0x0005e20000002400 */
[C---:B------:R-:W-:Y:S01]  /*5960*/  ISETP.GE.AND P5, PT, R6.reuse, R5, PT ;  /* 0x000000050600720c */ /* 0x040fe20003fa6270 */
[----:B-1----:R-:W-:Y:S01]  /*5970*/  FMUL.FTZ R7, R25, c[0x0][0x2ec] ;  /* 0x0000bb0019077a20 */ /* 0x002fe20000410000 */
[----:B------:R-:W-:Y:S01]  /*5980*/  ISETP.GE.AND P4, PT, R6, R2, PT ;  /* 0x000000020600720c */ /* 0x000fe20003f86270 */
[----:B------:R-:W-:Y:S01]  /*5990*/  FMUL.FTZ R15, R15, c[0x0][0x2ec] ;  /* 0x0000bb000f0f7a20 */ /* 0x000fe20000410000 */
[----:B------:R-:W-:-:S02]  /*59a0*/  IADD3 R6, R3, 0xd8, RZ ;  /* 0x000000d803067810 */ /* 0x000fc40007ffe0ff */
[----:B------:R-:W-:Y:S01]  /*59b0*/  FSEL R53, R53, -INF , !P2 ;  /* 0xff80000035357808 */ /* 0x000fe20005000000 */
[----:B------:R1:W-:Y:S01]  /*59c0*/  MUFU.TANH R22, R7 ;  /* 0x0000000700167308 */ /* 0x0003e20000002400 */
[----:B------:R-:W-:Y:S02]  /*59d0*/  FSEL R191, R51, -INF , !P3 ;  /* 0xff80000033bf7808 */ /* 0x000fe40005800000 */
[----:B-----5:R-:W-:Y:S02]  /*59e0*/  FSEL R52, R50, -INF , !P0 ;  /* 0xff80000032347808 */ /* 0x020fe40004000000 */
[----:B------:R-:W-:Y:S02]  /*59f0*/  FSEL R193, R48, -INF , !P1 ;  /* 0xff80000030c17808 */ /* 0x000fe40004800000 */
[C---:B------:R-:W-:Y:S01]  /*5a00*/  ISETP.GE.AND P2, PT, R6.reuse, R5, PT ;  /* 0x000000050600720c */ /* 0x040fe20003f46270 */
[----:B--2---:R-:W-:Y:S01]  /*5a10*/  FMUL.FTZ R8, R19, c[0x0][0x2ec] ;  /* 0x0000bb0013087a20 */ /* 0x004fe20000410000 */
[----:B------:R-:W-:Y:S01]  /*5a20*/  ISETP.GE.AND P3, PT, R6, R2, PT ;  /* 0x000000020600720c */ /* 0x000fe20003f66270 */
[----:B------:R-:W-:Y:S01]  /*5a30*/  MUFU.TANH R16, R16 ;  /* 0x0000001000107308 */ /* 0x000fe20000002400 */
[----:B------:R-:W-:-:S02]  /*5a40*/  IADD3 R6, R3, 0xe0, RZ ;  /* 0x000000e003067810 */ /* 0x000fc40007ffe0ff */
[----:B------:R-:W-:Y:S02]  /*5a50*/  FSEL R195, R47, -INF , !P4 ;  /* 0xff8000002fc37808 */ /* 0x000fe40006000000 */
[----:B------:R-:W-:Y:S01]  /*5a60*/  FSEL R47, R43, -INF , !P2 ;  /* 0xff8000002b2f7808 */ /* 0x000fe20005000000 */
[----:B-1----:R-:W-:Y:S01]  /*5a70*/  FMUL.FTZ R7, R26, c[0x0][0x2ec] ;  /* 0x0000bb001a077a20 */ /* 0x002fe20000410000 */
[----:B------:R-:W-:Y:S01]  /*5a80*/  FSEL R194, R41, -INF , !P3 ;  /* 0xff80000029c27808 */ /* 0x000fe20005800000 */
[----:B------:R1:W-:Y:S01]  /*5a90*/  MUFU.TANH R9, R8 ;  /* 0x0000000800097308 */ /* 0x0003e20000002400 */
[----:B------:R-:W-:Y:S02]  /*5aa0*/  FSEL R55, R49, -INF , !P5 ;  /* 0xff80000031377808 */ /* 0x000fe40006800000 */
[C---:B------:R-:W-:Y:S02]  /*5ab0*/  ISETP.GE.AND P5, PT, R6.reuse, R5, PT ;  /* 0x000000050600720c */ /* 0x040fe40003fa6270 */
[----:B------:R-:W-:-:S02]  /*5ac0*/  ISETP.GE.AND P4, PT, R6, R2, PT ;  /* 0x000000020600720c */ /* 0x000fc40003f86270 */
[----:B------:R-:W-:Y:S01]  /*5ad0*/  IADD3 R6, R3, 0xe8, RZ ;  /* 0x000000e803067810 */ /* 0x000fe20007ffe0ff */
[----:B------:R2:W5:Y:S01]  /*5ae0*/  MUFU.TANH R21, R7 ;  /* 0x0000000700157308 */ /* 0x0005620000002400 */
[----:B------:R-:W-:Y:S02]  /*5af0*/  FSEL R60, R33, -INF , !P5 ;  /* 0xff800000213c7808 */ /* 0x000fe40006800000 */
[----:B---3--:R-:W-:Y:S01]  /*5b00*/  FSEL R197, R28, -INF , !P4 ;  /* 0xff8000001cc57808 */ /* 0x008fe20006000000 */
[----:B-1----:R-:W-:-:S04]  /*5b10*/  FMUL.FTZ R8, R12, c[0x0][0x2ec] ;  /* 0x0000bb000c087a20 */ /* 0x002fc80000410000 */
[----:B------:R-:W-:Y:S01]  /*5b20*/  MUFU.TANH R15, R15 ;  /* 0x0000000f000f7308 */ /* 0x000fe20000002400 */
[----:B--2---:R-:W-:-:S07]  /*5b30*/  IADD3 R7, R3, 0xd9, RZ ;  /* 0x000000d903077810 */ /* 0x004fce0007ffe0ff */
[----:B------:R-:W-:Y:S01]  /*5b40*/  MUFU.TANH R12, R8 ;  /* 0x00000008000c7308 */ /* 0x000fe20000002400 */
[CC--:B------:R-:W-:Y:S02]  /*5b50*/  ISETP.GE.AND P0, PT, R7.reuse, R5.reuse, PT ;  /* 0x000000050700720c */ /* 0x0c0fe40003f06270 */
[-C--:B------:R-:W-:Y:S02]  /*5b60*/  ISETP.GE.AND P1, PT, R7, R2.reuse, PT ;  /* 0x000000020700720c */ /* 0x080fe40003f26270 */
[----:B------:R-:W-:Y:S02]  /*5b70*/  IADD3 R7, R3, 0xe1, RZ ;  /* 0x000000e103077810 */ /* 0x000fe40007ffe0ff */
[----:B------:R-:W-:Y:S02]  /*5b80*/  FSEL R57, R42, -INF , !P0 ;  /* 0xff8000002a397808 */ /* 0x000fe40004000000 */
[C---:B------:R-:W-:Y:S02]  /*5b90*/  ISETP.GE.AND P2, PT, R7.reuse, R5, PT ;  /* 0x000000050700720c */ /* 0x040fe40003f46270 */
[----:B------:R-:W-:Y:S01]  /*5ba0*/  ISETP.GE.AND P3, PT, R7, R2, PT ;  /* 0x000000020700720c */ /* 0x000fe20003f66270 */
[----:B------:R-:W-:Y:S01]  /*5bb0*/  FMUL.FTZ R7, R18, c[0x0][0x2ec] ;  /* 0x0000bb0012077a20 */ /* 0x000fe20000410000 */
[----:B------:R-:W-:-:S02]  /*5bc0*/  FSEL R196, R40, -INF , !P1 ;  /* 0xff80000028c47808 */ /* 0x000fc40004800000 */
[CC--:B------:R-:W-:Y:S01]  /*5bd0*/  ISETP.GE.AND P0, PT, R6.reuse, R5.reuse, PT ;  /* 0x000000050600720c */ /* 0x0c0fe20003f06270 */
[----:B------:R1:W2:Y:S01]  /*5be0*/  MUFU.TANH R10, R7 ;  /* 0x00000007000a7308 */ /* 0x0002a20000002400 */
[-C--:B------:R-:W-:Y:S02]  /*5bf0*/  ISETP.GE.AND P1, PT, R6, R2.reuse, PT ;  /* 0x000000020600720c */ /* 0x080fe40003f26270 */
[----:B------:R-:W-:Y:S02]  /*5c00*/  IADD3 R6, R3, 0xe9, RZ ;  /* 0x000000e903067810 */ /* 0x000fe40007ffe0ff */
[----:B----4-:R-:W-:Y:S02]  /*5c10*/  FSEL R115, R23, -INF , !P0 ;  /* 0xff80000017737808 */ /* 0x010fe40004000000 */
[C---:B------:R-:W-:Y:S02]  /*5c20*/  ISETP.GE.AND P5, PT, R6.reuse, R5, PT ;  /* 0x000000050600720c */ /* 0x040fe40003fa6270 */
[----:B------:R-:W-:-:S02]  /*5c30*/  ISETP.GE.AND P4, PT, R6, R2, PT ;  /* 0x000000020600720c */ /* 0x000fc40003f86270 */
[----:B------:R-:W-:Y:S02]  /*5c40*/  IADD3 R6, R3, 0xf1, RZ ;  /* 0x000000f103067810 */ /* 0x000fe40007ffe0ff */
[----:B-----5:R-:W-:Y:S02]  /*5c50*/  FSEL R199, R21, -INF , !P1 ;  /* 0xff80000015c77808 */ /* 0x020fe40004800000 */
[----:B------:R-:W-:Y:S02]  /*5c60*/  FSEL R61, R32, -INF , !P2 ;  /* 0xff800000203d7808 */ /* 0x000fe40005000000 */
[----:B-1----:R-:W-:Y:S02]  /*5c70*/  IADD3 R7, R3, 0xf0, RZ ;  /* 0x000000f003077810 */ /* 0x002fe40007ffe0ff */
[----:B------:R-:W-:Y:S02]  /*5c80*/  FSEL R198, R29, -INF , !P3 ;  /* 0xff8000001dc67808 */ /* 0x000fe40005800000 */
[----:B------:R-:W-:-:S02]  /*5c90*/  ISETP.GE.AND P0, PT, R6, R5, PT ;  /* 0x000000050600720c */ /* 0x000fc40003f06270 */
[-C--:B------:R-:W-:Y:S02]  /*5ca0*/  ISETP.GE.AND P1, PT, R6, R2.reuse, PT ;  /* 0x000000020600720c */ /* 0x080fe40003f26270 */
[----:B------:R-:W-:Y:S02]  /*5cb0*/  FSEL R122, R22, -INF , !P5 ;  /* 0xff800000167a7808 */ /* 0x000fe40006800000 */
[CC--:B------:R-:W-:Y:S02]  /*5cc0*/  ISETP.GE.AND P2, PT, R7.reuse, R5.reuse, PT ;  /* 0x000000050700720c */ /* 0x0c0fe40003f46270 */
[----:B------:R-:W-:Y:S01]  /*5cd0*/  ISETP.GE.AND P3, PT, R7, R2, PT ;  /* 0x000000020700720c */ /* 0x000fe20003f66270 */
[----:B------:R-:W-:Y:S01]  /*5ce0*/  FMUL.FTZ R7, R13, c[0x0][0x2ec] ;  /* 0x0000bb000d077a20 */ /* 0x000fe20000410000 */
[C---:B------:R-:W-:Y:S02]  /*5cf0*/  IADD3 R6, R3.reuse, 0xf8, RZ ;  /* 0x000000f803067810 */ /* 0x040fe40007ffe0ff */
[C---:B------:R-:W-:Y:S01]  /*5d00*/  ISETP.GE.AND P5, PT, R3.reuse, R5, PT ;  /* 0x000000050300720c */ /* 0x040fe20003fa6270 */
[----:B------:R1:W3:Y:S01]  /*5d10*/  MUFU.TANH R8, R7 ;  /* 0x0000000700087308 */ /* 0x0002e20000002400 */
[----:B------:R-:W-:-:S02]  /*5d20*/  IADD3 R3, R3, 0xf9, RZ ;  /* 0x000000f903037810 */ /* 0x000fc40007ffe0ff */
[----:B--2---:R-:W-:Y:S02]  /*5d30*/  FSEL R203, R10, -INF , !P3 ;  /* 0xff8000000acb7808 */ /* 0x004fe40005800000 */
[----:B------:R-:W-:Y:S02]  /*5d40*/  FSEL R192, R11, -INF , !P0 ;  /* 0xff8000000bc07808 */ /* 0x000fe40004000000 */
[C---:B------:R-:W-:Y:S02]  /*5d50*/  ISETP.GE.AND P3, PT, R3.reuse, R5, PT ;  /* 0x000000050300720c */ /* 0x040fe40003f66270 */
[----:B------:R-:W-:Y:S01]  /*5d60*/  ISETP.GE.AND P0, PT, R3, R2, PT ;  /* 0x000000020300720c */ /* 0x000fe20003f06270 */
[----:B------:R-:W-:Y:S01]  /*5d70*/  FMUL.FTZ R3, R56, c[0x0][0x2ec] ;  /* 0x0000bb0038037a20 */ /* 0x000fe20000410000 */
[----:B------:R-:W-:Y:S02]  /*5d80*/  FSEL R204, R9, -INF , !P1 ;  /* 0xff80000009cc7808 */ /* 0x000fe40004800000 */
[----:B------:R-:W-:-:S02]  /*5d90*/  ISETP.GT.AND P1, PT, R238, R241, PT ;  /* 0x000000f1ee00720c */ /* 0x000fc40003f24270 */
[----:B------:R-:W-:Y:S01]  /*5da0*/  FSEL R201, R20, -INF , !P4 ;  /* 0xff80000014c97808 */ /* 0x000fe20006000000 */
[----:B-1----:R-:W-:Y:S01]  /*5db0*/  FMUL.FTZ R7, R14, c[0x0][0x2ec] ;  /* 0x0000bb000e077a20 */ /* 0x002fe20000410000 */
[----:B------:R-:W1:Y:S01]  /*5dc0*/  MUFU.TANH R3, R3 ;  /* 0x0000000300037308 */ /* 0x000e620000002400 */
[----:B------:R-:W-:Y:S02]  /*5dd0*/  FSEL R186, R16, -INF , !P2 ;  /* 0xff80000010ba7808 */ /* 0x000fe40005000000 */
[C---:B------:R-:W-:Y:S02]  /*5de0*/  ISETP.GE.AND P4, PT, R6.reuse, R5, PT ;  /* 0x000000050600720c */ /* 0x040fe40003f86270 */
[----:B------:R-:W-:Y:S02]  /*5df0*/  ISETP.GE.AND P2, PT, R6, R2, PT ;  /* 0x000000020600720c */ /* 0x000fe40003f46270 */
[----:B------:R-:W-:Y:S01]  /*5e00*/  FSEL R200, R12, -INF , !P4 ;  /* 0xff8000000cc87808 */ /* 0x000fe20006000000 */
[----:B------:R-:W2:Y:S01]  /*5e10*/  MUFU.TANH R7, R7 ;  /* 0x0000000700077308 */ /* 0x000ea20000002400 */
[----:B---3--:R-:W-:-:S02]  /*5e20*/  FSEL R202, R8, -INF , !P3 ;  /* 0xff80000008ca7808 */ /* 0x008fc40005800000 */
[----:B------:R-:W-:Y:S02]  /*5e30*/  FSEL R206, R15, -INF , !P0 ;  /* 0xff8000000fce7808 */ /* 0x000fe40004000000 */
[----:B-1----:R-:W-:Y:S02]  /*5e40*/  FSEL R29, R3, -INF , !P5 ;  /* 0xff800000031d7808 */ /* 0x002fe40006800000 */
[----:B--2---:R-:W-:Y:S01]  /*5e50*/  FSEL R205, R7, -INF , !P2 ;  /* 0xff80000007cd7808 */ /* 0x004fe20005000000 */
[----:B------:R-:W-:Y:S05]  /*5e60*/  @!P1 BRA `(.L_x_1193) ;  /* 0x00000ae000009947 */ /* 0x000fea0003800000 */
[----:B------:R-:W-:Y:S05]  /*5e70*/  @!P6 BRA `(.L_x_1194) ;  /* 0x000003a00000e947 */ /* 0x000fea0003800000 */
[----:B------:R-:W1:Y:S01]  /*5e80*/  I2F.RP R6, R164 ;  /* 0x000000a400067306 */ /* 0x000e620000209400 */
[----:B------:R-:W-:Y:S02]  /*5e90*/  IADD3 R9, R64, -0x100, RZ ;  /* 0xffffff0040097810 */ /* 0x000fe40007ffe0ff */
[----:B------:R-:W-:Y:S02]  /*5ea0*/  IABS R8, R64 ;  /* 0x0000004000087213 */ /* 0x000fe40000000000 */
[----:B------:R-:W-:-:S02]  /*5eb0*/  IABS R10, R9 ;  /* 0x00000009000a7213 */ /* 0x000fc40000000000 */
[----:B------:R-:W-:Y:S01]  /*5ec0*/  LOP3.LUT R9, R9, c[0x0][0x2d0], RZ, 0x3c, !PT ;  /* 0x0000b40009097a12 */ /* 0x000fe200078e3cff */
[----:B-1----:R-:W1:Y:S02]  /*5ed0*/  MUFU.RCP R6, R6 ;  /* 0x0000000600067308 */ /* 0x002e640000001000 */
[----:B-1----:R-:W-:-:S06]  /*5ee0*/  IADD3 R6, R6, 0xffffffe, RZ ;  /* 0x0ffffffe06067810 */ /* 0x002fcc0007ffe0ff */
[----:B------:R-:W1:Y:S02]  /*5ef0*/  F2I.FTZ.U32.TRUNC.NTZ R7, R6 ;  /* 0x0000000600077305 */ /* 0x000e64000021f000 */
[----:B-1----:R-:W-:Y:S02]  /*5f00*/  IMAD.MOV R3, RZ, RZ, -R7 ;  /* 0x000000ffff037224 */ /* 0x002fe400078e0a07 */
[----:B------:R-:W-:Y:S02]  /*5f10*/  IMAD.MOV.U32 R6, RZ, RZ, RZ ;  /* 0x000000ffff067224 */ /* 0x000fe400078e00ff */
[----:B------:R-:W-:-:S04]  /*5f20*/  IMAD R3, R3, R164, RZ ;  /* 0x000000a403037224 */ /* 0x000fc800078e02ff */
[----:B------:R-:W-:-:S04]  /*5f30*/  IMAD.HI.U32 R3, R7, R3, R6 ;  /* 0x0000000307037227 */ /* 0x000fc800078e0006 */
        /* <DEDUP_REMOVED lines=15> */
[----:B------:R-:W-:-:S02]  /*6030*/  ISETP.GE.AND P0, PT, R9, RZ, PT ;  /* 0x000000ff0900720c */ /* 0x000fc40003f06270 */
[----:B------:R-:W-:Y:S02]  /*6040*/  ISETP.GE.AND P3, PT, R7, RZ, PT ;  /* 0x000000ff0700720c */ /* 0x000fe40003f66270 */
[----:B------:R-:W-:Y:S02]  /*6050*/  @!P2 IADD3 R3, R3, 0x1, RZ ;  /* 0x000000010303a810 */ /* 0x000fe40007ffe0ff */
[----:B------:R-:W-:Y:S02]  /*6060*/  ISETP.NE.AND P2, PT, RZ, c[0x0][0x2d0], PT ;  /* 0x0000b400ff007a0c */ /* 0x000fe40003f45270 */
[----:B------:R-:W-:Y:S02]  /*6070*/  @P5 IADD3 R6, R6, 0x1, RZ ;  /* 0x0000000106065810 */ /* 0x000fe40007ffe0ff */
[----:B------:R-:W-:Y:S02]  /*6080*/  @P4 IADD3 R3, R3, 0x1, RZ ;  /* 0x0000000103034810 */ /* 0x000fe40007ffe0ff */
[----:B------:R-:W-:-:S03]  /*6090*/  LOP3.LUT R7, RZ, c[0x0][0x2d0], RZ, 0x33, !PT ;  /* 0x0000b400ff077a12 */ /* 0x000fc600078e33ff */
        /* <DEDUP_REMOVED lines=11> */
[----:B------:R-:W-:Y:S01]  /*6150*/  SHF.R.S32.HI R6, RZ, 0x1f, R3 ;  /* 0x0000001fff067819 */ /* 0x000fe20000011403 */
[----:B--2---:R-:W-:-:S04]  /*6160*/  IMAD.IADD R10, R10, 0x1, -R8 ;  /* 0x000000010a0a7824 */ /* 0x004fc800078e0a08 */
[----:B------:R-:W-:Y:S02]  /*6170*/  IMAD R8, R6, c[0x0][0x198], RZ ;  /* 0x0000660006087a24 */ /* 0x000fe400078e02ff */
[----:B------:R-:W-:Y:S01]  /*6180*/  IMAD.WIDE.U32 R6, R3, c[0x0][0x198], RZ ;  /* 0x0000660003067a25 */ /* 0x000fe200078e00ff */
[----:B------:R-:W-:-:S03]  /*6190*/  SHF.R.S32.HI R9, RZ, 0x1f, R10 ;  /* 0x0000001fff097819 */ /* 0x000fc6000001140a */
[----:B------:R-:W-:Y:S02]  /*61a0*/  IMAD R3, R3, c[0x0][0x19c], R8 ;  /* 0x0000670003037a24 */ /* 0x000fe400078e0208 */
[----:B------:R-:W-:-:S03]  /*61b0*/  IMAD R8, R9, c[0x0][0x180], RZ ;  /* 0x0000600009087a24 */ /* 0x000fc600078e02ff */
[----:B------:R-:W-:Y:S01]  /*61c0*/  IADD3 R7, R7, R3, RZ ;  /* 0x0000000307077210 */ /* 0x000fe20007ffe0ff */
[----:B------:R-:W-:-:S04]  /*61d0*/  IMAD R3, R10, c[0x0][0x184], R8 ;  /* 0x000061000a037a24 */ /* 0x000fc800078e0208 */
[----:B------:R-:W-:-:S04]  /*61e0*/  IMAD.WIDE.U32 R8, R10, c[0x0][0x180], R6 ;  /* 0x000060000a087a25 */ /* 0x000fc800078e0006 */
[----:B------:R-:W-:Y:S01]  /*61f0*/  IMAD.IADD R6, R9, 0x1, R3 ;  /* 0x0000000109067824 */ /* 0x000fe200078e0203 */
[----:B------:R-:W-:Y:S01]  /*6200*/  MOV R3, R8 ;  /* 0x0000000800037202 */ /* 0x000fe20000000f00 */
[----:B------:R-:W-:Y:S05]  /*6210*/  BRA `(.L_x_1195) ;  /* 0x0000003000007947 */ /* 0x000fea0003800000 */
.L_x_1194:
[----:B------:R-:W-:-:S05]  /*6220*/  IMAD.MOV.U32 R3, RZ, RZ, c[0x0][0x198] ;  /* 0x00006600ff037624 */ /* 0x000fca00078e00ff */
[----:B------:R-:W-:-:S04]  /*6230*/  LEA R3, -R3, RZ, 0x8 ;  /* 0x000000ff03037211 */ /* 0x000fc800078e41ff */
[----:B------:R-:W-:Y:S02]  /*6240*/  SHF.R.S32.HI R6, RZ, 0x1f, R3 ;  /* 0x0000001fff067819 */ /* 0x000fe40000011403 */
.L_x_1195:
[----:B------:R-:W-:Y:S01]  /*6250*/  ISETP.GE.AND P0, PT, R183, c[0x0][0x220], PT ;  /* 0x00008800b7007a0c */ /* 0x000fe20003f06270 */
[----:B------:R-:W-:-:S12]  /*6260*/  BSSY B0, `(.L_x_1196) ;  /* 0x000006b000007945 */ /* 0x000fd80003800000 */
[-C--:B------:R-:W-:Y:S01]  /*6270*/  @!P0 IADD3 R7, P2, R3, R44.reuse, RZ ;  /* 0x0000002c03078210 */ /* 0x080fe20007f5e0ff */
[----:B------:R-:W-:Y:S01]  /*6280*/  @!P0 IMAD.MOV.U32 R16, RZ, RZ, c[0x0][0x198] ;  /* 0x00006600ff108624 */ /* 0x000fe200078e00ff */
[----:B------:R1:W-:Y:S01]  /*6290*/  @P0 STS [R184+0x1000], RZ ;  /* 0x001000ffb8000388 */ /* 0x0003e20000000800 */
[----:B------:R-:W-:Y:S01]  /*62a0*/  @!P0 IMAD.MOV.U32 R12, RZ, RZ, c[0x0][0x198] ;  /* 0x00006600ff0c8624 */ /* 0x000fe200078e00ff */
[C---:B------:R-:W-:Y:S01]  /*62b0*/  @!P0 LEA R20, P3, R7.reuse, c[0x0][0x168], 0x1 ;  /* 0x00005a0007148a11 */ /* 0x040fe200078608ff */
[--C-:B------:R-:W-:Y:S01]  /*62c0*/  @!P0 IMAD.X R14, R6, 0x1, R65.reuse, P2 ;  /* 0x00000001060e8824 */ /* 0x100fe200010e0641 */
[----:B------:R-:W-:Y:S01]  /*62d0*/  @!P0 LEA R17, P2, R16, R44, 0x5 ;  /* 0x0000002c10118211 */ /* 0x000fe200078428ff */
[----:B------:R-:W-:Y:S01]  /*62e0*/  @!P0 IMAD.MOV.U32 R10, RZ, RZ, c[0x0][0x198] ;  /* 0x00006600ff0a8624 */ /* 0x000fe200078e00ff */
[----:B------:R1:W-:Y:S01]  /*62f0*/  @P0 STS [R184+0x1004], RZ ;  /* 0x001004ffb8000388 */ /* 0x0003e20000000800 */
[----:B------:R-:W-:Y:S01]  /*6300*/  @!P0 IMAD.MOV.U32 R8, RZ, RZ, R44 ;  /* 0x000000ffff088224 */ /* 0x000fe200078e002c */
[----:B------:R-:W-:Y:S01]  /*6310*/  @!P0 LEA.HI.X R21, R7, c[0x0][0x16c], R14, 0x1, P3 ;  /* 0x00005b0007158a11 */ /* 0x000fe200018f0c0e */
[----:B------:R-:W-:Y:S01]  /*6320*/  @!P0 IMAD.MOV.U32 R9, RZ, RZ, R65 ;  /* 0x000000ffff098224 */ /* 0x000fe200078e0041 */
[----:B------:R1:W-:Y:S01]  /*6330*/  @P0 STS.64 [R184+0x1008], RZ ;  /* 0x001008ffb8000388 */ /* 0x0003e20000000a00 */
[----:B------:R-:W-:-:S02]  /*6340*/  @!P0 IMAD.MOV.U32 R18, RZ, RZ, c[0x0][0x19c] ;  /* 0x00006700ff128624 */ /* 0x000fc400078e00ff */
[----:B------:R-:W-:Y:S01]  /*6350*/  @!P0 IMAD.MOV.U32 R15, RZ, RZ, c[0x0][0x198] ;  /* 0x00006600ff0f8624 */ /* 0x000fe200078e00ff */
[----:B------:R-:W-:Y:S01]  /*6360*/  @!PT LDS RZ, [RZ] ;  /* 0x00000000fffff984 */ /* 0x000fe20000000800 */
[----:B------:R-:W-:Y:S01]  /*6370*/  @!PT LDS RZ, [RZ] ;  /* 0x00000000fffff984 */ /* 0x000fe20000000800 */
[----:B------:R-:W-:Y:S01]  /*6380*/  @!PT LDS RZ, [RZ] ;  /* 0x00000000fffff984 */ /* 0x000fe20000000800 */
[----:B------:R1:W-:Y:S01]  /*6390*/  @!P0 LDGSTS.E.BYPASS.LTC128B.128 [R184+0x1000], [R20.64] ;  /* 0x0100000014b88fae */ /* 0x0003e2000b901d46 */
[----:B------:R-:W-:Y:S01]  /*63a0*/  @!P0 IMAD.MOV.U32 R19, RZ, RZ, c[0x0][0x198] ;  /* 0x00006600ff138624 */ /* 0x000fe200078e00ff */
[----:B------:R-:W-:Y:S01]  /*63b0*/  @!P0 LEA.HI.X R16, R16, R65, R18, 0x5, P2 ;  /* 0x0000004110108211 */ /* 0x000fe200010f2c12 */
[--C-:B------:R-:W-:Y:S01]  /*63c0*/  @!P0 IMAD.WIDE.U32 R12, R12, 0x60, R8.reuse ;  /* 0x000000600c0c8825 */ /* 0x100fe200078e0008 */
[----:B------:R1:W-:Y:S03]  /*63d0*/  @P0 STS.128 [R184+0x1800], RZ ;  /* 0x001800ffb8000388 */ /* 0x0003e60000000c00 */
[----:B------:R-:W-:Y:S01]  /*63e0*/  @!P0 IMAD.WIDE.U32 R10, R10, 0xa0, R8 ;  /* 0x000000a00a0a8825 */ /* 0x000fe200078e0008 */
[----:B------:R-:W-:-:S03]  /*63f0*/  @!P0 IADD3 R12, P4, R3, R12, RZ ;  /* 0x0000000c030c8210 */ /* 0x000fc60007f9e0ff */
[----:B------:R-:W-:Y:S01]  /*6400*/  @!P0 IMAD.MOV.U32 R14, RZ, RZ, c[0x0][0x19c] ;  /* 0x00006700ff0e8624 */ /* 0x000fe200078e00ff */
[----:B------:R-:W-:Y:S01]  /*6410*/  @!P0 IADD3 R23, P3, R3, R10, RZ ;  /* 0x0000000a03178210 */ /* 0x000fe20007f7e0ff */
[----:B------:R-:W-:Y:S02]  /*6420*/  @!P0 IMAD.MOV.U32 R7, RZ, RZ, c[0x0][0x19c] ;  /* 0x00006700ff078624 */ /* 0x000fe400078e00ff */
[----:B------:R-:W-:Y:S01]  /*6430*/  @!P0 IMAD.WIDE.U32 R8, R15, 0xc0, R8 ;  /* 0x000000c00f088825 */ /* 0x000fe200078e0008 */
[----:B------:R-:W-:-:S03]  /*6440*/  @!P0 LEA R15, P2, R19, R44, 0x6 ;  /* 0x0000002c130f8211 */ /* 0x000fc600078430ff */
[----:B------:R-:W-:Y:S01]  /*6450*/  @!P0 IMAD.MOV.U32 R22, RZ, RZ, c[0x0][0x198] ;  /* 0x00006600ff168624 */ /* 0x000fe200078e00ff */
[----:B------:R-:W-:Y:S01]  /*6460*/  @!P0 LEA.HI.X R18, R19, R65, R18, 0x6, P2 ;  /* 0x0000004113128211 */ /* 0x000fe200010f3412 */
[----:B------:R-:W-:Y:S02]  /*6470*/  @!P0 IMAD R14, R14, 0x60, RZ ;  /* 0x000000600e0e8824 */ /* 0x000fe400078e02ff */
[----:B------:R-:W-:Y:S01]  /*6480*/  @!P0 IMAD R7, R7, 0xa0, RZ ;  /* 0x000000a007078824 */ /* 0x000fe200078e02ff */
[----:B------:R-:W-:Y:S01]  /*6490*/  @!P0 LEA R26, P2, R22, R44, 0x7 ;  /* 0x0000002c161a8211 */ /* 0x000fe200078438ff */
[----:B------:R-:W-:Y:S01]  /*64a0*/  @!P0 IMAD.MOV.U32 R27, RZ, RZ, c[0x0][0x19c] ;  /* 0x00006700ff1b8624 */ /* 0x000fe200078e00ff */
[C---:B------:R-:W-:Y:S01]  /*64b0*/  @!P0 IADD3.X R25, R6.reuse, R13, R14, P4, !PT ;  /* 0x0000000d06198210 */ /* 0x040fe200027fe40e */
[----:B------:R-:W-:Y:S01]  /*64c0*/  @!P0 IMAD.MOV.U32 R19, RZ, RZ, c[0x0][0x19c] ;  /* 0x00006700ff138624 */ /* 0x000fe200078e00ff */
[----:B------:R-:W-:Y:S02]  /*64d0*/  @!P0 IADD3.X R28, R6, R11, R7, P3, !PT ;  /* 0x0000000b061c8210 */ /* 0x000fe40001ffe407 */
[----:B------:R-:W-:Y:S01]  /*64e0*/  @!P0 IADD3 R7, P4, R3, R17, RZ ;  /* 0x0000001103078210 */ /* 0x000fe20007f9e0ff */
[----:B------:R-:W-:Y:S01]  /*64f0*/  @!P0 IMAD R13, R19, 0xc0, RZ ;  /* 0x000000c0130d8824 */ /* 0x000fe200078e02ff */
[----:B------:R-:W-:-:S02]  /*6500*/  @!P0 IADD3 R10, P3, R3, R15, RZ ;  /* 0x0000000f030a8210 */ /* 0x000fc40007f7e0ff */
[----:B------:R-:W-:Y:S02]  /*6510*/  @!P0 LEA.HI.X R27, R22, R65, R27, 0x7, P2 ;  /* 0x00000041161b8211 */ /* 0x000fe400010f3c1b */
[----:B------:R-:W-:Y:S01]  /*6520*/  @!P0 IADD3 R22, P2, R3, R8, RZ ;  /* 0x0000000803168210 */ /* 0x000fe20007f5e0ff */
[----:B------:R-:W-:Y:S01]  /*6530*/  @!P0 IMAD.X R8, R6, 0x1, R16, P4 ;  /* 0x0000000106088824 */ /* 0x000fe200020e0610 */
[----:B------:R-:W-:Y:S01]  /*6540*/  @!P0 LEA R16, P4, R10, c[0x0][0x168], 0x1 ;  /* 0x00005a000a108a11 */ /* 0x000fe200078808ff */
[C---:B------:R-:W-:Y:S01]  /*6550*/  @!P0 IMAD.X R11, R6.reuse, 0x1, R18, P3 ;  /* 0x00000001060b8824 */ /* 0x040fe200018e0612 */
[C---:B------:R-:W-:Y:S02]  /*6560*/  @!P0 LEA R18, P5, R7.reuse, c[0x0][0x168], 0x1 ;  /* 0x00005a0007128a11 */ /* 0x040fe400078a08ff */
[----:B------:R-:W-:Y:S02]  /*6570*/  @!P0 IADD3.X R24, R6, R9, R13, P2, !PT ;  /* 0x0000000906188210 */ /* 0x000fe400017fe40d */
[----:B------:R-:W-:-:S02]  /*6580*/  @!P0 LEA.HI.X R19, R7, c[0x0][0x16c], R8, 0x1, P5 ;  /* 0x00005b0007138a11 */ /* 0x000fc400028f0c08 */
[----:B------:R-:W-:Y:S02]  /*6590*/  @!P0 IADD3 R7, P2, R3, R26, RZ ;  /* 0x0000001a03078210 */ /* 0x000fe40007f5e0ff */
[----:B------:R-:W-:Y:S01]  /*65a0*/  @!P0 LEA R14, P3, R12, c[0x0][0x168], 0x1 ;  /* 0x00005a000c0e8a11 */ /* 0x000fe200078608ff */
[----:B------:R-:W-:Y:S01]  /*65b0*/  @!PT LDS RZ, [RZ] ;  /* 0x00000000fffff984 */ /* 0x000fe20000000800 */
[----:B------:R-:W-:Y:S01]  /*65c0*/  @!PT LDS RZ, [RZ] ;  /* 0x00000000fffff984 */ /* 0x000fe20000000800 */
[----:B------:R-:W-:Y:S01]  /*65d0*/  @!PT LDS RZ, [RZ] ;  /* 0x00000000fffff984 */ /* 0x000fe20000000800 */
[----:B------:R1:W-:Y:S01]  /*65e0*/  @!P0 LDGSTS.E.BYPASS.LTC128B.128 [R184+0x1800], [R18.64] ;  /* 0x0180000012b88fae */ /* 0x0003e2000b901d46 */
[----:B------:R-:W-:Y:S01]  /*65f0*/  @!P0 LEA.HI.X R17, R10, c[0x0][0x16c], R11, 0x1, P4 ;  /* 0x00005b000a118a11 */ /* 0x000fe200020f0c0b */
[----:B------:R-:W-:Y:S01]  /*6600*/  @!P0 IMAD.X R9, R6, 0x1, R27, P2 ;  /* 0x0000000106098824 */ /* 0x000fe200010e061b */
[----:B------:R-:W-:Y:S01]  /*6610*/  @!P0 LEA.HI.X R15, R12, c[0x0][0x16c], R25, 0x1, P3 ;  /* 0x00005b000c0f8a11 */ /* 0x000fe200018f0c19 */
[----:B------:R1:W-:Y:S01]  /*6620*/  @P0 STS.128 [R184+0x2000], RZ ;  /* 0x002000ffb8000388 */ /* 0x0003e20000000c00 */
[----:B------:R-:W-:Y:S02]  /*6630*/  @!P0 LEA R12, P4, R7, c[0x0][0x168], 0x1 ;  /* 0x00005a00070c8a11 */ /* 0x000fe400078808ff */
[----:B------:R-:W-:Y:S01]  /*6640*/  @!P0 LEA R10, P3, R23, c[0x0][0x168], 0x1 ;  /* 0x00005a00170a8a11 */ /* 0x000fe200078608ff */
[----:B------:R-:W-:Y:S01]  /*6650*/  @!PT LDS RZ, [RZ] ;  /* 0x00000000fffff984 */ /* 0x000fe20000000800 */
[----:B------:R-:W-:Y:S01]  /*6660*/  @!PT LDS RZ, [RZ] ;  /* 0x00000000fffff984 */ /* 0x000fe20000000800 */
[----:B------:R-:W-:Y:S01]  /*6670*/  @!PT LDS RZ, [RZ] ;  /* 0x00000000fffff984 */ /* 0x000fe20000000800 */
[----:B------:R1:W-:Y:S01]  /*6680*/  @!P0 LDGSTS.E.BYPASS.LTC128B.128 [R184+0x2000], [R16.64] ;  /* 0x0200000010b88fae */ /* 0x0003e2000b901d46 */
[----:B------:R-:W-:-:S02]  /*6690*/  @!P0 LEA R8, P2, R22, c[0x0][0x168], 0x1 ;  /* 0x00005a0016088a11 */ /* 0x000fc400078408ff */
[----:B------:R-:W-:Y:S01]  /*66a0*/  @!P0 LEA.HI.X R13, R7, c[0x0][0x16c], R9, 0x1, P4 ;  /* 0x00005b00070d8a11 */ /* 0x000fe200020f0c09 */
[----:B------:R1:W-:Y:S01]  /*66b0*/  @P0 STS.128 [R184+0x2800], RZ ;  /* 0x002800ffb8000388 */ /* 0x0003e20000000c00 */
[----:B------:R-:W-:Y:S02]  /*66c0*/  @!P0 LEA.HI.X R11, R23, c[0x0][0x16c], R28, 0x1, P3 ;  /* 0x00005b00170b8a11 */ /* 0x000fe400018f0c1c */
[----:B------:R-:W-:Y:S01]  /*66d0*/  @!P0 LEA.HI.X R9, R22, c[0x0][0x16c], R24, 0x1, P2 ;  /* 0x00005b0016098a11 */ /* 0x000fe200010f0c18 */
        /* <DEDUP_REMOVED lines=35> */
.L_x_1197:
[----:B------:R-:W-:Y:S05]  /*6910*/  BSYNC B0 ;  /* 0x0000000000007941 */ /* 0x000fea0003800000 */
.L_x_1196:
[----:B------:R-:W0:Y:S01]  /*6920*/  LDGDEPBAR ;  /* 0x00000000000079af */ /* 0x000e220000000000 */
[----:B------:R-:W-:-:S04]  /*6930*/  IADD3 R44, P0, R3, R44, RZ ;  /* 0x0000002c032c7210 */ /* 0x000fc80007f1e0ff */
[----:B------:R-:W-:Y:S02]  /*6940*/  IADD3.X R65, R6, R65, RZ, P0, !PT ;  /* 0x0000004106417210 */ /* 0x000fe400007fe4ff */
.L_x_1193:
[----:B-1----:R-:W-:Y:S02]  /*6950*/  FMNMX.FTZ R20, R29, R109, !PT ;  /* 0x0000006d1d147209 */ /* 0x002fe40007810000 */
[----:B------:R-:W-:Y:S02]  /*6960*/  SHF.L.U32 R135, R0, 0x1, RZ ;  /* 0x0000000100877819 */ /* 0x000fe400000006ff */
[----:B------:R-:W-:Y:S02]  /*6970*/  FMNMX.FTZ R20, R114, R20, !PT ;  /* 0x0000001472147209 */ /* 0x000fe40007810000 */
[----:B------:R-:W-:Y:S01]  /*6980*/  LEA R164, R4, R135, 0x1 ;  /* 0x0000008704a47211 */ /* 0x000fe200078e08ff */
[----:B------:R-:W-:Y:S01]  /*6990*/  LDSM.16.MT88.4 R16, [R135+0x5000] ;  /* 0x005000008710783b */ /* 0x000fe20000004200 */
[----:B------:R-:W-:-:S03]  /*69a0*/  FMNMX.FTZ R20, R113, R20, !PT ;  /* 0x0000001471147209 */ /* 0x000fc60007810000 */
[----:B------:R-:W-:Y:S01]  /*69b0*/  LDSM.16.MT88.4 R12, [R164+0x5000] ;  /* 0x00500000a40c783b */ /* 0x000fe20000004200 */
        /* <DEDUP_REMOVED lines=80> */
[----:B-1----:R-:W-:Y:S02]  /*6ec0*/  FFMA.FTZ R3, R114, c[0x0][0x23c], -R7 ;  /* 0x00008f0072037a23 */ /* 0x002fe40000010807 */
[----:B--2---:R-:W-:-:S05]  /*6ed0*/  FADD.FTZ R4, R207, R109 ;  /* 0x0000006dcf047221 */ /* 0x004fca0000010000 */
[----:B------:R1:W2:Y:S01]  /*6ee0*/  MUFU.EX2 R114, R3 ;  /* 0x0000000300727308 */ /* 0x0002a20000000800 */
[----:B---3--:R-:W-:-:S07]  /*6ef0*/  FFMA.FTZ R6, R108, c[0x0][0x23c], -R7 ;  /* 0x00008f006c067a23 */ /* 0x008fce0000010807 */
[----:B------:R3:W-:Y:S01]  /*6f00*/  MUFU.EX2 R208, R6 ;  /* 0x0000000600d07308 */ /* 0x0007e20000000800 */
[----:B-1----:R-:W-:Y:S02]  /*6f10*/  FFMA.FTZ R3, R113, c[0x0][0x23c], -R7 ;  /* 0x00008f0071037a23 */ /* 0x002fe40000010807 */
[----:B--2---:R-:W-:-:S05]  /*6f20*/  FADD.FTZ R4, R114, R4 ;  /* 0x0000000472047221 */ /* 0x004fca0000010000 */
[----:B------:R1:W2:Y:S01]  /*6f30*/  MUFU.EX2 R113, R3 ;  /* 0x0000000300717308 */ /* 0x0002a20000000800 */
[----:B---3--:R-:W-:-:S07]  /*6f40*/  FFMA.FTZ R6, R110, c[0x0][0x23c], -R7 ;  /* 0x00008f006e067a23 */ /* 0x008fce0000010807 */
[----:B------:R3:W4:Y:S01]  /*6f50*/  MUFU.EX2 R212, R6 ;  /* 0x0000000600d47308 */ /* 0x0007220000000800 */
[----:B-1----:R-:W-:Y:S01]  /*6f60*/  FMNMX.FTZ R3, R123, R124, !PT ;  /* 0x0000007c7b037209 */ /* 0x002fe20007810000 */
[----:B--2---:R-:W-:-:S03]  /*6f70*/  FADD.FTZ R4, R113, R4 ;  /* 0x0000000471047221 */ /* 0x004fc60000010000 */
[----:B------:R-:W-:Y:S01]  /*6f80*/  FMNMX.FTZ R3, R129, R3, !PT ;  /* 0x0000000381037209 */ /* 0x000fe20007810000 */
[----:B------:R-:W-:-:S03]  /*6f90*/  FADD.FTZ R4, R112, R4 ;  /* 0x0000000470047221 */ /* 0x000fc60000010000 */
[----:B------:R-:W-:Y:S01]  /*6fa0*/  FMNMX.FTZ R3, R130, R3, !PT ;  /* 0x0000000382037209 */ /* 0x000fe20007810000 */
[----:B---3--:R-:W-:Y:S02]  /*6fb0*/  FFMA.FTZ R6, R107, c[0x0][0x23c], -R7 ;  /* 0x00008f006b067a23 */ /* 0x008fe40000010807 */
[----:B------:R-:W-:Y:S01]  /*6fc0*/  FADD.FTZ R4, R111, R4 ;  /* 0x000000046f047221 */ /* 0x000fe20000010000 */
[----:B------:R-:W-:Y:S01]  /*6fd0*/  FMNMX.FTZ R3, R126, R3, !PT ;  /* 0x000000037e037209 */ /* 0x000fe20007810000 */
[----:B------:R1:W2:Y:S02]  /*6fe0*/  MUFU.EX2 R209, R6 ;  /* 0x0000000600d17308 */ /* 0x0002a40000000800 */
[----:B------:R-:W-:Y:S01]  /*6ff0*/  FADD.FTZ R4, R208, R4 ;  /* 0x00000004d0047221 */ /* 0x000fe20000010000 */
[----:B------:R-:W-:-:S03]  /*7000*/  FMNMX.FTZ R3, R125, R3, !PT ;  /* 0x000000037d037209 */ /* 0x000fc60007810000 */
[----:B----4-:R-:W-:Y:S01]  /*7010*/  FADD.FTZ R4, R212, R4 ;  /* 0x00000004d4047221 */ /* 0x010fe20000010000 */
[----:B------:R-:W-:-:S04]  /*7020*/  FMNMX.FTZ R3, R127, R3, !PT ;  /* 0x000000037f037209 */ /* 0x000fc80007810000 */
[----:B------:R-:W-:-:S04]  /*7030*/  FMNMX.FTZ R3, R128, R3, !PT ;  /* 0x0000000380037209 */ /* 0x000fc80007810000 */
[----:B------:R-:W-:Y:S01]  /*7040*/  FMNMX.FTZ R3, R131, R3, !PT ;  /* 0x0000000383037209 */ /* 0x000fe20007810000 */
[----:B-1----:R-:W-:Y:S02]  /*7050*/  FFMA.FTZ R6, R103, c[0x0][0x23c], -R7 ;  /* 0x00008f0067067a23 */ /* 0x002fe40000010807 */
[----:B--2---:R-:W-:Y:S01]  /*7060*/  FADD.FTZ R4, R209, R4 ;  /* 0x00000004d1047221 */ /* 0x004fe20000010000 */
[----:B------:R-:W-:Y:S01]  /*7070*/  FMNMX.FTZ R3, R132, R3, !PT ;  /* 0x0000000384037209 */ /* 0x000fe20007810000 */
[----:B------:R1:W2:Y:S03]  /*7080*/  MUFU.EX2 R214, R6 ;  /* 0x0000000600d67308 */ /* 0x0002a60000000800 */
[----:B------:R-:W-:-:S04]  /*7090*/  FMNMX.FTZ R3, R133, R3, !PT ;  /* 0x0000000385037209 */ /* 0x000fc80007810000 */
        /* <DEDUP_REMOVED lines=83> */
[--C-:B-1----:R-:W-:Y:S02]  /*75d0*/  FFMA.FTZ R6, R95, c[0x0][0x23c], -R7.reuse ;  /* 0x00008f005f067a23 */ /* 0x102fe40000010807 */
[----:B--2---:R-:W-:Y:S02]  /*75e0*/  FADD.FTZ R4, R222, R4 ;  /* 0x00000004de047221 */ /* 0x004fe40000010000 */
[----:B------:R1:W2:Y:S01]  /*75f0*/  MUFU.EX2 R224, R6 ;  /* 0x0000000600e07308 */ /* 0x0002a20000000800 */
[----:B------:R-:W3:Y:S01]  /*7600*/  SHFL.BFLY PT, R9, R3, 0x2, 0x1f ;  /* 0x0c401f0003097f89 */ /* 0x000ee200000e0000 */
[----:B-1----:R-:W-:Y:S02]  /*7610*/  FFMA.FTZ R6, R97, c[0x0][0x23c], -R7 ;  /* 0x00008f0061067a23 */ /* 0x002fe40000010807 */
[----:B--2---:R-:W-:-:S04]  /*7620*/  FADD.FTZ R4, R224, R4 ;  /* 0x00000004e0047221 */ /* 0x004fc80000010000 */
[----:B------:R1:W2:Y:S01]  /*7630*/  MUFU.EX2 R225, R6 ;  /* 0x0000000600e17308 */ /* 0x0002a20000000800 */
[----:B---3--:R-:W-:-:S05]  /*7640*/  FMNMX.FTZ R3, R3, R9, !PT ;  /* 0x0000000903037209 */ /* 0x008fca0007810000 */
[----:B------:R-:W3:Y:S01]  /*7650*/  SHFL.BFLY PT, R8, R3, 0x1, 0x1f ;  /* 0x0c201f0003087f89 */ /* 0x000ee200000e0000 */
[--C-:B-1----:R-:W-:Y:S02]  /*7660*/  FFMA.FTZ R6, R93, c[0x0][0x23c], -R7.reuse ;  /* 0x00008f005d067a23 */ /* 0x102fe40000010807 */
[----:B--2---:R-:W-:Y:S02]  /*7670*/  FADD.FTZ R4, R225, R4 ;  /* 0x00000004e1047221 */ /* 0x004fe40000010000 */
[----:B------:R1:W-:Y:S01]  /*7680*/  MUFU.EX2 R226, R6 ;  /* 0x0000000600e27308 */ /* 0x0003e20000000800 */
[----:B---3--:R-:W-:Y:S01]  /*7690*/  FMNMX.FTZ R3, R3, R8, !PT ;  /* 0x0000000803037209 */ /* 0x008fe20007810000 */
[--C-:B------:R-:W-:Y:S02]  /*76a0*/  FFMA.FTZ R8, R35, c[0x0][0x23c], -R7.reuse ;  /* 0x00008f0023087a23 */ /* 0x100fe40000010807 */
[----:B-1----:R-:W-:Y:S01]  /*76b0*/  FFMA.FTZ R6, R92, c[0x0][0x23c], -R7 ;  /* 0x00008f005c067a23 */ /* 0x002fe20000010807 */
[----:B------:R-:W-:-:S03]  /*76c0*/  FSETP.NEU.FTZ.AND P0, PT, R3, -INF , PT ;  /* 0xff8000000300780b */ /* 0x000fc60003f1d000 */
[----:B------:R1:W-:Y:S08]  /*76d0*/  MUFU.EX2 R252, R8 ;  /* 0x0000000800fc7308 */ /* 0x0003f00000000800 */
[----:B------:R2:W-:Y:S01]  /*76e0*/  MUFU.EX2 R228, R6 ;  /* 0x0000000600e47308 */ /* 0x0005e20000000800 */
[--C-:B-1----:R-:W-:Y:S02]  /*76f0*/  FFMA.FTZ R8, R34, c[0x0][0x23c], -R7.reuse ;  /* 0x00008f0022087a23 */ /* 0x102fe40000010807 */
[----:B------:R-:W1:Y:S05]  /*7700*/  LDSM.16.MT88.4 R32, [R135+0x5400] ;  /* 0x005400008720783b */ /* 0x000e6a0000004200 */
[----:B------:R3:W4:Y:S01]  /*7710*/  MUFU.EX2 R11, R8 ;  /* 0x00000008000b7308 */ /* 0x0007220000000800 */
[----:B--2---:R-:W-:-:S07]  /*7720*/  FFMA.FTZ R6, R90, c[0x0][0x23c], -R7 ;  /* 0x00008f005a067a23 */ /* 0x004fce0000010807 */
[----:B------:R2:W-:Y:S01]  /*7730*/  MUFU.EX2 R227, R6 ;  /* 0x0000000600e37308 */ /* 0x0005e20000000800 */
[----:B---3--:R-:W-:Y:S01]  /*7740*/  F2FP.BF16.PACK_AB R8, R109, R207 ;  /* 0x000000cf6d08723e */ /* 0x008fe200000010ff */
[----:B--2---:R-:W-:-:S06]  /*7750*/  FFMA.FTZ R6, R91, c[0x0][0x23c], -R7 ;  /* 0x00008f005b067a23 */ /* 0x004fcc0000010807 */
[----:B------:R2:W-:Y:S02]  /*7760*/  MUFU.EX2 R229, R6 ;  /* 0x0000000600e57308 */ /* 0x0005e40000000800 */
        /* <DEDUP_REMOVED lines=38> */
[----:B--2---:R-:W-:-:S05]  /*79d0*/  FMUL.FTZ R6, R3, c[0x0][0x23c] ;  /* 0x00008f0003067a20 */ /* 0x004fca0000410000 */
[----:B------:R-:W-:-:S05]  /*79e0*/  FSEL R6, R6, RZ, P0 ;  /* 0x000000ff06067208 */ /* 0x000fca0000000000 */
[----:B------:R-:W-:-:S04]  /*79f0*/  FFMA.FTZ R0, R123, c[0x0][0x23c], -R6 ;  /* 0x00008f007b007a23 */ /* 0x000fc80000010806 */
[----:B------:R2:W-:Y:S02]  /*7a00*/  MUFU.EX2 R63, R0 ;  /* 0x00000000003f7308 */ /* 0x0005e40000000800 */
[----:B--2---:R-:W-:-:S06]  /*7a10*/  FFMA.FTZ R0, R124, c[0x0][0x23c], -R6 ;  /* 0x00008f007c007a23 */ /* 0x004fcc0000010806 */
[----:B------:R2:W3:Y:S02]  /*7a20*/  MUFU.EX2 R21, R0 ;  /* 0x0000000000157308 */ /* 0x0004e40000000800 */
[----:B--2---:R-:W-:Y:S01]  /*7a30*/  FFMA.FTZ R0, R129, c[0x0][0x23c], -R6 ;  /* 0x00008f0081007a23 */ /* 0x004fe20000010806 */
[----:B----4-:R-:W-:Y:S02]  /*7a40*/  MOV R129, R11 ;  /* 0x0000000b00817202 */ /* 0x010fe40000000f00 */
[----:B---3--:R-:W-:-:S03]  /*7a50*/  F2FP.BF16.PACK_AB R9, R21, R63 ;  /* 0x0000003f1509723e */ /* 0x008fc600000010ff */
[----:B------:R2:W-:Y:S02]  /*7a60*/  MUFU.EX2 R67, R0 ;  /* 0x0000000000437308 */ /* 0x0005e40000000800 */
[----:B--2---:R-:W-:Y:S01]  /*7a70*/  FFMA.FTZ R0, R130, c[0x0][0x23c], -R6 ;  /* 0x00008f0082007a23 */ /* 0x004fe20000010806 */
[----:B------:R-:W-:Y:S02]  /*7a80*/  MOV R130, R10 ;  /* 0x0000000a00827202 */ /* 0x000fe40000000f00 */
[----:B------:R-:W-:-:S03]  /*7a90*/  F2FP.BF16.PACK_AB R10, R113, R114 ;  /* 0x00000072710a723e */ /* 0x000fc600000010ff */
[----:B------:R2:W3:Y:S02]  /*7aa0*/  MUFU.EX2 R68, R0 ;  /* 0x0000000000447308 */ /* 0x0004e40000000800 */
[----:B--2---:R-:W-:Y:S01]  /*7ab0*/  FFMA.FTZ R0, R126, c[0x0][0x23c], -R6 ;  /* 0x00008f007e007a23 */ /* 0x004fe20000010806 */
[----:B---3--:R-:W-:-:S05]  /*7ac0*/  F2FP.BF16.PACK_AB R11, R68, R67 ;  /* 0x00000043440b723e */ /* 0x008fca00000010ff */
[----:B------:R2:W-:Y:S02]  /*7ad0*/  MUFU.EX2 R73, R0 ;  /* 0x0000000000497308 */ /* 0x0005e40000000800 */
[C---:B------:R-:W-:Y:S08]  /*7ae0*/  HMMA.16816.F32.BF16 R28, R8.reuse, R16, RZ ;  /* 0x00000010081c723c */ /* 0x040ff000000418ff */
[----:B------:R-:W-:Y:S01]  /*7af0*/  HMMA.16816.F32.BF16 R24, R8, R18, RZ ;  /* 0x000000120818723c */ /* 0x000fe200000418ff */
[----:B--2---:R-:W-:-:S04]  /*7b00*/  FFMA.FTZ R0, R125, c[0x0][0x23c], -R6 ;  /* 0x00008f007d007a23 */ /* 0x004fc80000010806 */
[----:B------:R2:W3:Y:S03]  /*7b10*/  MUFU.EX2 R101, R0 ;  /* 0x0000000000657308 */ /* 0x0004e60000000800 */
[C---:B------:R-:W-:Y:S08]  /*7b20*/  HMMA.16816.F32.BF16 R16, R8.reuse, R12, RZ ;  /* 0x0000000c0810723c */ /* 0x040ff000000418ff */
[----:B------:R-:W-:Y:S01]  /*7b30*/  HMMA.16816.F32.BF16 R12, R8, R14, RZ ;  /* 0x0000000e080c723c */ /* 0x000fe200000418ff */
[----:B--2---:R-:W-:-:S06]  /*7b40*/  FFMA.FTZ R0, R127, c[0x0][0x23c], -R6 ;  /* 0x00008f007f007a23 */ /* 0x004fcc0000010806 */
[----:B------:R-:W-:Y:S02]  /*7b50*/  F2FP.BF16.PACK_AB R8, R111, R112 ;  /* 0x000000706f08723e */ /* 0x000fe400000010ff */
[----:B---3--:R-:W-:Y:S01]  /*7b60*/  F2FP.BF16.PACK_AB R9, R101, R73 ;  /* 0x000000496509723e */ /* 0x008fe200000010ff */
[----:B------:R2:W-:Y:S01]  /*7b70*/  MUFU.EX2 R100, R0 ;  /* 0x0000000000647308 */ /* 0x0005e20000000800 */
[----:B------:R-:W-:Y:S01]  /*7b80*/  F2FP.BF16.PACK_AB R10, R212, R208 ;  /* 0x000000d0d40a723e */ /* 0x000fe200000010ff */
[----:B--2---:R-:W-:-:S06]  /*7b90*/  FFMA.FTZ R0, R128, c[0x0][0x23c], -R6 ;  /* 0x00008f0080007a23 */ /* 0x004fcc0000010806 */
[----:B------:R2:W3:Y:S02]  /*7ba0*/  MUFU.EX2 R104, R0 ;  /* 0x0000000000687308 */ /* 0x0004e40000000800 */
[----:B--2---:R-:W-:Y:S01]  /*7bb0*/  FFMA.FTZ R0, R58, c[0x0][0x23c], -R7 ;  /* 0x00008f003a007a23 */ /* 0x004fe20000010807 */
[----:B---3--:R-:W-:-:S05]  /*7bc0*/  F2FP.BF16.PACK_AB R11, R104, R100 ;  /* 0x00000064680b723e */ /* 0x008fca00000010ff */
[----:B------:R2:W-:Y:S02]  /*7bd0*/  MUFU.EX2 R125, R0 ;  /* 0x00000000007d7308 */ /* 0x0005e40000000800 */
[C---:B-1----:R-:W-:Y:S08]  /*7be0*/  HMMA.16816.F32.BF16 R28, R8.reuse, R32, R28 ;  /* 0x00000020081c723c */ /* 0x042ff0000004181c */
[----:B------:R-:W-:Y:S01]  /*7bf0*/  HMMA.16816.F32.BF16 R24, R8, R34, R24 ;  /* 0x000000220818723c */ /* 0x000fe20000041818 */
[----:B--2---:R-:W-:-:S04]  /*7c00*/  FFMA.FTZ R0, R131, c[0x0][0x23c], -R6 ;  /* 0x00008f0083007a23 */ /* 0x004fc80000010806 */
[----:B------:R1:W-:Y:S03]  /*7c10*/  MUFU.EX2 R99, R0 ;  /* 0x0000000000637308 */ /* 0x0003e60000000800 */
[C---:B------:R-:W-:Y:S08]  /*7c20*/  HMMA.16816.F32.BF16 R16, R8.reuse, R36, R16 ;  /* 0x000000240810723c */ /* 0x040ff00000041810 */
[----:B------:R-:W-:Y:S01]  /*7c30*/  HMMA.16816.F32.BF16 R12, R8, R38, R12 ;  /* 0x00000026080c723c */ /* 0x000fe2000004180c */
[----:B------:R-:W2:Y:S01]  /*7c40*/  LDSM.16.MT88.4 R36, [R135+0x5c00] ;  /* 0x005c00008724783b */ /* 0x000ea20000004200 */
[----:B-1----:R-:W-:-:S05]  /*7c50*/  FFMA.FTZ R0, R132, c[0x0][0x23c], -R6 ;  /* 0x00008f0084007a23 */ /* 0x002fca0000010806 */
[----:B------:R-:W-:Y:S02]  /*7c60*/  F2FP.BF16.PACK_AB R8, R214, R209 ;  /* 0x000000d1d608723e */ /* 0x000fe400000010ff */
[----:B------:R-:W-:Y:S01]  /*7c70*/  F2FP.BF16.PACK_AB R10, R216, R213 ;  /* 0x000000d5d80a723e */ /* 0x000fe200000010ff */
[----:B------:R1:W3:Y:S02]  /*7c80*/  MUFU.EX2 R103, R0 ;  /* 0x0000000000677308 */ /* 0x0002e40000000800 */
[----:B-1----:R-:W-:Y:S01]  /*7c90*/  FFMA.FTZ R0, R133, c[0x0][0x23c], -R6 ;  /* 0x00008f0085007a23 */ /* 0x002fe20000010806 */
[----:B---3--:R-:W-:-:S05]  /*7ca0*/  F2FP.BF16.PACK_AB R9, R103, R99 ;  /* 0x000000636709723e */ /* 0x008fca00000010ff */
[----:B------:R1:W-:Y:S02]  /*7cb0*/  MUFU.EX2 R98, R0 ;  /* 0x0000000000627308 */ /* 0x0003e40000000800 */
[----:B-1----:R-:W-:-:S06]  /*7cc0*/  FFMA.FTZ R0, R136, c[0x0][0x23c], -R6 ;  /* 0x00008f0088007a23 */ /* 0x002fcc0000010806 */
[----:B------:R1:W3:Y:S02]  /*7cd0*/  MUFU.EX2 R102, R0 ;  /* 0x0000000000667308 */ /* 0x0002e40000000800 */
[----:B-1----:R-:W-:Y:S01]  /*7ce0*/  FFMA.FTZ R0, R59, c[0x0][0x23c], -R7 ;  /* 0x00008f003b007a23 */ /* 0x002fe20000010807 */
[----:B---3--:R-:W-:-:S05]  /*7cf0*/  F2FP.BF16.PACK_AB R11, R102, R98 ;  /* 0x00000062660b723e */ /* 0x008fca00000010ff */
[----:B------:R1:W-:Y:S02]  /*7d00*/  MUFU.EX2 R124, R0 ;  /* 0x00000000007c7308 */ /* 0x0003e40000000800 */
[C---:B------:R-:W-:Y:S01]  /*7d10*/  HMMA.16816.F32.BF16 R32, R8.reuse, R40, R28 ;  /* 0x000000280820723c */ /* 0x040fe2000004181c */
[----:B------:R-:W3:Y:S07]  /*7d20*/  LDSM.16.MT88.4 R28, [R164+0x5c00] ;  /* 0x005c0000a41c783b */ /* 0x000eee0000004200 */
[----:B------:R-:W-:Y:S01]  /*7d30*/  HMMA.16816.F32.BF16 R24, R8, R42, R24 ;  /* 0x0000002a0818723c */ /* 0x000fe20000041818 */
[----:B------:R-:W4:Y:S01]  /*7d40*/  LDSM.16.MT88.4 R40, [R135+0x6000] ;  /* 0x006000008728783b */ /* 0x000f220000004200 */
        /* <DEDUP_REMOVED lines=17> */
[C---:B--2---:R-:W-:Y:S08]  /*7e60*/  HMMA.16816.F32.BF16 R24, R8.reuse, R38, R24 ;  /* 0x000000260818723c */ /* 0x044ff00000041818 */
[----:B---3--:R-:W-:Y:S01]  /*7e70*/  HMMA.16816.F32.BF16 R16, R8, R28, R16 ;  /* 0x0000001c0810723c */ /* 0x008fe20000041810 */
[----:B-1----:R-:W-:-:S04]  /*7e80*/  FFMA.FTZ R0, R141, c[0x0][0x23c], -R6 ;  /* 0x00008f008d007a23 */ /* 0x002fc80000010806 */
[----:B------:R1:W-:Y:S03]  /*7e90*/  MUFU.EX2 R59, R0 ;  /* 0x00000000003b7308 */ /* 0x0003e60000000800 */
[C---:B------:R-:W-:Y:S01]  /*7ea0*/  HMMA.16816.F32.BF16 R12, R8.reuse, R30, R12 ;  /* 0x0000001e080c723c */ /* 0x040fe2000004180c */
[----:B------:R-:W2:Y:S07]  /*7eb0*/  LDSM.16.MT88.4 R28, [R135+0x6400] ;  /* 0x00640000871c783b */ /* 0x000eae0000004200 */
[----:B------:R-:W-:Y:S01]  /*7ec0*/  HMMA.16816.F32.BF16 R32, R8, R36, R32 ;  /* 0x000000240820723c */ /* 0x000fe20000041820 */
[----:B------:R-:W3:Y:S01]  /*7ed0*/  LDSM.16.MT88.4 R36, [R164+0x6400] ;  /* 0x00640000a424783b */ /* 0x000ee20000004200 */
[----:B-1----:R-:W-:-:S05]  /*7ee0*/  FFMA.FTZ R0, R143, c[0x0][0x23c], -R6 ;  /* 0x00008f008f007a23 */ /* 0x002fca0000010806 */
[----:B------:R-:W-:Y:S02]  /*7ef0*/  F2FP.BF16.PACK_AB R8, R220, R221 ;  /* 0x000000dddc08723e */ /* 0x000fe400000010ff */
[----:B------:R-:W-:Y:S01]  /*7f00*/  F2FP.BF16.PACK_AB R10, R222, R223 ;  /* 0x000000dfde0a723e */ /* 0x000fe200000010ff */
[----:B------:R1:W1:Y:S02]  /*7f10*/  MUFU.EX2 R92, R0 ;  /* 0x00000000005c7308 */ /* 0x0002640000000800 */
[--C-:B-1----:R-:W-:Y:S01]  /*7f20*/  FFMA.FTZ R0, R142, c[0x0][0x23c], -R6.reuse ;  /* 0x00008f008e007a23 */ /* 0x102fe20000010806 */
[----:B------:R-:W-:Y:S01]  /*7f30*/  F2FP.BF16.PACK_AB R9, R92, R59 ;  /* 0x0000003b5c09723e */ /* 0x000fe200000010ff */
[----:B------:R-:W-:Y:S04]  /*7f40*/  LDSM.16.MT88.4 R140, [R135+0x8800] ;  /* 0x00880000878c783b */ /* 0x000fe80000004200 */
[----:B------:R1:W-:Y:S02]  /*7f50*/  MUFU.EX2 R91, R0 ;  /* 0x00000000005b7308 */ /* 0x0003e40000000800 */
[----:B-1----:R-:W-:-:S06]  /*7f60*/  FFMA.FTZ R0, R144, c[0x0][0x23c], -R6 ;  /* 0x00008f0090007a23 */ /* 0x002fcc0000010806 */
[----:B------:R1:W1:Y:S02]  /*7f70*/  MUFU.EX2 R64, R0 ;  /* 0x0000000000407308 */ /* 0x0002640000000800 */
[----:B-1----:R-:W-:Y:S01]  /*7f80*/  FFMA.FTZ R0, R53, c[0x0][0x23c], -R7 ;  /* 0x00008f0035007a23 */ /* 0x002fe20000010807 */
[----:B------:R-:W-:-:S05]  /*7f90*/  F2FP.BF16.PACK_AB R11, R64, R91 ;  /* 0x0000005b400b723e */ /* 0x000fca00000010ff */
[----:B------:R1:W-:Y:S02]  /*7fa0*/  MUFU.EX2 R110, R0 ;  /* 0x00000000006e7308 */ /* 0x0003e40000000800 */
[C---:B----4-:R-:W-:Y:S08]  /*7fb0*/  HMMA.16816.F32.BF16 R24, R8.reuse, R42, R24 ;  /* 0x0000002a0818723c */ /* 0x050ff00000041818 */
[----:B-----5:R-:W-:Y:S01]  /*7fc0*/  HMMA.16816.F32.BF16 R16, R8, R48, R16 ;  /* 0x000000300810723c */ /* 0x020fe20000041810 */
[----:B-1----:R-:W-:-:S04]  /*7fd0*/  FFMA.FTZ R0, R145, c[0x0][0x23c], -R6 ;  /* 0x00008f0091007a23 */ /* 0x002fc80000010806 */
[----:B------:R1:W-:Y:S03]  /*7fe0*/  MUFU.EX2 R62, R0 ;  /* 0x00000000003e7308 */ /* 0x0003e60000000800 */
[C---:B------:R-:W-:Y:S01]  /*7ff0*/  HMMA.16816.F32.BF16 R12, R8.reuse, R50, R12 ;  /* 0x00000032080c723c */ /* 0x040fe2000004180c */
[----:B------:R-:W-:Y:S07]  /*8000*/  LDSM.16.MT88.4 R48, [R164+0x6800] ;  /* 0x00680000a430783b */ /* 0x000fee0000004200 */
        /* <DEDUP_REMOVED lines=14> */
[C---:B--2---:R-:W-:Y:S08]  /*80f0*/  HMMA.16816.F32.BF16 R24, R8.reuse, R30, R24 ;  /* 0x0000001e0818723c */ /* 0x044ff00000041818 */
[----:B---3--:R-:W-:Y:S01]  /*8100*/  HMMA.16816.F32.BF16 R16, R8, R36, R16 ;  /* 0x000000240810723c */ /* 0x008fe20000041810 */
[----:B-1----:R-:W-:-:S04]  /*8110*/  FFMA.FTZ R0, R149, c[0x0][0x23c], -R6 ;  /* 0x00008f0095007a23 */ /* 0x002fc80000010806 */
[----:B------:R1:W-:Y:S03]  /*8120*/  MUFU.EX2 R87, R0 ;  /* 0x0000000000577308 */ /* 0x0003e60000000800 */
[C---:B------:R-:W-:Y:S01]  /*8130*/  HMMA.16816.F32.BF16 R12, R8.reuse, R38, R12 ;  /* 0x00000026080c723c */ /* 0x040fe2000004180c */
[----:B------:R-:W-:Y:S07]  /*8140*/  LDSM.16.MT88.4 R36, [R164+0x6c00] ;  /* 0x006c0000a424783b */ /* 0x000fee0000004200 */
        /* <DEDUP_REMOVED lines=12> */
[----:B---3--:R-:W-:Y:S01]  /*8210*/  F2FP.BF16.PACK_AB R11, R86, R56 ;  /* 0x00000038560b723e */ /* 0x008fe200000010ff */
[----:B------:R-:W-:Y:S04]  /*8220*/  LDSM.16.MT88.4 R52, [R135+0x7c00] ;  /* 0x007c00008734783b */ /* 0x000fe80000004200 */
[----:B------:R1:W-:Y:S02]  /*8230*/  MUFU.EX2 R107, R0 ;  /* 0x00000000006b7308 */ /* 0x0003e40000000800 */
[C---:B----4-:R-:W-:Y:S08]  /*8240*/  HMMA.16816.F32.BF16 R24, R8.reuse, R42, R24 ;  /* 0x0000002a0818723c */ /* 0x050ff00000041818 */
[----:B------:R-:W-:Y:S01]  /*8250*/  HMMA.16816.F32.BF16 R16, R8, R48, R16 ;  /* 0x000000300810723c */ /* 0x000fe20000041810 */
[----:B-1----:R-:W-:-:S04]  /*8260*/  FFMA.FTZ R0, R153, c[0x0][0x23c], -R6 ;  /* 0x00008f0099007a23 */ /* 0x002fc80000010806 */
[----:B------:R1:W-:Y:S03]  /*8270*/  MUFU.EX2 R81, R0 ;  /* 0x0000000000517308 */ /* 0x0003e60000000800 */
[C---:B------:R-:W-:Y:S01]  /*8280*/  HMMA.16816.F32.BF16 R12, R8.reuse, R50, R12 ;  /* 0x00000032080c723c */ /* 0x040fe2000004180c */
[----:B------:R-:W-:Y:S07]  /*8290*/  LDSM.16.MT88.4 R48, [R164+0x7000] ;  /* 0x00700000a430783b */ /* 0x000fee0000004200 */
[----:B------:R-:W-:Y:S01]  /*82a0*/  HMMA.16816.F32.BF16 R32, R8, R40, R32 ;  /* 0x000000280820723c */ /* 0x000fe20000041820 */
[----:B------:R-:W3:Y:S01]  /*82b0*/  LDSM.16.MT88.4 R40, [R135+0x7000] ;  /* 0x007000008728783b */ /* 0x000ee20000004200 */
[----:B-1----:R-:W-:-:S05]  /*82c0*/  FFMA.FTZ R0, R156, c[0x0][0x23c], -R6 ;  /* 0x00008f009c007a23 */ /* 0x002fca0000010806 */
        /* <DEDUP_REMOVED lines=11> */
[C---:B--2---:R-:W-:Y:S08]  /*8380*/  HMMA.16816.F32.BF16 R24, R8.reuse, R30, R24 ;  /* 0x0000001e0818723c */ /* 0x044ff00000041818 */
[----:B------:R-:W-:Y:S01]  /*8390*/  HMMA.16816.F32.BF16 R16, R8, R36, R16 ;  /* 0x000000240810723c */ /* 0x000fe20000041810 */
[----:B-1----:R-:W-:-:S04]  /*83a0*/  FFMA.FTZ R0, R155, c[0x0][0x23c], -R6 ;  /* 0x00008f009b007a23 */ /* 0x002fc80000010806 */
[----:B------:R1:W-:Y:S03]  /*83b0*/  MUFU.EX2 R47, R0 ;  /* 0x00000000002f7308 */ /* 0x0003e60000000800 */
[C---:B------:R-:W-:Y:S01]  /*83c0*/  HMMA.16816.F32.BF16 R12, R8.reuse, R38, R12 ;  /* 0x00000026080c723c */ /* 0x040fe2000004180c */
[----:B------:R-:W2:Y:S07]  /*83d0*/  LDSM.16.MT88.4 R36, [R135+0x7400] ;  /* 0x007400008724783b */ /* 0x000eae0000004200 */
        /* <DEDUP_REMOVED lines=13> */
[C---:B---3--:R-:W-:Y:S08]  /*84b0*/  HMMA.16816.F32.BF16 R28, R8.reuse, R42, R24 ;  /* 0x0000002a081c723c */ /* 0x048ff00000041818 */
[----:B------:R-:W-:Y:S01]  /*84c0*/  HMMA.16816.F32.BF16 R24, R8, R48, R16 ;  /* 0x000000300818723c */ /* 0x000fe20000041810 */
[----:B-1----:R-:W-:-:S04]  /*84d0*/  FFMA.FTZ R0, R159, c[0x0][0x23c], -R6 ;  /* 0x00008f009f007a23 */ /* 0x002fc80000010806 */
[----:B------:R1:W-:Y:S03]  /*84e0*/  MUFU.EX2 R23, R0 ;  /* 0x0000000000177308 */ /* 0x0003e60000000800 */
[C---:B------:R-:W-:Y:S01]  /*84f0*/  HMMA.16816.F32.BF16 R16, R8.reuse, R50, R12 ;  /* 0x000000320810723c */ /* 0x040fe2000004180c */
[----:B------:R-:W-:Y:S06]  /*8500*/  LDSM.16.MT88.4 R48, [R135+0x7800] ;  /* 0x007800008730783b */ /* 0x000fec0000004200 */
[----:B------:R-:W-:Y:S01]  /*8510*/  FADD.FTZ R12, R63, R21 ;  /* 0x000000153f0c7221 */ /* 0x000fe20000010000 */
[----:B------:R-:W-:Y:S01]  /*8520*/  HMMA.16816.F32.BF16 R32, R8, R40, R32 ;  /* 0x000000280820723c */ /* 0x000fe20000041820 */
[----:B------:R-:W3:Y:S02]  /*8530*/  LDSM.16.MT88.4 R40, [R164+0x7400] ;  /* 0x00740000a428783b */ /* 0x000ee40000004200 */
[----:B------:R-:W-:-:S02]  /*8540*/  FADD.FTZ R12, R67, R12 ;  /* 0x0000000c430c7221 */ /* 0x000fc40000010000 */
[----:B-1----:R-:W-:Y:S02]  /*8550*/  FFMA.FTZ R0, R162, c[0x0][0x23c], -R6 ;  /* 0x00008f00a2007a23 */ /* 0x002fe40000010806 */
[----:B------:R-:W-:Y:S01]  /*8560*/  F2FP.BF16.PACK_AB R8, R244, R243 ;  /* 0x000000f3f408723e */ /* 0x000fe200000010ff */
[----:B------:R-:W-:Y:S01]  /*8570*/  FADD.FTZ R12, R68, R12 ;  /* 0x0000000c440c7221 */ /* 0x000fe20000010000 */
[----:B------:R-:W-:Y:S01]  /*8580*/  F2FP.BF16.PACK_AB R10, R247, R245 ;  /* 0x000000f5f70a723e */ /* 0x000fe200000010ff */
[----:B------:R1:W4:Y:S02]  /*8590*/  MUFU.EX2 R72, R0 ;  /* 0x0000000000487308 */ /* 0x0003240000000800 */
[----:B------:R-:W-:Y:S02]  /*85a0*/  FADD.FTZ R13, R73, R12 ;  /* 0x0000000c490d7221 */ /* 0x000fe40000010000 */
[----:B------:R-:W-:-:S04]  /*85b0*/  FFMA.FTZ R12, R116, c[0x0][0x23c], -R6 ;  /* 0x00008f00740c7a23 */ /* 0x000fc80000010806 */
[----:B------:R5:W-:Y:S01]  /*85c0*/  MUFU.EX2 R68, R12 ;  /* 0x0000000c00447308 */ /* 0x000be20000000800 */
[----:B-1----:R-:W-:Y:S01]  /*85d0*/  FFMA.FTZ R0, R163, c[0x0][0x23c], -R6 ;  /* 0x00008f00a3007a23 */ /* 0x002fe20000010806 */
[----:B----4-:R-:W-:-:S06]  /*85e0*/  F2FP.BF16.PACK_AB R9, R72, R23 ;  /* 0x000000174809723e */ /* 0x010fcc00000010ff */
[----:B------:R1:W-:Y:S01]  /*85f0*/  MUFU.EX2 R71, R0 ;  /* 0x0000000000477308 */ /* 0x0003e20000000800 */
[----:B-----5:R-:W-:-:S07]  /*8600*/  FFMA.FTZ R12, R66, c[0x0][0x23c], -R6 ;  /* 0x00008f00420c7a23 */ /* 0x020fce0000010806 */
[----:B------:R4:W-:Y:S01]  /*8610*/  MUFU.EX2 R67, R12 ;  /* 0x0000000c00437308 */ /* 0x0009e20000000800 */
[----:B-1----:R-:W-:Y:S01]  /*8620*/  FFMA.FTZ R0, R185, c[0x0][0x23c], -R6 ;  /* 0x00008f00b9007a23 */ /* 0x002fe20000010806 */
[----:B------:R-:W-:-:S06]  /*8630*/  LEA R185, P0, R44, c[0x0][0x168], 0x1 ;  /* 0x00005a002cb97a11 */ /* 0x000fcc00078008ff */
[----:B------:R1:W5:Y:S01]  /*8640*/  MUFU.EX2 R70, R0 ;  /* 0x0000000000467308 */ /* 0x0003620000000800 */
[----:B----4-:R-:W-:-:S07]  /*8650*/  FFMA.FTZ R12, R187, c[0x0][0x23c], -R6 ;  /* 0x00008f00bb0c7a23 */ /* 0x010fce0000010806 */
[----:B------:R4:W-:Y:S01]  /*8660*/  MUFU.EX2 R66, R12 ;  /* 0x0000000c00427308 */ /* 0x0009e20000000800 */
[----:B-1----:R-:W-:Y:S01]  /*8670*/  FFMA.FTZ R0, R60, c[0x0][0x23c], -R7 ;  /* 0x00008f003c007a23 */ /* 0x002fe20000010807 */
[----:B-----5:R-:W-:-:S06]  /*8680*/  F2FP.BF16.PACK_AB R11, R70, R71 ;  /* 0x00000047460b723e */ /* 0x020fcc00000010ff */
[----:B------:R1:W-:Y:S01]  /*8690*/  MUFU.EX2 R93, R0 ;  /* 0x00000000005d7308 */ /* 0x0003e20000000800 */
[----:B----4-:R-:W-:Y:S01]  /*86a0*/  FFMA.FTZ R12, R115, c[0x0][0x23c], -R7 ;  /* 0x00008f00730c7a23 */ /* 0x010fe20000010807 */
[C---:B--2---:R-:W-:Y:S06]  /*86b0*/  HMMA.16816.F32.BF16 R32, R8.reuse, R36, R32 ;  /* 0x000000240820723c */ /* 0x044fec0000041820 */
[----:B------:R2:W-:Y:S02]  /*86c0*/  MUFU.EX2 R73, R12 ;  /* 0x0000000c00497308 */ /* 0x0005e40000000800 */
[----:B------:R-:W-:Y:S01]  /*86d0*/  HMMA.16816.F32.BF16 R28, R8, R38, R28 ;  /* 0x00000026081c723c */ /* 0x000fe2000004181c */
[----:B------:R-:W4:Y:S01]  /*86e0*/  LDSM.16.MT88.4 R36, [R164+0x7800] ;  /* 0x00780000a424783b */ /* 0x000f220000004200 */
[----:B-1----:R-:W-:-:S04]  /*86f0*/  FFMA.FTZ R0, R120, c[0x0][0x23c], -R6 ;  /* 0x00008f0078007a23 */ /* 0x002fc80000010806 */
[----:B------:R1:W-:Y:S02]  /*8700*/  MUFU.EX2 R15, R0 ;  /* 0x00000000000f7308 */ /* 0x0003e40000000800 */
[----:B---3--:R-:W-:Y:S01]  /*8710*/  HMMA.16816.F32.BF16 R24, R8, R40, R24 ;  /* 0x000000280818723c */ /* 0x008fe20000041818 */
[----:B--2---:R-:W-:Y:S01]  /*8720*/  FFMA.FTZ R12, R188, c[0x0][0x23c], -R6 ;  /* 0x00008f00bc0c7a23 */ /* 0x004fe20000010806 */
[----:B------:R-:W-:-:S06]  /*8730*/  LEA.HI.X R188, R44, c[0x0][0x16c], R65, 0x1, P0 ;  /* 0x00005b002cbc7a11 */ /* 0x000fcc00000f0c41 */
        /* <DEDUP_REMOVED lines=14> */
[C---:B------:R-:W-:Y:S06]  /*8820*/  HMMA.16816.F32.BF16 R32, R8.reuse, R48, R32 ;  /* 0x000000300820723c */ /* 0x040fec0000041820 */
[----:B------:R3:W-:Y:S02]  /*8830*/  MUFU.EX2 R85, R0 ;  /* 0x0000000000557308 */ /* 0x0007e40000000800 */
[----:B------:R-:W-:Y:S01]  /*8840*/  HMMA.16816.F32.BF16 R28, R8, R50, R28 ;  /* 0x00000032081c723c */ /* 0x000fe2000004181c */
[----:B------:R-:W5:Y:S01]  /*8850*/  LDSM.16.MT88.4 R48, [R135+0x8000] ;  /* 0x008000008730783b */ /* 0x000f620000004200 */
[----:B-1----:R-:W-:-:S04]  /*8860*/  FFMA.FTZ R12, R190, c[0x0][0x23c], -R6 ;  /* 0x00008f00be0c7a23 */ /* 0x002fc80000010806 */
[----:B------:R1:W-:Y:S02]  /*8870*/  MUFU.EX2 R63, R12 ;  /* 0x0000000c003f7308 */ /* 0x0003e40000000800 */
[----:B----4-:R-:W-:Y:S01]  /*8880*/  HMMA.16816.F32.BF16 R24, R8, R36, R24 ;  /* 0x000000240818723c */ /* 0x010fe20000041818 */
[----:B---3--:R-:W-:-:S05]  /*8890*/  FFMA.FTZ R0, R117, c[0x0][0x23c], -R6 ;  /* 0x00008f0075007a23 */ /* 0x008fca0000010806 */
[----:B------:R3:W4:Y:S02]  /*88a0*/  MUFU.EX2 R14, R0 ;  /* 0x00000000000e7308 */ /* 0x0007240000000800 */
[----:B------:R-:W-:Y:S01]  /*88b0*/  HMMA.16816.F32.BF16 R16, R8, R38, R16 ;  /* 0x000000260810723c */ /* 0x000fe20000041810 */
[----:B-1----:R-:W-:-:S06]  /*88c0*/  FFMA.FTZ R12, R189, c[0x0][0x23c], -R6 ;  /* 0x00008f00bd0c7a23 */ /* 0x002fcc0000010806 */
[----:B------:R-:W-:Y:S02]  /*88d0*/  F2FP.BF16.PACK_AB R8, R130, R251 ;  /* 0x000000fb8208723e */ /* 0x000fe400000010ff */
[----:B------:R-:W-:Y:S01]  /*88e0*/  F2FP.BF16.PACK_AB R10, R129, R252 ;  /* 0x000000fc810a723e */ /* 0x000fe200000010ff */
[----:B------:R1:W-:Y:S01]  /*88f0*/  MUFU.EX2 R60, R12 ;  /* 0x0000000c003c7308 */ /* 0x0003e20000000800 */
[----:B------:R-:W-:Y:S01]  /*8900*/  F2FP.BF16.PACK_AB R11, R66, R67 ;  /* 0x00000043420b723e */ /* 0x000fe200000010ff */
[----:B---3--:R-:W-:Y:S01]  /*8910*/  FADD.FTZ R0, R101, R13 ;  /* 0x0000000d65007221 */ /* 0x008fe20000010000 */
[----:B----4-:R-:W-:-:S03]  /*8920*/  F2FP.BF16.PACK_AB R9, R68, R14 ;  /* 0x0000000e4409723e */ /* 0x010fc600000010ff */
[----:B------:R-:W-:-:S04]  /*8930*/  FADD.FTZ R0, R100, R0 ;  /* 0x0000000064007221 */ /* 0x000fc80000010000 */
[----:B------:R-:W-:Y:S01]  /*8940*/  FADD.FTZ R0, R104, R0 ;  /* 0x0000000068007221 */ /* 0x000fe20000010000 */
[C---:B------:R-:W-:Y:S01]  /*8950*/  HMMA.16816.F32.BF16 R36, R8.reuse, R52, R32 ;  /* 0x000000340824723c */ /* 0x040fe20000041820 */
[----:B------:R-:W3:Y:S02]  /*8960*/  LDSM.16.MT88.4 R32, [R164+0x8000] ;  /* 0x00800000a420783b */ /* 0x000ee40000004200 */
[----:B------:R-:W-:Y:S02]  /*8970*/  FADD.FTZ R0, R99, R0 ;  /* 0x0000000063007221 */ /* 0x000fe40000010000 */
[----:B-1----:R-:W-:Y:S02]  /*8980*/  FFMA.FTZ R12, R191, c[0x0][0x23c], -R6 ;  /* 0x00008f00bf0c7a23 */ /* 0x002fe40000010806 */
[----:B------:R-:W-:Y:S01]  /*8990*/  FADD.FTZ R0, R103, R0 ;  /* 0x0000000067007221 */ /* 0x000fe20000010000 */
[----:B------:R-:W-:Y:S01]  /*89a0*/  HMMA.16816.F32.BF16 R28, R8, R54, R28 ;  /* 0x00000036081c723c */ /* 0x000fe2000004181c */
[----:B------:R-:W1:Y:S02]  /*89b0*/  LDSM.16.MT88.4 R52, [R135+0x8400] ;  /* 0x008400008734783b */ /* 0x000e640000004200 */
[----:B------:R-:W-:-:S04]  /*89c0*/  FADD.FTZ R0, R98, R0 ;  /* 0x0000000062007221 */ /* 0x000fc80000010000 */
[----:B------:R-:W-:Y:S01]  /*89d0*/  FADD.FTZ R0, R102, R0 ;  /* 0x0000000066007221 */ /* 0x000fe20000010000 */
[----:B--2---:R-:W-:Y:S03]  /*89e0*/  HMMA.16816.F32.BF16 R24, R8, R40, R24 ;  /* 0x000000280818723c */ /* 0x004fe60000041818 */
[----:B------:R-:W-:-:S04]  /*89f0*/  FADD.FTZ R0, R96, R0 ;  /* 0x0000000060007221 */ /* 0x000fc80000010000 */
[----:B------:R-:W-:Y:S01]  /*8a00*/  FADD.FTZ R0, R97, R0 ;  /* 0x0000000061007221 */ /* 0x000fe20000010000 */
[----:B------:R-:W-:Y:S03]  /*8a10*/  HMMA.16816.F32.BF16 R16, R8, R42, R16 ;  /* 0x0000002a0810723c */ /* 0x000fe60000041810 */
[----:B------:R-:W-:-:S04]  /*8a20*/  FADD.FTZ R0, R95, R0 ;  /* 0x000000005f007221 */ /* 0x000fc80000010000 */
[----:B------:R-:W-:Y:S01]  /*8a30*/  FADD.FTZ R0, R94, R0 ;  /* 0x000000005e007221 */ /* 0x000fe20000010000 */
[----:B------:R-:W-:Y:S02]  /*8a40*/  F2FP.BF16.PACK_AB R8, R124, R125 ;  /* 0x0000007d7c08723e */ /* 0x000fe400000010ff */
        /* <DEDUP_REMOVED lines=8> */
[----:B--2---:R-:W-:Y:S01]  /*8ad0*/  FFMA.FTZ R12, R122, c[0x0][0x23c], -R7 ;  /* 0x00008f007a0c7a23 */ /* 0x004fe20000010807 */
[----:B----4-:R-:W-:Y:S01]  /*8ae0*/  F2FP.BF16.PACK_AB R11, R59, R60 ;  /* 0x0000003c3b0b723e */ /* 0x010fe200000010ff */
[----:B------:R-:W-:Y:S02]  /*8af0*/  FADD.FTZ R0, R90, R0 ;  /* 0x000000005a007221 */ /* 0x000fe40000010000 */
[----:B------:R2:W-:Y:S02]  /*8b00*/  MUFU.EX2 R64, R12 ;  /* 0x0000000c00407308 */ /* 0x0005e40000000800 */
[----:B------:R-:W-:Y:S02]  /*8b10*/  FADD.FTZ R0, R58, R0 ;  /* 0x000000003a007221 */ /* 0x000fe40000010000 */
[----:B-----5:R-:W-:Y:S02]  /*8b20*/  HMMA.16816.F32.BF16 R36, R8, R48, R36 ;  /* 0x000000300824723c */ /* 0x020fe40000041824 */
[----:B------:R-:W-:-:S04]  /*8b30*/  FADD.FTZ R0, R89, R0 ;  /* 0x0000000059007221 */ /* 0x000fc80000010000 */
[----:B------:R-:W-:Y:S02]  /*8b40*/  FADD.FTZ R0, R87, R0 ;  /* 0x0000000057007221 */ /* 0x000fe40000010000 */
[C---:B------:R-:W-:Y:S01]  /*8b50*/  HMMA.16816.F32.BF16 R40, R8.reuse, R50, R28 ;  /* 0x000000320828723c */ /* 0x040fe2000004181c */
[----:B------:R-:W4:Y:S01]  /*8b60*/  LDSM.16.MT88.4 R28, [R164+0x8400] ;  /* 0x00840000a41c783b */ /* 0x000f220000004200 */
[----:B------:R-:W-:Y:S02]  /*8b70*/  FADD.FTZ R0, R88, R0 ;  /* 0x0000000058007221 */ /* 0x000fe40000010000 */
[----:B--2---:R-:W-:Y:S02]  /*8b80*/  FFMA.FTZ R12, R186, c[0x0][0x23c], -R7 ;  /* 0x00008f00ba0c7a23 */ /* 0x004fe40000010807 */
[----:B------:R-:W-:Y:S02]  /*8b90*/  FADD.FTZ R0, R56, R0 ;  /* 0x0000000038007221 */ /* 0x000fe40000010000 */
[----:B------:R2:W-:Y:S01]  /*8ba0*/  MUFU.EX2 R62, R12 ;  /* 0x0000000c003e7308 */ /* 0x0005e20000000800 */
[----:B---3--:R-:W-:Y:S01]  /*8bb0*/  HMMA.16816.F32.BF16 R24, R8, R32, R24 ;  /* 0x000000200818723c */ /* 0x008fe20000041818 */
[----:B------:R-:W-:-:S04]  /*8bc0*/  FADD.FTZ R0, R86, R0 ;  /* 0x0000000056007221 */ /* 0x000fc80000010000 */
[----:B------:R-:W-:-:S03]  /*8bd0*/  FADD.FTZ R0, R81, R0 ;  /* 0x0000000051007221 */ /* 0x000fc60000010000 */
[----:B------:R-:W-:Y:S01]  /*8be0*/  HMMA.16816.F32.BF16 R16, R8, R34, R16 ;  /* 0x000000220810723c */ /* 0x000fe20000041810 */
[----:B------:R-:W-:-:S04]  /*8bf0*/  FADD.FTZ R0, R84, R0 ;  /* 0x0000000054007221 */ /* 0x000fc80000010000 */
[----:B------:R-:W-:Y:S02]  /*8c00*/  FADD.FTZ R0, R83, R0 ;  /* 0x0000000053007221 */ /* 0x000fe40000010000 */
[----:B--2---:R-:W-:Y:S01]  /*8c10*/  FADD.FTZ R12, R226, R4 ;  /* 0x00000004e20c7221 */ /* 0x004fe20000010000 */
        /* <DEDUP_REMOVED lines=9> */
[----:B--2---:R-:W-:Y:S02]  /*8cb0*/  FADD.FTZ R4, R228, R12 ;  /* 0x0000000ce4047221 */ /* 0x004fe40000010000 */
[----:B------:R-:W-:Y:S02]  /*8cc0*/  FADD.FTZ R0, R23, R0 ;  /* 0x0000000017007221 */ /* 0x000fe40000010000 */
[----:B------:R-:W-:Y:S02]  /*8cd0*/  FADD.FTZ R4, R227, R4 ;  /* 0x00000004e3047221 */ /* 0x000fe40000010000 */
[----:B------:R-:W-:Y:S02]  /*8ce0*/  FFMA.FTZ R12, R195, c[0x0][0x23c], -R6 ;  /* 0x00008f00c30c7a23 */ /* 0x000fe40000010806 */
[----:B------:R-:W-:-:S02]  /*8cf0*/  FADD.FTZ R4, R229, R4 ;  /* 0x00000004e5047221 */ /* 0x000fc40000010000 */
[----:B------:R-:W-:Y:S01]  /*8d00*/  FADD.FTZ R0, R72, R0 ;  /* 0x0000000048007221 */ /* 0x000fe20000010000 */
[----:B------:R-:W2:Y:S01]  /*8d10*/  MUFU.EX2 R57, R12 ;  /* 0x0000000c00397308 */ /* 0x000ea20000000800 */
[----:B------:R-:W-:Y:S02]  /*8d20*/  FADD.FTZ R4, R230, R4 ;  /* 0x00000004e6047221 */ /* 0x000fe40000010000 */
[----:B------:R-:W-:Y:S02]  /*8d30*/  FADD.FTZ R0, R71, R0 ;  /* 0x0000000047007221 */ /* 0x000fe40000010000 */
[----:B------:R-:W-:Y:S02]  /*8d40*/  FADD.FTZ R4, R232, R4 ;  /* 0x00000004e8047221 */ /* 0x000fe40000010000 */
[----:B------:R-:W-:Y:S02]  /*8d50*/  FADD.FTZ R0, R70, R0 ;  /* 0x0000000046007221 */ /* 0x000fe40000010000 */
[----:B------:R-:W-:-:S02]  /*8d60*/  FADD.FTZ R4, R231, R4 ;  /* 0x00000004e7047221 */ /* 0x000fc40000010000 */
[----:B------:R-:W-:Y:S02]  /*8d70*/  FADD.FTZ R0, R15, R0 ;  /* 0x000000000f007221 */ /* 0x000fe40000010000 */
[----:B------:R-:W-:Y:S02]  /*8d80*/  FADD.FTZ R4, R233, R4 ;  /* 0x00000004e9047221 */ /* 0x000fe40000010000 */
[----:B------:R-:W-:Y:S01]  /*8d90*/  FADD.FTZ R0, R22, R0 ;  /* 0x0000000016007221 */ /* 0x000fe20000010000 */
[----:B--2---:R-:W-:Y:S01]  /*8da0*/  F2FP.BF16.PACK_AB R9, R57, R58 ;  /* 0x0000003a3909723e */ /* 0x004fe200000010ff */
[----:B------:R-:W-:Y:S02]  /*8db0*/  FADD.FTZ R4, R235, R4 ;  /* 0x00000004eb047221 */ /* 0x000fe40000010000 */
[----:B------:R-:W-:Y:S02]  /*8dc0*/  FFMA.FTZ R12, R194, c[0x0][0x23c], -R6 ;  /* 0x00008f00c20c7a23 */ /* 0x000fe40000010806 */
[----:B------:R-:W-:-:S02]  /*8dd0*/  FADD.FTZ R4, R234, R4 ;  /* 0x00000004ea047221 */ /* 0x000fc40000010000 */
[----:B------:R2:W-:Y:S01]  /*8de0*/  MUFU.EX2 R56, R12 ;  /* 0x0000000c00387308 */ /* 0x0005e20000000800 */
[----:B------:R-:W-:Y:S02]  /*8df0*/  FADD.FTZ R0, R69, R0 ;  /* 0x0000000045007221 */ /* 0x000fe40000010000 */
[----:B------:R-:W-:Y:S02]  /*8e00*/  FADD.FTZ R4, R236, R4 ;  /* 0x00000004ec047221 */ /* 0x000fe40000010000 */
[----:B------:R-:W-:Y:S02]  /*8e10*/  FADD.FTZ R0, R21, R0 ;  /* 0x0000000015007221 */ /* 0x000fe40000010000 */
[----:B------:R-:W-:Y:S02]  /*8e20*/  FADD.FTZ R4, R239, R4 ;  /* 0x00000004ef047221 */ /* 0x000fe40000010000 */
[----:B------:R-:W-:Y:S02]  /*8e30*/  FADD.FTZ R0, R14, R0 ;  /* 0x000000000e007221 */ /* 0x000fe40000010000 */
[----:B------:R-:W-:-:S02]  /*8e40*/  FADD.FTZ R4, R237, R4 ;  /* 0x00000004ed047221 */ /* 0x000fc40000010000 */
[----:B------:R-:W-:Y:S02]  /*8e50*/  FADD.FTZ R0, R68, R0 ;  /* 0x0000000044007221 */ /* 0x000fe40000010000 */
[----:B------:R-:W-:Y:S02]  /*8e60*/  FADD.FTZ R4, R240, R4 ;  /* 0x00000004f0047221 */ /* 0x000fe40000010000 */
[----:B--2---:R-:W-:Y:S02]  /*8e70*/  FFMA.FTZ R12, R196, c[0x0][0x23c], -R6 ;  /* 0x00008f00c40c7a23 */ /* 0x004fe40000010806 */
[----:B------:R-:W-:Y:S02]  /*8e80*/  FADD.FTZ R4, R243, R4 ;  /* 0x00000004f3047221 */ /* 0x000fe40000010000 */
[----:B------:R-:W2:Y:S01]  /*8e90*/  MUFU.EX2 R50, R12 ;  /* 0x0000000c00327308 */ /* 0x000ea20000000800 */
        /* <DEDUP_REMOVED lines=8> */
[----:B--2---:R-:W-:Y:S01]  /*8f20*/  F2FP.BF16.PACK_AB R11, R50, R56 ;  /* 0x00000038320b723e */ /* 0x004fe200000010ff */
[----:B------:R-:W-:-:S02]  /*8f30*/  FFMA.FTZ R12, R192, c[0x0][0x23c], -R7 ;  /* 0x00008f00c00c7a23 */ /* 0x000fc40000010807 */
[----:B------:R-:W-:Y:S02]  /*8f40*/  FADD.FTZ R4, R248, R4 ;  /* 0x00000004f8047221 */ /* 0x000fe40000010000 */
[----:B------:R-:W2:Y:S01]  /*8f50*/  MUFU.EX2 R51, R12 ;  /* 0x0000000c00337308 */ /* 0x000ea20000000800 */
[----:B------:R-:W-:Y:S01]  /*8f60*/  FADD.FTZ R0, R60, R0 ;  /* 0x000000003c007221 */ /* 0x000fe20000010000 */
[C---:B-1----:R-:W-:Y:S01]  /*8f70*/  HMMA.16816.F32.BF16 R136, R8.reuse, R52, R36 ;  /* 0x000000340888723c */ /* 0x042fe20000041824 */
[----:B------:R-:W-:Y:S01]  /*8f80*/  FADD.FTZ R4, R249, R4 ;  /* 0x00000004f9047221 */ /* 0x000fe20000010000 */
[----:B------:R-:W1:Y:S01]  /*8f90*/  LDSM.16.MT88.4 R36, [R164+0x8800] ;  /* 0x00880000a424783b */ /* 0x000e620000004200 */
[----:B------:R-:W-:Y:S02]  /*8fa0*/  FADD.FTZ R0, R59, R0 ;  /* 0x000000003b007221 */ /* 0x000fe40000010000 */
[----:B------:R-:W-:Y:S02]  /*8fb0*/  FADD.FTZ R4, R250, R4 ;  /* 0x00000004fa047221 */ /* 0x000fe40000010000 */
[----:B------:R-:W-:Y:S01]  /*8fc0*/  FADD.FTZ R0, R58, R0 ;  /* 0x000000003a007221 */ /* 0x000fe20000010000 */
[----:B------:R-:W-:Y:S01]  /*8fd0*/  HMMA.16816.F32.BF16 R32, R8, R54, R40 ;  /* 0x000000360820723c */ /* 0x000fe20000041828 */
[----:B------:R-:W-:-:S02]  /*8fe0*/  FADD.FTZ R4, R251, R4 ;  /* 0x00000004fb047221 */ /* 0x000fc40000010000 */
[----:B------:R-:W-:Y:S02]  /*8ff0*/  FADD.FTZ R0, R57, R0 ;  /* 0x0000000039007221 */ /* 0x000fe40000010000 */
[----:B------:R-:W-:Y:S01]  /*9000*/  FADD.FTZ R4, R130, R4 ;  /* 0x0000000482047221 */ /* 0x000fe20000010000 */
[----:B--2---:R-:W-:Y:S01]  /*9010*/  F2FP.BF16.PACK_AB R148, R51, R62 ;  /* 0x0000003e3394723e */ /* 0x004fe200000010ff */
[----:B------:R-:W-:Y:S01]  /*9020*/  FFMA.FTZ R12, R197, c[0x0][0x23c], -R6 ;  /* 0x00008f00c50c7a23 */ /* 0x000fe20000010806 */
[----:B----4-:R-:W-:Y:S01]  /*9030*/  HMMA.16816.F32.BF16 R144, R8, R28, R24 ;  /* 0x0000001c0890723c */ /* 0x010fe20000041818 */
[----:B------:R-:W-:Y:S01]  /*9040*/  FADD.FTZ R4, R252, R4 ;  /* 0x00000004fc047221 */ /* 0x000fe20000010000 */
[----:B------:R-:W-:Y:S01]  /*9050*/  LDSM.16.MT88.4 R24, [R164+0x8c00] ;  /* 0x008c0000a418783b */ /* 0x000fe20000004200 */
[----:B------:R2:W3:Y:S01]  /*9060*/  MUFU.EX2 R49, R12 ;  /* 0x0000000c00317308 */ /* 0x0004e20000000800 */
[----:B------:R-:W-:Y:S02]  /*9070*/  FADD.FTZ R0, R56, R0 ;  /* 0x0000000038007221 */ /* 0x000fe40000010000 */
[----:B------:R-:W-:-:S02]  /*9080*/  FADD.FTZ R4, R129, R4 ;  /* 0x0000000481047221 */ /* 0x000fc40000010000 */
[----:B------:R-:W-:Y:S01]  /*9090*/  HMMA.16816.F32.BF16 R16, R8, R30, R16 ;  /* 0x0000001e0810723c */ /* 0x000fe20000041810 */
[----:B------:R-:W-:Y:S02]  /*90a0*/  FADD.FTZ R0, R50, R0 ;  /* 0x0000000032007221 */ /* 0x000fe40000010000 */
[----:B------:R-:W-:-:S04]  /*90b0*/  FADD.FTZ R4, R125, R4 ;  /* 0x000000047d047221 */ /* 0x000fc80000010000 */
[----:B------:R-:W-:Y:S01]  /*90c0*/  FADD.FTZ R4, R124, R4 ;  /* 0x000000047c047221 */ /* 0x000fe20000010000 */
[----:B------:R-:W-:Y:S02]  /*90d0*/  F2FP.BF16.PACK_AB R8, R85, R93 ;  /* 0x0000005d5508723e */ /* 0x000fe400000010ff */
[----:B------:R-:W-:Y:S01]  /*90e0*/  F2FP.BF16.PACK_AB R10, R64, R73 ;  /* 0x00000049400a723e */ /* 0x000fe200000010ff */
[----:B--2---:R-:W-:Y:S02]  /*90f0*/  FFMA.FTZ R12, R198, c[0x0][0x23c], -R6 ;  /* 0x00008f00c60c7a23 */ /* 0x004fe40000010806 */
[----:B------:R-:W-:Y:S02]  /*9100*/  FADD.FTZ R4, R123, R4 ;  /* 0x000000047b047221 */ /* 0x000fe40000010000 */
[----:B------:R-:W2:Y:S01]  /*9110*/  MUFU.EX2 R48, R12 ;  /* 0x0000000c00307308 */ /* 0x000ea20000000800 */
[----:B---3--:R-:W-:Y:S02]  /*9120*/  FADD.FTZ R0, R49, R0 ;  /* 0x0000000031007221 */ /* 0x008fe40000010000 */
[----:B------:R-:W-:-:S04]  /*9130*/  FADD.FTZ R4, R110, R4 ;  /* 0x000000046e047221 */ /* 0x000fc80000010000 */
[----:B------:R-:W-:-:S04]  /*9140*/  FADD.FTZ R4, R108, R4 ;  /* 0x000000046c047221 */ /* 0x000fc80000010000 */
[----:B------:R-:W-:-:S04]  /*9150*/  FADD.FTZ R4, R107, R4 ;  /* 0x000000046b047221 */ /* 0x000fc80000010000 */
[----:B------:R-:W-:Y:S01]  /*9160*/  FADD.FTZ R4, R106, R4 ;  /* 0x000000046a047221 */ /* 0x000fe20000010000 */
[C---:B--2---:R-:W-:Y:S01]  /*9170*/  F2FP.BF16.PACK_AB R9, R48.reuse, R49 ;  /* 0x000000313009723e */ /* 0x044fe200000010ff */
[----:B------:R-:W-:Y:S02]  /*9180*/  FFMA.FTZ R12, R199, c[0x0][0x23c], -R6 ;  /* 0x00008f00c70c7a23 */ /* 0x000fe40000010806 */
[----:B------:R-:W-:Y:S02]  /*9190*/  FADD.FTZ R4, R105, R4 ;  /* 0x0000000469047221 */ /* 0x000fe40000010000 */
[----:B------:R2:W3:Y:S01]  /*91a0*/  MUFU.EX2 R47, R12 ;  /* 0x0000000c002f7308 */ /* 0x0004e20000000800 */
[----:B------:R-:W-:Y:S02]  /*91b0*/  FADD.FTZ R0, R48, R0 ;  /* 0x0000000030007221 */ /* 0x000fe40000010000 */
[----:B------:R-:W-:-:S04]  /*91c0*/  FADD.FTZ R4, R93, R4 ;  /* 0x000000045d047221 */ /* 0x000fc80000010000 */
[----:B------:R-:W-:-:S04]  /*91d0*/  FADD.FTZ R4, R85, R4 ;  /* 0x0000000455047221 */ /* 0x000fc80000010000 */
[----:B------:R-:W-:-:S04]  /*91e0*/  FADD.FTZ R4, R73, R4 ;  /* 0x0000000449047221 */ /* 0x000fc80000010000 */
[----:B------:R-:W-:Y:S02]  /*91f0*/  FADD.FTZ R4, R64, R4 ;  /* 0x0000000440047221 */ /* 0x000fe40000010000 */
[----:B--2---:R-:W-:Y:S02]  /*9200*/  FFMA.FTZ R12, R201, c[0x0][0x23c], -R6 ;  /* 0x00008f00c90c7a23 */ /* 0x004fe40000010806 */
[----:B---3--:R-:W-:Y:S02]  /*9210*/  FADD.FTZ R0, R47, R0 ;  /* 0x000000002f007221 */ /* 0x008fe40000010000 */
[----:B------:R2:W3:Y:S01]  /*9220*/  MUFU.EX2 R40, R12 ;  /* 0x0000000c00287308 */ /* 0x0004e20000000800 */
[----:B------:R-:W-:-:S04]  /*9230*/  FADD.FTZ R4, R62, R4 ;  /* 0x000000043e047221 */ /* 0x000fc80000010000 */
[----:B------:R-:W-:Y:S02]  /*9240*/  FADD.FTZ R4, R51, R4 ;  /* 0x0000000433047221 */ /* 0x000fe40000010000 */
[--C-:B--2---:R-:W-:Y:S01]  /*9250*/  FFMA.FTZ R12, R200, c[0x0][0x23c], -R7.reuse ;  /* 0x00008f00c80c7a23 */ /* 0x104fe20000010807 */
[C---:B---3--:R-:W-:Y:S01]  /*9260*/  F2FP.BF16.PACK_AB R11, R40.reuse, R47 ;  /* 0x0000002f280b723e */ /* 0x048fe200000010ff */
[----:B------:R-:W-:Y:S02]  /*9270*/  FADD.FTZ R0, R40, R0 ;  /* 0x0000000028007221 */ /* 0x000fe40000010000 */
[----:B------:R2:W3:Y:S04]  /*9280*/  MUFU.EX2 R23, R12 ;  /* 0x0000000c00177308 */ /* 0x0004e80000000800 */
[C---:B------:R-:W-:Y:S08]  /*9290*/  HMMA.16816.F32.BF16 R136, R8.reuse, R140, R136 ;  /* 0x0000008c0888723c */ /* 0x040ff00000041888 */
[----:B------:R-:W-:Y:S01]  /*92a0*/  HMMA.16816.F32.BF16 R140, R8, R142, R32 ;  /* 0x0000008e088c723c */ /* 0x000fe20000041820 */
[----:B--2---:R-:W-:-:S02]  /*92b0*/  FFMA.FTZ R12, R202, c[0x0][0x23c], -R7 ;  /* 0x00008f00ca0c7a23 */ /* 0x004fc40000010807 */
[----:B------:R-:W-:Y:S02]  /*92c0*/  FFMA.FTZ R7, R203, c[0x0][0x23c], -R6 ;  /* 0x00008f00cb077a23 */ /* 0x000fe40000010806 */
[----:B------:R2:W4:Y:S03]  /*92d0*/  MUFU.EX2 R239, R12 ;  /* 0x0000000c00ef7308 */ /* 0x0005260000000800 */
[----:B-1----:R-:W-:Y:S01]  /*92e0*/  HMMA.16816.F32.BF16 R144, R8, R36, R144 ;  /* 0x000000240890723c */ /* 0x002fe20000041890 */
[----:B---3--:R-:W-:-:S04]  /*92f0*/  FADD.FTZ R4, R23, R4 ;  /* 0x0000000417047221 */ /* 0x008fc80000010000 */
[----:B------:R1:W3:Y:S03]  /*9300*/  MUFU.EX2 R22, R7 ;  /* 0x0000000700167308 */ /* 0x0002e60000000800 */
[----:B------:R-:W-:Y:S01]  /*9310*/  HMMA.16816.F32.BF16 R16, R8, R38, R16 ;  /* 0x000000260810723c */ /* 0x000fe20000041810 */
[----:B--2---:R-:W2:Y:S01]  /*9320*/  LDSM.16.MT88.4 R12, [R135+0x8c00] ;  /* 0x008c0000870c783b */ /* 0x004ea20000004200 */
[C---:B----4-:R-:W-:Y:S01]  /*9330*/  F2FP.BF16.PACK_AB R150, R239.reuse, R23 ;  /* 0x00000017ef96723e */ /* 0x050fe200000010ff */
[----:B------:R-:W-:Y:S02]  /*9340*/  FADD.FTZ R239, R239, R4 ;  /* 0x00000004efef7221 */ /* 0x000fe40000010000 */
[----:B-1----:R-:W-:Y:S02]  /*9350*/  FFMA.FTZ R7, R204, c[0x0][0x23c], -R6 ;  /* 0x00008f00cc077a23 */ /* 0x002fe40000010806 */
[----:B---3--:R-:W-:-:S02]  /*9360*/  FADD.FTZ R0, R22, R0 ;  /* 0x0000000016007221 */ /* 0x008fc40000010000 */
[----:B------:R1:W3:Y:S02]  /*9370*/  MUFU.EX2 R21, R7 ;  /* 0x0000000700157308 */ /* 0x0002e40000000800 */
[--C-:B-1----:R-:W-:Y:S01]  /*9380*/  FFMA.FTZ R7, R205, c[0x0][0x23c], -R6.reuse ;  /* 0x00008f00cd077a23 */ /* 0x102fe20000010806 */
[C---:B---3--:R-:W-:Y:S01]  /*9390*/  F2FP.BF16.PACK_AB R149, R21.reuse, R22 ;  /* 0x000000161595723e */ /* 0x048fe200000010ff */
[----:B------:R-:W-:Y:S02]  /*93a0*/  FFMA.FTZ R6, R206, c[0x0][0x23c], -R6 ;  /* 0x00008f00ce067a23 */ /* 0x000fe40000010806 */
[----:B------:R-:W-:Y:S02]  /*93b0*/  FADD.FTZ R0, R21, R0 ;  /* 0x0000000015007221 */ /* 0x000fe40000010000 */
[----:B------:R-:W1:Y:S08]  /*93c0*/  MUFU.EX2 R7, R7 ;  /* 0x0000000700077308 */ /* 0x000e700000000800 */
[----:B------:R-:W3:Y:S01]  /*93d0*/  MUFU.EX2 R6, R6 ;  /* 0x0000000600067308 */ /* 0x000ee20000000800 */
[----:B-1----:R-:W-:Y:S01]  /*93e0*/  FADD.FTZ R0, R7, R0 ;  /* 0x0000000007007221 */ /* 0x002fe20000010000 */
[----:B---3--:R-:W-:-:S03]  /*93f0*/  F2FP.BF16.PACK_AB R151, R6, R7 ;  /* 0x000000070697723e */ /* 0x008fc600000010ff */
[----:B------:R-:W-:-:S04]  /*9400*/  FADD.FTZ R240, R6, R0 ;  /* 0x0000000006f07221 */ /* 0x000fc80000010000 */
[C---:B--2---:R-:W-:Y:S08]  /*9410*/  HMMA.16816.F32.BF16 R136, R148.reuse, R12, R136 ;  /* 0x0000000c9488723c */ /* 0x044ff00000041888 */
[C---:B------:R-:W-:Y:S08]  /*9420*/  HMMA.16816.F32.BF16 R140, R148.reuse, R14, R140 ;  /* 0x0000000e948c723c */ /* 0x040ff0000004188c */
[C---:B------:R-:W-:Y:S08]  /*9430*/  HMMA.16816.F32.BF16 R144, R148.reuse, R24, R144 ;  /* 0x000000189490723c */ /* 0x040ff00000041890 */
[----:B------:R-:W-:Y:S01]  /*9440*/  HMMA.16816.F32.BF16 R148, R148, R26, R16 ;  /* 0x0000001a9494723c */ /* 0x000fe20000041810 */
[----:B------:R-:W-:Y:S07]  /*9450*/  @!UPT UIADD3 URZ, URZ, URZ, URZ ;  /* 0x0000003f3f3ff290 */ /* 0x000fee000fffe03f */
[----:B------:R-:W-:Y:S11]  /*9460*/  @!P1 BRA `(.L_x_1198) ;  /* 0x00006df000009947 */ /* 0x000ff60003800000 */
[----:B------:R-:W-:-:S04]  /*9470*/  DEPBAR.LE SB0, 0x0 ;  /* 0x000080000000791a */ /* 0x000fc80000000000 */
[----:B------:R-:W-:Y:S01]  /*9480*/  IADD3 R238, R78, -0x2, RZ ;  /* 0xfffffffe4eee7810 */ /* 0x000fe20007ffe0ff */
[----:B------:R-:W-:Y:S06]  /*9490*/  BAR.SYNC.DEFER_BLOCKING 0x0 ;  /* 0x0000000000007b1d */ /* 0x000fec0000010000 */
        /* <DEDUP_REMOVED lines=62> */
.L_x_1199:
[----:B------:R-:W-:-:S05]  /*9880*/  IMAD.MOV.U32 R0, RZ, RZ, c[0x0][0x1a0] ;  /* 0x00006800ff007624 */ /* 0x000fca00078e00ff */
[----:B------:R-:W-:-:S04]  /*9890*/  LEA R0, -R0, RZ, 0x8 ;  /* 0x000000ff00007211 */ /* 0x000fc800078e41ff */
[----:B------:R-:W-:Y:S02]  /*98a0*/  SHF.R.S32.HI R4, RZ, 0x1f, R0 ;  /* 0x0000001fff047819 */ /* 0x000fe40000011400 */
.L_x_1200:
[----:B------:R-:W-:Y:S02]  /*98b0*/  ISETP.GE.AND P0, PT, R183, c[0x0][0x220], PT ;  /* 0x00008800b7007a0c */ /* 0x000fe40003f06270 */
[----:B------:R-:W-:-:S04]  /*98c0*/  LEA R45, P4, R0, R45, 0x1 ;  /* 0x0000002d002d7211 */ /* 0x000fc800078808ff */
[----:B------:R-:W-:-:S07]  /*98d0*/  LEA.HI.X R46, R0, R46, R4, 0x1, P4 ;  /* 0x0000002e002e7211 */ /* 0x000fce00020f0c04 */
[----:B------:R-:W-:Y:S01]  /*98e0*/  @!P0 IMAD.MOV.U32 R6, RZ, RZ, c[0x0][0x1a0] ;  /* 0x00006800ff068624 */ /* 0x000fe200078e00ff */
[----:B------:R-:W-:Y:S01]  /*98f0*/  @P0 STS [R184+0x5000], RZ ;  /* 0x005000ffb8000388 */ /* 0x000fe20000000800 */
[----:B------:R-:W-:Y:S02]  /*9900*/  @!P0 IMAD.MOV.U32 R7, RZ, RZ, c[0x0][0x1a0] ;  /* 0x00006800ff078624 */ /* 0x000fe400078e00ff */
        /* <DEDUP_REMOVED lines=12> */
[----:B------:R-:W-:-:S03]  /*99d0*/  @!P0 IMAD.WIDE.U32 R6, R14, 0xe0, R6 ;  /* 0x000000e00e068825 */ /* 0x000fc600078e0006 */
[-C--:B------:R-:W-:Y:S01]  /*99e0*/  @!P0 LEA R16, P3, R18, R76.reuse, 0x5 ;  /* 0x0000004c12108211 */ /* 0x080fe200078628ff */
[----:B------:R-:W-:Y:S02]  /*99f0*/  @!P0 IMAD.MOV.U32 R14, RZ, RZ, R45 ;  /* 0x000000ffff0e8224 */ /* 0x000fe400078e002d */
[----:B------:R-:W-:Y:S02]  /*9a00*/  @!P0 IMAD.MOV.U32 R15, RZ, RZ, R46 ;  /* 0x000000ffff0f8224 */ /* 0x000fe400078e002e */
[----:B------:R-:W-:Y:S02]  /*9a10*/  @!P0 IMAD.MOV.U32 R22, RZ, RZ, c[0x0][0x1a0] ;  /* 0x00006800ff168624 */ /* 0x000fe400078e00ff */
[----:B------:R-:W-:Y:S01]  /*9a20*/  @!P0 IMAD.MOV.U32 R12, RZ, RZ, c[0x0][0x1a0] ;  /* 0x00006800ff0c8624 */ /* 0x000fe200078e00ff */
[----:B------:R-:W-:Y:S01]  /*9a30*/  @!PT LDS RZ, [RZ] ;  /* 0x00000000fffff984 */ /* 0x000fe20000000800 */
[----:B------:R-:W-:Y:S01]  /*9a40*/  @!PT LDS RZ, [RZ] ;  /* 0x00000000fffff984 */ /* 0x000fe20000000800 */
[----:B------:R-:W-:Y:S01]  /*9a50*/  @!PT LDS RZ, [RZ] ;  /* 0x00000000fffff984 */ /* 0x000fe20000000800 */
[----:B------:R1:W-:Y:S01]  /*9a60*/  @!P0 LDGSTS.E.BYPASS.LTC128B.128 [R184+0x5000], [R14.64] ;  /* 0x050000000eb88fae */ /* 0x0003e2000b901d46 */
[----:B------:R-:W-:Y:S01]  /*9a70*/  @!P0 IMAD.MOV.U32 R78, RZ, RZ, R76 ;  /* 0x000000ffff4e8224 */ /* 0x000fe200078e004c */
[----:B------:R-:W-:Y:S01]  /*9a80*/  @!P0 LEA R19, P2, R22, R76, 0x6 ;  /* 0x0000004c16138211 */ /* 0x000fe200078430ff */
[----:B------:R-:W-:Y:S01]  /*9a90*/  @!P0 IMAD.MOV.U32 R17, RZ, RZ, c[0x0][0x1a4] ;  /* 0x00006900ff118624 */ /* 0x000fe200078e00ff */
[----:B------:R-:W-:Y:S01]  /*9aa0*/  @P0 STS.128 [R184+0x5800], RZ ;  /* 0x005800ffb8000388 */ /* 0x000fe20000000c00 */
[----:B------:R-:W-:-:S02]  /*9ab0*/  @!P0 IMAD.MOV.U32 R21, RZ, RZ, c[0x0][0x1a4] ;  /* 0x00006900ff158624 */ /* 0x000fc400078e00ff */
[----:B------:R-:W-:Y:S01]  /*9ac0*/  @!P0 IMAD.WIDE.U32 R12, R12, 0x60, R78 ;  /* 0x000000600c0c8825 */ /* 0x000fe200078e004e */
[-C--:B------:R-:W-:Y:S02]  /*9ad0*/  @!P0 LEA.HI.X R17, R18, R79.reuse, R17, 0x5, P3 ;  /* 0x0000004f12118211 */ /* 0x080fe400018f2c11 */
[----:B------:R-:W-:Y:S01]  /*9ae0*/  @!P0 LEA.HI.X R18, R22, R79, R21, 0x6, P2 ;  /* 0x0000004f16128211 */ /* 0x000fe200010f3415 */
[----:B------:R-:W-:Y:S01]  /*9af0*/  @!P0 IMAD.MOV.U32 R26, RZ, RZ, c[0x0][0x1a0] ;  /* 0x00006800ff1a8624 */ /* 0x000fe200078e00ff */
[C---:B------:R-:W-:Y:S01]  /*9b00*/  @!P0 IADD3 R12, P3, R0.reuse, R12, RZ ;  /* 0x0000000c000c8210 */ /* 0x040fe20007f7e0ff */
[----:B------:R-:W-:Y:S01]  /*9b10*/  @!P0 IMAD.MOV.U32 R25, RZ, RZ, c[0x0][0x1a4] ;  /* 0x00006900ff198624 */ /* 0x000fe200078e00ff */
[----:B------:R-:W-:Y:S01]  /*9b20*/  @!P0 IADD3 R23, P2, R0, R10, RZ ;  /* 0x0000000a00178210 */ /* 0x000fe20007f5e0ff */
[----:B------:R-:W-:Y:S01]  /*9b30*/  @!P0 IMAD.MOV.U32 R10, RZ, RZ, c[0x0][0x1a4] ;  /* 0x00006900ff0a8624 */ /* 0x000fe200078e00ff */
[----:B------:R-:W-:-:S04]  /*9b40*/  @!P0 LEA R24, P1, R26, R76, 0x7 ;  /* 0x0000004c1a188211 */ /* 0x000fc800078238ff */
[----:B------:R-:W-:Y:S02]  /*9b50*/  @!P0 LEA.HI.X R25, R26, R79, R25, 0x7, P1 ;  /* 0x0000004f1a198211 */ /* 0x000fe400008f3c19 */
[C---:B------:R-:W-:Y:S02]  /*9b60*/  @!P0 IADD3 R22, P1, R0.reuse, R6, RZ ;  /* 0x0000000600168210 */ /* 0x040fe40007f3e0ff */
[----:B------:R-:W-:Y:S01]  /*9b70*/  @!P0 IADD3 R6, P4, R0, R19, RZ ;  /* 0x0000001300068210 */ /* 0x000fe20007f9e0ff */
[----:B-1----:R-:W-:Y:S02]  /*9b80*/  @!P0 IMAD.MOV.U32 R15, RZ, RZ, c[0x0][0x1a4] ;  /* 0x00006900ff0f8624 */ /* 0x002fe400078e00ff */
[----:B------:R-:W-:Y:S02]  /*9b90*/  @!P0 IMAD.MOV.U32 R14, RZ, RZ, c[0x0][0x1a4] ;  /* 0x00006900ff0e8624 */ /* 0x000fe400078e00ff */
[----:B------:R-:W-:Y:S02]  /*9ba0*/  @!P0 IMAD R15, R15, 0x60, RZ ;  /* 0x000000600f0f8824 */ /* 0x000fe400078e02ff */
[----:B------:R-:W-:-:S03]  /*9bb0*/  @!P0 IMAD R14, R14, 0xa0, RZ ;  /* 0x000000a00e0e8824 */ /* 0x000fc600078e02ff */
[----:B------:R-:W-:Y:S01]  /*9bc0*/  @!P0 IADD3.X R15, R4, R13, R15, P3, !PT ;  /* 0x0000000d040f8210 */ /* 0x000fe20001ffe40f */
[----:B------:R-:W-:Y:S01]  /*9bd0*/  @!P0 IMAD R13, R10, 0xe0, RZ ;  /* 0x000000e00a0d8824 */ /* 0x000fe200078e02ff */
[----:B------:R-:W-:Y:S01]  /*9be0*/  @!P0 IADD3.X R26, R4, R11, R14, P2, !PT ;  /* 0x0000000b041a8210 */ /* 0x000fe200017fe40e */
[----:B------:R-:W-:Y:S01]  /*9bf0*/  @!P0 IMAD R11, R21, 0xc0, RZ ;  /* 0x000000c0150b8824 */ /* 0x000fe200078e02ff */
[C---:B------:R-:W-:Y:S02]  /*9c00*/  @!P0 IADD3 R10, P5, R0.reuse, R16, RZ ;  /* 0x00000010000a8210 */ /* 0x040fe40007fbe0ff */
[----:B------:R-:W-:Y:S01]  /*9c10*/  @!P0 IADD3 R21, P2, R0, R8, RZ ;  /* 0x0000000800158210 */ /* 0x000fe20007f5e0ff */
[----:B------:R-:W-:Y:S01]  /*9c20*/  @!P0 IMAD.X R8, R4, 0x1, R18, P4 ;  /* 0x0000000104088824 */ /* 0x000fe200020e0612 */
[----:B------:R-:W-:Y:S02]  /*9c30*/  @!P0 IADD3 R0, P3, R0, R24, RZ ;  /* 0x0000001800008210 */ /* 0x000fe40007f7e0ff */
[C---:B------:R-:W-:Y:S01]  /*9c40*/  @!P0 IADD3.X R24, R4.reuse, R7, R13, P1, !PT ;  /* 0x0000000704188210 */ /* 0x040fe20000ffe40d */
[----:B------:R-:W-:Y:S01]  /*9c50*/  @!P0 IMAD.X R7, R4, 0x1, R17, P5 ;  /* 0x0000000104078824 */ /* 0x000fe200028e0611 */
[----:B------:R-:W-:-:S02]  /*9c60*/  @!P0 LEA R18, P4, R10, c[0x0][0x170], 0x1 ;  /* 0x00005c000a128a11 */ /* 0x000fc400078808ff */
[C---:B------:R-:W-:Y:S01]  /*9c70*/  @!P0 IADD3.X R9, R4.reuse, R11, R9, P2, !PT ;  /* 0x0000000b04098210 */ /* 0x040fe200017fe409 */
[----:B------:R-:W-:Y:S01]  /*9c80*/  @!P0 IMAD.X R4, R4, 0x1, R25, P3 ;  /* 0x0000000104048824 */ /* 0x000fe200018e0619 */
[----:B------:R-:W-:Y:S02]  /*9c90*/  @!P0 LEA R14, P1, R12, c[0x0][0x170], 0x1 ;  /* 0x00005c000c0e8a11 */ /* 0x000fe400078208ff */
[----:B------:R-:W-:Y:S02]  /*9ca0*/  @!P0 LEA R16, P2, R6, c[0x0][0x170], 0x1 ;  /* 0x00005c0006108a11 */ /* 0x000fe400078408ff */
[----:B------:R-:W-:Y:S02]  /*9cb0*/  @!P0 LEA.HI.X R19, R10, c[0x0][0x174], R7, 0x1, P4 ;  /* 0x00005d000a138a11 */ /* 0x000fe400020f0c07 */
[----:B------:R-:W-:Y:S02]  /*9cc0*/  @!P0 LEA.HI.X R15, R12, c[0x0][0x174], R15, 0x1, P1 ;  /* 0x00005d000c0f8a11 */ /* 0x000fe400008f0c0f */
[----:B------:R-:W-:Y:S01]  /*9cd0*/  @!P0 LEA.HI.X R17, R6, c[0x0][0x174], R8, 0x1, P2 ;  /* 0x00005d0006118a11 */ /* 0x000fe200010f0c08 */
[----:B------:R-:W-:Y:S01]  /*9ce0*/  @!PT LDS RZ, [RZ] ;  /* 0x00000000fffff984 */ /* 0x000fe20000000800 */
[----:B------:R-:W-:Y:S01]  /*9cf0*/  @!PT LDS RZ, [RZ] ;  /* 0x00000000fffff984 */ /* 0x000fe20000000800 */
[----:B------:R-:W-:Y:S01]  /*9d00*/  @!PT LDS RZ, [RZ] ;  /* 0x00000000fffff984 */ /* 0x000fe20000000800 */
[----:B------:R1:W-:Y:S01]  /*9d10*/  @!P0 LDGSTS.E.BYPASS.LTC128B.128 [R184+0x5800], [R18.64] ;  /* 0x0580000012b88fae */ /* 0x0003e2000b901d46 */
[----:B------:R-:W-:-:S02]  /*9d20*/  @!P0 LEA R12, P4, R0, c[0x0][0x170], 0x1 ;  /* 0x00005c00000c8a11 */ /* 0x000fc400078808ff */
        /* <DEDUP_REMOVED lines=8> */
[----:B------:R-:W-:Y:S02]  /*9db0*/  @!P0 LEA R6, P1, R22, c[0x0][0x170], 0x1 ;  /* 0x00005c0016068a11 */ /* 0x000fe400078208ff */
[----:B------:R-:W-:Y:S01]  /*9dc0*/  @!P0 LEA.HI.X R11, R23, c[0x0][0x174], R26, 0x1, P3 ;  /* 0x00005d00170b8a11 */ /* 0x000fe200018f0c1a */
[----:B------:R-:W-:Y:S01]  /*9dd0*/  @P0 STS.128 [R184+0x6800], RZ ;  /* 0x006800ffb8000388 */ /* 0x000fe20000000c00 */
[----:B------:R-:W-:-:S02]  /*9de0*/  @!P0 LEA.HI.X R9, R21, c[0x0][0x174], R9, 0x1, P2 ;  /* 0x00005d0015098a11 */ /* 0x000fc400010f0c09 */
        /* <DEDUP_REMOVED lines=26> */
[----:B------:R-:W1:Y:S04]  /*9f90*/  LDSM.16.M88.4 R24, [R134+0x1000] ;  /* 0x001000008618783b */ /* 0x000e680000000200 */
[----:B------:R-:W-:Y:S04]  /*9fa0*/  LDSM.16.M88.4 R32, [R165] ;  /* 0x00000000a520783b */ /* 0x000fe80000000200 */
[----:B------:R-:W2:Y:S04]  /*9fb0*/  LDSM.16.M88.4 R40, [R134+0x1400] ;  /* 0x001400008628783b */ /* 0x000ea80000000200 */
[----:B---3--:R-:W3:Y:S04]  /*9fc0*/  LDSM.16.M88.4 R8, [R167] ;  /* 0x00000000a708783b */ /* 0x008ee80000000200 */
[----:B------:R-:W5:Y:S04]  /*9fd0*/  LDSM.16.M88.4 R52, [R182] ;  /* 0x00000000b634783b */ /* 0x000f680000000200 */
[----:B------:R-:W3:Y:S04]  /*9fe0*/  LDSM.16.M88.4 R60, [R134+0x1800] ;  /* 0x00180000863c783b */ /* 0x000ee80000000200 */
[----:B------:R-:W3:Y:S04]  /*9ff0*/  LDSM.16.M88.4 R48, [R181] ;  /* 0x00000000b530783b */ /* 0x000ee80000000200 */
[----:B------:R-:W5:Y:S04]  /*a000*/  LDSM.16.M88.4 R56, [R134+0x1c00] ;  /* 0x001c00008638783b */ /* 0x000f680000000200 */
[----:B----4-:R-:W4:Y:S04]  /*a010*/  S2R R7, SR_TID.X ;  /* 0x0000000000077919 */ /* 0x010f280000002100 */
[----:B------:R-:W0:Y:S01]  /*a020*/  LDGDEPBAR ;  /* 0x00000000000079af */ /* 0x000e220000000000 */
[C---:B-1----:R-:W-:Y:S08]  /*a030*/  HMMA.16816.F32.BF16 R16, R12.reuse, R24, RZ ;  /* 0x000000180c10723c */ /* 0x042ff000000418ff */
[C---:B------:R-:W-:Y:S08]  /*a040*/  HMMA.16816.F32.BF16 R28, R12.reuse, R26, RZ ;  /* 0x0000001a0c1c723c */ /* 0x040ff000000418ff */
[----:B--2---:R-:W-:Y:S01]  /*a050*/  HMMA.16816.F32.BF16 R24, R12, R40, RZ ;  /* 0x000000280c18723c */ /* 0x004fe200000418ff */
[----:B----4-:R-:W-:-:S05]  /*a060*/  IMAD.SHL.U32 R7, R7, 0x2, RZ ;  /* 0x0000000207077824 */ /* 0x010fca00078e00ff */
[----:B------:R-:W-:Y:S02]  /*a070*/  LOP3.LUT R7, R7, 0x6, RZ, 0xc0, !PT ;  /* 0x0000000607077812 */ /* 0x000fe400078ec0ff */
[C---:B---3--:R-:W-:Y:S08]  /*a080*/  HMMA.16816.F32.BF16 R16, R8.reuse, R32, R16 ;  /* 0x000000200810723c */ /* 0x048ff00000041810 */
[C---:B------:R-:W-:Y:S08]  /*a090*/  HMMA.16816.F32.BF16 R28, R8.reuse, R34, R28 ;  /* 0x00000022081c723c */ /* 0x040ff0000004181c */
[----:B-----5:R-:W-:Y:S08]  /*a0a0*/  HMMA.16816.F32.BF16 R36, R8, R52, R24 ;  /* 0x000000340824723c */ /* 0x020ff00000041818 */
[----:B------:R-:W-:Y:S01]  /*a0b0*/  FMUL.FTZ R16, R16, c[0x0][0x2ec] ;  /* 0x0000bb0010107a20 */ /* 0x000fe20000410000 */
[----:B------:R-:W-:Y:S01]  /*a0c0*/  HMMA.16816.F32.BF16 R24, R12, R60, RZ ;  /* 0x0000003c0c18723c */ /* 0x000fe200000418ff */
[----:B------:R-:W-:-:S02]  /*a0d0*/  FMUL.FTZ R17, R17, c[0x0][0x2ec] ;  /* 0x0000bb0011117a20 */ /* 0x000fc40000410000 */
[----:B------:R-:W-:Y:S01]  /*a0e0*/  FMUL.FTZ R18, R18, c[0x0][0x2ec] ;  /* 0x0000bb0012127a20 */ /* 0x000fe20000410000 */
[----:B------:R-:W1:Y:S01]  /*a0f0*/  MUFU.TANH R94, R16 ;  /* 0x00000010005e7308 */ /* 0x000e620000002400 */
[----:B------:R-:W-:Y:S02]  /*a100*/  FMUL.FTZ R19, R19, c[0x0][0x2ec] ;  /* 0x0000bb0013137a20 */ /* 0x000fe40000410000 */
[----:B------:R-:W-:Y:S02]  /*a110*/  FMUL.FTZ R28, R28, c[0x0][0x2ec] ;  /* 0x0000bb001c1c7a20 */ /* 0x000fe40000410000 */
[----:B------:R-:W-:Y:S02]  /*a120*/  FMUL.FTZ R29, R29, c[0x0][0x2ec] ;  /* 0x0000bb001d1d7a20 */ /* 0x000fe40000410000 */
[----:B------:R-:W-:Y:S01]  /*a130*/  FMUL.FTZ R30, R30, c[0x0][0x2ec] ;  /* 0x0000bb001e1e7a20 */ /* 0x000fe20000410000 */
[----:B------:R-:W-:Y:S01]  /*a140*/  MUFU.TANH R96, R17 ;  /* 0x0000001100607308 */ /* 0x000fe20000002400 */
[----:B------:R-:W-:-:S02]  /*a150*/  FMUL.FTZ R31, R31, c[0x0][0x2ec] ;  /* 0x0000bb001f1f7a20 */ /* 0x000fc40000410000 */
[----:B------:R-:W-:Y:S02]  /*a160*/  FMUL.FTZ R36, R36, c[0x0][0x2ec] ;  /* 0x0000bb0024247a20 */ /* 0x000fe40000410000 */
[----:B------:R-:W-:Y:S02]  /*a170*/  FMUL.FTZ R37, R37, c[0x0][0x2ec] ;  /* 0x0000bb0025257a20 */ /* 0x000fe40000410000 */
[----:B------:R-:W-:Y:S01]  /*a180*/  FMUL.FTZ R38, R38, c[0x0][0x2ec] ;  /* 0x0000bb0026267a20 */ /* 0x000fe20000410000 */
[----:B------:R-:W2:Y:S01]  /*a190*/  MUFU.TANH R111, R18 ;  /* 0x00000012006f7308 */ /* 0x000ea20000002400 */
[----:B------:R-:W-:-:S03]  /*a1a0*/  FMUL.FTZ R39, R39, c[0x0][0x2ec] ;  /* 0x0000bb0027277a20 */ /* 0x000fc60000410000 */
[----:B------:R-:W-:Y:S04]  /*a1b0*/  HMMA.16816.F32.BF16 R32, R8, R48, R24 ;  /* 0x000000300820723c */ /* 0x000fe80000041818 */
[----:B------:R3:W4:Y:S04]  /*a1c0*/  MUFU.TANH R117, R19 ;  /* 0x0000001300757308 */ /* 0x0007280000002400 */
[C---:B------:R-:W-:Y:S01]  /*a1d0*/  HMMA.16816.F32.BF16 R24, R12.reuse, R62, RZ ;  /* 0x0000003e0c18723c */ /* 0x040fe200000418ff */
[----:B------:R-:W-:Y:S03]  /*a1e0*/  LDSM.16.M88.4 R60, [R134+0x2000] ;  /* 0x00200000863c783b */ /* 0x000fe60000000200 */
[----:B------:R-:W5:Y:S04]  /*a1f0*/  MUFU.TANH R95, R28 ;  /* 0x0000001c005f7308 */ /* 0x000f680000002400 */
[----:B---3--:R-:W-:Y:S01]  /*a200*/  HMMA.16816.F32.BF16 R16, R12, R42, RZ ;  /* 0x0000002a0c10723c */ /* 0x008fe200000418ff */
[----:B------:R-:W3:Y:S03]  /*a210*/  LDSM.16.M88.4 R40, [R180] ;  /* 0x00000000b428783b */ /* 0x000ee60000000200 */
[----:B------:R-:W-:Y:S04]  /*a220*/  MUFU.TANH R90, R29 ;  /* 0x0000001d005a7308 */ /* 0x000fe80000002400 */
[----:B------:R-:W-:-:S02]  /*a230*/  FMUL.FTZ R32, R32, c[0x0][0x2ec] ;  /* 0x0000bb0020207a20 */ /* 0x000fc40000410000 */
[----:B------:R-:W-:Y:S02]  /*a240*/  FMUL.FTZ R33, R33, c[0x0][0x2ec] ;  /* 0x0000bb0021217a20 */ /* 0x000fe40000410000 */
[----:B------:R-:W-:Y:S01]  /*a250*/  FMUL.FTZ R34, R34, c[0x0][0x2ec] ;  /* 0x0000bb0022227a20 */ /* 0x000fe20000410000 */
[----:B------:R-:W1:Y:S01]  /*a260*/  MUFU.TANH R113, R30 ;  /* 0x0000001e00717308 */ /* 0x000e620000002400 */
[----:B------:R-:W-:-:S07]  /*a270*/  FMUL.FTZ R35, R35, c[0x0][0x2ec] ;  /* 0x0000bb0023237a20 */ /* 0x000fce0000410000 */
[----:B------:R1:W1:Y:S03]  /*a280*/  MUFU.TANH R114, R31 ;  /* 0x0000001f00727308 */ /* 0x0002660000002400 */
[----:B------:R-:W-:Y:S01]  /*a290*/  HMMA.16816.F32.BF16 R16, R8, R54, R16 ;  /* 0x000000360810723c */ /* 0x000fe20000041810 */
[----:B------:R-:W-:Y:S04]  /*a2a0*/  LDSM.16.M88.4 R52, [R134+0x2400] ;  /* 0x002400008634783b */ /* 0x000fe80000000200 */
[----:B------:R-:W2:Y:S03]  /*a2b0*/  MUFU.TANH R93, R36 ;  /* 0x00000024005d7308 */ /* 0x000ea60000002400 */
[----:B-1----:R-:W-:Y:S05]  /*a2c0*/  HMMA.16816.F32.BF16 R28, R12, R56, RZ ;  /* 0x000000380c1c723c */ /* 0x002fea00000418ff */
[----:B------:R-:W-:Y:S08]  /*a2d0*/  MUFU.TANH R92, R37 ;  /* 0x00000025005c7308 */ /* 0x000ff00000002400 */
[----:B------:R-:W1:Y:S03]  /*a2e0*/  MUFU.TANH R116, R38 ;  /* 0x0000002600747308 */ /* 0x000e660000002400 */
[----:B------:R-:W-:-:S02]  /*a2f0*/  FMUL.FTZ R16, R16, c[0x0][0x2ec] ;  /* 0x0000bb0010107a20 */ /* 0x000fc40000410000 */
[----:B------:R-:W-:-:S03]  /*a300*/  FMUL.FTZ R17, R17, c[0x0][0x2ec] ;  /* 0x0000bb0011117a20 */ /* 0x000fc60000410000 */
[----:B------:R3:W1:Y:S01]  /*a310*/  MUFU.TANH R119, R39 ;  /* 0x0000002700777308 */ /* 0x0006620000002400 */
[----:B------:R-:W-:Y:S02]  /*a320*/  FMUL.FTZ R18, R18, c[0x0][0x2ec] ;  /* 0x0000bb0012127a20 */ /* 0x000fe40000410000 */
[----:B------:R-:W-:-:S05]  /*a330*/  FMUL.FTZ R19, R19, c[0x0][0x2ec] ;  /* 0x0000bb0013137a20 */ /* 0x000fca0000410000 */
[----:B------:R-:W1:Y:S08]  /*a340*/  MUFU.TANH R91, R16 ;  /* 0x00000010005b7308 */ /* 0x000e700000002400 */
[----:B------:R-:W-:Y:S01]  /*a350*/  MUFU.TANH R89, R17 ;  /* 0x0000001100597308 */ /* 0x000fe20000002400 */
[----:B---3--:R-:W-:Y:S07]  /*a360*/  HMMA.16816.F32.BF16 R36, R8, R40, R28 ;  /* 0x000000280824723c */ /* 0x008fee000004181c */
[----:B------:R-:W3:Y:S01]  /*a370*/  MUFU.TANH R120, R18 ;  /* 0x0000001200787308 */ /* 0x000ee20000002400 */
[----:B------:R-:W-:Y:S07]  /*a380*/  HMMA.16816.F32.BF16 R28, R12, R60, RZ ;  /* 0x0000003c0c1c723c */ /* 0x000fee00000418ff */
[----:B------:R1:W1:Y:S08]  /*a390*/  MUFU.TANH R122, R19 ;  /* 0x00000013007a7308 */ /* 0x0002700000002400 */
[----:B------:R-:W2:Y:S01]  /*a3a0*/  MUFU.TANH R85, R32 ;  /* 0x0000002000557308 */ /* 0x000ea20000002400 */
[----:B------:R-:W-:-:S02]  /*a3b0*/  FMUL.FTZ R36, R36, c[0x0][0x2ec] ;  /* 0x0000bb0024247a20 */ /* 0x000fc40000410000 */
[----:B------:R-:W-:Y:S02]  /*a3c0*/  FMUL.FTZ R37, R37, c[0x0][0x2ec] ;  /* 0x0000bb0025257a20 */ /* 0x000fe40000410000 */
[----:B------:R-:W-:Y:S02]  /*a3d0*/  FMUL.FTZ R38, R38, c[0x0][0x2ec] ;  /* 0x0000bb0026267a20 */ /* 0x000fe40000410000 */
[----:B------:R-:W-:Y:S01]  /*a3e0*/  FMUL.FTZ R39, R39, c[0x0][0x2ec] ;  /* 0x0000bb0027277a20 */ /* 0x000fe20000410000 */
[----:B-1----:R-:W-:Y:S01]  /*a3f0*/  HMMA.16816.F32.BF16 R16, R8, R50, R24 ;  /* 0x000000320810723c */ /* 0x002fe20000041818 */
[----:B------:R-:W1:Y:S01]  /*a400*/  LDSM.16.M88.4 R48, [R179] ;  /* 0x00000000b330783b */ /* 0x000e620000000200 */
[----:B------:R-:W-:Y:S06]  /*a410*/  MUFU.TANH R87, R33 ;  /* 0x0000002100577308 */ /* 0x000fec0000002400 */
[----:B------:R-:W-:Y:S01]  /*a420*/  HMMA.16816.F32.BF16 R24, R12, R58, RZ ;  /* 0x0000003a0c18723c */ /* 0x000fe200000418ff */
[----:B------:R-:W-:Y:S01]  /*a430*/  LDSM.16.M88.4 R56, [R134+0x2800] ;  /* 0x002800008638783b */ /* 0x000fe20000000200 */
[----:B------:R-:W1:Y:S08]  /*a440*/  MUFU.TANH R124, R34 ;  /* 0x00000022007c7308 */ /* 0x000e700000002400 */
[----:B------:R1:W1:Y:S06]  /*a450*/  MUFU.TANH R126, R35 ;  /* 0x00000023007e7308 */ /* 0x00026c0000002400 */
[----:B------:R-:W-:-:S02]  /*a460*/  FMUL.FTZ R16, R16, c[0x0][0x2ec] ;  /* 0x0000bb0010107a20 */ /* 0x000fc40000410000 */
[----:B------:R-:W-:Y:S01]  /*a470*/  FMUL.FTZ R17, R17, c[0x0][0x2ec] ;  /* 0x0000bb0011117a20 */ /* 0x000fe20000410000 */
[----:B------:R-:W-:Y:S01]  /*a480*/  MUFU.TANH R81, R36 ;  /* 0x0000002400517308 */ /* 0x000fe20000002400 */
[----:B------:R-:W-:Y:S02]  /*a490*/  FMUL.FTZ R18, R18, c[0x0][0x2ec] ;  /* 0x0000bb0012127a20 */ /* 0x000fe40000410000 */
[----:B------:R-:W-:-:S05]  /*a4a0*/  FMUL.FTZ R19, R19, c[0x0][0x2ec] ;  /* 0x0000bb0013137a20 */ /* 0x000fca0000410000 */
[----:B------:R-:W2:Y:S01]  /*a4b0*/  MUFU.TANH R86, R16 ;  /* 0x0000001000567308 */ /* 0x000ea20000002400 */
[----:B-1----:R-:W-:Y:S07]  /*a4c0*/  HMMA.16816.F32.BF16 R32, R8, R48, R28 ;  /* 0x000000300820723c */ /* 0x002fee000004181c */
[----:B------:R-:W-:Y:S01]  /*a4d0*/  MUFU.TANH R88, R17 ;  /* 0x0000001100587308 */ /* 0x000fe20000002400 */
[----:B------:R-:W-:Y:S07]  /*a4e0*/  HMMA.16816.F32.BF16 R28, R12, R52, RZ ;  /* 0x000000340c1c723c */ /* 0x000fee00000418ff */
[----:B------:R-:W1:Y:S08]  /*a4f0*/  MUFU.TANH R128, R18 ;  /* 0x0000001200807308 */ /* 0x000e700000002400 */
[----:B------:R1:W1:Y:S01]  /*a500*/  MUFU.TANH R127, R19 ;  /* 0x00000013007f7308 */ /* 0x0002620000002400 */
[----:B------:R-:W-:-:S07]  /*a510*/  FMUL.FTZ R32, R32, c[0x0][0x2ec] ;  /* 0x0000bb0020207a20 */ /* 0x000fce0000410000 */
[----:B------:R-:W-:Y:S01]  /*a520*/  MUFU.TANH R84, R37 ;  /* 0x0000002500547308 */ /* 0x000fe20000002400 */
[----:B------:R-:W-:Y:S02]  /*a530*/  FMUL.FTZ R33, R33, c[0x0][0x2ec] ;  /* 0x0000bb0021217a20 */ /* 0x000fe40000410000 */
[----:B------:R-:W-:Y:S02]  /*a540*/  FMUL.FTZ R34, R34, c[0x0][0x2ec] ;  /* 0x0000bb0022227a20 */ /* 0x000fe40000410000 */
[----:B------:R-:W-:Y:S01]  /*a550*/  FMUL.FTZ R35, R35, c[0x0][0x2ec] ;  /* 0x0000bb0023237a20 */ /* 0x000fe20000410000 */
[----:B-1----:R-:W-:Y:S01]  /*a560*/  HMMA.16816.F32.BF16 R16, R8, R42, R24 ;  /* 0x0000002a0810723c */ /* 0x002fe20000041818 */
[----:B------:R-:W1:Y:S01]  /*a570*/  LDSM.16.M88.4 R40, [R178] ;  /* 0x00000000b228783b */ /* 0x000e620000000200 */
[----:B------:R-:W1:Y:S06]  /*a580*/  MUFU.TANH R129, R38 ;  /* 0x0000002600817308 */ /* 0x000e6c0000002400 */
[----:B------:R-:W-:Y:S02]  /*a590*/  HMMA.16816.F32.BF16 R24, R12, R62, RZ ;  /* 0x0000003e0c18723c */ /* 0x000fe400000418ff */
[----:B------:R1:W1:Y:S08]  /*a5a0*/  MUFU.TANH R131, R39 ;  /* 0x0000002700837308 */ /* 0x0002700000002400 */
[----:B------:R-:W-:Y:S06]  /*a5b0*/  MUFU.TANH R80, R32 ;  /* 0x0000002000507308 */ /* 0x000fec0000002400 */
        /* <DEDUP_REMOVED lines=12> */
[----:B------:R-:W2:Y:S01]  /*a680*/  MUFU.TANH R133, R34 ;  /* 0x0000002200857308 */ /* 0x000ea20000002400 */
[----:B------:R-:W-:Y:S02]  /*a690*/  FMUL.FTZ R37, R37, c[0x0][0x2ec] ;  /* 0x0000bb0025257a20 */ /* 0x000fe40000410000 */
[----:B------:R-:W-:Y:S02]  /*a6a0*/  FMUL.FTZ R38, R38, c[0x0][0x2ec] ;  /* 0x0000bb0026267a20 */ /* 0x000fe40000410000 */
[----:B------:R-:W-:Y:S01]  /*a6b0*/  FMUL.FTZ R39, R39, c[0x0][0x2ec] ;  /* 0x0000bb0027277a20 */ /* 0x000fe20000410000 */
[----:B-1----:R-:W-:Y:S01]  /*a6c0*/  HMMA.16816.F32.BF16 R16, R8, R50, R24 ;  /* 0x000000320810723c */ /* 0x002fe20000041818 */
[----:B------:R-:W1:Y:S01]  /*a6d0*/  LDSM.16.M88.4 R48, [R177] ;  /* 0x00000000b130783b */ /* 0x000e620000000200 */
[----:B------:R1:W1:Y:S06]  /*a6e0*/  MUFU.TANH R152, R35 ;  /* 0x0000002300987308 */ /* 0x00026c0000002400 */
[----:B------:R-:W-:Y:S01]  /*a6f0*/  HMMA.16816.F32.BF16 R24, R12, R54, RZ ;  /* 0x000000360c18723c */ /* 0x000fe200000418ff */
[----:B------:R-:W2:Y:S01]  /*a700*/  LDSM.16.M88.4 R52, [R134+0x2c00] ;  /* 0x002c00008634783b */ /* 0x000ea20000000200 */
[----:B------:R-:W-:Y:S08]  /*a710*/  MUFU.TANH R79, R36 ;  /* 0x00000024004f7308 */ /* 0x000ff00000002400 */
[----:B------:R-:W-:Y:S06]  /*a720*/  MUFU.TANH R72, R37 ;  /* 0x0000002500487308 */ /* 0x000fec0000002400 */
[----:B------:R-:W-:-:S02]  /*a730*/  FMUL.FTZ R16, R16, c[0x0][0x2ec] ;  /* 0x0000bb0010107a20 */ /* 0x000fc40000410000 */
[----:B------:R-:W-:Y:S01]  /*a740*/  FMUL.FTZ R17, R17, c[0x0][0x2ec] ;  /* 0x0000bb0011117a20 */ /* 0x000fe20000410000 */
[----:B------:R-:W-:Y:S01]  /*a750*/  MUFU.TANH R154, R38 ;  /* 0x00000026009a7308 */ /* 0x000fe20000002400 */
[----:B------:R-:W-:Y:S02]  /*a760*/  FMUL.FTZ R18, R18, c[0x0][0x2ec] ;  /* 0x0000bb0012127a20 */ /* 0x000fe40000410000 */
[----:B------:R-:W-:-:S05]  /*a770*/  FMUL.FTZ R19, R19, c[0x0][0x2ec] ;  /* 0x0000bb0013137a20 */ /* 0x000fca0000410000 */
[----:B------:R-:W3:Y:S01]  /*a780*/  MUFU.TANH R78, R16 ;  /* 0x00000010004e7308 */ /* 0x000ee20000002400 */
[----:B-1----:R-:W-:Y:S07]  /*a790*/  HMMA.16816.F32.BF16 R32, R8, R48, R28 ;  /* 0x000000300820723c */ /* 0x002fee000004181c */
[----:B------:R-:W-:Y:S01]  /*a7a0*/  MUFU.TANH R77, R17 ;  /* 0x00000011004d7308 */ /* 0x000fe20000002400 */
[----:B--2---:R-:W-:Y:S07]  /*a7b0*/  HMMA.16816.F32.BF16 R28, R12, R52, RZ ;  /* 0x000000340c1c723c */ /* 0x004fee00000418ff */
[----:B------:R-:W1:Y:S08]  /*a7c0*/  MUFU.TANH R153, R18 ;  /* 0x0000001200997308 */ /* 0x000e700000002400 */
[----:B------:R2:W1:Y:S01]  /*a7d0*/  MUFU.TANH R155, R19 ;  /* 0x00000013009b7308 */ /* 0x0004620000002400 */
[----:B------:R-:W-:-:S07]  /*a7e0*/  FMUL.FTZ R32, R32, c[0x0][0x2ec] ;  /* 0x0000bb0020207a20 */ /* 0x000fce0000410000 */
[----:B------:R1:W1:Y:S01]  /*a7f0*/  MUFU.TANH R156, R39 ;  /* 0x00000027009c7308 */ /* 0x0002620000002400 */
[----:B------:R-:W-:Y:S02]  /*a800*/  FMUL.FTZ R33, R33, c[0x0][0x2ec] ;  /* 0x0000bb0021217a20 */ /* 0x000fe40000410000 */
[----:B------:R-:W-:Y:S02]  /*a810*/  FMUL.FTZ R34, R34, c[0x0][0x2ec] ;  /* 0x0000bb0022227a20 */ /* 0x000fe40000410000 */
[----:B------:R-:W-:Y:S01]  /*a820*/  FMUL.FTZ R35, R35, c[0x0][0x2ec] ;  /* 0x0000bb0023237a20 */ /* 0x000fe20000410000 */
[----:B--2---:R-:W-:Y:S01]  /*a830*/  HMMA.16816.F32.BF16 R16, R8, R42, R24 ;  /* 0x0000002a0810723c */ /* 0x004fe20000041818 */
[----:B------:R-:W1:Y:S01]  /*a840*/  LDSM.16.M88.4 R40, [R176] ;  /* 0x00000000b028783b */ /* 0x000e620000000200 */
[----:B------:R-:W-:Y:S06]  /*a850*/  MUFU.TANH R73, R32 ;  /* 0x0000002000497308 */ /* 0x000fec0000002400 */
        /* <DEDUP_REMOVED lines=15> */
[----:B------:R-:W-:-:S02]  /*a950*/  FMUL.FTZ R36, R36, c[0x0][0x2ec] ;  /* 0x0000bb0024247a20 */ /* 0x000fc40000410000 */
[----:B------:R-:W-:Y:S02]  /*a960*/  FMUL.FTZ R37, R37, c[0x0][0x2ec] ;  /* 0x0000bb0025257a20 */ /* 0x000fe40000410000 */
[----:B------:R-:W-:-:S03]  /*a970*/  FMUL.FTZ R38, R38, c[0x0][0x2ec] ;  /* 0x0000bb0026267a20 */ /* 0x000fc60000410000 */
[----:B------:R-:W-:Y:S01]  /*a980*/  MUFU.TANH R68, R36 ;  /* 0x0000002400447308 */ /* 0x000fe20000002400 */
[----:B------:R-:W-:Y:S01]  /*a990*/  FMUL.FTZ R0, R39, c[0x0][0x2ec] ;  /* 0x0000bb0027007a20 */ /* 0x000fe20000410000 */
[----:B--2---:R-:W-:Y:S01]  /*a9a0*/  HMMA.16816.F32.BF16 R16, R8, R50, R24 ;  /* 0x000000320810723c */ /* 0x004fe20000041818 */
[----:B------:R-:W2:Y:S05]  /*a9b0*/  LDSM.16.M88.4 R48, [R175] ;  /* 0x00000000af30783b */ /* 0x000eaa0000000200 */
[----:B------:R-:W-:Y:S02]  /*a9c0*/  MUFU.TANH R70, R37 ;  /* 0x0000002500467308 */ /* 0x000fe40000002400 */
[----:B------:R-:W-:Y:S01]  /*a9d0*/  HMMA.16816.F32.BF16 R24, R12, R54, RZ ;  /* 0x000000360c18723c */ /* 0x000fe200000418ff */
[----:B------:R-:W1:Y:S05]  /*a9e0*/  LDSM.16.M88.4 R52, [R134+0x3400] ;  /* 0x003400008634783b */ /* 0x000e6a0000000200 */
[----:B------:R3:W-:Y:S08]  /*a9f0*/  MUFU.TANH R187, R38 ;  /* 0x0000002600bb7308 */ /* 0x0007f00000002400 */
[----:B------:R4:W-:Y:S02]  /*aa00*/  MUFU.TANH R189, R0 ;  /* 0x0000000000bd7308 */ /* 0x0009e40000002400 */
[----:B------:R-:W-:-:S02]  /*aa10*/  FMUL.FTZ R16, R16, c[0x0][0x2ec] ;  /* 0x0000bb0010107a20 */ /* 0x000fc40000410000 */
[----:B------:R-:W-:Y:S01]  /*aa20*/  FMUL.FTZ R17, R17, c[0x0][0x2ec] ;  /* 0x0000bb0011117a20 */ /* 0x000fe20000410000 */
[----:B---3--:R-:W3:Y:S01]  /*aa30*/  LDSM.16.M88.4 R36, [R174] ;  /* 0x00000000ae24783b */ /* 0x008ee20000000200 */
[----:B------:R-:W-:Y:S02]  /*aa40*/  FMUL.FTZ R18, R18, c[0x0][0x2ec] ;  /* 0x0000bb0012127a20 */ /* 0x000fe40000410000 */
[----:B------:R-:W1:Y:S01]  /*aa50*/  MUFU.TANH R67, R16 ;  /* 0x0000001000437308 */ /* 0x000e620000002400 */
[----:B------:R-:W-:Y:S02]  /*aa60*/  FMUL.FTZ R19, R19, c[0x0][0x2ec] ;  /* 0x0000bb0013137a20 */ /* 0x000fe40000410000 */
[----:B----4-:R-:W-:-:S05]  /*aa70*/  IMAD.SHL.U32 R0, R238, 0x100, RZ ;  /* 0x00000100ee007824 */ /* 0x010fca00078e00ff */
[----:B------:R-:W-:Y:S01]  /*aa80*/  MUFU.TANH R69, R17 ;  /* 0x0000001100457308 */ /* 0x000fe20000002400 */
[C---:B------:R-:W-:Y:S01]  /*aa90*/  LOP3.LUT R4, R0.reuse, R7, RZ, 0xfc, !PT ;  /* 0x0000000700047212 */ /* 0x040fe200078efcff */
[----:B--2---:R-:W-:Y:S01]  /*aaa0*/  HMMA.16816.F32.BF16 R32, R8, R48, R28 ;  /* 0x000000300820723c */ /* 0x004fe2000004181c */
[----:B------:R-:W-:Y:S02]  /*aab0*/  LOP3.LUT R6, R0, 0x1, R7, 0xfe, !PT ;  /* 0x0000000100067812 */ /* 0x000fe400078efe07 */
[----:B------:R-:W-:-:S03]  /*aac0*/  ISETP.GE.AND P5, PT, R4, R5, PT ;  /* 0x000000050400720c */ /* 0x000fc60003fa6270 */
[----:B------:R-:W2:Y:S01]  /*aad0*/  MUFU.TANH R163, R18 ;  /* 0x0000001200a37308 */ /* 0x000ea20000002400 */
[-C--:B------:R-:W-:Y:S02]  /*aae0*/  ISETP.GE.AND P3, PT, R4, R2.reuse, PT ;  /* 0x000000020400720c */ /* 0x080fe40003f66270 */
[----:B------:R-:W-:Y:S01]  /*aaf0*/  LOP3.LUT R4, R0, 0x8, R7, 0xfe, !PT ;  /* 0x0000000800047812 */ /* 0x000fe200078efe07 */
[----:B-1----:R-:W-:Y:S01]  /*ab00*/  HMMA.16816.F32.BF16 R28, R12, R52, RZ ;  /* 0x000000340c1c723c */ /* 0x002fe200000418ff */
[----:B------:R-:W-:Y:S02]  /*ab10*/  FSEL R94, R94, -INF , !P5 ;  /* 0xff8000005e5e7808 */ /* 0x000fe40006800000 */
[CC--:B------:R-:W-:Y:S01]  /*ab20*/  ISETP.GE.AND P2, PT, R6.reuse, R5.reuse, PT ;  /* 0x000000050600720c */ /* 0x0c0fe20003f46270 */
[----:B------:R1:W4:Y:S01]  /*ab30*/  MUFU.TANH R186, R19 ;  /* 0x0000001300ba7308 */ /* 0x0003220000002400 */
[----:B------:R-:W-:Y:S02]  /*ab40*/  ISETP.GE.AND P1, PT, R6, R2, PT ;  /* 0x000000020600720c */ /* 0x000fe40003f26270 */
[----:B------:R-:W-:-:S02]  /*ab50*/  ISETP.GE.AND P4, PT, R4, R5, PT ;  /* 0x000000050400720c */ /* 0x000fc40003f86270 */
[----:B------:R-:W-:Y:S02]  /*ab60*/  ISETP.GE.AND P5, PT, R4, R2, PT ;  /* 0x000000020400720c */ /* 0x000fe40003fa6270 */
[C-C-:B------:R-:W-:Y:S02]  /*ab70*/  LOP3.LUT R6, R0.reuse, 0x9, R7.reuse, 0xfe, !PT ;  /* 0x0000000900067812 */ /* 0x140fe400078efe07 */
[----:B------:R-:W-:Y:S02]  /*ab80*/  LOP3.LUT R4, R0, 0x10, R7, 0xfe, !PT ;  /* 0x0000001000047812 */ /* 0x000fe400078efe07 */
[----:B------:R-:W-:Y:S01]  /*ab90*/  FSEL R111, R111, -INF , !P3 ;  /* 0xff8000006f6f7808 */ /* 0x000fe20005800000 */
[----:B------:R-:W-:Y:S01]  /*aba0*/  FMUL.FTZ R32, R32, c[0x0][0x2ec] ;  /* 0x0000bb0020207a20 */ /* 0x000fe20000410000 */
[----:B------:R-:W-:Y:S01]  /*abb0*/  FSEL R96, R96, -INF , !P2 ;  /* 0xff80000060607808 */ /* 0x000fe20005000000 */
[----:B------:R-:W-:Y:S01]  /*abc0*/  FMUL.FTZ R33, R33, c[0x0][0x2ec] ;  /* 0x0000bb0021217a20 */ /* 0x000fe20000410000 */
[----:B------:R-:W-:Y:S01]  /*abd0*/  FSEL R117, R117, -INF , !P1 ;  /* 0xff80000075757808 */ /* 0x000fe20004800000 */
[----:B-1----:R-:W-:Y:S01]  /*abe0*/  HMMA.16816.F32.BF16 R16, R8, R42, R24 ;  /* 0x0000002a0810723c */ /* 0x002fe20000041818 */
[----:B------:R-:W1:Y:S01]  /*abf0*/  LDSM.16.M88.4 R40, [R134+0x3800] ;  /* 0x003800008628783b */ /* 0x000e620000000200 */
[----:B------:R-:W-:Y:S01]  /*ac00*/  FMUL.FTZ R34, R34, c[0x0][0x2ec] ;  /* 0x0000bb0022227a20 */ /* 0x000fe20000410000 */
[----:B------:R-:W-:Y:S01]  /*ac10*/  MUFU.TANH R64, R32 ;  /* 0x0000002000407308 */ /* 0x000fe20000002400 */
[----:B------:R-:W-:Y:S01]  /*ac20*/  FMUL.FTZ R35, R35, c[0x0][0x2ec] ;  /* 0x0000bb0023237a20 */ /* 0x000fe20000410000 */
[----:B-----5:R-:W-:-:S02]  /*ac30*/  FSEL R95, R95, -INF , !P4 ;  /* 0xff8000005f5f7808 */ /* 0x020fc40006000000 */
[CC--:B------:R-:W-:Y:S01]  /*ac40*/  ISETP.GE.AND P3, PT, R6.reuse, R5.reuse, PT ;  /* 0x000000050600720c */ /* 0x0c0fe20003f66270 */
[----:B------:R-:W-:Y:S01]  /*ac50*/  HMMA.16816.F32.BF16 R24, R12, R58, RZ ;  /* 0x0000003a0c18723c */ /* 0x000fe200000418ff */
[-C--:B------:R-:W-:Y:S02]  /*ac60*/  ISETP.GE.AND P2, PT, R6, R2.reuse, PT ;  /* 0x000000020600720c */ /* 0x080fe40003f46270 */
[----:B------:R-:W-:Y:S01]  /*ac70*/  MUFU.TANH R63, R33 ;  /* 0x00000021003f7308 */ /* 0x000fe20000002400 */
[C---:B------:R-:W-:Y:S02]  /*ac80*/  ISETP.GE.AND P1, PT, R4.reuse, R5, PT ;  /* 0x000000050400720c */ /* 0x040fe40003f26270 */
[----:B------:R-:W-:Y:S02]  /*ac90*/  ISETP.GE.AND P4, PT, R4, R2, PT ;  /* 0x000000020400720c */ /* 0x000fe40003f86270 */
[----:B---3--:R-:W-:Y:S01]  /*aca0*/  HMMA.16816.F32.BF16 R28, R8, R36, R28 ;  /* 0x00000024081c723c */ /* 0x008fe2000004181c */
[----:B------:R-:W-:-:S02]  /*acb0*/  LOP3.LUT R6, R0, 0x11, R7, 0xfe, !PT ;  /* 0x0000001100067812 */ /* 0x000fc400078efe07 */
[----:B------:R-:W-:Y:S01]  /*acc0*/  MUFU.TANH R193, R34 ;  /* 0x0000002200c17308 */ /* 0x000fe20000002400 */
[----:B------:R-:W-:Y:S02]  /*acd0*/  LOP3.LUT R4, R0, 0x18, R7, 0xfe, !PT ;  /* 0x0000001800047812 */ /* 0x000fe400078efe07 */
[----:B------:R-:W-:Y:S02]  /*ace0*/  FSEL R113, R113, -INF , !P5 ;  /* 0xff80000071717808 */ /* 0x000fe40006800000 */
[----:B------:R-:W-:Y:S01]  /*acf0*/  FMUL.FTZ R16, R16, c[0x0][0x2ec] ;  /* 0x0000bb0010107a20 */ /* 0x000fe20000410000 */
[----:B------:R-:W-:Y:S01]  /*ad00*/  FSEL R114, R114, -INF , !P2 ;  /* 0xff80000072727808 */ /* 0x000fe20005000000 */
[----:B------:R-:W-:Y:S01]  /*ad10*/  FMUL.FTZ R17, R17, c[0x0][0x2ec] ;  /* 0x0000bb0011117a20 */ /* 0x000fe20000410000 */
[----:B------:R-:W-:Y:S01]  /*ad20*/  MUFU.TANH R194, R35 ;  /* 0x0000002300c27308 */ /* 0x000fe20000002400 */
[----:B------:R-:W-:Y:S01]  /*ad30*/  FMUL.FTZ R18, R18, c[0x0][0x2ec] ;  /* 0x0000bb0012127a20 */ /* 0x000fe20000410000 */
[----:B------:R-:W-:Y:S01]  /*ad40*/  FSEL R93, R93, -INF , !P1 ;  /* 0xff8000005d5d7808 */ /* 0x000fe20004800000 */
[----:B------:R-:W-:Y:S01]  /*ad50*/  FMUL.FTZ R19, R19, c[0x0][0x2ec] ;  /* 0x0000bb0013137a20 */ /* 0x000fe20000410000 */
[----:B------:R-:W-:-:S02]  /*ad60*/  ISETP.GE.AND P5, PT, R6, R5, PT ;  /* 0x000000050600720c */ /* 0x000fc40003fa6270 */
[C---:B------:R-:W-:Y:S02]  /*ad70*/  ISETP.GE.AND P2, PT, R4.reuse, R5, PT ;  /* 0x000000050400720c */ /* 0x040fe40003f46270 */
[----:B------:R-:W-:Y:S01]  /*ad80*/  MUFU.TANH R62, R16 ;  /* 0x00000010003e7308 */ /* 0x000fe20000002400 */
[----:B------:R-:W-:Y:S02]  /*ad90*/  ISETP.GE.AND P1, PT, R4, R2, PT ;  /* 0x000000020400720c */ /* 0x000fe40003f26270 */
[----:B------:R-:W-:Y:S02]  /*ada0*/  LOP3.LUT R4, R0, 0x19, R7, 0xfe, !PT ;  /* 0x0000001900047812 */ /* 0x000fe400078efe07 */
[----:B------:R-:W-:Y:S01]  /*adb0*/  FMUL.FTZ R28, R28, c[0x0][0x2ec] ;  /* 0x0000bb001c1c7a20 */ /* 0x000fe20000410000 */
[----:B------:R-:W-:Y:S01]  /*adc0*/  FSEL R90, R90, -INF , !P3 ;  /* 0xff8000005a5a7808 */ /* 0x000fe20005800000 */
[----:B------:R-:W-:Y:S01]  /*add0*/  FMUL.FTZ R29, R29, c[0x0][0x2ec] ;  /* 0x0000bb001d1d7a20 */ /* 0x000fe20000410000 */
[----:B------:R-:W-:Y:S01]  /*ade0*/  MUFU.TANH R66, R17 ;  /* 0x0000001100427308 */ /* 0x000fe20000002400 */
[----:B------:R-:W-:Y:S01]  /*adf0*/  FMUL.FTZ R30, R30, c[0x0][0x2ec] ;  /* 0x0000bb001e1e7a20 */ /* 0x000fe20000410000 */
[----:B------:R-:W-:Y:S01]  /*ae00*/  FSEL R116, R116, -INF , !P4 ;  /* 0xff80000074747808 */ /* 0x000fe20006000000 */
[----:B------:R-:W-:Y:S01]  /*ae10*/  FMUL.FTZ R31, R31, c[0x0][0x2ec] ;  /* 0x0000bb001f1f7a20 */ /* 0x000fe20000410000 */
[----:B------:R-:W-:-:S02]  /*ae20*/  FSEL R92, R92, -INF , !P5 ;  /* 0xff8000005c5c7808 */ /* 0x000fc40006800000 */
[-C--:B------:R-:W-:Y:S02]  /*ae30*/  ISETP.GE.AND P3, PT, R6, R2.reuse, PT ;  /* 0x000000020600720c */ /* 0x080fe40003f66270 */
[----:B------:R-:W3:Y:S01]  /*ae40*/  MUFU.TANH R190, R18 ;  /* 0x0000001200be7308 */ /* 0x000ee20000002400 */
[C---:B------:R-:W-:Y:S02]  /*ae50*/  ISETP.GE.AND P4, PT, R4.reuse, R5, PT ;  /* 0x000000050400720c */ /* 0x040fe40003f86270 */
[----:B------:R-:W-:Y:S02]  /*ae60*/  ISETP.GE.AND P5, PT, R4, R2, PT ;  /* 0x000000020400720c */ /* 0x000fe40003fa6270 */
[----:B------:R-:W-:Y:S02]  /*ae70*/  LOP3.LUT R4, R0, 0x20, R7, 0xfe, !PT ;  /* 0x0000002000047812 */ /* 0x000fe400078efe07 */
[----:B------:R-:W-:Y:S01]  /*ae80*/  FSEL R119, R119, -INF , !P3 ;  /* 0xff80000077777808 */ /* 0x000fe20005800000 */
[----:B------:R5:W1:Y:S01]  /*ae90*/  MUFU.TANH R191, R19 ;  /* 0x0000001300bf7308 */ /* 0x000a620000002400 */
[----:B------:R-:W-:-:S02]  /*aea0*/  FSEL R91, R91, -INF , !P2 ;  /* 0xff8000005b5b7808 */ /* 0x000fc40005000000 */
[CC--:B------:R-:W-:Y:S02]  /*aeb0*/  ISETP.GE.AND P3, PT, R4.reuse, R5.reuse, PT ;  /* 0x000000050400720c */ /* 0x0c0fe40003f66270 */
[----:B------:R-:W-:Y:S02]  /*aec0*/  ISETP.GE.AND P2, PT, R4, R2, PT ;  /* 0x000000020400720c */ /* 0x000fe40003f46270 */
[----:B------:R-:W-:Y:S01]  /*aed0*/  LOP3.LUT R4, R0, 0x21, R7, 0xfe, !PT ;  /* 0x0000002100047812 */ /* 0x000fe200078efe07 */
[----:B------:R-:W-:Y:S01]  /*aee0*/  MUFU.TANH R59, R28 ;  /* 0x0000001c003b7308 */ /* 0x000fe20000002400 */
[----:B------:R-:W-:Y:S02]  /*aef0*/  FSEL R120, R120, -INF , !P1 ;  /* 0xff80000078787808 */ /* 0x000fe40004800000 */
[----:B------:R-:W-:Y:S02]  /*af00*/  FSEL R89, R89, -INF , !P4 ;  /* 0xff80000059597808 */ /* 0x000fe40006000000 */
[----:B------:R-:W-:-:S02]  /*af10*/  ISETP.GE.AND P1, PT, R4, R5, PT ;  /* 0x000000050400720c */ /* 0x000fc40003f26270 */
[----:B------:R-:W-:Y:S01]  /*af20*/  ISETP.GE.AND P4, PT, R4, R2, PT ;  /* 0x000000020400720c */ /* 0x000fe20003f86270 */
[----:B-----5:R-:W-:Y:S01]  /*af30*/  HMMA.16816.F32.BF16 R16, R8, R50, R24 ;  /* 0x000000320810723c */ /* 0x020fe20000041818 */
[----:B------:R-:W5:Y:S01]  /*af40*/  LDSM.16.M88.4 R48, [R173] ;  /* 0x00000000ad30783b */ /* 0x000f620000000200 */
[----:B------:R-:W-:Y:S01]  /*af50*/  MUFU.TANH R58, R29 ;  /* 0x0000001d003a7308 */ /* 0x000fe20000002400 */
[C-C-:B------:R-:W-:Y:S02]  /*af60*/  LOP3.LUT R6, R0.reuse, 0x28, R7.reuse, 0xfe, !PT ;  /* 0x0000002800067812 */ /* 0x140fe400078efe07 */
[----:B------:R-:W-:Y:S02]  /*af70*/  LOP3.LUT R4, R0, 0x29, R7, 0xfe, !PT ;  /* 0x0000002900047812 */ /* 0x000fe400078efe07 */
[----:B------:R-:W-:Y:S01]  /*af80*/  FSEL R122, R122, -INF , !P5 ;  /* 0xff8000007a7a7808 */ /* 0x000fe20006800000 */
[----:B------:R-:W-:Y:S01]  /*af90*/  HMMA.16816.F32.BF16 R24, R12, R54, RZ ;  /* 0x000000360c18723c */ /* 0x000fe200000418ff */
[----:B------:R-:W-:Y:S01]  /*afa0*/  LDSM.16.M88.4 R52, [R172] ;  /* 0x00000000ac34783b */ /* 0x000fe20000000200 */
[----:B------:R-:W-:Y:S01]  /*afb0*/  MUFU.TANH R47, R30 ;  /* 0x0000001e002f7308 */ /* 0x000fe20000002400 */
[----:B------:R-:W-:-:S02]  /*afc0*/  FSEL R85, R85, -INF , !P3 ;  /* 0xff80000055557808 */ /* 0x000fc40005800000 */
[----:B------:R-:W-:Y:S02]  /*afd0*/  FSEL R124, R124, -INF , !P2 ;  /* 0xff8000007c7c7808 */ /* 0x000fe40005000000 */
[----:B------:R-:W-:Y:S02]  /*afe0*/  FSEL R87, R87, -INF , !P1 ;  /* 0xff80000057577808 */ /* 0x000fe40004800000 */
[CC--:B------:R-:W-:Y:S01]  /*aff0*/  ISETP.GE.AND P5, PT, R6.reuse, R5.reuse, PT ;  /* 0x000000050600720c */ /* 0x0c0fe20003fa6270 */
[----:B------:R-:W-:Y:S01]  /*b000*/  MUFU.TANH R161, R31 ;  /* 0x0000001f00a17308 */ /* 0x000fe20000002400 */
[-C--:B------:R-:W-:Y:S02]  /*b010*/  ISETP.GE.AND P3, PT, R6, R2.reuse, PT ;  /* 0x000000020600720c */ /* 0x080fe40003f66270 */
[C---:B------:R-:W-:Y:S02]  /*b020*/  ISETP.GE.AND P2, PT, R4.reuse, R5, PT ;  /* 0x000000050400720c */ /* 0x040fe40003f46270 */
[----:B------:R-:W-:Y:S01]  /*b030*/  ISETP.GE.AND P1, PT, R4, R2, PT ;  /* 0x000000020400720c */ /* 0x000fe20003f26270 */
[----:B------:R-:W-:Y:S01]  /*b040*/  FMUL.FTZ R16, R16, c[0x0][0x2ec] ;  /* 0x0000bb0010107a20 */ /* 0x000fe20000410000 */
[C-C-:B------:R-:W-:Y:S01]  /*b050*/  LOP3.LUT R6, R0.reuse, 0x30, R7.reuse, 0xfe, !PT ;  /* 0x0000003000067812 */ /* 0x140fe200078efe07 */
[----:B------:R-:W-:Y:S01]  /*b060*/  FMUL.FTZ R17, R17, c[0x0][0x2ec] ;  /* 0x0000bb0011117a20 */ /* 0x000fe20000410000 */
[----:B------:R-:W-:Y:S01]  /*b070*/  LOP3.LUT R4, R0, 0x31, R7, 0xfe, !PT ;  /* 0x0000003100047812 */ /* 0x000fe200078efe07 */
[----:B------:R-:W-:Y:S01]  /*b080*/  FMUL.FTZ R18, R18, c[0x0][0x2ec] ;  /* 0x0000bb0012127a20 */ /* 0x000fe20000410000 */
[----:B------:R-:W1:Y:S01]  /*b090*/  MUFU.TANH R61, R16 ;  /* 0x00000010003d7308 */ /* 0x000e620000002400 */
[----:B------:R-:W-:Y:S01]  /*b0a0*/  FMUL.FTZ R19, R19, c[0x0][0x2ec] ;  /* 0x0000bb0013137a20 */ /* 0x000fe20000410000 */
[----:B------:R-:W-:Y:S01]  /*b0b0*/  FSEL R126, R126, -INF , !P4 ;  /* 0xff8000007e7e7808 */ /* 0x000fe20006000000 */
[----:B------:R-:W-:Y:S01]  /*b0c0*/  HMMA.16816.F32.BF16 R32, R8, R38, R24 ;  /* 0x000000260820723c */ /* 0x000fe20000041818 */
[----:B------:R-:W2:Y:S01]  /*b0d0*/  LDSM.16.M88.4 R36, [R134+0x3c00] ;  /* 0x003c00008624783b */ /* 0x000ea20000000200 */
[----:B------:R-:W-:-:S02]  /*b0e0*/  FSEL R86, R86, -INF , !P5 ;  /* 0xff80000056567808 */ /* 0x000fc40006800000 */
[----:B------:R-:W-:Y:S01]  /*b0f0*/  FSEL R128, R128, -INF , !P3 ;  /* 0xff80000080807808 */ /* 0x000fe20005800000 */
[----:B------:R-:W-:Y:S01]  /*b100*/  MUFU.TANH R60, R17 ;  /* 0x00000011003c7308 */ /* 0x000fe20000002400 */
[----:B------:R-:W-:Y:S02]  /*b110*/  FSEL R88, R88, -INF , !P2 ;  /* 0xff80000058587808 */ /* 0x000fe40005000000 */
[CC--:B------:R-:W-:Y:S02]  /*b120*/  ISETP.GE.AND P4, PT, R6.reuse, R5.reuse, PT ;  /* 0x000000050600720c */ /* 0x0c0fe40003f86270 */
[-C--:B------:R-:W-:Y:S02]  /*b130*/  ISETP.GE.AND P5, PT, R6, R2.reuse, PT ;  /* 0x000000020600720c */ /* 0x080fe40003fa6270 */
[C---:B------:R-:W-:Y:S01]  /*b140*/  ISETP.GE.AND P3, PT, R4.reuse, R5, PT ;  /* 0x000000050400720c */ /* 0x040fe20003f66270 */
[----:B------:R-:W1:Y:S01]  /*b150*/  MUFU.TANH R195, R18 ;  /* 0x0000001200c37308 */ /* 0x000e620000002400 */
[----:B------:R-:W-:-:S02]  /*b160*/  ISETP.GE.AND P2, PT, R4, R2, PT ;  /* 0x000000020400720c */ /* 0x000fc40003f46270 */
[C-C-:B------:R-:W-:Y:S02]  /*b170*/  LOP3.LUT R6, R0.reuse, 0x38, R7.reuse, 0xfe, !PT ;  /* 0x0000003800067812 */ /* 0x140fe400078efe07 */
[----:B------:R-:W-:Y:S02]  /*b180*/  LOP3.LUT R4, R0, 0x39, R7, 0xfe, !PT ;  /* 0x0000003900047812 */ /* 0x000fe400078efe07 */
[----:B------:R-:W-:Y:S01]  /*b190*/  FSEL R127, R127, -INF , !P1 ;  /* 0xff8000007f7f7808 */ /* 0x000fe20004800000 */
[----:B------:R1:W1:Y:S01]  /*b1a0*/  MUFU.TANH R196, R19 ;  /* 0x0000001300c47308 */ /* 0x0002620000002400 */
[----:B------:R-:W-:Y:S02]  /*b1b0*/  FSEL R129, R129, -INF , !P5 ;  /* 0xff80000081817808 */ /* 0x000fe40006800000 */
[----:B------:R-:W-:Y:S01]  /*b1c0*/  FMUL.FTZ R32, R32, c[0x0][0x2ec] ;  /* 0x0000bb0020207a20 */ /* 0x000fe20000410000 */
[----:B------:R-:W-:Y:S01]  /*b1d0*/  FSEL R84, R84, -INF , !P3 ;  /* 0xff80000054547808 */ /* 0x000fe20005800000 */
[----:B------:R-:W-:Y:S01]  /*b1e0*/  FMUL.FTZ R33, R33, c[0x0][0x2ec] ;  /* 0x0000bb0021217a20 */ /* 0x000fe20000410000 */
[-C--:B------:R-:W-:Y:S01]  /*b1f0*/  ISETP.GE.AND P1, PT, R6, R5.reuse, PT ;  /* 0x000000050600720c */ /* 0x080fe20003f26270 */
[----:B------:R-:W-:Y:S01]  /*b200*/  FMUL.FTZ R34, R34, c[0x0][0x2ec] ;  /* 0x0000bb0022227a20 */ /* 0x000fe20000410000 */
[----:B------:R-:W2:Y:S01]  /*b210*/  MUFU.TANH R57, R32 ;  /* 0x0000002000397308 */ /* 0x000ea20000002400 */
[----:B------:R-:W-:Y:S01]  /*b220*/  FMUL.FTZ R35, R35, c[0x0][0x2ec] ;  /* 0x0000bb0023237a20 */ /* 0x000fe20000410000 */
[----:B------:R-:W-:-:S02]  /*b230*/  ISETP.GE.AND P5, PT, R4, R5, PT ;  /* 0x000000050400720c */ /* 0x000fc40003fa6270 */
[-C--:B------:R-:W-:Y:S02]  /*b240*/  ISETP.GE.AND P3, PT, R4, R2.reuse, PT ;  /* 0x000000020400720c */ /* 0x080fe40003f66270 */
[----:B------:R-:W-:Y:S01]  /*b250*/  LOP3.LUT R4, R0, 0x40, R7, 0xfe, !PT ;  /* 0x0000004000047812 */ /* 0x000fe200078efe07 */
[----:B-1----:R-:W-:Y:S01]  /*b260*/  HMMA.16816.F32.BF16 R16, R12, R40, RZ ;  /* 0x000000280c10723c */ /* 0x002fe200000418ff */
[----:B------:R-:W1:Y:S01]  /*b270*/  MUFU.TANH R192, R33 ;  /* 0x0000002100c07308 */ /* 0x000e620000002400 */
[----:B------:R-:W-:Y:S02]  /*b280*/  FSEL R81, R81, -INF , !P4 ;  /* 0xff80000051517808 */ /* 0x000fe40006000000 */
[----:B------:R-:W-:Y:S02]  /*b290*/  FSEL R131, R131, -INF , !P2 ;  /* 0xff80000083837808 */ /* 0x000fe40005000000 */
[----:B------:R-:W-:Y:S02]  /*b2a0*/  FSEL R83, R83, -INF , !P1 ;  /* 0xff80000053537808 */ /* 0x000fe40004800000 */
[----:B------:R-:W-:Y:S01]  /*b2b0*/  ISETP.GE.AND P4, PT, R6, R2, PT ;  /* 0x000000020600720c */ /* 0x000fe20003f86270 */
[----:B------:R-:W1:Y:S01]  /*b2c0*/  MUFU.TANH R23, R34 ;  /* 0x0000002200177308 */ /* 0x000e620000002400 */
[----:B------:R-:W-:-:S02]  /*b2d0*/  ISETP.GE.AND P2, PT, R4, R5, PT ;  /* 0x000000050400720c */ /* 0x000fc40003f46270 */
[-C--:B------:R-:W-:Y:S02]  /*b2e0*/  ISETP.GE.AND P1, PT, R4, R2.reuse, PT ;  /* 0x000000020400720c */ /* 0x080fe40003f26270 */
[----:B------:R-:W-:Y:S02]  /*b2f0*/  LOP3.LUT R4, R0, 0x41, R7, 0xfe, !PT ;  /* 0x0000004100047812 */ /* 0x000fe400078efe07 */
[----:B------:R-:W-:Y:S01]  /*b300*/  FSEL R132, R132, -INF , !P4 ;  /* 0xff80000084847808 */ /* 0x000fe20006000000 */
[----:B------:R1:W-:Y:S01]  /*b310*/  MUFU.TANH R160, R35 ;  /* 0x0000002300a07308 */ /* 0x0003e20000002400 */
[----:B------:R-:W-:Y:S02]  /*b320*/  FSEL R82, R82, -INF , !P5 ;  /* 0xff80000052527808 */ /* 0x000fe40006800000 */
[C---:B------:R-:W-:Y:S02]  /*b330*/  ISETP.GE.AND P4, PT, R4.reuse, R5, PT ;  /* 0x000000050400720c */ /* 0x040fe40003f86270 */
[----:B------:R-:W-:-:S02]  /*b340*/  ISETP.GE.AND P5, PT, R4, R2, PT ;  /* 0x000000020400720c */ /* 0x000fc40003fa6270 */
[----:B-----5:R-:W-:Y:S01]  /*b350*/  HMMA.16816.F32.BF16 R24, R8, R48, R16 ;  /* 0x000000300818723c */ /* 0x020fe20000041810 */
[----:B------:R-:W-:Y:S02]  /*b360*/  LOP3.LUT R4, R0, 0x48, R7, 0xfe, !PT ;  /* 0x0000004800047812 */ /* 0x000fe400078efe07 */
[----:B------:R-:W-:Y:S02]  /*b370*/  FSEL R130, R130, -INF , !P3 ;  /* 0xff80000082827808 */ /* 0x000fe40005800000 */
[----:B------:R-:W-:Y:S02]  /*b380*/  FSEL R80, R80, -INF , !P2 ;  /* 0xff80000050507808 */ /* 0x000fe40005000000 */
[C---:B------:R-:W-:Y:S01]  /*b390*/  ISETP.GE.AND P3, PT, R4.reuse, R5, PT ;  /* 0x000000050400720c */ /* 0x040fe20003f66270 */
[----:B------:R-:W-:Y:S01]  /*b3a0*/  HMMA.16816.F32.BF16 R16, R12, R42, RZ ;  /* 0x0000002a0c10723c */ /* 0x000fe200000418ff */
[----:B------:R-:W5:Y:S01]  /*b3b0*/  LDSM.16.M88.4 R40, [R134+0x4000] ;  /* 0x004000008628783b */ /* 0x000f620000000200 */
[----:B------:R-:W-:-:S02]  /*b3c0*/  ISETP.GE.AND P2, PT, R4, R2, PT ;  /* 0x000000020400720c */ /* 0x000fc40003f46270 */
[C-C-:B------:R-:W-:Y:S01]  /*b3d0*/  LOP3.LUT R6, R0.reuse, 0x49, R7.reuse, 0xfe, !PT ;  /* 0x0000004900067812 */ /* 0x140fe200078efe07 */
[----:B-1----:R-:W1:Y:S01]  /*b3e0*/  LDSM.16.M88.4 R32, [R171] ;  /* 0x00000000ab20783b */ /* 0x002e620000000200 */
[----:B------:R-:W-:Y:S02]  /*b3f0*/  LOP3.LUT R4, R0, 0x50, R7, 0xfe, !PT ;  /* 0x0000005000047812 */ /* 0x000fe400078efe07 */
[----:B------:R-:W-:Y:S02]  /*b400*/  FSEL R133, R133, -INF , !P1 ;  /* 0xff80000085857808 */ /* 0x000fe40004800000 */
[----:B------:R-:W-:Y:S02]  /*b410*/  FSEL R76, R76, -INF , !P4 ;  /* 0xff8000004c4c7808 */ /* 0x000fe40006000000 */
[----:B------:R-:W-:Y:S02]  /*b420*/  FSEL R152, R152, -INF , !P5 ;  /* 0xff80000098987808 */ /* 0x000fe40006800000 */
[----:B------:R-:W-:-:S02]  /*b430*/  FSEL R78, R78, -INF , !P3 ;  /* 0xff8000004e4e7808 */ /* 0x000fc40005800000 */
[----:B------:R-:W-:Y:S01]  /*b440*/  FMUL.FTZ R24, R24, c[0x0][0x2ec] ;  /* 0x0000bb0018187a20 */ /* 0x000fe20000410000 */
[CC--:B------:R-:W-:Y:S01]  /*b450*/  ISETP.GE.AND P1, PT, R6.reuse, R5.reuse, PT ;  /* 0x000000050600720c */ /* 0x0c0fe20003f26270 */
[----:B------:R-:W-:Y:S01]  /*b460*/  FMUL.FTZ R25, R25, c[0x0][0x2ec] ;  /* 0x0000bb0019197a20 */ /* 0x000fe20000410000 */
[-C--:B------:R-:W-:Y:S01]  /*b470*/  ISETP.GE.AND P4, PT, R6, R2.reuse, PT ;  /* 0x000000020600720c */ /* 0x080fe20003f86270 */
[----:B------:R-:W-:Y:S01]  /*b480*/  FMUL.FTZ R26, R26, c[0x0][0x2ec] ;  /* 0x0000bb001a1a7a20 */ /* 0x000fe20000410000 */
[----:B------:R-:W1:Y:S01]  /*b490*/  MUFU.TANH R22, R24 ;  /* 0x0000001800167308 */ /* 0x000e620000002400 */
[----:B------:R-:W-:Y:S01]  /*b4a0*/  FMUL.FTZ R27, R27, c[0x0][0x2ec] ;  /* 0x0000bb001b1b7a20 */ /* 0x000fe20000410000 */
[C---:B------:R-:W-:Y:S01]  /*b4b0*/  ISETP.GE.AND P5, PT, R4.reuse, R5, PT ;  /* 0x000000050400720c */ /* 0x040fe20003fa6270 */
[----:B------:R-:W-:Y:S01]  /*b4c0*/  HMMA.16816.F32.BF16 R28, R8, R50, R16 ;  /* 0x00000032081c723c */ /* 0x000fe20000041810 */
[----:B------:R-:W-:Y:S01]  /*b4d0*/  LDSM.16.M88.4 R48, [R170] ;  /* 0x00000000aa30783b */ /* 0x000fe20000000200 */
[----:B------:R-:W-:-:S02]  /*b4e0*/  ISETP.GE.AND P3, PT, R4, R2, PT ;  /* 0x000000020400720c */ /* 0x000fc40003f66270 */
[C-C-:B------:R-:W-:Y:S01]  /*b4f0*/  LOP3.LUT R6, R0.reuse, 0x51, R7.reuse, 0xfe, !PT ;  /* 0x0000005100067812 */ /* 0x140fe200078efe07 */
[----:B------:R-:W-:Y:S01]  /*b500*/  MUFU.TANH R125, R25 ;  /* 0x00000019007d7308 */ /* 0x000fe20000002400 */
[----:B------:R-:W-:Y:S02]  /*b510*/  LOP3.LUT R4, R0, 0x58, R7, 0xfe, !PT ;  /* 0x0000005800047812 */ /* 0x000fe400078efe07 */
[----:B--2---:R-:W-:Y:S01]  /*b520*/  HMMA.16816.F32.BF16 R16, R12, R36, RZ ;  /* 0x000000240c10723c */ /* 0x004fe200000418ff */
[----:B------:R-:W-:Y:S02]  /*b530*/  FSEL R153, R153, -INF , !P2 ;  /* 0xff80000099997808 */ /* 0x000fe40005000000 */
[----:B------:R-:W-:Y:S02]  /*b540*/  FSEL R77, R77, -INF , !P1 ;  /* 0xff8000004d4d7808 */ /* 0x000fe40004800000 */
[----:B------:R-:W2:Y:S01]  /*b550*/  MUFU.TANH R21, R26 ;  /* 0x0000001a00157308 */ /* 0x000ea20000002400 */
[----:B------:R-:W-:-:S02]  /*b560*/  FSEL R155, R155, -INF , !P4 ;  /* 0xff8000009b9b7808 */ /* 0x000fc40006000000 */
[----:B------:R-:W-:Y:S02]  /*b570*/  FSEL R79, R79, -INF , !P5 ;  /* 0xff8000004f4f7808 */ /* 0x000fe40006800000 */
[CC--:B------:R-:W-:Y:S02]  /*b580*/  ISETP.GE.AND P2, PT, R6.reuse, R5.reuse, PT ;  /* 0x000000050600720c */ /* 0x0c0fe40003f46270 */
[-C--:B------:R-:W-:Y:S01]  /*b590*/  ISETP.GE.AND P1, PT, R6, R2.reuse, PT ;  /* 0x000000020600720c */ /* 0x080fe20003f26270 */
[----:B------:R1:W1:Y:S01]  /*b5a0*/  MUFU.TANH R123, R27 ;  /* 0x0000001b007b7308 */ /* 0x0002620000002400 */
[----:B------:R-:W-:Y:S02]  /*b5b0*/  ISETP.GE.AND P4, PT, R4, R5, PT ;  /* 0x000000050400720c */ /* 0x000fe40003f86270 */
[----:B------:R-:W-:Y:S01]  /*b5c0*/  FMUL.FTZ R28, R28, c[0x0][0x2ec] ;  /* 0x0000bb001c1c7a20 */ /* 0x000fe20000410000 */
[----:B------:R-:W-:Y:S01]  /*b5d0*/  ISETP.GE.AND P5, PT, R4, R2, PT ;  /* 0x000000020400720c */ /* 0x000fe20003fa6270 */
[----:B------:R-:W-:Y:S01]  /*b5e0*/  FMUL.FTZ R29, R29, c[0x0][0x2ec] ;  /* 0x0000bb001d1d7a20 */ /* 0x000fe20000410000 */
[--C-:B------:R-:W-:Y:S01]  /*b5f0*/  LOP3.LUT R6, R0, 0x59, R7.reuse, 0xfe, !PT ;  /* 0x0000005900067812 */ /* 0x100fe200078efe07 */
[----:B------:R-:W-:Y:S01]  /*b600*/  FMUL.FTZ R30, R30, c[0x0][0x2ec] ;  /* 0x0000bb001e1e7a20 */ /* 0x000fe20000410000 */
[----:B------:R-:W2:Y:S01]  /*b610*/  MUFU.TANH R115, R28 ;  /* 0x0000001c00737308 */ /* 0x000ea20000002400 */
[----:B------:R-:W-:Y:S01]  /*b620*/  FMUL.FTZ R31, R31, c[0x0][0x2ec] ;  /* 0x0000bb001f1f7a20 */ /* 0x000fe20000410000 */
[----:B------:R-:W-:-:S02]  /*b630*/  LOP3.LUT R4, R0, 0x60, R7, 0xfe, !PT ;  /* 0x0000006000047812 */ /* 0x000fc400078efe07 */
[----:B------:R-:W-:Y:S02]  /*b640*/  FSEL R154, R154, -INF , !P3 ;  /* 0xff8000009a9a7808 */ /* 0x000fe40005800000 */
[----:B------:R-:W-:Y:S01]  /*b650*/  FSEL R156, R156, -INF , !P1 ;  /* 0xff8000009c9c7808 */ /* 0x000fe20004800000 */
[----:B-1----:R-:W-:Y:S01]  /*b660*/  HMMA.16816.F32.BF16 R24, R8, R52, R16 ;  /* 0x000000340818723c */ /* 0x002fe20000041810 */
[----:B------:R-:W-:Y:S01]  /*b670*/  MUFU.TANH R121, R29 ;  /* 0x0000001d00797308 */ /* 0x000fe20000002400 */
[----:B------:R-:W-:Y:S02]  /*b680*/  FSEL R75, R75, -INF , !P4 ;  /* 0xff8000004b4b7808 */ /* 0x000fe40006000000 */
[-C--:B------:R-:W-:Y:S02]  /*b690*/  ISETP.GE.AND P3, PT, R6, R5.reuse, PT ;  /* 0x000000050600720c */ /* 0x080fe40003f66270 */
[C---:B------:R-:W-:Y:S02]  /*b6a0*/  ISETP.GE.AND P1, PT, R4.reuse, R5, PT ;  /* 0x000000050400720c */ /* 0x040fe40003f26270 */
[----:B------:R-:W-:Y:S01]  /*b6b0*/  HMMA.16816.F32.BF16 R16, R12, R38, RZ ;  /* 0x000000260c10723c */ /* 0x000fe200000418ff */
[----:B------:R-:W1:Y:S01]  /*b6c0*/  MUFU.TANH R112, R30 ;  /* 0x0000001e00707308 */ /* 0x000e620000002400 */
[----:B------:R-:W1:Y:S01]  /*b6d0*/  LDSM.16.M88.4 R36, [R134+0x4400] ;  /* 0x004400008624783b */ /* 0x000e620000000200 */
[----:B------:R-:W-:-:S02]  /*b6e0*/  ISETP.GE.AND P4, PT, R4, R2, PT ;  /* 0x000000020400720c */ /* 0x000fc40003f86270 */
[--C-:B------:R-:W-:Y:S02]  /*b6f0*/  LOP3.LUT R4, R0, 0x61, R7.reuse, 0xfe, !PT ;  /* 0x0000006100047812 */ /* 0x100fe400078efe07 */
[----:B------:R-:W-:Y:S02]  /*b700*/  FSEL R72, R72, -INF , !P2 ;  /* 0xff80000048487808 */ /* 0x000fe40005000000 */
[----:B------:R2:W1:Y:S01]  /*b710*/  MUFU.TANH R118, R31 ;  /* 0x0000001f00767308 */ /* 0x0004620000002400 */
[----:B------:R-:W-:Y:S02]  /*b720*/  FSEL R157, R157, -INF , !P5 ;  /* 0xff8000009d9d7808 */ /* 0x000fe40006800000 */
[----:B------:R-:W-:Y:S02]  /*b730*/  FSEL R74, R74, -INF , !P3 ;  /* 0xff8000004a4a7808 */ /* 0x000fe40005800000 */
[-C--:B------:R-:W-:Y:S02]  /*b740*/  ISETP.GE.AND P2, PT, R6, R2.reuse, PT ;  /* 0x000000020600720c */ /* 0x080fe40003f46270 */
[----:B------:R-:W-:Y:S01]  /*b750*/  FMUL.FTZ R24, R24, c[0x0][0x2ec] ;  /* 0x0000bb0018187a20 */ /* 0x000fe20000410000 */
[C---:B------:R-:W-:Y:S01]  /*b760*/  ISETP.GE.AND P5, PT, R4.reuse, R5, PT ;  /* 0x000000050400720c */ /* 0x040fe20003fa6270 */
[----:B------:R-:W-:Y:S01]  /*b770*/  FMUL.FTZ R25, R25, c[0x0][0x2ec] ;  /* 0x0000bb0019197a20 */ /* 0x000fe20000410000 */
[----:B------:R-:W-:Y:S01]  /*b780*/  ISETP.GE.AND P3, PT, R4, R2, PT ;  /* 0x000000020400720c */ /* 0x000fe20003f66270 */
[----:B------:R-:W-:Y:S01]  /*b790*/  FMUL.FTZ R26, R26, c[0x0][0x2ec] ;  /* 0x0000bb001a1a7a20 */ /* 0x000fe20000410000 */
[----:B------:R-:W1:Y:S01]  /*b7a0*/  MUFU.TANH R110, R24 ;  /* 0x00000018006e7308 */ /* 0x000e620000002400 */
[----:B------:R-:W-:Y:S01]  /*b7b0*/  FMUL.FTZ R27, R27, c[0x0][0x2ec] ;  /* 0x0000bb001b1b7a20 */ /* 0x000fe20000410000 */
[----:B------:R-:W-:Y:S01]  /*b7c0*/  LOP3.LUT R4, R0, 0x68, R7, 0xfe, !PT ;  /* 0x0000006800047812 */ /* 0x000fe200078efe07 */
[----:B--2---:R-:W-:Y:S01]  /*b7d0*/  HMMA.16816.F32.BF16 R28, R8, R54, R16 ;  /* 0x00000036081c723c */ /* 0x004fe20000041810 */
[----:B------:R-:W-:-:S02]  /*b7e0*/  FSEL R158, R158, -INF , !P2 ;  /* 0xff8000009e9e7808 */ /* 0x000fc40005000000 */
[----:B------:R-:W-:Y:S02]  /*b7f0*/  FSEL R73, R73, -INF , !P1 ;  /* 0xff80000049497808 */ /* 0x000fe40004800000 */
[----:B------:R-:W-:Y:S01]  /*b800*/  MUFU.TANH R109, R25 ;  /* 0x00000019006d7308 */ /* 0x000fe20000002400 */
[C---:B------:R-:W-:Y:S02]  /*b810*/  ISETP.GE.AND P2, PT, R4.reuse, R5, PT ;  /* 0x000000050400720c */ /* 0x040fe40003f46270 */
[----:B------:R-:W-:Y:S01]  /*b820*/  ISETP.GE.AND P1, PT, R4, R2, PT ;  /* 0x000000020400720c */ /* 0x000fe20003f26270 */
[----:B-----5:R-:W-:Y:S01]  /*b830*/  HMMA.16816.F32.BF16 R16, R12, R40, RZ ;  /* 0x000000280c10723c */ /* 0x020fe200000418ff */
[----:B------:R-:W-:Y:S02]  /*b840*/  LOP3.LUT R4, R0, 0x69, R7, 0xfe, !PT ;  /* 0x0000006900047812 */ /* 0x000fe400078efe07 */
[----:B------:R-:W-:Y:S01]  /*b850*/  FSEL R159, R159, -INF , !P4 ;  /* 0xff8000009f9f7808 */ /* 0x000fe20006000000 */
[----:B------:R-:W2:Y:S01]  /*b860*/  MUFU.TANH R107, R26 ;  /* 0x0000001a006b7308 */ /* 0x000ea20000002400 */
[----:B------:R-:W-:-:S02]  /*b870*/  FSEL R71, R71, -INF , !P5 ;  /* 0xff80000047477808 */ /* 0x000fc40006800000 */
[C---:B------:R-:W-:Y:S02]  /*b880*/  ISETP.GE.AND P4, PT, R4.reuse, R5, PT ;  /* 0x000000050400720c */ /* 0x040fe40003f86270 */
[----:B------:R-:W-:Y:S02]  /*b890*/  ISETP.GE.AND P5, PT, R4, R2, PT ;  /* 0x000000020400720c */ /* 0x000fe40003fa6270 */
[C-C-:B------:R-:W-:Y:S01]  /*b8a0*/  LOP3.LUT R6, R0.reuse, 0x70, R7.reuse, 0xfe, !PT ;  /* 0x0000007000067812 */ /* 0x140fe200078efe07 */
[----:B------:R5:W1:Y:S01]  /*b8b0*/  MUFU.TANH R108, R27 ;  /* 0x0000001b006c7308 */ /* 0x000a620000002400 */
[----:B------:R-:W-:Y:S02]  /*b8c0*/  LOP3.LUT R4, R0, 0x71, R7, 0xfe, !PT ;  /* 0x0000007100047812 */ /* 0x000fe400078efe07 */
[----:B------:R-:W-:Y:S01]  /*b8d0*/  FSEL R162, R162, -INF , !P3 ;  /* 0xff800000a2a27808 */ /* 0x000fe20005800000 */
[----:B------:R-:W-:Y:S01]  /*b8e0*/  FMUL.FTZ R28, R28, c[0x0][0x2ec] ;  /* 0x0000bb001c1c7a20 */ /* 0x000fe20000410000 */
[----:B------:R-:W-:Y:S01]  /*b8f0*/  FSEL R67, R67, -INF , !P2 ;  /* 0xff80000043437808 */ /* 0x000fe20005000000 */
[----:B------:R-:W-:Y:S01]  /*b900*/  FMUL.FTZ R29, R29, c[0x0][0x2ec] ;  /* 0x0000bb001d1d7a20 */ /* 0x000fe20000410000 */
[----:B------:R-:W-:Y:S01]  /*b910*/  FSEL R163, R163, -INF , !P1 ;  /* 0xff800000a3a37808 */ /* 0x000fe20004800000 */
[----:B------:R-:W-:Y:S01]  /*b920*/  FMUL.FTZ R30, R30, c[0x0][0x2ec] ;  /* 0x0000bb001e1e7a20 */ /* 0x000fe20000410000 */
[----:B------:R-:W-:Y:S01]  /*b930*/  MUFU.TANH R106, R28 ;  /* 0x0000001c006a7308 */ /* 0x000fe20000002400 */
[----:B------:R-:W-:Y:S01]  /*b940*/  FMUL.FTZ R31, R31, c[0x0][0x2ec] ;  /* 0x0000bb001f1f7a20 */ /* 0x000fe20000410000 */
[----:B------:R-:W-:-:S02]  /*b950*/  FSEL R69, R69, -INF , !P4 ;  /* 0xff80000045457808 */ /* 0x000fc40006000000 */
[CC--:B------:R-:W-:Y:S02]  /*b960*/  ISETP.GE.AND P3, PT, R6.reuse, R5.reuse, PT ;  /* 0x000000050600720c */ /* 0x0c0fe40003f66270 */
[-C--:B------:R-:W-:Y:S01]  /*b970*/  ISETP.GE.AND P2, PT, R6, R2.reuse, PT ;  /* 0x000000020600720c */ /* 0x080fe20003f46270 */
[----:B-----5:R-:W-:Y:S01]  /*b980*/  HMMA.16816.F32.BF16 R24, R8, R32, R16 ;  /* 0x000000200818723c */ /* 0x020fe20000041810 */
[----:B------:R-:W-:Y:S01]  /*b990*/  MUFU.TANH R105, R29 ;  /* 0x0000001d00697308 */ /* 0x000fe20000002400 */
[C---:B------:R-:W-:Y:S02]  /*b9a0*/  ISETP.GE.AND P1, PT, R4.reuse, R5, PT ;  /* 0x000000050400720c */ /* 0x040fe40003f26270 */
[----:B------:R-:W-:Y:S02]  /*b9b0*/  ISETP.GE.AND P4, PT, R4, R2, PT ;  /* 0x000000020400720c */ /* 0x000fe40003f86270 */
[C-C-:B------:R-:W-:Y:S02]  /*b9c0*/  LOP3.LUT R6, R0.reuse, 0x78, R7.reuse, 0xfe, !PT ;  /* 0x0000007800067812 */ /* 0x140fe400078efe07 */
[----:B------:R-:W-:Y:S01]  /*b9d0*/  HMMA.16816.F32.BF16 R16, R12, R42, RZ ;  /* 0x0000002a0c10723c */ /* 0x000fe200000418ff */
[----:B------:R-:W5:Y:S01]  /*b9e0*/  MUFU.TANH R103, R30 ;  /* 0x0000001e00677308 */ /* 0x000f620000002400 */
[----:B------:R-:W-:Y:S01]  /*b9f0*/  LDSM.16.M88.4 R40, [R169] ;  /* 0x00000000a928783b */ /* 0x000fe20000000200 */
[----:B------:R-:W-:-:S02]  /*ba00*/  LOP3.LUT R4, R0, 0x79, R7, 0xfe, !PT ;  /* 0x0000007900047812 */ /* 0x000fc400078efe07 */
[----:B----4-:R-:W-:Y:S02]  /*ba10*/  FSEL R186, R186, -INF , !P5 ;  /* 0xff800000baba7808 */ /* 0x010fe40006800000 */
[----:B------:R-:W-:Y:S02]  /*ba20*/  FSEL R68, R68, -INF , !P3 ;  /* 0xff80000044447808 */ /* 0x000fe40005800000 */
[----:B------:R4:W1:Y:S01]  /*ba30*/  MUFU.TANH R104, R31 ;  /* 0x0000001f00687308 */ /* 0x0008620000002400 */
[----:B------:R-:W-:Y:S02]  /*ba40*/  FSEL R187, R187, -INF , !P2 ;  /* 0xff800000bbbb7808 */ /* 0x000fe40005000000 */
[----:B------:R-:W-:Y:S02]  /*ba50*/  FSEL R70, R70, -INF , !P1 ;  /* 0xff80000046467808 */ /* 0x000fe40004800000 */
[-C--:B------:R-:W-:Y:S02]  /*ba60*/  ISETP.GE.AND P5, PT, R6, R5.reuse, PT ;  /* 0x000000050600720c */ /* 0x080fe40003fa6270 */
[----:B------:R-:W-:Y:S01]  /*ba70*/  FMUL.FTZ R24, R24, c[0x0][0x2ec] ;  /* 0x0000bb0018187a20 */ /* 0x000fe20000410000 */
[-C--:B------:R-:W-:Y:S01]  /*ba80*/  ISETP.GE.AND P3, PT, R6, R2.reuse, PT ;  /* 0x000000020600720c */ /* 0x080fe20003f66270 */
[----:B------:R-:W-:Y:S01]  /*ba90*/  FMUL.FTZ R25, R25, c[0x0][0x2ec] ;  /* 0x0000bb0019197a20 */ /* 0x000fe20000410000 */
[----:B------:R-:W-:Y:S01]  /*baa0*/  ISETP.GE.AND P2, PT, R4, R5, PT ;  /* 0x000000050400720c */ /* 0x000fe20003f46270 */
[----:B------:R-:W-:Y:S01]  /*bab0*/  FMUL.FTZ R26, R26, c[0x0][0x2ec] ;  /* 0x0000bb001a1a7a20 */ /* 0x000fe20000410000 */
[----:B------:R-:W2:Y:S01]  /*bac0*/  MUFU.TANH R100, R24 ;  /* 0x0000001800647308 */ /* 0x000ea20000002400 */
[----:B------:R-:W-:Y:S01]  /*bad0*/  FMUL.FTZ R27, R27, c[0x0][0x2ec] ;  /* 0x0000bb001b1b7a20 */ /* 0x000fe20000410000 */
[----:B------:R-:W-:Y:S01]  /*bae0*/  ISETP.GE.AND P1, PT, R4, R2, PT ;  /* 0x000000020400720c */ /* 0x000fe20003f26270 */
[----:B----4-:R-:W-:Y:S01]  /*baf0*/  HMMA.16816.F32.BF16 R28, R8, R34, R16 ;  /* 0x00000022081c723c */ /* 0x010fe20000041810 */
[----:B------:R-:W4:Y:S01]  /*bb00*/  LDSM.16.M88.4 R32, [R134+0x4800] ;  /* 0x004800008620783b */ /* 0x000f220000000200 */
[----:B------:R-:W-:-:S03]  /*bb10*/  LOP3.LUT R6, R0, 0x80, R7, 0xfe, !PT ;  /* 0x0000008000067812 */ /* 0x000fc600078efe07 */
[----:B------:R-:W-:Y:S01]  /*bb20*/  MUFU.TANH R102, R25 ;  /* 0x0000001900667308 */ /* 0x000fe20000002400 */
[----:B------:R-:W-:Y:S02]  /*bb30*/  LOP3.LUT R4, R0, 0x81, R7, 0xfe, !PT ;  /* 0x0000008100047812 */ /* 0x000fe400078efe07 */
[----:B------:R-:W-:Y:S01]  /*bb40*/  FSEL R189, R189, -INF , !P4 ;  /* 0xff800000bdbd7808 */ /* 0x000fe20006000000 */
[----:B-1----:R-:W-:Y:S01]  /*bb50*/  HMMA.16816.F32.BF16 R16, R12, R36, RZ ;  /* 0x000000240c10723c */ /* 0x002fe200000418ff */
[----:B---3--:R-:W-:Y:S02]  /*bb60*/  FSEL R190, R190, -INF , !P3 ;  /* 0xff800000bebe7808 */ /* 0x008fe40005800000 */
[----:B------:R-:W-:Y:S01]  /*bb70*/  FSEL R66, R66, -INF , !P2 ;  /* 0xff80000042427808 */ /* 0x000fe20005000000 */
[----:B------:R-:W1:Y:S01]  /*bb80*/  MUFU.TANH R99, R26 ;  /* 0x0000001a00637308 */ /* 0x000e620000002400 */
[-C--:B------:R-:W-:Y:S02]  /*bb90*/  ISETP.GE.AND P4, PT, R6, R5.reuse, PT ;  /* 0x000000050600720c */ /* 0x080fe40003f86270 */
[----:B------:R-:W-:-:S02]  /*bba0*/  ISETP.GE.AND P3, PT, R4, R5, PT ;  /* 0x000000050400720c */ /* 0x000fc40003f66270 */
[-C--:B------:R-:W-:Y:S02]  /*bbb0*/  ISETP.GE.AND P2, PT, R4, R2.reuse, PT ;  /* 0x000000020400720c */ /* 0x080fe40003f46270 */
[----:B------:R-:W-:Y:S01]  /*bbc0*/  LOP3.LUT R4, R0, 0x88, R7, 0xfe, !PT ;  /* 0x0000008800047812 */ /* 0x000fe200078efe07 */
[----:B------:R3:W1:Y:S01]  /*bbd0*/  MUFU.TANH R101, R27 ;  /* 0x0000001b00657308 */ /* 0x0006620000002400 */
[----:B------:R-:W-:Y:S02]  /*bbe0*/  FSEL R62, R62, -INF , !P5 ;  /* 0xff8000003e3e7808 */ /* 0x000fe40006800000 */
[----:B------:R-:W-:Y:S01]  /*bbf0*/  FSEL R191, R191, -INF , !P1 ;  /* 0xff800000bfbf7808 */ /* 0x000fe20004800000 */
[----:B------:R-:W-:Y:S01]  /*bc00*/  FMUL.FTZ R28, R28, c[0x0][0x2ec] ;  /* 0x0000bb001c1c7a20 */ /* 0x000fe20000410000 */
[----:B------:R-:W-:Y:S01]  /*bc10*/  FSEL R64, R64, -INF , !P4 ;  /* 0xff80000040407808 */ /* 0x000fe20006000000 */
[----:B------:R-:W-:Y:S01]  /*bc20*/  FMUL.FTZ R29, R29, c[0x0][0x2ec] ;  /* 0x0000bb001d1d7a20 */ /* 0x000fe20000410000 */
[----:B------:R-:W-:Y:S01]  /*bc30*/  ISETP.GE.AND P5, PT, R6, R2, PT ;  /* 0x000000020600720c */ /* 0x000fe20003fa6270 */
[----:B------:R-:W-:Y:S01]  /*bc40*/  FMUL.FTZ R30, R30, c[0x0][0x2ec] ;  /* 0x0000bb001e1e7a20 */ /* 0x000fe20000410000 */
[----:B------:R-:W1:Y:S01]  /*bc50*/  MUFU.TANH R97, R28 ;  /* 0x0000001c00617308 */ /* 0x000e620000002400 */
[----:B------:R-:W-:Y:S01]  /*bc60*/  FMUL.FTZ R31, R31, c[0x0][0x2ec] ;  /* 0x0000bb001f1f7a20 */ /* 0x000fe20000410000 */
[----:B------:R-:W-:-:S02]  /*bc70*/  ISETP.GE.AND P1, PT, R4, R5, PT ;  /* 0x000000050400720c */ /* 0x000fc40003f26270 */
[-C--:B------:R-:W-:Y:S02]  /*bc80*/  ISETP.GE.AND P4, PT, R4, R2.reuse, PT ;  /* 0x000000020400720c */ /* 0x080fe40003f86270 */
[----:B------:R-:W-:Y:S01]  /*bc90*/  LOP3.LUT R4, R0, 0x89, R7, 0xfe, !PT ;  /* 0x0000008900047812 */ /* 0x000fe200078efe07 */
[----:B---3--:R-:W-:Y:S01]  /*bca0*/  HMMA.16816.F32.BF16 R24, R8, R48, R16 ;  /* 0x000000300818723c */ /* 0x008fe20000041810 */
[----:B------:R-:W-:Y:S01]  /*bcb0*/  MUFU.TANH R98, R29 ;  /* 0x0000001d00627308 */ /* 0x000fe20000002400 */
[----:B------:R-:W-:Y:S02]  /*bcc0*/  FSEL R193, R193, -INF , !P5 ;  /* 0xff800000c1c17808 */ /* 0x000fe40006800000 */
[----:B------:R-:W-:Y:S02]  /*bcd0*/  FSEL R63, R63, -INF , !P3 ;  /* 0xff8000003f3f7808 */ /* 0x000fe40005800000 */
[C---:B------:R-:W-:Y:S02]  /*bce0*/  ISETP.GE.AND P5, PT, R4.reuse, R5, PT ;  /* 0x000000050400720c */ /* 0x040fe40003fa6270 */
[----:B------:R-:W-:Y:S01]  /*bcf0*/  HMMA.16816.F32.BF16 R16, R12, R38, RZ ;  /* 0x000000260c10723c */ /* 0x000fe200000418ff */
[----:B------:R-:W3:Y:S01]  /*bd00*/  MUFU.TANH R56, R30 ;  /* 0x0000001e00387308 */ /* 0x000ee20000002400 */
[----:B------:R-:W1:Y:S01]  /*bd10*/  LDSM.16.M88.4 R36, [R134+0x4c00] ;  /* 0x004c00008624783b */ /* 0x000e620000000200 */
[----:B------:R-:W-:-:S02]  /*bd20*/  ISETP.GE.AND P3, PT, R4, R2, PT ;  /* 0x000000020400720c */ /* 0x000fc40003f66270 */
[--C-:B------:R-:W-:Y:S02]  /*bd30*/  LOP3.LUT R4, R0, 0x90, R7.reuse, 0xfe, !PT ;  /* 0x0000009000047812 */ /* 0x100fe400078efe07 */
[----:B------:R-:W-:Y:S02]  /*bd40*/  FSEL R61, R61, -INF , !P1 ;  /* 0xff8000003d3d7808 */ /* 0x000fe40004800000 */
[----:B------:R2:W1:Y:S01]  /*bd50*/  MUFU.TANH R52, R31 ;  /* 0x0000001f00347308 */ /* 0x0004620000002400 */
[----:B------:R-:W-:Y:S02]  /*bd60*/  ISETP.GE.AND P1, PT, R4, R2, PT ;  /* 0x000000020400720c */ /* 0x000fe40003f26270 */
[----:B------:R-:W-:Y:S02]  /*bd70*/  FSEL R194, R194, -INF , !P2 ;  /* 0xff800000c2c27808 */ /* 0x000fe40005000000 */
[----:B------:R-:W-:Y:S02]  /*bd80*/  FSEL R197, R47, -INF , !P1 ;  /* 0xff8000002fc57808 */ /* 0x000fe40004800000 */
[----:B------:R-:W-:Y:S01]  /*bd90*/  FMUL.FTZ R24, R24, c[0x0][0x2ec] ;  /* 0x0000bb0018187a20 */ /* 0x000fe20000410000 */
[----:B------:R-:W-:Y:S01]  /*bda0*/  ISETP.GE.AND P2, PT, R4, R5, PT ;  /* 0x000000050400720c */ /* 0x000fe20003f46270 */
[----:B------:R-:W-:Y:S01]  /*bdb0*/  FMUL.FTZ R25, R25, c[0x0][0x2ec] ;  /* 0x0000bb0019197a20 */ /* 0x000fe20000410000 */
[--C-:B------:R-:W-:Y:S01]  /*bdc0*/  LOP3.LUT R6, R0, 0x91, R7.reuse, 0xfe, !PT ;  /* 0x0000009100067812 */ /* 0x100fe200078efe07 */
        /* <DEDUP_REMOVED lines=8> */
[CC--:B------:R-:W-:Y:S02]  /*be50*/  ISETP.GE.AND P4, PT, R6.reuse, R5.reuse, PT ;  /* 0x000000050600720c */ /* 0x0c0fe40003f86270 */
[----:B------:R-:W-:Y:S01]  /*be60*/  ISETP.GE.AND P5, PT, R6, R2, PT ;  /* 0x000000020600720c */ /* 0x000fe20003fa6270 */
[----:B----4-:R-:W-:Y:S01]  /*be70*/  HMMA.16816.F32.BF16 R16, R12, R32, RZ ;  /* 0x000000200c10723c */ /* 0x010fe200000418ff */
[----:B------:R-:W-:Y:S02]  /*be80*/  FSEL R196, R196, -INF , !P3 ;  /* 0xff800000c4c47808 */ /* 0x000fe40005800000 */
[----:B------:R-:W-:Y:S01]  /*be90*/  FSEL R59, R59, -INF , !P2 ;  /* 0xff8000003b3b7808 */ /* 0x000fe20005000000 */
[----:B------:R-:W2:Y:S01]  /*bea0*/  MUFU.TANH R48, R26 ;  /* 0x0000001a00307308 */ /* 0x000ea20000002400 */
[----:B------:R-:W-:-:S02]  /*beb0*/  ISETP.GE.AND P3, PT, R4, R5, PT ;  /* 0x000000050400720c */ /* 0x000fc40003f66270 */
[-C--:B------:R-:W-:Y:S02]  /*bec0*/  ISETP.GE.AND P2, PT, R4, R2.reuse, PT ;  /* 0x000000020400720c */ /* 0x080fe40003f46270 */
[C-C-:B------:R-:W-:Y:S02]  /*bed0*/  LOP3.LUT R6, R0.reuse, 0x99, R7.reuse, 0xfe, !PT ;  /* 0x0000009900067812 */ /* 0x140fe400078efe07 */
[----:B------:R-:W-:Y:S01]  /*bee0*/  LOP3.LUT R4, R0, 0xa0, R7, 0xfe, !PT ;  /* 0x000000a000047812 */ /* 0x000fe200078efe07 */
[----:B------:R4:W1:Y:S01]  /*bef0*/  MUFU.TANH R47, R27 ;  /* 0x0000001b002f7308 */ /* 0x0008620000002400 */
[-C--:B------:R-:W-:Y:S02]  /*bf00*/  ISETP.GE.AND P1, PT, R6, R5.reuse, PT ;  /* 0x000000050600720c */ /* 0x080fe40003f26270 */
[----:B------:R-:W-:Y:S01]  /*bf10*/  FSEL R198, R161, -INF , !P5 ;  /* 0xff800000a1c67808 */ /* 0x000fe20006800000 */
[----:B------:R-:W-:Y:S01]  /*bf20*/  FMUL.FTZ R28, R28, c[0x0][0x2ec] ;  /* 0x0000bb001c1c7a20 */ /* 0x000fe20000410000 */
[----:B------:R-:W-:Y:S01]  /*bf30*/  FSEL R57, R57, -INF , !P3 ;  /* 0xff80000039397808 */ /* 0x000fe20005800000 */
[----:B------:R-:W-:Y:S01]  /*bf40*/  FMUL.FTZ R29, R29, c[0x0][0x2ec] ;  /* 0x0000bb001d1d7a20 */ /* 0x000fe20000410000 */
[----:B------:R-:W-:Y:S01]  /*bf50*/  ISETP.GE.AND P5, PT, R4, R5, PT ;  /* 0x000000050400720c */ /* 0x000fe20003fa6270 */
[----:B------:R-:W-:Y:S01]  /*bf60*/  FMUL.FTZ R30, R30, c[0x0][0x2ec] ;  /* 0x0000bb001e1e7a20 */ /* 0x000fe20000410000 */
[----:B------:R-:W-:Y:S01]  /*bf70*/  ISETP.GE.AND P3, PT, R4, R2, PT ;  /* 0x000000020400720c */ /* 0x000fe20003f66270 */
[----:B------:R-:W-:Y:S01]  /*bf80*/  FMUL.FTZ R31, R31, c[0x0][0x2ec] ;  /* 0x0000bb001f1f7a20 */ /* 0x000fe20000410000 */
[----:B------:R-:W-:-:S02]  /*bf90*/  FSEL R55, R192, -INF , !P1 ;  /* 0xff800000c0377808 */ /* 0x000fc40004800000 */
[----:B------:R-:W-:Y:S02]  /*bfa0*/  FSEL R161, R23, -INF , !P2 ;  /* 0xff80000017a17808 */ /* 0x000fe40005000000 */
[----:B------:R-:W-:Y:S01]  /*bfb0*/  FSEL R54, R22, -INF , !P5 ;  /* 0xff80000016367808 */ /* 0x000fe20006800000 */
[----:B----4-:R-:W-:Y:S01]  /*bfc0*/  HMMA.16816.F32.BF16 R24, R8, R40, R16 ;  /* 0x000000280818723c */ /* 0x010fe20000041810 */
[----:B------:R-:W-:Y:S01]  /*bfd0*/  FSEL R192, R21, -INF , !P3 ;  /* 0xff80000015c07808 */ /* 0x000fe20005800000 */
[----:B------:R-:W4:Y:S01]  /*bfe0*/  MUFU.TANH R40, R28 ;  /* 0x0000001c00287308 */ /* 0x000f220000002400 */
[----:B------:R-:W-:Y:S02]  /*bff0*/  FSEL R58, R58, -INF , !P4 ;  /* 0xff8000003a3a7808 */ /* 0x000fe40006000000 */
[----:B------:R-:W-:Y:S02]  /*c000*/  ISETP.GE.AND P4, PT, R6, R2, PT ;  /* 0x000000020600720c */ /* 0x000fe40003f86270 */
[C-C-:B------:R-:W-:Y:S01]  /*c010*/  LOP3.LUT R6, R0.reuse, 0xa1, R7.reuse, 0xfe, !PT ;  /* 0x000000a100067812 */ /* 0x140fe200078efe07 */
[----:B------:R-:W-:Y:S01]  /*c020*/  HMMA.16816.F32.BF16 R16, R12, R34, RZ ;  /* 0x000000220c10723c */ /* 0x000fe200000418ff */
[----:B------:R-:W1:Y:S01]  /*c030*/  LDSM.16.M88.4 R32, [R168] ;  /* 0x00000000a820783b */ /* 0x000e620000000200 */
[----:B------:R-:W-:Y:S01]  /*c040*/  MUFU.TANH R23, R29 ;  /* 0x0000001d00177308 */ /* 0x000fe20000002400 */
[----:B------:R-:W-:Y:S01]  /*c050*/  LOP3.LUT R4, R0, 0xa8, R7, 0xfe, !PT ;  /* 0x000000a800047812 */ /* 0x000fe200078efe07 */
[----:B------:R-:W-:-:S04]  /*c060*/  DEPBAR.LE SB0, 0x0 ;  /* 0x000080000000791a */ /* 0x000fc80000000000 */
[----:B------:R-:W-:Y:S02]  /*c070*/  FSEL R160, R160, -INF , !P4 ;  /* 0xff800000a0a07808 */ /* 0x000fe40006000000 */
[----:B------:R-:W1:Y:S01]  /*c080*/  MUFU.TANH R22, R30 ;  /* 0x0000001e00167308 */ /* 0x000e620000002400 */
[CC--:B------:R-:W-:Y:S02]  /*c090*/  ISETP.GE.AND P2, PT, R6.reuse, R5.reuse, PT ;  /* 0x000000050600720c */ /* 0x0c0fe40003f46270 */
[-C--:B------:R-:W-:Y:S02]  /*c0a0*/  ISETP.GE.AND P1, PT, R6, R2.reuse, PT ;  /* 0x000000020600720c */ /* 0x080fe40003f26270 */
[-C--:B------:R-:W-:Y:S01]  /*c0b0*/  ISETP.GE.AND P4, PT, R4, R5.reuse, PT ;  /* 0x000000050400720c */ /* 0x080fe20003f86270 */
[----:B------:R-:W-:Y:S01]  /*c0c0*/  FMUL.FTZ R24, R24, c[0x0][0x2ec] ;  /* 0x0000bb0018187a20 */ /* 0x000fe20000410000 */
[----:B------:R-:W-:Y:S01]  /*c0d0*/  ISETP.GE.AND P5, PT, R4, R2, PT ;  /* 0x000000020400720c */ /* 0x000fe20003fa6270 */
[----:B------:R2:W1:Y:S01]  /*c0e0*/  MUFU.TANH R21, R31 ;  /* 0x0000001f00157308 */ /* 0x0004620000002400 */
[C-C-:B------:R-:W-:Y:S01]  /*c0f0*/  LOP3.LUT R6, R0.reuse, 0xa9, R7.reuse, 0xfe, !PT ;  /* 0x000000a900067812 */ /* 0x140fe200078efe07 */
[----:B------:R-:W-:Y:S01]  /*c100*/  FMUL.FTZ R25, R25, c[0x0][0x2ec] ;  /* 0x0000bb0019197a20 */ /* 0x000fe20000410000 */
[----:B------:R-:W-:Y:S01]  /*c110*/  LOP3.LUT R4, R0, 0xb0, R7, 0xfe, !PT ;  /* 0x000000b000047812 */ /* 0x000fe200078efe07 */
[----:B------:R-:W-:Y:S01]  /*c120*/  FMUL.FTZ R26, R26, c[0x0][0x2ec] ;  /* 0x0000bb001a1a7a20 */ /* 0x000fe20000410000 */
[----:B------:R-:W-:Y:S01]  /*c130*/  FSEL R123, R123, -INF , !P1 ;  /* 0xff8000007b7b7808 */ /* 0x000fe20004800000 */
[----:B------:R-:W-:Y:S01]  /*c140*/  FMUL.FTZ R27, R27, c[0x0][0x2ec] ;  /* 0x0000bb001b1b7a20 */ /* 0x000fe20000410000 */
[----:B------:R-:W-:Y:S01]  /*c150*/  FSEL R51, R115, -INF , !P4 ;  /* 0xff80000073337808 */ /* 0x000fe20006000000 */
[----:B------:R-:W1:Y:S01]  /*c160*/  MUFU.TANH R24, R24 ;  /* 0x0000001800187308 */ /* 0x000e620000002400 */
[----:B------:R-:W-:-:S02]  /*c170*/  ISETP.GE.AND P3, PT, R6, R5, PT ;  /* 0x000000050600720c */ /* 0x000fc40003f66270 */
[C---:B------:R-:W-:Y:S01]  /*c180*/  ISETP.GE.AND P1, PT, R4.reuse, R5, PT ;  /* 0x000000050400720c */ /* 0x040fe20003f26270 */
[----:B------:R-:W-:Y:S01]  /*c190*/  BAR.SYNC.DEFER_BLOCKING 0x0 ;  /* 0x0000000000007b1d */ /* 0x000fe20000010000 */
[-C--:B------:R-:W-:Y:S02]  /*c1a0*/  ISETP.GE.AND P4, PT, R4, R2.reuse, PT ;  /* 0x000000020400720c */ /* 0x080fe40003f86270 */
[----:B------:R-:W-:Y:S01]  /*c1b0*/  LOP3.LUT R4, R0, 0xb1, R7, 0xfe, !PT ;  /* 0x000000b100047812 */ /* 0x000fe200078efe07 */
[----:B--2---:R-:W-:Y:S01]  /*c1c0*/  HMMA.16816.F32.BF16 R28, R8, R42, R16 ;  /* 0x0000002a081c723c */ /* 0x004fe20000041810 */
[----:B------:R-:W-:Y:S01]  /*c1d0*/  FSEL R53, R125, -INF , !P2 ;  /* 0xff8000007d357808 */ /* 0x000fe20005000000 */
[----:B------:R-:W-:Y:S01]  /*c1e0*/  MUFU.TANH R25, R25 ;  /* 0x0000001900197308 */ /* 0x000fe20000002400 */
[----:B------:R-:W-:Y:S02]  /*c1f0*/  FSEL R112, R112, -INF , !P5 ;  /* 0xff80000070707808 */ /* 0x000fe40006800000 */
[----:B------:R-:W-:-:S02]  /*c200*/  ISETP.GE.AND P2, PT, R6, R2, PT ;  /* 0x000000020600720c */ /* 0x000fc40003f46270 */
[----:B------:R-:W-:Y:S01]  /*c210*/  FSEL R43, R121, -INF , !P3 ;  /* 0xff800000792b7808 */ /* 0x000fe20005800000 */
[C---:B-1----:R-:W-:Y:S01]  /*c220*/  HMMA.16816.F32.BF16 R16, R12.reuse, R36, RZ ;  /* 0x000000240c10723c */ /* 0x042fe200000418ff */
[C---:B------:R-:W-:Y:S01]  /*c230*/  ISETP.GE.AND P5, PT, R4.reuse, R5, PT ;  /* 0x000000050400720c */ /* 0x040fe20003fa6270 */
[----:B------:R-:W1:Y:S01]  /*c240*/  MUFU.TANH R26, R26 ;  /* 0x0000001a001a7308 */ /* 0x000e620000002400 */
[----:B------:R-:W-:Y:S02]  /*c250*/  ISETP.GE.AND P3, PT, R4, R2, PT ;  /* 0x000000020400720c */ /* 0x000fe40003f66270 */
[C-C-:B------:R-:W-:Y:S02]  /*c260*/  LOP3.LUT R6, R0.reuse, 0xb8, R7.reuse, 0xfe, !PT ;  /* 0x000000b800067812 */ /* 0x140fe400078efe07 */
[----:B------:R-:W-:Y:S01]  /*c270*/  LOP3.LUT R4, R0, 0xb9, R7, 0xfe, !PT ;  /* 0x000000b900047812 */ /* 0x000fe200078efe07 */
[----:B------:R-:W-:Y:S01]  /*c280*/  HMMA.16816.F32.BF16 R12, R12, R38, RZ ;  /* 0x000000260c0c723c */ /* 0x000fe200000418ff */
[----:B------:R-:W-:Y:S01]  /*c290*/  FSEL R118, R118, -INF , !P2 ;  /* 0xff80000076767808 */ /* 0x000fe20005000000 */
[----:B------:R-:W2:Y:S01]  /*c2a0*/  MUFU.TANH R27, R27 ;  /* 0x0000001b001b7308 */ /* 0x000ea20000002400 */
[----:B------:R-:W-:-:S02]  /*c2b0*/  FSEL R42, R110, -INF , !P1 ;  /* 0xff8000006e2a7808 */ /* 0x000fc40004800000 */
[----:B------:R-:W-:Y:S02]  /*c2c0*/  FSEL R107, R107, -INF , !P4 ;  /* 0xff8000006b6b7808 */ /* 0x000fe40006000000 */
[----:B------:R-:W-:Y:S01]  /*c2d0*/  FSEL R41, R109, -INF , !P5 ;  /* 0xff8000006d297808 */ /* 0x000fe20006800000 */
[----:B------:R-:W-:Y:S01]  /*c2e0*/  FMUL.FTZ R28, R28, c[0x0][0x2ec] ;  /* 0x0000bb001c1c7a20 */ /* 0x000fe20000410000 */
[CC--:B------:R-:W-:Y:S01]  /*c2f0*/  ISETP.GE.AND P2, PT, R6.reuse, R5.reuse, PT ;  /* 0x000000050600720c */ /* 0x0c0fe20003f46270 */
[----:B------:R-:W-:Y:S01]  /*c300*/  FMUL.FTZ R29, R29, c[0x0][0x2ec] ;  /* 0x0000bb001d1d7a20 */ /* 0x000fe20000410000 */
[-C--:B------:R-:W-:Y:S01]  /*c310*/  ISETP.GE.AND P1, PT, R6, R2.reuse, PT ;  /* 0x000000020600720c */ /* 0x080fe20003f26270 */
[----:B------:R-:W-:Y:S01]  /*c320*/  FMUL.FTZ R30, R30, c[0x0][0x2ec] ;  /* 0x0000bb001e1e7a20 */ /* 0x000fe20000410000 */
[C---:B------:R-:W-:Y:S01]  /*c330*/  ISETP.GE.AND P4, PT, R4.reuse, R5, PT ;  /* 0x000000050400720c */ /* 0x040fe20003f86270 */
[----:B------:R-:W1:Y:S01]  /*c340*/  MUFU.TANH R28, R28 ;  /* 0x0000001c001c7308 */ /* 0x000e620000002400 */
[----:B------:R-:W-:Y:S01]  /*c350*/  ISETP.GE.AND P5, PT, R4, R2, PT ;  /* 0x000000020400720c */ /* 0x000fe20003fa6270 */
[----:B------:R-:W-:Y:S01]  /*c360*/  HMMA.16816.F32.BF16 R16, R8, R32, R16 ;  /* 0x000000200810723c */ /* 0x000fe20000041810 */
[C-C-:B------:R-:W-:Y:S01]  /*c370*/  LOP3.LUT R6, R0.reuse, 0xc0, R7.reuse, 0xfe, !PT ;  /* 0x000000c000067812 */ /* 0x140fe200078efe07 */
[----:B------:R-:W-:Y:S01]  /*c380*/  FMUL.FTZ R31, R31, c[0x0][0x2ec] ;  /* 0x0000bb001f1f7a20 */ /* 0x000fe20000410000 */
[----:B------:R-:W-:-:S02]  /*c390*/  LOP3.LUT R4, R0, 0xc1, R7, 0xfe, !PT ;  /* 0x000000c100047812 */ /* 0x000fc400078efe07 */
[----:B------:R-:W-:Y:S01]  /*c3a0*/  FSEL R108, R108, -INF , !P3 ;  /* 0xff8000006c6c7808 */ /* 0x000fe20005800000 */
[----:B------:R-:W1:Y:S01]  /*c3b0*/  MUFU.TANH R29, R29 ;  /* 0x0000001d001d7308 */ /* 0x000e620000002400 */
[----:B-----5:R-:W-:Y:S01]  /*c3c0*/  FSEL R103, R103, -INF , !P1 ;  /* 0xff80000067677808 */ /* 0x020fe20004800000 */
[----:B------:R-:W-:Y:S01]  /*c3d0*/  HMMA.16816.F32.BF16 R8, R8, R34, R12 ;  /* 0x000000220808723c */ /* 0x000fe2000004180c */
[----:B------:R-:W-:Y:S02]  /*c3e0*/  FSEL R36, R105, -INF , !P4 ;  /* 0xff80000069247808 */ /* 0x000fe40006000000 */
[-C--:B------:R-:W-:Y:S02]  /*c3f0*/  ISETP.GE.AND P3, PT, R6, R5.reuse, PT ;  /* 0x000000050600720c */ /* 0x080fe40003f66270 */
[C---:B------:R-:W-:Y:S01]  /*c400*/  ISETP.GE.AND P1, PT, R4.reuse, R5, PT ;  /* 0x000000050400720c */ /* 0x040fe20003f26270 */
[----:B------:R-:W5:Y:S01]  /*c410*/  MUFU.TANH R30, R30 ;  /* 0x0000001e001e7308 */ /* 0x000f620000002400 */
[----:B------:R-:W-:-:S02]  /*c420*/  ISETP.GE.AND P4, PT, R4, R2, PT ;  /* 0x000000020400720c */ /* 0x000fc40003f86270 */
[--C-:B------:R-:W-:Y:S02]  /*c430*/  LOP3.LUT R4, R0, 0xc8, R7.reuse, 0xfe, !PT ;  /* 0x000000c800047812 */ /* 0x100fe400078efe07 */
[----:B------:R-:W-:Y:S02]  /*c440*/  FSEL R37, R106, -INF , !P2 ;  /* 0xff8000006a257808 */ /* 0x000fe40005000000 */
[----:B------:R-:W-:Y:S01]  /*c450*/  FSEL R104, R104, -INF , !P5 ;  /* 0xff80000068687808 */ /* 0x000fe20006800000 */
[----:B------:R-:W-:Y:S01]  /*c460*/  MUFU.TANH R31, R31 ;  /* 0x0000001f001f7308 */ /* 0x000fe20000002400 */
[----:B------:R-:W-:Y:S01]  /*c470*/  FSEL R32, R100, -INF , !P3 ;  /* 0xff80000064207808 */ /* 0x000fe20005800000 */
[----:B------:R-:W-:Y:S01]  /*c480*/  FMUL.FTZ R19, R19, c[0x0][0x2ec] ;  /* 0x0000bb0013137a20 */ /* 0x000fe20000410000 */
[-C--:B------:R-:W-:Y:S01]  /*c490*/  ISETP.GE.AND P2, PT, R6, R2.reuse, PT ;  /* 0x000000020600720c */ /* 0x080fe20003f46270 */
[----:B------:R-:W-:Y:S01]  /*c4a0*/  FMUL.FTZ R16, R16, c[0x0][0x2ec] ;  /* 0x0000bb0010107a20 */ /* 0x000fe20000410000 */
[CC--:B------:R-:W-:Y:S01]  /*c4b0*/  ISETP.GE.AND P5, PT, R4.reuse, R5.reuse, PT ;  /* 0x000000050400720c */ /* 0x0c0fe20003fa6270 */
[----:B------:R-:W-:Y:S01]  /*c4c0*/  FMUL.FTZ R17, R17, c[0x0][0x2ec] ;  /* 0x0000bb0011117a20 */ /* 0x000fe20000410000 */
[-C--:B------:R-:W-:Y:S01]  /*c4d0*/  ISETP.GE.AND P3, PT, R4, R2.reuse, PT ;  /* 0x000000020400720c */ /* 0x080fe20003f66270 */
[----:B------:R-:W1:Y:S01]  /*c4e0*/  MUFU.TANH R19, R19 ;  /* 0x0000001300137308 */ /* 0x000e620000002400 */
[----:B------:R-:W-:Y:S01]  /*c4f0*/  LOP3.LUT R4, R0, 0xc9, R7, 0xfe, !PT ;  /* 0x000000c900047812 */ /* 0x000fe200078efe07 */
[----:B------:R-:W-:Y:S01]  /*c500*/  FMUL.FTZ R18, R18, c[0x0][0x2ec] ;  /* 0x0000bb0012127a20 */ /* 0x000fe20000410000 */
[----:B------:R-:W-:Y:S01]  /*c510*/  FSEL R105, R99, -INF , !P2 ;  /* 0xff80000063697808 */ /* 0x000fe20005000000 */
[----:B------:R-:W-:Y:S01]  /*c520*/  FMUL.FTZ R8, R8, c[0x0][0x2ec] ;  /* 0x0000bb0008087a20 */ /* 0x000fe20000410000 */
[----:B------:R-:W-:Y:S01]  /*c530*/  FSEL R33, R102, -INF , !P1 ;  /* 0xff80000066217808 */ /* 0x000fe20004800000 */
[----:B------:R-:W-:Y:S01]  /*c540*/  FMUL.FTZ R9, R9, c[0x0][0x2ec] ;  /* 0x0000bb0009097a20 */ /* 0x000fe20000410000 */
[C---:B------:R-:W-:Y:S01]  /*c550*/  ISETP.GE.AND P2, PT, R4.reuse, R5, PT ;  /* 0x000000050400720c */ /* 0x040fe20003f46270 */
[----:B------:R1:W-:Y:S01]  /*c560*/  MUFU.TANH R12, R8 ;  /* 0x00000008000c7308 */ /* 0x0003e20000002400 */
[----:B------:R-:W-:-:S02]  /*c570*/  ISETP.GE.AND P1, PT, R4, R2, PT ;  /* 0x000000020400720c */ /* 0x000fc40003f26270 */
[--C-:B------:R-:W-:Y:S02]  /*c580*/  LOP3.LUT R4, R0, 0xd0, R7.reuse, 0xfe, !PT ;  /* 0x000000d000047812 */ /* 0x100fe400078efe07 */
[----:B------:R-:W-:Y:S02]  /*c590*/  FSEL R106, R101, -INF , !P4 ;  /* 0xff800000656a7808 */ /* 0x000fe40006000000 */
[----:B------:R-:W-:Y:S01]  /*c5a0*/  FSEL R38, R97, -INF , !P5 ;  /* 0xff80000061267808 */ /* 0x000fe20006800000 */
[----:B------:R-:W2:Y:S01]  /*c5b0*/  MUFU.TANH R16, R16 ;  /* 0x0000001000107308 */ /* 0x000ea20000002400 */
[C---:B------:R-:W-:Y:S02]  /*c5c0*/  ISETP.GE.AND P4, PT, R4.reuse, R5, PT ;  /* 0x000000050400720c */ /* 0x040fe40003f86270 */
[----:B------:R-:W-:Y:S02]  /*c5d0*/  ISETP.GE.AND P5, PT, R4, R2, PT ;  /* 0x000000020400720c */ /* 0x000fe40003fa6270 */
[----:B------:R-:W-:-:S02]  /*c5e0*/  LOP3.LUT R6, R0, 0xd1, R7, 0xfe, !PT ;  /* 0x000000d100067812 */ /* 0x000fc400078efe07 */
[----:B------:R-:W-:Y:S01]  /*c5f0*/  LOP3.LUT R4, R0, 0xd8, R7, 0xfe, !PT ;  /* 0x000000d800047812 */ /* 0x000fe200078efe07 */
[----:B-1----:R-:W-:Y:S01]  /*c600*/  FMUL.FTZ R8, R10, c[0x0][0x2ec] ;  /* 0x0000bb000a087a20 */ /* 0x002fe20000410000 */
[----:B---3--:R-:W-:Y:S01]  /*c610*/  FSEL R109, R56, -INF , !P3 ;  /* 0xff800000386d7808 */ /* 0x008fe20005800000 */
[----:B------:R-:W-:Y:S01]  /*c620*/  MUFU.TANH R17, R17 ;  /* 0x0000001100117308 */ /* 0x000fe20000002400 */
[----:B------:R-:W-:Y:S02]  /*c630*/  FSEL R98, R98, -INF , !P2 ;  /* 0xff80000062627808 */ /* 0x000fe40005000000 */
[----:B------:R-:W-:Y:S02]  /*c640*/  FSEL R110, R52, -INF , !P1 ;  /* 0xff800000346e7808 */ /* 0x000fe40004800000 */
[----:B------:R-:W-:Y:S02]  /*c650*/  FSEL R49, R49, -INF , !P4 ;  /* 0xff80000031317808 */ /* 0x000fe40006000000 */
[C---:B------:R-:W-:Y:S01]  /*c660*/  ISETP.GE.AND P3, PT, R6.reuse, R5, PT ;  /* 0x000000050600720c */ /* 0x040fe20003f66270 */
[----:B------:R-:W1:Y:S01]  /*c670*/  MUFU.TANH R18, R18 ;  /* 0x0000001200127308 */ /* 0x000e620000002400 */
[----:B------:R-:W-:-:S02]  /*c680*/  ISETP.GE.AND P2, PT, R6, R2, PT ;  /* 0x000000020600720c */ /* 0x000fc40003f46270 */
[C---:B------:R-:W-:Y:S02]  /*c690*/  ISETP.GE.AND P1, PT, R4.reuse, R5, PT ;  /* 0x000000050400720c */ /* 0x040fe40003f26270 */
[----:B------:R-:W-:Y:S02]  /*c6a0*/  ISETP.GE.AND P4, PT, R4, R2, PT ;  /* 0x000000020400720c */ /* 0x000fe40003f86270 */
[C-C-:B------:R-:W-:Y:S01]  /*c6b0*/  LOP3.LUT R6, R0.reuse, 0xd9, R7.reuse, 0xfe, !PT ;  /* 0x000000d900067812 */ /* 0x140fe200078efe07 */
[----:B------:R-:W3:Y:S01]  /*c6c0*/  MUFU.TANH R9, R9 ;  /* 0x0000000900097308 */ /* 0x000ee20000002400 */
[----:B------:R-:W-:Y:S02]  /*c6d0*/  LOP3.LUT R4, R0, 0xe0, R7, 0xfe, !PT ;  /* 0x000000e000047812 */ /* 0x000fe400078efe07 */
[----:B------:R-:W-:Y:S02]  /*c6e0*/  FSEL R115, R48, -INF , !P5 ;  /* 0xff80000030737808 */ /* 0x000fe40006800000 */
[----:B------:R-:W-:-:S02]  /*c6f0*/  FSEL R125, R47, -INF , !P2 ;  /* 0xff8000002f7d7808 */ /* 0x000fc40005000000 */
[----:B----4-:R-:W-:Y:S01]  /*c700*/  FSEL R40, R40, -INF , !P1 ;  /* 0xff80000028287808 */ /* 0x010fe20004800000 */
[----:B------:R-:W4:Y:S01]  /*c710*/  MUFU.TANH R8, R8 ;  /* 0x0000000800087308 */ /* 0x000f220000002400 */
[-C--:B------:R-:W-:Y:S02]  /*c720*/  ISETP.GE.AND P5, PT, R6, R5.reuse, PT ;  /* 0x000000050600720c */ /* 0x080fe40003fa6270 */
[C---:B------:R-:W-:Y:S02]  /*c730*/  ISETP.GE.AND P2, PT, R4.reuse, R5, PT ;  /* 0x000000050400720c */ /* 0x040fe40003f46270 */
[----:B------:R-:W-:Y:S02]  /*c740*/  ISETP.GE.AND P1, PT, R4, R2, PT ;  /* 0x000000020400720c */ /* 0x000fe40003f26270 */
[----:B------:R-:W-:Y:S02]  /*c750*/  FSEL R50, R50, -INF , !P3 ;  /* 0xff80000032327808 */ /* 0x000fe40005800000 */
[----:B------:R-:W-:-:S02]  /*c760*/  LOP3.LUT R4, R0, 0xe1, R7, 0xfe, !PT ;  /* 0x000000e100047812 */ /* 0x000fc400078efe07 */
[-C--:B------:R-:W-:Y:S02]  /*c770*/  ISETP.GE.AND P3, PT, R6, R2.reuse, PT ;  /* 0x000000020600720c */ /* 0x080fe40003f66270 */
        /* <DEDUP_REMOVED lines=12> */
[----:B------:R-:W-:Y:S02]  /*c840*/  FSEL R99, R25, -INF , !P4 ;  /* 0xff80000019637808 */ /* 0x000fe40006000000 */
[C---:B------:R-:W-:Y:S02]  /*c850*/  ISETP.GE.AND P1, PT, R4.reuse, R5, PT ;  /* 0x000000050400720c */ /* 0x040fe40003f26270 */
[----:B------:R-:W-:Y:S02]  /*c860*/  ISETP.GE.AND P4, PT, R4, R2, PT ;  /* 0x000000020400720c */ /* 0x000fe40003f86270 */
[----:B------:R-:W-:Y:S02]  /*c870*/  LOP3.LUT R4, R0, 0xf1, R7, 0xfe, !PT ;  /* 0x000000f100047812 */ /* 0x000fe400078efe07 */
[----:B--2---:R-:W-:-:S02]  /*c880*/  FSEL R202, R27, -INF , !P5 ;  /* 0xff8000001bca7808 */ /* 0x004fc40006800000 */
[----:B------:R-:W-:Y:S02]  /*c890*/  FSEL R100, R28, -INF , !P3 ;  /* 0xff8000001c647808 */ /* 0x000fe40005800000 */
[C---:B------:R-:W-:Y:S02]  /*c8a0*/  ISETP.GE.AND P5, PT, R6.reuse, R5, PT ;  /* 0x000000050600720c */ /* 0x040fe40003fa6270 */
[-C--:B------:R-:W-:Y:S01]  /*c8b0*/  ISETP.GE.AND P3, PT, R6, R2.reuse, PT ;  /* 0x000000020600720c */ /* 0x080fe20003f66270 */
[----:B------:R-:W-:Y:S01]  /*c8c0*/  FMUL.FTZ R6, R11, c[0x0][0x2ec] ;  /* 0x0000bb000b067a20 */ /* 0x000fe20000410000 */
[----:B------:R-:W-:Y:S02]  /*c8d0*/  FSEL R101, R29, -INF , !P1 ;  /* 0xff8000001d657808 */ /* 0x000fe40004800000 */
[----:B------:R-:W-:Y:S02]  /*c8e0*/  ISETP.GE.AND P1, PT, R4, R2, PT ;  /* 0x000000020400720c */ /* 0x000fe40003f26270 */
[----:B-----5:R-:W-:Y:S01]  /*c8f0*/  FSEL R203, R30, -INF , !P2 ;  /* 0xff8000001ecb7808 */ /* 0x020fe20005000000 */
[----:B------:R-:W2:Y:S01]  /*c900*/  MUFU.TANH R6, R6 ;  /* 0x0000000600067308 */ /* 0x000ea20000002400 */
[----:B------:R-:W-:-:S02]  /*c910*/  FSEL R208, R19, -INF , !P1 ;  /* 0xff80000013d07808 */ /* 0x000fc40004800000 */
[----:B------:R-:W-:Y:S02]  /*c920*/  ISETP.GT.AND P1, PT, R238, R241, PT ;  /* 0x000000f1ee00720c */ /* 0x000fe40003f24270 */
[----:B------:R-:W-:Y:S02]  /*c930*/  ISETP.GE.AND P2, PT, R4, R5, PT ;  /* 0x000000050400720c */ /* 0x000fe40003f46270 */
[C-C-:B------:R-:W-:Y:S02]  /*c940*/  LOP3.LUT R4, R0.reuse, 0xf8, R7.reuse, 0xfe, !PT ;  /* 0x000000f800047812 */ /* 0x140fe400078efe07 */
[----:B------:R-:W-:Y:S02]  /*c950*/  LOP3.LUT R7, R0, 0xf9, R7, 0xfe, !PT ;  /* 0x000000f900077812 */ /* 0x000fe400078efe07 */
[----:B------:R-:W-:Y:S02]  /*c960*/  FSEL R204, R31, -INF , !P4 ;  /* 0xff8000001fcc7808 */ /* 0x000fe40006000000 */
[----:B------:R-:W-:-:S02]  /*c970*/  FSEL R102, R16, -INF , !P5 ;  /* 0xff80000010667808 */ /* 0x000fc40006800000 */
[----:B-1----:R-:W-:Y:S02]  /*c980*/  FSEL R207, R18, -INF , !P3 ;  /* 0xff80000012cf7808 */ /* 0x002fe40005800000 */
[----:B------:R-:W-:Y:S02]  /*c990*/  FSEL R121, R17, -INF , !P2 ;  /* 0xff80000011797808 */ /* 0x000fe40005000000 */
[CC--:B------:R-:W-:Y:S02]  /*c9a0*/  ISETP.GE.AND P4, PT, R7.reuse, R5.reuse, PT ;  /* 0x000000050700720c */ /* 0x0c0fe40003f86270 */
[C---:B------:R-:W-:Y:S02]  /*c9b0*/  ISETP.GE.AND P5, PT, R4.reuse, R5, PT ;  /* 0x000000050400720c */ /* 0x040fe40003fa6270 */
[-C--:B------:R-:W-:Y:S02]  /*c9c0*/  ISETP.GE.AND P3, PT, R4, R2.reuse, PT ;  /* 0x000000020400720c */ /* 0x080fe40003f66270 */
[----:B------:R-:W-:-:S02]  /*c9d0*/  ISETP.GE.AND P2, PT, R7, R2, PT ;  /* 0x000000020700720c */ /* 0x000fc40003f46270 */
[----:B---3--:R-:W-:Y:S02]  /*c9e0*/  FSEL R206, R9, -INF , !P4 ;  /* 0xff80000009ce7808 */ /* 0x008fe40006000000 */
[----:B------:R-:W-:Y:S02]  /*c9f0*/  FSEL R205, R12, -INF , !P5 ;  /* 0xff8000000ccd7808 */ /* 0x000fe40006800000 */
[----:B----4-:R-:W-:Y:S02]  /*ca00*/  FSEL R209, R8, -INF , !P3 ;  /* 0xff80000008d17808 */ /* 0x010fe40005800000 */
[----:B--2---:R-:W-:Y:S01]  /*ca10*/  FSEL R212, R6, -INF , !P2 ;  /* 0xff80000006d47808 */ /* 0x004fe20005000000 */
[----:B------:R-:W-:Y:S05]  /*ca20*/  @!P1 BRA `(.L_x_1201) ;  /* 0x00000ab000009947 */ /* 0x000fea0003800000 */
[----:B------:R-:W-:Y:S05]  /*ca30*/  @!P6 BRA `(.L_x_1202) ;  /* 0x000003b00000e947 */ /* 0x000fea0003800000 */
[----:B------:R-:W-:Y:S02]  /*ca40*/  IABS R9, c[0x0][0x2d0] ;  /* 0x0000b40000097a13 */ /* 0x000fe40000000000 */
[----:B------:R-:W-:Y:S02]  /*ca50*/  IABS R6, R0 ;  /* 0x0000000000067213 */ /* 0x000fe40000000000 */
[----:B------:R-:W1:Y:S01]  /*ca60*/  I2F.RP R4, R9 ;  /* 0x0000000900047306 */ /* 0x000e620000209400 */
[----:B------:R-:W-:-:S04]  /*ca70*/  IADD3 R8, R0, -0x100, RZ ;  /* 0xffffff0000087810 */ /* 0x000fc80007ffe0ff */
[----:B------:R-:W-:-:S03]  /*ca80*/  IABS R7, R8 ;  /* 0x0000000800077213 */ /* 0x000fc60000000000 */
[----:B-1----:R-:W1:Y:S02]  /*ca90*/  MUFU.RCP R4, R4 ;  /* 0x0000000400047308 */ /* 0x002e640000001000 */
[----:B-1----:R-:W-:-:S06]  /*caa0*/  IADD3 R4, R4, 0xffffffe, RZ ;  /* 0x0ffffffe04047810 */ /* 0x002fcc0007ffe0ff */
[----:B------:R-:W1:Y:S02]  /*cab0*/  F2I.FTZ.U32.TRUNC.NTZ R5, R4 ;  /* 0x0000000400057305 */ /* 0x000e64000021f000 */
[----:B-1----:R-:W-:Y:S02]  /*cac0*/  IMAD.MOV R2, RZ, RZ, -R5 ;  /* 0x000000ffff027224 */ /* 0x002fe400078e0a05 */
[----:B------:R-:W-:Y:S02]  /*cad0*/  IMAD.MOV.U32 R4, RZ, RZ, RZ ;  /* 0x000000ffff047224 */ /* 0x000fe400078e00ff */
[----:B------:R-:W-:-:S04]  /*cae0*/  IMAD R2, R2, R9, RZ ;  /* 0x0000000902027224 */ /* 0x000fc800078e02ff */
[----:B------:R-:W-:-:S04]  /*caf0*/  IMAD.HI.U32 R2, R5, R2, R4 ;  /* 0x0000000205027227 */ /* 0x000fc800078e0004 */
[----:B------:R-:W-:-:S04]  /*cb00*/  IMAD.MOV.U32 R5, RZ, RZ, R6 ;  /* 0x000000ffff057224 */ /* 0x000fc800078e0006 */
[----:B------:R-:W-:-:S04]  /*cb10*/  IMAD.HI.U32 R4, R2, R5, RZ ;  /* 0x0000000502047227 */ /* 0x000fc800078e00ff */
[----:B------:R-:W-:Y:S01]  /*cb20*/  IMAD.HI.U32 R2, R2, R7, RZ ;  /* 0x0000000702027227 */ /* 0x000fe200078e00ff */
[----:B------:R-:W-:-:S05]  /*cb30*/  IADD3 R6, -R4, RZ, RZ ;  /* 0x000000ff04067210 */ /* 0x000fca0007ffe1ff */
[----:B------:R-:W-:Y:S02]  /*cb40*/  IMAD R6, R9, R6, R5 ;  /* 0x0000000609067224 */ /* 0x000fe400078e0205 */
[----:B------:R-:W-:-:S03]  /*cb50*/  IMAD.MOV R5, RZ, RZ, -R2 ;  /* 0x000000ffff057224 */ /* 0x000fc600078e0a02 */
[C---:B------:R-:W-:Y:S01]  /*cb60*/  ISETP.GT.U32.AND P4, PT, R9.reuse, R6, PT ;  /* 0x000000060900720c */ /* 0x040fe20003f84070 */
[----:B------:R-:W-:-:S05]  /*cb70*/  IMAD R5, R9, R5, R7 ;  /* 0x0000000509057224 */ /* 0x000fca00078e0207 */
[----:B------:R-:W-:-:S07]  /*cb80*/  ISETP.GT.U32.AND P3, PT, R9, R5, PT ;  /* 0x000000050900720c */ /* 0x000fce0003f64070 */
[----:B------:R-:W-:Y:S01]  /*cb90*/  @!P4 IMAD.IADD R6, R6, 0x1, -R9 ;  /* 0x000000010606c824 */ /* 0x000fe200078e0a09 */
[----:B------:R-:W-:-:S04]  /*cba0*/  @!P4 IADD3 R4, R4, 0x1, RZ ;  /* 0x000000010404c810 */ /* 0x000fc80007ffe0ff */
[-C--:B------:R-:W-:Y:S02]  /*cbb0*/  ISETP.GE.U32.AND P2, PT, R6, R9.reuse, PT ;  /* 0x000000090600720c */ /* 0x080fe40003f46070 */
[-C--:B------:R-:W-:Y:S02]  /*cbc0*/  @!P3 IADD3 R5, R5, -R9.reuse, RZ ;  /* 0x800000090505b210 */ /* 0x080fe40007ffe0ff */
[----:B------:R-:W-:Y:S02]  /*cbd0*/  @!P3 IADD3 R2, R2, 0x1, RZ ;  /* 0x000000010202b810 */ /* 0x000fe40007ffe0ff */
[----:B------:R-:W-:Y:S02]  /*cbe0*/  ISETP.GE.U32.AND P5, PT, R5, R9, PT ;  /* 0x000000090500720c */ /* 0x000fe40003fa6070 */
[----:B------:R-:W-:Y:S02]  /*cbf0*/  LOP3.LUT R5, R0, c[0x0][0x2d0], RZ, 0x3c, !PT ;  /* 0x0000b40000057a12 */ /* 0x000fe400078e3cff */
[----:B------:R-:W-:-:S02]  /*cc00*/  LOP3.LUT R0, R8, c[0x0][0x2d0], RZ, 0x3c, !PT ;  /* 0x0000b40008007a12 */ /* 0x000fc400078e3cff */
[----:B------:R-:W-:Y:S02]  /*cc10*/  ISETP.GE.AND P4, PT, R5, RZ, PT ;  /* 0x000000ff0500720c */ /* 0x000fe40003f86270 */
[----:B------:R-:W-:Y:S02]  /*cc20*/  @P2 IADD3 R4, R4, 0x1, RZ ;  /* 0x0000000104042810 */ /* 0x000fe40007ffe0ff */
[----:B------:R-:W-:Y:S02]  /*cc30*/  ISETP.GE.AND P2, PT, R0, RZ, PT ;  /* 0x000000ff0000720c */ /* 0x000fe40003f46270 */
[----:B------:R-:W-:Y:S02]  /*cc40*/  ISETP.NE.AND P3, PT, RZ, c[0x0][0x2d0], PT ;  /* 0x0000b400ff007a0c */ /* 0x000fe40003f65270 */
[----:B------:R-:W-:Y:S02]  /*cc50*/  @P5 IADD3 R2, R2, 0x1, RZ ;  /* 0x0000000102025810 */ /* 0x000fe40007ffe0ff */
[----:B------:R-:W-:-:S03]  /*cc60*/  LOP3.LUT R0, RZ, c[0x0][0x2d0], RZ, 0x33, !PT ;  /* 0x0000b400ff007a12 */ /* 0x000fc600078e33ff */
[----:B------:R-:W-:-:S04]  /*cc70*/  @!P4 IMAD.MOV R4, RZ, RZ, -R4 ;  /* 0x000000ffff04c224 */ /* 0x000fc800078e0a04 */
[----:B------:R-:W-:Y:S01]  /*cc80*/  @!P2 IMAD.MOV R2, RZ, RZ, -R2 ;  /* 0x000000ffff02a224 */ /* 0x000fe200078e0a02 */
[----:B------:R-:W-:-:S04]  /*cc90*/  SEL R4, R0, R4, !P3 ;  /* 0x0000000400047207 */ /* 0x000fc80005800000 */
[----:B------:R-:W-:Y:S01]  /*cca0*/  SEL R2, R0, R2, !P3 ;  /* 0x0000000200027207 */ /* 0x000fe20005800000 */
[----:B------:R-:W-:-:S04]  /*ccb0*/  IMAD.WIDE R6, R4, 0x4, R210 ;  /* 0x0000000404067825 */ /* 0x000fc800078e02d2 */
[----:B------:R-:W-:Y:S02]  /*ccc0*/  IMAD.WIDE R8, R2, 0x4, R210 ;  /* 0x0000000402087825 */ /* 0x000fe400078e02d2 */
        /* <DEDUP_REMOVED lines=18> */
.L_x_1202:
[----:B------:R-:W-:-:S05]  /*cdf0*/  IMAD.MOV.U32 R0, RZ, RZ, c[0x0][0x198] ;  /* 0x00006600ff007624 */ /* 0x000fca00078e00ff */
[----:B------:R-:W-:-:S04]  /*ce00*/  LEA R0, -R0, RZ, 0x8 ;  /* 0x000000ff00007211 */ /* 0x000fc800078e41ff */
[----:B------:R-:W-:Y:S02]  /*ce10*/  SHF.R.S32.HI R2, RZ, 0x1f, R0 ;  /* 0x0000001fff027819 */ /* 0x000fe40000011400 */
.L_x_1203:
[----:B------:R-:W-:Y:S01]  /*ce20*/  @!P0 IMAD.MOV.U32 R13, RZ, RZ, c[0x0][0x198] ;  /* 0x00006600ff0d8624 */ /* 0x000fe200078e00ff */
[----:B------:R1:W-:Y:S01]  /*ce30*/  @P0 STS [R184+0x1004], RZ ;  /* 0x001004ffb8000388 */ /* 0x0003e20000000800 */
[----:B------:R-:W-:Y:S01]  /*ce40*/  @!P0 IMAD.MOV.U32 R8, RZ, RZ, c[0x0][0x198] ;  /* 0x00006600ff088624 */ /* 0x000fe200078e00ff */
[----:B------:R-:W-:Y:S01]  /*ce50*/  BSSY B0, `(.L_x_1204) ;  /* 0x0000065000007945 */ /* 0x000fe20003800000 */
[----:B------:R-:W-:Y:S01]  /*ce60*/  @!P0 IMAD.MOV.U32 R6, RZ, RZ, c[0x0][0x198] ;  /* 0x00006600ff068624 */ /* 0x000fe200078e00ff */
[----:B------:R-:W-:Y:S01]  /*ce70*/  @!P0 LEA R10, P2, R13, R44, 0x5 ;  /* 0x0000002c0d0a8211 */ /* 0x000fe200078428ff */
[----:B------:R-:W-:Y:S01]  /*ce80*/  @!P0 IMAD.MOV.U32 R4, RZ, RZ, R44 ;  /* 0x000000ffff048224 */ /* 0x000fe200078e002c */
[----:B------:R1:W-:Y:S01]  /*ce90*/  @P0 STS.64 [R184+0x1008], RZ ;  /* 0x001008ffb8000388 */ /* 0x0003e20000000a00 */
[----:B------:R-:W-:Y:S01]  /*cea0*/  @!P0 IMAD.MOV.U32 R5, RZ, RZ, R65 ;  /* 0x000000ffff058224 */ /* 0x000fe200078e0041 */
[----:B------:R-:W-:Y:S01]  /*ceb0*/  @!P0 IADD3 R10, P4, R0, R10, RZ ;  /* 0x0000000a000a8210 */ /* 0x000fe20007f9e0ff */
[----:B------:R-:W-:Y:S01]  /*cec0*/  @!P0 IMAD.MOV.U32 R11, RZ, RZ, c[0x0][0x198] ;  /* 0x00006600ff0b8624 */ /* 0x000fe200078e00ff */
[----:B------:R1:W-:Y:S01]  /*ced0*/  @P0 STS [R184+0x1000], RZ ;  /* 0x001000ffb8000388 */ /* 0x0003e20000000800 */
[----:B------:R-:W-:-:S02]  /*cee0*/  @!P0 IMAD.MOV.U32 R12, RZ, RZ, c[0x0][0x19c] ;  /* 0x00006700ff0c8624 */ /* 0x000fc400078e00ff */
[----:B------:R-:W-:Y:S02]  /*cef0*/  @!P0 IMAD.MOV.U32 R15, RZ, RZ, c[0x0][0x198] ;  /* 0x00006600ff0f8624 */ /* 0x000fe400078e00ff */
[----:B------:R-:W-:Y:S02]  /*cf00*/  @!P0 IMAD.MOV.U32 R24, RZ, RZ, c[0x0][0x198] ;  /* 0x00006600ff188624 */ /* 0x000fe400078e00ff */
[----:B------:R-:W-:Y:S01]  /*cf10*/  @!P0 IMAD.WIDE.U32 R8, R8, 0x60, R4 ;  /* 0x0000006008088825 */ /* 0x000fe200078e0004 */
[----:B------:R-:W-:-:S03]  /*cf20*/  @!P0 LEA R14, P3, R15, R44, 0x6 ;  /* 0x0000002c0f0e8211 */ /* 0x000fc600078630ff */
[----:B------:R-:W-:Y:S01]  /*cf30*/  @!P0 IMAD.WIDE.U32 R6, R6, 0xa0, R4 ;  /* 0x000000a006068825 */ /* 0x000fe200078e0004 */
[-C--:B------:R-:W-:Y:S02]  /*cf40*/  @!P0 LEA.HI.X R15, R15, R65.reuse, R12, 0x6, P3 ;  /* 0x000000410f0f8211 */ /* 0x080fe400018f340c */
[----:B------:R-:W-:Y:S01]  /*cf50*/  @!P0 IADD3 R8, P3, R0, R8, RZ ;  /* 0x0000000800088210 */ /* 0x000fe20007f7e0ff */
[----:B------:R-:W-:Y:S01]  /*cf60*/  @!P0 IMAD.WIDE.U32 R4, R11, 0xc0, R4 ;  /* 0x000000c00b048825 */ /* 0x000fe200078e0004 */
[----:B------:R-:W-:Y:S02]  /*cf70*/  @!P0 LEA.HI.X R11, R13, R65, R12, 0x5, P2 ;  /* 0x000000410d0b8211 */ /* 0x000fe400010f2c0c */
[----:B------:R-:W-:Y:S01]  /*cf80*/  @!P0 LEA R22, P2, R24, R44, 0x7 ;  /* 0x0000002c18168211 */ /* 0x000fe200078438ff */
[----:B------:R-:W-:Y:S02]  /*cf90*/  @!P0 IMAD.MOV.U32 R13, RZ, RZ, c[0x0][0x19c] ;  /* 0x00006700ff0d8624 */ /* 0x000fe400078e00ff */
[----:B------:R-:W-:-:S02]  /*cfa0*/  @!P0 IMAD.MOV.U32 R16, RZ, RZ, c[0x0][0x19c] ;  /* 0x00006700ff108624 */ /* 0x000fc400078e00ff */
[----:B------:R-:W-:Y:S01]  /*cfb0*/  @!P0 IMAD R12, R12, 0xa0, RZ ;  /* 0x000000a00c0c8824 */ /* 0x000fe200078e02ff */
[----:B------:R-:W-:Y:S01]  /*cfc0*/  @!P0 LEA.HI.X R24, R24, R65, R13, 0x7, P2 ;  /* 0x0000004118188211 */ /* 0x000fe200010f3c0d */
[----:B------:R-:W-:Y:S01]  /*cfd0*/  @!P0 IMAD R13, R16, 0x60, RZ ;  /* 0x00000060100d8824 */ /* 0x000fe200078e02ff */
[----:B------:R-:W-:Y:S01]  /*cfe0*/  @!P0 IADD3 R19, P2, R0, R6, RZ ;  /* 0x0000000600138210 */ /* 0x000fe20007f5e0ff */
[----:B------:R-:W-:Y:S02]  /*cff0*/  @!P0 IMAD.MOV.U32 R18, RZ, RZ, c[0x0][0x19c] ;  /* 0x00006700ff128624 */ /* 0x000fe400078e00ff */
[C---:B------:R-:W-:Y:S01]  /*d000*/  @!P0 IMAD.X R11, R2.reuse, 0x1, R11, P4 ;  /* 0x00000001020b8824 */ /* 0x040fe200020e060b */
[----:B------:R-:W-:Y:S01]  /*d010*/  @!P0 IADD3.X R23, R2, R12, R7, P2, !PT ;  /* 0x0000000c02178210 */ /* 0x000fe200017fe407 */
[----:B------:R-:W-:Y:S01]  /*d020*/  @!P0 IMAD R7, R18, 0xc0, RZ ;  /* 0x000000c012078824 */ /* 0x000fe200078e02ff */
[----:B------:R-:W-:Y:S02]  /*d030*/  @!P0 IADD3.X R9, R2, R13, R9, P3, !PT ;  /* 0x0000000d02098210 */ /* 0x000fe40001ffe409 */
[----:B------:R-:W-:-:S02]  /*d040*/  @!P0 IADD3 R6, P3, R0, R14, RZ ;  /* 0x0000000e00068210 */ /* 0x000fc40007f7e0ff */
[----:B------:R-:W-:Y:S02]  /*d050*/  @!P0 IADD3 R18, P2, R0, R4, RZ ;  /* 0x0000000400128210 */ /* 0x000fe40007f5e0ff */
[----:B------:R-:W-:Y:S01]  /*d060*/  @!P0 LEA R16, P4, R10, c[0x0][0x168], 0x1 ;  /* 0x00005a000a108a11 */ /* 0x000fe200078808ff */
[----:B------:R-:W-:Y:S01]  /*d070*/  @!P0 IMAD.X R4, R2, 0x1, R15, P3 ;  /* 0x0000000102048824 */ /* 0x000fe200018e060f */
[----:B------:R-:W-:Y:S02]  /*d080*/  @!P0 LEA R14, P5, R0, R185, 0x1 ;  /* 0x000000b9000e8211 */ /* 0x000fe400078a08ff */
[----:B------:R-:W-:Y:S02]  /*d090*/  @!P0 IADD3.X R21, R2, R7, R5, P2, !PT ;  /* 0x0000000702158210 */ /* 0x000fe400017fe405 */
[----:B------:R-:W-:Y:S02]  /*d0a0*/  @!P0 LEA.HI.X R17, R10, c[0x0][0x16c], R11, 0x1, P4 ;  /* 0x00005b000a118a11 */ /* 0x000fe400020f0c0b */
[----:B------:R-:W-:-:S02]  /*d0b0*/  @!P0 IADD3 R5, P2, R0, R22, RZ ;  /* 0x0000001600058210 */ /* 0x000fc40007f5e0ff */
[----:B------:R-:W-:Y:S02]  /*d0c0*/  @!P0 LEA R12, P4, R6, c[0x0][0x168], 0x1 ;  /* 0x00005a00060c8a11 */ /* 0x000fe400078808ff */
[----:B------:R-:W-:Y:S01]  /*d0d0*/  @!P0 LEA R10, P3, R8, c[0x0][0x168], 0x1 ;  /* 0x00005a00080a8a11 */ /* 0x000fe200078608ff */
[----:B------:R-:W-:Y:S01]  /*d0e0*/  @!P0 IMAD.X R7, R2, 0x1, R24, P2 ;  /* 0x0000000102078824 */ /* 0x000fe200010e0618 */
[----:B------:R-:W-:Y:S02]  /*d0f0*/  @!P0 LEA.HI.X R15, R0, R188, R2, 0x1, P5 ;  /* 0x000000bc000f8211 */ /* 0x000fe400028f0c02 */
        /* <DEDUP_REMOVED lines=8> */
[----:B------:R1:W-:Y:S01]  /*d180*/  @P0 STS.128 [R184+0x1800], RZ ;  /* 0x001800ffb8000388 */ /* 0x0003e20000000c00 */
[C---:B------:R-:W-:Y:S02]  /*d190*/  @!P0 LEA R4, P2, R18.reuse, c[0x0][0x168], 0x1 ;  /* 0x00005a0012048a11 */ /* 0x040fe400078408ff */
[----:B------:R-:W-:Y:S01]  /*d1a0*/  @!P0 LEA.HI.X R9, R5, c[0x0][0x16c], R7, 0x1, P4 ;  /* 0x00005b0005098a11 */ /* 0x000fe200020f0c07 */
[----:B------:R-:W-:Y:S01]  /*d1b0*/  @!PT LDS RZ, [RZ] ;  /* 0x00000000fffff984 */ /* 0x000fe20000000800 */
[----:B------:R-:W-:Y:S01]  /*d1c0*/  @!PT LDS RZ, [RZ] ;  /* 0x00000000fffff984 */ /* 0x000fe20000000800 */
[----:B------:R-:W-:Y:S01]  /*d1d0*/  @!PT LDS RZ, [RZ] ;  /* 0x00000000fffff984 */ /* 0x000fe20000000800 */
[----:B------:R1:W-:Y:S01]  /*d1e0*/  @!P0 LDGSTS.E.BYPASS.LTC128B.128 [R184+0x1800], [R16.64] ;  /* 0x0180000010b88fae */ /* 0x0003e2000b901d46 */
[----:B------:R-:W-:Y:S02]  /*d1f0*/  @!P0 LEA.HI.X R7, R19, c[0x0][0x16c], R23, 0x1, P3 ;  /* 0x00005b0013078a11 */ /* 0x000fe400018f0c17 */
        /* <DEDUP_REMOVED lines=42> */
.L_x_1205:
[----:B------:R-:W-:Y:S05]  /*d4a0*/  BSYNC B0 ;  /* 0x0000000000007941 */ /* 0x000fea0003800000 */
.L_x_1204:
[----:B------:R-:W0:Y:S01]  /*d4b0*/  LDGDEPBAR ;  /* 0x00000000000079af */ /* 0x000e220000000000 */
[----:B------:R-:W-:-:S04]  /*d4c0*/  LEA R185, P0, R0, R185, 0x1 ;  /* 0x000000b900b97211 */ /* 0x000fc800078008ff */
[----:B------:R-:W-:Y:S02]  /*d4d0*/  LEA.HI.X R188, R0, R188, R2, 0x1, P0 ;  /* 0x000000bc00bc7211 */ /* 0x000fe400000f0c02 */
.L_x_1201:
[----:B------:R-:W-:Y:S01]  /*d4e0*/  FMNMX.FTZ R0, R20, R94, !PT ;  /* 0x0000005e14007209 */ /* 0x000fe20007810000 */
[----:B-1----:R-:W-:Y:S01]  /*d4f0*/  LDSM.16.MT88.4 R8, [R135+0x5000] ;  /* 0x005000008708783b */ /* 0x002fe20000004200 */
[----:B------:R-:W-:Y:S02]  /*d500*/  FMNMX.FTZ R4, R3, R111, !PT ;  /* 0x0000006f03047209 */ /* 0x000fe40007810000 */
[----:B------:R-:W-:Y:S01]  /*d510*/  FMNMX.FTZ R0, R96, R0, !PT ;  /* 0x0000000060007209 */ /* 0x000fe20007810000 */
[----:B------:R-:W-:Y:S03]  /*d520*/  LDSM.16.MT88.4 R12, [R164+0x5000] ;  /* 0x00500000a40c783b */ /* 0x000fe60000004200 */
        /* <DEDUP_REMOVED lines=178> */
[----:B------:R-:W-:-:S05]  /*e050*/  FMUL.FTZ R6, R6, c[0x0][0x23c] ;  /* 0x00008f0006067a20 */ /* 0x000fca0000410000 */
[----:B------:R2:W4:Y:S01]  /*e060*/  MUFU.EX2 R47, R6 ;  /* 0x00000006002f7308 */ /* 0x0005220000000800 */
[----:B---3--:R-:W-:-:S07]  /*e070*/  FFMA.FTZ R4, R77, c[0x0][0x23c], -R2 ;  /* 0x00008f004d047a23 */ /* 0x008fce0000010802 */
[----:B------:R3:W-:Y:S01]  /*e080*/  MUFU.EX2 R231, R4 ;  /* 0x0000000400e77308 */ /* 0x0007e20000000800 */
[----:B-1----:R-:W-:Y:S01]  /*e090*/  FMNMX.FTZ R52, R0, R5, !PT ;  /* 0x0000000500347209 */ /* 0x002fe20007810000 */
[----:B------:R-:W-:Y:S01]  /*e0a0*/  FFMA.FTZ R0, R37, c[0x0][0x23c], -R2 ;  /* 0x00008f0025007a23 */ /* 0x000fe20000010802 */
[----:B--2---:R-:W-:Y:S01]  /*e0b0*/  F2FP.BF16.PACK_AB R6, R216, R215 ;  /* 0x000000d7d806723e */ /* 0x004fe200000010ff */
[-C--:B----4-:R-:W-:Y:S01]  /*e0c0*/  FMUL.FTZ R136, R136, R47.reuse ;  /* 0x0000002f88887220 */ /* 0x090fe20000410000 */
[----:B------:R-:W-:Y:S01]  /*e0d0*/  FSETP.NEU.FTZ.AND P0, PT, R52, -INF , PT ;  /* 0xff8000003400780b */ /* 0x000fe20003f1d000 */
[-C--:B------:R-:W-:Y:S02]  /*e0e0*/  FMUL.FTZ R137, R137, R47.reuse ;  /* 0x0000002f89897220 */ /* 0x080fe40000410000 */
[----:B------:R1:W-:Y:S01]  /*e0f0*/  MUFU.EX2 R87, R0 ;  /* 0x0000000000577308 */ /* 0x0003e20000000800 */
[-C--:B------:R-:W-:Y:S01]  /*e100*/  FMUL.FTZ R140, R140, R47.reuse ;  /* 0x0000002f8c8c7220 */ /* 0x080fe20000410000 */
[----:B------:R-:W-:Y:S01]  /*e110*/  FSEL R5, R52, RZ, P0 ;  /* 0x000000ff34057208 */ /* 0x000fe20000000000 */
[----:B------:R-:W-:-:S02]  /*e120*/  FMUL.FTZ R141, R141, R47 ;  /* 0x0000002f8d8d7220 */ /* 0x000fc40000410000 */
[-C--:B------:R-:W-:Y:S02]  /*e130*/  FMUL.FTZ R148, R148, R47.reuse ;  /* 0x0000002f94947220 */ /* 0x080fe40000410000 */
[----:B------:R-:W-:Y:S02]  /*e140*/  FADD.FTZ R3, R3, -R5 ;  /* 0x8000000503037221 */ /* 0x000fe40000010000 */
[----:B---3--:R-:W-:Y:S02]  /*e150*/  FFMA.FTZ R4, R79, c[0x0][0x23c], -R2 ;  /* 0x00008f004f047a23 */ /* 0x008fe40000010802 */
[----:B------:R-:W-:Y:S02]  /*e160*/  FMUL.FTZ R3, R3, c[0x0][0x23c] ;  /* 0x00008f0003037a20 */ /* 0x000fe40000410000 */
[----:B------:R2:W-:Y:S01]  /*e170*/  MUFU.EX2 R233, R4 ;  /* 0x0000000400e97308 */ /* 0x0005e20000000800 */
[----:B------:R-:W-:Y:S02]  /*e180*/  FMUL.FTZ R149, R149, R47 ;  /* 0x0000002f95957220 */ /* 0x000fe40000410000 */
[----:B-1----:R-:W-:-:S02]  /*e190*/  FMUL.FTZ R0, R52, c[0x0][0x23c] ;  /* 0x00008f0034007a20 */ /* 0x002fc40000410000 */
[-C--:B------:R-:W-:Y:S02]  /*e1a0*/  FMUL.FTZ R144, R144, R47.reuse ;  /* 0x0000002f90907220 */ /* 0x080fe40000410000 */
[----:B------:R-:W-:Y:S01]  /*e1b0*/  FMUL.FTZ R145, R145, R47 ;  /* 0x0000002f91917220 */ /* 0x000fe20000410000 */
[----:B------:R-:W-:Y:S01]  /*e1c0*/  FSEL R0, R0, RZ, P0 ;  /* 0x000000ff00007208 */ /* 0x000fe20000000000 */
[----:B------:R1:W3:Y:S01]  /*e1d0*/  MUFU.EX2 R44, R3 ;  /* 0x00000003002c7308 */ /* 0x0002e20000000800 */
[----:B--2---:R-:W-:-:S07]  /*e1e0*/  FFMA.FTZ R4, R72, c[0x0][0x23c], -R2 ;  /* 0x00008f0048047a23 */ /* 0x004fce0000010802 */
[----:B------:R2:W-:Y:S01]  /*e1f0*/  MUFU.EX2 R235, R4 ;  /* 0x0000000400eb7308 */ /* 0x0005e20000000800 */
[----:B-1----:R-:W-:Y:S02]  /*e200*/  FFMA.FTZ R3, R33, c[0x0][0x23c], -R2 ;  /* 0x00008f0021037a23 */ /* 0x002fe40000010802 */
[----:B---3--:R-:W-:-:S05]  /*e210*/  FMUL.FTZ R138, R138, R44 ;  /* 0x0000002c8a8a7220 */ /* 0x008fca0000410000 */
[----:B------:R1:W3:Y:S01]  /*e220*/  MUFU.EX2 R16, R3 ;  /* 0x0000000300107308 */ /* 0x0002e20000000800 */
[-C--:B------:R-:W-:Y:S02]  /*e230*/  FMUL.FTZ R139, R139, R44.reuse ;  /* 0x0000002c8b8b7220 */ /* 0x080fe40000410000 */
[-C--:B------:R-:W-:Y:S02]  /*e240*/  FMUL.FTZ R142, R142, R44.reuse ;  /* 0x0000002c8e8e7220 */ /* 0x080fe40000410000 */
[-C--:B------:R-:W-:Y:S02]  /*e250*/  FMUL.FTZ R143, R143, R44.reuse ;  /* 0x0000002c8f8f7220 */ /* 0x080fe40000410000 */
[----:B--2---:R-:W-:Y:S02]  /*e260*/  FFMA.FTZ R4, R75, c[0x0][0x23c], -R2 ;  /* 0x00008f004b047a23 */ /* 0x004fe40000010802 */
[-C--:B------:R-:W-:Y:S02]  /*e270*/  FMUL.FTZ R150, R150, R44.reuse ;  /* 0x0000002c96967220 */ /* 0x080fe40000410000 */
[----:B------:R2:W-:Y:S01]  /*e280*/  MUFU.EX2 R234, R4 ;  /* 0x0000000400ea7308 */ /* 0x0005e20000000800 */
[----:B------:R-:W-:-:S02]  /*e290*/  FMUL.FTZ R151, R151, R44 ;  /* 0x0000002c97977220 */ /* 0x000fc40000410000 */
[-C--:B------:R-:W-:Y:S02]  /*e2a0*/  FMUL.FTZ R146, R146, R44.reuse ;  /* 0x0000002c92927220 */ /* 0x080fe40000410000 */
[----:B-1----:R-:W-:Y:S02]  /*e2b0*/  FFMA.FTZ R3, R116, c[0x0][0x23c], -R0 ;  /* 0x00008f0074037a23 */ /* 0x002fe40000010800 */
[----:B------:R-:W-:Y:S02]  /*e2c0*/  FMUL.FTZ R147, R147, R44 ;  /* 0x0000002c93937220 */ /* 0x000fe40000410000 */
[----:B------:R1:W-:Y:S01]  /*e2d0*/  MUFU.EX2 R93, R3 ;  /* 0x00000003005d7308 */ /* 0x0003e20000000800 */
[----:B--2---:R-:W-:-:S07]  /*e2e0*/  FFMA.FTZ R4, R74, c[0x0][0x23c], -R2 ;  /* 0x00008f004a047a23 */ /* 0x004fce0000010802 */
[----:B------:R2:W-:Y:S01]  /*e2f0*/  MUFU.EX2 R236, R4 ;  /* 0x0000000400ec7308 */ /* 0x0005e20000000800 */
[----:B-1----:R-:W-:Y:S01]  /*e300*/  FFMA.FTZ R3, R119, c[0x0][0x23c], -R0 ;  /* 0x00008f0077037a23 */ /* 0x002fe20000010800 */
[----:B---3--:R-:W-:-:S06]  /*e310*/  MOV R119, R16 ;  /* 0x0000001000777202 */ /* 0x008fcc0000000f00 */
[----:B------:R1:W-:Y:S01]  /*e320*/  MUFU.EX2 R92, R3 ;  /* 0x00000003005c7308 */ /* 0x0003e20000000800 */
[----:B--2---:R-:W-:-:S07]  /*e330*/  FFMA.FTZ R4, R73, c[0x0][0x23c], -R2 ;  /* 0x00008f0049047a23 */ /* 0x004fce0000010802 */
[----:B------:R2:W-:Y:S01]  /*e340*/  MUFU.EX2 R237, R4 ;  /* 0x0000000400ed7308 */ /* 0x0005e20000000800 */
[----:B-1----:R-:W-:Y:S02]  /*e350*/  FFMA.FTZ R3, R120, c[0x0][0x23c], -R0 ;  /* 0x00008f0078037a23 */ /* 0x002fe40000010800 */
[----:B--2---:R-:W-:-:S05]  /*e360*/  FFMA.FTZ R4, R71, c[0x0][0x23c], -R2 ;  /* 0x00008f0047047a23 */ /* 0x004fca0000010802 */
        /* <DEDUP_REMOVED lines=26> */
[----:B------:R1:W-:Y:S08]  /*e510*/  MUFU.EX2 R57, R3 ;  /* 0x0000000300397308 */ /* 0x0003f00000000800 */
[----:B------:R2:W-:Y:S01]  /*e520*/  MUFU.EX2 R89, R4 ;  /* 0x0000000400597308 */ /* 0x0005e20000000800 */
[----:B-1----:R-:W-:Y:S02]  /*e530*/  FFMA.FTZ R3, R122, c[0x0][0x23c], -R0 ;  /* 0x00008f007a037a23 */ /* 0x002fe40000010800 */
[----:B--2---:R-:W-:-:S05]  /*e540*/  FFMA.FTZ R4, R55, c[0x0][0x23c], -R2 ;  /* 0x00008f0037047a23 */ /* 0x004fca0000010802 */
[----:B------:R1:W-:Y:S08]  /*e550*/  MUFU.EX2 R55, R3 ;  /* 0x0000000300377308 */ /* 0x0003f00000000800 */
[----:B------:R2:W-:Y:S01]  /*e560*/  MUFU.EX2 R90, R4 ;  /* 0x00000004005a7308 */ /* 0x0005e20000000800 */
[----:B-1----:R-:W-:Y:S01]  /*e570*/  FFMA.FTZ R3, R124, c[0x0][0x23c], -R0 ;  /* 0x00008f007c037a23 */ /* 0x002fe20000010800 */
[----:B------:R-:W-:-:S06]  /*e580*/  MOV R124, R87 ;  /* 0x00000057007c7202 */ /* 0x000fcc0000000f00 */
[----:B------:R1:W-:Y:S01]  /*e590*/  MUFU.EX2 R54, R3 ;  /* 0x0000000300367308 */ /* 0x0003e20000000800 */
[----:B--2---:R-:W-:-:S07]  /*e5a0*/  FFMA.FTZ R4, R53, c[0x0][0x23c], -R2 ;  /* 0x00008f0035047a23 */ /* 0x004fce0000010802 */
[----:B------:R2:W3:Y:S01]  /*e5b0*/  MUFU.EX2 R29, R4 ;  /* 0x00000004001d7308 */ /* 0x0004e20000000800 */
[----:B-1----:R-:W-:Y:S02]  /*e5c0*/  FFMA.FTZ R3, R126, c[0x0][0x23c], -R0 ;  /* 0x00008f007e037a23 */ /* 0x002fe40000010800 */
[----:B--2---:R-:W-:Y:S01]  /*e5d0*/  FFMA.FTZ R4, R51, c[0x0][0x23c], -R2 ;  /* 0x00008f0033047a23 */ /* 0x004fe20000010802 */
[----:B---3--:R-:W-:-:S04]  /*e5e0*/  MOV R126, R29 ;  /* 0x0000001d007e7202 */ /* 0x008fc80000000f00 */
        /* <DEDUP_REMOVED lines=9> */
[----:B-1----:R-:W-:Y:S01]  /*e680*/  FFMA.FTZ R4, R32, c[0x0][0x23c], -R2 ;  /* 0x00008f0020047a23 */ /* 0x002fe20000010802 */
[----:B--2---:R-:W-:Y:S02]  /*e690*/  MOV R122, R34 ;  /* 0x00000022007a7202 */ /* 0x004fe40000000f00 */
[----:B------:R-:W1:Y:S03]  /*e6a0*/  LDSM.16.MT88.4 R32, [R164+0x5400] ;  /* 0x00540000a420783b */ /* 0x000e660000004200 */
[----:B------:R2:W3:Y:S02]  /*e6b0*/  MUFU.EX2 R21, R4 ;  /* 0x0000000400157308 */ /* 0x0004e40000000800 */
[----:B--2---:R-:W-:Y:S01]  /*e6c0*/  FFMA.FTZ R4, R111, c[0x0][0x23c], -R0 ;  /* 0x00008f006f047a23 */ /* 0x004fe20000010800 */
[----:B---3--:R-:W-:-:S05]  /*e6d0*/  MOV R120, R21 ;  /* 0x0000001500787202 */ /* 0x008fca0000000f00 */
[----:B------:R2:W-:Y:S02]  /*e6e0*/  MUFU.EX2 R51, R4 ;  /* 0x0000000400337308 */ /* 0x0005e40000000800 */
[----:B--2---:R-:W-:-:S06]  /*e6f0*/  FFMA.FTZ R4, R117, c[0x0][0x23c], -R0 ;  /* 0x00008f0075047a23 */ /* 0x004fcc0000010800 */
[----:B------:R2:W3:Y:S02]  /*e700*/  MUFU.EX2 R74, R4 ;  /* 0x00000004004a7308 */ /* 0x0004e40000000800 */
[----:B--2---:R-:W-:Y:S01]  /*e710*/  FFMA.FTZ R4, R113, c[0x0][0x23c], -R0 ;  /* 0x00008f0071047a23 */ /* 0x004fe20000010800 */
[----:B---3--:R-:W-:-:S05]  /*e720*/  F2FP.BF16.PACK_AB R5, R74, R51 ;  /* 0x000000334a05723e */ /* 0x008fca00000010ff */
[----:B------:R2:W-:Y:S02]  /*e730*/  MUFU.EX2 R94, R4 ;  /* 0x00000004005e7308 */ /* 0x0005e40000000800 */
[----:B--2---:R-:W-:-:S06]  /*e740*/  FFMA.FTZ R4, R114, c[0x0][0x23c], -R0 ;  /* 0x00008f0072047a23 */ /* 0x004fcc0000010800 */
[----:B------:R2:W3:Y:S02]  /*e750*/  MUFU.EX2 R96, R4 ;  /* 0x0000000400607308 */ /* 0x0004e40000000800 */
[----:B--2---:R-:W-:Y:S02]  /*e760*/  F2FP.BF16.PACK_AB R4, R214, R213 ;  /* 0x000000d5d604723e */ /* 0x004fe400000010ff */
[----:B---3--:R-:W-:-:S07]  /*e770*/  F2FP.BF16.PACK_AB R7, R96, R94 ;  /* 0x0000005e6007723e */ /* 0x008fce00000010ff */
[C---:B------:R-:W-:Y:S08]  /*e780*/  HMMA.16816.F32.BF16 R16, R4.reuse, R8, R136 ;  /* 0x000000080410723c */ /* 0x040ff00000041888 */
[C---:B------:R-:W-:Y:S07]  /*e790*/  HMMA.16816.F32.BF16 R20, R4.reuse, R10, R140 ;  /* 0x0000000a0414723c */ /* 0x040fee000004188c */
[----:B------:R-:W-:Y:S01]  /*e7a0*/  MOV R143, R39 ;  /* 0x00000027008f7202 */ /* 0x000fe20000000f00 */
[C---:B------:R-:W-:Y:S07]  /*e7b0*/  HMMA.16816.F32.BF16 R8, R4.reuse, R14, R148 ;  /* 0x0000000e0408723c */ /* 0x040fee0000041894 */
[----:B------:R-:W-:Y:S01]  /*e7c0*/  MOV R150, R91 ;  /* 0x0000005b00967202 */ /* 0x000fe20000000f00 */
[----:B------:R-:W-:Y:S01]  /*e7d0*/  HMMA.16816.F32.BF16 R144, R4, R12, R144 ;  /* 0x0000000c0490723c */ /* 0x000fe20000041890 */
[----:B------:R2:W3:Y:S01]  /*e7e0*/  MUFU.EX2 R91, R3 ;  /* 0x00000003005b7308 */ /* 0x0004e20000000800 */
[----:B------:R-:W-:Y:S01]  /*e7f0*/  MOV R149, R31 ;  /* 0x0000001f00957202 */ /* 0x000fe20000000f00 */
[----:B------:R-:W4:Y:S01]  /*e800*/  LDSM.16.MT88.4 R12, [R135+0x5800] ;  /* 0x00580000870c783b */ /* 0x000f220000004200 */
[----:B------:R-:W-:-:S02]  /*e810*/  MOV R148, R30 ;  /* 0x0000001e00947202 */ /* 0x000fc40000000f00 */
[----:B------:R-:W-:Y:S02]  /*e820*/  MOV R151, R85 ;  /* 0x0000005500977202 */ /* 0x000fe40000000f00 */
[----:B------:R-:W-:Y:S02]  /*e830*/  F2FP.BF16.PACK_AB R4, R217, R218 ;  /* 0x000000dad904723e */ /* 0x000fe400000010ff */
[----:B------:R-:W-:Y:S02]  /*e840*/  F2FP.BF16.PACK_AB R5, R92, R93 ;  /* 0x0000005d5c05723e */ /* 0x000fe400000010ff */
[----:B------:R-:W-:Y:S02]  /*e850*/  F2FP.BF16.PACK_AB R6, R221, R219 ;  /* 0x000000dbdd06723e */ /* 0x000fe400000010ff */
[----:B------:R-:W-:Y:S01]  /*e860*/  F2FP.BF16.PACK_AB R7, R55, R57 ;  /* 0x000000393707723e */ /* 0x000fe200000010ff */
[----:B--2---:R-:W-:Y:S01]  /*e870*/  FFMA.FTZ R3, R128, c[0x0][0x23c], -R0 ;  /* 0x00008f0080037a23 */ /* 0x004fe20000010800 */
[----:B------:R-:W-:-:S02]  /*e880*/  MOV R128, R28 ;  /* 0x0000001c00807202 */ /* 0x000fc40000000f00 */
[----:B------:R-:W2:Y:S01]  /*e890*/  LDSM.16.MT88.4 R28, [R164+0x5800] ;  /* 0x00580000a41c783b */ /* 0x000ea20000004200 */
[----:B------:R5:W-:Y:S02]  /*e8a0*/  MUFU.EX2 R64, R3 ;  /* 0x0000000300407308 */ /* 0x000be40000000800 */
[C---:B------:R-:W-:Y:S08]  /*e8b0*/  HMMA.16816.F32.BF16 R16, R4.reuse, R24, R16 ;  /* 0x000000180410723c */ /* 0x040ff00000041810 */
[----:B------:R-:W-:Y:S01]  /*e8c0*/  HMMA.16816.F32.BF16 R20, R4, R26, R20 ;  /* 0x0000001a0414723c */ /* 0x000fe20000041814 */
[----:B-----5:R-:W-:Y:S01]  /*e8d0*/  FFMA.FTZ R3, R127, c[0x0][0x23c], -R0 ;  /* 0x00008f007f037a23 */ /* 0x020fe20000010800 */
[----:B------:R-:W-:-:S06]  /*e8e0*/  MOV R127, R90 ;  /* 0x0000005a007f7202 */ /* 0x000fcc0000000f00 */
[C---:B-1----:R-:W-:Y:S01]  /*e8f0*/  HMMA.16816.F32.BF16 R24, R4.reuse, R32, R144 ;  /* 0x000000200418723c */ /* 0x042fe20000041890 */
[----:B------:R1:W5:Y:S06]  /*e900*/  MUFU.EX2 R90, R3 ;  /* 0x00000003005a7308 */ /* 0x00036c0000000800 */
[----:B------:R-:W-:Y:S01]  /*e910*/  MOV R147, R89 ;  /* 0x0000005900937202 */ /* 0x000fe20000000f00 */
[----:B------:R-:W-:Y:S01]  /*e920*/  HMMA.16816.F32.BF16 R8, R4, R34, R8 ;  /* 0x000000220408723c */ /* 0x000fe20000041808 */
[----:B------:R-:W2:Y:S01]  /*e930*/  LDSM.16.MT88.4 R32, [R135+0x5c00] ;  /* 0x005c00008720783b */ /* 0x000ea20000004200 */
[----:B------:R-:W-:-:S02]  /*e940*/  MOV R146, R95 ;  /* 0x0000005f00927202 */ /* 0x000fc40000000f00 */
[----:B------:R-:W-:-:S03]  /*e950*/  MOV R145, R65 ;  /* 0x0000004100917202 */ /* 0x000fc60000000f00 */
[----:B------:R-:W-:Y:S02]  /*e960*/  F2FP.BF16.PACK_AB R4, R223, R220 ;  /* 0x000000dcdf04723e */ /* 0x000fe400000010ff */
[----:B---3--:R-:W-:Y:S01]  /*e970*/  F2FP.BF16.PACK_AB R5, R91, R54 ;  /* 0x000000365b05723e */ /* 0x008fe200000010ff */
[----:B-1----:R-:W-:Y:S01]  /*e980*/  FFMA.FTZ R3, R38, c[0x0][0x23c], -R2 ;  /* 0x00008f0026037a23 */ /* 0x002fe20000010802 */
[----:B------:R-:W-:Y:S01]  /*e990*/  F2FP.BF16.PACK_AB R6, R224, R222 ;  /* 0x000000dee006723e */ /* 0x000fe200000010ff */
[----:B------:R-:W1:Y:S01]  /*e9a0*/  LDSM.16.MT88.4 R36, [R164+0x5c00] ;  /* 0x005c0000a424783b */ /* 0x000e620000004200 */
[----:B-----5:R-:W-:Y:S01]  /*e9b0*/  F2FP.BF16.PACK_AB R7, R90, R64 ;  /* 0x000000405a07723e */ /* 0x020fe200000010ff */
[----:B------:R3:W-:Y:S06]  /*e9c0*/  MUFU.EX2 R117, R3 ;  /* 0x0000000300757308 */ /* 0x0007ec0000000800 */
[C---:B----4-:R-:W-:Y:S08]  /*e9d0*/  HMMA.16816.F32.BF16 R16, R4.reuse, R12, R16 ;  /* 0x0000000c0410723c */ /* 0x050ff00000041810 */
[----:B------:R-:W-:Y:S01]  /*e9e0*/  HMMA.16816.F32.BF16 R20, R4, R14, R20 ;  /* 0x0000000e0414723c */ /* 0x000fe20000041814 */
[----:B------:R-:W4:Y:S01]  /*e9f0*/  LDSM.16.MT88.4 R12, [R135+0x6000] ;  /* 0x00600000870c783b */ /* 0x000f220000004200 */
        /* <DEDUP_REMOVED lines=8> */
[----:B------:R3:W5:Y:S02]  /*ea80*/  MUFU.EX2 R89, R3 ;  /* 0x0000000300597308 */ /* 0x0007640000000800 */
[----:B---3--:R-:W-:Y:S01]  /*ea90*/  FFMA.FTZ R3, R132, c[0x0][0x23c], -R0 ;  /* 0x00008f0084037a23 */ /* 0x008fe20000010800 */
[----:B-----5:R-:W-:-:S05]  /*eaa0*/  F2FP.BF16.PACK_AB R5, R89, R86 ;  /* 0x000000565905723e */ /* 0x020fca00000010ff */
[----:B------:R3:W-:Y:S02]  /*eab0*/  MUFU.EX2 R88, R3 ;  /* 0x0000000300587308 */ /* 0x0007e40000000800 */
[----:B---3--:R-:W-:-:S06]  /*eac0*/  FFMA.FTZ R3, R130, c[0x0][0x23c], -R0 ;  /* 0x00008f0082037a23 */ /* 0x008fcc0000010800 */
[----:B------:R3:W5:Y:S02]  /*ead0*/  MUFU.EX2 R87, R3 ;  /* 0x0000000300577308 */ /* 0x0007640000000800 */
[----:B---3--:R-:W-:Y:S01]  /*eae0*/  FFMA.FTZ R3, R98, c[0x0][0x23c], -R2 ;  /* 0x00008f0062037a23 */ /* 0x008fe20000010802 */
[----:B-----5:R-:W-:-:S05]  /*eaf0*/  F2FP.BF16.PACK_AB R7, R87, R88 ;  /* 0x000000585707723e */ /* 0x020fca00000010ff */
[----:B------:R3:W-:Y:S02]  /*eb00*/  MUFU.EX2 R116, R3 ;  /* 0x0000000300747308 */ /* 0x0007e40000000800 */
[C---:B------:R-:W-:Y:S08]  /*eb10*/  HMMA.16816.F32.BF16 R16, R4.reuse, R32, R16 ;  /* 0x000000200410723c */ /* 0x040ff00000041810 */
[----:B------:R-:W-:Y:S01]  /*eb20*/  HMMA.16816.F32.BF16 R20, R4, R34, R20 ;  /* 0x000000220414723c */ /* 0x000fe20000041814 */
[----:B------:R-:W5:Y:S01]  /*eb30*/  LDSM.16.MT88.4 R32, [R135+0x6400] ;  /* 0x006400008720783b */ /* 0x000f620000004200 */
[----:B---3--:R-:W-:-:S04]  /*eb40*/  FFMA.FTZ R3, R133, c[0x0][0x23c], -R0 ;  /* 0x00008f0085037a23 */ /* 0x008fc80000010800 */
[----:B------:R3:W-:Y:S02]  /*eb50*/  MUFU.EX2 R84, R3 ;  /* 0x0000000300547308 */ /* 0x0007e40000000800 */
[C---:B-1----:R-:W-:Y:S08]  /*eb60*/  HMMA.16816.F32.BF16 R8, R4.reuse, R38, R8 ;  /* 0x000000260408723c */ /* 0x042ff00000041808 */
[----:B------:R-:W-:Y:S01]  /*eb70*/  HMMA.16816.F32.BF16 R24, R4, R36, R24 ;  /* 0x000000240418723c */ /* 0x000fe20000041818 */
[----:B------:R-:W1:Y:S01]  /*eb80*/  LDSM.16.MT88.4 R36, [R164+0x6400] ;  /* 0x00640000a424783b */ /* 0x000e620000004200 */
[----:B---3--:R-:W-:-:S05]  /*eb90*/  FFMA.FTZ R3, R152, c[0x0][0x23c], -R0 ;  /* 0x00008f0098037a23 */ /* 0x008fca0000010800 */
[----:B------:R-:W-:Y:S02]  /*eba0*/  F2FP.BF16.PACK_AB R4, R230, R229 ;  /* 0x000000e5e604723e */ /* 0x000fe400000010ff */
[----:B------:R-:W-:Y:S01]  /*ebb0*/  F2FP.BF16.PACK_AB R6, R231, R232 ;  /* 0x000000e8e706723e */ /* 0x000fe200000010ff */
[----:B------:R3:W2:Y:S02]  /*ebc0*/  MUFU.EX2 R85, R3 ;  /* 0x0000000300557308 */ /* 0x0006a40000000800 */
[----:B---3--:R-:W-:Y:S01]  /*ebd0*/  FFMA.FTZ R3, R153, c[0x0][0x23c], -R0 ;  /* 0x00008f0099037a23 */ /* 0x008fe20000010800 */
[----:B--2---:R-:W-:-:S05]  /*ebe0*/  F2FP.BF16.PACK_AB R5, R85, R84 ;  /* 0x000000545505723e */ /* 0x004fca00000010ff */
[----:B------:R2:W-:Y:S02]  /*ebf0*/  MUFU.EX2 R83, R3 ;  /* 0x0000000300537308 */ /* 0x0005e40000000800 */
[----:B--2---:R-:W-:-:S06]  /*ec00*/  FFMA.FTZ R3, R155, c[0x0][0x23c], -R0 ;  /* 0x00008f009b037a23 */ /* 0x004fcc0000010800 */
[----:B------:R2:W3:Y:S02]  /*ec10*/  MUFU.EX2 R82, R3 ;  /* 0x0000000300527308 */ /* 0x0004e40000000800 */
[----:B--2---:R-:W-:Y:S01]  /*ec20*/  FFMA.FTZ R3, R49, c[0x0][0x23c], -R2 ;  /* 0x00008f0031037a23 */ /* 0x004fe20000010802 */
[----:B---3--:R-:W-:-:S05]  /*ec30*/  F2FP.BF16.PACK_AB R7, R82, R83 ;  /* 0x000000535207723e */ /* 0x008fca00000010ff */
[----:B------:R2:W-:Y:S02]  /*ec40*/  MUFU.EX2 R114, R3 ;  /* 0x0000000300727308 */ /* 0x0005e40000000800 */
[C---:B----4-:R-:W-:Y:S08]  /*ec50*/  HMMA.16816.F32.BF16 R16, R4.reuse, R12, R16 ;  /* 0x0000000c0410723c */ /* 0x050ff00000041810 */
[----:B------:R-:W-:Y:S01]  /*ec60*/  HMMA.16816.F32.BF16 R20, R4, R14, R20 ;  /* 0x0000000e0414723c */ /* 0x000fe20000041814 */
[----:B------:R-:W3:Y:S01]  /*ec70*/  LDSM.16.MT88.4 R12, [R135+0x6800] ;  /* 0x00680000870c783b */ /* 0x000ee20000004200 */
[----:B--2---:R-:W-:-:S04]  /*ec80*/  FFMA.FTZ R3, R154, c[0x0][0x23c], -R0 ;  /* 0x00008f009a037a23 */ /* 0x004fc80000010800 */
[----:B------:R2:W-:Y:S02]  /*ec90*/  MUFU.EX2 R53, R3 ;  /* 0x0000000300357308 */ /* 0x0005e40000000800 */
[C---:B------:R-:W-:Y:S08]  /*eca0*/  HMMA.16816.F32.BF16 R8, R4.reuse, R30, R8 ;  /* 0x0000001e0408723c */ /* 0x040ff00000041808 */
[----:B------:R-:W-:Y:S01]  /*ecb0*/  HMMA.16816.F32.BF16 R24, R4, R28, R24 ;  /* 0x0000001c0418723c */ /* 0x000fe20000041818 */
[----:B------:R-:W4:Y:S01]  /*ecc0*/  LDSM.16.MT88.4 R28, [R164+0x6800] ;  /* 0x00680000a41c783b */ /* 0x000f220000004200 */
[----:B--2---:R-:W-:-:S05]  /*ecd0*/  FFMA.FTZ R3, R156, c[0x0][0x23c], -R0 ;  /* 0x00008f009c037a23 */ /* 0x004fca0000010800 */
[----:B------:R-:W-:Y:S02]  /*ece0*/  F2FP.BF16.PACK_AB R4, R235, R233 ;  /* 0x000000e9eb04723e */ /* 0x000fe400000010ff */
[----:B------:R-:W-:Y:S01]  /*ecf0*/  F2FP.BF16.PACK_AB R6, R236, R234 ;  /* 0x000000eaec06723e */ /* 0x000fe200000010ff */
[----:B------:R2:W1:Y:S02]  /*ed00*/  MUFU.EX2 R81, R3 ;  /* 0x0000000300517308 */ /* 0x0004640000000800 */
[----:B--2---:R-:W-:Y:S01]  /*ed10*/  FFMA.FTZ R3, R157, c[0x0][0x23c], -R0 ;  /* 0x00008f009d037a23 */ /* 0x004fe20000010800 */
[----:B-1----:R-:W-:-:S05]  /*ed20*/  F2FP.BF16.PACK_AB R5, R81, R53 ;  /* 0x000000355105723e */ /* 0x002fca00000010ff */
[----:B------:R1:W-:Y:S02]  /*ed30*/  MUFU.EX2 R80, R3 ;  /* 0x0000000300507308 */ /* 0x0003e40000000800 */
[----:B-1----:R-:W-:-:S06]  /*ed40*/  FFMA.FTZ R3, R158, c[0x0][0x23c], -R0 ;  /* 0x00008f009e037a23 */ /* 0x002fcc0000010800 */
[----:B------:R1:W2:Y:S02]  /*ed50*/  MUFU.EX2 R79, R3 ;  /* 0x00000003004f7308 */ /* 0x0002a40000000800 */
[----:B-1----:R-:W-:Y:S01]  /*ed60*/  FFMA.FTZ R3, R50, c[0x0][0x23c], -R2 ;  /* 0x00008f0032037a23 */ /* 0x002fe20000010802 */
[----:B--2---:R-:W-:-:S05]  /*ed70*/  F2FP.BF16.PACK_AB R7, R79, R80 ;  /* 0x000000504f07723e */ /* 0x004fca00000010ff */
[----:B------:R1:W-:Y:S02]  /*ed80*/  MUFU.EX2 R113, R3 ;  /* 0x0000000300717308 */ /* 0x0003e40000000800 */
[C---:B-----5:R-:W-:Y:S08]  /*ed90*/  HMMA.16816.F32.BF16 R16, R4.reuse, R32, R16 ;  /* 0x000000200410723c */ /* 0x060ff00000041810 */
[----:B------:R-:W-:Y:S01]  /*eda0*/  HMMA.16816.F32.BF16 R20, R4, R34, R20 ;  /* 0x000000220414723c */ /* 0x000fe20000041814 */
[----:B------:R-:W2:Y:S01]  /*edb0*/  LDSM.16.MT88.4 R32, [R135+0x6c00] ;  /* 0x006c00008720783b */ /* 0x000ea20000004200 */
        /* <DEDUP_REMOVED lines=15> */
[----:B------:R-:W-:Y:S01]  /*eeb0*/  F2FP.BF16.PACK_AB R7, R76, R77 ;  /* 0x0000004d4c07723e */ /* 0x000fe200000010ff */
[----:B------:R-:W-:Y:S04]  /*eec0*/  LDSM.16.MT88.4 R40, [R135+0x7800] ;  /* 0x007800008728783b */ /* 0x000fe80000004200 */
[----:B------:R1:W-:Y:S02]  /*eed0*/  MUFU.EX2 R111, R3 ;  /* 0x00000003006f7308 */ /* 0x0003e40000000800 */
[C---:B---3--:R-:W-:Y:S08]  /*eee0*/  HMMA.16816.F32.BF16 R16, R4.reuse, R12, R16 ;  /* 0x0000000c0410723c */ /* 0x048ff00000041810 */
[----:B------:R-:W-:Y:S01]  /*eef0*/  HMMA.16816.F32.BF16 R20, R4, R14, R20 ;  /* 0x0000000e0414723c */ /* 0x000fe20000041814 */
[----:B------:R-:W3:Y:S01]  /*ef00*/  LDSM.16.MT88.4 R12, [R135+0x7000] ;  /* 0x00700000870c783b */ /* 0x000ee20000004200 */
[----:B-1----:R-:W-:-:S04]  /*ef10*/  FFMA.FTZ R3, R187, c[0x0][0x23c], -R0 ;  /* 0x00008f00bb037a23 */ /* 0x002fc80000010800 */
[----:B------:R1:W-:Y:S02]  /*ef20*/  MUFU.EX2 R70, R3 ;  /* 0x0000000300467308 */ /* 0x0003e40000000800 */
[C---:B----4-:R-:W-:Y:S08]  /*ef30*/  HMMA.16816.F32.BF16 R8, R4.reuse, R30, R8 ;  /* 0x0000001e0408723c */ /* 0x050ff00000041808 */
[----:B------:R-:W-:Y:S01]  /*ef40*/  HMMA.16816.F32.BF16 R24, R4, R28, R24 ;  /* 0x0000001c0418723c */ /* 0x000fe20000041818 */
[----:B------:R-:W4:Y:S01]  /*ef50*/  LDSM.16.MT88.4 R28, [R164+0x7000] ;  /* 0x00700000a41c783b */ /* 0x000f220000004200 */
        /* <DEDUP_REMOVED lines=13> */
[----:B------:R-:W-:Y:S01]  /*f030*/  HMMA.16816.F32.BF16 R20, R4, R34, R20 ;  /* 0x000000220414723c */ /* 0x000fe20000041814 */
[----:B------:R-:W2:Y:S01]  /*f040*/  LDSM.16.MT88.4 R32, [R135+0x7400] ;  /* 0x007400008720783b */ /* 0x000ea20000004200 */
        /* <DEDUP_REMOVED lines=19> */
[----:B-1----:R-:W-:-:S04]  /*f180*/  FFMA.FTZ R3, R197, c[0x0][0x23c], -R0 ;  /* 0x00008f00c5037a23 */ /* 0x002fc80000010800 */
[----:B------:R1:W-:Y:S03]  /*f190*/  MUFU.EX2 R61, R3 ;  /* 0x00000003003d7308 */ /* 0x0003e60000000800 */
[C---:B----4-:R-:W-:Y:S07]  /*f1a0*/  HMMA.16816.F32.BF16 R12, R4.reuse, R30, R8 ;  /* 0x0000001e040c723c */ /* 0x050fee0000041808 */
        /* <DEDUP_REMOVED lines=9> */
[----:B------:R1:W3:Y:S01]  /*f240*/  MUFU.EX2 R65, R3 ;  /* 0x0000000300417308 */ /* 0x0002e20000000800 */
[----:B------:R-:W-:-:S04]  /*f250*/  FADD.FTZ R8, R216, R8 ;  /* 0x00000008d8087221 */ /* 0x000fc80000010000 */
[----:B------:R-:W-:-:S04]  /*f260*/  FADD.FTZ R8, R218, R8 ;  /* 0x00000008da087221 */ /* 0x000fc80000010000 */
[----:B------:R-:W-:-:S04]  /*f270*/  FADD.FTZ R8, R217, R8 ;  /* 0x00000008d9087221 */ /* 0x000fc80000010000 */
[----:B------:R-:W-:Y:S02]  /*f280*/  FADD.FTZ R8, R219, R8 ;  /* 0x00000008db087221 */ /* 0x000fe40000010000 */
[----:B-1----:R-:W-:Y:S01]  /*f290*/  FFMA.FTZ R3, R161, c[0x0][0x23c], -R0 ;  /* 0x00008f00a1037a23 */ /* 0x002fe20000010800 */
[----:B---3--:R-:W-:Y:S01]  /*f2a0*/  F2FP.BF16.PACK_AB R5, R65, R61 ;  /* 0x0000003d4105723e */ /* 0x008fe200000010ff */
        /* <DEDUP_REMOVED lines=8> */
[----:B------:R1:W3:Y:S02]  /*f330*/  MUFU.EX2 R62, R3 ;  /* 0x00000003003e7308 */ /* 0x0002e40000000800 */
        /* <DEDUP_REMOVED lines=8> */
[----:B------:R-:W-:Y:S02]  /*f3c0*/  FADD.FTZ R8, R232, R8 ;  /* 0x00000008e8087221 */ /* 0x000fe40000010000 */
[----:B--2---:R-:W-:Y:S02]  /*f3d0*/  HMMA.16816.F32.BF16 R16, R4, R32, R16 ;  /* 0x000000200410723c */ /* 0x004fe40000041810 */
        /* <DEDUP_REMOVED lines=17> */
[----:B--2---:R-:W-:Y:S01]  /*f4f0*/  F2FP.BF16.PACK_AB R7, R58, R60 ;  /* 0x0000003c3a07723e */ /* 0x004fe200000010ff */
[----:B------:R-:W1:Y:S02]  /*f500*/  LDSM.16.MT88.4 R48, [R164+0x7800] ;  /* 0x00780000a430783b */ /* 0x000e640000004200 */
[----:B------:R-:W-:Y:S02]  /*f510*/  FADD.FTZ R9, R74, R3 ;  /* 0x000000034a097221 */ /* 0x000fe40000010000 */
[----:B------:R-:W-:-:S02]  /*f520*/  FFMA.FTZ R3, R99, c[0x0][0x23c], -R2 ;  /* 0x00008f0063037a23 */ /* 0x000fc40000010802 */
        /* <DEDUP_REMOVED lines=9> */
[----:B-1----:R-:W-:Y:S01]  /*f5c0*/  HMMA.16816.F32.BF16 R16, R4, R48, R24 ;  /* 0x000000300410723c */ /* 0x002fe20000041818 */
[----:B--2---:R-:W-:Y:S02]  /*f5d0*/  FADD.FTZ R3, R92, R9 ;  /* 0x000000095c037221 */ /* 0x004fe40000010000 */
[----:B------:R-:W-:Y:S02]  /*f5e0*/  FFMA.FTZ R9, R108, c[0x0][0x23c], -R0 ;  /* 0x00008f006c097a23 */ /* 0x000fe40000010800 */
[----:B------:R-:W-:-:S03]  /*f5f0*/  FADD.FTZ R3, R57, R3 ;  /* 0x0000000339037221 */ /* 0x000fc60000010000 */
[----:B------:R-:W-:Y:S01]  /*f600*/  HMMA.16816.F32.BF16 R12, R4, R50, R12 ;  /* 0x00000032040c723c */ /* 0x000fe2000004180c */
[----:B------:R1:W2:Y:S01]  /*f610*/  MUFU.EX2 R57, R9 ;  /* 0x0000000900397308 */ /* 0x0002a20000000800 */
[----:B------:R-:W-:-:S04]  /*f620*/  FADD.FTZ R3, R55, R3 ;  /* 0x0000000337037221 */ /* 0x000fc80000010000 */
        /* <DEDUP_REMOVED lines=93> */
[----:B------:R1:W2:Y:S01]  /*fc00*/  MUFU.EX2 R39, R9 ;  /* 0x0000000900277308 */ /* 0x0002a20000000800 */
[----:B------:R-:W4:Y:S01]  /*fc10*/  LDSM.16.MT88.4 R140, [R135+0x8800] ;  /* 0x00880000878c783b */ /* 0x000f220000004200 */
        /* <DEDUP_REMOVED lines=29> */
[C---:B----4-:R-:W-:Y:S08]  /*fdf0*/  HMMA.16816.F32.BF16 R136, R4.reuse, R140, R136 ;  /* 0x0000008c0488723c */ /* 0x050ff00000041888 */
        /* <DEDUP_REMOVED lines=8> */
[----:B------:R-:W-:Y:S01]  /*fe80*/  FADD.FTZ R3, R149, R3 ;  /* 0x0000000395037221 */ /* 0x000fe20000010000 */
[----:B------:R-:W-:Y:S01]  /*fe90*/  F2FP.BF16.PACK_AB R148, R42, R50 ;  /* 0x000000322a94723e */ /* 0x000fe200000010ff */
[----:B------:R-:W-:Y:S02]  /*fea0*/  FADD.FTZ R2, R58, R2 ;  /* 0x000000023a027221 */ /* 0x000fe40000010000 */
[----:B------:R-:W-:-:S02]  /*feb0*/  FFMA.FTZ R8, R207, c[0x0][0x23c], -R0 ;  /* 0x00008f00cf087a23 */ /* 0x000fc40000010800 */
[----:B------:R-:W-:Y:S01]  /*fec0*/  FADD.FTZ R3, R150, R3 ;  /* 0x0000000396037221 */ /* 0x000fe20000010000 */
[----:B------:R-:W-:Y:S01]  /*fed0*/  HMMA.16816.F32.BF16 R12, R4, R26, R12 ;  /* 0x0000001a040c723c */ /* 0x000fe2000004180c */
[----:B------:R-:W-:Y:S01]  /*fee0*/  FADD.FTZ R2, R10, R2 ;  /* 0x000000020a027221 */ /* 0x000fe20000010000 */
[----:B------:R2:W-:Y:S01]  /*fef0*/  MUFU.EX2 R11, R8 ;  /* 0x00000008000b7308 */ /* 0x0005e20000000800 */
[----:B------:R-:W-:Y:S02]  /*ff00*/  FADD.FTZ R3, R151, R3 ;  /* 0x0000000397037221 */ /* 0x000fe40000010000 */
[----:B------:R-:W-:Y:S01]  /*ff10*/  FADD.FTZ R2, R57, R2 ;  /* 0x0000000239027221 */ /* 0x000fe20000010000 */
[----:B-1----:R-:W-:Y:S01]  /*ff20*/  F2FP.BF16.PACK_AB R150, R239, R28 ;  /* 0x0000001cef96723e */ /* 0x002fe200000010ff */
[----:B------:R-:W-:Y:S02]  /*ff30*/  FADD.FTZ R3, R124, R3 ;  /* 0x000000037c037221 */ /* 0x000fe40000010000 */
        /* <DEDUP_REMOVED lines=48> */
[----:B------:R-:W-:Y:S11]  /*10240*/  FADD.FTZ R240, R8, R0 ;  /* 0x0000000008f07221 */ /* 0x000ff60000010000 */
[----:B------:R-:W-:Y:S01]  /*10250*/  @!UPT UIADD3 URZ, URZ, URZ, URZ ;  /* 0x0000003f3f3ff290 */ /* 0x000fe2000fffe03f */
.L_x_1198:
[----:B------:R-:W-:Y:S05]  /*10260*/  @!P1 BRA `(.L_x_1206) ;  /* 0x0000571000009947 */ /* 0x000fea0003800000 */
[----:B------:R-:W-:Y:S02]  /*10270*/  MOV R133, R3 ;  /* 0x0000000300857202 */ /* 0x000fe40000000f00 */
[----:B------:R-:W-:Y:S02]  /*10280*/  MOV R132, R20 ;  /* 0x0000001400847202 */ /* 0x000fe40000000f00 */
[----:B------:R-:W-:Y:S02]  /*10290*/  MOV R243, c[0x0][0x1a0] ;  /* 0x0000680000f37a02 */ /* 0x000fe40000000f00 */
.L_x_1210:
[----:B------:R-:W-:Y:S01]  /*102a0*/  IADD3 R238, R238, -0x1, RZ ;  /* 0xffffffffeeee7810 */ /* 0x000fe20007ffe0ff */
[----:B------:R-:W-:Y:S04]  /*102b0*/  DEPBAR.LE SB0, 0x0 ;  /* 0x000080000000791a */ /* 0x000fe80000000000 */
[----:B------:R-:W-:Y:S01]  /*102c0*/  BAR.SYNC.DEFER_BLOCKING 0x0 ;  /* 0x0000000000007b1d */ /* 0x000fe20000010000 */
[----:B------:R-:W-:Y:S05]  /*102d0*/  IMAD.U32 R0, R243, -0x100, RZ ;  /* 0xffffff00f3007824 */ /* 0x000fea00078e00ff */
[----:B------:R-:W-:Y:S01]  /*102e0*/  SHF.R.S32.HI R2, RZ, 0x1f, R0 ;  /* 0x0000001fff027819 */ /* 0x000fe20000011400 */
[----:B------:R-:W-:-:S05]  /*102f0*/  @!P6 BRA `(.L_x_1207) ;  /* 0x000003c00000e947 */ /* 0x000fca0003800000 */
[----:B------:R-:W-:Y:S01]  /*10300*/  IMAD.SHL.U32 R5, R238, 0x100, RZ ;  /* 0x00000100ee057824 */ /* 0x000fe200078e00ff */
[----:B------:R-:W-:Y:S04]  /*10310*/  IABS R9, c[0x0][0x2d0] ;  /* 0x0000b40000097a13 */ /* 0x000fe80000000000 */
[----:B------:R-:W1:Y:S01]  /*10320*/  I2F.RP R2, R9 ;  /* 0x0000000900027306 */ /* 0x000e620000209400 */
[C---:B------:R-:W-:Y:S02]  /*10330*/  IADD3 R8, R5.reuse, 0x100, RZ ;  /* 0x0000010005087810 */ /* 0x040fe40007ffe0ff */
        /* <DEDUP_REMOVED lines=23> */
[----:B------:R-:W-:Y:S01]  /*104b0*/  @!P3 IADD3 R2, R2, 0x1, RZ ;  /* 0x000000010202b810 */ /* 0x000fe20007ffe0ff */
[----:B------:R-:W-:Y:S01]  /*104c0*/  @!P3 IMAD.IADD R4, R4, 0x1, -R9 ;  /* 0x000000010404b824 */ /* 0x000fe200078e0a09 */
[----:B------:R-:W-:Y:S02]  /*104d0*/  ISETP.NE.AND P1, PT, RZ, c[0x0][0x2d0], PT ;  /* 0x0000b400ff007a0c */ /* 0x000fe40003f25270 */
[-C--:B------:R-:W-:Y:S02]  /*104e0*/  ISETP.GE.U32.AND P4, PT, R3, R9.reuse, PT ;  /* 0x000000090300720c */ /* 0x080fe40003f86070 */
[----:B------:R-:W-:Y:S02]  /*104f0*/  ISETP.GE.U32.AND P5, PT, R4, R9, PT ;  /* 0x000000090400720c */ /* 0x000fe40003fa6070 */
[----:B------:R-:W-:Y:S09]  /*10500*/  LOP3.LUT R3, RZ, c[0x0][0x2d0], RZ, 0x33, !PT ;  /* 0x0000b400ff037a12 */ /* 0x000ff200078e33ff */
[----:B------:R-:W-:Y:S02]  /*10510*/  @P4 IADD3 R0, R0, 0x1, RZ ;  /* 0x0000000100004810 */ /* 0x000fe40007ffe0ff */
[----:B------:R-:W-:Y:S02]  /*10520*/  @P5 IADD3 R2, R2, 0x1, RZ ;  /* 0x0000000102025810 */ /* 0x000fe40007ffe0ff */
[----:B------:R-:W-:Y:S03]  /*10530*/  @!P0 IADD3 R0, -R0, RZ, RZ ;  /* 0x000000ff00008210 */ /* 0x000fe60007ffe1ff */
[----:B------:R-:W-:Y:S01]  /*10540*/  @!P2 IMAD.MOV R2, RZ, RZ, -R2 ;  /* 0x000000ffff02a224 */ /* 0x000fe200078e0a02 */
[C---:B------:R-:W-:Y:S04]  /*10550*/  SEL R6, R3.reuse, R0, !P1 ;  /* 0x0000000003067207 */ /* 0x040fe80004800000 */
        /* <DEDUP_REMOVED lines=22> */
.L_x_1207:
[----:B------:R-:W-:Y:S02]  /*106c0*/  ISETP.GE.AND P0, PT, R183, c[0x0][0x220], PT ;  /* 0x00008800b7007a0c */ /* 0x000fe40003f06270 */
[CC--:B------:R-:W-:Y:S04]  /*106d0*/  LEA R186, P3, R0.reuse, R45.reuse, 0x1 ;  /* 0x0000002d00ba7211 */ /* 0x0c0fe800078608ff */
[----:B------:R-:W-:Y:S07]  /*106e0*/  LEA.HI.X R187, R0, R46, R2, 0x1, P3 ;  /* 0x0000002e00bb7211 */ /* 0x000fee00018f0c02 */
[----:B------:R-:W-:Y:S01]  /*106f0*/  @P0 STS.64 [R184+0x5008], RZ ;  /* 0x005008ffb8000388 */ /* 0x000fe20000000a00 */
[-C--:B------:R-:W-:Y:S02]  /*10700*/  @!P0 MOV R8, R0.reuse ;  /* 0x0000000000088202 */ /* 0x080fe40000000f00 */
[C---:B------:R-:W-:Y:S02]  /*10710*/  @!P0 LEA R3, P2, R243.reuse, R0, 0x5 ;  /* 0x00000000f3038211 */ /* 0x040fe400078428ff */
[----:B------:R-:W-:Y:S01]  /*10720*/  @!P0 MOV R9, R2 ;  /* 0x0000000200098202 */ /* 0x000fe20000000f00 */
[----:B------:R-:W-:Y:S01]  /*10730*/  @P0 STS [R184+0x5000], RZ ;  /* 0x005000ffb8000388 */ /* 0x000fe20000000800 */
[C---:B------:R-:W-:Y:S02]  /*10740*/  @!P0 LEA R4, P1, R243.reuse, R0, 0x6 ;  /* 0x00000000f3048211 */ /* 0x040fe400078230ff */
[----:B------:R-:W-:Y:S01]  /*10750*/  @!P0 MOV R13, c[0x0][0x1a4] ;  /* 0x00006900000d8a02 */ /* 0x000fe20000000f00 */
[----:B------:R-:W-:Y:S01]  /*10760*/  @P0 STS [R184+0x5004], RZ ;  /* 0x005004ffb8000388 */ /* 0x000fe20000000800 */
[----:B------:R-:W-:Y:S01]  /*10770*/  @!P0 IMAD.WIDE.U32 R8, R243, 0x60, R8 ;  /* 0x00000060f3088825 */ /* 0x000fe200078e0008 */
[----:B------:R-:W-:Y:S02]  /*10780*/  @!P0 MOV R5, c[0x0][0x1a4] ;  /* 0x0000690000058a02 */ /* 0x000fe40000000f00 */
[----:B------:R-:W-:Y:S01]  /*10790*/  @!PT LDS RZ, [RZ] ;  /* 0x00000000fffff984 */ /* 0x000fe20000000800 */
[----:B------:R-:W-:Y:S01]  /*107a0*/  @!PT LDS RZ, [RZ] ;  /* 0x00000000fffff984 */ /* 0x000fe20000000800 */
[----:B------:R-:W-:Y:S01]  /*107b0*/  @!PT LDS RZ, [RZ] ;  /* 0x00000000fffff984 */ /* 0x000fe20000000800 */
[----:B------:R1:W-:Y:S01]  /*107c0*/  @!P0 LDGSTS.E.BYPASS.LTC128B.128 [R184+0x5000], [R186.64] ;  /* 0x05000000bab88fae */ /* 0x0003e2000b901d46 */
[----:B------:R-:W-:Y:S01]  /*107d0*/  @!P0 IMAD R13, R13, 0x60, RZ ;  /* 0x000000600d0d8824 */ /* 0x000fe200078e02ff */
[C---:B------:R-:W-:Y:S02]  /*107e0*/  @!P0 LEA R18, P4, R8.reuse, R45, 0x1 ;  /* 0x0000002d08128211 */ /* 0x040fe400078808ff */
[----:B------:R-:W-:Y:S02]  /*107f0*/  @!P0 LEA.HI.X R5, R243, R2, R5, 0x5, P2 ;  /* 0x00000002f3058211 */ /* 0x000fe400010f2c05 */
[----:B------:R-:W-:Y:S02]  /*10800*/  @!P0 IADD3 R13, R13, R9, RZ ;  /* 0x000000090d0d8210 */ /* 0x000fe40007ffe0ff */
[----:B------:R-:W-:Y:S01]  /*10810*/  @P0 STS.128 [R184+0x5800], RZ ;  /* 0x005800ffb8000388 */ /* 0x000fe20000000c00 */
[CC--:B------:R-:W-:Y:S02]  /*10820*/  @!P0 LEA R22, P2, R3.reuse, R45.reuse, 0x1 ;  /* 0x0000002d03168211 */ /* 0x0c0fe400078408ff */
[-C--:B------:R-:W-:Y:S02]  /*10830*/  @!P0 LEA.HI.X R19, R8, R46.reuse, R13, 0x1, P4 ;  /* 0x0000002e08138211 */ /* 0x080fe400020f0c0d */
[----:B------:R-:W-:Y:S02]  /*10840*/  @!P0 LEA.HI.X R23, R3, R46, R5, 0x1, P2 ;  /* 0x0000002e03178211 */ /* 0x000fe400010f0c05 */
[----:B------:R-:W-:Y:S02]  /*10850*/  @!P0 MOV R6, c[0x0][0x1a4] ;  /* 0x0000690000068a02 */ /* 0x000fe40000000f00 */
[----:B------:R-:W-:Y:S01]  /*10860*/  @!P0 MOV R14, c[0x0][0x1a4] ;  /* 0x00006900000e8a02 */ /* 0x000fe20000000f00 */
[----:B------:R-:W-:Y:S01]  /*10870*/  @!PT LDS RZ, [RZ] ;  /* 0x00000000fffff984 */ /* 0x000fe20000000800 */
[----:B------:R-:W-:Y:S01]  /*10880*/  @!PT LDS RZ, [RZ] ;  /* 0x00000000fffff984 */ /* 0x000fe20000000800 */
[----:B------:R-:W-:Y:S01]  /*10890*/  @!PT LDS RZ, [RZ] ;  /* 0x00000000fffff984 */ /* 0x000fe20000000800 */
[----:B------:R2:W-:Y:S01]  /*108a0*/  @!P0 LDGSTS.E.BYPASS.LTC128B.128 [R184+0x5800], [R22.64] ;  /* 0x0580000016b88fae */ /* 0x0005e2000b901d46 */
[CC--:B------:R-:W-:Y:S02]  /*108b0*/  @!P0 LEA.HI.X R6, R243.reuse, R2.reuse, R6, 0x6, P1 ;  /* 0x00000002f3068211 */ /* 0x0c0fe400008f3406 */
[CC--:B------:R-:W-:Y:S02]  /*108c0*/  @!P0 LEA R20, P1, R4.reuse, R45.reuse, 0x1 ;  /* 0x0000002d04148211 */ /* 0x0c0fe400078208ff */
[----:B------:R-:W-:Y:S02]  /*108d0*/  @!P0 MOV R7, R2 ;  /* 0x0000000200078202 */ /* 0x000fe40000000f00 */
[----:B------:R-:W-:Y:S01]  /*108e0*/  @!P0 LEA.HI.X R21, R4, R46, R6, 0x1, P1 ;  /* 0x0000002e04158211 */ /* 0x000fe200008f0c06 */
[----:B------:R-:W-:Y:S01]  /*108f0*/  @P0 STS.128 [R184+0x6000], RZ ;  /* 0x006000ffb8000388 */ /* 0x000fe20000000c00 */
[CC--:B------:R-:W-:Y:S02]  /*10900*/  @!P0 LEA R10, P1, R243.reuse, R0.reuse, 0x7 ;  /* 0x00000000f30a8211 */ /* 0x0c0fe400078238ff */
[----:B------:R-:W-:Y:S02]  /*10910*/  @!P0 MOV R6, R0 ;  /* 0x0000000000068202 */ /* 0x000fe40000000f00 */
[C---:B------:R-:W-:Y:S02]  /*10920*/  @!P0 LEA.HI.X R14, R243.reuse, R2, R14, 0x7, P1 ;  /* 0x00000002f30e8211 */ /* 0x040fe400008f3c0e */
[CC--:B------:R-:W-:Y:S01]  /*10930*/  @!P0 LEA R16, P1, R10.reuse, R45.reuse, 0x1 ;  /* 0x0000002d0a108211 */ /* 0x0c0fe200078208ff */
[----:B------:R-:W-:Y:S01]  /*10940*/  @!PT LDS RZ, [RZ] ;  /* 0x00000000fffff984 */ /* 0x000fe20000000800 */
[----:B------:R-:W-:Y:S01]  /*10950*/  @!PT LDS RZ, [RZ] ;  /* 0x00000000fffff984 */ /* 0x000fe20000000800 */
[----:B------:R-:W-:Y:S01]  /*10960*/  @!PT LDS RZ, [RZ] ;  /* 0x00000000fffff984 */ /* 0x000fe20000000800 */
[----:B------:R2:W-:Y:S01]  /*10970*/  @!P0 LDGSTS.E.BYPASS.LTC128B.128 [R184+0x6000], [R20.64] ;  /* 0x0600000014b88fae */ /* 0x0005e2000b901d46 */
[C---:B------:R-:W-:Y:S01]  /*10980*/  @!P0 IMAD.WIDE.U32 R6, R243.reuse, 0xa0, R6 ;  /* 0x000000a0f3068825 */ /* 0x040fe200078e0006 */
[----:B------:R-:W-:Y:S02]  /*10990*/  @!P0 MOV R12, c[0x0][0x1a4] ;  /* 0x00006900000c8a02 */ /* 0x000fe40000000f00 */
[----:B------:R-:W-:Y:S02]  /*109a0*/  @!P0 LEA.HI.X R17, R10, R46, R14, 0x1, P1 ;  /* 0x0000002e0a118211 */ /* 0x000fe400008f0c0e */
[----:B------:R-:W-:Y:S01]  /*109b0*/  @!P0 LEA R14, P3, R6, R45, 0x1 ;  /* 0x0000002d060e8211 */ /* 0x000fe200078608ff */
[----:B------:R-:W-:Y:S01]  /*109c0*/  @!P0 IMAD R12, R12, 0xa0, RZ ;  /* 0x000000a00c0c8824 */ /* 0x000fe200078e02ff */
[----:B------:R-:W-:Y:S01]  /*109d0*/  @P0 STS.128 [R184+0x6800], RZ ;  /* 0x006800ffb8000388 */ /* 0x000fe20000000c00 */
[----:B------:R-:W-:Y:S02]  /*109e0*/  @!P0 MOV R4, R0 ;  /* 0x0000000000048202 */ /* 0x000fe40000000f00 */
[-C--:B------:R-:W-:Y:S02]  /*109f0*/  @!P0 MOV R5, R2.reuse ;  /* 0x0000000200058202 */ /* 0x080fe40000000f00 */
[----:B------:R-:W-:Y:S02]  /*10a00*/  @!P0 IADD3 R7, R12, R7, RZ ;  /* 0x000000070c078210 */ /* 0x000fe40007ffe0ff */
[----:B------:R-:W-:Y:S01]  /*10a10*/  @!P0 MOV R3, R2 ;  /* 0x0000000200038202 */ /* 0x000fe20000000f00 */
[----:B------:R-:W-:Y:S01]  /*10a20*/  @!PT LDS RZ, [RZ] ;  /* 0x00000000fffff984 */ /* 0x000fe20000000800 */
[----:B------:R-:W-:Y:S01]  /*10a30*/  @!PT LDS RZ, [RZ] ;  /* 0x00000000fffff984 */ /* 0x000fe20000000800 */
[----:B------:R-:W-:Y:S01]  /*10a40*/  @!PT LDS RZ, [RZ] ;  /* 0x00000000fffff984 */ /* 0x000fe20000000800 */
[----:B------:R3:W-:Y:S01]  /*10a50*/  @!P0 LDGSTS.E.BYPASS.LTC128B.128 [R184+0x6800], [R18.64] ;  /* 0x0680000012b88fae */ /* 0x0007e2000b901d46 */
[----:B------:R-:W-:Y:S01]  /*10a60*/  @!P0 LEA.HI.X R15, R6, R46, R7, 0x1, P3 ;  /* 0x0000002e060f8211 */ /* 0x000fe200018f0c07 */
[C---:B------:R-:W-:Y:S01]  /*10a70*/  @!P0 IMAD.WIDE.U32 R4, R243.reuse, 0xc0, R4 ;  /* 0x000000c0f3048825 */ /* 0x040fe200078e0004 */
[----:B------:R-:W-:Y:S02]  /*10a80*/  @!P0 MOV R2, R0 ;  /* 0x0000000000028202 */ /* 0x000fe40000000f00 */
[----:B------:R-:W-:Y:S02]  /*10a90*/  @!P0 MOV R11, c[0x0][0x1a4] ;  /* 0x00006900000b8a02 */ /* 0x000fe40000000f00 */
[-C--:B------:R-:W-:Y:S01]  /*10aa0*/  @!P0 LEA R12, P2, R4, R45.reuse, 0x1 ;  /* 0x0000002d040c8211 */ /* 0x080fe200078408ff */
[----:B------:R-:W-:Y:S01]  /*10ab0*/  @P0 STS.128 [R184+0x7000], RZ ;  /* 0x007000ffb8000388 */ /* 0x000fe20000000c00 */
[----:B------:R-:W-:Y:S01]  /*10ac0*/  @!P0 IMAD.WIDE.U32 R2, R243, 0xe0, R2 ;  /* 0x000000e0f3028825 */ /* 0x000fe200078e0002 */
[----:B------:R-:W-:Y:S03]  /*10ad0*/  @!P0 MOV R0, c[0x0][0x1a4] ;  /* 0x0000690000008a02 */ /* 0x000fe60000000f00 */
[----:B------:R-:W-:Y:S01]  /*10ae0*/  @!P0 IMAD R11, R11, 0xc0, RZ ;  /* 0x000000c00b0b8824 */ /* 0x000fe200078e02ff */
[----:B------:R-:W-:Y:S01]  /*10af0*/  @!P0 LEA R10, P1, R2, R45, 0x1 ;  /* 0x0000002d020a8211 */ /* 0x000fe200078208ff */
[----:B------:R-:W-:Y:S01]  /*10b00*/  @!P0 IMAD R0, R0, 0xe0, RZ ;  /* 0x000000e000008824 */ /* 0x000fe200078e02ff */
[----:B------:R-:W-:Y:S01]  /*10b10*/  @!PT LDS RZ, [RZ] ;  /* 0x00000000fffff984 */ /* 0x000fe20000000800 */
[----:B------:R-:W-:Y:S01]  /*10b20*/  @!PT LDS RZ, [RZ] ;  /* 0x00000000fffff984 */ /* 0x000fe20000000800 */
[----:B------:R-:W-:Y:S01]  /*10b30*/  @!PT LDS RZ, [RZ] ;  /* 0x00000000fffff984 */ /* 0x000fe20000000800 */
[----:B------:R3:W-:Y:S02]  /*10b40*/  @!P0 LDGSTS.E.BYPASS.LTC128B.128 [R184+0x7000], [R16.64] ;  /* 0x0700000010b88fae */ /* 0x0007e4000b901d46 */
[----:B------:R-:W-:Y:S02]  /*10b50*/  @!P0 IADD3 R11, R11, R5, RZ ;  /* 0x000000050b0b8210 */ /* 0x000fe40007ffe0ff */
[----:B------:R-:W-:Y:S02]  /*10b60*/  @!P0 IADD3 R0, R0, R3, RZ ;  /* 0x0000000300008210 */ /* 0x000fe40007ffe0ff */
[-C--:B------:R-:W-:Y:S02]  /*10b70*/  @!P0 LEA.HI.X R13, R4, R46.reuse, R11, 0x1, P2 ;  /* 0x0000002e040d8211 */ /* 0x080fe400010f0c0b */
[----:B------:R-:W-:Y:S01]  /*10b80*/  @P0 STS.128 [R184+0x7800], RZ ;  /* 0x007800ffb8000388 */ /* 0x000fe20000000c00 */
[----:B------:R-:W-:Y:S02]  /*10b90*/  @!P0 LEA.HI.X R11, R2, R46, R0, 0x1, P1 ;  /* 0x0000002e020b8211 */ /* 0x000fe400008f0c00 */
[----:B------:R-:W-:Y:S05]  /*10ba0*/  ISETP.GT.AND P1, PT, R238, R241, PT ;  /* 0x000000f1ee00720c */ /* 0x000fea0003f24270 */
        /* <DEDUP_REMOVED lines=16> */
[----:B---3--:R-:W-:Y:S08]  /*10cb0*/  LDSM.16.M88.4 R16, [R134+0x1400] ;  /* 0x001400008610783b */ /* 0x008ff00000000200 */
[----:B-----5:R-:W3:Y:S08]  /*10cc0*/  LDSM.16.M88.4 R8, [R134+0x1000] ;  /* 0x001000008608783b */ /* 0x020ef00000000200 */
[----:B------:R-:W2:Y:S08]  /*10cd0*/  LDSM.16.M88.4 R24, [R134+0x1800] ;  /* 0x001800008618783b */ /* 0x000eb00000000200 */
[----:B------:R-:W5:Y:S08]  /*10ce0*/  LDSM.16.M88.4 R32, [R134+0x1c00] ;  /* 0x001c00008620783b */ /* 0x000f700000000200 */
        /* <DEDUP_REMOVED lines=14> */
[C---:B---3--:R-:W-:Y:S08]  /*10dd0*/  HMMA.16816.F32.BF16 R4, R128.reuse, R8, RZ ;  /* 0x000000088004723c */ /* 0x048ff000000418ff */
[C---:B------:R-:W-:Y:S08]  /*10de0*/  HMMA.16816.F32.BF16 R8, R128.reuse, R10, RZ ;  /* 0x0000000a8008723c */ /* 0x040ff000000418ff */
[C---:B----4-:R-:W-:Y:S08]  /*10df0*/  HMMA.16816.F32.BF16 R12, R128.reuse, R16, RZ ;  /* 0x00000010800c723c */ /* 0x050ff000000418ff */
[C---:B------:R-:W-:Y:S08]  /*10e00*/  HMMA.16816.F32.BF16 R16, R128.reuse, R18, RZ ;  /* 0x000000128010723c */ /* 0x040ff000000418ff */
[C---:B--2---:R-:W-:Y:S08]  /*10e10*/  HMMA.16816.F32.BF16 R20, R128.reuse, R24, RZ ;  /* 0x000000188014723c */ /* 0x044ff000000418ff */
[C---:B------:R-:W-:Y:S08]  /*10e20*/  HMMA.16816.F32.BF16 R24, R128.reuse, R26, RZ ;  /* 0x0000001a8018723c */ /* 0x040ff000000418ff */
[C---:B-----5:R-:W-:Y:S08]  /*10e30*/  HMMA.16816.F32.BF16 R28, R128.reuse, R32, RZ ;  /* 0x00000020801c723c */ /* 0x060ff000000418ff */
        /* <DEDUP_REMOVED lines=156> */
[----:B------:R2:W2:Y:S01]  /*11800*/  MUFU.TANH R155, R29 ;  /* 0x0000001d009b7308 */ /* 0x0004a20000002400 */
[C---:B------:R-:W-:Y:S01]  /*11810*/  HMMA.16816.F32.BF16 R80, R156.reuse, R10, R80 ;  /* 0x0000000a9c50723c */ /* 0x040fe20000041850 */
[----:B------:R-:W5:Y:S02]  /*11820*/  LDSM.16.M88.4 R8, [R172] ;  /* 0x00000000ac08783b */ /* 0x000f640000000200 */
[----:B------:R-:W-:Y:S02]  /*11830*/  FMUL.FTZ R74, R74, c[0x0][0x2ec] ;  /* 0x0000bb004a4a7a20 */ /* 0x000fe40000410000 */
[----:B------:R-:W-:Y:S04]  /*11840*/  FMUL.FTZ R75, R75, c[0x0][0x2ec] ;  /* 0x0000bb004b4b7a20 */ /* 0x000fe80000410000 */
[----:B------:R2:W2:Y:S01]  /*11850*/  MUFU.TANH R152, R32 ;  /* 0x0000002000987308 */ /* 0x0004a20000002400 */
        /* <DEDUP_REMOVED lines=202> */
[----:B------:R-:W-:Y:S01]  /*12500*/  ISETP.GE.AND P2, PT, R6, RZ, PT ;  /* 0x000000ff0600720c */ /* 0x000fe20003f46270 */
[----:B------:R-:W-:Y:S01]  /*12510*/  @!P3 IMAD.IADD R4, R4, 0x1, -R9 ;  /* 0x000000010404b824 */ /* 0x000fe200078e0a09 */
[----:B------:R-:W-:Y:S02]  /*12520*/  @!P3 IADD3 R2, R2, 0x1, RZ ;  /* 0x000000010202b810 */ /* 0x000fe40007ffe0ff */
[-C--:B------:R-:W-:Y:S02]  /*12530*/  ISETP.GE.U32.AND P4, PT, R3, R9.reuse, PT ;  /* 0x000000090300720c */ /* 0x080fe40003f86070 */
[----:B------:R-:W-:Y:S02]  /*12540*/  ISETP.GE.U32.AND P5, PT, R4, R9, PT ;  /* 0x000000090400720c */ /* 0x000fe40003fa6070 */
[----:B------:R-:W-:Y:S02]  /*12550*/  LOP3.LUT R3, RZ, c[0x0][0x2d0], RZ, 0x33, !PT ;  /* 0x0000b400ff037a12 */ /* 0x000fe400078e33ff */
[----:B------:R-:W-:Y:S07]  /*12560*/  ISETP.NE.AND P3, PT, RZ, c[0x0][0x2d0], PT ;  /* 0x0000b400ff007a0c */ /* 0x000fee0003f65270 */
[----:B------:R-:W-:Y:S02]  /*12570*/  @P4 IADD3 R0, R0, 0x1, RZ ;  /* 0x0000000100004810 */ /* 0x000fe40007ffe0ff */
[----:B------:R-:W-:Y:S02]  /*12580*/  @P5 IADD3 R2, R2, 0x1, RZ ;  /* 0x0000000102025810 */ /* 0x000fe40007ffe0ff */
[----:B------:R-:W-:Y:S03]  /*12590*/  @!P1 IADD3 R0, -R0, RZ, RZ ;  /* 0x000000ff00009210 */ /* 0x000fe60007ffe1ff */
[----:B------:R-:W-:Y:S01]  /*125a0*/  @!P2 IMAD.MOV R2, RZ, RZ, -R2 ;  /* 0x000000ffff02a224 */ /* 0x000fe200078e0a02 */
[C---:B------:R-:W-:Y:S04]  /*125b0*/  SEL R6, R3.reuse, R0, !P3 ;  /* 0x0000000003067207 */ /* 0x040fe80005800000 */
[C---:B------:R-:W-:Y:S02]  /*125c0*/  LEA R4, P2, R6.reuse, R210, 0x2 ;  /* 0x000000d206047211 */ /* 0x040fe400078410ff */
[----:B------:R-:W-:Y:S02]  /*125d0*/  SEL R0, R3, R2, !P3 ;  /* 0x0000000203007207 */ /* 0x000fe40005800000 */
[-C--:B------:R-:W-:Y:S02]  /*125e0*/  LEA.HI.X.SX32 R5, R6, R211.reuse, 0x2, P2 ;  /* 0x000000d306057211 */ /* 0x080fe400010f16ff */
[C---:B------:R-:W-:Y:S03]  /*125f0*/  LEA R2, P1, R0.reuse, R210, 0x2 ;  /* 0x000000d200027211 */ /* 0x040fe600078210ff */
[----:B------:R1:W2:Y:S01]  /*12600*/  LDG.E R7, [R4.64] ;  /* 0x0000000604077981 */ /* 0x0002a2000c1e1900 */
        /* <DEDUP_REMOVED lines=17> */
.L_x_1209:
[----:B------:R1:W-:Y:S01]  /*12720*/  @P0 STS [R184+0x1004], RZ ;  /* 0x001004ffb8000388 */ /* 0x0003e20000000800 */
[-C--:B------:R-:W-:Y:S01]  /*12730*/  LEA R4, P4, R0, R185.reuse, 0x1 ;  /* 0x000000b900047211 */ /* 0x080fe200078808ff */
[----:B------:R-:W-:Y:S01]  /*12740*/  @!P0 IMAD.MOV.U32 R16, RZ, RZ, c[0x0][0x19c] ;  /* 0x00006700ff108624 */ /* 0x000fe200078e00ff */
[----:B------:R-:W-:Y:S01]  /*12750*/  @!P0 LEA R3, P3, R18, R0, 0x5 ;  /* 0x0000000012038211 */ /* 0x000fe200078628ff */
[----:B------:R1:W-:Y:S01]  /*12760*/  @P0 STS.64 [R184+0x1008], RZ ;  /* 0x001008ffb8000388 */ /* 0x0003e20000000a00 */
[----:B------:R-:W-:Y:S01]  /*12770*/  @!P0 IMAD.MOV.U32 R17, RZ, RZ, c[0x0][0x19c] ;  /* 0x00006700ff118624 */ /* 0x000fe200078e00ff */
[----:B------:R-:W-:Y:S01]  /*12780*/  LEA.HI.X R5, R0, R188, R2, 0x1, P4 ;  /* 0x000000bc00057211 */ /* 0x000fe200020f0c02 */
[----:B------:R-:W-:Y:S01]  /*12790*/  @!P0 IMAD.MOV.U32 R19, RZ, RZ, c[0x0][0x19c] ;  /* 0x00006700ff138624 */ /* 0x000fe200078e00ff */
[----:B------:R1:W-:Y:S01]  /*127a0*/  @P0 STS [R184+0x1000], RZ ;  /* 0x001000ffb8000388 */ /* 0x0003e20000000800 */
[C---:B------:R-:W-:Y:S01]  /*127b0*/  @!P0 LEA R14, P2, R18.reuse, R0, 0x6 ;  /* 0x00000000120e8211 */ /* 0x040fe200078430ff */
[----:B------:R-:W-:Y:S01]  /*127c0*/  @!P0 IMAD.MOV.U32 R12, RZ, RZ, R0 ;  /* 0x000000ffff0c8224 */ /* 0x000fe200078e0000 */
[CC--:B------:R-:W-:Y:S01]  /*127d0*/  @!P0 LEA.HI.X R16, R18.reuse, R2.reuse, R16, 0x5, P3 ;  /* 0x0000000212108211 */ /* 0x0c0fe200018f2c10 */
[----:B------:R-:W-:Y:S01]  /*127e0*/  @!PT LDS RZ, [RZ] ;  /* 0x00000000fffff984 */ /* 0x000fe20000000800 */
[----:B------:R-:W-:Y:S01]  /*127f0*/  @!PT LDS RZ, [RZ] ;  /* 0x00000000fffff984 */ /* 0x000fe20000000800 */
[----:B------:R-:W-:Y:S01]  /*12800*/  @!PT LDS RZ, [RZ] ;  /* 0x00000000fffff984 */ /* 0x000fe20000000800 */
[----:B------:R1:W-:Y:S01]  /*12810*/  @!P0 LDGSTS.E.BYPASS.LTC128B.128 [R184+0x1000], [R4.64] ;  /* 0x0100000004b88fae */ /* 0x0003e2000b901d46 */
[C---:B------:R-:W-:Y:S01]  /*12820*/  @!P0 LEA.HI.X R17, R18.reuse, R2, R17, 0x6, P2 ;  /* 0x0000000212118211 */ /* 0x040fe200010f3411 */
[--C-:B------:R-:W-:Y:S01]  /*12830*/  @!P0 IMAD.MOV.U32 R10, RZ, RZ, R0.reuse ;  /* 0x000000ffff0a8224 */ /* 0x100fe200078e0000 */
[CC--:B------:R-:W-:Y:S01]  /*12840*/  @!P0 LEA R28, P2, R3.reuse, R185.reuse, 0x1 ;  /* 0x000000b9031c8211 */ /* 0x0c0fe200078408ff */
[----:B------:R1:W-:Y:S01]  /*12850*/  @P0 STS.128 [R184+0x1800], RZ ;  /* 0x001800ffb8000388 */ /* 0x0003e20000000c00 */
[C---:B------:R-:W-:Y:S01]  /*12860*/  @!P0 LEA R15, P1, R18.reuse, R0, 0x7 ;  /* 0x00000000120f8211 */ /* 0x040fe200078238ff */
[----:B------:R-:W-:Y:S01]  /*12870*/  @!P0 IMAD.MOV.U32 R8, RZ, RZ, R0 ;  /* 0x000000ffff088224 */ /* 0x000fe200078e0000 */
[----:B------:R-:W-:Y:S01]  /*12880*/  @!P0 LEA.HI.X R29, R3, R188, R16, 0x1, P2 ;  /* 0x000000bc031d8211 */ /* 0x000fe200010f0c10 */
[----:B------:R-:W-:Y:S01]  /*12890*/  @!P0 IMAD.MOV.U32 R6, RZ, RZ, R0 ;  /* 0x000000ffff068224 */ /* 0x000fe200078e0000 */
[-C--:B------:R-:W-:Y:S01]  /*128a0*/  @!P0 MOV R13, R2.reuse ;  /* 0x00000002000d8202 */ /* 0x080fe20000000f00 */
[----:B------:R-:W-:Y:S01]  /*128b0*/  @!P0 IMAD.MOV.U32 R0, RZ, RZ, c[0x0][0x19c] ;  /* 0x00006700ff008624 */ /* 0x000fe200078e00ff */
[-C--:B------:R-:W-:Y:S01]  /*128c0*/  @!P0 LEA.HI.X R19, R18, R2.reuse, R19, 0x7, P1 ;  /* 0x0000000212138211 */ /* 0x080fe200008f3c13 */
[----:B------:R-:W-:Y:S01]  /*128d0*/  @!PT LDS RZ, [RZ] ;  /* 0x00000000fffff984 */ /* 0x000fe20000000800 */
[----:B------:R-:W-:Y:S01]  /*128e0*/  @!PT LDS RZ, [RZ] ;  /* 0x00000000fffff984 */ /* 0x000fe20000000800 */
[----:B------:R-:W-:Y:S01]  /*128f0*/  @!PT LDS RZ, [RZ] ;  /* 0x00000000fffff984 */ /* 0x000fe20000000800 */
[----:B------:R1:W-:Y:S01]  /*12900*/  @!P0 LDGSTS.E.BYPASS.LTC128B.128 [R184+0x1800], [R28.64] ;  /* 0x018000001cb88fae */ /* 0x0003e2000b901d46 */
[-C--:B------:R-:W-:Y:S01]  /*12910*/  @!P0 LEA R26, P1, R14, R185.reuse, 0x1 ;  /* 0x000000b90e1a8211 */ /* 0x080fe200078208ff */
[----:B------:R-:W-:Y:S01]  /*12920*/  @!P0 IMAD.WIDE.U32 R12, R18, 0x60, R12 ;  /* 0x00000060120c8825 */ /* 0x000fe200078e000c */
[----:B------:R-:W-:Y:S01]  /*12930*/  @!P0 MOV R9, R2 ;  /* 0x0000000200098202 */ /* 0x000fe20000000f00 */
[----:B------:R1:W-:Y:S01]  /*12940*/  @P0 STS.128 [R184+0x2000], RZ ;  /* 0x002000ffb8000388 */ /* 0x0003e20000000c00 */
[-C--:B------:R-:W-:Y:S01]  /*12950*/  @!P0 LEA.HI.X R27, R14, R188.reuse, R17, 0x1, P1 ;  /* 0x000000bc0e1b8211 */ /* 0x080fe200008f0c11 */
[----:B------:R-:W-:Y:S01]  /*12960*/  @!P0 IMAD R14, R0, 0x60, RZ ;  /* 0x00000060000e8824 */ /* 0x000fe200078e02ff */
[-C--:B------:R-:W-:Y:S01]  /*12970*/  @!P0 LEA R24, P4, R12, R185.reuse, 0x1 ;  /* 0x000000b90c188211 */ /* 0x080fe200078808ff */
[----:B------:R-:W-:Y:S01]  /*12980*/  @!P0 IMAD.WIDE.U32 R8, R18, 0xc0, R8 ;  /* 0x000000c012088825 */ /* 0x000fe200078e0008 */
[----:B------:R-:W-:Y:S01]  /*12990*/  @!P0 MOV R3, c[0x0][0x19c] ;  /* 0x0000670000038a02 */ /* 0x000fe20000000f00 */
[----:B------:R-:W-:Y:S01]  /*129a0*/  @!PT LDS RZ, [RZ] ;  /* 0x00000000fffff984 */ /* 0x000fe20000000800 */
[----:B------:R-:W-:Y:S01]  /*129b0*/  @!PT LDS RZ, [RZ] ;  /* 0x00000000fffff984 */ /* 0x000fe20000000800 */
[----:B------:R-:W-:Y:S01]  /*129c0*/  @!PT LDS RZ, [RZ] ;  /* 0x00000000fffff984 */ /* 0x000fe20000000800 */
[----:B------:R1:W-:Y:S02]  /*129d0*/  @!P0 LDGSTS.E.BYPASS.LTC128B.128 [R184+0x2000], [R26.64] ;  /* 0x020000001ab88fae */ /* 0x0003e4000b901d46 */
[----:B------:R-:W-:Y:S01]  /*129e0*/  @!P0 IMAD.IADD R13, R14, 0x1, R13 ;  /* 0x000000010e0d8824 */ /* 0x000fe200078e020d */
[-C--:B------:R-:W-:Y:S01]  /*129f0*/  @!P0 LEA R14, P2, R8, R185.reuse, 0x1 ;  /* 0x000000b9080e8211 */ /* 0x080fe200078408ff */
[----:B------:R1:W-:Y:S01]  /*12a00*/  @P0 STS.128 [R184+0x2800], RZ ;  /* 0x002800ffb8000388 */ /* 0x0003e20000000c00 */
[--C-:B------:R-:W-:Y:S02]  /*12a10*/  @!P0 IMAD.MOV.U32 R11, RZ, RZ, R2.reuse ;  /* 0x000000ffff0b8224 */ /* 0x100fe400078e0002 */
[-C--:B------:R-:W-:Y:S01]  /*12a20*/  @!P0 LEA.HI.X R25, R12, R188.reuse, R13, 0x1, P4 ;  /* 0x000000bc0c198211 */ /* 0x080fe200020f0c0d */
[----:B------:R-:W-:Y:S02]  /*12a30*/  @!P0 IMAD.MOV.U32 R7, RZ, RZ, R2 ;  /* 0x000000ffff078224 */ /* 0x000fe400078e0002 */
[C---:B------:R-:W-:Y:S02]  /*12a40*/  @!P0 IMAD.WIDE.U32 R10, R18.reuse, 0xa0, R10 ;  /* 0x000000a0120a8825 */ /* 0x040fe400078e000a */
[----:B------:R-:W-:Y:S01]  /*12a50*/  @!PT LDS RZ, [RZ] ;  /* 0x00000000fffff984 */ /* 0x000fe20000000800 */
[----:B------:R-:W-:Y:S01]  /*12a60*/  @!PT LDS RZ, [RZ] ;  /* 0x00000000fffff984 */ /* 0x000fe20000000800 */
[----:B------:R-:W-:Y:S01]  /*12a70*/  @!PT LDS RZ, [RZ] ;  /* 0x00000000fffff984 */ /* 0x000fe20000000800 */
[----:B------:R1:W-:Y:S02]  /*12a80*/  @!P0 LDGSTS.E.BYPASS.LTC128B.128 [R184+0x2800], [R24.64] ;  /* 0x0280000018b88fae */ /* 0x0003e4000b901d46 */
[----:B------:R-:W-:Y:S01]  /*12a90*/  @!P0 IMAD.WIDE.U32 R6, R18, 0xe0, R6 ;  /* 0x000000e012068825 */ /* 0x000fe200078e0006 */
[----:B------:R-:W-:Y:S01]  /*12aa0*/  @!P0 LEA R18, P1, R15, R185, 0x1 ;  /* 0x000000b90f128211 */ /* 0x000fe200078208ff */
[----:B------:R1:W-:Y:S02]  /*12ab0*/  @P0 STS.128 [R184+0x3000], RZ ;  /* 0x003000ffb8000388 */ /* 0x0003e40000000c00 */
[----:B------:R-:W-:Y:S01]  /*12ac0*/  @!P0 IMAD R3, R3, 0xa0, RZ ;  /* 0x000000a003038824 */ /* 0x000fe200078e02ff */
[-C--:B------:R-:W-:Y:S01]  /*12ad0*/  @!P0 LEA.HI.X R19, R15, R188.reuse, R19, 0x1, P1 ;  /* 0x000000bc0f138211 */ /* 0x080fe200008f0c13 */
[----:B------:R-:W-:Y:S02]  /*12ae0*/  @!P0 IMAD.MOV.U32 R16, RZ, RZ, c[0x0][0x19c] ;  /* 0x00006700ff108624 */ /* 0x000fe400078e00ff */
[----:B------:R-:W-:Y:S01]  /*12af0*/  @!P0 IMAD.MOV.U32 R2, RZ, RZ, c[0x0][0x19c] ;  /* 0x00006700ff028624 */ /* 0x000fe200078e00ff */
[----:B------:R-:W-:Y:S01]  /*12b00*/  @!P0 IADD3 R11, R3, R11, RZ ;  /* 0x0000000b030b8210 */ /* 0x000fe20007ffe0ff */
[----:B------:R-:W-:Y:S01]  /*12b10*/  @!PT LDS RZ, [RZ] ;  /* 0x00000000fffff984 */ /* 0x000fe20000000800 */
[----:B------:R-:W-:Y:S01]  /*12b20*/  @!PT LDS RZ, [RZ] ;  /* 0x00000000fffff984 */ /* 0x000fe20000000800 */
[----:B------:R-:W-:Y:S01]  /*12b30*/  @!PT LDS RZ, [RZ] ;  /* 0x00000000fffff984 */ /* 0x000fe20000000800 */
[----:B------:R1:W-:Y:S01]  /*12b40*/  @!P0 LDGSTS.E.BYPASS.LTC128B.128 [R184+0x3000], [R18.64] ;  /* 0x0300000012b88fae */ /* 0x0003e2000b901d46 */
[----:B------:R-:W-:Y:S01]  /*12b50*/  @!P0 IMAD R0, R16, 0xe0, RZ ;  /* 0x000000e010008824 */ /* 0x000fe200078e02ff */
[-C--:B------:R-:W-:Y:S01]  /*12b60*/  @!P0 LEA R16, P3, R10, R185.reuse, 0x1 ;  /* 0x000000b90a108211 */ /* 0x080fe200078608ff */
[----:B------:R-:W-:Y:S01]  /*12b70*/  @!P0 IMAD R2, R2, 0xc0, RZ ;  /* 0x000000c002028824 */ /* 0x000fe200078e02ff */
[----:B------:R1:W-:Y:S01]  /*12b80*/  @P0 STS.128 [R184+0x3800], RZ ;  /* 0x003800ffb8000388 */ /* 0x0003e20000000c00 */
[----:B------:R-:W-:Y:S01]  /*12b90*/  @!P0 IMAD.IADD R0, R0, 0x1, R7 ;  /* 0x0000000100008824 */ /* 0x000fe200078e0207 */
[----:B------:R-:W-:Y:S01]  /*12ba0*/  @!P0 LEA.HI.X R17, R10, R188, R11, 0x1, P3 ;  /* 0x000000bc0a118211 */ /* 0x000fe200018f0c0b */
[----:B------:R-:W-:Y:S01]  /*12bb0*/  @!P0 IMAD.IADD R3, R2, 0x1, R9 ;  /* 0x0000000102038824 */ /* 0x000fe200078e0209 */
[----:B------:R-:W-:Y:S02]  /*12bc0*/  @!P0 LEA R2, P1, R6, R185, 0x1 ;  /* 0x000000b906028211 */ /* 0x000fe400078208ff */
[----:B------:R-:W-:Y:S01]  /*12bd0*/  MOV R185, R4 ;  /* 0x0000000400b97202 */ /* 0x000fe20000000f00 */
        /* <DEDUP_REMOVED lines=18> */
.L_x_1208:
        /* <DEDUP_REMOVED lines=144> */
[----:B------:R1:W2:Y:S01]  /*13600*/  MUFU.EX2 R2, R0 ;  /* 0x0000000000027308 */ /* 0x0002a20000000800 */
[--C-:B------:R-:W-:Y:S01]  /*13610*/  FFMA.FTZ R4, R203, c[0x0][0x23c], -R23.reuse ;  /* 0x00008f00cb047a23 */ /* 0x100fe20000010817 */
[----:B------:R-:W-:Y:S01]  /*13620*/  FSEL R44, R44, RZ, P0 ;  /* 0x000000ff2c2c7208 */ /* 0x000fe20000000000 */
[--C-:B------:R-:W-:Y:S01]  /*13630*/  FFMA.FTZ R8, R69, c[0x0][0x23c], -R23.reuse ;  /* 0x00008f0045087a23 */ /* 0x100fe20000010817 */
[----:B------:R-:W-:Y:S01]  /*13640*/  ISETP.GT.AND P0, PT, R238, R241, PT ;  /* 0x000000f1ee00720c */ /* 0x000fe20003f04270 */
        /* <DEDUP_REMOVED lines=8> */
[----:B-1----:R-:W-:Y:S02]  /*136d0*/  FADD.FTZ R0, -R3, R133 ;  /* 0x0000008503007221 */ /* 0x002fe40000010100 */
[C---:B--2---:R-:W-:Y:S02]  /*136e0*/  FMUL.FTZ R9, R2.reuse, R141 ;  /* 0x0000008d02097220 */ /* 0x044fe40000410000 */
[----:B------:R-:W-:Y:S05]  /*136f0*/  FMUL.FTZ R17, R2, R149 ;  /* 0x0000009502117220 */ /* 0x000fea0000410000 */
[----:B------:R1:W-:Y:S01]  /*13700*/  MUFU.EX2 R200, R6 ;  /* 0x0000000600c87308 */ /* 0x0003e20000000800 */
[----:B------:R-:W-:Y:S02]  /*13710*/  FMUL.FTZ R0, R0, c[0x0][0x23c] ;  /* 0x00008f0000007a20 */ /* 0x000fe40000410000 */
[--C-:B---3--:R-:W-:Y:S07]  /*13720*/  FFMA.FTZ R4, R209, c[0x0][0x23c], -R23.reuse ;  /* 0x00008f00d1047a23 */ /* 0x108fee0000010817 */
[----:B------:R2:W3:Y:S01]  /*13730*/  MUFU.EX2 R133, R4 ;  /* 0x0000000400857308 */ /* 0x0004e20000000800 */
[--C-:B----4-:R-:W-:Y:S09]  /*13740*/  FFMA.FTZ R5, R197, c[0x0][0x23c], -R23.reuse ;  /* 0x00008f00c5057a23 */ /* 0x110ff20000010817 */
[----:B------:R4:W-:Y:S01]  /*13750*/  MUFU.EX2 R197, R5 ;  /* 0x0000000500c57308 */ /* 0x0009e20000000800 */
[--C-:B-1----:R-:W-:Y:S09]  /*13760*/  FFMA.FTZ R6, R192, c[0x0][0x23c], -R23.reuse ;  /* 0x00008f00c0067a23 */ /* 0x102ff20000010817 */
[----:B------:R1:W-:Y:S01]  /*13770*/  MUFU.EX2 R201, R7 ;  /* 0x0000000700c97308 */ /* 0x0003e20000000800 */
[--C-:B--2---:R-:W-:Y:S01]  /*13780*/  FFMA.FTZ R4, R202, c[0x0][0x23c], -R44.reuse ;  /* 0x00008f00ca047a23 */ /* 0x104fe2000001082c */
[----:B---3--:R-:W-:Y:S08]  /*13790*/  F2FP.BF16.PACK_AB R24, R133, R132 ;  /* 0x000000848518723e */ /* 0x008ff000000010ff */
[----:B------:R2:W-:Y:S01]  /*137a0*/  MUFU.EX2 R130, R4 ;  /* 0x0000000400827308 */ /* 0x0005e20000000800 */
[--C-:B----4-:R-:W-:Y:S09]  /*137b0*/  FFMA.FTZ R5, R189, c[0x0][0x23c], -R23.reuse ;  /* 0x00008f00bd057a23 */ /* 0x110ff20000010817 */
        /* <DEDUP_REMOVED lines=48> */
[----:B------:R-:W1:Y:S01]  /*13ac0*/  MUFU.EX2 R0, R0 ;  /* 0x0000000000007308 */ /* 0x000e620000000800 */
[--C-:B--2---:R-:W-:Y:S09]  /*13ad0*/  FFMA.FTZ R4, R195, c[0x0][0x23c], -R44.reuse ;  /* 0x00008f00c3047a23 */ /* 0x104ff2000001082c */
[----:B------:R2:W-:Y:S01]  /*13ae0*/  MUFU.EX2 R187, R4 ;  /* 0x0000000400bb7308 */ /* 0x0005e20000000800 */
[--C-:B---3--:R-:W-:Y:S09]  /*13af0*/  FFMA.FTZ R6, R68, c[0x0][0x23c], -R23.reuse ;  /* 0x00008f0044067a23 */ /* 0x108ff20000010817 */
[----:B------:R3:W-:Y:S01]  /*13b00*/  MUFU.EX2 R233, R6 ;  /* 0x0000000600e97308 */ /* 0x0007e20000000800 */
[C---:B-1----:R-:W-:Y:S02]  /*13b10*/  FMUL.FTZ R10, R0.reuse, R142 ;  /* 0x0000008e000a7220 */ /* 0x042fe40000410000 */
[C---:B------:R-:W-:Y:S02]  /*13b20*/  FMUL.FTZ R11, R0.reuse, R143 ;  /* 0x0000008f000b7220 */ /* 0x040fe40000410000 */
[----:B------:R-:W-:Y:S05]  /*13b30*/  FMUL.FTZ R18, R0, R150 ;  /* 0x0000009600127220 */ /* 0x000fea0000410000 */
[----:B------:R1:W-:Y:S01]  /*13b40*/  MUFU.EX2 R232, R8 ;  /* 0x0000000800e87308 */ /* 0x0003e20000000800 */
[--C-:B--2---:R-:W-:Y:S09]  /*13b50*/  FFMA.FTZ R4, R194, c[0x0][0x23c], -R44.reuse ;  /* 0x00008f00c2047a23 */ /* 0x104ff2000001082c */
[----:B------:R2:W4:Y:S01]  /*13b60*/  MUFU.EX2 R194, R4 ;  /* 0x0000000400c27308 */ /* 0x0005220000000800 */
[----:B---3--:R-:W-:Y:S02]  /*13b70*/  FMUL.FTZ R6, R0, R138 ;  /* 0x0000008a00067220 */ /* 0x008fe40000410000 */
[----:B-1----:R-:W-:Y:S02]  /*13b80*/  FMUL.FTZ R8, R2, R140 ;  /* 0x0000008c02087220 */ /* 0x002fe40000410000 */
[--C-:B--2---:R-:W-:Y:S05]  /*13b90*/  FFMA.FTZ R4, R191, c[0x0][0x23c], -R44.reuse ;  /* 0x00008f00bf047a23 */ /* 0x104fea000001082c */
[----:B------:R1:W-:Y:S02]  /*13ba0*/  MUFU.EX2 R191, R4 ;  /* 0x0000000400bf7308 */ /* 0x0003e40000000800 */
[--C-:B-1----:R-:W-:Y:S08]  /*13bb0*/  FFMA.FTZ R4, R190, c[0x0][0x23c], -R44.reuse ;  /* 0x00008f00be047a23 */ /* 0x102ff0000001082c */
[----:B------:R1:W2:Y:S02]  /*13bc0*/  MUFU.EX2 R190, R4 ;  /* 0x0000000400be7308 */ /* 0x0002a40000000800 */
[--C-:B-1----:R-:W-:Y:S08]  /*13bd0*/  FFMA.FTZ R4, R163, c[0x0][0x23c], -R23.reuse ;  /* 0x00008f00a3047a23 */ /* 0x102ff00000010817 */
[----:B------:R1:W3:Y:S02]  /*13be0*/  MUFU.EX2 R163, R4 ;  /* 0x0000000400a37308 */ /* 0x0002e40000000800 */
[--C-:B-1----:R-:W-:Y:S08]  /*13bf0*/  FFMA.FTZ R4, R162, c[0x0][0x23c], -R44.reuse ;  /* 0x00008f00a2047a23 */ /* 0x102ff0000001082c */
[----:B------:R1:W-:Y:S02]  /*13c00*/  MUFU.EX2 R162, R4 ;  /* 0x0000000400a27308 */ /* 0x0003e40000000800 */
[--C-:B-1----:R-:W-:Y:S08]  /*13c10*/  FFMA.FTZ R4, R161, c[0x0][0x23c], -R44.reuse ;  /* 0x00008f00a1047a23 */ /* 0x102ff0000001082c */
[----:B------:R1:W5:Y:S02]  /*13c20*/  MUFU.EX2 R161, R4 ;  /* 0x0000000400a17308 */ /* 0x0003640000000800 */
        /* <DEDUP_REMOVED lines=28> */
[--C-:B--2---:R-:W-:Y:S09]  /*13df0*/  FFMA.FTZ R5, R56, c[0x0][0x23c], -R23.reuse ;  /* 0x00008f0038057a23 */ /* 0x104ff20000010817 */
[----:B------:R2:W-:Y:S01]  /*13e00*/  MUFU.EX2 R218, R5 ;  /* 0x0000000500da7308 */ /* 0x0005e20000000800 */
[--C-:B-1----:R-:W-:Y:S09]  /*13e10*/  FFMA.FTZ R4, R49, c[0x0][0x23c], -R23.reuse ;  /* 0x00008f0031047a23 */ /* 0x102ff20000010817 */
[----:B------:R1:W1:Y:S10]  /*13e20*/  MUFU.EX2 R217, R4 ;  /* 0x0000000400d97308 */ /* 0x0002740000000800 */
[----:B------:R3:W-:Y:S01]  /*13e30*/  MUFU.EX2 R49, R7 ;  /* 0x0000000700317308 */ /* 0x0007e20000000800 */
[--C-:B--2---:R-:W-:Y:S09]  /*13e40*/  FFMA.FTZ R5, R64, c[0x0][0x23c], -R23.reuse ;  /* 0x00008f0040057a23 */ /* 0x104ff20000010817 */
[----:B------:R2:W-:Y:S01]  /*13e50*/  MUFU.EX2 R230, R5 ;  /* 0x0000000500e67308 */ /* 0x0005e20000000800 */
[--C-:B-1----:R-:W-:Y:S09]  /*13e60*/  FFMA.FTZ R4, R50, c[0x0][0x23c], -R44.reuse ;  /* 0x00008f0032047a23 */ /* 0x102ff2000001082c */
[----:B------:R1:W-:Y:S01]  /*13e70*/  MUFU.EX2 R48, R4 ;  /* 0x0000000400307308 */ /* 0x0003e20000000800 */
[--C-:B---3--:R-:W-:Y:S09]  /*13e80*/  FFMA.FTZ R7, R60, c[0x0][0x23c], -R23.reuse ;  /* 0x00008f003c077a23 */ /* 0x108ff20000010817 */
[----:B------:R3:W-:Y:S01]  /*13e90*/  MUFU.EX2 R224, R7 ;  /* 0x0000000700e07308 */ /* 0x0007e20000000800 */
[----:B--2---:R-:W-:Y:S02]  /*13ea0*/  FMUL.FTZ R5, R2, R137 ;  /* 0x0000008902057220 */ /* 0x004fe40000410000 */
[--C-:B-1----:R-:W-:Y:S07]  /*13eb0*/  FFMA.FTZ R4, R51, c[0x0][0x23c], -R44.reuse ;  /* 0x00008f0033047a23 */ /* 0x102fee000001082c */
[----:B------:R1:W2:Y:S01]  /*13ec0*/  MUFU.EX2 R50, R4 ;  /* 0x0000000400327308 */ /* 0x0002a20000000800 */
[----:B---3--:R-:W-:Y:S02]  /*13ed0*/  FMUL.FTZ R7, R0, R139 ;  /* 0x0000008b00077220 */ /* 0x008fe40000410000 */
[--C-:B-1----:R-:W-:Y:S07]  /*13ee0*/  FFMA.FTZ R4, R54, c[0x0][0x23c], -R44.reuse ;  /* 0x00008f0036047a23 */ /* 0x102fee000001082c */
[----:B------:R1:W-:Y:S02]  /*13ef0*/  MUFU.EX2 R51, R4 ;  /* 0x0000000400337308 */ /* 0x0003e40000000800 */
[--C-:B-1----:R-:W-:Y:S08]  /*13f00*/  FFMA.FTZ R4, R55, c[0x0][0x23c], -R44.reuse ;  /* 0x00008f0037047a23 */ /* 0x102ff0000001082c */
[----:B------:R1:W3:Y:S02]  /*13f10*/  MUFU.EX2 R219, R4 ;  /* 0x0000000400db7308 */ /* 0x0002e40000000800 */
        /* <DEDUP_REMOVED lines=28> */
[----:B------:R2:W2:Y:S10]  /*140e0*/  MUFU.EX2 R146, R16 ;  /* 0x0000001000927308 */ /* 0x0004b40000000800 */
[----:B------:R3:W-:Y:S01]  /*140f0*/  MUFU.EX2 R145, R19 ;  /* 0x0000001300917308 */ /* 0x0007e20000000800 */
[C---:B-1----:R-:W-:Y:S09]  /*14100*/  FMUL.FTZ R12, R2.reuse, R144 ;  /* 0x00000090020c7220 */ /* 0x042ff20000410000 */
[----:B------:R1:W-:Y:S01]  /*14110*/  MUFU.EX2 R144, R40 ;  /* 0x0000002800907308 */ /* 0x0003e20000000800 */
[C---:B------:R-:W-:Y:S03]  /*14120*/  HMMA.16816.F32.BF16 R12, R24.reuse, R28, R12 ;  /* 0x0000001c180c723c */ /* 0x040fe6000004180c */
[C---:B--2---:R-:W-:Y:S02]  /*14130*/  FMUL.FTZ R16, R2.reuse, R148 ;  /* 0x0000009402107220 */ /* 0x044fe40000410000 */
[----:B------:R-:W-:Y:S01]  /*14140*/  FFMA.FTZ R2, R2, R239, R132 ;  /* 0x000000ef02027223 */ /* 0x000fe20000010084 */
[----:B------:R-:W-:Y:S01]  /*14150*/  MOV R132, R20 ;  /* 0x0000001400847202 */ /* 0x000fe20000000f00 */
[C---:B---3--:R-:W-:Y:S02]  /*14160*/  FMUL.FTZ R19, R0.reuse, R151 ;  /* 0x0000009700137220 */ /* 0x048fe40000410000 */
[----:B------:R-:W-:Y:S05]  /*14170*/  FFMA.FTZ R0, R0, R240, R130 ;  /* 0x000000f000007223 */ /* 0x000fea0000010082 */
[----:B------:R-:W-:Y:S01]  /*14180*/  HMMA.16816.F32.BF16 R16, R24, R30, R16 ;  /* 0x0000001e1810723c */ /* 0x000fe20000041810 */
[----:B------:R-:W2:Y:S02]  /*14190*/  LDSM.16.MT88.4 R28, [R135+0x5800] ;  /* 0x00580000871c783b */ /* 0x000ea40000004200 */
[--C-:B-1----:R-:W-:Y:S04]  /*141a0*/  FFMA.FTZ R40, R78, c[0x0][0x23c], -R44.reuse ;  /* 0x00008f004e287a23 */ /* 0x102fe8000001082c */
[----:B------:R1:W-:Y:S01]  /*141b0*/  MUFU.EX2 R143, R40 ;  /* 0x00000028008f7308 */ /* 0x0003e20000000800 */
[----:B------:R-:W-:Y:S04]  /*141c0*/  F2FP.BF16.PACK_AB R24, R200, R201 ;  /* 0x000000c9c818723e */ /* 0x000fe800000010ff */
[----:B------:R-:W-:Y:S02]  /*141d0*/  F2FP.BF16.PACK_AB R25, R186, R159 ;  /* 0x0000009fba19723e */ /* 0x000fe400000010ff */
[----:B------:R-:W-:Y:S02]  /*141e0*/  F2FP.BF16.PACK_AB R26, R196, R197 ;  /* 0x000000c5c41a723e */ /* 0x000fe400000010ff */
[----:B----4-:R-:W-:Y:S07]  /*141f0*/  F2FP.BF16.PACK_AB R27, R194, R187 ;  /* 0x000000bbc21b723e */ /* 0x010fee00000010ff */
[C---:B------:R-:W-:Y:S07]  /*14200*/  HMMA.16816.F32.BF16 R4, R24.reuse, R32, R4 ;  /* 0x000000201804723c */ /* 0x040fee0000041804 */
[--C-:B------:R-:W-:Y:S01]  /*14210*/  FFMA.FTZ R32, R79, c[0x0][0x23c], -R44.reuse ;  /* 0x00008f004f207a23 */ /* 0x100fe2000001082c */
[----:B-1----:R-:W1:Y:S01]  /*14220*/  LDSM.16.MT88.4 R40, [R164+0x5800] ;  /* 0x00580000a428783b */ /* 0x002e620000004200 */
[C---:B------:R-:W-:Y:S02]  /*14230*/  HMMA.16816.F32.BF16 R8, R24.reuse, R34, R8 ;  /* 0x000000221808723c */ /* 0x040fe40000041808 */
[----:B------:R3:W4:Y:S06]  /*14240*/  MUFU.EX2 R142, R32 ;  /* 0x00000020008e7308 */ /* 0x00072c0000000800 */
[C---:B------:R-:W-:Y:S07]  /*14250*/  HMMA.16816.F32.BF16 R12, R24.reuse, R36, R12 ;  /* 0x00000024180c723c */ /* 0x040fee000004180c */
[--C-:B------:R-:W-:Y:S01]  /*14260*/  FFMA.FTZ R36, R82, c[0x0][0x23c], -R44.reuse ;  /* 0x00008f0052247a23 */ /* 0x100fe2000001082c */
[----:B------:R-:W-:Y:S03]  /*14270*/  HMMA.16816.F32.BF16 R16, R24, R38, R16 ;  /* 0x000000261810723c */ /* 0x000fe60000041810 */
[----:B------:R1:W-:Y:S04]  /*14280*/  MUFU.EX2 R136, R36 ;  /* 0x0000002400887308 */ /* 0x0003e80000000800 */
[----:B------:R-:W-:Y:S02]  /*14290*/  F2FP.BF16.PACK_AB R24, R192, R193 ;  /* 0x000000c1c018723e */ /* 0x000fe400000010ff */
[----:B------:R-:W-:Y:S03]  /*142a0*/  F2FP.BF16.PACK_AB R25, R190, R191 ;  /* 0x000000bfbe19723e */ /* 0x000fe600000010ff */
[--C-:B---3--:R-:W-:Y:S01]  /*142b0*/  FFMA.FTZ R32, R80, c[0x0][0x23c], -R23.reuse ;  /* 0x00008f0050207a23 */ /* 0x108fe20000010817 */
[----:B------:R-:W-:Y:S02]  /*142c0*/  F2FP.BF16.PACK_AB R26, R163, R189 ;  /* 0x000000bda31a723e */ /* 0x000fe400000010ff */
[----:B-----5:R-:W-:Y:S01]  /*142d0*/  F2FP.BF16.PACK_AB R27, R161, R162 ;  /* 0x000000a2a11b723e */ /* 0x020fe200000010ff */
[----:B------:R3:W-:Y:S06]  /*142e0*/  MUFU.EX2 R141, R32 ;  /* 0x00000020008d7308 */ /* 0x0007ec0000000800 */
[C---:B--2---:R-:W-:Y:S03]  /*142f0*/  HMMA.16816.F32.BF16 R4, R24.reuse, R28, R4 ;  /* 0x0000001c1804723c */ /* 0x044fe60000041804 */
[--C-:B-1----:R-:W-:Y:S04]  /*14300*/  FFMA.FTZ R36, R84, c[0x0][0x23c], -R23.reuse ;  /* 0x00008f0054247a23 */ /* 0x102fe80000010817 */
[--C-:B------:R-:W-:Y:S01]  /*14310*/  FFMA.FTZ R28, R83, c[0x0][0x23c], -R44.reuse ;  /* 0x00008f00531c7a23 */ /* 0x100fe2000001082c */
[C---:B------:R-:W-:Y:S01]  /*14320*/  HMMA.16816.F32.BF16 R8, R24.reuse, R30, R8 ;  /* 0x0000001e1808723c */ /* 0x040fe20000041808 */
[----:B------:R1:W-:Y:S07]  /*14330*/  MUFU.EX2 R138, R36 ;  /* 0x00000024008a7308 */ /* 0x0003ee0000000800 */
[C---:B------:R-:W-:Y:S03]  /*14340*/  HMMA.16816.F32.BF16 R12, R24.reuse, R40, R12 ;  /* 0x00000028180c723c */ /* 0x040fe6000004180c */
[----:B------:R2:W-:Y:S01]  /*14350*/  MUFU.EX2 R139, R28 ;  /* 0x0000001c008b7308 */ /* 0x0005e20000000800 */
[--C-:B---3--:R-:W-:Y:S03]  /*14360*/  FFMA.FTZ R32, R81, c[0x0][0x23c], -R23.reuse ;  /* 0x00008f0051207a23 */ /* 0x108fe60000010817 */
[--C-:B------:R-:W-:Y:S01]  /*14370*/  FFMA.FTZ R40, R86, c[0x0][0x23c], -R44.reuse ;  /* 0x00008f0056287a23 */ /* 0x100fe2000001082c */
[----:B------:R-:W-:Y:S05]  /*14380*/  HMMA.16816.F32.BF16 R16, R24, R42, R16 ;  /* 0x0000002a1810723c */ /* 0x000fea0000041810 */
[----:B------:R3:W5:Y:S02]  /*14390*/  MUFU.EX2 R140, R32 ;  /* 0x00000020008c7308 */ /* 0x0007640000000800 */
[----:B------:R-:W-:Y:S02]  /*143a0*/  F2FP.BF16.PACK_AB R24, R155, R160 ;  /* 0x000000a09b18723e */ /* 0x000fe400000010ff */
[----:B------:R-:W-:Y:S03]  /*143b0*/  F2FP.BF16.PACK_AB R25, R153, R154 ;  /* 0x0000009a9919723e */ /* 0x000fe600000010ff */
[----:B------:R-:W-:Y:S01]  /*143c0*/  F2FP.BF16.PACK_AB R26, R199, R152 ;  /* 0x00000098c71a723e */ /* 0x000fe200000010ff */
[--C-:B-1----:R-:W-:Y:S01]  /*143d0*/  FFMA.FTZ R36, R85, c[0x0][0x23c], -R23.reuse ;  /* 0x00008f0055247a23 */ /* 0x102fe20000010817 */
[----:B------:R-:W-:Y:S01]  /*143e0*/  F2FP.BF16.PACK_AB R27, R203, R195 ;  /* 0x000000c3cb1b723e */ /* 0x000fe200000010ff */
[----:B------:R1:W-:Y:S01]  /*143f0*/  MUFU.EX2 R85, R40 ;  /* 0x0000002800557308 */ /* 0x0003e20000000800 */
[----:B--2---:R-:W-:Y:S09]  /*14400*/  LDSM.16.MT88.4 R28, [R164+0x5c00] ;  /* 0x005c0000a41c783b */ /* 0x004ff20000004200 */
[----:B------:R2:W2:Y:S01]  /*14410*/  MUFU.EX2 R137, R36 ;  /* 0x0000002400897308 */ /* 0x0004a20000000800 */
[----:B---3--:R-:W3:Y:S01]  /*14420*/  LDSM.16.MT88.4 R32, [R135+0x5c00] ;  /* 0x005c00008720783b */ /* 0x008ee20000004200 */
[--C-:B-1----:R-:W-:Y:S08]  /*14430*/  FFMA.FTZ R40, R87, c[0x0][0x23c], -R44.reuse ;  /* 0x00008f0057287a23 */ /* 0x102ff0000001082c */
[----:B------:R1:W1:Y:S01]  /*14440*/  MUFU.EX2 R86, R40 ;  /* 0x0000002800567308 */ /* 0x0002620000000800 */
[----:B--2---:R-:W2:Y:S01]  /*14450*/  LDSM.16.MT88.4 R36, [R135+0x6000] ;  /* 0x006000008724783b */ /* 0x004ea20000004200 */
[--C-:B-1----:R-:W-:Y:S01]  /*14460*/  FFMA.FTZ R40, R89, c[0x0][0x23c], -R23.reuse ;  /* 0x00008f0059287a23 */ /* 0x102fe20000010817 */
[C---:B---3--:R-:W-:Y:S07]  /*14470*/  HMMA.16816.F32.BF16 R4, R24.reuse, R32, R4 ;  /* 0x000000201804723c */ /* 0x048fee0000041804 */
        /* <DEDUP_REMOVED lines=11> */
[----:B---3--:R-:W3:Y:S02]  /*14530*/  LDSM.16.MT88.4 R32, [R164+0x6000] ;  /* 0x00600000a420783b */ /* 0x008ee40000004200 */
[----:B------:R-:W-:Y:S02]  /*14540*/  F2FP.BF16.PACK_AB R26, R214, R209 ;  /* 0x000000d1d61a723e */ /* 0x000fe400000010ff */
[----:B------:R-:W-:Y:S07]  /*14550*/  F2FP.BF16.PACK_AB R27, R213, R207 ;  /* 0x000000cfd51b723e */ /* 0x000fee00000010ff */
[C---:B--2---:R-:W-:Y:S03]  /*14560*/  HMMA.16816.F32.BF16 R4, R24.reuse, R36, R4 ;  /* 0x000000241804723c */ /* 0x044fe60000041804 */
[--C-:B-1----:R-:W-:Y:S04]  /*14570*/  FFMA.FTZ R28, R91, c[0x0][0x23c], -R44.reuse ;  /* 0x00008f005b1c7a23 */ /* 0x102fe8000001082c */
[--C-:B------:R-:W-:Y:S01]  /*14580*/  FFMA.FTZ R36, R92, c[0x0][0x23c], -R23.reuse ;  /* 0x00008f005c247a23 */ /* 0x100fe20000010817 */
[C---:B------:R-:W-:Y:S01]  /*14590*/  HMMA.16816.F32.BF16 R8, R24.reuse, R38, R8 ;  /* 0x000000261808723c */ /* 0x040fe20000041808 */
[----:B------:R1:W2:Y:S10]  /*145a0*/  MUFU.EX2 R81, R28 ;  /* 0x0000001c00517308 */ /* 0x0002b40000000800 */
[----:B------:R2:W-:Y:S01]  /*145b0*/  MUFU.EX2 R80, R36 ;  /* 0x0000002400507308 */ /* 0x0005e20000000800 */
[C---:B---3--:R-:W-:Y:S01]  /*145c0*/  HMMA.16816.F32.BF16 R12, R24.reuse, R32, R12 ;  /* 0x00000020180c723c */ /* 0x048fe2000004180c */
[----:B-1----:R-:W1:Y:S06]  /*145d0*/  LDSM.16.MT88.4 R28, [R135+0x6400] ;  /* 0x00640000871c783b */ /* 0x002e6c0000004200 */
[--C-:B------:R-:W-:Y:S01]  /*145e0*/  FFMA.FTZ R32, R94, c[0x0][0x23c], -R44.reuse ;  /* 0x00008f005e207a23 */ /* 0x100fe2000001082c */
[----:B------:R-:W-:Y:S03]  /*145f0*/  HMMA.16816.F32.BF16 R16, R24, R34, R16 ;  /* 0x000000221810723c */ /* 0x000fe60000041810 */
[----:B------:R3:W-:Y:S01]  /*14600*/  MUFU.EX2 R77, R32 ;  /* 0x00000020004d7308 */ /* 0x0007e20000000800 */
[--C-:B--2---:R-:W-:Y:S03]  /*14610*/  FFMA.FTZ R36, R93, c[0x0][0x23c], -R23.reuse ;  /* 0x00008f005d247a23 */ /* 0x104fe60000010817 */
[----:B------:R-:W-:Y:S02]  /*14620*/  F2FP.BF16.PACK_AB R24, R215, R212 ;  /* 0x000000d4d718723e */ /* 0x000fe400000010ff */
[----:B------:R-:W-:Y:S03]  /*14630*/  F2FP.BF16.PACK_AB R25, R216, R208 ;  /* 0x000000d0d819723e */ /* 0x000fe600000010ff */
[----:B------:R-:W-:Y:S01]  /*14640*/  F2FP.BF16.PACK_AB R26, R217, R47 ;  /* 0x0000002fd91a723e */ /* 0x000fe200000010ff */
[----:B------:R2:W2:Y:S01]  /*14650*/  MUFU.EX2 R79, R36 ;  /* 0x00000024004f7308 */ /* 0x0004a20000000800 */
[----:B------:R-:W-:Y:S01]  /*14660*/  F2FP.BF16.PACK_AB R27, R50, R48 ;  /* 0x00000030321b723e */ /* 0x000fe200000010ff */
[----:B---3--:R-:W3:Y:S06]  /*14670*/  LDSM.16.MT88.4 R32, [R135+0x6800] ;  /* 0x006800008720783b */ /* 0x008eec0000004200 */
[C---:B-1----:R-:W-:Y:S03]  /*14680*/  HMMA.16816.F32.BF16 R4, R24.reuse, R28, R4 ;  /* 0x0000001c1804723c */ /* 0x042fe60000041804 */
[--C-:B--2---:R-:W-:Y:S04]  /*14690*/  FFMA.FTZ R36, R95, c[0x0][0x23c], -R44.reuse ;  /* 0x00008f005f247a23 */ /* 0x104fe8000001082c */
[----:B------:R1:W2:Y:S01]  /*146a0*/  MUFU.EX2 R75, R36 ;  /* 0x00000024004b7308 */ /* 0x0002a20000000800 */
        /* <DEDUP_REMOVED lines=14> */
[C---:B---3--:R-:W-:Y:S03]  /*14790*/  HMMA.16816.F32.BF16 R4, R24.reuse, R32, R4 ;  /* 0x000000201804723c */ /* 0x048fe60000041804 */
[--C-:B----4-:R-:W-:Y:S04]  /*147a0*/  FFMA.FTZ R40, R100, c[0x0][0x23c], -R23.reuse ;  /* 0x00008f0064287a23 */ /* 0x110fe80000010817 */
        /* <DEDUP_REMOVED lines=19> */
[--C-:B---3--:R-:W-:Y:S04]  /*148e0*/  FFMA.FTZ R32, R104, c[0x0][0x23c], -R23.reuse ;  /* 0x00008f0068207a23 */ /* 0x108fe80000010817 */
[----:B------:R3:W-:Y:S01]  /*148f0*/  MUFU.EX2 R68, R32 ;  /* 0x0000002000447308 */ /* 0x0007e20000000800 */
[C---:B-1----:R-:W-:Y:S07]  /*14900*/  HMMA.16816.F32.BF16 R4, R24.reuse, R36, R4 ;  /* 0x000000241804723c */ /* 0x042fee0000041804 */
[----:B------:R-:W-:Y:S01]  /*14910*/  FFMA.FTZ R36, R107, c[0x0][0x23c], -R44 ;  /* 0x00008f006b247a23 */ /* 0x000fe2000001082c */
[C---:B------:R-:W-:Y:S03]  /*14920*/  HMMA.16816.F32.BF16 R8, R24.reuse, R38, R8 ;  /* 0x000000261808723c */ /* 0x040fe60000041808 */
[----:B------:R1:W-:Y:S01]  /*14930*/  MUFU.EX2 R65, R36 ;  /* 0x0000002400417308 */ /* 0x0003e20000000800 */
[--C-:B---3--:R-:W-:Y:S04]  /*14940*/  FFMA.FTZ R32, R105, c[0x0][0x23c], -R23.reuse ;  /* 0x00008f0069207a23 */ /* 0x108fe80000010817 */
[C---:B------:R-:W-:Y:S05]  /*14950*/  HMMA.16816.F32.BF16 R12, R24.reuse, R40, R12 ;  /* 0x00000028180c723c */ /* 0x040fea000004180c */
[----:B------:R3:W2:Y:S02]  /*14960*/  MUFU.EX2 R67, R32 ;  /* 0x0000002000437308 */ /* 0x0006a40000000800 */
[----:B------:R-:W-:Y:S01]  /*14970*/  FADD.FTZ R40, R133, R2 ;  /* 0x0000000285287221 */ /* 0x000fe20000010000 */
[----:B------:R-:W-:Y:S04]  /*14980*/  HMMA.16816.F32.BF16 R16, R24, R42, R16 ;  /* 0x0000002a1810723c */ /* 0x000fe80000041810 */
[----:B------:R-:W-:Y:S01]  /*14990*/  FADD.FTZ R2, R131, R0 ;  /* 0x0000000083027221 */ /* 0x000fe20000010000 */
[----:B------:R-:W-:Y:S01]  /*149a0*/  MOV R133, R3 ;  /* 0x0000000300857202 */ /* 0x000fe20000000f00 */
[--C-:B------:R-:W-:Y:S01]  /*149b0*/  FFMA.FTZ R0, R108, c[0x0][0x23c], -R23.reuse ;  /* 0x00008f006c007a23 */ /* 0x100fe20000010817 */
[----:B------:R-:W-:Y:S01]  /*149c0*/  F2FP.BF16.PACK_AB R24, R236, R233 ;  /* 0x000000e9ec18723e */ /* 0x000fe200000010ff */
[----:B------:R-:W-:Y:S01]  /*149d0*/  FADD.FTZ R2, R156, R2 ;  /* 0x000000029c027221 */ /* 0x000fe20000010000 */
[----:B------:R-:W-:Y:S01]  /*149e0*/  F2FP.BF16.PACK_AB R25, R237, R234 ;  /* 0x000000eaed19723e */ /* 0x000fe200000010ff */
[----:B------:R4:W-:Y:S01]  /*149f0*/  MUFU.EX2 R64, R0 ;  /* 0x0000000000407308 */ /* 0x0009e20000000800 */
[----:B-1----:R-:W-:Y:S01]  /*14a00*/  LDSM.16.MT88.4 R36, [R135+0x7400] ;  /* 0x007400008724783b */ /* 0x002fe20000004200 */
[----:B------:R-:W-:Y:S01]  /*14a10*/  FADD.FTZ R40, R157, R40 ;  /* 0x000000289d287221 */ /* 0x000fe20000010000 */
[----:B------:R-:W-:Y:S02]  /*14a20*/  F2FP.BF16.PACK_AB R26, R232, R235 ;  /* 0x000000ebe81a723e */ /* 0x000fe400000010ff */
[----:B------:R-:W-:Y:S01]  /*14a30*/  F2FP.BF16.PACK_AB R27, R146, R225 ;  /* 0x000000e1921b723e */ /* 0x000fe200000010ff */
[----:B------:R-:W-:Y:S02]  /*14a40*/  FADD.FTZ R40, R202, R40 ;  /* 0x00000028ca287221 */ /* 0x000fe40000010000 */
[----:B---3--:R-:W-:Y:S04]  /*14a50*/  FFMA.FTZ R32, R106, c[0x0][0x23c], -R44 ;  /* 0x00008f006a207a23 */ /* 0x008fe8000001082c */
[C---:B--2---:R-:W-:Y:S01]  /*14a60*/  HMMA.16816.F32.BF16 R4, R24.reuse, R28, R4 ;  /* 0x0000001c1804723c */ /* 0x044fe20000041804 */
[----:B------:R1:W2:Y:S06]  /*14a70*/  MUFU.EX2 R66, R32 ;  /* 0x0000002000427308 */ /* 0x0002ac0000000800 */
[--C-:B------:R-:W-:Y:S01]  /*14a80*/  FFMA.FTZ R28, R109, c[0x0][0x23c], -R23.reuse ;  /* 0x00008f006d1c7a23 */ /* 0x100fe20000010817 */
[C---:B------:R-:W-:Y:S04]  /*14a90*/  HMMA.16816.F32.BF16 R8, R24.reuse, R30, R8 ;  /* 0x0000001e1808723c */ /* 0x040fe80000041808 */
[----:B----4-:R-:W-:Y:S01]  /*14aa0*/  FADD.FTZ R0, R158, R2 ;  /* 0x000000029e007221 */ /* 0x010fe20000010000 */
[----:B------:R3:W4:Y:S01]  /*14ab0*/  MUFU.EX2 R63, R28 ;  /* 0x0000001c003f7308 */ /* 0x0007220000000800 */
[----:B------:R-:W-:Y:S02]  /*14ac0*/  FADD.FTZ R2, R201, R40 ;  /* 0x00000028c9027221 */ /* 0x000fe40000010000 */
[----:B------:R-:W-:Y:S04]  /*14ad0*/  FADD.FTZ R0, R159, R0 ;  /* 0x000000009f007221 */ /* 0x000fe80000010000 */
[----:B------:R-:W-:Y:S04]  /*14ae0*/  FADD.FTZ R2, R200, R2 ;  /* 0x00000002c8027221 */ /* 0x000fe80000010000 */
[----:B------:R-:W-:Y:S01]  /*14af0*/  FADD.FTZ R2, R197, R2 ;  /* 0x00000002c5027221 */ /* 0x000fe20000010000 */
[----:B-1----:R-:W1:Y:S03]  /*14b00*/  LDSM.16.MT88.4 R32, [R164+0x7000] ;  /* 0x00700000a420783b */ /* 0x002e660000004200 */
[----:B------:R-:W-:Y:S04]  /*14b10*/  FADD.FTZ R2, R196, R2 ;  /* 0x00000002c4027221 */ /* 0x000fe80000010000 */
[----:B------:R-:W-:Y:S02]  /*14b20*/  FADD.FTZ R2, R193, R2 ;  /* 0x00000002c1027221 */ /* 0x000fe40000010000 */
[----:B---3--:R-:W-:Y:S02]  /*14b30*/  FADD.FTZ R28, R186, R0 ;  /* 0x00000000ba1c7221 */ /* 0x008fe40000010000 */
[----:B------:R-:W-:Y:S02]  /*14b40*/  FFMA.FTZ R0, R110, c[0x0][0x23c], -R44 ;  /* 0x00008f006e007a23 */ /* 0x000fe4000001082c */
[----:B------:R-:W-:Y:S02]  /*14b50*/  FADD.FTZ R40, R187, R28 ;  /* 0x0000001cbb287221 */ /* 0x000fe40000010000 */
[----:B------:R3:W-:Y:S01]  /*14b60*/  MUFU.EX2 R62, R0 ;  /* 0x00000000003e7308 */ /* 0x0007e20000000800 */
[----:B------:R-:W2:Y:S01]  /*14b70*/  LDSM.16.MT88.4 R28, [R164+0x7400] ;  /* 0x00740000a41c783b */ /* 0x000ea20000004200 */
[----:B---3--:R-:W-:Y:S01]  /*14b80*/  FADD.FTZ R0, R194, R40 ;  /* 0x00000028c2007221 */ /* 0x008fe20000010000 */
[C---:B-1----:R-:W-:Y:S03]  /*14b90*/  HMMA.16816.F32.BF16 R12, R24.reuse, R32, R12 ;  /* 0x00000020180c723c */ /* 0x042fe6000004180c */
[----:B------:R-:W-:Y:S04]  /*14ba0*/  FADD.FTZ R40, R192, R2 ;  /* 0x00000002c0287221 */ /* 0x000fe80000010000 */
[----:B------:R-:W-:Y:S01]  /*14bb0*/  FFMA.FTZ R32, R111, c[0x0][0x23c], -R44 ;  /* 0x00008f006f207a23 */ /* 0x000fe2000001082c */
[----:B------:R-:W-:Y:S03]  /*14bc0*/  HMMA.16816.F32.BF16 R16, R24, R34, R16 ;  /* 0x000000221810723c */ /* 0x000fe60000041810 */
[----:B------:R1:W3:Y:S01]  /*14bd0*/  MUFU.EX2 R61, R32 ;  /* 0x00000020003d7308 */ /* 0x0002e20000000800 */
[----:B------:R-:W-:Y:S02]  /*14be0*/  FADD.FTZ R33, R191, R0 ;  /* 0x00000000bf217221 */ /* 0x000fe40000010000 */
[----:B------:R-:W-:Y:S01]  /*14bf0*/  FFMA.FTZ R0, R112, c[0x0][0x23c], -R23 ;  /* 0x00008f0070007a23 */ /* 0x000fe20000010817 */
[----:B------:R-:W-:Y:S01]  /*14c00*/  F2FP.BF16.PACK_AB R25, R142, R143 ;  /* 0x0000008f8e19723e */ /* 0x000fe200000010ff */
[----:B------:R-:W-:Y:S01]  /*14c10*/  FADD.FTZ R2, R190, R33 ;  /* 0x00000021be027221 */ /* 0x000fe20000010000 */
[----:B-----5:R-:W-:Y:S03]  /*14c20*/  F2FP.BF16.PACK_AB R26, R140, R141 ;  /* 0x0000008d8c1a723e */ /* 0x020fe600000010ff */
[----:B------:R-:W-:Y:S01]  /*14c30*/  FADD.FTZ R40, R189, R40 ;  /* 0x00000028bd287221 */ /* 0x000fe20000010000 */
[----:B------:R-:W-:Y:S01]  /*14c40*/  F2FP.BF16.PACK_AB R24, R144, R145 ;  /* 0x000000919018723e */ /* 0x000fe200000010ff */
[----:B------:R5:W-:Y:S01]  /*14c50*/  MUFU.EX2 R60, R0 ;  /* 0x00000000003c7308 */ /* 0x000be20000000800 */
[----:B------:R-:W-:Y:S07]  /*14c60*/  F2FP.BF16.PACK_AB R27, R139, R136 ;  /* 0x000000888b1b723e */ /* 0x000fee00000010ff */
[C---:B------:R-:W-:Y:S01]  /*14c70*/  HMMA.16816.F32.BF16 R4, R24.reuse, R36, R4 ;  /* 0x000000241804723c */ /* 0x040fe20000041804 */
[----:B-1----:R-:W1:Y:S06]  /*14c80*/  LDSM.16.MT88.4 R32, [R135+0x7800] ;  /* 0x007800008720783b */ /* 0x002e6c0000004200 */
[--C-:B------:R-:W-:Y:S01]  /*14c90*/  FFMA.FTZ R36, R113, c[0x0][0x23c], -R23.reuse ;  /* 0x00008f0071247a23 */ /* 0x100fe20000010817 */
[C---:B------:R-:W-:Y:S03]  /*14ca0*/  HMMA.16816.F32.BF16 R8, R24.reuse, R38, R8 ;  /* 0x000000261808723c */ /* 0x040fe60000041808 */
[----:B------:R3:W1:Y:S01]  /*14cb0*/  MUFU.EX2 R59, R36 ;  /* 0x00000024003b7308 */ /* 0x0006620000000800 */
[----:B-----5:R-:W-:Y:S04]  /*14cc0*/  FADD.FTZ R0, R162, R2 ;  /* 0x00000002a2007221 */ /* 0x020fe80000010000 */
[C---:B--2---:R-:W-:Y:S04]  /*14cd0*/  HMMA.16816.F32.BF16 R12, R24.reuse, R28, R12 ;  /* 0x0000001c180c723c */ /* 0x044fe8000004180c */
[----:B------:R-:W-:Y:S02]  /*14ce0*/  FADD.FTZ R2, R163, R40 ;  /* 0x00000028a3027221 */ /* 0x000fe40000010000 */
[--C-:B------:R-:W-:Y:S02]  /*14cf0*/  FFMA.FTZ R40, R114, c[0x0][0x23c], -R44.reuse ;  /* 0x00008f0072287a23 */ /* 0x100fe4000001082c */
[----:B------:R-:W-:Y:S01]  /*14d00*/  FFMA.FTZ R28, R115, c[0x0][0x23c], -R44 ;  /* 0x00008f00731c7a23 */ /* 0x000fe2000001082c */
[----:B------:R-:W-:Y:S01]  /*14d10*/  HMMA.16816.F32.BF16 R16, R24, R30, R16 ;  /* 0x0000001e1810723c */ /* 0x000fe20000041810 */
[----:B------:R2:W-:Y:S02]  /*14d20*/  MUFU.EX2 R58, R40 ;  /* 0x00000028003a7308 */ /* 0x0005e40000000800 */
[----:B------:R-:W-:Y:S02]  /*14d30*/  FADD.FTZ R2, R160, R2 ;  /* 0x00000002a0027221 */ /* 0x000fe40000010000 */
[----:B------:R-:W-:Y:S02]  /*14d40*/  FADD.FTZ R0, R161, R0 ;  /* 0x00000000a1007221 */ /* 0x000fe40000010000 */
[----:B------:R-:W-:Y:S01]  /*14d50*/  F2FP.BF16.PACK_AB R24, R137, R138 ;  /* 0x0000008a8918723e */ /* 0x000fe200000010ff */
[----:B------:R-:W-:Y:S01]  /*14d60*/  FADD.FTZ R2, R155, R2 ;  /* 0x000000029b027221 */ /* 0x000fe20000010000 */
[----:B------:R-:W-:Y:S01]  /*14d70*/  F2FP.BF16.PACK_AB R25, R86, R85 ;  /* 0x000000555619723e */ /* 0x000fe200000010ff */
[----:B---3--:R-:W3:Y:S01]  /*14d80*/  LDSM.16.MT88.4 R36, [R164+0x7800] ;  /* 0x00780000a424783b */ /* 0x008ee20000004200 */
[----:B------:R5:W3:Y:S01]  /*14d90*/  MUFU.EX2 R57, R28 ;  /* 0x0000001c00397308 */ /* 0x000ae20000000800 */
        /* <DEDUP_REMOVED lines=8> */
[C---:B-1----:R-:W-:Y:S03]  /*14e20*/  HMMA.16816.F32.BF16 R4, R24.reuse, R32, R4 ;  /* 0x000000201804723c */ /* 0x042fe60000041804 */
[----:B--2---:R-:W-:Y:S02]  /*14e30*/  FADD.FTZ R40, R205, R2 ;  /* 0x00000002cd287221 */ /* 0x004fe40000010000 */
[--C-:B------:R-:W-:Y:S02]  /*14e40*/  FFMA.FTZ R2, R116, c[0x0][0x23c], -R23.reuse ;  /* 0x00008f0074027a23 */ /* 0x100fe40000010817 */
[--C-:B------:R-:W-:Y:S01]  /*14e50*/  FFMA.FTZ R32, R117, c[0x0][0x23c], -R23.reuse ;  /* 0x00008f0075207a23 */ /* 0x100fe20000010817 */
[C---:B------:R-:W-:Y:S01]  /*14e60*/  HMMA.16816.F32.BF16 R8, R24.reuse, R34, R8 ;  /* 0x000000221808723c */ /* 0x040fe20000041808 */
[----:B------:R1:W-:Y:S03]  /*14e70*/  MUFU.EX2 R56, R2 ;  /* 0x0000000200387308 */ /* 0x0003e60000000800 */
[----:B------:R-:W-:Y:S01]  /*14e80*/  FADD.FTZ R0, R203, R0 ;  /* 0x00000000cb007221 */ /* 0x000fe20000010000 */
[----:B-----5:R-:W2:Y:S03]  /*14e90*/  LDSM.16.MT88.4 R28, [R135+0x7c00] ;  /* 0x007c0000871c783b */ /* 0x020ea60000004200 */
[----:B------:R-:W-:Y:S03]  /*14ea0*/  FADD.FTZ R0, R198, R0 ;  /* 0x00000000c6007221 */ /* 0x000fe60000010000 */
[----:B------:R5:W-:Y:S01]  /*14eb0*/  MUFU.EX2 R55, R32 ;  /* 0x0000002000377308 */ /* 0x000be20000000800 */
[----:B------:R-:W-:Y:S04]  /*14ec0*/  FADD.FTZ R0, R206, R0 ;  /* 0x00000000ce007221 */ /* 0x000fe80000010000 */
[----:B------:R-:W-:Y:S01]  /*14ed0*/  FADD.FTZ R0, R207, R0 ;  /* 0x00000000cf007221 */ /* 0x000fe20000010000 */
[C---:B---3--:R-:W-:Y:S03]  /*14ee0*/  HMMA.16816.F32.BF16 R12, R24.reuse, R36, R12 ;  /* 0x00000024180c723c */ /* 0x048fe6000004180c */
[----:B------:R-:W-:Y:S02]  /*14ef0*/  FADD.FTZ R0, R213, R0 ;  /* 0x00000000d5007221 */ /* 0x000fe40000010000 */
[----:B-1----:R-:W-:Y:S02]  /*14f00*/  FADD.FTZ R2, R209, R40 ;  /* 0x00000028d1027221 */ /* 0x002fe40000010000 */
[----:B------:R-:W-:Y:S01]  /*14f10*/  FFMA.FTZ R36, R119, c[0x0][0x23c], -R44 ;  /* 0x00008f0077247a23 */ /* 0x000fe2000001082c */
[----:B------:R-:W-:Y:S04]  /*14f20*/  HMMA.16816.F32.BF16 R16, R24, R38, R16 ;  /* 0x000000261810723c */ /* 0x000fe80000041810 */
[----:B------:R-:W-:Y:S01]  /*14f30*/  FADD.FTZ R2, R214, R2 ;  /* 0x00000002d6027221 */ /* 0x000fe20000010000 */
[----:B------:R1:W-:Y:S01]  /*14f40*/  MUFU.EX2 R53, R36 ;  /* 0x0000002400357308 */ /* 0x0003e20000000800 */
[----:B------:R-:W-:Y:S02]  /*14f50*/  FADD.FTZ R40, R208, R0 ;  /* 0x00000000d0287221 */ /* 0x000fe40000010000 */
[----:B------:R-:W-:Y:S01]  /*14f60*/  FADD.FTZ R2, R212, R2 ;  /* 0x00000002d4027221 */ /* 0x000fe20000010000 */
[----:B-----5:R-:W3:Y:S03]  /*14f70*/  LDSM.16.MT88.4 R32, [R164+0x7c00] ;  /* 0x007c0000a420783b */ /* 0x020ee60000004200 */
[----:B------:R-:W-:Y:S02]  /*14f80*/  FADD.FTZ R40, R216, R40 ;  /* 0x00000028d8287221 */ /* 0x000fe40000010000 */
[----:B------:R-:W-:Y:S01]  /*14f90*/  FADD.FTZ R0, R215, R2 ;  /* 0x00000002d7007221 */ /* 0x000fe20000010000 */
[----:B------:R-:W-:Y:S01]  /*14fa0*/  F2FP.BF16.PACK_AB R24, R79, R80 ;  /* 0x000000504f18723e */ /* 0x000fe200000010ff */
[----:B------:R-:W-:Y:S01]  /*14fb0*/  FFMA.FTZ R2, R118, c[0x0][0x23c], -R44 ;  /* 0x00008f0076027a23 */ /* 0x000fe2000001082c */
[----:B------:R-:W-:Y:S01]  /*14fc0*/  F2FP.BF16.PACK_AB R25, R75, R77 ;  /* 0x0000004d4b19723e */ /* 0x000fe200000010ff */
[----:B------:R-:W-:Y:S01]  /*14fd0*/  FADD.FTZ R41, R47, R0 ;  /* 0x000000002f297221 */ /* 0x000fe20000010000 */
[----:B------:R-:W-:Y:S01]  /*14fe0*/  F2FP.BF16.PACK_AB R26, R76, R78 ;  /* 0x0000004e4c1a723e */ /* 0x000fe200000010ff */
[----:B------:R-:W-:Y:S01]  /*14ff0*/  FADD.FTZ R0, R48, R40 ;  /* 0x0000002830007221 */ /* 0x000fe20000010000 */
[----:B------:R-:W-:Y:S01]  /*15000*/  F2FP.BF16.PACK_AB R27, R72, R74 ;  /* 0x0000004a481b723e */ /* 0x000fe200000010ff */
[--C-:B------:R-:W-:Y:S01]  /*15010*/  FFMA.FTZ R40, R120, c[0x0][0x23c], -R23.reuse ;  /* 0x00008f0078287a23 */ /* 0x100fe20000010817 */
[----:B------:R5:W-:Y:S01]  /*15020*/  MUFU.EX2 R54, R2 ;  /* 0x0000000200367308 */ /* 0x000be20000000800 */
[----:B------:R-:W-:Y:S04]  /*15030*/  FADD.FTZ R0, R50, R0 ;  /* 0x0000000032007221 */ /* 0x000fe80000010000 */
[----:B------:R-:W-:Y:S01]  /*15040*/  FADD.FTZ R0, R51, R0 ;  /* 0x0000000033007221 */ /* 0x000fe20000010000 */
[C---:B--2---:R-:W-:Y:S01]  /*15050*/  HMMA.16816.F32.BF16 R4, R24.reuse, R28, R4 ;  /* 0x0000001c1804723c */ /* 0x044fe20000041804 */
[----:B-1----:R-:W1:Y:S02]  /*15060*/  LDSM.16.MT88.4 R36, [R135+0x8000] ;  /* 0x008000008724783b */ /* 0x002e640000004200 */
[----:B------:R-:W-:Y:S04]  /*15070*/  FADD.FTZ R0, R219, R0 ;  /* 0x00000000db007221 */ /* 0x000fe80000010000 */
[----:B------:R-:W-:Y:S01]  /*15080*/  FFMA.FTZ R28, R121, c[0x0][0x23c], -R23 ;  /* 0x00008f00791c7a23 */ /* 0x000fe20000010817 */
[C---:B------:R-:W-:Y:S03]  /*15090*/  HMMA.16816.F32.BF16 R8, R24.reuse, R30, R8 ;  /* 0x0000001e1808723c */ /* 0x040fe60000041808 */
[----:B------:R2:W-:Y:S01]  /*150a0*/  MUFU.EX2 R51, R28 ;  /* 0x0000001c00337308 */ /* 0x0005e20000000800 */
[----:B------:R-:W-:Y:S04]  /*150b0*/  FADD.FTZ R0, R221, R0 ;  /* 0x00000000dd007221 */ /* 0x000fe80000010000 */
[----:B------:R-:W-:Y:S04]  /*150c0*/  FADD.FTZ R0, R220, R0 ;  /* 0x00000000dc007221 */ /* 0x000fe80000010000 */
[----:B-----5:R-:W-:Y:S01]  /*150d0*/  FADD.FTZ R2, R217, R41 ;  /* 0x00000029d9027221 */ /* 0x020fe20000010000 */
[C---:B---3--:R-:W-:Y:S03]  /*150e0*/  HMMA.16816.F32.BF16 R12, R24.reuse, R32, R12 ;  /* 0x00000020180c723c */ /* 0x048fe6000004180c */
[----:B------:R-:W-:Y:S02]  /*150f0*/  FADD.FTZ R2, R49, R2 ;  /* 0x0000000231027221 */ /* 0x000fe40000010000 */
[----:B------:R-:W-:Y:S02]  /*15100*/  FADD.FTZ R0, R222, R0 ;  /* 0x00000000de007221 */ /* 0x000fe40000010000 */
[----:B------:R-:W-:Y:S01]  /*15110*/  FADD.FTZ R2, R52, R2 ;  /* 0x0000000234027221 */ /* 0x000fe20000010000 */
[----:B------:R-:W-:Y:S01]  /*15120*/  HMMA.16816.F32.BF16 R16, R24, R34, R16 ;  /* 0x000000221810723c */ /* 0x000fe20000041810 */
[----:B------:R3:W-:Y:S03]  /*15130*/  MUFU.EX2 R52, R40 ;  /* 0x0000002800347308 */ /* 0x0007e60000000800 */
[----:B------:R-:W-:Y:S02]  /*15140*/  FADD.FTZ R2, R218, R2 ;  /* 0x00000002da027221 */ /* 0x000fe40000010000 */
[----:B------:R-:W-:Y:S01]  /*15150*/  FFMA.FTZ R32, R122, c[0x0][0x23c], -R44 ;  /* 0x00008f007a207a23 */ /* 0x000fe2000001082c */
[----:B------:R-:W-:Y:S01]  /*15160*/  F2FP.BF16.PACK_AB R24, R71, R73 ;  /* 0x000000494718723e */ /* 0x000fe200000010ff */
[----:B------:R-:W-:Y:S01]  /*15170*/  FADD.FTZ R2, R223, R2 ;  /* 0x00000002df027221 */ /* 0x000fe20000010000 */
[----:B------:R-:W-:Y:S01]  /*15180*/  F2FP.BF16.PACK_AB R25, R69, R70 ;  /* 0x000000464519723e */ /* 0x000fe200000010ff */
[----:B--2---:R-:W2:Y:S01]  /*15190*/  LDSM.16.MT88.4 R28, [R164+0x8000] ;  /* 0x00800000a41c783b */ /* 0x004ea20000004200 */
[----:B------:R5:W-:Y:S01]  /*151a0*/  MUFU.EX2 R50, R32 ;  /* 0x0000002000327308 */ /* 0x000be20000000800 */
[----:B------:R-:W-:Y:S01]  /*151b0*/  FADD.FTZ R2, R224, R2 ;  /* 0x00000002e0027221 */ /* 0x000fe20000010000 */
[----:B------:R-:W-:Y:S01]  /*151c0*/  F2FP.BF16.PACK_AB R26, R67, R68 ;  /* 0x00000044431a723e */ /* 0x000fe200000010ff */
[----:B------:R-:W-:Y:S01]  /*151d0*/  FADD.FTZ R0, R226, R0 ;  /* 0x00000000e2007221 */ /* 0x000fe20000010000 */
[----:B------:R-:W-:Y:S01]  /*151e0*/  F2FP.BF16.PACK_AB R27, R65, R66 ;  /* 0x00000042411b723e */ /* 0x000fe200000010ff */
[----:B------:R-:W-:Y:S02]  /*151f0*/  FADD.FTZ R2, R229, R2 ;  /* 0x00000002e5027221 */ /* 0x000fe40000010000 */
[----:B------:R-:W-:Y:S02]  /*15200*/  FADD.FTZ R0, R227, R0 ;  /* 0x00000000e3007221 */ /* 0x000fe40000010000 */
[----:B------:R-:W-:Y:S02]  /*15210*/  FADD.FTZ R2, R230, R2 ;  /* 0x00000002e6027221 */ /* 0x000fe40000010000 */
[C---:B-1----:R-:W-:Y:S03]  /*15220*/  HMMA.16816.F32.BF16 R4, R24.reuse, R36, R4 ;  /* 0x000000241804723c */ /* 0x042fe60000041804 */
[----:B------:R-:W-:Y:S02]  /*15230*/  FADD.FTZ R2, R231, R2 ;  /* 0x00000002e7027221 */ /* 0x000fe40000010000 */
[----:B---3--:R-:W-:Y:S02]  /*15240*/  FADD.FTZ R40, R228, R0 ;  /* 0x00000000e4287221 */ /* 0x008fe40000010000 */
[--C-:B------:R-:W-:Y:S01]  /*15250*/  FFMA.FTZ R36, R124, c[0x0][0x23c], -R23.reuse ;  /* 0x00008f007c247a23 */ /* 0x100fe20000010817 */
[C---:B------:R-:W-:Y:S03]  /*15260*/  HMMA.16816.F32.BF16 R8, R24.reuse, R38, R8 ;  /* 0x000000261808723c */ /* 0x040fe60000041808 */
[----:B------:R1:W-:Y:S01]  /*15270*/  MUFU.EX2 R48, R36 ;  /* 0x0000002400307308 */ /* 0x0003e20000000800 */
[----:B------:R-:W-:Y:S01]  /*15280*/  FADD.FTZ R2, R233, R2 ;  /* 0x00000002e9027221 */ /* 0x000fe20000010000 */
[----:B-----5:R-:W3:Y:S01]  /*15290*/  LDSM.16.MT88.4 R32, [R135+0x8400] ;  /* 0x008400008720783b */ /* 0x020ee20000004200 */
[----:B------:R-:W-:Y:S02]  /*152a0*/  FFMA.FTZ R0, R123, c[0x0][0x23c], -R44 ;  /* 0x00008f007b007a23 */ /* 0x000fe4000001082c */
[----:B------:R-:W-:Y:S04]  /*152b0*/  FADD.FTZ R2, R236, R2 ;  /* 0x00000002ec027221 */ /* 0x000fe80000010000 */
[----:B------:R-:W-:Y:S01]  /*152c0*/  FADD.FTZ R2, R235, R2 ;  /* 0x00000002eb027221 */ /* 0x000fe20000010000 */
[----:B------:R5:W-:Y:S01]  /*152d0*/  MUFU.EX2 R49, R0 ;  /* 0x0000000000317308 */ /* 0x000be20000000800 */
[C---:B--2---:R-:W-:Y:S03]  /*152e0*/  HMMA.16816.F32.BF16 R12, R24.reuse, R28, R12 ;  /* 0x0000001c180c723c */ /* 0x044fe6000004180c */
[----:B-1----:R-:W-:Y:S05]  /*152f0*/  FADD.FTZ R36, R232, R2 ;  /* 0x00000002e8247221 */ /* 0x002fea0000010000 */
[----:B------:R-:W-:Y:S04]  /*15300*/  HMMA.16816.F32.BF16 R16, R24, R30, R16 ;  /* 0x0000001e1810723c */ /* 0x000fe80000041810 */
[----:B------:R-:W-:Y:S02]  /*15310*/  FFMA.FTZ R2, R125, c[0x0][0x23c], -R23 ;  /* 0x00008f007d027a23 */ /* 0x000fe40000010817 */
[----:B------:R-:W-:Y:S01]  /*15320*/  FFMA.FTZ R28, R126, c[0x0][0x23c], -R44 ;  /* 0x00008f007e1c7a23 */ /* 0x000fe2000001082c */
[----:B----4-:R-:W-:Y:S01]  /*15330*/  F2FP.BF16.PACK_AB R24, R63, R64 ;  /* 0x000000403f18723e */ /* 0x010fe200000010ff */
[----:B------:R1:W2:Y:S01]  /*15340*/  MUFU.EX2 R47, R2 ;  /* 0x00000002002f7308 */ /* 0x0002a20000000800 */
[----:B-----5:R-:W-:Y:S03]  /*15350*/  FADD.FTZ R0, R234, R40 ;  /* 0x00000028ea007221 */ /* 0x020fe60000010000 */
[----:B------:R-:W-:Y:S01]  /*15360*/  FADD.FTZ R40, R145, R36 ;  /* 0x0000002491287221 */ /* 0x000fe20000010000 */
[----:B------:R-:W-:Y:S01]  /*15370*/  F2FP.BF16.PACK_AB R25, R61, R62 ;  /* 0x0000003e3d19723e */ /* 0x000fe200000010ff */
[----:B------:R-:W-:Y:S01]  /*15380*/  FADD.FTZ R0, R237, R0 ;  /* 0x00000000ed007221 */ /* 0x000fe20000010000 */
[----:B------:R-:W4:Y:S01]  /*15390*/  LDSM.16.MT88.4 R36, [R164+0x8400] ;  /* 0x00840000a424783b */ /* 0x000f220000004200 */
[----:B------:R-:W-:Y:S02]  /*153a0*/  F2FP.BF16.PACK_AB R26, R59, R60 ;  /* 0x0000003c3b1a723e */ /* 0x000fe400000010ff */
[----:B------:R-:W-:Y:S01]  /*153b0*/  FADD.FTZ R0, R225, R0 ;  /* 0x00000000e1007221 */ /* 0x000fe20000010000 */
[----:B------:R5:W-:Y:S01]  /*153c0*/  MUFU.EX2 R43, R28 ;  /* 0x0000001c002b7308 */ /* 0x000be20000000800 */
[----:B------:R-:W-:Y:S02]  /*153d0*/  F2FP.BF16.PACK_AB R27, R57, R58 ;  /* 0x0000003a391b723e */ /* 0x000fe400000010ff */
[----:B------:R-:W-:Y:S04]  /*153e0*/  FADD.FTZ R0, R146, R0 ;  /* 0x0000000092007221 */ /* 0x000fe80000010000 */
[----:B------:R-:W-:Y:S01]  /*153f0*/  FADD.FTZ R0, R143, R0 ;  /* 0x000000008f007221 */ /* 0x000fe20000010000 */
[C---:B---3--:R-:W-:Y:S03]  /*15400*/  HMMA.16816.F32.BF16 R4, R24.reuse, R32, R4 ;  /* 0x000000201804723c */ /* 0x048fe60000041804 */
[----:B------:R-:W-:Y:S02]  /*15410*/  FADD.FTZ R0, R142, R0 ;  /* 0x000000008e007221 */ /* 0x000fe40000010000 */
[----:B-1----:R-:W-:Y:S01]  /*15420*/  FADD.FTZ R2, R144, R40 ;  /* 0x0000002890027221 */ /* 0x002fe20000010000 */
[----:B--2---:R-:W-:Y:S01]  /*15430*/  F2FP.BF16.PACK_AB R148, R47, R48 ;  /* 0x000000302f94723e */ /* 0x004fe200000010ff */
[----:B------:R-:W-:Y:S01]  /*15440*/  FADD.FTZ R40, R136, R0 ;  /* 0x0000000088287221 */ /* 0x000fe20000010000 */
[C---:B------:R-:W-:Y:S04]  /*15450*/  HMMA.16816.F32.BF16 R8, R24.reuse, R34, R8 ;  /* 0x000000221808723c */ /* 0x040fe80000041808 */
[----:B------:R-:W-:Y:S02]  /*15460*/  FADD.FTZ R29, R141, R2 ;  /* 0x000000028d1d7221 */ /* 0x000fe40000010000 */
[----:B------:R-:W-:Y:S02]  /*15470*/  FFMA.FTZ R2, R127, c[0x0][0x23c], -R44 ;  /* 0x00008f007f027a23 */ /* 0x000fe4000001082c */
[----:B------:R-:W-:Y:S02]  /*15480*/  FADD.FTZ R0, R140, R29 ;  /* 0x0000001d8c007221 */ /* 0x000fe40000010000 */
[----:B------:R-:W1:Y:S01]  /*15490*/  MUFU.EX2 R42, R2 ;  /* 0x00000002002a7308 */ /* 0x000e620000000800 */
[----:B-----5:R-:W2:Y:S01]  /*154a0*/  LDSM.16.MT88.4 R28, [R135+0x8800] ;  /* 0x00880000871c783b */ /* 0x020ea20000004200 */
[----:B------:R-:W-:Y:S02]  /*154b0*/  FADD.FTZ R41, R138, R0 ;  /* 0x000000008a297221 */ /* 0x000fe40000010000 */
[----:B------:R-:W-:Y:S02]  /*154c0*/  FADD.FTZ R40, R139, R40 ;  /* 0x000000288b287221 */ /* 0x000fe40000010000 */
[----:B------:R-:W-:Y:S02]  /*154d0*/  FADD.FTZ R32, R137, R41 ;  /* 0x0000002989207221 */ /* 0x000fe40000010000 */
[----:B------:R-:W-:Y:S01]  /*154e0*/  FADD.FTZ R0, R85, R40 ;  /* 0x0000002855007221 */ /* 0x000fe20000010000 */
[----:B------:R-:W-:Y:S01]  /*154f0*/  LDSM.16.MT88.4 R140, [R135+0x8c00] ;  /* 0x008c0000878c783b */ /* 0x000fe20000004200 */
[----:B------:R-:W-:Y:S01]  /*15500*/  FFMA.FTZ R44, R22, c[0x0][0x23c], -R44 ;  /* 0x00008f00162c7a23 */ /* 0x000fe2000001082c */
[C---:B----4-:R-:W-:Y:S03]  /*15510*/  HMMA.16816.F32.BF16 R12, R24.reuse, R36, R12 ;  /* 0x00000024180c723c */ /* 0x050fe6000004180c */
[----:B------:R-:W-:Y:S02]  /*15520*/  FADD.FTZ R0, R86, R0 ;  /* 0x0000000056007221 */ /* 0x000fe40000010000 */
[----:B------:R-:W-:Y:S02]  /*15530*/  MUFU.EX2 R44, R44 ;  /* 0x0000002c002c7308 */ /* 0x000fe40000000800 */
[----:B------:R-:W-:Y:S01]  /*15540*/  FADD.FTZ R0, R82, R0 ;  /* 0x0000000052007221 */ /* 0x000fe20000010000 */
[----:B------:R-:W-:Y:S04]  /*15550*/  HMMA.16816.F32.BF16 R16, R24, R38, R16 ;  /* 0x000000261810723c */ /* 0x000fe80000041810 */
[----:B------:R-:W-:Y:S01]  /*15560*/  FADD.FTZ R0, R81, R0 ;  /* 0x0000000051007221 */ /* 0x000fe20000010000 */
[----:B-1----:R-:W-:Y:S01]  /*15570*/  F2FP.BF16.PACK_AB R149, R42, R43 ;  /* 0x0000002b2a95723e */ /* 0x002fe200000010ff */
[--C-:B------:R-:W-:Y:S01]  /*15580*/  FFMA.FTZ R2, R128, c[0x0][0x23c], -R23.reuse ;  /* 0x00008f0080027a23 */ /* 0x100fe20000010817 */
[----:B------:R-:W-:Y:S01]  /*15590*/  F2FP.BF16.PACK_AB R24, R55, R56 ;  /* 0x000000383718723e */ /* 0x000fe200000010ff */
[----:B------:R-:W-:Y:S01]  /*155a0*/  FFMA.FTZ R23, R129, c[0x0][0x23c], -R23 ;  /* 0x00008f0081177a23 */ /* 0x000fe20000010817 */
[----:B------:R-:W-:Y:S01]  /*155b0*/  F2FP.BF16.PACK_AB R25, R53, R54 ;  /* 0x000000363519723e */ /* 0x000fe200000010ff */
[----:B------:R1:W-:Y:S02]  /*155c0*/  MUFU.EX2 R41, R2 ;  /* 0x0000000200297308 */ /* 0x0003e40000000800 */
[----:B------:R-:W-:Y:S01]  /*155d0*/  FADD.FTZ R0, R77, R0 ;  /* 0x000000004d007221 */ /* 0x000fe20000010000 */
[----:B------:R-:W-:Y:S02]  /*155e0*/  F2FP.BF16.PACK_AB R26, R51, R52 ;  /* 0x00000034331a723e */ /* 0x000fe400000010ff */
[----:B------:R-:W-:Y:S01]  /*155f0*/  F2FP.BF16.PACK_AB R27, R49, R50 ;  /* 0x00000032311b723e */ /* 0x000fe200000010ff */
[----:B------:R-:W-:Y:S04]  /*15600*/  FADD.FTZ R0, R75, R0 ;  /* 0x000000004b007221 */ /* 0x000fe80000010000 */
[----:B------:R-:W-:Y:S01]  /*15610*/  FADD.FTZ R0, R74, R0 ;  /* 0x000000004a007221 */ /* 0x000fe20000010000 */
[----:B------:R-:W3:Y:S01]  /*15620*/  MUFU.EX2 R40, R23 ;  /* 0x0000001700287308 */ /* 0x000ee20000000800 */
[C---:B--2---:R-:W-:Y:S03]  /*15630*/  HMMA.16816.F32.BF16 R4, R24.reuse, R28, R4 ;  /* 0x0000001c1804723c */ /* 0x044fe60000041804 */
[----:B------:R-:W-:Y:S05]  /*15640*/  FADD.FTZ R0, R72, R0 ;  /* 0x0000000048007221 */ /* 0x000fea0000010000 */
[C---:B------:R-:W-:Y:S01]  /*15650*/  HMMA.16816.F32.BF16 R8, R24.reuse, R30, R8 ;  /* 0x0000001e1808723c */ /* 0x040fe20000041808 */
[----:B------:R-:W-:Y:S01]  /*15660*/  LDSM.16.MT88.4 R28, [R164+0x8c00] ;  /* 0x008c0000a41c783b */ /* 0x000fe20000004200 */
[----:B------:R2:W4:Y:S02]  /*15670*/  MUFU.EX2 R23, R21 ;  /* 0x0000001500177308 */ /* 0x0005240000000800 */
[----:B-1----:R-:W-:Y:S04]  /*15680*/  FADD.FTZ R2, R84, R32 ;  /* 0x0000002054027221 */ /* 0x002fe80000010000 */
[----:B------:R-:W-:Y:S01]  /*15690*/  FADD.FTZ R2, R83, R2 ;  /* 0x0000000253027221 */ /* 0x000fe20000010000 */
[----:B------:R-:W1:Y:S03]  /*156a0*/  LDSM.16.MT88.4 R32, [R164+0x8800] ;  /* 0x00880000a420783b */ /* 0x000e660000004200 */
[----:B------:R-:W-:Y:S01]  /*156b0*/  FADD.FTZ R2, R80, R2 ;  /* 0x0000000250027221 */ /* 0x000fe20000010000 */
[----:B---3--:R-:W-:Y:S03]  /*156c0*/  F2FP.BF16.PACK_AB R150, R40, R41 ;  /* 0x000000292896723e */ /* 0x008fe600000010ff */
[----:B------:R-:W-:Y:S04]  /*156d0*/  FADD.FTZ R2, R79, R2 ;  /* 0x000000024f027221 */ /* 0x000fe80000010000 */
[----:B------:R-:W-:Y:S04]  /*156e0*/  FADD.FTZ R2, R78, R2 ;  /* 0x000000024e027221 */ /* 0x000fe80000010000 */
[----:B------:R-:W-:Y:S02]  /*156f0*/  FADD.FTZ R2, R76, R2 ;  /* 0x000000024c027221 */ /* 0x000fe40000010000 */
[----:B--2---:R-:W-:Y:S01]  /*15700*/  FADD.FTZ R21, R70, R0 ;  /* 0x0000000046157221 */ /* 0x004fe20000010000 */
[----:B----4-:R-:W-:Y:S01]  /*15710*/  F2FP.BF16.PACK_AB R151, R44, R23 ;  /* 0x000000172c97723e */ /* 0x010fe200000010ff */
[----:B------:R-:W-:Y:S04]  /*15720*/  FADD.FTZ R2, R73, R2 ;  /* 0x0000000249027221 */ /* 0x000fe80000010000 */
        /* <DEDUP_REMOVED lines=9> */
[C---:B-1----:R-:W-:Y:S03]  /*157c0*/  HMMA.16816.F32.BF16 R12, R24.reuse, R32, R12 ;  /* 0x00000020180c723c */ /* 0x042fe6000004180c */
        /* <DEDUP_REMOVED lines=23> */
[----:B------:R-:W-:Y:S02]  /*15940*/  FADD.FTZ R0, R23, R0 ;  /* 0x0000000017007221 */ /* 0x000fe40000010000 */
[----:B------:R-:W-:Y:S02]  /*15950*/  FADD.FTZ R239, R40, R2 ;  /* 0x0000000228ef7221 */ /* 0x000fe40000010000 */
[----:B------:R-:W-:Y:S01]  /*15960*/  FADD.FTZ R240, R44, R0 ;  /* 0x000000002cf07221 */ /* 0x000fe20000010000 */
[----:B------:R-:W-:-:S05]  /*15970*/  @P0 BRA `(.L_x_1210) ;  /* 0xffffa92000000947 */ /* 0x000fca000383ffff */
.L_x_1206:
[----:B------:R1:W5:Y:S01]  /*15980*/  LDL R36, [R1] ;  /* 0x0000000001247983 */ /* 0x0003620000100800 */
[----:B------:R-:W-:Y:S03]  /*15990*/  BSSY B0, `(.L_x_1211) ;  /* 0x0000094000007945 */ /* 0x000fe60003800000 */
[----:B------:R-:W2:Y:S04]  /*159a0*/  SHFL.BFLY PT, R0, R240, 0x2, 0x1f ;  /* 0x0c401f00f0007f89 */ /* 0x000ea800000e0000 */
[----:B------:R-:W3:Y:S04]  /*159b0*/  S2R R21, SR_TID.X ;  /* 0x0000000000157919 */ /* 0x000ee80000002100 */
[----:B------:R-:W4:Y:S04]  /*159c0*/  SHFL.BFLY PT, R2, R239, 0x2, 0x1f ;  /* 0x0c401f00ef027f89 */ /* 0x000f2800000e0000 */
[----:B------:R-:W1:Y:S01]  /*159d0*/  S2R R23, SR_CTAID.X ;  /* 0x0000000000177919 */ /* 0x000e620000002500 */
[----:B--2---:R-:W-:Y:S01]  /*159e0*/  FADD.FTZ R0, R0, R240 ;  /* 0x000000f000007221 */ /* 0x004fe20000010000 */
[----:B---3--:R-:W-:-:S04]  /*159f0*/  SHF.R.S32.HI R8, RZ, 0x1f, R21 ;  /* 0x0000001fff087819 */ /* 0x008fc80000011415 */
[----:B------:R-:W2:Y:S01]  /*15a00*/  SHFL.BFLY PT, R4, R0, 0x1, 0x1f ;  /* 0x0c201f0000047f89 */ /* 0x000ea200000e0000 */
[----:B----4-:R-:W-:Y:S01]  /*15a10*/  FADD.FTZ R2, R2, R239 ;  /* 0x000000ef02027221 */ /* 0x010fe20000010000 */
[----:B------:R-:W-:-:S04]  /*15a20*/  LEA.HI R22, R8, R21, RZ, 0x5 ;  /* 0x0000001508167211 */ /* 0x000fc800078f28ff */
[----:B------:R-:W-:Y:S01]  /*15a30*/  SHF.R.S32.HI R6, RZ, 0x5, R22 ;  /* 0x00000005ff067819 */ /* 0x000fe20000011416 */
[----:B------:R-:W3:Y:S01]  /*15a40*/  SHFL.BFLY PT, R5, R2, 0x1, 0x1f ;  /* 0x0c201f0002057f89 */ /* 0x000ee200000e0000 */
[----:B--2---:R-:W-:Y:S01]  /*15a50*/  FADD.FTZ R15, R0, R4 ;  /* 0x00000004000f7221 */ /* 0x004fe20000010000 */
[----:B------:R-:W-:-:S04]  /*15a60*/  LEA.HI R4, R8, R21, RZ, 0x2 ;  /* 0x0000001508047211 */ /* 0x000fc800078f10ff */
[----:B------:R-:W-:Y:S01]  /*15a70*/  LOP3.LUT R0, R4, 0xfffffffc, RZ, 0xc0, !PT ;  /* 0xfffffffc04007812 */ /* 0x000fe200078ec0ff */
[----:B------:R-:W-:Y:S01]  /*15a80*/  BAR.SYNC.DEFER_BLOCKING 0x0 ;  /* 0x0000000000007b1d */ /* 0x000fe20000010000 */
[----:B------:R-:W-:Y:S01]  /*15a90*/  FSETP.NE.FTZ.AND P2, PT, R15, RZ, PT ;  /* 0x000000ff0f00720b */ /* 0x000fe20003f55000 */
[----:B---3--:R-:W-:Y:S02]  /*15aa0*/  FADD.FTZ R14, R2, R5 ;  /* 0x00000005020e7221 */ /* 0x008fe40000010000 */
[----:B------:R-:W-:Y:S02]  /*15ab0*/  IMAD.IADD R0, R21, 0x1, -R0 ;  /* 0x0000000115007824 */ /* 0x000fe400078e0a00 */
[----:B------:R-:W-:Y:S01]  /*15ac0*/  IMAD.MOV.U32 R2, RZ, RZ, 0x3f800000 ;  /* 0x3f800000ff027424 */ /* 0x000fe200078e00ff */
[----:B------:R-:W-:Y:S01]  /*15ad0*/  FSETP.NE.FTZ.AND P3, PT, R14, RZ, PT ;  /* 0x000000ff0e00720b */ /* 0x000fe20003f75000 */
[----:B------:R-:W-:Y:S01]  /*15ae0*/  IMAD R16, R6, 0x100, R0 ;  /* 0x0000010006107824 */ /* 0x000fe200078e0200 */
[----:B------:R-:W-:Y:S01]  /*15af0*/  LEA.HI R6, R8, R21, RZ, 0x3 ;  /* 0x0000001508067211 */ /* 0x000fe200078f18ff */
[----:B------:R-:W-:Y:S01]  /*15b00*/  IMAD.MOV.U32 R5, RZ, RZ, 0x3f800000 ;  /* 0x3f800000ff057424 */ /* 0x000fe200078e00ff */
[----:B------:R-:W-:-:S02]  /*15b10*/  SHF.R.S32.HI R0, RZ, 0x2, R4 ;  /* 0x00000002ff007819 */ /* 0x000fc40000011404 */
[CC--:B------:R-:W-:Y:S02]  /*15b20*/  LEA.HI R4, R8.reuse, R21.reuse, RZ, 0x4 ;  /* 0x0000001508047211 */ /* 0x0c0fe400078f20ff */
[----:B------:R-:W-:Y:S01]  /*15b30*/  SHF.R.S32.HI R12, RZ, 0x3, R6 ;  /* 0x00000003ff0c7819 */ /* 0x000fe20000011406 */
[----:B------:R-:W2:Y:S01]  /*15b40*/  @P2 MUFU.RCP R5, R15 ;  /* 0x0000000f00052308 */ /* 0x000ea20000001000 */
[----:B------:R-:W-:Y:S02]  /*15b50*/  SHF.R.S32.HI R7, RZ, 0x1f, R0 ;  /* 0x0000001fff077819 */ /* 0x000fe40000011400 */
[----:B------:R-:W-:Y:S02]  /*15b60*/  LEA.HI R8, R8, R21, RZ, 0x6 ;  /* 0x0000001508087211 */ /* 0x000fe400078f30ff */
[----:B------:R-:W-:Y:S02]  /*15b70*/  SHF.R.S32.HI R9, RZ, 0x4, R4 ;  /* 0x00000004ff097819 */ /* 0x000fe40000011404 */
[----:B------:R-:W-:Y:S01]  /*15b80*/  LEA.HI R4, R6, R12, RZ, 0x1 ;  /* 0x0000000c06047211 */ /* 0x000fe200078f08ff */
[----:B------:R-:W-:Y:S01]  /*15b90*/  IMAD.SHL.U32 R8, R8, 0x4, RZ ;  /* 0x0000000408087824 */ /* 0x000fe200078e00ff */
[----:B------:R-:W-:Y:S01]  /*15ba0*/  LEA.HI R7, R7, R0, RZ, 0x3 ;  /* 0x0000000007077211 */ /* 0x000fe200078f18ff */
[----:B------:R-:W3:Y:S01]  /*15bb0*/  @P3 MUFU.RCP R2, R14 ;  /* 0x0000000e00023308 */ /* 0x000ee20000001000 */
[----:B------:R-:W-:-:S02]  /*15bc0*/  LOP3.LUT R6, R6, 0xfffffff8, RZ, 0xc0, !PT ;  /* 0xfffffff806067812 */ /* 0x000fc400078ec0ff */
[----:B------:R-:W-:Y:S02]  /*15bd0*/  LOP3.LUT R4, R4, 0xfffffffe, RZ, 0xc0, !PT ;  /* 0xfffffffe04047812 */ /* 0x000fe400078ec0ff */
[----:B------:R-:W-:Y:S01]  /*15be0*/  LOP3.LUT R7, R7, 0xfffffff8, RZ, 0xc0, !PT ;  /* 0xfffffff807077812 */ /* 0x000fe200078ec0ff */
[----:B--2---:R-:W-:Y:S01]  /*15bf0*/  FMUL.FTZ R139, R5, R139 ;  /* 0x0000008b058b7220 */ /* 0x004fe20000410000 */
[----:B------:R-:W-:Y:S01]  /*15c00*/  IADD3 R13, -R6, R21, RZ ;  /* 0x00000015060d7210 */ /* 0x000fe20007ffe1ff */
[----:B------:R-:W-:Y:S01]  /*15c10*/  IMAD.IADD R6, R12, 0x1, -R4 ;  /* 0x000000010c067824 */ /* 0x000fe200078e0a04 */
[----:B------:R-:W-:Y:S01]  /*15c20*/  LOP3.LUT R8, R8, 0x3fffff00, RZ, 0xc0, !PT ;  /* 0x3fffff0008087812 */ /* 0x000fe200078ec0ff */
[----:B------:R-:W-:Y:S01]  /*15c30*/  IMAD.IADD R7, R0, 0x1, -R7 ;  /* 0x0000000100077824 */ /* 0x000fe200078e0a07 */
[----:B------:R-:W-:Y:S01]  /*15c40*/  LEA.HI R0, R13, R13, RZ, 0x1 ;  /* 0x0000000d0d007211 */ /* 0x000fe200078f08ff */
[----:B------:R-:W-:Y:S02]  /*15c50*/  IMAD.SHL.U32 R4, R9, 0x40, RZ ;  /* 0x0000004009047824 */ /* 0x000fe400078e00ff */
[----:B------:R-:W-:Y:S01]  /*15c60*/  IMAD R11, R6, 0x20, R8 ;  /* 0x00000020060b7824 */ /* 0x000fe200078e0208 */
[----:B------:R-:W-:Y:S01]  /*15c70*/  LEA.HI R6, R7, R7, RZ, 0x1 ;  /* 0x0000000707067211 */ /* 0x000fe200078f08ff */
[----:B---3--:R-:W-:Y:S01]  /*15c80*/  FMUL.FTZ R136, R2, R136 ;  /* 0x0000008802887220 */ /* 0x008fe20000410000 */
[----:B------:R-:W-:Y:S01]  /*15c90*/  LOP3.LUT R9, R0, 0xfffffffe, RZ, 0xc0, !PT ;  /* 0xfffffffe00097812 */ /* 0x000fe200078ec0ff */
[C---:B------:R-:W-:Y:S01]  /*15ca0*/  FMUL.FTZ R137, R2.reuse, R137 ;  /* 0x0000008902897220 */ /* 0x040fe20000410000 */
[----:B------:R-:W-:Y:S01]  /*15cb0*/  SHF.R.S32.HI R8, RZ, 0x1, R0 ;  /* 0x00000001ff087819 */ /* 0x000fe20000011400 */
[----:B------:R-:W-:Y:S01]  /*15cc0*/  FMUL.FTZ R138, R5, R138 ;  /* 0x0000008a058a7220 */ /* 0x000fe20000410000 */
[----:B------:R-:W-:Y:S01]  /*15cd0*/  SHF.R.S32.HI R0, RZ, 0x1, R6 ;  /* 0x00000001ff007819 */ /* 0x000fe20000011406 */
[----:B------:R-:W-:Y:S01]  /*15ce0*/  FMUL.FTZ R140, R2, R140 ;  /* 0x0000008c028c7220 */ /* 0x000fe20000410000 */
[----:B------:R-:W-:Y:S01]  /*15cf0*/  IADD3 R10, R13, -R9, RZ ;  /* 0x800000090d0a7210 */ /* 0x000fe20007ffe0ff */
[----:B------:R-:W-:Y:S01]  /*15d00*/  IMAD.SHL.U32 R8, R8, 0x8, RZ ;  /* 0x0000000808087824 */ /* 0x000fe200078e00ff */
[----:B------:R-:W-:Y:S01]  /*15d10*/  LOP3.LUT R6, R6, 0x1fffffe, RZ, 0xc0, !PT ;  /* 0x01fffffe06067812 */ /* 0x000fe200078ec0ff */
[----:B------:R-:W-:Y:S01]  /*15d20*/  IMAD.SHL.U32 R9, R0, 0x40, RZ ;  /* 0x0000004000097824 */ /* 0x000fe200078e00ff */
[----:B------:R-:W-:Y:S01]  /*15d30*/  LOP3.LUT R4, R4, 0xc0, RZ, 0xc0, !PT ;  /* 0x000000c004047812 */ /* 0x000fe200078ec0ff */
[----:B------:R-:W-:Y:S01]  /*15d40*/  IMAD R11, R10, 0x4, R11 ;  /* 0x000000040a0b7824 */ /* 0x000fe200078e020b */
[----:B------:R-:W-:Y:S01]  /*15d50*/  LOP3.LUT P0, RZ, R0, 0x2, RZ, 0xc0, !PT ;  /* 0x0000000200ff7812 */ /* 0x000fe2000780c0ff */
[----:B------:R-:W-:Y:S01]  /*15d60*/  IMAD.IADD R7, R7, 0x1, -R6 ;  /* 0x0000000107077824 */ /* 0x000fe200078e0a06 */
[----:B------:R-:W-:Y:S01]  /*15d70*/  LOP3.LUT R9, R9, 0xc0, RZ, 0xc0, !PT ;  /* 0x000000c009097812 */ /* 0x000fe200078ec0ff */
[----:B------:R-:W-:Y:S01]  /*15d80*/  FMUL.FTZ R141, R2, R141 ;  /* 0x0000008d028d7220 */ /* 0x000fe20000410000 */
[----:B------:R-:W-:Y:S01]  /*15d90*/  LOP3.LUT R10, R4, 0x18, R8, 0xf8, !PT ;  /* 0x00000018040a7812 */ /* 0x000fe200078ef808 */
[C---:B------:R-:W-:Y:S01]  /*15da0*/  FMUL.FTZ R143, R5.reuse, R143 ;  /* 0x0000008f058f7220 */ /* 0x040fe20000410000 */
[----:B------:R-:W-:Y:S01]  /*15db0*/  SHF.R.U32.HI R8, RZ, 0x3, R4 ;  /* 0x00000003ff087819 */ /* 0x000fe20000011604 */
[----:B------:R-:W-:Y:S01]  /*15dc0*/  FMUL.FTZ R142, R5, R142 ;  /* 0x0000008e058e7220 */ /* 0x000fe20000410000 */
[----:B------:R-:W-:Y:S01]  /*15dd0*/  LEA R7, R7, R16, 0x4 ;  /* 0x0000001007077211 */ /* 0x000fe200078e20ff */
[C---:B------:R-:W-:Y:S01]  /*15de0*/  FMUL.FTZ R144, R2.reuse, R144 ;  /* 0x0000009002907220 */ /* 0x040fe20000410000 */
[----:B------:R-:W-:Y:S01]  /*15df0*/  LEA.HI R4, R9, R9, RZ, 0x1d ;  /* 0x0000000909047211 */ /* 0x000fe200078fe8ff */
[----:B------:R-:W-:Y:S01]  /*15e00*/  FMUL.FTZ R145, R2, R145 ;  /* 0x0000009102917220 */ /* 0x000fe20000410000 */
[----:B------:R-:W-:Y:S01]  /*15e10*/  LOP3.LUT R6, R0, 0x1, RZ, 0xc0, !PT ;  /* 0x0000000100067812 */ /* 0x000fe200078ec0ff */
[----:B------:R-:W-:Y:S01]  /*15e20*/  IMAD.MOV.U32 R0, RZ, RZ, -0x20 ;  /* 0xffffffe0ff007424 */ /* 0x000fe200078e00ff */
[----:B------:R-:W2:Y:S01]  /*15e30*/  S2R R9, SR_TID.X ;  /* 0x0000000000097919 */ /* 0x000ea20000002100 */
[----:B------:R-:W-:Y:S01]  /*15e40*/  IMAD.U32 R7, R7, 0x2, R4 ;  /* 0x0000000207077824 */ /* 0x000fe200078e0004 */
[----:B------:R-:W-:Y:S01]  /*15e50*/  ISETP.NE.U32.AND P1, PT, R6, 0x1, PT ;  /* 0x000000010600780c */ /* 0x000fe20003f25070 */
[----:B------:R-:W-:Y:S01]  /*15e60*/  FMUL.FTZ R147, R5, R147 ;  /* 0x0000009305937220 */ /* 0x000fe20000410000 */
[----:B------:R-:W-:Y:S01]  /*15e70*/  LOP3.LUT R8, R10, R8, RZ, 0x3c, !PT ;  /* 0x000000080a087212 */ /* 0x000fe200078e3cff */
[----:B------:R-:W-:Y:S01]  /*15e80*/  IMAD.SHL.U32 R4, R7, 0x4, RZ ;  /* 0x0000000407047824 */ /* 0x000fe200078e00ff */
[----:B------:R-:W-:Y:S01]  /*15e90*/  STS.64 [R7.X4], R136 ;  /* 0x0000008807007388 */ /* 0x000fe20000004a00 */
[C---:B------:R-:W-:Y:S01]  /*15ea0*/  FMUL.FTZ R146, R5.reuse, R146 ;  /* 0x0000009205927220 */ /* 0x040fe20000410000 */
[----:B------:R-:W-:Y:S01]  /*15eb0*/  @P2 MUFU.LG2 R10, R15 ;  /* 0x0000000f000a2308 */ /* 0x000fe20000000c00 */
[C---:B------:R-:W-:Y:S01]  /*15ec0*/  FMUL.FTZ R148, R2.reuse, R148 ;  /* 0x0000009402947220 */ /* 0x040fe20000410000 */
[----:B------:R-:W-:Y:S01]  /*15ed0*/  STS.64 [R7.X4+0x400], R138 ;  /* 0x0004008a07007388 */ /* 0x000fe20000004a00 */
[----:B------:R-:W-:Y:S01]  /*15ee0*/  FMUL.FTZ R149, R2, R149 ;  /* 0x0000009502957220 */ /* 0x000fe20000410000 */
[C---:B------:R-:W-:Y:S01]  /*15ef0*/  IADD3 R2, R4.reuse, 0x40, RZ ;  /* 0x0000004004027810 */ /* 0x040fe20007ffe0ff */
[C---:B------:R-:W-:Y:S01]  /*15f00*/  FMUL.FTZ R151, R5.reuse, R151 ;  /* 0x0000009705977220 */ /* 0x040fe20000410000 */
[----:B------:R-:W-:Y:S01]  /*15f10*/  @P0 IADD3 R2, R4, -0x40, RZ ;  /* 0xffffffc004020810 */ /* 0x000fe20007ffe0ff */
[----:B------:R-:W-:Y:S01]  /*15f20*/  FMUL.FTZ R150, R5, R150 ;  /* 0x0000009605967220 */ /* 0x000fe20000410000 */
[----:B------:R-:W-:Y:S01]  /*15f30*/  SEL R5, R0, 0x20, !P1 ;  /* 0x0000002000057807 */ /* 0x000fe20004800000 */
[----:B------:R-:W-:-:S02]  /*15f40*/  IMAD.IADD R0, R11, 0x1, R8 ;  /* 0x000000010b007824 */ /* 0x000fc400078e0208 */
[----:B------:R-:W3:Y:S01]  /*15f50*/  S2R R8, SR_CTAID.Z ;  /* 0x0000000000087919 */ /* 0x000ee20000002700 */
[----:B------:R-:W-:Y:S01]  /*15f60*/  IADD3 R6, R4, R5, RZ ;  /* 0x0000000504067210 */ /* 0x000fe20007ffe0ff */
[----:B------:R-:W-:Y:S01]  /*15f70*/  IMAD.IADD R4, R5, 0x1, R2 ;  /* 0x0000000105047824 */ /* 0x000fe200078e0202 */
[----:B------:R-:W-:Y:S01]  /*15f80*/  LOP3.LUT R5, R22, 0xffffffe0, RZ, 0xc0, !PT ;  /* 0xffffffe016057812 */ /* 0x000fe200078ec0ff */
[----:B------:R-:W4:Y:S02]  /*15f90*/  @P3 MUFU.LG2 R11, R14 ;  /* 0x0000000e000b3308 */ /* 0x000f240000000c00 */
[----:B------:R-:W-:Y:S01]  /*15fa0*/  STS.64 [R6], R140 ;  /* 0x0000008c06007388 */ /* 0x000fe20000000a00 */
[----:B------:R-:W-:-:S03]  /*15fb0*/  IADD3 R5, -R5, R21, RZ ;  /* 0x0000001505057210 */ /* 0x000fc60007ffe1ff */
[----:B------:R1:W-:Y:S01]  /*15fc0*/  STS.64 [R6+0x400], R142 ;  /* 0x0004008e06007388 */ /* 0x0003e20000000a00 */
[----:B------:R-:W-:-:S03]  /*15fd0*/  LOP3.LUT P0, RZ, R5, 0x3, RZ, 0xc0, !PT ;  /* 0x0000000305ff7812 */ /* 0x000fc6000780c0ff */
[----:B------:R-:W-:Y:S04]  /*15fe0*/  STS.64 [R2], R144 ;  /* 0x0000009002007388 */ /* 0x000fe80000000a00 */
[----:B------:R2:W-:Y:S01]  /*15ff0*/  STS.64 [R2+0x400], R146 ;  /* 0x0004009202007388 */ /* 0x0005e20000000a00 */
[----:B----4-:R-:W-:-:S03]  /*16000*/  @P3 FMUL.FTZ R5, R11, 0.69314718246459960938 ;  /* 0x3f3172180b053820 */ /* 0x010fc60000410000 */
[----:B------:R-:W-:Y:S04]  /*16010*/  STS.64 [R4], R148 ;  /* 0x0000009404007388 */ /* 0x000fe80000000a00 */
[----:B------:R4:W-:Y:S04]  /*16020*/  STS.64 [R4+0x400], R150 ;  /* 0x0004009604007388 */ /* 0x0009e80000000a00 */
[----:B------:R-:W-:Y:S06]  /*16030*/  BAR.SYNC.DEFER_BLOCKING 0x0 ;  /* 0x0000000000007b1d */ /* 0x000fec0000010000 */
[----:B-1----:R-:W1:Y:S01]  /*16040*/  S2R R6, SR_CTAID.Y ;  /* 0x0000000000067919 */ /* 0x002e620000002600 */
[----:B--2---:R-:W-:-:S04]  /*16050*/  IMAD.MOV R2, RZ, RZ, -R242 ;  /* 0x000000ffff027224 */ /* 0x004fc800078e0af2 */
[----:B---3--:R-:W-:Y:S01]  /*16060*/  IMAD R7, R2, c[0x0][0x1c0], R8 ;  /* 0x0000700002077a24 */ /* 0x008fe200078e0208 */
[----:B----4-:R-:W-:Y:S01]  /*16070*/  SHF.R.S32.HI R4, RZ, 0x1f, R9 ;  /* 0x0000001fff047819 */ /* 0x010fe20000011409 */
[----:B------:R-:W2:Y:S03]  /*16080*/  LDS.128 R32, [R0.X4] ;  /* 0x0000000000207984 */ /* 0x000ea60000004c00 */
[----:B------:R-:W-:Y:S01]  /*16090*/  LEA.HI R4, R4, R9, RZ, 0x5 ;  /* 0x0000000904047211 */ /* 0x000fe200078f28ff */
[----:B------:R-:W3:Y:S03]  /*160a0*/  LDS.128 R28, [R0.X4+0x800] ;  /* 0x00080000001c7984 */ /* 0x000ee60000004c00 */
[----:B------:R-:W-:Y:S01]  /*160b0*/  LOP3.LUT R2, R4, 0xffffffe0, RZ, 0xc0, !PT ;  /* 0xffffffe004027812 */ /* 0x000fe200078ec0ff */
[----:B------:R-:W4:Y:S01]  /*160c0*/  LDS.128 R24, [R0.X4+0x1000] ;  /* 0x0010000000187984 */ /* 0x000f220000004c00 */
[----:B-1----:R-:W-:-:S03]  /*160d0*/  IMAD R6, R6, c[0x0][0x210], R242 ;  /* 0x0000840006067a24 */ /* 0x002fc600078e02f2 */
[----:B------:R1:W2:Y:S01]  /*160e0*/  LDS.128 R16, [R0.X4+0x1800] ;  /* 0x0018000000107984 */ /* 0x0002a20000004c00 */
[----:B------:R-:W-:Y:S01]  /*160f0*/  IMAD.IADD R2, R9, 0x1, -R2 ;  /* 0x0000000109027824 */ /* 0x000fe200078e0a02 */
[----:B------:R-:W-:Y:S01]  /*16100*/  MOV R9, 0xff800000 ;  /* 0xff80000000097802 */ /* 0x000fe20000000f00 */
[----:B------:R-:W-:Y:S02]  /*16110*/  IMAD R7, R6, c[0x0][0x1c0], R7 ;  /* 0x0000700006077a24 */ /* 0x000fe400078e0207 */
[----:B------:R-:W-:Y:S01]  /*16120*/  IMAD.SHL.U32 R6, R23, 0x40, RZ ;  /* 0x0000004017067824 */ /* 0x000fe200078e00ff */
[----:B------:R-:W-:-:S03]  /*16130*/  SHF.R.S32.HI R8, RZ, 0x1f, R2 ;  /* 0x0000001fff087819 */ /* 0x000fc60000011402 */
[----:B------:R-:W-:Y:S01]  /*16140*/  IMAD R7, R7, c[0x0][0x214], R6 ;  /* 0x0000850007077a24 */ /* 0x000fe200078e0206 */
[----:B------:R-:W-:Y:S01]  /*16150*/  LEA.HI R2, R8, R2, RZ, 0x2 ;  /* 0x0000000208027211 */ /* 0x000fe200078f10ff */
[----:B------:R-:W-:Y:S02]  /*16160*/  IMAD.MOV.U32 R8, RZ, RZ, -0x800000 ;  /* 0xff800000ff087424 */ /* 0x000fe400078e00ff */
[----:B------:R-:W-:Y:S01]  /*16170*/  @P3 FFMA.FTZ R8, R20, c[0x0][0x238], R5 ;  /* 0x00008e0014083a23 */ /* 0x000fe20000010005 */
[----:B------:R-:W-:Y:S02]  /*16180*/  SHF.R.S32.HI R2, RZ, 0x2, R2 ;  /* 0x00000002ff027819 */ /* 0x000fe40000011402 */
[----:B-1----:R-:W-:-:S04]  /*16190*/  SHF.R.S32.HI R0, RZ, 0x5, R4 ;  /* 0x00000005ff007819 */ /* 0x002fc80000011404 */
[----:B------:R-:W-:-:S04]  /*161a0*/  SHF.R.S32.HI R4, RZ, 0x1f, R0 ;  /* 0x0000001fff047819 */ /* 0x000fc80000011400 */
[----:B------:R-:W-:-:S04]  /*161b0*/  LEA.HI R4, R4, R0, RZ, 0x2 ;  /* 0x0000000004047211 */ /* 0x000fc800078f10ff */
[----:B------:R-:W-:-:S05]  /*161c0*/  LOP3.LUT R4, R4, 0xfffffffc, RZ, 0xc0, !PT ;  /* 0xfffffffc04047812 */ /* 0x000fca00078ec0ff */
[----:B------:R-:W-:Y:S02]  /*161d0*/  IMAD.IADD R0, R0, 0x1, -R4 ;  /* 0x0000000100007824 */ /* 0x000fe400078e0a04 */
[----:B------:R-:W-:Y:S02]  /*161e0*/  @P2 FMUL.FTZ R4, R10, 0.69314718246459960938 ;  /* 0x3f3172180a042820 */ /* 0x000fe40000410000 */
[----:B------:R-:W-:Y:S02]  /*161f0*/  IMAD R0, R0, 0x10, R2 ;  /* 0x0000001000007824 */ /* 0x000fe400078e0202 */
[----:B------:R-:W-:Y:S02]  /*16200*/  @P2 FFMA.FTZ R9, R3, c[0x0][0x238], R4 ;  /* 0x00008e0003092a23 */ /* 0x000fe40000010004 */
[----:B------:R-:W-:Y:S01]  /*16210*/  IMAD.SHL.U32 R4, R13, 0x4, RZ ;  /* 0x000000040d047824 */ /* 0x000fe200078e00ff */
[----:B------:R-:W-:Y:S05]  /*16220*/  @P0 BRA `(.L_x_1212) ;  /* 0x000000a000000947 */ /* 0x000fea0003800000 */
[----:B--234-:R-:W-:Y:S02]  /*16230*/  IADD3 R6, R0, 0x8, RZ ;  /* 0x0000000800067810 */ /* 0x01cfe40007ffe0ff */
[----:B------:R-:W-:-:S02]  /*16240*/  SHF.R.S32.HI R2, RZ, 0x1f, R0 ;  /* 0x0000001fff027819 */ /* 0x000fc40000011400 */
[C---:B------:R-:W-:Y:S02]  /*16250*/  IADD3 R3, P0, R7.reuse, R0, RZ ;  /* 0x0000000007037210 */ /* 0x040fe40007f1e0ff */
[-C--:B-----5:R-:W-:Y:S02]  /*16260*/  ISETP.GE.AND P2, PT, R0, R36.reuse, PT ;  /* 0x000000240000720c */ /* 0x0a0fe40003f46270 */
[----:B------:R-:W-:Y:S02]  /*16270*/  ISETP.GE.AND P1, PT, R6, R36, PT ;  /* 0x000000240600720c */ /* 0x000fe40003f26270 */
[----:B------:R-:W-:Y:S02]  /*16280*/  LEA.HI.X.SX32 R0, R7, R2, 0x1, P0 ;  /* 0x0000000207007211 */ /* 0x000fe400000f0eff */
[----:B------:R-:W-:-:S04]  /*16290*/  LEA R2, P0, R3, c[0x0][0x208], 0x2 ;  /* 0x0000820003027a11 */ /* 0x000fc800078010ff */
[----:B------:R-:W-:-:S05]  /*162a0*/  LEA.HI.X R3, R3, c[0x0][0x20c], R0, 0x2, P0 ;  /* 0x0000830003037a11 */ /* 0x000fca00000f1400 */
[----:B------:R1:W-:Y:S04]  /*162b0*/  @!P2 STG.E [R2.64], R8 ;  /* 0x000000080200a986 */ /* 0x0003e8000c101906 */
[----:B------:R1:W-:Y:S02]  /*162c0*/  @!P1 STG.E [R2.64+0x20], R9 ;  /* 0x0000200902009986 */ /* 0x0003e4000c101906 */
.L_x_1212:
[----:B--234-:R-:W-:Y:S05]  /*162d0*/  BSYNC B0 ;  /* 0x0000000000007941 */ /* 0x01cfea0003800000 */
.L_x_1211:
[--C-:B------:R-:W-:Y:S01]  /*162e0*/  SHF.R.S32.HI R5, RZ, 0x1f, R4.reuse ;  /* 0x0000001fff057819 */ /* 0x100fe20000011404 */
[----:B------:R-:W-:Y:S01]  /*162f0*/  IMAD R0, R7, c[0x0][0x22c], RZ ;  /* 0x00008b0007007a24 */ /* 0x000fe200078e02ff */
[----:B------:R-:W-:Y:S02]  /*16300*/  ISETP.GE.AND P1, PT, R4, c[0x0][0x220], PT ;  /* 0x0000880004007a0c */ /* 0x000fe40003f26270 */
[C---:B------:R-:W-:Y:S01]  /*16310*/  IADD3 R6, R12.reuse, 0x10, RZ ;  /* 0x000000100c067810 */ /* 0x040fe20007ffe0ff */
[C---:B-1----:R-:W-:Y:S01]  /*16320*/  IMAD.WIDE R2, R12.reuse, 0x20, R4 ;  /* 0x000000200c027825 */ /* 0x042fe200078e0204 */
[----:B------:R-:W-:-:S02]  /*16330*/  IADD3 R5, R12, 0x20, RZ ;  /* 0x000000200c057810 */ /* 0x000fc40007ffe0ff */
[----:B-----5:R-:W-:Y:S02]  /*16340*/  ISETP.GE.OR P3, PT, R6, R36, P1 ;  /* 0x000000240600720c */ /* 0x020fe40000f66670 */
[C---:B------:R-:W-:Y:S02]  /*16350*/  IADD3 R4, P0, R0.reuse, R2, RZ ;  /* 0x0000000200047210 */ /* 0x040fe40007f1e0ff */
[-C--:B------:R-:W-:Y:S02]  /*16360*/  ISETP.GE.OR P2, PT, R5, R36.reuse, P1 ;  /* 0x000000240500720c */ /* 0x080fe40000f46670 */
[----:B------:R-:W-:Y:S02]  /*16370*/  LEA.HI.X.SX32 R3, R0, R3, 0x1, P0 ;  /* 0x0000000300037211 */ /* 0x000fe400000f0eff */
[C---:B------:R-:W-:Y:S02]  /*16380*/  IADD3 R0, R12.reuse, 0x30, RZ ;  /* 0x000000300c007810 */ /* 0x040fe40007ffe0ff */
[----:B------:R-:W-:-:S02]  /*16390*/  ISETP.GE.OR P4, PT, R12, R36, P1 ;  /* 0x000000240c00720c */ /* 0x000fc40000f86670 */
[----:B------:R-:W-:Y:S02]  /*163a0*/  ISETP.GE.OR P1, PT, R0, R36, P1 ;  /* 0x000000240000720c */ /* 0x000fe40000f26670 */
[----:B------:R-:W-:-:S04]  /*163b0*/  LEA R2, P0, R4, c[0x0][0x1d8], 0x2 ;  /* 0x0000760004027a11 */ /* 0x000fc800078010ff */
[----:B------:R-:W-:-:S05]  /*163c0*/  LEA.HI.X R3, R4, c[0x0][0x1dc], R3, 0x2, P0 ;  /* 0x0000770004037a11 */ /* 0x000fca00000f1403 */
[----:B------:R1:W-:Y:S04]  /*163d0*/  @!P3 STG.E.128 [R2.64+0x800], R28 ;  /* 0x0008001c0200b986 */ /* 0x0003e8000c101d06 */
[----:B------:R1:W-:Y:S04]  /*163e0*/  @!P2 STG.E.128 [R2.64+0x1000], R24 ;  /* 0x001000180200a986 */ /* 0x0003e8000c101d06 */
[----:B------:R1:W-:Y:S04]  /*163f0*/  @!P4 STG.E.64 [R2.64], R32 ;  /* 0x000000200200c986 */ /* 0x0003e8000c101b06 */
[----:B------:R1:W-:Y:S01]  /*16400*/  @!P4 STG.E.64 [R2.64+0x8], R34 ;  /* 0x000008220200c986 */ /* 0x0003e2000c101b06 */
[----:B------:R-:W-:Y:S05]  /*16410*/  @P1 EXIT ;  /* 0x000000000000194d */ /* 0x000fea0003800000 */
[----:B------:R-:W-:Y:S01]  /*16420*/  STG.E.128 [R2.64+0x1800], R16 ;  /* 0x0018001002007986 */ /* 0x000fe2000c101d06 */
[----:B------:R-:W-:Y:S05]  /*16430*/  EXIT ;  /* 0x000000000000794d */ /* 0x000fea0003800000 */
.L_x_1213:
        /* <DEDUP_REMOVED lines=12> */
.L_x_5195:


//--------------------- .text._ZN5flash24flash_fwd_splitkv_kernelI23Flash_fwd_kernel_traitsILi32ELi64ELi256ELi4ELb0ELb0EN7cutlass10bfloat16_tE19Flash_kernel_traitsILi32ELi64ELi256ELi4ES3_EELb1ELb0ELb0ELb0ELb0ELb0ELb1ELb1EEEvNS_16Flash_fwd_paramsE --------------------------
	.section	.text._ZN5flash24flash_fwd_splitkv_kernelI23Flash_fwd_kernel_traitsILi32ELi64ELi256ELi4ELb0ELb0EN7cutlass10bfloat16_tE19Flash_kernel_traitsILi32ELi64ELi256ELi4ES3_EELb1ELb0ELb0ELb0ELb0ELb0ELb1ELb1EEEvNS_16Flash_fwd_paramsE,"ax",@progbits
	.sectioninfo	@"SHI_REGISTERS=255"
	.align	128
        .global         _ZN5flash24flash_fwd_splitkv_kernelI23Flash_fwd_kernel_traitsILi32ELi64ELi256ELi4ELb0ELb0EN7cutlass10bfloat16_tE19Flash_kernel_traitsILi32ELi64ELi256ELi4ES3_EELb1ELb0ELb0ELb0ELb0ELb0ELb1ELb1EEEvNS_16Flash_fwd_paramsE
        .type           _ZN5flash24flash_fwd_splitkv_kernelI23Flash_fwd_kernel_traitsILi32ELi64ELi256ELi4ELb0ELb0EN7cutlass10bfloat16_tE19Flash_kernel_traitsILi32ELi64ELi256ELi4ES3_EELb1ELb0ELb0ELb0ELb0ELb0ELb1ELb1EEEvNS_16Flash_fwd_paramsE,@function
        .size           _ZN5flash24flash_fwd_splitkv_kernelI23Flash_fwd_kernel_traitsILi32ELi64ELi256ELi4ELb0ELb0EN7cutlass10bfloat16_tE19Flash_kernel_traitsILi32ELi64ELi256ELi4ES3_EELb1ELb0ELb0ELb0ELb0ELb0ELb1ELb1EEEvNS_16Flash_fwd_paramsE,(.L_x_5196 - _ZN5flash24flash_fwd_splitkv_kernelI23Flash_fwd_kernel_traitsILi32ELi64ELi256ELi4ELb0ELb0EN7cutlass10bfloat16_tE19Flash_kernel_traitsILi32ELi64ELi256ELi4ES3_EELb1ELb0ELb0ELb0ELb0ELb0ELb1ELb1EEEvNS_16Flash_fwd_paramsE)
        .other          _ZN5flash24flash_fwd_splitkv_kernelI23Flash_fwd_kernel_traitsILi32ELi64ELi256ELi4ELb0ELb0EN7cutlass10bfloat16_tE19Flash_kernel_traitsILi32ELi64ELi256ELi4ES3_EELb1ELb0ELb0ELb0ELb0ELb0ELb1ELb1EEEvNS_16Flash_fwd_paramsE,@"STO_CUDA_ENTRY STV_DEFAULT"
_ZN5flash24flash_fwd_splitkv_kernelI23Flash_fwd_kernel_traitsILi32ELi64ELi256ELi4ELb0ELb0EN7cutlass10bfloat16_tE19Flash_kernel_traitsILi32ELi64ELi256ELi4ES3_EELb1ELb0ELb0ELb0ELb0ELb0ELb1ELb1EEEvNS_16Flash_fwd_paramsE:
.text._ZN5flash24flash_fwd_splitkv_kernelI23Flash_fwd_kernel_traitsILi32ELi64ELi256ELi4ELb0ELb0EN7cutlass10bfloat16_tE19Flash_kernel_traitsILi32ELi64ELi256ELi4ES3_EELb1ELb0ELb0ELb0ELb0ELb0ELb1ELb1EEEvNS_16Flash_fwd_paramsE:
[----:B------:R-:W-:Y:S02]  /*0000*/  MOV R1, c[0x0][0x28] ;  /* 0x00000a0000017a02 */ /* 0x000fe40000000f00 */
[----:B------:R-:W1:Y:S01]  /*0010*/  I2F.U32.RP R4, c[0x0][0x1c0] ;  /* 0x0000700000047b06 */ /* 0x000e620000209000 */
[----:B------:R-:W2:Y:S01]  /*0020*/  S2R R3, SR_CTAID.Z ;  /* 0x0000000000037919 */ /* 0x000ea20000002700 */
[----:B------:R-:W-:Y:S01]  /*0030*/  ISETP.NE.U32.AND P2, PT, RZ, c[0x0][0x1c0], PT ;  /* 0x00007000ff007a0c */ /* 0x000fe20003f45070 */
[----:B------:R-:W-:Y:S01]  /*0040*/  IMAD.MOV.U32 R11, RZ, RZ, -0x1 ;  /* 0xffffffffff0b7424 */ /* 0x000fe200078e00ff */
[----:B------:R-:W-:Y:S01]  /*0050*/  ULDC.64 UR6, c[0x0][0x118] ;  /* 0x0000460000067ab9 */ /* 0x000fe20000000a00 */
[----:B------:R-:W3:Y:S01]  /*0060*/  LDC.U8 R2, c[0x0][0x312] ;  /* 0x0000c480ff027b82 */ /* 0x000ee20000000000 */
[----:B------:R-:W-:Y:S02]  /*0070*/  ISETP.EQ.U32.AND P3, PT, RZ, c[0x0][0x248], PT ;  /* 0x00009200ff007a0c */ /* 0x000fe40003f62070 */
[----:B-1----:R-:W1:Y:S02]  /*0080*/  MUFU.RCP R4, R4 ;  /* 0x0000000400047308 */ /* 0x002e640000001000 */
[----:B-1----:R-:W-:-:S06]  /*0090*/  IADD3 R4, R4, 0xffffffe, RZ ;  /* 0x0ffffffe04047810 */ /* 0x002fcc0007ffe0ff */
[----:B------:R-:W1:Y:S02]  /*00a0*/  F2I.FTZ.U32.TRUNC.NTZ R5, R4 ;  /* 0x0000000400057305 */ /* 0x000e64000021f000 */
[----:B-1----:R-:W-:Y:S02]  /*00b0*/  IMAD.MOV R0, RZ, RZ, -R5 ;  /* 0x000000ffff007224 */ /* 0x002fe400078e0a05 */
[----:B------:R-:W-:Y:S02]  /*00c0*/  IMAD.MOV.U32 R4, RZ, RZ, RZ ;  /* 0x000000ffff047224 */ /* 0x000fe400078e00ff */
[----:B------:R-:W-:-:S04]  /*00d0*/  IMAD R0, R0, c[0x0][0x1c0], RZ ;  /* 0x0000700000007a24 */ /* 0x000fc800078e02ff */
[----:B------:R-:W-:-:S06]  /*00e0*/  IMAD.HI.U32 R0, R5, R0, R4 ;  /* 0x0000000005007227 */ /* 0x000fcc00078e0004 */
[----:B--2---:R-:W-:-:S04]  /*00f0*/  IMAD.HI.U32 R231, R0, R3, RZ ;  /* 0x0000000300e77227 */ /* 0x004fc800078e00ff */
[----:B------:R-:W-:-:S04]  /*0100*/  IMAD.MOV R0, RZ, RZ, -R231 ;  /* 0x000000ffff007224 */ /* 0x000fc800078e0ae7 */
[----:B------:R-:W-:-:S05]  /*0110*/  IMAD R0, R0, c[0x0][0x1c0], R3 ;  /* 0x0000700000007a24 */ /* 0x000fca00078e0203 */
[----:B------:R-:W-:-:S13]  /*0120*/  ISETP.GE.U32.AND P0, PT, R0, c[0x0][0x1c0], PT ;  /* 0x0000700000007a0c */ /* 0x000fda0003f06070 */
[----:B------:R-:W-:Y:S02]  /*0130*/  @P0 IADD3 R0, R0, -c[0x0][0x1c0], RZ ;  /* 0x8000700000000a10 */ /* 0x000fe40007ffe0ff */
[----:B------:R-:W-:Y:S02]  /*0140*/  @P0 IADD3 R231, R231, 0x1, RZ ;  /* 0x00000001e7e70810 */ /* 0x000fe40007ffe0ff */
[----:B------:R-:W-:Y:S01]  /*0150*/  ISETP.GE.U32.AND P1, PT, R0, c[0x0][0x1c0], PT ;  /* 0x0000700000007a0c */ /* 0x000fe20003f26070 */
[----:B------:R-:W-:Y:S01]  /*0160*/  IMAD.MOV.U32 R0, RZ, RZ, 0x4 ;  /* 0x00000004ff007424 */ /* 0x000fe200078e00ff */
[----:B------:R-:W-:-:S04]  /*0170*/  ISETP.NE.U32.AND P0, PT, RZ, c[0x0][0x240], PT ;  /* 0x00009000ff007a0c */ /* 0x000fc80003f05070 */
[----:B------:R-:W-:-:S07]  /*0180*/  ISETP.NE.AND.EX P0, PT, RZ, c[0x0][0x244], PT, P0 ;  /* 0x00009100ff007a0c */ /* 0x000fce0003f05300 */
[----:B------:R-:W-:Y:S02]  /*0190*/  @P1 IADD3 R231, R231, 0x1, RZ ;  /* 0x00000001e7e71810 */ /* 0x000fe40007ffe0ff */
[----:B------:R-:W-:Y:S02]  /*01a0*/  @!P2 LOP3.LUT R231, RZ, c[0x0][0x1c0], RZ, 0x33, !PT ;  /* 0x00007000ffe7aa12 */ /* 0x000fe400078e33ff */
[----:B------:R-:W-:Y:S01]  /*01b0*/  ISETP.NE.U32.AND P2, PT, RZ, c[0x0][0x250], PT ;  /* 0x00009400ff007a0c */ /* 0x000fe20003f45070 */
[----:B------:R-:W-:Y:S01]  /*01c0*/  IMAD.MOV.U32 R13, RZ, RZ, RZ ;  /* 0x000000ffff0d7224 */ /* 0x000fe200078e00ff */
[----:B---3--:R-:W-:Y:S01]  /*01d0*/  ISETP.NE.AND P1, PT, R2, RZ, PT ;  /* 0x000000ff0200720c */ /* 0x008fe20003f25270 */
[CC--:B------:R-:W-:Y:S01]  /*01e0*/  IMAD.WIDE R4, R231.reuse, R0.reuse, c[0x0][0x240] ;  /* 0x00009000e7047625 */ /* 0x0c0fe200078e0200 */
[----:B------:R-:W-:Y:S02]  /*01f0*/  ISETP.NE.AND.EX P4, PT, RZ, c[0x0][0x254], PT, P2 ;  /* 0x00009500ff007a0c */ /* 0x000fe40003f85320 */
[----:B------:R-:W-:Y:S01]  /*0200*/  ISETP.EQ.OR.EX P2, PT, RZ, c[0x0][0x24c], !P1, P3 ;  /* 0x00009300ff007a0c */ /* 0x000fe20004f42730 */
[----:B------:R-:W-:Y:S01]  /*0210*/  IMAD.WIDE R136, R231, R0, c[0x0][0x250] ;  /* 0x00009400e7887625 */ /* 0x000fe200078e0200 */
[----:B------:R1:W2:Y:S04]  /*0220*/  @P0 LDG.E R11, [R4.64] ;  /* 0x00000006040b0981 */ /* 0x0002a8000c1e1900 */
[----:B------:R1:W2:Y:S01]  /*0230*/  @P0 LDG.E R230, [R4.64+0x4] ;  /* 0x0000040604e60981 */ /* 0x0002a2000c1e1900 */
[----:B------:R-:W-:-:S04]  /*0240*/  MOV R10, 0xffffffff ;  /* 0xffffffff000a7802 */ /* 0x000fc80000000f00 */
[----:B------:R3:W5:Y:S04]  /*0250*/  @P4 LDG.E R13, [R136.64] ;  /* 0x00000006880d4981 */ /* 0x000768000c1e1900 */
[----:B------:R-:W4:Y:S04]  /*0260*/  S2R R16, SR_CTAID.X ;  /* 0x0000000000107919 */ /* 0x000f280000002500 */
[----:B------:R-:W2:Y:S04]  /*0270*/  S2R R2, SR_CTAID.Y ;  /* 0x0000000000027919 */ /* 0x000ea80000002600 */
[----:B------:R-:W2:Y:S01]  /*0280*/  S2R R47, SR_TID.X ;  /* 0x00000000002f7919 */ /* 0x000ea20000002100 */
[----:B-1----:R-:W-:-:S05]  /*0290*/  IMAD.WIDE R4, R231, R0, c[0x0][0x248] ;  /* 0x00009200e7047625 */ /* 0x002fca00078e0200 */
[----:B------:R3:W5:Y:S01]  /*02a0*/  @!P2 LDG.E R10, [R4.64] ;  /* 0x00000006040aa981 */ /* 0x000762000c1e1900 */
[----:B------:R-:W-:-:S04]  /*02b0*/  ISETP.NE.U32.AND P2, PT, RZ, c[0x0][0x248], PT ;  /* 0x00009200ff007a0c */ /* 0x000fc80003f45070 */
[----:B------:R-:W-:Y:S01]  /*02c0*/  ISETP.NE.AND.EX P2, PT, RZ, c[0x0][0x24c], PT, P2 ;  /* 0x00009300ff007a0c */ /* 0x000fe20003f45320 */
[----:B------:R-:W-:-:S04]  /*02d0*/  IMAD.MOV R134, RZ, RZ, -R231 ;  /* 0x000000ffff867224 */ /* 0x000fc800078e0ae7 */
[----:B------:R-:W-:Y:S01]  /*02e0*/  IMAD R134, R134, c[0x0][0x1c0], R3 ;  /* 0x0000700086867a24 */ /* 0x000fe200078e0203 */
[----:B--2---:R-:W-:Y:S01]  /*02f0*/  @P0 IADD3 R230, R230, -R11, RZ ;  /* 0x8000000be6e60210 */ /* 0x004fe20007ffe0ff */
[----:B------:R-:W-:-:S06]  /*0300*/  @!P0 IMAD.MOV.U32 R230, RZ, RZ, c[0x0][0x214] ;  /* 0x00008500ffe68624 */ /* 0x000fcc00078e00ff */
[----:B------:R-:W-:Y:S05]  /*0310*/  @!P2 BRA `(.L_x_1214) ;  /* 0x000000400000a947 */ /* 0x000fea0003800000 */
[----:B---34-:R-:W2:Y:S02]  /*0320*/  @P1 LDG.E R57, [R4.64+0x4] ;  /* 0x0000040604391981 */ /* 0x018ea4000c1e1900 */
[----:B--2--5:R-:W-:-:S06]  /*0330*/  @P1 IADD3 R57, R57, -R10, RZ ;  /* 0x8000000a39391210 */ /* 0x024fcc0007ffe0ff */
[----:B------:R1:W5:Y:S01]  /*0340*/  @!P1 LDG.E R57, [R4.64] ;  /* 0x0000000604399981 */ /* 0x000362000c1e1900 */
[----:B------:R-:W-:Y:S05]  /*0350*/  BRA `(.L_x_1215) ;  /* 0x0000001000007947 */ /* 0x000fea0003800000 */
.L_x_1214:
[----:B---34-:R-:W-:Y:S02]  /*0360*/  MOV R57, c[0x0][0x218] ;  /* 0x0000860000397a02 */ /* 0x018fe40000000f00 */
.L_x_1215:
[----:B------:R-:W-:-:S04]  /*0370*/  ISETP.NE.U32.AND P0, PT, RZ, c[0x0][0x258], PT ;  /* 0x00009600ff007a0c */ /* 0x000fc80003f05070 */
[----:B------:R-:W-:-:S13]  /*0380*/  ISETP.NE.AND.EX P1, PT, RZ, c[0x0][0x25c], PT, P0 ;  /* 0x00009700ff007a0c */ /* 0x000fda0003f25300 */
[----:B-1----:R-:W-:-:S05]  /*0390*/  @P1 IMAD.WIDE R4, R231, R0, c[0x0][0x258] ;  /* 0x00009600e7041625 */ /* 0x002fca00078e0200 */
        /* <DEDUP_REMOVED lines=18> */
[----:B------:R-:W-:-:S04]  /*04c0*/  IADD3 R6, R6, -0x1, RZ ;  /* 0xffffffff06067810 */ /* 0x000fc80007ffe0ff */
[----:B------:R-:W-:Y:S02]  /*04d0*/  IABS R3, R6 ;  /* 0x0000000600037213 */ /* 0x000fe40000000000 */
[----:B------:R-:W-:-:S04]  /*04e0*/  LOP3.LUT R6, R6, c[0x0][0x10], RZ, 0x3c, !PT ;  /* 0x0000040006067a12 */ /* 0x000fc800078e3cff */
[----:B------:R-:W-:Y:S02]  /*04f0*/  ISETP.GE.AND P1, PT, R6, RZ, PT ;  /* 0x000000ff0600720c */ /* 0x000fe40003f26270 */
[----:B-1----:R-:W-:-:S04]  /*0500*/  IADD3 R8, R8, 0xffffffe, RZ ;  /* 0x0ffffffe08087810 */ /* 0x002fc80007ffe0ff */
[----:B------:R-:W1:Y:S02]  /*0510*/  F2I.FTZ.U32.TRUNC.NTZ R9, R8 ;  /* 0x0000000800097305 */ /* 0x000e64000021f000 */
[----:B-1----:R-:W-:Y:S02]  /*0520*/  IMAD.MOV R4, RZ, RZ, -R9 ;  /* 0x000000ffff047224 */ /* 0x002fe400078e0a09 */
[----:B------:R-:W-:Y:S02]  /*0530*/  IMAD.MOV.U32 R8, RZ, RZ, RZ ;  /* 0x000000ffff087224 */ /* 0x000fe400078e00ff */
[----:B------:R-:W-:-:S04]  /*0540*/  IMAD R4, R4, R5, RZ ;  /* 0x0000000504047224 */ /* 0x000fc800078e02ff */
[----:B------:R-:W-:-:S04]  /*0550*/  IMAD.HI.U32 R7, R9, R4, R8 ;  /* 0x0000000409077227 */ /* 0x000fc800078e0008 */
[----:B------:R-:W-:-:S04]  /*0560*/  IMAD.MOV.U32 R4, RZ, RZ, R3 ;  /* 0x000000ffff047224 */ /* 0x000fc800078e0003 */
[----:B------:R-:W-:-:S04]  /*0570*/  IMAD.HI.U32 R7, R7, R4, RZ ;  /* 0x0000000407077227 */ /* 0x000fc800078e00ff */
[----:B------:R-:W-:-:S04]  /*0580*/  IMAD.MOV R3, RZ, RZ, -R7 ;  /* 0x000000ffff037224 */ /* 0x000fc800078e0a07 */
[----:B------:R-:W-:Y:S01]  /*0590*/  IMAD R3, R5, R3, R4 ;  /* 0x0000000305037224 */ /* 0x000fe200078e0204 */
[----:B------:R-:W-:-:S04]  /*05a0*/  IADD3 R4, -R230, 0x13f, R48 ;  /* 0x0000013fe6047810 */ /* 0x000fc80007ffe130 */
[----:B------:R-:W-:Y:S02]  /*05b0*/  ISETP.GT.U32.AND P0, PT, R5, R3, PT ;  /* 0x000000030500720c */ /* 0x000fe40003f04070 */
[----:B------:R-:W-:-:S11]  /*05c0*/  IADD3 R4, R4, c[0x0][0x2e8], R49 ;  /* 0x0000ba0004047a10 */ /* 0x000fd60007ffe031 */
[----:B------:R-:W-:Y:S01]  /*05d0*/  @!P0 IMAD.IADD R3, R3, 0x1, -R5 ;  /* 0x0000000103038824 */ /* 0x000fe200078e0a05 */
[----:B------:R-:W-:Y:S02]  /*05e0*/  @!P0 IADD3 R7, R7, 0x1, RZ ;  /* 0x0000000107078810 */ /* 0x000fe40007ffe0ff */
[----:B------:R-:W-:Y:S02]  /*05f0*/  ISETP.NE.AND P0, PT, RZ, c[0x0][0x10], PT ;  /* 0x00000400ff007a0c */ /* 0x000fe40003f05270 */
[----:B------:R-:W-:Y:S02]  /*0600*/  ISETP.GE.U32.AND P2, PT, R3, R5, PT ;  /* 0x000000050300720c */ /* 0x000fe40003f46070 */
[----:B------:R-:W-:-:S04]  /*0610*/  IADD3 R3, R49, 0xff, RZ ;  /* 0x000000ff31037810 */ /* 0x000fc80007ffe0ff */
[----:B------:R-:W-:-:S04]  /*0620*/  SHF.R.S32.HI R5, RZ, 0x1f, R3 ;  /* 0x0000001fff057819 */ /* 0x000fc80000011403 */
[----:B------:R-:W-:Y:S02]  /*0630*/  LEA.HI R5, R5, R3, RZ, 0x8 ;  /* 0x0000000305057211 */ /* 0x000fe400078f40ff */
[----:B------:R-:W-:Y:S02]  /*0640*/  SHF.R.S32.HI R3, RZ, 0x1f, R4 ;  /* 0x0000001fff037819 */ /* 0x000fe40000011404 */
[----:B------:R-:W-:Y:S02]  /*0650*/  @P2 IADD3 R7, R7, 0x1, RZ ;  /* 0x0000000107072810 */ /* 0x000fe40007ffe0ff */
[----:B------:R-:W-:Y:S02]  /*0660*/  LEA.HI R3, R3, R4, RZ, 0x8 ;  /* 0x0000000403037211 */ /* 0x000fe400078f40ff */
[----:B------:R-:W-:Y:S01]  /*0670*/  SHF.R.S32.HI R5, RZ, 0x8, R5 ;  /* 0x00000008ff057819 */ /* 0x000fe20000011405 */
[----:B------:R-:W-:Y:S01]  /*0680*/  IMAD.MOV.U32 R6, RZ, RZ, R7 ;  /* 0x000000ffff067224 */ /* 0x000fe200078e0007 */
[----:B------:R-:W-:-:S03]  /*0690*/  SHF.R.S32.HI R3, RZ, 0x8, R3 ;  /* 0x00000008ff037819 */ /* 0x000fc60000011403 */
[----:B------:R-:W-:Y:S01]  /*06a0*/  @!P1 IMAD.MOV R6, RZ, RZ, -R6 ;  /* 0x000000ffff069224 */ /* 0x000fe200078e0a06 */
[----:B------:R-:W-:-:S05]  /*06b0*/  @!P0 LOP3.LUT R6, RZ, c[0x0][0x10], RZ, 0x33, !PT ;  /* 0x00000400ff068a12 */ /* 0x000fca00078e33ff */
[----:B------:R-:W-:-:S04]  /*06c0*/  IMAD R229, R6, R2, RZ ;  /* 0x0000000206e57224 */ /* 0x000fc800078e02ff */
[----:B------:R-:W-:-:S05]  /*06d0*/  IMAD.IADD R6, R6, 0x1, R229 ;  /* 0x0000000106067824 */ /* 0x000fca00078e02e5 */
        /* <DEDUP_REMOVED lines=8> */
[----:B------:R-:W-:Y:S02]  /*0760*/  LOP3.LUT R3, R0, 0xfffffff8, RZ, 0xc0, !PT ;  /* 0xfffffff800037812 */ /* 0x000fe400078ec0ff */
[----:B------:R-:W-:-:S03]  /*0770*/  SHF.R.S32.HI R0, RZ, 0x3, R0 ;  /* 0x00000003ff007819 */ /* 0x000fc60000011400 */
[----:B------:R-:W-:Y:S01]  /*0780*/  IMAD.IADD R47, R47, 0x1, -R3 ;  /* 0x000000012f2f7824 */ /* 0x000fe200078e0a03 */
[----:B------:R-:W-:Y:S01]  /*0790*/  IADD3 R6, R0, 0x10, RZ ;  /* 0x0000001000067810 */ /* 0x000fe20007ffe0ff */
[--C-:B------:R-:W-:Y:S02]  /*07a0*/  IMAD R3, R2, c[0x0][0x214], R48.reuse ;  /* 0x0000850002037a24 */ /* 0x100fe400078e0230 */
[----:B------:R-:W-:Y:S02]  /*07b0*/  IMAD.SHL.U32 R8, R47, 0x4, RZ ;  /* 0x000000042f087824 */ /* 0x000fe400078e00ff */
[----:B------:R-:W-:Y:S02]  /*07c0*/  IMAD R2, R3, c[0x0][0x22c], RZ ;  /* 0x00008b0003027a24 */ /* 0x000fe400078e02ff */
[----:B------:R-:W-:Y:S01]  /*07d0*/  IMAD.IADD R48, R230, 0x1, -R48 ;  /* 0x00000001e6307824 */ /* 0x000fe200078e0a30 */
[----:B------:R-:W-:Y:S02]  /*07e0*/  SHF.R.S32.HI R9, RZ, 0x1f, R8 ;  /* 0x0000001fff097819 */ /* 0x000fe40000011408 */
[----:B------:R-:W-:-:S02]  /*07f0*/  ISETP.GE.AND P2, PT, R8, c[0x0][0x220], PT ;  /* 0x0000880008007a0c */ /* 0x000fc40003f46270 */
[-C--:B------:R-:W-:Y:S01]  /*0800*/  ISETP.GE.AND P3, PT, R6, R48.reuse, PT ;  /* 0x000000300600720c */ /* 0x080fe20003f66270 */
[C---:B------:R-:W-:Y:S01]  /*0810*/  IMAD.WIDE R4, R0.reuse, 0x20, R8 ;  /* 0x0000002000047825 */ /* 0x040fe200078e0208 */
[-C--:B------:R-:W-:Y:S02]  /*0820*/  ISETP.GE.OR P4, PT, R0, R48.reuse, P2 ;  /* 0x000000300000720c */ /* 0x080fe40001786670 */
[----:B------:R-:W-:Y:S02]  /*0830*/  ISETP.GE.OR P1, PT, R6, R48, P2 ;  /* 0x000000300600720c */ /* 0x000fe40001726670 */
[----:B------:R-:W-:Y:S02]  /*0840*/  IADD3 R4, P0, R2, R4, RZ ;  /* 0x0000000402047210 */ /* 0x000fe40007f1e0ff */
[----:B------:R-:W-:Y:S02]  /*0850*/  IADD3 R6, R0, 0x30, RZ ;  /* 0x0000003000067810 */ /* 0x000fe40007ffe0ff */
[----:B------:R-:W-:-:S02]  /*0860*/  LEA.HI.X.SX32 R2, R2, R5, 0x1, P0 ;  /* 0x0000000502027211 */ /* 0x000fc400000f0eff */
[----:B------:R-:W-:Y:S02]  /*0870*/  LEA R8, P0, R4, c[0x0][0x1d8], 0x2 ;  /* 0x0000760004087a11 */ /* 0x000fe400078010ff */
[----:B------:R-:W-:Y:S02]  /*0880*/  IADD3 R5, R0, 0x20, RZ ;  /* 0x0000002000057810 */ /* 0x000fe40007ffe0ff */
[----:B------:R-:W-:Y:S02]  /*0890*/  LEA.HI.X R9, R4, c[0x0][0x1dc], R2, 0x2, P0 ;  /* 0x0000770004097a11 */ /* 0x000fe400000f1402 */
[----:B------:R-:W-:Y:S02]  /*08a0*/  ISETP.GE.AND P0, PT, R5, R48, PT ;  /* 0x000000300500720c */ /* 0x000fe40003f06270 */
[----:B------:R-:W-:Y:S01]  /*08b0*/  SHF.R.S32.HI R2, RZ, 0x1f, R3 ;  /* 0x0000001fff027819 */ /* 0x000fe20000011403 */
[----:B------:R1:W-:Y:S01]  /*08c0*/  @!P4 STG.E.128 [R8.64], RZ ;  /* 0x000000ff0800c986 */ /* 0x0003e2000c101d06 */
[----:B------:R-:W-:-:S02]  /*08d0*/  IADD3 R3, P6, R3, R0, RZ ;  /* 0x0000000003037210 */ /* 0x000fc40007fde0ff */
[----:B------:R-:W-:Y:S02]  /*08e0*/  P2R R4, PR, RZ, 0x2 ;  /* 0x00000002ff047803 */ /* 0x000fe40000000000 */
[----:B------:R-:W-:Y:S02]  /*08f0*/  ISETP.NE.OR P0, PT, R47, RZ, P0 ;  /* 0x000000ff2f00720c */ /* 0x000fe40000705670 */
[----:B------:R-:W-:Y:S02]  /*0900*/  LEA.HI.X.SX32 R2, R0, R2, 0x1, P6 ;  /* 0x0000000200027211 */ /* 0x000fe400030f0eff */
[-C--:B------:R-:W-:Y:S02]  /*0910*/  ISETP.GE.OR P5, PT, R5, R48.reuse, P2 ;  /* 0x000000300500720c */ /* 0x080fe400017a6670 */
[----:B------:R-:W-:Y:S02]  /*0920*/  ISETP.GE.OR P4, PT, R6, R48, P2 ;  /* 0x000000300600720c */ /* 0x000fe40001786670 */
[----:B------:R-:W-:-:S02]  /*0930*/  ISETP.NE.AND P6, PT, R4, RZ, PT ;  /* 0x000000ff0400720c */ /* 0x000fc40003fc5270 */
[----:B------:R-:W-:Y:S02]  /*0940*/  ISETP.NE.AND P1, PT, R47, RZ, PT ;  /* 0x000000ff2f00720c */ /* 0x000fe40003f25270 */
[C---:B------:R-:W-:Y:S02]  /*0950*/  LEA R4, P2, R3.reuse, c[0x0][0x208], 0x2 ;  /* 0x0000820003047a11 */ /* 0x040fe400078410ff */
[----:B------:R-:W-:Y:S01]  /*0960*/  ISETP.GE.OR P1, PT, R0, R48, P1 ;  /* 0x000000300000720c */ /* 0x000fe20000f26670 */
[----:B------:R-:W-:Y:S01]  /*0970*/  @!P0 IMAD.MOV.U32 R0, RZ, RZ, -0x800000 ;  /* 0xff800000ff008424 */ /* 0x000fe200078e00ff */
[----:B------:R-:W-:Y:S01]  /*0980*/  LEA.HI.X R5, R3, c[0x0][0x20c], R2, 0x2, P2 ;  /* 0x0000830003057a11 */ /* 0x000fe200010f1402 */
[----:B------:R1:W-:Y:S01]  /*0990*/  @!P5 STG.E.128 [R8.64+0x1000], RZ ;  /* 0x001000ff0800d986 */ /* 0x0003e2000c101d06 */
[----:B------:R-:W-:-:S03]  /*09a0*/  ISETP.NE.OR P3, PT, R47, RZ, P3 ;  /* 0x000000ff2f00720c */ /* 0x000fc60001f65670 */
[----:B------:R1:W-:Y:S04]  /*09b0*/  @!P6 STG.E.128 [R8.64+0x800], RZ ;  /* 0x000800ff0800e986 */ /* 0x0003e8000c101d06 */
[----:B------:R1:W-:Y:S02]  /*09c0*/  @!P4 STG.E.128 [R8.64+0x1800], RZ ;  /* 0x001800ff0800c986 */ /* 0x0003e4000c101d06 */
[----:B------:R-:W-:Y:S02]  /*09d0*/  @!P1 IMAD.MOV.U32 R3, RZ, RZ, -0x800000 ;  /* 0xff800000ff039424 */ /* 0x000fe400078e00ff */
        /* <DEDUP_REMOVED lines=10> */
.L_x_1216:
[----:B------:R-:W-:Y:S01]  /*0a80*/  ISETP.NE.U32.AND P0, PT, RZ, c[0x0][0x2b8], PT ;  /* 0x0000ae00ff007a0c */ /* 0x000fe20003f05070 */
[----:B------:R-:W-:-:S03]  /*0a90*/  IMAD.MOV.U32 R2, RZ, RZ, R231 ;  /* 0x000000ffff027224 */ /* 0x000fc600078e00e7 */
        /* <DEDUP_REMOVED lines=8> */
[----:B------:R-:W-:-:S05]  /*0b20*/  @P1 IMAD.WIDE.U32 R6, R231, c[0x0][0x2c8], RZ ;  /* 0x0000b200e7061a25 */ /* 0x000fca00078e00ff */
[----:B------:R-:W-:Y:S02]  /*0b30*/  @P1 LEA R234, P0, R6, c[0x0][0x2c0], 0x2 ;  /* 0x0000b00006ea1a11 */ /* 0x000fe400078010ff */
[----:B-1----:R-:W-:-:S05]  /*0b40*/  SHF.R.S32.HI R5, RZ, 0x1f, R231 ;  /* 0x0000001fff057819 */ /* 0x002fca00000114e7 */
[----:B------:R-:W-:-:S04]  /*0b50*/  @P1 IMAD R0, R5, c[0x0][0x2c8], RZ ;  /* 0x0000b20005001a24 */ /* 0x000fc800078e02ff */
[----:B------:R-:W-:-:S04]  /*0b60*/  @P1 IMAD R0, R231, c[0x0][0x2cc], R0 ;  /* 0x0000b300e7001a24 */ /* 0x000fc800078e0200 */
[----:B------:R-:W-:-:S05]  /*0b70*/  @P1 IMAD.IADD R0, R7, 0x1, R0 ;  /* 0x0000000107001824 */ /* 0x000fca00078e0200 */
[----:B------:R-:W-:-:S04]  /*0b80*/  @P1 SHF.L.U64.HI R0, R6, 0x2, R0 ;  /* 0x0000000206001819 */ /* 0x000fc80000010200 */
[----:B------:R-:W-:Y:S02]  /*0b90*/  @P1 IADD3.X R235, R0, c[0x0][0x2c4], RZ, P0, !PT ;  /* 0x0000b10000eb1a10 */ /* 0x000fe400007fe4ff */
[----:B------:R-:W-:-:S04]  /*0ba0*/  @P1 ISETP.NE.U32.AND P0, PT, R234, RZ, PT ;  /* 0x000000ffea00120c */ /* 0x000fc80003f05070 */
[----:B------:R-:W-:-:S13]  /*0bb0*/  @P1 ISETP.NE.AND.EX P2, PT, R235, RZ, PT, P0 ;  /* 0x000000ffeb00120c */ /* 0x000fda0003f45300 */
[----:B------:R-:W-:Y:S01]  /*0bc0*/  @P2 LOP3.LUT R232, R232, 0x8, RZ, 0xfc, !PT ;  /* 0x00000008e8e82812 */ /* 0x000fe200078efcff */
[----:B------:R-:W-:Y:S05]  /*0bd0*/  @!P2 BRA `(.L_x_1217) ;  /* 0x000004a00000a947 */ /* 0x000fea0003800000 */
[----:B------:R-:W-:Y:S02]  /*0be0*/  IABS R3, c[0x0][0x2d0] ;  /* 0x0000b40000037a13 */ /* 0x000fe40000000000 */
[----:B------:R-:W-:Y:S02]  /*0bf0*/  LEA R7, R34, 0xffffff00, 0x8 ;  /* 0xffffff0022077811 */ /* 0x000fe400078e40ff */
[----:B------:R-:W1:Y:S02]  /*0c00*/  I2F.RP R8, R3 ;  /* 0x0000000300087306 */ /* 0x000e640000209400 */
[----:B-----5:R-:W-:-:S06]  /*0c10*/  IABS R2, R7 ;  /* 0x0000000700027213 */ /* 0x020fcc0000000000 */
[----:B-1----:R-:W1:Y:S02]  /*0c20*/  MUFU.RCP R8, R8 ;  /* 0x0000000800087308 */ /* 0x002e640000001000 */
[----:B-1----:R-:W-:-:S06]  /*0c30*/  IADD3 R8, R8, 0xffffffe, RZ ;  /* 0x0ffffffe08087810 */ /* 0x002fcc0007ffe0ff */
[----:B------:R-:W1:Y:S02]  /*0c40*/  F2I.FTZ.U32.TRUNC.NTZ R9, R8 ;  /* 0x0000000800097305 */ /* 0x000e64000021f000 */
[----:B-1----:R-:W-:Y:S02]  /*0c50*/  IMAD.MOV R4, RZ, RZ, -R9 ;  /* 0x000000ffff047224 */ /* 0x002fe400078e0a09 */
[----:B------:R-:W-:Y:S02]  /*0c60*/  IMAD.MOV.U32 R8, RZ, RZ, RZ ;  /* 0x000000ffff087224 */ /* 0x000fe400078e00ff */
[----:B------:R-:W-:-:S04]  /*0c70*/  IMAD R4, R4, R3, RZ ;  /* 0x0000000304047224 */ /* 0x000fc800078e02ff */
[----:B------:R-:W-:-:S06]  /*0c80*/  IMAD.HI.U32 R4, R9, R4, R8 ;  /* 0x0000000409047227 */ /* 0x000fcc00078e0008 */
[----:B------:R-:W-:-:S05]  /*0c90*/  IMAD.HI.U32 R4, R4, R2, RZ ;  /* 0x0000000204047227 */ /* 0x000fca00078e00ff */
[----:B------:R-:W-:-:S05]  /*0ca0*/  IADD3 R0, -R4, RZ, RZ ;  /* 0x000000ff04007210 */ /* 0x000fca0007ffe1ff */
        /* <DEDUP_REMOVED lines=8> */
[----:B------:R-:W-:-:S06]  /*0d30*/  @P2 IADD3 R4, R4, 0x1, RZ ;  /* 0x0000000104042810 */ /* 0x000fcc0007ffe0ff */
[----:B------:R-:W-:Y:S01]  /*0d40*/  @!P1 IMAD.MOV R4, RZ, RZ, -R4 ;  /* 0x000000ffff049224 */ /* 0x000fe200078e0a04 */
[----:B------:R-:W-:-:S05]  /*0d50*/  @!P0 LOP3.LUT R4, RZ, c[0x0][0x2d0], RZ, 0x33, !PT ;  /* 0x0000b400ff048a12 */ /* 0x000fca00078e33ff */
[----:B------:R-:W-:-:S06]  /*0d60*/  IMAD.WIDE R2, R4, 0x4, R234 ;  /* 0x0000000404027825 */ /* 0x000fcc00078e02ea */
[----:B------:R1:W2:Y:S01]  /*0d70*/  LDG.E R2, [R2.64] ;  /* 0x0000000602027981 */ /* 0x0002a2000c1e1900 */
[----:B------:R-:W-:Y:S01]  /*0d80*/  IMAD.MOV R4, RZ, RZ, -R4 ;  /* 0x000000ffff047224 */ /* 0x000fe200078e0a04 */
[----:B-1----:R-:W-:-:S04]  /*0d90*/  IABS R3, c[0x0][0x1c8] ;  /* 0x0000720000037a13 */ /* 0x002fc80000000000 */
        /* <DEDUP_REMOVED lines=8> */
[----:B------:R-:W-:Y:S01]  /*0e20*/  IMAD.HI.U32 R6, R9, R6, R8 ;  /* 0x0000000609067227 */ /* 0x000fe200078e0008 */
[----:B------:R-:W-:-:S03]  /*0e30*/  MOV R8, R0 ;  /* 0x0000000000087202 */ /* 0x000fc60000000f00 */
[----:B------:R-:W-:Y:S02]  /*0e40*/  IMAD R9, R4, c[0x0][0x2d0], R7 ;  /* 0x0000b40004097a24 */ /* 0x000fe400078e0207 */
[----:B------:R-:W-:-:S04]  /*0e50*/  IMAD.HI.U32 R0, R6, R8, RZ ;  /* 0x0000000806007227 */ /* 0x000fc800078e00ff */
[----:B------:R-:W-:-:S04]  /*0e60*/  IMAD.MOV R6, RZ, RZ, -R0 ;  /* 0x000000ffff067224 */ /* 0x000fc800078e0a00 */
[----:B------:R-:W-:Y:S01]  /*0e70*/  IMAD R6, R3, R6, R8 ;  /* 0x0000000603067224 */ /* 0x000fe200078e0208 */
[----:B------:R-:W-:-:S04]  /*0e80*/  SHF.R.S32.HI R8, RZ, 0x1f, R9 ;  /* 0x0000001fff087819 */ /* 0x000fc80000011409 */
[----:B------:R-:W-:Y:S01]  /*0e90*/  ISETP.GT.U32.AND P0, PT, R3, R6, PT ;  /* 0x000000060300720c */ /* 0x000fe20003f04070 */
[----:B------:R-:W-:-:S04]  /*0ea0*/  IMAD R4, R8, c[0x0][0x198], RZ ;  /* 0x0000660008047a24 */ /* 0x000fc800078e02ff */
[----:B------:R-:W-:-:S08]  /*0eb0*/  IMAD R4, R9, c[0x0][0x19c], R4 ;  /* 0x0000670009047a24 */ /* 0x000fd000078e0204 */
[-C--:B------:R-:W-:Y:S02]  /*0ec0*/  @!P0 IADD3 R6, R6, -R3.reuse, RZ ;  /* 0x8000000306068210 */ /* 0x080fe40007ffe0ff */
[----:B------:R-:W-:Y:S02]  /*0ed0*/  @!P0 IADD3 R0, R0, 0x1, RZ ;  /* 0x0000000100008810 */ /* 0x000fe40007ffe0ff */
[----:B------:R-:W-:Y:S02]  /*0ee0*/  ISETP.GE.U32.AND P1, PT, R6, R3, PT ;  /* 0x000000030600720c */ /* 0x000fe40003f26070 */
[----:B------:R-:W-:-:S04]  /*0ef0*/  LOP3.LUT R3, R134, c[0x0][0x1c8], RZ, 0x3c, !PT ;  /* 0x0000720086037a12 */ /* 0x000fc800078e3cff */
[----:B------:R-:W-:-:S07]  /*0f00*/  ISETP.GE.AND P0, PT, R3, RZ, PT ;  /* 0x000000ff0300720c */ /* 0x000fce0003f06270 */
[----:B------:R-:W-:Y:S02]  /*0f10*/  @P1 IADD3 R0, R0, 0x1, RZ ;  /* 0x0000000100001810 */ /* 0x000fe40007ffe0ff */
[----:B------:R-:W-:-:S04]  /*0f20*/  ISETP.NE.AND P1, PT, RZ, c[0x0][0x1c8], PT ;  /* 0x00007200ff007a0c */ /* 0x000fc80003f25270 */
[----:B------:R-:W-:-:S09]  /*0f30*/  @!P0 IADD3 R0, -R0, RZ, RZ ;  /* 0x000000ff00008210 */ /* 0x000fd20007ffe1ff */
[----:B------:R-:W-:Y:S02]  /*0f40*/  @!P1 LOP3.LUT R0, RZ, c[0x0][0x1c8], RZ, 0x33, !PT ;  /* 0x00007200ff009a12 */ /* 0x000fe400078e33ff */
[----:B--2---:R-:W-:Y:S01]  /*0f50*/  SHF.R.S32.HI R10, RZ, 0x1f, R2 ;  /* 0x0000001fff0a7819 */ /* 0x004fe20000011402 */
[----:B------:R-:W-:-:S04]  /*0f60*/  IMAD.WIDE.U32 R12, R2, c[0x0][0x180], RZ ;  /* 0x00006000020c7a25 */ /* 0x000fc800078e00ff */
[C---:B------:R-:W-:Y:S02]  /*0f70*/  IMAD R3, R10.reuse, c[0x0][0x180], RZ ;  /* 0x000060000a037a24 */ /* 0x040fe400078e02ff */
[----:B------:R-:W-:Y:S02]  /*0f80*/  IMAD R10, R10, c[0x0][0x188], RZ ;  /* 0x000062000a0a7a24 */ /* 0x000fe400078e02ff */
[C---:B------:R-:W-:Y:S02]  /*0f90*/  IMAD R3, R2.reuse, c[0x0][0x184], R3 ;  /* 0x0000610002037a24 */ /* 0x040fe400078e0203 */
[C---:B------:R-:W-:Y:S02]  /*0fa0*/  IMAD R10, R2.reuse, c[0x0][0x18c], R10 ;  /* 0x00006300020a7a24 */ /* 0x040fe400078e020a */
[----:B------:R-:W-:Y:S01]  /*0fb0*/  IMAD.IADD R13, R13, 0x1, R3 ;  /* 0x000000010d0d7824 */ /* 0x000fe200078e0203 */
[----:B------:R-:W-:Y:S01]  /*0fc0*/  SHF.R.S32.HI R3, RZ, 0x1f, R0 ;  /* 0x0000001fff037819 */ /* 0x000fe20000011400 */
[----:B------:R-:W-:-:S04]  /*0fd0*/  IMAD.WIDE.U32 R14, R2, c[0x0][0x188], RZ ;  /* 0x00006200020e7a25 */ /* 0x000fc800078e00ff */
[----:B------:R-:W-:Y:S01]  /*0fe0*/  IMAD.WIDE.U32 R12, R9, c[0x0][0x198], R12 ;  /* 0x00006600090c7a25 */ /* 0x000fe200078e000c */
[----:B------:R-:W-:-:S04]  /*0ff0*/  IADD3 R10, R15, R10, RZ ;  /* 0x0000000a0f0a7210 */ /* 0x000fc80007ffe0ff */
[----:B------:R-:W-:Y:S01]  /*1000*/  IADD3 R13, R13, R4, RZ ;  /* 0x000000040d0d7210 */ /* 0x000fe20007ffe0ff */
[----:B------:R-:W-:-:S04]  /*1010*/  IMAD R4, R3, c[0x0][0x1b0], RZ ;  /* 0x00006c0003047a24 */ /* 0x000fc800078e02ff */
[----:B------:R-:W-:-:S04]  /*1020*/  IMAD.WIDE.U32 R18, R0, c[0x0][0x1b0], R12 ;  /* 0x00006c0000127a25 */ /* 0x000fc800078e000c */
[----:B------:R-:W-:Y:S01]  /*1030*/  IMAD R4, R0, c[0x0][0x1b4], R4 ;  /* 0x00006d0000047a24 */ /* 0x000fe200078e0204 */
[----:B------:R-:W-:Y:S01]  /*1040*/  MOV R6, R18 ;  /* 0x0000001200067202 */ /* 0x000fe20000000f00 */
[----:B------:R-:W-:Y:S02]  /*1050*/  IMAD.MOV.U32 R12, RZ, RZ, R14 ;  /* 0x000000ffff0c7224 */ /* 0x000fe400078e000e */
[----:B------:R-:W-:Y:S01]  /*1060*/  IMAD.IADD R4, R19, 0x1, R4 ;  /* 0x0000000113047824 */ /* 0x000fe200078e0204 */
[----:B------:R-:W-:Y:S05]  /*1070*/  BRA `(.L_x_1218) ;  /* 0x0000046000007947 */ /* 0x000fea0003800000 */
.L_x_1217:
        /* <DEDUP_REMOVED lines=14> */
[----:B------:R-:W-:-:S04]  /*1160*/  IADD3 R3, R7, R0, RZ ;  /* 0x0000000007037210 */ /* 0x000fc80007ffe0ff */
.L_x_1219:
[----:B------:R-:W-:Y:S01]  /*1170*/  IABS R7, c[0x0][0x1c8] ;  /* 0x0000720000077a13 */ /* 0x000fe20000000000 */
[----:B------:R-:W-:Y:S01]  /*1180*/  IMAD.MOV.U32 R15, RZ, RZ, R3 ;  /* 0x000000ffff0f7224 */ /* 0x000fe200078e0003 */
[----:B------:R-:W-:Y:S02]  /*1190*/  MOV R14, R6 ;  /* 0x00000006000e7202 */ /* 0x000fe40000000f00 */
[----:B------:R-:W1:Y:S01]  /*11a0*/  I2F.RP R8, R7 ;  /* 0x0000000700087306 */ /* 0x000e620000209400 */
[----:B------:R-:W-:-:S05]  /*11b0*/  @P0 IADD3 R10, R13, R10, RZ ;  /* 0x0000000a0d0a0210 */ /* 0x000fca0007ffe0ff */
[----:B------:R-:W-:-:S04]  /*11c0*/  @P0 IMAD.WIDE.U32 R18, R10, c[0x0][0x1a0], RZ ;  /* 0x000068000a120a25 */ /* 0x000fc800078e00ff */
[----:B------:R-:W-:Y:S01]  /*11d0*/  @P0 IMAD R10, R10, c[0x0][0x1a4], R19 ;  /* 0x000069000a0a0a24 */ /* 0x000fe200078e0213 */
[----:B------:R-:W-:Y:S01]  /*11e0*/  @P0 MOV R12, R18 ;  /* 0x00000012000c0202 */ /* 0x000fe20000000f00 */
        /* <DEDUP_REMOVED lines=19> */
[----:B------:R-:W-:-:S04]  /*1320*/  LEA R7, R34, 0xffffff00, 0x8 ;  /* 0xffffff0022077811 */ /* 0x000fc800078e40ff */
[----:B------:R-:W-:Y:S01]  /*1330*/  SHF.R.S32.HI R8, RZ, 0x1f, R7 ;  /* 0x0000001fff087819 */ /* 0x000fe20000011407 */
[----:B------:R-:W-:Y:S01]  /*1340*/  IMAD.WIDE.U32 R14, R7, c[0x0][0x198], R14 ;  /* 0x00006600070e7a25 */ /* 0x000fe200078e000e */
[----:B------:R-:W-:-:S03]  /*1350*/  @P3 IADD3 R0, R0, 0x1, RZ ;  /* 0x0000000100003810 */ /* 0x000fc60007ffe0ff */
[----:B------:R-:W-:Y:S02]  /*1360*/  IMAD R4, R8, c[0x0][0x198], RZ ;  /* 0x0000660008047a24 */ /* 0x000fe400078e02ff */
[----:B------:R-:W-:Y:S01]  /*1370*/  @!P2 IMAD.MOV R0, RZ, RZ, -R0 ;  /* 0x000000ffff00a224 */ /* 0x000fe200078e0a00 */
[----:B------:R-:W-:Y:S01]  /*1380*/  @!P1 LOP3.LUT R0, RZ, c[0x0][0x1c8], RZ, 0x33, !PT ;  /* 0x00007200ff009a12 */ /* 0x000fe200078e33ff */
[----:B------:R-:W-:Y:S02]  /*1390*/  IMAD R4, R7, c[0x0][0x19c], R4 ;  /* 0x0000670007047a24 */ /* 0x000fe400078e0204 */
[----:B------:R-:W-:Y:S01]  /*13a0*/  IMAD.MOV.U32 R9, RZ, RZ, R7 ;  /* 0x000000ffff097224 */ /* 0x000fe200078e0007 */
[----:B------:R-:W-:Y:S01]  /*13b0*/  SHF.R.S32.HI R3, RZ, 0x1f, R0 ;  /* 0x0000001fff037819 */ /* 0x000fe20000011400 */
[----:B------:R-:W-:-:S04]  /*13c0*/  IMAD.IADD R15, R15, 0x1, R4 ;  /* 0x000000010f0f7824 */ /* 0x000fc800078e0204 */
[----:B------:R-:W-:Y:S02]  /*13d0*/  IMAD R4, R3, c[0x0][0x1b0], RZ ;  /* 0x00006c0003047a24 */ /* 0x000fe400078e02ff */
[----:B------:R-:W-:-:S04]  /*13e0*/  IMAD.WIDE.U32 R14, R0, c[0x0][0x1b0], R14 ;  /* 0x00006c00000e7a25 */ /* 0x000fc800078e000e */
[----:B------:R-:W-:Y:S02]  /*13f0*/  IMAD R4, R0, c[0x0][0x1b4], R4 ;  /* 0x00006d0000047a24 */ /* 0x000fe400078e0204 */
[----:B------:R-:W-:-:S03]  /*1400*/  IMAD.MOV.U32 R6, RZ, RZ, R14 ;  /* 0x000000ffff067224 */ /* 0x000fc600078e000e */
        /* <DEDUP_REMOVED lines=9> */
[----:B------:R-:W-:Y:S02]  /*14a0*/  IADD3 R13, R15, R12, RZ ;  /* 0x0000000c0f0d7210 */ /* 0x000fe40007ffe0ff */
[----:B------:R-:W-:-:S05]  /*14b0*/  MOV R12, R14 ;  /* 0x0000000e000c7202 */ /* 0x000fca0000000f00 */
[----:B------:R-:W-:-:S05]  /*14c0*/  IMAD.WIDE.U32 R12, R2, c[0x0][0x188], R12 ;  /* 0x00006200020c7a25 */ /* 0x000fca00078e000c */
[----:B------:R-:W-:Y:S02]  /*14d0*/  IADD3 R10, R13, R10, RZ ;  /* 0x0000000a0d0a7210 */ /* 0x000fe40007ffe0ff */
.L_x_1218:
[----:B------:R1:W5:Y:S01]  /*14e0*/  @P4 LDG.E R111, [R136.64] ;  /* 0x00000006886f4981 */ /* 0x000362000c1e1900 */
[----:B------:R-:W-:Y:S01]  /*14f0*/  ISETP.NE.AND P0, PT, R11, -0x1, PT ;  /* 0xffffffff0b00780c */ /* 0x000fe20003f05270 */
[----:B------:R-:W-:Y:S01]  /*1500*/  IMAD.MOV.U32 R13, RZ, RZ, 0x2 ;  /* 0x00000002ff0d7424 */ /* 0x000fe200078e00ff */
[----:B------:R-:W-:Y:S01]  /*1510*/  SHF.R.S32.HI R55, RZ, 0x1f, R47 ;  /* 0x0000001fff377819 */ /* 0x000fe2000001142f */
[----:B------:R-:W-:Y:S01]  /*1520*/  IMAD.MOV.U32 R63, RZ, RZ, c[0x0][0x230] ;  /* 0x00008c00ff3f7624 */ /* 0x000fe200078e00ff */
[----:B------:R-:W-:Y:S01]  /*1530*/  SHF.R.S32.HI R78, RZ, 0x1f, R57 ;  /* 0x0000001fff4e7819 */ /* 0x000fe20000011439 */
[----:B------:R-:W-:Y:S01]  /*1540*/  IMAD.MOV.U32 R146, RZ, RZ, c[0x0][0x198] ;  /* 0x00006600ff927624 */ /* 0x000fe200078e00ff */
[CC--:B------:R-:W-:Y:S01]  /*1550*/  LEA.HI R15, R55.reuse, R47.reuse, RZ, 0x2 ;  /* 0x0000002f370f7211 */ /* 0x0c0fe200078f10ff */
[----:B------:R-:W-:Y:S01]  /*1560*/  IMAD.MOV.U32 R112, RZ, RZ, 0x5 ;  /* 0x00000005ff707424 */ /* 0x000fe200078e00ff */
[----:B------:R-:W-:Y:S01]  /*1570*/  LEA.HI R52, R55, R47, RZ, 0x3 ;  /* 0x0000002f37347211 */ /* 0x000fe200078f18ff */
[----:B------:R-:W-:Y:S01]  /*1580*/  IMAD.SHL.U32 R46, R146, 0x20, RZ ;  /* 0x00000020922e7824 */ /* 0x000fe200078e00ff */
[----:B------:R-:W-:-:S02]  /*1590*/  LOP3.LUT R61, R15, 0xfffffffc, RZ, 0xc0, !PT ;  /* 0xfffffffc0f3d7812 */ /* 0x000fc400078ec0ff */
[----:B------:R-:W-:Y:S01]  /*15a0*/  SHF.R.S32.HI R132, RZ, 0x2, R15 ;  /* 0x00000002ff847819 */ /* 0x000fe2000001140f */
[----:B------:R-:W-:Y:S01]  /*15b0*/  @P0 IMAD.WIDE.U32 R20, R11, c[0x0][0x190], RZ ;  /* 0x000064000b140a25 */ /* 0x000fe200078e00ff */
[----:B------:R-:W-:Y:S02]  /*15c0*/  SHF.R.S32.HI R51, RZ, 0x3, R52 ;  /* 0x00000003ff337819 */ /* 0x000fe40000011434 */
[-C--:B------:R-:W-:Y:S01]  /*15d0*/  IADD3 R61, -R61, R47.reuse, RZ ;  /* 0x0000002f3d3d7210 */ /* 0x080fe20007ffe1ff */
[----:B------:R-:W-:Y:S01]  /*15e0*/  @P0 IMAD R11, R11, c[0x0][0x194], R21 ;  /* 0x000065000b0b0a24 */ /* 0x000fe200078e0215 */
[----:B------:R-:W-:Y:S01]  /*15f0*/  MOV R21, c[0x0][0x230] ;  /* 0x00008c0000157a02 */ /* 0x000fe20000000f00 */
[----:B------:R-:W-:Y:S01]  /*1600*/  @P0 IMAD.MOV.U32 R14, RZ, RZ, R20 ;  /* 0x000000ffff0e0224 */ /* 0x000fe200078e0014 */
[CC--:B------:R-:W-:Y:S01]  /*1610*/  LEA.HI R121, R55.reuse, R47.reuse, RZ, 0x5 ;  /* 0x0000002f37797211 */ /* 0x0c0fe200078f28ff */
[----:B------:R-:W-:Y:S01]  /*1620*/  IMAD.MOV.U32 R20, RZ, RZ, RZ ;  /* 0x000000ffff147224 */ /* 0x000fe200078e00ff */
[----:B------:R-:W-:Y:S01]  /*1630*/  LEA.HI R55, R55, R47, RZ, 0x4 ;  /* 0x0000002f37377211 */ /* 0x000fe200078f20ff */
[----:B-----5:R-:W-:Y:S01]  /*1640*/  @!P0 IMAD R2, R5, c[0x0][0x178], RZ ;  /* 0x00005e0005028a24 */ /* 0x020fe200078e02ff */
[----:B------:R-:W-:Y:S01]  /*1650*/  LEA.HI R15, R15, R132, RZ, 0x1 ;  /* 0x000000840f0f7211 */ /* 0x000fe200078f08ff */
[----:B------:R-:W-:Y:S01]  /*1660*/  IMAD.HI.U32 R63, R13, R63, R20 ;  /* 0x0000003f0d3f7227 */ /* 0x000fe200078e0014 */
[----:B------:R-:W-:-:S02]  /*1670*/  LOP3.LUT R52, R52, 0xfffffff8, RZ, 0xc0, !PT ;  /* 0xfffffff834347812 */ /* 0x000fc400078ec0ff */
[----:B------:R-:W-:Y:S01]  /*1680*/  LOP3.LUT R15, R15, 0x7fffffe, RZ, 0xc0, !PT ;  /* 0x07fffffe0f0f7812 */ /* 0x000fe200078ec0ff */
[----:B------:R-:W-:Y:S01]  /*1690*/  IMAD.SHL.U32 R13, R51, 0x40, RZ ;  /* 0x00000040330d7824 */ /* 0x000fe200078e00ff */
[----:B------:R-:W-:Y:S01]  /*16a0*/  LOP3.LUT R55, R55, 0xfffffff0, RZ, 0xc0, !PT ;  /* 0xfffffff037377812 */ /* 0x000fe200078ec0ff */
[----:B------:R-:W-:Y:S01]  /*16b0*/  @!P0 IMAD.WIDE.U32 R18, R231, c[0x0][0x178], RZ ;  /* 0x00005e00e7128a25 */ /* 0x000fe200078e00ff */
[----:B------:R-:W-:Y:S02]  /*16c0*/  SHF.R.S32.HI R121, RZ, 0x5, R121 ;  /* 0x00000005ff797819 */ /* 0x000fe40000011479 */
[----:B------:R-:W-:Y:S01]  /*16d0*/  LOP3.LUT R13, R13, 0xc0, RZ, 0xc0, !PT ;  /* 0x000000c00d0d7812 */ /* 0x000fe200078ec0ff */
[----:B------:R-:W-:Y:S01]  /*16e0*/  @!P0 IMAD R2, R231, c[0x0][0x17c], R2 ;  /* 0x00005f00e7028a24 */ /* 0x000fe200078e0202 */
[----:B------:R-:W-:Y:S01]  /*16f0*/  SHF.R.S32.HI R133, RZ, 0x1f, R132 ;  /* 0x0000001fff857819 */ /* 0x000fe20000011484 */
[----:B------:R-:W-:Y:S01]  /*1700*/  IMAD.SHL.U32 R148, R61, 0x8, RZ ;  /* 0x000000083d947824 */ /* 0x000fe200078e00ff */
[----:B------:R-:W-:Y:S01]  /*1710*/  LEA.HI R78, R78, R57, RZ, 0x8 ;  /* 0x000000394e4e7211 */ /* 0x000fe200078f40ff */
[----:B------:R-:W-:Y:S01]  /*1720*/  @!P0 IMAD.IADD R11, R19, 0x1, R2 ;  /* 0x00000001130b8824 */ /* 0x000fe200078e0202 */
[----:B------:R-:W-:Y:S01]  /*1730*/  SHF.R.S32.HI R60, RZ, 0x1, R63 ;  /* 0x00000001ff3c7819 */ /* 0x000fe2000001143f */
[----:B------:R-:W-:Y:S01]  /*1740*/  @!P0 IMAD.MOV.U32 R14, RZ, RZ, R18 ;  /* 0x000000ffff0e8224 */ /* 0x000fe200078e0012 */
[----:B------:R-:W-:Y:S01]  /*1750*/  SHF.R.S32.HI R149, RZ, 0x1f, R148 ;  /* 0x0000001fff957819 */ /* 0x000fe20000011494 */
[----:B------:R-:W-:Y:S01]  /*1760*/  IMAD.IADD R52, R47, 0x1, -R52 ;  /* 0x000000012f347824 */ /* 0x000fe200078e0a34 */
[----:B------:R-:W-:Y:S01]  /*1770*/  IADD3 R18, P0, R148, R12, RZ ;  /* 0x0000000c94127210 */ /* 0x000fe20007f1e0ff */
[----:B------:R-:W-:Y:S01]  /*1780*/  IMAD.IADD R15, R132, 0x1, -R15 ;  /* 0x00000001840f7824 */ /* 0x000fe200078e0a0f */
[----:B------:R-:W-:Y:S01]  /*1790*/  LOP3.LUT R2, R13, 0x18, R148, 0xf8, !PT ;  /* 0x000000180d027812 */ /* 0x000fe200078ef894 */
[----:B------:R-:W-:Y:S01]  /*17a0*/  IMAD.IADD R55, R47, 0x1, -R55 ;  /* 0x000000012f377824 */ /* 0x000fe200078e0a37 */
[----:B------:R-:W-:Y:S01]  /*17b0*/  LEA.HI R50, R52, R52, RZ, 0x1 ;  /* 0x0000003434327211 */ /* 0x000fe200078f08ff */
[----:B------:R-:W-:Y:S01]  /*17c0*/  IMAD.X R19, R149, 0x1, R10, P0 ;  /* 0x0000000195137824 */ /* 0x000fe200000e060a */
[----:B------:R-:W-:Y:S01]  /*17d0*/  SHF.R.U32.HI R13, RZ, 0x3, R13 ;  /* 0x00000003ff0d7819 */ /* 0x000fe2000001160d */
[----:B------:R-:W-:Y:S01]  /*17e0*/  IMAD.WIDE R16, R16, 0x40, R132 ;  /* 0x0000004010107825 */ /* 0x000fe200078e0284 */
[----:B------:R-:W-:-:S02]  /*17f0*/  IADD3 R124, P0, R132, R9, RZ ;  /* 0x00000009847c7210 */ /* 0x000fc40007f1e0ff */
[----:B------:R-:W-:Y:S01]  /*1800*/  LEA R121, R121, R15, 0x3 ;  /* 0x0000000f79797211 */ /* 0x000fe200078e18ff */
[----:B------:R-:W-:Y:S01]  /*1810*/  IMAD.WIDE.U32 R18, R0, c[0x0][0x1b8], R18 ;  /* 0x00006e0000127a25 */ /* 0x000fe200078e0012 */
[----:B------:R-:W-:Y:S02]  /*1820*/  LEA.HI R54, R55, R55, RZ, 0x1 ;  /* 0x0000003737367211 */ /* 0x000fe400078f08ff */
[----:B------:R-:W-:Y:S01]  /*1830*/  LOP3.LUT R15, R50, 0xfffffffe, RZ, 0xc0, !PT ;  /* 0xfffffffe320f7812 */ /* 0x000fe200078ec0ff */
[----:B------:R-:W-:Y:S01]  /*1840*/  IMAD.X R8, R133, 0x1, R8, P0 ;  /* 0x0000000185087824 */ /* 0x000fe200000e0608 */
[----:B------:R-:W-:Y:S01]  /*1850*/  LOP3.LUT R13, R2, R13, RZ, 0x3c, !PT ;  /* 0x0000000d020d7212 */ /* 0x000fe200078e3cff */
[----:B------:R-:W-:Y:S01]  /*1860*/  IMAD R2, R3, c[0x0][0x1b8], RZ ;  /* 0x00006e0003027a24 */ /* 0x000fe200078e02ff */
[----:B------:R-:W-:Y:S01]  /*1870*/  IADD3 R14, P1, R148, R14, RZ ;  /* 0x0000000e940e7210 */ /* 0x000fe20007f3e0ff */
[----:B------:R-:W-:Y:S01]  /*1880*/  IMAD.IADD R52, R52, 0x1, -R15 ;  /* 0x0000000134347824 */ /* 0x000fe200078e0a0f */
[----:B------:R-:W-:Y:S01]  /*1890*/  SHF.R.S32.HI R78, RZ, 0x8, R78 ;  /* 0x00000008ff4e7819 */ /* 0x000fe2000001144e */
[----:B------:R-:W-:Y:S01]  /*18a0*/  IMAD R2, R0, c[0x0][0x1bc], R2 ;  /* 0x00006f0000027a24 */ /* 0x000fe200078e0202 */
[--C-:B------:R-:W-:Y:S01]  /*18b0*/  SHF.R.S32.HI R53, RZ, 0x1, R54.reuse ;  /* 0x00000001ff357819 */ /* 0x100fe20000011436 */
[----:B------:R-:W-:Y:S01]  /*18c0*/  IMAD R9, R17, c[0x0][0x190], RZ ;  /* 0x0000640011097a24 */ /* 0x000fe200078e02ff */
[----:B------:R-:W-:Y:S01]  /*18d0*/  SHF.R.S32.HI R12, RZ, 0x1f, R54 ;  /* 0x0000001fff0c7819 */ /* 0x000fe20000011436 */
[----:B------:R-:W-:Y:S01]  /*18e0*/  IMAD.IADD R19, R19, 0x1, R2 ;  /* 0x0000000113137824 */ /* 0x000fe200078e0202 */
[----:B------:R-:W-:Y:S01]  /*18f0*/  IADD3 R128, P0, R148, R6, RZ ;  /* 0x0000000694807210 */ /* 0x000fe20007f1e0ff */
[----:B------:R-:W-:Y:S01]  /*1900*/  IMAD R9, R16, c[0x0][0x194], R9 ;  /* 0x0000650010097a24 */ /* 0x000fe200078e0209 */
[----:B------:R-:W-:Y:S01]  /*1910*/  IADD3.X R15, R149, R11, RZ, P1, !PT ;  /* 0x0000000b950f7210 */ /* 0x000fe20000ffe4ff */
[----:B------:R-:W-:Y:S01]  /*1920*/  IMAD.SHL.U32 R61, R61, 0x4, RZ ;  /* 0x000000043d3d7824 */ /* 0x000fe200078e00ff */
[----:B------:R-:W-:Y:S01]  /*1930*/  IMNMX R78, R229, R78, !PT ;  /* 0x0000004ee54e7217 */ /* 0x000fe20007800200 */
[----:B------:R-:W-:Y:S01]  /*1940*/  IMAD.X R129, R149, 0x1, R4, P0 ;  /* 0x0000000195817824 */ /* 0x000fe200000e0604 */
[----:B------:R-:W-:Y:S01]  /*1950*/  LEA.HI R12, R12, R53, RZ, 0x2 ;  /* 0x000000350c0c7211 */ /* 0x000fe200078f10ff */
[----:B------:R-:W-:Y:S01]  /*1960*/  IMAD.WIDE.U32 R14, R16, c[0x0][0x190], R14 ;  /* 0x00006400100e7a25 */ /* 0x000fe200078e000e */
[----:B------:R-:W-:-:S02]  /*1970*/  SHF.R.S32.HI R2, RZ, 0x1f, R134 ;  /* 0x0000001fff027819 */ /* 0x000fc40000011486 */
[----:B------:R-:W-:Y:S01]  /*1980*/  ISETP.GT.AND P0, PT, R34, R78, PT ;  /* 0x0000004e2200720c */ /* 0x000fe20003f04270 */
[----:B------:R-:W-:Y:S01]  /*1990*/  IMAD R8, R8, c[0x0][0x1a0], RZ ;  /* 0x0000680008087a24 */ /* 0x000fe200078e02ff */
[----:B------:R-:W-:Y:S01]  /*19a0*/  LOP3.LUT R12, R12, 0xfffffffc, RZ, 0xc0, !PT ;  /* 0xfffffffc0c0c7812 */ /* 0x000fe200078ec0ff */
[----:B------:R-:W-:Y:S01]  /*19b0*/  IMAD R2, R2, c[0x0][0x1a8], RZ ;  /* 0x00006a0002027a24 */ /* 0x000fe200078e02ff */
[----:B------:R-:W-:Y:S01]  /*19c0*/  IADD3 R15, R15, R9, RZ ;  /* 0x000000090f0f7210 */ /* 0x000fe20007ffe0ff */
[----:B------:R-:W-:Y:S01]  /*19d0*/  IMAD R130, R133, c[0x0][0x198], RZ ;  /* 0x0000660085827a24 */ /* 0x000fe200078e02ff */
[----:B------:R-:W-:Y:S01]  /*19e0*/  MOV R31, 0x10 ;  /* 0x00000010001f7802 */ /* 0x000fe20000000f00 */
[----:B------:R-:W-:Y:S01]  /*19f0*/  IMAD.IADD R53, R53, 0x1, -R12 ;  /* 0x0000000135357824 */ /* 0x000fe200078e0a0c */
[----:B------:R-:W-:Y:S01]  /*1a00*/  SHF.L.U64.HI R45, R146, R112, c[0x0][0x19c] ;  /* 0x00006700922d7619 */ /* 0x000fe20000010270 */
[----:B------:R-:W-:Y:S01]  /*1a10*/  IMAD R62, R132, R60, R61 ;  /* 0x0000003c843e7224 */ /* 0x000fe200078e023d */
[----:B------:R-:W-:Y:S01]  /*1a20*/  SHF.R.S32.HI R50, RZ, 0x1, R50 ;  /* 0x00000001ff327819 */ /* 0x000fe20000011432 */
[----:B------:R-:W-:Y:S01]  /*1a30*/  IMAD R56, R134, c[0x0][0x1ac], R2 ;  /* 0x00006b0086387a24 */ /* 0x000fe200078e0202 */
[----:B------:R-:W-:Y:S01]  /*1a40*/  LOP3.LUT P1, RZ, R53, 0x2, RZ, 0xc0, !PT ;  /* 0x0000000235ff7812 */ /* 0x000fe2000782c0ff */
[----:B------:R-:W-:Y:S01]  /*1a50*/  IMAD R126, R124, c[0x0][0x1a4], R8 ;  /* 0x000069007c7e7a24 */ /* 0x000fe200078e0208 */
[----:B------:R-:W-:Y:S01]  /*1a60*/  SHF.R.S32.HI R59, RZ, 0x1f, R62 ;  /* 0x0000001fff3b7819 */ /* 0x000fe2000001143e */
[----:B------:R-:W-:Y:S01]  /*1a70*/  IMAD.MOV.U32 R2, RZ, RZ, c[0x0][0x1a0] ;  /* 0x00006800ff027624 */ /* 0x000fe200078e00ff */
[----:B------:R-:W-:Y:S01]  /*1a80*/  SEL R31, R31, 0xfffffff0, !P1 ;  /* 0xfffffff01f1f7807 */ /* 0x000fe20004800000 */
[----:B------:R-:W-:-:S02]  /*1a90*/  IMAD R130, R132, c[0x0][0x19c], R130 ;  /* 0x0000670084827a24 */ /* 0x000fc400078e0282 */
[----:B------:R-:W-:Y:S01]  /*1aa0*/  IMAD.IADD R61, R61, 0x1, R62 ;  /* 0x000000013d3d7824 */ /* 0x000fe200078e023e */
[----:B------:R-:W-:Y:S01]  /*1ab0*/  SHF.L.U64.HI R35, R2, R112, c[0x0][0x1a4] ;  /* 0x0000690002237619 */ /* 0x000fe20000010270 */
[----:B------:R-:W-:Y:S01]  /*1ac0*/  IMAD.WIDE.U32 R128, R132, c[0x0][0x198], R128 ;  /* 0x0000660084807a25 */ /* 0x000fe200078e0080 */
[----:B------:R-:W-:Y:S02]  /*1ad0*/  SHF.L.U32 R44, R2, 0x5, RZ ;  /* 0x00000005022c7819 */ /* 0x000fe400000006ff */
[----:B------:R-:W-:Y:S01]  /*1ae0*/  SHF.R.S32.HI R58, RZ, 0x1f, R61 ;  /* 0x0000001fff3a7819 */ /* 0x000fe2000001143d */
[----:B------:R-:W-:Y:S01]  /*1af0*/  IMAD.WIDE.U32 R124, R124, c[0x0][0x1a0], R18 ;  /* 0x000068007c7c7a25 */ /* 0x000fe200078e0012 */
[----:B------:R-:W-:-:S03]  /*1b00*/  IADD3 R131, R129, R130, RZ ;  /* 0x0000008281837210 */ /* 0x000fc60007ffe0ff */
[----:B------:R-:W-:-:S04]  /*1b10*/  IMAD.WIDE.U32 R134, R134, c[0x0][0x1a8], R14 ;  /* 0x00006a0086867a25 */ /* 0x000fc800078e000e */
[----:B------:R-:W-:Y:S02]  /*1b20*/  IMAD.U32 R121, R121, 0x20, R13 ;  /* 0x0000002079797824 */ /* 0x000fe400078e000d */
[----:B------:R-:W-:Y:S02]  /*1b30*/  IMAD.IADD R127, R125, 0x1, R126 ;  /* 0x000000017d7f7824 */ /* 0x000fe400078e027e */
[----:B------:R-:W-:Y:S02]  /*1b40*/  IMAD.IADD R56, R135, 0x1, R56 ;  /* 0x0000000187387824 */ /* 0x000fe400078e0238 */
[----:B------:R-:W-:Y:S01]  /*1b50*/  @!P4 IMAD.MOV.U32 R111, RZ, RZ, RZ ;  /* 0x000000ffff6fc224 */ /* 0x000fe200078e00ff */
[----:B------:R-:W-:Y:S05]  /*1b60*/  @!P0 BRA `(.L_x_1220) ;  /* 0x00006cd000008947 */ /* 0x000fea0003800000 */
[--C-:B-1----:R-:W-:Y:S01]  /*1b70*/  IMAD.IADD R111, R111, 0x1, R7.reuse ;  /* 0x000000016f6f7824 */ /* 0x102fe200078e0207 */
[----:B------:R-:W-:Y:S01]  /*1b80*/  SHF.R.S32.HI R4, RZ, 0x1f, R7 ;  /* 0x0000001fff047819 */ /* 0x000fe20000011407 */
[----:B------:R-:W-:Y:S01]  /*1b90*/  IMAD R6, R5, c[0x0][0x280], RZ ;  /* 0x0000a00005067a24 */ /* 0x000fe200078e02ff */
[--C-:B------:R-:W-:Y:S01]  /*1ba0*/  IADD3 R7, P1, P0, R7, R132, -R57.reuse ;  /* 0x0000008407077210 */ /* 0x100fe2000783e839 */
[----:B------:R-:W-:Y:S01]  /*1bb0*/  IMAD R5, R5, c[0x0][0x278], RZ ;  /* 0x00009e0005057a24 */ /* 0x000fe200078e02ff */
[----:B------:R-:W-:Y:S01]  /*1bc0*/  SHF.R.S32.HI R8, RZ, 0x1f, R57 ;  /* 0x0000001fff087819 */ /* 0x000fe20000011439 */
[C---:B------:R-:W-:Y:S01]  /*1bd0*/  IMAD.WIDE.U32 R12, R231.reuse, c[0x0][0x278], R148 ;  /* 0x00009e00e70c7a25 */ /* 0x040fe200078e0094 */
[----:B------:R-:W-:Y:S01]  /*1be0*/  UMOV UR13, 0x80 ;  /* 0x00000080000d7882 */ /* 0x000fe20000000000 */
[----:B------:R-:W-:Y:S01]  /*1bf0*/  SHF.L.U32 R77, R60, 0x5, RZ ;  /* 0x000000053c4d7819 */ /* 0x000fe200000006ff */
[----:B------:R-:W-:Y:S01]  /*1c00*/  ULDC.64 UR4, c[0x0][0x1a0] ;  /* 0x0000680000047ab9 */ /* 0x000fe20000000a00 */
[C---:B------:R-:W-:Y:S01]  /*1c10*/  IMAD R5, R231.reuse, c[0x0][0x27c], R5 ;  /* 0x00009f00e7057a24 */ /* 0x040fe200078e0205 */
[----:B------:R-:W-:Y:S01]  /*1c20*/  IADD3.X R4, R4, R133, ~R8, P1, P0 ;  /* 0x0000008504047210 */ /* 0x000fe20000fe0c08 */
[C---:B------:R-:W-:Y:S01]  /*1c30*/  IMAD.WIDE.U32 R10, R231.reuse, c[0x0][0x280], R148 ;  /* 0x0000a000e70a7a25 */ /* 0x040fe200078e0094 */
[----:B------:R-:W-:Y:S01]  /*1c40*/  UIMAD UR18, UR13, UR5, URZ ;  /* 0x000000050d1272a4 */ /* 0x000fe2000f8e023f */
[----:B------:R-:W-:Y:S01]  /*1c50*/  IADD3 R120, R132, 0x20, RZ ;  /* 0x0000002084787810 */ /* 0x000fe20007ffe0ff */
[----:B------:R-:W-:Y:S01]  /*1c60*/  UMOV UR12, 0x40 ;  /* 0x00000040000c7882 */ /* 0x000fe20000000000 */
[----:B------:R-:W-:Y:S01]  /*1c70*/  IMAD R6, R231, c[0x0][0x284], R6 ;  /* 0x0000a100e7067a24 */ /* 0x000fe200078e0206 */
[----:B------:R-:W-:Y:S01]  /*1c80*/  UMOV UR11, 0xc0 ;  /* 0x000000c0000b7882 */ /* 0x000fe20000000000 */
[----:B------:R-:W-:Y:S01]  /*1c90*/  IMAD.IADD R9, R13, 0x1, R5 ;  /* 0x000000010d097824 */ /* 0x000fe200078e0205 */
[----:B------:R-:W-:Y:S01]  /*1ca0*/  UMOV UR10, 0x140 ;  /* 0x00000140000a7882 */ /* 0x000fe20000000000 */
[C---:B------:R-:W-:Y:S01]  /*1cb0*/  IMAD R5, R4.reuse, c[0x0][0x290], RZ ;  /* 0x0000a40004057a24 */ /* 0x040fe200078e02ff */
[----:B------:R-:W-:Y:S01]  /*1cc0*/  UMOV UR9, 0x180 ;  /* 0x0000018000097882 */ /* 0x000fe20000000000 */
[----:B------:R-:W-:Y:S01]  /*1cd0*/  IMAD.MOV.U32 R8, RZ, RZ, R12 ;  /* 0x000000ffff087224 */ /* 0x000fe200078e000c */
[----:B------:R-:W-:Y:S01]  /*1ce0*/  UMOV UR8, 0x1c0 ;  /* 0x000001c000087882 */ /* 0x000fe20000000000 */
[----:B------:R-:W-:Y:S01]  /*1cf0*/  IMAD R4, R4, c[0x0][0x288], RZ ;  /* 0x0000a20004047a24 */ /* 0x000fe200078e02ff */
[----:B------:R-:W-:Y:S01]  /*1d00*/  UIMAD UR19, UR12, UR5, URZ ;  /* 0x000000050c1372a4 */ /* 0x000fe2000f8e023f */
[----:B------:R-:W-:Y:S01]  /*1d10*/  IMAD.IADD R11, R11, 0x1, R6 ;  /* 0x000000010b0b7824 */ /* 0x000fe200078e0206 */
[----:B------:R-:W-:Y:S01]  /*1d20*/  UIMAD UR16, UR11, UR5, URZ ;  /* 0x000000050b1072a4 */ /* 0x000fe2000f8e023f */
[C---:B------:R-:W-:Y:S01]  /*1d30*/  IMAD R4, R7.reuse, c[0x0][0x28c], R4 ;  /* 0x0000a30007047a24 */ /* 0x040fe200078e0204 */
[----:B------:R-:W-:Y:S01]  /*1d40*/  UIMAD UR15, UR10, UR5, URZ ;  /* 0x000000050a0f72a4 */ /* 0x000fe2000f8e023f */
[C---:B------:R-:W-:Y:S01]  /*1d50*/  IMAD.WIDE.U32 R8, R7.reuse, c[0x0][0x288], R8 ;  /* 0x0000a20007087a25 */ /* 0x040fe200078e0008 */
[----:B------:R-:W-:Y:S01]  /*1d60*/  UIMAD UR14, UR9, UR5, URZ ;  /* 0x00000005090e72a4 */ /* 0x000fe2000f8e023f */
[C---:B------:R-:W-:Y:S01]  /*1d70*/  IADD3 R119, R132.reuse, 0x40, RZ ;  /* 0x0000004084777810 */ /* 0x040fe20007ffe0ff */
[----:B------:R-:W-:Y:S01]  /*1d80*/  UIMAD UR26, UR8, UR5, URZ ;  /* 0x00000005081a72a4 */ /* 0x000fe2000f8e023f */
[C---:B------:R-:W-:Y:S01]  /*1d90*/  IMAD R5, R7.reuse, c[0x0][0x294], R5 ;  /* 0x0000a50007057a24 */ /* 0x040fe200078e0205 */
[----:B------:R-:W-:Y:S01]  /*1da0*/  UIMAD.WIDE.U32 UR32, UR11, UR4, URZ ;  /* 0x000000040b2072a5 */ /* 0x000fe2000f8e003f */
[----:B------:R-:W-:Y:S01]  /*1db0*/  IMAD.WIDE.U32 R10, R7, c[0x0][0x290], R10 ;  /* 0x0000a400070a7a25 */ /* 0x000fe200078e000a */
[----:B------:R-:W-:Y:S01]  /*1dc0*/  ULDC UR5, c[0x0][0x294] ;  /* 0x0000a50000057ab9 */ /* 0x000fe20000000800 */
[----:B------:R-:W-:Y:S01]  /*1dd0*/  IADD3 R118, R132, 0x60, RZ ;  /* 0x0000006084767810 */ /* 0x000fe20007ffe0ff */
[----:B------:R-:W-:Y:S01]  /*1de0*/  UIMAD.WIDE.U32 UR30, UR10, UR4, URZ ;  /* 0x000000040a1e72a5 */ /* 0x000fe2000f8e003f */
[----:B------:R-:W-:Y:S01]  /*1df0*/  IMAD.IADD R9, R9, 0x1, R4 ;  /* 0x0000000109097824 */ /* 0x000fe200078e0204 */
[----:B------:R-:W-:Y:S01]  /*1e00*/  UIMAD.WIDE.U32 UR28, UR9, UR4, URZ ;  /* 0x00000004091c72a5 */ /* 0x000fe2000f8e003f */
[----:B------:R-:W-:Y:S01]  /*1e10*/  IMAD R106, R3, c[0x0][0x298], RZ ;  /* 0x0000a600036a7a24 */ /* 0x000fe200078e02ff */
[----:B------:R-:W-:Y:S01]  /*1e20*/  ULDC UR17, c[0x0][0x19c] ;  /* 0x0000670000117ab9 */ /* 0x000fe20000000800 */
[----:B------:R-:W-:Y:S01]  /*1e30*/  IMAD.IADD R7, R11, 0x1, R5 ;  /* 0x000000010b077824 */ /* 0x000fe200078e0205 */
[----:B------:R-:W-:Y:S01]  /*1e40*/  UIMAD UR11, UR11, UR5, URZ ;  /* 0x000000050b0b72a4 */ /* 0x000fe2000f8e023f */
[----:B------:R-:W-:Y:S01]  /*1e50*/  IMAD.MOV.U32 R6, RZ, RZ, R10 ;  /* 0x000000ffff067224 */ /* 0x000fe200078e000a */
[----:B------:R-:W-:Y:S01]  /*1e60*/  UIMAD UR10, UR10, UR5, URZ ;  /* 0x000000050a0a72a4 */ /* 0x000fe2000f8e023f */
[----:B------:R-:W-:Y:S01]  /*1e70*/  IMAD.WIDE.U32 R12, R2, 0x40, RZ ;  /* 0x00000040020c7825 */ /* 0x000fe200078e00ff */
[----:B------:R-:W-:Y:S01]  /*1e80*/  UIMAD UR9, UR9, UR5, URZ ;  /* 0x00000005090972a4 */ /* 0x000fe2000f8e023f */
[----:B------:R-:W-:Y:S01]  /*1e90*/  IADD3 R117, R132, 0x80, RZ ;  /* 0x0000008084757810 */ /* 0x000fe20007ffe0ff */
[----:B------:R-:W-:Y:S01]  /*1ea0*/  UIMAD UR13, UR13, UR17, URZ ;  /* 0x000000110d0d72a4 */ /* 0x000fe2000f8e023f */
[----:B------:R-:W-:Y:S01]  /*1eb0*/  IMAD R104, R3, c[0x0][0x2a0], RZ ;  /* 0x0000a80003687a24 */ /* 0x000fe200078e02ff */
[----:B------:R-:W-:Y:S01]  /*1ec0*/  UIMAD UR12, UR12, UR17, URZ ;  /* 0x000000110c0c72a4 */ /* 0x000fe2000f8e023f */
[----:B------:R-:W-:Y:S01]  /*1ed0*/  IMAD.WIDE.U32 R10, R2, 0x80, RZ ;  /* 0x00000080020a7825 */ /* 0x000fe200078e00ff */
[----:B------:R-:W-:Y:S01]  /*1ee0*/  UIMAD UR5, UR8, UR5, URZ ;  /* 0x00000005080572a4 */ /* 0x000fe2000f8e023f */
[----:B------:R-:W-:Y:S01]  /*1ef0*/  IADD3 R90, R13, UR19, RZ ;  /* 0x000000130d5a7c10 */ /* 0x000fe2000fffe0ff */
[----:B------:R-:W-:Y:S01]  /*1f00*/  UIMAD.WIDE.U32 UR34, UR8, UR4, URZ ;  /* 0x00000004082272a5 */ /* 0x000fe2000f8e003f */
[C---:B------:R-:W-:Y:S01]  /*1f10*/  IMAD R106, R0.reuse, c[0x0][0x29c], R106 ;  /* 0x0000a700006a7a24 */ /* 0x040fe200078e026a */
[----:B------:R-:W-:Y:S01]  /*1f20*/  IADD3 R95, R11, UR18, RZ ;  /* 0x000000120b5f7c10 */ /* 0x000fe2000fffe0ff */
[----:B------:R-:W-:Y:S01]  /*1f30*/  IMAD.WIDE.U32 R2, R0, c[0x0][0x298], R8 ;  /* 0x0000a60000027a25 */ /* 0x000fe200078e0008 */
[C---:B------:R-:W-:Y:S01]  /*1f40*/  SHF.L.U32 R96, R10.reuse, 0x1, RZ ;  /* 0x000000010a607819 */ /* 0x040fe200000006ff */
[----:B------:R-:W-:Y:S01]  /*1f50*/  ULDC UR25, c[0x0][0x28c] ;  /* 0x0000a30000197ab9 */ /* 0x000fe20000000800 */
[----:B------:R-:W-:Y:S01]  /*1f60*/  SHF.L.U64.HI R95, R10, 0x1, R95 ;  /* 0x000000010a5f7819 */ /* 0x000fe2000001025f */
[----:B------:R-:W-:Y:S01]  /*1f70*/  IMAD R104, R0, c[0x0][0x2a4], R104 ;  /* 0x0000a90000687a24 */ /* 0x000fe200078e0268 */
[----:B------:R-:W-:Y:S01]  /*1f80*/  LEA R107, P0, R2, c[0x0][0x268], 0x1 ;  /* 0x00009a00026b7a11 */ /* 0x000fe200078008ff */
[----:B------:R-:W-:Y:S01]  /*1f90*/  IMAD.WIDE.U32 R4, R0, c[0x0][0x2a0], R6 ;  /* 0x0000a80000047a25 */ /* 0x000fe200078e0006 */
[----:B------:R-:W-:Y:S01]  /*1fa0*/  SHF.L.U64.HI R90, R12, 0x1, R90 ;  /* 0x000000010c5a7819 */ /* 0x000fe2000001025a */
        /* <DEDUP_REMOVED lines=12> */
[----:B------:R-:W-:Y:S01]  /*2070*/  IMAD.MOV.U32 R83, RZ, RZ, 0x7 ;  /* 0x00000007ff537424 */ /* 0x000fe200078e00ff */
        /* <DEDUP_REMOVED lines=11> */
[----:B------:R-:W-:Y:S01]  /*2130*/  IMAD.WIDE.U32 R144, R138, 0xc0, RZ ;  /* 0x000000c08a907825 */ /* 0x000fe200078e00ff */
[-C--:B------:R-:W-:Y:S01]  /*2140*/  IADD3 R33, P1, R62, R111.reuse, RZ ;  /* 0x0000006f3e217210 */ /* 0x080fe20007f3e0ff */
[----:B------:R-:W-:Y:S01]  /*2150*/  ULDC UR22, c[0x0][0x28c] ;  /* 0x0000a30000167ab9 */ /* 0x000fe20000000800 */
[----:B------:R-:W-:Y:S01]  /*2160*/  IADD3 R111, P0, R61, R111, RZ ;  /* 0x0000006f3d6f7210 */ /* 0x000fe20007f1e0ff */
[C---:B------:R-:W-:Y:S01]  /*2170*/  IMAD.WIDE.U32 R142, R138.reuse, 0x140, RZ ;  /* 0x000001408a8e7825 */ /* 0x040fe200078e00ff */
[C---:B------:R-:W-:Y:S01]  /*2180*/  SHF.L.U64.HI R88, R138.reuse, R80, c[0x0][0x294] ;  /* 0x0000a5008a587619 */ /* 0x040fe20000010250 */
[----:B------:R-:W-:Y:S01]  /*2190*/  ULDC UR21, c[0x0][0x28c] ;  /* 0x0000a30000157ab9 */ /* 0x000fe20000000800 */
[-C--:B------:R-:W-:Y:S01]  /*21a0*/  SHF.L.U64.HI R93, R138, R83.reuse, c[0x0][0x294] ;  /* 0x0000a5008a5d7619 */ /* 0x080fe20000010253 */
[----:B------:R-:W-:Y:S01]  /*21b0*/  IMAD.X R110, R58, 0x1, R32, P0 ;  /* 0x000000013a6e7824 */ /* 0x000fe200000e0620 */
[----:B------:R-:W-:Y:S01]  /*21c0*/  IADD3.X R32, R59, R32, RZ, P1, !PT ;  /* 0x000000203b207210 */ /* 0x000fe20000ffe4ff */
[C---:B------:R-:W-:Y:S01]  /*21d0*/  IMAD.WIDE.U32 R140, R138.reuse, 0x180, RZ ;  /* 0x000001808a8c7825 */ /* 0x040fe200078e00ff */
[C---:B------:R-:W-:Y:S01]  /*21e0*/  SHF.L.U64.HI R86, R138.reuse, R112, c[0x0][0x294] ;  /* 0x0000a5008a567619 */ /* 0x040fe20000010270 */
[----:B------:R-:W-:Y:S01]  /*21f0*/  ULDC UR20, c[0x0][0x28c] ;  /* 0x0000a30000147ab9 */ /* 0x000fe20000000800 */
[C---:B------:R-:W-:Y:S01]  /*2200*/  SHF.L.U64.HI R110, R111.reuse, 0x1, R110 ;  /* 0x000000016f6e7819 */ /* 0x040fe2000001026e */
[----:B------:R-:W-:Y:S01]  /*2210*/  IMAD.SHL.U32 R111, R111, 0x2, RZ ;  /* 0x000000026f6f7824 */ /* 0x000fe200078e00ff */
[C---:B------:R-:W-:Y:S01]  /*2220*/  SHF.L.U64.HI R32, R33.reuse, 0x1, R32 ;  /* 0x0000000121207819 */ /* 0x040fe20000010220 */
[----:B------:R-:W-:Y:S01]  /*2230*/  IMAD.SHL.U32 R33, R33, 0x2, RZ ;  /* 0x0000000221217824 */ /* 0x000fe200078e00ff */
[----:B------:R-:W-:Y:S01]  /*2240*/  SHF.L.U32 R89, R138, 0x6, RZ ;  /* 0x000000068a597819 */ /* 0x000fe200000006ff */
[----:B------:R-:W-:Y:S01]  /*2250*/  IMAD.WIDE.U32 R146, R146, 0x40, RZ ;  /* 0x0000004092927825 */ /* 0x000fe200078e00ff */
[----:B------:R-:W-:Y:S01]  /*2260*/  IADD3 R109, P3, R111, c[0x0][0x2b0], RZ ;  /* 0x0000ac006f6d7a10 */ /* 0x000fe20007f7e0ff */
[----:B------:R-:W-:Y:S01]  /*2270*/  ULDC UR19, c[0x0][0x28c] ;  /* 0x0000a30000137ab9 */ /* 0x000fe20000000800 */
[----:B------:R-:W-:Y:S01]  /*2280*/  IADD3 R10, P1, R33, c[0x0][0x2b0], RZ ;  /* 0x0000ac00210a7a10 */ /* 0x000fe20007f3e0ff */
[C---:B------:R-:W-:Y:S01]  /*2290*/  IMAD.SHL.U32 R75, R60.reuse, 0x40, RZ ;  /* 0x000000403c4b7824 */ /* 0x040fe200078e00ff */
[----:B------:R-:W-:Y:S01]  /*22a0*/  IADD3 R111, P2, R111, c[0x0][0x2a8], RZ ;  /* 0x0000aa006f6f7a10 */ /* 0x000fe20007f5e0ff */
[C---:B------:R-:W-:Y:S01]  /*22b0*/  IMAD R73, R60.reuse, 0x60, RZ ;  /* 0x000000603c497824 */ /* 0x040fe200078e02ff */
[----:B------:R-:W-:Y:S01]  /*22c0*/  IADD3 R33, P0, R33, c[0x0][0x2a8], RZ ;  /* 0x0000aa0021217a10 */ /* 0x000fe20007f1e0ff */
[C---:B------:R-:W-:Y:S01]  /*22d0*/  IMAD.SHL.U32 R71, R60.reuse, 0x80, RZ ;  /* 0x000000803c477824 */ /* 0x040fe200078e00ff */
[C---:B------:R-:W-:Y:S01]  /*22e0*/  SHF.L.U64.HI R80, R113.reuse, R80, c[0x0][0x28c] ;  /* 0x0000a30071507619 */ /* 0x040fe20000010250 */
[C---:B------:R-:W-:Y:S01]  /*22f0*/  IMAD R69, R60.reuse, 0xa0, RZ ;  /* 0x000000a03c457824 */ /* 0x040fe200078e02ff */
[C---:B------:R-:W-:Y:S01]  /*2300*/  SHF.L.U64.HI R83, R113.reuse, R83, c[0x0][0x28c] ;  /* 0x0000a30071537619 */ /* 0x040fe20000010253 */
[C---:B------:R-:W-:Y:S01]  /*2310*/  IMAD R67, R60.reuse, 0xc0, RZ ;  /* 0x000000c03c437824 */ /* 0x040fe200078e02ff */
[----:B------:R-:W-:Y:S01]  /*2320*/  SHF.L.U64.HI R112, R113, R112, c[0x0][0x28c] ;  /* 0x0000a30071707619 */ /* 0x000fe20000010270 */
[----:B------:R-:W-:Y:S01]  /*2330*/  IMAD R65, R60, 0xe0, RZ ;  /* 0x000000e03c417824 */ /* 0x000fe200078e02ff */
[----:B------:R-:W-:Y:S01]  /*2340*/  SHF.L.U64.HI R88, R89, 0x1, R88 ;  /* 0x0000000159587819 */ /* 0x000fe20000010258 */
[----:B------:R-:W-:Y:S01]  /*2350*/  IMAD.WIDE.U32 R138, R138, 0x1c0, RZ ;  /* 0x000001c08a8a7825 */ /* 0x000fe200078e00ff */
[----:B------:R-:W-:Y:S01]  /*2360*/  SHF.L.U64.HI R93, R94, 0x1, R93 ;  /* 0x000000015e5d7819 */ /* 0x000fe2000001025d */
[----:B------:R-:W-:Y:S01]  /*2370*/  ULDC UR18, c[0x0][0x28c] ;  /* 0x0000a30000127ab9 */ /* 0x000fe20000000800 */
[----:B------:R-:W-:Y:S01]  /*2380*/  SHF.L.U64.HI R86, R87, 0x1, R86 ;  /* 0x0000000157567819 */ /* 0x000fe20000010256 */
[----:B------:R-:W-:Y:S01]  /*2390*/  IMAD.MOV.U32 R79, RZ, RZ, c[0x0][0x290] ;  /* 0x0000a400ff4f7624 */ /* 0x000fe200078e00ff */
[----:B------:R-:W-:Y:S01]  /*23a0*/  IADD3.X R108, R110, c[0x0][0x2b4], RZ, P3, !PT ;  /* 0x0000ad006e6c7a10 */ /* 0x000fe20001ffe4ff */
[C---:B------:R-:W-:Y:S01]  /*23b0*/  IMAD.SHL.U32 R81, R113.reuse, 0x40, RZ ;  /* 0x0000004071517824 */ /* 0x040fe200078e00ff */
[----:B------:R-:W-:Y:S01]  /*23c0*/  IADD3.X R9, R32, c[0x0][0x2b4], RZ, P1, !PT ;  /* 0x0000ad0020097a10 */ /* 0x000fe20000ffe4ff */
[C---:B------:R-:W-:Y:S01]  /*23d0*/  IMAD.SHL.U32 R84, R113.reuse, 0x80, RZ ;  /* 0x0000008071547824 */ /* 0x040fe200078e00ff */
[----:B------:R-:W-:Y:S01]  /*23e0*/  IADD3 R114, R132, 0xe0, RZ ;  /* 0x000000e084727810 */ /* 0x000fe20007ffe0ff */
        /* <DEDUP_REMOVED lines=11> */
[----:B------:R-:W-:Y:S01]  /*24a0*/  SHF.R.S32.HI R66, RZ, 0x1f, R67 ;  /* 0x0000001fff427819 */ /* 0x000fe20000011443 */
[----:B------:R-:W-:Y:S01]  /*24b0*/  IMAD.U32 R79, R79, -0x100, RZ ;  /* 0xffffff004f4f7824 */ /* 0x000fe200078e00ff */
[----:B------:R-:W-:Y:S01]  /*24c0*/  SHF.R.S32.HI R64, RZ, 0x1f, R65 ;  /* 0x0000001fff407819 */ /* 0x000fe20000011441 */
[----:B------:R-:W-:Y:S01]  /*24d0*/  ULDC UR4, c[0x0][0x230] ;  /* 0x00008c0000047ab9 */ /* 0x000fe20000000800 */
[----:B------:R-:W-:Y:S01]  /*24e0*/  IADD3 R85, R151, UR13, RZ ;  /* 0x0000000d97557c10 */ /* 0x000fe2000fffe0ff */
[----:B------:R-:W-:Y:S01]  /*24f0*/  UIMAD UR25, UR25, 0xc0, URZ ;  /* 0x000000c0191978a4 */ /* 0x000fe2000f8e023f */
        /* <DEDUP_REMOVED lines=14> */
[----:B------:R-:W-:Y:S02]  /*25e0*/  UIADD3 UR16, UR33, UR16, URZ ;  /* 0x0000001021107290 */ /* 0x000fe4000fffe03f */
[----:B------:R-:W-:Y:S02]  /*25f0*/  UIADD3 UR15, UR31, UR15, URZ ;  /* 0x0000000f1f0f7290 */ /* 0x000fe4000fffe03f */
[----:B------:R-:W-:Y:S02]  /*2600*/  UIADD3 UR14, UR29, UR14, URZ ;  /* 0x0000000e1d0e7290 */ /* 0x000fe4000fffe03f */
[----:B------:R-:W-:Y:S02]  /*2610*/  UIADD3 UR26, UR35, UR26, URZ ;  /* 0x0000001a231a7290 */ /* 0x000fe4000fffe03f */
[----:B------:R-:W-:Y:S02]  /*2620*/  ULDC.U8 UR8, c[0x0][0x313] ;  /* 0x0000c4c000087ab9 */ /* 0x000fe40000000000 */
.L_x_1274:
[----:B------:R-:W-:Y:S01]  /*2630*/  ISETP.NE.AND P4, PT, R122, RZ, PT ;  /* 0x000000ff7a00720c */ /* 0x000fe20003f85270 */
[----:B------:R-:W-:Y:S02]  /*2640*/  IMAD.SHL.U32 R13, R11, 0x100, RZ ;  /* 0x000001000b0d7824 */ /* 0x000fe400078e00ff */
[----:B------:R-:W-:Y:S03]  /*2650*/  IMAD.MOV.U32 R5, RZ, RZ, R104 ;  /* 0x000000ffff057224 */ /* 0x000fe600078e0068 */
[----:B------:R-:W-:Y:S05]  /*2660*/  IADD3 R12, R13, -0x100, RZ ;  /* 0xffffff000d0c7810 */ /* 0x000fea0007ffe0ff */
[--C-:B------:R-:W-:Y:S02]  /*2670*/  IMAD.IADD R3, R49, 0x1, -R12.reuse ;  /* 0x0000000131037824 */ /* 0x100fe400078e0a0c */
[----:B------:R-:W-:Y:S03]  /*2680*/  IMAD.IADD R2, R57, 0x1, -R12 ;  /* 0x0000000139027824 */ /* 0x000fe600078e0a0c */
[CC--:B------:R-:W-:Y:S04]  /*2690*/  ISETP.GE.OR P0, PT, R120.reuse, R3.reuse, P4 ;  /* 0x000000037800720c */ /* 0x0c0fe80002706670 */
[-C--:B------:R-:W-:Y:S02]  /*26a0*/  ISETP.LT.OR P2, PT, R120, R2.reuse, P0 ;  /* 0x000000027800720c */ /* 0x080fe40000741670 */
[CC--:B------:R-:W-:Y:S02]  /*26b0*/  ISETP.GE.OR P0, PT, R119.reuse, R3.reuse, P4 ;  /* 0x000000037700720c */ /* 0x0c0fe40002706670 */
[----:B------:R-:W-:Y:S02]  /*26c0*/  P2R R4, PR, RZ, 0x4 ;  /* 0x00000004ff047803 */ /* 0x000fe40000000000 */
[-C--:B------:R-:W-:Y:S02]  /*26d0*/  ISETP.LT.OR P6, PT, R119, R2.reuse, P0 ;  /* 0x000000027700720c */ /* 0x080fe400007c1670 */
[C---:B------:R-:W-:Y:S04]  /*26e0*/  ISETP.GE.OR P0, PT, R118.reuse, R3, P4 ;  /* 0x000000037600720c */ /* 0x040fe80002706670 */
[----:B------:R-:W-:Y:S02]  /*26f0*/  ISETP.LT.OR P3, PT, R118, R2, P0 ;  /* 0x000000027600720c */ /* 0x000fe40000761670 */
[C---:B------:R-:W-:Y:S02]  /*2700*/  @!P2 LEA R26, P0, R44.reuse, R103, 0x1 ;  /* 0x000000672c1aa211 */ /* 0x040fe400078008ff */
[----:B------:R-:W-:Y:S02]  /*2710*/  @!P2 IADD3 R156, P1, R105, R87, RZ ;  /* 0x00000057699ca210 */ /* 0x000fe40007f3e0ff */
[----:B------:R-:W-:Y:S02]  /*2720*/  @!P2 LEA.HI.X R27, R44, R102, R35, 0x1, P0 ;  /* 0x000000662c1ba211 */ /* 0x000fe400000f0c23 */
[----:B------:R-:W-:Y:S01]  /*2730*/  ISETP.GE.OR P0, PT, R117, R3, P4 ;  /* 0x000000037500720c */ /* 0x000fe20002706670 */
[C---:B------:R-:W-:Y:S01]  /*2740*/  @!P2 IMAD.X R157, R104.reuse, 0x1, R86, P1 ;  /* 0x00000001689da824 */ /* 0x040fe200008e0656 */
[----:B------:R-:W-:Y:S02]  /*2750*/  @!P6 IADD3 R24, P1, R105, R89, RZ ;  /* 0x000000596918e210 */ /* 0x000fe40007f3e0ff */
        /* <DEDUP_REMOVED lines=21> */
[-C--:B------:R-:W-:Y:S02]  /*28b0*/  ISETP.GE.OR P0, PT, R115, R3.reuse, P1 ;  /* 0x000000037300720c */ /* 0x080fe40000f06670 */
[----:B------:R-:W-:Y:S02]  /*28c0*/  ISETP.NE.AND P4, PT, R153, RZ, PT ;  /* 0x000000ff9900720c */ /* 0x000fe40003f85270 */
[----:B------:R-:W-:Y:S11]  /*28d0*/  ISETP.LT.OR P5, PT, R115, R2, P0 ;  /* 0x000000027300720c */ /* 0x000ff600007a1670 */
[----:B------:R-:W-:Y:S02]  /*28e0*/  @!UPT UIADD3 URZ, URZ, URZ, URZ ;  /* 0x0000003f3f3ff290 */ /* 0x000fe4000fffe03f */
[----:B------:R-:W-:Y:S05]  /*28f0*/  @!P5 IADD3 R38, P0, R105, R140, RZ ;  /* 0x0000008c6926d210 */ /* 0x000fea0007f1e0ff */
[----:B------:R-:W-:Y:S01]  /*2900*/  @!P5 IMAD.X R39, R104, 0x1, R98, P0 ;  /* 0x000000016827d824 */ /* 0x000fe200000e0662 */
[----:B------:R-:W-:Y:S04]  /*2910*/  @!P5 IADD3 R36, P0, R103, UR28, RZ ;  /* 0x0000001c6724dc10 */ /* 0x000fe8000ff1e0ff */
        /* <DEDUP_REMOVED lines=14> */
[----:B------:R-:W-:Y:S11]  /*2a00*/  ISETP.NE.AND P0, PT, R123, RZ, PT ;  /* 0x000000ff7b00720c */ /* 0x000ff60003f05270 */
[----:B------:R-:W2:Y:S01]  /*2a10*/  @!P1 LDG.E.128 R4, [R4.64] ;  /* 0x0000000604049981 */ /* 0x000ea2000c1e1d00 */
[----:B------:R-:W-:Y:S02]  /*2a20*/  @!P1 IMAD.MOV.U32 R2, RZ, RZ, R103 ;  /* 0x000000ffff029224 */ /* 0x000fe400078e0067 */
[----:B------:R-:W-:Y:S05]  /*2a30*/  @!P1 IMAD.MOV.U32 R3, RZ, RZ, R102 ;  /* 0x000000ffff039224 */ /* 0x000fea00078e0066 */
[----:B--2---:R1:W-:Y:S04]  /*2a40*/  @!P1 STG.E.128 [R2.64], R4 ;  /* 0x0000000402009986 */ /* 0x0043e8000c101d06 */
[----:B-1----:R-:W2:Y:S04]  /*2a50*/  @!P2 LDG.E.128 R4, [R156.64] ;  /* 0x000000069c04a981 */ /* 0x002ea8000c1e1d00 */
[----:B--2---:R1:W-:Y:S04]  /*2a60*/  @!P2 STG.E.128 [R26.64], R4 ;  /* 0x000000041a00a986 */ /* 0x0043e8000c101d06 */
[----:B-1----:R-:W2:Y:S04]  /*2a70*/  @!P6 LDG.E.128 R24, [R24.64] ;  /* 0x000000061818e981 */ /* 0x002ea8000c1e1d00 */
[----:B--2---:R1:W-:Y:S04]  /*2a80*/  @!P6 STG.E.128 [R22.64], R24 ;  /* 0x000000181600e986 */ /* 0x0043e8000c101d06 */
[----:B-1----:R-:W2:Y:S04]  /*2a90*/  @!P3 LDG.E.128 R20, [R20.64] ;  /* 0x000000061414b981 */ /* 0x002ea8000c1e1d00 */
[----:B--2---:R1:W-:Y:S04]  /*2aa0*/  @!P3 STG.E.128 [R18.64], R20 ;  /* 0x000000141200b986 */ /* 0x0043e8000c101d06 */
[----:B-1----:R-:W2:Y:S04]  /*2ab0*/  @!P4 LDG.E.128 R16, [R16.64] ;  /* 0x000000061010c981 */ /* 0x002ea8000c1e1d00 */
[----:B--2---:R-:W-:Y:S01]  /*2ac0*/  @!P4 STG.E.128 [R154.64], R16 ;  /* 0x000000109a00c986 */ /* 0x004fe2000c101d06 */
[----:B------:R-:W-:Y:S11]  /*2ad0*/  ISETP.NE.AND P4, PT, R0, RZ, PT ;  /* 0x000000ff0000720c */ /* 0x000ff60003f85270 */
[----:B------:R-:W-:Y:S02]  /*2ae0*/  @!UPT UIADD3 URZ, URZ, URZ, URZ ;  /* 0x0000003f3f3ff290 */ /* 0x000fe4000fffe03f */
[----:B------:R-:W2:Y:S04]  /*2af0*/  @!P4 LDG.E.128 R4, [R42.64] ;  /* 0x000000062a04c981 */ /* 0x000ea8000c1e1d00 */
[----:B--2---:R1:W-:Y:S04]  /*2b00*/  @!P4 STG.E.128 [R40.64], R4 ;  /* 0x000000042800c986 */ /* 0x0043e8000c101d06 */
[----:B-1----:R-:W2:Y:S04]  /*2b10*/  @!P5 LDG.E.128 R4, [R38.64] ;  /* 0x000000062604d981 */ /* 0x002ea8000c1e1d00 */
        /* <DEDUP_REMOVED lines=11> */
[----:B-1----:R-:W-:Y:S01]  /*2bd0*/  IMAD.MOV.U32 R5, RZ, RZ, R106 ;  /* 0x000000ffff057224 */ /* 0x002fe200078e006a */
[----:B------:R-:W-:Y:S02]  /*2be0*/  ISETP.GE.AND P0, PT, R148, UR4, PT ;  /* 0x0000000494007c0c */ /* 0x000fe4000bf06270 */
[----:B------:R-:W-:Y:S05]  /*2bf0*/  MOV R4, R107 ;  /* 0x0000006b00047202 */ /* 0x000fea0000000f00 */
[----:B------:R-:W2:Y:S06]  /*2c00*/  LDG.E.128 R16, [R4.64] ;  /* 0x0000000604107981 */ /* 0x000eac000c1e1d00 */
[----:B------:R-:W-:Y:S01]  /*2c10*/  @!P0 IMAD.MOV.U32 R3, RZ, RZ, R32 ;  /* 0x000000ffff038224 */ /* 0x000fe200078e0020 */
[----:B------:R-:W-:Y:S02]  /*2c20*/  @!P0 MOV R2, R33 ;  /* 0x0000002100028202 */ /* 0x000fe40000000f00 */
[----:B------:R-:W-:Y:S03]  /*2c30*/  @!P0 MOV R8, R10 ;  /* 0x0000000a00088202 */ /* 0x000fe60000000f00 */
[----:B------:R1:W3:Y:S06]  /*2c40*/  @!P0 LDG.E.64 R14, [R2.64] ;  /* 0x00000006020e8981 */ /* 0x0002ec000c1e1b00 */
[----:B-1----:R3:W4:Y:S01]  /*2c50*/  @!P0 LDG.E.64 R2, [R8.64] ;  /* 0x0000000608028981 */ /* 0x002722000c1e1b00 */
[C---:B--2---:R-:W-:Y:S01]  /*2c60*/  @!P0 IMAD.U32 R6, R16.reuse, 0x10000, RZ ;  /* 0x0001000010068824 */ /* 0x044fe200078e00ff */
[----:B------:R-:W-:Y:S02]  /*2c70*/  @!P0 LOP3.LUT R7, R16, 0xffff0000, RZ, 0xc0, !PT ;  /* 0xffff000010078812 */ /* 0x000fe400078ec0ff */
[----:B------:R-:W-:Y:S02]  /*2c80*/  @!P0 LOP3.LUT R21, R19, 0xffff0000, RZ, 0xc0, !PT ;  /* 0xffff000013158812 */ /* 0x000fe400078ec0ff */
[----:B---3--:R-:W-:Y:S02]  /*2c90*/  @!P0 SHF.L.U32 R8, R14, 0x10, RZ ;  /* 0x000000100e088819 */ /* 0x008fe400000006ff */
[C---:B------:R-:W-:Y:S02]  /*2ca0*/  @!P0 SHF.L.U32 R20, R15.reuse, 0x10, RZ ;  /* 0x000000100f148819 */ /* 0x040fe400000006ff */
[----:B------:R-:W-:Y:S02]  /*2cb0*/  @!P0 LOP3.LUT R22, R15, 0xffff0000, RZ, 0xc0, !PT ;  /* 0xffff00000f168812 */ /* 0x000fe400078ec0ff */
        /* <DEDUP_REMOVED lines=8> */
[C---:B------:R-:W-:Y:S02]  /*2d40*/  @!P0 FMUL.FTZ R0, R6.reuse, R0 ;  /* 0x0000000006008220 */ /* 0x040fe40000410000 */
[-C--:B------:R-:W-:Y:S01]  /*2d50*/  @!P0 FFMA.FTZ R23, R6, R8.reuse, -R23 ;  /* 0x0000000806178223 */ /* 0x080fe20000010817 */
[----:B------:R-:W-:Y:S01]  /*2d60*/  @!P0 SHF.L.U32 R6, R19, 0x10, RZ ;  /* 0x0000001013068819 */ /* 0x000fe200000006ff */
[----:B------:R-:W-:Y:S01]  /*2d70*/  @!P0 FFMA.FTZ R0, R7, R8, R0 ;  /* 0x0000000807008223 */ /* 0x000fe20000010000 */
[----:B------:R-:W-:Y:S01]  /*2d80*/  @!P0 LOP3.LUT R8, R17, 0xffff0000, RZ, 0xc0, !PT ;  /* 0xffff000011088812 */ /* 0x000fe200078ec0ff */
[----:B------:R-:W-:Y:S02]  /*2d90*/  @!P0 IMAD.U32 R7, R18, 0x10000, RZ ;  /* 0x0001000012078824 */ /* 0x000fe400078e00ff */
[----:B------:R-:W-:Y:S01]  /*2da0*/  @!P0 FMUL.FTZ R25, R21, R4 ;  /* 0x0000000415198220 */ /* 0x000fe20000410000 */
[----:B------:R-:W-:Y:S01]  /*2db0*/  @!P0 F2FP.BF16.PACK_AB R0, R0, R23 ;  /* 0x000000170000823e */ /* 0x000fe200000010ff */
[-C--:B------:R-:W-:Y:S02]  /*2dc0*/  @!P0 FMUL.FTZ R24, R8, R2.reuse ;  /* 0x0000000208188220 */ /* 0x080fe40000410000 */
[C---:B------:R-:W-:Y:S02]  /*2dd0*/  @!P0 FMUL.FTZ R2, R3.reuse, R2 ;  /* 0x0000000203028220 */ /* 0x040fe40000410000 */
[----:B------:R-:W-:Y:S02]  /*2de0*/  @!P0 FFMA.FTZ R24, R3, R14, -R24 ;  /* 0x0000000e03188223 */ /* 0x000fe40000010818 */
[-C--:B------:R-:W-:Y:S02]  /*2df0*/  @!P0 FMUL.FTZ R3, R7, R5.reuse ;  /* 0x0000000507038220 */ /* 0x080fe40000410000 */
[----:B------:R-:W-:Y:S02]  /*2e00*/  @!P0 FMUL.FTZ R4, R6, R4 ;  /* 0x0000000406048220 */ /* 0x000fe40000410000 */
[----:B------:R-:W-:Y:S02]  /*2e10*/  @!P0 FFMA.FTZ R2, R8, R14, R2 ;  /* 0x0000000e08028223 */ /* 0x000fe40000010002 */
[C---:B------:R-:W-:Y:S02]  /*2e20*/  @!P0 FMUL.FTZ R26, R15.reuse, R5 ;  /* 0x000000050f1a8220 */ /* 0x040fe40000410000 */
[----:B------:R-:W-:Y:S01]  /*2e30*/  @!P0 FFMA.FTZ R3, R15, R20, R3 ;  /* 0x000000140f038223 */ /* 0x000fe20000010003 */
[----:B------:R-:W-:Y:S01]  /*2e40*/  @!P0 F2FP.BF16.PACK_AB R2, R2, R24 ;  /* 0x000000180202823e */ /* 0x000fe200000010ff */
[-C--:B------:R-:W-:Y:S02]  /*2e50*/  @!P0 FFMA.FTZ R25, R6, R22.reuse, -R25 ;  /* 0x0000001606198223 */ /* 0x080fe40000010819 */
[----:B------:R-:W-:Y:S01]  /*2e60*/  @!P0 FFMA.FTZ R4, R21, R22, R4 ;  /* 0x0000001615048223 */ /* 0x000fe20000010004 */
[----:B------:R-:W-:Y:S01]  /*2e70*/  @!P0 MOV R17, R2 ;  /* 0x0000000200118202 */ /* 0x000fe20000000f00 */
[----:B------:R-:W-:Y:S01]  /*2e80*/  @!P0 FFMA.FTZ R7, R7, R20, -R26 ;  /* 0x0000001407078223 */ /* 0x000fe2000001081a */
[----:B------:R-:W-:Y:S01]  /*2e90*/  MOV R2, R101 ;  /* 0x0000006500027202 */ /* 0x000fe20000000f00 */
[----:B------:R-:W-:Y:S01]  /*2ea0*/  @!P0 IMAD.MOV.U32 R16, RZ, RZ, R0 ;  /* 0x000000ffff108224 */ /* 0x000fe200078e0000 */
[----:B------:R-:W-:Y:S02]  /*2eb0*/  @!P0 F2FP.BF16.PACK_AB R4, R4, R25 ;  /* 0x000000190404823e */ /* 0x000fe400000010ff */
[----:B------:R-:W-:Y:S03]  /*2ec0*/  @!P0 F2FP.BF16.PACK_AB R3, R3, R7 ;  /* 0x000000070303823e */ /* 0x000fe600000010ff */
[----:B------:R-:W-:Y:S01]  /*2ed0*/  @!P0 IMAD.MOV.U32 R19, RZ, RZ, R4 ;  /* 0x000000ffff138224 */ /* 0x000fe200078e0004 */
[----:B------:R-:W-:Y:S02]  /*2ee0*/  @!P0 MOV R18, R3 ;  /* 0x0000000300128202 */ /* 0x000fe40000000f00 */
[----:B------:R-:W-:Y:S05]  /*2ef0*/  MOV R3, R100 ;  /* 0x0000006400037202 */ /* 0x000fea0000000f00 */
[----:B------:R1:W-:Y:S02]  /*2f00*/  STG.E.128 [R2.64], R16 ;  /* 0x0000001002007986 */ /* 0x0003e4000c101d06 */
.L_x_1224:
[----:B------:R-:W-:Y:S05]  /*2f10*/  BSYNC B0 ;  /* 0x0000000000007941 */ /* 0x000fea0003800000 */
.L_x_1223:
        /* <DEDUP_REMOVED lines=18> */
[----:B------:R-:W-:Y:S02]  /*3040*/  @!P0 LOP3.LUT R21, R19, 0xffff0000, RZ, 0xc0, !PT ;  /* 0xffff000013158812 */ /* 0x000fe400078ec0ff */
[----:B---3--:R-:W-:Y:S02]  /*3050*/  @!P0 SHF.L.U32 R8, R14, 0x10, RZ ;  /* 0x000000100e088819 */ /* 0x008fe400000006ff */
[C---:B------:R-:W-:Y:S02]  /*3060*/  @!P0 SHF.L.U32 R20, R15.reuse, 0x10, RZ ;  /* 0x000000100f148819 */ /* 0x040fe400000006ff */
[----:B------:R-:W-:Y:S01]  /*3070*/  @!P0 LOP3.LUT R22, R15, 0xffff0000, RZ, 0xc0, !PT ;  /* 0xffff00000f168812 */ /* 0x000fe200078ec0ff */
[----:B----4-:R-:W-:Y:S01]  /*3080*/  @!P0 IMAD.U32 R0, R2, 0x10000, RZ ;  /* 0x0001000002008824 */ /* 0x010fe200078e00ff */
[----:B------:R-:W-:Y:S01]  /*3090*/  @!P0 LOP3.LUT R15, R18, 0xffff0000, RZ, 0xc0, !PT ;  /* 0xffff0000120f8812 */ /* 0x000fe200078ec0ff */
[C---:B------:R-:W-:Y:S01]  /*30a0*/  @!P0 IMAD.U32 R5, R3.reuse, 0x10000, RZ ;  /* 0x0001000003058824 */ /* 0x040fe200078e00ff */
[----:B------:R-:W-:Y:S01]  /*30b0*/  @!P0 LOP3.LUT R4, R3, 0xffff0000, RZ, 0xc0, !PT ;  /* 0xffff000003048812 */ /* 0x000fe200078ec0ff */
[-C--:B------:R-:W-:Y:S01]  /*30c0*/  @!P0 FMUL.FTZ R23, R7, R0.reuse ;  /* 0x0000000007178220 */ /* 0x080fe20000410000 */
[----:B------:R-:W-:Y:S01]  /*30d0*/  @!P0 SHF.L.U32 R3, R17, 0x10, RZ ;  /* 0x0000001011038819 */ /* 0x000fe200000006ff */
[----:B------:R-:W-:Y:S01]  /*30e0*/  @!P0 FMUL.FTZ R0, R6, R0 ;  /* 0x0000000006008220 */ /* 0x000fe20000410000 */
[----:B------:R-:W-:Y:S01]  /*30f0*/  @!P0 LOP3.LUT R14, R14, 0xffff0000, RZ, 0xc0, !PT ;  /* 0xffff00000e0e8812 */ /* 0x000fe200078ec0ff */
[-C--:B------:R-:W-:Y:S01]  /*3100*/  @!P0 FFMA.FTZ R23, R6, R8.reuse, -R23 ;  /* 0x0000000806178223 */ /* 0x080fe20000010817 */
[----:B------:R-:W-:Y:S01]  /*3110*/  @!P0 SHF.L.U32 R6, R19, 0x10, RZ ;  /* 0x0000001013068819 */ /* 0x000fe200000006ff */
[----:B------:R-:W-:Y:S01]  /*3120*/  @!P0 FFMA.FTZ R0, R7, R8, R0 ;  /* 0x0000000807008223 */ /* 0x000fe20000010000 */
[----:B------:R-:W-:Y:S01]  /*3130*/  @!P0 LOP3.LUT R8, R17, 0xffff0000, RZ, 0xc0, !PT ;  /* 0xffff000011088812 */ /* 0x000fe200078ec0ff */
[----:B------:R-:W-:Y:S01]  /*3140*/  @!P0 IMAD.U32 R7, R18, 0x10000, RZ ;  /* 0x0001000012078824 */ /* 0x000fe200078e00ff */
[----:B------:R-:W-:Y:S01]  /*3150*/  @!P0 LOP3.LUT R2, R2, 0xffff0000, RZ, 0xc0, !PT ;  /* 0xffff000002028812 */ /* 0x000fe200078ec0ff */
[----:B------:R-:W-:Y:S01]  /*3160*/  @!P0 FMUL.FTZ R26, R15, R5 ;  /* 0x000000050f1a8220 */ /* 0x000fe20000410000 */
[----:B------:R-:W-:Y:S01]  /*3170*/  @!P0 F2FP.BF16.PACK_AB R0, R0, R23 ;  /* 0x000000170000823e */ /* 0x000fe200000010ff */
[----:B------:R-:W-:Y:S02]  /*3180*/  @!P0 FMUL.FTZ R25, R21, R4 ;  /* 0x0000000415198220 */ /* 0x000fe40000410000 */
[-C--:B------:R-:W-:Y:S02]  /*3190*/  @!P0 FMUL.FTZ R24, R8, R2.reuse ;  /* 0x0000000208188220 */ /* 0x080fe40000410000 */
[C---:B------:R-:W-:Y:S02]  /*31a0*/  @!P0 FMUL.FTZ R2, R3.reuse, R2 ;  /* 0x0000000203028220 */ /* 0x040fe40000410000 */
[----:B------:R-:W-:Y:S02]  /*31b0*/  @!P0 FFMA.FTZ R24, R3, R14, -R24 ;  /* 0x0000000e03188223 */ /* 0x000fe40000010818 */
[----:B------:R-:W-:Y:S02]  /*31c0*/  @!P0 FMUL.FTZ R3, R7, R5 ;  /* 0x0000000507038220 */ /* 0x000fe40000410000 */
[----:B------:R-:W-:Y:S02]  /*31d0*/  @!P0 FMUL.FTZ R4, R6, R4 ;  /* 0x0000000406048220 */ /* 0x000fe40000410000 */
[----:B------:R-:W-:Y:S02]  /*31e0*/  @!P0 FFMA.FTZ R2, R8, R14, R2 ;  /* 0x0000000e08028223 */ /* 0x000fe40000010002 */
[-C--:B------:R-:W-:Y:S02]  /*31f0*/  @!P0 FFMA.FTZ R3, R15, R20.reuse, R3 ;  /* 0x000000140f038223 */ /* 0x080fe40000010003 */
[----:B------:R-:W-:Y:S01]  /*3200*/  @!P0 FFMA.FTZ R7, R7, R20, -R26 ;  /* 0x0000001407078223 */ /* 0x000fe2000001081a */
[----:B------:R-:W-:Y:S01]  /*3210*/  @!P0 F2FP.BF16.PACK_AB R2, R2, R24 ;  /* 0x000000180202823e */ /* 0x000fe200000010ff */
[-C--:B------:R-:W-:Y:S02]  /*3220*/  @!P0 FFMA.FTZ R25, R6, R22.reuse, -R25 ;  /* 0x0000001606198223 */ /* 0x080fe40000010819 */
        /* <DEDUP_REMOVED lines=8> */
.L_x_1226:
[----:B------:R-:W-:Y:S05]  /*32b0*/  BSYNC B0 ;  /* 0x0000000000007941 */ /* 0x000fea0003800000 */
.L_x_1225:
        /* <DEDUP_REMOVED lines=57> */
.L_x_1228:
[----:B------:R-:W-:Y:S05]  /*3650*/  BSYNC B0 ;  /* 0x0000000000007941 */ /* 0x000fea0003800000 */
.L_x_1227:
[----:B------:R-:W-:Y:S01]  /*3660*/  BSSY B0, `(.L_x_1229) ;  /* 0x0000040000007945 */ /* 0x000fe20003800000 */
[----:B------:R-:W-:-:S05]  /*3670*/  @P3 BRA `(.L_x_1230) ;  /* 0x000003e000003947 */ /* 0x000fca0003800000 */
[----:B-1----:R-:W-:Y:S01]  /*3680*/  IMAD.MOV.U32 R7, RZ, RZ, R106 ;  /* 0x000000ffff077224 */ /* 0x002fe200078e006a */
[----:B------:R-:W-:Y:S02]  /*3690*/  ISETP.GE.AND P0, PT, R148, UR4, PT ;  /* 0x0000000494007c0c */ /* 0x000fe4000bf06270 */
[----:B------:R-:W-:Y:S11]  /*36a0*/  MOV R6, R107 ;  /* 0x0000006b00067202 */ /* 0x000ff60000000f00 */
        /* <DEDUP_REMOVED lines=10> */
[----:B------:R-:W-:Y:S05]  /*3750*/  IADD3 R7, R7, UR25, RZ ;  /* 0x0000001907077c10 */ /* 0x000fea000fffe0ff */
        /* <DEDUP_REMOVED lines=13> */
[-C--:B------:R-:W-:Y:S01]  /*3830*/  @!P0 FMUL.FTZ R23, R7, R0.reuse ;  /* 0x0000000007178220 */ /* 0x080fe20000410000 */
[----:B------:R-:W-:Y:S01]  /*3840*/  @!P0 LOP3.LUT R21, R19, 0xffff0000, RZ, 0xc0, !PT ;  /* 0xffff000013158812 */ /* 0x000fe200078ec0ff */
[----:B------:R-:W-:Y:S02]  /*3850*/  @!P0 FMUL.FTZ R0, R6, R0 ;  /* 0x0000000006008220 */ /* 0x000fe40000410000 */
[----:B------:R-:W-:Y:S02]  /*3860*/  @!P0 FMUL.FTZ R24, R14, R2 ;  /* 0x000000020e188220 */ /* 0x000fe40000410000 */
[-C--:B------:R-:W-:Y:S01]  /*3870*/  @!P0 FFMA.FTZ R0, R7, R8.reuse, R0 ;  /* 0x0000000807008223 */ /* 0x080fe20000010000 */
[----:B------:R-:W-:Y:S01]  /*3880*/  @!P0 SHF.L.U32 R7, R18, 0x10, RZ ;  /* 0x0000001012078819 */ /* 0x000fe200000006ff */
[----:B------:R-:W-:Y:S01]  /*3890*/  @!P0 FFMA.FTZ R23, R6, R8, -R23 ;  /* 0x0000000806178223 */ /* 0x000fe20000010817 */
[----:B------:R-:W-:Y:S01]  /*38a0*/  @!P0 LOP3.LUT R8, R18, 0xffff0000, RZ, 0xc0, !PT ;  /* 0xffff000012088812 */ /* 0x000fe200078ec0ff */
[----:B------:R-:W-:Y:S02]  /*38b0*/  @!P0 FMUL.FTZ R2, R3, R2 ;  /* 0x0000000203028220 */ /* 0x000fe40000410000 */
[----:B------:R-:W-:Y:S01]  /*38c0*/  @!P0 IMAD.U32 R6, R19, 0x10000, RZ ;  /* 0x0001000013068824 */ /* 0x000fe200078e00ff */
[----:B------:R-:W-:Y:S01]  /*38d0*/  @!P0 F2FP.BF16.PACK_AB R0, R0, R23 ;  /* 0x000000170000823e */ /* 0x000fe200000010ff */
[----:B------:R-:W-:Y:S02]  /*38e0*/  @!P0 FFMA.FTZ R24, R3, R15, -R24 ;  /* 0x0000000f03188223 */ /* 0x000fe40000010818 */
[-C--:B------:R-:W-:Y:S01]  /*38f0*/  @!P0 FMUL.FTZ R3, R7, R5.reuse ;  /* 0x0000000507038220 */ /* 0x080fe20000410000 */
[----:B------:R-:W-:Y:S01]  /*3900*/  @!P0 MOV R16, R0 ;  /* 0x0000000000108202 */ /* 0x000fe20000000f00 */
[----:B------:R-:W-:Y:S01]  /*3910*/  @!P0 FMUL.FTZ R26, R8, R5 ;  /* 0x00000005081a8220 */ /* 0x000fe20000410000 */
[----:B------:R-:W-:Y:S01]  /*3920*/  MOV R5, 0xc0 ;  /* 0x000000c000057802 */ /* 0x000fe20000000f00 */
[-C--:B------:R-:W-:Y:S02]  /*3930*/  @!P0 FMUL.FTZ R25, R21, R4.reuse ;  /* 0x0000000415198220 */ /* 0x080fe40000410000 */
[----:B------:R-:W-:Y:S02]  /*3940*/  @!P0 FMUL.FTZ R4, R6, R4 ;  /* 0x0000000406048220 */ /* 0x000fe40000410000 */
[----:B------:R-:W-:Y:S01]  /*3950*/  @!P0 FFMA.FTZ R2, R14, R15, R2 ;  /* 0x0000000f0e028223 */ /* 0x000fe20000010002 */
[----:B------:R-:W-:Y:S01]  /*3960*/  MOV R15, R100 ;  /* 0x00000064000f7202 */ /* 0x000fe20000000f00 */
[-C--:B------:R-:W-:Y:S02]  /*3970*/  @!P0 FFMA.FTZ R3, R8, R20.reuse, R3 ;  /* 0x0000001408038223 */ /* 0x080fe40000010003 */
[----:B------:R-:W-:Y:S01]  /*3980*/  @!P0 FFMA.FTZ R7, R7, R20, -R26 ;  /* 0x0000001407078223 */ /* 0x000fe2000001081a */
[----:B------:R-:W-:Y:S01]  /*3990*/  @!P0 F2FP.BF16.PACK_AB R2, R2, R24 ;  /* 0x000000180202823e */ /* 0x000fe200000010ff */
[-C--:B------:R-:W-:Y:S02]  /*39a0*/  @!P0 FFMA.FTZ R6, R6, R22.reuse, -R25 ;  /* 0x0000001606068223 */ /* 0x080fe40000010819 */
[----:B------:R-:W-:Y:S01]  /*39b0*/  @!P0 FFMA.FTZ R4, R21, R22, R4 ;  /* 0x0000001615048223 */ /* 0x000fe20000010004 */
[----:B------:R-:W-:Y:S01]  /*39c0*/  @!P0 F2FP.BF16.PACK_AB R3, R3, R7 ;  /* 0x000000070303823e */ /* 0x000fe200000010ff */
[----:B------:R-:W-:Y:S02]  /*39d0*/  IMAD.MOV.U32 R14, RZ, RZ, R101 ;  /* 0x000000ffff0e7224 */ /* 0x000fe400078e0065 */
[----:B------:R-:W-:Y:S01]  /*39e0*/  @!P0 IMAD.MOV.U32 R17, RZ, RZ, R2 ;  /* 0x000000ffff118224 */ /* 0x000fe200078e0002 */
[----:B------:R-:W-:Y:S01]  /*39f0*/  @!P0 F2FP.BF16.PACK_AB R4, R4, R6 ;  /* 0x000000060404823e */ /* 0x000fe200000010ff */
[C---:B------:R-:W-:Y:S01]  /*3a00*/  IMAD.WIDE.U32 R14, R5.reuse, c[0x0][0x198], R14 ;  /* 0x00006600050e7a25 */ /* 0x040fe200078e000e */
[----:B------:R-:W-:Y:S02]  /*3a10*/  @!P0 MOV R18, R3 ;  /* 0x0000000300128202 */ /* 0x000fe40000000f00 */
[----:B------:R-:W-:Y:S01]  /*3a20*/  @!P0 MOV R19, R4 ;  /* 0x0000000400138202 */ /* 0x000fe20000000f00 */
[----:B------:R-:W-:Y:S04]  /*3a30*/  IMAD R5, R5, c[0x0][0x19c], RZ ;  /* 0x0000670005057a24 */ /* 0x000fe800078e02ff */
[----:B------:R-:W-:Y:S05]  /*3a40*/  IMAD.IADD R15, R15, 0x1, R5 ;  /* 0x000000010f0f7824 */ /* 0x000fea00078e0205 */
[----:B------:R1:W-:Y:S02]  /*3a50*/  STG.E.128 [R14.64], R16 ;  /* 0x000000100e007986 */ /* 0x0003e4000c101d06 */
.L_x_1230:
[----:B------:R-:W-:Y:S05]  /*3a60*/  BSYNC B0 ;  /* 0x0000000000007941 */ /* 0x000fea0003800000 */
.L_x_1229:
[----:B------:R-:W-:Y:S01]  /*3a70*/  ISETP.NE.AND P0, PT, R153, RZ, PT ;  /* 0x000000ff9900720c */ /* 0x000fe20003f05270 */
        /* <DEDUP_REMOVED lines=13> */
[----:B------:R-:W3:Y:S06]  /*3b50*/  @!P0 LDG.E.64 R14, [R14.64] ;  /* 0x000000060e0e8981 */ /* 0x000eec000c1e1b00 */
        /* <DEDUP_REMOVED lines=33> */
[-C--:B------:R-:W-:Y:S01]  /*3d70*/  @!P0 FFMA.FTZ R25, R6, R22.reuse, -R25 ;  /* 0x0000001606198223 */ /* 0x080fe20000010819 */
[C---:B------:R-:W-:Y:S01]  /*3d80*/  LEA R6, P1, R150.reuse, R101, 0x1 ;  /* 0x0000006596067211 */ /* 0x040fe200078208ff */
[----:B------:R-:W-:Y:S01]  /*3d90*/  @!P0 FFMA.FTZ R4, R21, R22, R4 ;  /* 0x0000001615048223 */ /* 0x000fe20000010004 */
[----:B------:R-:W-:Y:S01]  /*3da0*/  @!P0 F2FP.BF16.PACK_AB R3, R3, R7 ;  /* 0x000000070303823e */ /* 0x000fe200000010ff */
[----:B------:R-:W-:Y:S01]  /*3db0*/  @!P0 IMAD.MOV.U32 R16, RZ, RZ, R0 ;  /* 0x000000ffff108224 */ /* 0x000fe200078e0000 */
[----:B------:R-:W-:Y:S02]  /*3dc0*/  LEA.HI.X R7, R150, R100, R85, 0x1, P1 ;  /* 0x0000006496077211 */ /* 0x000fe400008f0c55 */
[----:B------:R-:W-:Y:S01]  /*3dd0*/  @!P0 F2FP.BF16.PACK_AB R4, R4, R25 ;  /* 0x000000190404823e */ /* 0x000fe200000010ff */
[----:B------:R-:W-:Y:S01]  /*3de0*/  @!P0 IMAD.MOV.U32 R18, RZ, RZ, R3 ;  /* 0x000000ffff128224 */ /* 0x000fe200078e0003 */
[----:B------:R-:W-:Y:S02]  /*3df0*/  @!P0 MOV R17, R2 ;  /* 0x0000000200118202 */ /* 0x000fe40000000f00 */
[----:B------:R-:W-:Y:S05]  /*3e00*/  @!P0 MOV R19, R4 ;  /* 0x0000000400138202 */ /* 0x000fea0000000f00 */
[----:B------:R1:W-:Y:S02]  /*3e10*/  STG.E.128 [R6.64], R16 ;  /* 0x0000001006007986 */ /* 0x0003e4000c101d06 */
.L_x_1232:
[----:B------:R-:W-:Y:S05]  /*3e20*/  BSYNC B0 ;  /* 0x0000000000007941 */ /* 0x000fea0003800000 */
.L_x_1231:
[----:B------:R-:W-:Y:S01]  /*3e30*/  BSSY B0, `(.L_x_1233) ;  /* 0x0000040000007945 */ /* 0x000fe20003800000 */
[----:B------:R-:W-:-:S05]  /*3e40*/  @P4 BRA `(.L_x_1234) ;  /* 0x000003e000004947 */ /* 0x000fca0003800000 */
[----:B-1----:R-:W-:Y:S01]  /*3e50*/  IMAD.MOV.U32 R6, RZ, RZ, R107 ;  /* 0x000000ffff067224 */ /* 0x002fe200078e006b */
[----:B------:R-:W-:Y:S02]  /*3e60*/  ISETP.GE.AND P0, PT, R148, UR4, PT ;  /* 0x0000000494007c0c */ /* 0x000fe4000bf06270 */
[----:B------:R-:W-:Y:S02]  /*3e70*/  MOV R0, c[0x0][0x288] ;  /* 0x0000a20000007a02 */ /* 0x000fe40000000f00 */
[----:B------:R-:W-:Y:S05]  /*3e80*/  MOV R7, R106 ;  /* 0x0000006a00077202 */ /* 0x000fea0000000f00 */
[----:B------:R-:W-:Y:S04]  /*3e90*/  IMAD.WIDE.U32 R6, R0, 0x140, R6 ;  /* 0x0000014000067825 */ /* 0x000fe800078e0006 */
[C---:B------:R-:W-:Y:S01]  /*3ea0*/  @!P0 IMAD.SHL.U32 R2, R69.reuse, 0x2, RZ ;  /* 0x0000000245028824 */ /* 0x040fe200078e00ff */
[----:B------:R-:W-:Y:S02]  /*3eb0*/  @!P0 SHF.L.U64.HI R0, R69, 0x1, R68 ;  /* 0x0000000145008819 */ /* 0x000fe40000010244 */
[----:B------:R-:W-:Y:S02]  /*3ec0*/  IADD3 R7, R7, UR24, RZ ;  /* 0x0000001807077c10 */ /* 0x000fe4000fffe0ff */
[C---:B------:R-:W-:Y:S02]  /*3ed0*/  @!P0 IADD3 R4, P2, R2.reuse, R33, RZ ;  /* 0x0000002102048210 */ /* 0x040fe40007f5e0ff */
[----:B------:R-:W-:Y:S01]  /*3ee0*/  @!P0 IADD3 R2, P1, R2, R10, RZ ;  /* 0x0000000a02028210 */ /* 0x000fe20007f3e0ff */
[----:B------:R-:W2:Y:S01]  /*3ef0*/  LDG.E.128 R16, [R6.64] ;  /* 0x0000000606107981 */ /* 0x000ea2000c1e1d00 */
[C---:B------:R-:W-:Y:S03]  /*3f00*/  @!P0 IADD3.X R5, R0.reuse, R32, RZ, P2, !PT ;  /* 0x0000002000058210 */ /* 0x040fe600017fe4ff */
[----:B------:R-:W-:Y:S04]  /*3f10*/  @!P0 IMAD.X R3, R0, 0x1, R9, P1 ;  /* 0x0000000100038824 */ /* 0x000fe800008e0609 */
        /* <DEDUP_REMOVED lines=9> */
[----:B------:R-:W-:Y:S01]  /*3fb0*/  @!P0 LOP3.LUT R15, R4, 0xffff0000, RZ, 0xc0, !PT ;  /* 0xffff0000040f8812 */ /* 0x000fe200078ec0ff */
[-C--:B------:R-:W-:Y:S01]  /*3fc0*/  @!P0 FMUL.FTZ R23, R7, R0.reuse ;  /* 0x0000000007178220 */ /* 0x080fe20000410000 */
[----:B------:R-:W-:Y:S01]  /*3fd0*/  @!P0 LOP3.LUT R4, R3, 0xffff0000, RZ, 0xc0, !PT ;  /* 0xffff000003048812 */ /* 0x000fe200078ec0ff */
[----:B------:R-:W-:Y:S01]  /*3fe0*/  @!P0 FMUL.FTZ R0, R6, R0 ;  /* 0x0000000006008220 */ /* 0x000fe20000410000 */
[----:B------:R-:W-:Y:S01]  /*3ff0*/  @!P0 LOP3.LUT R2, R2, 0xffff0000, RZ, 0xc0, !PT ;  /* 0xffff000002028812 */ /* 0x000fe200078ec0ff */
[-C--:B------:R-:W-:Y:S01]  /*4000*/  @!P0 FFMA.FTZ R23, R6, R8.reuse, -R23 ;  /* 0x0000000806178223 */ /* 0x080fe20000010817 */
[----:B------:R-:W-:Y:S01]  /*4010*/  @!P0 LOP3.LUT R22, R5, 0xffff0000, RZ, 0xc0, !PT ;  /* 0xffff000005168812 */ /* 0x000fe200078ec0ff */
[----:B------:R-:W-:Y:S01]  /*4020*/  @!P0 FFMA.FTZ R0, R7, R8, R0 ;  /* 0x0000000807008223 */ /* 0x000fe20000010000 */
[----:B------:R-:W-:Y:S01]  /*4030*/  @!P0 SHF.L.U32 R5, R3, 0x10, RZ ;  /* 0x0000001003058819 */ /* 0x000fe200000006ff */
[----:B------:R-:W-:Y:S01]  /*4040*/  @!P0 IMAD.U32 R3, R17, 0x10000, RZ ;  /* 0x0001000011038824 */ /* 0x000fe200078e00ff */
[----:B------:R-:W-:Y:S01]  /*4050*/  @!P0 SHF.L.U32 R7, R18, 0x10, RZ ;  /* 0x0000001012078819 */ /* 0x000fe200000006ff */
[-C--:B------:R-:W-:Y:S01]  /*4060*/  @!P0 FMUL.FTZ R24, R14, R2.reuse ;  /* 0x000000020e188220 */ /* 0x080fe20000410000 */
[----:B------:R-:W-:Y:S01]  /*4070*/  @!P0 LOP3.LUT R8, R18, 0xffff0000, RZ, 0xc0, !PT ;  /* 0xffff000012088812 */ /* 0x000fe200078ec0ff */
[----:B------:R-:W-:Y:S01]  /*4080*/  @!P0 FMUL.FTZ R2, R3, R2 ;  /* 0x0000000203028220 */ /* 0x000fe20000410000 */
[----:B------:R-:W-:Y:S01]  /*4090*/  @!P0 F2FP.BF16.PACK_AB R0, R0, R23 ;  /* 0x000000170000823e */ /* 0x000fe200000010ff */
[----:B------:R-:W-:Y:S02]  /*40a0*/  @!P0 IMAD.U32 R6, R19, 0x10000, RZ ;  /* 0x0001000013068824 */ /* 0x000fe400078e00ff */
[----:B------:R-:W-:Y:S01]  /*40b0*/  @!P0 FFMA.FTZ R24, R3, R15, -R24 ;  /* 0x0000000f03188223 */ /* 0x000fe20000010818 */
[----:B------:R-:W-:Y:S01]  /*40c0*/  @!P0 MOV R16, R0 ;  /* 0x0000000000108202 */ /* 0x000fe20000000f00 */
[-C--:B------:R-:W-:Y:S02]  /*40d0*/  @!P0 FMUL.FTZ R3, R7, R5.reuse ;  /* 0x0000000507038220 */ /* 0x080fe40000410000 */
        /* <DEDUP_REMOVED lines=21> */
.L_x_1234:
[----:B------:R-:W-:Y:S05]  /*4230*/  BSYNC B0 ;  /* 0x0000000000007941 */ /* 0x000fea0003800000 */
.L_x_1233:
        /* <DEDUP_REMOVED lines=64> */
.L_x_1236:
[----:B------:R-:W-:Y:S05]  /*4640*/  BSYNC B0 ;  /* 0x0000000000007941 */ /* 0x000fea0003800000 */
.L_x_1235:
[----:B------:R-:W-:Y:S01]  /*4650*/  ISETP.NE.AND P0, PT, R123, RZ, PT ;  /* 0x000000ff7b00720c */ /* 0x000fe20003f05270 */
[----:B------:R-:W-:Y:S01]  /*4660*/  @!UPT UIADD3 URZ, URZ, URZ, URZ ;  /* 0x0000003f3f3ff290 */ /* 0x000fe2000fffe03f */
[----:B------:R-:W-:Y:S11]  /*4670*/  BSSY B0, `(.L_x_1237) ;  /* 0x0000040000007945 */ /* 0x000ff60003800000 */
        /* <DEDUP_REMOVED lines=63> */
.L_x_1238:
[----:B------:R-:W-:Y:S05]  /*4a70*/  BSYNC B0 ;  /* 0x0000000000007941 */ /* 0x000fea0003800000 */
.L_x_1237:
[----:B-1----:R-:W-:Y:S01]  /*4a80*/  MOV R2, R33 ;  /* 0x0000002100027202 */ /* 0x002fe20000000f00 */
[----:B------:R-:W-:Y:S01]  /*4a90*/  IMAD.MOV.U32 R0, RZ, RZ, c[0x0][0x230] ;  /* 0x00008c00ff007624 */ /* 0x000fe200078e00ff */
[----:B------:R-:W-:Y:S01]  /*4aa0*/  MOV R8, R10 ;  /* 0x0000000a00087202 */ /* 0x000fe20000000f00 */
[----:B------:R-:W-:Y:S01]  /*4ab0*/  IMAD.MOV.U32 R3, RZ, RZ, R32 ;  /* 0x000000ffff037224 */ /* 0x000fe200078e0020 */
[----:B------:R-:W-:Y:S01]  /*4ac0*/  ULDC UR4, c[0x0][0x230] ;  /* 0x00008c0000047ab9 */ /* 0x000fe20000000800 */
[----:B------:R-:W-:Y:S05]  /*4ad0*/  IMAD.U32 R0, R0, -0x80, RZ ;  /* 0xffffff8000007824 */ /* 0x000fea00078e00ff */
[C---:B------:R-:W-:Y:S02]  /*4ae0*/  LEA R33, P1, R0.reuse, R2, 0x1 ;  /* 0x0000000200217211 */ /* 0x040fe400078208ff */
[C---:B------:R-:W-:Y:S02]  /*4af0*/  LEA R10, P0, R0.reuse, R8, 0x1 ;  /* 0x00000008000a7211 */ /* 0x040fe400078008ff */
[C---:B------:R-:W-:Y:S02]  /*4b00*/  LEA.HI.X.SX32 R32, R0.reuse, R3, 0x1, P1 ;  /* 0x0000000300207211 */ /* 0x040fe400008f0eff */
[----:B------:R-:W-:Y:S01]  /*4b10*/  LEA.HI.X.SX32 R9, R0, R9, 0x1, P0 ;  /* 0x0000000900097211 */ /* 0x000fe200000f0eff */
[----:B------:R-:W-:-:S05]  /*4b20*/  BRA `(.L_x_1239) ;  /* 0x000036d000007947 */ /* 0x000fca0003800000 */
.L_x_1222:
        /* <DEDUP_REMOVED lines=15> */
[----:B-----5:R-:W-:Y:S01]  /*4c20*/  SHF.L.U32 R23, R40, 0x10, RZ ;  /* 0x0000001028177819 */ /* 0x020fe200000006ff */
[C---:B------:R-:W-:Y:S01]  /*4c30*/  IMAD.U32 R29, R43.reuse, 0x10000, RZ ;  /* 0x000100002b1d7824 */ /* 0x040fe200078e00ff */
[----:B------:R-:W-:Y:S02]  /*4c40*/  LOP3.LUT R28, R42, 0xffff0000, RZ, 0xc0, !PT ;  /* 0xffff00002a1c7812 */ /* 0x000fe400078ec0ff */
[----:B------:R-:W-:Y:S05]  /*4c50*/  LOP3.LUT R30, R43, 0xffff0000, RZ, 0xc0, !PT ;  /* 0xffff00002b1e7812 */ /* 0x000fea00078ec0ff */
[----:B------:R-:W-:Y:S05]  /*4c60*/  @P0 IMAD R0, RZ, RZ, -UR5 ;  /* 0x80000005ff000e24 */ /* 0x000fea000f8e02ff */
[C---:B------:R-:W-:Y:S04]  /*4c70*/  LEA R24, P1, R0.reuse, R4, 0x1 ;  /* 0x0000000400187211 */ /* 0x040fe800078208ff */
[----:B------:R-:W-:Y:S02]  /*4c80*/  LEA.HI.X.SX32 R25, R0, R5, 0x1, P1 ;  /* 0x0000000500197211 */ /* 0x000fe400008f0eff */
[----:B------:R-:W-:Y:S01]  /*4c90*/  MOV R0, R152 ;  /* 0x0000009800007202 */ /* 0x000fe20000000f00 */
[----:B------:R-:W-:Y:S03]  /*4ca0*/  @P0 IMAD R0, RZ, RZ, -UR5 ;  /* 0x80000005ff000e24 */ /* 0x000fe6000f8e02ff */
[----:B------:R-:W3:Y:S02]  /*4cb0*/  LDG.E.128 R24, [R24.64] ;  /* 0x0000000618187981 */ /* 0x000ee4000c1e1d00 */
[C---:B------:R-:W-:Y:S02]  /*4cc0*/  LEA R4, P1, R0.reuse, R2, 0x1 ;  /* 0x0000000200047211 */ /* 0x040fe400078208ff */
[----:B--2---:R-:W-:Y:S02]  /*4cd0*/  MOV R2, R111 ;  /* 0x0000006f00027202 */ /* 0x004fe40000000f00 */
[----:B------:R-:W-:Y:S01]  /*4ce0*/  LEA.HI.X.SX32 R5, R0, R3, 0x1, P1 ;  /* 0x0000000300057211 */ /* 0x000fe200008f0eff */
[----:B------:R-:W-:Y:S01]  /*4cf0*/  IMAD.MOV.U32 R3, RZ, RZ, R110 ;  /* 0x000000ffff037224 */ /* 0x000fe200078e006e */
[----:B------:R-:W-:Y:S01]  /*4d00*/  MOV R0, RZ ;  /* 0x000000ff00007202 */ /* 0x000fe20000000f00 */
[----:B------:R-:W-:Y:S03]  /*4d10*/  @P0 IMAD R0, RZ, RZ, -UR5 ;  /* 0x80000005ff000e24 */ /* 0x000fe6000f8e02ff */
[----:B------:R-:W2:Y:S02]  /*4d20*/  LDG.E.128 R4, [R4.64] ;  /* 0x0000000604047981 */ /* 0x000ea4000c1e1d00 */
[C---:B------:R-:W-:Y:S04]  /*4d30*/  LEA R20, P1, R0.reuse, R2, 0x1 ;  /* 0x0000000200147211 */ /* 0x040fe800078208ff */
[----:B------:R-:W-:Y:S05]  /*4d40*/  LEA.HI.X.SX32 R21, R0, R3, 0x1, P1 ;  /* 0x0000000300157211 */ /* 0x000fea00008f0eff */
[----:B------:R1:W4:Y:S01]  /*4d50*/  LDG.E.128 R36, [R20.64] ;  /* 0x0000000614247981 */ /* 0x000322000c1e1d00 */
[----:B---3--:R-:W-:Y:S01]  /*4d60*/  IMAD.U32 R14, R27, 0x10000, RZ ;  /* 0x000100001b0e7824 */ /* 0x008fe200078e00ff */
[----:B------:R-:W-:Y:S01]  /*4d70*/  SHF.L.U32 R0, R24, 0x10, RZ ;  /* 0x0000001018007819 */ /* 0x000fe200000006ff */
        /* <DEDUP_REMOVED lines=10> */
[----:B--2---:R-:W-:Y:S01]  /*4e20*/  IMAD.U32 R17, R7, 0x10000, RZ ;  /* 0x0001000007117824 */ /* 0x004fe200078e00ff */
[C---:B------:R-:W-:Y:S01]  /*4e30*/  SHF.L.U32 R22, R4.reuse, 0x10, RZ ;  /* 0x0000001004167819 */ /* 0x040fe200000006ff */
[----:B------:R-:W-:Y:S01]  /*4e40*/  @!P0 FADD.FTZ R3, -R3, -RZ ;  /* 0x800000ff03038221 */ /* 0x000fe20000010100 */
[----:B-1----:R-:W-:Y:S01]  /*4e50*/  LOP3.LUT R21, R4, 0xffff0000, RZ, 0xc0, !PT ;  /* 0xffff000004157812 */ /* 0x002fe200078ec0ff */
[C---:B------:R-:W-:Y:S01]  /*4e60*/  IMAD.U32 R4, R5.reuse, 0x10000, RZ ;  /* 0x0001000005047824 */ /* 0x040fe200078e00ff */
[----:B------:R-:W-:Y:S01]  /*4e70*/  LOP3.LUT R20, R5, 0xffff0000, RZ, 0xc0, !PT ;  /* 0xffff000005147812 */ /* 0x000fe200078ec0ff */
[----:B------:R-:W-:Y:S01]  /*4e80*/  @!P0 FADD.FTZ R16, -R16, -RZ ;  /* 0x800000ff10108221 */ /* 0x000fe20000010100 */
[----:B------:R-:W-:Y:S01]  /*4e90*/  SHF.L.U32 R5, R6, 0x10, RZ ;  /* 0x0000001006057819 */ /* 0x000fe200000006ff */
[----:B------:R-:W-:Y:S01]  /*4ea0*/  FMUL.FTZ R0, R22, R0 ;  /* 0x0000000016007220 */ /* 0x000fe20000410000 */
[----:B------:R-:W-:Y:S01]  /*4eb0*/  LOP3.LUT R6, R6, 0xffff0000, RZ, 0xc0, !PT ;  /* 0xffff000006067812 */ /* 0x000fe200078ec0ff */
[----:B------:R-:W-:Y:S01]  /*4ec0*/  @!P0 FADD.FTZ R18, -R18, -RZ ;  /* 0x800000ff12128221 */ /* 0x000fe20000010100 */
[----:B------:R-:W-:Y:S01]  /*4ed0*/  LOP3.LUT R19, R7, 0xffff0000, RZ, 0xc0, !PT ;  /* 0xffff000007137812 */ /* 0x000fe200078ec0ff */
[----:B------:R-:W-:Y:S01]  /*4ee0*/  FMUL.FTZ R7, R17, R14 ;  /* 0x0000000e11077220 */ /* 0x000fe20000410000 */
[----:B----4-:R-:W-:Y:S01]  /*4ef0*/  SHF.L.U32 R14, R36, 0x10, RZ ;  /* 0x00000010240e7819 */ /* 0x010fe200000006ff */
[----:B------:R-:W-:Y:S01]  /*4f00*/  FMUL.FTZ R6, R6, R15 ;  /* 0x0000000f06067220 */ /* 0x000fe20000410000 */
[----:B------:R-:W-:Y:S01]  /*4f10*/  LOP3.LUT R24, R40, 0xffff0000, RZ, 0xc0, !PT ;  /* 0xffff000028187812 */ /* 0x000fe200078ec0ff */
[----:B------:R-:W-:Y:S01]  /*4f20*/  FMUL.FTZ R2, R21, R2 ;  /* 0x0000000215027220 */ /* 0x000fe20000410000 */
[----:B------:R-:W-:Y:S01]  /*4f30*/  LOP3.LUT R15, R36, 0xffff0000, RZ, 0xc0, !PT ;  /* 0xffff0000240f7812 */ /* 0x000fe200078ec0ff */
[C---:B------:R-:W-:Y:S01]  /*4f40*/  IMAD.U32 R25, R41.reuse, 0x10000, RZ ;  /* 0x0001000029197824 */ /* 0x040fe200078e00ff */
[----:B------:R-:W-:Y:S01]  /*4f50*/  LOP3.LUT R26, R41, 0xffff0000, RZ, 0xc0, !PT ;  /* 0xffff0000291a7812 */ /* 0x000fe200078ec0ff */
[----:B------:R-:W-:Y:S01]  /*4f60*/  FMUL.FTZ R3, R4, R3 ;  /* 0x0000000304037220 */ /* 0x000fe20000410000 */
[----:B------:R-:W-:Y:S01]  /*4f70*/  LOP3.LUT R17, R37, 0xffff0000, RZ, 0xc0, !PT ;  /* 0xffff000025117812 */ /* 0x000fe200078ec0ff */
[----:B------:R-:W-:Y:S01]  /*4f80*/  FMUL.FTZ R5, R5, R16 ;  /* 0x0000001005057220 */ /* 0x000fe20000410000 */
[----:B------:R-:W-:Y:S01]  /*4f90*/  SHF.L.U32 R27, R42, 0x10, RZ ;  /* 0x000000102a1b7819 */ /* 0x000fe200000006ff */
[----:B------:R-:W-:Y:S01]  /*4fa0*/  IMAD.U32 R16, R37, 0x10000, RZ ;  /* 0x0001000025107824 */ /* 0x000fe200078e00ff */
[----:B------:R-:W-:Y:S01]  /*4fb0*/  LOP3.LUT R21, R39, 0xffff0000, RZ, 0xc0, !PT ;  /* 0xffff000027157812 */ /* 0x000fe200078ec0ff */
[----:B------:R-:W-:Y:S02]  /*4fc0*/  FFMA.FTZ R0, R23, R14, R0 ;  /* 0x0000000e17007223 */ /* 0x000fe40000010000 */
[----:B------:R-:W-:Y:S02]  /*4fd0*/  @!P0 FADD.FTZ R8, -R8, -RZ ;  /* 0x800000ff08088221 */ /* 0x000fe40000010100 */
[----:B------:R-:W-:Y:S01]  /*4fe0*/  FMUL.FTZ R4, R20, R18 ;  /* 0x0000001214047220 */ /* 0x000fe20000410000 */
[----:B------:R-:W-:Y:S01]  /*4ff0*/  SHF.L.U32 R18, R38, 0x10, RZ ;  /* 0x0000001026127819 */ /* 0x000fe200000006ff */
[----:B------:R-:W-:Y:S02]  /*5000*/  FFMA.FTZ R2, R24, R15, R2 ;  /* 0x0000000f18027223 */ /* 0x000fe40000010002 */
[----:B------:R-:W-:Y:S02]  /*5010*/  FFMA.FTZ R3, R25, R16, R3 ;  /* 0x0000001019037223 */ /* 0x000fe40000010003 */
[----:B------:R-:W-:Y:S01]  /*5020*/  FMUL.FTZ R8, R19, R8 ;  /* 0x0000000813087220 */ /* 0x000fe20000410000 */
[----:B------:R-:W-:Y:S01]  /*5030*/  LOP3.LUT R19, R38, 0xffff0000, RZ, 0xc0, !PT ;  /* 0xffff000026137812 */ /* 0x000fe200078ec0ff */
[----:B------:R-:W-:Y:S01]  /*5040*/  FFMA.FTZ R4, R26, R17, R4 ;  /* 0x000000111a047223 */ /* 0x000fe20000010004 */
[----:B------:R-:W-:Y:S01]  /*5050*/  F2FP.BF16.PACK_AB R40, R2, R0 ;  /* 0x000000000228723e */ /* 0x000fe200000010ff */
[----:B------:R-:W-:Y:S02]  /*5060*/  IMAD.U32 R20, R39, 0x10000, RZ ;  /* 0x0001000027147824 */ /* 0x000fe400078e00ff */
[----:B------:R-:W-:Y:S01]  /*5070*/  FFMA.FTZ R5, R27, R18, R5 ;  /* 0x000000121b057223 */ /* 0x000fe20000010005 */
[----:B------:R-:W-:Y:S01]  /*5080*/  F2FP.BF16.PACK_AB R41, R4, R3 ;  /* 0x000000030429723e */ /* 0x000fe200000010ff */
[----:B------:R-:W-:Y:S02]  /*5090*/  FFMA.FTZ R6, R28, R19, R6 ;  /* 0x000000131c067223 */ /* 0x000fe40000010006 */
[----:B------:R-:W-:Y:S02]  /*50a0*/  FFMA.FTZ R7, R29, R20, R7 ;  /* 0x000000141d077223 */ /* 0x000fe40000010007 */
[----:B------:R-:W-:Y:S01]  /*50b0*/  FFMA.FTZ R8, R30, R21, R8 ;  /* 0x000000151e087223 */ /* 0x000fe20000010008 */
[----:B------:R-:W-:Y:S04]  /*50c0*/  F2FP.BF16.PACK_AB R42, R6, R5 ;  /* 0x00000005062a723e */ /* 0x000fe800000010ff */
[----:B------:R-:W-:Y:S02]  /*50d0*/  F2FP.BF16.PACK_AB R43, R8, R7 ;  /* 0x00000007082b723e */ /* 0x000fe400000010ff */
.L_x_1243:
[----:B------:R-:W-:Y:S05]  /*50e0*/  BSYNC B0 ;  /* 0x0000000000007941 */ /* 0x000fea0003800000 */
.L_x_1242:
[----:B--2---:R-:W-:Y:S02]  /*50f0*/  MOV R2, R101 ;  /* 0x0000006500027202 */ /* 0x004fe40000000f00 */
[----:B------:R-:W-:Y:S05]  /*5100*/  MOV R3, R100 ;  /* 0x0000006400037202 */ /* 0x000fea0000000f00 */
[----:B-----5:R2:W-:Y:S02]  /*5110*/  STG.E.128 [R2.64], R40 ;  /* 0x0000002802007986 */ /* 0x0205e4000c101d06 */
.L_x_1241:
[----:B------:R-:W-:Y:S05]  /*5120*/  BSYNC B1 ;  /* 0x0000000000017941 */ /* 0x000fea0003800000 */
.L_x_1240:
        /* <DEDUP_REMOVED lines=10> */
[----:B-----5:R-:W-:Y:S01]  /*51d0*/  LOP3.LUT R28, R42, 0xffff0000, RZ, 0xc0, !PT ;  /* 0xffff00002a1c7812 */ /* 0x020fe200078ec0ff */
[----:B------:R-:W-:Y:S01]  /*51e0*/  IMAD.U32 R23, R40, 0x10000, RZ ;  /* 0x0001000028177824 */ /* 0x000fe200078e00ff */
[C---:B------:R-:W-:Y:S02]  /*51f0*/  SHF.L.U32 R29, R43.reuse, 0x10, RZ ;  /* 0x000000102b1d7819 */ /* 0x040fe400000006ff */
[----:B------:R-:W-:Y:S07]  /*5200*/  LOP3.LUT R30, R43, 0xffff0000, RZ, 0xc0, !PT ;  /* 0xffff00002b1e7812 */ /* 0x000fee00078ec0ff */
[----:B------:R-:W-:Y:S05]  /*5210*/  @P0 IMAD R0, RZ, RZ, -UR5 ;  /* 0x80000005ff000e24 */ /* 0x000fea000f8e02ff */
[C---:B-1----:R-:W-:Y:S04]  /*5220*/  LEA R4, P1, R0.reuse, R2, 0x1 ;  /* 0x0000000200047211 */ /* 0x042fe800078208ff */
[----:B------:R-:W-:Y:S01]  /*5230*/  LEA.HI.X.SX32 R5, R0, R3, 0x1, P1 ;  /* 0x0000000300057211 */ /* 0x000fe200008f0eff */
[----:B------:R-:W-:Y:S01]  /*5240*/  IMAD.MOV.U32 R0, RZ, RZ, RZ ;  /* 0x000000ffff007224 */ /* 0x000fe200078e00ff */
[----:B--2---:R-:W-:Y:S01]  /*5250*/  MOV R3, RZ ;  /* 0x000000ff00037202 */ /* 0x004fe20000000f00 */
[----:B------:R-:W-:Y:S01]  /*5260*/  @P0 IMAD R3, RZ, RZ, -UR5 ;  /* 0x80000005ff030e24 */ /* 0x000fe2000f8e02ff */
[----:B------:R-:W-:Y:S04]  /*5270*/  @P0 IADD3 R0, RZ, -UR5, RZ ;  /* 0x80000005ff000c10 */ /* 0x000fe8000fffe0ff */
[----:B------:R-:W-:Y:S04]  /*5280*/  IADD3 R6, P1, R77, R3, RZ ;  /* 0x000000034d067210 */ /* 0x000fe80007f3e0ff */
[----:B------:R-:W-:Y:S02]  /*5290*/  LEA.HI.X.SX32 R3, R3, R76, 0x1, P1 ;  /* 0x0000004c03037211 */ /* 0x000fe400008f0eff */
[----:B------:R-:W-:Y:S04]  /*52a0*/  IADD3 R2, P1, R77, R0, RZ ;  /* 0x000000004d027210 */ /* 0x000fe80007f3e0ff */
[----:B------:R-:W-:Y:S02]  /*52b0*/  LEA.HI.X.SX32 R0, R0, R76, 0x1, P1 ;  /* 0x0000004c00007211 */ /* 0x000fe400008f0eff */
[C---:B------:R-:W-:Y:S04]  /*52c0*/  LEA R24, P1, R6.reuse, R109, 0x1 ;  /* 0x0000006d06187211 */ /* 0x040fe800078208ff */
[----:B------:R-:W-:Y:S02]  /*52d0*/  LEA.HI.X R25, R6, R108, R3, 0x1, P1 ;  /* 0x0000006c06197211 */ /* 0x000fe400008f0c03 */
[C---:B------:R-:W-:Y:S01]  /*52e0*/  LEA R20, P1, R2.reuse, R111, 0x1 ;  /* 0x0000006f02147211 */ /* 0x040fe200078208ff */
[----:B------:R-:W2:Y:S03]  /*52f0*/  LDG.E.128 R4, [R4.64] ;  /* 0x0000000604047981 */ /* 0x000ea6000c1e1d00 */
[----:B------:R-:W-:Y:S05]  /*5300*/  LEA.HI.X R21, R2, R110, R0, 0x1, P1 ;  /* 0x0000006e02157211 */ /* 0x000fea00008f0c00 */
[----:B------:R-:W3:Y:S08]  /*5310*/  LDG.E.128 R24, [R24.64] ;  /* 0x0000000618187981 */ /* 0x000ef0000c1e1d00 */
[----:B------:R1:W4:Y:S01]  /*5320*/  LDG.E.128 R36, [R20.64] ;  /* 0x0000000614247981 */ /* 0x000322000c1e1d00 */
[C---:B--2---:R-:W-:Y:S01]  /*5330*/  IMAD.U32 R22, R4.reuse, 0x10000, RZ ;  /* 0x0001000004167824 */ /* 0x044fe200078e00ff */
[----:B------:R-:W-:Y:S02]  /*5340*/  SHF.L.U32 R17, R7, 0x10, RZ ;  /* 0x0000001007117819 */ /* 0x000fe400000006ff */
[----:B-1----:R-:W-:Y:S02]  /*5350*/  LOP3.LUT R21, R4, 0xffff0000, RZ, 0xc0, !PT ;  /* 0xffff000004157812 */ /* 0x002fe400078ec0ff */
[C---:B------:R-:W-:Y:S02]  /*5360*/  SHF.L.U32 R4, R5.reuse, 0x10, RZ ;  /* 0x0000001005047819 */ /* 0x040fe400000006ff */
[----:B------:R-:W-:Y:S01]  /*5370*/  LOP3.LUT R20, R5, 0xffff0000, RZ, 0xc0, !PT ;  /* 0xffff000005147812 */ /* 0x000fe200078ec0ff */
[----:B---3--:R-:W-:Y:S01]  /*5380*/  IMAD.U32 R0, R24, 0x10000, RZ ;  /* 0x0001000018007824 */ /* 0x008fe200078e00ff */
[----:B------:R-:W-:Y:S01]  /*5390*/  LOP3.LUT R15, R26, 0xffff0000, RZ, 0xc0, !PT ;  /* 0xffff00001a0f7812 */ /* 0x000fe200078ec0ff */
[----:B------:R-:W-:Y:S01]  /*53a0*/  IMAD.U32 R14, R27, 0x10000, RZ ;  /* 0x000100001b0e7824 */ /* 0x000fe200078e00ff */
[----:B------:R-:W-:Y:S01]  /*53b0*/  LOP3.LUT R2, R24, 0xffff0000, RZ, 0xc0, !PT ;  /* 0xffff000018027812 */ /* 0x000fe200078ec0ff */
[C---:B------:R-:W-:Y:S01]  /*53c0*/  IMAD.U32 R3, R25.reuse, 0x10000, RZ ;  /* 0x0001000019037824 */ /* 0x040fe200078e00ff */
[----:B------:R-:W-:Y:S01]  /*53d0*/  SHF.L.U32 R16, R26, 0x10, RZ ;  /* 0x000000101a107819 */ /* 0x000fe200000006ff */
[----:B------:R-:W-:Y:S01]  /*53e0*/  @!P0 FADD.FTZ R0, -R0, -RZ ;  /* 0x800000ff00008221 */ /* 0x000fe20000010100 */
[----:B------:R-:W-:Y:S01]  /*53f0*/  LOP3.LUT R18, R25, 0xffff0000, RZ, 0xc0, !PT ;  /* 0xffff000019127812 */ /* 0x000fe200078ec0ff */
[----:B------:R-:W-:Y:S01]  /*5400*/  @!P0 FADD.FTZ R14, -R14, -RZ ;  /* 0x800000ff0e0e8221 */ /* 0x000fe20000010100 */
[----:B------:R-:W-:Y:S01]  /*5410*/  LOP3.LUT R8, R27, 0xffff0000, RZ, 0xc0, !PT ;  /* 0xffff00001b087812 */ /* 0x000fe200078ec0ff */
[C---:B------:R-:W-:Y:S01]  /*5420*/  IMAD.U32 R5, R6.reuse, 0x10000, RZ ;  /* 0x0001000006057824 */ /* 0x040fe200078e00ff */
        /* <DEDUP_REMOVED lines=9> */
[----:B------:R-:W-:Y:S02]  /*54c0*/  FMUL.FTZ R0, R22, R0 ;  /* 0x0000000016007220 */ /* 0x000fe40000410000 */
[----:B------:R-:W-:Y:S01]  /*54d0*/  FMUL.FTZ R7, R17, R14 ;  /* 0x0000000e11077220 */ /* 0x000fe20000410000 */
[----:B----4-:R-:W-:Y:S01]  /*54e0*/  LOP3.LUT R17, R37, 0xffff0000, RZ, 0xc0, !PT ;  /* 0xffff000025117812 */ /* 0x010fe200078ec0ff */
[----:B------:R-:W-:Y:S02]  /*54f0*/  IMAD.U32 R14, R36, 0x10000, RZ ;  /* 0x00010000240e7824 */ /* 0x000fe400078e00ff */
[----:B------:R-:W-:Y:S01]  /*5500*/  FMUL.FTZ R6, R6, R15 ;  /* 0x0000000f06067220 */ /* 0x000fe20000410000 */
[----:B------:R-:W-:Y:S01]  /*5510*/  LOP3.LUT R15, R36, 0xffff0000, RZ, 0xc0, !PT ;  /* 0xffff0000240f7812 */ /* 0x000fe200078ec0ff */
[----:B------:R-:W-:Y:S02]  /*5520*/  @!P0 FADD.FTZ R18, -R18, -RZ ;  /* 0x800000ff12128221 */ /* 0x000fe40000010100 */
[----:B------:R-:W-:Y:S01]  /*5530*/  FMUL.FTZ R2, R21, R2 ;  /* 0x0000000215027220 */ /* 0x000fe20000410000 */
[----:B------:R-:W-:Y:S01]  /*5540*/  LOP3.LUT R21, R39, 0xffff0000, RZ, 0xc0, !PT ;  /* 0xffff000027157812 */ /* 0x000fe200078ec0ff */
[----:B------:R-:W-:Y:S01]  /*5550*/  FMUL.FTZ R5, R5, R16 ;  /* 0x0000001005057220 */ /* 0x000fe20000410000 */
[----:B------:R-:W-:Y:S01]  /*5560*/  SHF.L.U32 R16, R37, 0x10, RZ ;  /* 0x0000001025107819 */ /* 0x000fe200000006ff */
[----:B------:R-:W-:Y:S02]  /*5570*/  FMUL.FTZ R3, R4, R3 ;  /* 0x0000000304037220 */ /* 0x000fe40000410000 */
[----:B------:R-:W-:Y:S02]  /*5580*/  FFMA.FTZ R0, R23, R14, R0 ;  /* 0x0000000e17007223 */ /* 0x000fe40000010000 */
[----:B------:R-:W-:Y:S02]  /*5590*/  @!P0 FADD.FTZ R8, -R8, -RZ ;  /* 0x800000ff08088221 */ /* 0x000fe40000010100 */
[----:B------:R-:W-:Y:S01]  /*55a0*/  FMUL.FTZ R4, R20, R18 ;  /* 0x0000001214047220 */ /* 0x000fe20000410000 */
[----:B------:R-:W-:Y:S01]  /*55b0*/  SHF.L.U32 R20, R39, 0x10, RZ ;  /* 0x0000001027147819 */ /* 0x000fe200000006ff */
[----:B------:R-:W-:Y:S02]  /*55c0*/  FFMA.FTZ R2, R24, R15, R2 ;  /* 0x0000000f18027223 */ /* 0x000fe40000010002 */
[----:B------:R-:W-:Y:S02]  /*55d0*/  IMAD.U32 R27, R42, 0x10000, RZ ;  /* 0x000100002a1b7824 */ /* 0x000fe400078e00ff */
[----:B------:R-:W-:Y:S01]  /*55e0*/  IMAD.U32 R18, R38, 0x10000, RZ ;  /* 0x0001000026127824 */ /* 0x000fe200078e00ff */
[----:B------:R-:W-:Y:S01]  /*55f0*/  F2FP.BF16.PACK_AB R40, R2, R0 ;  /* 0x000000000228723e */ /* 0x000fe200000010ff */
[----:B------:R-:W-:Y:S02]  /*5600*/  FFMA.FTZ R3, R25, R16, R3 ;  /* 0x0000001019037223 */ /* 0x000fe40000010003 */
[----:B------:R-:W-:Y:S01]  /*5610*/  FMUL.FTZ R8, R19, R8 ;  /* 0x0000000813087220 */ /* 0x000fe20000410000 */
[----:B------:R-:W-:Y:S01]  /*5620*/  LOP3.LUT R19, R38, 0xffff0000, RZ, 0xc0, !PT ;  /* 0xffff000026137812 */ /* 0x000fe200078ec0ff */
[----:B------:R-:W-:Y:S02]  /*5630*/  FFMA.FTZ R4, R26, R17, R4 ;  /* 0x000000111a047223 */ /* 0x000fe40000010004 */
[----:B------:R-:W-:Y:S02]  /*5640*/  FFMA.FTZ R5, R27, R18, R5 ;  /* 0x000000121b057223 */ /* 0x000fe40000010005 */
[----:B------:R-:W-:Y:S01]  /*5650*/  FFMA.FTZ R6, R28, R19, R6 ;  /* 0x000000131c067223 */ /* 0x000fe20000010006 */
[----:B------:R-:W-:Y:S01]  /*5660*/  F2FP.BF16.PACK_AB R41, R4, R3 ;  /* 0x000000030429723e */ /* 0x000fe200000010ff */
[----:B------:R-:W-:Y:S02]  /*5670*/  FFMA.FTZ R7, R29, R20, R7 ;  /* 0x000000141d077223 */ /* 0x000fe40000010007 */
[----:B------:R-:W-:Y:S01]  /*5680*/  FFMA.FTZ R8, R30, R21, R8 ;  /* 0x000000151e087223 */ /* 0x000fe20000010008 */
[----:B------:R-:W-:Y:S04]  /*5690*/  F2FP.BF16.PACK_AB R42, R6, R5 ;  /* 0x00000005062a723e */ /* 0x000fe800000010ff */
[----:B------:R-:W-:Y:S02]  /*56a0*/  F2FP.BF16.PACK_AB R43, R8, R7 ;  /* 0x00000007082b723e */ /* 0x000fe400000010ff */
.L_x_1247:
[----:B------:R-:W-:Y:S05]  /*56b0*/  BSYNC B0 ;  /* 0x0000000000007941 */ /* 0x000fea0003800000 */
.L_x_1246:
[C---:B--2---:R-:W-:Y:S04]  /*56c0*/  LEA R2, P0, R46.reuse, R101, 0x1 ;  /* 0x000000652e027211 */ /* 0x044fe800078008ff */
[----:B------:R-:W-:Y:S05]  /*56d0*/  LEA.HI.X R3, R46, R100, R45, 0x1, P0 ;  /* 0x000000642e037211 */ /* 0x000fea00000f0c2d */
[----:B-----5:R2:W-:Y:S04]  /*56e0*/  STG.E.128 [R2.64], R40 ;  /* 0x0000002802007986 */ /* 0x0205e8000c101d06 */
.L_x_1245:
[----:B------:R-:W-:Y:S05]  /*56f0*/  BSYNC B1 ;  /* 0x0000000000017941 */ /* 0x000fea0003800000 */
.L_x_1244:
        /* <DEDUP_REMOVED lines=88> */
.L_x_1251:
[----:B------:R-:W-:Y:S05]  /*5c80*/  BSYNC B0 ;  /* 0x0000000000007941 */ /* 0x000fea0003800000 */
.L_x_1250:
[C---:B--2---:R-:W-:Y:S04]  /*5c90*/  LEA R2, P0, R146.reuse, R101, 0x1 ;  /* 0x0000006592027211 */ /* 0x044fe800078008ff */
[----:B------:R-:W-:Y:S05]  /*5ca0*/  LEA.HI.X R3, R146, R100, R82, 0x1, P0 ;  /* 0x0000006492037211 */ /* 0x000fea00000f0c52 */
[----:B-----5:R2:W-:Y:S04]  /*5cb0*/  STG.E.128 [R2.64], R40 ;  /* 0x0000002802007986 */ /* 0x0205e8000c101d06 */
.L_x_1249:
[----:B------:R-:W-:Y:S05]  /*5cc0*/  BSYNC B1 ;  /* 0x0000000000017941 */ /* 0x000fea0003800000 */
.L_x_1248:
        /* <DEDUP_REMOVED lines=13> */
[----:B-1----:R-:W-:Y:S01]  /*5da0*/  MOV R5, RZ ;  /* 0x000000ff00057202 */ /* 0x002fe20000000f00 */
[C---:B-----5:R-:W-:Y:S01]  /*5db0*/  IMAD.U32 R22, R16.reuse, 0x10000, RZ ;  /* 0x0001000010167824 */ /* 0x060fe200078e00ff */
[----:B------:R-:W-:Y:S01]  /*5dc0*/  LOP3.LUT R23, R16, 0xffff0000, RZ, 0xc0, !PT ;  /* 0xffff000010177812 */ /* 0x000fe200078ec0ff */
[C---:B------:R-:W-:Y:S01]  /*5dd0*/  IMAD.U32 R28, R19.reuse, 0x10000, RZ ;  /* 0x00010000131c7824 */ /* 0x040fe200078e00ff */
[----:B------:R-:W-:Y:S01]  /*5de0*/  LOP3.LUT R29, R19, 0xffff0000, RZ, 0xc0, !PT ;  /* 0xffff0000131d7812 */ /* 0x000fe200078ec0ff */
[C---:B------:R-:W-:Y:S01]  /*5df0*/  IMAD.U32 R24, R17.reuse, 0x10000, RZ ;  /* 0x0001000011187824 */ /* 0x040fe200078e00ff */
[----:B------:R-:W-:Y:S02]  /*5e00*/  LOP3.LUT R25, R17, 0xffff0000, RZ, 0xc0, !PT ;  /* 0xffff000011197812 */ /* 0x000fe400078ec0ff */
[C---:B------:R-:W-:Y:S02]  /*5e10*/  SHF.L.U32 R26, R18.reuse, 0x10, RZ ;  /* 0x00000010121a7819 */ /* 0x040fe400000006ff */
[----:B------:R-:W-:Y:S01]  /*5e20*/  LOP3.LUT R27, R18, 0xffff0000, RZ, 0xc0, !PT ;  /* 0xffff0000121b7812 */ /* 0x000fe200078ec0ff */
[----:B------:R-:W-:Y:S02]  /*5e30*/  @P0 IMAD R0, RZ, RZ, -UR5 ;  /* 0x80000005ff000e24 */ /* 0x000fe4000f8e02ff */
[----:B------:R-:W-:Y:S03]  /*5e40*/  @P0 IMAD R5, RZ, RZ, -UR5 ;  /* 0x80000005ff050e24 */ /* 0x000fe6000f8e02ff */
[C---:B--2---:R-:W-:Y:S04]  /*5e50*/  LEA R2, P1, R0.reuse, R2, 0x1 ;  /* 0x0000000200027211 */ /* 0x044fe800078208ff */
[----:B------:R-:W-:Y:S01]  /*5e60*/  LEA.HI.X.SX32 R3, R0, R3, 0x1, P1 ;  /* 0x0000000300037211 */ /* 0x000fe200008f0eff */
[----:B------:R-:W-:Y:S01]  /*5e70*/  IMAD.MOV.U32 R0, RZ, RZ, RZ ;  /* 0x000000ffff007224 */ /* 0x000fe200078e00ff */
[----:B------:R-:W-:Y:S02]  /*5e80*/  IADD3 R6, P1, R73, R5, RZ ;  /* 0x0000000549067210 */ /* 0x000fe40007f3e0ff */
[----:B------:R-:W-:Y:S02]  /*5e90*/  @P0 IADD3 R0, RZ, -UR5, RZ ;  /* 0x80000005ff000c10 */ /* 0x000fe4000fffe0ff */
[----:B------:R-:W-:Y:S02]  /*5ea0*/  LEA.HI.X.SX32 R5, R5, R72, 0x1, P1 ;  /* 0x0000004805057211 */ /* 0x000fe400008f0eff */
[----:B------:R-:W-:Y:S04]  /*5eb0*/  IADD3 R4, P1, R73, R0, RZ ;  /* 0x0000000049047210 */ /* 0x000fe80007f3e0ff */
[----:B------:R-:W-:Y:S02]  /*5ec0*/  LEA.HI.X.SX32 R0, R0, R72, 0x1, P1 ;  /* 0x0000004800007211 */ /* 0x000fe400008f0eff */
[C---:B------:R-:W-:Y:S04]  /*5ed0*/  LEA R40, P1, R6.reuse, R109, 0x1 ;  /* 0x0000006d06287211 */ /* 0x040fe800078208ff */
[----:B------:R-:W-:Y:S02]  /*5ee0*/  LEA.HI.X R41, R6, R108, R5, 0x1, P1 ;  /* 0x0000006c06297211 */ /* 0x000fe400008f0c05 */
[C---:B------:R-:W-:Y:S04]  /*5ef0*/  LEA R14, P1, R4.reuse, R111, 0x1 ;  /* 0x0000006f040e7211 */ /* 0x040fe800078208ff */
[----:B------:R-:W-:Y:S01]  /*5f00*/  LEA.HI.X R15, R4, R110, R0, 0x1, P1 ;  /* 0x0000006e040f7211 */ /* 0x000fe200008f0c00 */
[----:B------:R-:W2:Y:S08]  /*5f10*/  LDG.E.128 R40, [R40.64] ;  /* 0x0000000628287981 */ /* 0x000eb0000c1e1d00 */
[----:B------:R-:W3:Y:S08]  /*5f20*/  LDG.E.128 R4, [R2.64] ;  /* 0x0000000602047981 */ /* 0x000ef0000c1e1d00 */
[----:B------:R1:W4:Y:S01]  /*5f30*/  LDG.E.128 R36, [R14.64] ;  /* 0x000000060e247981 */ /* 0x000322000c1e1d00 */
[----:B--2---:R-:W-:Y:S01]  /*5f40*/  IMAD.U32 R21, R40, 0x10000, RZ ;  /* 0x0001000028157824 */ /* 0x004fe200078e00ff */
[----:B-1----:R-:W-:Y:S01]  /*5f50*/  LOP3.LUT R14, R43, 0xffff0000, RZ, 0xc0, !PT ;  /* 0xffff00002b0e7812 */ /* 0x002fe200078ec0ff */
[----:B------:R-:W-:Y:S01]  /*5f60*/  IMAD.U32 R17, R42, 0x10000, RZ ;  /* 0x000100002a117824 */ /* 0x000fe200078e00ff */
[----:B------:R-:W-:Y:S01]  /*5f70*/  LOP3.LUT R20, R40, 0xffff0000, RZ, 0xc0, !PT ;  /* 0xffff000028147812 */ /* 0x000fe200078ec0ff */
[----:B------:R-:W-:Y:S01]  /*5f80*/  @!P0 FADD.FTZ R21, -R21, -RZ ;  /* 0x800000ff15158221 */ /* 0x000fe20000010100 */
[----:B------:R-:W-:Y:S01]  /*5f90*/  LOP3.LUT R16, R42, 0xffff0000, RZ, 0xc0, !PT ;  /* 0xffff00002a107812 */ /* 0x000fe200078ec0ff */
[----:B------:R-:W-:Y:S01]  /*5fa0*/  @!P0 FADD.FTZ R14, -R14, -RZ ;  /* 0x800000ff0e0e8221 */ /* 0x000fe20000010100 */
[----:B------:R-:W-:Y:S01]  /*5fb0*/  SHF.L.U32 R19, R41, 0x10, RZ ;  /* 0x0000001029137819 */ /* 0x000fe200000006ff */
[----:B---3--:R-:W-:Y:S01]  /*5fc0*/  IMAD.U32 R0, R4, 0x10000, RZ ;  /* 0x0001000004007824 */ /* 0x008fe200078e00ff */
[C---:B------:R-:W-:Y:S01]  /*5fd0*/  SHF.L.U32 R8, R7.reuse, 0x10, RZ ;  /* 0x0000001007087819 */ /* 0x040fe200000006ff */
[----:B------:R-:W-:Y:S01]  /*5fe0*/  @!P0 FADD.FTZ R20, -R20, -RZ ;  /* 0x800000ff14148221 */ /* 0x000fe20000010100 */
[----:B------:R-:W-:Y:S01]  /*5ff0*/  LOP3.LUT R15, R7, 0xffff0000, RZ, 0xc0, !PT ;  /* 0xffff0000070f7812 */ /* 0x000fe200078ec0ff */
[----:B------:R-:W-:Y:S01]  /*6000*/  @!P0 FADD.FTZ R16, -R16, -RZ ;  /* 0x800000ff10108221 */ /* 0x000fe20000010100 */
[----:B------:R-:W-:Y:S01]  /*6010*/  SHF.L.U32 R7, R43, 0x10, RZ ;  /* 0x000000102b077819 */ /* 0x000fe200000006ff */
[----:B------:R-:W-:Y:S01]  /*6020*/  @!P0 FADD.FTZ R19, -R19, -RZ ;  /* 0x800000ff13138221 */ /* 0x000fe20000010100 */
[----:B------:R-:W-:Y:S01]  /*6030*/  LOP3.LUT R2, R4, 0xffff0000, RZ, 0xc0, !PT ;  /* 0xffff000004027812 */ /* 0x000fe200078ec0ff */
[----:B------:R-:W-:Y:S01]  /*6040*/  FMUL.FTZ R0, R0, R21 ;  /* 0x0000001500007220 */ /* 0x000fe20000410000 */
[----:B------:R-:W-:Y:S01]  /*6050*/  LOP3.LUT R18, R41, 0xffff0000, RZ, 0xc0, !PT ;  /* 0xffff000029127812 */ /* 0x000fe200078ec0ff */
[----:B------:R-:W-:Y:S01]  /*6060*/  @!P0 FADD.FTZ R7, -R7, -RZ ;  /* 0x800000ff07078221 */ /* 0x000fe20000010100 */
[----:B------:R-:W-:Y:S01]  /*6070*/  SHF.L.U32 R3, R5, 0x10, RZ ;  /* 0x0000001005037819 */ /* 0x000fe200000006ff */
[----:B------:R-:W-:Y:S01]  /*6080*/  @!P0 FADD.FTZ R17, -R17, -RZ ;  /* 0x800000ff11118221 */ /* 0x000fe20000010100 */
[----:B------:R-:W-:Y:S01]  /*6090*/  LOP3.LUT R4, R5, 0xffff0000, RZ, 0xc0, !PT ;  /* 0xffff000005047812 */ /* 0x000fe200078ec0ff */
[C---:B------:R-:W-:Y:S01]  /*60a0*/  IMAD.U32 R5, R6.reuse, 0x10000, RZ ;  /* 0x0001000006057824 */ /* 0x040fe200078e00ff */
[----:B------:R-:W-:Y:S01]  /*60b0*/  LOP3.LUT R6, R6, 0xffff0000, RZ, 0xc0, !PT ;  /* 0xffff000006067812 */ /* 0x000fe200078ec0ff */
[----:B------:R-:W-:Y:S01]  /*60c0*/  FMUL.FTZ R7, R8, R7 ;  /* 0x0000000708077220 */ /* 0x000fe20000410000 */
[----:B----4-:R-:W-:Y:S01]  /*60d0*/  LOP3.LUT R21, R39, 0xffff0000, RZ, 0xc0, !PT ;  /* 0xffff000027157812 */ /* 0x010fe200078ec0ff */
[----:B------:R-:W-:Y:S01]  /*60e0*/  FMUL.FTZ R8, R15, R14 ;  /* 0x0000000e0f087220 */ /* 0x000fe20000410000 */
[C---:B------:R-:W-:Y:S01]  /*60f0*/  LOP3.LUT R15, R36.reuse, 0xffff0000, RZ, 0xc0, !PT ;  /* 0xffff0000240f7812 */ /* 0x040fe200078ec0ff */
[----:B------:R-:W-:Y:S02]  /*6100*/  IMAD.U32 R14, R36, 0x10000, RZ ;  /* 0x00010000240e7824 */ /* 0x000fe400078e00ff */
[----:B------:R-:W-:Y:S02]  /*6110*/  @!P0 FADD.FTZ R18, -R18, -RZ ;  /* 0x800000ff12128221 */ /* 0x000fe40000010100 */
[----:B------:R-:W-:Y:S01]  /*6120*/  FMUL.FTZ R2, R2, R20 ;  /* 0x0000001402027220 */ /* 0x000fe20000410000 */
[----:B------:R-:W-:Y:S01]  /*6130*/  SHF.L.U32 R20, R39, 0x10, RZ ;  /* 0x0000001027147819 */ /* 0x000fe200000006ff */
[----:B------:R-:W-:Y:S01]  /*6140*/  FMUL.FTZ R6, R6, R16 ;  /* 0x0000001006067220 */ /* 0x000fe20000410000 */
[----:B------:R-:W-:Y:S01]  /*6150*/  SHF.L.U32 R16, R37, 0x10, RZ ;  /* 0x0000001025107819 */ /* 0x000fe200000006ff */
[----:B------:R-:W-:Y:S01]  /*6160*/  FMUL.FTZ R3, R3, R19 ;  /* 0x0000001303037220 */ /* 0x000fe20000410000 */
[----:B------:R-:W-:Y:S01]  /*6170*/  LOP3.LUT R19, R38, 0xffff0000, RZ, 0xc0, !PT ;  /* 0xffff000026137812 */ /* 0x000fe200078ec0ff */
[----:B------:R-:W-:Y:S02]  /*6180*/  FFMA.FTZ R0, R22, R14, R0 ;  /* 0x0000000e16007223 */ /* 0x000fe40000010000 */
[----:B------:R-:W-:Y:S01]  /*6190*/  FMUL.FTZ R5, R5, R17 ;  /* 0x0000001105057220 */ /* 0x000fe20000410000 */
[----:B------:R-:W-:Y:S01]  /*61a0*/  LOP3.LUT R17, R37, 0xffff0000, RZ, 0xc0, !PT ;  /* 0xffff000025117812 */ /* 0x000fe200078ec0ff */
[----:B------:R-:W-:Y:S02]  /*61b0*/  FMUL.FTZ R4, R4, R18 ;  /* 0x0000001204047220 */ /* 0x000fe40000410000 */
[----:B------:R-:W-:Y:S02]  /*61c0*/  FFMA.FTZ R2, R23, R15, R2 ;  /* 0x0000000f17027223 */ /* 0x000fe40000010002 */
[----:B------:R-:W-:Y:S02]  /*61d0*/  IMAD.U32 R18, R38, 0x10000, RZ ;  /* 0x0001000026127824 */ /* 0x000fe400078e00ff */
[----:B------:R-:W-:Y:S01]  /*61e0*/  FFMA.FTZ R3, R24, R16, R3 ;  /* 0x0000001018037223 */ /* 0x000fe20000010003 */
[----:B------:R-:W-:Y:S01]  /*61f0*/  F2FP.BF16.PACK_AB R16, R2, R0 ;  /* 0x000000000210723e */ /* 0x000fe200000010ff */
        /* <DEDUP_REMOVED lines=8> */
.L_x_1255:
[----:B------:R-:W-:Y:S05]  /*6280*/  BSYNC B0 ;  /* 0x0000000000007941 */ /* 0x000fea0003800000 */
.L_x_1254:
[----:B------:R-:W-:Y:S02]  /*6290*/  MOV R0, 0xc0 ;  /* 0x000000c000007802 */ /* 0x000fe40000000f00 */
[----:B--2---:R-:W-:Y:S02]  /*62a0*/  MOV R2, R101 ;  /* 0x0000006500027202 */ /* 0x004fe40000000f00 */
[----:B------:R-:W-:Y:S05]  /*62b0*/  MOV R3, R100 ;  /* 0x0000006400037202 */ /* 0x000fea0000000f00 */
[C---:B------:R-:W-:Y:S04]  /*62c0*/  IMAD.WIDE.U32 R2, R0.reuse, c[0x0][0x198], R2 ;  /* 0x0000660000027a25 */ /* 0x040fe800078e0002 */
[----:B------:R-:W-:Y:S05]  /*62d0*/  IMAD R0, R0, c[0x0][0x19c], RZ ;  /* 0x0000670000007a24 */ /* 0x000fea00078e02ff */
[----:B------:R-:W-:Y:S05]  /*62e0*/  IADD3 R3, R3, R0, RZ ;  /* 0x0000000003037210 */ /* 0x000fea0007ffe0ff */
[----:B-----5:R2:W-:Y:S02]  /*62f0*/  STG.E.128 [R2.64], R16 ;  /* 0x0000001002007986 */ /* 0x0205e4000c101d06 */
.L_x_1253:
[----:B------:R-:W-:Y:S05]  /*6300*/  BSYNC B1 ;  /* 0x0000000000017941 */ /* 0x000fea0003800000 */
.L_x_1252:
[----:B------:R-:W-:Y:S01]  /*6310*/  ISETP.NE.AND P0, PT, R153, RZ, PT ;  /* 0x000000ff9900720c */ /* 0x000fe20003f05270 */
[----:B------:R-:W-:Y:S01]  /*6320*/  @!UPT UIADD3 URZ, URZ, URZ, URZ ;  /* 0x0000003f3f3ff290 */ /* 0x000fe2000fffe03f */
[----:B------:R-:W-:Y:S11]  /*6330*/  BSSY B1, `(.L_x_1256) ;  /* 0x000005c000017945 */ /* 0x000ff60003800000 */
[----:B------:R-:W-:-:S05]  /*6340*/  @P0 BRA `(.L_x_1257) ;  /* 0x000005a000000947 */ /* 0x000fca0003800000 */
[C---:B-1----:R-:W-:Y:S01]  /*6350*/  LEA R4, P0, R84.reuse, R107, 0x1 ;  /* 0x0000006b54047211 */ /* 0x042fe200078008ff */
[----:B------:R-:W-:Y:S03]  /*6360*/  BSSY B0, `(.L_x_1258) ;  /* 0x0000055000007945 */ /* 0x000fe60003800000 */
[----:B------:R-:W-:Y:S02]  /*6370*/  LEA.HI.X R5, R84, R106, R83, 0x1, P0 ;  /* 0x0000006a54057211 */ /* 0x000fe400000f0c53 */
[----:B------:R-:W-:Y:S03]  /*6380*/  ISETP.GE.AND P0, PT, R148, UR4, PT ;  /* 0x0000000494007c0c */ /* 0x000fe6000bf06270 */
[----:B--2---:R1:W5:Y:S10]  /*6390*/  LDG.E.128 R16, [R4.64] ;  /* 0x0000000604107981 */ /* 0x004374000c1e1d00 */
[----:B------:R-:W-:-:S05]  /*63a0*/  @P0 BRA `(.L_x_1259) ;  /* 0x0000050000000947 */ /* 0x000fca0003800000 */
[----:B------:R-:W-:Y:S01]  /*63b0*/  ISETP.GE.AND P0, PT, R148, R152, PT ;  /* 0x000000989400720c */ /* 0x000fe20003f06270 */
[----:B------:R-:W-:Y:S01]  /*63c0*/  IMAD.MOV.U32 R3, RZ, RZ, R152 ;  /* 0x000000ffff037224 */ /* 0x000fe200078e0098 */
[----:B------:R-:W-:Y:S01]  /*63d0*/  MOV R0, RZ ;  /* 0x000000ff00007202 */ /* 0x000fe20000000f00 */
        /* <DEDUP_REMOVED lines=10> */
[C---:B------:R-:W-:Y:S04]  /*6480*/  LEA R2, P1, R3.reuse, R4, 0x1 ;  /* 0x0000000403027211 */ /* 0x040fe800078208ff */
[----:B------:R-:W-:Y:S02]  /*6490*/  LEA.HI.X.SX32 R3, R3, R5, 0x1, P1 ;  /* 0x0000000503037211 */ /* 0x000fe400008f0eff */
[C---:B------:R-:W-:Y:S03]  /*64a0*/  IADD3 R8, P1, R71.reuse, R0, RZ ;  /* 0x0000000047087210 */ /* 0x040fe60007f3e0ff */
[----:B-1----:R1:W2:Y:S01]  /*64b0*/  LDG.E.128 R4, [R2.64] ;  /* 0x0000000602047981 */ /* 0x0022a2000c1e1d00 */
[----:B------:R-:W-:Y:S02]  /*64c0*/  LEA.HI.X.SX32 R0, R0, R70, 0x1, P1 ;  /* 0x0000004600007211 */ /* 0x000fe400008f0eff */
[C---:B------:R-:W-:Y:S04]  /*64d0*/  LEA R40, P1, R8.reuse, R109, 0x1 ;  /* 0x0000006d08287211 */ /* 0x040fe800078208ff */
[----:B------:R-:W-:Y:S01]  /*64e0*/  LEA.HI.X R41, R8, R108, R0, 0x1, P1 ;  /* 0x0000006c08297211 */ /* 0x000fe200008f0c00 */
[----:B------:R-:W-:Y:S01]  /*64f0*/  IMAD.MOV.U32 R0, RZ, RZ, RZ ;  /* 0x000000ffff007224 */ /* 0x000fe200078e00ff */
[----:B------:R-:W-:Y:S04]  /*6500*/  @P0 IADD3 R0, RZ, -UR5, RZ ;  /* 0x80000005ff000c10 */ /* 0x000fe8000fffe0ff */
[----:B------:R-:W3:Y:S01]  /*6510*/  LDG.E.128 R40, [R40.64] ;  /* 0x0000000628287981 */ /* 0x000ee2000c1e1d00 */
[----:B-1----:R-:W-:Y:S04]  /*6520*/  IADD3 R3, P1, R71, R0, RZ ;  /* 0x0000000047037210 */ /* 0x002fe80007f3e0ff */
[----:B------:R-:W-:Y:S02]  /*6530*/  LEA.HI.X.SX32 R0, R0, R70, 0x1, P1 ;  /* 0x0000004600007211 */ /* 0x000fe400008f0eff */
[C---:B------:R-:W-:Y:S04]  /*6540*/  LEA R2, P1, R3.reuse, R111, 0x1 ;  /* 0x0000006f03027211 */ /* 0x040fe800078208ff */
[----:B------:R-:W-:Y:S05]  /*6550*/  LEA.HI.X R3, R3, R110, R0, 0x1, P1 ;  /* 0x0000006e03037211 */ /* 0x000fea00008f0c00 */
[----:B------:R1:W4:Y:S01]  /*6560*/  LDG.E.128 R36, [R2.64] ;  /* 0x0000000602247981 */ /* 0x000322000c1e1d00 */
[C---:B--2---:R-:W-:Y:S01]  /*6570*/  IMAD.U32 R0, R4.reuse, 0x10000, RZ ;  /* 0x0001000004007824 */ /* 0x044fe200078e00ff */
[C---:B------:R-:W-:Y:S02]  /*6580*/  SHF.L.U32 R8, R7.reuse, 0x10, RZ ;  /* 0x0000001007087819 */ /* 0x040fe400000006ff */
[----:B------:R-:W-:Y:S02]  /*6590*/  LOP3.LUT R15, R7, 0xffff0000, RZ, 0xc0, !PT ;  /* 0xffff0000070f7812 */ /* 0x000fe400078ec0ff */
[----:B-1----:R-:W-:Y:S02]  /*65a0*/  LOP3.LUT R2, R4, 0xffff0000, RZ, 0xc0, !PT ;  /* 0xffff000004027812 */ /* 0x002fe400078ec0ff */
[C---:B------:R-:W-:Y:S02]  /*65b0*/  SHF.L.U32 R3, R5.reuse, 0x10, RZ ;  /* 0x0000001005037819 */ /* 0x040fe400000006ff */
[----:B------:R-:W-:Y:S01]  /*65c0*/  LOP3.LUT R4, R5, 0xffff0000, RZ, 0xc0, !PT ;  /* 0xffff000005047812 */ /* 0x000fe200078ec0ff */
[C---:B------:R-:W-:Y:S01]  /*65d0*/  IMAD.U32 R5, R6.reuse, 0x10000, RZ ;  /* 0x0001000006057824 */ /* 0x040fe200078e00ff */
[----:B------:R-:W-:Y:S01]  /*65e0*/  LOP3.LUT R6, R6, 0xffff0000, RZ, 0xc0, !PT ;  /* 0xffff000006067812 */ /* 0x000fe200078ec0ff */
[----:B---3--:R-:W-:Y:S01]  /*65f0*/  IMAD.U32 R21, R40, 0x10000, RZ ;  /* 0x0001000028157824 */ /* 0x008fe200078e00ff */
[C---:B------:R-:W-:Y:S01]  /*6600*/  SHF.L.U32 R7, R43.reuse, 0x10, RZ ;  /* 0x000000102b077819 */ /* 0x040fe200000006ff */
[----:B------:R-:W-:Y:S01]  /*6610*/  IMAD.U32 R17, R42, 0x10000, RZ ;  /* 0x000100002a117824 */ /* 0x000fe200078e00ff */
[----:B------:R-:W-:Y:S01]  /*6620*/  LOP3.LUT R14, R43, 0xffff0000, RZ, 0xc0, !PT ;  /* 0xffff00002b0e7812 */ /* 0x000fe200078ec0ff */
[----:B------:R-:W-:Y:S01]  /*6630*/  @!P0 FADD.FTZ R21, -R21, -RZ ;  /* 0x800000ff15158221 */ /* 0x000fe20000010100 */
[----:B------:R-:W-:Y:S01]  /*6640*/  LOP3.LUT R20, R40, 0xffff0000, RZ, 0xc0, !PT ;  /* 0xffff000028147812 */ /* 0x000fe200078ec0ff */
[----:B------:R-:W-:Y:S01]  /*6650*/  @!P0 FADD.FTZ R7, -R7, -RZ ;  /* 0x800000ff07078221 */ /* 0x000fe20000010100 */
[----:B------:R-:W-:Y:S01]  /*6660*/  LOP3.LUT R16, R42, 0xffff0000, RZ, 0xc0, !PT ;  /* 0xffff00002a107812 */ /* 0x000fe200078ec0ff */
[----:B------:R-:W-:Y:S01]  /*6670*/  @!P0 FADD.FTZ R14, -R14, -RZ ;  /* 0x800000ff0e0e8221 */ /* 0x000fe20000010100 */
[C---:B------:R-:W-:Y:S01]  /*6680*/  SHF.L.U32 R19, R41.reuse, 0x10, RZ ;  /* 0x0000001029137819 */ /* 0x040fe200000006ff */
[----:B------:R-:W-:Y:S01]  /*6690*/  @!P0 FADD.FTZ R20, -R20, -RZ ;  /* 0x800000ff14148221 */ /* 0x000fe20000010100 */
[----:B------:R-:W-:Y:S01]  /*66a0*/  LOP3.LUT R18, R41, 0xffff0000, RZ, 0xc0, !PT ;  /* 0xffff000029127812 */ /* 0x000fe200078ec0ff */
[----:B------:R-:W-:Y:S02]  /*66b0*/  @!P0 FADD.FTZ R16, -R16, -RZ ;  /* 0x800000ff10108221 */ /* 0x000fe40000010100 */
[----:B------:R-:W-:Y:S02]  /*66c0*/  @!P0 FADD.FTZ R19, -R19, -RZ ;  /* 0x800000ff13138221 */ /* 0x000fe40000010100 */
[----:B------:R-:W-:Y:S02]  /*66d0*/  FMUL.FTZ R0, R0, R21 ;  /* 0x0000001500007220 */ /* 0x000fe40000410000 */
[----:B------:R-:W-:Y:S02]  /*66e0*/  FMUL.FTZ R7, R8, R7 ;  /* 0x0000000708077220 */ /* 0x000fe40000410000 */
[----:B------:R-:W-:Y:S02]  /*66f0*/  FMUL.FTZ R8, R15, R14 ;  /* 0x0000000e0f087220 */ /* 0x000fe40000410000 */
[----:B------:R-:W-:Y:S02]  /*6700*/  @!P0 FADD.FTZ R17, -R17, -RZ ;  /* 0x800000ff11118221 */ /* 0x000fe40000010100 */
[----:B------:R-:W-:Y:S02]  /*6710*/  @!P0 FADD.FTZ R18, -R18, -RZ ;  /* 0x800000ff12128221 */ /* 0x000fe40000010100 */
[----:B------:R-:W-:Y:S01]  /*6720*/  FMUL.FTZ R2, R2, R20 ;  /* 0x0000001402027220 */ /* 0x000fe20000410000 */
[C---:B----4-:R-:W-:Y:S01]  /*6730*/  LOP3.LUT R15, R36.reuse, 0xffff0000, RZ, 0xc0, !PT ;  /* 0xffff0000240f7812 */ /* 0x050fe200078ec0ff */
[----:B------:R-:W-:Y:S01]  /*6740*/  IMAD.U32 R14, R36, 0x10000, RZ ;  /* 0x00010000240e7824 */ /* 0x000fe200078e00ff */
[----:B------:R-:W-:Y:S01]  /*6750*/  SHF.L.U32 R20, R39, 0x10, RZ ;  /* 0x0000001027147819 */ /* 0x000fe200000006ff */
[----:B------:R-:W-:Y:S01]  /*6760*/  FMUL.FTZ R6, R6, R16 ;  /* 0x0000001006067220 */ /* 0x000fe20000410000 */
[----:B------:R-:W-:Y:S01]  /*6770*/  SHF.L.U32 R16, R37, 0x10, RZ ;  /* 0x0000001025107819 */ /* 0x000fe200000006ff */
[----:B------:R-:W-:Y:S01]  /*6780*/  FMUL.FTZ R3, R3, R19 ;  /* 0x0000001303037220 */ /* 0x000fe20000410000 */
[----:B------:R-:W-:Y:S01]  /*6790*/  LOP3.LUT R19, R38, 0xffff0000, RZ, 0xc0, !PT ;  /* 0xffff000026137812 */ /* 0x000fe200078ec0ff */
[----:B------:R-:W-:Y:S01]  /*67a0*/  FFMA.FTZ R0, R22, R14, R0 ;  /* 0x0000000e16007223 */ /* 0x000fe20000010000 */
[----:B------:R-:W-:Y:S01]  /*67b0*/  LOP3.LUT R21, R39, 0xffff0000, RZ, 0xc0, !PT ;  /* 0xffff000027157812 */ /* 0x000fe200078ec0ff */
        /* <DEDUP_REMOVED lines=15> */
.L_x_1259:
[----:B------:R-:W-:Y:S05]  /*68b0*/  BSYNC B0 ;  /* 0x0000000000007941 */ /* 0x000fea0003800000 */
.L_x_1258:
[C---:B------:R-:W-:Y:S04]  /*68c0*/  LEA R2, P0, R150.reuse, R101, 0x1 ;  /* 0x0000006596027211 */ /* 0x040fe800078008ff */
[----:B------:R-:W-:Y:S05]  /*68d0*/  LEA.HI.X R3, R150, R100, R85, 0x1, P0 ;  /* 0x0000006496037211 */ /* 0x000fea00000f0c55 */
[----:B-----5:R2:W-:Y:S04]  /*68e0*/  STG.E.128 [R2.64], R16 ;  /* 0x0000001002007986 */ /* 0x0205e8000c101d06 */
.L_x_1257:
[----:B------:R-:W-:Y:S05]  /*68f0*/  BSYNC B1 ;  /* 0x0000000000017941 */ /* 0x000fea0003800000 */
.L_x_1256:
[----:B------:R-:W-:Y:S01]  /*6900*/  BSSY B1, `(.L_x_1260) ;  /* 0x0000063000017945 */ /* 0x000fe20003800000 */
[----:B------:R-:W-:-:S05]  /*6910*/  @P4 BRA `(.L_x_1261) ;  /* 0x0000061000004947 */ /* 0x000fca0003800000 */
[----:B------:R-:W-:Y:S01]  /*6920*/  IMAD.MOV.U32 R0, RZ, RZ, c[0x0][0x288] ;  /* 0x0000a200ff007624 */ /* 0x000fe200078e00ff */
[----:B-1----:R-:W-:Y:S01]  /*6930*/  MOV R4, R107 ;  /* 0x0000006b00047202 */ /* 0x002fe20000000f00 */
[----:B------:R-:W-:Y:S01]  /*6940*/  IMAD.MOV.U32 R5, RZ, RZ, R106 ;  /* 0x000000ffff057224 */ /* 0x000fe200078e006a */
[----:B------:R-:W-:Y:S01]  /*6950*/  ISETP.GE.AND P0, PT, R148, UR4, PT ;  /* 0x0000000494007c0c */ /* 0x000fe2000bf06270 */
[----:B------:R-:W-:Y:S02]  /*6960*/  BSSY B0, `(.L_x_1262) ;  /* 0x0000055000007945 */ /* 0x000fe40003800000 */
[----:B------:R-:W-:Y:S05]  /*6970*/  IMAD.WIDE.U32 R4, R0, 0x140, R4 ;  /* 0x0000014000047825 */ /* 0x000fea00078e0004 */
[----:B------:R-:W-:Y:S05]  /*6980*/  IADD3 R5, R5, UR20, RZ ;  /* 0x0000001405057c10 */ /* 0x000fea000fffe0ff */
[----:B--2---:R1:W5:Y:S01]  /*6990*/  LDG.E.128 R16, [R4.64] ;  /* 0x0000000604107981 */ /* 0x004362000c1e1d00 */
[----:B------:R-:W-:-:S05]  /*69a0*/  @P0 BRA `(.L_x_1263) ;  /* 0x0000050000000947 */ /* 0x000fca0003800000 */
[----:B------:R-:W-:Y:S01]  /*69b0*/  ISETP.GE.AND P0, PT, R148, R152, PT ;  /* 0x000000989400720c */ /* 0x000fe20003f06270 */
[----:B------:R-:W-:Y:S01]  /*69c0*/  IMAD.MOV.U32 R3, RZ, RZ, R152 ;  /* 0x000000ffff037224 */ /* 0x000fe200078e0098 */
[C---:B-----5:R-:W-:Y:S01]  /*69d0*/  LOP3.LUT R23, R16.reuse, 0xffff0000, RZ, 0xc0, !PT ;  /* 0xffff000010177812 */ /* 0x060fe200078ec0ff */
[----:B------:R-:W-:Y:S01]  /*69e0*/  IMAD.MOV.U32 R0, RZ, RZ, RZ ;  /* 0x000000ffff007224 */ /* 0x000fe200078e00ff */
[----:B------:R-:W-:Y:S01]  /*69f0*/  LOP3.LUT R29, R19, 0xffff0000, RZ, 0xc0, !PT ;  /* 0xffff0000131d7812 */ /* 0x000fe200078ec0ff */
[----:B------:R-:W-:Y:S01]  /*6a00*/  IMAD.U32 R22, R16, 0x10000, RZ ;  /* 0x0001000010167824 */ /* 0x000fe200078e00ff */
[----:B------:R-:W-:Y:S01]  /*6a10*/  LOP3.LUT R25, R17, 0xffff0000, RZ, 0xc0, !PT ;  /* 0xffff000011197812 */ /* 0x000fe200078ec0ff */
[----:B------:R-:W-:Y:S01]  /*6a20*/  IMAD.U32 R28, R19, 0x10000, RZ ;  /* 0x00010000131c7824 */ /* 0x000fe200078e00ff */
[C---:B------:R-:W-:Y:S01]  /*6a30*/  SHF.L.U32 R26, R18.reuse, 0x10, RZ ;  /* 0x00000010121a7819 */ /* 0x040fe200000006ff */
[----:B------:R-:W-:Y:S01]  /*6a40*/  IMAD.U32 R24, R17, 0x10000, RZ ;  /* 0x0001000011187824 */ /* 0x000fe200078e00ff */
[----:B------:R-:W-:Y:S03]  /*6a50*/  LOP3.LUT R27, R18, 0xffff0000, RZ, 0xc0, !PT ;  /* 0xffff0000121b7812 */ /* 0x000fe600078ec0ff */
[----:B------:R-:W-:Y:S01]  /*6a60*/  @P0 IADD3 R3, RZ, -UR5, RZ ;  /* 0x80000005ff030c10 */ /* 0x000fe2000fffe0ff */
[----:B------:R-:W-:Y:S03]  /*6a70*/  @P0 IMAD R0, RZ, RZ, -UR5 ;  /* 0x80000005ff000e24 */ /* 0x000fe6000f8e02ff */
[----:B------:R-:W-:Y:S02]  /*6a80*/  LEA R2, P1, R3, R4, 0x1 ;  /* 0x0000000403027211 */ /* 0x000fe400078208ff */
[----:B------:R-:W-:Y:S02]  /*6a90*/  IADD3 R8, P2, R69, R0, RZ ;  /* 0x0000000045087210 */ /* 0x000fe40007f5e0ff */
[----:B------:R-:W-:Y:S02]  /*6aa0*/  LEA.HI.X.SX32 R3, R3, R5, 0x1, P1 ;  /* 0x0000000503037211 */ /* 0x000fe400008f0eff */
[----:B------:R-:W-:Y:S02]  /*6ab0*/  LEA R40, P1, R8, R109, 0x1 ;  /* 0x0000006d08287211 */ /* 0x000fe400078208ff */
[----:B------:R-:W-:Y:S01]  /*6ac0*/  LEA.HI.X.SX32 R0, R0, R68, 0x1, P2 ;  /* 0x0000004400007211 */ /* 0x000fe200010f0eff */
[----:B-1----:R1:W2:Y:S03]  /*6ad0*/  LDG.E.128 R4, [R2.64] ;  /* 0x0000000602047981 */ /* 0x0022a6000c1e1d00 */
        /* <DEDUP_REMOVED lines=13> */
[----:B------:R-:W-:Y:S01]  /*6bb0*/  SHF.L.U32 R3, R5, 0x10, RZ ;  /* 0x0000001005037819 */ /* 0x000fe200000006ff */
        /* <DEDUP_REMOVED lines=14> */
[C---:B------:R-:W-:Y:S01]  /*6ca0*/  IMAD.U32 R5, R6.reuse, 0x10000, RZ ;  /* 0x0001000006057824 */ /* 0x040fe200078e00ff */
[----:B------:R-:W-:Y:S01]  /*6cb0*/  LOP3.LUT R6, R6, 0xffff0000, RZ, 0xc0, !PT ;  /* 0xffff000006067812 */ /* 0x000fe200078ec0ff */
[----:B------:R-:W-:Y:S02]  /*6cc0*/  @!P0 FADD.FTZ R19, -R19, -RZ ;  /* 0x800000ff13138221 */ /* 0x000fe40000010100 */
[----:B------:R-:W-:Y:S02]  /*6cd0*/  FMUL.FTZ R0, R0, R21 ;  /* 0x0000001500007220 */ /* 0x000fe40000410000 */
[----:B------:R-:W-:Y:S02]  /*6ce0*/  FMUL.FTZ R7, R8, R7 ;  /* 0x0000000708077220 */ /* 0x000fe40000410000 */
[----:B------:R-:W-:Y:S02]  /*6cf0*/  FMUL.FTZ R8, R15, R14 ;  /* 0x0000000e0f087220 */ /* 0x000fe40000410000 */
[----:B------:R-:W-:Y:S02]  /*6d00*/  @!P0 FADD.FTZ R17, -R17, -RZ ;  /* 0x800000ff11118221 */ /* 0x000fe40000010100 */
[----:B------:R-:W-:Y:S02]  /*6d10*/  @!P0 FADD.FTZ R18, -R18, -RZ ;  /* 0x800000ff12128221 */ /* 0x000fe40000010100 */
[----:B------:R-:W-:Y:S02]  /*6d20*/  FMUL.FTZ R2, R2, R20 ;  /* 0x0000001402027220 */ /* 0x000fe40000410000 */
[----:B------:R-:W-:Y:S01]  /*6d30*/  FMUL.FTZ R6, R6, R16 ;  /* 0x0000001006067220 */ /* 0x000fe20000410000 */
[C---:B----4-:R-:W-:Y:S01]  /*6d40*/  LOP3.LUT R15, R36.reuse, 0xffff0000, RZ, 0xc0, !PT ;  /* 0xffff0000240f7812 */ /* 0x050fe200078ec0ff */
[----:B------:R-:W-:Y:S01]  /*6d50*/  IMAD.U32 R14, R36, 0x10000, RZ ;  /* 0x00010000240e7824 */ /* 0x000fe200078e00ff */
[----:B------:R-:W-:Y:S01]  /*6d60*/  SHF.L.U32 R16, R37, 0x10, RZ ;  /* 0x0000001025107819 */ /* 0x000fe200000006ff */
[----:B------:R-:W-:Y:S01]  /*6d70*/  FMUL.FTZ R3, R3, R19 ;  /* 0x0000001303037220 */ /* 0x000fe20000410000 */
[----:B------:R-:W-:Y:S01]  /*6d80*/  LOP3.LUT R19, R38, 0xffff0000, RZ, 0xc0, !PT ;  /* 0xffff000026137812 */ /* 0x000fe200078ec0ff */
[----:B------:R-:W-:Y:S01]  /*6d90*/  FFMA.FTZ R0, R22, R14, R0 ;  /* 0x0000000e16007223 */ /* 0x000fe20000010000 */
[----:B------:R-:W-:Y:S01]  /*6da0*/  SHF.L.U32 R20, R39, 0x10, RZ ;  /* 0x0000001027147819 */ /* 0x000fe200000006ff */
[----:B------:R-:W-:Y:S01]  /*6db0*/  FMUL.FTZ R5, R5, R17 ;  /* 0x0000001105057220 */ /* 0x000fe20000410000 */
[----:B------:R-:W-:Y:S01]  /*6dc0*/  LOP3.LUT R17, R37, 0xffff0000, RZ, 0xc0, !PT ;  /* 0xffff000025117812 */ /* 0x000fe200078ec0ff */
[----:B------:R-:W-:Y:S01]  /*6dd0*/  FMUL.FTZ R4, R4, R18 ;  /* 0x0000001204047220 */ /* 0x000fe20000410000 */
[----:B------:R-:W-:Y:S01]  /*6de0*/  LOP3.LUT R21, R39, 0xffff0000, RZ, 0xc0, !PT ;  /* 0xffff000027157812 */ /* 0x000fe200078ec0ff */
        /* <DEDUP_REMOVED lines=12> */
.L_x_1263:
[----:B------:R-:W-:Y:S05]  /*6eb0*/  BSYNC B0 ;  /* 0x0000000000007941 */ /* 0x000fea0003800000 */
.L_x_1262:
[----:B------:R-:W-:Y:S02]  /*6ec0*/  MOV R0, 0x140 ;  /* 0x0000014000007802 */ /* 0x000fe40000000f00 */
[----:B------:R-:W-:Y:S02]  /*6ed0*/  MOV R2, R101 ;  /* 0x0000006500027202 */ /* 0x000fe40000000f00 */
[----:B------:R-:W-:Y:S05]  /*6ee0*/  MOV R3, R100 ;  /* 0x0000006400037202 */ /* 0x000fea0000000f00 */
[C---:B------:R-:W-:Y:S04]  /*6ef0*/  IMAD.WIDE.U32 R2, R0.reuse, c[0x0][0x198], R2 ;  /* 0x0000660000027a25 */ /* 0x040fe800078e0002 */
[----:B------:R-:W-:Y:S05]  /*6f00*/  IMAD R0, R0, c[0x0][0x19c], RZ ;  /* 0x0000670000007a24 */ /* 0x000fea00078e02ff */
[----:B------:R-:W-:Y:S05]  /*6f10*/  IADD3 R3, R3, R0, RZ ;  /* 0x0000000003037210 */ /* 0x000fea0007ffe0ff */
[----:B-----5:R2:W-:Y:S02]  /*6f20*/  STG.E.128 [R2.64], R16 ;  /* 0x0000001002007986 */ /* 0x0205e4000c101d06 */
.L_x_1261:
[----:B------:R-:W-:Y:S05]  /*6f30*/  BSYNC B1 ;  /* 0x0000000000017941 */ /* 0x000fea0003800000 */
.L_x_1260:
        /* <DEDUP_REMOVED lines=91> */
.L_x_1267:
[----:B------:R-:W-:Y:S05]  /*74f0*/  BSYNC B0 ;  /* 0x0000000000007941 */ /* 0x000fea0003800000 */
.L_x_1266:
[----:B------:R-:W-:Y:S02]  /*7500*/  MOV R0, 0x180 ;  /* 0x0000018000007802 */ /* 0x000fe40000000f00 */
[----:B------:R-:W-:Y:S02]  /*7510*/  MOV R2, R101 ;  /* 0x0000006500027202 */ /* 0x000fe40000000f00 */
[----:B------:R-:W-:Y:S05]  /*7520*/  MOV R3, R100 ;  /* 0x0000006400037202 */ /* 0x000fea0000000f00 */
[C---:B------:R-:W-:Y:S04]  /*7530*/  IMAD.WIDE.U32 R2, R0.reuse, c[0x0][0x198], R2 ;  /* 0x0000660000027a25 */ /* 0x040fe800078e0002 */
[----:B------:R-:W-:Y:S05]  /*7540*/  IMAD R0, R0, c[0x0][0x19c], RZ ;  /* 0x0000670000007a24 */ /* 0x000fea00078e02ff */
[----:B------:R-:W-:Y:S05]  /*7550*/  IADD3 R3, R3, R0, RZ ;  /* 0x0000000003037210 */ /* 0x000fea0007ffe0ff */
[----:B-----5:R2:W-:Y:S02]  /*7560*/  STG.E.128 [R2.64], R16 ;  /* 0x0000001002007986 */ /* 0x0205e4000c101d06 */
.L_x_1265:
[----:B------:R-:W-:Y:S05]  /*7570*/  BSYNC B1 ;  /* 0x0000000000017941 */ /* 0x000fea0003800000 */
.L_x_1264:
[----:B------:R-:W-:Y:S01]  /*7580*/  ISETP.NE.AND P0, PT, R123, RZ, PT ;  /* 0x000000ff7b00720c */ /* 0x000fe20003f05270 */
        /* <DEDUP_REMOVED lines=14> */
[C---:B-----5:R-:W-:Y:S01]  /*7670*/  SHF.L.U32 R22, R16.reuse, 0x10, RZ ;  /* 0x0000001010167819 */ /* 0x060fe200000006ff */
[----:B------:R-:W-:Y:S01]  /*7680*/  IMAD.U32 R24, R17, 0x10000, RZ ;  /* 0x0001000011187824 */ /* 0x000fe200078e00ff */
[----:B------:R-:W-:Y:S01]  /*7690*/  LOP3.LUT R23, R16, 0xffff0000, RZ, 0xc0, !PT ;  /* 0xffff000010177812 */ /* 0x000fe200078ec0ff */
[C---:B------:R-:W-:Y:S01]  /*76a0*/  IMAD.U32 R26, R18.reuse, 0x10000, RZ ;  /* 0x00010000121a7824 */ /* 0x040fe200078e00ff */
[C---:B------:R-:W-:Y:S02]  /*76b0*/  SHF.L.U32 R28, R19.reuse, 0x10, RZ ;  /* 0x00000010131c7819 */ /* 0x040fe400000006ff */
[----:B------:R-:W-:Y:S02]  /*76c0*/  LOP3.LUT R29, R19, 0xffff0000, RZ, 0xc0, !PT ;  /* 0xffff0000131d7812 */ /* 0x000fe400078ec0ff */
[----:B------:R-:W-:Y:S02]  /*76d0*/  LOP3.LUT R25, R17, 0xffff0000, RZ, 0xc0, !PT ;  /* 0xffff000011197812 */ /* 0x000fe400078ec0ff */
[----:B------:R-:W-:Y:S01]  /*76e0*/  LOP3.LUT R27, R18, 0xffff0000, RZ, 0xc0, !PT ;  /* 0xffff0000121b7812 */ /* 0x000fe200078ec0ff */
[----:B------:R-:W-:Y:S01]  /*76f0*/  @P0 IMAD R152, RZ, RZ, -UR5 ;  /* 0x80000005ff980e24 */ /* 0x000fe2000f8e02ff */
[----:B------:R-:W-:Y:S04]  /*7700*/  @P0 IADD3 R8, RZ, -UR5, RZ ;  /* 0x80000005ff080c10 */ /* 0x000fe8000fffe0ff */
[C---:B--2---:R-:W-:Y:S02]  /*7710*/  LEA R2, P1, R152.reuse, R2, 0x1 ;  /* 0x0000000298027211 */ /* 0x044fe400078208ff */
[C---:B------:R-:W-:Y:S02]  /*7720*/  IADD3 R0, P2, R65.reuse, R8, RZ ;  /* 0x0000000841007210 */ /* 0x040fe40007f5e0ff */
[----:B------:R-:W-:Y:S02]  /*7730*/  LEA.HI.X.SX32 R3, R152, R3, 0x1, P1 ;  /* 0x0000000398037211 */ /* 0x000fe400008f0eff */
[----:B------:R-:W-:Y:S02]  /*7740*/  LEA R40, P1, R0, R109, 0x1 ;  /* 0x0000006d00287211 */ /* 0x000fe400078208ff */
[----:B------:R-:W-:Y:S01]  /*7750*/  LEA.HI.X.SX32 R8, R8, R64, 0x1, P2 ;  /* 0x0000004008087211 */ /* 0x000fe200010f0eff */
[----:B-1----:R1:W2:Y:S03]  /*7760*/  LDG.E.128 R4, [R2.64] ;  /* 0x0000000602047981 */ /* 0x0022a6000c1e1d00 */
[----:B------:R-:W-:Y:S01]  /*7770*/  LEA.HI.X R41, R0, R108, R8, 0x1, P1 ;  /* 0x0000006c00297211 */ /* 0x000fe200008f0c08 */
[----:B------:R-:W-:Y:S02]  /*7780*/  IMAD.MOV.U32 R0, RZ, RZ, RZ ;  /* 0x000000ffff007224 */ /* 0x000fe400078e00ff */
[----:B------:R-:W-:Y:S03]  /*7790*/  @P0 IMAD R0, RZ, RZ, -UR5 ;  /* 0x80000005ff000e24 */ /* 0x000fe6000f8e02ff */
[----:B------:R-:W3:Y:S02]  /*77a0*/  LDG.E.128 R40, [R40.64] ;  /* 0x0000000628287981 */ /* 0x000ee4000c1e1d00 */
[----:B-1----:R-:W-:Y:S04]  /*77b0*/  IADD3 R3, P1, R65, R0, RZ ;  /* 0x0000000041037210 */ /* 0x002fe80007f3e0ff */
[----:B------:R-:W-:Y:S02]  /*77c0*/  LEA.HI.X.SX32 R0, R0, R64, 0x1, P1 ;  /* 0x0000004000007211 */ /* 0x000fe400008f0eff */
[C---:B------:R-:W-:Y:S04]  /*77d0*/  LEA R2, P1, R3.reuse, R111, 0x1 ;  /* 0x0000006f03027211 */ /* 0x040fe800078208ff */
[----:B------:R-:W-:Y:S05]  /*77e0*/  LEA.HI.X R3, R3, R110, R0, 0x1, P1 ;  /* 0x0000006e03037211 */ /* 0x000fea00008f0c00 */
[----:B------:R1:W4:Y:S01]  /*77f0*/  LDG.E.128 R36, [R2.64] ;  /* 0x0000000602247981 */ /* 0x000322000c1e1d00 */
[C---:B--2---:R-:W-:Y:S01]  /*7800*/  IMAD.U32 R8, R7.reuse, 0x10000, RZ ;  /* 0x0001000007087824 */ /* 0x044fe200078e00ff */
[----:B------:R-:W-:Y:S01]  /*7810*/  LOP3.LUT R15, R7, 0xffff0000, RZ, 0xc0, !PT ;  /* 0xffff0000070f7812 */ /* 0x000fe200078ec0ff */
[C---:B------:R-:W-:Y:S01]  /*7820*/  IMAD.U32 R0, R4.reuse, 0x10000, RZ ;  /* 0x0001000004007824 */ /* 0x040fe200078e00ff */
[----:B-1----:R-:W-:Y:S01]  /*7830*/  LOP3.LUT R2, R4, 0xffff0000, RZ, 0xc0, !PT ;  /* 0xffff000004027812 */ /* 0x002fe200078ec0ff */
[C---:B------:R-:W-:Y:S01]  /*7840*/  IMAD.U32 R3, R5.reuse, 0x10000, RZ ;  /* 0x0001000005037824 */ /* 0x040fe200078e00ff */
[----:B------:R-:W-:Y:S02]  /*7850*/  LOP3.LUT R4, R5, 0xffff0000, RZ, 0xc0, !PT ;  /* 0xffff000005047812 */ /* 0x000fe400078ec0ff */
        /* <DEDUP_REMOVED lines=30> */
[----:B------:R-:W-:Y:S01]  /*7a40*/  LOP3.LUT R19, R38, 0xffff0000, RZ, 0xc0, !PT ;  /* 0xffff000026137812 */ /* 0x000fe200078ec0ff */
[----:B------:R-:W-:Y:S01]  /*7a50*/  FMUL.FTZ R4, R4, R18 ;  /* 0x0000001204047220 */ /* 0x000fe20000410000 */
[----:B------:R-:W-:Y:S01]  /*7a60*/  SHF.L.U32 R20, R39, 0x10, RZ ;  /* 0x0000001027147819 */ /* 0x000fe200000006ff */
[----:B------:R-:W-:Y:S01]  /*7a70*/  FFMA.FTZ R2, R23, R15, R2 ;  /* 0x0000000f17027223 */ /* 0x000fe20000010002 */
[----:B------:R-:W-:Y:S01]  /*7a80*/  LOP3.LUT R21, R39, 0xffff0000, RZ, 0xc0, !PT ;  /* 0xffff000027157812 */ /* 0x000fe200078ec0ff */
        /* <DEDUP_REMOVED lines=11> */
.L_x_1271:
[----:B------:R-:W-:Y:S05]  /*7b40*/  BSYNC B0 ;  /* 0x0000000000007941 */ /* 0x000fea0003800000 */
.L_x_1270:
[----:B------:R-:W-:Y:S02]  /*7b50*/  MOV R0, 0x1c0 ;  /* 0x000001c000007802 */ /* 0x000fe40000000f00 */
[----:B--2---:R-:W-:Y:S02]  /*7b60*/  MOV R2, R101 ;  /* 0x0000006500027202 */ /* 0x004fe40000000f00 */
[----:B------:R-:W-:Y:S05]  /*7b70*/  MOV R3, R100 ;  /* 0x0000006400037202 */ /* 0x000fea0000000f00 */
[C---:B------:R-:W-:Y:S04]  /*7b80*/  IMAD.WIDE.U32 R2, R0.reuse, c[0x0][0x198], R2 ;  /* 0x0000660000027a25 */ /* 0x040fe800078e0002 */
[----:B------:R-:W-:Y:S05]  /*7b90*/  IMAD R0, R0, c[0x0][0x19c], RZ ;  /* 0x0000670000007a24 */ /* 0x000fea00078e02ff */
[----:B------:R-:W-:Y:S05]  /*7ba0*/  IADD3 R3, R3, R0, RZ ;  /* 0x0000000003037210 */ /* 0x000fea0007ffe0ff */
[----:B-----5:R2:W-:Y:S02]  /*7bb0*/  STG.E.128 [R2.64], R16 ;  /* 0x0000001002007986 */ /* 0x0205e4000c101d06 */
.L_x_1269:
[----:B------:R-:W-:Y:S05]  /*7bc0*/  BSYNC B1 ;  /* 0x0000000000017941 */ /* 0x000fea0003800000 */
.L_x_1268:
        /* <DEDUP_REMOVED lines=12> */
.L_x_1221:
[----:B------:R-:W-:Y:S01]  /*7c90*/  @!P1 IMAD.MOV.U32 R3, RZ, RZ, R106 ;  /* 0x000000ffff039224 */ /* 0x000fe200078e006a */
[-C--:B------:R-:W-:Y:S01]  /*7ca0*/  @!P1 MOV R2, R107.reuse ;  /* 0x0000006b00029202 */ /* 0x080fe20000000f00 */
[----:B------:R-:W-:Y:S01]  /*7cb0*/  @!P3 IMAD.MOV.U32 R0, RZ, RZ, c[0x0][0x28c] ;  /* 0x0000a300ff00b624 */ /* 0x000fe200078e00ff */
[C---:B------:R-:W-:Y:S01]  /*7cc0*/  @!P2 LEA R18, P0, R113.reuse, R107, 0x1 ;  /* 0x0000006b7112a211 */ /* 0x040fe200078008ff */
[----:B------:R-:W-:Y:S02]  /*7cd0*/  UMOV UR4, URZ ;  /* 0x0000003f00047c82 */ /* 0x000fe40008000000 */
[----:B------:R-:W-:Y:S01]  /*7ce0*/  @!P3 IMAD R0, R0, 0xc0, RZ ;  /* 0x000000c00000b824 */ /* 0x000fe200078e02ff */
[----:B-1----:R1:W2:Y:S01]  /*7cf0*/  @!P1 LDG.E.128 R4, [R2.64] ;  /* 0x0000000602049981 */ /* 0x0022a2000c1e1d00 */
[----:B------:R-:W-:Y:S02]  /*7d00*/  @!P2 LEA.HI.X R19, R113, R106, R112, 0x1, P0 ;  /* 0x0000006a7113a211 */ /* 0x000fe400000f0c70 */
[C---:B------:R-:W-:Y:S04]  /*7d10*/  @!P2 LEA R14, P0, R46.reuse, R101, 0x1 ;  /* 0x000000652e0ea211 */ /* 0x040fe800078008ff */
[----:B------:R-:W-:Y:S02]  /*7d20*/  @!P2 LEA.HI.X R15, R46, R100, R45, 0x1, P0 ;  /* 0x000000642e0fa211 */ /* 0x000fe400000f0c2d */
[C---:B------:R-:W-:Y:S04]  /*7d30*/  @!P6 LEA R16, P0, R81.reuse, R107, 0x1 ;  /* 0x0000006b5110e211 */ /* 0x040fe800078008ff */
[----:B------:R-:W-:Y:S01]  /*7d40*/  @!P6 LEA.HI.X R17, R81, R106, R80, 0x1, P0 ;  /* 0x0000006a5111e211 */ /* 0x000fe200000f0c50 */
[----:B-1----:R-:W-:Y:S01]  /*7d50*/  @!P1 IMAD.MOV.U32 R3, RZ, RZ, R100 ;  /* 0x000000ffff039224 */ /* 0x002fe200078e0064 */
[-C--:B------:R-:W-:Y:S05]  /*7d60*/  @!P1 MOV R2, R101.reuse ;  /* 0x0000006500029202 */ /* 0x080fea0000000f00 */
[----:B--2---:R1:W-:Y:S01]  /*7d70*/  @!P1 STG.E.128 [R2.64], R4 ;  /* 0x0000000402009986 */ /* 0x0043e2000c101d06 */
[----:B------:R-:W-:Y:S03]  /*7d80*/  ISETP.NE.AND P1, PT, R123, RZ, PT ;  /* 0x000000ff7b00720c */ /* 0x000fe60003f25270 */
[----:B-1----:R-:W2:Y:S01]  /*7d90*/  @!P2 LDG.E.128 R4, [R18.64] ;  /* 0x000000061204a981 */ /* 0x002ea2000c1e1d00 */
[C---:B------:R-:W-:Y:S04]  /*7da0*/  @!P6 LEA R2, P0, R146.reuse, R101, 0x1 ;  /* 0x000000659202e211 */ /* 0x040fe800078008ff */
[----:B------:R-:W-:Y:S01]  /*7db0*/  @!P6 LEA.HI.X R3, R146, R100, R82, 0x1, P0 ;  /* 0x000000649203e211 */ /* 0x000fe200000f0c52 */
[----:B--2---:R1:W-:Y:S01]  /*7dc0*/  @!P2 STG.E.128 [R14.64], R4 ;  /* 0x000000040e00a986 */ /* 0x0043e2000c101d06 */
[----:B------:R-:W-:Y:S03]  /*7dd0*/  ISETP.NE.AND P2, PT, R153, RZ, PT ;  /* 0x000000ff9900720c */ /* 0x000fe60003f45270 */
[----:B-1----:R1:W2:Y:S10]  /*7de0*/  @!P6 LDG.E.128 R4, [R16.64] ;  /* 0x000000061004e981 */ /* 0x0022b4000c1e1d00 */
[CC--:B------:R-:W-:Y:S04]  /*7df0*/  @!P2 LEA R14, P0, R84.reuse, R107.reuse, 0x1 ;  /* 0x0000006b540ea211 */ /* 0x0c0fe800078008ff */
[----:B------:R-:W-:Y:S01]  /*7e00*/  @!P2 LEA.HI.X R15, R84, R106, R83, 0x1, P0 ;  /* 0x0000006a540fa211 */ /* 0x000fe200000f0c53 */
[----:B-1----:R-:W-:Y:S01]  /*7e10*/  @!P4 IMAD.MOV.U32 R16, RZ, RZ, R101 ;  /* 0x000000ffff10c224 */ /* 0x002fe200078e0065 */
[----:B------:R-:W-:Y:S01]  /*7e20*/  @!P4 MOV R17, R100 ;  /* 0x000000640011c202 */ /* 0x000fe20000000f00 */
[----:B--2---:R1:W-:Y:S02]  /*7e30*/  @!P6 STG.E.128 [R2.64], R4 ;  /* 0x000000040200e986 */ /* 0x0043e4000c101d06 */
[----:B-1----:R-:W-:Y:S01]  /*7e40*/  @!P3 IMAD.MOV.U32 R5, RZ, RZ, R106 ;  /* 0x000000ffff05b224 */ /* 0x002fe200078e006a */
[----:B------:R-:W-:Y:S02]  /*7e50*/  @!P3 MOV R4, R107 ;  /* 0x0000006b0004b202 */ /* 0x000fe40000000f00 */
[----:B------:R-:W-:Y:S05]  /*7e60*/  @!P3 MOV R2, c[0x0][0x288] ;  /* 0x0000a2000002ba02 */ /* 0x000fea0000000f00 */
[----:B------:R-:W-:Y:S05]  /*7e70*/  @!P3 IMAD.WIDE.U32 R2, R2, 0xc0, R4 ;  /* 0x000000c00202b825 */ /* 0x000fea00078e0004 */
[----:B------:R-:W-:Y:S01]  /*7e80*/  @!P3 IADD3 R3, R3, R0, RZ ;  /* 0x000000000303b210 */ /* 0x000fe20007ffe0ff */
[----:B------:R-:W-:Y:S04]  /*7e90*/  @!P3 IMAD.MOV.U32 R0, RZ, RZ, 0xc0 ;  /* 0x000000c0ff00b424 */ /* 0x000fe800078e00ff */
[----:B------:R1:W2:Y:S02]  /*7ea0*/  @!P3 LDG.E.128 R4, [R2.64] ;  /* 0x000000060204b981 */ /* 0x0002a4000c1e1d00 */
[----:B-1----:R-:W-:Y:S01]  /*7eb0*/  @!P3 IMAD.MOV.U32 R3, RZ, RZ, R100 ;  /* 0x000000ffff03b224 */ /* 0x002fe200078e0064 */
[-C--:B------:R-:W-:Y:S05]  /*7ec0*/  @!P3 MOV R2, R101.reuse ;  /* 0x000000650002b202 */ /* 0x080fea0000000f00 */
[C---:B------:R-:W-:Y:S04]  /*7ed0*/  @!P3 IMAD.WIDE.U32 R2, R0.reuse, c[0x0][0x198], R2 ;  /* 0x000066000002ba25 */ /* 0x040fe800078e0002 */
[----:B------:R-:W-:Y:S05]  /*7ee0*/  @!P3 IMAD R0, R0, c[0x0][0x19c], RZ ;  /* 0x000067000000ba24 */ /* 0x000fea00078e02ff */
[----:B------:R-:W-:Y:S02]  /*7ef0*/  @!P3 IADD3 R3, R3, R0, RZ ;  /* 0x000000000303b210 */ /* 0x000fe40007ffe0ff */
[----:B------:R-:W-:Y:S05]  /*7f00*/  @!P4 MOV R0, c[0x0][0x28c] ;  /* 0x0000a3000000ca02 */ /* 0x000fea0000000f00 */
[----:B------:R-:W-:Y:S01]  /*7f10*/  @!P4 IMAD R0, R0, 0x140, RZ ;  /* 0x000001400000c824 */ /* 0x000fe200078e02ff */
[----:B--2---:R1:W-:Y:S02]  /*7f20*/  @!P3 STG.E.128 [R2.64], R4 ;  /* 0x000000040200b986 */ /* 0x0043e4000c101d06 */
[----:B-1----:R-:W-:Y:S02]  /*7f30*/  @!P4 IMAD.MOV.U32 R2, RZ, RZ, c[0x0][0x288] ;  /* 0x0000a200ff02c624 */ /* 0x002fe400078e00ff */
[----:B------:R1:W2:Y:S02]  /*7f40*/  @!P2 LDG.E.128 R4, [R14.64] ;  /* 0x000000060e04a981 */ /* 0x0002a4000c1e1d00 */
[----:B-1----:R-:W-:Y:S01]  /*7f50*/  @!P4 IMAD.MOV.U32 R14, RZ, RZ, R107 ;  /* 0x000000ffff0ec224 */ /* 0x002fe200078e006b */
[----:B------:R-:W-:Y:S05]  /*7f60*/  @!P4 MOV R15, R106 ;  /* 0x0000006a000fc202 */ /* 0x000fea0000000f00 */
[----:B------:R-:W-:Y:S01]  /*7f70*/  @!P4 IMAD.WIDE.U32 R2, R2, 0x140, R14 ;  /* 0x000001400202c825 */ /* 0x000fe200078e000e */
[CC--:B------:R-:W-:Y:S03]  /*7f80*/  @!P2 LEA R14, P0, R150.reuse, R101.reuse, 0x1 ;  /* 0x00000065960ea211 */ /* 0x0c0fe600078008ff */
[----:B------:R-:W-:Y:S01]  /*7f90*/  @!P4 IMAD.IADD R3, R3, 0x1, R0 ;  /* 0x000000010303c824 */ /* 0x000fe200078e0200 */
[----:B------:R-:W-:Y:S02]  /*7fa0*/  @!P2 LEA.HI.X R15, R150, R100, R85, 0x1, P0 ;  /* 0x00000064960fa211 */ /* 0x000fe400000f0c55 */
[----:B------:R-:W-:Y:S05]  /*7fb0*/  @!P5 MOV R0, c[0x0][0x28c] ;  /* 0x0000a3000000da02 */ /* 0x000fea0000000f00 */
[----:B------:R-:W-:Y:S01]  /*7fc0*/  @!P5 IMAD R0, R0, 0x180, RZ ;  /* 0x000001800000d824 */ /* 0x000fe200078e02ff */
[----:B--2---:R1:W-:Y:S02]  /*7fd0*/  @!P2 STG.E.128 [R14.64], R4 ;  /* 0x000000040e00a986 */ /* 0x0043e4000c101d06 */
[----:B-1----:R-:W-:Y:S02]  /*7fe0*/  @!P5 IMAD.MOV.U32 R14, RZ, RZ, R107 ;  /* 0x000000ffff0ed224 */ /* 0x002fe400078e006b */
[----:B------:R1:W2:Y:S01]  /*7ff0*/  @!P4 LDG.E.128 R4, [R2.64] ;  /* 0x000000060204c981 */ /* 0x0002a2000c1e1d00 */
[----:B------:R-:W-:Y:S01]  /*8000*/  @!P5 MOV R15, R106 ;  /* 0x0000006a000fd202 */ /* 0x000fe20000000f00 */
[----:B-1----:R-:W-:Y:S01]  /*8010*/  @!P4 IMAD.MOV.U32 R3, RZ, RZ, 0x140 ;  /* 0x00000140ff03c424 */ /* 0x002fe200078e00ff */
[----:B------:R-:W-:Y:S03]  /*8020*/  @!P5 MOV R2, c[0x0][0x288] ;  /* 0x0000a2000002da02 */ /* 0x000fe60000000f00 */
[----:B------:R-:W-:Y:S04]  /*8030*/  @!P4 IMAD.WIDE.U32 R16, R3, c[0x0][0x198], R16 ;  /* 0x000066000310ca25 */ /* 0x000fe800078e0010 */
[----:B------:R-:W-:Y:S04]  /*8040*/  @!P5 IMAD.WIDE.U32 R14, R2, 0x180, R14 ;  /* 0x00000180020ed825 */ /* 0x000fe800078e000e */
[----:B------:R-:W-:Y:S01]  /*8050*/  @!P1 IMAD.MOV.U32 R2, RZ, RZ, c[0x0][0x288] ;  /* 0x0000a200ff029624 */ /* 0x000fe200078e00ff */
[----:B------:R-:W-:Y:S01]  /*8060*/  @!P5 IADD3 R15, R15, R0, RZ ;  /* 0x000000000f0fd210 */ /* 0x000fe20007ffe0ff */
[----:B------:R-:W-:Y:S02]  /*8070*/  @!P1 IMAD.MOV.U32 R0, RZ, RZ, c[0x0][0x28c] ;  /* 0x0000a300ff009624 */ /* 0x000fe400078e00ff */
[----:B------:R-:W-:Y:S02]  /*8080*/  @!P4 IMAD R3, R3, c[0x0][0x19c], RZ ;  /* 0x000067000303ca24 */ /* 0x000fe400078e02ff */
[----:B------:R-:W-:Y:S02]  /*8090*/  @!P1 IMAD R0, R0, 0x1c0, RZ ;  /* 0x000001c000009824 */ /* 0x000fe400078e02ff */
[----:B------:R-:W-:Y:S01]  /*80a0*/  @!P4 IMAD.IADD R17, R17, 0x1, R3 ;  /* 0x000000011111c824 */ /* 0x000fe200078e0203 */
[----:B------:R-:W-:Y:S04]  /*80b0*/  @!P5 MOV R3, 0x180 ;  /* 0x000001800003d802 */ /* 0x000fe80000000f00 */
[----:B--2---:R1:W-:Y:S02]  /*80c0*/  @!P4 STG.E.128 [R16.64], R4 ;  /* 0x000000041000c986 */ /* 0x0043e4000c101d06 */
[----:B-1----:R-:W-:Y:S02]  /*80d0*/  @!P5 IMAD.MOV.U32 R17, RZ, RZ, R100 ;  /* 0x000000ffff11d224 */ /* 0x002fe400078e0064 */
[----:B------:R1:W2:Y:S01]  /*80e0*/  @!P5 LDG.E.128 R4, [R14.64] ;  /* 0x000000060e04d981 */ /* 0x0002a2000c1e1d00 */
[----:B------:R-:W-:Y:S05]  /*80f0*/  @!P5 MOV R16, R101 ;  /* 0x000000650010d202 */ /* 0x000fea0000000f00 */
[C---:B------:R-:W-:Y:S04]  /*8100*/  @!P5 IMAD.WIDE.U32 R16, R3.reuse, c[0x0][0x198], R16 ;  /* 0x000066000310da25 */ /* 0x040fe800078e0010 */
[----:B------:R-:W-:Y:S05]  /*8110*/  @!P5 IMAD R3, R3, c[0x0][0x19c], RZ ;  /* 0x000067000303da24 */ /* 0x000fea00078e02ff */
[----:B------:R-:W-:Y:S02]  /*8120*/  @!P5 IADD3 R17, R17, R3, RZ ;  /* 0x000000031111d210 */ /* 0x000fe40007ffe0ff */
[----:B------:R-:W-:Y:S01]  /*8130*/  @!P1 MOV R3, R100 ;  /* 0x0000006400039202 */ /* 0x000fe20000000f00 */
[----:B-1----:R-:W-:Y:S01]  /*8140*/  @!P1 IMAD.MOV.U32 R15, RZ, RZ, R106 ;  /* 0x000000ffff0f9224 */ /* 0x002fe200078e006a */
[----:B------:R-:W-:Y:S05]  /*8150*/  @!P1 MOV R14, R107 ;  /* 0x0000006b000e9202 */ /* 0x000fea0000000f00 */
[----:B------:R-:W-:Y:S04]  /*8160*/  @!P1 IMAD.WIDE.U32 R14, R2, 0x1c0, R14 ;  /* 0x000001c0020e9825 */ /* 0x000fe800078e000e */
[----:B------:R-:W-:Y:S01]  /*8170*/  @!P1 IMAD.IADD R15, R15, 0x1, R0 ;  /* 0x000000010f0f9824 */ /* 0x000fe200078e0200 */
[----:B------:R-:W-:Y:S01]  /*8180*/  @!P1 MOV R0, 0x1c0 ;  /* 0x000001c000009802 */ /* 0x000fe20000000f00 */
[----:B------:R-:W-:Y:S04]  /*8190*/  @!P1 IMAD.MOV.U32 R2, RZ, RZ, R101 ;  /* 0x000000ffff029224 */ /* 0x000fe800078e0065 */
[C---:B------:R-:W-:Y:S04]  /*81a0*/  @!P1 IMAD.WIDE.U32 R2, R0.reuse, c[0x0][0x198], R2 ;  /* 0x0000660000029a25 */ /* 0x040fe800078e0002 */
[----:B------:R-:W-:Y:S05]  /*81b0*/  @!P1 IMAD R0, R0, c[0x0][0x19c], RZ ;  /* 0x0000670000009a24 */ /* 0x000fea00078e02ff */
[----:B------:R-:W-:Y:S01]  /*81c0*/  @!P1 IADD3 R3, R3, R0, RZ ;  /* 0x0000000003039210 */ /* 0x000fe20007ffe0ff */
[----:B--2---:R1:W-:Y:S04]  /*81d0*/  @!P5 STG.E.128 [R16.64], R4 ;  /* 0x000000041000d986 */ /* 0x0043e8000c101d06 */
[----:B-1----:R-:W2:Y:S04]  /*81e0*/  @!P1 LDG.E.128 R4, [R14.64] ;  /* 0x000000060e049981 */ /* 0x002ea8000c1e1d00 */
[----:B--2---:R1:W-:Y:S02]  /*81f0*/  @!P1 STG.E.128 [R2.64], R4 ;  /* 0x0000000402009986 */ /* 0x0043e4000c101d06 */
.L_x_1239:
        /* <DEDUP_REMOVED lines=12> */
[----:B------:R-:W-:Y:S01]  /*82c0*/  IMAD.MOV.U32 R14, RZ, RZ, RZ ;  /* 0x000000ffff0e7224 */ /* 0x000fe200078e00ff */
[----:B------:R-:W-:Y:S02]  /*82d0*/  IABS R2, c[0x0][0x2d0] ;  /* 0x0000b40000027a13 */ /* 0x000fe40000000000 */
[----:B------:R-:W-:Y:S02]  /*82e0*/  IABS R8, R12 ;  /* 0x0000000c00087213 */ /* 0x000fe40000000000 */
[----:B------:R-:W1:Y:S10]  /*82f0*/  I2F.RP R0, R2 ;  /* 0x0000000200007306 */ /* 0x000e740000209400 */
[----:B-1----:R-:W1:Y:S02]  /*8300*/  MUFU.RCP R0, R0 ;  /* 0x0000000000007308 */ /* 0x002e640000001000 */
[----:B-1----:R-:W-:Y:S08]  /*8310*/  IADD3 R0, R0, 0xffffffe, RZ ;  /* 0x0ffffffe00007810 */ /* 0x002ff00007ffe0ff */
[----:B------:R-:W1:Y:S02]  /*8320*/  F2I.FTZ.U32.TRUNC.NTZ R15, R0 ;  /* 0x00000000000f7305 */ /* 0x000e64000021f000 */
[--C-:B-1----:R-:W-:Y:S01]  /*8330*/  IMAD.MOV R4, RZ, RZ, -R15.reuse ;  /* 0x000000ffff047224 */ /* 0x102fe200078e0a0f */
        /* <DEDUP_REMOVED lines=8> */
[----:B------:R-:W-:Y:S01]  /*83c0*/  IMAD R6, R2, R5, R6 ;  /* 0x0000000502067224 */ /* 0x000fe200078e0206 */
[----:B------:R-:W-:Y:S01]  /*83d0*/  LOP3.LUT R5, R12, c[0x0][0x2d0], RZ, 0x3c, !PT ;  /* 0x0000b4000c057a12 */ /* 0x000fe200078e3cff */
[C---:B------:R-:W-:Y:S03]  /*83e0*/  IMAD R8, R2.reuse, R7, R8 ;  /* 0x0000000702087224 */ /* 0x040fe600078e0208 */
[C---:B------:R-:W-:Y:S02]  /*83f0*/  ISETP.GT.U32.AND P0, PT, R2.reuse, R6, PT ;  /* 0x000000060200720c */ /* 0x040fe40003f04070 */
[----:B------:R-:W-:Y:S02]  /*8400*/  ISETP.GT.U32.AND P1, PT, R2, R8, PT ;  /* 0x000000080200720c */ /* 0x000fe40003f24070 */
[----:B------:R-:W-:Y:S09]  /*8410*/  ISETP.GE.AND P2, PT, R5, RZ, PT ;  /* 0x000000ff0500720c */ /* 0x000ff20003f46270 */
[----:B------:R-:W-:Y:S01]  /*8420*/  @!P0 IMAD.IADD R6, R6, 0x1, -R2 ;  /* 0x0000000106068824 */ /* 0x000fe200078e0a02 */
[----:B------:R-:W-:Y:S02]  /*8430*/  @!P0 IADD3 R3, R3, 0x1, RZ ;  /* 0x0000000103038810 */ /* 0x000fe40007ffe0ff */
[-C--:B------:R-:W-:Y:S02]  /*8440*/  @!P1 IADD3 R8, R8, -R2.reuse, RZ ;  /* 0x8000000208089210 */ /* 0x080fe40007ffe0ff */
[-C--:B------:R-:W-:Y:S02]  /*8450*/  ISETP.GE.U32.AND P3, PT, R6, R2.reuse, PT ;  /* 0x000000020600720c */ /* 0x080fe40003f66070 */
[----:B------:R-:W-:Y:S02]  /*8460*/  ISETP.GE.U32.AND P4, PT, R8, R2, PT ;  /* 0x000000020800720c */ /* 0x000fe40003f86070 */
[C---:B------:R-:W-:Y:S01]  /*8470*/  LOP3.LUT R2, R0.reuse, c[0x0][0x2d0], RZ, 0x3c, !PT ;  /* 0x0000b40000027a12 */ /* 0x040fe200078e3cff */
[----:B------:R-:W-:Y:S01]  /*8480*/  IMAD.IADD R0, R0, 0x1, -R12 ;  /* 0x0000000100007824 */ /* 0x000fe200078e0a0c */
[----:B------:R-:W-:Y:S02]  /*8490*/  @!P1 IADD3 R4, R4, 0x1, RZ ;  /* 0x0000000104049810 */ /* 0x000fe40007ffe0ff */
[----:B------:R-:W-:Y:S02]  /*84a0*/  ISETP.GE.AND P5, PT, R2, RZ, PT ;  /* 0x000000ff0200720c */ /* 0x000fe40003fa6270 */
[----:B------:R-:W-:Y:S02]  /*84b0*/  ISETP.NE.AND P0, PT, RZ, c[0x0][0x2d0], PT ;  /* 0x0000b400ff007a0c */ /* 0x000fe40003f05270 */
[----:B------:R-:W-:Y:S02]  /*84c0*/  LOP3.LUT R2, RZ, c[0x0][0x2d0], RZ, 0x33, !PT ;  /* 0x0000b400ff027a12 */ /* 0x000fe400078e33ff */
[----:B------:R-:W-:Y:S02]  /*84d0*/  @P3 IADD3 R3, R3, 0x1, RZ ;  /* 0x0000000103033810 */ /* 0x000fe40007ffe0ff */
[----:B------:R-:W-:Y:S05]  /*84e0*/  @P4 IADD3 R4, R4, 0x1, RZ ;  /* 0x0000000104044810 */ /* 0x000fea0007ffe0ff */
[----:B------:R-:W-:Y:S02]  /*84f0*/  @!P5 IMAD.MOV R3, RZ, RZ, -R3 ;  /* 0x000000ffff03d224 */ /* 0x000fe400078e0a03 */
[----:B------:R-:W-:Y:S03]  /*8500*/  @!P2 IMAD.MOV R4, RZ, RZ, -R4 ;  /* 0x000000ffff04a224 */ /* 0x000fe600078e0a04 */
[C---:B------:R-:W-:Y:S02]  /*8510*/  SEL R3, R2.reuse, R3, !P0 ;  /* 0x0000000302037207 */ /* 0x040fe40004000000 */
[----:B------:R-:W-:Y:S02]  /*8520*/  SEL R2, R2, R4, !P0 ;  /* 0x0000000402027207 */ /* 0x000fe40004000000 */
[CC--:B------:R-:W-:Y:S02]  /*8530*/  LEA R4, P1, R3.reuse, R234.reuse, 0x2 ;  /* 0x000000ea03047211 */ /* 0x0c0fe400078210ff */
[C---:B------:R-:W-:Y:S02]  /*8540*/  LEA R6, P0, R2.reuse, R234, 0x2 ;  /* 0x000000ea02067211 */ /* 0x040fe400078010ff */
[-C--:B------:R-:W-:Y:S02]  /*8550*/  LEA.HI.X.SX32 R5, R3, R235.reuse, 0x2, P1 ;  /* 0x000000eb03057211 */ /* 0x080fe400008f16ff */
[C---:B------:R-:W-:Y:S02]  /*8560*/  LEA.HI.X.SX32 R7, R2.reuse, R235, 0x2, P0 ;  /* 0x000000eb02077211 */ /* 0x040fe400000f16ff */
[----:B------:R-:W-:Y:S01]  /*8570*/  IADD3 R2, R2, -R3, RZ ;  /* 0x8000000302027210 */ /* 0x000fe20007ffe0ff */
[----:B------:R1:W2:Y:S04]  /*8580*/  LDG.E R4, [R4.64] ;  /* 0x0000000604047981 */ /* 0x0002a8000c1e1900 */
[----:B------:R-:W-:Y:S04]  /*8590*/  IMAD R0, R2, c[0x0][0x2d0], R0 ;  /* 0x0000b40002007a24 */ /* 0x000fe800078e0200 */
[----:B------:R-:W-:Y:S01]  /*85a0*/  IMAD.WIDE.U32 R12, R0, c[0x0][0x1a0], RZ ;  /* 0x00006800000c7a25 */ /* 0x000fe200078e00ff */
[----:B-1----:R-:W2:Y:S03]  /*85b0*/  LDG.E R5, [R6.64] ;  /* 0x0000000606057981 */ /* 0x002ea6000c1e1900 */
[----:B--2---:R-:W-:Y:S01]  /*85c0*/  IMAD.IADD R6, R4, 0x1, -R5 ;  /* 0x0000000104067824 */ /* 0x004fe200078e0a05 */
[----:B------:R-:W-:Y:S03]  /*85d0*/  SHF.R.S32.HI R4, RZ, 0x1f, R0 ;  /* 0x0000001fff047819 */ /* 0x000fe60000011400 */
[----:B------:R-:W-:Y:S01]  /*85e0*/  IMAD.WIDE.U32 R14, R6, c[0x0][0x180], RZ ;  /* 0x00006000060e7a25 */ /* 0x000fe200078e00ff */
[----:B------:R-:W-:Y:S03]  /*85f0*/  SHF.R.S32.HI R5, RZ, 0x1f, R6 ;  /* 0x0000001fff057819 */ /* 0x000fe60000011406 */
[----:B------:R-:W-:Y:S02]  /*8600*/  IMAD R3, R4, c[0x0][0x1a0], RZ ;  /* 0x0000680004037a24 */ /* 0x000fe400078e02ff */
[----:B------:R-:W-:Y:S02]  /*8610*/  IMAD R2, R5, c[0x0][0x180], RZ ;  /* 0x0000600005027a24 */ /* 0x000fe400078e02ff */
[----:B------:R-:W-:Y:S02]  /*8620*/  IMAD R3, R0, c[0x0][0x1a4], R3 ;  /* 0x0000690000037a24 */ /* 0x000fe400078e0203 */
[----:B------:R-:W-:Y:S02]  /*8630*/  IMAD R2, R6, c[0x0][0x184], R2 ;  /* 0x0000610006027a24 */ /* 0x000fe400078e0202 */
[----:B------:R-:W-:Y:S02]  /*8640*/  IMAD.IADD R13, R13, 0x1, R3 ;  /* 0x000000010d0d7824 */ /* 0x000fe400078e0203 */
[----:B------:R-:W-:Y:S01]  /*8650*/  IMAD.IADD R3, R15, 0x1, R2 ;  /* 0x000000010f037824 */ /* 0x000fe200078e0202 */
[----:B------:R-:W-:Y:S01]  /*8660*/  MOV R2, R14 ;  /* 0x0000000e00027202 */ /* 0x000fe20000000f00 */
[----:B------:R-:W-:Y:S02]  /*8670*/  IMAD R5, R5, c[0x0][0x188], RZ ;  /* 0x0000620005057a24 */ /* 0x000fe400078e02ff */
[----:B------:R-:W-:Y:S02]  /*8680*/  IMAD R4, R4, c[0x0][0x198], RZ ;  /* 0x0000660004047a24 */ /* 0x000fe400078e02ff */
[----:B------:R-:W-:Y:S04]  /*8690*/  IMAD.WIDE.U32 R12, R6, c[0x0][0x188], R12 ;  /* 0x00006200060c7a25 */ /* 0x000fe800078e000c */
        /* <DEDUP_REMOVED lines=10> */
.L_x_1272:
        /* <DEDUP_REMOVED lines=12> */
.L_x_1273:
[----:B------:R-:W-:Y:S04]  /*8800*/  IADD3 R11, R11, -0x1, RZ ;  /* 0xffffffff0b0b7810 */ /* 0x000fe80007ffe0ff */
[----:B------:R-:W-:Y:S11]  /*8810*/  ISETP.GT.AND P0, PT, R11, R78, PT ;  /* 0x0000004e0b00720c */ /* 0x000ff60003f04270 */
[----:B------:R-:W-:Y:S02]  /*8820*/  @!UPT UIADD3 URZ, URZ, URZ, URZ ;  /* 0x0000003f3f3ff290 */ /* 0x000fe4000fffe03f */
[----:B------:R-:W-:-:S05]  /*8830*/  @P0 BRA `(.L_x_1274) ;  /* 0xffff9df000000947 */ /* 0x000fca000383ffff */
.L_x_1220:
        /* <DEDUP_REMOVED lines=13> */
[C---:B------:R-:W-:Y:S01]  /*8910*/  IADD3 R2, P0, R134.reuse, UR4, RZ ;  /* 0x0000000486027c10 */ /* 0x040fe2000ff1e0ff */
[----:B------:R-:W-:Y:S01]  /*8920*/  ULDC.U8 UR4, c[0x0][0x313] ;  /* 0x0000c4c000047ab9 */ /* 0x000fe20000000000 */
[----:B------:R-:W-:Y:S01]  /*8930*/  LEA R8, P3, R134, c[0x0][0x160], 0x1 ;  /* 0x0000580086087a11 */ /* 0x000fe200078608ff */
[----:B------:R-:W-:Y:S01]  /*8940*/  IMAD.IADD R21, R230, 0x1, -R48 ;  /* 0x00000001e6157824 */ /* 0x000fe200078e0a30 */
[----:B------:R-:W-:Y:S02]  /*8950*/  ISETP.NE.AND P4, PT, RZ, UR4, PT ;  /* 0x00000004ff007c0c */ /* 0x000fe4000bf85270 */
[----:B------:R-:W-:Y:S02]  /*8960*/  LEA.HI.X R9, R134, c[0x0][0x164], R56, 0x1, P3 ;  /* 0x0000590086097a11 */ /* 0x000fe400018f0c38 */
[----:B--2---:R-:W-:-:S05]  /*8970*/  IADD3 R0, R0, R57, R48 ;  /* 0x0000003900007210 */ /* 0x004fca0007ffe030 */
[----:B------:R-:W-:Y:S01]  /*8980*/  IMAD R3, R60, R0, RZ ;  /* 0x000000003c037224 */ /* 0x000fe200078e02ff */
[----:B------:R-:W-:Y:S02]  /*8990*/  IADD3.X R0, R56, UR5, RZ, P0, !PT ;  /* 0x0000000538007c10 */ /* 0x000fe400087fe4ff */
[----:B------:R-:W-:Y:S02]  /*89a0*/  LEA R22, P0, R2, c[0x0][0x160], 0x1 ;  /* 0x0000580002167a11 */ /* 0x000fe400078008ff */
[-C--:B------:R-:W-:Y:S02]  /*89b0*/  IADD3 R62, P2, R62, R3.reuse, RZ ;  /* 0x000000033e3e7210 */ /* 0x080fe40007f5e0ff */
[----:B------:R-:W-:Y:S02]  /*89c0*/  IADD3 R61, P1, R61, R3, RZ ;  /* 0x000000033d3d7210 */ /* 0x000fe40007f3e0ff */
[----:B------:R-:W-:Y:S02]  /*89d0*/  SHF.R.S32.HI R3, RZ, 0x1f, R3 ;  /* 0x0000001fff037819 */ /* 0x000fe40000011403 */
[----:B------:R-:W-:Y:S01]  /*89e0*/  LEA.HI.X R23, R2, c[0x0][0x164], R0, 0x1, P0 ;  /* 0x0000590002177a11 */ /* 0x000fe200000f0c00 */
[----:B------:R-:W-:-:S02]  /*89f0*/  IMAD.SHL.U32 R0, R60, 0x20, RZ ;  /* 0x000000203c007824 */ /* 0x000fc400078e00ff */
[--C-:B------:R-:W-:Y:S02]  /*8a00*/  IMAD.X R59, R59, 0x1, R3.reuse, P2 ;  /* 0x000000013b3b7824 */ /* 0x100fe400010e0603 */
        /* <DEDUP_REMOVED lines=21> */
[----:B------:R2:W3:Y:S04]  /*8b60*/  LDG.E.64 R2, [R6.64] ;  /* 0x0000000606027981 */ /* 0x0004e8000c1e1b00 */
[----:B------:R-:W4:Y:S01]  /*8b70*/  LDG.E.64 R4, [R4.64] ;  /* 0x0000000604047981 */ /* 0x000f22000c1e1b00 */
[----:B-----5:R-:W-:Y:S01]  /*8b80*/  LOP3.LUT R14, R8, 0xffff0000, RZ, 0xc0, !PT ;  /* 0xffff0000080e7812 */ /* 0x020fe200078ec0ff */
[C---:B------:R-:W-:Y:S01]  /*8b90*/  IMAD.U32 R13, R10.reuse, 0x10000, RZ ;  /* 0x000100000a0d7824 */ /* 0x040fe200078e00ff */
[C---:B------:R-:W-:Y:S02]  /*8ba0*/  SHF.L.U32 R12, R11.reuse, 0x10, RZ ;  /* 0x000000100b0c7819 */ /* 0x040fe400000006ff */
[----:B------:R-:W-:Y:S02]  /*8bb0*/  LOP3.LUT R18, R10, 0xffff0000, RZ, 0xc0, !PT ;  /* 0xffff00000a127812 */ /* 0x000fe400078ec0ff */
[----:B------:R-:W-:-:S02]  /*8bc0*/  LOP3.LUT R11, R11, 0xffff0000, RZ, 0xc0, !PT ;  /* 0xffff00000b0b7812 */ /* 0x000fc400078ec0ff */
[C---:B--2---:R-:W-:Y:S02]  /*8bd0*/  SHF.L.U32 R7, R9.reuse, 0x10, RZ ;  /* 0x0000001009077819 */ /* 0x044fe400000006ff */
[----:B------:R-:W-:Y:S01]  /*8be0*/  LOP3.LUT R6, R9, 0xffff0000, RZ, 0xc0, !PT ;  /* 0xffff000009067812 */ /* 0x000fe200078ec0ff */
[----:B------:R-:W-:Y:S01]  /*8bf0*/  IMAD.U32 R9, R8, 0x10000, RZ ;  /* 0x0001000008097824 */ /* 0x000fe200078e00ff */
[----:B---3--:R-:W-:Y:S02]  /*8c00*/  LOP3.LUT R8, R2, 0xffff0000, RZ, 0xc0, !PT ;  /* 0xffff000002087812 */ /* 0x008fe400078ec0ff */
[C---:B------:R-:W-:Y:S01]  /*8c10*/  LOP3.LUT R15, R3.reuse, 0xffff0000, RZ, 0xc0, !PT ;  /* 0xffff0000030f7812 */ /* 0x040fe200078ec0ff */
[----:B------:R-:W-:Y:S01]  /*8c20*/  IMAD.U32 R3, R3, 0x10000, RZ ;  /* 0x0001000003037824 */ /* 0x000fe200078e00ff */
[----:B----4-:R-:W-:Y:S01]  /*8c30*/  LOP3.LUT R17, R4, 0xffff0000, RZ, 0xc0, !PT ;  /* 0xffff000004117812 */ /* 0x010fe200078ec0ff */
[-C--:B------:R-:W-:Y:S01]  /*8c40*/  FMUL.FTZ R19, R7, R8.reuse ;  /* 0x0000000807137220 */ /* 0x080fe20000410000 */
[----:B------:R-:W-:Y:S01]  /*8c50*/  SHF.L.U32 R2, R2, 0x10, RZ ;  /* 0x0000001002027819 */ /* 0x000fe200000006ff */
[C---:B------:R-:W-:Y:S01]  /*8c60*/  FMUL.FTZ R10, R6.reuse, R8 ;  /* 0x00000008060a7220 */ /* 0x040fe20000410000 */
[----:B------:R-:W-:Y:S01]  /*8c70*/  LOP3.LUT R16, R5, 0xffff0000, RZ, 0xc0, !PT ;  /* 0xffff000005107812 */ /* 0x000fe200078ec0ff */
[-C--:B------:R-:W-:Y:S01]  /*8c80*/  FFMA.FTZ R19, R6, R17.reuse, R19 ;  /* 0x0000001106137223 */ /* 0x080fe20000010013 */
[----:B------:R-:W-:Y:S01]  /*8c90*/  SHF.L.U32 R4, R4, 0x10, RZ ;  /* 0x0000001004047819 */ /* 0x000fe200000006ff */
[----:B------:R-:W-:-:S02]  /*8ca0*/  FFMA.FTZ R10, R7, R17, -R10 ;  /* 0x00000011070a7223 */ /* 0x000fc4000001080a */
[----:B------:R-:W-:Y:S02]  /*8cb0*/  IMAD.U32 R6, R5, 0x10000, RZ ;  /* 0x0001000005067824 */ /* 0x000fe400078e00ff */
[-C--:B------:R-:W-:Y:S01]  /*8cc0*/  FMUL.FTZ R8, R11, R15.reuse ;  /* 0x0000000f0b087220 */ /* 0x080fe20000410000 */
[----:B------:R-:W-:Y:S01]  /*8cd0*/  F2FP.BF16.PACK_AB R10, R19, R10 ;  /* 0x0000000a130a723e */ /* 0x000fe200000010ff */
[-C--:B------:R-:W-:Y:S02]  /*8ce0*/  FMUL.FTZ R5, R14, R2.reuse ;  /* 0x000000020e057220 */ /* 0x080fe40000410000 */
[----:B------:R-:W-:Y:S02]  /*8cf0*/  FMUL.FTZ R7, R9, R2 ;  /* 0x0000000209077220 */ /* 0x000fe40000410000 */
[----:B------:R-:W-:Y:S02]  /*8d00*/  FMUL.FTZ R15, R12, R15 ;  /* 0x0000000f0c0f7220 */ /* 0x000fe40000410000 */
[----:B------:R-:W-:-:S02]  /*8d10*/  FMUL.FTZ R2, R18, R3 ;  /* 0x0000000312027220 */ /* 0x000fc40000410000 */
[----:B------:R-:W-:Y:S02]  /*8d20*/  FMUL.FTZ R3, R13, R3 ;  /* 0x000000030d037220 */ /* 0x000fe40000410000 */
[-C--:B------:R-:W-:Y:S02]  /*8d30*/  FFMA.FTZ R8, R12, R16.reuse, -R8 ;  /* 0x000000100c087223 */ /* 0x080fe40000010808 */
[----:B------:R-:W-:Y:S02]  /*8d40*/  FFMA.FTZ R15, R11, R16, R15 ;  /* 0x000000100b0f7223 */ /* 0x000fe4000001000f */
[-C--:B------:R-:W-:Y:S02]  /*8d50*/  FFMA.FTZ R5, R9, R4.reuse, -R5 ;  /* 0x0000000409057223 */ /* 0x080fe40000010805 */
[----:B------:R-:W-:Y:S01]  /*8d60*/  FFMA.FTZ R7, R14, R4, R7 ;  /* 0x000000040e077223 */ /* 0x000fe20000010007 */
[----:B------:R-:W-:Y:S01]  /*8d70*/  F2FP.BF16.PACK_AB R15, R15, R8 ;  /* 0x000000080f0f723e */ /* 0x000fe200000010ff */
[----:B------:R-:W-:-:S02]  /*8d80*/  FFMA.FTZ R2, R13, R6, -R2 ;  /* 0x000000060d027223 */ /* 0x000fc40000010802 */
[----:B------:R-:W-:Y:S01]  /*8d90*/  FFMA.FTZ R3, R18, R6, R3 ;  /* 0x0000000612037223 */ /* 0x000fe20000010003 */
[----:B------:R-:W-:Y:S01]  /*8da0*/  F2FP.BF16.PACK_AB R5, R7, R5 ;  /* 0x000000050705723e */ /* 0x000fe200000010ff */
[----:B------:R-:W-:Y:S02]  /*8db0*/  IMAD.MOV.U32 R9, RZ, RZ, R10 ;  /* 0x000000ffff097224 */ /* 0x000fe400078e000a */
[----:B------:R-:W-:Y:S01]  /*8dc0*/  IMAD.MOV.U32 R11, RZ, RZ, R15 ;  /* 0x000000ffff0b7224 */ /* 0x000fe200078e000f */
[----:B------:R-:W-:Y:S02]  /*8dd0*/  F2FP.BF16.PACK_AB R2, R3, R2 ;  /* 0x000000020302723e */ /* 0x000fe400000010ff */
[----:B------:R-:W-:Y:S02]  /*8de0*/  MOV R8, R5 ;  /* 0x0000000500087202 */ /* 0x000fe40000000f00 */
[----:B------:R-:W-:Y:S02]  /*8df0*/  MOV R10, R2 ;  /* 0x00000002000a7202 */ /* 0x000fe40000000f00 */
.L_x_1281:
[----:B------:R-:W-:Y:S05]  /*8e00*/  BSYNC B0 ;  /* 0x0000000000007941 */ /* 0x000fea0003800000 */
.L_x_1280:
[----:B-----5:R2:W-:Y:S04]  /*8e10*/  STS.64 [R238], R8 ;  /* 0x00000008ee007388 */ /* 0x0205e80000000a00 */
[----:B------:R2:W-:Y:S02]  /*8e20*/  STS.64 [R238+0x8], R10 ;  /* 0x0000080aee007388 */ /* 0x0005e40000000a00 */
.L_x_1279:
[----:B------:R-:W-:Y:S05]  /*8e30*/  BSYNC B1 ;  /* 0x0000000000017941 */ /* 0x000fea0003800000 */
.L_x_1278:
[----:B------:R-:W-:-:S04]  /*8e40*/  IADD3 R20, R132, 0x20, RZ ;  /* 0x0000002084147810 */ /* 0x000fc80007ffe0ff */
[----:B------:R-:W-:-:S04]  /*8e50*/  ISETP.GE.AND P0, PT, R20, R21, PT ;  /* 0x000000151400720c */ /* 0x000fc80003f06270 */
[----:B------:R-:W-:-:S13]  /*8e60*/  ISETP.LT.OR P0, PT, R47, -0x83, P0 ;  /* 0xffffff7d2f00780c */ /* 0x000fda0000701670 */
[----:B------:R-:W-:Y:S05]  /*8e70*/  @P0 BRA `(.L_x_1282) ;  /* 0x0000126000000947 */ /* 0x000fea0003800000 */
[----:B------:R-:W-:-:S13]  /*8e80*/  ISETP.GE.AND P0, PT, R148, c[0x0][0x220], PT ;  /* 0x0000880094007a0c */ /* 0x000fda0003f06270 */
[----:B------:R3:W-:Y:S01]  /*8e90*/  @P0 STS.128 [R238+0x800], RZ ;  /* 0x000800ffee000388 */ /* 0x0007e20000000c00 */
[----:B------:R-:W-:Y:S05]  /*8ea0*/  @P0 BRA `(.L_x_1282) ;  /* 0x0000123000000947 */ /* 0x000fea0003800000 */
[----:B--2---:R2:W5:Y:S01]  /*8eb0*/  LDG.E.128 R8, [R22.64] ;  /* 0x0000000616087981 */ /* 0x004562000c1e1d00 */
        /* <DEDUP_REMOVED lines=11> */
[----:B--2---:R4:W2:Y:S04]  /*8f70*/  LDG.E.64 R2, [R6.64] ;  /* 0x0000000606027981 */ /* 0x0048a8000c1e1b00 */
[----:B---3--:R-:W3:Y:S01]  /*8f80*/  LDG.E.64 R4, [R4.64] ;  /* 0x0000000604047981 */ /* 0x008ee2000c1e1b00 */
[----:B-----5:R-:W-:Y:S01]  /*8f90*/  LOP3.LUT R13, R8, 0xffff0000, RZ, 0xc0, !PT ;  /* 0xffff0000080d7812 */ /* 0x020fe200078ec0ff */
[----:B------:R-:W-:Y:S01]  /*8fa0*/  IMAD.U32 R12, R11, 0x10000, RZ ;  /* 0x000100000b0c7824 */ /* 0x000fe200078e00ff */
[C---:B------:R-:W-:Y:S02]  /*8fb0*/  LOP3.LUT R0, R9.reuse, 0xffff0000, RZ, 0xc0, !PT ;  /* 0xffff000009007812 */ /* 0x040fe400078ec0ff */
[----:B------:R-:W-:Y:S02]  /*8fc0*/  LOP3.LUT R17, R10, 0xffff0000, RZ, 0xc0, !PT ;  /* 0xffff00000a117812 */ /* 0x000fe400078ec0ff */
[----:B----4-:R-:W-:Y:S01]  /*8fd0*/  SHF.L.U32 R7, R8, 0x10, RZ ;  /* 0x0000001008077819 */ /* 0x010fe200000006ff */
[----:B------:R-:W-:Y:S01]  /*8fe0*/  IMAD.U32 R6, R9, 0x10000, RZ ;  /* 0x0001000009067824 */ /* 0x000fe200078e00ff */
[----:B------:R-:W-:-:S02]  /*8ff0*/  LOP3.LUT R9, R11, 0xffff0000, RZ, 0xc0, !PT ;  /* 0xffff00000b097812 */ /* 0x000fc400078ec0ff */
[----:B------:R-:W-:Y:S02]  /*9000*/  SHF.L.U32 R11, R10, 0x10, RZ ;  /* 0x000000100a0b7819 */ /* 0x000fe400000006ff */
[C---:B--2---:R-:W-:Y:S01]  /*9010*/  LOP3.LUT R8, R2.reuse, 0xffff0000, RZ, 0xc0, !PT ;  /* 0xffff000002087812 */ /* 0x044fe200078ec0ff */
[----:B------:R-:W-:Y:S01]  /*9020*/  IMAD.U32 R2, R2, 0x10000, RZ ;  /* 0x0001000002027824 */ /* 0x000fe200078e00ff */
[C---:B------:R-:W-:Y:S02]  /*9030*/  LOP3.LUT R14, R3.reuse, 0xffff0000, RZ, 0xc0, !PT ;  /* 0xffff0000030e7812 */ /* 0x040fe400078ec0ff */
[----:B---3--:R-:W-:Y:S01]  /*9040*/  LOP3.LUT R16, R4, 0xffff0000, RZ, 0xc0, !PT ;  /* 0xffff000004107812 */ /* 0x008fe200078ec0ff */
[-C--:B------:R-:W-:Y:S01]  /*9050*/  FMUL.FTZ R10, R0, R8.reuse ;  /* 0x00000008000a7220 */ /* 0x080fe20000410000 */
[----:B------:R-:W-:Y:S01]  /*9060*/  SHF.L.U32 R3, R3, 0x10, RZ ;  /* 0x0000001003037819 */ /* 0x000fe200000006ff */
[C---:B------:R-:W-:Y:S01]  /*9070*/  FMUL.FTZ R18, R6.reuse, R8 ;  /* 0x0000000806127220 */ /* 0x040fe20000410000 */
[C---:B------:R-:W-:Y:S01]  /*9080*/  LOP3.LUT R15, R5.reuse, 0xffff0000, RZ, 0xc0, !PT ;  /* 0xffff0000050f7812 */ /* 0x040fe200078ec0ff */
[-C--:B------:R-:W-:Y:S01]  /*9090*/  FFMA.FTZ R10, R6, R16.reuse, -R10 ;  /* 0x00000010060a7223 */ /* 0x080fe2000001080a */
[----:B------:R-:W-:Y:S01]  /*90a0*/  SHF.L.U32 R5, R5, 0x10, RZ ;  /* 0x0000001005057819 */ /* 0x000fe200000006ff */
[----:B------:R-:W-:-:S02]  /*90b0*/  FFMA.FTZ R18, R0, R16, R18 ;  /* 0x0000001000127223 */ /* 0x000fc40000010012 */
[-C--:B------:R-:W-:Y:S02]  /*90c0*/  FMUL.FTZ R0, R13, R2.reuse ;  /* 0x000000020d007220 */ /* 0x080fe40000410000 */
[----:B------:R-:W-:Y:S01]  /*90d0*/  FMUL.FTZ R6, R7, R2 ;  /* 0x0000000207067220 */ /* 0x000fe20000410000 */
[----:B------:R-:W-:Y:S01]  /*90e0*/  F2FP.BF16.PACK_AB R10, R18, R10 ;  /* 0x0000000a120a723e */ /* 0x000fe200000010ff */
[-C--:B------:R-:W-:Y:S02]  /*90f0*/  FMUL.FTZ R2, R17, R3.reuse ;  /* 0x0000000311027220 */ /* 0x080fe40000410000 */
[----:B------:R-:W-:Y:S02]  /*9100*/  FMUL.FTZ R8, R9, R14 ;  /* 0x0000000e09087220 */ /* 0x000fe40000410000 */
[----:B------:R-:W-:Y:S02]  /*9110*/  IMAD.U32 R4, R4, 0x10000, RZ ;  /* 0x0001000004047824 */ /* 0x000fe400078e00ff */
        /* <DEDUP_REMOVED lines=9> */
[----:B------:R-:W-:Y:S02]  /*91b0*/  F2FP.BF16.PACK_AB R2, R3, R2 ;  /* 0x000000020302723e */ /* 0x000fe400000010ff */
[----:B------:R-:W-:Y:S02]  /*91c0*/  MOV R9, R10 ;  /* 0x0000000a00097202 */ /* 0x000fe40000000f00 */
[----:B------:R-:W-:Y:S01]  /*91d0*/  F2FP.BF16.PACK_AB R14, R14, R8 ;  /* 0x000000080e0e723e */ /* 0x000fe200000010ff */
[----:B------:R-:W-:Y:S02]  /*91e0*/  IMAD.MOV.U32 R8, RZ, RZ, R0 ;  /* 0x000000ffff087224 */ /* 0x000fe400078e0000 */
[----:B------:R-:W-:Y:S01]  /*91f0*/  IMAD.MOV.U32 R10, RZ, RZ, R2 ;  /* 0x000000ffff0a7224 */ /* 0x000fe200078e0002 */
[----:B------:R-:W-:Y:S02]  /*9200*/  MOV R11, R14 ;  /* 0x0000000e000b7202 */ /* 0x000fe40000000f00 */
.L_x_1284:
[----:B------:R-:W-:Y:S05]  /*9210*/  BSYNC B0 ;  /* 0x0000000000007941 */ /* 0x000fea0003800000 */
.L_x_1283:
[----:B-----5:R4:W-:Y:S01]  /*9220*/  STS.128 [R238+0x800], R8 ;  /* 0x00080008ee007388 */ /* 0x0209e20000000c00 */
[----:B------:R-:W-:Y:S05]  /*9230*/  BRA `(.L_x_1282) ;  /* 0x00000ea000007947 */ /* 0x000fea0003800000 */
.L_x_1277:
        /* <DEDUP_REMOVED lines=23> */
[----:B--2---:R-:W-:-:S03]  /*93b0*/  LEA R8, P1, R3, c[0x0][0x2b0], 0x1 ;  /* 0x0000ac0003087a11 */ /* 0x004fc600078208ff */
[----:B------:R-:W2:Y:S01]  /*93c0*/  LDG.E.128 R4, [R4.64] ;  /* 0x0000000604047981 */ /* 0x000ea2000c1e1d00 */
[----:B------:R-:W-:Y:S01]  /*93d0*/  LEA.HI.X R9, R3, c[0x0][0x2b4], R2, 0x1, P1 ;  /* 0x0000ad0003097a11 */ /* 0x000fe200008f0c02 */
[----:B------:R-:W-:Y:S01]  /*93e0*/  IMAD.MOV.U32 R3, RZ, RZ, RZ ;  /* 0x000000ffff037224 */ /* 0x000fe200078e00ff */
[----:B------:R-:W-:-:S04]  /*93f0*/  @P0 SHF.R.S32.HI R2, RZ, 0x1, R63 ;  /* 0x00000001ff020819 */ /* 0x000fc8000001143f */
[----:B------:R-:W-:Y:S01]  /*9400*/  @P0 IADD3 R3, -R2, RZ, RZ ;  /* 0x000000ff02030210 */ /* 0x000fe20007ffe1ff */
[----:B------:R-:W3:Y:S03]  /*9410*/  LDG.E.128 R8, [R8.64] ;  /* 0x0000000608087981 */ /* 0x000ee6000c1e1d00 */
[----:B------:R-:W-:-:S04]  /*9420*/  IADD3 R2, P1, R3, R61, RZ ;  /* 0x0000003d03027210 */ /* 0x000fc80007f3e0ff */
[----:B------:R-:W-:Y:S02]  /*9430*/  LEA.HI.X.SX32 R3, R3, R58, 0x1, P1 ;  /* 0x0000003a03037211 */ /* 0x000fe400008f0eff */
[----:B------:R-:W-:-:S04]  /*9440*/  LEA R12, P1, R2, c[0x0][0x2a8], 0x1 ;  /* 0x0000aa00020c7a11 */ /* 0x000fc800078208ff */
[----:B------:R-:W-:-:S06]  /*9450*/  LEA.HI.X R13, R2, c[0x0][0x2ac], R3, 0x1, P1 ;  /* 0x0000ab00020d7a11 */ /* 0x000fcc00008f0c03 */
[----:B------:R-:W4:Y:S01]  /*9460*/  LDG.E.128 R12, [R12.64] ;  /* 0x000000060c0c7981 */ /* 0x000f22000c1e1d00 */
[C---:B-----5:R-:W-:Y:S01]  /*9470*/  IMAD.U32 R20, R16.reuse, 0x10000, RZ ;  /* 0x0001000010147824 */ /* 0x060fe200078e00ff */
[----:B------:R-:W-:Y:S01]  /*9480*/  LOP3.LUT R3, R16, 0xffff0000, RZ, 0xc0, !PT ;  /* 0xffff000010037812 */ /* 0x000fe200078ec0ff */
[C---:B------:R-:W-:Y:S01]  /*9490*/  IMAD.U32 R25, R17.reuse, 0x10000, RZ ;  /* 0x0001000011197824 */ /* 0x040fe200078e00ff */
[----:B------:R-:W-:Y:S01]  /*94a0*/  LOP3.LUT R2, R17, 0xffff0000, RZ, 0xc0, !PT ;  /* 0xffff000011027812 */ /* 0x000fe200078ec0ff */
[C---:B------:R-:W-:Y:S01]  /*94b0*/  IMAD.U32 R26, R19.reuse, 0x10000, RZ ;  /* 0x00010000131a7824 */ /* 0x040fe200078e00ff */
[C---:B------:R-:W-:Y:S02]  /*94c0*/  SHF.L.U32 R24, R18.reuse, 0x10, RZ ;  /* 0x0000001012187819 */ /* 0x040fe400000006ff */
[----:B------:R-:W-:Y:S02]  /*94d0*/  LOP3.LUT R17, R18, 0xffff0000, RZ, 0xc0, !PT ;  /* 0xffff000012117812 */ /* 0x000fe400078ec0ff */
[----:B------:R-:W-:Y:S01]  /*94e0*/  LOP3.LUT R16, R19, 0xffff0000, RZ, 0xc0, !PT ;  /* 0xffff000013107812 */ /* 0x000fe200078ec0ff */
[C---:B--2---:R-:W-:Y:S01]  /*94f0*/  IMAD.U32 R19, R4.reuse, 0x10000, RZ ;  /* 0x0001000004137824 */ /* 0x044fe200078e00ff */
        /* <DEDUP_REMOVED lines=19> */
[----:B------:R-:W-:Y:S01]  /*9630*/  @!P0 FADD.FTZ R9, -R9, -RZ ;  /* 0x800000ff09098221 */ /* 0x000fe20000010100 */
[----:B------:R-:W-:Y:S01]  /*9640*/  LOP3.LUT R6, R6, 0xffff0000, RZ, 0xc0, !PT ;  /* 0xffff000006067812 */ /* 0x000fe200078ec0ff */
[----:B------:R-:W-:-:S02]  /*9650*/  @!P0 FADD.FTZ R11, -R11, -RZ ;  /* 0x800000ff0b0b8221 */ /* 0x000fc40000010100 */
[----:B------:R-:W-:Y:S02]  /*9660*/  @!P0 FADD.FTZ R10, -R10, -RZ ;  /* 0x800000ff0a0a8221 */ /* 0x000fe40000010100 */
[----:B------:R-:W-:Y:S01]  /*9670*/  FMUL.FTZ R18, R18, R8 ;  /* 0x0000000812127220 */ /* 0x000fe20000410000 */
[----:B----4-:R-:W-:Y:S01]  /*9680*/  LOP3.LUT R8, R12, 0xffff0000, RZ, 0xc0, !PT ;  /* 0xffff00000c087812 */ /* 0x010fe200078ec0ff */
[----:B------:R-:W-:Y:S02]  /*9690*/  FMUL.FTZ R5, R5, R9 ;  /* 0x0000000905057220 */ /* 0x000fe40000410000 */
[----:B------:R-:W-:Y:S01]  /*96a0*/  FMUL.FTZ R4, R4, R7 ;  /* 0x0000000704047220 */ /* 0x000fe20000410000 */
[C---:B------:R-:W-:Y:S01]  /*96b0*/  SHF.L.U32 R7, R13.reuse, 0x10, RZ ;  /* 0x000000100d077819 */ /* 0x040fe200000006ff */
        /* <DEDUP_REMOVED lines=14> */
[----:B------:R-:W-:Y:S01]  /*97a0*/  FFMA.FTZ R6, R17, R11, R6 ;  /* 0x0000000b11067223 */ /* 0x000fe20000010006 */
[----:B------:R-:W-:Y:S01]  /*97b0*/  F2FP.BF16.PACK_AB R3, R3, R9 ;  /* 0x000000090303723e */ /* 0x000fe200000010ff */
[----:B------:R-:W-:-:S02]  /*97c0*/  FFMA.FTZ R4, R25, R7, R4 ;  /* 0x0000000719047223 */ /* 0x000fc40000010004 */
[----:B------:R-:W-:Y:S01]  /*97d0*/  FFMA.FTZ R2, R2, R13, R28 ;  /* 0x0000000d02027223 */ /* 0x000fe2000001001c */
[----:B------:R-:W-:Y:S01]  /*97e0*/  F2FP.BF16.PACK_AB R6, R6, R12 ;  /* 0x0000000c0606723e */ /* 0x000fe200000010ff */
[----:B------:R-:W-:Y:S02]  /*97f0*/  FFMA.FTZ R5, R26, R10, R5 ;  /* 0x0000000a1a057223 */ /* 0x000fe40000010005 */
[----:B------:R-:W-:Y:S01]  /*9800*/  FFMA.FTZ R14, R16, R14, R30 ;  /* 0x0000000e100e7223 */ /* 0x000fe2000001001e */
[----:B------:R-:W-:Y:S01]  /*9810*/  F2FP.BF16.PACK_AB R2, R2, R4 ;  /* 0x000000040202723e */ /* 0x000fe200000010ff */
[----:B------:R-:W-:Y:S02]  /*9820*/  IMAD.MOV.U32 R16, RZ, RZ, R3 ;  /* 0x000000ffff107224 */ /* 0x000fe400078e0003 */
[----:B------:R-:W-:Y:S01]  /*9830*/  IMAD.MOV.U32 R18, RZ, RZ, R6 ;  /* 0x000000ffff127224 */ /* 0x000fe200078e0006 */
[----:B------:R-:W-:Y:S02]  /*9840*/  F2FP.BF16.PACK_AB R5, R14, R5 ;  /* 0x000000050e05723e */ /* 0x000fe400000010ff */
[----:B------:R-:W-:-:S02]  /*9850*/  MOV R17, R2 ;  /* 0x0000000200117202 */ /* 0x000fc40000000f00 */
[----:B------:R-:W-:Y:S02]  /*9860*/  MOV R19, R5 ;  /* 0x0000000500137202 */ /* 0x000fe40000000f00 */
.L_x_1288:
[----:B------:R-:W-:Y:S05]  /*9870*/  BSYNC B0 ;  /* 0x0000000000007941 */ /* 0x000fea0003800000 */
.L_x_1287:
[----:B-----5:R3:W-:Y:S04]  /*9880*/  STS.64 [R238], R16 ;  /* 0x00000010ee007388 */ /* 0x0207e80000000a00 */
[----:B------:R3:W-:Y:S02]  /*9890*/  STS.64 [R238+0x8], R18 ;  /* 0x00000812ee007388 */ /* 0x0007e40000000a00 */
.L_x_1286:
[----:B------:R-:W-:Y:S05]  /*98a0*/  BSYNC B1 ;  /* 0x0000000000017941 */ /* 0x000fea0003800000 */
.L_x_1285:
        /* <DEDUP_REMOVED lines=16> */
[----:B--2---:R-:W-:-:S03]  /*99b0*/  @P0 SHF.R.S32.HI R8, RZ, 0x1, R63 ;  /* 0x00000001ff080819 */ /* 0x004fc6000001143f */
[----:B------:R-:W-:Y:S01]  /*99c0*/  @P0 IMAD.MOV R3, RZ, RZ, -R2 ;  /* 0x000000ffff030224 */ /* 0x000fe200078e0a02 */
[----:B------:R-:W-:-:S04]  /*99d0*/  @P0 IADD3 R60, -R8, RZ, RZ ;  /* 0x000000ff083c0210 */ /* 0x000fc80007ffe1ff */
[C---:B------:R-:W-:Y:S01]  /*99e0*/  IADD3 R2, P1, R3.reuse, R61, RZ ;  /* 0x0000003d03027210 */ /* 0x040fe20007f3e0ff */
[----:B------:R-:W-:Y:S01]  /*99f0*/  IMAD.WIDE R8, R60, 0x2, R22 ;  /* 0x000000023c087825 */ /* 0x000fe200078e0216 */
[----:B------:R-:W-:Y:S02]  /*9a00*/  @P0 SHF.R.S32.HI R63, RZ, 0x1, R63 ;  /* 0x00000001ff3f0819 */ /* 0x000fe4000001143f */
[----:B------:R-:W-:Y:S02]  /*9a10*/  LEA.HI.X.SX32 R3, R3, R0, 0x1, P1 ;  /* 0x0000000003037211 */ /* 0x000fe400008f0eff */
[C---:B------:R-:W-:Y:S01]  /*9a20*/  LEA R12, P1, R2.reuse, c[0x0][0x2b0], 0x1 ;  /* 0x0000ac00020c7a11 */ /* 0x040fe200078208ff */
[----:B------:R-:W2:Y:S03]  /*9a30*/  LDG.E.128 R8, [R8.64] ;  /* 0x0000000608087981 */ /* 0x000ea6000c1e1d00 */
[----:B------:R-:W-:Y:S01]  /*9a40*/  LEA.HI.X R13, R2, c[0x0][0x2b4], R3, 0x1, P1 ;  /* 0x0000ad00020d7a11 */ /* 0x000fe200008f0c03 */
[----:B------:R-:W-:-:S02]  /*9a50*/  IMAD.MOV.U32 R2, RZ, RZ, RZ ;  /* 0x000000ffff027224 */ /* 0x000fc400078e00ff */
[----:B------:R-:W-:-:S03]  /*9a60*/  @P0 IMAD.MOV R2, RZ, RZ, -R63 ;  /* 0x000000ffff020224 */ /* 0x000fc600078e0a3f */
[----:B---3--:R-:W3:Y:S02]  /*9a70*/  LDG.E.128 R12, [R12.64] ;  /* 0x000000060c0c7981 */ /* 0x008ee4000c1e1d00 */
[----:B------:R-:W-:-:S04]  /*9a80*/  IADD3 R61, P1, R2, R61, RZ ;  /* 0x0000003d023d7210 */ /* 0x000fc80007f3e0ff */
[----:B------:R-:W-:Y:S02]  /*9a90*/  LEA.HI.X.SX32 R0, R2, R0, 0x1, P1 ;  /* 0x0000000002007211 */ /* 0x000fe400008f0eff */
[----:B------:R-:W-:-:S04]  /*9aa0*/  LEA R16, P1, R61, c[0x0][0x2a8], 0x1 ;  /* 0x0000aa003d107a11 */ /* 0x000fc800078208ff */
[----:B------:R-:W-:-:S06]  /*9ab0*/  LEA.HI.X R17, R61, c[0x0][0x2ac], R0, 0x1, P1 ;  /* 0x0000ab003d117a11 */ /* 0x000fcc00008f0c00 */
[----:B----4-:R-:W4:Y:S01]  /*9ac0*/  LDG.E.128 R16, [R16.64] ;  /* 0x0000000610107981 */ /* 0x010f22000c1e1d00 */
[C---:B-----5:R-:W-:Y:S01]  /*9ad0*/  LOP3.LUT R0, R5.reuse, 0xffff0000, RZ, 0xc0, !PT ;  /* 0xffff000005007812 */ /* 0x060fe200078ec0ff */
[----:B-1----:R-:W-:Y:S01]  /*9ae0*/  IMAD.U32 R22, R5, 0x10000, RZ ;  /* 0x0001000005167824 */ /* 0x002fe200078e00ff */
[C---:B------:R-:W-:Y:S01]  /*9af0*/  LOP3.LUT R5, R6.reuse, 0xffff0000, RZ, 0xc0, !PT ;  /* 0xffff000006057812 */ /* 0x040fe200078ec0ff */
[----:B------:R-:W-:Y:S01]  /*9b00*/  IMAD.U32 R21, R6, 0x10000, RZ ;  /* 0x0001000006157824 */ /* 0x000fe200078e00ff */
[C---:B------:R-:W-:Y:S02]  /*9b10*/  SHF.L.U32 R3, R4.reuse, 0x10, RZ ;  /* 0x0000001004037819 */ /* 0x040fe400000006ff */
[----:B------:R-:W-:Y:S02]  /*9b20*/  LOP3.LUT R2, R4, 0xffff0000, RZ, 0xc0, !PT ;  /* 0xffff000004027812 */ /* 0x000fe400078ec0ff */
[C---:B------:R-:W-:Y:S02]  /*9b30*/  LOP3.LUT R4, R7.reuse, 0xffff0000, RZ, 0xc0, !PT ;  /* 0xffff000007047812 */ /* 0x040fe400078ec0ff */
[----:B------:R-:W-:Y:S01]  /*9b40*/  SHF.L.U32 R24, R7, 0x10, RZ ;  /* 0x0000001007187819 */ /* 0x000fe200000006ff */
[C---:B--2---:R-:W-:Y:S01]  /*9b50*/  IMAD.U32 R6, R9.reuse, 0x10000, RZ ;  /* 0x0001000009067824 */ /* 0x044fe200078e00ff */
[----:B------:R-:W-:Y:S01]  /*9b60*/  LOP3.LUT R26, R9, 0xffff0000, RZ, 0xc0, !PT ;  /* 0xffff0000091a7812 */ /* 0x000fe200078ec0ff */
[----:B------:R-:W-:Y:S01]  /*9b70*/  IMAD.U32 R23, R8, 0x10000, RZ ;  /* 0x0001000008177824 */ /* 0x000fe200078e00ff */
[----:B------:R-:W-:-:S02]  /*9b80*/  SHF.L.U32 R25, R10, 0x10, RZ ;  /* 0x000000100a197819 */ /* 0x000fc400000006ff */
[----:B------:R-:W-:Y:S02]  /*9b90*/  LOP3.LUT R9, R10, 0xffff0000, RZ, 0xc0, !PT ;  /* 0xffff00000a097812 */ /* 0x000fe400078ec0ff */
[----:B------:R-:W-:Y:S01]  /*9ba0*/  LOP3.LUT R7, R8, 0xffff0000, RZ, 0xc0, !PT ;  /* 0xffff000008077812 */ /* 0x000fe200078ec0ff */
[----:B------:R-:W-:Y:S01]  /*9bb0*/  IMAD.U32 R8, R11, 0x10000, RZ ;  /* 0x000100000b087824 */ /* 0x000fe200078e00ff */
[C---:B---3--:R-:W-:Y:S01]  /*9bc0*/  SHF.L.U32 R10, R13.reuse, 0x10, RZ ;  /* 0x000000100d0a7819 */ /* 0x048fe200000006ff */
[----:B------:R-:W-:Y:S01]  /*9bd0*/  IMAD.U32 R29, R14, 0x10000, RZ ;  /* 0x000100000e1d7824 */ /* 0x000fe200078e00ff */
[----:B------:R-:W-:Y:S01]  /*9be0*/  LOP3.LUT R30, R13, 0xffff0000, RZ, 0xc0, !PT ;  /* 0xffff00000d1e7812 */ /* 0x000fe200078ec0ff */
[----:B------:R-:W-:Y:S01]  /*9bf0*/  IMAD.U32 R27, R12, 0x10000, RZ ;  /* 0x000100000c1b7824 */ /* 0x000fe200078e00ff */
[----:B------:R-:W-:Y:S01]  /*9c00*/  LOP3.LUT R28, R11, 0xffff0000, RZ, 0xc0, !PT ;  /* 0xffff00000b1c7812 */ /* 0x000fe200078ec0ff */
[----:B------:R-:W-:Y:S01]  /*9c10*/  @!P0 FADD.FTZ R10, -R10, -RZ ;  /* 0x800000ff0a0a8221 */ /* 0x000fe20000010100 */
[----:B------:R-:W-:Y:S01]  /*9c20*/  LOP3.LUT R13, R14, 0xffff0000, RZ, 0xc0, !PT ;  /* 0xffff00000e0d7812 */ /* 0x000fe200078ec0ff */
[----:B------:R-:W-:Y:S01]  /*9c30*/  @!P0 FADD.FTZ R27, -R27, -RZ ;  /* 0x800000ff1b1b8221 */ /* 0x000fe20000010100 */
[----:B------:R-:W-:Y:S01]  /*9c40*/  LOP3.LUT R11, R12, 0xffff0000, RZ, 0xc0, !PT ;  /* 0xffff00000c0b7812 */ /* 0x000fe200078ec0ff */
[C---:B------:R-:W-:Y:S01]  /*9c50*/  IMAD.U32 R12, R15.reuse, 0x10000, RZ ;  /* 0x000100000f0c7824 */ /* 0x040fe200078e00ff */
[----:B------:R-:W-:Y:S01]  /*9c60*/  LOP3.LUT R14, R15, 0xffff0000, RZ, 0xc0, !PT ;  /* 0xffff00000f0e7812 */ /* 0x000fe200078ec0ff */
[----:B------:R-:W-:-:S02]  /*9c70*/  @!P0 FADD.FTZ R13, -R13, -RZ ;  /* 0x800000ff0d0d8221 */ /* 0x000fc40000010100 */
[----:B------:R-:W-:Y:S02]  /*9c80*/  @!P0 FADD.FTZ R11, -R11, -RZ ;  /* 0x800000ff0b0b8221 */ /* 0x000fe40000010100 */
[----:B------:R-:W-:Y:S02]  /*9c90*/  @!P0 FADD.FTZ R12, -R12, -RZ ;  /* 0x800000ff0c0c8221 */ /* 0x000fe40000010100 */
[----:B------:R-:W-:Y:S02]  /*9ca0*/  @!P0 FADD.FTZ R14, -R14, -RZ ;  /* 0x800000ff0e0e8221 */ /* 0x000fe40000010100 */
[----:B------:R-:W-:Y:S02]  /*9cb0*/  @!P0 FADD.FTZ R29, -R29, -RZ ;  /* 0x800000ff1d1d8221 */ /* 0x000fe40000010100 */
[----:B------:R-:W-:Y:S02]  /*9cc0*/  @!P0 FADD.FTZ R30, -R30, -RZ ;  /* 0x800000ff1e1e8221 */ /* 0x000fe40000010100 */
[----:B------:R-:W-:Y:S01]  /*9cd0*/  FMUL.FTZ R7, R7, R11 ;  /* 0x0000000b07077220 */ /* 0x000fe20000410000 */
[----:B----4-:R-:W-:Y:S01]  /*9ce0*/  LOP3.LUT R11, R16, 0xffff0000, RZ, 0xc0, !PT ;  /* 0xffff0000100b7812 */ /* 0x010fe200078ec0ff */
[----:B------:R-:W-:Y:S01]  /*9cf0*/  FMUL.FTZ R8, R8, R12 ;  /* 0x0000000c08087220 */ /* 0x000fe20000410000 */
[----:B------:R-:W-:Y:S01]  /*9d00*/  SHF.L.U32 R12, R16, 0x10, RZ ;  /* 0x00000010100c7819 */ /* 0x000fe200000006ff */
[----:B------:R-:W-:Y:S01]  /*9d10*/  FMUL.FTZ R28, R28, R14 ;  /* 0x0000000e1c1c7220 */ /* 0x000fe20000410000 */
[C---:B------:R-:W-:Y:S01]  /*9d20*/  LOP3.LUT R14, R18.reuse, 0xffff0000, RZ, 0xc0, !PT ;  /* 0xffff0000120e7812 */ /* 0x040fe200078ec0ff */
[----:B------:R-:W-:Y:S01]  /*9d30*/  FMUL.FTZ R9, R9, R13 ;  /* 0x0000000d09097220 */ /* 0x000fe20000410000 */
[----:B------:R-:W-:Y:S01]  /*9d40*/  LOP3.LUT R16, R17, 0xffff0000, RZ, 0xc0, !PT ;  /* 0xffff000011107812 */ /* 0x000fe200078ec0ff */
[----:B------:R-:W-:Y:S01]  /*9d50*/  IMAD.U32 R15, R18, 0x10000, RZ ;  /* 0x00010000120f7824 */ /* 0x000fe200078e00ff */
[----:B------:R-:W-:Y:S01]  /*9d60*/  SHF.L.U32 R13, R19, 0x10, RZ ;  /* 0x00000010130d7819 */ /* 0x000fe200000006ff */
[----:B------:R-:W-:Y:S01]  /*9d70*/  FMUL.FTZ R23, R23, R27 ;  /* 0x0000001b17177220 */ /* 0x000fe20000410000 */
[----:B------:R-:W-:Y:S01]  /*9d80*/  LOP3.LUT R18, R19, 0xffff0000, RZ, 0xc0, !PT ;  /* 0xffff000013127812 */ /* 0x000fe200078ec0ff */
[----:B------:R-:W-:-:S02]  /*9d90*/  FMUL.FTZ R6, R6, R10 ;  /* 0x0000000a06067220 */ /* 0x000fc40000410000 */
[----:B------:R-:W-:Y:S02]  /*9da0*/  FMUL.FTZ R25, R25, R29 ;  /* 0x0000001d19197220 */ /* 0x000fe40000410000 */
[----:B------:R-:W-:Y:S02]  /*9db0*/  FMUL.FTZ R26, R26, R30 ;  /* 0x0000001e1a1a7220 */ /* 0x000fe40000410000 */
[----:B------:R-:W-:Y:S02]  /*9dc0*/  IMAD.U32 R10, R17, 0x10000, RZ ;  /* 0x00010000110a7824 */ /* 0x000fe400078e00ff */
[----:B------:R-:W-:Y:S02]  /*9dd0*/  FFMA.FTZ R3, R3, R12, R23 ;  /* 0x0000000c03037223 */ /* 0x000fe40000010017 */
[----:B------:R-:W-:Y:S02]  /*9de0*/  FFMA.FTZ R2, R2, R11, R7 ;  /* 0x0000000b02027223 */ /* 0x000fe40000010007 */
[----:B------:R-:W-:-:S02]  /*9df0*/  FFMA.FTZ R15, R21, R15, R25 ;  /* 0x0000000f150f7223 */ /* 0x000fc40000010019 */
[----:B------:R-:W-:Y:S01]  /*9e00*/  FFMA.FTZ R5, R5, R14, R9 ;  /* 0x0000000e05057223 */ /* 0x000fe20000010009 */
[----:B------:R-:W-:Y:S01]  /*9e10*/  F2FP.BF16.PACK_AB R2, R2, R3 ;  /* 0x000000030202723e */ /* 0x000fe200000010ff */
[----:B------:R-:W-:Y:S02]  /*9e20*/  FFMA.FTZ R6, R22, R10, R6 ;  /* 0x0000000a16067223 */ /* 0x000fe40000010006 */
[----:B------:R-:W-:Y:S01]  /*9e30*/  FFMA.FTZ R0, R0, R16, R26 ;  /* 0x0000001000007223 */ /* 0x000fe2000001001a */
[----:B------:R-:W-:Y:S01]  /*9e40*/  F2FP.BF16.PACK_AB R15, R5, R15 ;  /* 0x0000000f050f723e */ /* 0x000fe200000010ff */
[----:B------:R-:W-:Y:S02]  /*9e50*/  FFMA.FTZ R8, R24, R13, R8 ;  /* 0x0000000d18087223 */ /* 0x000fe40000010008 */
[----:B------:R-:W-:Y:S01]  /*9e60*/  FFMA.FTZ R4, R4, R18, R28 ;  /* 0x0000001204047223 */ /* 0x000fe2000001001c */
[----:B------:R-:W-:Y:S01]  /*9e70*/  F2FP.BF16.PACK_AB R0, R0, R6 ;  /* 0x000000060000723e */ /* 0x000fe200000010ff */
[----:B------:R-:W-:-:S03]  /*9e80*/  IMAD.MOV.U32 R6, RZ, RZ, R15 ;  /* 0x000000ffff067224 */ /* 0x000fc600078e000f */
[----:B------:R-:W-:Y:S01]  /*9e90*/  F2FP.BF16.PACK_AB R8, R4, R8 ;  /* 0x000000080408723e */ /* 0x000fe200000010ff */
[----:B------:R-:W-:Y:S01]  /*9ea0*/  IMAD.MOV.U32 R4, RZ, RZ, R2 ;  /* 0x000000ffff047224 */ /* 0x000fe200078e0002 */
[----:B------:R-:W-:Y:S02]  /*9eb0*/  MOV R5, R0 ;  /* 0x0000000000057202 */ /* 0x000fe40000000f00 */
[----:B------:R-:W-:Y:S02]  /*9ec0*/  MOV R7, R8 ;  /* 0x0000000800077202 */ /* 0x000fe40000000f00 */
.L_x_1290:
[----:B------:R-:W-:Y:S05]  /*9ed0*/  BSYNC B0 ;  /* 0x0000000000007941 */ /* 0x000fea0003800000 */
.L_x_1289:
[----:B-----5:R1:W-:Y:S01]  /*9ee0*/  STS.128 [R238+0x800], R4 ;  /* 0x00080004ee007388 */ /* 0x0203e20000000c00 */
[----:B------:R-:W-:Y:S05]  /*9ef0*/  BRA `(.L_x_1282) ;  /* 0x000001e000007947 */ /* 0x000fea0003800000 */
.L_x_1276:
        /* <DEDUP_REMOVED lines=15> */
.L_x_1292:
[----:B------:R-:W-:Y:S05]  /*9ff0*/  BSYNC B0 ;  /* 0x0000000000007941 */ /* 0x000fea0003800000 */
.L_x_1291:
[----:B------:R-:W-:-:S04]  /*a000*/  IADD3 R20, R132, 0x20, RZ ;  /* 0x0000002084147810 */ /* 0x000fc80007ffe0ff */
[----:B------:R-:W-:-:S13]  /*a010*/  ISETP.GE.AND P0, PT, R20, R0, PT ;  /* 0x000000001400720c */ /* 0x000fda0003f06270 */
[----:B------:R-:W-:Y:S05]  /*a020*/  @P0 BRA `(.L_x_1282) ;  /* 0x000000b000000947 */ /* 0x000fea0003800000 */
[----:B------:R-:W-:-:S13]  /*a030*/  ISETP.GE.AND P0, PT, R148, c[0x0][0x220], PT ;  /* 0x0000880094007a0c */ /* 0x000fda0003f06270 */
[----:B------:R3:W-:Y:S01]  /*a040*/  @P0 STS.128 [R238+0x800], RZ ;  /* 0x000800ffee000388 */ /* 0x0007e20000000c00 */
[----:B------:R-:W-:Y:S05]  /*a050*/  @P0 BRA `(.L_x_1282) ;  /* 0x0000008000000947 */ /* 0x000fea0003800000 */
[----:B------:R-:W-:-:S04]  /*a060*/  IADD3 R134, P0, R134, UR4, RZ ;  /* 0x0000000486867c10 */ /* 0x000fc8000ff1e0ff */
[----:B------:R-:W-:Y:S02]  /*a070*/  IADD3.X R56, R56, UR5, RZ, P0, !PT ;  /* 0x0000000538387c10 */ /* 0x000fe400087fe4ff */
[----:B--2---:R-:W-:-:S04]  /*a080*/  LEA R2, P0, R134, c[0x0][0x160], 0x1 ;  /* 0x0000580086027a11 */ /* 0x004fc800078008ff */
[----:B------:R-:W-:-:S05]  /*a090*/  LEA.HI.X R3, R134, c[0x0][0x164], R56, 0x1, P0 ;  /* 0x0000590086037a11 */ /* 0x000fca00000f0c38 */
[----:B------:R-:W-:Y:S01]  /*a0a0*/  @!PT LDS RZ, [RZ] ;  /* 0x00000000fffff984 */ /* 0x000fe20000000800 */
[----:B------:R-:W-:Y:S01]  /*a0b0*/  @!PT LDS RZ, [RZ] ;  /* 0x00000000fffff984 */ /* 0x000fe20000000800 */
[----:B------:R-:W-:Y:S01]  /*a0c0*/  @!PT LDS RZ, [RZ] ;  /* 0x00000000fffff984 */ /* 0x000fe20000000800 */
[----:B------:R2:W-:Y:S04]  /*a0d0*/  LDGSTS.E.BYPASS.LTC128B.128 [R238+0x800], [R2.64] ;  /* 0x0080000002ee7fae */ /* 0x0005e8000b901d46 */
.L_x_1282:
[----:B------:R-:W-:Y:S05]  /*a0e0*/  BSYNC B2 ;  /* 0x0000000000027941 */ /* 0x000fea0003800000 */
.L_x_1275:
[----:B------:R-:W-:Y:S01]  /*a0f0*/  IADD3 R237, R34, -0x1, RZ ;  /* 0xffffffff22ed7810 */ /* 0x000fe20007ffe0ff */
[----:B------:R-:W-:Y:S01]  /*a100*/  BSSY B0, `(.L_x_1293) ;  /* 0x0000012000007945 */ /* 0x000fe20003800000 */
[----:B------:R-:W-:-:S03]  /*a110*/  LEA R236, P0, R128, c[0x0][0x168], 0x1 ;  /* 0x00005a0080ec7a11 */ /* 0x000fc600078008ff */
[----:B------:R-:W-:Y:S01]  /*a120*/  IMAD.SHL.U32 R0, R237, 0x100, RZ ;  /* 0x00000100ed007824 */ /* 0x000fe200078e00ff */
[----:B------:R-:W-:-:S03]  /*a130*/  LEA.HI.X R233, R128, c[0x0][0x16c], R131, 0x1, P0 ;  /* 0x00005b0080e97a11 */ /* 0x000fc600000f0c83 */
[----:B--2-4-:R-:W-:-:S05]  /*a140*/  IMAD.IADD R10, R49, 0x1, -R0 ;  /* 0x00000001310a7824 */ /* 0x014fca00078e0a00 */
[----:B------:R-:W-:-:S13]  /*a150*/  ISETP.GE.AND P1, PT, R132, R10, PT ;  /* 0x0000000a8400720c */ /* 0x000fda0003f26270 */
        /* <DEDUP_REMOVED lines=12> */
.L_x_1294:
[----:B------:R-:W-:Y:S05]  /*a220*/  BSYNC B0 ;  /* 0x0000000000007941 */ /* 0x000fea0003800000 */
.L_x_1293:
[----:B------:R-:W-:Y:S01]  /*a230*/  ISETP.GE.AND P0, PT, R20, R10, PT ;  /* 0x0000000a1400720c */ /* 0x000fe20003f06270 */
[----:B------:R-:W-:-:S12]  /*a240*/  BSSY B0, `(.L_x_1295) ;  /* 0x000000b000007945 */ /* 0x000fd80003800000 */
[----:B------:R-:W-:Y:S05]  /*a250*/  @P0 BRA `(.L_x_1296) ;  /* 0x0000009000000947 */ /* 0x000fea0003800000 */
[----:B------:R-:W-:-:S13]  /*a260*/  ISETP.GE.AND P0, PT, R148, c[0x0][0x220], PT ;  /* 0x0000880094007a0c */ /* 0x000fda0003f06270 */
[----:B------:R1:W-:Y:S01]  /*a270*/  @P0 STS.128 [R238+0x1800], RZ ;  /* 0x001800ffee000388 */ /* 0x0003e20000000c00 */
[----:B------:R-:W-:Y:S05]  /*a280*/  @P0 BRA `(.L_x_1296) ;  /* 0x0000006000000947 */ /* 0x000fea0003800000 */
[----:B----4-:R-:W-:-:S04]  /*a290*/  LEA R2, P0, R46, R236, 0x1 ;  /* 0x000000ec2e027211 */ /* 0x010fc800078008ff */
[----:B------:R-:W-:-:S05]  /*a2a0*/  LEA.HI.X R3, R46, R233, R45, 0x1, P0 ;  /* 0x000000e92e037211 */ /* 0x000fca00000f0c2d */
[----:B------:R-:W-:Y:S01]  /*a2b0*/  @!PT LDS RZ, [RZ] ;  /* 0x00000000fffff984 */ /* 0x000fe20000000800 */
[----:B------:R-:W-:Y:S01]  /*a2c0*/  @!PT LDS RZ, [RZ] ;  /* 0x00000000fffff984 */ /* 0x000fe20000000800 */
[----:B------:R-:W-:Y:S01]  /*a2d0*/  @!PT LDS RZ, [RZ] ;  /* 0x00000000fffff984 */ /* 0x000fe20000000800 */
[----:B------:R4:W-:Y:S04]  /*a2e0*/  LDGSTS.E.BYPASS.LTC128B.128 [R238+0x1800], [R2.64] ;  /* 0x0180000002ee7fae */ /* 0x0009e8000b901d46 */
.L_x_1296:
[----:B------:R-:W-:Y:S05]  /*a2f0*/  BSYNC B0 ;  /* 0x0000000000007941 */ /* 0x000fea0003800000 */
.L_x_1295:
[----:B------:R-:W-:Y:S01]  /*a300*/  IADD3 R9, R132, 0x40, RZ ;  /* 0x0000004084097810 */ /* 0x000fe20007ffe0ff */
        /* <DEDUP_REMOVED lines=8> */
[----:B-1----:R-:W-:-:S04]  /*a390*/  LEA R4, P0, R2, R236, 0x7 ;  /* 0x000000ec02047211 */ /* 0x002fc800078038ff */
[----:B------:R-:W-:-:S05]  /*a3a0*/  LEA.HI.X R5, R2, R233, R3, 0x7, P0 ;  /* 0x000000e902057211 */ /* 0x000fca00000f3c03 */
[----:B------:R-:W-:Y:S01]  /*a3b0*/  @!PT LDS RZ, [RZ] ;  /* 0x00000000fffff984 */ /* 0x000fe20000000800 */
[----:B------:R-:W-:Y:S01]  /*a3c0*/  @!PT LDS RZ, [RZ] ;  /* 0x00000000fffff984 */ /* 0x000fe20000000800 */
[----:B------:R-:W-:Y:S01]  /*a3d0*/  @!PT LDS RZ, [RZ] ;  /* 0x00000000fffff984 */ /* 0x000fe20000000800 */
[----:B------:R1:W-:Y:S04]  /*a3e0*/  LDGSTS.E.BYPASS.LTC128B.128 [R238+0x2000], [R4.64] ;  /* 0x0200000004ee7fae */ /* 0x0003e8000b901d46 */
.L_x_1298:
[----:B------:R-:W-:Y:S05]  /*a3f0*/  BSYNC B0 ;  /* 0x0000000000007941 */ /* 0x000fea0003800000 */
.L_x_1297:
        /* <DEDUP_REMOVED lines=18> */
.L_x_1300:
[----:B------:R-:W-:Y:S05]  /*a520*/  BSYNC B0 ;  /* 0x0000000000007941 */ /* 0x000fea0003800000 */
.L_x_1299:
[----:B-1----:R-:W-:Y:S01]  /*a530*/  IADD3 R7, R132, 0x80, RZ ;  /* 0x0000008084077810 */ /* 0x002fe20007ffe0ff */
        /* <DEDUP_REMOVED lines=9> */
[----:B------:R-:W-:-:S05]  /*a5d0*/  LEA.HI.X R5, R3, R233, R2, 0x8, P0 ;  /* 0x000000e903057211 */ /* 0x000fca00000f4402 */
[----:B------:R-:W-:Y:S01]  /*a5e0*/  @!PT LDS RZ, [RZ] ;  /* 0x00000000fffff984 */ /* 0x000fe20000000800 */
[----:B------:R-:W-:Y:S01]  /*a5f0*/  @!PT LDS RZ, [RZ] ;  /* 0x00000000fffff984 */ /* 0x000fe20000000800 */
[----:B------:R-:W-:Y:S01]  /*a600*/  @!PT LDS RZ, [RZ] ;  /* 0x00000000fffff984 */ /* 0x000fe20000000800 */
[----:B------:R4:W-:Y:S04]  /*a610*/  LDGSTS.E.BYPASS.LTC128B.128 [R238+0x3000], [R4.64] ;  /* 0x0300000004ee7fae */ /* 0x0009e8000b901d46 */
.L_x_1302:
[----:B------:R-:W-:Y:S05]  /*a620*/  BSYNC B0 ;  /* 0x0000000000007941 */ /* 0x000fea0003800000 */
.L_x_1301:
        /* <DEDUP_REMOVED lines=18> */
.L_x_1304:
[----:B------:R-:W-:Y:S05]  /*a750*/  BSYNC B0 ;  /* 0x0000000000007941 */ /* 0x000fea0003800000 */
.L_x_1303:
[----:B----4-:R-:W-:Y:S01]  /*a760*/  IADD3 R5, R132, 0xc0, RZ ;  /* 0x000000c084057810 */ /* 0x010fe20007ffe0ff */
        /* <DEDUP_REMOVED lines=17> */
.L_x_1306:
[----:B------:R-:W-:Y:S05]  /*a880*/  BSYNC B0 ;  /* 0x0000000000007941 */ /* 0x000fea0003800000 */
.L_x_1305:
[----:B------:R-:W-:Y:S01]  /*a890*/  IADD3 R4, R132, 0xe0, RZ ;  /* 0x000000e084047810 */ /* 0x000fe20007ffe0ff */
[----:B------:R-:W-:Y:S01]  /*a8a0*/  BSSY B0, `(.L_x_1307) ;  /* 0x0000015000007945 */ /* 0x000fe20003800000 */
[----:B-1----:R-:W-:Y:S02]  /*a8b0*/  SHF.R.S32.HI R3, RZ, 0x1f, R47 ;  /* 0x0000001fff037819 */ /* 0x002fe4000001142f */
        /* <DEDUP_REMOVED lines=19> */
.L_x_1308:
[----:B------:R-:W-:Y:S05]  /*a9f0*/  BSYNC B0 ;  /* 0x0000000000007941 */ /* 0x000fea0003800000 */
.L_x_1307:
[----:B------:R-:W0:Y:S01]  /*aa00*/  LDGDEPBAR ;  /* 0x00000000000079af */ /* 0x000e220000000000 */
[----:B------:R-:W-:Y:S01]  /*aa10*/  ISETP.GE.AND P0, PT, R132, R10, PT ;  /* 0x0000000a8400720c */ /* 0x000fe20003f06270 */
[----:B------:R-:W-:Y:S01]  /*aa20*/  BSSY B0, `(.L_x_1309) ;  /* 0x0000017000007945 */ /* 0x000fe20003800000 */
[----:B------:R-:W-:Y:S02]  /*aa30*/  SHF.R.S32.HI R11, RZ, 0x1f, R2 ;  /* 0x0000001fff0b7819 */ /* 0x000fe40000011402 */
[C---:B------:R-:W-:Y:S02]  /*aa40*/  LEA R153, P1, R124.reuse, c[0x0][0x170], 0x1 ;  /* 0x00005c007c997a11 */ /* 0x040fe400078208ff */
[----:B------:R-:W-:Y:S02]  /*aa50*/  LEA.HI R2, R11, R2, RZ, 0x2 ;  /* 0x000000020b027211 */ /* 0x000fe400078f10ff */
[----:B------:R-:W-:Y:S02]  /*aa60*/  LEA.HI.X R152, R124, c[0x0][0x174], R127, 0x1, P1 ;  /* 0x00005d007c987a11 */ /* 0x000fe400008f0c7f */
        /* <DEDUP_REMOVED lines=12> */
[----:B-1----:R-:W-:Y:S02]  /*ab30*/  MOV R12, R153 ;  /* 0x00000099000c7202 */ /* 0x002fe40000000f00 */
[----:B------:R-:W-:-:S05]  /*ab40*/  MOV R13, R152 ;  /* 0x00000098000d7202 */ /* 0x000fca0000000f00 */
[----:B------:R-:W-:Y:S01]  /*ab50*/  @!PT LDS RZ, [RZ] ;  /* 0x00000000fffff984 */ /* 0x000fe20000000800 */
[----:B------:R-:W-:Y:S01]  /*ab60*/  @!PT LDS RZ, [RZ] ;  /* 0x00000000fffff984 */ /* 0x000fe20000000800 */
[----:B------:R-:W-:Y:S01]  /*ab70*/  @!PT LDS RZ, [RZ] ;  /* 0x00000000fffff984 */ /* 0x000fe20000000800 */
[----:B------:R1:W-:Y:S02]  /*ab80*/  LDGSTS.E.BYPASS.LTC128B.128 [R238+0x5000], [R12.64] ;  /* 0x050000000cee7fae */ /* 0x0003e4000b901d46 */
.L_x_1310:
[----:B------:R-:W-:Y:S05]  /*ab90*/  BSYNC B0 ;  /* 0x0000000000007941 */ /* 0x000fea0003800000 */
.L_x_1309:
[----:B------:R-:W-:Y:S01]  /*aba0*/  ISETP.GE.AND P0, PT, R20, R10, PT ;  /* 0x0000000a1400720c */ /* 0x000fe20003f06270 */
[----:B------:R-:W-:-:S12]  /*abb0*/  BSSY B0, `(.L_x_1311) ;  /* 0x000000c000007945 */ /* 0x000fd80003800000 */
        /* <DEDUP_REMOVED lines=11> */
.L_x_1312:
[----:B------:R-:W-:Y:S05]  /*ac70*/  BSYNC B0 ;  /* 0x0000000000007941 */ /* 0x000fea0003800000 */
.L_x_1311:
        /* <DEDUP_REMOVED lines=15> */
.L_x_1314:
[----:B------:R-:W-:Y:S05]  /*ad70*/  BSYNC B0 ;  /* 0x0000000000007941 */ /* 0x000fea0003800000 */
.L_x_1313:
        /* <DEDUP_REMOVED lines=18> */
.L_x_1316:
[----:B------:R-:W-:Y:S05]  /*aea0*/  BSYNC B0 ;  /* 0x0000000000007941 */ /* 0x000fea0003800000 */
.L_x_1315:
[----:B------:R-:W-:Y:S01]  /*aeb0*/  ISETP.GE.AND P0, PT, R7, R10, PT ;  /* 0x0000000a0700720c */ /* 0x000fe20003f06270 */
[----:B------:R-:W-:-:S12]  /*aec0*/  BSSY B0, `(.L_x_1317) ;  /* 0x000000e000007945 */ /* 0x000fd80003800000 */
[----:B------:R1:W-:Y:S01]  /*aed0*/  @P0 STS.128 [R238+0x7000], RZ ;  /* 0x007000ffee000388 */ /* 0x0003e20000000c00 */
[----:B------:R-:W-:Y:S05]  /*aee0*/  @P0 BRA `(.L_x_1318) ;  /* 0x000000b000000947 */ /* 0x000fea0003800000 */
[----:B------:R-:W-:-:S13]  /*aef0*/  ISETP.GE.AND P0, PT, R148, c[0x0][0x220], PT ;  /* 0x0000880094007a0c */ /* 0x000fda0003f06270 */
[----:B------:R1:W-:Y:S01]  /*af00*/  @P0 STS.128 [R238+0x7000], RZ ;  /* 0x007000ffee000388 */ /* 0x0003e20000000c00 */
[----:B------:R-:W-:Y:S05]  /*af10*/  @P0 BRA `(.L_x_1318) ;  /* 0x0000008000000947 */ /* 0x000fea0003800000 */
[----:B-1----:R-:W-:Y:S02]  /*af20*/  IMAD.MOV.U32 R8, RZ, RZ, c[0x0][0x1a0] ;  /* 0x00006800ff087624 */ /* 0x002fe400078e00ff */
[----:B------:R-:W-:-:S03]  /*af30*/  IMAD.MOV.U32 R7, RZ, RZ, c[0x0][0x1a4] ;  /* 0x00006900ff077624 */ /* 0x000fc600078e00ff */
[----:B------:R-:W-:-:S04]  /*af40*/  LEA R12, P0, R8, R153, 0x8 ;  /* 0x00000099080c7211 */ /* 0x000fc800078040ff */
[----:B------:R-:W-:-:S05]  /*af50*/  LEA.HI.X R13, R8, R152, R7, 0x8, P0 ;  /* 0x00000098080d7211 */ /* 0x000fca00000f4407 */
[----:B------:R-:W-:Y:S01]  /*af60*/  @!PT LDS RZ, [RZ] ;  /* 0x00000000fffff984 */ /* 0x000fe20000000800 */
[----:B------:R-:W-:Y:S01]  /*af70*/  @!PT LDS RZ, [RZ] ;  /* 0x00000000fffff984 */ /* 0x000fe20000000800 */
[----:B------:R-:W-:Y:S01]  /*af80*/  @!PT LDS RZ, [RZ] ;  /* 0x00000000fffff984 */ /* 0x000fe20000000800 */
[----:B------:R1:W-:Y:S04]  /*af90*/  LDGSTS.E.BYPASS.LTC128B.128 [R238+0x7000], [R12.64] ;  /* 0x070000000cee7fae */ /* 0x0003e8000b901d46 */
.L_x_1318:
[----:B------:R-:W-:Y:S05]  /*afa0*/  BSYNC B0 ;  /* 0x0000000000007941 */ /* 0x000fea0003800000 */
.L_x_1317:
        /* <DEDUP_REMOVED lines=18> */
.L_x_1320:
[----:B------:R-:W-:Y:S05]  /*b0d0*/  BSYNC B0 ;  /* 0x0000000000007941 */ /* 0x000fea0003800000 */
.L_x_1319:
        /* <DEDUP_REMOVED lines=18> */
.L_x_1322:
[----:B------:R-:W-:Y:S05]  /*b200*/  BSYNC B0 ;  /* 0x0000000000007941 */ /* 0x000fea0003800000 */
.L_x_1321:
[----:B------:R-:W-:Y:S01]  /*b210*/  ISETP.GE.AND P0, PT, R4, R10, PT ;  /* 0x0000000a0400720c */ /* 0x000fe20003f06270 */
[----:B------:R-:W-:Y:S01]  /*b220*/  BSSY B0, `(.L_x_1323) ;  /* 0x0000018000007945 */ /* 0x000fe20003800000 */
[CC--:B------:R-:W-:Y:S02]  /*b230*/  LEA.HI R4, R3.reuse, R47.reuse, RZ, 0x3 ;  /* 0x0000002f03047211 */ /* 0x0c0fe400078f18ff */
[----:B------:R-:W-:Y:S02]  /*b240*/  LEA.HI R3, R3, R47, RZ, 0x4 ;  /* 0x0000002f03037211 */ /* 0x000fe400078f20ff */
[----:B------:R-:W-:Y:S02]  /*b250*/  LEA.HI R4, R4, R51, RZ, 0x1 ;  /* 0x0000003304047211 */ /* 0x000fe400078f08ff */
[----:B------:R-:W-:Y:S02]  /*b260*/  SHF.R.S32.HI R30, RZ, 0x5, R30 ;  /* 0x00000005ff1e7819 */ /* 0x000fe4000001141e */
[----:B------:R-:W-:-:S02]  /*b270*/  LOP3.LUT R4, R4, 0xfffffffe, RZ, 0xc0, !PT ;  /* 0xfffffffe04047812 */ /* 0x000fc400078ec0ff */
[----:B------:R-:W-:Y:S01]  /*b280*/  SHF.R.S32.HI R3, RZ, 0x4, R3 ;  /* 0x00000004ff037819 */ /* 0x000fe20000011403 */
[----:B------:R1:W-:Y:S02]  /*b290*/  @P0 STS.128 [R238+0x8800], RZ ;  /* 0x008800ffee000388 */ /* 0x0003e40000000c00 */
[----:B------:R-:W-:Y:S01]  /*b2a0*/  IMAD.IADD R51, R51, 0x1, -R4 ;  /* 0x0000000133337824 */ /* 0x000fe200078e0a04 */
        /* <DEDUP_REMOVED lines=15> */
.L_x_1324:
[----:B------:R-:W-:Y:S05]  /*b3a0*/  BSYNC B0 ;  /* 0x0000000000007941 */ /* 0x000fea0003800000 */
.L_x_1323:
[----:B-1----:R-:W-:Y:S01]  /*b3b0*/  LEA.HI R4, R3, R3, RZ, 0x1 ;  /* 0x0000000303047211 */ /* 0x002fe200078f08ff */
[----:B------:R-:W-:Y:S01]  /*b3c0*/  IMAD.SHL.U32 R6, R50, 0x40, RZ ;  /* 0x0000004032067824 */ /* 0x000fe200078e00ff */
[----:B------:R-:W-:Y:S01]  /*b3d0*/  SHF.R.S32.HI R29, RZ, 0x1f, R55 ;  /* 0x0000001fff1d7819 */ /* 0x000fe20000011437 */
[----:B------:R-:W-:Y:S01]  /*b3e0*/  IMAD.SHL.U32 R8, R53, 0x40, RZ ;  /* 0x0000004035087824 */ /* 0x000fe200078e00ff */
[----:B------:R-:W-:Y:S01]  /*b3f0*/  LOP3.LUT R4, R4, 0xfffffffe, RZ, 0xc0, !PT ;  /* 0xfffffffe04047812 */ /* 0x000fe200078ec0ff */
[----:B------:R-:W-:Y:S01]  /*b400*/  IMAD.SHL.U32 R5, R51, 0x8, RZ ;  /* 0x0000000833057824 */ /* 0x000fe200078e00ff */
[----:B------:R-:W-:Y:S01]  /*b410*/  LEA.HI R29, R29, R55, RZ, 0x3 ;  /* 0x000000371d1d7211 */ /* 0x000fe200078f18ff */
[----:B------:R-:W-:Y:S01]  /*b420*/  IMAD.SHL.U32 R47, R47, 0x2, RZ ;  /* 0x000000022f2f7824 */ /* 0x000fe200078e00ff */
[----:B------:R-:W-:Y:S01]  /*b430*/  LOP3.LUT R6, R6, 0xc0, RZ, 0xc0, !PT ;  /* 0x000000c006067812 */ /* 0x000fe200078ec0ff */
[----:B------:R-:W-:Y:S01]  /*b440*/  IMAD.IADD R3, R3, 0x1, -R4 ;  /* 0x0000000103037824 */ /* 0x000fe200078e0a04 */
[----:B------:R-:W-:Y:S01]  /*b450*/  LOP3.LUT R8, R8, 0xc0, RZ, 0xc0, !PT ;  /* 0x000000c008087812 */ /* 0x000fe200078ec0ff */
[----:B------:R-:W-:Y:S01]  /*b460*/  IMAD.SHL.U32 R29, R29, 0x20, RZ ;  /* 0x000000201d1d7824 */ /* 0x000fe200078e00ff */
[----:B------:R-:W-:Y:S01]  /*b470*/  LOP3.LUT R28, R54, 0x7fffffe, RZ, 0xc0, !PT ;  /* 0x07fffffe361c7812 */ /* 0x000fe200078ec0ff */
[C---:B------:R-:W-:Y:S01]  /*b480*/  IMAD.SHL.U32 R7, R3.reuse, 0x8, RZ ;  /* 0x0000000803077824 */ /* 0x040fe200078e00ff */
[----:B------:R-:W-:Y:S01]  /*b490*/  LOP3.LUT R5, R6, 0x8, R5, 0xf8, !PT ;  /* 0x0000000806057812 */ /* 0x000fe200078ef805 */
[----:B------:R-:W-:Y:S01]  /*b4a0*/  IMAD R52, R3, 0x8, R52 ;  /* 0x0000000803347824 */ /* 0x000fe200078e0234 */
[----:B------:R-:W-:Y:S01]  /*b4b0*/  LOP3.LUT R29, R29, 0xffffff00, RZ, 0xc0, !PT ;  /* 0xffffff001d1d7812 */ /* 0x000fe200078ec0ff */
[----:B------:R-:W-:Y:S01]  /*b4c0*/  IMAD.IADD R28, R55, 0x1, -R28 ;  /* 0x00000001371c7824 */ /* 0x000fe200078e0a1c */
[----:B------:R-:W-:Y:S01]  /*b4d0*/  LOP3.LUT R7, R8, 0x8, R7, 0xf8, !PT ;  /* 0x0000000808077812 */ /* 0x000fe200078ef807 */
[----:B------:R-:W0:Y:S01]  /*b4e0*/  LDGDEPBAR ;  /* 0x00000000000079af */ /* 0x000e220000000000 */
[----:B------:R-:W-:Y:S01]  /*b4f0*/  SHF.R.U32.HI R6, RZ, 0x3, R6 ;  /* 0x00000003ff067819 */ /* 0x000fe20000011606 */
[C-C-:B------:R-:W-:Y:S01]  /*b500*/  IMAD R4, R30.reuse, 0x200, R29.reuse ;  /* 0x000002001e047824 */ /* 0x140fe200078e021d */
[----:B------:R-:W-:Y:S01]  /*b510*/  SHF.R.U32.HI R8, RZ, 0x3, R8 ;  /* 0x00000003ff087819 */ /* 0x000fe20000011608 */
[----:B------:R-:W-:Y:S01]  /*b520*/  IMAD R30, R30, 0x10, R48 ;  /* 0x000000101e1e7824 */ /* 0x000fe200078e0230 */
[----:B------:R-:W-:Y:S01]  /*b530*/  LOP3.LUT R5, R5, R6, RZ, 0x3c, !PT ;  /* 0x0000000605057212 */ /* 0x000fe200078e3cff */
[C---:B------:R-:W-:Y:S01]  /*b540*/  IMAD R4, R28.reuse, 0x20, R4 ;  /* 0x000000201c047824 */ /* 0x040fe200078e0204 */
[----:B------:R-:W-:Y:S01]  /*b550*/  LOP3.LUT R3, R7, R8, RZ, 0x3c, !PT ;  /* 0x0000000807037212 */ /* 0x000fe200078e3cff */
[----:B------:R-:W-:Y:S01]  /*b560*/  IMAD R28, R28, 0x20, R29 ;  /* 0x000000201c1c7824 */ /* 0x000fe200078e021d */
[----:B------:R-:W-:Y:S01]  /*b570*/  LOP3.LUT P0, RZ, R50, 0x2, RZ, 0xc0, !PT ;  /* 0x0000000232ff7812 */ /* 0x000fe2000780c0ff */
[----:B------:R-:W-:Y:S01]  /*b580*/  IMAD.U32 R226, R52, 0x20, R5 ;  /* 0x0000002034e27824 */ /* 0x000fe200078e0005 */
[----:B------:R-:W-:Y:S01]  /*b590*/  IADD3 R2, R30, 0x1, R2 ;  /* 0x000000011e027810 */ /* 0x000fe20007ffe002 */
[----:B------:R-:W-:-:S02]  /*b5a0*/  IMAD.IADD R228, R3, 0x1, R4 ;  /* 0x0000000103e47824 */ /* 0x000fc400078e0204 */
[----:B------:R-:W-:Y:S01]  /*b5b0*/  IMAD.SHL.U32 R226, R226, 0x2, RZ ;  /* 0x00000002e2e27824 */ /* 0x000fe200078e00ff */
[----:B------:R-:W-:Y:S01]  /*b5c0*/  IADD3 R150, R49, R2, -R230 ;  /* 0x0000000231967210 */ /* 0x000fe20007ffe8e6 */
[----:B------:R-:W-:Y:S01]  /*b5d0*/  IMAD.SHL.U32 R228, R228, 0x2, RZ ;  /* 0x00000002e4e47824 */ /* 0x000fe200078e00ff */
[----:B------:R-:W-:Y:S01]  /*b5e0*/  LOP3.LUT R2, R47, 0x6, RZ, 0xc0, !PT ;  /* 0x000000062f027812 */ /* 0x000fe200078ec0ff */
[----:B------:R-:W-:Y:S01]  /*b5f0*/  IMAD.IADD R3, R3, 0x1, R28 ;  /* 0x0000000103037824 */ /* 0x000fe200078e021c */
[----:B------:R-:W-:Y:S01]  /*b600*/  LDSM.16.M88.4 R4, [R226+0x1000] ;  /* 0x00100000e204783b */ /* 0x000fe20000000200 */
[C---:B------:R-:W-:Y:S01]  /*b610*/  IADD3 R8, R226.reuse, 0x1000, RZ ;  /* 0x00001000e2087810 */ /* 0x040fe20007ffe0ff */
[----:B------:R-:W-:Y:S01]  /*b620*/  IMAD R227, R31, 0x2, R228 ;  /* 0x000000021fe37824 */ /* 0x000fe200078e02e4 */
[----:B------:R-:W-:Y:S01]  /*b630*/  IADD3 R225, R226, 0x1020, RZ ;  /* 0x00001020e2e17810 */ /* 0x000fe20007ffe0ff */
[----:B------:R-:W1:Y:S01]  /*b640*/  LDSM.16.M88.4 R160, [R228] ;  /* 0x00000000e4a0783b */ /* 0x000e620000000200 */
[----:B------:R-:W-:Y:S01]  /*b650*/  @P0 IADD3 R225, R8, -0x20, RZ ;  /* 0xffffffe008e10810 */ /* 0x000fe20007ffe0ff */
[----:B------:R-:W-:Y:S01]  /*b660*/  IMAD.IADD R2, R0, 0x1, R2 ;  /* 0x0000000100027824 */ /* 0x000fe200078e0202 */
[----:B------:R-:W-:Y:S01]  /*b670*/  IADD3 R150, R150, c[0x0][0x2e8], RZ ;  /* 0x0000ba0096967a10 */ /* 0x000fe20007ffe0ff */
[----:B------:R-:W5:Y:S01]  /*b680*/  LDSM.16.M88.4 R136, [R226+0x1400] ;  /* 0x00140000e288783b */ /* 0x000f620000000200 */
[----:B------:R-:W-:-:S02]  /*b690*/  IADD3 R222, R225, 0x400, RZ ;  /* 0x00000400e1de7810 */ /* 0x000fc40007ffe0ff */
[C---:B------:R-:W-:Y:S01]  /*b6a0*/  IADD3 R151, R150.reuse, 0x8, RZ ;  /* 0x0000000896977810 */ /* 0x040fe20007ffe0ff */
[----:B------:R-:W-:Y:S01]  /*b6b0*/  LDSM.16.M88.4 R12, [R225] ;  /* 0x00000000e10c783b */ /* 0x000fe20000000200 */
[-C--:B------:R-:W-:Y:S02]  /*b6c0*/  IMNMX R150, R150, R49.reuse, PT ;  /* 0x0000003196967217 */ /* 0x080fe40003800200 */
[----:B------:R-:W-:Y:S01]  /*b6d0*/  IMNMX R151, R151, R49, PT ;  /* 0x0000003197977217 */ /* 0x000fe20003800200 */
[----:B------:R-:W2:Y:S01]  /*b6e0*/  LDSM.16.M88.4 R156, [R227] ;  /* 0x00000000e39c783b */ /* 0x000ea20000000200 */
[C---:B------:R-:W-:Y:S02]  /*b6f0*/  IADD3 R29, R2.reuse, 0x1, RZ ;  /* 0x00000001021d7810 */ /* 0x040fe40007ffe0ff */
[----:B------:R-:W-:Y:S01]  /*b700*/  IADD3 R28, R2, 0x8, RZ ;  /* 0x00000008021c7810 */ /* 0x000fe20007ffe0ff */
[----:B------:R-:W3:Y:S01]  /*b710*/  LDSM.16.M88.4 R144, [R225+0x400] ;  /* 0x00040000e190783b */ /* 0x000ee20000000200 */
[----:B------:R-:W-:-:S02]  /*b720*/  ISETP.GE.AND P2, PT, R29, R150, PT ;  /* 0x000000961d00720c */ /* 0x000fc40003f46270 */
[-C--:B------:R-:W-:Y:S01]  /*b730*/  ISETP.GE.AND P0, PT, R29, R151.reuse, PT ;  /* 0x000000971d00720c */ /* 0x080fe20003f06270 */
[----:B------:R-:W4:Y:S01]  /*b740*/  LDSM.16.M88.4 R120, [R226+0x1800] ;  /* 0x00180000e278783b */ /* 0x000f220000000200 */
[----:B------:R-:W-:Y:S02]  /*b750*/  IADD3 R29, R2, 0x9, RZ ;  /* 0x00000009021d7810 */ /* 0x000fe40007ffe0ff */
[CC--:B------:R-:W-:Y:S01]  /*b760*/  ISETP.GE.AND P1, PT, R28.reuse, R150.reuse, PT ;  /* 0x000000961c00720c */ /* 0x0c0fe20003f26270 */
[----:B------:R-:W2:Y:S01]  /*b770*/  LDSM.16.M88.4 R112, [R226+0x1c00] ;  /* 0x001c0000e270783b */ /* 0x000ea20000000200 */
[----:B------:R-:W-:Y:S02]  /*b780*/  ISETP.GE.AND P3, PT, R28, R151, PT ;  /* 0x000000971c00720c */ /* 0x000fe40003f66270 */
[----:B------:R-:W-:Y:S01]  /*b790*/  IADD3 R28, R2, 0x10, RZ ;  /* 0x00000010021c7810 */ /* 0x000fe20007ffe0ff */
[----:B------:R-:W3:Y:S01]  /*b7a0*/  LDSM.16.M88.4 R104, [R226+0x2000] ;  /* 0x00200000e268783b */ /* 0x000ee20000000200 */
[----:B------:R-:W-:-:S02]  /*b7b0*/  ISETP.GE.AND P6, PT, R29, R150, PT ;  /* 0x000000961d00720c */ /* 0x000fc40003fc6270 */
[-C--:B------:R-:W-:Y:S01]  /*b7c0*/  ISETP.GE.AND P5, PT, R29, R151.reuse, PT ;  /* 0x000000971d00720c */ /* 0x080fe20003fa6270 */
[----:B------:R-:W3:Y:S01]  /*b7d0*/  LDSM.16.M88.4 R96, [R226+0x2400] ;  /* 0x00240000e260783b */ /* 0x000ee20000000200 */
[----:B------:R-:W-:Y:S02]  /*b7e0*/  IADD3 R29, R2, 0x11, RZ ;  /* 0x00000011021d7810 */ /* 0x000fe40007ffe0ff */
[----:B------:R-:W-:Y:S01]  /*b7f0*/  ISETP.GE.AND P4, PT, R28, R150, PT ;  /* 0x000000961c00720c */ /* 0x000fe20003f86270 */
[----:B------:R-:W3:Y:S01]  /*b800*/  LDSM.16.M88.4 R88, [R226+0x2800] ;  /* 0x00280000e258783b */ /* 0x000ee20000000200 */
[----:B------:R-:W-:Y:S02]  /*b810*/  P2R R47, PR, RZ, 0x1 ;  /* 0x00000001ff2f7803 */ /* 0x000fe40000000000 */
[C---:B------:R-:W-:Y:S01]  /*b820*/  ISETP.GE.AND P0, PT, R2.reuse, R151, PT ;  /* 0x000000970200720c */ /* 0x040fe20003f06270 */
[----:B-1----:R-:W-:Y:S01]  /*b830*/  HMMA.16816.F32.BF16 R8, R160, R4, RZ ;  /* 0x00000004a008723c */ /* 0x002fe200000418ff */
[----:B------:R-:W1:Y:S01]  /*b840*/  LDSM.16.M88.4 R80, [R226+0x2c00] ;  /* 0x002c0000e250783b */ /* 0x000e620000000200 */
[----:B------:R-:W-:-:S02]  /*b850*/  IADD3 R32, R2, 0x21, RZ ;  /* 0x0000002102207810 */ /* 0x000fc40007ffe0ff */
[----:B------:R-:W-:Y:S01]  /*b860*/  IADD3 R33, R2, 0x31, RZ ;  /* 0x0000003102217810 */ /* 0x000fe20007ffe0ff */
[----:B------:R-:W1:Y:S01]  /*b870*/  LDSM.16.M88.4 R72, [R226+0x3000] ;  /* 0x00300000e248783b */ /* 0x000e620000000200 */
[C---:B------:R-:W-:Y:S02]  /*b880*/  IADD3 R221, R225.reuse, 0x800, RZ ;  /* 0x00000800e1dd7810 */ /* 0x040fe40007ffe0ff */
[----:B------:R-:W-:Y:S01]  /*b890*/  HMMA.16816.F32.BF16 R4, R160, R6, RZ ;  /* 0x00000006a004723c */ /* 0x000fe200000418ff */
[----:B------:R-:W1:Y:S01]  /*b8a0*/  LDSM.16.M88.4 R64, [R226+0x3400] ;  /* 0x00340000e240783b */ /* 0x000e620000000200 */
[C---:B------:R-:W-:Y:S02]  /*b8b0*/  IADD3 R220, R225.reuse, 0xc00, RZ ;  /* 0x00000c00e1dc7810 */ /* 0x040fe40007ffe0ff */
[C---:B------:R-:W-:Y:S01]  /*b8c0*/  IADD3 R219, R225.reuse, 0x1000, RZ ;  /* 0x00001000e1db7810 */ /* 0x040fe20007ffe0ff */
[----:B------:R-:W1:Y:S01]  /*b8d0*/  LDSM.16.M88.4 R56, [R226+0x3800] ;  /* 0x00380000e238783b */ /* 0x000e620000000200 */
[----:B------:R-:W-:-:S02]  /*b8e0*/  IADD3 R218, R225, 0x1400, RZ ;  /* 0x00001400e1da7810 */ /* 0x000fc40007ffe0ff */
[----:B-----5:R-:W-:Y:S01]  /*b8f0*/  HMMA.16816.F32.BF16 R140, R160, R136, RZ ;  /* 0x00000088a08c723c */ /* 0x020fe200000418ff */
[----:B------:R-:W5:Y:S01]  /*b900*/  LDSM.16.M88.4 R40, [R226+0x3c00] ;  /* 0x003c0000e228783b */ /* 0x000f620000000200 */
[C---:B------:R-:W-:Y:S02]  /*b910*/  IADD3 R217, R225.reuse, 0x1800, RZ ;  /* 0x00001800e1d97810 */ /* 0x040fe40007ffe0ff */
[C---:B------:R-:W-:Y:S01]  /*b920*/  IADD3 R216, R225.reuse, 0x1c00, RZ ;  /* 0x00001c00e1d87810 */ /* 0x040fe20007ffe0ff */
[----:B------:R-:W1:Y:S01]  /*b930*/  LDSM.16.M88.4 R24, [R226+0x4000] ;  /* 0x00400000e218783b */ /* 0x000e620000000200 */
[C---:B------:R-:W-:Y:S02]  /*b940*/  IADD3 R215, R225.reuse, 0x2000, RZ ;  /* 0x00002000e1d77810 */ /* 0x040fe40007ffe0ff */
[----:B--2---:R-:W-:Y:S01]  /*b950*/  HMMA.16816.F32.BF16 R8, R156, R12, R8 ;  /* 0x0000000c9c08723c */ /* 0x004fe20000041808 */
[----:B---3--:R-:W2:Y:S01]  /*b960*/  LDSM.16.M88.4 R16, [R226+0x4400] ;  /* 0x00440000e210783b */ /* 0x008ea20000000200 */
[----:B------:R-:W-:-:S02]  /*b970*/  IADD3 R214, R225, 0x2400, RZ ;  /* 0x00002400e1d67810 */ /* 0x000fc40007ffe0ff */
[C---:B------:R-:W-:Y:S01]  /*b980*/  IADD3 R213, R225.reuse, 0x2800, RZ ;  /* 0x00002800e1d57810 */ /* 0x040fe20007ffe0ff */
[----:B------:R-:W3:Y:S01]  /*b990*/  LDSM.16.M88.4 R164, [R226+0x4800] ;  /* 0x00480000e2a4783b */ /* 0x000ee20000000200 */
[C---:B------:R-:W-:Y:S02]  /*b9a0*/  IADD3 R212, R225.reuse, 0x2c00, RZ ;  /* 0x00002c00e1d47810 */ /* 0x040fe40007ffe0ff */
[----:B------:R-:W-:Y:S01]  /*b9b0*/  HMMA.16816.F32.BF16 R4, R156, R14, R4 ;  /* 0x0000000e9c04723c */ /* 0x000fe20000041804 */
[----:B------:R-:W1:Y:S01]  /*b9c0*/  LDSM.16.M88.4 R168, [R226+0x4c00] ;  /* 0x004c0000e2a8783b */ /* 0x000e620000000200 */
[C---:B------:R-:W-:Y:S02]  /*b9d0*/  IADD3 R211, R225.reuse, 0x3000, RZ ;  /* 0x00003000e1d37810 */ /* 0x040fe40007ffe0ff */
[C---:B------:R-:W-:Y:S01]  /*b9e0*/  IADD3 R210, R225.reuse, 0x3400, RZ ;  /* 0x00003400e1d27810 */ /* 0x040fe20007ffe0ff */
[----:B------:R-:W1:Y:S01]  /*b9f0*/  LDSM.16.M88.4 R172, [R225+0x800] ;  /* 0x00080000e1ac783b */ /* 0x000e620000000200 */
[----:B------:R-:W-:-:S02]  /*ba00*/  IADD3 R209, R225, 0x3800, RZ ;  /* 0x00003800e1d17810 */ /* 0x000fc40007ffe0ff */
[----:B------:R-:W-:Y:S01]  /*ba10*/  HMMA.16816.F32.BF16 R140, R156, R144, R140 ;  /* 0x000000909c8c723c */ /* 0x000fe2000004188c */
[----:B------:R-:W1:Y:S01]  /*ba20*/  LDSM.16.M88.4 R48, [R225+0xc00] ;  /* 0x000c0000e130783b */ /* 0x000e620000000200 */
[----:B------:R-:W-:-:S06]  /*ba30*/  IADD3 R208, R225, 0x3c00, RZ ;  /* 0x00003c00e1d07810 */ /* 0x000fcc0007ffe0ff */
[----:B------:R-:W-:Y:S01]  /*ba40*/  HMMA.16816.F32.BF16 R136, R160, R138, RZ ;  /* 0x0000008aa088723c */ /* 0x000fe200000418ff */
[----:B------:R-:W-:Y:S02]  /*ba50*/  FSEL R10, R10, -INF , !P0 ;  /* 0xff8000000a0a7808 */ /* 0x000fe40004000000 */
[----:B------:R-:W-:Y:S02]  /*ba60*/  ISETP.GE.AND P0, PT, R28, R151, PT ;  /* 0x000000971c00720c */ /* 0x000fe40003f06270 */
[----:B------:R-:W-:-:S03]  /*ba70*/  IADD3 R28, R2, 0x19, RZ ;  /* 0x00000019021c7810 */ /* 0x000fc60007ffe0ff */
[C---:B----4-:R-:W-:Y:S01]  /*ba80*/  HMMA.16816.F32.BF16 R132, R160.reuse, R120, RZ ;  /* 0x00000078a084723c */ /* 0x050fe200000418ff */
[----:B------:R-:W-:Y:S02]  /*ba90*/  FSEL R154, R4, -INF , !P1 ;  /* 0xff800000049a7808 */ /* 0x000fe40004800000 */
[----:B------:R-:W-:Y:S02]  /*baa0*/  IADD3 R4, R2, 0x18, RZ ;  /* 0x0000001802047810 */ /* 0x000fe40007ffe0ff */
[----:B------:R-:W-:Y:S02]  /*bab0*/  ISETP.GE.AND P1, PT, R29, R150, PT ;  /* 0x000000961d00720c */ /* 0x000fe40003f26270 */
[----:B------:R-:W-:Y:S01]  /*bac0*/  FSEL R180, R5, -INF , !P6 ;  /* 0xff80000005b47808 */ /* 0x000fe20007000000 */
[----:B------:R-:W-:Y:S01]  /*bad0*/  HMMA.16816.F32.BF16 R116, R160, R112, RZ ;  /* 0x00000070a074723c */ /* 0x000fe200000418ff */
[----:B------:R-:W-:Y:S02]  /*bae0*/  FSEL R182, R140, -INF , !P4 ;  /* 0xff8000008cb67808 */ /* 0x000fe40006000000 */
[----:B------:R-:W-:-:S02]  /*baf0*/  ISETP.GE.AND P4, PT, R4, R151, PT ;  /* 0x000000970400720c */ /* 0x000fc40003f86270 */
[----:B------:R-:W-:Y:S02]  /*bb00*/  FSEL R30, R142, -INF , !P0 ;  /* 0xff8000008e1e7808 */ /* 0x000fe40004000000 */
[----:B------:R-:W-:Y:S01]  /*bb10*/  ISETP.GE.AND P0, PT, R28, R151, PT ;  /* 0x000000971c00720c */ /* 0x000fe20003f06270 */
[----:B------:R-:W-:Y:S01]  /*bb20*/  HMMA.16816.F32.BF16 R108, R160, R104, RZ ;  /* 0x00000068a06c723c */ /* 0x000fe200000418ff */
[----:B------:R-:W-:-:S07]  /*bb30*/  FSEL R183, R141, -INF , !P1 ;  /* 0xff8000008db77808 */ /* 0x000fce0004800000 */
[C---:B------:R-:W-:Y:S08]  /*bb40*/  HMMA.16816.F32.BF16 R100, R160.reuse, R96, RZ ;  /* 0x00000060a064723c */ /* 0x040ff000000418ff */
[C---:B------:R-:W-:Y:S08]  /*bb50*/  HMMA.16816.F32.BF16 R92, R160.reuse, R88, RZ ;  /* 0x00000058a05c723c */ /* 0x040ff000000418ff */
[C---:B-1----:R-:W-:Y:S08]  /*bb60*/  HMMA.16816.F32.BF16 R84, R160.reuse, R80, RZ ;  /* 0x00000050a054723c */ /* 0x042ff000000418ff */
[C---:B------:R-:W-:Y:S08]  /*bb70*/  HMMA.16816.F32.BF16 R76, R160.reuse, R72, RZ ;  /* 0x00000048a04c723c */ /* 0x040ff000000418ff */
[C---:B------:R-:W-:Y:S08]  /*bb80*/  HMMA.16816.F32.BF16 R68, R160.reuse, R64, RZ ;  /* 0x00000040a044723c */ /* 0x040ff000000418ff */
[C---:B------:R-:W-:Y:S08]  /*bb90*/  HMMA.16816.F32.BF16 R60, R160.reuse, R56, RZ ;  /* 0x00000038a03c723c */ /* 0x040ff000000418ff */
[C---:B-----5:R-:W-:Y:S08]  /*bba0*/  HMMA.16816.F32.BF16 R52, R160.reuse, R40, RZ ;  /* 0x00000028a034723c */ /* 0x060ff000000418ff */
[C---:B------:R-:W-:Y:S08]  /*bbb0*/  HMMA.16816.F32.BF16 R36, R160.reuse, R24, RZ ;  /* 0x00000018a024723c */ /* 0x040ff000000418ff */
[C---:B--2---:R-:W-:Y:S08]  /*bbc0*/  HMMA.16816.F32.BF16 R20, R160.reuse, R16, RZ ;  /* 0x00000010a014723c */ /* 0x044ff000000418ff */
[C---:B---3--:R-:W-:Y:S08]  /*bbd0*/  HMMA.16816.F32.BF16 R12, R160.reuse, R164, RZ ;  /* 0x000000a4a00c723c */ /* 0x048ff000000418ff */
        /* <DEDUP_REMOVED lines=15> */
[----:B------:R-:W-:Y:S01]  /*bcd0*/  FSEL R171, R9, -INF , !P2 ;  /* 0xff80000009ab7808 */ /* 0x000fe20005000000 */
[----:B------:R-:W-:Y:S01]  /*bce0*/  HMMA.16816.F32.BF16 R136, R156, R146, R136 ;  /* 0x000000929c88723c */ /* 0x000fe20000041888 */
[----:B------:R-:W-:-:S02]  /*bcf0*/  ISETP.GE.AND P2, PT, R29, R151, PT ;  /* 0x000000971d00720c */ /* 0x000fc40003f46270 */
[----:B------:R-:W-:Y:S02]  /*bd00*/  FSEL R29, R7, -INF , !P5 ;  /* 0xff800000071d7808 */ /* 0x000fe40006800000 */
[----:B------:R-:W-:Y:S02]  /*bd10*/  FSEL R9, R6, -INF , !P3 ;  /* 0xff80000006097808 */ /* 0x000fe40005800000 */
[-C--:B------:R-:W-:Y:S01]  /*bd20*/  ISETP.GE.AND P5, PT, R4, R150.reuse, PT ;  /* 0x000000960400720c */ /* 0x080fe20003fa6270 */
[----:B------:R-:W-:Y:S01]  /*bd30*/  HMMA.16816.F32.BF16 R132, R156, R172, R132 ;  /* 0x000000ac9c84723c */ /* 0x000fe20000041884 */
[----:B------:R-:W1:Y:S01]  /*bd40*/  LDSM.16.M88.4 R4, [R225+0x1000] ;  /* 0x00100000e104783b */ /* 0x000e620000000200 */
[----:B------:R-:W-:Y:S02]  /*bd50*/  ISETP.GE.AND P3, PT, R28, R150, PT ;  /* 0x000000961c00720c */ /* 0x000fe40003f66270 */
[----:B------:R-:W-:Y:S02]  /*bd60*/  IADD3 R28, R2, 0x20, RZ ;  /* 0x00000020021c7810 */ /* 0x000fe40007ffe0ff */
[----:B------:R-:W-:-:S02]  /*bd70*/  FSEL R169, R143, -INF , !P2 ;  /* 0xff8000008fa97808 */ /* 0x000fc40005000000 */
[----:B------:R-:W-:Y:S01]  /*bd80*/  HMMA.16816.F32.BF16 R120, R156, R174, R120 ;  /* 0x000000ae9c78723c */ /* 0x000fe20000041878 */
[C---:B------:R-:W-:Y:S02]  /*bd90*/  ISETP.GE.AND P1, PT, R28.reuse, R150, PT ;  /* 0x000000961c00720c */ /* 0x040fe40003f26270 */
[----:B------:R-:W-:Y:S02]  /*bda0*/  ISETP.GE.AND P2, PT, R28, R151, PT ;  /* 0x000000971c00720c */ /* 0x000fe40003f46270 */
[----:B------:R-:W-:-:S03]  /*bdb0*/  IADD3 R28, R2, 0x28, RZ ;  /* 0x00000028021c7810 */ /* 0x000fc60007ffe0ff */
[C---:B------:R-:W-:Y:S01]  /*bdc0*/  HMMA.16816.F32.BF16 R116, R156.reuse, R48, R116 ;  /* 0x000000309c74723c */ /* 0x040fe20000041874 */
[----:B------:R-:W-:Y:S02]  /*bdd0*/  FSEL R184, R136, -INF , !P5 ;  /* 0xff80000088b87808 */ /* 0x000fe40006800000 */
[----:B------:R-:W-:Y:S02]  /*bde0*/  FSEL R155, R138, -INF , !P4 ;  /* 0xff8000008a9b7808 */ /* 0x000fe40006000000 */
[C---:B------:R-:W-:Y:S02]  /*bdf0*/  ISETP.GE.AND P5, PT, R32.reuse, R150, PT ;  /* 0x000000962000720c */ /* 0x040fe40003fa6270 */
[----:B------:R-:W-:Y:S01]  /*be00*/  ISETP.GE.AND P4, PT, R32, R151, PT ;  /* 0x000000972000720c */ /* 0x000fe20003f86270 */
[----:B------:R-:W-:Y:S01]  /*be10*/  HMMA.16816.F32.BF16 R112, R156, R50, R112 ;  /* 0x000000329c70723c */ /* 0x000fe20000041870 */
[----:B------:R-:W-:Y:S01]  /*be20*/  FSEL R185, R137, -INF , !P3 ;  /* 0xff80000089b97808 */ /* 0x000fe20005800000 */
[----:B------:R-:W2:Y:S01]  /*be30*/  LDSM.16.M88.4 R48, [R225+0x1800] ;  /* 0x00180000e130783b */ /* 0x000ea20000000200 */
[----:B------:R-:W-:-:S02]  /*be40*/  FSEL R168, R139, -INF , !P0 ;  /* 0xff8000008ba87808 */ /* 0x000fc40004000000 */
[----:B------:R-:W-:Y:S01]  /*be50*/  IADD3 R32, R2, 0x29, RZ ;  /* 0x0000002902207810 */ /* 0x000fe20007ffe0ff */
[----:B------:R-:W3:Y:S01]  /*be60*/  LDSM.16.M88.4 R136, [R225+0x1400] ;  /* 0x00140000e188783b */ /* 0x000ee20000000200 */
[CC--:B------:R-:W-:Y:S02]  /*be70*/  ISETP.GE.AND P3, PT, R28.reuse, R150.reuse, PT ;  /* 0x000000961c00720c */ /* 0x0c0fe40003f66270 */
[----:B------:R-:W-:Y:S02]  /*be80*/  ISETP.GE.AND P0, PT, R28, R151, PT ;  /* 0x000000971c00720c */ /* 0x000fe40003f06270 */
[----:B------:R-:W-:Y:S02]  /*be90*/  FSEL R186, R132, -INF , !P1 ;  /* 0xff80000084ba7808 */ /* 0x000fe40004800000 */
[----:B------:R-:W-:Y:S02]  /*bea0*/  FSEL R28, R134, -INF , !P2 ;  /* 0xff800000861c7808 */ /* 0x000fe40005000000 */
[----:B------:R-:W-:-:S02]  /*beb0*/  ISETP.GE.AND P1, PT, R32, R150, PT ;  /* 0x000000962000720c */ /* 0x000fc40003f26270 */
[-C--:B------:R-:W-:Y:S01]  /*bec0*/  ISETP.GE.AND P2, PT, R32, R151.reuse, PT ;  /* 0x000000972000720c */ /* 0x080fe20003f46270 */
[C---:B-1----:R-:W-:Y:S01]  /*bed0*/  HMMA.16816.F32.BF16 R108, R156.reuse, R4, R108 ;  /* 0x000000049c6c723c */ /* 0x042fe2000004186c */
[----:B------:R-:W-:Y:S02]  /*bee0*/  IADD3 R32, R2, 0x30, RZ ;  /* 0x0000003002207810 */ /* 0x000fe40007ffe0ff */
[----:B------:R-:W-:Y:S02]  /*bef0*/  FSEL R187, R133, -INF , !P5 ;  /* 0xff80000085bb7808 */ /* 0x000fe40006800000 */
[----:B------:R-:W-:Y:S02]  /*bf00*/  FSEL R147, R135, -INF , !P4 ;  /* 0xff80000087937808 */ /* 0x000fe40006000000 */
        /* <DEDUP_REMOVED lines=8> */
[----:B------:R-:W-:-:S02]  /*bf90*/  FSEL R144, R118, -INF , !P4 ;  /* 0xff80000076907808 */ /* 0x000fc40006000000 */
[CC--:B------:R-:W-:Y:S01]  /*bfa0*/  ISETP.GE.AND P3, PT, R33.reuse, R150.reuse, PT ;  /* 0x000000962100720c */ /* 0x0c0fe20003f66270 */
[C---:B--2---:R-:W-:Y:S01]  /*bfb0*/  HMMA.16816.F32.BF16 R92, R156.reuse, R48, R92 ;  /* 0x000000309c5c723c */ /* 0x044fe2000004185c */
[-C--:B------:R-:W-:Y:S02]  /*bfc0*/  ISETP.GE.AND P0, PT, R33, R151.reuse, PT ;  /* 0x000000972100720c */ /* 0x080fe40003f06270 */
[C---:B------:R-:W-:Y:S02]  /*bfd0*/  ISETP.GE.AND P5, PT, R4.reuse, R150, PT ;  /* 0x000000960400720c */ /* 0x040fe40003fa6270 */
[----:B------:R-:W-:Y:S02]  /*bfe0*/  ISETP.GE.AND P4, PT, R4, R151, PT ;  /* 0x000000970400720c */ /* 0x000fe40003f86270 */
[C---:B------:R-:W-:Y:S01]  /*bff0*/  IADD3 R4, R2.reuse, 0x40, RZ ;  /* 0x0000004002047810 */ /* 0x040fe20007ffe0ff */
[----:B---3--:R-:W-:Y:S01]  /*c000*/  HMMA.16816.F32.BF16 R100, R156, R136, R100 ;  /* 0x000000889c64723c */ /* 0x008fe20000041864 */
[----:B------:R-:W-:-:S02]  /*c010*/  IADD3 R32, R2, 0x38, RZ ;  /* 0x0000003802207810 */ /* 0x000fc40007ffe0ff */
[----:B------:R-:W-:Y:S02]  /*c020*/  FSEL R191, R117, -INF , !P3 ;  /* 0xff80000075bf7808 */ /* 0x000fe40005800000 */
[----:B------:R-:W-:Y:S02]  /*c030*/  FSEL R142, R119, -INF , !P0 ;  /* 0xff800000778e7808 */ /* 0x000fe40004000000 */
[----:B------:R-:W-:Y:S01]  /*c040*/  FSEL R190, R121, -INF , !P1 ;  /* 0xff80000079be7808 */ /* 0x000fe20004800000 */
[----:B------:R-:W-:Y:S01]  /*c050*/  HMMA.16816.F32.BF16 R96, R156, R138, R96 ;  /* 0x0000008a9c60723c */ /* 0x000fe20000041860 */
[CC--:B------:R-:W-:Y:S02]  /*c060*/  ISETP.GE.AND P3, PT, R4.reuse, R150.reuse, PT ;  /* 0x000000960400720c */ /* 0x0c0fe40003f66270 */
[----:B------:R-:W-:Y:S02]  /*c070*/  ISETP.GE.AND P0, PT, R4, R151, PT ;  /* 0x000000970400720c */ /* 0x000fe40003f06270 */
[----:B------:R-:W-:-:S02]  /*c080*/  ISETP.GE.AND P1, PT, R32, R150, PT ;  /* 0x000000962000720c */ /* 0x000fc40003f26270 */
[----:B------:R-:W-:Y:S01]  /*c090*/  ISETP.GE.AND P2, PT, R32, R151, PT ;  /* 0x000000972000720c */ /* 0x000fe20003f46270 */
[----:B------:R-:W-:Y:S01]  /*c0a0*/  HMMA.16816.F32.BF16 R88, R156, R50, R88 ;  /* 0x000000329c58723c */ /* 0x000fe20000041858 */
[C---:B------:R-:W-:Y:S01]  /*c0b0*/  IADD3 R5, R2.reuse, 0x41, RZ ;  /* 0x0000004102057810 */ /* 0x040fe20007ffe0ff */
[----:B------:R-:W1:Y:S01]  /*c0c0*/  LDSM.16.M88.4 R48, [R225+0x2400] ;  /* 0x00240000e130783b */ /* 0x000e620000000200 */
        /* <DEDUP_REMOVED lines=11> */
[----:B------:R-:W-:Y:S02]  /*c180*/  FSEL R195, R108, -INF , !P3 ;  /* 0xff8000006cc37808 */ /* 0x000fe40005800000 */
[----:B------:R-:W-:Y:S02]  /*c190*/  FSEL R140, R110, -INF , !P0 ;  /* 0xff8000006e8c7808 */ /* 0x000fe40004000000 */
[C---:B------:R-:W-:Y:S02]  /*c1a0*/  ISETP.GE.AND P3, PT, R32.reuse, R150, PT ;  /* 0x000000962000720c */ /* 0x040fe40003f66270 */
[----:B------:R-:W-:Y:S02]  /*c1b0*/  ISETP.GE.AND P0, PT, R32, R151, PT ;  /* 0x000000972000720c */ /* 0x000fe40003f06270 */
[----:B------:R-:W-:Y:S02]  /*c1c0*/  IADD3 R32, R2, 0x50, RZ ;  /* 0x0000005002207810 */ /* 0x000fe40007ffe0ff */
[----:B------:R-:W-:-:S02]  /*c1d0*/  FSEL R196, R109, -INF , !P1 ;  /* 0xff8000006dc47808 */ /* 0x000fc40004800000 */
[----:B------:R-:W-:Y:S02]  /*c1e0*/  FSEL R138, R111, -INF , !P2 ;  /* 0xff8000006f8a7808 */ /* 0x000fe40005000000 */
[C---:B------:R-:W-:Y:S02]  /*c1f0*/  ISETP.GE.AND P1, PT, R32.reuse, R150, PT ;  /* 0x000000962000720c */ /* 0x040fe40003f26270 */
[----:B------:R-:W-:Y:S02]  /*c200*/  ISETP.GE.AND P2, PT, R32, R151, PT ;  /* 0x000000972000720c */ /* 0x000fe40003f46270 */
[----:B------:R-:W-:Y:S01]  /*c210*/  IADD3 R33, R2, 0x51, RZ ;  /* 0x0000005102217810 */ /* 0x000fe20007ffe0ff */
[----:B-1----:R-:W-:Y:S01]  /*c220*/  HMMA.16816.F32.BF16 R68, R156, R48, R68 ;  /* 0x000000309c44723c */ /* 0x002fe20000041844 */
[----:B------:R-:W-:Y:S02]  /*c230*/  FSEL R197, R104, -INF , !P5 ;  /* 0xff80000068c57808 */ /* 0x000fe40006800000 */
[----:B------:R-:W-:-:S02]  /*c240*/  FSEL R137, R106, -INF , !P4 ;  /* 0xff8000006a897808 */ /* 0x000fc40006000000 */
[----:B------:R-:W-:Y:S02]  /*c250*/  FSEL R198, R105, -INF , !P3 ;  /* 0xff80000069c67808 */ /* 0x000fe40005800000 */
[----:B------:R-:W-:Y:S01]  /*c260*/  IADD3 R32, R2, 0x58, RZ ;  /* 0x0000005802207810 */ /* 0x000fe20007ffe0ff */
[----:B------:R-:W-:Y:S01]  /*c270*/  HMMA.16816.F32.BF16 R64, R156, R50, R64 ;  /* 0x000000329c40723c */ /* 0x000fe20000041840 */
[----:B------:R-:W-:Y:S01]  /*c280*/  FSEL R136, R107, -INF , !P0 ;  /* 0xff8000006b887808 */ /* 0x000fe20004000000 */
[----:B------:R-:W1:Y:S01]  /*c290*/  LDSM.16.M88.4 R48, [R225+0x3000] ;  /* 0x00300000e130783b */ /* 0x000e620000000200 */
[CC--:B------:R-:W-:Y:S02]  /*c2a0*/  ISETP.GE.AND P5, PT, R33.reuse, R150.reuse, PT ;  /* 0x000000962100720c */ /* 0x0c0fe40003fa6270 */
[----:B------:R-:W-:Y:S01]  /*c2b0*/  ISETP.GE.AND P4, PT, R33, R151, PT ;  /* 0x000000972100720c */ /* 0x000fe20003f86270 */
[----:B------:R-:W3:Y:S01]  /*c2c0*/  LDSM.16.M88.4 R104, [R225+0x2000] ;  /* 0x00200000e168783b */ /* 0x000ee20000000200 */
[----:B------:R-:W-:-:S02]  /*c2d0*/  ISETP.GE.AND P3, PT, R32, R150, PT ;  /* 0x000000962000720c */ /* 0x000fc40003f66270 */
[----:B------:R-:W-:Y:S01]  /*c2e0*/  ISETP.GE.AND P0, PT, R32, R151, PT ;  /* 0x000000972000720c */ /* 0x000fe20003f06270 */
[C---:B--2---:R-:W-:Y:S01]  /*c2f0*/  HMMA.16816.F32.BF16 R84, R156.reuse, R4, R84 ;  /* 0x000000049c54723c */ /* 0x044fe20000041854 */
        /* <DEDUP_REMOVED lines=11> */
[----:B------:R-:W-:-:S02]  /*c3b0*/  IADD3 R33, R2, 0x61, RZ ;  /* 0x0000006102217810 */ /* 0x000fc40007ffe0ff */
[----:B------:R-:W-:Y:S02]  /*c3c0*/  IADD3 R4, R2, 0x69, RZ ;  /* 0x0000006902047810 */ /* 0x000fe40007ffe0ff */
[----:B------:R-:W-:Y:S02]  /*c3d0*/  FSEL R201, R96, -INF , !P3 ;  /* 0xff80000060c97808 */ /* 0x000fe40005800000 */
[----:B------:R-:W-:Y:S02]  /*c3e0*/  FSEL R132, R98, -INF , !P0 ;  /* 0xff80000062847808 */ /* 0x000fe40004000000 */
[----:B------:R-:W-:Y:S02]  /*c3f0*/  FSEL R203, R92, -INF , !P5 ;  /* 0xff8000005ccb7808 */ /* 0x000fe40006800000 */
[----:B------:R-:W-:Y:S01]  /*c400*/  FSEL R121, R94, -INF , !P4 ;  /* 0xff8000005e797808 */ /* 0x000fe20006000000 */
[----:B-1----:R-:W-:Y:S01]  /*c410*/  HMMA.16816.F32.BF16 R24, R156, R50, R24 ;  /* 0x000000329c18723c */ /* 0x002fe20000041818 */
[----:B------:R-:W-:-:S02]  /*c420*/  ISETP.GE.AND P3, PT, R33, R150, PT ;  /* 0x000000962100720c */ /* 0x000fc40003f66270 */
[-C--:B------:R-:W-:Y:S02]  /*c430*/  ISETP.GE.AND P0, PT, R33, R151.reuse, PT ;  /* 0x000000972100720c */ /* 0x080fe40003f06270 */
[C---:B------:R-:W-:Y:S02]  /*c440*/  ISETP.GE.AND P5, PT, R4.reuse, R150, PT ;  /* 0x000000960400720c */ /* 0x040fe40003fa6270 */
[----:B------:R-:W-:Y:S01]  /*c450*/  ISETP.GE.AND P4, PT, R4, R151, PT ;  /* 0x000000970400720c */ /* 0x000fe20003f86270 */
[----:B---3--:R-:W-:Y:S01]  /*c460*/  HMMA.16816.F32.BF16 R76, R156, R104, R76 ;  /* 0x000000689c4c723c */ /* 0x008fe2000004184c */
[C---:B------:R-:W-:Y:S02]  /*c470*/  IADD3 R4, R2.reuse, 0x70, RZ ;  /* 0x0000007002047810 */ /* 0x040fe40007ffe0ff */
[----:B------:R-:W-:Y:S02]  /*c480*/  IADD3 R32, R2, 0x68, RZ ;  /* 0x0000006802207810 */ /* 0x000fe40007ffe0ff */
[----:B------:R-:W-:-:S02]  /*c490*/  FSEL R204, R93, -INF , !P3 ;  /* 0xff8000005dcc7808 */ /* 0x000fc40005800000 */
[----:B------:R-:W-:Y:S01]  /*c4a0*/  FSEL R120, R95, -INF , !P0 ;  /* 0xff8000005f787808 */ /* 0x000fe20004000000 */
[----:B------:R-:W-:Y:S01]  /*c4b0*/  HMMA.16816.F32.BF16 R72, R156, R106, R72 ;  /* 0x0000006a9c48723c */ /* 0x000fe20000041848 */
        /* <DEDUP_REMOVED lines=33> */
[CC--:B------:R-:W-:Y:S01]  /*c6d0*/  ISETP.GE.AND P5, PT, R33.reuse, R150.reuse, PT ;  /* 0x000000962100720c */ /* 0x0c0fe20003fa6270 */
[----:B------:R-:W2:Y:S01]  /*c6e0*/  LDSM.16.M88.4 R80, [R225+0x2c00] ;  /* 0x002c0000e150783b */ /* 0x000ea20000000200 */
[----:B------:R-:W-:Y:S02]  /*c6f0*/  ISETP.GE.AND P4, PT, R33, R151, PT ;  /* 0x000000972100720c */ /* 0x000fe40003f86270 */
        /* <DEDUP_REMOVED lines=20> */
[C---:B------:R-:W-:Y:S01]  /*c840*/  ISETP.GE.AND P3, PT, R33.reuse, R150, PT ;  /* 0x000000962100720c */ /* 0x040fe20003f66270 */
[----:B--2---:R-:W-:Y:S01]  /*c850*/  HMMA.16816.F32.BF16 R52, R156, R80, R52 ;  /* 0x000000509c34723c */ /* 0x004fe20000041834 */
[----:B------:R-:W-:-:S02]  /*c860*/  ISETP.GE.AND P0, PT, R33, R151, PT ;  /* 0x000000972100720c */ /* 0x000fc40003f06270 */
[C---:B------:R-:W-:Y:S02]  /*c870*/  ISETP.GE.AND P5, PT, R4.reuse, R150, PT ;  /* 0x000000960400720c */ /* 0x040fe40003fa6270 */
[----:B------:R-:W-:Y:S02]  /*c880*/  ISETP.GE.AND P4, PT, R4, R151, PT ;  /* 0x000000970400720c */ /* 0x000fe40003f86270 */
[C---:B------:R-:W-:Y:S01]  /*c890*/  IADD3 R4, R2.reuse, 0xa0, RZ ;  /* 0x000000a002047810 */ /* 0x040fe20007ffe0ff */
[----:B------:R-:W-:Y:S01]  /*c8a0*/  HMMA.16816.F32.BF16 R40, R156, R82, R40 ;  /* 0x000000529c28723c */ /* 0x000fe20000041828 */
        /* <DEDUP_REMOVED lines=17> */
[C---:B------:R-:W-:Y:S02]  /*c9c0*/  ISETP.GE.AND P5, PT, R4.reuse, R150, PT ;  /* 0x000000960400720c */ /* 0x040fe40003fa6270 */
[----:B------:R-:W-:Y:S02]  /*c9d0*/  ISETP.GE.AND P4, PT, R4, R151, PT ;  /* 0x000000970400720c */ /* 0x000fe40003f86270 */
[----:B------:R-:W1:Y:S01]  /*c9e0*/  LDSM.16.M88.4 R4, [R225+0x3400] ;  /* 0x00340000e104783b */ /* 0x000e620000000200 */
[----:B------:R-:W-:Y:S02]  /*c9f0*/  FSEL R249, R60, -INF , !P3 ;  /* 0xff8000003cf97808 */ /* 0x000fe40005800000 */
[----:B------:R-:W-:-:S02]  /*ca00*/  FSEL R105, R62, -INF , !P0 ;  /* 0xff8000003e697808 */ /* 0x000fc40004000000 */
[----:B------:R-:W-:Y:S02]  /*ca10*/  FSEL R250, R61, -INF , !P1 ;  /* 0xff8000003dfa7808 */ /* 0x000fe40004800000 */
[----:B------:R-:W-:Y:S02]  /*ca20*/  FSEL R104, R63, -INF , !P2 ;  /* 0xff8000003f687808 */ /* 0x000fe40005000000 */
[----:B------:R-:W-:Y:S01]  /*ca30*/  HMMA.16816.F32.BF16 R60, R156, R48, R36 ;  /* 0x000000309c3c723c */ /* 0x000fe20000041824 */
[----:B------:R-:W2:Y:S01]  /*ca40*/  LDSM.16.M88.4 R36, [R225+0x3800] ;  /* 0x00380000e124783b */ /* 0x000ea20000000200 */
[C---:B------:R-:W-:Y:S02]  /*ca50*/  IADD3 R32, R2.reuse, 0xa9, RZ ;  /* 0x000000a902207810 */ /* 0x040fe40007ffe0ff */
[----:B------:R-:W-:Y:S02]  /*ca60*/  IADD3 R33, R2, 0xb1, RZ ;  /* 0x000000b102217810 */ /* 0x000fe40007ffe0ff */
[----:B------:R-:W-:-:S02]  /*ca70*/  ISETP.GE.AND P3, PT, R32, R150, PT ;  /* 0x000000962000720c */ /* 0x000fc40003f66270 */
[-C--:B------:R-:W-:Y:S02]  /*ca80*/  ISETP.GE.AND P0, PT, R32, R151.reuse, PT ;  /* 0x000000972000720c */ /* 0x080fe40003f06270 */
[----:B------:R-:W-:Y:S02]  /*ca90*/  IADD3 R32, R2, 0xb0, RZ ;  /* 0x000000b002207810 */ /* 0x000fe40007ffe0ff */
[----:B------:R-:W-:Y:S02]  /*caa0*/  FSEL R251, R56, -INF , !P5 ;  /* 0xff80000038fb7808 */ /* 0x000fe40006800000 */
[C---:B------:R-:W-:Y:S02]  /*cab0*/  ISETP.GE.AND P1, PT, R32.reuse, R150, PT ;  /* 0x000000962000720c */ /* 0x040fe40003f26270 */
[----:B------:R-:W-:Y:S02]  /*cac0*/  ISETP.GE.AND P2, PT, R32, R151, PT ;  /* 0x000000972000720c */ /* 0x000fe40003f46270 */
[----:B------:R-:W-:-:S02]  /*cad0*/  IADD3 R32, R2, 0xb8, RZ ;  /* 0x000000b802207810 */ /* 0x000fc40007ffe0ff */
[----:B------:R-:W-:Y:S02]  /*cae0*/  FSEL R102, R58, -INF , !P4 ;  /* 0xff8000003a667808 */ /* 0x000fe40006000000 */
[----:B------:R-:W-:Y:S02]  /*caf0*/  FSEL R57, R57, -INF , !P3 ;  /* 0xff80000039397808 */ /* 0x000fe40005800000 */
[----:B------:R-:W-:Y:S02]  /*cb00*/  FSEL R103, R59, -INF , !P0 ;  /* 0xff8000003b677808 */ /* 0x000fe40004000000 */
[CC--:B------:R-:W-:Y:S02]  /*cb10*/  ISETP.GE.AND P5, PT, R33.reuse, R150.reuse, PT ;  /* 0x000000962100720c */ /* 0x0c0fe40003fa6270 */
[-C--:B------:R-:W-:Y:S02]  /*cb20*/  ISETP.GE.AND P4, PT, R33, R151.reuse, PT ;  /* 0x000000972100720c */ /* 0x080fe40003f86270 */
[C---:B------:R-:W-:Y:S01]  /*cb30*/  ISETP.GE.AND P3, PT, R32.reuse, R150, PT ;  /* 0x000000962000720c */ /* 0x040fe20003f66270 */
[----:B-1----:R-:W-:Y:S01]  /*cb40*/  HMMA.16816.F32.BF16 R48, R156, R4, R20 ;  /* 0x000000049c30723c */ /* 0x002fe20000041814 */
[----:B------:R-:W1:Y:S01]  /*cb50*/  LDSM.16.M88.4 R20, [R225+0x3c00] ;  /* 0x003c0000e114783b */ /* 0x000e620000000200 */
[----:B------:R-:W-:Y:S01]  /*cb60*/  ISETP.GE.AND P0, PT, R32, R151, PT ;  /* 0x000000972000720c */ /* 0x000fe20003f06270 */
[----:B------:R-:W-:-:S04]  /*cb70*/  DEPBAR.LE SB0, 0x0 ;  /* 0x000080000000791a */ /* 0x000fc80000000000 */
[C---:B------:R-:W-:Y:S01]  /*cb80*/  IADD3 R33, R2.reuse, 0xb9, RZ ;  /* 0x000000b902217810 */ /* 0x040fe20007ffe0ff */
[C---:B------:R-:W-:Y:S01]  /*cb90*/  HMMA.16816.F32.BF16 R16, R156.reuse, R6, R16 ;  /* 0x000000069c10723c */ /* 0x040fe20000041810 */
[----:B------:R-:W-:Y:S02]  /*cba0*/  IADD3 R32, R2, 0xc0, RZ ;  /* 0x000000c002207810 */ /* 0x000fe40007ffe0ff */
[----:B------:R-:W-:Y:S02]  /*cbb0*/  FSEL R58, R52, -INF , !P1 ;  /* 0xff800000343a7808 */ /* 0x000fe40004800000 */
[----:B------:R-:W-:Y:S02]  /*cbc0*/  FSEL R97, R54, -INF , !P2 ;  /* 0xff80000036617808 */ /* 0x000fe40005000000 */
[----:B------:R-:W-:Y:S01]  /*cbd0*/  FSEL R252, R53, -INF , !P5 ;  /* 0xff80000035fc7808 */ /* 0x000fe20006800000 */
[----:B--2---:R-:W-:Y:S01]  /*cbe0*/  HMMA.16816.F32.BF16 R12, R156, R36, R12 ;  /* 0x000000249c0c723c */ /* 0x004fe2000004180c */
[----:B------:R-:W-:-:S02]  /*cbf0*/  FSEL R96, R55, -INF , !P4 ;  /* 0xff80000037607808 */ /* 0x000fc40006000000 */
[CC--:B------:R-:W-:Y:S02]  /*cc00*/  ISETP.GE.AND P1, PT, R33.reuse, R150.reuse, PT ;  /* 0x000000962100720c */ /* 0x0c0fe40003f26270 */
[-C--:B------:R-:W-:Y:S02]  /*cc10*/  ISETP.GE.AND P2, PT, R33, R151.reuse, PT ;  /* 0x000000972100720c */ /* 0x080fe40003f46270 */
[C---:B------:R-:W-:Y:S01]  /*cc20*/  ISETP.GE.AND P5, PT, R32.reuse, R150, PT ;  /* 0x000000962000720c */ /* 0x040fe20003fa6270 */
[----:B------:R-:W-:Y:S01]  /*cc30*/  HMMA.16816.F32.BF16 R164, R156, R38, R164 ;  /* 0x000000269ca4723c */ /* 0x000fe200000418a4 */
[----:B------:R-:W-:Y:S02]  /*cc40*/  ISETP.GE.AND P4, PT, R32, R151, PT ;  /* 0x000000972000720c */ /* 0x000fe40003f86270 */
[C---:B------:R-:W-:Y:S02]  /*cc50*/  IADD3 R33, R2.reuse, 0xc1, RZ ;  /* 0x000000c102217810 */ /* 0x040fe40007ffe0ff */
[----:B------:R-:W-:-:S02]  /*cc60*/  IADD3 R32, R2, 0xc8, RZ ;  /* 0x000000c802207810 */ /* 0x000fc40007ffe0ff */
[----:B------:R-:W-:Y:S02]  /*cc70*/  IADD3 R4, R2, 0xc9, RZ ;  /* 0x000000c902047810 */ /* 0x000fe40007ffe0ff */
[----:B------:R-:W-:Y:S02]  /*cc80*/  FSEL R173, R40, -INF , !P3 ;  /* 0xff80000028ad7808 */ /* 0x000fe40005800000 */
[----:B------:R-:W-:Y:S02]  /*cc90*/  FSEL R91, R42, -INF , !P0 ;  /* 0xff8000002a5b7808 */ /* 0x000fe40004000000 */
[----:B------:R-:W-:Y:S02]  /*cca0*/  FSEL R172, R41, -INF , !P1 ;  /* 0xff80000029ac7808 */ /* 0x000fe40004800000 */
[----:B------:R-:W-:Y:S02]  /*ccb0*/  FSEL R90, R43, -INF , !P2 ;  /* 0xff8000002b5a7808 */ /* 0x000fe40005000000 */
[----:B------:R-:W-:Y:S01]  /*ccc0*/  FSEL R247, R60, -INF , !P5 ;  /* 0xff8000003cf77808 */ /* 0x000fe20006800000 */
[----:B-1----:R-:W-:Y:S01]  /*ccd0*/  HMMA.16816.F32.BF16 R176, R156, R20, R176 ;  /* 0x000000149cb0723c */ /* 0x002fe200000418b0 */
[----:B------:R-:W-:-:S02]  /*cce0*/  FSEL R85, R62, -INF , !P4 ;  /* 0xff8000003e557808 */ /* 0x000fc40006000000 */
[CC--:B------:R-:W-:Y:S02]  /*ccf0*/  ISETP.GE.AND P3, PT, R33.reuse, R150.reuse, PT ;  /* 0x000000962100720c */ /* 0x0c0fe40003f66270 */
[-C--:B------:R-:W-:Y:S02]  /*cd00*/  ISETP.GE.AND P0, PT, R33, R151.reuse, PT ;  /* 0x000000972100720c */ /* 0x080fe40003f06270 */
[CC--:B------:R-:W-:Y:S01]  /*cd10*/  ISETP.GE.AND P1, PT, R32.reuse, R150.reuse, PT ;  /* 0x000000962000720c */ /* 0x0c0fe20003f26270 */
[----:B------:R-:W-:Y:S01]  /*cd20*/  HMMA.16816.F32.BF16 R160, R156, R22, R160 ;  /* 0x000000169ca0723c */ /* 0x000fe200000418a0 */
[----:B------:R-:W-:Y:S01]  /*cd30*/  BAR.SYNC.DEFER_BLOCKING 0x0 ;  /* 0x0000000000007b1d */ /* 0x000fe20000010000 */
        /* <DEDUP_REMOVED lines=27> */
[----:B------:R-:W-:Y:S02]  /*cef0*/  FSEL R40, R18, -INF , !P4 ;  /* 0xff80000012287808 */ /* 0x000fe40006000000 */
[-C--:B------:R-:W-:Y:S02]  /*cf00*/  ISETP.GE.AND P2, PT, R4, R151.reuse, PT ;  /* 0x000000970400720c */ /* 0x080fe40003f46270 */
[C---:B------:R-:W-:Y:S02]  /*cf10*/  ISETP.GE.AND P5, PT, R5.reuse, R150, PT ;  /* 0x000000960500720c */ /* 0x040fe40003fa6270 */
[----:B------:R-:W-:Y:S02]  /*cf20*/  ISETP.GE.AND P4, PT, R5, R151, PT ;  /* 0x000000970500720c */ /* 0x000fe40003f86270 */
[----:B------:R-:W-:Y:S02]  /*cf30*/  FSEL R181, R49, -INF , !P1 ;  /* 0xff80000031b57808 */ /* 0x000fe40004800000 */
[----:B------:R-:W-:-:S02]  /*cf40*/  IADD3 R5, R2, 0xe9, RZ ;  /* 0x000000e902057810 */ /* 0x000fc40007ffe0ff */
[-C--:B------:R-:W-:Y:S02]  /*cf50*/  ISETP.GE.AND P1, PT, R4, R150.reuse, PT ;  /* 0x000000960400720c */ /* 0x080fe40003f26270 */
[----:B------:R-:W-:Y:S02]  /*cf60*/  IADD3 R4, R2, 0xe8, RZ ;  /* 0x000000e802047810 */ /* 0x000fe40007ffe0ff */
[----:B------:R-:W-:Y:S02]  /*cf70*/  FSEL R43, R19, -INF , !P0 ;  /* 0xff800000132b7808 */ /* 0x000fe40004000000 */
[----:B------:R-:W-:Y:S02]  /*cf80*/  FSEL R42, R14, -INF , !P2 ;  /* 0xff8000000e2a7808 */ /* 0x000fe40005000000 */
[C---:B------:R-:W-:Y:S02]  /*cf90*/  ISETP.GE.AND P2, PT, R5.reuse, R150, PT ;  /* 0x000000960500720c */ /* 0x040fe40003f46270 */
[----:B------:R-:W-:-:S02]  /*cfa0*/  ISETP.GE.AND P0, PT, R5, R151, PT ;  /* 0x000000970500720c */ /* 0x000fc40003f06270 */
[----:B------:R-:W-:Y:S02]  /*cfb0*/  FSEL R174, R17, -INF , !P3 ;  /* 0xff80000011ae7808 */ /* 0x000fe40005800000 */
[----:B------:R-:W-:Y:S02]  /*cfc0*/  FSEL R170, R12, -INF , !P1 ;  /* 0xff8000000caa7808 */ /* 0x000fe40004800000 */
[----:B------:R-:W-:Y:S02]  /*cfd0*/  IADD3 R5, R2, 0xf0, RZ ;  /* 0x000000f002057810 */ /* 0x000fe40007ffe0ff */
[C---:B------:R-:W-:Y:S02]  /*cfe0*/  ISETP.GE.AND P3, PT, R4.reuse, R150, PT ;  /* 0x000000960400720c */ /* 0x040fe40003f66270 */
[----:B------:R-:W-:Y:S02]  /*cff0*/  ISETP.GE.AND P1, PT, R4, R151, PT ;  /* 0x000000970400720c */ /* 0x000fe40003f26270 */
[----:B------:R-:W-:-:S02]  /*d000*/  IADD3 R4, R2, 0xf1, RZ ;  /* 0x000000f102047810 */ /* 0x000fc40007ffe0ff */
[----:B------:R-:W-:Y:S02]  /*d010*/  FSEL R139, R13, -INF , !P5 ;  /* 0xff8000000d8b7808 */ /* 0x000fe40006800000 */
[CC--:B------:R-:W-:Y:S02]  /*d020*/  ISETP.GE.AND P5, PT, R5.reuse, R150.reuse, PT ;  /* 0x000000960500720c */ /* 0x0c0fe40003fa6270 */
[----:B------:R-:W-:Y:S02]  /*d030*/  ISETP.GE.AND P6, PT, R5, R151, PT ;  /* 0x000000970500720c */ /* 0x000fe40003fc6270 */
[----:B------:R-:W-:Y:S02]  /*d040*/  FSEL R122, R164, -INF , !P3 ;  /* 0xff800000a47a7808 */ /* 0x000fe40005800000 */
[----:B------:R-:W-:Y:S02]  /*d050*/  ISETP.GE.AND P3, PT, R4, R150, PT ;  /* 0x000000960400720c */ /* 0x000fe40003f66270 */
[----:B------:R-:W-:-:S02]  /*d060*/  P2R R5, PR, RZ, 0x20 ;  /* 0x00000020ff057803 */ /* 0x000fc40000000000 */
[----:B------:R-:W-:Y:S02]  /*d070*/  FSEL R50, R178, -INF , !P6 ;  /* 0xff800000b2327808 */ /* 0x000fe40007000000 */
[----:B------:R-:W-:Y:S02]  /*d080*/  FSEL R49, R15, -INF , !P4 ;  /* 0xff8000000f317808 */ /* 0x000fe40006000000 */
[----:B------:R-:W-:Y:S02]  /*d090*/  ISETP.GE.AND P5, PT, R4, R151, PT ;  /* 0x000000970400720c */ /* 0x000fe40003fa6270 */
[----:B------:R-:W-:Y:S02]  /*d0a0*/  ISETP.GT.AND P6, PT, R237, R229, PT ;  /* 0x000000e5ed00720c */ /* 0x000fe40003fc4270 */
[----:B------:R-:W-:Y:S02]  /*d0b0*/  ISETP.NE.AND P4, PT, R47, RZ, PT ;  /* 0x000000ff2f00720c */ /* 0x000fe40003f85270 */
[----:B------:R-:W-:-:S02]  /*d0c0*/  P2R R4, PR, RZ, 0x8 ;  /* 0x00000008ff047803 */ /* 0x000fc40000000000 */
[----:B------:R-:W-:Y:S02]  /*d0d0*/  FSEL R47, R167, -INF , !P0 ;  /* 0xff800000a72f7808 */ /* 0x000fe40004000000 */
[----:B------:R-:W-:Y:S02]  /*d0e0*/  FSEL R48, R166, -INF , !P1 ;  /* 0xff800000a6307808 */ /* 0x000fe40004800000 */
[----:B------:R-:W-:Y:S02]  /*d0f0*/  ISETP.NE.AND P0, PT, R4, RZ, PT ;  /* 0x000000ff0400720c */ /* 0x000fe40003f05270 */
[----:B------:R-:W-:Y:S02]  /*d100*/  FSEL R11, R11, -INF , !P4 ;  /* 0xff8000000b0b7808 */ /* 0x000fe40006000000 */
[----:B------:R-:W-:Y:S02]  /*d110*/  ISETP.NE.AND P1, PT, R5, RZ, PT ;  /* 0x000000ff0500720c */ /* 0x000fe40003f25270 */
[----:B------:R-:W-:-:S02]  /*d120*/  IADD3 R4, R2, 0xf8, RZ ;  /* 0x000000f802047810 */ /* 0x000fc40007ffe0ff */
[CC--:B------:R-:W-:Y:S02]  /*d130*/  ISETP.GE.AND P4, PT, R2.reuse, R150.reuse, PT ;  /* 0x000000960200720c */ /* 0x0c0fe40003f86270 */
[----:B------:R-:W-:Y:S02]  /*d140*/  IADD3 R2, R2, 0xf9, RZ ;  /* 0x000000f902027810 */ /* 0x000fe40007ffe0ff */
[----:B------:R-:W-:Y:S02]  /*d150*/  FSEL R87, R165, -INF , !P2 ;  /* 0xff800000a5577808 */ /* 0x000fe40005000000 */
[----:B------:R-:W-:Y:S02]  /*d160*/  FSEL R84, R176, -INF , !P1 ;  /* 0xff800000b0547808 */ /* 0x000fe40004800000 */
[----:B------:R-:W-:Y:S02]  /*d170*/  FSEL R51, R177, -INF , !P0 ;  /* 0xff800000b1337808 */ /* 0x000fe40004000000 */
[----:B------:R-:W-:-:S02]  /*d180*/  ISETP.GE.AND P3, PT, R4, R150, PT ;  /* 0x000000960400720c */ /* 0x000fc40003f66270 */
[-C--:B------:R-:W-:Y:S02]  /*d190*/  ISETP.GE.AND P1, PT, R4, R151.reuse, PT ;  /* 0x000000970400720c */ /* 0x080fe40003f26270 */
[C---:B------:R-:W-:Y:S02]  /*d1a0*/  ISETP.GE.AND P2, PT, R2.reuse, R150, PT ;  /* 0x000000960200720c */ /* 0x040fe40003f46270 */
[----:B------:R-:W-:Y:S02]  /*d1b0*/  ISETP.GE.AND P0, PT, R2, R151, PT ;  /* 0x000000970200720c */ /* 0x000fe40003f06270 */
[----:B------:R-:W-:Y:S02]  /*d1c0*/  FSEL R8, R8, -INF , !P4 ;  /* 0xff80000008087808 */ /* 0x000fe40006000000 */
[----:B------:R-:W-:Y:S02]  /*d1d0*/  FSEL R54, R179, -INF , !P5 ;  /* 0xff800000b3367808 */ /* 0x000fe40006800000 */
[----:B------:R-:W-:-:S02]  /*d1e0*/  FSEL R56, R160, -INF , !P3 ;  /* 0xff800000a0387808 */ /* 0x000fc40005800000 */
[----:B------:R-:W-:Y:S02]  /*d1f0*/  FSEL R53, R162, -INF , !P1 ;  /* 0xff800000a2357808 */ /* 0x000fe40004800000 */
        /* <DEDUP_REMOVED lines=35> */
[----:B------:R-:W-:-:S02]  /*d430*/  ISETP.NE.AND P1, PT, RZ, c[0x0][0x2d0], PT ;  /* 0x0000b400ff007a0c */ /* 0x000fc40003f25270 */
[----:B------:R-:W-:-:S05]  /*d440*/  LOP3.LUT R4, RZ, c[0x0][0x2d0], RZ, 0x33, !PT ;  /* 0x0000b400ff047a12 */ /* 0x000fca00078e33ff */
        /* <DEDUP_REMOVED lines=27> */
.L_x_1326:
[----:B------:R-:W-:-:S05]  /*d600*/  IMAD.MOV.U32 R2, RZ, RZ, c[0x0][0x198] ;  /* 0x00006600ff027624 */ /* 0x000fca00078e00ff */
[----:B------:R-:W-:-:S04]  /*d610*/  LEA R2, -R2, RZ, 0x8 ;  /* 0x000000ff02027211 */ /* 0x000fc800078e41ff */
[----:B------:R-:W-:Y:S02]  /*d620*/  SHF.R.S32.HI R0, RZ, 0x1f, R2 ;  /* 0x0000001fff007819 */ /* 0x000fe40000011402 */
.L_x_1327:
        /* <DEDUP_REMOVED lines=9> */
[----:B------:R-:W-:Y:S01]  /*d6c0*/  @!P0 LEA R20, P2, R46, c[0x0][0x168], 0x1 ;  /* 0x00005a002e148a11 */ /* 0x000fe200078408ff */
        /* <DEDUP_REMOVED lines=22> */
[C---:B------:R-:W-:Y:S01]  /*d830*/  @!P0 IADD3 R15, P2, R2.reuse, R24, RZ ;  /* 0x00000018020f8210 */ /* 0x040fe20007f5e0ff */
[----:B------:R-:W-:Y:S01]  /*d840*/  @!P0 IMAD.MOV.U32 R4, RZ, RZ, c[0x0][0x19c] ;  /* 0x00006700ff048624 */ /* 0x000fe200078e00ff */
[----:B------:R-:W-:Y:S01]  /*d850*/  @!P0 IADD3 R6, P4, R2, R18, RZ ;  /* 0x0000001202068210 */ /* 0x000fe20007f9e0ff */
        /* <DEDUP_REMOVED lines=70> */
.L_x_1329:
[----:B------:R-:W-:Y:S05]  /*dcc0*/  BSYNC B0 ;  /* 0x0000000000007941 */ /* 0x000fea0003800000 */
.L_x_1328:
[----:B------:R-:W0:Y:S01]  /*dcd0*/  LDGDEPBAR ;  /* 0x00000000000079af */ /* 0x000e220000000000 */
[----:B------:R-:W-:-:S04]  /*dce0*/  LEA R236, P0, R2, R236, 0x1 ;  /* 0x000000ec02ec7211 */ /* 0x000fc800078008ff */
[----:B------:R-:W-:Y:S02]  /*dcf0*/  LEA.HI.X R233, R2, R233, R0, 0x1, P0 ;  /* 0x000000e902e97211 */ /* 0x000fe400000f0c00 */
.L_x_1325:
[----:B------:R-:W-:Y:S02]  /*dd00*/  FMNMX.FTZ R2, R8, R171, !PT ;  /* 0x000000ab08027209 */ /* 0x000fe40007810000 */
[----:B--2---:R-:W-:Y:S02]  /*dd10*/  MOV R6, R173 ;  /* 0x000000ad00067202 */ /* 0x004fe40000000f00 */
[----:B------:R-:W-:Y:S02]  /*dd20*/  FMNMX.FTZ R2, R154, R2, !PT ;  /* 0x000000029a027209 */ /* 0x000fe40007810000 */
[----:B------:R-:W-:Y:S02]  /*dd30*/  MOV R5, R172 ;  /* 0x000000ac00057202 */ /* 0x000fe40000000f00 */
        /* <DEDUP_REMOVED lines=74> */
[--C-:B------:R-:W-:Y:S01]  /*e1e0*/  FFMA.FTZ R60, R57, c[0x0][0x23c], -R79.reuse ;  /* 0x00008f00393c7a23 */ /* 0x100fe2000001084f */
[----:B------:R-:W-:Y:S01]  /*e1f0*/  SHF.L.U32 R224, R3, 0x1, RZ ;  /* 0x0000000103e07819 */ /* 0x000fe200000006ff */
[--C-:B------:R-:W-:Y:S01]  /*e200*/  FFMA.FTZ R57, R6, c[0x0][0x23c], -R79.reuse ;  /* 0x00008f0006397a23 */ /* 0x100fe2000001084f */
[----:B------:R-:W-:Y:S01]  /*e210*/  FMNMX.FTZ R0, R155, R0, !PT ;  /* 0x000000009b007209 */ /* 0x000fe20007810000 */
[--C-:B------:R-:W-:Y:S01]  /*e220*/  FFMA.FTZ R46, R5, c[0x0][0x23c], -R79.reuse ;  /* 0x00008f00052e7a23 */ /* 0x100fe2000001084f */
[----:B------:R-:W-:Y:S01]  /*e230*/  MUFU.EX2 R73, R73 ;  /* 0x0000004900497308 */ /* 0x000fe20000000800 */
        /* <DEDUP_REMOVED lines=10> */
[----:B-1----:R-:W-:Y:S01]  /*e2e0*/  LDSM.16.MT88.4 R12, [R223+0x5000] ;  /* 0x00500000df0c783b */ /* 0x002fe20000004200 */
[----:B------:R-:W-:-:S02]  /*e2f0*/  FFMA.FTZ R160, R182, c[0x0][0x23c], -R79 ;  /* 0x00008f00b6a07a23 */ /* 0x000fc4000001084f */
[----:B------:R-:W-:Y:S01]  /*e300*/  FMNMX.FTZ R0, R146, R0, !PT ;  /* 0x0000000092007209 */ /* 0x000fe20007810000 */
[----:B------:R-:W-:Y:S01]  /*e310*/  LDSM.16.MT88.4 R36, [R224+0x5400] ;  /* 0x00540000e024783b */ /* 0x000fe20000004200 */
[----:B------:R-:W1:Y:S01]  /*e320*/  MUFU.EX2 R173, R173 ;  /* 0x000000ad00ad7308 */ /* 0x000e620000000800 */
[--C-:B------:R-:W-:Y:S01]  /*e330*/  FFMA.FTZ R157, R183, c[0x0][0x23c], -R79.reuse ;  /* 0x00008f00b79d7a23 */ /* 0x100fe2000001084f */
[----:B------:R-:W-:Y:S01]  /*e340*/  FMNMX.FTZ R0, R145, R0, !PT ;  /* 0x0000000091007209 */ /* 0x000fe20007810000 */
[--C-:B------:R-:W-:Y:S01]  /*e350*/  FFMA.FTZ R156, R184, c[0x0][0x23c], -R79.reuse ;  /* 0x00008f00b89c7a23 */ /* 0x100fe2000001084f */
[----:B------:R-:W-:Y:S01]  /*e360*/  LDSM.16.MT88.4 R16, [R223+0x5400] ;  /* 0x00540000df10783b */ /* 0x000fe20000004200 */
        /* <DEDUP_REMOVED lines=10> */
[----:B------:R-:W2:Y:S01]  /*e410*/  MUFU.EX2 R161, R161 ;  /* 0x000000a100a17308 */ /* 0x000ea20000000800 */
        /* <DEDUP_REMOVED lines=35> */
[----:B------:R-:W-:Y:S01]  /*e650*/  FADD.FTZ R172, R173, R172 ;  /* 0x000000acadac7221 */ /* 0x000fe20000010000 */
        /* <DEDUP_REMOVED lines=10> */
[----:B------:R-:W-:Y:S02]  /*e700*/  FADD.FTZ R172, R166, R172 ;  /* 0x000000aca6ac7221 */ /* 0x000fe40000010000 */
[--C-:B------:R-:W-:Y:S01]  /*e710*/  FFMA.FTZ R65, R64, c[0x0][0x23c], -R79.reuse ;  /* 0x00008f0040417a23 */ /* 0x100fe2000001084f */
[----:B------:R-:W-:Y:S01]  /*e720*/  FMNMX.FTZ R0, R114, R0, !PT ;  /* 0x0000000072007209 */ /* 0x000fe20007810000 */
[----:B------:R-:W-:Y:S01]  /*e730*/  MUFU.EX2 R128, R128 ;  /* 0x0000008000807308 */ /* 0x000fe20000000800 */
[----:B------:R-:W-:Y:S02]  /*e740*/  FADD.FTZ R172, R161, R172 ;  /* 0x000000aca1ac7221 */ /* 0x000fe40000010000 */
        /* <DEDUP_REMOVED lines=26> */
[----:B------:R-:W-:Y:S01]  /*e8f0*/  FFMA.FTZ R243, R55, c[0x0][0x23c], -R79 ;  /* 0x00008f0037f37a23 */ /* 0x000fe2000001084f */
        /* <DEDUP_REMOVED lines=51> */
[----:B------:R-:W-:-:S05]  /*ec30*/  FSEL R45, R45, RZ, P0 ;  /* 0x000000ff2d2d7208 */ /* 0x000fca0000000000 */
[----:B------:R-:W-:Y:S01]  /*ec40*/  MUFU.EX2 R66, R66 ;  /* 0x0000004200427308 */ /* 0x000fe20000000800 */
        /* <DEDUP_REMOVED lines=9> */
[----:B------:R-:W2:Y:S01]  /*ece0*/  MUFU.EX2 R167, R167 ;  /* 0x000000a700a77308 */ /* 0x000ea20000000800 */
[--C-:B------:R-:W-:Y:S02]  /*ecf0*/  FFMA.FTZ R162, R28, c[0x0][0x23c], -R45.reuse ;  /* 0x00008f001ca27a23 */ /* 0x100fe4000001082d */
[----:B------:R-:W3:Y:S01]  /*ed00*/  LDSM.16.MT88.4 R28, [R224+0x5800] ;  /* 0x00580000e01c783b */ /* 0x000ee20000004200 */
[--C-:B------:R-:W-:Y:S02]  /*ed10*/  FFMA.FTZ R147, R147, c[0x0][0x23c], -R45.reuse ;  /* 0x00008f0093937a23 */ /* 0x100fe4000001082d */
[--C-:B------:R-:W-:Y:S02]  /*ed20*/  FFMA.FTZ R146, R146, c[0x0][0x23c], -R45.reuse ;  /* 0x00008f0092927a23 */ /* 0x100fe4000001082d */
[----:B------:R-:W-:Y:S01]  /*ed30*/  MUFU.EX2 R165, R165 ;  /* 0x000000a500a57308 */ /* 0x000fe20000000800 */
[----:B------:R-:W-:-:S02]  /*ed40*/  FFMA.FTZ R145, R145, c[0x0][0x23c], -R45 ;  /* 0x00008f0091917a23 */ /* 0x000fc4000001082d */
[--C-:B------:R-:W-:Y:S02]  /*ed50*/  FFMA.FTZ R168, R144, c[0x0][0x23c], -R45.reuse ;  /* 0x00008f0090a87a23 */ /* 0x100fe4000001082d */
[--C-:B------:R-:W-:Y:S02]  /*ed60*/  FFMA.FTZ R142, R142, c[0x0][0x23c], -R45.reuse ;  /* 0x00008f008e8e7a23 */ /* 0x100fe4000001082d */
[--C-:B------:R-:W-:Y:S01]  /*ed70*/  FFMA.FTZ R144, R141, c[0x0][0x23c], -R45.reuse ;  /* 0x00008f008d907a23 */ /* 0x100fe2000001082d */
[----:B------:R-:W4:Y:S01]  /*ed80*/  MUFU.EX2 R163, R163 ;  /* 0x000000a300a37308 */ /* 0x000f220000000800 */
[----:B--2---:R-:W-:Y:S01]  /*ed90*/  F2FP.BF16.PACK_AB R21, R167, R171 ;  /* 0x000000aba715723e */ /* 0x004fe200000010ff */
        /* <DEDUP_REMOVED lines=9> */
[----:B------:R-:W2:Y:S01]  /*ee30*/  MUFU.EX2 R159, R159 ;  /* 0x0000009f009f7308 */ /* 0x000ea20000000800 */
        /* <DEDUP_REMOVED lines=13> */
[----:B------:R-:W-:Y:S02]  /*ef10*/  FFMA.FTZ R116, R116, c[0x0][0x23c], -R45 ;  /* 0x00008f0074747a23 */ /* 0x000fe4000001082d */
[----:B------:R-:W-:Y:S01]  /*ef20*/  FADD.FTZ R167, R171, R167 ;  /* 0x000000a7aba77221 */ /* 0x000fe20000010000 */
[C---:B------:R-:W-:Y:S01]  /*ef30*/  HMMA.16816.F32.BF16 R24, R20.reuse, R12, RZ ;  /* 0x0000000c1418723c */ /* 0x040fe200000418ff */
[----:B------:R-:W-:Y:S01]  /*ef40*/  FFMA.FTZ R114, R175, c[0x0][0x23c], -R79 ;  /* 0x00008f00af727a23 */ /* 0x000fe2000001084f */
[----:B------:R-:W4:Y:S01]  /*ef50*/  MUFU.EX2 R162, R162 ;  /* 0x000000a200a27308 */ /* 0x000f220000000800 */
[--C-:B------:R-:W-:Y:S02]  /*ef60*/  FFMA.FTZ R113, R113, c[0x0][0x23c], -R45.reuse ;  /* 0x00008f0071717a23 */ /* 0x100fe4000001082d */
[--C-:B------:R-:W-:Y:S02]  /*ef70*/  FFMA.FTZ R112, R112, c[0x0][0x23c], -R45.reuse ;  /* 0x00008f0070707a23 */ /* 0x100fe4000001082d */
[----:B------:R-:W-:Y:S01]  /*ef80*/  F2FP.BF16.PACK_AB R12, R157, R160 ;  /* 0x000000a09d0c723e */ /* 0x000fe200000010ff */
[----:B------:R-:W-:Y:S01]  /*ef90*/  HMMA.16816.F32.BF16 R20, R20, R14, RZ ;  /* 0x0000000e1414723c */ /* 0x000fe200000418ff */
[----:B--2---:R-:W-:Y:S01]  /*efa0*/  F2FP.BF16.PACK_AB R13, R159, R164 ;  /* 0x000000a49f0d723e */ /* 0x004fe200000010ff */
[----:B------:R-:W2:Y:S01]  /*efb0*/  MUFU.EX2 R147, R147 ;  /* 0x0000009300937308 */ /* 0x000ea20000000800 */
[----:B------:R-:W-:-:S02]  /*efc0*/  FFMA.FTZ R111, R111, c[0x0][0x23c], -R45 ;  /* 0x00008f006f6f7a23 */ /* 0x000fc4000001082d */
[----:B------:R-:W-:Y:S02]  /*efd0*/  FFMA.FTZ R175, R110, c[0x0][0x23c], -R45 ;  /* 0x00008f006eaf7a23 */ /* 0x000fe4000001082d */
[----:B------:R-:W-:Y:S01]  /*efe0*/  F2FP.BF16.PACK_AB R14, R154, R156 ;  /* 0x0000009c9a0e723e */ /* 0x000fe200000010ff */
[----:B------:R-:W-:Y:S01]  /*eff0*/  FADD.FTZ R165, R165, R167 ;  /* 0x000000a7a5a57221 */ /* 0x000fe20000010000 */
[----:B-1----:R-:W-:Y:S01]  /*f000*/  F2FP.BF16.PACK_AB R15, R158, R155 ;  /* 0x0000009b9e0f723e */ /* 0x002fe200000010ff */
[----:B------:R-:W-:Y:S01]  /*f010*/  MUFU.EX2 R146, R146 ;  /* 0x0000009200927308 */ /* 0x000fe20000000800 */
[----:B------:R-:W-:Y:S02]  /*f020*/  FADD.FTZ R160, R160, R172 ;  /* 0x000000aca0a07221 */ /* 0x000fe40000010000 */
[----:B------:R-:W-:Y:S02]  /*f030*/  FADD.FTZ R165, R163, R165 ;  /* 0x000000a5a3a57221 */ /* 0x000fe40000010000 */
[----:B------:R-:W-:Y:S01]  /*f040*/  FADD.FTZ R160, R157, R160 ;  /* 0x000000a09da07221 */ /* 0x000fe20000010000 */
[----:B------:R-:W-:Y:S01]  /*f050*/  HMMA.16816.F32.BF16 R8, R12, R36, R8 ;  /* 0x000000240c08723c */ /* 0x000fe20000041808 */
[----:B------:R-:W-:Y:S01]  /*f060*/  FADD.FTZ R164, R164, R165 ;  /* 0x000000a5a4a47221 */ /* 0x000fe20000010000 */
[----:B------:R-:W1:Y:S01]  /*f070*/  MUFU.EX2 R145, R145 ;  /* 0x0000009100917308 */ /* 0x000e620000000800 */
[----:B------:R-:W-:-:S02]  /*f080*/  FADD.FTZ R156, R156, R160 ;  /* 0x000000a09c9c7221 */ /* 0x000fc40000010000 */
[----:B------:R-:W-:Y:S02]  /*f090*/  FADD.FTZ R164, R159, R164 ;  /* 0x000000a49fa47221 */ /* 0x000fe40000010000 */
[----:B------:R-:W-:Y:S01]  /*f0a0*/  FADD.FTZ R156, R154, R156 ;  /* 0x0000009c9a9c7221 */ /* 0x000fe20000010000 */
[C---:B------:R-:W-:Y:S01]  /*f0b0*/  HMMA.16816.F32.BF16 R4, R12.reuse, R38, R4 ;  /* 0x000000260c04723c */ /* 0x040fe20000041804 */
[----:B------:R-:W5:Y:S01]  /*f0c0*/  LDSM.16.MT88.4 R36, [R223+0x5800] ;  /* 0x00580000df24783b */ /* 0x000f620000004200 */
[----:B------:R-:W1:Y:S01]  /*f0d0*/  MUFU.EX2 R168, R168 ;  /* 0x000000a800a87308 */ /* 0x000e620000000800 */
[----:B------:R-:W-:Y:S02]  /*f0e0*/  FADD.FTZ R164, R155, R164 ;  /* 0x000000a49ba47221 */ /* 0x000fe40000010000 */
[----:B------:R-:W-:Y:S02]  /*f0f0*/  FFMA.FTZ R110, R174, c[0x0][0x23c], -R79 ;  /* 0x00008f00ae6e7a23 */ /* 0x000fe4000001084f */
[----:B------:R-:W-:Y:S01]  /*f100*/  FADD.FTZ R158, R158, R164 ;  /* 0x000000a49e9e7221 */ /* 0x000fe20000010000 */
[----:B------:R-:W-:Y:S01]  /*f110*/  HMMA.16816.F32.BF16 R24, R12, R16, R24 ;  /* 0x000000100c18723c */ /* 0x000fe20000041818 */
[----:B------:R-:W-:Y:S01]  /*f120*/  FFMA.FTZ R109, R109, c[0x0][0x23c], -R45 ;  /* 0x00008f006d6d7a23 */ /* 0x000fe2000001082d */
[----:B------:R-:W1:Y:S01]  /*f130*/  MUFU.EX2 R142, R142 ;  /* 0x0000008e008e7308 */ /* 0x000e620000000800 */
[----:B----4-:R-:W-:-:S02]  /*f140*/  FADD.FTZ R158, R162, R158 ;  /* 0x0000009ea29e7221 */ /* 0x010fc40000010000 */
[--C-:B------:R-:W-:Y:S02]  /*f150*/  FFMA.FTZ R107, R107, c[0x0][0x23c], -R45.reuse ;  /* 0x00008f006b6b7a23 */ /* 0x100fe4000001082d */
[--C-:B------:R-:W-:Y:S01]  /*f160*/  FFMA.FTZ R174, R106, c[0x0][0x23c], -R45.reuse ;  /* 0x00008f006aae7a23 */ /* 0x100fe2000001082d */
[----:B------:R-:W-:Y:S01]  /*f170*/  HMMA.16816.F32.BF16 R20, R12, R18, R20 ;  /* 0x000000120c14723c */ /* 0x000fe20000041814 */
[----:B------:R-:W4:Y:S01]  /*f180*/  LDSM.16.MT88.4 R16, [R224+0x5c00] ;  /* 0x005c0000e010783b */ /* 0x000f220000004200 */
[----:B------:R-:W-:Y:S01]  /*f190*/  MUFU.EX2 R144, R144 ;  /* 0x0000009000907308 */ /* 0x000fe20000000800 */
[----:B------:R-:W-:Y:S02]  /*f1a0*/  FFMA.FTZ R108, R108, c[0x0][0x23c], -R45 ;  /* 0x00008f006c6c7a23 */ /* 0x000fe4000001082d */
        /* <DEDUP_REMOVED lines=8> */
[----:B------:R-:W-:-:S02]  /*f230*/  FADD.FTZ R147, R147, R158 ;  /* 0x0000009e93937221 */ /* 0x000fc40000010000 */
[----:B------:R-:W-:Y:S02]  /*f240*/  FADD.FTZ R129, R129, R131 ;  /* 0x0000008381817221 */ /* 0x000fe40000010000 */
[----:B------:R-:W-:Y:S01]  /*f250*/  MUFU.EX2 R140, R140 ;  /* 0x0000008c008c7308 */ /* 0x000fe20000000800 */
[----:B------:R-:W-:Y:S01]  /*f260*/  FADD.FTZ R147, R146, R147 ;  /* 0x0000009392937221 */ /* 0x000fe20000010000 */
[C---:B---3--:R-:W-:Y:S01]  /*f270*/  HMMA.16816.F32.BF16 R8, R12.reuse, R28, R8 ;  /* 0x0000001c0c08723c */ /* 0x048fe20000041808 */
        /* <DEDUP_REMOVED lines=16> */
[--C-:B------:R-:W-:Y:S01]  /*f380*/  FFMA.FTZ R91, R91, c[0x0][0x23c], -R45.reuse ;  /* 0x00008f005b5b7a23 */ /* 0x100fe2000001082d */
[----:B------:R-:W-:Y:S01]  /*f390*/  HMMA.16816.F32.BF16 R20, R12, R38, R20 ;  /* 0x000000260c14723c */ /* 0x000fe20000041814 */
[----:B------:R-:W1:Y:S01]  /*f3a0*/  LDSM.16.MT88.4 R36, [R224+0x6000] ;  /* 0x00600000e024783b */ /* 0x000e620000004200 */
[----:B------:R-:W-:-:S02]  /*f3b0*/  FFMA.FTZ R90, R90, c[0x0][0x23c], -R45 ;  /* 0x00008f005a5a7a23 */ /* 0x000fc4000001082d */
[--C-:B------:R-:W-:Y:S02]  /*f3c0*/  FFMA.FTZ R141, R202, c[0x0][0x23c], -R79.reuse ;  /* 0x00008f00ca8d7a23 */ /* 0x100fe4000001084f */
[----:B------:R-:W-:Y:S01]  /*f3d0*/  MUFU.EX2 R176, R176 ;  /* 0x000000b000b07308 */ /* 0x000fe20000000800 */
[----:B------:R-:W-:Y:S01]  /*f3e0*/  F2FP.BF16.PACK_AB R12, R101, R123 ;  /* 0x0000007b650c723e */ /* 0x000fe200000010ff */
[----:B------:R-:W-:Y:S01]  /*f3f0*/  FFMA.FTZ R136, R194, c[0x0][0x23c], -R79 ;  /* 0x00008f00c2887a23 */ /* 0x000fe2000001084f */
[C---:B------:R-:W-:Y:S01]  /*f400*/  F2FP.BF16.PACK_AB R13, R142.reuse, R168 ;  /* 0x000000a88e0d723e */ /* 0x040fe200000010ff */
[----:B------:R-:W-:Y:S01]  /*f410*/  FADD.FTZ R142, R142, R145 ;  /* 0x000000918e8e7221 */ /* 0x000fe20000010000 */
[----:B------:R-:W-:Y:S01]  /*f420*/  F2FP.BF16.PACK_AB R14, R99, R100 ;  /* 0x00000064630e723e */ /* 0x000fe200000010ff */
[----:B------:R-:W-:Y:S01]  /*f430*/  FADD.FTZ R100, R100, R129 ;  /* 0x0000008164647221 */ /* 0x000fe20000010000 */
[----:B--2---:R-:W-:Y:S01]  /*f440*/  F2FP.BF16.PACK_AB R15, R143, R144 ;  /* 0x000000908f0f723e */ /* 0x004fe200000010ff */
[----:B------:R-:W2:Y:S01]  /*f450*/  MUFU.EX2 R133, R133 ;  /* 0x0000008500857308 */ /* 0x000ea20000000800 */
[----:B------:R-:W-:-:S02]  /*f460*/  FADD.FTZ R142, R144, R142 ;  /* 0x0000008e908e7221 */ /* 0x000fc40000010000 */
[----:B------:R-:W-:Y:S02]  /*f470*/  FADD.FTZ R100, R99, R100 ;  /* 0x0000006463647221 */ /* 0x000fe40000010000 */
[----:B------:R-:W-:Y:S01]  /*f480*/  FADD.FTZ R142, R143, R142 ;  /* 0x0000008e8f8e7221 */ /* 0x000fe20000010000 */
[C---:B----4-:R-:W-:Y:S01]  /*f490*/  HMMA.16816.F32.BF16 R8, R12.reuse, R16, R8 ;  /* 0x000000100c08723c */ /* 0x050fe20000041808 */
[--C-:B------:R-:W-:Y:S01]  /*f4a0*/  FFMA.FTZ R85, R85, c[0x0][0x23c], -R45.reuse ;  /* 0x00008f0055557a23 */ /* 0x100fe2000001082d */
[----:B------:R-:W-:Y:S01]  /*f4b0*/  MUFU.EX2 R135, R135 ;  /* 0x0000008700877308 */ /* 0x000fe20000000800 */
[--C-:B------:R-:W-:Y:S02]  /*f4c0*/  FFMA.FTZ R82, R82, c[0x0][0x23c], -R45.reuse ;  /* 0x00008f0052527a23 */ /* 0x100fe4000001082d */
[--C-:B------:R-:W-:Y:S02]  /*f4d0*/  FFMA.FTZ R80, R80, c[0x0][0x23c], -R45.reuse ;  /* 0x00008f0050507a23 */ /* 0x100fe4000001082d */
[----:B------:R-:W-:Y:S01]  /*f4e0*/  FFMA.FTZ R33, R33, c[0x0][0x23c], -R45 ;  /* 0x00008f0021217a23 */ /* 0x000fe2000001082d */
[----:B------:R-:W-:Y:S01]  /*f4f0*/  HMMA.16816.F32.BF16 R4, R12, R18, R4 ;  /* 0x000000120c04723c */ /* 0x000fe20000041804 */
[----:B------:R-:W4:Y:S01]  /*f500*/  LDSM.16.MT88.4 R16, [R223+0x6000] ;  /* 0x00600000df10783b */ /* 0x000f220000004200 */
[----:B------:R-:W1:Y:S01]  /*f510*/  MUFU.EX2 R134, R134 ;  /* 0x0000008600867308 */ /* 0x000e620000000800 */
[----:B------:R-:W-:-:S02]  /*f520*/  FFMA.FTZ R132, R188, c[0x0][0x23c], -R79 ;  /* 0x00008f00bc847a23 */ /* 0x000fc4000001084f */
[----:B------:R-:W-:Y:S02]  /*f530*/  FFMA.FTZ R118, R181, c[0x0][0x23c], -R79 ;  /* 0x00008f00b5767a23 */ /* 0x000fe4000001084f */
[--C-:B------:R-:W-:Y:S01]  /*f540*/  FFMA.FTZ R32, R32, c[0x0][0x23c], -R45.reuse ;  /* 0x00008f0020207a23 */ /* 0x100fe2000001082d */
[C---:B---3--:R-:W-:Y:S01]  /*f550*/  HMMA.16816.F32.BF16 R24, R12.reuse, R28, R24 ;  /* 0x0000001c0c18723c */ /* 0x048fe20000041818 */
[--C-:B------:R-:W-:Y:S01]  /*f560*/  FFMA.FTZ R41, R41, c[0x0][0x23c], -R45.reuse ;  /* 0x00008f0029297a23 */ /* 0x100fe2000001082d */
[----:B------:R-:W3:Y:S01]  /*f570*/  MUFU.EX2 R121, R121 ;  /* 0x0000007900797308 */ /* 0x000ee20000000800 */
[--C-:B------:R-:W-:Y:S02]  /*f580*/  FFMA.FTZ R40, R40, c[0x0][0x23c], -R45.reuse ;  /* 0x00008f0028287a23 */ /* 0x100fe4000001082d */
[----:B------:R-:W-:Y:S02]  /*f590*/  FFMA.FTZ R43, R43, c[0x0][0x23c], -R45 ;  /* 0x00008f002b2b7a23 */ /* 0x000fe4000001082d */
[----:B------:R-:W-:Y:S01]  /*f5a0*/  FFMA.FTZ R102, R139, c[0x0][0x23c], -R79 ;  /* 0x00008f008b667a23 */ /* 0x000fe2000001084f */
[----:B------:R-:W-:Y:S01]  /*f5b0*/  HMMA.16816.F32.BF16 R20, R12, R30, R20 ;  /* 0x0000001e0c14723c */ /* 0x000fe20000041814 */
[----:B------:R-:W2:Y:S01]  /*f5c0*/  LDSM.16.MT88.4 R28, [R224+0x6400] ;  /* 0x00640000e01c783b */ /* 0x000ea20000004200 */
[----:B------:R-:W2:Y:S01]  /*f5d0*/  MUFU.EX2 R120, R120 ;  /* 0x0000007800787308 */ /* 0x000ea20000000800 */
[----:B------:R-:W-:-:S02]  /*f5e0*/  FFMA.FTZ R42, R42, c[0x0][0x23c], -R45 ;  /* 0x00008f002a2a7a23 */ /* 0x000fc4000001082d */
[----:B------:R-:W-:Y:S02]  /*f5f0*/  FFMA.FTZ R49, R49, c[0x0][0x23c], -R45 ;  /* 0x00008f0031317a23 */ /* 0x000fe4000001082d */
[----:B------:R-:W-:Y:S01]  /*f600*/  F2FP.BF16.PACK_AB R12, R94, R95 ;  /* 0x0000005f5e0c723e */ /* 0x000fe200000010ff */
[----:B------:R-:W-:Y:S01]  /*f610*/  FADD.FTZ R95, R95, R100 ;  /* 0x000000645f5f7221 */ /* 0x000fe20000010000 */
[----:B-1----:R-:W-:Y:S01]  /*f620*/  F2FP.BF16.PACK_AB R13, R138, R140 ;  /* 0x0000008c8a0d723e */ /* 0x002fe200000010ff */
[----:B------:R-:W-:Y:S01]  /*f630*/  MUFU.EX2 R119, R119 ;  /* 0x0000007700777308 */ /* 0x000fe20000000800 */
[----:B------:R-:W-:Y:S01]  /*f640*/  F2FP.BF16.PACK_AB R14, R92, R93 ;  /* 0x0000005d5c0e723e */ /* 0x000fe200000010ff */
[----:B------:R-:W-:Y:S01]  /*f650*/  FADD.FTZ R140, R140, R142 ;  /* 0x0000008e8c8c7221 */ /* 0x000fe20000010000 */
[----:B-----5:R-:W-:Y:S01]  /*f660*/  F2FP.BF16.PACK_AB R15, R169, R137 ;  /* 0x00000089a90f723e */ /* 0x020fe200000010ff */
[----:B------:R-:W-:Y:S02]  /*f670*/  FADD.FTZ R95, R94, R95 ;  /* 0x0000005f5e5f7221 */ /* 0x000fe40000010000 */
[----:B------:R-:W-:-:S02]  /*f680*/  FADD.FTZ R140, R138, R140 ;  /* 0x0000008c8a8c7221 */ /* 0x000fc40000010000 */
[----:B------:R-:W1:Y:S01]  /*f690*/  MUFU.EX2 R177, R177 ;  /* 0x000000b100b17308 */ /* 0x000e620000000800 */
[----:B------:R-:W-:Y:S01]  /*f6a0*/  FADD.FTZ R93, R93, R95 ;  /* 0x0000005f5d5d7221 */ /* 0x000fe20000010000 */
[C---:B------:R-:W-:Y:S01]  /*f6b0*/  HMMA.16816.F32.BF16 R8, R12.reuse, R36, R8 ;  /* 0x000000240c08723c */ /* 0x040fe20000041808 */
[----:B------:R-:W-:Y:S02]  /*f6c0*/  FADD.FTZ R137, R137, R140 ;  /* 0x0000008c89897221 */ /* 0x000fe40000010000 */
[----:B------:R-:W-:Y:S02]  /*f6d0*/  FADD.FTZ R93, R92, R93 ;  /* 0x0000005d5c5d7221 */ /* 0x000fe40000010000 */
[----:B------:R-:W-:Y:S01]  /*f6e0*/  FADD.FTZ R137, R169, R137 ;  /* 0x00000089a9897221 */ /* 0x000fe20000010000 */
[----:B------:R-:W5:Y:S01]  /*f6f0*/  MUFU.EX2 R117, R117 ;  /* 0x0000007500757308 */ /* 0x000f620000000800 */
[----:B------:R-:W-:Y:S01]  /*f700*/  FADD.FTZ R93, R89, R93 ;  /* 0x0000005d595d7221 */ /* 0x000fe20000010000 */
[----:B------:R-:W-:Y:S01]  /*f710*/  HMMA.16816.F32.BF16 R4, R12, R38, R4 ;  /* 0x000000260c04723c */ /* 0x000fe20000041804 */
[----:B------:R-:W1:Y:S01]  /*f720*/  LDSM.16.MT88.4 R36, [R223+0x6400] ;  /* 0x00640000df24783b */ /* 0x000e620000004200 */
[----:B------:R-:W-:-:S02]  /*f730*/  FFMA.FTZ R48, R48, c[0x0][0x23c], -R45 ;  /* 0x00008f0030307a23 */ /* 0x000fc4000001082d */
[--C-:B------:R-:W-:Y:S02]  /*f740*/  FFMA.FTZ R47, R47, c[0x0][0x23c], -R45.reuse ;  /* 0x00008f002f2f7a23 */ /* 0x100fe4000001082d */
[----:B------:R-:W1:Y:S01]  /*f750*/  MUFU.EX2 R115, R115 ;  /* 0x0000007300737308 */ /* 0x000e620000000800 */
[--C-:B------:R-:W-:Y:S01]  /*f760*/  FFMA.FTZ R50, R50, c[0x0][0x23c], -R45.reuse ;  /* 0x00008f0032327a23 */ /* 0x100fe2000001082d */
[C---:B----4-:R-:W-:Y:S01]  /*f770*/  HMMA.16816.F32.BF16 R24, R12.reuse, R16, R24 ;  /* 0x000000100c18723c */ /* 0x050fe20000041818 */
[--C-:B------:R-:W-:Y:S02]  /*f780*/  FFMA.FTZ R54, R54, c[0x0][0x23c], -R45.reuse ;  /* 0x00008f0036367a23 */ /* 0x100fe4000001082d */
[--C-:B------:R-:W-:Y:S02]  /*f790*/  FFMA.FTZ R53, R53, c[0x0][0x23c], -R45.reuse ;  /* 0x00008f0035357a23 */ /* 0x100fe4000001082d */
[----:B------:R-:W-:Y:S01]  /*f7a0*/  FFMA.FTZ R242, R52, c[0x0][0x23c], -R45 ;  /* 0x00008f0034f27a23 */ /* 0x000fe2000001082d */
[----:B------:R-:W-:Y:S02]  /*f7b0*/  MUFU.EX2 R178, R178 ;  /* 0x000000b200b27308 */ /* 0x000fe40000000800 */
[----:B------:R-:W-:Y:S01]  /*f7c0*/  HMMA.16816.F32.BF16 R20, R12, R18, R20 ;  /* 0x000000120c14723c */ /* 0x000fe20000041814 */
[----:B------:R-:W4:Y:S05]  /*f7d0*/  LDSM.16.MT88.4 R16, [R224+0x6800] ;  /* 0x00680000e010783b */ /* 0x000f2a0000004200 */
[----:B------:R-:W1:Y:S01]  /*f7e0*/  MUFU.EX2 R116, R116 ;  /* 0x0000007400747308 */ /* 0x000e620000000800 */
[C---:B------:R-:W-:Y:S01]  /*f7f0*/  F2FP.BF16.PACK_AB R12, R88.reuse, R89 ;  /* 0x00000059580c723e */ /* 0x040fe200000010ff */
[----:B------:R-:W-:Y:S01]  /*f800*/  FADD.FTZ R88, R88, R93 ;  /* 0x0000005d58587221 */ /* 0x000fe20000010000 */
[----:B--2---:R-:W-:Y:S01]  /*f810*/  F2FP.BF16.PACK_AB R13, R133, R176 ;  /* 0x000000b0850d723e */ /* 0x004fe200000010ff */
[----:B------:R-:W-:Y:S01]  /*f820*/  FADD.FTZ R176, R176, R137 ;  /* 0x00000089b0b07221 */ /* 0x000fe20000010000 */
[----:B------:R-:W-:Y:S01]  /*f830*/  F2FP.BF16.PACK_AB R14, R83, R86 ;  /* 0x00000056530e723e */ /* 0x000fe200000010ff */
[----:B------:R-:W-:Y:S01]  /*f840*/  FADD.FTZ R88, R86, R88 ;  /* 0x0000005856587221 */ /* 0x000fe20000010000 */
[----:B------:R-:W-:Y:S01]  /*f850*/  F2FP.BF16.PACK_AB R15, R134, R135 ;  /* 0x00000087860f723e */ /* 0x000fe200000010ff */
[----:B------:R-:W2:Y:S01]  /*f860*/  MUFU.EX2 R113, R113 ;  /* 0x0000007100717308 */ /* 0x000ea20000000800 */
[----:B------:R-:W-:-:S02]  /*f870*/  FADD.FTZ R176, R133, R176 ;  /* 0x000000b085b07221 */ /* 0x000fc40000010000 */
[----:B------:R-:W-:Y:S02]  /*f880*/  FADD.FTZ R83, R83, R88 ;  /* 0x0000005853537221 */ /* 0x000fe40000010000 */
[----:B------:R-:W-:Y:S01]  /*f890*/  FADD.FTZ R176, R135, R176 ;  /* 0x000000b087b07221 */ /* 0x000fe20000010000 */
[C---:B------:R-:W-:Y:S01]  /*f8a0*/  HMMA.16816.F32.BF16 R8, R12.reuse, R28, R8 ;  /* 0x0000001c0c08723c */ /* 0x040fe20000041808 */
[----:B------:R-:W-:Y:S01]  /*f8b0*/  FADD.FTZ R83, R81, R83 ;  /* 0x0000005351537221 */ /* 0x000fe20000010000 */
[----:B------:R-:W2:Y:S01]  /*f8c0*/  MUFU.EX2 R112, R112 ;  /* 0x0000007000707308 */ /* 0x000ea20000000800 */
[----:B------:R-:W-:Y:S02]  /*f8d0*/  FADD.FTZ R134, R134, R176 ;  /* 0x000000b086867221 */ /* 0x000fe40000010000 */
[C---:B------:R-:W-:Y:S02]  /*f8e0*/  FADD.FTZ R83, R78.reuse, R83 ;  /* 0x000000534e537221 */ /* 0x040fe40000010000 */
[----:B---3--:R-:W-:Y:S01]  /*f8f0*/  FADD.FTZ R134, R121, R134 ;  /* 0x0000008679867221 */ /* 0x008fe20000010000 */
[C---:B------:R-:W-:Y:S01]  /*f900*/  HMMA.16816.F32.BF16 R4, R12.reuse, R30, R4 ;  /* 0x0000001e0c04723c */ /* 0x040fe20000041804 */
[----:B------:R-:W3:Y:S01]  /*f910*/  LDSM.16.MT88.4 R28, [R223+0x6800] ;  /* 0x00680000df1c783b */ /* 0x000ee20000004200 */
[----:B------:R-:W-:Y:S06]  /*f920*/  MUFU.EX2 R111, R111 ;  /* 0x0000006f006f7308 */ /* 0x000fec0000000800 */
[C---:B-1----:R-:W-:Y:S02]  /*f930*/  HMMA.16816.F32.BF16 R24, R12.reuse, R36, R24 ;  /* 0x000000240c18723c */ /* 0x042fe40000041818 */
[----:B------:R-:W1:Y:S06]  /*f940*/  MUFU.EX2 R175, R175 ;  /* 0x000000af00af7308 */ /* 0x000e6c0000000800 */
[----:B------:R-:W-:Y:S01]  /*f950*/  HMMA.16816.F32.BF16 R20, R12, R38, R20 ;  /* 0x000000260c14723c */ /* 0x000fe20000041814 */
[----:B------:R-:W1:Y:S01]  /*f960*/  LDSM.16.MT88.4 R36, [R224+0x6c00] ;  /* 0x006c0000e024783b */ /* 0x000e620000004200 */
[----:B------:R-:W-:Y:S05]  /*f970*/  MUFU.EX2 R65, R65 ;  /* 0x0000004100417308 */ /* 0x000fea0000000800 */
[----:B------:R-:W-:-:S02]  /*f980*/  F2FP.BF16.PACK_AB R12, R78, R81 ;  /* 0x000000514e0c723e */ /* 0x000fc400000010ff */
[----:B------:R-:W-:Y:S01]  /*f990*/  F2FP.BF16.PACK_AB R13, R120, R121 ;  /* 0x00000079780d723e */ /* 0x000fe200000010ff */
[----:B------:R-:W-:Y:S01]  /*f9a0*/  MUFU.EX2 R64, R64 ;  /* 0x0000004000407308 */ /* 0x000fe20000000800 */
[----:B------:R-:W-:Y:S01]  /*f9b0*/  F2FP.BF16.PACK_AB R14, R76, R77 ;  /* 0x0000004d4c0e723e */ /* 0x000fe200000010ff */
[----:B------:R-:W-:Y:S01]  /*f9c0*/  FADD.FTZ R120, R120, R134 ;  /* 0x0000008678787221 */ /* 0x000fe20000010000 */
[----:B------:R-:W-:Y:S01]  /*f9d0*/  F2FP.BF16.PACK_AB R15, R177, R119 ;  /* 0x00000077b10f723e */ /* 0x000fe200000010ff */
[----:B------:R-:W-:Y:S02]  /*f9e0*/  FADD.FTZ R77, R77, R83 ;  /* 0x000000534d4d7221 */ /* 0x000fe40000010000 */
[----:B------:R-:W-:Y:S02]  /*f9f0*/  FADD.FTZ R120, R119, R120 ;  /* 0x0000007877787221 */ /* 0x000fe40000010000 */
[----:B------:R-:W1:Y:S01]  /*fa00*/  MUFU.EX2 R109, R109 ;  /* 0x0000006d006d7308 */ /* 0x000e620000000800 */
[----:B------:R-:W-:Y:S01]  /*fa10*/  FADD.FTZ R77, R76, R77 ;  /* 0x0000004d4c4d7221 */ /* 0x000fe20000010000 */
[----:B----4-:R-:W-:Y:S01]  /*fa20*/  HMMA.16816.F32.BF16 R8, R12, R16, R8 ;  /* 0x000000100c08723c */ /* 0x010fe20000041808 */
[----:B------:R-:W-:-:S04]  /*fa30*/  FADD.FTZ R177, R177, R120 ;  /* 0x00000078b1b17221 */ /* 0x000fc80000010000 */
[----:B-----5:R-:W-:Y:S01]  /*fa40*/  FADD.FTZ R177, R117, R177 ;  /* 0x000000b175b17221 */ /* 0x020fe20000010000 */
[----:B------:R-:W4:Y:S02]  /*fa50*/  MUFU.EX2 R107, R107 ;  /* 0x0000006b006b7308 */ /* 0x000f240000000800 */
[----:B------:R-:W-:Y:S01]  /*fa60*/  HMMA.16816.F32.BF16 R4, R12, R18, R4 ;  /* 0x000000120c04723c */ /* 0x000fe20000041804 */
[----:B------:R-:W5:Y:S01]  /*fa70*/  LDSM.16.MT88.4 R16, [R223+0x6c00] ;  /* 0x006c0000df10783b */ /* 0x000f620000004200 */
[----:B------:R-:W-:-:S04]  /*fa80*/  FADD.FTZ R177, R115, R177 ;  /* 0x000000b173b17221 */ /* 0x000fc80000010000 */
[----:B------:R-:W-:Y:S02]  /*fa90*/  MUFU.EX2 R174, R174 ;  /* 0x000000ae00ae7308 */ /* 0x000fe40000000800 */
[C---:B---3--:R-:W-:Y:S06]  /*faa0*/  HMMA.16816.F32.BF16 R24, R12.reuse, R28, R24 ;  /* 0x0000001c0c18723c */ /* 0x048fec0000041818 */
[----:B------:R-:W3:Y:S02]  /*fab0*/  MUFU.EX2 R108, R108 ;  /* 0x0000006c006c7308 */ /* 0x000ee40000000800 */
[----:B------:R-:W-:Y:S01]  /*fac0*/  HMMA.16816.F32.BF16 R20, R12, R30, R20 ;  /* 0x0000001e0c14723c */ /* 0x000fe20000041814 */
[----:B------:R-:W3:Y:S05]  /*fad0*/  LDSM.16.MT88.4 R28, [R224+0x7000] ;  /* 0x00700000e01c783b */ /* 0x000eea0000004200 */
[----:B------:R-:W-:Y:S01]  /*fae0*/  MUFU.EX2 R63, R63 ;  /* 0x0000003f003f7308 */ /* 0x000fe20000000800 */
[----:B------:R-:W-:Y:S01]  /*faf0*/  F2FP.BF16.PACK_AB R12, R74, R75 ;  /* 0x0000004b4a0c723e */ /* 0x000fe200000010ff */
[----:B------:R-:W-:Y:S01]  /*fb00*/  FADD.FTZ R75, R75, R77 ;  /* 0x0000004d4b4b7221 */ /* 0x000fe20000010000 */
[----:B------:R-:W-:-:S02]  /*fb10*/  F2FP.BF16.PACK_AB R13, R115, R117 ;  /* 0x00000075730d723e */ /* 0x000fc400000010ff */
[----:B------:R-:W-:Y:S01]  /*fb20*/  F2FP.BF16.PACK_AB R14, R72, R73 ;  /* 0x00000049480e723e */ /* 0x000fe200000010ff */
[----:B------:R-:W-:Y:S01]  /*fb30*/  FADD.FTZ R75, R74, R75 ;  /* 0x0000004b4a4b7221 */ /* 0x000fe20000010000 */
[----:B------:R-:W-:Y:S01]  /*fb40*/  F2FP.BF16.PACK_AB R15, R116, R178 ;  /* 0x000000b2740f723e */ /* 0x000fe200000010ff */
[----:B------:R-:W-:Y:S01]  /*fb50*/  MUFU.EX2 R62, R62 ;  /* 0x0000003e003e7308 */ /* 0x000fe20000000800 */
[----:B------:R-:W-:Y:S02]  /*fb60*/  FADD.FTZ R178, R178, R177 ;  /* 0x000000b1b2b27221 */ /* 0x000fe40000010000 */
[----:B------:R-:W-:Y:S02]  /*fb70*/  FADD.FTZ R73, R73, R75 ;  /* 0x0000004b49497221 */ /* 0x000fe40000010000 */
[----:B------:R-:W-:Y:S01]  /*fb80*/  FADD.FTZ R178, R116, R178 ;  /* 0x000000b274b27221 */ /* 0x000fe20000010000 */
[----:B-1----:R-:W-:Y:S01]  /*fb90*/  HMMA.16816.F32.BF16 R8, R12, R36, R8 ;  /* 0x000000240c08723c */ /* 0x002fe20000041808 */
[----:B------:R-:W-:Y:S01]  /*fba0*/  FADD.FTZ R73, R72, R73 ;  /* 0x0000004948497221 */ /* 0x000fe20000010000 */
[----:B------:R-:W-:Y:S01]  /*fbb0*/  MUFU.EX2 R61, R61 ;  /* 0x0000003d003d7308 */ /* 0x000fe20000000800 */
[----:B--2---:R-:W-:-:S02]  /*fbc0*/  FADD.FTZ R178, R113, R178 ;  /* 0x000000b271b27221 */ /* 0x004fc40000010000 */
[----:B------:R-:W-:-:S03]  /*fbd0*/  FADD.FTZ R73, R71, R73 ;  /* 0x0000004947497221 */ /* 0x000fc60000010000 */
[C---:B------:R-:W-:Y:S01]  /*fbe0*/  HMMA.16816.F32.BF16 R4, R12.reuse, R38, R4 ;  /* 0x000000260c04723c */ /* 0x040fe20000041804 */
[----:B------:R-:W1:Y:S01]  /*fbf0*/  LDSM.16.MT88.4 R36, [R223+0x7000] ;  /* 0x00700000df24783b */ /* 0x000e620000004200 */
[----:B------:R-:W-:Y:S06]  /*fc00*/  MUFU.EX2 R60, R60 ;  /* 0x0000003c003c7308 */ /* 0x000fec0000000800 */
[C---:B-----5:R-:W-:Y:S02]  /*fc10*/  HMMA.16816.F32.BF16 R24, R12.reuse, R16, R24 ;  /* 0x000000100c18723c */ /* 0x060fe40000041818 */
[----:B------:R-:W2:Y:S05]  /*fc20*/  MUFU.EX2 R105, R105 ;  /* 0x0000006900697308 */ /* 0x000eaa0000000800 */
[----:B------:R-:W-:Y:S01]  /*fc30*/  F2FP.BF16.PACK_AB R16, R70, R71 ;  /* 0x000000474610723e */ /* 0x000fe200000010ff */
[----:B------:R-:W-:Y:S01]  /*fc40*/  HMMA.16816.F32.BF16 R20, R12, R18, R20 ;  /* 0x000000120c14723c */ /* 0x000fe20000041814 */
[----:B------:R-:W-:Y:S01]  /*fc50*/  F2FP.BF16.PACK_AB R17, R112, R113 ;  /* 0x000000717011723e */ /* 0x000fe200000010ff */
[----:B------:R-:W5:Y:S01]  /*fc60*/  LDSM.16.MT88.4 R12, [R224+0x7400] ;  /* 0x00740000e00c783b */ /* 0x000f620000004200 */
[----:B------:R-:W1:Y:S01]  /*fc70*/  MUFU.EX2 R104, R104 ;  /* 0x0000006800687308 */ /* 0x000e620000000800 */
[----:B------:R-:W-:-:S02]  /*fc80*/  FADD.FTZ R70, R70, R73 ;  /* 0x0000004946467221 */ /* 0x000fc40000010000 */
[----:B------:R-:W-:Y:S01]  /*fc90*/  FADD.FTZ R112, R112, R178 ;  /* 0x000000b270707221 */ /* 0x000fe20000010000 */
[C---:B------:R-:W-:Y:S01]  /*fca0*/  F2FP.BF16.PACK_AB R18, R68.reuse, R69 ;  /* 0x000000454412723e */ /* 0x040fe200000010ff */
[----:B------:R-:W-:Y:S01]  /*fcb0*/  FADD.FTZ R70, R69, R70 ;  /* 0x0000004645467221 */ /* 0x000fe20000010000 */
[----:B------:R-:W-:Y:S01]  /*fcc0*/  F2FP.BF16.PACK_AB R19, R175, R111 ;  /* 0x0000006faf13723e */ /* 0x000fe200000010ff */
[----:B------:R-:W-:Y:S01]  /*fcd0*/  FADD.FTZ R112, R111, R112 ;  /* 0x000000706f707221 */ /* 0x000fe20000010000 */
[----:B------:R-:W-:Y:S01]  /*fce0*/  MUFU.EX2 R170, R170 ;  /* 0x000000aa00aa7308 */ /* 0x000fe20000000800 */
[----:B------:R-:W-:Y:S02]  /*fcf0*/  FADD.FTZ R70, R68, R70 ;  /* 0x0000004644467221 */ /* 0x000fe40000010000 */
[----:B------:R-:W-:Y:S02]  /*fd00*/  FADD.FTZ R175, R175, R112 ;  /* 0x00000070afaf7221 */ /* 0x000fe40000010000 */
[C---:B---3--:R-:W-:Y:S02]  /*fd10*/  HMMA.16816.F32.BF16 R8, R16.reuse, R28, R8 ;  /* 0x0000001c1008723c */ /* 0x048fe40000041808 */
[----:B------:R-:W-:Y:S01]  /*fd20*/  FADD.FTZ R175, R109, R175 ;  /* 0x000000af6daf7221 */ /* 0x000fe20000010000 */
[----:B------:R-:W3:Y:S05]  /*fd30*/  MUFU.EX2 R103, R103 ;  /* 0x0000006700677308 */ /* 0x000eea0000000800 */
[C---:B------:R-:W-:Y:S01]  /*fd40*/  HMMA.16816.F32.BF16 R4, R16.reuse, R30, R4 ;  /* 0x0000001e1004723c */ /* 0x040fe20000041804 */
[----:B------:R-:W3:Y:S02]  /*fd50*/  LDSM.16.MT88.4 R28, [R223+0x7400] ;  /* 0x00740000df1c783b */ /* 0x000ee40000004200 */
[----:B------:R-:W2:Y:S05]  /*fd60*/  MUFU.EX2 R59, R59 ;  /* 0x0000003b003b7308 */ /* 0x000eaa0000000800 */
[C---:B-1----:R-:W-:Y:S03]  /*fd70*/  HMMA.16816.F32.BF16 R24, R16.reuse, R36, R24 ;  /* 0x000000241018723c */ /* 0x042fe60000041818 */
[----:B------:R-:W-:Y:S04]  /*fd80*/  MUFU.EX2 R58, R58 ;  /* 0x0000003a003a7308 */ /* 0x000fe80000000800 */
[----:B------:R-:W-:Y:S01]  /*fd90*/  F2FP.BF16.PACK_AB R36, R66, R67 ;  /* 0x000000434224723e */ /* 0x000fe200000010ff */
[----:B------:R-:W-:Y:S01]  /*fda0*/  HMMA.16816.F32.BF16 R20, R16, R38, R20 ;  /* 0x000000261014723c */ /* 0x000fe20000041814 */
[----:B------:R-:W1:Y:S01]  /*fdb0*/  LDSM.16.MT88.4 R16, [R224+0x7800] ;  /* 0x00780000e010783b */ /* 0x000e620000004200 */
[----:B----4-:R-:W-:Y:S01]  /*fdc0*/  F2FP.BF16.PACK_AB R37, R107, R109 ;  /* 0x0000006d6b25723e */ /* 0x010fe200000010ff */
[----:B------:R-:W-:Y:S01]  /*fdd0*/  MUFU.EX2 R57, R57 ;  /* 0x0000003900397308 */ /* 0x000fe20000000800 */
[----:B------:R-:W-:-:S02]  /*fde0*/  FADD.FTZ R67, R67, R70 ;  /* 0x0000004643437221 */ /* 0x000fc40000010000 */
[----:B------:R-:W-:Y:S01]  /*fdf0*/  FADD.FTZ R107, R107, R175 ;  /* 0x000000af6b6b7221 */ /* 0x000fe20000010000 */
[----:B------:R-:W-:Y:S01]  /*fe00*/  F2FP.BF16.PACK_AB R38, R64, R65 ;  /* 0x000000414026723e */ /* 0x000fe200000010ff */
[----:B------:R-:W-:Y:S01]  /*fe10*/  FADD.FTZ R67, R66, R67 ;  /* 0x0000004342437221 */ /* 0x000fe20000010000 */
[----:B------:R-:W-:Y:S01]  /*fe20*/  F2FP.BF16.PACK_AB R39, R108, R174 ;  /* 0x000000ae6c27723e */ /* 0x000fe200000010ff */
[----:B------:R-:W-:Y:S01]  /*fe30*/  FADD.FTZ R107, R174, R107 ;  /* 0x0000006bae6b7221 */ /* 0x000fe20000010000 */
[----:B------:R-:W-:Y:S01]  /*fe40*/  MUFU.EX2 R46, R46 ;  /* 0x0000002e002e7308 */ /* 0x000fe20000000800 */
[----:B------:R-:W-:Y:S02]  /*fe50*/  FADD.FTZ R65, R65, R67 ;  /* 0x0000004341417221 */ /* 0x000fe40000010000 */
[----:B------:R-:W-:Y:S02]  /*fe60*/  FADD.FTZ R108, R108, R107 ;  /* 0x0000006b6c6c7221 */ /* 0x000fe40000010000 */
[----:B-----5:R-:W-:Y:S01]  /*fe70*/  HMMA.16816.F32.BF16 R8, R36, R12, R8 ;  /* 0x0000000c2408723c */ /* 0x020fe20000041808 */
[----:B------:R-:W-:-:S02]  /*fe80*/  FADD.FTZ R65, R64, R65 ;  /* 0x0000004140417221 */ /* 0x000fc40000010000 */
[----:B------:R-:W-:Y:S01]  /*fe90*/  MUFU.EX2 R91, R91 ;  /* 0x0000005b005b7308 */ /* 0x000fe20000000800 */
[----:B--2---:R-:W-:-:S04]  /*fea0*/  FADD.FTZ R108, R105, R108 ;  /* 0x0000006c696c7221 */ /* 0x004fc80000010000 */
[C---:B------:R-:W-:Y:S01]  /*feb0*/  HMMA.16816.F32.BF16 R4, R36.reuse, R14, R4 ;  /* 0x0000000e2404723c */ /* 0x040fe20000041804 */
[----:B------:R-:W2:Y:S01]  /*fec0*/  LDSM.16.MT88.4 R12, [R223+0x7800] ;  /* 0x00780000df0c783b */ /* 0x000ea20000004200 */
[----:B------:R-:W-:Y:S01]  /*fed0*/  FADD.FTZ R108, R104, R108 ;  /* 0x0000006c686c7221 */ /* 0x000fe20000010000 */
[----:B------:R4:W-:Y:S05]  /*fee0*/  MUFU.EX2 R130, R90 ;  /* 0x0000005a00827308 */ /* 0x0009ea0000000800 */
[C---:B---3--:R-:W-:Y:S03]  /*fef0*/  HMMA.16816.F32.BF16 R24, R36.reuse, R28, R24 ;  /* 0x0000001c2418723c */ /* 0x048fe60000041818 */
[----:B------:R-:W-:Y:S05]  /*ff00*/  MUFU.EX2 R3, R3 ;  /* 0x0000000300037308 */ /* 0x000fea0000000800 */
[----:B------:R-:W-:Y:S03]  /*ff10*/  HMMA.16816.F32.BF16 R28, R36, R30, R20 ;  /* 0x0000001e241c723c */ /* 0x000fe60000041814 */
[----:B------:R-:W-:Y:S01]  /*ff20*/  MUFU.EX2 R98, R98 ;  /* 0x0000006200627308 */ /* 0x000fe20000000800 */
[----:B----4-:R-:W-:-:S03]  /*ff30*/  FFMA.FTZ R90, R122, c[0x0][0x23c], -R79 ;  /* 0x00008f007a5a7a23 */ /* 0x010fc6000001084f */
[----:B------:R-:W-:Y:S01]  /*ff40*/  FFMA.FTZ R20, R96, c[0x0][0x23c], -R45 ;  /* 0x00008f0060147a23 */ /* 0x000fe2000001082d */
[----:B------:R-:W-:Y:S01]  /*ff50*/  F2FP.BF16.PACK_AB R36, R62, R63 ;  /* 0x0000003f3e24723e */ /* 0x000fe200000010ff */
[----:B------:R-:W-:Y:S01]  /*ff60*/  FADD.FTZ R63, R63, R65 ;  /* 0x000000413f3f7221 */ /* 0x000fe20000010000 */
[----:B------:R-:W-:Y:S01]  /*ff70*/  F2FP.BF16.PACK_AB R37, R104, R105 ;  /* 0x000000696825723e */ /* 0x000fe200000010ff */
[----:B------:R-:W3:Y:S01]  /*ff80*/  MUFU.EX2 R96, R97 ;  /* 0x0000006100607308 */ /* 0x000ee20000000800 */
[----:B------:R-:W-:Y:S01]  /*ff90*/  F2FP.BF16.PACK_AB R38, R60, R61 ;  /* 0x0000003d3c26723e */ /* 0x000fe200000010ff */
[----:B------:R-:W-:Y:S01]  /*ffa0*/  FADD.FTZ R63, R62, R63 ;  /* 0x0000003f3e3f7221 */ /* 0x000fe20000010000 */
[----:B------:R-:W-:Y:S01]  /*ffb0*/  F2FP.BF16.PACK_AB R39, R103, R170 ;  /* 0x000000aa6727723e */ /* 0x000fe200000010ff */
[----:B------:R-:W-:Y:S02]  /*ffc0*/  FADD.FTZ R170, R170, R108 ;  /* 0x0000006caaaa7221 */ /* 0x000fe40000010000 */
[----:B------:R-:W-:-:S02]  /*ffd0*/  FADD.FTZ R63, R61, R63 ;  /* 0x0000003f3d3f7221 */ /* 0x000fc40000010000 */
[----:B------:R4:W5:Y:S01]  /*ffe0*/  MUFU.EX2 R97, R20 ;  /* 0x0000001400617308 */ /* 0x0009620000000800 */
[----:B------:R-:W-:Y:S01]  /*fff0*/  FADD.FTZ R170, R103, R170 ;  /* 0x000000aa67aa7221 */ /* 0x000fe20000010000 */
[----:B-1----:R-:W-:Y:S01]  /*10000*/  HMMA.16816.F32.BF16 R8, R36, R16, R8 ;  /* 0x000000102408723c */ /* 0x002fe20000041808 */
[----:B------:R-:W-:-:S04]  /*10010*/  FADD.FTZ R60, R60, R63 ;  /* 0x0000003f3c3c7221 */ /* 0x000fc80000010000 */
[----:B------:R-:W-:Y:S01]  /*10020*/  FADD.FTZ R60, R59, R60 ;  /* 0x0000003c3b3c7221 */ /* 0x000fe20000010000 */
[----:B------:R-:W-:Y:S01]  /*10030*/  MUFU.EX2 R141, R141 ;  /* 0x0000008d008d7308 */ /* 0x000fe20000000800 */
[----:B---3--:R-:W-:Y:S01]  /*10040*/  FADD.FTZ R170, R96, R170 ;  /* 0x000000aa60aa7221 */ /* 0x008fe20000010000 */
[----:B------:R-:W-:Y:S01]  /*10050*/  HMMA.16816.F32.BF16 R4, R36, R18, R4 ;  /* 0x000000122404723c */ /* 0x000fe20000041804 */
[----:B------:R-:W1:Y:S01]  /*10060*/  LDSM.16.MT88.4 R16, [R223+0x7c00] ;  /* 0x007c0000df10783b */ /* 0x000e620000004200 */
[----:B------:R-:W-:-:S03]  /*10070*/  FADD.FTZ R60, R58, R60 ;  /* 0x0000003c3a3c7221 */ /* 0x000fc60000010000 */
[----:B----4-:R-:W3:Y:S01]  /*10080*/  LDSM.16.MT88.4 R20, [R224+0x7c00] ;  /* 0x007c0000e014783b */ /* 0x010ee20000004200 */
[----:B------:R-:W-:Y:S02]  /*10090*/  MUFU.EX2 R136, R136 ;  /* 0x0000008800887308 */ /* 0x000fe40000000800 */
[C---:B--2---:R-:W-:Y:S07]  /*100a0*/  HMMA.16816.F32.BF16 R24, R36.reuse, R12, R24 ;  /* 0x0000000c2418723c */ /* 0x044fee0000041818 */
[----:B------:R-:W-:Y:S01]  /*100b0*/  F2FP.BF16.PACK_AB R12, R58, R59 ;  /* 0x0000003b3a0c723e */ /* 0x000fe200000010ff */
[----:B------:R-:W-:Y:S01]  /*100c0*/  HMMA.16816.F32.BF16 R28, R36, R14, R28 ;  /* 0x0000000e241c723c */ /* 0x000fe2000004181c */
[C---:B-----5:R-:W-:Y:S01]  /*100d0*/  F2FP.BF16.PACK_AB R13, R97.reuse, R96 ;  /* 0x00000060610d723e */ /* 0x060fe200000010ff */
[----:B------:R-:W2:Y:S01]  /*100e0*/  LDSM.16.MT88.4 R36, [R224+0x8000] ;  /* 0x00800000e024783b */ /* 0x000ea20000004200 */
[----:B------:R-:W4:Y:S01]  /*100f0*/  MUFU.EX2 R85, R85 ;  /* 0x0000005500557308 */ /* 0x000f220000000800 */
[----:B------:R-:W-:-:S03]  /*10100*/  FADD.FTZ R97, R97, R170 ;  /* 0x000000aa61617221 */ /* 0x000fc60000010000 */
[----:B------:R-:W-:Y:S01]  /*10110*/  F2FP.BF16.PACK_AB R14, R46, R57 ;  /* 0x000000392e0e723e */ /* 0x000fe200000010ff */
[----:B------:R-:W-:Y:S01]  /*10120*/  FADD.FTZ R57, R57, R60 ;  /* 0x0000003c39397221 */ /* 0x000fe20000010000 */
[----:B------:R-:W-:Y:S01]  /*10130*/  F2FP.BF16.PACK_AB R15, R130, R91 ;  /* 0x0000005b820f723e */ /* 0x000fe200000010ff */
[----:B------:R-:W-:Y:S01]  /*10140*/  FADD.FTZ R97, R91, R97 ;  /* 0x000000615b617221 */ /* 0x000fe20000010000 */
[----:B------:R-:W5:Y:S01]  /*10150*/  MUFU.EX2 R82, R82 ;  /* 0x0000005200527308 */ /* 0x000f620000000800 */
[----:B------:R-:W-:Y:S02]  /*10160*/  FADD.FTZ R57, R46, R57 ;  /* 0x000000392e397221 */ /* 0x000fe40000010000 */
[----:B------:R-:W-:-:S05]  /*10170*/  FADD.FTZ R130, R130, R97 ;  /* 0x0000006182827221 */ /* 0x000fca0000010000 */
[----:B------:R-:W-:Y:S01]  /*10180*/  MUFU.EX2 R80, R80 ;  /* 0x0000005000507308 */ /* 0x000fe20000000800 */
[----:B----4-:R-:W-:Y:S01]  /*10190*/  FADD.FTZ R130, R85, R130 ;  /* 0x0000008255827221 */ /* 0x010fe20000010000 */
[C---:B-1----:R-:W-:Y:S06]  /*101a0*/  HMMA.16816.F32.BF16 R24, R12.reuse, R16, R24 ;  /* 0x000000100c18723c */ /* 0x042fec0000041818 */
[----:B------:R1:W4:Y:S02]  /*101b0*/  MUFU.EX2 R94, R33 ;  /* 0x00000021005e7308 */ /* 0x0003240000000800 */
[C---:B---3--:R-:W-:Y:S06]  /*101c0*/  HMMA.16816.F32.BF16 R8, R12.reuse, R20, R8 ;  /* 0x000000140c08723c */ /* 0x048fec0000041808 */
[----:B------:R-:W-:Y:S02]  /*101d0*/  MUFU.EX2 R132, R132 ;  /* 0x0000008400847308 */ /* 0x000fe40000000800 */
[C---:B------:R-:W-:Y:S01]  /*101e0*/  HMMA.16816.F32.BF16 R4, R12.reuse, R22, R4 ;  /* 0x000000160c04723c */ /* 0x040fe20000041804 */
[----:B------:R-:W3:Y:S05]  /*101f0*/  LDSM.16.MT88.4 R20, [R223+0x8000] ;  /* 0x00800000df14783b */ /* 0x000eea0000004200 */
[----:B------:R-:W2:Y:S01]  /*10200*/  MUFU.EX2 R118, R118 ;  /* 0x0000007600767308 */ /* 0x000ea20000000800 */
[----:B-1----:R-:W-:Y:S01]  /*10210*/  FFMA.FTZ R33, R87, c[0x0][0x23c], -R79 ;  /* 0x00008f0057217a23 */ /* 0x002fe2000001084f */
[----:B------:R-:W-:Y:S01]  /*10220*/  HMMA.16816.F32.BF16 R28, R12, R18, R28 ;  /* 0x000000120c1c723c */ /* 0x000fe2000004181c */
[----:B------:R-:W1:Y:S05]  /*10230*/  LDSM.16.MT88.4 R16, [R224+0x8400] ;  /* 0x00840000e010783b */ /* 0x000e6a0000004200 */
[----:B------:R-:W-:Y:S01]  /*10240*/  MUFU.EX2 R114, R114 ;  /* 0x0000007200727308 */ /* 0x000fe20000000800 */
[----:B------:R-:W-:Y:S01]  /*10250*/  F2FP.BF16.PACK_AB R12, R98, R3 ;  /* 0x00000003620c723e */ /* 0x000fe200000010ff */
[----:B------:R-:W-:Y:S01]  /*10260*/  FADD.FTZ R3, R3, R57 ;  /* 0x0000003903037221 */ /* 0x000fe20000010000 */
[----:B-----5:R-:W-:-:S05]  /*10270*/  F2FP.BF16.PACK_AB R13, R82, R85 ;  /* 0x00000055520d723e */ /* 0x020fca00000010ff */
[----:B------:R-:W-:Y:S01]  /*10280*/  MUFU.EX2 R110, R110 ;  /* 0x0000006e006e7308 */ /* 0x000fe20000000800 */
[----:B------:R-:W-:Y:S01]  /*10290*/  F2FP.BF16.PACK_AB R14, R136, R141 ;  /* 0x0000008d880e723e */ /* 0x000fe200000010ff */
[----:B------:R-:W-:Y:S01]  /*102a0*/  FADD.FTZ R3, R98, R3 ;  /* 0x0000000362037221 */ /* 0x000fe20000010000 */
[----:B----4-:R-:W-:Y:S01]  /*102b0*/  F2FP.BF16.PACK_AB R15, R94, R80 ;  /* 0x000000505e0f723e */ /* 0x010fe200000010ff */
[----:B------:R-:W-:Y:S02]  /*102c0*/  FADD.FTZ R82, R82, R130 ;  /* 0x0000008252527221 */ /* 0x000fe40000010000 */
[----:B------:R-:W-:Y:S02]  /*102d0*/  FADD.FTZ R141, R141, R3 ;  /* 0x000000038d8d7221 */ /* 0x000fe40000010000 */
[----:B------:R-:W-:Y:S01]  /*102e0*/  MUFU.EX2 R32, R32 ;  /* 0x0000002000207308 */ /* 0x000fe20000000800 */
[----:B------:R-:W-:Y:S01]  /*102f0*/  FADD.FTZ R82, R80, R82 ;  /* 0x0000005250527221 */ /* 0x000fe20000010000 */
[----:B--2---:R-:W-:Y:S01]  /*10300*/  HMMA.16816.F32.BF16 R8, R12, R36, R8 ;  /* 0x000000240c08723c */ /* 0x004fe20000041808 */
[----:B------:R-:W-:-:S02]  /*10310*/  FADD.FTZ R141, R136, R141 ;  /* 0x0000008d888d7221 */ /* 0x000fc40000010000 */
[----:B------:R-:W-:-:S03]  /*10320*/  FADD.FTZ R82, R94, R82 ;  /* 0x000000525e527221 */ /* 0x000fc60000010000 */
[----:B------:R-:W2:Y:S02]  /*10330*/  MUFU.EX2 R41, R41 ;  /* 0x0000002900297308 */ /* 0x000ea40000000800 */
[C---:B------:R-:W-:Y:S01]  /*10340*/  HMMA.16816.F32.BF16 R4, R12.reuse, R38, R4 ;  /* 0x000000260c04723c */ /* 0x040fe20000041804 */
[----:B------:R-:W4:Y:S05]  /*10350*/  LDSM.16.MT88.4 R36, [R223+0x8400] ;  /* 0x00840000df24783b */ /* 0x000f2a0000004200 */
[----:B------:R-:W-:Y:S02]  /*10360*/  MUFU.EX2 R40, R40 ;  /* 0x0000002800287308 */ /* 0x000fe40000000800 */
[C---:B---3--:R-:W-:Y:S06]  /*10370*/  HMMA.16816.F32.BF16 R24, R12.reuse, R20, R24 ;  /* 0x000000140c18723c */ /* 0x048fec0000041818 */
[----:B------:R-:W3:Y:S02]  /*10380*/  MUFU.EX2 R43, R43 ;  /* 0x0000002b002b7308 */ /* 0x000ee40000000800 */
[----:B------:R-:W-:Y:S01]  /*10390*/  HMMA.16816.F32.BF16 R28, R12, R22, R28 ;  /* 0x000000160c1c723c */ /* 0x000fe2000004181c */
[----:B------:R-:W5:Y:S05]  /*103a0*/  LDSM.16.MT88.4 R20, [R224+0x8800] ;  /* 0x00880000e014783b */ /* 0x000f6a0000004200 */
[----:B------:R-:W-:Y:S01]  /*103b0*/  MUFU.EX2 R106, R106 ;  /* 0x0000006a006a7308 */ /* 0x000fe20000000800 */
[----:B------:R-:W-:Y:S01]  /*103c0*/  F2FP.BF16.PACK_AB R12, R118, R132 ;  /* 0x00000084760c723e */ /* 0x000fe200000010ff */
[----:B------:R-:W-:Y:S01]  /*103d0*/  FADD.FTZ R132, R132, R141 ;  /* 0x0000008d84847221 */ /* 0x000fe20000010000 */
[----:B--2---:R-:W-:Y:S01]  /*103e0*/  F2FP.BF16.PACK_AB R13, R41, R32 ;  /* 0x00000020290d723e */ /* 0x004fe200000010ff */
[----:B------:R-:W-:Y:S01]  /*103f0*/  FADD.FTZ R32, R32, R82 ;  /* 0x0000005220207221 */ /* 0x000fe20000010000 */
[----:B------:R-:W-:Y:S01]  /*10400*/  F2FP.BF16.PACK_AB R14, R110, R114 ;  /* 0x000000726e0e723e */ /* 0x000fe200000010ff */
[----:B------:R-:W-:Y:S01]  /*10410*/  FADD.FTZ R132, R118, R132 ;  /* 0x0000008476847221 */ /* 0x000fe20000010000 */
[----:B---3--:R-:W-:Y:S01]  /*10420*/  F2FP.BF16.PACK_AB R15, R43, R40 ;  /* 0x000000282b0f723e */ /* 0x008fe200000010ff */
[----:B------:R-:W2:Y:S01]  /*10430*/  MUFU.EX2 R102, R102 ;  /* 0x0000006600667308 */ /* 0x000ea20000000800 */
[----:B------:R-:W-:-:S02]  /*10440*/  FADD.FTZ R32, R41, R32 ;  /* 0x0000002029207221 */ /* 0x000fc40000010000 */
[----:B------:R-:W-:Y:S02]  /*10450*/  FADD.FTZ R114, R114, R132 ;  /* 0x0000008472727221 */ /* 0x000fe40000010000 */
[----:B------:R-:W-:Y:S01]  /*10460*/  FADD.FTZ R40, R40, R32 ;  /* 0x0000002028287221 */ /* 0x000fe20000010000 */
[----:B-1----:R-:W-:Y:S01]  /*10470*/  HMMA.16816.F32.BF16 R8, R12, R16, R8 ;  /* 0x000000100c08723c */ /* 0x002fe20000041808 */
[----:B------:R-:W-:Y:S01]  /*10480*/  FADD.FTZ R114, R110, R114 ;  /* 0x000000726e727221 */ /* 0x000fe20000010000 */
[----:B------:R-:W-:Y:S01]  /*10490*/  MUFU.EX2 R90, R90 ;  /* 0x0000005a005a7308 */ /* 0x000fe20000000800 */
[----:B------:R-:W-:-:S05]  /*104a0*/  FADD.FTZ R40, R43, R40 ;  /* 0x000000282b287221 */ /* 0x000fca0000010000 */
[C---:B------:R-:W-:Y:S01]  /*104b0*/  HMMA.16816.F32.BF16 R4, R12.reuse, R18, R4 ;  /* 0x000000120c04723c */ /* 0x040fe20000041804 */
[----:B------:R-:W1:Y:S01]  /*104c0*/  LDSM.16.MT88.4 R16, [R223+0x8800] ;  /* 0x00880000df10783b */ /* 0x000e620000004200 */
[----:B------:R-:W3:Y:S06]  /*104d0*/  MUFU.EX2 R33, R33 ;  /* 0x0000002100217308 */ /* 0x000eec0000000800 */
[C---:B----4-:R-:W-:Y:S02]  /*104e0*/  HMMA.16816.F32.BF16 R24, R12.reuse, R36, R24 ;  /* 0x000000240c18723c */ /* 0x050fe40000041818 */
[----:B------:R-:W-:Y:S06]  /*104f0*/  MUFU.EX2 R42, R42 ;  /* 0x0000002a002a7308 */ /* 0x000fec0000000800 */
[----:B------:R-:W-:Y:S01]  /*10500*/  HMMA.16816.F32.BF16 R28, R12, R38, R28 ;  /* 0x000000260c1c723c */ /* 0x000fe2000004181c */
[----:B------:R-:W4:Y:S01]  /*10510*/  LDSM.16.MT88.4 R36, [R224+0x8c00] ;  /* 0x008c0000e024783b */ /* 0x000f220000004200 */
[----:B------:R-:W5:Y:S05]  /*10520*/  MUFU.EX2 R49, R49 ;  /* 0x0000003100317308 */ /* 0x000f6a0000000800 */
[----:B--2---:R-:W-:Y:S01]  /*10530*/  F2FP.BF16.PACK_AB R12, R102, R106 ;  /* 0x0000006a660c723e */ /* 0x004fe200000010ff */
[----:B------:R-:W-:Y:S01]  /*10540*/  FADD.FTZ R106, R106, R114 ;  /* 0x000000726a6a7221 */ /* 0x000fe20000010000 */
[----:B---3--:R-:W-:Y:S01]  /*10550*/  F2FP.BF16.PACK_AB R14, R33, R90 ;  /* 0x0000005a210e723e */ /* 0x008fe200000010ff */
[----:B------:R-:W-:Y:S02]  /*10560*/  MUFU.EX2 R48, R48 ;  /* 0x0000003000307308 */ /* 0x000fe40000000800 */
[----:B------:R-:W-:-:S04]  /*10570*/  FADD.FTZ R106, R102, R106 ;  /* 0x0000006a666a7221 */ /* 0x000fc80000010000 */
[----:B------:R-:W-:Y:S02]  /*10580*/  FADD.FTZ R90, R90, R106 ;  /* 0x0000006a5a5a7221 */ /* 0x000fe40000010000 */
[----:B------:R-:W2:Y:S01]  /*10590*/  MUFU.EX2 R47, R47 ;  /* 0x0000002f002f7308 */ /* 0x000ea20000000800 */
[----:B-----5:R-:W-:Y:S01]  /*105a0*/  F2FP.BF16.PACK_AB R13, R49, R42 ;  /* 0x0000002a310d723e */ /* 0x020fe200000010ff */
[----:B------:R-:W-:Y:S02]  /*105b0*/  FADD.FTZ R42, R42, R40 ;  /* 0x000000282a2a7221 */ /* 0x000fe40000010000 */
[----:B------:R-:W-:Y:S02]  /*105c0*/  FADD.FTZ R90, R33, R90 ;  /* 0x0000005a215a7221 */ /* 0x000fe40000010000 */
[----:B------:R-:W-:Y:S02]  /*105d0*/  FADD.FTZ R42, R49, R42 ;  /* 0x0000002a312a7221 */ /* 0x000fe40000010000 */
[----:B------:R-:W3:Y:S01]  /*105e0*/  MUFU.EX2 R84, R84 ;  /* 0x0000005400547308 */ /* 0x000ee20000000800 */
[----:B--2---:R-:W-:-:S07]  /*105f0*/  F2FP.BF16.PACK_AB R15, R47, R48 ;  /* 0x000000302f0f723e */ /* 0x004fce00000010ff */
[----:B------:R-:W2:Y:S01]  /*10600*/  MUFU.EX2 R50, R50 ;  /* 0x0000003200327308 */ /* 0x000ea20000000800 */
[----:B------:R-:W-:-:S04]  /*10610*/  FADD.FTZ R48, R48, R42 ;  /* 0x0000002a30307221 */ /* 0x000fc80000010000 */
[----:B------:R-:W-:Y:S01]  /*10620*/  FADD.FTZ R48, R47, R48 ;  /* 0x000000302f307221 */ /* 0x000fe20000010000 */
[C---:B------:R-:W-:Y:S01]  /*10630*/  HMMA.16816.F32.BF16 R8, R12.reuse, R20, R8 ;  /* 0x000000140c08723c */ /* 0x040fe20000041808 */
[----:B---3--:R-:W-:Y:S01]  /*10640*/  FADD.FTZ R90, R84, R90 ;  /* 0x0000005a545a7221 */ /* 0x008fe20000010000 */
[----:B------:R-:W3:Y:S06]  /*10650*/  MUFU.EX2 R51, R51 ;  /* 0x0000003300337308 */ /* 0x000eec0000000800 */
[----:B------:R-:W-:Y:S01]  /*10660*/  HMMA.16816.F32.BF16 R20, R12, R22, R4 ;  /* 0x000000160c14723c */ /* 0x000fe20000041804 */
[----:B------:R-:W5:Y:S01]  /*10670*/  LDSM.16.MT88.4 R4, [R223+0x8c00] ;  /* 0x008c0000df04783b */ /* 0x000f620000004200 */
[----:B------:R-:W4:Y:S01]  /*10680*/  MUFU.EX2 R56, R56 ;  /* 0x0000003800387308 */ /* 0x000f220000000800 */
[----:B--2---:R-:W-:-:S05]  /*10690*/  FADD.FTZ R48, R50, R48 ;  /* 0x0000003032307221 */ /* 0x004fca0000010000 */
[----:B-1----:R-:W-:Y:S02]  /*106a0*/  HMMA.16816.F32.BF16 R24, R12, R16, R24 ;  /* 0x000000100c18723c */ /* 0x002fe40000041818 */
[----:B------:R-:W1:Y:S01]  /*106b0*/  MUFU.EX2 R243, R243 ;  /* 0x000000f300f37308 */ /* 0x000e620000000800 */
[----:B---3--:R-:W-:-:S05]  /*106c0*/  FADD.FTZ R90, R51, R90 ;  /* 0x0000005a335a7221 */ /* 0x008fca0000010000 */
[----:B------:R-:W-:Y:S02]  /*106d0*/  HMMA.16816.F32.BF16 R28, R12, R18, R28 ;  /* 0x000000120c1c723c */ /* 0x000fe4000004181c */
[----:B------:R-:W2:Y:S01]  /*106e0*/  MUFU.EX2 R54, R54 ;  /* 0x0000003600367308 */ /* 0x000ea20000000800 */
[----:B----4-:R-:W-:-:S04]  /*106f0*/  FADD.FTZ R90, R56, R90 ;  /* 0x0000005a385a7221 */ /* 0x010fc80000010000 */
[----:B------:R-:W-:-:S03]  /*10700*/  F2FP.BF16.PACK_AB R12, R51, R84 ;  /* 0x00000054330c723e */ /* 0x000fc600000010ff */
[----:B------:R-:W3:Y:S01]  /*10710*/  MUFU.EX2 R53, R53 ;  /* 0x0000003500357308 */ /* 0x000ee20000000800 */
[C---:B-1----:R-:W-:Y:S01]  /*10720*/  F2FP.BF16.PACK_AB R14, R243.reuse, R56 ;  /* 0x00000038f30e723e */ /* 0x042fe200000010ff */
[----:B------:R-:W-:-:S06]  /*10730*/  FADD.FTZ R243, R243, R90 ;  /* 0x0000005af3f37221 */ /* 0x000fcc0000010000 */
[----:B------:R-:W1:Y:S01]  /*10740*/  MUFU.EX2 R242, R242 ;  /* 0x000000f200f27308 */ /* 0x000e620000000800 */
[C---:B--2---:R-:W-:Y:S01]  /*10750*/  F2FP.BF16.PACK_AB R13, R54.reuse, R50 ;  /* 0x00000032360d723e */ /* 0x044fe200000010ff */
[----:B------:R-:W-:-:S04]  /*10760*/  FADD.FTZ R48, R54, R48 ;  /* 0x0000003036307221 */ /* 0x000fc80000010000 */
[----:B---3--:R-:W-:Y:S01]  /*10770*/  FADD.FTZ R48, R53, R48 ;  /* 0x0000003035307221 */ /* 0x008fe20000010000 */
[----:B-1----:R-:W-:-:S03]  /*10780*/  F2FP.BF16.PACK_AB R15, R242, R53 ;  /* 0x00000035f20f723e */ /* 0x002fc600000010ff */
[----:B------:R-:W-:-:S04]  /*10790*/  FADD.FTZ R242, R242, R48 ;  /* 0x00000030f2f27221 */ /* 0x000fc80000010000 */
[C---:B------:R-:W-:Y:S08]  /*107a0*/  HMMA.16816.F32.BF16 R144, R12.reuse, R36, R8 ;  /* 0x000000240c90723c */ /* 0x040ff00000041808 */
[C---:B------:R-:W-:Y:S08]  /*107b0*/  HMMA.16816.F32.BF16 R140, R12.reuse, R38, R20 ;  /* 0x000000260c8c723c */ /* 0x040ff00000041814 */
[C---:B-----5:R-:W-:Y:S08]  /*107c0*/  HMMA.16816.F32.BF16 R136, R12.reuse, R4, R24 ;  /* 0x000000040c88723c */ /* 0x060ff00000041818 */
[----:B------:R-:W-:Y:S01]  /*107d0*/  HMMA.16816.F32.BF16 R132, R12, R6, R28 ;  /* 0x000000060c84723c */ /* 0x000fe2000004181c */
[----:B------:R-:W-:Y:S07]  /*107e0*/  @!UPT UIADD3 URZ, URZ, URZ, URZ ;  /* 0x0000003f3f3ff290 */ /* 0x000fee000fffe03f */
[----:B------:R-:W-:Y:S11]  /*107f0*/  @!P6 BRA `(.L_x_1330) ;  /* 0x00005c700000e947 */ /* 0x000ff60003800000 */
        /* <DEDUP_REMOVED lines=40> */
[----:B------:R-:W-:Y:S01]  /*10a80*/  IMAD.MOV.U32 R3, RZ, RZ, R10 ;  /* 0x000000ffff037224 */ /* 0x000fe200078e000a */
[----:B------:R-:W-:-:S03]  /*10a90*/  @!P2 IADD3 R9, -R9, RZ, RZ ;  /* 0x000000ff0909a210 */ /* 0x000fc60007ffe1ff */
[----:B------:R-:W-:-:S05]  /*10aa0*/  @!P3 IMAD.MOV R3, RZ, RZ, -R3 ;  /* 0x000000ffff03b224 */ /* 0x000fca00078e0a03 */
[C---:B------:R-:W-:Y:S02]  /*10ab0*/  SEL R3, R5.reuse, R3, !P0 ;  /* 0x0000000305037207 */ /* 0x040fe40004000000 */
[----:B------:R-:W-:-:S03]  /*10ac0*/  SEL R5, R5, R9, !P0 ;  /* 0x0000000905057207 */ /* 0x000fc60004000000 */
[----:B------:R-:W-:-:S04]  /*10ad0*/  IMAD.WIDE R8, R3, 0x4, R234 ;  /* 0x0000000403087825 */ /* 0x000fc800078e02ea */
[----:B------:R-:W-:Y:S01]  /*10ae0*/  IMAD.WIDE R6, R5, 0x4, R234 ;  /* 0x0000000405067825 */ /* 0x000fe200078e02ea */
[----:B------:R1:W2:Y:S05]  /*10af0*/  LDG.E R4, [R8.64] ;  /* 0x0000000608047981 */ /* 0x0002aa000c1e1900 */
[----:B------:R-:W2:Y:S01]  /*10b00*/  LDG.E R6, [R6.64] ;  /* 0x0000000606067981 */ /* 0x000ea2000c1e1900 */
[----:B------:R-:W-:Y:S02]  /*10b10*/  IMAD.IADD R3, R3, 0x1, -R5 ;  /* 0x0000000103037824 */ /* 0x000fe400078e0a05 */
[----:B------:R-:W-:-:S04]  /*10b20*/  IMAD.MOV.U32 R5, RZ, RZ, c[0x0][0x2d0] ;  /* 0x0000b400ff057624 */ /* 0x000fc800078e00ff */
[----:B------:R-:W-:-:S05]  /*10b30*/  IMAD R5, R3, R5, -0x100 ;  /* 0xffffff0003057424 */ /* 0x000fca00078e0205 */
[----:B------:R-:W-:-:S05]  /*10b40*/  SHF.R.S32.HI R3, RZ, 0x1f, R5 ;  /* 0x0000001fff037819 */ /* 0x000fca0000011405 */
[----:B------:R-:W-:Y:S02]  /*10b50*/  IMAD R3, R3, c[0x0][0x1a0], RZ ;  /* 0x0000680003037a24 */ /* 0x000fe400078e02ff */
[----:B-1----:R-:W-:-:S04]  /*10b60*/  IMAD.WIDE.U32 R8, R5, c[0x0][0x1a0], RZ ;  /* 0x0000680005087a25 */ /* 0x002fc800078e00ff */
[----:B------:R-:W-:-:S04]  /*10b70*/  IMAD R3, R5, c[0x0][0x1a4], R3 ;  /* 0x0000690005037a24 */ /* 0x000fc800078e0203 */
[----:B------:R-:W-:Y:S01]  /*10b80*/  IMAD.IADD R9, R9, 0x1, R3 ;  /* 0x0000000109097824 */ /* 0x000fe200078e0203 */
[----:B--2---:R-:W-:-:S04]  /*10b90*/  IADD3 R6, -R4, R6, RZ ;  /* 0x0000000604067210 */ /* 0x004fc80007ffe1ff */
[----:B------:R-:W-:-:S05]  /*10ba0*/  SHF.R.S32.HI R4, RZ, 0x1f, R6 ;  /* 0x0000001fff047819 */ /* 0x000fca0000011406 */
[----:B------:R-:W-:-:S04]  /*10bb0*/  IMAD R4, R4, c[0x0][0x188], RZ ;  /* 0x0000620004047a24 */ /* 0x000fc800078e02ff */
[C---:B------:R-:W-:Y:S02]  /*10bc0*/  IMAD R4, R6.reuse, c[0x0][0x18c], R4 ;  /* 0x0000630006047a24 */ /* 0x040fe400078e0204 */
[----:B------:R-:W-:-:S05]  /*10bd0*/  IMAD.WIDE.U32 R6, R6, c[0x0][0x188], R8 ;  /* 0x0000620006067a25 */ /* 0x000fca00078e0008 */
[----:B------:R-:W-:Y:S01]  /*10be0*/  IADD3 R5, R7, R4, RZ ;  /* 0x0000000407057210 */ /* 0x000fe20007ffe0ff */
[----:B------:R-:W-:Y:S05]  /*10bf0*/  BRA `(.L_x_1332) ;  /* 0x0000003000007947 */ /* 0x000fea0003800000 */
.L_x_1331:
[----:B------:R-:W-:-:S05]  /*10c00*/  IMAD.MOV.U32 R6, RZ, RZ, c[0x0][0x1a0] ;  /* 0x00006800ff067624 */ /* 0x000fca00078e00ff */
[----:B------:R-:W-:-:S04]  /*10c10*/  LEA R6, -R6, RZ, 0x8 ;  /* 0x000000ff06067211 */ /* 0x000fc800078e41ff */
[----:B------:R-:W-:Y:S02]  /*10c20*/  SHF.R.S32.HI R5, RZ, 0x1f, R6 ;  /* 0x0000001fff057819 */ /* 0x000fe40000011406 */
.L_x_1332:
[----:B------:R-:W-:Y:S02]  /*10c30*/  ISETP.GE.AND P0, PT, R148, c[0x0][0x220], PT ;  /* 0x0000880094007a0c */ /* 0x000fe40003f06270 */
[C---:B------:R-:W-:Y:S02]  /*10c40*/  LEA R153, P5, R6.reuse, R153, 0x1 ;  /* 0x0000009906997211 */ /* 0x040fe400078a08ff */
[----:B------:R-:W-:Y:S02]  /*10c50*/  ISETP.GT.AND P6, PT, R237, R229, PT ;  /* 0x000000e5ed00720c */ /* 0x000fe40003fc4270 */
[----:B------:R-:W-:-:S07]  /*10c60*/  LEA.HI.X R152, R6, R152, R5, 0x1, P5 ;  /* 0x0000009806987211 */ /* 0x000fce00028f0c05 */
[----:B------:R-:W-:Y:S01]  /*10c70*/  @!P0 IMAD.MOV.U32 R4, RZ, RZ, c[0x0][0x1a0] ;  /* 0x00006800ff048624 */ /* 0x000fe200078e00ff */
[-C--:B------:R-:W-:Y:S01]  /*10c80*/  @!P0 IADD3 R44, P4, P3, R6, R124.reuse, R44 ;  /* 0x0000007c062c8210 */ /* 0x080fe20007b9e02c */
[----:B------:R-:W-:Y:S01]  /*10c90*/  @!P0 IMAD.MOV.U32 R14, RZ, RZ, c[0x0][0x1a0] ;  /* 0x00006800ff0e8624 */ /* 0x000fe200078e00ff */
[----:B------:R-:W-:Y:S01]  /*10ca0*/  @P0 STS [R238+0x5000], RZ ;  /* 0x005000ffee000388 */ /* 0x000fe20000000800 */
[----:B------:R-:W-:Y:S01]  /*10cb0*/  @!P0 IMAD.MOV.U32 R12, RZ, RZ, c[0x0][0x1a0] ;  /* 0x00006800ff0c8624 */ /* 0x000fe200078e00ff */
[----:B------:R-:W-:Y:S01]  /*10cc0*/  @!P0 LEA R7, P2, R4, R124, 0x6 ;  /* 0x0000007c04078211 */ /* 0x000fe200078430ff */
[--C-:B------:R-:W-:Y:S01]  /*10cd0*/  @!P0 IMAD.MOV.U32 R8, RZ, RZ, R124.reuse ;  /* 0x000000ffff088224 */ /* 0x100fe200078e007c */
[----:B------:R-:W-:Y:S01]  /*10ce0*/  @P0 STS [R238+0x5004], RZ ;  /* 0x005004ffee000388 */ /* 0x000fe20000000800 */
[----:B------:R-:W-:Y:S01]  /*10cf0*/  @!P0 IMAD.MOV.U32 R9, RZ, RZ, R127 ;  /* 0x000000ffff098224 */ /* 0x000fe200078e007f */
[----:B------:R-:W-:Y:S01]  /*10d00*/  @!P0 IADD3.X R35, R5, R127, R35, P4, P3 ;  /* 0x0000007f05238210 */ /* 0x000fe200027e6423 */
[----:B------:R-:W-:Y:S01]  /*10d10*/  @!P0 IMAD.MOV.U32 R3, RZ, RZ, c[0x0][0x1a0] ;  /* 0x00006800ff038624 */ /* 0x000fe200078e00ff */
[----:B------:R-:W-:Y:S01]  /*10d20*/  @P0 STS.64 [R238+0x5008], RZ ;  /* 0x005008ffee000388 */ /* 0x000fe20000000a00 */
[----:B------:R-:W-:Y:S01]  /*10d30*/  @!P0 IMAD.MOV.U32 R16, RZ, RZ, c[0x0][0x1a0] ;  /* 0x00006800ff108624 */ /* 0x000fe200078e00ff */
[----:B------:R-:W-:Y:S01]  /*10d40*/  @!P0 IADD3 R7, P5, R6, R7, RZ ;  /* 0x0000000706078210 */ /* 0x000fe20007fbe0ff */
[----:B------:R-:W-:-:S02]  /*10d50*/  @!P0 IMAD.MOV.U32 R126, RZ, RZ, R124 ;  /* 0x000000ffff7e8224 */ /* 0x000fc400078e007c */
[----:B------:R-:W-:Y:S02]  /*10d60*/  @!P0 IMAD.MOV.U32 R11, RZ, RZ, c[0x0][0x1a4] ;  /* 0x00006900ff0b8624 */ /* 0x000fe400078e00ff */
[----:B------:R-:W-:-:S03]  /*10d70*/  @!P0 IMAD.WIDE.U32 R14, R14, 0xa0, R8 ;  /* 0x000000a00e0e8825 */ /* 0x000fc600078e0008 */
[----:B------:R-:W-:Y:S01]  /*10d80*/  @!P0 LEA.HI.X R4, R4, R127, R11, 0x6, P2 ;  /* 0x0000007f04048211 */ /* 0x000fe200010f340b */
[----:B------:R-:W-:Y:S01]  /*10d90*/  @!P0 IMAD.WIDE.U32 R12, R12, 0xc0, R8 ;  /* 0x000000c00c0c8825 */ /* 0x000fe200078e0008 */
[----:B------:R-:W-:Y:S02]  /*10da0*/  @!P0 LEA R8, P1, R3, R124, 0x7 ;  /* 0x0000007c03088211 */ /* 0x000fe400078238ff */
[----:B------:R-:W-:Y:S01]  /*10db0*/  @!P0 LEA R22, P2, R44, c[0x0][0x170], 0x1 ;  /* 0x00005c002c168a11 */ /* 0x000fe200078408ff */
[----:B------:R-:W-:Y:S01]  /*10dc0*/  @!P0 IMAD.MOV.U32 R20, RZ, RZ, R153 ;  /* 0x000000ffff148224 */ /* 0x000fe200078e0099 */
[----:B------:R-:W-:Y:S01]  /*10dd0*/  @!P0 IADD3 R8, P4, R6, R8, RZ ;  /* 0x0000000806088210 */ /* 0x000fe20007f9e0ff */
[----:B------:R-:W-:Y:S01]  /*10de0*/  @!P0 IMAD.MOV.U32 R21, RZ, RZ, R152 ;  /* 0x000000ffff158224 */ /* 0x000fe200078e0098 */
[----:B------:R-:W-:Y:S01]  /*10df0*/  @!P0 LEA.HI.X R23, R44, c[0x0][0x174], R35, 0x1, P2 ;  /* 0x00005d002c178a11 */ /* 0x000fe200010f0c23 */
[----:B------:R-:W-:Y:S01]  /*10e00*/  @!P0 IMAD.MOV.U32 R9, RZ, RZ, c[0x0][0x1a4] ;  /* 0x00006900ff098624 */ /* 0x000fe200078e00ff */
[----:B------:R-:W-:Y:S01]  /*10e10*/  @!P0 IADD3 R12, P2, R6, R12, RZ ;  /* 0x0000000c060c8210 */ /* 0x000fe20007f5e0ff */
[----:B------:R-:W-:Y:S01]  /*10e20*/  @!P0 IMAD.WIDE.U32 R16, R16, 0x60, R126 ;  /* 0x0000006010108825 */ /* 0x000fe200078e007e */
[----:B------:R-:W-:Y:S01]  /*10e30*/  @!PT LDS RZ, [RZ] ;  /* 0x00000000fffff984 */ /* 0x000fe20000000800 */
[----:B------:R-:W-:Y:S01]  /*10e40*/  @!PT LDS RZ, [RZ] ;  /* 0x00000000fffff984 */ /* 0x000fe20000000800 */
[----:B------:R-:W-:Y:S01]  /*10e50*/  @!PT LDS RZ, [RZ] ;  /* 0x00000000fffff984 */ /* 0x000fe20000000800 */
[----:B------:R1:W-:Y:S01]  /*10e60*/  @!P0 LDGSTS.E.BYPASS.LTC128B.128 [R238+0x5000], [R20.64] ;  /* 0x0500000014ee8fae */ /* 0x0003e2000b901d46 */
[----:B------:R-:W-:-:S02]  /*10e70*/  @!P0 IADD3 R14, P3, R6, R14, RZ ;  /* 0x0000000e060e8210 */ /* 0x000fc40007f7e0ff */
[----:B------:R-:W-:Y:S01]  /*10e80*/  @!P0 IMAD.MOV.U32 R10, RZ, RZ, c[0x0][0x1a4] ;  /* 0x00006900ff0a8624 */ /* 0x000fe200078e00ff */
[----:B------:R-:W-:Y:S01]  /*10e90*/  @!P0 LEA.HI.X R9, R3, R127, R9, 0x7, P1 ;  /* 0x0000007f03098211 */ /* 0x000fe200008f3c09 */
[----:B------:R-:W-:Y:S01]  /*10ea0*/  @!P0 IMAD.MOV.U32 R18, RZ, RZ, c[0x0][0x1a0] ;  /* 0x00006800ff128624 */ /* 0x000fe200078e00ff */
[----:B------:R-:W-:Y:S01]  /*10eb0*/  @!P0 IADD3 R16, P1, R6, R16, RZ ;  /* 0x0000001006108210 */ /* 0x000fe20007f3e0ff */
[----:B------:R-:W-:Y:S01]  /*10ec0*/  @!P0 IMAD.MOV.U32 R125, RZ, RZ, R127 ;  /* 0x000000ffff7d8224 */ /* 0x000fe200078e007f */
[----:B------:R-:W-:Y:S01]  /*10ed0*/  @P0 STS.128 [R238+0x5800], RZ ;  /* 0x005800ffee000388 */ /* 0x000fe20000000c00 */
[----:B------:R-:W-:Y:S02]  /*10ee0*/  @!P0 IMAD R11, R11, 0xc0, RZ ;  /* 0x000000c00b0b8824 */ /* 0x000fe400078e02ff */
[----:B------:R-:W-:Y:S01]  /*10ef0*/  @!P0 IMAD.WIDE.U32 R18, R18, 0xe0, R124 ;  /* 0x000000e012128825 */ /* 0x000fe200078e007c */
[----:B------:R-:W-:Y:S01]  /*10f00*/  @!PT LDS RZ, [RZ] ;  /* 0x00000000fffff984 */ /* 0x000fe20000000800 */
[----:B------:R-:W-:Y:S01]  /*10f10*/  @!PT LDS RZ, [RZ] ;  /* 0x00000000fffff984 */ /* 0x000fe20000000800 */
[----:B------:R-:W-:Y:S01]  /*10f20*/  @!PT LDS RZ, [RZ] ;  /* 0x00000000fffff984 */ /* 0x000fe20000000800 */
[----:B------:R2:W-:Y:S02]  /*10f30*/  @!P0 LDGSTS.E.BYPASS.LTC128B.128 [R238+0x5800], [R22.64] ;  /* 0x0580000016ee8fae */ /* 0x0005e4000b901d46 */
[C---:B------:R-:W-:Y:S01]  /*10f40*/  @!P0 IADD3.X R11, R5.reuse, R11, R13, P2, !PT ;  /* 0x0000000b050b8210 */ /* 0x040fe200017fe40d */
[----:B------:R-:W-:Y:S01]  /*10f50*/  @!P0 IMAD.MOV.U32 R3, RZ, RZ, c[0x0][0x1a4] ;  /* 0x00006900ff038624 */ /* 0x000fe200078e00ff */
[----:B------:R-:W-:Y:S01]  /*10f60*/  @P0 STS.128 [R238+0x6000], RZ ;  /* 0x006000ffee000388 */ /* 0x000fe20000000c00 */
[----:B------:R-:W-:-:S02]  /*10f70*/  @!P0 IMAD.X R4, R5, 0x1, R4, P5 ;  /* 0x0000000105048824 */ /* 0x000fc400028e0604 */
[----:B------:R-:W-:Y:S02]  /*10f80*/  @!P0 IMAD R3, R3, 0xa0, RZ ;  /* 0x000000a003038824 */ /* 0x000fe400078e02ff */
[C---:B------:R-:W-:Y:S01]  /*10f90*/  @!P0 IMAD.X R9, R5.reuse, 0x1, R9, P4 ;  /* 0x0000000105098824 */ /* 0x040fe200020e0609 */
[C---:B------:R-:W-:Y:S02]  /*10fa0*/  @!P0 LEA R24, P4, R8.reuse, c[0x0][0x170], 0x1 ;  /* 0x00005c0008188a11 */ /* 0x040fe400078808ff */
[----:B------:R-:W-:Y:S02]  /*10fb0*/  @!P0 IADD3.X R3, R5, R15, R3, P3, !PT ;  /* 0x0000000f05038210 */ /* 0x000fe40001ffe403 */
[----:B------:R-:W-:Y:S01]  /*10fc0*/  @!P0 LEA.HI.X R25, R8, c[0x0][0x174], R9, 0x1, P4 ;  /* 0x00005d0008198a11 */ /* 0x000fe200020f0c09 */
[C---:B-1----:R-:W-:Y:S02]  /*10fd0*/  @!P0 IMAD R20, R10.reuse, 0x60, RZ ;  /* 0x000000600a148824 */ /* 0x042fe400078e02ff */
[----:B------:R-:W-:-:S03]  /*10fe0*/  @!P0 IMAD R10, R10, 0xe0, RZ ;  /* 0x000000e00a0a8824 */ /* 0x000fc600078e02ff */
[----:B------:R-:W-:Y:S02]  /*10ff0*/  @!P0 IADD3.X R20, R5, R17, R20, P1, !PT ;  /* 0x0000001105148210 */ /* 0x000fe40000ffe414 */
[----:B------:R-:W-:Y:S02]  /*11000*/  @!P0 IADD3 R17, P1, R6, R18, RZ ;  /* 0x0000001206118210 */ /* 0x000fe40007f3e0ff */
[----:B------:R-:W-:Y:S02]  /*11010*/  @!P0 LEA R18, P2, R7, c[0x0][0x170], 0x1 ;  /* 0x00005c0007128a11 */ /* 0x000fe400078408ff */
[----:B------:R-:W-:Y:S02]  /*11020*/  @!P0 IADD3.X R10, R5, R19, R10, P1, !PT ;  /* 0x00000013050a8210 */ /* 0x000fe40000ffe40a */
[----:B------:R-:W-:Y:S02]  /*11030*/  @!P0 LEA R6, P1, R16, c[0x0][0x170], 0x1 ;  /* 0x00005c0010068a11 */ /* 0x000fe400078208ff */
[----:B------:R-:W-:-:S02]  /*11040*/  @!P0 LEA.HI.X R19, R7, c[0x0][0x174], R4, 0x1, P2 ;  /* 0x00005d0007138a11 */ /* 0x000fc400010f0c04 */
[----:B------:R-:W-:Y:S02]  /*11050*/  @!P0 LEA.HI.X R7, R16, c[0x0][0x174], R20, 0x1, P1 ;  /* 0x00005d0010078a11 */ /* 0x000fe400008f0c14 */
[----:B--2---:R-:W-:Y:S01]  /*11060*/  @!P0 LEA R22, P3, R14, c[0x0][0x170], 0x1 ;  /* 0x00005c000e168a11 */ /* 0x004fe200078608ff */
[----:B------:R-:W-:Y:S01]  /*11070*/  @!PT LDS RZ, [RZ] ;  /* 0x00000000fffff984 */ /* 0x000fe20000000800 */
[----:B------:R-:W-:Y:S01]  /*11080*/  @!PT LDS RZ, [RZ] ;  /* 0x00000000fffff984 */ /* 0x000fe20000000800 */
[----:B------:R-:W-:Y:S01]  /*11090*/  @!PT LDS RZ, [RZ] ;  /* 0x00000000fffff984 */ /* 0x000fe20000000800 */
[----:B------:R1:W-:Y:S01]  /*110a0*/  @!P0 LDGSTS.E.BYPASS.LTC128B.128 [R238+0x6000], [R18.64] ;  /* 0x0600000012ee8fae */ /* 0x0003e2000b901d46 */
[----:B------:R-:W-:Y:S02]  /*110b0*/  @!P0 LEA R20, P2, R12, c[0x0][0x170], 0x1 ;  /* 0x00005c000c148a11 */ /* 0x000fe400078408ff */
[C---:B------:R-:W-:Y:S01]  /*110c0*/  @!P0 LEA R4, P1, R17.reuse, c[0x0][0x170], 0x1 ;  /* 0x00005c0011048a11 */ /* 0x040fe200078208ff */
[----:B------:R-:W-:Y:S01]  /*110d0*/  @P0 STS.128 [R238+0x6800], RZ ;  /* 0x006800ffee000388 */ /* 0x000fe20000000c00 */
[----:B------:R-:W-:Y:S02]  /*110e0*/  @!P0 LEA.HI.X R23, R14, c[0x0][0x174], R3, 0x1, P3 ;  /* 0x00005d000e178a11 */ /* 0x000fe400018f0c03 */
[----:B------:R-:W-:Y:S01]  /*110f0*/  @!P0 LEA.HI.X R21, R12, c[0x0][0x174], R11, 0x1, P2 ;  /* 0x00005d000c158a11 */ /* 0x000fe200010f0c0b */
        /* <DEDUP_REMOVED lines=26> */
[----:B------:R-:W5:Y:S04]  /*112a0*/  LDSM.16.M88.4 R112, [R226+0x1400] ;  /* 0x00140000e270783b */ /* 0x000f680000000200 */
[----:B------:R-:W1:Y:S04]  /*112b0*/  LDSM.16.M88.4 R120, [R226+0x1000] ;  /* 0x00100000e278783b */ /* 0x000e680000000200 */
[----:B------:R-:W1:Y:S04]  /*112c0*/  LDSM.16.M88.4 R104, [R226+0x1800] ;  /* 0x00180000e268783b */ /* 0x000e680000000200 */
[----:B------:R-:W2:Y:S04]  /*112d0*/  LDSM.16.M88.4 R96, [R226+0x1c00] ;  /* 0x001c0000e260783b */ /* 0x000ea80000000200 */
[----:B------:R-:W2:Y:S04]  /*112e0*/  LDSM.16.M88.4 R88, [R226+0x2000] ;  /* 0x00200000e258783b */ /* 0x000ea80000000200 */
[----:B------:R-:W2:Y:S04]  /*112f0*/  LDSM.16.M88.4 R80, [R226+0x2400] ;  /* 0x00240000e250783b */ /* 0x000ea80000000200 */
[----:B------:R-:W2:Y:S04]  /*11300*/  LDSM.16.M88.4 R72, [R226+0x2800] ;  /* 0x00280000e248783b */ /* 0x000ea80000000200 */
[----:B------:R-:W2:Y:S04]  /*11310*/  LDSM.16.M88.4 R64, [R226+0x2c00] ;  /* 0x002c0000e240783b */ /* 0x000ea80000000200 */
[----:B------:R-:W2:Y:S04]  /*11320*/  LDSM.16.M88.4 R56, [R226+0x3000] ;  /* 0x00300000e238783b */ /* 0x000ea80000000200 */
[----:B------:R-:W2:Y:S04]  /*11330*/  LDSM.16.M88.4 R48, [R226+0x3400] ;  /* 0x00340000e230783b */ /* 0x000ea80000000200 */
[----:B------:R-:W2:Y:S01]  /*11340*/  LDSM.16.M88.4 R40, [R226+0x3800] ;  /* 0x00380000e228783b */ /* 0x000ea20000000200 */
[C---:B-----5:R-:W-:Y:S03]  /*11350*/  HMMA.16816.F32.BF16 R116, R168.reuse, R112, RZ ;  /* 0x00000070a874723c */ /* 0x060fe600000418ff */
[----:B------:R-:W5:Y:S04]  /*11360*/  LDSM.16.M88.4 R32, [R226+0x3c00] ;  /* 0x003c0000e220783b */ /* 0x000f680000000200 */
[----:B---3--:R-:W3:Y:S01]  /*11370*/  LDSM.16.M88.4 R24, [R226+0x4000] ;  /* 0x00400000e218783b */ /* 0x008ee20000000200 */
[C---:B-1----:R-:W-:Y:S03]  /*11380*/  HMMA.16816.F32.BF16 R124, R168.reuse, R120, RZ ;  /* 0x00000078a87c723c */ /* 0x042fe600000418ff */
[----:B------:R-:W4:Y:S04]  /*11390*/  LDSM.16.M88.4 R16, [R226+0x4400] ;  /* 0x00440000e210783b */ /* 0x000f280000000200 */
[----:B------:R-:W1:Y:S01]  /*113a0*/  LDSM.16.M88.4 R8, [R226+0x4800] ;  /* 0x00480000e208783b */ /* 0x000e620000000200 */
[C---:B------:R-:W-:Y:S03]  /*113b0*/  HMMA.16816.F32.BF16 R112, R168.reuse, R114, RZ ;  /* 0x00000072a870723c */ /* 0x040fe600000418ff */
[----:B------:R-:W1:Y:S04]  /*113c0*/  LDSM.16.M88.4 R172, [R226+0x4c00] ;  /* 0x004c0000e2ac783b */ /* 0x000e680000000200 */
[----:B------:R-:W-:Y:S01]  /*113d0*/  LDSM.16.M88.4 R164, [R227] ;  /* 0x00000000e3a4783b */ /* 0x000fe20000000200 */
[C---:B------:R-:W-:Y:S03]  /*113e0*/  HMMA.16816.F32.BF16 R120, R168.reuse, R122, RZ ;  /* 0x0000007aa878723c */ /* 0x040fe600000418ff */
[----:B------:R-:W1:Y:S04]  /*113f0*/  LDSM.16.M88.4 R160, [R225] ;  /* 0x00000000e1a0783b */ /* 0x000e680000000200 */
[----:B------:R-:W1:Y:S01]  /*11400*/  LDSM.16.M88.4 R156, [R222] ;  /* 0x00000000de9c783b */ /* 0x000e620000000200 */
[C---:B------:R-:W-:Y:S03]  /*11410*/  HMMA.16816.F32.BF16 R108, R168.reuse, R104, RZ ;  /* 0x00000068a86c723c */ /* 0x040fe600000418ff */
[----:B------:R-:W3:Y:S04]  /*11420*/  S2R R3, SR_TID.X ;  /* 0x0000000000037919 */ /* 0x000ee80000002100 */
[----:B------:R-:W1:Y:S01]  /*11430*/  LDSM.16.M88.4 R128, [R221] ;  /* 0x00000000dd80783b */ /* 0x000e620000000200 */
[C---:B--2---:R-:W-:Y:S03]  /*11440*/  HMMA.16816.F32.BF16 R100, R168.reuse, R96, RZ ;  /* 0x00000060a864723c */ /* 0x044fe600000418ff */
[----:B------:R-:W0:Y:S05]  /*11450*/  LDGDEPBAR ;  /* 0x00000000000079af */ /* 0x000e2a0000000000 */
[C---:B------:R-:W-:Y:S08]  /*11460*/  HMMA.16816.F32.BF16 R92, R168.reuse, R88, RZ ;  /* 0x00000058a85c723c */ /* 0x040ff000000418ff */
[----:B------:R-:W-:Y:S01]  /*11470*/  HMMA.16816.F32.BF16 R84, R168, R80, RZ ;  /* 0x00000050a854723c */ /* 0x000fe200000418ff */
[----:B---3--:R-:W-:-:S07]  /*11480*/  IMAD.SHL.U32 R3, R3, 0x2, RZ ;  /* 0x0000000203037824 */ /* 0x008fce00078e00ff */
[----:B------:R-:W-:Y:S01]  /*11490*/  HMMA.16816.F32.BF16 R76, R168, R72, RZ ;  /* 0x00000048a84c723c */ /* 0x000fe200000418ff */
[----:B------:R-:W-:-:S07]  /*114a0*/  LOP3.LUT R182, R3, 0x6, RZ, 0xc0, !PT ;  /* 0x0000000603b67812 */ /* 0x000fce00078ec0ff */
[C---:B------:R-:W-:Y:S08]  /*114b0*/  HMMA.16816.F32.BF16 R68, R168.reuse, R64, RZ ;  /* 0x00000040a844723c */ /* 0x040ff000000418ff */
[C---:B------:R-:W-:Y:S08]  /*114c0*/  HMMA.16816.F32.BF16 R60, R168.reuse, R56, RZ ;  /* 0x00000038a83c723c */ /* 0x040ff000000418ff */
[C---:B------:R-:W-:Y:S08]  /*114d0*/  HMMA.16816.F32.BF16 R52, R168.reuse, R48, RZ ;  /* 0x00000030a834723c */ /* 0x040ff000000418ff */
[C---:B------:R-:W-:Y:S08]  /*114e0*/  HMMA.16816.F32.BF16 R44, R168.reuse, R40, RZ ;  /* 0x00000028a82c723c */ /* 0x040ff000000418ff */
[C---:B-----5:R-:W-:Y:S08]  /*114f0*/  HMMA.16816.F32.BF16 R36, R168.reuse, R32, RZ ;  /* 0x00000020a824723c */ /* 0x060ff000000418ff */
[C---:B------:R-:W-:Y:S08]  /*11500*/  HMMA.16816.F32.BF16 R28, R168.reuse, R24, RZ ;  /* 0x00000018a81c723c */ /* 0x040ff000000418ff */
[C---:B----4-:R-:W-:Y:S08]  /*11510*/  HMMA.16816.F32.BF16 R20, R168.reuse, R16, RZ ;  /* 0x00000010a814723c */ /* 0x050ff000000418ff */
        /* <DEDUP_REMOVED lines=18> */
[C---:B------:R-:W-:Y:S08]  /*11640*/  HMMA.16816.F32.BF16 R112, R164.reuse, R158, R112 ;  /* 0x0000009ea470723c */ /* 0x040ff00000041870 */
[C---:B------:R-:W-:Y:S07]  /*11650*/  HMMA.16816.F32.BF16 R120, R164.reuse, R162, R120 ;  /* 0x000000a2a478723c */ /* 0x040fee0000041878 */
[----:B------:R-:W-:Y:S01]  /*11660*/  IMAD.SHL.U32 R163, R237, 0x100, RZ ;  /* 0x00000100eda37824 */ /* 0x000fe200078e00ff */
[----:B------:R-:W-:Y:S01]  /*11670*/  HMMA.16816.F32.BF16 R116, R164, R156, R116 ;  /* 0x0000009ca474723c */ /* 0x000fe20000041874 */
[----:B------:R-:W2:Y:S03]  /*11680*/  LDSM.16.M88.4 R156, [R219] ;  /* 0x00000000db9c783b */ /* 0x000ea60000000200 */
[----:B------:R-:W-:-:S02]  /*11690*/  LOP3.LUT R3, R163, 0x18, R182, 0xfe, !PT ;  /* 0x00000018a3037812 */ /* 0x000fc400078efeb6 */
[C---:B------:R-:W-:Y:S02]  /*116a0*/  LOP3.LUT R154, R163.reuse, 0xf9, R182, 0xfe, !PT ;  /* 0x000000f9a39a7812 */ /* 0x040fe400078efeb6 */
[----:B------:R-:W-:Y:S01]  /*116b0*/  LOP3.LUT R155, R163, R182, RZ, 0xfc, !PT ;  /* 0x000000b6a39b7212 */ /* 0x000fe200078efcff */
[C---:B------:R-:W-:Y:S01]  /*116c0*/  HMMA.16816.F32.BF16 R108, R164.reuse, R128, R108 ;  /* 0x00000080a46c723c */ /* 0x040fe2000004186c */
[-C--:B------:R-:W-:Y:S02]  /*116d0*/  ISETP.GE.AND P1, PT, R3, R151.reuse, PT ;  /* 0x000000970300720c */ /* 0x080fe40003f26270 */
[CC--:B------:R-:W-:Y:S02]  /*116e0*/  ISETP.GE.AND P5, PT, R154.reuse, R150.reuse, PT ;  /* 0x000000969a00720c */ /* 0x0c0fe40003fa6270 */
[-C--:B------:R-:W-:Y:S02]  /*116f0*/  ISETP.GE.AND P4, PT, R154, R151.reuse, PT ;  /* 0x000000979a00720c */ /* 0x080fe40003f86270 */
[C---:B------:R-:W-:Y:S01]  /*11700*/  ISETP.GE.AND P2, PT, R155.reuse, R150, PT ;  /* 0x000000969b00720c */ /* 0x040fe20003f46270 */
[----:B------:R-:W-:Y:S01]  /*11710*/  HMMA.16816.F32.BF16 R104, R164, R130, R104 ;  /* 0x00000082a468723c */ /* 0x000fe20000041868 */
[----:B------:R-:W-:-:S02]  /*11720*/  ISETP.GE.AND P3, PT, R155, R151, PT ;  /* 0x000000979b00720c */ /* 0x000fc40003f66270 */
[C-C-:B------:R-:W-:Y:S02]  /*11730*/  LOP3.LUT R154, R163.reuse, 0x1, R182.reuse, 0xfe, !PT ;  /* 0x00000001a39a7812 */ /* 0x140fe400078efeb6 */
[----:B------:R-:W-:Y:S02]  /*11740*/  LOP3.LUT R3, R163, 0x8, R182, 0xfe, !PT ;  /* 0x00000008a3037812 */ /* 0x000fe400078efeb6 */
[----:B------:R-:W-:Y:S01]  /*11750*/  P2R R183, PR, RZ, 0x10 ;  /* 0x00000010ffb77803 */ /* 0x000fe20000000000 */
[----:B-1----:R-:W-:Y:S01]  /*11760*/  HMMA.16816.F32.BF16 R100, R164, R172, R100 ;  /* 0x000000aca464723c */ /* 0x002fe20000041864 */
[----:B------:R-:W-:Y:S02]  /*11770*/  FSEL R129, R114, -INF , !P1 ;  /* 0xff80000072817808 */ /* 0x000fe40004800000 */
[----:B------:R-:W-:Y:S02]  /*11780*/  FSEL R124, R124, -INF , !P2 ;  /* 0xff8000007c7c7808 */ /* 0x000fe40005000000 */
[----:B------:R-:W-:-:S02]  /*11790*/  FSEL R176, R126, -INF , !P3 ;  /* 0xff8000007eb07808 */ /* 0x000fc40005800000 */
[CC--:B------:R-:W-:Y:S01]  /*117a0*/  ISETP.GE.AND P4, PT, R154.reuse, R150.reuse, PT ;  /* 0x000000969a00720c */ /* 0x0c0fe20003f86270 */
[C---:B------:R-:W-:Y:S01]  /*117b0*/  HMMA.16816.F32.BF16 R96, R164.reuse, R174, R96 ;  /* 0x000000aea460723c */ /* 0x040fe20000041860 */
[-C--:B------:R-:W-:Y:S02]  /*117c0*/  ISETP.GE.AND P1, PT, R154, R151.reuse, PT ;  /* 0x000000979a00720c */ /* 0x080fe40003f26270 */
[C---:B------:R-:W-:Y:S02]  /*117d0*/  ISETP.GE.AND P2, PT, R3.reuse, R150, PT ;  /* 0x000000960300720c */ /* 0x040fe40003f46270 */
[----:B------:R-:W-:Y:S02]  /*117e0*/  ISETP.GE.AND P3, PT, R3, R151, PT ;  /* 0x000000970300720c */ /* 0x000fe40003f66270 */
[----:B------:R-:W-:Y:S01]  /*117f0*/  LOP3.LUT R3, R163, 0x9, R182, 0xfe, !PT ;  /* 0x00000009a3037812 */ /* 0x000fe200078efeb6 */
[----:B--2---:R-:W-:Y:S01]  /*11800*/  HMMA.16816.F32.BF16 R92, R164, R156, R92 ;  /* 0x0000009ca45c723c */ /* 0x004fe2000004185c */
[----:B------:R-:W-:-:S02]  /*11810*/  FSEL R114, R125, -INF , !P4 ;  /* 0xff8000007d727808 */ /* 0x000fc40006000000 */
[----:B------:R-:W-:Y:S02]  /*11820*/  FSEL R177, R127, -INF , !P1 ;  /* 0xff8000007fb17808 */ /* 0x000fe40004800000 */
[C---:B------:R-:W-:Y:S02]  /*11830*/  ISETP.GE.AND P4, PT, R3.reuse, R150, PT ;  /* 0x000000960300720c */ /* 0x040fe40003f86270 */
[----:B------:R-:W-:Y:S01]  /*11840*/  ISETP.GE.AND P1, PT, R3, R151, PT ;  /* 0x000000970300720c */ /* 0x000fe20003f26270 */
[----:B------:R-:W-:Y:S01]  /*11850*/  HMMA.16816.F32.BF16 R88, R164, R158, R88 ;  /* 0x0000009ea458723c */ /* 0x000fe20000041858 */
[----:B------:R-:W-:Y:S02]  /*11860*/  FSEL R127, R120, -INF , !P2 ;  /* 0xff800000787f7808 */ /* 0x000fe40005000000 */
[----:B------:R-:W-:Y:S02]  /*11870*/  FSEL R178, R122, -INF , !P3 ;  /* 0xff8000007ab27808 */ /* 0x000fe40005800000 */
[----:B------:R-:W-:-:S02]  /*11880*/  FSEL R131, R121, -INF , !P4 ;  /* 0xff80000079837808 */ /* 0x000fc40006000000 */
[----:B------:R-:W-:Y:S02]  /*11890*/  FSEL R173, R123, -INF , !P1 ;  /* 0xff8000007bad7808 */ /* 0x000fe40004800000 */
[----:B------:R-:W1:Y:S01]  /*118a0*/  LDSM.16.M88.4 R120, [R218] ;  /* 0x00000000da78783b */ /* 0x000e620000000200 */
[C-C-:B------:R-:W-:Y:S02]  /*118b0*/  LOP3.LUT R125, R163.reuse, 0x10, R182.reuse, 0xfe, !PT ;  /* 0x00000010a37d7812 */ /* 0x140fe400078efeb6 */
[----:B------:R-:W-:Y:S02]  /*118c0*/  LOP3.LUT R3, R163, 0x19, R182, 0xfe, !PT ;  /* 0x00000019a3037812 */ /* 0x000fe400078efeb6 */
[CC--:B------:R-:W-:Y:S02]  /*118d0*/  ISETP.GE.AND P2, PT, R125.reuse, R150.reuse, PT ;  /* 0x000000967d00720c */ /* 0x0c0fe40003f46270 */
[----:B------:R-:W-:Y:S02]  /*118e0*/  ISETP.GE.AND P3, PT, R125, R151, PT ;  /* 0x000000977d00720c */ /* 0x000fe40003f66270 */
        /* <DEDUP_REMOVED lines=12> */
[----:B------:R-:W-:-:S02]  /*119b0*/  FSEL R115, R108, -INF , !P2 ;  /* 0xff8000006c737808 */ /* 0x000fc40005000000 */
[----:B------:R-:W-:Y:S02]  /*119c0*/  FSEL R161, R110, -INF , !P3 ;  /* 0xff8000006ea17808 */ /* 0x000fe40005800000 */
[----:B------:R-:W-:Y:S02]  /*119d0*/  FSEL R174, R109, -INF , !P4 ;  /* 0xff8000006dae7808 */ /* 0x000fe40006000000 */
[----:B------:R-:W-:Y:S01]  /*119e0*/  FSEL R160, R111, -INF , !P1 ;  /* 0xff8000006fa07808 */ /* 0x000fe20004800000 */
[----:B-1----:R-:W-:Y:S01]  /*119f0*/  HMMA.16816.F32.BF16 R84, R164, R120, R84 ;  /* 0x00000078a454723c */ /* 0x002fe20000041854 */
[----:B------:R-:W1:Y:S01]  /*11a00*/  LDSM.16.M88.4 R108, [R217] ;  /* 0x00000000d96c783b */ /* 0x000e620000000200 */
[C-C-:B------:R-:W-:Y:S02]  /*11a10*/  LOP3.LUT R116, R163.reuse, 0x28, R182.reuse, 0xfe, !PT ;  /* 0x00000028a3747812 */ /* 0x140fe400078efeb6 */
[----:B------:R-:W-:Y:S02]  /*11a20*/  LOP3.LUT R3, R163, 0x29, R182, 0xfe, !PT ;  /* 0x00000029a3037812 */ /* 0x000fe400078efeb6 */
[----:B------:R-:W-:-:S02]  /*11a30*/  ISETP.GE.AND P2, PT, R116, R150, PT ;  /* 0x000000967400720c */ /* 0x000fc40003f46270 */
[-C--:B------:R-:W-:Y:S01]  /*11a40*/  ISETP.GE.AND P3, PT, R116, R151.reuse, PT ;  /* 0x000000977400720c */ /* 0x080fe20003f66270 */
[----:B------:R-:W-:Y:S01]  /*11a50*/  HMMA.16816.F32.BF16 R80, R164, R122, R80 ;  /* 0x0000007aa450723c */ /* 0x000fe20000041850 */
[C---:B------:R-:W-:Y:S02]  /*11a60*/  ISETP.GE.AND P4, PT, R3.reuse, R150, PT ;  /* 0x000000960300720c */ /* 0x040fe40003f86270 */
[----:B------:R-:W-:Y:S02]  /*11a70*/  ISETP.GE.AND P1, PT, R3, R151, PT ;  /* 0x000000970300720c */ /* 0x000fe40003f26270 */
[C-C-:B------:R-:W-:Y:S02]  /*11a80*/  LOP3.LUT R116, R163.reuse, 0x30, R182.reuse, 0xfe, !PT ;  /* 0x00000030a3747812 */ /* 0x140fe400078efeb6 */
[----:B------:R-:W-:Y:S02]  /*11a90*/  LOP3.LUT R3, R163, 0x31, R182, 0xfe, !PT ;  /* 0x00000031a3037812 */ /* 0x000fe400078efeb6 */
        /* <DEDUP_REMOVED lines=8> */
[----:B------:R-:W-:Y:S02]  /*11b20*/  FSEL R106, R100, -INF , !P2 ;  /* 0xff800000646a7808 */ /* 0x000fe40005000000 */
[----:B------:R-:W-:Y:S02]  /*11b30*/  FSEL R154, R102, -INF , !P3 ;  /* 0xff800000669a7808 */ /* 0x000fe40005800000 */
[----:B------:R-:W-:Y:S02]  /*11b40*/  FSEL R107, R101, -INF , !P4 ;  /* 0xff800000656b7808 */ /* 0x000fe40006000000 */
[----:B------:R-:W-:Y:S01]  /*11b50*/  FSEL R128, R103, -INF , !P1 ;  /* 0xff80000067807808 */ /* 0x000fe20004800000 */
[----:B-1----:R-:W-:Y:S01]  /*11b60*/  HMMA.16816.F32.BF16 R76, R164, R108, R76 ;  /* 0x0000006ca44c723c */ /* 0x002fe2000004184c */
[----:B------:R-:W1:Y:S01]  /*11b70*/  LDSM.16.M88.4 R100, [R216] ;  /* 0x00000000d864783b */ /* 0x000e620000000200 */
[----:B------:R-:W-:-:S02]  /*11b80*/  LOP3.LUT R116, R163, 0x38, R182, 0xfe, !PT ;  /* 0x00000038a3747812 */ /* 0x000fc400078efeb6 */
[--C-:B------:R-:W-:Y:S02]  /*11b90*/  LOP3.LUT R3, R163, 0x39, R182.reuse, 0xfe, !PT ;  /* 0x00000039a3037812 */ /* 0x100fe400078efeb6 */
[CC--:B------:R-:W-:Y:S02]  /*11ba0*/  ISETP.GE.AND P2, PT, R116.reuse, R150.reuse, PT ;  /* 0x000000967400720c */ /* 0x0c0fe40003f46270 */
[-C--:B------:R-:W-:Y:S01]  /*11bb0*/  ISETP.GE.AND P3, PT, R116, R151.reuse, PT ;  /* 0x000000977400720c */ /* 0x080fe20003f66270 */
        /* <DEDUP_REMOVED lines=13> */
[----:B------:R-:W-:Y:S02]  /*11c90*/  LOP3.LUT R116, R163, 0x48, R182, 0xfe, !PT ;  /* 0x00000048a3747812 */ /* 0x000fe400078efeb6 */
[----:B------:R-:W-:Y:S02]  /*11ca0*/  FSEL R98, R92, -INF , !P2 ;  /* 0xff8000005c627808 */ /* 0x000fe40005000000 */
[----:B------:R-:W-:-:S02]  /*11cb0*/  FSEL R125, R94, -INF , !P3 ;  /* 0xff8000005e7d7808 */ /* 0x000fc40005800000 */
[----:B------:R-:W-:Y:S01]  /*11cc0*/  FSEL R99, R93, -INF , !P4 ;  /* 0xff8000005d637808 */ /* 0x000fe20006000000 */
[C---:B-1----:R-:W-:Y:S01]  /*11cd0*/  HMMA.16816.F32.BF16 R68, R164.reuse, R100, R68 ;  /* 0x00000064a444723c */ /* 0x042fe20000041844 */
[----:B------:R-:W-:Y:S02]  /*11ce0*/  FSEL R123, R95, -INF , !P1 ;  /* 0xff8000005f7b7808 */ /* 0x000fe40004800000 */
[----:B------:R-:W1:Y:S01]  /*11cf0*/  LDSM.16.M88.4 R92, [R215] ;  /* 0x00000000d75c783b */ /* 0x000e620000000200 */
[C---:B------:R-:W-:Y:S02]  /*11d00*/  ISETP.GE.AND P2, PT, R116.reuse, R150, PT ;  /* 0x000000967400720c */ /* 0x040fe40003f46270 */
[C-C-:B------:R-:W-:Y:S02]  /*11d10*/  LOP3.LUT R3, R163.reuse, 0x49, R182.reuse, 0xfe, !PT ;  /* 0x00000049a3037812 */ /* 0x140fe400078efeb6 */
[----:B------:R-:W-:Y:S01]  /*11d20*/  LOP3.LUT R108, R163, 0x50, R182, 0xfe, !PT ;  /* 0x00000050a36c7812 */ /* 0x000fe200078efeb6 */
[----:B------:R-:W-:Y:S01]  /*11d30*/  HMMA.16816.F32.BF16 R64, R164, R102, R64 ;  /* 0x00000066a440723c */ /* 0x000fe20000041840 */
[----:B------:R-:W-:-:S02]  /*11d40*/  ISETP.GE.AND P3, PT, R116, R151, PT ;  /* 0x000000977400720c */ /* 0x000fc40003f66270 */
[----:B------:R-:W-:Y:S02]  /*11d50*/  FSEL R88, R88, -INF , !P2 ;  /* 0xff80000058587808 */ /* 0x000fe40005000000 */
[CC--:B------:R-:W-:Y:S02]  /*11d60*/  ISETP.GE.AND P4, PT, R3.reuse, R150.reuse, PT ;  /* 0x000000960300720c */ /* 0x0c0fe40003f86270 */
[----:B------:R-:W-:Y:S02]  /*11d70*/  ISETP.GE.AND P1, PT, R3, R151, PT ;  /* 0x000000970300720c */ /* 0x000fe40003f26270 */
[----:B------:R-:W-:Y:S02]  /*11d80*/  ISETP.GE.AND P2, PT, R108, R150, PT ;  /* 0x000000966c00720c */ /* 0x000fe40003f46270 */
[----:B------:R-:W-:Y:S02]  /*11d90*/  LOP3.LUT R3, R163, 0x51, R182, 0xfe, !PT ;  /* 0x00000051a3037812 */ /* 0x000fe400078efeb6 */
[----:B------:R-:W-:-:S02]  /*11da0*/  FSEL R122, R90, -INF , !P3 ;  /* 0xff8000005a7a7808 */ /* 0x000fc40005800000 */
[----:B------:R-:W-:Y:S02]  /*11db0*/  FSEL R89, R89, -INF , !P4 ;  /* 0xff80000059597808 */ /* 0x000fe40006000000 */
[----:B------:R-:W-:Y:S02]  /*11dc0*/  FSEL R121, R91, -INF , !P1 ;  /* 0xff8000005b797808 */ /* 0x000fe40004800000 */
[----:B------:R-:W-:Y:S02]  /*11dd0*/  FSEL R90, R84, -INF , !P2 ;  /* 0xff800000545a7808 */ /* 0x000fe40005000000 */
[C---:B------:R-:W-:Y:S02]  /*11de0*/  ISETP.GE.AND P4, PT, R3.reuse, R150, PT ;  /* 0x000000960300720c */ /* 0x040fe40003f86270 */
[----:B------:R-:W-:Y:S02]  /*11df0*/  ISETP.GE.AND P1, PT, R3, R151, PT ;  /* 0x000000970300720c */ /* 0x000fe40003f26270 */
[----:B------:R-:W-:-:S02]  /*11e00*/  LOP3.LUT R84, R163, 0x59, R182, 0xfe, !PT ;  /* 0x00000059a3547812 */ /* 0x000fc400078efeb6 */
[-C--:B------:R-:W-:Y:S02]  /*11e10*/  ISETP.GE.AND P3, PT, R108, R151.reuse, PT ;  /* 0x000000976c00720c */ /* 0x080fe40003f66270 */
[----:B------:R-:W-:Y:S02]  /*11e20*/  FSEL R91, R85, -INF , !P4 ;  /* 0xff800000555b7808 */ /* 0x000fe40006000000 */
[----:B------:R-:W-:Y:S02]  /*11e30*/  FSEL R3, R87, -INF , !P1 ;  /* 0xff80000057037808 */ /* 0x000fe40004800000 */
[----:B------:R-:W-:Y:S01]  /*11e40*/  FSEL R120, R86, -INF , !P3 ;  /* 0xff80000056787808 */ /* 0x000fe20005800000 */
[----:B-1----:R-:W-:Y:S01]  /*11e50*/  HMMA.16816.F32.BF16 R60, R164, R92, R60 ;  /* 0x0000005ca43c723c */ /* 0x002fe2000004183c */
[C---:B------:R-:W-:Y:S02]  /*11e60*/  ISETP.GE.AND P4, PT, R84.reuse, R150, PT ;  /* 0x000000965400720c */ /* 0x040fe40003f86270 */
[----:B------:R-:W-:-:S02]  /*11e70*/  ISETP.GE.AND P1, PT, R84, R151, PT ;  /* 0x000000975400720c */ /* 0x000fc40003f26270 */
[----:B------:R-:W1:Y:S01]  /*11e80*/  LDSM.16.M88.4 R84, [R214] ;  /* 0x00000000d654783b */ /* 0x000e620000000200 */
[--C-:B------:R-:W-:Y:S02]  /*11e90*/  LOP3.LUT R108, R163, 0x58, R182.reuse, 0xfe, !PT ;  /* 0x00000058a36c7812 */ /* 0x100fe400078efeb6 */
[----:B------:R-:W-:Y:S01]  /*11ea0*/  FSEL R101, R81, -INF , !P4 ;  /* 0xff80000051657808 */ /* 0x000fe20006000000 */
[----:B------:R-:W-:Y:S01]  /*11eb0*/  HMMA.16816.F32.BF16 R56, R164, R94, R56 ;  /* 0x0000005ea438723c */ /* 0x000fe20000041838 */
[C---:B------:R-:W-:Y:S02]  /*11ec0*/  ISETP.GE.AND P2, PT, R108.reuse, R150, PT ;  /* 0x000000966c00720c */ /* 0x040fe40003f46270 */
[----:B------:R-:W-:Y:S02]  /*11ed0*/  ISETP.GE.AND P3, PT, R108, R151, PT ;  /* 0x000000976c00720c */ /* 0x000fe40003f66270 */
[----:B------:R-:W-:Y:S02]  /*11ee0*/  LOP3.LUT R108, R163, 0x60, R182, 0xfe, !PT ;  /* 0x00000060a36c7812 */ /* 0x000fe400078efeb6 */
[----:B------:R-:W-:-:S02]  /*11ef0*/  FSEL R100, R80, -INF , !P2 ;  /* 0xff80000050647808 */ /* 0x000fc40005000000 */
[----:B------:R-:W-:Y:S02]  /*11f00*/  ISETP.GE.AND P2, PT, R108, R150, PT ;  /* 0x000000966c00720c */ /* 0x000fe40003f46270 */
[--C-:B------:R-:W-:Y:S02]  /*11f10*/  LOP3.LUT R80, R163, 0x61, R182.reuse, 0xfe, !PT ;  /* 0x00000061a3507812 */ /* 0x100fe400078efeb6 */
[----:B------:R-:W-:Y:S02]  /*11f20*/  FSEL R82, R82, -INF , !P3 ;  /* 0xff80000052527808 */ /* 0x000fe40005800000 */
[----:B------:R-:W-:Y:S02]  /*11f30*/  ISETP.GE.AND P3, PT, R108, R151, PT ;  /* 0x000000976c00720c */ /* 0x000fe40003f66270 */
[----:B------:R-:W-:Y:S02]  /*11f40*/  FSEL R83, R83, -INF , !P1 ;  /* 0xff80000053537808 */ /* 0x000fe40004800000 */
[----:B------:R-:W-:-:S02]  /*11f50*/  LOP3.LUT R81, R163, 0x68, R182, 0xfe, !PT ;  /* 0x00000068a3517812 */ /* 0x000fc400078efeb6 */
[----:B------:R-:W-:Y:S02]  /*11f60*/  FSEL R102, R76, -INF , !P2 ;  /* 0xff8000004c667808 */ /* 0x000fe40005000000 */
[CC--:B------:R-:W-:Y:S02]  /*11f70*/  ISETP.GE.AND P4, PT, R80.reuse, R150.reuse, PT ;  /* 0x000000965000720c */ /* 0x0c0fe40003f86270 */
[----:B------:R-:W-:Y:S02]  /*11f80*/  ISETP.GE.AND P1, PT, R80, R151, PT ;  /* 0x000000975000720c */ /* 0x000fe40003f26270 */
[----:B------:R-:W-:Y:S02]  /*11f90*/  LOP3.LUT R76, R163, 0x69, R182, 0xfe, !PT ;  /* 0x00000069a34c7812 */ /* 0x000fe400078efeb6 */
[----:B------:R-:W-:Y:S02]  /*11fa0*/  FSEL R80, R78, -INF , !P3 ;  /* 0xff8000004e507808 */ /* 0x000fe40005800000 */
[----:B------:R-:W-:-:S02]  /*11fb0*/  ISETP.GE.AND P2, PT, R81, R150, PT ;  /* 0x000000965100720c */ /* 0x000fc40003f46270 */
[-C--:B------:R-:W-:Y:S02]  /*11fc0*/  ISETP.GE.AND P3, PT, R81, R151.reuse, PT ;  /* 0x000000975100720c */ /* 0x080fe40003f66270 */
[----:B------:R-:W-:Y:S01]  /*11fd0*/  FSEL R103, R77, -INF , !P4 ;  /* 0xff8000004d677808 */ /* 0x000fe20006000000 */
[C---:B-1----:R-:W-:Y:S01]  /*11fe0*/  HMMA.16816.F32.BF16 R52, R164.reuse, R84, R52 ;  /* 0x00000054a434723c */ /* 0x042fe20000041834 */
[----:B------:R-:W-:Y:S02]  /*11ff0*/  FSEL R81, R79, -INF , !P1 ;  /* 0xff8000004f517808 */ /* 0x000fe40004800000 */
[CC--:B------:R-:W-:Y:S02]  /*12000*/  ISETP.GE.AND P4, PT, R76.reuse, R150.reuse, PT ;  /* 0x000000964c00720c */ /* 0x0c0fe40003f86270 */
[----:B------:R-:W-:Y:S02]  /*12010*/  ISETP.GE.AND P1, PT, R76, R151, PT ;  /* 0x000000974c00720c */ /* 0x000fe40003f26270 */
[----:B------:R-:W-:Y:S01]  /*12020*/  LOP3.LUT R108, R163, 0x70, R182, 0xfe, !PT ;  /* 0x00000070a36c7812 */ /* 0x000fe200078efeb6 */
[----:B------:R-:W1:Y:S01]  /*12030*/  LDSM.16.M88.4 R76, [R213] ;  /* 0x00000000d54c783b */ /* 0x000e620000000200 */
[----:B------:R-:W-:Y:S01]  /*12040*/  FSEL R92, R72, -INF , !P2 ;  /* 0xff800000485c7808 */ /* 0x000fe20005000000 */
[----:B------:R-:W-:Y:S01]  /*12050*/  HMMA.16816.F32.BF16 R48, R164, R86, R48 ;  /* 0x00000056a430723c */ /* 0x000fe20000041830 */
[----:B------:R-:W-:-:S02]  /*12060*/  ISETP.GE.AND P2, PT, R108, R150, PT ;  /* 0x000000966c00720c */ /* 0x000fc40003f46270 */
[--C-:B------:R-:W-:Y:S02]  /*12070*/  LOP3.LUT R72, R163, 0x71, R182.reuse, 0xfe, !PT ;  /* 0x00000071a3487812 */ /* 0x100fe400078efeb6 */
[----:B------:R-:W-:Y:S02]  /*12080*/  FSEL R74, R74, -INF , !P3 ;  /* 0xff8000004a4a7808 */ /* 0x000fe40005800000 */
        /* <DEDUP_REMOVED lines=11> */
[----:B------:R-:W-:Y:S02]  /*12140*/  FSEL R95, R69, -INF , !P4 ;  /* 0xff800000455f7808 */ /* 0x000fe40006000000 */
[----:B------:R-:W-:Y:S02]  /*12150*/  FSEL R73, R71, -INF , !P1 ;  /* 0xff80000047497808 */ /* 0x000fe40004800000 */
[C---:B------:R-:W-:Y:S02]  /*12160*/  ISETP.GE.AND P4, PT, R68.reuse, R150, PT ;  /* 0x000000964400720c */ /* 0x040fe40003f86270 */
[----:B------:R-:W-:Y:S02]  /*12170*/  ISETP.GE.AND P1, PT, R68, R151, PT ;  /* 0x000000974400720c */ /* 0x000fe40003f26270 */
[----:B------:R-:W2:Y:S01]  /*12180*/  LDSM.16.M88.4 R68, [R212] ;  /* 0x00000000d444783b */ /* 0x000ea20000000200 */
[----:B------:R-:W-:Y:S01]  /*12190*/  LOP3.LUT R108, R163, 0x80, R182, 0xfe, !PT ;  /* 0x00000080a36c7812 */ /* 0x000fe200078efeb6 */
[----:B-1----:R-:W-:Y:S01]  /*121a0*/  HMMA.16816.F32.BF16 R44, R164, R76, R44 ;  /* 0x0000004ca42c723c */ /* 0x002fe2000004182c */
[----:B------:R-:W-:-:S02]  /*121b0*/  FSEL R84, R64, -INF , !P2 ;  /* 0xff80000040547808 */ /* 0x000fc40005000000 */
[----:B------:R-:W-:Y:S02]  /*121c0*/  ISETP.GE.AND P2, PT, R108, R150, PT ;  /* 0x000000966c00720c */ /* 0x000fe40003f46270 */
[----:B------:R-:W-:Y:S02]  /*121d0*/  LOP3.LUT R64, R163, 0x81, R182, 0xfe, !PT ;  /* 0x00000081a3407812 */ /* 0x000fe400078efeb6 */
[----:B------:R-:W-:Y:S01]  /*121e0*/  FSEL R66, R66, -INF , !P3 ;  /* 0xff80000042427808 */ /* 0x000fe20005800000 */
[----:B------:R-:W-:Y:S01]  /*121f0*/  HMMA.16816.F32.BF16 R40, R164, R78, R40 ;  /* 0x0000004ea428723c */ /* 0x000fe20000041828 */
[----:B------:R-:W-:Y:S02]  /*12200*/  FSEL R85, R65, -INF , !P4 ;  /* 0xff80000041557808 */ /* 0x000fe40006000000 */
[----:B------:R-:W-:Y:S02]  /*12210*/  ISETP.GE.AND P3, PT, R108, R151, PT ;  /* 0x000000976c00720c */ /* 0x000fe40003f66270 */
[----:B------:R-:W-:-:S02]  /*12220*/  FSEL R67, R67, -INF , !P1 ;  /* 0xff80000043437808 */ /* 0x000fc40004800000 */
[C-C-:B------:R-:W-:Y:S02]  /*12230*/  LOP3.LUT R65, R163.reuse, 0x88, R182.reuse, 0xfe, !PT ;  /* 0x00000088a3417812 */ /* 0x140fe400078efeb6 */
[----:B------:R-:W-:Y:S02]  /*12240*/  FSEL R86, R60, -INF , !P2 ;  /* 0xff8000003c567808 */ /* 0x000fe40005000000 */
[C---:B------:R-:W-:Y:S02]  /*12250*/  ISETP.GE.AND P4, PT, R64.reuse, R150, PT ;  /* 0x000000964000720c */ /* 0x040fe40003f86270 */
[----:B------:R-:W-:Y:S02]  /*12260*/  ISETP.GE.AND P1, PT, R64, R151, PT ;  /* 0x000000974000720c */ /* 0x000fe40003f26270 */
[----:B------:R-:W-:Y:S02]  /*12270*/  LOP3.LUT R60, R163, 0x89, R182, 0xfe, !PT ;  /* 0x00000089a33c7812 */ /* 0x000fe400078efeb6 */
[----:B------:R-:W-:-:S02]  /*12280*/  FSEL R64, R62, -INF , !P3 ;  /* 0xff8000003e407808 */ /* 0x000fc40005800000 */
[CC--:B------:R-:W-:Y:S02]  /*12290*/  ISETP.GE.AND P2, PT, R65.reuse, R150.reuse, PT ;  /* 0x000000964100720c */ /* 0x0c0fe40003f46270 */
[-C--:B------:R-:W-:Y:S02]  /*122a0*/  ISETP.GE.AND P3, PT, R65, R151.reuse, PT ;  /* 0x000000974100720c */ /* 0x080fe40003f66270 */
[----:B------:R-:W-:Y:S02]  /*122b0*/  FSEL R87, R61, -INF , !P4 ;  /* 0xff8000003d577808 */ /* 0x000fe40006000000 */
[----:B------:R-:W-:Y:S02]  /*122c0*/  FSEL R65, R63, -INF , !P1 ;  /* 0xff8000003f417808 */ /* 0x000fe40004800000 */
[C---:B------:R-:W-:Y:S02]  /*122d0*/  ISETP.GE.AND P4, PT, R60.reuse, R150, PT ;  /* 0x000000963c00720c */ /* 0x040fe40003f86270 */
[----:B------:R-:W-:Y:S01]  /*122e0*/  ISETP.GE.AND P1, PT, R60, R151, PT ;  /* 0x000000973c00720c */ /* 0x000fe20003f26270 */
[----:B--2---:R-:W-:Y:S01]  /*122f0*/  HMMA.16816.F32.BF16 R36, R164, R68, R36 ;  /* 0x00000044a424723c */ /* 0x004fe20000041824 */
[----:B------:R-:W1:Y:S01]  /*12300*/  LDSM.16.M88.4 R60, [R211] ;  /* 0x00000000d33c783b */ /* 0x000e620000000200 */
[----:B------:R-:W-:-:S02]  /*12310*/  LOP3.LUT R108, R163, 0x90, R182, 0xfe, !PT ;  /* 0x00000090a36c7812 */ /* 0x000fc400078efeb6 */
[----:B------:R-:W-:Y:S02]  /*12320*/  FSEL R76, R56, -INF , !P2 ;  /* 0xff800000384c7808 */ /* 0x000fe40005000000 */
[----:B------:R-:W-:Y:S02]  /*12330*/  ISETP.GE.AND P2, PT, R108, R150, PT ;  /* 0x000000966c00720c */ /* 0x000fe40003f46270 */
[----:B------:R-:W-:Y:S01]  /*12340*/  FSEL R77, R57, -INF , !P4 ;  /* 0xff800000394d7808 */ /* 0x000fe20006000000 */
[----:B------:R-:W-:Y:S01]  /*12350*/  HMMA.16816.F32.BF16 R32, R164, R70, R32 ;  /* 0x00000046a420723c */ /* 0x000fe20000041820 */
[C-C-:B------:R-:W-:Y:S02]  /*12360*/  LOP3.LUT R56, R163.reuse, 0x91, R182.reuse, 0xfe, !PT ;  /* 0x00000091a3387812 */ /* 0x140fe400078efeb6 */
[----:B------:R-:W-:Y:S02]  /*12370*/  FSEL R58, R58, -INF , !P3 ;  /* 0xff8000003a3a7808 */ /* 0x000fe40005800000 */
[----:B------:R-:W-:-:S02]  /*12380*/  LOP3.LUT R57, R163, 0x98, R182, 0xfe, !PT ;  /* 0x00000098a3397812 */ /* 0x000fc400078efeb6 */
[-C--:B------:R-:W-:Y:S02]  /*12390*/  ISETP.GE.AND P3, PT, R108, R151.reuse, PT ;  /* 0x000000976c00720c */ /* 0x080fe40003f66270 */
[----:B------:R-:W-:Y:S02]  /*123a0*/  FSEL R59, R59, -INF , !P1 ;  /* 0xff8000003b3b7808 */ /* 0x000fe40004800000 */
[----:B------:R-:W-:Y:S02]  /*123b0*/  FSEL R78, R52, -INF , !P2 ;  /* 0xff800000344e7808 */ /* 0x000fe40005000000 */
[C---:B------:R-:W-:Y:S02]  /*123c0*/  ISETP.GE.AND P4, PT, R56.reuse, R150, PT ;  /* 0x000000963800720c */ /* 0x040fe40003f86270 */
[----:B------:R-:W-:Y:S02]  /*123d0*/  ISETP.GE.AND P1, PT, R56, R151, PT ;  /* 0x000000973800720c */ /* 0x000fe40003f26270 */
[----:B------:R-:W-:-:S02]  /*123e0*/  LOP3.LUT R52, R163, 0x99, R182, 0xfe, !PT ;  /* 0x00000099a3347812 */ /* 0x000fc400078efeb6 */
[----:B------:R-:W-:Y:S02]  /*123f0*/  ISETP.GE.AND P2, PT, R57, R150, PT ;  /* 0x000000963900720c */ /* 0x000fe40003f46270 */
[----:B------:R-:W-:Y:S02]  /*12400*/  FSEL R56, R54, -INF , !P3 ;  /* 0xff80000036387808 */ /* 0x000fe40005800000 */
[----:B------:R-:W-:Y:S02]  /*12410*/  LOP3.LUT R68, R163, 0xa0, R182, 0xfe, !PT ;  /* 0x000000a0a3447812 */ /* 0x000fe400078efeb6 */
[----:B------:R-:W-:Y:S02]  /*12420*/  ISETP.GE.AND P3, PT, R57, R151, PT ;  /* 0x000000973900720c */ /* 0x000fe40003f66270 */
[----:B------:R-:W-:Y:S02]  /*12430*/  FSEL R79, R53, -INF , !P4 ;  /* 0xff800000354f7808 */ /* 0x000fe40006000000 */
[----:B------:R-:W-:-:S02]  /*12440*/  FSEL R57, R55, -INF , !P1 ;  /* 0xff80000037397808 */ /* 0x000fc40004800000 */
[-C--:B------:R-:W-:Y:S01]  /*12450*/  ISETP.GE.AND P4, PT, R52, R150.reuse, PT ;  /* 0x000000963400720c */ /* 0x080fe20003f86270 */
[C---:B-1----:R-:W-:Y:S01]  /*12460*/  HMMA.16816.F32.BF16 R28, R164.reuse, R60, R28 ;  /* 0x0000003ca41c723c */ /* 0x042fe2000004181c */
[----:B------:R-:W-:Y:S02]  /*12470*/  FSEL R189, R48, -INF , !P2 ;  /* 0xff80000030bd7808 */ /* 0x000fe40005000000 */
[----:B------:R-:W-:Y:S02]  /*12480*/  ISETP.GE.AND P1, PT, R52, R151, PT ;  /* 0x000000973400720c */ /* 0x000fe40003f26270 */
[----:B------:R-:W1:Y:S01]  /*12490*/  LDSM.16.M88.4 R52, [R210] ;  /* 0x00000000d234783b */ /* 0x000e620000000200 */
[----:B------:R-:W-:Y:S02]  /*124a0*/  ISETP.GE.AND P2, PT, R68, R150, PT ;  /* 0x000000964400720c */ /* 0x000fe40003f46270 */
[----:B------:R-:W-:Y:S01]  /*124b0*/  LOP3.LUT R48, R163, 0xa1, R182, 0xfe, !PT ;  /* 0x000000a1a3307812 */ /* 0x000fe200078efeb6 */
[----:B------:R-:W-:Y:S01]  /*124c0*/  HMMA.16816.F32.BF16 R24, R164, R62, R24 ;  /* 0x0000003ea418723c */ /* 0x000fe20000041818 */
[----:B------:R-:W-:-:S02]  /*124d0*/  FSEL R50, R50, -INF , !P3 ;  /* 0xff80000032327808 */ /* 0x000fc40005800000 */
[----:B------:R-:W-:Y:S02]  /*124e0*/  FSEL R190, R49, -INF , !P4 ;  /* 0xff80000031be7808 */ /* 0x000fe40006000000 */
[----:B------:R-:W-:Y:S02]  /*124f0*/  ISETP.GE.AND P3, PT, R68, R151, PT ;  /* 0x000000974400720c */ /* 0x000fe40003f66270 */
[----:B------:R-:W-:Y:S02]  /*12500*/  FSEL R51, R51, -INF , !P1 ;  /* 0xff80000033337808 */ /* 0x000fe40004800000 */
[----:B------:R-:W-:Y:S02]  /*12510*/  LOP3.LUT R49, R163, 0xa8, R182, 0xfe, !PT ;  /* 0x000000a8a3317812 */ /* 0x000fe400078efeb6 */
[----:B------:R-:W-:Y:S02]  /*12520*/  FSEL R191, R44, -INF , !P2 ;  /* 0xff8000002cbf7808 */ /* 0x000fe40005000000 */
[----:B------:R-:W-:-:S02]  /*12530*/  ISETP.GE.AND P4, PT, R48, R150, PT ;  /* 0x000000963000720c */ /* 0x000fc40003f86270 */
[-C--:B------:R-:W-:Y:S02]  /*12540*/  ISETP.GE.AND P1, PT, R48, R151.reuse, PT ;  /* 0x000000973000720c */ /* 0x080fe40003f26270 */
[----:B------:R-:W-:Y:S02]  /*12550*/  LOP3.LUT R44, R163, 0xa9, R182, 0xfe, !PT ;  /* 0x000000a9a32c7812 */ /* 0x000fe400078efeb6 */
[----:B------:R-:W-:Y:S02]  /*12560*/  FSEL R48, R46, -INF , !P3 ;  /* 0xff8000002e307808 */ /* 0x000fe40005800000 */
[C---:B------:R-:W-:Y:S02]  /*12570*/  ISETP.GE.AND P2, PT, R49.reuse, R150, PT ;  /* 0x000000963100720c */ /* 0x040fe40003f46270 */
[----:B------:R-:W-:Y:S02]  /*12580*/  ISETP.GE.AND P3, PT, R49, R151, PT ;  /* 0x000000973100720c */ /* 0x000fe40003f66270 */
[----:B------:R-:W-:-:S02]  /*12590*/  FSEL R192, R45, -INF , !P4 ;  /* 0xff8000002dc07808 */ /* 0x000fc40006000000 */
[----:B------:R-:W-:Y:S02]  /*125a0*/  FSEL R49, R47, -INF , !P1 ;  /* 0xff8000002f317808 */ /* 0x000fe40004800000 */
[C---:B------:R-:W-:Y:S02]  /*125b0*/  ISETP.GE.AND P4, PT, R44.reuse, R150, PT ;  /* 0x000000962c00720c */ /* 0x040fe40003f86270 */
[----:B------:R-:W-:Y:S02]  /*125c0*/  ISETP.GE.AND P1, PT, R44, R151, PT ;  /* 0x000000972c00720c */ /* 0x000fe40003f26270 */
[----:B------:R-:W2:Y:S01]  /*125d0*/  LDSM.16.M88.4 R44, [R209] ;  /* 0x00000000d12c783b */ /* 0x000ea20000000200 */
[C-C-:B------:R-:W-:Y:S02]  /*125e0*/  LOP3.LUT R60, R163.reuse, 0xb0, R182.reuse, 0xfe, !PT ;  /* 0x000000b0a33c7812 */ /* 0x140fe400078efeb6 */
[----:B------:R-:W-:Y:S01]  /*125f0*/  FSEL R193, R40, -INF , !P2 ;  /* 0xff80000028c17808 */ /* 0x000fe20005000000 */
[----:B-1----:R-:W-:Y:S01]  /*12600*/  HMMA.16816.F32.BF16 R20, R164, R52, R20 ;  /* 0x00000034a414723c */ /* 0x002fe20000041814 */
[----:B------:R-:W-:-:S02]  /*12610*/  LOP3.LUT R40, R163, 0xb1, R182, 0xfe, !PT ;  /* 0x000000b1a3287812 */ /* 0x000fc400078efeb6 */
[----:B------:R-:W-:Y:S02]  /*12620*/  FSEL R42, R42, -INF , !P3 ;  /* 0xff8000002a2a7808 */ /* 0x000fe40005800000 */
[C---:B------:R-:W-:Y:S02]  /*12630*/  ISETP.GE.AND P2, PT, R60.reuse, R150, PT ;  /* 0x000000963c00720c */ /* 0x040fe40003f46270 */
[----:B------:R-:W-:Y:S01]  /*12640*/  FSEL R194, R41, -INF , !P4 ;  /* 0xff80000029c27808 */ /* 0x000fe20006000000 */
[----:B------:R-:W-:Y:S01]  /*12650*/  HMMA.16816.F32.BF16 R16, R164, R54, R16 ;  /* 0x00000036a410723c */ /* 0x000fe20000041810 */
[----:B------:R-:W-:Y:S02]  /*12660*/  ISETP.GE.AND P3, PT, R60, R151, PT ;  /* 0x000000973c00720c */ /* 0x000fe40003f66270 */
[----:B------:R-:W-:Y:S02]  /*12670*/  FSEL R43, R43, -INF , !P1 ;  /* 0xff8000002b2b7808 */ /* 0x000fe40004800000 */
[----:B------:R-:W-:-:S02]  /*12680*/  LOP3.LUT R41, R163, 0xb8, R182, 0xfe, !PT ;  /* 0x000000b8a3297812 */ /* 0x000fc400078efeb6 */
[CC--:B------:R-:W-:Y:S02]  /*12690*/  ISETP.GE.AND P4, PT, R40.reuse, R150.reuse, PT ;  /* 0x000000962800720c */ /* 0x0c0fe40003f86270 */
[-C--:B------:R-:W-:Y:S02]  /*126a0*/  ISETP.GE.AND P1, PT, R40, R151.reuse, PT ;  /* 0x000000972800720c */ /* 0x080fe40003f26270 */
[----:B------:R-:W-:Y:S02]  /*126b0*/  FSEL R195, R36, -INF , !P2 ;  /* 0xff80000024c37808 */ /* 0x000fe40005000000 */
[----:B------:R-:W-:Y:S02]  /*126c0*/  FSEL R40, R38, -INF , !P3 ;  /* 0xff80000026287808 */ /* 0x000fe40005800000 */
[C---:B------:R-:W-:Y:S02]  /*126d0*/  ISETP.GE.AND P2, PT, R41.reuse, R150, PT ;  /* 0x000000962900720c */ /* 0x040fe40003f46270 */
[----:B------:R-:W-:-:S02]  /*126e0*/  ISETP.GE.AND P3, PT, R41, R151, PT ;  /* 0x000000972900720c */ /* 0x000fc40003f66270 */
[----:B------:R-:W-:Y:S02]  /*126f0*/  FSEL R196, R37, -INF , !P4 ;  /* 0xff80000025c47808 */ /* 0x000fe40006000000 */
[----:B------:R-:W-:Y:S02]  /*12700*/  FSEL R41, R39, -INF , !P1 ;  /* 0xff80000027297808 */ /* 0x000fe40004800000 */
[----:B------:R-:W1:Y:S01]  /*12710*/  LDSM.16.M88.4 R36, [R208] ;  /* 0x00000000d024783b */ /* 0x000e620000000200 */
[----:B------:R-:W-:Y:S01]  /*12720*/  LOP3.LUT R60, R163, 0xb9, R182, 0xfe, !PT ;  /* 0x000000b9a33c7812 */ /* 0x000fe200078efeb6 */
[----:B------:R-:W-:-:S04]  /*12730*/  DEPBAR.LE SB0, 0x0 ;  /* 0x000080000000791a */ /* 0x000fc80000000000 */
[C-C-:B------:R-:W-:Y:S01]  /*12740*/  LOP3.LUT R52, R163.reuse, 0xc0, R182.reuse, 0xfe, !PT ;  /* 0x000000c0a3347812 */ /* 0x140fe200078efeb6 */
[C---:B--2---:R-:W-:Y:S01]  /*12750*/  HMMA.16816.F32.BF16 R12, R164.reuse, R44, R12 ;  /* 0x0000002ca40c723c */ /* 0x044fe2000004180c */
[----:B------:R-:W-:Y:S01]  /*12760*/  BAR.SYNC.DEFER_BLOCKING 0x0 ;  /* 0x0000000000007b1d */ /* 0x000fe20000010000 */
[----:B------:R-:W-:Y:S02]  /*12770*/  ISETP.GE.AND P4, PT, R60, R150, PT ;  /* 0x000000963c00720c */ /* 0x000fe40003f86270 */
[----:B------:R-:W-:Y:S02]  /*12780*/  FSEL R197, R32, -INF , !P2 ;  /* 0xff80000020c57808 */ /* 0x000fe40005000000 */
[----:B------:R-:W-:Y:S02]  /*12790*/  ISETP.GE.AND P1, PT, R60, R151, PT ;  /* 0x000000973c00720c */ /* 0x000fe40003f26270 */
[----:B------:R-:W-:Y:S01]  /*127a0*/  FSEL R34, R34, -INF , !P3 ;  /* 0xff80000022227808 */ /* 0x000fe20005800000 */
[----:B------:R-:W-:Y:S01]  /*127b0*/  HMMA.16816.F32.BF16 R8, R164, R46, R8 ;  /* 0x0000002ea408723c */ /* 0x000fe20000041808 */
[----:B------:R-:W-:-:S02]  /*127c0*/  LOP3.LUT R32, R163, 0xc1, R182, 0xfe, !PT ;  /* 0x000000c1a3207812 */ /* 0x000fc400078efeb6 */
[C---:B------:R-:W-:Y:S02]  /*127d0*/  ISETP.GE.AND P3, PT, R52.reuse, R151, PT ;  /* 0x000000973400720c */ /* 0x040fe40003f66270 */
[-C--:B------:R-:W-:Y:S02]  /*127e0*/  ISETP.GE.AND P2, PT, R52, R150.reuse, PT ;  /* 0x000000963400720c */ /* 0x080fe40003f46270 */
[----:B------:R-:W-:Y:S02]  /*127f0*/  FSEL R198, R33, -INF , !P4 ;  /* 0xff80000021c67808 */ /* 0x000fe40006000000 */
[----:B------:R-:W-:Y:S02]  /*12800*/  FSEL R35, R35, -INF , !P1 ;  /* 0xff80000023237808 */ /* 0x000fe40004800000 */
[----:B------:R-:W-:Y:S02]  /*12810*/  LOP3.LUT R33, R163, 0xc8, R182, 0xfe, !PT ;  /* 0x000000c8a3217812 */ /* 0x000fe400078efeb6 */
[----:B------:R-:W-:-:S02]  /*12820*/  ISETP.GE.AND P4, PT, R32, R150, PT ;  /* 0x000000962000720c */ /* 0x000fc40003f86270 */
[-C--:B------:R-:W-:Y:S02]  /*12830*/  ISETP.GE.AND P1, PT, R32, R151.reuse, PT ;  /* 0x000000972000720c */ /* 0x080fe40003f26270 */
[----:B------:R-:W-:Y:S02]  /*12840*/  FSEL R32, R30, -INF , !P3 ;  /* 0xff8000001e207808 */ /* 0x000fe40005800000 */
[----:B------:R-:W-:Y:S02]  /*12850*/  FSEL R28, R28, -INF , !P2 ;  /* 0xff8000001c1c7808 */ /* 0x000fe40005000000 */
[----:B------:R-:W-:Y:S02]  /*12860*/  LOP3.LUT R30, R163, 0xc9, R182, 0xfe, !PT ;  /* 0x000000c9a31e7812 */ /* 0x000fe400078efeb6 */
[C---:B------:R-:W-:Y:S01]  /*12870*/  ISETP.GE.AND P2, PT, R33.reuse, R150, PT ;  /* 0x000000962100720c */ /* 0x040fe20003f46270 */
[----:B-1----:R-:W-:Y:S01]  /*12880*/  HMMA.16816.F32.BF16 R4, R164, R36, R4 ;  /* 0x00000024a404723c */ /* 0x002fe20000041804 */
[----:B------:R-:W-:-:S02]  /*12890*/  ISETP.GE.AND P3, PT, R33, R151, PT ;  /* 0x000000972100720c */ /* 0x000fc40003f66270 */
[----:B------:R-:W-:Y:S02]  /*128a0*/  FSEL R29, R29, -INF , !P4 ;  /* 0xff8000001d1d7808 */ /* 0x000fe40006000000 */
[----:B------:R-:W-:Y:S02]  /*128b0*/  FSEL R33, R31, -INF , !P1 ;  /* 0xff8000001f217808 */ /* 0x000fe40004800000 */
[C-C-:B------:R-:W-:Y:S01]  /*128c0*/  LOP3.LUT R31, R163.reuse, 0xd0, R182.reuse, 0xfe, !PT ;  /* 0x000000d0a31f7812 */ /* 0x140fe200078efeb6 */
[----:B------:R-:W-:Y:S01]  /*128d0*/  HMMA.16816.F32.BF16 R168, R164, R38, R168 ;  /* 0x00000026a4a8723c */ /* 0x000fe200000418a8 */
[----:B------:R-:W-:Y:S02]  /*128e0*/  ISETP.GE.AND P4, PT, R30, R150, PT ;  /* 0x000000961e00720c */ /* 0x000fe40003f86270 */
[----:B------:R-:W-:Y:S02]  /*128f0*/  FSEL R188, R24, -INF , !P2 ;  /* 0xff80000018bc7808 */ /* 0x000fe40005000000 */
[----:B------:R-:W-:-:S02]  /*12900*/  LOP3.LUT R24, R163, 0xd1, R182, 0xfe, !PT ;  /* 0x000000d1a3187812 */ /* 0x000fc400078efeb6 */
[-C--:B------:R-:W-:Y:S02]  /*12910*/  ISETP.GE.AND P2, PT, R31, R150.reuse, PT ;  /* 0x000000961f00720c */ /* 0x080fe40003f46270 */
[----:B------:R-:W-:Y:S02]  /*12920*/  FSEL R187, R25, -INF , !P4 ;  /* 0xff80000019bb7808 */ /* 0x000fe40006000000 */
[----:B------:R-:W-:Y:S02]  /*12930*/  LOP3.LUT R25, R163, 0xd8, R182, 0xfe, !PT ;  /* 0x000000d8a3197812 */ /* 0x000fe400078efeb6 */
[----:B------:R-:W-:Y:S02]  /*12940*/  ISETP.GE.AND P4, PT, R24, R150, PT ;  /* 0x000000961800720c */ /* 0x000fe40003f86270 */
[----:B------:R-:W-:Y:S02]  /*12950*/  ISETP.GE.AND P1, PT, R30, R151, PT ;  /* 0x000000971e00720c */ /* 0x000fe40003f26270 */
[----:B------:R-:W-:-:S02]  /*12960*/  FSEL R44, R26, -INF , !P3 ;  /* 0xff8000001a2c7808 */ /* 0x000fc40005800000 */
[----:B------:R-:W-:Y:S02]  /*12970*/  ISETP.GE.AND P3, PT, R31, R151, PT ;  /* 0x000000971f00720c */ /* 0x000fe40003f66270 */
[----:B------:R-:W-:Y:S02]  /*12980*/  FSEL R186, R20, -INF , !P2 ;  /* 0xff80000014ba7808 */ /* 0x000fe40005000000 */
[----:B------:R-:W-:Y:S02]  /*12990*/  ISETP.GE.AND P2, PT, R25, R150, PT ;  /* 0x000000961900720c */ /* 0x000fe40003f46270 */
[----:B------:R-:W-:Y:S02]  /*129a0*/  LOP3.LUT R20, R163, 0xd9, R182, 0xfe, !PT ;  /* 0x000000d9a3147812 */ /* 0x000fe400078efeb6 */
[----:B------:R-:W-:Y:S02]  /*129b0*/  FSEL R184, R21, -INF , !P4 ;  /* 0xff80000015b87808 */ /* 0x000fe40006000000 */
[----:B------:R-:W-:-:S02]  /*129c0*/  FSEL R45, R27, -INF , !P1 ;  /* 0xff8000001b2d7808 */ /* 0x000fc40004800000 */
[----:B------:R-:W-:Y:S02]  /*129d0*/  LOP3.LUT R21, R163, 0xe0, R182, 0xfe, !PT ;  /* 0x000000e0a3157812 */ /* 0x000fe400078efeb6 */
[-C--:B------:R-:W-:Y:S02]  /*129e0*/  ISETP.GE.AND P1, PT, R24, R151.reuse, PT ;  /* 0x000000971800720c */ /* 0x080fe40003f26270 */
[----:B------:R-:W-:Y:S02]  /*129f0*/  FSEL R46, R22, -INF , !P3 ;  /* 0xff800000162e7808 */ /* 0x000fe40005800000 */
[----:B------:R-:W-:Y:S02]  /*12a00*/  ISETP.GE.AND P3, PT, R25, R151, PT ;  /* 0x000000971900720c */ /* 0x000fe40003f66270 */
[----:B------:R-:W-:Y:S02]  /*12a10*/  ISETP.GE.AND P4, PT, R20, R150, PT ;  /* 0x000000961400720c */ /* 0x000fe40003f86270 */
[----:B------:R-:W-:-:S02]  /*12a20*/  FSEL R181, R16, -INF , !P2 ;  /* 0xff80000010b57808 */ /* 0x000fc40005000000 */
[----:B------:R-:W-:Y:S02]  /*12a30*/  LOP3.LUT R16, R163, 0xe1, R182, 0xfe, !PT ;  /* 0x000000e1a3107812 */ /* 0x000fe400078efeb6 */
[----:B------:R-:W-:Y:S02]  /*12a40*/  ISETP.GE.AND P2, PT, R21, R150, PT ;  /* 0x000000961500720c */ /* 0x000fe40003f46270 */
[----:B------:R-:W-:Y:S02]  /*12a50*/  FSEL R36, R23, -INF , !P1 ;  /* 0xff80000017247808 */ /* 0x000fe40004800000 */
[----:B------:R-:W-:Y:S02]  /*12a60*/  ISETP.GE.AND P1, PT, R20, R151, PT ;  /* 0x000000971400720c */ /* 0x000fe40003f26270 */
[----:B------:R-:W-:Y:S02]  /*12a70*/  FSEL R37, R18, -INF , !P3 ;  /* 0xff80000012257808 */ /* 0x000fe40005800000 */
[----:B------:R-:W-:-:S02]  /*12a80*/  FSEL R180, R17, -INF , !P4 ;  /* 0xff80000011b47808 */ /* 0x000fc40006000000 */
[----:B------:R-:W-:Y:S02]  /*12a90*/  ISETP.GE.AND P3, PT, R21, R151, PT ;  /* 0x000000971500720c */ /* 0x000fe40003f66270 */
[----:B------:R-:W-:Y:S02]  /*12aa0*/  ISETP.GE.AND P4, PT, R16, R150, PT ;  /* 0x000000961000720c */ /* 0x000fe40003f86270 */
[C-C-:B------:R-:W-:Y:S02]  /*12ab0*/  LOP3.LUT R17, R163.reuse, 0xe8, R182.reuse, 0xfe, !PT ;  /* 0x000000e8a3117812 */ /* 0x140fe400078efeb6 */
[----:B------:R-:W-:Y:S02]  /*12ac0*/  FSEL R175, R12, -INF , !P2 ;  /* 0xff8000000caf7808 */ /* 0x000fe40005000000 */
[----:B------:R-:W-:Y:S02]  /*12ad0*/  LOP3.LUT R12, R163, 0xe9, R182, 0xfe, !PT ;  /* 0x000000e9a30c7812 */ /* 0x000fe400078efeb6 */
[----:B------:R-:W-:-:S02]  /*12ae0*/  FSEL R38, R19, -INF , !P1 ;  /* 0xff80000013267808 */ /* 0x000fc40004800000 */
[-C--:B------:R-:W-:Y:S02]  /*12af0*/  ISETP.GE.AND P1, PT, R16, R151.reuse, PT ;  /* 0x000000971000720c */ /* 0x080fe40003f26270 */
        /* <DEDUP_REMOVED lines=8> */
[----:B------:R-:W-:Y:S02]  /*12b80*/  ISETP.GE.AND P1, PT, R12, R151, PT ;  /* 0x000000970c00720c */ /* 0x000fe40003f26270 */
[----:B------:R-:W-:Y:S02]  /*12b90*/  FSEL R53, R10, -INF , !P4 ;  /* 0xff8000000a357808 */ /* 0x000fe40006000000 */
[----:B------:R-:W-:-:S02]  /*12ba0*/  ISETP.GE.AND P4, PT, R13, R150, PT ;  /* 0x000000960d00720c */ /* 0x000fc40003f86270 */
[----:B------:R-:W-:Y:S02]  /*12bb0*/  FSEL R54, R9, -INF , !P2 ;  /* 0xff80000009367808 */ /* 0x000fe40005000000 */
[C-C-:B------:R-:W-:Y:S02]  /*12bc0*/  LOP3.LUT R8, R163.reuse, 0xf1, R182.reuse, 0xfe, !PT ;  /* 0x000000f1a3087812 */ /* 0x140fe400078efeb6 */
[----:B------:R-:W-:Y:S02]  /*12bd0*/  LOP3.LUT R9, R163, 0x11, R182, 0xfe, !PT ;  /* 0x00000011a3097812 */ /* 0x000fe400078efeb6 */
[----:B------:R-:W-:Y:S02]  /*12be0*/  FSEL R55, R11, -INF , !P1 ;  /* 0xff8000000b377808 */ /* 0x000fe40004800000 */
[----:B------:R-:W-:Y:S02]  /*12bf0*/  FSEL R60, R169, -INF , !P5 ;  /* 0xff800000a93c7808 */ /* 0x000fe40006800000 */
[----:B------:R-:W-:-:S02]  /*12c00*/  ISETP.GE.AND P2, PT, R8, R150, PT ;  /* 0x000000960800720c */ /* 0x000fc40003f46270 */
[-C--:B------:R-:W-:Y:S02]  /*12c10*/  ISETP.GE.AND P1, PT, R8, R151.reuse, PT ;  /* 0x000000970800720c */ /* 0x080fe40003f26270 */
[----:B------:R-:W-:Y:S02]  /*12c20*/  FSEL R61, R4, -INF , !P4 ;  /* 0xff800000043d7808 */ /* 0x000fe40006000000 */
[----:B------:R-:W-:Y:S02]  /*12c30*/  ISETP.GE.AND P3, PT, R13, R151, PT ;  /* 0x000000970d00720c */ /* 0x000fe40003f66270 */
[----:B------:R-:W-:Y:S02]  /*12c40*/  ISETP.GE.AND P5, PT, R9, R150, PT ;  /* 0x000000960900720c */ /* 0x000fe40003fa6270 */
[C-C-:B------:R-:W-:Y:S02]  /*12c50*/  LOP3.LUT R4, R163.reuse, 0xf8, R182.reuse, 0xfe, !PT ;  /* 0x000000f8a3047812 */ /* 0x140fe400078efeb6 */
[----:B------:R-:W-:-:S02]  /*12c60*/  LOP3.LUT R8, R163, 0x18, R182, 0xfe, !PT ;  /* 0x00000018a3087812 */ /* 0x000fc400078efeb6 */
[----:B------:R-:W-:Y:S02]  /*12c70*/  LOP3.LUT R182, R163, 0x11, R182, 0xfe, !PT ;  /* 0x00000011a3b67812 */ /* 0x000fe400078efeb6 */
[----:B------:R-:W-:Y:S02]  /*12c80*/  FSEL R62, R6, -INF , !P3 ;  /* 0xff800000063e7808 */ /* 0x000fe40005800000 */
[----:B------:R-:W-:Y:S02]  /*12c90*/  FSEL R63, R5, -INF , !P2 ;  /* 0xff800000053f7808 */ /* 0x000fe40005000000 */
[----:B------:R-:W-:Y:S02]  /*12ca0*/  FSEL R68, R7, -INF , !P1 ;  /* 0xff80000007447808 */ /* 0x000fe40004800000 */
[----:B------:R-:W-:Y:S02]  /*12cb0*/  FSEL R117, R117, -INF , !P5 ;  /* 0xff80000075757808 */ /* 0x000fe40006800000 */
[----:B------:R-:W-:-:S02]  /*12cc0*/  ISETP.GE.AND P4, PT, R8, R150, PT ;  /* 0x000000960800720c */ /* 0x000fc40003f86270 */
[C---:B------:R-:W-:Y:S02]  /*12cd0*/  ISETP.GE.AND P3, PT, R4.reuse, R150, PT ;  /* 0x000000960400720c */ /* 0x040fe40003f66270 */
[-C--:B------:R-:W-:Y:S02]  /*12ce0*/  ISETP.GE.AND P1, PT, R4, R151.reuse, PT ;  /* 0x000000970400720c */ /* 0x080fe40003f26270 */
[----:B------:R-:W-:Y:S02]  /*12cf0*/  ISETP.NE.AND P5, PT, R183, RZ, PT ;  /* 0x000000ffb700720c */ /* 0x000fe40003fa5270 */
[----:B------:R-:W-:Y:S02]  /*12d00*/  ISETP.GE.AND P2, PT, R182, R151, PT ;  /* 0x00000097b600720c */ /* 0x000fe40003f46270 */
[----:B------:R-:W-:Y:S02]  /*12d10*/  FSEL R112, R112, -INF , !P4 ;  /* 0xff80000070707808 */ /* 0x000fe40006000000 */
[----:B------:R-:W-:-:S02]  /*12d20*/  FSEL R20, R119, -INF , !P2 ;  /* 0xff80000077147808 */ /* 0x000fc40005000000 */
[----:B------:R-:W-:Y:S02]  /*12d30*/  FSEL R69, R171, -INF , !P5 ;  /* 0xff800000ab457808 */ /* 0x000fe40006800000 */
[----:B------:R-:W-:Y:S02]  /*12d40*/  FSEL R70, R168, -INF , !P3 ;  /* 0xff800000a8467808 */ /* 0x000fe40005800000 */
[----:B------:R-:W-:Y:S01]  /*12d50*/  FSEL R71, R170, -INF , !P1 ;  /* 0xff800000aa477808 */ /* 0x000fe20004800000 */
[----:B------:R-:W-:Y:S05]  /*12d60*/  @!P6 BRA `(.L_x_1333) ;  /* 0x00000a700000e947 */ /* 0x000fea0003800000 */
[----:B------:R-:W-:Y:S01]  /*12d70*/  LOP3.LUT P5, RZ, R232, 0x8, RZ, 0xc0, !PT ;  /* 0x00000008e8ff7812 */ /* 0x000fe200078ac0ff */
[----:B------:R-:W-:-:S12]  /*12d80*/  ULDC.64 UR8, c[0x0][0x118] ;  /* 0x0000460000087ab9 */ /* 0x000fd80000000a00 */
[----:B------:R-:W-:Y:S05]  /*12d90*/  @!P5 BRA `(.L_x_1334) ;  /* 0x000003b00000d947 */ /* 0x000fea0003800000 */
[----:B------:R-:W-:Y:S02]  /*12da0*/  IABS R5, c[0x0][0x2d0] ;  /* 0x0000b40000057a13 */ /* 0x000fe40000000000 */
[----:B------:R-:W-:Y:S02]  /*12db0*/  IABS R8, R163 ;  /* 0x000000a300087213 */ /* 0x000fe40000000000 */
[----:B------:R-:W1:Y:S01]  /*12dc0*/  I2F.RP R6, R5 ;  /* 0x0000000500067306 */ /* 0x000e620000209400 */
[C---:B------:R-:W-:Y:S02]  /*12dd0*/  IADD3 R9, R163.reuse, -0x100, RZ ;  /* 0xffffff00a3097810 */ /* 0x040fe40007ffe0ff */
        /* <DEDUP_REMOVED lines=8> */
[----:B------:R-:W-:Y:S01]  /*12e60*/  IMAD.HI.U32 R4, R7, R4, R6 ;  /* 0x0000000407047227 */ /* 0x000fe200078e0006 */
[----:B------:R-:W-:Y:S02]  /*12e70*/  IABS R6, R9 ;  /* 0x0000000900067213 */ /* 0x000fe40000000000 */
[----:B------:R-:W-:-:S03]  /*12e80*/  LOP3.LUT R9, R9, c[0x0][0x2d0], RZ, 0x3c, !PT ;  /* 0x0000b40009097a12 */ /* 0x000fc600078e3cff */
        /* <DEDUP_REMOVED lines=17> */
[----:B------:R-:W-:-:S05]  /*12fa0*/  @P4 IADD3 R10, R10, 0x1, RZ ;  /* 0x000000010a0a4810 */ /* 0x000fca0007ffe0ff */
[----:B------:R-:W-:Y:S01]  /*12fb0*/  @!P3 IMAD.MOV R10, RZ, RZ, -R10 ;  /* 0x000000ffff0ab224 */ /* 0x000fe200078e0a0a */
[----:B------:R-:W-:-:S04]  /*12fc0*/  @P5 IADD3 R4, R4, 0x1, RZ ;  /* 0x0000000104045810 */ /* 0x000fc80007ffe0ff */
[----:B------:R-:W-:Y:S02]  /*12fd0*/  MOV R5, R4 ;  /* 0x0000000400057202 */ /* 0x000fe40000000f00 */
[----:B------:R-:W-:-:S03]  /*12fe0*/  SEL R4, R6, R10, !P2 ;  /* 0x0000000a06047207 */ /* 0x000fc60005000000 */
[----:B------:R-:W-:Y:S02]  /*12ff0*/  @!P1 IMAD.MOV R5, RZ, RZ, -R5 ;  /* 0x000000ffff059224 */ /* 0x000fe400078e0a05 */
[----:B------:R-:W-:-:S03]  /*13000*/  IMAD.WIDE R10, R4, 0x4, R234 ;  /* 0x00000004040a7825 */ /* 0x000fc600078e02ea */
[----:B------:R-:W-:Y:S02]  /*13010*/  SEL R6, R6, R5, !P2 ;  /* 0x0000000506067207 */ /* 0x000fe40005000000 */
[----:B------:R-:W2:Y:S03]  /*13020*/  LDG.E R5, [R10.64] ;  /* 0x000000080a057981 */ /* 0x000ea6000c1e1900 */
[----:B------:R-:W-:-:S05]  /*13030*/  IMAD.WIDE R8, R6, 0x4, R234 ;  /* 0x0000000406087825 */ /* 0x000fca00078e02ea */
        /* <DEDUP_REMOVED lines=9> */
[----:B--2---:R-:W-:-:S05]  /*130d0*/  IMAD.IADD R7, R7, 0x1, -R5 ;  /* 0x0000000107077824 */ /* 0x004fca00078e0a05 */
[----:B------:R-:W-:Y:S01]  /*130e0*/  SHF.R.S32.HI R5, RZ, 0x1f, R7 ;  /* 0x0000001fff057819 */ /* 0x000fe20000011407 */
[----:B------:R-:W-:-:S04]  /*130f0*/  IMAD.WIDE.U32 R8, R7, c[0x0][0x180], R8 ;  /* 0x0000600007087a25 */ /* 0x000fc800078e0008 */
[----:B------:R-:W-:-:S04]  /*13100*/  IMAD R5, R5, c[0x0][0x180], RZ ;  /* 0x0000600005057a24 */ /* 0x000fc800078e02ff */
[----:B------:R-:W-:Y:S01]  /*13110*/  IMAD R5, R7, c[0x0][0x184], R5 ;  /* 0x0000610007057a24 */ /* 0x000fe200078e0205 */
[----:B------:R-:W-:-:S03]  /*13120*/  MOV R7, R8 ;  /* 0x0000000800077202 */ /* 0x000fc60000000f00 */
[----:B------:R-:W-:Y:S01]  /*13130*/  IMAD.IADD R6, R9, 0x1, R5 ;  /* 0x0000000109067824 */ /* 0x000fe200078e0205 */
[----:B------:R-:W-:Y:S05]  /*13140*/  BRA `(.L_x_1335) ;  /* 0x0000003000007947 */ /* 0x000fea0003800000 */
.L_x_1334:
[----:B------:R-:W-:-:S05]  /*13150*/  IMAD.MOV.U32 R7, RZ, RZ, c[0x0][0x198] ;  /* 0x00006600ff077624 */ /* 0x000fca00078e00ff */
[----:B------:R-:W-:-:S04]  /*13160*/  LEA R7, -R7, RZ, 0x8 ;  /* 0x000000ff07077211 */ /* 0x000fc800078e41ff */
[----:B------:R-:W-:Y:S02]  /*13170*/  SHF.R.S32.HI R6, RZ, 0x1f, R7 ;  /* 0x0000001fff067819 */ /* 0x000fe40000011407 */
.L_x_1335:
[----:B------:R-:W-:Y:S01]  /*13180*/  @!P0 IMAD.MOV.U32 R22, RZ, RZ, c[0x0][0x198] ;  /* 0x00006600ff168624 */ /* 0x000fe200078e00ff */
[----:B------:R-:W-:Y:S01]  /*13190*/  ULDC.64 UR4, c[0x0][0x198] ;  /* 0x0000660000047ab9 */ /* 0x000fe20000000a00 */
[----:B------:R-:W-:Y:S01]  /*131a0*/  @!P0 IMAD.MOV.U32 R18, RZ, RZ, c[0x0][0x198] ;  /* 0x00006600ff128624 */ /* 0x000fe200078e00ff */
[----:B------:R-:W-:Y:S01]  /*131b0*/  USHF.L.U32 UR7, UR4, 0x5, URZ ;  /* 0x0000000504077899 */ /* 0x000fe2000800063f */
[----:B------:R-:W-:Y:S01]  /*131c0*/  @!P0 IMAD.MOV.U32 R16, RZ, RZ, c[0x0][0x198] ;  /* 0x00006600ff108624 */ /* 0x000fe200078e00ff */
[----:B------:R-:W-:Y:S01]  /*131d0*/  @!P0 MOV R10, c[0x0][0x19c] ;  /* 0x00006700000a8a02 */ /* 0x000fe20000000f00 */
[----:B------:R-:W-:Y:S01]  /*131e0*/  @!P0 IMAD.MOV.U32 R4, RZ, RZ, R7 ;  /* 0x000000ffff048224 */ /* 0x000fe200078e0007 */
[----:B------:R-:W-:Y:S01]  /*131f0*/  UMOV UR6, 0x5 ;  /* 0x0000000500067882 */ /* 0x000fe20000000000 */
[----:B------:R-:W-:Y:S01]  /*13200*/  @!P0 IMAD.MOV.U32 R5, RZ, RZ, R6 ;  /* 0x000000ffff058224 */ /* 0x000fe200078e0006 */
[----:B------:R-:W-:Y:S01]  /*13210*/  USHF.L.U64.HI UR5, UR4, UR6, UR5 ;  /* 0x0000000604057299 */ /* 0x000fe20008010205 */
[----:B------:R-:W-:Y:S01]  /*13220*/  @!P0 IMAD.MOV.U32 R13, RZ, RZ, c[0x0][0x19c] ;  /* 0x00006700ff0d8624 */ /* 0x000fe200078e00ff */
[----:B------:R1:W-:Y:S01]  /*13230*/  @P0 STS [R238+0x1000], RZ ;  /* 0x001000ffee000388 */ /* 0x0003e20000000800 */
[--C-:B------:R-:W-:Y:S01]  /*13240*/  @!P0 IMAD.WIDE.U32 R22, R22, 0x60, R4.reuse ;  /* 0x0000006016168825 */ /* 0x100fe200078e0004 */
[----:B------:R-:W-:Y:S02]  /*13250*/  BSSY B0, `(.L_x_1336) ;  /* 0x0000055000007945 */ /* 0x000fe40003800000 */
[----:B------:R1:W-:Y:S01]  /*13260*/  @P0 STS [R238+0x1004], RZ ;  /* 0x001004ffee000388 */ /* 0x0003e20000000800 */
[----:B------:R-:W-:-:S03]  /*13270*/  @!P0 IMAD.WIDE.U32 R18, R18, 0xa0, R4 ;  /* 0x000000a012128825 */ /* 0x000fc600078e0004 */
[----:B------:R1:W-:Y:S01]  /*13280*/  @P0 STS.64 [R238+0x1008], RZ ;  /* 0x001008ffee000388 */ /* 0x0003e20000000a00 */
[----:B------:R-:W-:-:S04]  /*13290*/  @!P0 IMAD.WIDE.U32 R16, R16, 0xc0, R4 ;  /* 0x000000c010108825 */ /* 0x000fc800078e0004 */
[----:B------:R-:W-:Y:S02]  /*132a0*/  @!P0 IMAD.MOV.U32 R4, RZ, RZ, c[0x0][0x198] ;  /* 0x00006600ff048624 */ /* 0x000fe400078e00ff */
[----:B------:R-:W-:Y:S02]  /*132b0*/  @!P0 IMAD.MOV.U32 R5, RZ, RZ, c[0x0][0x198] ;  /* 0x00006600ff058624 */ /* 0x000fe400078e00ff */
[----:B------:R-:W-:Y:S01]  /*132c0*/  @!P0 IMAD.MOV.U32 R12, RZ, RZ, c[0x0][0x19c] ;  /* 0x00006700ff0c8624 */ /* 0x000fe200078e00ff */
[-C--:B------:R-:W-:Y:S02]  /*132d0*/  @!P0 LEA R14, P1, R4, R7.reuse, 0x7 ;  /* 0x00000007040e8211 */ /* 0x080fe400078238ff */
[----:B------:R-:W-:Y:S01]  /*132e0*/  @!P0 LEA R11, P2, R5, R7, 0x6 ;  /* 0x00000007050b8211 */ /* 0x000fe200078430ff */
[----:B------:R-:W-:Y:S01]  /*132f0*/  @!P0 IMAD R12, R12, 0x60, RZ ;  /* 0x000000600c0c8824 */ /* 0x000fe200078e02ff */
[----:B------:R-:W-:Y:S01]  /*13300*/  @!P0 LEA.HI.X R13, R4, R6, R13, 0x7, P1 ;  /* 0x00000006040d8211 */ /* 0x000fe200008f3c0d */
[----:B------:R-:W-:Y:S01]  /*13310*/  @!P0 IMAD.MOV.U32 R4, RZ, RZ, c[0x0][0x19c] ;  /* 0x00006700ff048624 */ /* 0x000fe200078e00ff */
[----:B------:R-:W-:-:S02]  /*13320*/  @!P0 LEA R24, P1, R7, R236, 0x1 ;  /* 0x000000ec07188211 */ /* 0x000fc400078208ff */
[----:B------:R-:W-:Y:S01]  /*13330*/  @!P0 LEA.HI.X R10, R5, R6, R10, 0x6, P2 ;  /* 0x00000006050a8211 */ /* 0x000fe200010f340a */
[----:B------:R-:W-:Y:S01]  /*13340*/  @!P0 IMAD.MOV.U32 R5, RZ, RZ, c[0x0][0x19c] ;  /* 0x00006700ff058624 */ /* 0x000fe200078e00ff */
[C---:B------:R-:W-:Y:S01]  /*13350*/  @!P0 IADD3 R9, P2, R7.reuse, UR7, RZ ;  /* 0x0000000707098c10 */ /* 0x040fe2000ff5e0ff */
[----:B------:R-:W-:Y:S01]  /*13360*/  @!P0 IMAD R4, R4, 0xc0, RZ ;  /* 0x000000c004048824 */ /* 0x000fe200078e02ff */
[----:B------:R-:W-:Y:S01]  /*13370*/  @!P0 LEA.HI.X R25, R7, R233, R6, 0x1, P1 ;  /* 0x000000e907198211 */ /* 0x000fe200008f0c06 */
[----:B------:R-:W-:Y:S01]  /*13380*/  @!P0 IMAD R5, R5, 0xa0, RZ ;  /* 0x000000a005058824 */ /* 0x000fe200078e02ff */
[----:B------:R-:W-:Y:S01]  /*13390*/  @!P0 IADD3.X R8, R6, UR5, RZ, P2, !PT ;  /* 0x0000000506088c10 */ /* 0x000fe200097fe4ff */
[----:B------:R-:W-:Y:S01]  /*133a0*/  @!P0 IMAD.IADD R4, R4, 0x1, R17 ;  /* 0x0000000104048824 */ /* 0x000fe200078e0211 */
[-C--:B------:R-:W-:Y:S01]  /*133b0*/  @!P0 LEA R30, P2, R9, R236.reuse, 0x1 ;  /* 0x000000ec091e8211 */ /* 0x080fe200078408ff */
[----:B------:R-:W-:Y:S01]  /*133c0*/  @!PT LDS RZ, [RZ] ;  /* 0x00000000fffff984 */ /* 0x000fe20000000800 */
[----:B------:R-:W-:Y:S01]  /*133d0*/  @!PT LDS RZ, [RZ] ;  /* 0x00000000fffff984 */ /* 0x000fe20000000800 */
[----:B------:R-:W-:Y:S01]  /*133e0*/  @!PT LDS RZ, [RZ] ;  /* 0x00000000fffff984 */ /* 0x000fe20000000800 */
[----:B------:R2:W-:Y:S01]  /*133f0*/  @!P0 LDGSTS.E.BYPASS.LTC128B.128 [R238+0x1000], [R24.64] ;  /* 0x0100000018ee8fae */ /* 0x0005e2000b901d48 */
[----:B------:R-:W-:Y:S01]  /*13400*/  @!P0 IADD3 R12, R12, R23, RZ ;  /* 0x000000170c0c8210 */ /* 0x000fe20007ffe0ff */
[----:B------:R-:W-:Y:S01]  /*13410*/  @!P0 IMAD.IADD R5, R5, 0x1, R19 ;  /* 0x0000000105058824 */ /* 0x000fe200078e0213 */
[----:B------:R-:W-:Y:S01]  /*13420*/  @!P0 LEA R26, P1, R22, R236, 0x1 ;  /* 0x000000ec161a8211 */ /* 0x000fe200078208ff */
[----:B------:R1:W-:Y:S01]  /*13430*/  @P0 STS.128 [R238+0x1800], RZ ;  /* 0x001800ffee000388 */ /* 0x0003e20000000c00 */
[----:B------:R-:W-:-:S02]  /*13440*/  @!P0 LEA.HI.X R31, R9, R233, R8, 0x1, P2 ;  /* 0x000000e9091f8211 */ /* 0x000fc400010f0c08 */
[-C--:B------:R-:W-:Y:S02]  /*13450*/  @!P0 LEA.HI.X R27, R22, R233.reuse, R12, 0x1, P1 ;  /* 0x000000e9161b8211 */ /* 0x080fe400008f0c0c */
[-C--:B------:R-:W-:Y:S01]  /*13460*/  @!P0 LEA R12, P3, R14, R236.reuse, 0x1 ;  /* 0x000000ec0e0c8211 */ /* 0x080fe200078608ff */
[----:B------:R-:W-:Y:S01]  /*13470*/  @!PT LDS RZ, [RZ] ;  /* 0x00000000fffff984 */ /* 0x000fe20000000800 */
[----:B------:R-:W-:Y:S01]  /*13480*/  @!PT LDS RZ, [RZ] ;  /* 0x00000000fffff984 */ /* 0x000fe20000000800 */
[----:B------:R-:W-:Y:S01]  /*13490*/  @!PT LDS RZ, [RZ] ;  /* 0x00000000fffff984 */ /* 0x000fe20000000800 */
[----:B------:R1:W-:Y:S01]  /*134a0*/  @!P0 LDGSTS.E.BYPASS.LTC128B.128 [R238+0x1800], [R30.64] ;  /* 0x018000001eee8fae */ /* 0x0003e2000b901d48 */
[-C--:B------:R-:W-:Y:S02]  /*134b0*/  @!P0 LEA R22, P2, R18, R236.reuse, 0x1 ;  /* 0x000000ec12168211 */ /* 0x080fe400078408ff */
[----:B------:R-:W-:Y:S01]  /*134c0*/  @!P0 LEA R8, P1, R16, R236, 0x1 ;  /* 0x000000ec10088211 */ /* 0x000fe200078208ff */
[----:B------:R1:W-:Y:S01]  /*134d0*/  @P0 STS.128 [R238+0x2000], RZ ;  /* 0x002000ffee000388 */ /* 0x0003e20000000c00 */
        /* <DEDUP_REMOVED lines=31> */
[----:B-1----:R-:W-:Y:S01]  /*136d0*/  MOV R8, R7 ;  /* 0x0000000700087202 */ /* 0x002fe20000000f00 */
[----:B------:R-:W-:Y:S01]  /*136e0*/  IMAD.MOV.U32 R4, RZ, RZ, c[0x0][0x198] ;  /* 0x00006600ff047624 */ /* 0x000fe200078e00ff */
        /* <DEDUP_REMOVED lines=11> */
.L_x_1337:
[----:B------:R-:W-:Y:S05]  /*137a0*/  BSYNC B0 ;  /* 0x0000000000007941 */ /* 0x000fea0003800000 */
.L_x_1336:
[----:B------:R-:W0:Y:S01]  /*137b0*/  LDGDEPBAR ;  /* 0x00000000000079af */ /* 0x000e220000000000 */
[----:B------:R-:W-:-:S04]  /*137c0*/  LEA R236, P0, R7, R236, 0x1 ;  /* 0x000000ec07ec7211 */ /* 0x000fc800078008ff */
[----:B------:R-:W-:Y:S02]  /*137d0*/  LEA.HI.X R233, R7, R233, R6, 0x1, P0 ;  /* 0x000000e907e97211 */ /* 0x000fe400000f0c06 */
.L_x_1333:
[----:B------:R-:W-:Y:S01]  /*137e0*/  FMNMX.FTZ R5, R2, R124, !PT ;  /* 0x0000007c02057209 */ /* 0x000fe20007810000 */
[----:B-1----:R-:W-:Y:S03]  /*137f0*/  LDSM.16.MT88.4 R24, [R223+0x5400] ;  /* 0x00540000df18783b */ /* 0x002fe60000004200 */
        /* <DEDUP_REMOVED lines=69> */
[C---:B------:R-:W-:Y:S01]  /*13c50*/  FMUL.FTZ R116, R118.reuse, c[0x0][0x23c] ;  /* 0x00008f0076747a20 */ /* 0x040fe20000410000 */
[----:B------:R-:W-:Y:S02]  /*13c60*/  FMNMX.FTZ R4, R177, R4, !PT ;  /* 0x00000004b1047209 */ /* 0x000fe40007810000 */
[----:B------:R-:W-:-:S02]  /*13c70*/  FSEL R8, R118, RZ, P1 ;  /* 0x000000ff76087208 */ /* 0x000fc40000800000 */
[----:B------:R-:W-:Y:S02]  /*13c80*/  FMNMX.FTZ R4, R178, R4, !PT ;  /* 0x00000004b2047209 */ /* 0x000fe40007810000 */
[----:B------:R-:W-:Y:S01]  /*13c90*/  FSEL R116, R116, RZ, P1 ;  /* 0x000000ff74747208 */ /* 0x000fe20000800000 */
[----:B------:R-:W-:Y:S01]  /*13ca0*/  FADD.FTZ R8, R2, -R8 ;  /* 0x8000000802087221 */ /* 0x000fe20000010000 */
        /* <DEDUP_REMOVED lines=8> */
[----:B------:R-:W-:Y:S01]  /*13d30*/  FFMA.FTZ R95, R76, c[0x0][0x23c], -R116 ;  /* 0x00008f004c5f7a23 */ /* 0x000fe20000010874 */
[----:B------:R-:W-:Y:S01]  /*13d40*/  FMNMX.FTZ R117, R129, R117, !PT ;  /* 0x0000007581757209 */ /* 0x000fe20007810000 */
[----:B------:R-:W-:-:S02]  /*13d50*/  FMUL.FTZ R8, R8, c[0x0][0x23c] ;  /* 0x00008f0008087a20 */ /* 0x000fc40000410000 */
        /* <DEDUP_REMOVED lines=23> */
[----:B------:R-:W-:Y:S01]  /*13ed0*/  FFMA.FTZ R151, R115, c[0x0][0x23c], -R116 ;  /* 0x00008f0073977a23 */ /* 0x000fe20000010874 */
[----:B------:R-:W2:Y:S01]  /*13ee0*/  MUFU.EX2 R171, R171 ;  /* 0x000000ab00ab7308 */ /* 0x000ea20000000800 */
[-C--:B-1----:R-:W-:Y:S01]  /*13ef0*/  FMUL.FTZ R16, R144, R174.reuse ;  /* 0x000000ae90107220 */ /* 0x082fe20000410000 */
[----:B------:R-:W-:Y:S01]  /*13f00*/  FMNMX.FTZ R117, R126, R117, !PT ;  /* 0x000000757e757209 */ /* 0x000fe20007810000 */
[----:B------:R-:W-:-:S02]  /*13f10*/  FMUL.FTZ R17, R145, R174 ;  /* 0x000000ae91117220 */ /* 0x000fc40000410000 */
[-C--:B------:R-:W-:Y:S01]  /*13f20*/  FMUL.FTZ R140, R140, R174.reuse ;  /* 0x000000ae8c8c7220 */ /* 0x080fe20000410000 */
[----:B------:R-:W-:Y:S01]  /*13f30*/  FMNMX.FTZ R117, R130, R117, !PT ;  /* 0x0000007582757209 */ /* 0x000fe20007810000 */
[-C--:B------:R-:W-:Y:S01]  /*13f40*/  FMUL.FTZ R141, R141, R174.reuse ;  /* 0x000000ae8d8d7220 */ /* 0x080fe20000410000 */
[----:B------:R-:W-:Y:S01]  /*13f50*/  MUFU.EX2 R169, R169 ;  /* 0x000000a900a97308 */ /* 0x000fe20000000800 */
[-C--:B------:R-:W-:Y:S01]  /*13f60*/  FMUL.FTZ R136, R136, R174.reuse ;  /* 0x000000ae88887220 */ /* 0x080fe20000410000 */
[----:B------:R-:W-:Y:S01]  /*13f70*/  FMNMX.FTZ R117, R125, R117, !PT ;  /* 0x000000757d757209 */ /* 0x000fe20007810000 */
[-C--:B------:R-:W-:Y:S02]  /*13f80*/  FMUL.FTZ R137, R137, R174.reuse ;  /* 0x000000ae89897220 */ /* 0x080fe40000410000 */
[-C--:B------:R-:W-:Y:S01]  /*13f90*/  FMUL.FTZ R132, R132, R174.reuse ;  /* 0x000000ae84847220 */ /* 0x080fe20000410000 */
[----:B------:R-:W-:Y:S01]  /*13fa0*/  FMNMX.FTZ R117, R123, R117, !PT ;  /* 0x000000757b757209 */ /* 0x000fe20007810000 */
[----:B------:R-:W-:Y:S01]  /*13fb0*/  FMUL.FTZ R133, R133, R174 ;  /* 0x000000ae85857220 */ /* 0x000fe20000410000 */
[----:B------:R-:W1:Y:S01]  /*13fc0*/  MUFU.EX2 R167, R167 ;  /* 0x000000a700a77308 */ /* 0x000e620000000800 */
[----:B--2---:R-:W-:Y:S01]  /*13fd0*/  F2FP.BF16.PACK_AB R12, R171, R172 ;  /* 0x000000acab0c723e */ /* 0x004fe200000010ff */
[--C-:B------:R-:W-:Y:S01]  /*13fe0*/  FFMA.FTZ R131, R104, c[0x0][0x23c], -R116.reuse ;  /* 0x00008f0068837a23 */ /* 0x100fe20000010874 */
[----:B------:R-:W-:Y:S01]  /*13ff0*/  FMNMX.FTZ R117, R122, R117, !PT ;  /* 0x000000757a757209 */ /* 0x000fe20007810000 */
[----:B------:R-:W-:-:S02]  /*14000*/  FFMA.FTZ R127, R105, c[0x0][0x23c], -R116 ;  /* 0x00008f00697f7a23 */ /* 0x000fc40000010874 */
[--C-:B------:R-:W-:Y:S01]  /*14010*/  FFMA.FTZ R115, R96, c[0x0][0x23c], -R116.reuse ;  /* 0x00008f0060737a23 */ /* 0x100fe20000010874 */
[----:B------:R-:W-:Y:S01]  /*14020*/  FMNMX.FTZ R117, R121, R117, !PT ;  /* 0x0000007579757209 */ /* 0x000fe20007810000 */
[----:B------:R-:W2:Y:S01]  /*14030*/  MUFU.EX2 R164, R164 ;  /* 0x000000a400a47308 */ /* 0x000ea20000000800 */
[--C-:B------:R-:W-:Y:S02]  /*14040*/  FFMA.FTZ R114, R97, c[0x0][0x23c], -R116.reuse ;  /* 0x00008f0061727a23 */ /* 0x100fe40000010874 */
[----:B------:R-:W-:Y:S01]  /*14050*/  FMNMX.FTZ R117, R120, R117, !PT ;  /* 0x0000007578757209 */ /* 0x000fe20007810000 */
[--C-:B------:R-:W-:Y:S02]  /*14060*/  FFMA.FTZ R113, R98, c[0x0][0x23c], -R116.reuse ;  /* 0x00008f0062717a23 */ /* 0x100fe40000010874 */
[--C-:B------:R-:W-:Y:S01]  /*14070*/  FFMA.FTZ R112, R99, c[0x0][0x23c], -R116.reuse ;  /* 0x00008f0063707a23 */ /* 0x100fe20000010874 */
[----:B------:R-:W-:Y:S01]  /*14080*/  FMNMX.FTZ R117, R3, R117, !PT ;  /* 0x0000007503757209 */ /* 0x000fe20007810000 */
[----:B------:R-:W-:Y:S01]  /*14090*/  MUFU.EX2 R159, R159 ;  /* 0x0000009f009f7308 */ /* 0x000fe20000000800 */
[----:B-1----:R-:W-:Y:S01]  /*140a0*/  F2FP.BF16.PACK_AB R14, R167, R169 ;  /* 0x000000a9a70e723e */ /* 0x002fe200000010ff */
[--C-:B------:R-:W-:Y:S01]  /*140b0*/  FFMA.FTZ R111, R88, c[0x0][0x23c], -R116.reuse ;  /* 0x00008f00586f7a23 */ /* 0x100fe20000010874 */
[----:B------:R-:W-:Y:S01]  /*140c0*/  FMNMX.FTZ R117, R82, R117, !PT ;  /* 0x0000007552757209 */ /* 0x000fe20007810000 */
[----:B------:R-:W-:-:S02]  /*140d0*/  FFMA.FTZ R110, R89, c[0x0][0x23c], -R116 ;  /* 0x00008f00596e7a23 */ /* 0x000fc40000010874 */
[--C-:B------:R-:W-:Y:S01]  /*140e0*/  FFMA.FTZ R109, R90, c[0x0][0x23c], -R116.reuse ;  /* 0x00008f005a6d7a23 */ /* 0x100fe20000010874 */
[----:B------:R-:W-:Y:S01]  /*140f0*/  FMNMX.FTZ R117, R83, R117, !PT ;  /* 0x0000007553757209 */ /* 0x000fe20007810000 */
[----:B------:R-:W1:Y:S01]  /*14100*/  MUFU.EX2 R157, R157 ;  /* 0x0000009d009d7308 */ /* 0x000e620000000800 */
        /* <DEDUP_REMOVED lines=26> */
[----:B------:R-:W-:Y:S02]  /*142b0*/  FFMA.FTZ R90, R190, c[0x0][0x23c], -R116 ;  /* 0x00008f00be5a7a23 */ /* 0x000fe40000010874 */
[----:B------:R-:W-:Y:S01]  /*142c0*/  FMNMX.FTZ R117, R64, R117, !PT ;  /* 0x0000007540757209 */ /* 0x000fe20007810000 */
[----:B------:R-:W-:Y:S02]  /*142d0*/  FFMA.FTZ R172, R243, R174, R172 ;  /* 0x000000aef3ac7223 */ /* 0x000fe400000100ac */
[----:B------:R-:W-:Y:S01]  /*142e0*/  FFMA.FTZ R89, R191, c[0x0][0x23c], -R116 ;  /* 0x00008f00bf597a23 */ /* 0x000fe20000010874 */
[----:B------:R-:W-:Y:S01]  /*142f0*/  FMNMX.FTZ R117, R65, R117, !PT ;  /* 0x0000007541757209 */ /* 0x000fe20007810000 */
[----:B------:R-:W-:Y:S01]  /*14300*/  MUFU.EX2 R124, R124 ;  /* 0x0000007c007c7308 */ /* 0x000fe20000000800 */
[----:B------:R-:W-:-:S02]  /*14310*/  FADD.FTZ R171, R171, R172 ;  /* 0x000000acabab7221 */ /* 0x000fc40000010000 */
        /* <DEDUP_REMOVED lines=8> */
[----:B------:R-:W-:Y:S01]  /*143a0*/  FADD.FTZ R167, R167, R171 ;  /* 0x000000aba7a77221 */ /* 0x000fe20000010000 */
        /* <DEDUP_REMOVED lines=20> */
[----:B------:R-:W-:Y:S02]  /*144f0*/  FFMA.FTZ R61, R61, c[0x0][0x23c], -R116 ;  /* 0x00008f003d3d7a23 */ /* 0x000fe40000010874 */
        /* <DEDUP_REMOVED lines=29> */
[----:B------:R-:W-:Y:S04]  /*146d0*/  MUFU.EX2 R101, R101 ;  /* 0x0000006500657308 */ /* 0x000fe80000000800 */
[----:B------:R-:W1:Y:S04]  /*146e0*/  SHFL.BFLY PT, R4, R117, 0x2, 0x1f ;  /* 0x0c401f0075047f89 */ /* 0x000e6800000e0000 */
        /* <DEDUP_REMOVED lines=12> */
[C---:B------:R-:W-:Y:S02]  /*147b0*/  FMUL.FTZ R76, R117.reuse, c[0x0][0x23c] ;  /* 0x00008f00754c7a20 */ /* 0x040fe40000410000 */
[----:B------:R-:W-:Y:S01]  /*147c0*/  MUFU.EX2 R93, R93 ;  /* 0x0000005d005d7308 */ /* 0x000fe20000000800 */
[----:B------:R-:W-:Y:S02]  /*147d0*/  FSEL R9, R117, RZ, P0 ;  /* 0x000000ff75097208 */ /* 0x000fe40000000000 */
[----:B------:R-:W-:-:S03]  /*147e0*/  FSEL R76, R76, RZ, P0 ;  /* 0x000000ff4c4c7208 */ /* 0x000fc60000000000 */
[----:B------:R-:W-:Y:S02]  /*147f0*/  FADD.FTZ R9, R0, -R9 ;  /* 0x8000000900097221 */ /* 0x000fe40000010000 */
[--C-:B------:R-:W-:Y:S01]  /*14800*/  FFMA.FTZ R170, R176, c[0x0][0x23c], -R76.reuse ;  /* 0x00008f00b0aa7a23 */ /* 0x100fe2000001084c */
[----:B------:R-:W-:Y:S01]  /*14810*/  MUFU.EX2 R92, R92 ;  /* 0x0000005c005c7308 */ /* 0x000fe20000000800 */
[--C-:B------:R-:W-:Y:S02]  /*14820*/  FFMA.FTZ R168, R177, c[0x0][0x23c], -R76.reuse ;  /* 0x00008f00b1a87a23 */ /* 0x100fe4000001084c */
[--C-:B------:R-:W-:Y:S02]  /*14830*/  FFMA.FTZ R166, R178, c[0x0][0x23c], -R76.reuse ;  /* 0x00008f00b2a67a23 */ /* 0x100fe4000001084c */
[--C-:B------:R-:W-:Y:S02]  /*14840*/  FFMA.FTZ R2, R173, c[0x0][0x23c], -R76.reuse ;  /* 0x00008f00ad027a23 */ /* 0x100fe4000001084c */
[----:B------:R-:W-:Y:S01]  /*14850*/  FMUL.FTZ R9, R9, c[0x0][0x23c] ;  /* 0x00008f0009097a20 */ /* 0x000fe20000410000 */
[----:B------:R-:W-:Y:S01]  /*14860*/  MUFU.EX2 R170, R170 ;  /* 0x000000aa00aa7308 */ /* 0x000fe20000000800 */
[----:B------:R-:W-:-:S02]  /*14870*/  FFMA.FTZ R144, R20, c[0x0][0x23c], -R76 ;  /* 0x00008f0014907a23 */ /* 0x000fc4000001084c */
[----:B------:R-:W-:Y:S01]  /*14880*/  LDSM.16.MT88.4 R20, [R224+0x5400] ;  /* 0x00540000e014783b */ /* 0x000fe20000004200 */
[--C-:B------:R-:W-:Y:S02]  /*14890*/  FFMA.FTZ R165, R179, c[0x0][0x23c], -R76.reuse ;  /* 0x00008f00b3a57a23 */ /* 0x100fe4000001084c */
[----:B------:R-:W-:Y:S02]  /*148a0*/  FFMA.FTZ R129, R129, c[0x0][0x23c], -R76 ;  /* 0x00008f0081817a23 */ /* 0x000fe4000001084c */
[----:B------:R-:W2:Y:S01]  /*148b0*/  MUFU.EX2 R168, R168 ;  /* 0x000000a800a87308 */ /* 0x000ea20000000800 */
[----:B------:R-:W-:Y:S02]  /*148c0*/  FFMA.FTZ R0, R29, c[0x0][0x23c], -R116 ;  /* 0x00008f001d007a23 */ /* 0x000fe40000010874 */
        /* <DEDUP_REMOVED lines=8> */
[----:B------:R-:W3:Y:S01]  /*14950*/  MUFU.EX2 R2, R2 ;  /* 0x0000000200027308 */ /* 0x000ee20000000800 */
[----:B--2---:R-:W-:Y:S01]  /*14960*/  F2FP.BF16.PACK_AB R13, R168, R170 ;  /* 0x000000aaa80d723e */ /* 0x004fe200000010ff */
[----:B------:R-:W-:-:S02]  /*14970*/  FFMA.FTZ R3, R3, c[0x0][0x23c], -R76 ;  /* 0x00008f0003037a23 */ /* 0x000fc4000001084c */
[--C-:B------:R-:W-:Y:S02]  /*14980*/  FFMA.FTZ R83, R83, c[0x0][0x23c], -R76.reuse ;  /* 0x00008f0053537a23 */ /* 0x100fe4000001084c */
[--C-:B------:R-:W-:Y:S02]  /*14990*/  FFMA.FTZ R75, R75, c[0x0][0x23c], -R76.reuse ;  /* 0x00008f004b4b7a23 */ /* 0x100fe4000001084c */
[----:B------:R2:W4:Y:S01]  /*149a0*/  MUFU.EX2 R173, R9 ;  /* 0x0000000900ad7308 */ /* 0x0005220000000800 */
[--C-:B------:R-:W-:Y:S02]  /*149b0*/  FFMA.FTZ R67, R67, c[0x0][0x23c], -R76.reuse ;  /* 0x00008f0043437a23 */ /* 0x100fe4000001084c */
[--C-:B------:R-:W-:Y:S02]  /*149c0*/  FFMA.FTZ R59, R59, c[0x0][0x23c], -R76.reuse ;  /* 0x00008f003b3b7a23 */ /* 0x100fe4000001084c */
[--C-:B------:R-:W-:Y:S02]  /*149d0*/  FFMA.FTZ R50, R50, c[0x0][0x23c], -R76.reuse ;  /* 0x00008f0032327a23 */ /* 0x100fe4000001084c */
[--C-:B------:R-:W-:Y:S01]  /*149e0*/  FFMA.FTZ R51, R51, c[0x0][0x23c], -R76.reuse ;  /* 0x00008f0033337a23 */ /* 0x100fe2000001084c */
[----:B---3--:R-:W-:Y:S01]  /*149f0*/  F2FP.BF16.PACK_AB R15, R2, R166 ;  /* 0x000000a6020f723e */ /* 0x008fe200000010ff */
[----:B------:R-:W-:Y:S01]  /*14a00*/  MUFU.EX2 R165, R165 ;  /* 0x000000a500a57308 */ /* 0x000fe20000000800 */
[----:B------:R-:W-:-:S02]  /*14a10*/  FFMA.FTZ R48, R48, c[0x0][0x23c], -R76 ;  /* 0x00008f0030307a23 */ /* 0x000fc4000001084c */
[--C-:B------:R-:W-:Y:S02]  /*14a20*/  FFMA.FTZ R49, R49, c[0x0][0x23c], -R76.reuse ;  /* 0x00008f0031317a23 */ /* 0x100fe4000001084c */
[----:B------:R-:W-:Y:S01]  /*14a30*/  FFMA.FTZ R42, R42, c[0x0][0x23c], -R76 ;  /* 0x00008f002a2a7a23 */ /* 0x000fe2000001084c */
[----:B--2---:R-:W2:Y:S01]  /*14a40*/  LDSM.16.MT88.4 R8, [R223+0x5000] ;  /* 0x00500000df08783b */ /* 0x004ea20000004200 */
[-C--:B----4-:R-:W-:Y:S01]  /*14a50*/  FMUL.FTZ R18, R146, R173.reuse ;  /* 0x000000ad92127220 */ /* 0x090fe20000410000 */
[----:B------:R-:W3:Y:S01]  /*14a60*/  MUFU.EX2 R144, R144 ;  /* 0x0000009000907308 */ /* 0x000ee20000000800 */
[-C--:B------:R-:W-:Y:S02]  /*14a70*/  FMUL.FTZ R19, R147, R173.reuse ;  /* 0x000000ad93137220 */ /* 0x080fe40000410000 */
[-C--:B------:R-:W-:Y:S02]  /*14a80*/  FMUL.FTZ R142, R142, R173.reuse ;  /* 0x000000ad8e8e7220 */ /* 0x080fe40000410000 */
[----:B------:R-:W-:-:S02]  /*14a90*/  FMUL.FTZ R143, R143, R173 ;  /* 0x000000ad8f8f7220 */ /* 0x000fc40000410000 */
[-C--:B------:R-:W-:Y:S01]  /*14aa0*/  FMUL.FTZ R138, R138, R173.reuse ;  /* 0x000000ad8a8a7220 */ /* 0x080fe20000410000 */
[C---:B-1----:R-:W-:Y:S01]  /*14ab0*/  HMMA.16816.F32.BF16 R16, R12.reuse, R4, R16 ;  /* 0x000000040c10723c */ /* 0x042fe20000041810 */
[----:B------:R-:W-:Y:S01]  /*14ac0*/  MUFU.EX2 R129, R129 ;  /* 0x0000008100817308 */ /* 0x000fe20000000800 */
[-C--:B------:R-:W-:Y:S02]  /*14ad0*/  FMUL.FTZ R139, R139, R173.reuse ;  /* 0x000000ad8b8b7220 */ /* 0x080fe40000410000 */
[-C--:B------:R-:W-:Y:S02]  /*14ae0*/  FMUL.FTZ R134, R134, R173.reuse ;  /* 0x000000ad86867220 */ /* 0x080fe40000410000 */
[----:B------:R-:W-:Y:S02]  /*14af0*/  FMUL.FTZ R135, R135, R173 ;  /* 0x000000ad87877220 */ /* 0x000fe40000410000 */
[----:B------:R-:W-:Y:S01]  /*14b00*/  HMMA.16816.F32.BF16 R4, R12, R6, R140 ;  /* 0x000000060c04723c */ /* 0x000fe2000004188c */
[----:B---3--:R-:W-:Y:S01]  /*14b10*/  F2FP.BF16.PACK_AB R29, R144, R165 ;  /* 0x000000a5901d723e */ /* 0x008fe200000010ff */
[----:B------:R-:W-:Y:S01]  /*14b20*/  MUFU.EX2 R128, R128 ;  /* 0x0000008000807308 */ /* 0x000fe20000000800 */
        /* <DEDUP_REMOVED lines=9> */
[----:B------:R-:W1:Y:S01]  /*14bc0*/  MUFU.EX2 R140, R140 ;  /* 0x0000008c008c7308 */ /* 0x000e620000000800 */
[--C-:B------:R-:W-:Y:S02]  /*14bd0*/  FFMA.FTZ R81, R74, c[0x0][0x23c], -R76.reuse ;  /* 0x00008f004a517a23 */ /* 0x100fe4000001084c */
[--C-:B------:R-:W-:Y:S01]  /*14be0*/  FFMA.FTZ R154, R72, c[0x0][0x23c], -R76.reuse ;  /* 0x00008f00489a7a23 */ /* 0x100fe2000001084c */
[----:B--2---:R-:W-:Y:S01]  /*14bf0*/  HMMA.16816.F32.BF16 R136, R12, R8, R136 ;  /* 0x000000080c88723c */ /* 0x004fe20000041888 */
[--C-:B------:R-:W-:Y:S02]  /*14c00*/  FFMA.FTZ R72, R73, c[0x0][0x23c], -R76.reuse ;  /* 0x00008f0049487a23 */ /* 0x100fe4000001084c */
[--C-:B------:R-:W-:Y:S01]  /*14c10*/  FFMA.FTZ R73, R66, c[0x0][0x23c], -R76.reuse ;  /* 0x00008f0042497a23 */ /* 0x100fe2000001084c */
[----:B------:R-:W-:Y:S01]  /*14c20*/  MUFU.EX2 R141, R141 ;  /* 0x0000008d008d7308 */ /* 0x000fe20000000800 */
[----:B------:R-:W-:-:S02]  /*14c30*/  FFMA.FTZ R156, R56, c[0x0][0x23c], -R76 ;  /* 0x00008f00389c7a23 */ /* 0x000fc4000001084c */
[----:B------:R-:W-:Y:S01]  /*14c40*/  FFMA.FTZ R56, R57, c[0x0][0x23c], -R76 ;  /* 0x00008f0039387a23 */ /* 0x000fe2000001084c */
[----:B------:R-:W-:Y:S01]  /*14c50*/  HMMA.16816.F32.BF16 R12, R12, R10, R132 ;  /* 0x0000000a0c0c723c */ /* 0x000fe20000041884 */
[----:B------:R-:W2:Y:S01]  /*14c60*/  LDSM.16.MT88.4 R8, [R224+0x5800] ;  /* 0x00580000e008783b */ /* 0x000ea20000004200 */
[----:B------:R-:W-:Y:S01]  /*14c70*/  FFMA.FTZ R170, R242, R173, R170 ;  /* 0x000000adf2aa7223 */ /* 0x000fe200000100aa */
[----:B-1----:R-:W-:Y:S01]  /*14c80*/  F2FP.BF16.PACK_AB R31, R140, R129 ;  /* 0x000000818c1f723e */ /* 0x002fe200000010ff */
[----:B------:R-:W-:Y:S02]  /*14c90*/  MUFU.EX2 R134, R161 ;  /* 0x000000a100867308 */ /* 0x000fe40000000800 */
[----:B------:R-:W-:Y:S02]  /*14ca0*/  FADD.FTZ R170, R168, R170 ;  /* 0x000000aaa8aa7221 */ /* 0x000fe40000010000 */
[--C-:B------:R-:W-:Y:S02]  /*14cb0*/  FFMA.FTZ R133, R160, c[0x0][0x23c], -R76.reuse ;  /* 0x00008f00a0857a23 */ /* 0x100fe4000001084c */
[--C-:B------:R-:W-:Y:S01]  /*14cc0*/  FFMA.FTZ R135, R155, c[0x0][0x23c], -R76.reuse ;  /* 0x00008f009b877a23 */ /* 0x100fe2000001084c */
[----:B------:R-:W-:Y:S01]  /*14cd0*/  HMMA.16816.F32.BF16 R16, R28, R20, R16 ;  /* 0x000000141c10723c */ /* 0x000fe20000041810 */
[--C-:B------:R-:W-:Y:S01]  /*14ce0*/  FFMA.FTZ R155, R64, c[0x0][0x23c], -R76.reuse ;  /* 0x00008f00409b7a23 */ /* 0x100fe2000001084c */
[----:B------:R-:W-:Y:S01]  /*14cf0*/  MUFU.EX2 R143, R143 ;  /* 0x0000008f008f7308 */ /* 0x000fe20000000800 */
[----:B------:R-:W-:-:S02]  /*14d00*/  FFMA.FTZ R64, R65, c[0x0][0x23c], -R76 ;  /* 0x00008f0041407a23 */ /* 0x000fc4000001084c */
[----:B------:R-:W-:Y:S02]  /*14d10*/  FFMA.FTZ R65, R58, c[0x0][0x23c], -R76 ;  /* 0x00008f003a417a23 */ /* 0x000fe4000001084c */
[----:B------:R-:W-:Y:S01]  /*14d20*/  FADD.FTZ R166, R166, R170 ;  /* 0x000000aaa6a67221 */ /* 0x000fe20000010000 */
[C---:B------:R-:W-:Y:S01]  /*14d30*/  HMMA.16816.F32.BF16 R4, R28.reuse, R22, R4 ;  /* 0x000000161c04723c */ /* 0x040fe20000041804 */
[----:B------:R-:W1:Y:S01]  /*14d40*/  LDSM.16.MT88.4 R20, [R223+0x5800] ;  /* 0x00580000df14783b */ /* 0x000e620000004200 */
[----:B------:R-:W3:Y:S01]  /*14d50*/  MUFU.EX2 R133, R133 ;  /* 0x0000008500857308 */ /* 0x000ee20000000800 */
[----:B------:R-:W-:Y:S02]  /*14d60*/  FFMA.FTZ R57, R43, c[0x0][0x23c], -R76 ;  /* 0x00008f002b397a23 */ /* 0x000fe4000001084c */
        /* <DEDUP_REMOVED lines=10> */
[----:B------:R-:W1:Y:S01]  /*14e10*/  MUFU.EX2 R142, R142 ;  /* 0x0000008e008e7308 */ /* 0x000e620000000800 */
[----:B------:R-:W-:Y:S02]  /*14e20*/  FADD.FTZ R129, R129, R165 ;  /* 0x000000a581817221 */ /* 0x000fe40000010000 */
[----:B------:R-:W-:Y:S02]  /*14e30*/  FFMA.FTZ R34, R34, c[0x0][0x23c], -R76 ;  /* 0x00008f0022227a23 */ /* 0x000fe4000001084c */
[----:B------:R-:W-:Y:S01]  /*14e40*/  F2FP.BF16.PACK_AB R28, R150, R151 ;  /* 0x00000097961c723e */ /* 0x000fe200000010ff */
[----:B------:R-:W-:Y:S01]  /*14e50*/  FADD.FTZ R129, R140, R129 ;  /* 0x000000818c817221 */ /* 0x000fe20000010000 */
[----:B---3--:R-:W-:Y:S01]  /*14e60*/  F2FP.BF16.PACK_AB R29, R133, R134 ;  /* 0x00000086851d723e */ /* 0x008fe200000010ff */
[----:B------:R-:W3:Y:S01]  /*14e70*/  MUFU.EX2 R125, R125 ;  /* 0x0000007d007d7308 */ /* 0x000ee20000000800 */
[----:B------:R-:W-:Y:S01]  /*14e80*/  F2FP.BF16.PACK_AB R30, R127, R131 ;  /* 0x000000837f1e723e */ /* 0x000fe200000010ff */
[----:B------:R-:W-:Y:S01]  /*14e90*/  FADD.FTZ R151, R151, R163 ;  /* 0x000000a397977221 */ /* 0x000fe20000010000 */
[----:B----4-:R-:W-:Y:S01]  /*14ea0*/  F2FP.BF16.PACK_AB R31, R135, R141 ;  /* 0x0000008d871f723e */ /* 0x010fe200000010ff */
[----:B------:R-:W-:-:S02]  /*14eb0*/  FADD.FTZ R134, R134, R129 ;  /* 0x0000008186867221 */ /* 0x000fc40000010000 */
[----:B------:R-:W-:Y:S02]  /*14ec0*/  FADD.FTZ R151, R150, R151 ;  /* 0x0000009796977221 */ /* 0x000fe40000010000 */
        /* <DEDUP_REMOVED lines=10> */
[----:B------:R-:W-:-:S02]  /*14f70*/  FFMA.FTZ R35, R35, c[0x0][0x23c], -R76 ;  /* 0x00008f0023237a23 */ /* 0x000fc4000001084c */
[--C-:B------:R-:W-:Y:S02]  /*14f80*/  FFMA.FTZ R41, R32, c[0x0][0x23c], -R76.reuse ;  /* 0x00008f0020297a23 */ /* 0x100fe4000001084c */
[----:B------:R-:W2:Y:S01]  /*14f90*/  MUFU.EX2 R145, R145 ;  /* 0x0000009100917308 */ /* 0x000ea20000000800 */
[----:B------:R-:W-:Y:S01]  /*14fa0*/  FFMA.FTZ R32, R33, c[0x0][0x23c], -R76 ;  /* 0x00008f0021207a23 */ /* 0x000fe2000001084c */
[C---:B-1----:R-:W-:Y:S01]  /*14fb0*/  HMMA.16816.F32.BF16 R136, R28.reuse, R20, R136 ;  /* 0x000000141c88723c */ /* 0x042fe20000041888 */
[--C-:B------:R-:W-:Y:S02]  /*14fc0*/  FFMA.FTZ R132, R188, c[0x0][0x23c], -R116.reuse ;  /* 0x00008f00bc847a23 */ /* 0x100fe40000010874 */
[----:B------:R-:W-:Y:S02]  /*14fd0*/  FFMA.FTZ R126, R187, c[0x0][0x23c], -R116 ;  /* 0x00008f00bb7e7a23 */ /* 0x000fe40000010874 */
[--C-:B------:R-:W-:Y:S01]  /*14fe0*/  FFMA.FTZ R33, R44, c[0x0][0x23c], -R76.reuse ;  /* 0x00008f002c217a23 */ /* 0x100fe2000001084c */
[----:B------:R-:W-:Y:S01]  /*14ff0*/  MUFU.EX2 R146, R146 ;  /* 0x0000009200927308 */ /* 0x000fe20000000800 */
[----:B------:R-:W-:Y:S01]  /*15000*/  FFMA.FTZ R45, R45, c[0x0][0x23c], -R76 ;  /* 0x00008f002d2d7a23 */ /* 0x000fe2000001084c */
[----:B------:R-:W-:Y:S01]  /*15010*/  HMMA.16816.F32.BF16 R24, R28, R22, R24 ;  /* 0x000000161c18723c */ /* 0x000fe20000041818 */
[----:B------:R-:W1:Y:S01]  /*15020*/  LDSM.16.MT88.4 R20, [R224+0x6000] ;  /* 0x00600000e014783b */ /* 0x000e620000004200 */
[----:B------:R-:W-:-:S02]  /*15030*/  FFMA.FTZ R2, R52, c[0x0][0x23c], -R116 ;  /* 0x00008f0034027a23 */ /* 0x000fc40000010874 */
[----:B------:R-:W-:Y:S02]  /*15040*/  FFMA.FTZ R121, R186, c[0x0][0x23c], -R116 ;  /* 0x00008f00ba797a23 */ /* 0x000fe40000010874 */
[----:B------:R-:W1:Y:S01]  /*15050*/  MUFU.EX2 R3, R3 ;  /* 0x0000000300037308 */ /* 0x000e620000000800 */
[----:B------:R-:W-:Y:S01]  /*15060*/  F2FP.BF16.PACK_AB R28, R119, R124 ;  /* 0x0000007c771c723e */ /* 0x000fe200000010ff */
[----:B------:R-:W-:Y:S01]  /*15070*/  FADD.FTZ R124, R124, R131 ;  /* 0x000000837c7c7221 */ /* 0x000fe20000010000 */
[----:B------:R-:W-:Y:S01]  /*15080*/  F2FP.BF16.PACK_AB R29, R128, R143 ;  /* 0x0000008f801d723e */ /* 0x000fe200000010ff */
[----:B------:R-:W-:Y:S01]  /*15090*/  FADD.FTZ R143, R143, R141 ;  /* 0x0000008d8f8f7221 */ /* 0x000fe20000010000 */
[----:B------:R-:W-:Y:S01]  /*150a0*/  F2FP.BF16.PACK_AB R30, R114, R115 ;  /* 0x00000073721e723e */ /* 0x000fe200000010ff */
[----:B------:R-:W-:Y:S01]  /*150b0*/  FADD.FTZ R124, R119, R124 ;  /* 0x0000007c777c7221 */ /* 0x000fe20000010000 */
[----:B------:R-:W-:Y:S01]  /*150c0*/  F2FP.BF16.PACK_AB R31, R130, R142 ;  /* 0x0000008e821f723e */ /* 0x000fe200000010ff */
[----:B------:R-:W-:Y:S01]  /*150d0*/  MUFU.EX2 R120, R120 ;  /* 0x0000007800787308 */ /* 0x000fe20000000800 */
[----:B------:R-:W-:-:S02]  /*150e0*/  FADD.FTZ R143, R128, R143 ;  /* 0x0000008f808f7221 */ /* 0x000fc40000010000 */
[----:B------:R-:W-:Y:S02]  /*150f0*/  FADD.FTZ R124, R115, R124 ;  /* 0x0000007c737c7221 */ /* 0x000fe40000010000 */
[----:B------:R-:W-:Y:S01]  /*15100*/  FADD.FTZ R142, R142, R143 ;  /* 0x0000008f8e8e7221 */ /* 0x000fe20000010000 */
[C---:B-----5:R-:W-:Y:S01]  /*15110*/  HMMA.16816.F32.BF16 R16, R28.reuse, R12, R16 ;  /* 0x0000000c1c10723c */ /* 0x060fe20000041810 */
[----:B------:R-:W-:Y:S01]  /*15120*/  FADD.FTZ R114, R114, R124 ;  /* 0x0000007c72727221 */ /* 0x000fe20000010000 */
[----:B------:R-:W5:Y:S01]  /*15130*/  MUFU.EX2 R83, R83 ;  /* 0x0000005300537308 */ /* 0x000f620000000800 */
[----:B------:R-:W-:Y:S02]  /*15140*/  FADD.FTZ R142, R130, R142 ;  /* 0x0000008e828e7221 */ /* 0x000fe40000010000 */
[----:B------:R-:W-:Y:S02]  /*15150*/  FADD.FTZ R114, R113, R114 ;  /* 0x0000007271727221 */ /* 0x000fe40000010000 */
[----:B---3--:R-:W-:Y:S01]  /*15160*/  FADD.FTZ R142, R125, R142 ;  /* 0x0000008e7d8e7221 */ /* 0x008fe20000010000 */
[----:B------:R-:W-:Y:S01]  /*15170*/  HMMA.16816.F32.BF16 R4, R28, R14, R4 ;  /* 0x0000000e1c04723c */ /* 0x000fe20000041804 */
[----:B------:R-:W3:Y:S01]  /*15180*/  LDSM.16.MT88.4 R12, [R223+0x6000] ;  /* 0x00600000df0c783b */ /* 0x000ee20000004200 */
[----:B------:R-:W-:Y:S01]  /*15190*/  MUFU.EX2 R147, R147 ;  /* 0x0000009300937308 */ /* 0x000fe20000000800 */
[----:B------:R-:W-:-:S02]  /*151a0*/  FFMA.FTZ R82, R184, c[0x0][0x23c], -R116 ;  /* 0x00008f00b8527a23 */ /* 0x000fc40000010874 */
[--C-:B------:R-:W-:Y:S02]  /*151b0*/  FFMA.FTZ R74, R181, c[0x0][0x23c], -R116.reuse ;  /* 0x00008f00b54a7a23 */ /* 0x100fe40000010874 */
[----:B------:R-:W-:Y:S01]  /*151c0*/  FFMA.FTZ R66, R180, c[0x0][0x23c], -R116 ;  /* 0x00008f00b4427a23 */ /* 0x000fe20000010874 */
[C---:B--2---:R-:W-:Y:S01]  /*151d0*/  HMMA.16816.F32.BF16 R136, R28.reuse, R8, R136 ;  /* 0x000000081c88723c */ /* 0x044fe20000041888 */
[--C-:B------:R-:W-:Y:S01]  /*151e0*/  FFMA.FTZ R46, R46, c[0x0][0x23c], -R76.reuse ;  /* 0x00008f002e2e7a23 */ /* 0x100fe2000001084c */
[----:B------:R-:W2:Y:S01]  /*151f0*/  MUFU.EX2 R80, R80 ;  /* 0x0000005000507308 */ /* 0x000ea20000000800 */
[--C-:B------:R-:W-:Y:S02]  /*15200*/  FFMA.FTZ R36, R36, c[0x0][0x23c], -R76.reuse ;  /* 0x00008f0024247a23 */ /* 0x100fe4000001084c */
[--C-:B------:R-:W-:Y:S02]  /*15210*/  FFMA.FTZ R37, R37, c[0x0][0x23c], -R76.reuse ;  /* 0x00008f0025257a23 */ /* 0x100fe4000001084c */
[----:B------:R-:W-:Y:S01]  /*15220*/  FFMA.FTZ R52, R38, c[0x0][0x23c], -R76 ;  /* 0x00008f0026347a23 */ /* 0x000fe2000001084c */
[----:B------:R-:W-:Y:S01]  /*15230*/  HMMA.16816.F32.BF16 R24, R28, R10, R24 ;  /* 0x0000000a1c18723c */ /* 0x000fe20000041818 */
[----:B------:R-:W2:Y:S01]  /*15240*/  LDSM.16.MT88.4 R8, [R224+0x6400] ;  /* 0x00640000e008783b */ /* 0x000ea20000004200 */
[----:B------:R-:W-:Y:S01]  /*15250*/  MUFU.EX2 R81, R81 ;  /* 0x0000005100517308 */ /* 0x000fe20000000800 */
[----:B------:R-:W-:-:S02]  /*15260*/  FFMA.FTZ R58, R175, c[0x0][0x23c], -R116 ;  /* 0x00008f00af3a7a23 */ /* 0x000fc40000010874 */
[----:B------:R-:W-:Y:S02]  /*15270*/  FFMA.FTZ R44, R54, c[0x0][0x23c], -R116 ;  /* 0x00008f00362c7a23 */ /* 0x000fe40000010874 */
[C---:B------:R-:W-:Y:S01]  /*15280*/  F2FP.BF16.PACK_AB R28, R112.reuse, R113 ;  /* 0x00000071701c723e */ /* 0x040fe200000010ff */
[----:B------:R-:W-:Y:S01]  /*15290*/  FADD.FTZ R112, R112, R114 ;  /* 0x0000007270707221 */ /* 0x000fe20000010000 */
[C---:B----4-:R-:W-:Y:S01]  /*152a0*/  F2FP.BF16.PACK_AB R29, R123.reuse, R125 ;  /* 0x0000007d7b1d723e */ /* 0x050fe200000010ff */
[----:B------:R-:W4:Y:S01]  /*152b0*/  MUFU.EX2 R75, R75 ;  /* 0x0000004b004b7308 */ /* 0x000f220000000800 */
[----:B------:R-:W-:Y:S01]  /*152c0*/  F2FP.BF16.PACK_AB R30, R110, R111 ;  /* 0x0000006f6e1e723e */ /* 0x000fe200000010ff */
[----:B------:R-:W-:Y:S01]  /*152d0*/  FADD.FTZ R123, R123, R142 ;  /* 0x0000008e7b7b7221 */ /* 0x000fe20000010000 */
[----:B------:R-:W-:Y:S01]  /*152e0*/  F2FP.BF16.PACK_AB R31, R145, R122 ;  /* 0x0000007a911f723e */ /* 0x000fe200000010ff */
[----:B------:R-:W-:Y:S01]  /*152f0*/  FADD.FTZ R112, R111, R112 ;  /* 0x000000706f707221 */ /* 0x000fe20000010000 */
[----:B------:R-:W-:Y:S01]  /*15300*/  LDSM.16.MT88.4 R140, [R224+0x8c00] ;  /* 0x008c0000e08c783b */ /* 0x000fe20000004200 */
[----:B------:R-:W-:-:S02]  /*15310*/  FADD.FTZ R123, R122, R123 ;  /* 0x0000007b7a7b7221 */ /* 0x000fc40000010000 */
[----:B------:R-:W-:Y:S01]  /*15320*/  MUFU.EX2 R154, R154 ;  /* 0x0000009a009a7308 */ /* 0x000fe20000000800 */
[----:B------:R-:W-:Y:S01]  /*15330*/  FADD.FTZ R110, R110, R112 ;  /* 0x000000706e6e7221 */ /* 0x000fe20000010000 */
[C---:B-1----:R-:W-:Y:S01]  /*15340*/  HMMA.16816.F32.BF16 R16, R28.reuse, R20, R16 ;  /* 0x000000141c10723c */ /* 0x042fe20000041810 */
[----:B------:R-:W-:Y:S02]  /*15350*/  FADD.FTZ R145, R145, R123 ;  /* 0x0000007b91917221 */ /* 0x000fe40000010000 */
[----:B------:R-:W-:Y:S02]  /*15360*/  FADD.FTZ R110, R109, R110 ;  /* 0x0000006e6d6e7221 */ /* 0x000fe40000010000 */
[----:B------:R-:W-:Y:S01]  /*15370*/  FFMA.FTZ R39, R39, c[0x0][0x23c], -R76 ;  /* 0x00008f0027277a23 */ /* 0x000fe2000001084c */
[----:B------:R-:W1:Y:S01]  /*15380*/  MUFU.EX2 R72, R72 ;  /* 0x0000004800487308 */ /* 0x000e620000000800 */
[----:B------:R-:W-:Y:S01]  /*15390*/  FADD.FTZ R110, R108, R110 ;  /* 0x0000006e6c6e7221 */ /* 0x000fe20000010000 */
[----:B------:R-:W-:Y:S01]  /*153a0*/  HMMA.16816.F32.BF16 R4, R28, R22, R4 ;  /* 0x000000161c04723c */ /* 0x000fe20000041804 */
[----:B------:R-:W1:Y:S01]  /*153b0*/  LDSM.16.MT88.4 R20, [R223+0x6400] ;  /* 0x00640000df14783b */ /* 0x000e620000004200 */
[----:B------:R-:W-:-:S02]  /*153c0*/  FFMA.FTZ R47, R47, c[0x0][0x23c], -R76 ;  /* 0x00008f002f2f7a23 */ /* 0x000fc4000001084c */
[--C-:B------:R-:W-:Y:S02]  /*153d0*/  FFMA.FTZ R53, R53, c[0x0][0x23c], -R76.reuse ;  /* 0x00008f0035357a23 */ /* 0x100fe4000001084c */
[----:B------:R-:W-:Y:S01]  /*153e0*/  MUFU.EX2 R73, R73 ;  /* 0x0000004900497308 */ /* 0x000fe20000000800 */
[----:B------:R-:W-:Y:S01]  /*153f0*/  FFMA.FTZ R55, R55, c[0x0][0x23c], -R76 ;  /* 0x00008f0037377a23 */ /* 0x000fe2000001084c */
[----:B---3--:R-:W-:Y:S01]  /*15400*/  HMMA.16816.F32.BF16 R136, R28, R12, R136 ;  /* 0x0000000c1c88723c */ /* 0x008fe20000041888 */
[----:B------:R-:W-:Y:S02]  /*15410*/  FFMA.FTZ R38, R63, c[0x0][0x23c], -R116 ;  /* 0x00008f003f267a23 */ /* 0x000fe40000010874 */
[----:B------:R-:W-:-:S03]  /*15420*/  FFMA.FTZ R242, R69, c[0x0][0x23c], -R76 ;  /* 0x00008f0045f27a23 */ /* 0x000fc6000001084c */
[----:B------:R-:W3:Y:S02]  /*15430*/  MUFU.EX2 R67, R67 ;  /* 0x0000004300437308 */ /* 0x000ee40000000800 */
[----:B------:R-:W-:Y:S01]  /*15440*/  HMMA.16816.F32.BF16 R24, R28, R14, R24 ;  /* 0x0000000e1c18723c */ /* 0x000fe20000041818 */
[----:B------:R-:W3:Y:S05]  /*15450*/  LDSM.16.MT88.4 R12, [R224+0x6800] ;  /* 0x00680000e00c783b */ /* 0x000eea0000004200 */
[----:B------:R-:W-:Y:S01]  /*15460*/  MUFU.EX2 R155, R155 ;  /* 0x0000009b009b7308 */ /* 0x000fe20000000800 */
[----:B------:R-:W-:Y:S02]  /*15470*/  F2FP.BF16.PACK_AB R28, R108, R109 ;  /* 0x0000006d6c1c723e */ /* 0x000fe400000010ff */
[----:B------:R-:W-:-:S02]  /*15480*/  F2FP.BF16.PACK_AB R29, R3, R146 ;  /* 0x00000092031d723e */ /* 0x000fc400000010ff */
[C---:B------:R-:W-:Y:S01]  /*15490*/  F2FP.BF16.PACK_AB R30, R106.reuse, R107 ;  /* 0x0000006b6a1e723e */ /* 0x040fe200000010ff */
[----:B------:R-:W-:Y:S01]  /*154a0*/  FADD.FTZ R107, R107, R110 ;  /* 0x0000006e6b6b7221 */ /* 0x000fe20000010000 */
[----:B-----5:R-:W-:Y:S01]  /*154b0*/  F2FP.BF16.PACK_AB R31, R83, R120 ;  /* 0x00000078531f723e */ /* 0x020fe200000010ff */
[----:B------:R-:W5:Y:S02]  /*154c0*/  MUFU.EX2 R64, R64 ;  /* 0x0000004000407308 */ /* 0x000f640000000800 */
[----:B------:R-:W-:-:S04]  /*154d0*/  FADD.FTZ R107, R106, R107 ;  /* 0x0000006b6a6b7221 */ /* 0x000fc80000010000 */
[C---:B--2---:R-:W-:Y:S02]  /*154e0*/  HMMA.16816.F32.BF16 R16, R28.reuse, R8, R16 ;  /* 0x000000081c10723c */ /* 0x044fe40000041810 */
[----:B------:R-:W-:Y:S06]  /*154f0*/  MUFU.EX2 R65, R65 ;  /* 0x0000004100417308 */ /* 0x000fec0000000800 */
[C---:B------:R-:W-:Y:S01]  /*15500*/  HMMA.16816.F32.BF16 R4, R28.reuse, R10, R4 ;  /* 0x0000000a1c04723c */ /* 0x040fe20000041804 */
[----:B------:R-:W2:Y:S01]  /*15510*/  LDSM.16.MT88.4 R8, [R223+0x6800] ;  /* 0x00680000df08783b */ /* 0x000ea20000004200 */
[----:B------:R-:W2:Y:S06]  /*15520*/  MUFU.EX2 R59, R59 ;  /* 0x0000003b003b7308 */ /* 0x000eac0000000800 */
[C---:B-1----:R-:W-:Y:S02]  /*15530*/  HMMA.16816.F32.BF16 R136, R28.reuse, R20, R136 ;  /* 0x000000141c88723c */ /* 0x042fe40000041888 */
[----:B------:R-:W-:Y:S06]  /*15540*/  MUFU.EX2 R91, R91 ;  /* 0x0000005b005b7308 */ /* 0x000fec0000000800 */
[----:B------:R-:W-:Y:S01]  /*15550*/  HMMA.16816.F32.BF16 R24, R28, R22, R24 ;  /* 0x000000161c18723c */ /* 0x000fe20000041818 */
[----:B------:R-:W1:Y:S01]  /*15560*/  LDSM.16.MT88.4 R20, [R224+0x6c00] ;  /* 0x006c0000e014783b */ /* 0x000e620000004200 */
[----:B------:R-:W-:Y:S05]  /*15570*/  MUFU.EX2 R90, R90 ;  /* 0x0000005a005a7308 */ /* 0x000fea0000000800 */
[----:B------:R-:W-:Y:S01]  /*15580*/  F2FP.BF16.PACK_AB R28, R104, R105 ;  /* 0x00000069681c723e */ /* 0x000fe200000010ff */
[----:B------:R-:W-:Y:S01]  /*15590*/  FADD.FTZ R105, R105, R107 ;  /* 0x0000006b69697221 */ /* 0x000fe20000010000 */
[----:B------:R-:W-:Y:S01]  /*155a0*/  F2FP.BF16.PACK_AB R29, R80, R147 ;  /* 0x00000093501d723e */ /* 0x000fe200000010ff */
[----:B------:R-:W-:Y:S01]  /*155b0*/  MUFU.EX2 R156, R156 ;  /* 0x0000009c009c7308 */ /* 0x000fe20000000800 */
[----:B------:R-:W-:Y:S01]  /*155c0*/  F2FP.BF16.PACK_AB R30, R102, R103 ;  /* 0x00000067661e723e */ /* 0x000fe200000010ff */
[----:B------:R-:W-:Y:S01]  /*155d0*/  FADD.FTZ R105, R104, R105 ;  /* 0x0000006968697221 */ /* 0x000fe20000010000 */
[----:B----4-:R-:W-:-:S03]  /*155e0*/  F2FP.BF16.PACK_AB R31, R75, R81 ;  /* 0x000000514b1f723e */ /* 0x010fc600000010ff */
[----:B------:R-:W-:Y:S02]  /*155f0*/  FADD.FTZ R105, R103, R105 ;  /* 0x0000006967697221 */ /* 0x000fe40000010000 */
[----:B------:R-:W4:Y:S02]  /*15600*/  MUFU.EX2 R56, R56 ;  /* 0x0000003800387308 */ /* 0x000f240000000800 */
[----:B---3--:R-:W-:Y:S01]  /*15610*/  HMMA.16816.F32.BF16 R16, R28, R12, R16 ;  /* 0x0000000c1c10723c */ /* 0x008fe20000041810 */
[----:B------:R-:W-:-:S04]  /*15620*/  FADD.FTZ R102, R102, R105 ;  /* 0x0000006966667221 */ /* 0x000fc80000010000 */
[----:B------:R-:W-:Y:S01]  /*15630*/  FADD.FTZ R102, R101, R102 ;  /* 0x0000006665667221 */ /* 0x000fe20000010000 */
[----:B------:R-:W-:Y:S02]  /*15640*/  MUFU.EX2 R50, R50 ;  /* 0x0000003200327308 */ /* 0x000fe40000000800 */
[C---:B------:R-:W-:Y:S01]  /*15650*/  HMMA.16816.F32.BF16 R4, R28.reuse, R14, R4 ;  /* 0x0000000e1c04723c */ /* 0x040fe20000041804 */
[----:B------:R-:W3:Y:S05]  /*15660*/  LDSM.16.MT88.4 R12, [R223+0x6c00] ;  /* 0x006c0000df0c783b */ /* 0x000eea0000004200 */
[----:B------:R-:W1:Y:S02]  /*15670*/  MUFU.EX2 R51, R51 ;  /* 0x0000003300337308 */ /* 0x000e640000000800 */
[C---:B--2---:R-:W-:Y:S06]  /*15680*/  HMMA.16816.F32.BF16 R136, R28.reuse, R8, R136 ;  /* 0x000000081c88723c */ /* 0x044fec0000041888 */
[----:B------:R-:W2:Y:S02]  /*15690*/  MUFU.EX2 R89, R89 ;  /* 0x0000005900597308 */ /* 0x000ea40000000800 */
[----:B------:R-:W-:Y:S01]  /*156a0*/  HMMA.16816.F32.BF16 R24, R28, R10, R24 ;  /* 0x0000000a1c18723c */ /* 0x000fe20000041818 */
[----:B------:R-:W2:Y:S05]  /*156b0*/  LDSM.16.MT88.4 R8, [R224+0x7000] ;  /* 0x00700000e008783b */ /* 0x000eaa0000004200 */
[----:B------:R-:W2:Y:S01]  /*156c0*/  MUFU.EX2 R88, R88 ;  /* 0x0000005800587308 */ /* 0x000ea20000000800 */
[C---:B------:R-:W-:Y:S01]  /*156d0*/  F2FP.BF16.PACK_AB R28, R100.reuse, R101 ;  /* 0x00000065641c723e */ /* 0x040fe200000010ff */
[----:B------:R-:W-:Y:S01]  /*156e0*/  FADD.FTZ R100, R100, R102 ;  /* 0x0000006664647221 */ /* 0x000fe20000010000 */
[----:B------:R-:W-:-:S02]  /*156f0*/  F2FP.BF16.PACK_AB R29, R72, R154 ;  /* 0x0000009a481d723e */ /* 0x000fc400000010ff */
[C---:B------:R-:W-:Y:S01]  /*15700*/  F2FP.BF16.PACK_AB R30, R98.reuse, R99 ;  /* 0x00000063621e723e */ /* 0x040fe200000010ff */
[----:B------:R-:W-:Y:S01]  /*15710*/  FADD.FTZ R100, R99, R100 ;  /* 0x0000006463647221 */ /* 0x000fe20000010000 */
[----:B------:R-:W-:Y:S01]  /*15720*/  F2FP.BF16.PACK_AB R31, R67, R73 ;  /* 0x00000049431f723e */ /* 0x000fe200000010ff */
[----:B------:R-:W-:Y:S02]  /*15730*/  MUFU.EX2 R87, R87 ;  /* 0x0000005700577308 */ /* 0x000fe40000000800 */
[----:B------:R-:W-:-:S04]  /*15740*/  FADD.FTZ R98, R98, R100 ;  /* 0x0000006462627221 */ /* 0x000fc80000010000 */
[----:B-1----:R-:W-:Y:S01]  /*15750*/  HMMA.16816.F32.BF16 R16, R28, R20, R16 ;  /* 0x000000141c10723c */ /* 0x002fe20000041810 */
[----:B------:R-:W-:Y:S01]  /*15760*/  FADD.FTZ R98, R97, R98 ;  /* 0x0000006261627221 */ /* 0x000fe20000010000 */
[----:B------:R-:W-:Y:S03]  /*15770*/  MUFU.EX2 R86, R86 ;  /* 0x0000005600567308 */ /* 0x000fe60000000800 */
[----:B------:R-:W-:-:S03]  /*15780*/  FADD.FTZ R98, R96, R98 ;  /* 0x0000006260627221 */ /* 0x000fc60000010000 */
[C---:B------:R-:W-:Y:S01]  /*15790*/  HMMA.16816.F32.BF16 R4, R28.reuse, R22, R4 ;  /* 0x000000161c04723c */ /* 0x040fe20000041804 */
[----:B------:R-:W1:Y:S01]  /*157a0*/  LDSM.16.MT88.4 R20, [R223+0x7000] ;  /* 0x00700000df14783b */ /* 0x000e620000004200 */
[----:B------:R-:W-:Y:S06]  /*157b0*/  MUFU.EX2 R48, R48 ;  /* 0x0000003000307308 */ /* 0x000fec0000000800 */
[C---:B---3--:R-:W-:Y:S02]  /*157c0*/  HMMA.16816.F32.BF16 R136, R28.reuse, R12, R136 ;  /* 0x0000000c1c88723c */ /* 0x048fe40000041888 */
[----:B------:R-:W3:Y:S06]  /*157d0*/  MUFU.EX2 R49, R49 ;  /* 0x0000003100317308 */ /* 0x000eec0000000800 */
[----:B------:R-:W-:Y:S01]  /*157e0*/  HMMA.16816.F32.BF16 R24, R28, R14, R24 ;  /* 0x0000000e1c18723c */ /* 0x000fe20000041818 */
[----:B------:R-:W3:Y:S01]  /*157f0*/  LDSM.16.MT88.4 R12, [R224+0x7400] ;  /* 0x00740000e00c783b */ /* 0x000ee20000004200 */
[----:B------:R-:W-:Y:S05]  /*15800*/  MUFU.EX2 R42, R42 ;  /* 0x0000002a002a7308 */ /* 0x000fea0000000800 */
[----:B------:R-:W-:-:S02]  /*15810*/  F2FP.BF16.PACK_AB R28, R96, R97 ;  /* 0x00000061601c723e */ /* 0x000fc400000010ff */
[----:B-----5:R-:W-:Y:S01]  /*15820*/  F2FP.BF16.PACK_AB R29, R64, R155 ;  /* 0x0000009b401d723e */ /* 0x020fe200000010ff */
[----:B------:R-:W5:Y:S01]  /*15830*/  MUFU.EX2 R57, R57 ;  /* 0x0000003900397308 */ /* 0x000f620000000800 */
[----:B------:R-:W-:Y:S01]  /*15840*/  F2FP.BF16.PACK_AB R30, R94, R95 ;  /* 0x0000005f5e1e723e */ /* 0x000fe200000010ff */
[----:B------:R-:W-:Y:S01]  /*15850*/  FADD.FTZ R95, R95, R98 ;  /* 0x000000625f5f7221 */ /* 0x000fe20000010000 */
[----:B------:R-:W-:-:S03]  /*15860*/  F2FP.BF16.PACK_AB R31, R59, R65 ;  /* 0x000000413b1f723e */ /* 0x000fc600000010ff */
[----:B------:R-:W-:Y:S02]  /*15870*/  FADD.FTZ R95, R94, R95 ;  /* 0x0000005f5e5f7221 */ /* 0x000fe40000010000 */
[----:B------:R-:W-:Y:S02]  /*15880*/  MUFU.EX2 R85, R85 ;  /* 0x0000005500557308 */ /* 0x000fe40000000800 */
[----:B--2---:R-:W-:Y:S01]  /*15890*/  HMMA.16816.F32.BF16 R16, R28, R8, R16 ;  /* 0x000000081c10723c */ /* 0x004fe20000041810 */
[----:B------:R-:W-:-:S05]  /*158a0*/  FADD.FTZ R95, R93, R95 ;  /* 0x0000005f5d5f7221 */ /* 0x000fca0000010000 */
[----:B------:R-:W2:Y:S02]  /*158b0*/  MUFU.EX2 R84, R84 ;  /* 0x0000005400547308 */ /* 0x000ea40000000800 */
[C---:B------:R-:W-:Y:S01]  /*158c0*/  HMMA.16816.F32.BF16 R4, R28.reuse, R10, R4 ;  /* 0x0000000a1c04723c */ /* 0x040fe20000041804 */
[----:B------:R-:W2:Y:S05]  /*158d0*/  LDSM.16.MT88.4 R8, [R223+0x7400] ;  /* 0x00740000df08783b */ /* 0x000eaa0000004200 */
[----:B------:R-:W-:Y:S02]  /*158e0*/  MUFU.EX2 R79, R79 ;  /* 0x0000004f004f7308 */ /* 0x000fe40000000800 */
[C---:B-1----:R-:W-:Y:S06]  /*158f0*/  HMMA.16816.F32.BF16 R136, R28.reuse, R20, R136 ;  /* 0x000000141c88723c */ /* 0x042fec0000041888 */
[----:B------:R-:W-:Y:S02]  /*15900*/  MUFU.EX2 R78, R78 ;  /* 0x0000004e004e7308 */ /* 0x000fe40000000800 */
[----:B------:R-:W-:Y:S01]  /*15910*/  HMMA.16816.F32.BF16 R24, R28, R22, R24 ;  /* 0x000000161c18723c */ /* 0x000fe20000041818 */
[----:B------:R-:W1:Y:S05]  /*15920*/  LDSM.16.MT88.4 R20, [R224+0x7800] ;  /* 0x00780000e014783b */ /* 0x000e6a0000004200 */
[----:B------:R-:W-:Y:S01]  /*15930*/  MUFU.EX2 R158, R158 ;  /* 0x0000009e009e7308 */ /* 0x000fe20000000800 */
[C---:B------:R-:W-:Y:S01]  /*15940*/  F2FP.BF16.PACK_AB R28, R92.reuse, R93 ;  /* 0x0000005d5c1c723e */ /* 0x040fe200000010ff */
[----:B------:R-:W-:Y:S01]  /*15950*/  FADD.FTZ R92, R92, R95 ;  /* 0x0000005f5c5c7221 */ /* 0x000fe20000010000 */
[----:B----4-:R-:W-:-:S02]  /*15960*/  F2FP.BF16.PACK_AB R29, R56, R156 ;  /* 0x0000009c381d723e */ /* 0x010fc400000010ff */
[C---:B------:R-:W-:Y:S01]  /*15970*/  F2FP.BF16.PACK_AB R30, R90.reuse, R91 ;  /* 0x0000005b5a1e723e */ /* 0x040fe200000010ff */
[----:B------:R-:W-:Y:S01]  /*15980*/  FADD.FTZ R92, R91, R92 ;  /* 0x0000005c5b5c7221 */ /* 0x000fe20000010000 */
[----:B------:R-:W-:Y:S01]  /*15990*/  F2FP.BF16.PACK_AB R31, R51, R50 ;  /* 0x00000032331f723e */ /* 0x000fe200000010ff */
[----:B------:R-:W4:Y:S02]  /*159a0*/  MUFU.EX2 R40, R40 ;  /* 0x0000002800287308 */ /* 0x000f240000000800 */
[----:B------:R-:W-:-:S04]  /*159b0*/  FADD.FTZ R90, R90, R92 ;  /* 0x0000005c5a5a7221 */ /* 0x000fc80000010000 */
[C---:B---3--:R-:W-:Y:S01]  /*159c0*/  HMMA.16816.F32.BF16 R16, R28.reuse, R12, R16 ;  /* 0x0000000c1c10723c */ /* 0x048fe20000041810 */
[----:B------:R-:W-:Y:S01]  /*159d0*/  FADD.FTZ R90, R89, R90 ;  /* 0x0000005a595a7221 */ /* 0x000fe20000010000 */
[----:B------:R-:W-:Y:S06]  /*159e0*/  MUFU.EX2 R34, R34 ;  /* 0x0000002200227308 */ /* 0x000fec0000000800 */
[C---:B------:R-:W-:Y:S01]  /*159f0*/  HMMA.16816.F32.BF16 R4, R28.reuse, R14, R4 ;  /* 0x0000000e1c04723c */ /* 0x040fe20000041804 */
[----:B------:R-:W3:Y:S01]  /*15a00*/  LDSM.16.MT88.4 R12, [R223+0x7800] ;  /* 0x00780000df0c783b */ /* 0x000ee20000004200 */
[----:B------:R-:W1:Y:S06]  /*15a10*/  MUFU.EX2 R35, R35 ;  /* 0x0000002300237308 */ /* 0x000e6c0000000800 */
[C---:B--2---:R-:W-:Y:S02]  /*15a20*/  HMMA.16816.F32.BF16 R136, R28.reuse, R8, R136 ;  /* 0x000000081c88723c */ /* 0x044fe40000041888 */
[----:B------:R-:W2:Y:S05]  /*15a30*/  MUFU.EX2 R77, R77 ;  /* 0x0000004d004d7308 */ /* 0x000eaa0000000800 */
[C---:B------:R-:W-:Y:S01]  /*15a40*/  F2FP.BF16.PACK_AB R8, R88.reuse, R89 ;  /* 0x000000595808723e */ /* 0x040fe200000010ff */
[----:B------:R-:W-:Y:S01]  /*15a50*/  HMMA.16816.F32.BF16 R24, R28, R10, R24 ;  /* 0x0000000a1c18723c */ /* 0x000fe20000041818 */
[----:B------:R-:W-:Y:S01]  /*15a60*/  F2FP.BF16.PACK_AB R9, R49, R48 ;  /* 0x000000303109723e */ /* 0x000fe200000010ff */
[----:B------:R-:W2:Y:S01]  /*15a70*/  LDSM.16.MT88.4 R28, [R224+0x7c00] ;  /* 0x007c0000e01c783b */ /* 0x000ea20000004200 */
[----:B------:R-:W2:Y:S01]  /*15a80*/  MUFU.EX2 R0, R0 ;  /* 0x0000000000007308 */ /* 0x000ea20000000800 */
[----:B------:R-:W-:-:S03]  /*15a90*/  FADD.FTZ R88, R88, R90 ;  /* 0x0000005a58587221 */ /* 0x000fc60000010000 */
[C---:B------:R-:W-:Y:S01]  /*15aa0*/  F2FP.BF16.PACK_AB R10, R86.reuse, R87 ;  /* 0x00000057560a723e */ /* 0x040fe200000010ff */
[----:B------:R-:W-:Y:S01]  /*15ab0*/  FADD.FTZ R88, R87, R88 ;  /* 0x0000005857587221 */ /* 0x000fe20000010000 */
[----:B-----5:R-:W-:Y:S02]  /*15ac0*/  F2FP.BF16.PACK_AB R11, R57, R42 ;  /* 0x0000002a390b723e */ /* 0x020fe400000010ff */
[----:B------:R-:W-:Y:S01]  /*15ad0*/  MUFU.EX2 R132, R132 ;  /* 0x0000008400847308 */ /* 0x000fe20000000800 */
[----:B------:R-:W-:-:S04]  /*15ae0*/  FADD.FTZ R88, R86, R88 ;  /* 0x0000005856587221 */ /* 0x000fc80000010000 */
[C---:B-1----:R-:W-:Y:S03]  /*15af0*/  HMMA.16816.F32.BF16 R16, R8.reuse, R20, R16 ;  /* 0x000000140810723c */ /* 0x042fe60000041810 */
[----:B------:R-:W-:Y:S05]  /*15b00*/  MUFU.EX2 R126, R126 ;  /* 0x0000007e007e7308 */ /* 0x000fea0000000800 */
[C---:B------:R-:W-:Y:S01]  /*15b10*/  HMMA.16816.F32.BF16 R4, R8.reuse, R22, R4 ;  /* 0x000000160804723c */ /* 0x040fe20000041804 */
[----:B------:R-:W1:Y:S02]  /*15b20*/  LDSM.16.MT88.4 R20, [R223+0x7c00] ;  /* 0x007c0000df14783b */ /* 0x000e640000004200 */
[----:B------:R-:W-:Y:S05]  /*15b30*/  MUFU.EX2 R41, R41 ;  /* 0x0000002900297308 */ /* 0x000fea0000000800 */
[C---:B---3--:R-:W-:Y:S03]  /*15b40*/  HMMA.16816.F32.BF16 R136, R8.reuse, R12, R136 ;  /* 0x0000000c0888723c */ /* 0x048fe60000041888 */
[----:B------:R-:W3:Y:S05]  /*15b50*/  MUFU.EX2 R32, R32 ;  /* 0x0000002000207308 */ /* 0x000eea0000000800 */
[----:B------:R-:W-:Y:S01]  /*15b60*/  HMMA.16816.F32.BF16 R24, R8, R14, R24 ;  /* 0x0000000e0818723c */ /* 0x000fe20000041818 */
[----:B------:R-:W5:Y:S02]  /*15b70*/  LDSM.16.MT88.4 R12, [R224+0x8000] ;  /* 0x00800000e00c783b */ /* 0x000f640000004200 */
[----:B------:R-:W-:Y:S04]  /*15b80*/  MUFU.EX2 R33, R33 ;  /* 0x0000002100217308 */ /* 0x000fe80000000800 */
[----:B------:R-:W-:Y:S01]  /*15b90*/  F2FP.BF16.PACK_AB R8, R84, R85 ;  /* 0x000000555408723e */ /* 0x000fe200000010ff */
[----:B------:R-:W-:Y:S01]  /*15ba0*/  FADD.FTZ R85, R85, R88 ;  /* 0x0000005855557221 */ /* 0x000fe20000010000 */
[----:B----4-:R-:W-:-:S02]  /*15bb0*/  F2FP.BF16.PACK_AB R9, R40, R158 ;  /* 0x0000009e2809723e */ /* 0x010fc400000010ff */
[----:B------:R-:W-:Y:S01]  /*15bc0*/  F2FP.BF16.PACK_AB R10, R78, R79 ;  /* 0x0000004f4e0a723e */ /* 0x000fe200000010ff */
[----:B------:R-:W4:Y:S01]  /*15bd0*/  MUFU.EX2 R45, R45 ;  /* 0x0000002d002d7308 */ /* 0x000f220000000800 */
[----:B------:R-:W-:Y:S01]  /*15be0*/  F2FP.BF16.PACK_AB R11, R35, R34 ;  /* 0x00000022230b723e */ /* 0x000fe200000010ff */
[----:B------:R-:W-:-:S04]  /*15bf0*/  FADD.FTZ R85, R84, R85 ;  /* 0x0000005554557221 */ /* 0x000fc80000010000 */
[----:B------:R-:W-:Y:S02]  /*15c00*/  FADD.FTZ R85, R79, R85 ;  /* 0x000000554f557221 */ /* 0x000fe40000010000 */
[----:B--2---:R-:W-:Y:S01]  /*15c10*/  HMMA.16816.F32.BF16 R16, R8, R28, R16 ;  /* 0x0000001c0810723c */ /* 0x004fe20000041810 */
[----:B------:R-:W2:Y:S01]  /*15c20*/  MUFU.EX2 R121, R121 ;  /* 0x0000007900797308 */ /* 0x000ea20000000800 */
[----:B------:R-:W-:-:S04]  /*15c30*/  FADD.FTZ R78, R78, R85 ;  /* 0x000000554e4e7221 */ /* 0x000fc80000010000 */
[----:B------:R-:W-:Y:S02]  /*15c40*/  FADD.FTZ R78, R77, R78 ;  /* 0x0000004e4d4e7221 */ /* 0x000fe40000010000 */
[C---:B-1----:R-:W-:Y:S01]  /*15c50*/  HMMA.16816.F32.BF16 R136, R8.reuse, R20, R136 ;  /* 0x000000140888723c */ /* 0x042fe20000041888 */
[----:B------:R-:W1:Y:S06]  /*15c60*/  MUFU.EX2 R82, R82 ;  /* 0x0000005200527308 */ /* 0x000e6c0000000800 */
[----:B------:R-:W-:Y:S01]  /*15c70*/  FADD.FTZ R20, R146, R145 ;  /* 0x0000009192147221 */ /* 0x000fe20000010000 */
[----:B------:R-:W-:Y:S01]  /*15c80*/  HMMA.16816.F32.BF16 R4, R8, R30, R4 ;  /* 0x0000001e0804723c */ /* 0x000fe20000041804 */
[----:B------:R-:W1:Y:S01]  /*15c90*/  LDSM.16.MT88.4 R28, [R223+0x8000] ;  /* 0x00800000df1c783b */ /* 0x000e620000004200 */
[----:B------:R-:W-:Y:S01]  /*15ca0*/  MUFU.EX2 R74, R74 ;  /* 0x0000004a004a7308 */ /* 0x000fe20000000800 */
[----:B------:R-:W-:-:S04]  /*15cb0*/  FADD.FTZ R20, R3, R20 ;  /* 0x0000001403147221 */ /* 0x000fc80000010000 */
[----:B------:R-:W-:Y:S01]  /*15cc0*/  FADD.FTZ R20, R120, R20 ;  /* 0x0000001478147221 */ /* 0x000fe20000010000 */
[----:B------:R-:W-:Y:S02]  /*15cd0*/  HMMA.16816.F32.BF16 R24, R8, R22, R24 ;  /* 0x000000160818723c */ /* 0x000fe40000041818 */
[----:B------:R-:W-:Y:S01]  /*15ce0*/  MUFU.EX2 R66, R66 ;  /* 0x0000004200427308 */ /* 0x000fe20000000800 */
[----:B------:R-:W-:-:S04]  /*15cf0*/  FADD.FTZ R20, R83, R20 ;  /* 0x0000001453147221 */ /* 0x000fc80000010000 */
[----:B------:R-:W-:Y:S01]  /*15d00*/  FADD.FTZ R147, R147, R20 ;  /* 0x0000001493937221 */ /* 0x000fe20000010000 */
[----:B------:R-:W-:Y:S01]  /*15d10*/  F2FP.BF16.PACK_AB R8, R0, R77 ;  /* 0x0000004d0008723e */ /* 0x000fe200000010ff */
[----:B------:R-:W2:Y:S01]  /*15d20*/  LDSM.16.MT88.4 R20, [R224+0x8400] ;  /* 0x00840000e014783b */ /* 0x000ea20000004200 */
[----:B---3--:R-:W-:Y:S01]  /*15d30*/  F2FP.BF16.PACK_AB R9, R32, R41 ;  /* 0x000000292009723e */ /* 0x008fe200000010ff */
[----:B------:R-:W-:Y:S01]  /*15d40*/  FADD.FTZ R147, R80, R147 ;  /* 0x0000009350937221 */ /* 0x000fe20000010000 */
[----:B------:R-:W-:Y:S01]  /*15d50*/  F2FP.BF16.PACK_AB R10, R126, R132 ;  /* 0x000000847e0a723e */ /* 0x000fe200000010ff */
[----:B------:R-:W-:Y:S01]  /*15d60*/  MUFU.EX2 R46, R46 ;  /* 0x0000002e002e7308 */ /* 0x000fe20000000800 */
[----:B----4-:R-:W-:Y:S01]  /*15d70*/  F2FP.BF16.PACK_AB R11, R45, R33 ;  /* 0x000000212d0b723e */ /* 0x010fe200000010ff */
[----:B------:R-:W-:Y:S02]  /*15d80*/  FADD.FTZ R81, R81, R147 ;  /* 0x0000009351517221 */ /* 0x000fe40000010000 */
[----:B------:R-:W-:-:S02]  /*15d90*/  FADD.FTZ R0, R0, R78 ;  /* 0x0000004e00007221 */ /* 0x000fc40000010000 */
[----:B------:R-:W-:Y:S02]  /*15da0*/  FADD.FTZ R81, R75, R81 ;  /* 0x000000514b517221 */ /* 0x000fe40000010000 */
[C---:B-----5:R-:W-:Y:S01]  /*15db0*/  HMMA.16816.F32.BF16 R16, R8.reuse, R12, R16 ;  /* 0x0000000c0810723c */ /* 0x060fe20000041810 */
[----:B------:R-:W3:Y:S01]  /*15dc0*/  MUFU.EX2 R36, R36 ;  /* 0x0000002400247308 */ /* 0x000ee20000000800 */
[----:B------:R-:W-:Y:S02]  /*15dd0*/  FADD.FTZ R154, R154, R81 ;  /* 0x000000519a9a7221 */ /* 0x000fe40000010000 */
[----:B------:R-:W-:Y:S02]  /*15de0*/  FADD.FTZ R0, R132, R0 ;  /* 0x0000000084007221 */ /* 0x000fe40000010000 */
[----:B------:R-:W-:Y:S02]  /*15df0*/  FADD.FTZ R154, R72, R154 ;  /* 0x0000009a489a7221 */ /* 0x000fe40000010000 */
[----:B------:R-:W-:Y:S01]  /*15e00*/  HMMA.16816.F32.BF16 R4, R8, R14, R4 ;  /* 0x0000000e0804723c */ /* 0x000fe20000041804 */
[----:B------:R-:W-:Y:S01]  /*15e10*/  MUFU.EX2 R37, R37 ;  /* 0x0000002500257308 */ /* 0x000fe20000000800 */
[----:B------:R-:W-:Y:S01]  /*15e20*/  FADD.FTZ R154, R73, R154 ;  /* 0x0000009a499a7221 */ /* 0x000fe20000010000 */
[----:B------:R-:W4:Y:S01]  /*15e30*/  LDSM.16.MT88.4 R12, [R223+0x8400] ;  /* 0x00840000df0c783b */ /* 0x000f220000004200 */
[----:B------:R-:W-:Y:S01]  /*15e40*/  FADD.FTZ R126, R126, R0 ;  /* 0x000000007e7e7221 */ /* 0x000fe20000010000 */
[----:B------:R-:W-:Y:S01]  /*15e50*/  MOV R0, R117 ;  /* 0x0000007500007202 */ /* 0x000fe20000000f00 */
[----:B------:R-:W-:-:S02]  /*15e60*/  FADD.FTZ R67, R67, R154 ;  /* 0x0000009a43437221 */ /* 0x000fc40000010000 */
[C---:B-1----:R-:W-:Y:S01]  /*15e70*/  HMMA.16816.F32.BF16 R136, R8.reuse, R28, R136 ;  /* 0x0000001c0888723c */ /* 0x042fe20000041888 */
[----:B------:R-:W1:Y:S01]  /*15e80*/  MUFU.EX2 R52, R52 ;  /* 0x0000003400347308 */ /* 0x000e620000000800 */
[----:B------:R-:W-:Y:S02]  /*15e90*/  FADD.FTZ R67, R155, R67 ;  /* 0x000000439b437221 */ /* 0x000fe40000010000 */
[----:B--2---:R-:W-:Y:S02]  /*15ea0*/  FADD.FTZ R126, R121, R126 ;  /* 0x0000007e797e7221 */ /* 0x004fe40000010000 */
[----:B------:R-:W-:Y:S02]  /*15eb0*/  FADD.FTZ R67, R64, R67 ;  /* 0x0000004340437221 */ /* 0x000fe40000010000 */
[----:B------:R-:W-:Y:S01]  /*15ec0*/  HMMA.16816.F32.BF16 R24, R8, R30, R24 ;  /* 0x0000001e0818723c */ /* 0x000fe20000041818 */
[----:B------:R-:W2:Y:S01]  /*15ed0*/  LDSM.16.MT88.4 R28, [R224+0x8800] ;  /* 0x00880000e01c783b */ /* 0x000ea20000004200 */
[----:B------:R-:W-:Y:S01]  /*15ee0*/  FADD.FTZ R65, R65, R67 ;  /* 0x0000004341417221 */ /* 0x000fe20000010000 */
[----:B------:R-:W5:Y:S03]  /*15ef0*/  MUFU.EX2 R58, R58 ;  /* 0x0000003a003a7308 */ /* 0x000f660000000800 */
[----:B------:R-:W-:Y:S01]  /*15f00*/  FADD.FTZ R65, R59, R65 ;  /* 0x000000413b417221 */ /* 0x000fe20000010000 */
[C---:B------:R-:W-:Y:S01]  /*15f10*/  F2FP.BF16.PACK_AB R8, R82.reuse, R121 ;  /* 0x000000795208723e */ /* 0x040fe200000010ff */
[----:B------:R-:W-:Y:S01]  /*15f20*/  FADD.FTZ R82, R82, R126 ;  /* 0x0000007e52527221 */ /* 0x000fe20000010000 */
[----:B---3--:R-:W-:Y:S01]  /*15f30*/  F2FP.BF16.PACK_AB R9, R36, R46 ;  /* 0x0000002e2409723e */ /* 0x008fe200000010ff */
[----:B------:R-:W-:Y:S01]  /*15f40*/  FADD.FTZ R156, R156, R65 ;  /* 0x000000419c9c7221 */ /* 0x000fe20000010000 */
[----:B------:R-:W-:Y:S01]  /*15f50*/  F2FP.BF16.PACK_AB R10, R66, R74 ;  /* 0x0000004a420a723e */ /* 0x000fe200000010ff */
[----:B------:R-:W3:Y:S01]  /*15f60*/  MUFU.EX2 R43, R43 ;  /* 0x0000002b002b7308 */ /* 0x000ee20000000800 */
[----:B-1----:R-:W-:Y:S01]  /*15f70*/  F2FP.BF16.PACK_AB R11, R52, R37 ;  /* 0x00000025340b723e */ /* 0x002fe200000010ff */
[----:B------:R-:W-:-:S04]  /*15f80*/  FADD.FTZ R82, R74, R82 ;  /* 0x000000524a527221 */ /* 0x000fc80000010000 */
[----:B------:R-:W-:Y:S02]  /*15f90*/  FADD.FTZ R66, R66, R82 ;  /* 0x0000005242427221 */ /* 0x000fe40000010000 */
[----:B------:R-:W-:Y:S01]  /*15fa0*/  HMMA.16816.F32.BF16 R16, R8, R20, R16 ;  /* 0x000000140810723c */ /* 0x000fe20000041810 */
[----:B------:R-:W-:Y:S01]  /*15fb0*/  MUFU.EX2 R2, R2 ;  /* 0x0000000200027308 */ /* 0x000fe20000000800 */
[----:B-----5:R-:W-:-:S05]  /*15fc0*/  FADD.FTZ R66, R58, R66 ;  /* 0x000000423a427221 */ /* 0x020fca0000010000 */
[----:B------:R-:W-:Y:S01]  /*15fd0*/  FADD.FTZ R20, R56, R156 ;  /* 0x0000009c38147221 */ /* 0x000fe20000010000 */
[----:B------:R-:W-:Y:S01]  /*15fe0*/  HMMA.16816.F32.BF16 R4, R8, R22, R4 ;  /* 0x000000160804723c */ /* 0x000fe20000041804 */
[----:B------:R-:W1:Y:S02]  /*15ff0*/  MUFU.EX2 R44, R44 ;  /* 0x0000002c002c7308 */ /* 0x000e640000000800 */
[----:B------:R-:W-:-:S04]  /*16000*/  FADD.FTZ R20, R50, R20 ;  /* 0x0000001432147221 */ /* 0x000fc80000010000 */
[----:B------:R-:W-:Y:S01]  /*16010*/  FADD.FTZ R20, R51, R20 ;  /* 0x0000001433147221 */ /* 0x000fe20000010000 */
[C---:B----4-:R-:W-:Y:S01]  /*16020*/  HMMA.16816.F32.BF16 R136, R8.reuse, R12, R136 ;  /* 0x0000000c0888723c */ /* 0x050fe20000041888 */
[----:B------:R-:W-:Y:S02]  /*16030*/  MUFU.EX2 R39, R39 ;  /* 0x0000002700277308 */ /* 0x000fe40000000800 */
[----:B------:R-:W-:Y:S02]  /*16040*/  FADD.FTZ R48, R48, R20 ;  /* 0x0000001430307221 */ /* 0x000fe40000010000 */
[----:B------:R-:W4:Y:S02]  /*16050*/  LDSM.16.MT88.4 R20, [R223+0x8800] ;  /* 0x00880000df14783b */ /* 0x000f240000004200 */
[----:B------:R-:W-:Y:S01]  /*16060*/  FADD.FTZ R48, R49, R48 ;  /* 0x0000003031307221 */ /* 0x000fe20000010000 */
[----:B------:R-:W-:Y:S01]  /*16070*/  HMMA.16816.F32.BF16 R24, R8, R14, R24 ;  /* 0x0000000e0818723c */ /* 0x000fe20000041818 */
[----:B------:R-:W5:Y:S01]  /*16080*/  MUFU.EX2 R47, R47 ;  /* 0x0000002f002f7308 */ /* 0x000f620000000800 */
[----:B------:R-:W-:-:S02]  /*16090*/  FFMA.FTZ R12, R70, c[0x0][0x23c], -R116 ;  /* 0x00008f00460c7a23 */ /* 0x000fc40000010874 */
[----:B------:R-:W-:Y:S02]  /*160a0*/  FADD.FTZ R48, R42, R48 ;  /* 0x000000302a307221 */ /* 0x000fe40000010000 */
[----:B------:R-:W-:Y:S01]  /*160b0*/  FFMA.FTZ R13, R62, c[0x0][0x23c], -R76 ;  /* 0x00008f003e0d7a23 */ /* 0x000fe2000001084c */
[----:B---3--:R-:W-:Y:S01]  /*160c0*/  F2FP.BF16.PACK_AB R8, R43, R58 ;  /* 0x0000003a2b08723e */ /* 0x008fe200000010ff */
[----:B------:R-:W-:Y:S01]  /*160d0*/  FADD.FTZ R57, R57, R48 ;  /* 0x0000003039397221 */ /* 0x000fe20000010000 */
[----:B------:R-:W-:Y:S01]  /*160e0*/  MUFU.EX2 R53, R53 ;  /* 0x0000003500357308 */ /* 0x000fe20000000800 */
[----:B-1----:R-:W-:Y:S01]  /*160f0*/  F2FP.BF16.PACK_AB R10, R44, R2 ;  /* 0x000000022c0a723e */ /* 0x002fe200000010ff */
[--C-:B------:R-:W-:Y:S02]  /*16100*/  FFMA.FTZ R14, R68, c[0x0][0x23c], -R76.reuse ;  /* 0x00008f00440e7a23 */ /* 0x100fe4000001084c */
[----:B------:R-:W-:Y:S02]  /*16110*/  FADD.FTZ R57, R158, R57 ;  /* 0x000000399e397221 */ /* 0x000fe40000010000 */
[----:B------:R-:W-:-:S02]  /*16120*/  FFMA.FTZ R15, R71, c[0x0][0x23c], -R76 ;  /* 0x00008f00470f7a23 */ /* 0x000fc4000001084c */
[----:B------:R-:W1:Y:S01]  /*16130*/  MUFU.EX2 R50, R55 ;  /* 0x0000003700327308 */ /* 0x000e620000000800 */
[----:B------:R-:W-:Y:S01]  /*16140*/  FADD.FTZ R57, R40, R57 ;  /* 0x0000003928397221 */ /* 0x000fe20000010000 */
[----:B-----5:R-:W-:Y:S01]  /*16150*/  F2FP.BF16.PACK_AB R9, R47, R39 ;  /* 0x000000272f09723e */ /* 0x020fe200000010ff */
[----:B------:R-:W-:Y:S02]  /*16160*/  FADD.FTZ R43, R43, R66 ;  /* 0x000000422b2b7221 */ /* 0x000fe40000010000 */
[----:B------:R-:W-:Y:S02]  /*16170*/  FADD.FTZ R34, R34, R57 ;  /* 0x0000003922227221 */ /* 0x000fe40000010000 */
[----:B------:R-:W-:Y:S01]  /*16180*/  FADD.FTZ R43, R2, R43 ;  /* 0x0000002b022b7221 */ /* 0x000fe20000010000 */
[----:B------:R-:W3:Y:S01]  /*16190*/  MUFU.EX2 R3, R61 ;  /* 0x0000003d00037308 */ /* 0x000ee20000000800 */
[----:B------:R-:W-:Y:S01]  /*161a0*/  FADD.FTZ R34, R35, R34 ;  /* 0x0000002223227221 */ /* 0x000fe20000010000 */
[----:B------:R-:W-:Y:S01]  /*161b0*/  MOV R2, R118 ;  /* 0x0000007600027202 */ /* 0x000fe20000000f00 */
[----:B------:R-:W-:-:S02]  /*161c0*/  FADD.FTZ R44, R44, R43 ;  /* 0x0000002b2c2c7221 */ /* 0x000fc40000010000 */
[----:B------:R-:W-:Y:S01]  /*161d0*/  FADD.FTZ R41, R41, R34 ;  /* 0x0000002229297221 */ /* 0x000fe20000010000 */
[----:B-1----:R-:W-:-:S03]  /*161e0*/  F2FP.BF16.PACK_AB R11, R50, R53 ;  /* 0x00000035320b723e */ /* 0x002fc600000010ff */
[----:B------:R-:W-:Y:S01]  /*161f0*/  FADD.FTZ R41, R32, R41 ;  /* 0x0000002920297221 */ /* 0x000fe20000010000 */
[----:B------:R-:W1:Y:S03]  /*16200*/  MUFU.EX2 R38, R38 ;  /* 0x0000002600267308 */ /* 0x000e660000000800 */
[----:B------:R-:W-:Y:S01]  /*16210*/  FADD.FTZ R33, R33, R41 ;  /* 0x0000002921217221 */ /* 0x000fe20000010000 */
[C---:B--2---:R-:W-:Y:S01]  /*16220*/  HMMA.16816.F32.BF16 R16, R8.reuse, R28, R16 ;  /* 0x0000001c0810723c */ /* 0x044fe20000041810 */
[----:B---3--:R-:W-:Y:S02]  /*16230*/  FADD.FTZ R44, R3, R44 ;  /* 0x0000002c032c7221 */ /* 0x008fe40000010000 */
[----:B------:R-:W-:Y:S01]  /*16240*/  FADD.FTZ R33, R45, R33 ;  /* 0x000000212d217221 */ /* 0x000fe20000010000 */
[----:B------:R-:W2:Y:S03]  /*16250*/  MUFU.EX2 R12, R12 ;  /* 0x0000000c000c7308 */ /* 0x000ea60000000800 */
[----:B------:R-:W-:Y:S01]  /*16260*/  FADD.FTZ R33, R46, R33 ;  /* 0x000000212e217221 */ /* 0x000fe20000010000 */
[----:B------:R-:W-:Y:S01]  /*16270*/  HMMA.16816.F32.BF16 R28, R8, R30, R4 ;  /* 0x0000001e081c723c */ /* 0x000fe20000041804 */
[----:B------:R-:W3:Y:S02]  /*16280*/  LDSM.16.MT88.4 R4, [R223+0x8c00] ;  /* 0x008c0000df04783b */ /* 0x000ee40000004200 */
[----:B------:R-:W-:Y:S01]  /*16290*/  FADD.FTZ R36, R36, R33 ;  /* 0x0000002124247221 */ /* 0x000fe20000010000 */
[----:B------:R-:W5:Y:S01]  /*162a0*/  MUFU.EX2 R243, R243 ;  /* 0x000000f300f37308 */ /* 0x000f620000000800 */
[C---:B-1----:R-:W-:Y:S01]  /*162b0*/  F2FP.BF16.PACK_AB R132, R38.reuse, R3 ;  /* 0x000000032684723e */ /* 0x042fe200000010ff */
[----:B------:R-:W-:-:S02]  /*162c0*/  FADD.FTZ R44, R38, R44 ;  /* 0x0000002c262c7221 */ /* 0x000fc40000010000 */
[----:B----4-:R-:W-:Y:S01]  /*162d0*/  HMMA.16816.F32.BF16 R136, R8, R20, R136 ;  /* 0x000000140888723c */ /* 0x010fe20000041888 */
[----:B------:R-:W-:-:S03]  /*162e0*/  FADD.FTZ R36, R37, R36 ;  /* 0x0000002425247221 */ /* 0x000fc60000010000 */
[----:B------:R-:W1:Y:S01]  /*162f0*/  MUFU.EX2 R13, R13 ;  /* 0x0000000d000d7308 */ /* 0x000e620000000800 */
[----:B------:R-:W-:Y:S02]  /*16300*/  FADD.FTZ R52, R52, R36 ;  /* 0x0000002434347221 */ /* 0x000fe40000010000 */
[----:B--2---:R-:W-:Y:S01]  /*16310*/  FADD.FTZ R44, R12, R44 ;  /* 0x0000002c0c2c7221 */ /* 0x004fe20000010000 */
[----:B------:R-:W-:Y:S01]  /*16320*/  HMMA.16816.F32.BF16 R24, R8, R22, R24 ;  /* 0x000000160818723c */ /* 0x000fe20000041818 */
[----:B------:R-:W-:-:S03]  /*16330*/  FADD.FTZ R52, R39, R52 ;  /* 0x0000003427347221 */ /* 0x000fc60000010000 */
[----:B------:R-:W2:Y:S01]  /*16340*/  MUFU.EX2 R14, R14 ;  /* 0x0000000e000e7308 */ /* 0x000ea20000000800 */
[----:B-----5:R-:W-:Y:S01]  /*16350*/  F2FP.BF16.PACK_AB R134, R243, R12 ;  /* 0x0000000cf386723e */ /* 0x020fe200000010ff */
[----:B------:R-:W-:Y:S02]  /*16360*/  FADD.FTZ R47, R47, R52 ;  /* 0x000000342f2f7221 */ /* 0x000fe40000010000 */
[----:B------:R-:W-:Y:S02]  /*16370*/  FADD.FTZ R243, R243, R44 ;  /* 0x0000002cf3f37221 */ /* 0x000fe40000010000 */
[----:B------:R-:W-:Y:S02]  /*16380*/  FADD.FTZ R47, R53, R47 ;  /* 0x0000002f352f7221 */ /* 0x000fe40000010000 */
[----:B------:R-:W4:Y:S02]  /*16390*/  MUFU.EX2 R15, R15 ;  /* 0x0000000f000f7308 */ /* 0x000f240000000800 */
[----:B------:R-:W-:-:S04]  /*163a0*/  FADD.FTZ R50, R50, R47 ;  /* 0x0000002f32327221 */ /* 0x000fc80000010000 */
[----:B-1----:R-:W-:Y:S02]  /*163b0*/  FADD.FTZ R50, R13, R50 ;  /* 0x000000320d327221 */ /* 0x002fe40000010000 */
[----:B------:R-:W1:Y:S01]  /*163c0*/  MUFU.EX2 R242, R242 ;  /* 0x000000f200f27308 */ /* 0x000e620000000800 */
[C---:B--2---:R-:W-:Y:S01]  /*163d0*/  F2FP.BF16.PACK_AB R133, R14.reuse, R13 ;  /* 0x0000000d0e85723e */ /* 0x044fe200000010ff */
[----:B------:R-:W-:-:S04]  /*163e0*/  FADD.FTZ R50, R14, R50 ;  /* 0x000000320e327221 */ /* 0x000fc80000010000 */
[----:B----4-:R-:W-:Y:S01]  /*163f0*/  FADD.FTZ R50, R15, R50 ;  /* 0x000000320f327221 */ /* 0x010fe20000010000 */
[----:B-1----:R-:W-:-:S03]  /*16400*/  F2FP.BF16.PACK_AB R135, R242, R15 ;  /* 0x0000000ff287723e */ /* 0x002fc600000010ff */
[----:B------:R-:W-:-:S04]  /*16410*/  FADD.FTZ R242, R242, R50 ;  /* 0x00000032f2f27221 */ /* 0x000fc80000010000 */
[C---:B------:R-:W-:Y:S08]  /*16420*/  HMMA.16816.F32.BF16 R144, R132.reuse, R140, R16 ;  /* 0x0000008c8490723c */ /* 0x040ff00000041810 */
[C---:B------:R-:W-:Y:S08]  /*16430*/  HMMA.16816.F32.BF16 R140, R132.reuse, R142, R28 ;  /* 0x0000008e848c723c */ /* 0x040ff0000004181c */
[C---:B---3--:R-:W-:Y:S08]  /*16440*/  HMMA.16816.F32.BF16 R136, R132.reuse, R4, R136 ;  /* 0x000000048488723c */ /* 0x048ff00000041888 */
[----:B------:R-:W-:Y:S11]  /*16450*/  HMMA.16816.F32.BF16 R132, R132, R6, R24 ;  /* 0x000000068484723c */ /* 0x000ff60000041818 */
[----:B------:R-:W-:Y:S08]  /*16460*/  @!UPT UIADD3 URZ, URZ, URZ, URZ ;  /* 0x0000003f3f3ff290 */ /* 0x000ff0000fffe03f */
.L_x_1330:
[----:B------:R-:W-:Y:S05]  /*16470*/  @!P6 BRA `(.L_x_1338) ;  /* 0x000047700000e947 */ /* 0x000fea0003800000 */
[----:B------:R-:W-:Y:S01]  /*16480*/  IMAD.MOV.U32 R241, RZ, RZ, c[0x0][0x1a0] ;  /* 0x00006800fff17624 */ /* 0x000fe200078e00ff */
[----:B------:R-:W-:Y:S01]  /*16490*/  MOV R150, R2 ;  /* 0x0000000200967202 */ /* 0x000fe20000000f00 */
[----:B------:R-:W-:Y:S01]  /*164a0*/  IMAD.MOV.U32 R3, RZ, RZ, R0 ;  /* 0x000000ffff037224 */ /* 0x000fe200078e0000 */
[----:B------:R-:W-:-:S02]  /*164b0*/  ULDC.64 UR8, c[0x0][0x118] ;  /* 0x0000460000087ab9 */ /* 0x000fc40000000a00 */
[----:B------:R-:W-:Y:S01]  /*164c0*/  LEA R240, -R241, RZ, 0x8 ;  /* 0x000000fff1f07211 */ /* 0x000fe200078e41ff */
[----:B------:R-:W-:Y:S02]  /*164d0*/  UMOV UR7, 0x5 ;  /* 0x0000000500077882 */ /* 0x000fe40000000000 */
[----:B------:R-:W-:Y:S01]  /*164e0*/  UMOV UR6, 0x5 ;  /* 0x0000000500067882 */ /* 0x000fe20000000000 */
[----:B------:R-:W-:Y:S02]  /*164f0*/  SHF.R.S32.HI R239, RZ, 0x1f, R240 ;  /* 0x0000001fffef7819 */ /* 0x000fe400000114f0 */
.L_x_1342:
[----:B------:R-:W-:Y:S04]  /*16500*/  DEPBAR.LE SB0, 0x0 ;  /* 0x000080000000791a */ /* 0x000fe80000000000 */
[----:B------:R-:W-:Y:S01]  /*16510*/  BAR.SYNC.DEFER_BLOCKING 0x0 ;  /* 0x0000000000007b1d */ /* 0x000fe20000010000 */
[----:B------:R-:W-:Y:S01]  /*16520*/  LOP3.LUT P6, RZ, R232, 0x8, RZ, 0xc0, !PT ;  /* 0x00000008e8ff7812 */ /* 0x000fe200078cc0ff */
[----:B------:R-:W-:Y:S01]  /*16530*/  IMAD.MOV.U32 R4, RZ, RZ, R240 ;  /* 0x000000ffff047224 */ /* 0x000fe200078e00f0 */
[----:B------:R-:W-:Y:S01]  /*16540*/  IADD3 R237, R237, -0x1, RZ ;  /* 0xffffffffeded7810 */ /* 0x000fe20007ffe0ff */
[----:B------:R-:W-:Y:S10]  /*16550*/  IMAD.MOV.U32 R5, RZ, RZ, R239 ;  /* 0x000000ffff057224 */ /* 0x000ff400078e00ef */
[----:B------:R-:W-:-:S05]  /*16560*/  @!P6 BRA `(.L_x_1339) ;  /* 0x000003b00000e947 */ /* 0x000fca0003800000 */
[----:B------:R-:W-:Y:S01]  /*16570*/  IMAD.SHL.U32 R2, R237, 0x100, RZ ;  /* 0x00000100ed027824 */ /* 0x000fe200078e00ff */
[----:B------:R-:W-:Y:S04]  /*16580*/  IABS R0, c[0x0][0x2d0] ;  /* 0x0000b40000007a13 */ /* 0x000fe80000000000 */
[----:B------:R-:W1:Y:S01]  /*16590*/  I2F.RP R8, R0 ;  /* 0x0000000000087306 */ /* 0x000e620000209400 */
[----:B------:R-:W-:Y:S02]  /*165a0*/  IABS R5, R2 ;  /* 0x0000000200057213 */ /* 0x000fe40000000000 */
[C---:B------:R-:W-:Y:S02]  /*165b0*/  IADD3 R10, R2.reuse, 0x100, RZ ;  /* 0x00000100020a7810 */ /* 0x040fe40007ffe0ff */
[----:B------:R-:W-:Y:S02]  /*165c0*/  LOP3.LUT R2, R2, c[0x0][0x2d0], RZ, 0x3c, !PT ;  /* 0x0000b40002027a12 */ /* 0x000fe400078e3cff */
[----:B------:R-:W-:Y:S02]  /*165d0*/  IABS R7, R10 ;  /* 0x0000000a00077213 */ /* 0x000fe40000000000 */
[----:B------:R-:W-:Y:S01]  /*165e0*/  ISETP.GE.AND P2, PT, R2, RZ, PT ;  /* 0x000000ff0200720c */ /* 0x000fe20003f46270 */
[----:B------:R-:W-:Y:S01]  /*165f0*/  IMAD.MOV.U32 R2, RZ, RZ, c[0x0][0x2d0] ;  /* 0x0000b400ff027624 */ /* 0x000fe200078e00ff */
        /* <DEDUP_REMOVED lines=13> */
[----:B------:R-:W-:Y:S03]  /*166d0*/  IMAD.MOV R6, RZ, RZ, -R9 ;  /* 0x000000ffff067224 */ /* 0x000fe600078e0a09 */
[C---:B------:R-:W-:Y:S01]  /*166e0*/  ISETP.GT.U32.AND P0, PT, R0.reuse, R5, PT ;  /* 0x000000050000720c */ /* 0x040fe20003f04070 */
[C---:B------:R-:W-:Y:S05]  /*166f0*/  IMAD R7, R0.reuse, R6, R7 ;  /* 0x0000000600077224 */ /* 0x040fea00078e0207 */
[----:B------:R-:W-:Y:S07]  /*16700*/  ISETP.GT.U32.AND P1, PT, R0, R7, PT ;  /* 0x000000070000720c */ /* 0x000fee0003f24070 */
[--C-:B------:R-:W-:Y:S01]  /*16710*/  @!P0 IMAD.IADD R5, R5, 0x1, -R0.reuse ;  /* 0x0000000105058824 */ /* 0x100fe200078e0a00 */
[----:B------:R-:W-:Y:S02]  /*16720*/  @!P0 IADD3 R8, R8, 0x1, RZ ;  /* 0x0000000108088810 */ /* 0x000fe40007ffe0ff */
[----:B------:R-:W-:Y:S02]  /*16730*/  ISETP.NE.AND P0, PT, RZ, c[0x0][0x2d0], PT ;  /* 0x0000b400ff007a0c */ /* 0x000fe40003f05270 */
[-C--:B------:R-:W-:Y:S01]  /*16740*/  ISETP.GE.U32.AND P4, PT, R5, R0.reuse, PT ;  /* 0x000000000500720c */ /* 0x080fe20003f86070 */
[----:B------:R-:W-:Y:S01]  /*16750*/  @!P1 IMAD.IADD R7, R7, 0x1, -R0 ;  /* 0x0000000107079824 */ /* 0x000fe200078e0a00 */
[----:B------:R-:W-:Y:S04]  /*16760*/  @!P1 IADD3 R9, R9, 0x1, RZ ;  /* 0x0000000109099810 */ /* 0x000fe80007ffe0ff */
[----:B------:R-:W-:Y:S02]  /*16770*/  ISETP.GE.U32.AND P5, PT, R7, R0, PT ;  /* 0x000000000700720c */ /* 0x000fe40003fa6070 */
[----:B------:R-:W-:Y:S05]  /*16780*/  LOP3.LUT R0, RZ, c[0x0][0x2d0], RZ, 0x33, !PT ;  /* 0x0000b400ff007a12 */ /* 0x000fea00078e33ff */
[----:B------:R-:W-:Y:S05]  /*16790*/  @P4 IADD3 R8, R8, 0x1, RZ ;  /* 0x0000000108084810 */ /* 0x000fea0007ffe0ff */
[----:B------:R-:W-:Y:S01]  /*167a0*/  @!P2 IMAD.MOV R8, RZ, RZ, -R8 ;  /* 0x000000ffff08a224 */ /* 0x000fe200078e0a08 */
[----:B------:R-:W-:Y:S04]  /*167b0*/  @P5 IADD3 R9, R9, 0x1, RZ ;  /* 0x0000000109095810 */ /* 0x000fe80007ffe0ff */
[----:B------:R-:W-:Y:S01]  /*167c0*/  SEL R8, R0, R8, !P0 ;  /* 0x0000000800087207 */ /* 0x000fe20004000000 */
[----:B------:R-:W-:Y:S03]  /*167d0*/  @!P3 IMAD.MOV R9, RZ, RZ, -R9 ;  /* 0x000000ffff09b224 */ /* 0x000fe600078e0a09 */
[-C--:B------:R-:W-:Y:S02]  /*167e0*/  LEA R6, P1, R8, R234.reuse, 0x2 ;  /* 0x000000ea08067211 */ /* 0x080fe400078210ff */
[----:B------:R-:W-:Y:S02]  /*167f0*/  SEL R0, R0, R9, !P0 ;  /* 0x0000000900007207 */ /* 0x000fe40004000000 */
[-C--:B------:R-:W-:Y:S02]  /*16800*/  LEA.HI.X.SX32 R7, R8, R235.reuse, 0x2, P1 ;  /* 0x000000eb08077211 */ /* 0x080fe400008f16ff */
[C---:B------:R-:W-:Y:S03]  /*16810*/  LEA R4, P0, R0.reuse, R234, 0x2 ;  /* 0x000000ea00047211 */ /* 0x040fe600078010ff */
[----:B------:R1:W2:Y:S01]  /*16820*/  LDG.E R6, [R6.64] ;  /* 0x0000000806067981 */ /* 0x0002a2000c1e1900 */
[C---:B------:R-:W-:Y:S01]  /*16830*/  LEA.HI.X.SX32 R5, R0.reuse, R235, 0x2, P0 ;  /* 0x000000eb00057211 */ /* 0x040fe200000f16ff */
[----:B------:R-:W-:Y:S04]  /*16840*/  IMAD.IADD R0, R0, 0x1, -R8 ;  /* 0x0000000100007824 */ /* 0x000fe800078e0a08 */
[----:B------:R-:W-:Y:S05]  /*16850*/  IMAD R2, R0, R2, -0x100 ;  /* 0xffffff0000027424 */ /* 0x000fea00078e0202 */
[----:B------:R-:W-:Y:S05]  /*16860*/  SHF.R.S32.HI R0, RZ, 0x1f, R2 ;  /* 0x0000001fff007819 */ /* 0x000fea0000011402 */
[----:B------:R-:W-:Y:S04]  /*16870*/  IMAD R0, R0, c[0x0][0x1a0], RZ ;  /* 0x0000680000007a24 */ /* 0x000fe800078e02ff */
[C---:B------:R-:W-:Y:S01]  /*16880*/  IMAD R0, R2.reuse, c[0x0][0x1a4], R0 ;  /* 0x0000690002007a24 */ /* 0x040fe200078e0200 */
[----:B-1----:R1:W2:Y:S02]  /*16890*/  LDG.E R7, [R4.64] ;  /* 0x0000000804077981 */ /* 0x0022a4000c1e1900 */
[----:B-1----:R-:W-:Y:S04]  /*168a0*/  IMAD.WIDE.U32 R4, R2, c[0x0][0x1a0], RZ ;  /* 0x0000680002047a25 */ /* 0x002fe800078e00ff */
[----:B------:R-:W-:Y:S02]  /*168b0*/  IMAD.IADD R5, R5, 0x1, R0 ;  /* 0x0000000105057824 */ /* 0x000fe400078e0200 */
[----:B--2---:R-:W-:Y:S04]  /*168c0*/  IMAD.IADD R6, R6, 0x1, -R7 ;  /* 0x0000000106067824 */ /* 0x004fe800078e0a07 */
[----:B------:R-:W-:Y:S01]  /*168d0*/  IMAD.WIDE.U32 R4, R6, c[0x0][0x188], R4 ;  /* 0x0000620006047a25 */ /* 0x000fe200078e0004 */
[----:B------:R-:W-:Y:S05]  /*168e0*/  SHF.R.S32.HI R2, RZ, 0x1f, R6 ;  /* 0x0000001fff027819 */ /* 0x000fea0000011406 */
[----:B------:R-:W-:Y:S04]  /*168f0*/  IMAD R2, R2, c[0x0][0x188], RZ ;  /* 0x0000620002027a24 */ /* 0x000fe800078e02ff */
[----:B------:R-:W-:Y:S04]  /*16900*/  IMAD R2, R6, c[0x0][0x18c], R2 ;  /* 0x0000630006027a24 */ /* 0x000fe800078e0202 */
[----:B------:R-:W-:Y:S02]  /*16910*/  IMAD.IADD R5, R5, 0x1, R2 ;  /* 0x0000000105057824 */ /* 0x000fe400078e0202 */
.L_x_1339:
        /* <DEDUP_REMOVED lines=8> */
[----:B------:R-:W-:Y:S01]  /*169a0*/  @!P0 IMAD.MOV.U32 R6, RZ, RZ, c[0x0][0x1a4] ;  /* 0x00006900ff068624 */ /* 0x000fe200078e00ff */
[C---:B------:R-:W-:Y:S01]  /*169b0*/  @!P0 LEA R7, P1, R241.reuse, R4, 0x7 ;  /* 0x00000004f1078211 */ /* 0x040fe200078238ff */
[----:B------:R-:W-:Y:S01]  /*169c0*/  @P0 STS [R238+0x5000], RZ ;  /* 0x005000ffee000388 */ /* 0x000fe20000000800 */
[C---:B------:R-:W-:Y:S01]  /*169d0*/  @!P0 LEA.HI.X R0, R241.reuse, R5, R0, 0x6, P2 ;  /* 0x00000005f1008211 */ /* 0x040fe200010f3400 */
[--C-:B------:R-:W-:Y:S01]  /*169e0*/  @!P0 IMAD.MOV.U32 R11, RZ, RZ, R5.reuse ;  /* 0x000000ffff0b8224 */ /* 0x100fe200078e0005 */
[C---:B------:R-:W-:Y:S01]  /*169f0*/  @!P0 LEA R14, P2, R2.reuse, R153, 0x1 ;  /* 0x00000099020e8211 */ /* 0x040fe200078408ff */
[C---:B------:R-:W-:Y:S01]  /*16a00*/  @!P0 IMAD.WIDE.U32 R20, R241.reuse, 0x60, R4 ;  /* 0x00000060f1148825 */ /* 0x040fe200078e0004 */
[----:B------:R-:W-:Y:S01]  /*16a10*/  @!P0 LEA.HI.X R6, R241, R5, R6, 0x7, P1 ;  /* 0x00000005f1068211 */ /* 0x000fe200008f3c06 */
[----:B------:R-:W-:Y:S01]  /*16a20*/  @P0 STS [R238+0x5004], RZ ;  /* 0x005004ffee000388 */ /* 0x000fe20000000800 */
[C---:B------:R-:W-:Y:S01]  /*16a30*/  @!P0 LEA R12, P1, R7.reuse, R153, 0x1 ;  /* 0x00000099070c8211 */ /* 0x040fe200078208ff */
[----:B------:R-:W-:Y:S01]  /*16a40*/  @!P0 IMAD.MOV.U32 R19, RZ, RZ, R5 ;  /* 0x000000ffff138224 */ /* 0x000fe200078e0005 */
[-C--:B------:R-:W-:Y:S01]  /*16a50*/  @!P0 LEA.HI.X R15, R2, R152.reuse, R0, 0x1, P2 ;  /* 0x00000098020f8211 */ /* 0x080fe200010f0c00 */
[----:B------:R-:W-:Y:S01]  /*16a60*/  @!P0 IMAD.MOV.U32 R16, RZ, RZ, c[0x0][0x1a4] ;  /* 0x00006900ff108624 */ /* 0x000fe200078e00ff */
[----:B------:R-:W-:Y:S01]  /*16a70*/  @P0 STS.64 [R238+0x5008], RZ ;  /* 0x005008ffee000388 */ /* 0x000fe20000000a00 */
[-C--:B------:R-:W-:Y:S01]  /*16a80*/  @!P0 LEA.HI.X R13, R7, R152.reuse, R6, 0x1, P1 ;  /* 0x00000098070d8211 */ /* 0x080fe200008f0c06 */
[----:B------:R-:W-:Y:S01]  /*16a90*/  @!P0 IMAD.MOV.U32 R7, RZ, RZ, c[0x0][0x1a4] ;  /* 0x00006900ff078624 */ /* 0x000fe200078e00ff */
[----:B------:R-:W-:Y:S01]  /*16aa0*/  @!P0 IADD3 R6, P2, R4, UR10, RZ ;  /* 0x0000000a04068c10 */ /* 0x000fe2000ff5e0ff */
[--C-:B------:R-:W-:Y:S01]  /*16ab0*/  @!P0 IMAD.MOV.U32 R10, RZ, RZ, R4.reuse ;  /* 0x000000ffff0a8224 */ /* 0x100fe200078e0004 */
[----:B------:R-:W-:Y:S01]  /*16ac0*/  @!PT LDS RZ, [RZ] ;  /* 0x00000000fffff984 */ /* 0x000fe20000000800 */
[----:B------:R-:W-:Y:S01]  /*16ad0*/  @!PT LDS RZ, [RZ] ;  /* 0x00000000fffff984 */ /* 0x000fe20000000800 */
[----:B------:R-:W-:Y:S01]  /*16ae0*/  @!PT LDS RZ, [RZ] ;  /* 0x00000000fffff984 */ /* 0x000fe20000000800 */
[----:B------:R1:W-:Y:S01]  /*16af0*/  @!P0 LDGSTS.E.BYPASS.LTC128B.128 [R238+0x5000], [R244.64] ;  /* 0x05000000f4ee8fae */ /* 0x0003e2000b901d48 */
[----:B------:R-:W-:Y:S01]  /*16b00*/  @!P0 MOV R9, R5 ;  /* 0x0000000500098202 */ /* 0x000fe20000000f00 */
[----:B------:R-:W-:Y:S01]  /*16b10*/  @!P0 IMAD R7, R7, 0x60, RZ ;  /* 0x0000006007078824 */ /* 0x000fe200078e02ff */
[CC--:B------:R-:W-:Y:S01]  /*16b20*/  @!P0 LEA R24, P4, R6.reuse, R153.reuse, 0x1 ;  /* 0x0000009906188211 */ /* 0x0c0fe200078808ff */
[--C-:B------:R-:W-:Y:S01]  /*16b30*/  @!P0 IMAD.MOV.U32 R8, RZ, RZ, R4.reuse ;  /* 0x000000ffff088224 */ /* 0x100fe200078e0004 */
[----:B------:R-:W-:Y:S01]  /*16b40*/  @!P0 IADD3.X R5, R5, UR5, RZ, P2, !PT ;  /* 0x0000000505058c10 */ /* 0x000fe200097fe4ff */
[----:B------:R-:W-:Y:S01]  /*16b50*/  @P0 STS.128 [R238+0x5800], RZ ;  /* 0x005800ffee000388 */ /* 0x000fe20000000c00 */
[----:B------:R-:W-:Y:S02]  /*16b60*/  @!P0 IMAD.IADD R7, R7, 0x1, R21 ;  /* 0x0000000107078824 */ /* 0x000fe400078e0215 */
[-C--:B------:R-:W-:Y:S01]  /*16b70*/  @!P0 LEA.HI.X R25, R6, R152.reuse, R5, 0x1, P4 ;  /* 0x0000009806198211 */ /* 0x080fe200020f0c05 */
[----:B------:R-:W-:Y:S02]  /*16b80*/  @!P0 IMAD.MOV.U32 R18, RZ, RZ, R4 ;  /* 0x000000ffff128224 */ /* 0x000fe400078e0004 */
[----:B------:R-:W-:Y:S01]  /*16b90*/  @!P0 IMAD R4, R16, 0xa0, RZ ;  /* 0x000000a010048824 */ /* 0x000fe200078e02ff */
[CC--:B------:R-:W-:Y:S01]  /*16ba0*/  @!P0 LEA R16, P1, R20.reuse, R153.reuse, 0x1 ;  /* 0x0000009914108211 */ /* 0x0c0fe200078208ff */
[----:B------:R-:W-:Y:S01]  /*16bb0*/  @!PT LDS RZ, [RZ] ;  /* 0x00000000fffff984 */ /* 0x000fe20000000800 */
[----:B------:R-:W-:Y:S01]  /*16bc0*/  @!PT LDS RZ, [RZ] ;  /* 0x00000000fffff984 */ /* 0x000fe20000000800 */
[----:B------:R-:W-:Y:S01]  /*16bd0*/  @!PT LDS RZ, [RZ] ;  /* 0x00000000fffff984 */ /* 0x000fe20000000800 */
[----:B------:R2:W-:Y:S01]  /*16be0*/  @!P0 LDGSTS.E.BYPASS.LTC128B.128 [R238+0x5800], [R24.64] ;  /* 0x0580000018ee8fae */ /* 0x0005e2000b901d48 */
[C---:B------:R-:W-:Y:S02]  /*16bf0*/  @!P0 IMAD.WIDE.U32 R10, R241.reuse, 0xa0, R10 ;  /* 0x000000a0f10a8825 */ /* 0x040fe400078e000a */
[-C--:B------:R-:W-:Y:S02]  /*16c00*/  @!P0 LEA.HI.X R17, R20, R152.reuse, R7, 0x1, P1 ;  /* 0x0000009814118211 */ /* 0x080fe400008f0c07 */
[----:B------:R-:W-:Y:S01]  /*16c10*/  @P0 STS.128 [R238+0x6000], RZ ;  /* 0x006000ffee000388 */ /* 0x000fe20000000c00 */
[----:B------:R-:W-:Y:S01]  /*16c20*/  @!P0 IMAD.IADD R4, R4, 0x1, R11 ;  /* 0x0000000104048824 */ /* 0x000fe200078e020b */
[CC--:B------:R-:W-:Y:S01]  /*16c30*/  @!P0 LEA R22, P3, R10.reuse, R153.reuse, 0x1 ;  /* 0x000000990a168211 */ /* 0x0c0fe200078608ff */
[----:B------:R-:W-:Y:S02]  /*16c40*/  @!P0 IMAD.MOV.U32 R2, RZ, RZ, c[0x0][0x1a4] ;  /* 0x00006900ff028624 */ /* 0x000fe400078e00ff */
[----:B------:R-:W-:Y:S01]  /*16c50*/  @!PT LDS RZ, [RZ] ;  /* 0x00000000fffff984 */ /* 0x000fe20000000800 */
[----:B------:R-:W-:Y:S01]  /*16c60*/  @!PT LDS RZ, [RZ] ;  /* 0x00000000fffff984 */ /* 0x000fe20000000800 */
[----:B------:R-:W-:Y:S01]  /*16c70*/  @!PT LDS RZ, [RZ] ;  /* 0x00000000fffff984 */ /* 0x000fe20000000800 */
[----:B------:R3:W-:Y:S01]  /*16c80*/  @!P0 LDGSTS.E.BYPASS.LTC128B.128 [R238+0x6000], [R14.64] ;  /* 0x060000000eee8fae */ /* 0x0007e2000b901d48 */
[-C--:B------:R-:W-:Y:S01]  /*16c90*/  @!P0 LEA.HI.X R23, R10, R152.reuse, R4, 0x1, P3 ;  /* 0x000000980a178211 */ /* 0x080fe200018f0c04 */
[C---:B------:R-:W-:Y:S03]  /*16ca0*/  @!P0 IMAD.WIDE.U32 R8, R241.reuse, 0xc0, R8 ;  /* 0x000000c0f1088825 */ /* 0x040fe600078e0008 */
[----:B------:R-:W-:Y:S01]  /*16cb0*/  @P0 STS.128 [R238+0x6800], RZ ;  /* 0x006800ffee000388 */ /* 0x000fe20000000c00 */
[----:B------:R-:W-:Y:S01]  /*16cc0*/  @!P0 IMAD R2, R2, 0xc0, RZ ;  /* 0x000000c002028824 */ /* 0x000fe200078e02ff */
[----:B------:R-:W-:Y:S01]  /*16cd0*/  @!P0 LEA R20, P2, R8, R153, 0x1 ;  /* 0x0000009908148211 */ /* 0x000fe200078408ff */
[----:B------:R-:W-:Y:S02]  /*16ce0*/  @!P0 IMAD.MOV.U32 R0, RZ, RZ, c[0x0][0x1a4] ;  /* 0x00006900ff008624 */ /* 0x000fe400078e00ff */
[----:B------:R-:W-:Y:S01]  /*16cf0*/  @!PT LDS RZ, [RZ] ;  /* 0x00000000fffff984 */ /* 0x000fe20000000800 */
[----:B------:R-:W-:Y:S01]  /*16d00*/  @!PT LDS RZ, [RZ] ;  /* 0x00000000fffff984 */ /* 0x000fe20000000800 */
[----:B------:R-:W-:Y:S01]  /*16d10*/  @!PT LDS RZ, [RZ] ;  /* 0x00000000fffff984 */ /* 0x000fe20000000800 */
[----:B------:R4:W-:Y:S01]  /*16d20*/  @!P0 LDGSTS.E.BYPASS.LTC128B.128 [R238+0x6800], [R16.64] ;  /* 0x0680000010ee8fae */ /* 0x0009e2000b901d48 */
[----:B------:R-:W-:Y:S01]  /*16d30*/  @!P0 IADD3 R2, R2, R9, RZ ;  /* 0x0000000902028210 */ /* 0x000fe20007ffe0ff */
[----:B------:R-:W-:Y:S03]  /*16d40*/  @!P0 IMAD.WIDE.U32 R18, R241, 0xe0, R18 ;  /* 0x000000e0f1128825 */ /* 0x000fe600078e0012 */
        /* <DEDUP_REMOVED lines=11> */
[----:B------:R-:W-:Y:S02]  /*16e00*/  ISETP.GT.AND P1, PT, R237, R229, PT ;  /* 0x000000e5ed00720c */ /* 0x000fe40003f24270 */
        /* <DEDUP_REMOVED lines=16> */
[----:B----4-:R-:W3:Y:S05]  /*16f10*/  LDSM.16.M88.4 R16, [R226+0x1400] ;  /* 0x00140000e210783b */ /* 0x010eea0000000200 */
[----:B------:R-:W0:Y:S05]  /*16f20*/  LDGDEPBAR ;  /* 0x00000000000079af */ /* 0x000e2a0000000000 */
[----:B------:R-:W-:Y:S05]  /*16f30*/  LDSM.16.M88.4 R32, [R226+0x1c00] ;  /* 0x001c0000e220783b */ /* 0x000fea0000000200 */
[----:B--2---:R-:W5:Y:S05]  /*16f40*/  LDSM.16.M88.4 R24, [R226+0x1800] ;  /* 0x00180000e218783b */ /* 0x004f6a0000000200 */
[----:B------:R-:W2:Y:S05]  /*16f50*/  LDSM.16.M88.4 R40, [R226+0x2000] ;  /* 0x00200000e228783b */ /* 0x000eaa0000000200 */
[----:B------:R-:W4:Y:S05]  /*16f60*/  LDSM.16.M88.4 R48, [R226+0x2400] ;  /* 0x00240000e230783b */ /* 0x000f2a0000000200 */
[----:B------:R-:W2:Y:S01]  /*16f70*/  LDSM.16.M88.4 R56, [R226+0x2800] ;  /* 0x00280000e238783b */ /* 0x000ea20000000200 */
[C---:B-1----:R-:W-:Y:S04]  /*16f80*/  HMMA.16816.F32.BF16 R4, R128.reuse, R8, RZ ;  /* 0x000000088004723c */ /* 0x042fe800000418ff */
[----:B------:R-:W1:Y:S05]  /*16f90*/  LDSM.16.M88.4 R64, [R226+0x2c00] ;  /* 0x002c0000e240783b */ /* 0x000e6a0000000200 */
[----:B------:R-:W1:Y:S01]  /*16fa0*/  LDSM.16.M88.4 R72, [R226+0x3000] ;  /* 0x00300000e248783b */ /* 0x000e620000000200 */
[C---:B------:R-:W-:Y:S04]  /*16fb0*/  HMMA.16816.F32.BF16 R8, R128.reuse, R10, RZ ;  /* 0x0000000a8008723c */ /* 0x040fe800000418ff */
[----:B------:R-:W1:Y:S04]  /*16fc0*/  LDSM.16.M88.4 R80, [R226+0x3400] ;  /* 0x00340000e250783b */ /* 0x000e680000000200 */
[C---:B---3--:R-:W-:Y:S01]  /*16fd0*/  HMMA.16816.F32.BF16 R12, R128.reuse, R16, RZ ;  /* 0x00000010800c723c */ /* 0x048fe200000418ff */
[----:B------:R-:W3:Y:S05]  /*16fe0*/  LDSM.16.M88.4 R88, [R226+0x3800] ;  /* 0x00380000e258783b */ /* 0x000eea0000000200 */
[----:B------:R-:W1:Y:S02]  /*16ff0*/  LDSM.16.M88.4 R96, [R226+0x3c00] ;  /* 0x003c0000e260783b */ /* 0x000e640000000200 */
[C---:B------:R-:W-:Y:S03]  /*17000*/  HMMA.16816.F32.BF16 R16, R128.reuse, R18, RZ ;  /* 0x000000128010723c */ /* 0x040fe600000418ff */
[----:B------:R-:W1:Y:S05]  /*17010*/  LDSM.16.M88.4 R104, [R226+0x4000] ;  /* 0x00400000e268783b */ /* 0x000e6a0000000200 */
[C---:B-----5:R-:W-:Y:S01]  /*17020*/  HMMA.16816.F32.BF16 R20, R128.reuse, R24, RZ ;  /* 0x000000188014723c */ /* 0x060fe200000418ff */
[----:B------:R-:W5:Y:S05]  /*17030*/  LDSM.16.M88.4 R112, [R226+0x4400] ;  /* 0x00440000e270783b */ /* 0x000f6a0000000200 */
[----:B------:R-:W1:Y:S02]  /*17040*/  LDSM.16.M88.4 R120, [R226+0x4800] ;  /* 0x00480000e278783b */ /* 0x000e640000000200 */
[C---:B------:R-:W-:Y:S03]  /*17050*/  HMMA.16816.F32.BF16 R24, R128.reuse, R26, RZ ;  /* 0x0000001a8018723c */ /* 0x040fe600000418ff */
[----:B------:R-:W1:Y:S05]  /*17060*/  LDSM.16.M88.4 R152, [R226+0x4c00] ;  /* 0x004c0000e298783b */ /* 0x000e6a0000000200 */
[C---:B------:R-:W-:Y:S01]  /*17070*/  HMMA.16816.F32.BF16 R28, R128.reuse, R32, RZ ;  /* 0x00000020801c723c */ /* 0x040fe200000418ff */
[----:B------:R-:W-:Y:S05]  /*17080*/  LDSM.16.M88.4 R156, [R227] ;  /* 0x00000000e39c783b */ /* 0x000fea0000000200 */
[----:B------:R-:W1:Y:S02]  /*17090*/  LDSM.16.M88.4 R160, [R225] ;  /* 0x00000000e1a0783b */ /* 0x000e640000000200 */
[C---:B------:R-:W-:Y:S03]  /*170a0*/  HMMA.16816.F32.BF16 R32, R128.reuse, R34, RZ ;  /* 0x000000228020723c */ /* 0x040fe600000418ff */
[----:B------:R-:W1:Y:S05]  /*170b0*/  LDSM.16.M88.4 R164, [R222] ;  /* 0x00000000dea4783b */ /* 0x000e6a0000000200 */
[C---:B--2---:R-:W-:Y:S01]  /*170c0*/  HMMA.16816.F32.BF16 R36, R128.reuse, R40, RZ ;  /* 0x000000288024723c */ /* 0x044fe200000418ff */
[----:B------:R-:W2:Y:S05]  /*170d0*/  LDSM.16.M88.4 R168, [R221] ;  /* 0x00000000dda8783b */ /* 0x000eaa0000000200 */
[----:B------:R-:W-:Y:S02]  /*170e0*/  LDSM.16.M88.4 R172, [R219] ;  /* 0x00000000dbac783b */ /* 0x000fe40000000200 */
[C---:B------:R-:W-:Y:S03]  /*170f0*/  HMMA.16816.F32.BF16 R40, R128.reuse, R42, RZ ;  /* 0x0000002a8028723c */ /* 0x040fe600000418ff */
[----:B------:R-:W-:Y:S05]  /*17100*/  LDSM.16.M88.4 R176, [R218] ;  /* 0x00000000dab0783b */ /* 0x000fea0000000200 */
[C---:B----4-:R-:W-:Y:S01]  /*17110*/  HMMA.16816.F32.BF16 R44, R128.reuse, R48, RZ ;  /* 0x00000030802c723c */ /* 0x050fe200000418ff */
[----:B------:R-:W-:Y:S05]  /*17120*/  LDSM.16.M88.4 R180, [R217] ;  /* 0x00000000d9b4783b */ /* 0x000fea0000000200 */
[----:B------:R-:W-:Y:S02]  /*17130*/  LDSM.16.M88.4 R184, [R216] ;  /* 0x00000000d8b8783b */ /* 0x000fe40000000200 */
[C---:B------:R-:W-:Y:S03]  /*17140*/  HMMA.16816.F32.BF16 R48, R128.reuse, R50, RZ ;  /* 0x000000328030723c */ /* 0x040fe600000418ff */
[----:B------:R-:W-:Y:S05]  /*17150*/  LDSM.16.M88.4 R188, [R213] ;  /* 0x00000000d5bc783b */ /* 0x000fea0000000200 */
[C---:B------:R-:W-:Y:S01]  /*17160*/  HMMA.16816.F32.BF16 R52, R128.reuse, R56, RZ ;  /* 0x000000388034723c */ /* 0x040fe200000418ff */
[----:B------:R-:W-:Y:S05]  /*17170*/  LDSM.16.M88.4 R192, [R212] ;  /* 0x00000000d4c0783b */ /* 0x000fea0000000200 */
[----:B------:R-:W-:Y:S02]  /*17180*/  LDSM.16.M88.4 R196, [R211] ;  /* 0x00000000d3c4783b */ /* 0x000fe40000000200 */
[C---:B------:R-:W-:Y:S03]  /*17190*/  HMMA.16816.F32.BF16 R56, R128.reuse, R58, RZ ;  /* 0x0000003a8038723c */ /* 0x040fe600000418ff */
[----:B------:R-:W-:Y:S05]  /*171a0*/  LDSM.16.M88.4 R200, [R210] ;  /* 0x00000000d2c8783b */ /* 0x000fea0000000200 */
[C---:B-1----:R-:W-:Y:S01]  /*171b0*/  HMMA.16816.F32.BF16 R60, R128.reuse, R64, RZ ;  /* 0x00000040803c723c */ /* 0x042fe200000418ff */
[----:B------:R-:W-:Y:S07]  /*171c0*/  LDSM.16.M88.4 R204, [R209] ;  /* 0x00000000d1cc783b */ /* 0x000fee0000000200 */
[C---:B------:R-:W-:Y:S08]  /*171d0*/  HMMA.16816.F32.BF16 R64, R128.reuse, R66, RZ ;  /* 0x000000428040723c */ /* 0x040ff000000418ff */
[C---:B------:R-:W-:Y:S08]  /*171e0*/  HMMA.16816.F32.BF16 R68, R128.reuse, R72, RZ ;  /* 0x000000488044723c */ /* 0x040ff000000418ff */
[C---:B------:R-:W-:Y:S08]  /*171f0*/  HMMA.16816.F32.BF16 R72, R128.reuse, R74, RZ ;  /* 0x0000004a8048723c */ /* 0x040ff000000418ff */
[C---:B------:R-:W-:Y:S08]  /*17200*/  HMMA.16816.F32.BF16 R76, R128.reuse, R80, RZ ;  /* 0x00000050804c723c */ /* 0x040ff000000418ff */
[C---:B------:R-:W-:Y:S08]  /*17210*/  HMMA.16816.F32.BF16 R80, R128.reuse, R82, RZ ;  /* 0x000000528050723c */ /* 0x040ff000000418ff */
[C---:B---3--:R-:W-:Y:S08]  /*17220*/  HMMA.16816.F32.BF16 R84, R128.reuse, R88, RZ ;  /* 0x000000588054723c */ /* 0x048ff000000418ff */
[C---:B------:R-:W-:Y:S08]  /*17230*/  HMMA.16816.F32.BF16 R88, R128.reuse, R90, RZ ;  /* 0x0000005a8058723c */ /* 0x040ff000000418ff */
[C---:B------:R-:W-:Y:S08]  /*17240*/  HMMA.16816.F32.BF16 R92, R128.reuse, R96, RZ ;  /* 0x00000060805c723c */ /* 0x040ff000000418ff */
        /* <DEDUP_REMOVED lines=8> */
[----:B------:R-:W-:Y:S01]  /*172d0*/  HMMA.16816.F32.BF16 R128, R128, R154, RZ ;  /* 0x0000009a8080723c */ /* 0x000fe200000418ff */
[----:B------:R-:W1:Y:S07]  /*172e0*/  LDSM.16.M88.4 R152, [R220] ;  /* 0x00000000dc98783b */ /* 0x000e6e0000000200 */
[C---:B------:R-:W-:Y:S08]  /*172f0*/  HMMA.16816.F32.BF16 R4, R156.reuse, R160, R4 ;  /* 0x000000a09c04723c */ /* 0x040ff00000041804 */
[C---:B------:R-:W-:Y:S01]  /*17300*/  HMMA.16816.F32.BF16 R8, R156.reuse, R162, R8 ;  /* 0x000000a29c08723c */ /* 0x040fe20000041808 */
[----:B------:R-:W3:Y:S07]  /*17310*/  LDSM.16.M88.4 R160, [R215] ;  /* 0x00000000d7a0783b */ /* 0x000eee0000000200 */
[C---:B------:R-:W-:Y:S08]  /*17320*/  HMMA.16816.F32.BF16 R12, R156.reuse, R164, R12 ;  /* 0x000000a49c0c723c */ /* 0x040ff0000004180c */
[C---:B------:R-:W-:Y:S01]  /*17330*/  HMMA.16816.F32.BF16 R16, R156.reuse, R166, R16 ;  /* 0x000000a69c10723c */ /* 0x040fe20000041810 */
[----:B------:R-:W4:Y:S07]  /*17340*/  LDSM.16.M88.4 R164, [R214] ;  /* 0x00000000d6a4783b */ /* 0x000f2e0000000200 */
[C---:B--2---:R-:W-:Y:S08]  /*17350*/  HMMA.16816.F32.BF16 R20, R156.reuse, R168, R20 ;  /* 0x000000a89c14723c */ /* 0x044ff00000041814 */
[C---:B------:R-:W-:Y:S01]  /*17360*/  HMMA.16816.F32.BF16 R24, R156.reuse, R170, R24 ;  /* 0x000000aa9c18723c */ /* 0x040fe20000041818 */
[----:B------:R-:W2:Y:S01]  /*17370*/  LDSM.16.M88.4 R168, [R208] ;  /* 0x00000000d0a8783b */ /* 0x000ea20000000200 */
        /* <DEDUP_REMOVED lines=16> */
[C---:B----4-:R-:W-:Y:S08]  /*17480*/  HMMA.16816.F32.BF16 R76, R156.reuse, R164, R76 ;  /* 0x000000a49c4c723c */ /* 0x050ff0000004184c */
        /* <DEDUP_REMOVED lines=46> */
[----:B------:R-:W-:Y:S01]  /*17770*/  ISETP.GE.AND P1, PT, R2, RZ, PT ;  /* 0x000000ff0200720c */ /* 0x000fe20003f26270 */
[----:B------:R-:W-:Y:S01]  /*17780*/  IMAD.MOV.U32 R2, RZ, RZ, c[0x0][0x2d0] ;  /* 0x0000b400ff027624 */ /* 0x000fe200078e00ff */
[-C--:B------:R-:W-:Y:S02]  /*17790*/  ISETP.GE.U32.AND P5, PT, R156, R0.reuse, PT ;  /* 0x000000009c00720c */ /* 0x080fe40003fa6070 */
[----:B------:R-:W-:Y:S02]  /*177a0*/  ISETP.GE.U32.AND P4, PT, R154, R0, PT ;  /* 0x000000009a00720c */ /* 0x000fe40003f86070 */
[----:B------:R-:W-:Y:S02]  /*177b0*/  ISETP.NE.AND P2, PT, RZ, c[0x0][0x2d0], PT ;  /* 0x0000b400ff007a0c */ /* 0x000fe40003f45270 */
[----:B------:R-:W-:Y:S07]  /*177c0*/  LOP3.LUT R0, RZ, c[0x0][0x2d0], RZ, 0x33, !PT ;  /* 0x0000b400ff007a12 */ /* 0x000fee00078e33ff */
[----:B------:R-:W-:Y:S02]  /*177d0*/  @P5 IADD3 R159, R159, 0x1, RZ ;  /* 0x000000019f9f5810 */ /* 0x000fe40007ffe0ff */
[----:B------:R-:W-:Y:S03]  /*177e0*/  @P4 IADD3 R157, R157, 0x1, RZ ;  /* 0x000000019d9d4810 */ /* 0x000fe60007ffe0ff */
[----:B------:R-:W-:Y:S01]  /*177f0*/  @!P1 IMAD.MOV R159, RZ, RZ, -R159 ;  /* 0x000000ffff9f9224 */ /* 0x000fe200078e0a9f */
[----:B------:R-:W-:Y:S04]  /*17800*/  @!P3 IADD3 R157, -R157, RZ, RZ ;  /* 0x000000ff9d9db210 */ /* 0x000fe80007ffe1ff */
[C---:B------:R-:W-:Y:S02]  /*17810*/  SEL R157, R0.reuse, R157, !P2 ;  /* 0x0000009d009d7207 */ /* 0x040fe40005000000 */
[----:B------:R-:W-:Y:S02]  /*17820*/  SEL R0, R0, R159, !P2 ;  /* 0x0000009f00007207 */ /* 0x000fe40005000000 */
[CC--:B------:R-:W-:Y:S02]  /*17830*/  LEA R158, P2, R157.reuse, R234.reuse, 0x2 ;  /* 0x000000ea9d9e7211 */ /* 0x0c0fe400078410ff */
[C---:B------:R-:W-:Y:S02]  /*17840*/  LEA R154, P1, R0.reuse, R234, 0x2 ;  /* 0x000000ea009a7211 */ /* 0x040fe400078210ff */
        /* <DEDUP_REMOVED lines=9> */
[----:B------:R-:W-:Y:S05]  /*178e0*/  IMAD R0, R2, c[0x0][0x19c], R0 ;  /* 0x0000670002007a24 */ /* 0x000fea00078e0200 */
[----:B------:R-:W-:Y:S01]  /*178f0*/  IADD3 R157, R157, R0, RZ ;  /* 0x000000009d9d7210 */ /* 0x000fe20007ffe0ff */
[----:B--2---:R-:W-:Y:S04]  /*17900*/  IMAD.IADD R151, R151, 0x1, -R154 ;  /* 0x0000000197977824 */ /* 0x004fe800078e0a9a */
[C---:B------:R-:W-:Y:S01]  /*17910*/  IMAD.WIDE.U32 R156, R151.reuse, c[0x0][0x180], R156 ;  /* 0x00006000979c7a25 */ /* 0x040fe200078e009c */
[----:B------:R-:W-:Y:S03]  /*17920*/  SHF.R.S32.HI R2, RZ, 0x1f, R151 ;  /* 0x0000001fff027819 */ /* 0x000fe60000011497 */
[----:B------:R-:W-:Y:S02]  /*17930*/  IMAD.MOV.U32 R155, RZ, RZ, R156 ;  /* 0x000000ffff9b7224 */ /* 0x000fe400078e009c */
[----:B------:R-:W-:Y:S04]  /*17940*/  IMAD R2, R2, c[0x0][0x180], RZ ;  /* 0x0000600002027a24 */ /* 0x000fe800078e02ff */
[----:B------:R-:W-:Y:S04]  /*17950*/  IMAD R2, R151, c[0x0][0x184], R2 ;  /* 0x0000610097027a24 */ /* 0x000fe800078e0202 */
[----:B------:R-:W-:Y:S02]  /*17960*/  IMAD.IADD R154, R157, 0x1, R2 ;  /* 0x000000019d9a7824 */ /* 0x000fe400078e0202 */
.L_x_1341:
[----:B------:R1:W-:Y:S01]  /*17970*/  @P0 STS [R238+0x1000], RZ ;  /* 0x001000ffee000388 */ /* 0x0003e20000000800 */
[----:B------:R-:W-:Y:S01]  /*17980*/  @!P0 IMAD.MOV.U32 R151, RZ, RZ, c[0x0][0x19c] ;  /* 0x00006700ff978624 */ /* 0x000fe200078e00ff */
[CC--:B------:R-:W-:Y:S01]  /*17990*/  @!P0 LEA R163, P1, R164.reuse, R155.reuse, 0x7 ;  /* 0x0000009ba4a38211 */ /* 0x0c0fe200078238ff */
[----:B------:R-:W-:Y:S01]  /*179a0*/  @!P0 IMAD.MOV.U32 R168, RZ, RZ, R155 ;  /* 0x000000ffffa88224 */ /* 0x000fe200078e009b */
[----:B------:R1:W-:Y:S01]  /*179b0*/  @P0 STS [R238+0x1004], RZ ;  /* 0x001004ffee000388 */ /* 0x0003e20000000800 */
[----:B------:R-:W-:Y:S01]  /*179c0*/  @!P0 IMAD.MOV.U32 R169, RZ, RZ, R154 ;  /* 0x000000ffffa98224 */ /* 0x000fe200078e009a */
[-C--:B------:R-:W-:Y:S01]  /*179d0*/  @!P0 MOV R160, R155.reuse ;  /* 0x0000009b00a08202 */ /* 0x080fe20000000f00 */
[----:B------:R-:W-:Y:S01]  /*179e0*/  @!P0 IMAD.MOV.U32 R165, RZ, RZ, c[0x0][0x19c] ;  /* 0x00006700ffa58624 */ /* 0x000fe200078e00ff */
[----:B------:R1:W-:Y:S01]  /*179f0*/  @P0 STS.64 [R238+0x1008], RZ ;  /* 0x001008ffee000388 */ /* 0x0003e20000000a00 */
[C---:B------:R-:W-:Y:S01]  /*17a00*/  @!P0 IMAD.WIDE.U32 R168, R164.reuse, 0x60, R168 ;  /* 0x00000060a4a88825 */ /* 0x040fe200078e00a8 */
[-C--:B------:R-:W-:Y:S01]  /*17a10*/  @!P0 MOV R156, R155.reuse ;  /* 0x0000009b009c8202 */ /* 0x080fe20000000f00 */
[----:B------:R-:W-:Y:S01]  /*17a20*/  ULDC.64 UR4, c[0x0][0x198] ;  /* 0x0000660000047ab9 */ /* 0x000fe20000000a00 */
[C---:B------:R-:W-:Y:S01]  /*17a30*/  @!P0 LEA R2, P2, R164.reuse, R155, 0x6 ;  /* 0x0000009ba4028211 */ /* 0x040fe200078430ff */
[----:B------:R-:W-:Y:S01]  /*17a40*/  @!P0 IMAD.MOV.U32 R0, RZ, RZ, c[0x0][0x19c] ;  /* 0x00006700ff008624 */ /* 0x000fe200078e00ff */
[C---:B------:R-:W-:Y:S01]  /*17a50*/  @!P0 LEA.HI.X R151, R164.reuse, R154, R151, 0x7, P1 ;  /* 0x0000009aa4978211 */ /* 0x040fe200008f3c97 */
[----:B------:R-:W-:Y:S01]  /*17a60*/  @!P0 IMAD R165, R165, 0x60, RZ ;  /* 0x00000060a5a58824 */ /* 0x000fe200078e02ff */
[C---:B------:R-:W-:Y:S01]  /*17a70*/  @!P0 LEA R162, P1, R163.reuse, R236, 0x1 ;  /* 0x000000eca3a28211 */ /* 0x040fe200078208ff */
[----:B------:R-:W-:Y:S01]  /*17a80*/  @!P0 IMAD.MOV.U32 R161, RZ, RZ, R154 ;  /* 0x000000ffffa18224 */ /* 0x000fe200078e009a */
[----:B------:R-:W-:Y:S01]  /*17a90*/  @!P0 LEA.HI.X R0, R164, R154, R0, 0x6, P2 ;  /* 0x0000009aa4008211 */ /* 0x000fe200010f3400 */
[----:B------:R-:W-:Y:S01]  /*17aa0*/  @!P0 IMAD.MOV.U32 R158, RZ, RZ, R155 ;  /* 0x000000ffff9e8224 */ /* 0x000fe200078e009b */
[-C--:B------:R-:W-:Y:S01]  /*17ab0*/  @!P0 LEA.HI.X R163, R163, R233.reuse, R151, 0x1, P1 ;  /* 0x000000e9a3a38211 */ /* 0x080fe200008f0c97 */
[--C-:B------:R-:W-:Y:S01]  /*17ac0*/  @!P0 IMAD.MOV.U32 R159, RZ, RZ, R154.reuse ;  /* 0x000000ffff9f8224 */ /* 0x100fe200078e009a */
[----:B------:R-:W-:Y:S01]  /*17ad0*/  USHF.L.U32 UR10, UR4, 0x5, URZ ;  /* 0x00000005040a7899 */ /* 0x000fe2000800063f */
[----:B------:R-:W-:Y:S01]  /*17ae0*/  @!P0 IMAD.MOV.U32 R157, RZ, RZ, R154 ;  /* 0x000000ffff9d8224 */ /* 0x000fe200078e009a */
[----:B------:R-:W-:Y:S01]  /*17af0*/  USHF.L.U64.HI UR5, UR4, UR6, UR5 ;  /* 0x0000000604057299 */ /* 0x000fe20008010205 */
[----:B------:R-:W-:Y:S01]  /*17b00*/  @!P0 IMAD.IADD R165, R165, 0x1, R169 ;  /* 0x00000001a5a58824 */ /* 0x000fe200078e02a9 */
[-C--:B------:R-:W-:Y:S01]  /*17b10*/  @!P0 LEA R166, P2, R2, R236.reuse, 0x1 ;  /* 0x000000ec02a68211 */ /* 0x080fe200078408ff */
[----:B------:R-:W-:Y:S03]  /*17b20*/  @!P0 IMAD.WIDE.U32 R160, R164, 0xa0, R160 ;  /* 0x000000a0a4a08825 */ /* 0x000fe600078e00a0 */
[-C--:B------:R-:W-:Y:S01]  /*17b30*/  @!P0 LEA.HI.X R167, R2, R233.reuse, R0, 0x1, P2 ;  /* 0x000000e902a78211 */ /* 0x080fe200010f0c00 */
[----:B------:R-:W-:Y:S01]  /*17b40*/  @!P0 IMAD.WIDE.U32 R158, R164, 0xc0, R158 ;  /* 0x000000c0a49e8825 */ /* 0x000fe200078e009e */
[-C--:B------:R-:W-:Y:S02]  /*17b50*/  @!P0 LEA R174, P4, R160, R236.reuse, 0x1 ;  /* 0x000000eca0ae8211 */ /* 0x080fe400078808ff */
[----:B------:R-:W-:Y:S01]  /*17b60*/  @!P0 MOV R2, c[0x0][0x19c] ;  /* 0x0000670000028a02 */ /* 0x000fe20000000f00 */
[----:B------:R-:W-:Y:S01]  /*17b70*/  @!P0 IMAD.WIDE.U32 R156, R164, 0xe0, R156 ;  /* 0x000000e0a49c8825 */ /* 0x000fe200078e009c */
[-C--:B------:R-:W-:Y:S02]  /*17b80*/  @!P0 LEA R164, P1, R168, R236.reuse, 0x1 ;  /* 0x000000eca8a48211 */ /* 0x080fe400078208ff */
[-C--:B------:R-:W-:Y:S01]  /*17b90*/  @!P0 LEA R172, P3, R158, R236.reuse, 0x1 ;  /* 0x000000ec9eac8211 */ /* 0x080fe200078608ff */
[----:B------:R-:W-:Y:S01]  /*17ba0*/  @!P0 IMAD R2, R2, 0xc0, RZ ;  /* 0x000000c002028824 */ /* 0x000fe200078e02ff */
[-C--:B------:R-:W-:Y:S01]  /*17bb0*/  @!P0 LEA.HI.X R165, R168, R233.reuse, R165, 0x1, P1 ;  /* 0x000000e9a8a58211 */ /* 0x080fe200008f0ca5 */
[----:B------:R-:W-:Y:S01]  /*17bc0*/  @!P0 IMAD.MOV.U32 R151, RZ, RZ, c[0x0][0x19c] ;  /* 0x00006700ff978624 */ /* 0x000fe200078e00ff */
[-C--:B------:R-:W-:Y:S01]  /*17bd0*/  LEA R168, P1, R155, R236.reuse, 0x1 ;  /* 0x000000ec9ba87211 */ /* 0x080fe200078208ff */
[----:B------:R-:W-:Y:S01]  /*17be0*/  @!P0 IMAD.IADD R2, R2, 0x1, R159 ;  /* 0x0000000102028824 */ /* 0x000fe200078e029f */
[-C--:B------:R-:W-:Y:S01]  /*17bf0*/  @!P0 LEA R170, P2, R156, R236.reuse, 0x1 ;  /* 0x000000ec9caa8211 */ /* 0x080fe200078408ff */
[----:B------:R-:W-:Y:S01]  /*17c00*/  @!P0 IMAD R151, R151, 0xa0, RZ ;  /* 0x000000a097978824 */ /* 0x000fe200078e02ff */
[CC--:B------:R-:W-:Y:S01]  /*17c10*/  LEA.HI.X R169, R155.reuse, R233.reuse, R154, 0x1, P1 ;  /* 0x000000e99ba97211 */ /* 0x0c0fe200008f0c9a */
[----:B------:R-:W-:Y:S01]  /*17c20*/  @!P0 IMAD.MOV.U32 R0, RZ, RZ, c[0x0][0x19c] ;  /* 0x00006700ff008624 */ /* 0x000fe200078e00ff */
[----:B------:R-:W-:Y:S01]  /*17c30*/  @!P0 IADD3 R155, P1, R155, UR10, RZ ;  /* 0x0000000a9b9b8c10 */ /* 0x000fe2000ff3e0ff */
[----:B------:R-:W-:Y:S01]  /*17c40*/  @!P0 IMAD.IADD R151, R151, 0x1, R161 ;  /* 0x0000000197978824 */ /* 0x000fe200078e02a1 */
[-C--:B------:R-:W-:Y:S01]  /*17c50*/  @!P0 LEA.HI.X R173, R158, R233.reuse, R2, 0x1, P3 ;  /* 0x000000e99ead8211 */ /* 0x080fe200018f0c02 */
[----:B------:R-:W-:Y:S01]  /*17c60*/  @!PT LDS RZ, [RZ] ;  /* 0x00000000fffff984 */ /* 0x000fe20000000800 */
[----:B------:R-:W-:Y:S01]  /*17c70*/  @!PT LDS RZ, [RZ] ;  /* 0x00000000fffff984 */ /* 0x000fe20000000800 */
[----:B------:R-:W-:Y:S01]  /*17c80*/  @!PT LDS RZ, [RZ] ;  /* 0x00000000fffff984 */ /* 0x000fe20000000800 */
[----:B------:R1:W-:Y:S01]  /*17c90*/  @!P0 LDGSTS.E.BYPASS.LTC128B.128 [R238+0x1000], [R168.64] ;  /* 0x01000000a8ee8fae */ /* 0x0003e2000b901d48 */
[----:B------:R-:W-:Y:S01]  /*17ca0*/  @!P0 IADD3.X R154, R154, UR5, RZ, P1, !PT ;  /* 0x000000059a9a8c10 */ /* 0x000fe20008ffe4ff */
[----:B------:R-:W-:Y:S01]  /*17cb0*/  @!P0 IMAD R0, R0, 0xe0, RZ ;  /* 0x000000e000008824 */ /* 0x000fe200078e02ff */
[C---:B------:R-:W-:Y:S01]  /*17cc0*/  @!P0 LEA R176, P1, R155.reuse, R236, 0x1 ;  /* 0x000000ec9bb08211 */ /* 0x040fe200078208ff */
[----:B------:R1:W-:Y:S01]  /*17cd0*/  @P0 STS.128 [R238+0x1800], RZ ;  /* 0x001800ffee000388 */ /* 0x0003e20000000c00 */
[-C--:B------:R-:W-:Y:S01]  /*17ce0*/  @!P0 LEA.HI.X R175, R160, R233.reuse, R151, 0x1, P4 ;  /* 0x000000e9a0af8211 */ /* 0x080fe200020f0c97 */
[----:B------:R-:W-:Y:S01]  /*17cf0*/  IMAD.MOV.U32 R236, RZ, RZ, R168 ;  /* 0x000000ffffec7224 */ /* 0x000fe200078e00a8 */
[----:B------:R-:W-:Y:S02]  /*17d00*/  @!P0 LEA.HI.X R177, R155, R233, R154, 0x1, P1 ;  /* 0x000000e99bb18211 */ /* 0x000fe400008f0c9a */
[----:B------:R-:W-:Y:S03]  /*17d10*/  @!P0 IADD3 R0, R0, R157, RZ ;  /* 0x0000009d00008210 */ /* 0x000fe60007ffe0ff */
[----:B------:R-:W-:Y:S01]  /*17d20*/  @!PT LDS RZ, [RZ] ;  /* 0x00000000fffff984 */ /* 0x000fe20000000800 */
[----:B------:R-:W-:Y:S01]  /*17d30*/  @!PT LDS RZ, [RZ] ;  /* 0x00000000fffff984 */ /* 0x000fe20000000800 */
[----:B------:R-:W-:Y:S01]  /*17d40*/  @!PT LDS RZ, [RZ] ;  /* 0x00000000fffff984 */ /* 0x000fe20000000800 */
[----:B------:R1:W-:Y:S01]  /*17d50*/  @!P0 LDGSTS.E.BYPASS.LTC128B.128 [R238+0x1800], [R176.64] ;  /* 0x01800000b0ee8fae */ /* 0x0003e2000b901d48 */
[----:B------:R-:W-:Y:S01]  /*17d60*/  @!P0 LEA.HI.X R171, R156, R233, R0, 0x1, P2 ;  /* 0x000000e99cab8211 */ /* 0x000fe200010f0c00 */
[----:B------:R-:W-:Y:S02]  /*17d70*/  IMAD.MOV.U32 R233, RZ, RZ, R169 ;  /* 0x000000ffffe97224 */ /* 0x000fe400078e00a9 */
        /* <DEDUP_REMOVED lines=31> */
.L_x_1340:
        /* <DEDUP_REMOVED lines=149> */
[----:B------:R-:W-:Y:S01]  /*188c0*/  ISETP.GT.AND P0, PT, R237, R229, PT ;  /* 0x000000e5ed00720c */ /* 0x000fe20003f04270 */
        /* <DEDUP_REMOVED lines=180> */
[----:B------:R-:W4:Y:S03]  /*19410*/  LDSM.16.MT88.4 R36, [R223+0x6000] ;  /* 0x00600000df24783b */ /* 0x000f260000004200 */
[--C-:B------:R-:W-:Y:S01]  /*19420*/  FFMA.FTZ R89, R105, c[0x0][0x23c], -R154.reuse ;  /* 0x00008f0069597a23 */ /* 0x100fe2000001089a */
[----:B------:R-:W5:Y:S01]  /*19430*/  MUFU.EX2 R173, R173 ;  /* 0x000000ad00ad7308 */ /* 0x000f620000000800 */
        /* <DEDUP_REMOVED lines=15> */
[----:B-----5:R-:W-:Y:S01]  /*19530*/  F2FP.BF16.PACK_AB R22, R173, R178 ;  /* 0x000000b2ad16723e */ /* 0x020fe200000010ff */
[----:B------:R-:W-:Y:S02]  /*19540*/  FFMA.FTZ R121, R121, c[0x0][0x23c], -R154 ;  /* 0x00008f0079797a23 */ /* 0x000fe4000001089a */
[--C-:B------:R-:W-:Y:S02]  /*19550*/  FFMA.FTZ R122, R122, c[0x0][0x23c], -R151.reuse ;  /* 0x00008f007a7a7a23 */ /* 0x100fe40000010897 */
[----:B------:R-:W-:Y:S01]  /*19560*/  FFMA.FTZ R123, R123, c[0x0][0x23c], -R151 ;  /* 0x00008f007b7b7a23 */ /* 0x000fe20000010897 */
[----:B------:R-:W-:Y:S01]  /*19570*/  MUFU.EX2 R177, R177 ;  /* 0x000000b100b17308 */ /* 0x000fe20000000800 */
[----:B------:R-:W-:Y:S02]  /*19580*/  FADD.FTZ R205, R201, R205 ;  /* 0x000000cdc9cd7221 */ /* 0x000fe40000010000 */
[----:B------:R-:W-:Y:S01]  /*19590*/  FFMA.FTZ R203, R150, R243, R203 ;  /* 0x000000f396cb7223 */ /* 0x000fe200000100cb */
[----:B------:R-:W-:Y:S01]  /*195a0*/  MOV R150, R2 ;  /* 0x0000000200967202 */ /* 0x000fe20000000f00 */
        /* <DEDUP_REMOVED lines=17> */
[----:B------:R-:W-:Y:S02]  /*196c0*/  LDSM.16.MT88.4 R28, [R223+0x6400] ;  /* 0x00640000df1c783b */ /* 0x000fe40000004200 */
        /* <DEDUP_REMOVED lines=30> */
[----:B------:R-:W-:Y:S02]  /*198b0*/  FFMA.FTZ R124, R124, c[0x0][0x23c], -R154 ;  /* 0x00008f007c7c7a23 */ /* 0x000fe4000001089a */
[----:B------:R-:W-:Y:S02]  /*198c0*/  FADD.FTZ R178, R173, R178 ;  /* 0x000000b2adb27221 */ /* 0x000fe40000010000 */
[----:B-1----:R-:W-:Y:S02]  /*198d0*/  FADD.FTZ R171, R170, R171 ;  /* 0x000000abaaab7221 */ /* 0x002fe40000010000 */
[----:B------:R-:W-:Y:S03]  /*198e0*/  FADD.FTZ R177, R177, R178 ;  /* 0x000000b2b1b17221 */ /* 0x000fe60000010000 */
[----:B------:R-:W1:Y:S01]  /*198f0*/  MUFU.EX2 R162, R162 ;  /* 0x000000a200a27308 */ /* 0x000e620000000800 */
[----:B------:R-:W-:Y:S01]  /*19900*/  FADD.FTZ R177, R169, R177 ;  /* 0x000000b1a9b17221 */ /* 0x000fe20000010000 */
[C---:B--2---:R-:W-:Y:S01]  /*19910*/  F2FP.BF16.PACK_AB R23, R165.reuse, R170 ;  /* 0x000000aaa517723e */ /* 0x044fe200000010ff */
[----:B------:R-:W-:Y:S02]  /*19920*/  FADD.FTZ R171, R165, R171 ;  /* 0x000000aba5ab7221 */ /* 0x000fe40000010000 */
[----:B------:R-:W-:Y:S05]  /*19930*/  FADD.FTZ R177, R167, R177 ;  /* 0x000000b1a7b17221 */ /* 0x000fea0000010000 */
[----:B------:R-:W-:Y:S01]  /*19940*/  MUFU.EX2 R164, R164 ;  /* 0x000000a400a47308 */ /* 0x000fe20000000800 */
[C---:B------:R-:W-:Y:S03]  /*19950*/  HMMA.16816.F32.BF16 R4, R20.reuse, R32, R4 ;  /* 0x000000201404723c */ /* 0x040fe60000041804 */
[----:B------:R-:W-:Y:S04]  /*19960*/  FADD.FTZ R168, R168, R177 ;  /* 0x000000b1a8a87221 */ /* 0x000fe80000010000 */
[----:B-----5:R-:W-:Y:S01]  /*19970*/  FADD.FTZ R168, R166, R168 ;  /* 0x000000a8a6a87221 */ /* 0x020fe20000010000 */
[C---:B------:R-:W-:Y:S01]  /*19980*/  HMMA.16816.F32.BF16 R8, R20.reuse, R34, R8 ;  /* 0x000000221408723c */ /* 0x040fe20000041808 */
[----:B------:R-:W2:Y:S01]  /*19990*/  MUFU.EX2 R159, R159 ;  /* 0x0000009f009f7308 */ /* 0x000ea20000000800 */
[----:B------:R-:W5:Y:S06]  /*199a0*/  LDSM.16.MT88.4 R32, [R224+0x6800] ;  /* 0x00680000e020783b */ /* 0x000f6c0000004200 */
[C---:B----4-:R-:W-:Y:S03]  /*199b0*/  HMMA.16816.F32.BF16 R12, R20.reuse, R36, R12 ;  /* 0x00000024140c723c */ /* 0x050fe6000004180c */
[----:B------:R-:W4:Y:S05]  /*199c0*/  MUFU.EX2 R160, R160 ;  /* 0x000000a000a07308 */ /* 0x000f2a0000000800 */
[----:B------:R-:W-:Y:S01]  /*199d0*/  HMMA.16816.F32.BF16 R16, R20, R38, R16 ;  /* 0x000000261410723c */ /* 0x000fe20000041810 */
[----:B------:R-:W-:Y:S04]  /*199e0*/  LDSM.16.MT88.4 R36, [R223+0x6c00] ;  /* 0x006c0000df24783b */ /* 0x000fe80000004200 */
[----:B------:R-:W3:Y:S02]  /*199f0*/  MUFU.EX2 R161, R161 ;  /* 0x000000a100a17308 */ /* 0x000ee40000000800 */
[C---:B-1----:R-:W-:Y:S01]  /*19a00*/  F2FP.BF16.PACK_AB R20, R162.reuse, R166 ;  /* 0x000000a6a214723e */ /* 0x042fe200000010ff */
[----:B------:R-:W-:Y:S01]  /*19a10*/  FADD.FTZ R162, R162, R168 ;  /* 0x000000a8a2a27221 */ /* 0x000fe20000010000 */
[C---:B--2---:R-:W-:Y:S03]  /*19a20*/  F2FP.BF16.PACK_AB R21, R159.reuse, R164 ;  /* 0x000000a49f15723e */ /* 0x044fe600000010ff */
[----:B------:R-:W-:Y:S03]  /*19a30*/  FADD.FTZ R164, R164, R171 ;  /* 0x000000aba4a47221 */ /* 0x000fe60000010000 */
[----:B------:R-:W-:Y:S01]  /*19a40*/  MUFU.EX2 R163, R163 ;  /* 0x000000a300a37308 */ /* 0x000fe20000000800 */
[----:B------:R-:W-:Y:S02]  /*19a50*/  FADD.FTZ R164, R159, R164 ;  /* 0x000000a49fa47221 */ /* 0x000fe40000010000 */
[----:B----4-:R-:W-:Y:S07]  /*19a60*/  FADD.FTZ R162, R160, R162 ;  /* 0x000000a2a0a27221 */ /* 0x010fee0000010000 */
[----:B------:R-:W1:Y:S01]  /*19a70*/  MUFU.EX2 R157, R157 ;  /* 0x0000009d009d7308 */ /* 0x000e620000000800 */
[C---:B---3--:R-:W-:Y:S01]  /*19a80*/  F2FP.BF16.PACK_AB R22, R161.reuse, R160 ;  /* 0x000000a0a116723e */ /* 0x048fe200000010ff */
[----:B------:R-:W-:Y:S08]  /*19a90*/  FADD.FTZ R161, R161, R162 ;  /* 0x000000a2a1a17221 */ /* 0x000ff00000010000 */
[----:B------:R-:W2:Y:S10]  /*19aa0*/  MUFU.EX2 R158, R158 ;  /* 0x0000009e009e7308 */ /* 0x000eb40000000800 */
[----:B------:R-:W3:Y:S01]  /*19ab0*/  MUFU.EX2 R155, R155 ;  /* 0x0000009b009b7308 */ /* 0x000ee20000000800 */
[----:B-1----:R-:W-:Y:S01]  /*19ac0*/  F2FP.BF16.PACK_AB R23, R157, R163 ;  /* 0x000000a39d17723e */ /* 0x002fe200000010ff */
        /* <DEDUP_REMOVED lines=15> */
[----:B-1----:R-:W-:Y:S03]  /*19bc0*/  F2FP.BF16.PACK_AB R21, R54, R156 ;  /* 0x0000009c3615723e */ /* 0x002fe600000010ff */
        /* <DEDUP_REMOVED lines=9> */
[C---:B-1----:R-:W-:Y:S01]  /*19c60*/  F2FP.BF16.PACK_AB R23, R53.reuse, R58 ;  /* 0x0000003a3517723e */ /* 0x042fe200000010ff */
[----:B------:R-:W-:Y:S04]  /*19c70*/  FADD.FTZ R58, R58, R156 ;  /* 0x0000009c3a3a7221 */ /* 0x000fe80000010000 */
[----:B------:R-:W-:Y:S04]  /*19c80*/  FADD.FTZ R58, R53, R58 ;  /* 0x0000003a353a7221 */ /* 0x000fe80000010000 */
[----:B------:R-:W-:Y:S01]  /*19c90*/  MUFU.EX2 R52, R52 ;  /* 0x0000003400347308 */ /* 0x000fe20000000800 */
[C---:B------:R-:W-:Y:S03]  /*19ca0*/  HMMA.16816.F32.BF16 R4, R20.reuse, R32, R4 ;  /* 0x000000201404723c */ /* 0x040fe60000041804 */
[----:B---3--:R-:W-:Y:S05]  /*19cb0*/  FADD.FTZ R57, R55, R57 ;  /* 0x0000003937397221 */ /* 0x008fea0000010000 */
[C---:B------:R-:W-:Y:S01]  /*19cc0*/  HMMA.16816.F32.BF16 R8, R20.reuse, R34, R8 ;  /* 0x000000221408723c */ /* 0x040fe20000041808 */
[----:B------:R-:W1:Y:S01]  /*19cd0*/  MUFU.EX2 R46, R46 ;  /* 0x0000002e002e7308 */ /* 0x000e620000000800 */
[----:B------:R-:W-:Y:S06]  /*19ce0*/  LDSM.16.MT88.4 R32, [R224+0x7400] ;  /* 0x00740000e020783b */ /* 0x000fec0000004200 */
[C---:B--2---:R-:W-:Y:S03]  /*19cf0*/  HMMA.16816.F32.BF16 R12, R20.reuse, R24, R12 ;  /* 0x00000018140c723c */ /* 0x044fe6000004180c */
[----:B------:R-:W2:Y:S05]  /*19d00*/  MUFU.EX2 R48, R48 ;  /* 0x0000003000307308 */ /* 0x000eaa0000000800 */
[----:B------:R-:W-:Y:S01]  /*19d10*/  HMMA.16816.F32.BF16 R16, R20, R26, R16 ;  /* 0x0000001a1410723c */ /* 0x000fe20000041810 */
[----:B------:R-:W3:Y:S04]  /*19d20*/  LDSM.16.MT88.4 R24, [R224+0x7000] ;  /* 0x00700000e018783b */ /* 0x000ee80000004200 */
[----:B------:R-:W5:Y:S02]  /*19d30*/  MUFU.EX2 R49, R49 ;  /* 0x0000003100317308 */ /* 0x000f640000000800 */
[C---:B----4-:R-:W-:Y:S01]  /*19d40*/  F2FP.BF16.PACK_AB R20, R50.reuse, R55 ;  /* 0x000000373214723e */ /* 0x050fe200000010ff */
        /* <DEDUP_REMOVED lines=9> */
[----:B------:R-:W2:Y:S10]  /*19de0*/  MUFU.EX2 R42, R42 ;  /* 0x0000002a002a7308 */ /* 0x000eb40000000800 */
[----:B------:R-:W4:Y:S01]  /*19df0*/  MUFU.EX2 R40, R40 ;  /* 0x0000002800287308 */ /* 0x000f220000000800 */
        /* <DEDUP_REMOVED lines=8> */
[----:B------:R-:W2:Y:S02]  /*19e80*/  LDSM.16.MT88.4 R28, [R223+0x7000] ;  /* 0x00700000df1c783b */ /* 0x000ea40000004200 */
[----:B----4-:R-:W-:Y:S04]  /*19e90*/  FADD.FTZ R49, R40, R49 ;  /* 0x0000003128317221 */ /* 0x010fe80000010000 */
[C---:B------:R-:W-:Y:S03]  /*19ea0*/  HMMA.16816.F32.BF16 R12, R20.reuse, R36, R12 ;  /* 0x00000024140c723c */ /* 0x040fe6000004180c */
[----:B------:R-:W-:Y:S04]  /*19eb0*/  MUFU.EX2 R45, R45 ;  /* 0x0000002d002d7308 */ /* 0x000fe80000000800 */
[--C-:B------:R-:W-:Y:S01]  /*19ec0*/  FFMA.FTZ R36, R108, c[0x0][0x23c], -R154.reuse ;  /* 0x00008f006c247a23 */ /* 0x100fe2000001089a */
[----:B------:R-:W-:Y:S04]  /*19ed0*/  HMMA.16816.F32.BF16 R16, R20, R38, R16 ;  /* 0x000000261410723c */ /* 0x000fe80000041810 */
[--C-:B------:R-:W-:Y:S01]  /*19ee0*/  FFMA.FTZ R37, R109, c[0x0][0x23c], -R154.reuse ;  /* 0x00008f006d257a23 */ /* 0x100fe2000001089a */
[----:B------:R-:W4:Y:S02]  /*19ef0*/  MUFU.EX2 R47, R47 ;  /* 0x0000002f002f7308 */ /* 0x000f240000000800 */
[----:B------:R-:W-:Y:S01]  /*19f00*/  F2FP.BF16.PACK_AB R20, R40, R42 ;  /* 0x0000002a2814723e */ /* 0x000fe200000010ff */
[--C-:B------:R-:W-:Y:S01]  /*19f10*/  FFMA.FTZ R38, R110, c[0x0][0x23c], -R151.reuse ;  /* 0x00008f006e267a23 */ /* 0x100fe20000010897 */
[----:B-1----:R-:W-:Y:S03]  /*19f20*/  F2FP.BF16.PACK_AB R21, R41, R43 ;  /* 0x0000002b2915723e */ /* 0x002fe600000010ff */
[----:B------:R-:W-:Y:S02]  /*19f30*/  FFMA.FTZ R39, R111, c[0x0][0x23c], -R151 ;  /* 0x00008f006f277a23 */ /* 0x000fe40000010897 */
[----:B------:R-:W-:Y:S01]  /*19f40*/  FADD.FTZ R43, R43, R51 ;  /* 0x000000332b2b7221 */ /* 0x000fe20000010000 */
[----:B------:R-:W-:Y:S01]  /*19f50*/  MUFU.EX2 R59, R59 ;  /* 0x0000003b003b7308 */ /* 0x000fe20000000800 */
[----:B------:R-:W-:Y:S02]  /*19f60*/  FFMA.FTZ R42, R126, c[0x0][0x23c], -R151 ;  /* 0x00008f007e2a7a23 */ /* 0x000fe40000010897 */
[----:B------:R-:W-:Y:S02]  /*19f70*/  FADD.FTZ R43, R41, R43 ;  /* 0x0000002b292b7221 */ /* 0x000fe40000010000 */
[--C-:B------:R-:W-:Y:S05]  /*19f80*/  FFMA.FTZ R41, R125, c[0x0][0x23c], -R154.reuse ;  /* 0x00008f007d297a23 */ /* 0x100fea000001089a */
[----:B------:R-:W1:Y:S01]  /*19f90*/  MUFU.EX2 R60, R60 ;  /* 0x0000003c003c7308 */ /* 0x000e620000000800 */
[----:B----4-:R-:W-:Y:S01]  /*19fa0*/  F2FP.BF16.PACK_AB R22, R47, R45 ;  /* 0x0000002d2f16723e */ /* 0x010fe200000010ff */
[----:B------:R-:W-:Y:S04]  /*19fb0*/  FADD.FTZ R45, R45, R49 ;  /* 0x000000312d2d7221 */ /* 0x000fe80000010000 */
[----:B------:R-:W-:Y:S04]  /*19fc0*/  FADD.FTZ R45, R47, R45 ;  /* 0x0000002d2f2d7221 */ /* 0x000fe80000010000 */
[----:B------:R-:W-:Y:S10]  /*19fd0*/  MUFU.EX2 R61, R61 ;  /* 0x0000003d003d7308 */ /* 0x000ff40000000800 */
[----:B------:R-:W4:Y:S01]  /*19fe0*/  MUFU.EX2 R62, R62 ;  /* 0x0000003e003e7308 */ /* 0x000f220000000800 */
[C---:B-1----:R-:W-:Y:S01]  /*19ff0*/  F2FP.BF16.PACK_AB R23, R60.reuse, R59 ;  /* 0x0000003b3c17723e */ /* 0x042fe200000010ff */
[----:B------:R-:W-:Y:S02]  /*1a000*/  FADD.FTZ R59, R59, R43 ;  /* 0x0000002b3b3b7221 */ /* 0x000fe40000010000 */
[----:B------:R-:W-:Y:S02]  /*1a010*/  FFMA.FTZ R43, R127, c[0x0][0x23c], -R151 ;  /* 0x00008f007f2b7a23 */ /* 0x000fe40000010897 */
[----:B------:R-:W-:Y:S04]  /*1a020*/  FADD.FTZ R59, R60, R59 ;  /* 0x0000003b3c3b7221 */ /* 0x000fe80000010000 */
[----:B------:R-:W-:Y:S01]  /*1a030*/  MUFU.EX2 R63, R63 ;  /* 0x0000003f003f7308 */ /* 0x000fe20000000800 */
[C---:B---3--:R-:W-:Y:S08]  /*1a040*/  HMMA.16816.F32.BF16 R4, R20.reuse, R24, R4 ;  /* 0x000000181404723c */ /* 0x048ff00000041804 */
[C---:B------:R-:W-:Y:S01]  /*1a050*/  HMMA.16816.F32.BF16 R8, R20.reuse, R26, R8 ;  /* 0x0000001a1408723c */ /* 0x040fe20000041808 */
[----:B------:R-:W1:Y:S01]  /*1a060*/  MUFU.EX2 R64, R64 ;  /* 0x0000004000407308 */ /* 0x000e620000000800 */
[----:B------:R-:W3:Y:S06]  /*1a070*/  LDSM.16.MT88.4 R24, [R223+0x7400] ;  /* 0x00740000df18783b */ /* 0x000eec0000004200 */
[C---:B--2---:R-:W-:Y:S03]  /*1a080*/  HMMA.16816.F32.BF16 R12, R20.reuse, R28, R12 ;  /* 0x0000001c140c723c */ /* 0x044fe6000004180c */
[----:B------:R-:W-:Y:S05]  /*1a090*/  MUFU.EX2 R65, R65 ;  /* 0x0000004100417308 */ /* 0x000fea0000000800 */
[----:B------:R-:W-:Y:S01]  /*1a0a0*/  HMMA.16816.F32.BF16 R16, R20, R30, R16 ;  /* 0x0000001e1410723c */ /* 0x000fe20000041810 */
[----:B------:R-:W2:Y:S04]  /*1a0b0*/  LDSM.16.MT88.4 R28, [R224+0x7800] ;  /* 0x00780000e01c783b */ /* 0x000ea80000004200 */
[----:B------:R-:W5:Y:S02]  /*1a0c0*/  MUFU.EX2 R66, R66 ;  /* 0x0000004200427308 */ /* 0x000f640000000800 */
[----:B----4-:R-:W-:Y:S01]  /*1a0d0*/  F2FP.BF16.PACK_AB R20, R62, R61 ;  /* 0x0000003d3e14723e */ /* 0x010fe200000010ff */
[----:B------:R-:W-:Y:S01]  /*1a0e0*/  FADD.FTZ R61, R61, R45 ;  /* 0x0000002d3d3d7221 */ /* 0x000fe20000010000 */
[----:B-1----:R-:W-:Y:S03]  /*1a0f0*/  F2FP.BF16.PACK_AB R21, R64, R63 ;  /* 0x0000003f4015723e */ /* 0x002fe600000010ff */
[----:B------:R-:W-:Y:S02]  /*1a100*/  FADD.FTZ R63, R63, R59 ;  /* 0x0000003b3f3f7221 */ /* 0x000fe40000010000 */
[----:B------:R-:W-:Y:S01]  /*1a110*/  FADD.FTZ R61, R62, R61 ;  /* 0x0000003d3e3d7221 */ /* 0x000fe20000010000 */
[----:B------:R-:W-:Y:S01]  /*1a120*/  MUFU.EX2 R68, R68 ;  /* 0x0000004400447308 */ /* 0x000fe20000000800 */
[----:B------:R-:W-:Y:S02]  /*1a130*/  FADD.FTZ R63, R64, R63 ;  /* 0x0000003f403f7221 */ /* 0x000fe40000010000 */
[--C-:B------:R-:W-:Y:S02]  /*1a140*/  FFMA.FTZ R45, R128, c[0x0][0x23c], -R154.reuse ;  /* 0x00008f00802d7a23 */ /* 0x100fe4000001089a */
[----:B------:R-:W-:Y:S05]  /*1a150*/  FFMA.FTZ R154, R129, c[0x0][0x23c], -R154 ;  /* 0x00008f00819a7a23 */ /* 0x000fea000001089a */
[----:B------:R-:W1:Y:S01]  /*1a160*/  MUFU.EX2 R67, R67 ;  /* 0x0000004300437308 */ /* 0x000e620000000800 */
[C---:B-----5:R-:W-:Y:S01]  /*1a170*/  F2FP.BF16.PACK_AB R22, R66.reuse, R65 ;  /* 0x000000414216723e */ /* 0x060fe200000010ff */
        /* <DEDUP_REMOVED lines=8> */
[C---:B------:R-:W-:Y:S08]  /*1a200*/  HMMA.16816.F32.BF16 R4, R20.reuse, R32, R4 ;  /* 0x000000201404723c */ /* 0x040ff00000041804 */
[C---:B------:R-:W-:Y:S01]  /*1a210*/  HMMA.16816.F32.BF16 R8, R20.reuse, R34, R8 ;  /* 0x000000221408723c */ /* 0x040fe20000041808 */
[----:B------:R-:W4:Y:S01]  /*1a220*/  MUFU.EX2 R72, R72 ;  /* 0x0000004800487308 */ /* 0x000f220000000800 */
[----:B------:R-:W5:Y:S06]  /*1a230*/  LDSM.16.MT88.4 R32, [R223+0x7800] ;  /* 0x00780000df20783b */ /* 0x000f6c0000004200 */
[C---:B---3--:R-:W-:Y:S03]  /*1a240*/  HMMA.16816.F32.BF16 R12, R20.reuse, R24, R12 ;  /* 0x00000018140c723c */ /* 0x048fe6000004180c */
[----:B------:R-:W3:Y:S01]  /*1a250*/  MUFU.EX2 R73, R73 ;  /* 0x0000004900497308 */ /* 0x000ee20000000800 */
[----:B-1----:R-:W-:Y:S04]  /*1a260*/  FADD.FTZ R68, R71, R68 ;  /* 0x0000004447447221 */ /* 0x002fe80000010000 */
[----:B------:R-:W-:Y:S01]  /*1a270*/  HMMA.16816.F32.BF16 R16, R20, R26, R16 ;  /* 0x0000001a1410723c */ /* 0x000fe20000041810 */
[----:B------:R-:W1:Y:S04]  /*1a280*/  LDSM.16.MT88.4 R24, [R224+0x7c00] ;  /* 0x007c0000e018783b */ /* 0x000e680000004200 */
[----:B------:R-:W2:Y:S02]  /*1a290*/  MUFU.EX2 R74, R74 ;  /* 0x0000004a004a7308 */ /* 0x000ea40000000800 */
[----:B------:R-:W-:Y:S01]  /*1a2a0*/  F2FP.BF16.PACK_AB R20, R70, R69 ;  /* 0x000000454614723e */ /* 0x000fe200000010ff */
[----:B------:R-:W-:Y:S01]  /*1a2b0*/  FADD.FTZ R69, R69, R65 ;  /* 0x0000004145457221 */ /* 0x000fe20000010000 */
[----:B----4-:R-:W-:Y:S03]  /*1a2c0*/  F2FP.BF16.PACK_AB R21, R72, R71 ;  /* 0x000000474815723e */ /* 0x010fe600000010ff */
[----:B------:R-:W-:Y:S02]  /*1a2d0*/  FADD.FTZ R69, R70, R69 ;  /* 0x0000004546457221 */ /* 0x000fe40000010000 */
[----:B------:R-:W-:Y:S01]  /*1a2e0*/  FADD.FTZ R72, R72, R68 ;  /* 0x0000004448487221 */ /* 0x000fe20000010000 */
[----:B------:R-:W4:Y:S01]  /*1a2f0*/  MUFU.EX2 R76, R76 ;  /* 0x0000004c004c7308 */ /* 0x000f220000000800 */
[----:B---3--:R-:W-:Y:S09]  /*1a300*/  FADD.FTZ R69, R73, R69 ;  /* 0x0000004549457221 */ /* 0x008ff20000010000 */
[----:B------:R-:W3:Y:S01]  /*1a310*/  MUFU.EX2 R75, R75 ;  /* 0x0000004b004b7308 */ /* 0x000ee20000000800 */
[C---:B--2---:R-:W-:Y:S01]  /*1a320*/  F2FP.BF16.PACK_AB R22, R74.reuse, R73 ;  /* 0x000000494a16723e */ /* 0x044fe200000010ff */
[----:B------:R-:W-:Y:S08]  /*1a330*/  FADD.FTZ R74, R74, R69 ;  /* 0x000000454a4a7221 */ /* 0x000ff00000010000 */
[----:B------:R-:W2:Y:S01]  /*1a340*/  MUFU.EX2 R77, R77 ;  /* 0x0000004d004d7308 */ /* 0x000ea20000000800 */
[----:B----4-:R-:W-:Y:S09]  /*1a350*/  FADD.FTZ R72, R76, R72 ;  /* 0x000000484c487221 */ /* 0x010ff20000010000 */
[----:B------:R-:W-:Y:S01]  /*1a360*/  MUFU.EX2 R78, R78 ;  /* 0x0000004e004e7308 */ /* 0x000fe20000000800 */
[C---:B---3--:R-:W-:Y:S01]  /*1a370*/  F2FP.BF16.PACK_AB R23, R75.reuse, R76 ;  /* 0x0000004c4b17723e */ /* 0x048fe200000010ff */
[----:B------:R-:W-:Y:S08]  /*1a380*/  FADD.FTZ R75, R75, R72 ;  /* 0x000000484b4b7221 */ /* 0x000ff00000010000 */
[----:B------:R-:W3:Y:S01]  /*1a390*/  MUFU.EX2 R79, R79 ;  /* 0x0000004f004f7308 */ /* 0x000ee20000000800 */
[C---:B------:R-:W-:Y:S03]  /*1a3a0*/  HMMA.16816.F32.BF16 R4, R20.reuse, R28, R4 ;  /* 0x0000001c1404723c */ /* 0x040fe60000041804 */
[----:B--2---:R-:W-:Y:S05]  /*1a3b0*/  FADD.FTZ R74, R77, R74 ;  /* 0x0000004a4d4a7221 */ /* 0x004fea0000010000 */
[C---:B------:R-:W-:Y:S01]  /*1a3c0*/  HMMA.16816.F32.BF16 R8, R20.reuse, R30, R8 ;  /* 0x0000001e1408723c */ /* 0x040fe20000041808 */
[----:B------:R-:W2:Y:S01]  /*1a3d0*/  MUFU.EX2 R82, R82 ;  /* 0x0000005200527308 */ /* 0x000ea20000000800 */
[----:B------:R-:W4:Y:S06]  /*1a3e0*/  LDSM.16.MT88.4 R28, [R223+0x7c00] ;  /* 0x007c0000df1c783b */ /* 0x000f2c0000004200 */
[C---:B-----5:R-:W-:Y:S03]  /*1a3f0*/  HMMA.16816.F32.BF16 R12, R20.reuse, R32, R12 ;  /* 0x00000020140c723c */ /* 0x060fe6000004180c */
[----:B------:R-:W5:Y:S01]  /*1a400*/  MUFU.EX2 R80, R80 ;  /* 0x0000005000507308 */ /* 0x000f620000000800 */
[----:B---3--:R-:W-:Y:S04]  /*1a410*/  FADD.FTZ R75, R79, R75 ;  /* 0x0000004b4f4b7221 */ /* 0x008fe80000010000 */
[----:B------:R-:W-:Y:S01]  /*1a420*/  HMMA.16816.F32.BF16 R16, R20, R34, R16 ;  /* 0x000000221410723c */ /* 0x000fe20000041810 */
[----:B------:R-:W3:Y:S04]  /*1a430*/  LDSM.16.MT88.4 R32, [R224+0x8000] ;  /* 0x00800000e020783b */ /* 0x000ee80000004200 */
[----:B------:R-:W1:Y:S02]  /*1a440*/  MUFU.EX2 R81, R81 ;  /* 0x0000005100517308 */ /* 0x000e640000000800 */
[C---:B------:R-:W-:Y:S01]  /*1a450*/  F2FP.BF16.PACK_AB R20, R78.reuse, R77 ;  /* 0x0000004d4e14723e */ /* 0x040fe200000010ff */
[----:B------:R-:W-:Y:S01]  /*1a460*/  FADD.FTZ R78, R78, R74 ;  /* 0x0000004a4e4e7221 */ /* 0x000fe20000010000 */
[C---:B--2---:R-:W-:Y:S03]  /*1a470*/  F2FP.BF16.PACK_AB R21, R82.reuse, R79 ;  /* 0x0000004f5215723e */ /* 0x044fe600000010ff */
[----:B------:R-:W-:Y:S03]  /*1a480*/  FADD.FTZ R82, R82, R75 ;  /* 0x0000004b52527221 */ /* 0x000fe60000010000 */
[----:B------:R-:W2:Y:S01]  /*1a490*/  MUFU.EX2 R83, R83 ;  /* 0x0000005300537308 */ /* 0x000ea20000000800 */
[----:B-----5:R-:W-:Y:S09]  /*1a4a0*/  FADD.FTZ R78, R80, R78 ;  /* 0x0000004e504e7221 */ /* 0x020ff20000010000 */
[----:B------:R-:W5:Y:S01]  /*1a4b0*/  MUFU.EX2 R84, R84 ;  /* 0x0000005400547308 */ /* 0x000f620000000800 */
[C---:B-1----:R-:W-:Y:S01]  /*1a4c0*/  F2FP.BF16.PACK_AB R22, R81.reuse, R80 ;  /* 0x000000505116723e */ /* 0x042fe200000010ff */
[----:B------:R-:W-:Y:S08]  /*1a4d0*/  FADD.FTZ R78, R81, R78 ;  /* 0x0000004e514e7221 */ /* 0x000ff00000010000 */
[----:B------:R-:W-:Y:S01]  /*1a4e0*/  MUFU.EX2 R85, R85 ;  /* 0x0000005500557308 */ /* 0x000fe20000000800 */
[----:B--2---:R-:W-:Y:S09]  /*1a4f0*/  FADD.FTZ R82, R83, R82 ;  /* 0x0000005253527221 */ /* 0x004ff20000010000 */
[----:B------:R-:W1:Y:S01]  /*1a500*/  MUFU.EX2 R86, R86 ;  /* 0x0000005600567308 */ /* 0x000e620000000800 */
[C---:B-----5:R-:W-:Y:S01]  /*1a510*/  F2FP.BF16.PACK_AB R23, R84.reuse, R83 ;  /* 0x000000535417723e */ /* 0x060fe200000010ff */
[----:B------:R-:W-:Y:S08]  /*1a520*/  FADD.FTZ R82, R84, R82 ;  /* 0x0000005254527221 */ /* 0x000ff00000010000 */
[----:B------:R-:W-:Y:S01]  /*1a530*/  MUFU.EX2 R88, R88 ;  /* 0x0000005800587308 */ /* 0x000fe20000000800 */
[C---:B------:R-:W-:Y:S08]  /*1a540*/  HMMA.16816.F32.BF16 R4, R20.reuse, R24, R4 ;  /* 0x000000181404723c */ /* 0x040ff00000041804 */
[C---:B------:R-:W-:Y:S01]  /*1a550*/  HMMA.16816.F32.BF16 R8, R20.reuse, R26, R8 ;  /* 0x0000001a1408723c */ /* 0x040fe20000041808 */
[----:B------:R-:W2:Y:S01]  /*1a560*/  MUFU.EX2 R87, R87 ;  /* 0x0000005700577308 */ /* 0x000ea20000000800 */
[----:B------:R-:W5:Y:S06]  /*1a570*/  LDSM.16.MT88.4 R24, [R223+0x8000] ;  /* 0x00800000df18783b */ /* 0x000f6c0000004200 */
[C---:B----4-:R-:W-:Y:S03]  /*1a580*/  HMMA.16816.F32.BF16 R12, R20.reuse, R28, R12 ;  /* 0x0000001c140c723c */ /* 0x050fe6000004180c */
[----:B------:R-:W-:Y:S05]  /*1a590*/  MUFU.EX2 R90, R90 ;  /* 0x0000005a005a7308 */ /* 0x000fea0000000800 */
[----:B------:R-:W-:Y:S01]  /*1a5a0*/  HMMA.16816.F32.BF16 R16, R20, R30, R16 ;  /* 0x0000001e1410723c */ /* 0x000fe20000041810 */
[----:B------:R-:W4:Y:S04]  /*1a5b0*/  LDSM.16.MT88.4 R28, [R224+0x8400] ;  /* 0x00840000e01c783b */ /* 0x000f280000004200 */
[----:B------:R-:W3:Y:S02]  /*1a5c0*/  MUFU.EX2 R89, R89 ;  /* 0x0000005900597308 */ /* 0x000ee40000000800 */
[----:B-1----:R-:W-:Y:S01]  /*1a5d0*/  F2FP.BF16.PACK_AB R20, R86, R85 ;  /* 0x000000555614723e */ /* 0x002fe200000010ff */
[----:B------:R-:W-:Y:S01]  /*1a5e0*/  FADD.FTZ R85, R85, R78 ;  /* 0x0000004e55557221 */ /* 0x000fe20000010000 */
[C---:B--2---:R-:W-:Y:S03]  /*1a5f0*/  F2FP.BF16.PACK_AB R21, R87.reuse, R88 ;  /* 0x000000585715723e */ /* 0x044fe600000010ff */
        /* <DEDUP_REMOVED lines=17> */
[----:B------:R-:W3:Y:S06]  /*1a710*/  LDSM.16.MT88.4 R32, [R223+0x8400] ;  /* 0x00840000df20783b */ /* 0x000eec0000004200 */
[C---:B-----5:R-:W-:Y:S03]  /*1a720*/  HMMA.16816.F32.BF16 R12, R20.reuse, R24, R12 ;  /* 0x00000018140c723c */ /* 0x060fe6000004180c */
[----:B------:R-:W5:Y:S01]  /*1a730*/  MUFU.EX2 R92, R92 ;  /* 0x0000005c005c7308 */ /* 0x000f620000000800 */
        /* <DEDUP_REMOVED lines=9> */
[----:B------:R-:W2:Y:S01]  /*1a7d0*/  MUFU.EX2 R94, R94 ;  /* 0x0000005e005e7308 */ /* 0x000ea20000000800 */
[----:B------:R-:W-:Y:S01]  /*1a7e0*/  MOV R3, R0 ;  /* 0x0000000000037202 */ /* 0x000fe20000000f00 */
[----:B-----5:R-:W-:Y:S08]  /*1a7f0*/  FADD.FTZ R36, R92, R36 ;  /* 0x000000245c247221 */ /* 0x020ff00000010000 */
[----:B------:R-:W5:Y:S01]  /*1a800*/  MUFU.EX2 R95, R95 ;  /* 0x0000005f005f7308 */ /* 0x000f620000000800 */
[C---:B---3--:R-:W-:Y:S01]  /*1a810*/  F2FP.BF16.PACK_AB R22, R93.reuse, R92 ;  /* 0x0000005c5d16723e */ /* 0x048fe200000010ff */
[----:B------:R-:W-:Y:S08]  /*1a820*/  FADD.FTZ R93, R93, R36 ;  /* 0x000000245d5d7221 */ /* 0x000ff00000010000 */
[----:B------:R-:W3:Y:S01]  /*1a830*/  MUFU.EX2 R96, R96 ;  /* 0x0000006000607308 */ /* 0x000ee20000000800 */
[----:B--2---:R-:W-:Y:S09]  /*1a840*/  FADD.FTZ R39, R94, R39 ;  /* 0x000000275e277221 */ /* 0x004ff20000010000 */
[----:B------:R-:W-:Y:S01]  /*1a850*/  MUFU.EX2 R97, R97 ;  /* 0x0000006100617308 */ /* 0x000fe20000000800 */
[C---:B-----5:R-:W-:Y:S01]  /*1a860*/  F2FP.BF16.PACK_AB R23, R95.reuse, R94 ;  /* 0x0000005e5f17723e */ /* 0x060fe200000010ff */
[----:B------:R-:W-:Y:S08]  /*1a870*/  FADD.FTZ R95, R95, R39 ;  /* 0x000000275f5f7221 */ /* 0x000ff00000010000 */
[----:B------:R-:W2:Y:S01]  /*1a880*/  MUFU.EX2 R98, R98 ;  /* 0x0000006200627308 */ /* 0x000ea20000000800 */
[C---:B----4-:R-:W-:Y:S03]  /*1a890*/  HMMA.16816.F32.BF16 R4, R20.reuse, R28, R4 ;  /* 0x0000001c1404723c */ /* 0x050fe60000041804 */
[----:B---3--:R-:W-:Y:S05]  /*1a8a0*/  FADD.FTZ R93, R96, R93 ;  /* 0x0000005d605d7221 */ /* 0x008fea0000010000 */
[C---:B------:R-:W-:Y:S01]  /*1a8b0*/  HMMA.16816.F32.BF16 R8, R20.reuse, R30, R8 ;  /* 0x0000001e1408723c */ /* 0x040fe20000041808 */
[----:B------:R-:W3:Y:S01]  /*1a8c0*/  MUFU.EX2 R99, R99 ;  /* 0x0000006300637308 */ /* 0x000ee20000000800 */
[----:B------:R-:W4:Y:S06]  /*1a8d0*/  LDSM.16.MT88.4 R28, [R223+0x8800] ;  /* 0x00880000df1c783b */ /* 0x000f2c0000004200 */
[C---:B------:R-:W-:Y:S03]  /*1a8e0*/  HMMA.16816.F32.BF16 R12, R20.reuse, R32, R12 ;  /* 0x00000020140c723c */ /* 0x040fe6000004180c */
[----:B------:R-:W5:Y:S04]  /*1a8f0*/  MUFU.EX2 R54, R120 ;  /* 0x0000007800367308 */ /* 0x000f680000000800 */
[--C-:B------:R-:W-:Y:S01]  /*1a900*/  FFMA.FTZ R32, R130, c[0x0][0x23c], -R151.reuse ;  /* 0x00008f0082207a23 */ /* 0x100fe20000010897 */
[----:B------:R-:W-:Y:S04]  /*1a910*/  HMMA.16816.F32.BF16 R16, R20, R34, R16 ;  /* 0x000000221410723c */ /* 0x000fe80000041810 */
[----:B------:R-:W-:Y:S01]  /*1a920*/  FFMA.FTZ R151, R131, c[0x0][0x23c], -R151 ;  /* 0x00008f0083977a23 */ /* 0x000fe20000010897 */
[----:B------:R-:W1:Y:S01]  /*1a930*/  MUFU.EX2 R53, R121 ;  /* 0x0000007900357308 */ /* 0x000e620000000800 */
[----:B--2---:R-:W-:Y:S01]  /*1a940*/  FADD.FTZ R95, R98, R95 ;  /* 0x0000005f625f7221 */ /* 0x004fe20000010000 */
[C---:B------:R-:W-:Y:S01]  /*1a950*/  F2FP.BF16.PACK_AB R20, R97.reuse, R96 ;  /* 0x000000606114723e */ /* 0x040fe200000010ff */
[----:B------:R-:W-:Y:S01]  /*1a960*/  FADD.FTZ R97, R97, R93 ;  /* 0x0000005d61617221 */ /* 0x000fe20000010000 */
[C---:B---3--:R-:W-:Y:S03]  /*1a970*/  F2FP.BF16.PACK_AB R21, R99.reuse, R98 ;  /* 0x000000626315723e */ /* 0x048fe600000010ff */
[----:B------:R-:W-:Y:S03]  /*1a980*/  FADD.FTZ R99, R99, R95 ;  /* 0x0000005f63637221 */ /* 0x000fe60000010000 */
[----:B------:R-:W2:Y:S01]  /*1a990*/  MUFU.EX2 R46, R122 ;  /* 0x0000007a002e7308 */ /* 0x000ea20000000800 */
[----:B-----5:R-:W-:Y:S09]  /*1a9a0*/  FADD.FTZ R97, R54, R97 ;  /* 0x0000006136617221 */ /* 0x020ff20000010000 */
[----:B------:R-:W3:Y:S01]  /*1a9b0*/  MUFU.EX2 R44, R123 ;  /* 0x0000007b002c7308 */ /* 0x000ee20000000800 */
[C---:B-1----:R-:W-:Y:S01]  /*1a9c0*/  F2FP.BF16.PACK_AB R22, R53.reuse, R54 ;  /* 0x000000363516723e */ /* 0x042fe200000010ff */
[----:B------:R-:W-:Y:S08]  /*1a9d0*/  FADD.FTZ R53, R53, R97 ;  /* 0x0000006135357221 */ /* 0x000ff00000010000 */
[----:B------:R-:W1:Y:S01]  /*1a9e0*/  MUFU.EX2 R40, R124 ;  /* 0x0000007c00287308 */ /* 0x000e620000000800 */
[----:B--2---:R-:W-:Y:S09]  /*1a9f0*/  FADD.FTZ R99, R46, R99 ;  /* 0x000000632e637221 */ /* 0x004ff20000010000 */
[----:B------:R-:W2:Y:S01]  /*1aa00*/  MUFU.EX2 R41, R41 ;  /* 0x0000002900297308 */ /* 0x000ea20000000800 */
[C---:B---3--:R-:W-:Y:S01]  /*1aa10*/  F2FP.BF16.PACK_AB R23, R44.reuse, R46 ;  /* 0x0000002e2c17723e */ /* 0x048fe200000010ff */
[----:B------:R-:W-:Y:S08]  /*1aa20*/  FADD.FTZ R44, R44, R99 ;  /* 0x000000632c2c7221 */ /* 0x000ff00000010000 */
[----:B------:R-:W3:Y:S01]  /*1aa30*/  MUFU.EX2 R42, R42 ;  /* 0x0000002a002a7308 */ /* 0x000ee20000000800 */
[C---:B------:R-:W-:Y:S03]  /*1aa40*/  HMMA.16816.F32.BF16 R4, R20.reuse, R24, R4 ;  /* 0x000000181404723c */ /* 0x040fe60000041804 */
[----:B-1----:R-:W-:Y:S05]  /*1aa50*/  FADD.FTZ R53, R40, R53 ;  /* 0x0000003528357221 */ /* 0x002fea0000010000 */
[C---:B------:R-:W-:Y:S01]  /*1aa60*/  HMMA.16816.F32.BF16 R8, R20.reuse, R26, R8 ;  /* 0x0000001a1408723c */ /* 0x040fe20000041808 */
[----:B------:R-:W1:Y:S01]  /*1aa70*/  MUFU.EX2 R43, R43 ;  /* 0x0000002b002b7308 */ /* 0x000e620000000800 */
[----:B------:R-:W5:Y:S02]  /*1aa80*/  LDSM.16.MT88.4 R24, [R223+0x8c00] ;  /* 0x008c0000df18783b */ /* 0x000f640000004200 */
[C---:B--2---:R-:W-:Y:S01]  /*1aa90*/  F2FP.BF16.PACK_AB R132, R41.reuse, R40 ;  /* 0x000000282984723e */ /* 0x044fe200000010ff */
[----:B------:R-:W-:Y:S03]  /*1aaa0*/  FADD.FTZ R53, R41, R53 ;  /* 0x0000003529357221 */ /* 0x000fe60000010000 */
[C---:B----4-:R-:W-:Y:S03]  /*1aab0*/  HMMA.16816.F32.BF16 R12, R20.reuse, R28, R12 ;  /* 0x0000001c140c723c */ /* 0x050fe6000004180c */
[----:B------:R-:W2:Y:S01]  /*1aac0*/  MUFU.EX2 R45, R45 ;  /* 0x0000002d002d7308 */ /* 0x000ea20000000800 */
[----:B---3--:R-:W-:Y:S04]  /*1aad0*/  FADD.FTZ R44, R42, R44 ;  /* 0x0000002c2a2c7221 */ /* 0x008fe80000010000 */
[----:B------:R-:W-:Y:S05]  /*1aae0*/  HMMA.16816.F32.BF16 R16, R20, R30, R16 ;  /* 0x0000001e1410723c */ /* 0x000fea0000041810 */
[----:B------:R-:W3:Y:S01]  /*1aaf0*/  MUFU.EX2 R154, R154 ;  /* 0x0000009a009a7308 */ /* 0x000ee20000000800 */
[C---:B-1----:R-:W-:Y:S01]  /*1ab00*/  F2FP.BF16.PACK_AB R133, R43.reuse, R42 ;  /* 0x0000002a2b85723e */ /* 0x042fe200000010ff */
[----:B------:R-:W-:Y:S08]  /*1ab10*/  FADD.FTZ R44, R43, R44 ;  /* 0x0000002c2b2c7221 */ /* 0x000ff00000010000 */
[----:B------:R-:W1:Y:S01]  /*1ab20*/  MUFU.EX2 R32, R32 ;  /* 0x0000002000207308 */ /* 0x000e620000000800 */
[----:B--2---:R-:W-:Y:S09]  /*1ab30*/  FADD.FTZ R53, R45, R53 ;  /* 0x000000352d357221 */ /* 0x004ff20000010000 */
[----:B------:R-:W2:Y:S01]  /*1ab40*/  MUFU.EX2 R151, R151 ;  /* 0x0000009700977308 */ /* 0x000ea20000000800 */
[C---:B---3--:R-:W-:Y:S01]  /*1ab50*/  F2FP.BF16.PACK_AB R134, R154.reuse, R45 ;  /* 0x0000002d9a86723e */ /* 0x048fe200000010ff */
[----:B------:R-:W-:Y:S02]  /*1ab60*/  FADD.FTZ R243, R154, R53 ;  /* 0x000000359af37221 */ /* 0x000fe40000010000 */
[----:B-1----:R-:W-:Y:S01]  /*1ab70*/  FADD.FTZ R44, R32, R44 ;  /* 0x0000002c202c7221 */ /* 0x002fe20000010000 */
[C---:B--2---:R-:W-:Y:S03]  /*1ab80*/  F2FP.BF16.PACK_AB R135, R151.reuse, R32 ;  /* 0x000000209787723e */ /* 0x044fe600000010ff */
[----:B------:R-:W-:Y:S04]  /*1ab90*/  FADD.FTZ R242, R151, R44 ;  /* 0x0000002c97f27221 */ /* 0x000fe80000010000 */
[C---:B------:R-:W-:Y:S08]  /*1aba0*/  HMMA.16816.F32.BF16 R144, R132.reuse, R140, R4 ;  /* 0x0000008c8490723c */ /* 0x040ff00000041804 */
[C---:B------:R-:W-:Y:S08]  /*1abb0*/  HMMA.16816.F32.BF16 R140, R132.reuse, R142, R8 ;  /* 0x0000008e848c723c */ /* 0x040ff00000041808 */
[C---:B-----5:R-:W-:Y:S08]  /*1abc0*/  HMMA.16816.F32.BF16 R136, R132.reuse, R24, R12 ;  /* 0x000000188488723c */ /* 0x060ff0000004180c */
[----:B------:R-:W-:Y:S01]  /*1abd0*/  HMMA.16816.F32.BF16 R132, R132, R26, R16 ;  /* 0x0000001a8484723c */ /* 0x000fe20000041810 */
[----:B------:R-:W-:-:S07]  /*1abe0*/  @P0 BRA `(.L_x_1342) ;  /* 0xffffb91000000947 */ /* 0x000fce000383ffff */
.L_x_1338:
[----:B------:R-:W1:Y:S01]  /*1abf0*/  SHFL.BFLY PT, R5, R243, 0x2, 0x1f ;  /* 0x0c401f00f3057f89 */ /* 0x000e6200000e0000 */
[----:B------:R-:W-:Y:S01]  /*1ac00*/  IMAD.MOV.U32 R11, RZ, RZ, 0x3f800000 ;  /* 0x3f800000ff0b7424 */ /* 0x000fe200078e00ff */
[----:B------:R-:W-:Y:S01]  /*1ac10*/  ULDC.64 UR4, c[0x0][0x118] ;  /* 0x0000460000047ab9 */ /* 0x000fe20000000a00 */
[----:B------:R-:W-:Y:S01]  /*1ac20*/  IMAD.MOV.U32 R6, RZ, RZ, 0x3f800000 ;  /* 0x3f800000ff067424 */ /* 0x000fe200078e00ff */
[----:B------:R-:W2:Y:S01]  /*1ac30*/  SHFL.BFLY PT, R3, R242, 0x2, 0x1f ;  /* 0x0c401f00f2037f89 */ /* 0x000ea200000e0000 */
[----:B------:R-:W-:Y:S01]  /*1ac40*/  IMAD.MOV R31, RZ, RZ, -R231 ;  /* 0x000000ffff1f7224 */ /* 0x000fe200078e0ae7 */
[----:B------:R-:W-:Y:S02]  /*1ac50*/  BSSY B0, `(.L_x_1343) ;  /* 0x000008f000007945 */ /* 0x000fe40003800000 */
[----:B------:R-:W-:Y:S06]  /*1ac60*/  BAR.SYNC.DEFER_BLOCKING 0x0 ;  /* 0x0000000000007b1d */ /* 0x000fec0000010000 */
[----:B------:R-:W3:Y:S04]  /*1ac70*/  S2R R28, SR_CTAID.Y ;  /* 0x00000000001c7919 */ /* 0x000ee80000002600 */
[----:B------:R-:W4:Y:S01]  /*1ac80*/  S2R R29, SR_CTAID.X ;  /* 0x00000000001d7919 */ /* 0x000f220000002500 */
[----:B-1----:R-:W-:-:S02]  /*1ac90*/  FADD.FTZ R5, R5, R243 ;  /* 0x000000f305057221 */ /* 0x002fc40000010000 */
[----:B--2---:R-:W-:-:S03]  /*1aca0*/  FADD.FTZ R242, R3, R242 ;  /* 0x000000f203f27221 */ /* 0x004fc60000010000 */
[----:B------:R-:W1:Y:S04]  /*1acb0*/  SHFL.BFLY PT, R3, R5, 0x1, 0x1f ;  /* 0x0c201f0005037f89 */ /* 0x000e6800000e0000 */
[----:B------:R-:W2:Y:S01]  /*1acc0*/  SHFL.BFLY PT, R4, R242, 0x1, 0x1f ;  /* 0x0c201f00f2047f89 */ /* 0x000ea200000e0000 */
[----:B---3--:R-:W-:Y:S02]  /*1acd0*/  IMAD R28, R28, c[0x0][0x210], R231 ;  /* 0x000084001c1c7a24 */ /* 0x008fe400078e02e7 */
[----:B-1----:R-:W-:Y:S02]  /*1ace0*/  FADD.FTZ R5, R5, R3 ;  /* 0x0000000305057221 */ /* 0x002fe40000010000 */
[----:B------:R-:W1:Y:S01]  /*1acf0*/  S2R R3, SR_TID.X ;  /* 0x0000000000037919 */ /* 0x000e620000002100 */
[----:B--2---:R-:W-:-:S02]  /*1ad00*/  FADD.FTZ R4, R242, R4 ;  /* 0x00000004f2047221 */ /* 0x004fc40000010000 */
[----:B------:R-:W-:-:S03]  /*1ad10*/  FSETP.NE.FTZ.AND P1, PT, R5, RZ, PT ;  /* 0x000000ff0500720b */ /* 0x000fc60003f35000 */
[----:B------:R-:W-:-:S10]  /*1ad20*/  FSETP.NE.FTZ.AND P0, PT, R4, RZ, PT ;  /* 0x000000ff0400720b */ /* 0x000fd40003f15000 */
[----:B------:R-:W2:Y:S01]  /*1ad30*/  @P1 MUFU.RCP R11, R5 ;  /* 0x00000005000b1308 */ /* 0x000ea20000001000 */
[----:B-1----:R-:W-:-:S07]  /*1ad40*/  SHF.R.S32.HI R10, RZ, 0x1f, R3 ;  /* 0x0000001fff0a7819 */ /* 0x002fce0000011403 */
[----:B------:R-:W1:Y:S01]  /*1ad50*/  @P0 MUFU.RCP R6, R4 ;  /* 0x0000000400060308 */ /* 0x000e620000001000 */
[CC--:B------:R-:W-:Y:S02]  /*1ad60*/  LEA.HI R8, R10.reuse, R3.reuse, RZ, 0x3 ;  /* 0x000000030a087211 */ /* 0x0c0fe400078f18ff */
[C---:B------:R-:W-:Y:S02]  /*1ad70*/  LEA.HI R9, R10.reuse, R3, RZ, 0x2 ;  /* 0x000000030a097211 */ /* 0x040fe400078f10ff */
[----:B------:R-:W-:Y:S01]  /*1ad80*/  SHF.R.S32.HI R7, RZ, 0x3, R8 ;  /* 0x00000003ff077819 */ /* 0x000fe20000011408 */
[C---:B--2---:R-:W-:Y:S01]  /*1ad90*/  FMUL.FTZ R144, R11.reuse, R144 ;  /* 0x000000900b907220 */ /* 0x044fe20000410000 */
[----:B------:R-:W-:Y:S01]  /*1ada0*/  SHF.R.S32.HI R13, RZ, 0x2, R9 ;  /* 0x00000002ff0d7819 */ /* 0x000fe20000011409 */
[C---:B------:R-:W-:Y:S01]  /*1adb0*/  FMUL.FTZ R145, R11.reuse, R145 ;  /* 0x000000910b917220 */ /* 0x040fe20000410000 */
[----:B------:R-:W-:Y:S01]  /*1adc0*/  LEA.HI R15, R10, R3, RZ, 0x6 ;  /* 0x000000030a0f7211 */ /* 0x000fe200078f30ff */
[C---:B------:R-:W-:Y:S01]  /*1add0*/  FMUL.FTZ R140, R11.reuse, R140 ;  /* 0x0000008c0b8c7220 */ /* 0x040fe20000410000 */
[C---:B------:R-:W-:Y:S01]  /*1ade0*/  LEA.HI R14, R8.reuse, R7, RZ, 0x1 ;  /* 0x00000007080e7211 */ /* 0x040fe200078f08ff */
[----:B------:R-:W-:Y:S01]  /*1adf0*/  FMUL.FTZ R141, R11, R141 ;  /* 0x0000008d0b8d7220 */ /* 0x000fe20000410000 */
[----:B------:R-:W-:Y:S01]  /*1ae00*/  LOP3.LUT R12, R8, 0xfffffff8, RZ, 0xc0, !PT ;  /* 0xfffffff8080c7812 */ /* 0x000fe200078ec0ff */
[----:B------:R-:W-:Y:S01]  /*1ae10*/  IMAD.SHL.U32 R15, R15, 0x4, RZ ;  /* 0x000000040f0f7824 */ /* 0x000fe200078e00ff */
[----:B------:R-:W-:Y:S01]  /*1ae20*/  SHF.R.S32.HI R16, RZ, 0x1f, R13 ;  /* 0x0000001fff107819 */ /* 0x000fe2000001140d */
[----:B-1----:R-:W-:Y:S01]  /*1ae30*/  FMUL.FTZ R147, R6, R147 ;  /* 0x0000009306937220 */ /* 0x002fe20000410000 */
[----:B------:R-:W-:Y:S01]  /*1ae40*/  LOP3.LUT R14, R14, 0xfffffffe, RZ, 0xc0, !PT ;  /* 0xfffffffe0e0e7812 */ /* 0x000fe200078ec0ff */
[----:B------:R-:W-:Y:S01]  /*1ae50*/  IMAD.IADD R8, R3, 0x1, -R12 ;  /* 0x0000000103087824 */ /* 0x000fe200078e0a0c */
[----:B------:R-:W-:Y:S01]  /*1ae60*/  LEA.HI R16, R16, R13, RZ, 0x3 ;  /* 0x0000000d10107211 */ /* 0x000fe200078f18ff */
[----:B------:R-:W-:Y:S01]  /*1ae70*/  FMUL.FTZ R146, R6, R146 ;  /* 0x0000009206927220 */ /* 0x000fe20000410000 */
[----:B------:R-:W-:Y:S01]  /*1ae80*/  LOP3.LUT R15, R15, 0x3fffff00, RZ, 0xc0, !PT ;  /* 0x3fffff000f0f7812 */ /* 0x000fe200078ec0ff */
[----:B------:R-:W-:Y:S01]  /*1ae90*/  IMAD.IADD R14, R7, 0x1, -R14 ;  /* 0x00000001070e7824 */ /* 0x000fe200078e0a0e */
[----:B------:R-:W-:Y:S01]  /*1aea0*/  LEA.HI R12, R8, R8, RZ, 0x1 ;  /* 0x00000008080c7211 */ /* 0x000fe200078f08ff */
[----:B------:R-:W-:Y:S01]  /*1aeb0*/  FMUL.FTZ R143, R6, R143 ;  /* 0x0000008f068f7220 */ /* 0x000fe20000410000 */
[----:B------:R-:W-:Y:S01]  /*1aec0*/  LOP3.LUT R16, R16, 0xfffffff8, RZ, 0xc0, !PT ;  /* 0xfffffff810107812 */ /* 0x000fe200078ec0ff */
[----:B------:R-:W-:Y:S01]  /*1aed0*/  FMUL.FTZ R142, R6, R142 ;  /* 0x0000008e068e7220 */ /* 0x000fe20000410000 */
[----:B------:R-:W-:Y:S01]  /*1aee0*/  LEA R14, R14, R15, 0x5 ;  /* 0x0000000f0e0e7211 */ /* 0x000fe200078e28ff */
[----:B------:R-:W-:Y:S01]  /*1aef0*/  FMUL.FTZ R136, R11, R136 ;  /* 0x000000880b887220 */ /* 0x000fe20000410000 */
[----:B------:R-:W-:Y:S01]  /*1af00*/  LOP3.LUT R15, R12, 0xfffffffe, RZ, 0xc0, !PT ;  /* 0xfffffffe0c0f7812 */ /* 0x000fe200078ec0ff */
[----:B------:R-:W-:Y:S01]  /*1af10*/  IMAD.IADD R16, R13, 0x1, -R16 ;  /* 0x000000010d107824 */ /* 0x000fe200078e0a10 */
[C---:B------:R-:W-:Y:S01]  /*1af20*/  LEA.HI R17, R10.reuse, R3, RZ, 0x4 ;  /* 0x000000030a117211 */ /* 0x040fe200078f20ff */
[----:B------:R-:W-:Y:S01]  /*1af30*/  FMUL.FTZ R137, R11, R137 ;  /* 0x000000890b897220 */ /* 0x000fe20000410000 */
[----:B------:R-:W-:Y:S01]  /*1af40*/  LEA.HI R10, R10, R3, RZ, 0x5 ;  /* 0x000000030a0a7211 */ /* 0x000fe200078f28ff */
[----:B------:R-:W-:Y:S01]  /*1af50*/  IMAD.IADD R15, R8, 0x1, -R15 ;  /* 0x00000001080f7824 */ /* 0x000fe200078e0a0f */
[----:B------:R-:W-:Y:S01]  /*1af60*/  LEA.HI R18, R16, R16, RZ, 0x1 ;  /* 0x0000001010127211 */ /* 0x000fe200078f08ff */
[C---:B------:R-:W-:Y:S01]  /*1af70*/  FMUL.FTZ R139, R6.reuse, R139 ;  /* 0x0000008b068b7220 */ /* 0x040fe20000410000 */
[----:B------:R-:W-:Y:S01]  /*1af80*/  SHF.R.S32.HI R17, RZ, 0x4, R17 ;  /* 0x00000004ff117819 */ /* 0x000fe20000011411 */
[----:B------:R-:W-:Y:S01]  /*1af90*/  IMAD R13, R15, 0x4, R14 ;  /* 0x000000040f0d7824 */ /* 0x000fe200078e020e */
[----:B------:R-:W-:Y:S01]  /*1afa0*/  LOP3.LUT R15, R9, 0xfffffffc, RZ, 0xc0, !PT ;  /* 0xfffffffc090f7812 */ /* 0x000fe200078ec0ff */
[----:B------:R-:W-:Y:S01]  /*1afb0*/  FMUL.FTZ R138, R6, R138 ;  /* 0x0000008a068a7220 */ /* 0x000fe20000410000 */
[----:B------:R-:W-:Y:S01]  /*1afc0*/  SHF.R.S32.HI R14, RZ, 0x1, R18 ;  /* 0x00000001ff0e7819 */ /* 0x000fe20000011412 */
[----:B------:R-:W-:Y:S01]  /*1afd0*/  FMUL.FTZ R132, R11, R132 ;  /* 0x000000840b847220 */ /* 0x000fe20000410000 */
[----:B------:R-:W-:Y:S01]  /*1afe0*/  SHF.R.S32.HI R9, RZ, 0x5, R10 ;  /* 0x00000005ff097819 */ /* 0x000fe2000001140a */
[----:B------:R-:W-:Y:S01]  /*1aff0*/  IMAD.IADD R15, R3, 0x1, -R15 ;  /* 0x00000001030f7824 */ /* 0x000fe200078e0a0f */
[----:B------:R-:W-:Y:S01]  /*1b000*/  LOP3.LUT R18, R18, 0x1fffffe, RZ, 0xc0, !PT ;  /* 0x01fffffe12127812 */ /* 0x000fe200078ec0ff */
[----:B------:R-:W-:Y:S01]  /*1b010*/  IMAD.SHL.U32 R19, R14, 0x40, RZ ;  /* 0x000000400e137824 */ /* 0x000fe200078e00ff */
[----:B------:R-:W-:Y:S01]  /*1b020*/  SHF.R.S32.HI R12, RZ, 0x1, R12 ;  /* 0x00000001ff0c7819 */ /* 0x000fe2000001140c */
[----:B------:R-:W-:Y:S01]  /*1b030*/  IMAD R15, R9, 0x100, R15 ;  /* 0x00000100090f7824 */ /* 0x000fe200078e020f */
[----:B------:R-:W-:Y:S01]  /*1b040*/  SHF.L.U32 R17, R17, 0x6, RZ ;  /* 0x0000000611117819 */ /* 0x000fe200000006ff */
[----:B------:R-:W-:Y:S01]  /*1b050*/  IMAD.IADD R18, R16, 0x1, -R18 ;  /* 0x0000000110127824 */ /* 0x000fe200078e0a12 */
[----:B------:R-:W-:Y:S01]  /*1b060*/  LOP3.LUT R19, R19, 0xc0, RZ, 0xc0, !PT ;  /* 0x000000c013137812 */ /* 0x000fe200078ec0ff */
[----:B------:R-:W-:Y:S01]  /*1b070*/  IMAD.SHL.U32 R12, R12, 0x8, RZ ;  /* 0x000000080c0c7824 */ /* 0x000fe200078e00ff */
[----:B------:R-:W-:Y:S01]  /*1b080*/  LOP3.LUT R17, R17, 0xc0, RZ, 0xc0, !PT ;  /* 0x000000c011117812 */ /* 0x000fe200078ec0ff */
[----:B------:R-:W-:Y:S01]  /*1b090*/  FMUL.FTZ R133, R11, R133 ;  /* 0x000000850b857220 */ /* 0x000fe20000410000 */
[----:B------:R-:W-:Y:S01]  /*1b0a0*/  LEA R15, R18, R15, 0x4 ;  /* 0x0000000f120f7211 */ /* 0x000fe200078e20ff */
[C---:B------:R-:W-:Y:S01]  /*1b0b0*/  FMUL.FTZ R135, R6.reuse, R135 ;  /* 0x0000008706877220 */ /* 0x040fe20000410000 */
[----:B------:R-:W-:Y:S01]  /*1b0c0*/  LEA.HI R19, R19, R19, RZ, 0x1d ;  /* 0x0000001313137211 */ /* 0x000fe200078fe8ff */
[----:B------:R-:W-:Y:S01]  /*1b0d0*/  FMUL.FTZ R134, R6, R134 ;  /* 0x0000008606867220 */ /* 0x000fe20000410000 */
[C---:B------:R-:W-:Y:S01]  /*1b0e0*/  LOP3.LUT P2, RZ, R14.reuse, 0x2, RZ, 0xc0, !PT ;  /* 0x000000020eff7812 */ /* 0x040fe2000784c0ff */
[----:B------:R-:W1:Y:S01]  /*1b0f0*/  S2R R11, SR_TID.X ;  /* 0x00000000000b7919 */ /* 0x000e620000002100 */
[----:B------:R-:W-:Y:S01]  /*1b100*/  LOP3.LUT R12, R17, 0x18, R12, 0xf8, !PT ;  /* 0x00000018110c7812 */ /* 0x000fe200078ef80c */
[----:B------:R-:W2:Y:S01]  /*1b110*/  @P1 MUFU.LG2 R5, R5 ;  /* 0x0000000500051308 */ /* 0x000ea20000000c00 */
[----:B------:R-:W-:Y:S01]  /*1b120*/  SHF.R.U32.HI R17, RZ, 0x3, R17 ;  /* 0x00000003ff117819 */ /* 0x000fe20000011611 */
[----:B------:R-:W3:Y:S01]  /*1b130*/  S2R R6, SR_CTAID.Z ;  /* 0x0000000000067919 */ /* 0x000ee20000002700 */
[----:B------:R-:W-:Y:S01]  /*1b140*/  LOP3.LUT R16, R14, 0x1, RZ, 0xc0, !PT ;  /* 0x000000010e107812 */ /* 0x000fe200078ec0ff */
[----:B------:R-:W-:Y:S01]  /*1b150*/  IMAD.U32 R14, R15, 0x2, R19 ;  /* 0x000000020f0e7824 */ /* 0x000fe200078e0013 */
[----:B------:R-:W-:Y:S01]  /*1b160*/  LOP3.LUT R12, R12, R17, RZ, 0x3c, !PT ;  /* 0x000000110c0c7212 */ /* 0x000fe200078e3cff */
[----:B------:R-:W-:Y:S01]  /*1b170*/  IMAD.SHL.U32 R8, R8, 0x4, RZ ;  /* 0x0000000408087824 */ /* 0x000fe200078e00ff */
[----:B------:R-:W-:Y:S01]  /*1b180*/  ISETP.NE.U32.AND P3, PT, R16, 0x1, PT ;  /* 0x000000011000780c */ /* 0x000fe20003f65070 */
[----:B------:R-:W-:Y:S01]  /*1b190*/  IMAD.SHL.U32 R17, R14, 0x4, RZ ;  /* 0x000000040e117824 */ /* 0x000fe200078e00ff */
[----:B------:R4:W-:Y:S01]  /*1b1a0*/  STS.64 [R14.X4], R144 ;  /* 0x000000900e007388 */ /* 0x0009e20000004a00 */
[----:B------:R-:W-:Y:S01]  /*1b1b0*/  IMAD.MOV.U32 R16, RZ, RZ, -0x20 ;  /* 0xffffffe0ff107424 */ /* 0x000fe200078e00ff */
[----:B------:R-:W-:Y:S01]  /*1b1c0*/  LOP3.LUT R10, R10, 0xffffffe0, RZ, 0xc0, !PT ;  /* 0xffffffe00a0a7812 */ /* 0x000fe200078ec0ff */
[----:B------:R-:W-:Y:S01]  /*1b1d0*/  IMAD.IADD R12, R13, 0x1, R12 ;  /* 0x000000010d0c7824 */ /* 0x000fe200078e020c */
[C---:B------:R-:W-:Y:S01]  /*1b1e0*/  IADD3 R15, R17.reuse, 0x40, RZ ;  /* 0x00000040110f7810 */ /* 0x040fe20007ffe0ff */
[----:B------:R4:W-:Y:S01]  /*1b1f0*/  STS.64 [R14.X4+0x400], R146 ;  /* 0x000400920e007388 */ /* 0x0009e20000004a00 */
[----:B------:R-:W-:Y:S01]  /*1b200*/  SEL R16, R16, 0x20, !P3 ;  /* 0x0000002010107807 */ /* 0x000fe20005800000 */
[----:B------:R-:W5:Y:S01]  /*1b210*/  @P0 MUFU.LG2 R4, R4 ;  /* 0x0000000400040308 */ /* 0x000f620000000c00 */
[----:B------:R-:W-:Y:S01]  /*1b220*/  @P2 IADD3 R15, R17, -0x40, RZ ;  /* 0xffffffc0110f2810 */ /* 0x000fe20007ffe0ff */
[----:B--2---:R-:W-:Y:S01]  /*1b230*/  @P1 FMUL.FTZ R5, R5, 0.69314718246459960938 ;  /* 0x3f31721805051820 */ /* 0x004fe20000410000 */
[----:B------:R-:W-:-:S02]  /*1b240*/  IADD3 R17, R17, R16, RZ ;  /* 0x0000001011117210 */ /* 0x000fc40007ffe0ff */
[----:B------:R-:W-:Y:S01]  /*1b250*/  IADD3 R10, R3, -R10, RZ ;  /* 0x8000000a030a7210 */ /* 0x000fe20007ffe0ff */
[----:B------:R-:W-:Y:S01]  /*1b260*/  IMAD.IADD R16, R16, 0x1, R15 ;  /* 0x0000000110107824 */ /* 0x000fe200078e020f */
[----:B-1----:R-:W-:Y:S01]  /*1b270*/  SHF.R.S32.HI R30, RZ, 0x1f, R11 ;  /* 0x0000001fff1e7819 */ /* 0x002fe2000001140b */
[----:B------:R1:W-:Y:S01]  /*1b280*/  STS.64 [R17], R140 ;  /* 0x0000008c11007388 */ /* 0x0003e20000000a00 */
[----:B------:R-:W-:Y:S01]  /*1b290*/  LOP3.LUT P2, RZ, R10, 0x3, RZ, 0xc0, !PT ;  /* 0x000000030aff7812 */ /* 0x000fe2000784c0ff */
[----:B---3--:R-:W-:Y:S01]  /*1b2a0*/  IMAD R6, R31, c[0x0][0x1c0], R6 ;  /* 0x000070001f067a24 */ /* 0x008fe200078e0206 */
[----:B------:R-:W-:Y:S01]  /*1b2b0*/  LEA.HI R30, R30, R11, RZ, 0x5 ;  /* 0x0000000b1e1e7211 */ /* 0x000fe200078f28ff */
[----:B------:R1:W-:Y:S01]  /*1b2c0*/  STS.64 [R17+0x400], R142 ;  /* 0x0004008e11007388 */ /* 0x0003e20000000a00 */
[----:B------:R-:W-:Y:S01]  /*1b2d0*/  SHF.R.S32.HI R31, RZ, 0x1f, R9 ;  /* 0x0000001fff1f7819 */ /* 0x000fe20000011409 */
[----:B------:R-:W-:Y:S01]  /*1b2e0*/  IMAD R6, R28, c[0x0][0x1c0], R6 ;  /* 0x000070001c067a24 */ /* 0x000fe200078e0206 */
[----:B------:R-:W-:Y:S01]  /*1b2f0*/  LOP3.LUT R30, R30, 0xffffffe0, RZ, 0xc0, !PT ;  /* 0xffffffe01e1e7812 */ /* 0x000fe200078ec0ff */
[----:B------:R1:W-:Y:S01]  /*1b300*/  STS.64 [R15], R136 ;  /* 0x000000880f007388 */ /* 0x0003e20000000a00 */
[----:B------:R-:W-:Y:S01]  /*1b310*/  LEA.HI R31, R31, R9, RZ, 0x2 ;  /* 0x000000091f1f7211 */ /* 0x000fe200078f10ff */
[----:B-----5:R-:W-:-:S02]  /*1b320*/  @P0 FMUL.FTZ R4, R4, 0.69314718246459960938 ;  /* 0x3f31721804040820 */ /* 0x020fc40000410000 */
[----:B------:R1:W-:Y:S01]  /*1b330*/  STS.64 [R15+0x400], R138 ;  /* 0x0004008a0f007388 */ /* 0x0003e20000000a00 */
[----:B------:R-:W-:Y:S01]  /*1b340*/  IMAD.IADD R30, R11, 0x1, -R30 ;  /* 0x000000010b1e7824 */ /* 0x000fe200078e0a1e */
[----:B------:R-:W-:Y:S01]  /*1b350*/  LOP3.LUT R31, R31, 0xffffffc, RZ, 0xc0, !PT ;  /* 0x0ffffffc1f1f7812 */ /* 0x000fe200078ec0ff */
[----:B------:R-:W-:Y:S01]  /*1b360*/  IMAD.MOV.U32 R10, RZ, RZ, -0x800000 ;  /* 0xff800000ff0a7424 */ /* 0x000fe200078e00ff */
[----:B------:R1:W-:Y:S01]  /*1b370*/  STS.64 [R16], R132 ;  /* 0x0000008410007388 */ /* 0x0003e20000000a00 */
[----:B------:R-:W-:Y:S01]  /*1b380*/  MOV R11, 0xff800000 ;  /* 0xff800000000b7802 */ /* 0x000fe20000000f00 */
[----:B------:R-:W-:Y:S01]  /*1b390*/  @P1 FFMA.FTZ R10, R2, c[0x0][0x238], R5 ;  /* 0x00008e00020a1a23 */ /* 0x000fe20000010005 */
[----:B------:R-:W-:Y:S01]  /*1b3a0*/  SHF.R.S32.HI R3, RZ, 0x1f, R30 ;  /* 0x0000001fff037819 */ /* 0x000fe2000001141e */
[----:B------:R1:W-:Y:S01]  /*1b3b0*/  STS.64 [R16+0x400], R134 ;  /* 0x0004008610007388 */ /* 0x0003e20000000a00 */
[----:B------:R-:W-:Y:S02]  /*1b3c0*/  IMAD.IADD R31, R9, 0x1, -R31 ;  /* 0x00000001091f7824 */ /* 0x000fe400078e0a1f */
[----:B------:R-:W-:Y:S01]  /*1b3d0*/  LEA.HI R3, R3, R30, RZ, 0x2 ;  /* 0x0000001e03037211 */ /* 0x000fe200078f10ff */
[----:B------:R-:W-:Y:S01]  /*1b3e0*/  BAR.SYNC.DEFER_BLOCKING 0x0 ;  /* 0x0000000000007b1d */ /* 0x000fe20000010000 */
[----:B----4-:R-:W-:-:S02]  /*1b3f0*/  IMAD.SHL.U32 R9, R29, 0x40, RZ ;  /* 0x000000401d097824 */ /* 0x010fc400078e00ff */
[----:B------:R-:W-:Y:S01]  /*1b400*/  SHF.R.S32.HI R3, RZ, 0x2, R3 ;  /* 0x00000002ff037819 */ /* 0x000fe20000011403 */
[----:B------:R-:W-:Y:S02]  /*1b410*/  @P0 FFMA.FTZ R11, R0, c[0x0][0x238], R4 ;  /* 0x00008e00000b0a23 */ /* 0x000fe40000010004 */
[----:B------:R-:W-:Y:S02]  /*1b420*/  IMAD R6, R6, c[0x0][0x214], R9 ;  /* 0x0000850006067a24 */ /* 0x000fe400078e0209 */
[----:B------:R-:W-:Y:S01]  /*1b430*/  IMAD R3, R31, 0x10, R3 ;  /* 0x000000101f037824 */ /* 0x000fe200078e0203 */
[----:B------:R1:W2:Y:S04]  /*1b440*/  LDS.128 R24, [R12.X4] ;  /* 0x000000000c187984 */ /* 0x0002a80000004c00 */
[----:B------:R1:W3:Y:S04]  /*1b450*/  LDS.128 R20, [R12.X4+0x800] ;  /* 0x000800000c147984 */ /* 0x0002e80000004c00 */
[----:B------:R1:W4:Y:S04]  /*1b460*/  LDS.128 R16, [R12.X4+0x1000] ;  /* 0x001000000c107984 */ /* 0x0003280000004c00 */
[----:B------:R-:W1:Y:S01]  /*1b470*/  LDS.128 R12, [R12.X4+0x1800] ;  /* 0x001800000c0c7984 */ /* 0x000e620000004c00 */
[----:B------:R-:W-:Y:S05]  /*1b480*/  @P2 BRA `(.L_x_1344) ;  /* 0x000000b000002947 */ /* 0x000fea0003800000 */
[----:B------:R-:W-:Y:S01]  /*1b490*/  IMAD R0, R29, -0x40, R230 ;  /* 0xffffffc01d007824 */ /* 0x000fe200078e02e6 */
[----:B------:R-:W-:-:S02]  /*1b4a0*/  IADD3 R5, R3, 0x8, RZ ;  /* 0x0000000803057810 */ /* 0x000fc40007ffe0ff */
        /* <DEDUP_REMOVED lines=9> */
.L_x_1344:
[----:B------:R-:W-:Y:S05]  /*1b540*/  BSYNC B0 ;  /* 0x0000000000007941 */ /* 0x000fea0003800000 */
.L_x_1343:
[----:B------:R-:W-:Y:S01]  /*1b550*/  SHF.R.S32.HI R9, RZ, 0x1f, R8 ;  /* 0x0000001fff097819 */ /* 0x000fe20000011408 */
[----:B------:R-:W-:Y:S01]  /*1b560*/  IMAD R6, R6, c[0x0][0x22c], RZ ;  /* 0x00008b0006067a24 */ /* 0x000fe200078e02ff */
[----:B------:R-:W-:Y:S01]  /*1b570*/  ISETP.GE.AND P1, PT, R8, c[0x0][0x220], PT ;  /* 0x0000880008007a0c */ /* 0x000fe20003f26270 */
[----:B------:R-:W-:Y:S01]  /*1b580*/  IMAD R29, R29, -0x40, R230 ;  /* 0xffffffc01d1d7824 */ /* 0x000fe200078e02e6 */
[C---:B------:R-:W-:Y:S01]  /*1b590*/  IADD3 R2, R7.reuse, 0x10, RZ ;  /* 0x0000001007027810 */ /* 0x040fe20007ffe0ff */
[C---:B------:R-:W-:Y:S01]  /*1b5a0*/  IMAD.WIDE R4, R7.reuse, 0x20, R8 ;  /* 0x0000002007047825 */ /* 0x040fe200078e0208 */
[----:B------:R-:W-:-:S02]  /*1b5b0*/  IADD3 R0, R7, 0x20, RZ ;  /* 0x0000002007007810 */ /* 0x000fc40007ffe0ff */
[-C--:B------:R-:W-:Y:S02]  /*1b5c0*/  ISETP.GE.OR P4, PT, R2, R29.reuse, P1 ;  /* 0x0000001d0200720c */ /* 0x080fe40000f86670 */
[----:B------:R-:W-:Y:S02]  /*1b5d0*/  IADD3 R3, P0, R6, R4, RZ ;  /* 0x0000000406037210 */ /* 0x000fe40007f1e0ff */
[----:B------:R-:W-:Y:S02]  /*1b5e0*/  ISETP.GE.OR P3, PT, R0, R29, P1 ;  /* 0x0000001d0000720c */ /* 0x000fe40000f66670 */
[----:B------:R-:W-:Y:S02]  /*1b5f0*/  LEA.HI.X.SX32 R6, R6, R5, 0x1, P0 ;  /* 0x0000000506067211 */ /* 0x000fe400000f0eff */
[----:B------:R-:W-:Y:S02]  /*1b600*/  ISETP.GE.OR P0, PT, R7, R29, P1 ;  /* 0x0000001d0700720c */ /* 0x000fe40000f06670 */
[----:B------:R-:W-:-:S02]  /*1b610*/  LEA R2, P2, R3, c[0x0][0x1d8], 0x2 ;  /* 0x0000760003027a11 */ /* 0x000fc400078410ff */
[----:B------:R-:W-:Y:S02]  /*1b620*/  IADD3 R7, R7, 0x30, RZ ;  /* 0x0000003007077810 */ /* 0x000fe40007ffe0ff */
[----:B------:R-:W-:-:S05]  /*1b630*/  LEA.HI.X R3, R3, c[0x0][0x1dc], R6, 0x2, P2 ;  /* 0x0000770003037a11 */ /* 0x000fca00010f1406 */
[----:B---3--:R3:W-:Y:S04]  /*1b640*/  @!P4 STG.E.128 [R2.64+0x800], R20 ;  /* 0x000800140200c986 */ /* 0x0087e8000c101d04 */
[----:B--2---:R3:W-:Y:S04]  /*1b650*/  @!P0 STG.E.64 [R2.64], R24 ;  /* 0x0000001802008986 */ /* 0x0047e8000c101b04 */
[----:B------:R3:W-:Y:S01]  /*1b660*/  @!P0 STG.E.64 [R2.64+0x8], R26 ;  /* 0x0000081a02008986 */ /* 0x0007e2000c101b04 */
[----:B------:R-:W-:-:S03]  /*1b670*/  ISETP.GE.OR P0, PT, R7, R29, P1 ;  /* 0x0000001d0700720c */ /* 0x000fc60000f06670 */
[----:B----4-:R3:W-:Y:S10]  /*1b680*/  @!P3 STG.E.128 [R2.64+0x1000], R16 ;  /* 0x001000100200b986 */ /* 0x0107f4000c101d04 */
[----:B------:R-:W-:Y:S05]  /*1b690*/  @P0 EXIT ;  /* 0x000000000000094d */ /* 0x000fea0003800000 */
[----:B-1----:R-:W-:Y:S01]  /*1b6a0*/  STG.E.128 [R2.64+0x1800], R12 ;  /* 0x0018000c02007986 */ /* 0x002fe2000c101d04 */
[----:B------:R-:W-:Y:S05]  /*1b6b0*/  EXIT ;  /* 0x000000000000794d */ /* 0x000fea0003800000 */
.L_x_1345:
        /* <DEDUP_REMOVED lines=12> */
.L_x_5196:


//--------------------- .text._ZN5flash24flash_fwd_splitkv_kernelI23Flash_fwd_kernel_traitsILi32ELi64ELi256ELi4ELb0ELb0EN7cutlass10bfloat16_tE19Flash_kernel_traitsILi32ELi64ELi256ELi4ES3_EELb1ELb0ELb0ELb0ELb0ELb1ELb1ELb1EEEvNS_16Flash_fwd_paramsE --------------------------
	.section	.text._ZN5flash24flash_fwd_splitkv_kernelI23Flash_fwd_kernel_traitsILi32ELi64ELi256ELi4ELb0ELb0EN7cutlass10bfloat16_tE19Flash_kernel_traitsILi32ELi64ELi256ELi4ES3_EELb1ELb0ELb0ELb0ELb0ELb1ELb1ELb1EEEvNS_16Flash_fwd_paramsE,"ax",@progbits
	.sectioninfo	@"SHI_REGISTERS=255"
	.align	128
        .global         _ZN5flash24flash_fwd_splitkv_kernelI23Flash_fwd_kernel_traitsILi32ELi64ELi256ELi4ELb0ELb0EN7cutlass10bfloat16_tE19Flash_kernel_traitsILi32ELi64ELi256ELi4ES3_EELb1ELb0ELb0ELb0ELb0ELb1ELb1ELb1EEEvNS_16Flash_fwd_paramsE
        .type           _ZN5flash24flash_fwd_splitkv_kernelI23Flash_fwd_kernel_traitsILi32ELi64ELi256ELi4ELb0ELb0EN7cutlass10bfloat16_tE19Flash_kernel_traitsILi32ELi64ELi256ELi4ES3_EELb1ELb0ELb0ELb0ELb0ELb1ELb1ELb1EEEvNS_16Flash_fwd_paramsE,@function
        .size           _ZN5flash24flash_fwd_splitkv_kernelI23Flash_fwd_kernel_traitsILi32ELi64ELi256ELi4ELb0ELb0EN7cutlass10bfloat16_tE19Flash_kernel_traitsILi32ELi64ELi256ELi4ES3_EELb1ELb0ELb0ELb0ELb0ELb1ELb1ELb1EEEvNS_16Flash_fwd_paramsE,(.L_x_5197 - _ZN5flash24flash_fwd_splitkv_kernelI23Flash_fwd_kernel_traitsILi32ELi64ELi256ELi4ELb0ELb0EN7cutlass10bfloat16_tE19Flash_kernel_traitsILi32ELi64ELi256ELi4ES3_EELb1ELb0ELb0ELb0ELb0ELb1ELb1ELb1EEEvNS_16Flash_fwd_paramsE)
        .other          _ZN5flash24flash_fwd_splitkv_kernelI23Flash_fwd_kernel_traitsILi32ELi64ELi256ELi4ELb0ELb0EN7cutlass10bfloat16_tE19Flash_kernel_traitsILi32ELi64ELi256ELi4ES3_EELb1ELb0ELb0ELb0ELb0ELb1ELb1ELb1EEEvNS_16Flash_fwd_paramsE,@"STO_CUDA_ENTRY STV_DEFAULT"
_ZN5flash24flash_fwd_splitkv_kernelI23Flash_fwd_kernel_traitsILi32ELi64ELi256ELi4ELb0ELb0EN7cutlass10bfloat16_tE19Flash_kernel_traitsILi32ELi64ELi256ELi4ES3_EELb1ELb0ELb0ELb0ELb0ELb1ELb1ELb1EEEvNS_16Flash_fwd_paramsE:
.text._ZN5flash24flash_fwd_splitkv_kernelI23Flash_fwd_kernel_traitsILi32ELi64ELi256ELi4ELb0ELb0EN7cutlass10bfloat16_tE19Flash_kernel_traitsILi32ELi64ELi256ELi4ES3_EELb1ELb0ELb0ELb0ELb0ELb1ELb1ELb1EEEvNS_16Flash_fwd_paramsE:
[----:B------:R-:W-:Y:S02]  /*0000*/  MOV R1, c[0x0][0x28] ;  /* 0x00000a0000017a02 */ /* 0x000fe40000000f00 */
[----:B------:R-:W1:Y:S01]  /*0010*/  I2F.U32.RP R2, c[0x0][0x1c0] ;  /* 0x0000700000027b06 */ /* 0x000e620000209000 */
[----:B------:R-:W2:Y:S01]  /*0020*/  S2R R22, SR_CTAID.Z ;  /* 0x0000000000167919 */ /* 0x000ea20000002700 */
[----:B------:R-:W-:Y:S01]  /*0030*/  ISETP.NE.U32.AND P2, PT, RZ, c[0x0][0x1c0], PT ;  /* 0x00007000ff007a0c */ /* 0x000fe20003f45070 */
[----:B------:R-:W-:Y:S01]  /*0040*/  IMAD.MOV.U32 R11, RZ, RZ, 0x4 ;  /* 0x00000004ff0b7424 */ /* 0x000fe200078e00ff */
[----:B------:R-:W-:Y:S01]  /*0050*/  ULDC.64 UR6, c[0x0][0x118] ;  /* 0x0000460000067ab9 */ /* 0x000fe20000000a00 */
[----:B------:R-:W-:Y:S01]  /*0060*/  IMAD.MOV.U32 R10, RZ, RZ, -0x1 ;  /* 0xffffffffff0a7424 */ /* 0x000fe200078e00ff */
[----:B------:R-:W-:Y:S02]  /*0070*/  ISETP.EQ.U32.AND P3, PT, RZ, c[0x0][0x248], PT ;  /* 0x00009200ff007a0c */ /* 0x000fe40003f62070 */
[----:B------:R-:W-:Y:S01]  /*0080*/  IADD3 R1, R1, -0x8, RZ ;  /* 0xfffffff801017810 */ /* 0x000fe20007ffe0ff */
        /* <DEDUP_REMOVED lines=15> */
[----:B------:R-:W-:-:S04]  /*0180*/  ISETP.NE.U32.AND P0, PT, RZ, c[0x0][0x240], PT ;  /* 0x00009000ff007a0c */ /* 0x000fc80003f05070 */
[----:B------:R-:W-:-:S07]  /*0190*/  ISETP.NE.AND.EX P0, PT, RZ, c[0x0][0x244], PT, P0 ;  /* 0x00009100ff007a0c */ /* 0x000fce0003f05300 */
[----:B------:R-:W-:Y:S02]  /*01a0*/  @P1 IADD3 R244, R244, 0x1, RZ ;  /* 0x00000001f4f41810 */ /* 0x000fe40007ffe0ff */
[----:B------:R-:W-:Y:S02]  /*01b0*/  @!P2 LOP3.LUT R244, RZ, c[0x0][0x1c0], RZ, 0x33, !PT ;  /* 0x00007000fff4aa12 */ /* 0x000fe400078e33ff */
[----:B-1----:R-:W-:Y:S02]  /*01c0*/  ISETP.NE.AND P1, PT, R2, RZ, PT ;  /* 0x000000ff0200720c */ /* 0x002fe40003f25270 */
[----:B------:R-:W-:Y:S01]  /*01d0*/  ISETP.NE.U32.AND P2, PT, RZ, c[0x0][0x250], PT ;  /* 0x00009400ff007a0c */ /* 0x000fe20003f45070 */
[----:B------:R-:W-:-:S03]  /*01e0*/  IMAD.WIDE R2, R244, R11, c[0x0][0x240] ;  /* 0x00009000f4027625 */ /* 0x000fc600078e020b */
[----:B------:R-:W-:Y:S02]  /*01f0*/  ISETP.NE.AND.EX P4, PT, RZ, c[0x0][0x254], PT, P2 ;  /* 0x00009500ff007a0c */ /* 0x000fe40003f85320 */
[----:B------:R1:W2:Y:S01]  /*0200*/  @P0 LDG.E R10, [R2.64] ;  /* 0x00000006020a0981 */ /* 0x0002a2000c1e1900 */
[----:B------:R-:W-:Y:S01]  /*0210*/  IMAD.MOV.U32 R8, RZ, RZ, RZ ;  /* 0x000000ffff087224 */ /* 0x000fe200078e00ff */
[----:B------:R-:W-:Y:S02]  /*0220*/  ISETP.EQ.OR.EX P2, PT, RZ, c[0x0][0x24c], !P1, P3 ;  /* 0x00009300ff007a0c */ /* 0x000fe40004f42730 */
[----:B------:R1:W2:Y:S01]  /*0230*/  @P0 LDG.E R4, [R2.64+0x4] ;  /* 0x0000040602040981 */ /* 0x0002a2000c1e1900 */
[----:B------:R-:W-:-:S06]  /*0240*/  IMAD.WIDE R120, R244, R11, c[0x0][0x250] ;  /* 0x00009400f4787625 */ /* 0x000fcc00078e020b */
[----:B------:R3:W5:Y:S01]  /*0250*/  @P4 LDG.E R8, [R120.64] ;  /* 0x0000000678084981 */ /* 0x000762000c1e1900 */
[----:B------:R-:W-:-:S03]  /*0260*/  IMAD.MOV.U32 R7, RZ, RZ, -0x1 ;  /* 0xffffffffff077424 */ /* 0x000fc600078e00ff */
        /* <DEDUP_REMOVED lines=8> */
[----:B------:R-:W-:Y:S02]  /*02f0*/  IMAD R22, R0, c[0x0][0x1c0], R22 ;  /* 0x0000700000167a24 */ /* 0x000fe400078e0216 */
        /* <DEDUP_REMOVED lines=8> */
.L_x_1346:
[----:B----4-:R-:W-:Y:S02]  /*0380*/  MOV R0, c[0x0][0x218] ;  /* 0x0000860000007a02 */ /* 0x010fe40000000f00 */
.L_x_1347:
        /* <DEDUP_REMOVED lines=68> */
[----:B------:R-:W-:Y:S01]  /*07d0*/  IMAD R7, R8, c[0x0][0x22c], RZ ;  /* 0x00008b0008077a24 */ /* 0x000fe200078e02ff */
[----:B------:R-:W-:Y:S01]  /*07e0*/  IADD3 R11, R0, 0x20, RZ ;  /* 0x00000020000b7810 */ /* 0x000fe20007ffe0ff */
[----:B------:R-:W-:Y:S01]  /*07f0*/  IMAD.SHL.U32 R2, R6, 0x4, RZ ;  /* 0x0000000406027824 */ /* 0x000fe200078e00ff */
[----:B------:R-:W-:-:S04]  /*0800*/  ISETP.GE.AND P3, PT, R10, R9, PT ;  /* 0x000000090a00720c */ /* 0x000fc80003f66270 */
[--C-:B------:R-:W-:Y:S02]  /*0810*/  SHF.R.S32.HI R3, RZ, 0x1f, R2.reuse ;  /* 0x0000001fff037819 */ /* 0x100fe40000011402 */
[----:B------:R-:W-:Y:S02]  /*0820*/  ISETP.GE.AND P2, PT, R2, c[0x0][0x220], PT ;  /* 0x0000880002007a0c */ /* 0x000fe40003f46270 */
[----:B------:R-:W-:Y:S01]  /*0830*/  ISETP.NE.OR P3, PT, R6, RZ, P3 ;  /* 0x000000ff0600720c */ /* 0x000fe20001f65670 */
[C---:B------:R-:W-:Y:S01]  /*0840*/  IMAD.WIDE R4, R0.reuse, 0x20, R2 ;  /* 0x0000002000047825 */ /* 0x040fe200078e0202 */
[-C--:B------:R-:W-:Y:S02]  /*0850*/  ISETP.GE.OR P4, PT, R0, R9.reuse, P2 ;  /* 0x000000090000720c */ /* 0x080fe40001786670 */
[----:B------:R-:W-:Y:S02]  /*0860*/  ISETP.GE.OR P1, PT, R10, R9, P2 ;  /* 0x000000090a00720c */ /* 0x000fe40001726670 */
[----:B------:R-:W-:-:S02]  /*0870*/  IADD3 R3, P0, R7, R4, RZ ;  /* 0x0000000407037210 */ /* 0x000fc40007f1e0ff */
[----:B------:R-:W-:Y:S02]  /*0880*/  P2R R2, PR, RZ, 0x2 ;  /* 0x00000002ff027803 */ /* 0x000fe40000000000 */
[----:B------:R-:W-:Y:S02]  /*0890*/  LEA.HI.X.SX32 R5, R7, R5, 0x1, P0 ;  /* 0x0000000507057211 */ /* 0x000fe400000f0eff */
[C---:B------:R-:W-:Y:S02]  /*08a0*/  LEA R4, P0, R3.reuse, c[0x0][0x1d8], 0x2 ;  /* 0x0000760003047a11 */ /* 0x040fe400078010ff */
[----:B------:R-:W-:Y:S02]  /*08b0*/  ISETP.NE.AND P1, PT, R6, RZ, PT ;  /* 0x000000ff0600720c */ /* 0x000fe40003f25270 */
[----:B------:R-:W-:Y:S02]  /*08c0*/  LEA.HI.X R5, R3, c[0x0][0x1dc], R5, 0x2, P0 ;  /* 0x0000770003057a11 */ /* 0x000fe400000f1405 */
[----:B------:R-:W-:-:S02]  /*08d0*/  ISETP.GE.AND P0, PT, R11, R9, PT ;  /* 0x000000090b00720c */ /* 0x000fc40003f06270 */
[----:B------:R-:W-:Y:S01]  /*08e0*/  SHF.R.S32.HI R7, RZ, 0x1f, R8 ;  /* 0x0000001fff077819 */ /* 0x000fe20000011408 */
[----:B------:R1:W-:Y:S01]  /*08f0*/  @!P4 STG.E.128 [R4.64], RZ ;  /* 0x000000ff0400c986 */ /* 0x0003e2000c101d06 */
[----:B------:R-:W-:Y:S02]  /*0900*/  IADD3 R3, P6, R8, R0, RZ ;  /* 0x0000000008037210 */ /* 0x000fe40007fde0ff */
[----:B------:R-:W-:Y:S02]  /*0910*/  IADD3 R10, R0, 0x30, RZ ;  /* 0x00000030000a7810 */ /* 0x000fe40007ffe0ff */
[----:B------:R-:W-:Y:S02]  /*0920*/  ISETP.NE.OR P0, PT, R6, RZ, P0 ;  /* 0x000000ff0600720c */ /* 0x000fe40000705670 */
[C---:B------:R-:W-:Y:S02]  /*0930*/  ISETP.GE.OR P1, PT, R0.reuse, R9, P1 ;  /* 0x000000090000720c */ /* 0x040fe40000f26670 */
[----:B------:R-:W-:Y:S01]  /*0940*/  LEA.HI.X.SX32 R0, R0, R7, 0x1, P6 ;  /* 0x0000000700007211 */ /* 0x000fe200030f0eff */
[----:B------:R-:W-:Y:S01]  /*0950*/  @!P3 IMAD.MOV.U32 R7, RZ, RZ, -0x800000 ;  /* 0xff800000ff07b424 */ /* 0x000fe200078e00ff */
[----:B------:R-:W-:-:S02]  /*0960*/  ISETP.GE.OR P5, PT, R11, R9, P2 ;  /* 0x000000090b00720c */ /* 0x000fc400017a6670 */
[----:B------:R-:W-:Y:S02]  /*0970*/  ISETP.GE.OR P4, PT, R10, R9, P2 ;  /* 0x000000090a00720c */ /* 0x000fe40001786670 */
[----:B------:R-:W-:Y:S02]  /*0980*/  ISETP.NE.AND P6, PT, R2, RZ, PT ;  /* 0x000000ff0200720c */ /* 0x000fe40003fc5270 */
[----:B------:R-:W-:-:S03]  /*0990*/  LEA R2, P2, R3, c[0x0][0x208], 0x2 ;  /* 0x0000820003027a11 */ /* 0x000fc600078410ff */
[----:B------:R-:W-:Y:S01]  /*09a0*/  @!P1 IMAD.MOV.U32 R8, RZ, RZ, -0x800000 ;  /* 0xff800000ff089424 */ /* 0x000fe200078e00ff */
[----:B------:R-:W-:Y:S01]  /*09b0*/  LEA.HI.X R3, R3, c[0x0][0x20c], R0, 0x2, P2 ;  /* 0x0000830003037a11 */ /* 0x000fe200010f1400 */
[----:B------:R-:W-:Y:S02]  /*09c0*/  @!P0 IMAD.MOV.U32 R0, RZ, RZ, -0x800000 ;  /* 0xff800000ff008424 */ /* 0x000fe400078e00ff */
[----:B------:R1:W-:Y:S04]  /*09d0*/  @!P5 STG.E.128 [R4.64+0x1000], RZ ;  /* 0x001000ff0400d986 */ /* 0x0003e8000c101d06 */
        /* <DEDUP_REMOVED lines=11> */
.L_x_1348:
[----:B------:R-:W-:Y:S01]  /*0a90*/  ISETP.NE.U32.AND P0, PT, RZ, c[0x0][0x2b8], PT ;  /* 0x0000ae00ff007a0c */ /* 0x000fe20003f05070 */
[----:B------:R-:W-:-:S03]  /*0aa0*/  IMAD.MOV.U32 R9, RZ, RZ, R244 ;  /* 0x000000ffff097224 */ /* 0x000fc600078e00f4 */
[----:B------:R-:W-:-:S13]  /*0ab0*/  ISETP.NE.AND.EX P0, PT, RZ, c[0x0][0x2bc], PT, P0 ;  /* 0x0000af00ff007a0c */ /* 0x000fda0003f05300 */
[----:B------:R-:W-:-:S05]  /*0ac0*/  @P0 IMAD.WIDE R2, R244, R11, c[0x0][0x2b8] ;  /* 0x0000ae00f4020625 */ /* 0x000fca00078e020b */
[----:B------:R1:W5:Y:S01]  /*0ad0*/  @P0 LDG.E R9, [R2.64] ;  /* 0x0000000602090981 */ /* 0x000362000c1e1900 */
[----:B------:R-:W-:Y:S01]  /*0ae0*/  ISETP.NE.U32.AND P0, PT, RZ, c[0x0][0x2c0], PT ;  /* 0x0000b000ff007a0c */ /* 0x000fe20003f05070 */
[----:B------:R-:W-:Y:S01]  /*0af0*/  IMAD.MOV.U32 R4, RZ, RZ, RZ ;  /* 0x000000ffff047224 */ /* 0x000fe200078e00ff */
[----:B------:R-:W-:Y:S02]  /*0b00*/  SHF.R.S32.HI R26, RZ, 0x1f, R244 ;  /* 0x0000001fff1a7819 */ /* 0x000fe400000114f4 */
[----:B------:R-:W-:Y:S02]  /*0b10*/  ISETP.NE.AND.EX P1, PT, RZ, c[0x0][0x2c4], PT, P0 ;  /* 0x0000b100ff007a0c */ /* 0x000fe40003f25300 */
[----:B------:R-:W-:Y:S02]  /*0b20*/  PLOP3.LUT P2, PT, PT, PT, PT, 0x8, 0x0 ;  /* 0x000000000000781c */ /* 0x000fe40003f4e170 */
[----:B------:R-:W-:-:S09]  /*0b30*/  LOP3.LUT R188, R188, 0xfffffff7, RZ, 0xc0, !PT ;  /* 0xfffffff7bcbc7812 */ /* 0x000fd200078ec0ff */
        /* <DEDUP_REMOVED lines=74> */
[----:B-----5:R-:W-:-:S04]  /*0fe0*/  IMAD.WIDE.U32 R8, R6, c[0x0][0x180], RZ ;  /* 0x0000600006087a25 */ /* 0x020fc800078e00ff */
[C---:B------:R-:W-:Y:S02]  /*0ff0*/  IMAD R2, R5.reuse, c[0x0][0x180], RZ ;  /* 0x0000600005027a24 */ /* 0x040fe400078e02ff */
[----:B------:R-:W-:Y:S02]  /*1000*/  IMAD R5, R5, c[0x0][0x188], RZ ;  /* 0x0000620005057a24 */ /* 0x000fe400078e02ff */
[C---:B------:R-:W-:Y:S02]  /*1010*/  IMAD R2, R6.reuse, c[0x0][0x184], R2 ;  /* 0x0000610006027a24 */ /* 0x040fe400078e0202 */
[C---:B------:R-:W-:Y:S02]  /*1020*/  IMAD R5, R6.reuse, c[0x0][0x18c], R5 ;  /* 0x0000630006057a24 */ /* 0x040fe400078e0205 */
[----:B------:R-:W-:Y:S01]  /*1030*/  IMAD.IADD R3, R9, 0x1, R2 ;  /* 0x0000000109037824 */ /* 0x000fe200078e0202 */
[----:B------:R-:W-:Y:S01]  /*1040*/  MOV R2, R8 ;  /* 0x0000000800027202 */ /* 0x000fe20000000f00 */
[----:B------:R-:W-:-:S04]  /*1050*/  IMAD.WIDE.U32 R6, R6, c[0x0][0x188], RZ ;  /* 0x0000620006067a25 */ /* 0x000fc800078e00ff */
[----:B------:R-:W-:Y:S01]  /*1060*/  IMAD.WIDE.U32 R2, R14, c[0x0][0x198], R2 ;  /* 0x000066000e027a25 */ /* 0x000fe200078e0002 */
[----:B------:R-:W-:-:S03]  /*1070*/  MOV R12, R6 ;  /* 0x00000006000c7202 */ /* 0x000fc60000000f00 */
[----:B------:R-:W-:Y:S02]  /*1080*/  IMAD.IADD R3, R3, 0x1, R4 ;  /* 0x0000000103037824 */ /* 0x000fe400078e0204 */
[----:B------:R-:W-:Y:S02]  /*1090*/  IMAD R4, R20, c[0x0][0x1b0], RZ ;  /* 0x00006c0014047a24 */ /* 0x000fe400078e02ff */
[----:B------:R-:W-:-:S04]  /*10a0*/  IMAD.WIDE.U32 R2, R0, c[0x0][0x1b0], R2 ;  /* 0x00006c0000027a25 */ /* 0x000fc800078e0002 */
[----:B------:R-:W-:Y:S02]  /*10b0*/  IMAD R4, R0, c[0x0][0x1b4], R4 ;  /* 0x00006d0000047a24 */ /* 0x000fe400078e0204 */
[----:B------:R-:W-:Y:S02]  /*10c0*/  IMAD.IADD R15, R7, 0x1, R5 ;  /* 0x00000001070f7824 */ /* 0x000fe400078e0205 */
[----:B------:R-:W-:Y:S01]  /*10d0*/  IMAD.MOV.U32 R24, RZ, RZ, R2 ;  /* 0x000000ffff187224 */ /* 0x000fe200078e0002 */
[----:B------:R-:W-:Y:S01]  /*10e0*/  IADD3 R25, R3, R4, RZ ;  /* 0x0000000403197210 */ /* 0x000fe20007ffe0ff */
[----:B------:R-:W-:Y:S05]  /*10f0*/  BRA `(.L_x_1350) ;  /* 0x0000049000007947 */ /* 0x000fea0003800000 */
.L_x_1349:
        /* <DEDUP_REMOVED lines=17> */
.L_x_1351:
        /* <DEDUP_REMOVED lines=15> */
[----:B------:R-:W-:Y:S02]  /*1300*/  IMAD R4, R21, c[0x0][0x198], RZ ;  /* 0x0000660015047a24 */ /* 0x000fe400078e02ff */
[----:B------:R-:W-:-:S04]  /*1310*/  IMAD.HI.U32 R0, R0, R2, RZ ;  /* 0x0000000200007227 */ /* 0x000fc800078e00ff */
[----:B------:R-:W-:Y:S01]  /*1320*/  IMAD R4, R13, c[0x0][0x19c], R4 ;  /* 0x000067000d047a24 */ /* 0x000fe200078e0204 */
[----:B------:R-:W-:-:S05]  /*1330*/  IADD3 R3, -R0, RZ, RZ ;  /* 0x000000ff00037210 */ /* 0x000fca0007ffe1ff */
[----:B------:R-:W-:Y:S01]  /*1340*/  IMAD R2, R11, R3, R2 ;  /* 0x000000030b027224 */ /* 0x000fe200078e0202 */
[----:B------:R-:W-:-:S04]  /*1350*/  MOV R3, R6 ;  /* 0x0000000600037202 */ /* 0x000fc80000000f00 */
[----:B------:R-:W-:-:S13]  /*1360*/  ISETP.GT.U32.AND P1, PT, R11, R2, PT ;  /* 0x000000020b00720c */ /* 0x000fda0003f24070 */
[----:B------:R-:W-:Y:S01]  /*1370*/  @!P1 IMAD.IADD R2, R2, 0x1, -R11 ;  /* 0x0000000102029824 */ /* 0x000fe200078e0a0b */
[----:B------:R-:W-:Y:S02]  /*1380*/  @!P1 IADD3 R0, R0, 0x1, RZ ;  /* 0x0000000100009810 */ /* 0x000fe40007ffe0ff */
[----:B------:R-:W-:Y:S02]  /*1390*/  ISETP.NE.AND P1, PT, RZ, c[0x0][0x1c8], PT ;  /* 0x00007200ff007a0c */ /* 0x000fe40003f25270 */
[----:B------:R-:W-:Y:S02]  /*13a0*/  ISETP.GE.U32.AND P3, PT, R2, R11, PT ;  /* 0x0000000b0200720c */ /* 0x000fe40003f66070 */
[----:B------:R-:W-:-:S04]  /*13b0*/  LOP3.LUT R2, R22, c[0x0][0x1c8], RZ, 0x3c, !PT ;  /* 0x0000720016027a12 */ /* 0x000fc800078e3cff */
        /* <DEDUP_REMOVED lines=29> */
.L_x_1350:
[----:B------:R1:W5:Y:S01]  /*1590*/  @P4 LDG.E R23, [R120.64] ;  /* 0x0000000678174981 */ /* 0x000362000c1e1900 */
[----:B------:R-:W-:Y:S01]  /*15a0*/  ISETP.NE.AND P0, PT, R10, -0x1, PT ;  /* 0xffffffff0a00780c */ /* 0x000fe20003f05270 */
[----:B------:R-:W-:Y:S01]  /*15b0*/  IMAD.MOV.U32 R11, RZ, RZ, 0x2 ;  /* 0x00000002ff0b7424 */ /* 0x000fe200078e00ff */
[----:B------:R-:W-:Y:S01]  /*15c0*/  SHF.R.S32.HI R16, RZ, 0x1f, R144 ;  /* 0x0000001fff107819 */ /* 0x000fe20000011490 */
[----:B------:R-:W-:Y:S01]  /*15d0*/  IMAD.MOV.U32 R7, RZ, RZ, c[0x0][0x230] ;  /* 0x00008c00ff077624 */ /* 0x000fe200078e00ff */
[----:B------:R-:W-:Y:S01]  /*15e0*/  MOV R111, c[0x0][0x230] ;  /* 0x00008c00006f7a02 */ /* 0x000fe20000000f00 */
[----:B------:R-:W-:Y:S01]  /*15f0*/  IMAD.MOV.U32 R110, RZ, RZ, RZ ;  /* 0x000000ffff6e7224 */ /* 0x000fe200078e00ff */
[----:B------:R-:W-:Y:S01]  /*1600*/  LEA.HI R6, R16, R144, RZ, 0x2 ;  /* 0x0000009010067211 */ /* 0x000fe200078f10ff */
[----:B------:R-:W-:Y:S01]  /*1610*/  IMAD.MOV.U32 R106, RZ, RZ, c[0x0][0x198] ;  /* 0x00006600ff6a7624 */ /* 0x000fe200078e00ff */
[----:B------:R-:W-:Y:S01]  /*1620*/  MOV R118, 0x5 ;  /* 0x0000000500767802 */ /* 0x000fe20000000f00 */
[----:B------:R-:W-:Y:S01]  /*1630*/  IMAD.HI.U32 R110, R11, R7, R110 ;  /* 0x000000070b6e7227 */ /* 0x000fe200078e006e */
[----:B------:R-:W-:-:S02]  /*1640*/  SHF.R.S32.HI R72, RZ, 0x2, R6 ;  /* 0x00000002ff487819 */ /* 0x000fc40000011406 */
[----:B------:R-:W-:Y:S01]  /*1650*/  LEA.HI R7, R16, R144, RZ, 0x5 ;  /* 0x0000009010077211 */ /* 0x000fe200078f28ff */
[----:B------:R-:W-:Y:S01]  /*1660*/  @!P0 IMAD R0, R26, c[0x0][0x178], RZ ;  /* 0x00005e001a008a24 */ /* 0x000fe200078e02ff */
[----:B------:R-:W-:Y:S01]  /*1670*/  SHF.R.S32.HI R73, RZ, 0x1f, R72 ;  /* 0x0000001fff497819 */ /* 0x000fe20000011448 */
[----:B------:R-:W-:Y:S01]  /*1680*/  @P0 IMAD.WIDE.U32 R4, R10, c[0x0][0x190], RZ ;  /* 0x000064000a040a25 */ /* 0x000fe200078e00ff */
[----:B------:R-:W-:Y:S02]  /*1690*/  SHF.R.S32.HI R101, RZ, 0x1, R110 ;  /* 0x00000001ff657819 */ /* 0x000fe4000001146e */
[----:B------:R-:W-:Y:S01]  /*16a0*/  SHF.L.U64.HI R165, R106, R118, c[0x0][0x19c] ;  /* 0x000067006aa57619 */ /* 0x000fe20000010276 */
[----:B------:R-:W-:-:S04]  /*16b0*/  @!P0 IMAD.WIDE.U32 R2, R244, c[0x0][0x178], RZ ;  /* 0x00005e00f4028a25 */ /* 0x000fc800078e00ff */
[----:B------:R-:W-:Y:S02]  /*16c0*/  @!P0 IMAD R0, R244, c[0x0][0x17c], R0 ;  /* 0x00005f00f4008a24 */ /* 0x000fe400078e0200 */
[----:B-----5:R-:W-:Y:S02]  /*16d0*/  @P0 IMAD R9, R10, c[0x0][0x194], R5 ;  /* 0x000065000a090a24 */ /* 0x020fe400078e0205 */
[----:B------:R-:W-:Y:S01]  /*16e0*/  @!P0 IMAD.IADD R9, R3, 0x1, R0 ;  /* 0x0000000103098824 */ /* 0x000fe200078e0200 */
[----:B------:R-:W-:Y:S01]  /*16f0*/  LEA.HI R0, R16, R144, RZ, 0x3 ;  /* 0x0000009010007211 */ /* 0x000fe200078f18ff */
[----:B------:R-:W-:Y:S01]  /*1700*/  @P0 IMAD.MOV.U32 R8, RZ, RZ, R4 ;  /* 0x000000ffff080224 */ /* 0x000fe200078e0004 */
[----:B------:R-:W-:Y:S01]  /*1710*/  LOP3.LUT R4, R6, 0xfffffffc, RZ, 0xc0, !PT ;  /* 0xfffffffc06047812 */ /* 0x000fe200078ec0ff */
[----:B------:R-:W-:Y:S01]  /*1720*/  @!P0 IMAD.MOV.U32 R8, RZ, RZ, R2 ;  /* 0x000000ffff088224 */ /* 0x000fe200078e0002 */
[----:B------:R-:W-:Y:S01]  /*1730*/  SHF.R.S32.HI R125, RZ, 0x3, R0 ;  /* 0x00000003ff7d7819 */ /* 0x000fe20000011400 */
[----:B------:R-:W-:Y:S01]  /*1740*/  IMAD.WIDE R10, R18, 0x40, R72 ;  /* 0x00000040120a7825 */ /* 0x000fe200078e0248 */
[----:B------:R-:W-:-:S02]  /*1750*/  LEA.HI R2, R6, R72, RZ, 0x1 ;  /* 0x0000004806027211 */ /* 0x000fc400078f08ff */
[----:B------:R-:W-:Y:S01]  /*1760*/  LOP3.LUT R0, R0, 0xfffffff8, RZ, 0xc0, !PT ;  /* 0xfffffff800007812 */ /* 0x000fe200078ec0ff */
[----:B------:R-:W-:Y:S01]  /*1770*/  IMAD.SHL.U32 R3, R125, 0x40, RZ ;  /* 0x000000407d037824 */ /* 0x000fe200078e00ff */
[-C--:B------:R-:W-:Y:S01]  /*1780*/  LEA.HI R16, R16, R144.reuse, RZ, 0x4 ;  /* 0x0000009010107211 */ /* 0x080fe200078f20ff */
[----:B------:R-:W-:Y:S01]  /*1790*/  IMAD.IADD R18, R144, 0x1, -R4 ;  /* 0x0000000190127824 */ /* 0x000fe200078e0a04 */
[----:B------:R-:W-:Y:S01]  /*17a0*/  LOP3.LUT R4, R2, 0x7fffffe, RZ, 0xc0, !PT ;  /* 0x07fffffe02047812 */ /* 0x000fe200078ec0ff */
[----:B------:R-:W-:Y:S01]  /*17b0*/  IMAD.MOV.U32 R38, RZ, RZ, 0x10 ;  /* 0x00000010ff267424 */ /* 0x000fe200078e00ff */
[----:B------:R-:W-:Y:S01]  /*17c0*/  IADD3 R5, -R0, R144, RZ ;  /* 0x0000009000057210 */ /* 0x000fe20007ffe1ff */
[----:B------:R-:W-:Y:S01]  /*17d0*/  IMAD.SHL.U32 R132, R18, 0x8, RZ ;  /* 0x0000000812847824 */ /* 0x000fe200078e00ff */
[----:B------:R-:W-:Y:S01]  /*17e0*/  LOP3.LUT R0, R3, 0xc0, RZ, 0xc0, !PT ;  /* 0x000000c003007812 */ /* 0x000fe200078ec0ff */
[----:B------:R-:W-:Y:S01]  /*17f0*/  IMAD.IADD R3, R72, 0x1, -R4 ;  /* 0x0000000148037824 */ /* 0x000fe200078e0a04 */
[----:B------:R-:W-:Y:S01]  /*1800*/  SHF.R.S32.HI R2, RZ, 0x5, R7 ;  /* 0x00000005ff027819 */ /* 0x000fe20000011407 */
[----:B------:R-:W-:Y:S01]  /*1810*/  IMAD.SHL.U32 R154, R106, 0x20, RZ ;  /* 0x000000206a9a7824 */ /* 0x000fe200078e00ff */
[----:B------:R-:W-:-:S02]  /*1820*/  LOP3.LUT R6, R0, 0x18, R132, 0xf8, !PT ;  /* 0x0000001800067812 */ /* 0x000fc400078ef884 */
[----:B------:R-:W-:Y:S01]  /*1830*/  SHF.R.U32.HI R4, RZ, 0x3, R0 ;  /* 0x00000003ff047819 */ /* 0x000fe20000011600 */
[----:B------:R-:W-:Y:S01]  /*1840*/  IMAD R7, R2, 0x8, R3 ;  /* 0x0000000802077824 */ /* 0x000fe200078e0203 */
[----:B------:R-:W-:Y:S01]  /*1850*/  LOP3.LUT R3, R16, 0xfffffff0, RZ, 0xc0, !PT ;  /* 0xfffffff010037812 */ /* 0x000fe200078ec0ff */
[----:B------:R-:W-:Y:S01]  /*1860*/  IMAD R0, R20, c[0x0][0x1b8], RZ ;  /* 0x00006e0014007a24 */ /* 0x000fe200078e02ff */
[----:B------:R-:W-:Y:S02]  /*1870*/  LOP3.LUT R4, R6, R4, RZ, 0x3c, !PT ;  /* 0x0000000406047212 */ /* 0x000fe400078e3cff */
[----:B------:R-:W-:Y:S01]  /*1880*/  LEA.HI R19, R5, R5, RZ, 0x1 ;  /* 0x0000000505137211 */ /* 0x000fe200078f08ff */
[----:B------:R-:W-:Y:S01]  /*1890*/  IMAD.IADD R122, R144, 0x1, -R3 ;  /* 0x00000001907a7824 */ /* 0x000fe200078e0a03 */
[----:B------:R-:W-:Y:S01]  /*18a0*/  SHF.R.S32.HI R133, RZ, 0x1f, R132 ;  /* 0x0000001fff857819 */ /* 0x000fe20000011484 */
[----:B------:R-:W-:Y:S01]  /*18b0*/  IMAD.U32 R185, R7, 0x20, R4 ;  /* 0x0000002007b97824 */ /* 0x000fe200078e0004 */
[----:B------:R-:W-:Y:S01]  /*18c0*/  LOP3.LUT R2, R19, 0xfffffffe, RZ, 0xc0, !PT ;  /* 0xfffffffe13027812 */ /* 0x000fe200078ec0ff */
[----:B------:R-:W-:Y:S01]  /*18d0*/  IMAD R16, R17, c[0x0][0x1bc], R0 ;  /* 0x00006f0011107a24 */ /* 0x000fe200078e0200 */
[----:B------:R-:W-:-:S02]  /*18e0*/  LEA.HI R124, R122, R122, RZ, 0x1 ;  /* 0x0000007a7a7c7211 */ /* 0x000fc400078f08ff */
[----:B------:R-:W-:Y:S02]  /*18f0*/  IADD3 R4, P1, R132, R8, RZ ;  /* 0x0000000884047210 */ /* 0x000fe40007f3e0ff */
[--C-:B------:R-:W-:Y:S02]  /*1900*/  SHF.R.S32.HI R7, RZ, 0x1, R124.reuse ;  /* 0x00000001ff077819 */ /* 0x100fe4000001147c */
[----:B------:R-:W-:Y:S02]  /*1910*/  SHF.R.S32.HI R0, RZ, 0x1f, R124 ;  /* 0x0000001fff007819 */ /* 0x000fe4000001147c */
[----:B------:R-:W-:Y:S01]  /*1920*/  IADD3 R138, R5, -R2, RZ ;  /* 0x80000002058a7210 */ /* 0x000fe20007ffe0ff */
[----:B------:R-:W-:Y:S01]  /*1930*/  IMAD.X R5, R133, 0x1, R9, P1 ;  /* 0x0000000185057824 */ /* 0x000fe200008e0609 */
[----:B------:R-:W-:Y:S01]  /*1940*/  LEA.HI R6, R0, R7, RZ, 0x2 ;  /* 0x0000000700067211 */ /* 0x000fe200078f10ff */
[----:B------:R-:W-:Y:S01]  /*1950*/  IMAD R0, R11, c[0x0][0x190], RZ ;  /* 0x000064000b007a24 */ /* 0x000fe200078e02ff */
[----:B------:R-:W-:Y:S01]  /*1960*/  IADD3 R2, P0, R132, R12, RZ ;  /* 0x0000000c84027210 */ /* 0x000fe20007f1e0ff */
[----:B------:R-:W-:Y:S01]  /*1970*/  IMAD.MOV.U32 R11, RZ, RZ, c[0x0][0x1a0] ;  /* 0x00006800ff0b7624 */ /* 0x000fe200078e00ff */
[----:B------:R-:W-:Y:S01]  /*1980*/  LOP3.LUT R6, R6, 0xfffffffc, RZ, 0xc0, !PT ;  /* 0xfffffffc06067812 */ /* 0x000fe200078ec0ff */
[----:B------:R-:W-:Y:S01]  /*1990*/  IMAD R9, R10, c[0x0][0x194], R0 ;  /* 0x000065000a097a24 */ /* 0x000fe200078e0200 */
[----:B------:R-:W-:Y:S01]  /*19a0*/  SHF.R.S32.HI R0, RZ, 0x1f, R22 ;  /* 0x0000001fff007819 */ /* 0x000fe20000011416 */
[----:B------:R-:W-:Y:S01]  /*19b0*/  IMAD.X R3, R133, 0x1, R15, P0 ;  /* 0x0000000185037824 */ /* 0x000fe200000e060f */
[----:B------:R-:W-:Y:S01]  /*19c0*/  IADD3 R8, P0, R72, R14, RZ ;  /* 0x0000000e48087210 */ /* 0x000fe20007f1e0ff */
[----:B------:R-:W-:Y:S01]  /*19d0*/  IMAD.IADD R130, R7, 0x1, -R6 ;  /* 0x0000000107827824 */ /* 0x000fe200078e0a06 */
[----:B------:R-:W-:Y:S01]  /*19e0*/  SHF.R.S32.HI R131, RZ, 0x1, R19 ;  /* 0x00000001ff837819 */ /* 0x000fe20000011413 */
[----:B------:R-:W-:-:S02]  /*19f0*/  IMAD R0, R0, c[0x0][0x1a8], RZ ;  /* 0x00006a0000007a24 */ /* 0x000fc400078e02ff */
[----:B------:R-:W-:Y:S01]  /*1a00*/  IMAD.WIDE.U32 R2, R17, c[0x0][0x1b8], R2 ;  /* 0x00006e0011027a25 */ /* 0x000fe200078e0002 */
[----:B------:R-:W-:-:S03]  /*1a10*/  LOP3.LUT P1, RZ, R130, 0x2, RZ, 0xc0, !PT ;  /* 0x0000000282ff7812 */ /* 0x000fc6000782c0ff */
[----:B------:R-:W-:Y:S01]  /*1a20*/  IMAD R6, R22, c[0x0][0x1ac], R0 ;  /* 0x00006b0016067a24 */ /* 0x000fe200078e0200 */
[----:B------:R-:W-:Y:S01]  /*1a30*/  SHF.R.S32.HI R0, RZ, 0x1f, R90 ;  /* 0x0000001fff007819 */ /* 0x000fe2000001145a */
[----:B------:R-:W-:Y:S01]  /*1a40*/  IMAD.WIDE.U32 R4, R10, c[0x0][0x190], R4 ;  /* 0x000064000a047a25 */ /* 0x000fe200078e0004 */
[----:B------:R-:W-:Y:S02]  /*1a50*/  IADD3 R3, R3, R16, RZ ;  /* 0x0000001003037210 */ /* 0x000fe40007ffe0ff */
[----:B------:R-:W-:Y:S01]  /*1a60*/  LEA.HI R0, R0, R90, RZ, 0x8 ;  /* 0x0000005a00007211 */ /* 0x000fe200078f40ff */
[----:B------:R-:W-:Y:S01]  /*1a70*/  IMAD.X R10, R73, 0x1, R21, P0 ;  /* 0x00000001490a7824 */ /* 0x000fe200000e0615 */
[----:B------:R-:W-:Y:S01]  /*1a80*/  SEL R38, R38, 0xfffffff0, !P1 ;  /* 0xfffffff026267807 */ /* 0x000fe20004800000 */
[----:B------:R-:W-:Y:S01]  /*1a90*/  IMAD.WIDE.U32 R152, R8, c[0x0][0x1a0], R2 ;  /* 0x0000680008987a25 */ /* 0x000fe200078e0002 */
[----:B------:R-:W-:Y:S02]  /*1aa0*/  SHF.R.S32.HI R3, RZ, 0x8, R0 ;  /* 0x00000008ff037819 */ /* 0x000fe40000011400 */
[----:B------:R-:W-:Y:S01]  /*1ab0*/  SHF.L.U64.HI R2, R11, R118, c[0x0][0x1a4] ;  /* 0x000069000b027619 */ /* 0x000fe20000010276 */
[----:B------:R-:W-:Y:S01]  /*1ac0*/  IMAD.IADD R5, R5, 0x1, R9 ;  /* 0x0000000105057824 */ /* 0x000fe200078e0209 */
[----:B------:R-:W-:Y:S01]  /*1ad0*/  IADD3 R2, P0, R132, R24, RZ ;  /* 0x0000001884027210 */ /* 0x000fe20007f1e0ff */
[----:B------:R-:W-:Y:S01]  /*1ae0*/  IMAD R10, R10, c[0x0][0x1a0], RZ ;  /* 0x000068000a0a7a24 */ /* 0x000fe200078e02ff */
[----:B------:R-:W-:Y:S01]  /*1af0*/  IMNMX R89, R243, R3, !PT ;  /* 0x00000003f3597217 */ /* 0x000fe20007800200 */
[----:B------:R-:W-:Y:S01]  /*1b00*/  IMAD.WIDE.U32 R102, R22, c[0x0][0x1a8], R4 ;  /* 0x00006a0016667a25 */ /* 0x000fe200078e0004 */
[----:B------:R-:W-:-:S03]  /*1b10*/  SHF.L.U32 R0, R18, 0x2, RZ ;  /* 0x0000000212007819 */ /* 0x000fc600000006ff */
[----:B------:R-:W-:Y:S01]  /*1b20*/  IMAD.X R3, R133, 0x1, R25, P0 ;  /* 0x0000000185037824 */ /* 0x000fe200000e0619 */
[----:B------:R-:W-:Y:S01]  /*1b30*/  ISETP.GT.AND P0, PT, R216, R89, PT ;  /* 0x00000059d800720c */ /* 0x000fe20003f04270 */
[----:B------:R-:W-:Y:S02]  /*1b40*/  IMAD R4, R73, c[0x0][0x198], RZ ;  /* 0x0000660049047a24 */ /* 0x000fe400078e02ff */
[C---:B------:R-:W-:Y:S02]  /*1b50*/  IMAD R114, R72.reuse, R101, R0 ;  /* 0x0000006548727224 */ /* 0x040fe400078e0200 */
[----:B------:R-:W-:Y:S02]  /*1b60*/  IMAD R4, R72, c[0x0][0x19c], R4 ;  /* 0x0000670048047a24 */ /* 0x000fe400078e0204 */
[--C-:B------:R-:W-:Y:S01]  /*1b70*/  IMAD.IADD R123, R0, 0x1, R114.reuse ;  /* 0x00000001007b7824 */ /* 0x100fe200078e0272 */
[----:B------:R-:W-:Y:S01]  /*1b80*/  SHF.R.S32.HI R126, RZ, 0x1f, R114 ;  /* 0x0000001fff7e7819 */ /* 0x000fe20000011472 */
[----:B------:R-:W-:-:S03]  /*1b90*/  IMAD.WIDE.U32 R104, R72, c[0x0][0x198], R2 ;  /* 0x0000660048687a25 */ /* 0x000fc600078e0002 */
[----:B------:R-:W-:Y:S01]  /*1ba0*/  SHF.R.S32.HI R127, RZ, 0x1f, R123 ;  /* 0x0000001fff7f7819 */ /* 0x000fe2000001147b */
[----:B------:R-:W-:Y:S01]  /*1bb0*/  IMAD R10, R8, c[0x0][0x1a4], R10 ;  /* 0x00006900080a7a24 */ /* 0x000fe200078e020a */
[----:B------:R-:W-:Y:S01]  /*1bc0*/  IADD3 R115, R105, R4, RZ ;  /* 0x0000000469737210 */ /* 0x000fe20007ffe0ff */
[----:B------:R-:W-:Y:S02]  /*1bd0*/  IMAD.IADD R119, R103, 0x1, R6 ;  /* 0x0000000167777824 */ /* 0x000fe400078e0206 */
[----:B------:R-:W-:Y:S02]  /*1be0*/  IMAD.IADD R155, R153, 0x1, R10 ;  /* 0x00000001999b7824 */ /* 0x000fe400078e020a */
[----:B------:R-:W-:Y:S01]  /*1bf0*/  @!P4 IMAD.MOV.U32 R23, RZ, RZ, RZ ;  /* 0x000000ffff17c224 */ /* 0x000fe200078e00ff */
[----:B------:R-:W-:Y:S05]  /*1c00*/  @!P0 BRA `(.L_x_1352) ;  /* 0x00006de000008947 */ /* 0x000fea0003800000 */
[----:B-1----:R-:W-:Y:S01]  /*1c10*/  IMAD R6, R26, c[0x0][0x280], RZ ;  /* 0x0000a0001a067a24 */ /* 0x002fe200078e02ff */
[----:B------:R-:W-:Y:S01]  /*1c20*/  SHF.R.S32.HI R9, RZ, 0x1f, R13 ;  /* 0x0000001fff097819 */ /* 0x000fe2000001140d */
[C---:B------:R-:W-:Y:S01]  /*1c30*/  IMAD.WIDE.U32 R4, R244.reuse, c[0x0][0x280], R132 ;  /* 0x0000a000f4047a25 */ /* 0x040fe200078e0084 */
[--C-:B------:R-:W-:Y:S01]  /*1c40*/  IADD3 R0, P1, P0, R13, R72, -R90.reuse ;  /* 0x000000480d007210 */ /* 0x100fe2000783e85a */
[----:B------:R-:W-:Y:S01]  /*1c50*/  UMOV UR12, 0x40 ;  /* 0x00000040000c7882 */ /* 0x000fe20000000000 */
[----:B------:R-:W-:Y:S01]  /*1c60*/  SHF.R.S32.HI R8, RZ, 0x1f, R90 ;  /* 0x0000001fff087819 */ /* 0x000fe2000001145a */
[----:B------:R-:W-:Y:S01]  /*1c70*/  IMAD R6, R244, c[0x0][0x284], R6 ;  /* 0x0000a100f4067a24 */ /* 0x000fe200078e0206 */
[----:B------:R-:W-:Y:S01]  /*1c80*/  ULDC.64 UR4, c[0x0][0x1a0] ;  /* 0x0000680000047ab9 */ /* 0x000fe20000000a00 */
[----:B------:R-:W-:Y:S01]  /*1c90*/  IMAD R7, R26, c[0x0][0x278], RZ ;  /* 0x00009e001a077a24 */ /* 0x000fe200078e02ff */
[----:B------:R-:W-:Y:S01]  /*1ca0*/  UIMAD UR19, UR12, UR5, URZ ;  /* 0x000000050c1372a4 */ /* 0x000fe2000f8e023f */
[----:B------:R-:W-:Y:S01]  /*1cb0*/  IMAD.IADD R5, R5, 0x1, R6 ;  /* 0x0000000105057824 */ /* 0x000fe200078e0206 */
[----:B------:R-:W-:Y:S01]  /*1cc0*/  IADD3.X R6, R9, R73, ~R8, P1, P0 ;  /* 0x0000004909067210 */ /* 0x000fe20000fe0c08 */
[----:B------:R-:W-:Y:S01]  /*1cd0*/  IMAD.WIDE.U32 R2, R244, c[0x0][0x278], R132 ;  /* 0x00009e00f4027a25 */ /* 0x000fe200078e0084 */
[----:B------:R-:W-:Y:S01]  /*1ce0*/  UMOV UR13, 0x80 ;  /* 0x00000080000d7882 */ /* 0x000fe20000000000 */
[----:B------:R-:W-:Y:S01]  /*1cf0*/  LOP3.LUT R188, R188, 0xfffffffb, RZ, 0xc0, !PT ;  /* 0xfffffffbbcbc7812 */ /* 0x000fe200078ec0ff */
[----:B------:R-:W-:Y:S01]  /*1d00*/  UIMAD UR18, UR13, UR5, URZ ;  /* 0x000000050d1272a4 */ /* 0x000fe2000f8e023f */
[----:B------:R-:W-:Y:S01]  /*1d10*/  IMAD R7, R244, c[0x0][0x27c], R7 ;  /* 0x00009f00f4077a24 */ /* 0x000fe200078e0207 */
[----:B------:R-:W-:Y:S01]  /*1d20*/  UMOV UR11, 0xc0 ;  /* 0x000000c0000b7882 */ /* 0x000fe20000000000 */
[----:B------:R-:W-:Y:S01]  /*1d30*/  IMAD.WIDE.U32 R8, R11, 0x40, RZ ;  /* 0x000000400b087825 */ /* 0x000fe200078e00ff */
[----:B------:R-:W-:Y:S01]  /*1d40*/  UMOV UR10, 0x140 ;  /* 0x00000140000a7882 */ /* 0x000fe20000000000 */
[----:B------:R-:W-:Y:S01]  /*1d50*/  IADD3 R88, R72, 0x20, RZ ;  /* 0x0000002048587810 */ /* 0x000fe20007ffe0ff */
[----:B------:R-:W-:Y:S01]  /*1d60*/  UMOV UR9, 0x180 ;  /* 0x0000018000097882 */ /* 0x000fe20000000000 */
[----:B------:R-:W-:Y:S01]  /*1d70*/  IMAD.IADD R3, R3, 0x1, R7 ;  /* 0x0000000103037824 */ /* 0x000fe200078e0207 */
[----:B------:R-:W-:Y:S01]  /*1d80*/  UMOV UR8, 0x1c0 ;  /* 0x000001c000087882 */ /* 0x000fe20000000000 */
[C---:B------:R-:W-:Y:S01]  /*1d90*/  IMAD R7, R6.reuse, c[0x0][0x290], RZ ;  /* 0x0000a40006077a24 */ /* 0x040fe200078e02ff */
[----:B------:R-:W-:Y:S01]  /*1da0*/  UIMAD UR16, UR11, UR5, URZ ;  /* 0x000000050b1072a4 */ /* 0x000fe2000f8e023f */
[----:B------:R-:W-:Y:S01]  /*1db0*/  IMAD R6, R6, c[0x0][0x288], RZ ;  /* 0x0000a20006067a24 */ /* 0x000fe200078e02ff */
[----:B------:R-:W-:Y:S01]  /*1dc0*/  UIMAD UR15, UR10, UR5, URZ ;  /* 0x000000050a0f72a4 */ /* 0x000fe2000f8e023f */
[C---:B------:R-:W-:Y:S01]  /*1dd0*/  IMAD R7, R0.reuse, c[0x0][0x294], R7 ;  /* 0x0000a50000077a24 */ /* 0x040fe200078e0207 */
[----:B------:R-:W-:Y:S01]  /*1de0*/  UIMAD UR14, UR9, UR5, URZ ;  /* 0x00000005090e72a4 */ /* 0x000fe2000f8e023f */
[----:B------:R-:W-:Y:S01]  /*1df0*/  IMAD.WIDE.U32 R4, R0, c[0x0][0x290], R4 ;  /* 0x0000a40000047a25 */ /* 0x000fe200078e0004 */
[----:B------:R-:W-:Y:S01]  /*1e00*/  UIMAD UR26, UR8, UR5, URZ ;  /* 0x00000005081a72a4 */ /* 0x000fe2000f8e023f */
[----:B------:R-:W-:Y:S01]  /*1e10*/  IADD3 R87, R72, 0x40, RZ ;  /* 0x0000004048577810 */ /* 0x000fe20007ffe0ff */
[----:B------:R-:W-:Y:S01]  /*1e20*/  UIMAD.WIDE.U32 UR32, UR11, UR4, URZ ;  /* 0x000000040b2072a5 */ /* 0x000fe2000f8e003f */
[C---:B------:R-:W-:Y:S01]  /*1e30*/  IMAD R6, R0.reuse, c[0x0][0x28c], R6 ;  /* 0x0000a30000067a24 */ /* 0x040fe200078e0206 */
[----:B------:R-:W-:Y:S01]  /*1e40*/  ULDC UR5, c[0x0][0x294] ;  /* 0x0000a50000057ab9 */ /* 0x000fe20000000800 */
[----:B------:R-:W-:Y:S01]  /*1e50*/  IMAD.WIDE.U32 R2, R0, c[0x0][0x288], R2 ;  /* 0x0000a20000027a25 */ /* 0x000fe200078e0002 */
[----:B------:R-:W-:Y:S01]  /*1e60*/  IADD3 R0, R9, UR19, RZ ;  /* 0x0000001309007c10 */ /* 0x000fe2000fffe0ff */
[----:B------:R-:W-:Y:S01]  /*1e70*/  UIMAD.WIDE.U32 UR30, UR10, UR4, URZ ;  /* 0x000000040a1e72a5 */ /* 0x000fe2000f8e003f */
[----:B------:R-:W-:Y:S01]  /*1e80*/  IADD3 R86, R72, 0x60, RZ ;  /* 0x0000006048567810 */ /* 0x000fe20007ffe0ff */
[----:B------:R-:W-:Y:S01]  /*1e90*/  IMAD.IADD R3, R3, 0x1, R6 ;  /* 0x0000000103037824 */ /* 0x000fe200078e0206 */
[----:B------:R-:W-:Y:S01]  /*1ea0*/  SHF.L.U64.HI R100, R8, 0x1, R0 ;  /* 0x0000000108647819 */ /* 0x000fe20000010200 */
[----:B------:R-:W-:Y:S01]  /*1eb0*/  IMAD R0, R20, c[0x0][0x298], RZ ;  /* 0x0000a60014007a24 */ /* 0x000fe200078e02ff */
[----:B------:R-:W-:Y:S01]  /*1ec0*/  UIMAD.WIDE.U32 UR28, UR9, UR4, URZ ;  /* 0x00000004091c72a5 */ /* 0x000fe2000f8e003f */
[C---:B------:R-:W-:Y:S01]  /*1ed0*/  IMAD.WIDE.U32 R2, R17.reuse, c[0x0][0x298], R2 ;  /* 0x0000a60011027a25 */ /* 0x040fe200078e0002 */
[----:B------:R-:W-:Y:S01]  /*1ee0*/  ULDC UR17, c[0x0][0x19c] ;  /* 0x0000670000117ab9 */ /* 0x000fe20000000800 */
[----:B------:R-:W-:Y:S01]  /*1ef0*/  IADD3 R85, R72, 0x80, RZ ;  /* 0x0000008048557810 */ /* 0x000fe20007ffe0ff */
[----:B------:R-:W-:Y:S01]  /*1f00*/  UIMAD UR11, UR11, UR5, URZ ;  /* 0x000000050b0b72a4 */ /* 0x000fe2000f8e023f */
        /* <DEDUP_REMOVED lines=21> */
[----:B------:R-:W-:Y:S01]  /*2060*/  LEA R63, P1, R4, c[0x0][0x270], 0x1 ;  /* 0x00009c00043f7a11 */ /* 0x000fe200078208ff */
[----:B------:R-:W-:Y:S01]  /*2070*/  IMAD.IADD R0, R5, 0x1, R6 ;  /* 0x0000000105007824 */ /* 0x000fe200078e0206 */
[----:B------:R-:W-:Y:S01]  /*2080*/  UIMAD.WIDE.U32 UR34, UR8, UR4, URZ ;  /* 0x00000004082272a5 */ /* 0x000fe2000f8e003f */
[----:B------:R-:W-:Y:S01]  /*2090*/  IMAD.MOV.U32 R2, RZ, RZ, c[0x0][0x290] ;  /* 0x0000a400ff027624 */ /* 0x000fe200078e00ff */
[----:B------:R-:W-:Y:S01]  /*20a0*/  IADD3 R82, R72, 0xe0, RZ ;  /* 0x000000e048527810 */ /* 0x000fe20007ffe0ff */
        /* <DEDUP_REMOVED lines=35> */
[----:B------:R-:W-:Y:S01]  /*22e0*/  SHF.L.U64.HI R116, R113, R116, c[0x0][0x28c] ;  /* 0x0000a30071747619 */ /* 0x000fe20000010274 */
[--C-:B------:R-:W-:Y:S01]  /*22f0*/  IMAD.X R4, R127, 0x1, R3.reuse, P0 ;  /* 0x000000017f047824 */ /* 0x100fe200000e0603 */
[C---:B------:R-:W-:Y:S01]  /*2300*/  SHF.L.U64.HI R117, R113.reuse, R117, c[0x0][0x28c] ;  /* 0x0000a30071757619 */ /* 0x040fe20000010275 */
        /* <DEDUP_REMOVED lines=59> */
.L_x_1406:
        /* <DEDUP_REMOVED lines=17> */
[----:B------:R-:W-:Y:S02]  /*27d0*/  @!P2 IADD3 R12, P1, R63, R135, RZ ;  /* 0x000000873f0ca210 */ /* 0x000fe40007f3e0ff */
[----:B------:R-:W-:Y:S01]  /*27e0*/  @!P2 LEA.HI.X R11, R2, R56, R3, 0x1, P0 ;  /* 0x00000038020ba211 */ /* 0x000fe200000f0c03 */
[----:B------:R-:W-:Y:S01]  /*27f0*/  IMAD.MOV.U32 R3, RZ, RZ, R62 ;  /* 0x000000ffff037224 */ /* 0x000fe200078e003e */
[C---:B------:R-:W-:Y:S01]  /*2800*/  ISETP.GE.OR P0, PT, R85.reuse, R14, P4 ;  /* 0x0000000e5500720c */ /* 0x040fe20002706670 */
[C---:B------:R-:W-:Y:S01]  /*2810*/  @!P2 IMAD.X R13, R62.reuse, 0x1, R96, P1 ;  /* 0x000000013e0da824 */ /* 0x040fe200008e0660 */
        /* <DEDUP_REMOVED lines=24> */
[C---:B------:R-:W-:Y:S02]  /*29a0*/  ISETP.GE.OR P0, PT, R83.reuse, R14, P1 ;  /* 0x0000000e5300720c */ /* 0x040fe40000f06670 */
[C---:B------:R-:W-:Y:S02]  /*29b0*/  LOP3.LUT P4, RZ, R188.reuse, 0x2, RZ, 0xc0, !PT ;  /* 0x00000002bcff7812 */ /* 0x040fe4000788c0ff */
        /* <DEDUP_REMOVED lines=102> */
.L_x_1356:
[----:B------:R-:W-:Y:S05]  /*3020*/  BSYNC B0 ;  /* 0x0000000000007941 */ /* 0x000fea0003800000 */
.L_x_1355:
        /* <DEDUP_REMOVED lines=57> */
.L_x_1358:
[----:B------:R-:W-:Y:S05]  /*33c0*/  BSYNC B0 ;  /* 0x0000000000007941 */ /* 0x000fea0003800000 */
.L_x_1357:
        /* <DEDUP_REMOVED lines=57> */
.L_x_1360:
[----:B------:R-:W-:Y:S05]  /*3760*/  BSYNC B0 ;  /* 0x0000000000007941 */ /* 0x000fea0003800000 */
.L_x_1359:
        /* <DEDUP_REMOVED lines=65> */
.L_x_1362:
[----:B------:R-:W-:Y:S05]  /*3b80*/  BSYNC B0 ;  /* 0x0000000000007941 */ /* 0x000fea0003800000 */
.L_x_1361:
        /* <DEDUP_REMOVED lines=59> */
.L_x_1364:
[----:B------:R-:W-:Y:S05]  /*3f40*/  BSYNC B0 ;  /* 0x0000000000007941 */ /* 0x000fea0003800000 */
.L_x_1363:
        /* <DEDUP_REMOVED lines=65> */
.L_x_1366:
[----:B------:R-:W-:Y:S05]  /*4360*/  BSYNC B0 ;  /* 0x0000000000007941 */ /* 0x000fea0003800000 */
.L_x_1365:
        /* <DEDUP_REMOVED lines=65> */
.L_x_1368:
[----:B------:R-:W-:Y:S05]  /*4780*/  BSYNC B0 ;  /* 0x0000000000007941 */ /* 0x000fea0003800000 */
.L_x_1367:
        /* <DEDUP_REMOVED lines=67> */
.L_x_1370:
[----:B------:R-:W-:Y:S05]  /*4bc0*/  BSYNC B0 ;  /* 0x0000000000007941 */ /* 0x000fea0003800000 */
.L_x_1369:
        /* <DEDUP_REMOVED lines=12> */
.L_x_1354:
        /* <DEDUP_REMOVED lines=91> */
.L_x_1375:
[----:B------:R-:W-:Y:S05]  /*5240*/  BSYNC B0 ;  /* 0x0000000000007941 */ /* 0x000fea0003800000 */
.L_x_1374:
[----:B--2---:R-:W-:Y:S02]  /*5250*/  MOV R2, R52 ;  /* 0x0000003400027202 */ /* 0x004fe40000000f00 */
[----:B------:R-:W-:Y:S05]  /*5260*/  MOV R3, R53 ;  /* 0x0000003500037202 */ /* 0x000fea0000000f00 */
[----:B-----5:R2:W-:Y:S02]  /*5270*/  STG.E.128 [R2.64], R28 ;  /* 0x0000001c02007986 */ /* 0x0205e4000c101d06 */
.L_x_1373:
[----:B------:R-:W-:Y:S05]  /*5280*/  BSYNC B1 ;  /* 0x0000000000017941 */ /* 0x000fea0003800000 */
.L_x_1372:
        /* <DEDUP_REMOVED lines=88> */
.L_x_1379:
[----:B------:R-:W-:Y:S05]  /*5810*/  BSYNC B0 ;  /* 0x0000000000007941 */ /* 0x000fea0003800000 */
.L_x_1378:
[C---:B--2---:R-:W-:Y:S04]  /*5820*/  LEA R2, P0, R154.reuse, R52, 0x1 ;  /* 0x000000349a027211 */ /* 0x044fe800078008ff */
[----:B------:R-:W-:Y:S05]  /*5830*/  LEA.HI.X R3, R154, R53, R165, 0x1, P0 ;  /* 0x000000359a037211 */ /* 0x000fea00000f0ca5 */
[----:B-----5:R2:W-:Y:S04]  /*5840*/  STG.E.128 [R2.64], R28 ;  /* 0x0000001c02007986 */ /* 0x0205e8000c101d06 */
.L_x_1377:
[----:B------:R-:W-:Y:S05]  /*5850*/  BSYNC B1 ;  /* 0x0000000000017941 */ /* 0x000fea0003800000 */
.L_x_1376:
        /* <DEDUP_REMOVED lines=88> */
.L_x_1383:
[----:B------:R-:W-:Y:S05]  /*5de0*/  BSYNC B0 ;  /* 0x0000000000007941 */ /* 0x000fea0003800000 */
.L_x_1382:
[C---:B--2---:R-:W-:Y:S04]  /*5df0*/  LEA R2, P0, R106.reuse, R52, 0x1 ;  /* 0x000000346a027211 */ /* 0x044fe800078008ff */
[----:B------:R-:W-:Y:S05]  /*5e00*/  LEA.HI.X R3, R106, R53, R80, 0x1, P0 ;  /* 0x000000356a037211 */ /* 0x000fea00000f0c50 */
[----:B-----5:R2:W-:Y:S04]  /*5e10*/  STG.E.128 [R2.64], R28 ;  /* 0x0000001c02007986 */ /* 0x0205e8000c101d06 */
.L_x_1381:
[----:B------:R-:W-:Y:S05]  /*5e20*/  BSYNC B1 ;  /* 0x0000000000017941 */ /* 0x000fea0003800000 */
.L_x_1380:
        /* <DEDUP_REMOVED lines=92> */
.L_x_1387:
[----:B------:R-:W-:Y:S05]  /*63f0*/  BSYNC B0 ;  /* 0x0000000000007941 */ /* 0x000fea0003800000 */
.L_x_1386:
[----:B------:R-:W-:Y:S02]  /*6400*/  MOV R0, 0xc0 ;  /* 0x000000c000007802 */ /* 0x000fe40000000f00 */
[----:B--2---:R-:W-:Y:S02]  /*6410*/  MOV R2, R52 ;  /* 0x0000003400027202 */ /* 0x004fe40000000f00 */
[----:B------:R-:W-:Y:S05]  /*6420*/  MOV R3, R53 ;  /* 0x0000003500037202 */ /* 0x000fea0000000f00 */
[C---:B------:R-:W-:Y:S04]  /*6430*/  IMAD.WIDE.U32 R2, R0.reuse, c[0x0][0x198], R2 ;  /* 0x0000660000027a25 */ /* 0x040fe800078e0002 */
[----:B------:R-:W-:Y:S05]  /*6440*/  IMAD R0, R0, c[0x0][0x19c], RZ ;  /* 0x0000670000007a24 */ /* 0x000fea00078e02ff */
[----:B------:R-:W-:Y:S05]  /*6450*/  IADD3 R3, R3, R0, RZ ;  /* 0x0000000003037210 */ /* 0x000fea0007ffe0ff */
[----:B-----5:R2:W-:Y:S02]  /*6460*/  STG.E.128 [R2.64], R8 ;  /* 0x0000000802007986 */ /* 0x0205e4000c101d06 */
.L_x_1385:
[----:B------:R-:W-:Y:S05]  /*6470*/  BSYNC B1 ;  /* 0x0000000000017941 */ /* 0x000fea0003800000 */
.L_x_1384:
        /* <DEDUP_REMOVED lines=91> */
.L_x_1391:
[----:B------:R-:W-:Y:S05]  /*6a30*/  BSYNC B0 ;  /* 0x0000000000007941 */ /* 0x000fea0003800000 */
.L_x_1390:
[C---:B--2---:R-:W-:Y:S04]  /*6a40*/  LEA R2, P0, R108.reuse, R52, 0x1 ;  /* 0x000000346c027211 */ /* 0x044fe800078008ff */
[----:B------:R-:W-:Y:S05]  /*6a50*/  LEA.HI.X R3, R108, R53, R81, 0x1, P0 ;  /* 0x000000356c037211 */ /* 0x000fea00000f0c51 */
[----:B-----5:R2:W-:Y:S04]  /*6a60*/  STG.E.128 [R2.64], R8 ;  /* 0x0000000802007986 */ /* 0x0205e8000c101d06 */
.L_x_1389:
[----:B------:R-:W-:Y:S05]  /*6a70*/  BSYNC B1 ;  /* 0x0000000000017941 */ /* 0x000fea0003800000 */
.L_x_1388:
        /* <DEDUP_REMOVED lines=92> */
.L_x_1395:
[----:B------:R-:W-:Y:S05]  /*7040*/  BSYNC B0 ;  /* 0x0000000000007941 */ /* 0x000fea0003800000 */
.L_x_1394:
[----:B------:R-:W-:Y:S02]  /*7050*/  MOV R0, 0x140 ;  /* 0x0000014000007802 */ /* 0x000fe40000000f00 */
[----:B--2---:R-:W-:Y:S02]  /*7060*/  MOV R2, R52 ;  /* 0x0000003400027202 */ /* 0x004fe40000000f00 */
[----:B------:R-:W-:Y:S05]  /*7070*/  MOV R3, R53 ;  /* 0x0000003500037202 */ /* 0x000fea0000000f00 */
[C---:B------:R-:W-:Y:S04]  /*7080*/  IMAD.WIDE.U32 R2, R0.reuse, c[0x0][0x198], R2 ;  /* 0x0000660000027a25 */ /* 0x040fe800078e0002 */
[----:B------:R-:W-:Y:S05]  /*7090*/  IMAD R0, R0, c[0x0][0x19c], RZ ;  /* 0x0000670000007a24 */ /* 0x000fea00078e02ff */
[----:B------:R-:W-:Y:S05]  /*70a0*/  IADD3 R3, R3, R0, RZ ;  /* 0x0000000003037210 */ /* 0x000fea0007ffe0ff */
[----:B-----5:R2:W-:Y:S02]  /*70b0*/  STG.E.128 [R2.64], R8 ;  /* 0x0000000802007986 */ /* 0x0205e4000c101d06 */
.L_x_1393:
[----:B------:R-:W-:Y:S05]  /*70c0*/  BSYNC B1 ;  /* 0x0000000000017941 */ /* 0x000fea0003800000 */
.L_x_1392:
        /* <DEDUP_REMOVED lines=92> */
.L_x_1399:
[----:B------:R-:W-:Y:S05]  /*7690*/  BSYNC B0 ;  /* 0x0000000000007941 */ /* 0x000fea0003800000 */
.L_x_1398:
[----:B------:R-:W-:Y:S02]  /*76a0*/  MOV R0, 0x180 ;  /* 0x0000018000007802 */ /* 0x000fe40000000f00 */
[----:B--2---:R-:W-:Y:S02]  /*76b0*/  MOV R2, R52 ;  /* 0x0000003400027202 */ /* 0x004fe40000000f00 */
[----:B------:R-:W-:Y:S05]  /*76c0*/  MOV R3, R53 ;  /* 0x0000003500037202 */ /* 0x000fea0000000f00 */
[C---:B------:R-:W-:Y:S04]  /*76d0*/  IMAD.WIDE.U32 R2, R0.reuse, c[0x0][0x198], R2 ;  /* 0x0000660000027a25 */ /* 0x040fe800078e0002 */
[----:B------:R-:W-:Y:S05]  /*76e0*/  IMAD R0, R0, c[0x0][0x19c], RZ ;  /* 0x0000670000007a24 */ /* 0x000fea00078e02ff */
[----:B------:R-:W-:Y:S05]  /*76f0*/  IADD3 R3, R3, R0, RZ ;  /* 0x0000000003037210 */ /* 0x000fea0007ffe0ff */
[----:B-----5:R2:W-:Y:S02]  /*7700*/  STG.E.128 [R2.64], R8 ;  /* 0x0000000802007986 */ /* 0x0205e4000c101d06 */
.L_x_1397:
[----:B------:R-:W-:Y:S05]  /*7710*/  BSYNC B1 ;  /* 0x0000000000017941 */ /* 0x000fea0003800000 */
.L_x_1396:
        /* <DEDUP_REMOVED lines=93> */
.L_x_1403:
[----:B------:R-:W-:Y:S05]  /*7cf0*/  BSYNC B0 ;  /* 0x0000000000007941 */ /* 0x000fea0003800000 */
.L_x_1402:
[----:B------:R-:W-:Y:S02]  /*7d00*/  MOV R0, 0x1c0 ;  /* 0x000001c000007802 */ /* 0x000fe40000000f00 */
[----:B--2---:R-:W-:Y:S02]  /*7d10*/  MOV R2, R52 ;  /* 0x0000003400027202 */ /* 0x004fe40000000f00 */
[----:B------:R-:W-:Y:S05]  /*7d20*/  MOV R3, R53 ;  /* 0x0000003500037202 */ /* 0x000fea0000000f00 */
[C---:B------:R-:W-:Y:S04]  /*7d30*/  IMAD.WIDE.U32 R2, R0.reuse, c[0x0][0x198], R2 ;  /* 0x0000660000027a25 */ /* 0x040fe800078e0002 */
[----:B------:R-:W-:Y:S05]  /*7d40*/  IMAD R0, R0, c[0x0][0x19c], RZ ;  /* 0x0000670000007a24 */ /* 0x000fea00078e02ff */
[----:B------:R-:W-:Y:S05]  /*7d50*/  IADD3 R3, R3, R0, RZ ;  /* 0x0000000003037210 */ /* 0x000fea0007ffe0ff */
[----:B-----5:R2:W-:Y:S02]  /*7d60*/  STG.E.128 [R2.64], R8 ;  /* 0x0000000802007986 */ /* 0x0205e4000c101d06 */
.L_x_1401:
[----:B------:R-:W-:Y:S05]  /*7d70*/  BSYNC B1 ;  /* 0x0000000000017941 */ /* 0x000fea0003800000 */
.L_x_1400:
        /* <DEDUP_REMOVED lines=12> */
.L_x_1353:
        /* <DEDUP_REMOVED lines=87> */
.L_x_1371:
        /* <DEDUP_REMOVED lines=84> */
.L_x_1404:
        /* <DEDUP_REMOVED lines=12> */
.L_x_1405:
[----:B------:R-:W-:Y:S04]  /*89b0*/  IADD3 R21, R21, -0x1, RZ ;  /* 0xffffffff15157810 */ /* 0x000fe80007ffe0ff */
[----:B------:R-:W-:Y:S11]  /*89c0*/  ISETP.GT.AND P0, PT, R21, R89, PT ;  /* 0x000000591500720c */ /* 0x000ff60003f04270 */
[----:B------:R-:W-:Y:S02]  /*89d0*/  @!UPT UIADD3 URZ, URZ, URZ, URZ ;  /* 0x0000003f3f3ff290 */ /* 0x000fe4000fffe03f */
[----:B------:R-:W-:-:S05]  /*89e0*/  @P0 BRA `(.L_x_1406) ;  /* 0xffff9cd000000947 */ /* 0x000fca000383ffff */
.L_x_1352:
        /* <DEDUP_REMOVED lines=15> */
[C---:B------:R-:W-:Y:S02]  /*8ae0*/  IMAD.SHL.U32 R32, R101.reuse, 0x20, RZ ;  /* 0x0000002065207824 */ /* 0x040fe400078e00ff */
        /* <DEDUP_REMOVED lines=73> */
.L_x_1413:
[----:B------:R-:W-:Y:S05]  /*8f80*/  BSYNC B0 ;  /* 0x0000000000007941 */ /* 0x000fea0003800000 */
.L_x_1412:
[----:B-----5:R4:W-:Y:S04]  /*8f90*/  STS.64 [R185], R4 ;  /* 0x00000004b9007388 */ /* 0x0209e80000000a00 */
[----:B------:R4:W-:Y:S02]  /*8fa0*/  STS.64 [R185+0x8], R6 ;  /* 0x00000806b9007388 */ /* 0x0009e40000000a00 */
.L_x_1411:
[----:B------:R-:W-:Y:S05]  /*8fb0*/  BSYNC B1 ;  /* 0x0000000000017941 */ /* 0x000fea0003800000 */
.L_x_1410:
        /* <DEDUP_REMOVED lines=57> */
.L_x_1416:
[----:B------:R-:W-:Y:S05]  /*9350*/  BSYNC B0 ;  /* 0x0000000000007941 */ /* 0x000fea0003800000 */
.L_x_1415:
[----:B-----5:R1:W-:Y:S01]  /*9360*/  STS.128 [R185+0x800], R4 ;  /* 0x00080004b9007388 */ /* 0x0203e20000000c00 */
[----:B------:R-:W-:Y:S05]  /*9370*/  BRA `(.L_x_1414) ;  /* 0x00000e2000007947 */ /* 0x000fea0003800000 */
.L_x_1409:
        /* <DEDUP_REMOVED lines=95> */
.L_x_1420:
[----:B------:R-:W-:Y:S05]  /*9970*/  BSYNC B0 ;  /* 0x0000000000007941 */ /* 0x000fea0003800000 */
.L_x_1419:
[----:B-----5:R4:W-:Y:S04]  /*9980*/  STS.64 [R185], R4 ;  /* 0x00000004b9007388 */ /* 0x0209e80000000a00 */
[----:B------:R4:W-:Y:S02]  /*9990*/  STS.64 [R185+0x8], R6 ;  /* 0x00000806b9007388 */ /* 0x0009e40000000a00 */
.L_x_1418:
[----:B------:R-:W-:Y:S05]  /*99a0*/  BSYNC B1 ;  /* 0x0000000000017941 */ /* 0x000fea0003800000 */
.L_x_1417:
        /* <DEDUP_REMOVED lines=94> */
.L_x_1422:
[----:B------:R-:W-:Y:S05]  /*9f90*/  BSYNC B0 ;  /* 0x0000000000007941 */ /* 0x000fea0003800000 */
.L_x_1421:
[----:B-----5:R1:W-:Y:S01]  /*9fa0*/  STS.128 [R185+0x800], R4 ;  /* 0x00080004b9007388 */ /* 0x0203e20000000c00 */
[----:B------:R-:W-:Y:S05]  /*9fb0*/  BRA `(.L_x_1414) ;  /* 0x000001e000007947 */ /* 0x000fea0003800000 */
.L_x_1408:
        /* <DEDUP_REMOVED lines=15> */
.L_x_1424:
[----:B------:R-:W-:Y:S05]  /*a0b0*/  BSYNC B0 ;  /* 0x0000000000007941 */ /* 0x000fea0003800000 */
.L_x_1423:
        /* <DEDUP_REMOVED lines=14> */
.L_x_1414:
[----:B------:R-:W-:Y:S05]  /*a1a0*/  BSYNC B2 ;  /* 0x0000000000027941 */ /* 0x000fea0003800000 */
.L_x_1407:
        /* <DEDUP_REMOVED lines=19> */
.L_x_1426:
[----:B------:R-:W-:Y:S05]  /*a2e0*/  BSYNC B0 ;  /* 0x0000000000007941 */ /* 0x000fea0003800000 */
.L_x_1425:
        /* <DEDUP_REMOVED lines=12> */
.L_x_1428:
[----:B------:R-:W-:Y:S05]  /*a3b0*/  BSYNC B0 ;  /* 0x0000000000007941 */ /* 0x000fea0003800000 */
.L_x_1427:
        /* <DEDUP_REMOVED lines=15> */
.L_x_1430:
[----:B------:R-:W-:Y:S05]  /*a4b0*/  BSYNC B0 ;  /* 0x0000000000007941 */ /* 0x000fea0003800000 */
.L_x_1429:
        /* <DEDUP_REMOVED lines=18> */
.L_x_1432:
[----:B------:R-:W-:Y:S05]  /*a5e0*/  BSYNC B0 ;  /* 0x0000000000007941 */ /* 0x000fea0003800000 */
.L_x_1431:
        /* <DEDUP_REMOVED lines=15> */
.L_x_1434:
[----:B------:R-:W-:Y:S05]  /*a6e0*/  BSYNC B0 ;  /* 0x0000000000007941 */ /* 0x000fea0003800000 */
.L_x_1433:
        /* <DEDUP_REMOVED lines=18> */
.L_x_1436:
[----:B------:R-:W-:Y:S05]  /*a810*/  BSYNC B0 ;  /* 0x0000000000007941 */ /* 0x000fea0003800000 */
.L_x_1435:
        /* <DEDUP_REMOVED lines=18> */
.L_x_1438:
[----:B------:R-:W-:Y:S05]  /*a940*/  BSYNC B0 ;  /* 0x0000000000007941 */ /* 0x000fea0003800000 */
.L_x_1437:
        /* <DEDUP_REMOVED lines=22> */
.L_x_1440:
[----:B------:R-:W-:Y:S05]  /*aab0*/  BSYNC B0 ;  /* 0x0000000000007941 */ /* 0x000fea0003800000 */
.L_x_1439:
[----:B------:R-:W0:Y:S01]  /*aac0*/  LDGDEPBAR ;  /* 0x00000000000079af */ /* 0x000e220000000000 */
[----:B------:R-:W-:Y:S01]  /*aad0*/  ISETP.GE.AND P0, PT, R72, R4, PT ;  /* 0x000000044800720c */ /* 0x000fe20003f06270 */
[----:B------:R-:W-:Y:S01]  /*aae0*/  BSSY B0, `(.L_x_1441) ;  /* 0x0000017000007945 */ /* 0x000fe20003800000 */
[----:B---3--:R-:W-:Y:S02]  /*aaf0*/  SHF.R.S32.HI R2, RZ, 0x1f, R0 ;  /* 0x0000001fff027819 */ /* 0x008fe40000011400 */
[----:B------:R-:W-:Y:S02]  /*ab00*/  LEA R46, P1, R152, c[0x0][0x170], 0x1 ;  /* 0x00005c00982e7a11 */ /* 0x000fe400078208ff */
        /* <DEDUP_REMOVED lines=20> */
.L_x_1442:
[----:B------:R-:W-:Y:S05]  /*ac50*/  BSYNC B0 ;  /* 0x0000000000007941 */ /* 0x000fea0003800000 */
.L_x_1441:
        /* <DEDUP_REMOVED lines=18> */
.L_x_1444:
[----:B------:R-:W-:Y:S05]  /*ad80*/  BSYNC B0 ;  /* 0x0000000000007941 */ /* 0x000fea0003800000 */
.L_x_1443:
        /* <DEDUP_REMOVED lines=15> */
.L_x_1446:
[----:B------:R-:W-:Y:S05]  /*ae80*/  BSYNC B0 ;  /* 0x0000000000007941 */ /* 0x000fea0003800000 */
.L_x_1445:
        /* <DEDUP_REMOVED lines=18> */
.L_x_1448:
[----:B------:R-:W-:Y:S05]  /*afb0*/  BSYNC B0 ;  /* 0x0000000000007941 */ /* 0x000fea0003800000 */
.L_x_1447:
        /* <DEDUP_REMOVED lines=15> */
.L_x_1450:
[----:B------:R-:W-:Y:S05]  /*b0b0*/  BSYNC B0 ;  /* 0x0000000000007941 */ /* 0x000fea0003800000 */
.L_x_1449:
        /* <DEDUP_REMOVED lines=18> */
.L_x_1452:
[----:B------:R-:W-:Y:S05]  /*b1e0*/  BSYNC B0 ;  /* 0x0000000000007941 */ /* 0x000fea0003800000 */
.L_x_1451:
        /* <DEDUP_REMOVED lines=18> */
.L_x_1454:
[----:B------:R-:W-:Y:S05]  /*b310*/  BSYNC B0 ;  /* 0x0000000000007941 */ /* 0x000fea0003800000 */
.L_x_1453:
        /* <DEDUP_REMOVED lines=25> */
.L_x_1456:
[----:B------:R-:W-:Y:S05]  /*b4b0*/  BSYNC B0 ;  /* 0x0000000000007941 */ /* 0x000fea0003800000 */
.L_x_1455:
[----:B-1----:R-:W-:Y:S01]  /*b4c0*/  LEA.HI R3, R4, R4, RZ, 0x1 ;  /* 0x0000000404037211 */ /* 0x002fe200078f08ff */
[----:B------:R-:W-:Y:S01]  /*b4d0*/  IMAD.SHL.U32 R2, R130, 0x40, RZ ;  /* 0x0000004082027824 */ /* 0x000fe200078e00ff */
[----:B------:R-:W-:Y:S01]  /*b4e0*/  SHF.R.S32.HI R5, RZ, 0x1f, R122 ;  /* 0x0000001fff057819 */ /* 0x000fe2000001147a */
        /* <DEDUP_REMOVED lines=9> */
[----:B------:R-:W-:Y:S01]  /*b580*/  IMAD.IADD R3, R4, 0x1, -R3 ;  /* 0x0000000104037824 */ /* 0x000fe200078e0a03 */
[----:B------:R-:W-:Y:S01]  /*b590*/  LOP3.LUT R188, R188, 0xfffffffe, RZ, 0xc0, !PT ;  /* 0xfffffffebcbc7812 */ /* 0x000fe200078ec0ff */
        /* <DEDUP_REMOVED lines=31> */
[----:B------:R-:W5:Y:S01]  /*b790*/  LDSM.16.M88.4 R28, [R164+0x1400] ;  /* 0x00140000a41c783b */ /* 0x000f620000000200 */
[----:B------:R-:W-:Y:S01]  /*b7a0*/  IMAD.IADD R3, R60, 0x1, R3 ;  /* 0x000000013c037824 */ /* 0x000fe200078e0203 */
[----:B------:R-:W-:-:S02]  /*b7b0*/  IADD3 R181, R167, 0x1000, RZ ;  /* 0x00001000a7b57810 */ /* 0x000fc40007ffe0ff */
[----:B------:R-:W2:Y:S01]  /*b7c0*/  LDSM.16.M88.4 R32, [R167+0x400] ;  /* 0x00040000a720783b */ /* 0x000ea20000000200 */
        /* <DEDUP_REMOVED lines=35> */
[----:B------:R1:W4:Y:S02]  /*ba00*/  MUFU.TANH R110, R0 ;  /* 0x00000000006e7308 */ /* 0x0003240000002400 */
[----:B-1----:R-:W-:-:S06]  /*ba10*/  FMUL.FTZ R0, R6, c[0x0][0x2ec] ;  /* 0x0000bb0006007a20 */ /* 0x002fcc0000410000 */
[----:B------:R1:W-:Y:S02]  /*ba20*/  MUFU.TANH R124, R0 ;  /* 0x00000000007c7308 */ /* 0x0003e40000002400 */
[----:B-1----:R-:W-:Y:S02]  /*ba30*/  FMUL.FTZ R0, R7, c[0x0][0x2ec] ;  /* 0x0000bb0007007a20 */ /* 0x002fe40000410000 */
[----:B------:R-:W-:Y:S04]  /*ba40*/  HMMA.16816.F32.BF16 R4, R12, R24, RZ ;  /* 0x000000180c04723c */ /* 0x000fe800000418ff */
[----:B------:R1:W1:Y:S04]  /*ba50*/  MUFU.TANH R126, R0 ;  /* 0x00000000007e7308 */ /* 0x0002680000002400 */
        /* <DEDUP_REMOVED lines=22> */
[----:B------:R2:W3:Y:S04]  /*bbc0*/  MUFU.TANH R123, R0 ;  /* 0x00000000007b7308 */ /* 0x0004e80000002400 */
        /* <DEDUP_REMOVED lines=98> */
[----:B------:R3:W2:Y:S04]  /*c1f0*/  MUFU.TANH R149, R0 ;  /* 0x0000000000957308 */ /* 0x0006a80000002400 */
[----:B-1----:R-:W-:Y:S01]  /*c200*/  HMMA.16816.F32.BF16 R16, R12, R28, RZ ;  /* 0x0000001c0c10723c */ /* 0x002fe200000418ff */
[----:B---3--:R-:W-:-:S04]  /*c210*/  FMUL.FTZ R0, R24, c[0x0][0x2ec] ;  /* 0x0000bb0018007a20 */ /* 0x008fc80000410000 */
[----:B------:R1:W3:Y:S02]  /*c220*/  MUFU.TANH R84, R0 ;  /* 0x0000000000547308 */ /* 0x0002e40000002400 */
        /* <DEDUP_REMOVED lines=25> */
[----:B------:R-:W-:Y:S01]  /*c3c0*/  HMMA.16816.F32.BF16 R4, R8, R34, R24 ;  /* 0x000000220804723c */ /* 0x000fe20000041818 */
[----:B------:R-:W2:Y:S03]  /*c3d0*/  LDSM.16.M88.4 R32, [R164+0x3800] ;  /* 0x00380000a420783b */ /* 0x000ea60000000200 */
[----:B------:R1:W1:Y:S02]  /*c3e0*/  MUFU.TANH R151, R0 ;  /* 0x0000000000977308 */ /* 0x0002640000002400 */
[----:B-1----:R-:W-:-:S06]  /*c3f0*/  FMUL.FTZ R0, R20, c[0x0][0x2ec] ;  /* 0x0000bb0014007a20 */ /* 0x002fcc0000410000 */
[----:B------:R1:W1:Y:S11]  /*c400*/  MUFU.TANH R78, R0 ;  /* 0x00000000004e7308 */ /* 0x0002760000002400 */
[----:B------:R-:W-:Y:S01]  /*c410*/  @!UPT UIADD3 URZ, URZ, URZ, URZ ;  /* 0x0000003f3f3ff290 */ /* 0x000fe2000fffe03f */
[----:B------:R-:W-:-:S04]  /*c420*/  FMUL.FTZ R7, R7, c[0x0][0x2ec] ;  /* 0x0000bb0007077a20 */ /* 0x000fc80000410000 */
[----:B------:R-:W-:Y:S01]  /*c430*/  MUFU.TANH R144, R7 ;  /* 0x0000000700907308 */ /* 0x000fe20000002400 */
[----:B-1----:R-:W-:-:S07]  /*c440*/  FMUL.FTZ R0, R21, c[0x0][0x2ec] ;  /* 0x0000bb0015007a20 */ /* 0x002fce0000410000 */
        /* <DEDUP_REMOVED lines=9> */
[----:B------:R1:W1:Y:S10]  /*c4e0*/  MUFU.TANH R77, R0 ;  /* 0x00000000004d7308 */ /* 0x0002740000002400 */
[----:B------:R-:W-:-:S02]  /*c4f0*/  FMUL.FTZ R7, R20, c[0x0][0x2ec] ;  /* 0x0000bb0014077a20 */ /* 0x000fc40000410000 */
[----:B------:R-:W-:Y:S02]  /*c500*/  FMUL.FTZ R22, R22, c[0x0][0x2ec] ;  /* 0x0000bb0016167a20 */ /* 0x000fe40000410000 */
[----:B------:R-:W-:Y:S01]  /*c510*/  FMUL.FTZ R23, R23, c[0x0][0x2ec] ;  /* 0x0000bb0017177a20 */ /* 0x000fe20000410000 */
[----:B------:R4:W-:Y:S03]  /*c520*/  MUFU.TANH R74, R7 ;  /* 0x00000007004a7308 */ /* 0x0009e60000002400 */
[----:B------:R-:W-:Y:S01]  /*c530*/  HMMA.16816.F32.BF16 R24, R8, R30, R16 ;  /* 0x0000001e0818723c */ /* 0x000fe20000041810 */
[----:B------:R-:W-:Y:S01]  /*c540*/  LDSM.16.M88.4 R28, [R164+0x4000] ;  /* 0x00400000a41c783b */ /* 0x000fe20000000200 */
[----:B-1----:R-:W-:-:S03]  /*c550*/  FMUL.FTZ R0, R5, c[0x0][0x2ec] ;  /* 0x0000bb0005007a20 */ /* 0x002fc60000410000 */
[----:B------:R-:W-:Y:S03]  /*c560*/  MUFU.TANH R73, R22 ;  /* 0x0000001600497308 */ /* 0x000fe60000002400 */
[----:B--2---:R-:W-:Y:S01]  /*c570*/  HMMA.16816.F32.BF16 R16, R12, R32, RZ ;  /* 0x000000200c10723c */ /* 0x004fe200000418ff */
[----:B----4-:R-:W-:-:S04]  /*c580*/  IADD3 R7, R3, 0x9, RZ ;  /* 0x0000000903077810 */ /* 0x010fc80007ffe0ff */
[----:B------:R1:W-:Y:S11]  /*c590*/  MUFU.TANH R161, R0 ;  /* 0x0000000000a17308 */ /* 0x0003f60000002400 */
[----:B------:R-:W-:-:S04]  /*c5a0*/  FMUL.FTZ R25, R25, c[0x0][0x2ec] ;  /* 0x0000bb0019197a20 */ /* 0x000fc80000410000 */
[----:B------:R-:W-:Y:S01]  /*c5b0*/  MUFU.TANH R71, R25 ;  /* 0x0000001900477308 */ /* 0x000fe20000002400 */
[----:B-1----:R-:W-:Y:S01]  /*c5c0*/  IADD3 R0, R2, 0x1, R47 ;  /* 0x0000000102007810 */ /* 0x002fe20007ffe02f */
[----:B------:R-:W-:Y:S01]  /*c5d0*/  FMUL.FTZ R2, R6, c[0x0][0x2ec] ;  /* 0x0000bb0006027a20 */ /* 0x000fe20000410000 */
[----:B------:R-:W-:Y:S02]  /*c5e0*/  IADD3 R6, R3, 0x1, RZ ;  /* 0x0000000103067810 */ /* 0x000fe40007ffe0ff */
[----:B------:R-:W-:-:S03]  /*c5f0*/  IADD3 R0, R91, R0, -R160 ;  /* 0x000000005b007210 */ /* 0x000fc60007ffe8a0 */
[----:B------:R1:W2:Y:S08]  /*c600*/  MUFU.TANH R75, R2 ;  /* 0x00000002004b7308 */ /* 0x0002b00000002400 */
[----:B------:R4:W-:Y:S01]  /*c610*/  MUFU.TANH R47, R23 ;  /* 0x00000017002f7308 */ /* 0x0009e20000002400 */
[----:B-1----:R-:W-:Y:S01]  /*c620*/  IADD3 R2, R0, c[0x0][0x2e8], RZ ;  /* 0x0000ba0000027a10 */ /* 0x002fe20007ffe0ff */
[----:B------:R-:W-:-:S03]  /*c630*/  IMAD R0, R44, 0x20, R37 ;  /* 0x000000202c007824 */ /* 0x000fc600078e0225 */
[C---:B------:R-:W-:Y:S01]  /*c640*/  IADD3 R5, R2.reuse, 0x8, RZ ;  /* 0x0000000802057810 */ /* 0x040fe20007ffe0ff */
[----:B------:R-:W-:Y:S01]  /*c650*/  IMAD.IADD R0, R39, 0x1, R0 ;  /* 0x0000000127007824 */ /* 0x000fe200078e0200 */
[-C--:B------:R-:W-:Y:S02]  /*c660*/  IMNMX R4, R2, R91.reuse, PT ;  /* 0x0000005b02047217 */ /* 0x080fe40003800200 */
[----:B------:R-:W-:Y:S02]  /*c670*/  IMNMX R2, R5, R91, PT ;  /* 0x0000005b05027217 */ /* 0x000fe40003800200 */
[----:B------:R-:W-:Y:S02]  /*c680*/  IADD3 R5, R3, 0x8, RZ ;  /* 0x0000000803057810 */ /* 0x000fe40007ffe0ff */
[-C--:B------:R-:W-:Y:S02]  /*c690*/  ISETP.GE.AND P4, PT, R7, R4.reuse, PT ;  /* 0x000000040700720c */ /* 0x080fe40003f86270 */
[----:B------:R-:W-:-:S02]  /*c6a0*/  ISETP.GE.AND P3, PT, R5, R4, PT ;  /* 0x000000040500720c */ /* 0x000fc40003f66270 */
[----:B------:R-:W-:Y:S01]  /*c6b0*/  ISETP.GE.AND P5, PT, R5, R2, PT ;  /* 0x000000020500720c */ /* 0x000fe20003fa6270 */
[----:B------:R-:W-:Y:S01]  /*c6c0*/  FMUL.FTZ R5, R21, c[0x0][0x2ec] ;  /* 0x0000bb0015057a20 */ /* 0x000fe20000410000 */
[C---:B------:R-:W-:Y:S01]  /*c6d0*/  ISETP.GE.AND P2, PT, R6.reuse, R4, PT ;  /* 0x000000040600720c */ /* 0x040fe20003f46270 */
[----:B----4-:R-:W-:Y:S01]  /*c6e0*/  HMMA.16816.F32.BF16 R20, R8, R48, R16 ;  /* 0x000000300814723c */ /* 0x010fe20000041810 */
[-C--:B------:R-:W-:Y:S01]  /*c6f0*/  ISETP.GE.AND P0, PT, R6, R2.reuse, PT ;  /* 0x000000020600720c */ /* 0x080fe20003f06270 */
[----:B------:R1:W-:Y:S01]  /*c700*/  MUFU.TANH R129, R5 ;  /* 0x0000000500817308 */ /* 0x0003e20000002400 */
[C---:B------:R-:W-:Y:S02]  /*c710*/  ISETP.GE.AND P1, PT, R3.reuse, R2, PT ;  /* 0x000000020300720c */ /* 0x040fe40003f26270 */
[----:B------:R-:W-:Y:S02]  /*c720*/  IADD3 R6, R3, 0x10, RZ ;  /* 0x0000001003067810 */ /* 0x000fe40007ffe0ff */
[----:B-----5:R-:W-:Y:S01]  /*c730*/  FSEL R118, R118, -INF , !P1 ;  /* 0xff80000076767808 */ /* 0x020fe20004800000 */
[----:B------:R-:W-:Y:S01]  /*c740*/  HMMA.16816.F32.BF16 R16, R12, R34, RZ ;  /* 0x000000220c10723c */ /* 0x000fe200000418ff */
[----:B------:R-:W-:Y:S01]  /*c750*/  FSEL R111, R111, -INF , !P3 ;  /* 0xff8000006f6f7808 */ /* 0x000fe20005800000 */
[----:B------:R-:W4:Y:S01]  /*c760*/  LDSM.16.M88.4 R32, [R167+0x2c00] ;  /* 0x002c0000a720783b */ /* 0x000f220000000200 */
[----:B------:R-:W-:-:S02]  /*c770*/  ISETP.GE.AND P6, PT, R6, R4, PT ;  /* 0x000000040600720c */ /* 0x000fc40003fc6270 */
[-C--:B------:R-:W-:Y:S02]  /*c780*/  ISETP.GE.AND P1, PT, R6, R2.reuse, PT ;  /* 0x000000020600720c */ /* 0x080fe40003f26270 */
[----:B------:R-:W-:Y:S02]  /*c790*/  IADD3 R6, R3, 0x18, RZ ;  /* 0x0000001803067810 */ /* 0x000fe40007ffe0ff */
[----:B------:R-:W-:Y:S02]  /*c7a0*/  FSEL R108, R108, -INF , !P2 ;  /* 0xff8000006c6c7808 */ /* 0x000fe40005000000 */
[----:B-1----:R-:W-:Y:S02]  /*c7b0*/  P2R R5, PR, RZ, 0x10 ;  /* 0x00000010ff057803 */ /* 0x002fe40000000000 */
[----:B------:R-:W-:Y:S02]  /*c7c0*/  ISETP.GE.AND P4, PT, R7, R2, PT ;  /* 0x000000020700720c */ /* 0x000fe40003f86270 */
[----:B------:R-:W-:Y:S01]  /*c7d0*/  ISETP.NE.AND P3, PT, R5, RZ, PT ;  /* 0x000000ff0500720c */ /* 0x000fe20003f65270 */
[----:B------:R-:W-:Y:S01]  /*c7e0*/  FMUL.FTZ R5, R24, c[0x0][0x2ec] ;  /* 0x0000bb0018057a20 */ /* 0x000fe20000410000 */
[----:B------:R-:W-:-:S02]  /*c7f0*/  IADD3 R7, R3, 0x11, RZ ;  /* 0x0000001103077810 */ /* 0x000fc40007ffe0ff */
[----:B------:R-:W-:Y:S01]  /*c800*/  FSEL R110, R110, -INF , !P3 ;  /* 0xff8000006e6e7808 */ /* 0x000fe20005800000 */
[----:B------:R1:W5:Y:S01]  /*c810*/  MUFU.TANH R72, R5 ;  /* 0x0000000500487308 */ /* 0x0003620000002400 */
[-C--:B------:R-:W-:Y:S02]  /*c820*/  ISETP.GE.AND P3, PT, R6, R4.reuse, PT ;  /* 0x000000040600720c */ /* 0x080fe40003f66270 */
[----:B------:R-:W-:Y:S02]  /*c830*/  FSEL R119, R119, -INF , !P0 ;  /* 0xff80000077777808 */ /* 0x000fe40004000000 */
[----:B------:R-:W-:Y:S02]  /*c840*/  FSEL R126, R126, -INF , !P4 ;  /* 0xff8000007e7e7808 */ /* 0x000fe40006000000 */
[C---:B------:R-:W-:Y:S02]  /*c850*/  ISETP.GE.AND P2, PT, R7.reuse, R4, PT ;  /* 0x000000040700720c */ /* 0x040fe40003f46270 */
[----:B------:R-:W-:-:S02]  /*c860*/  ISETP.GE.AND P0, PT, R7, R2, PT ;  /* 0x000000020700720c */ /* 0x000fc40003f06270 */
[----:B------:R-:W-:Y:S02]  /*c870*/  ISETP.GE.AND P4, PT, R6, R2, PT ;  /* 0x000000020600720c */ /* 0x000fe40003f86270 */
[----:B------:R-:W-:Y:S02]  /*c880*/  P2R R7, PR, RZ, 0x8 ;  /* 0x00000008ff077803 */ /* 0x000fe40000000000 */
[----:B------:R-:W-:Y:S02]  /*c890*/  IADD3 R6, R3, 0x19, RZ ;  /* 0x0000001903067810 */ /* 0x000fe40007ffe0ff */
[----:B------:R-:W-:Y:S02]  /*c8a0*/  FSEL R109, R109, -INF , !P6 ;  /* 0xff8000006d6d7808 */ /* 0x000fe40007000000 */
[----:B------:R-:W-:Y:S02]  /*c8b0*/  FSEL R121, R121, -INF , !P1 ;  /* 0xff80000079797808 */ /* 0x000fe40004800000 */
[----:B------:R-:W-:-:S02]  /*c8c0*/  ISETP.GE.AND P6, PT, R6, R4, PT ;  /* 0x000000040600720c */ /* 0x000fc40003fc6270 */
[----:B------:R-:W-:Y:S01]  /*c8d0*/  ISETP.NE.AND P1, PT, R7, RZ, PT ;  /* 0x000000ff0700720c */ /* 0x000fe20003f25270 */
[----:B------:R-:W-:Y:S01]  /*c8e0*/  FMUL.FTZ R7, R27, c[0x0][0x2ec] ;  /* 0x0000bb001b077a20 */ /* 0x000fe20000410000 */
[----:B------:R-:W-:Y:S01]  /*c8f0*/  ISETP.GE.AND P3, PT, R6, R2, PT ;  /* 0x000000020600720c */ /* 0x000fe20003f66270 */
[----:B------:R-:W-:Y:S01]  /*c900*/  FMUL.FTZ R6, R26, c[0x0][0x2ec] ;  /* 0x0000bb001a067a20 */ /* 0x000fe20000410000 */
[----:B-1----:R-:W-:Y:S01]  /*c910*/  IADD3 R5, R3, 0x20, RZ ;  /* 0x0000002003057810 */ /* 0x002fe20007ffe0ff */
[----:B------:R-:W-:Y:S01]  /*c920*/  HMMA.16816.F32.BF16 R24, R8, R50, R16 ;  /* 0x000000320818723c */ /* 0x000fe20000041810 */
[----:B------:R1:W-:Y:S01]  /*c930*/  MUFU.TANH R44, R7 ;  /* 0x00000007002c7308 */ /* 0x0003e20000002400 */
[----:B------:R-:W-:Y:S01]  /*c940*/  FSEL R124, R124, -INF , !P5 ;  /* 0xff8000007c7c7808 */ /* 0x000fe20006800000 */
[----:B------:R-:W2:Y:S01]  /*c950*/  LDSM.16.M88.4 R48, [R167+0x3000] ;  /* 0x00300000a730783b */ /* 0x000ea20000000200 */
[----:B------:R-:W-:Y:S02]  /*c960*/  FSEL R120, R120, -INF , !P0 ;  /* 0xff80000078787808 */ /* 0x000fe40004000000 */
[----:B------:R-:W-:-:S02]  /*c970*/  ISETP.GE.AND P5, PT, R5, R4, PT ;  /* 0x000000040500720c */ /* 0x000fc40003fa6270 */
[----:B---3--:R-:W-:Y:S01]  /*c980*/  HMMA.16816.F32.BF16 R16, R12, R40, RZ ;  /* 0x000000280c10723c */ /* 0x008fe200000418ff */
[----:B------:R-:W-:Y:S01]  /*c990*/  ISETP.GE.AND P0, PT, R5, R2, PT ;  /* 0x000000020500720c */ /* 0x000fe20003f06270 */
[----:B------:R3:W2:Y:S01]  /*c9a0*/  MUFU.TANH R68, R6 ;  /* 0x0000000600447308 */ /* 0x0006a20000002400 */
[----:B------:R-:W-:Y:S02]  /*c9b0*/  IADD3 R5, R3, 0x21, RZ ;  /* 0x0000002103057810 */ /* 0x000fe40007ffe0ff */
[----:B------:R-:W-:Y:S02]  /*c9c0*/  FSEL R107, R107, -INF , !P2 ;  /* 0xff8000006b6b7808 */ /* 0x000fe40005000000 */
[----:B------:R-:W-:Y:S01]  /*c9d0*/  ISETP.GE.AND P2, PT, R5, R4, PT ;  /* 0x000000040500720c */ /* 0x000fe20003f46270 */
[----:B-1----:R-:W-:Y:S01]  /*c9e0*/  FMUL.FTZ R7, R20, c[0x0][0x2ec] ;  /* 0x0000bb0014077a20 */ /* 0x002fe20000410000 */
[----:B------:R-:W-:Y:S02]  /*c9f0*/  FSEL R103, R103, -INF , !P1 ;  /* 0xff80000067677808 */ /* 0x000fe40004800000 */
[----:B------:R-:W-:Y:S01]  /*ca00*/  ISETP.GE.AND P1, PT, R5, R2, PT ;  /* 0x000000020500720c */ /* 0x000fe20003f26270 */
[----:B------:R1:W1:Y:S01]  /*ca10*/  MUFU.TANH R116, R7 ;  /* 0x0000000700747308 */ /* 0x0002620000002400 */
[----:B------:R-:W-:-:S02]  /*ca20*/  P2R R5, PR, RZ, 0x4 ;  /* 0x00000004ff057803 */ /* 0x000fc40000000000 */
[----:B------:R-:W-:Y:S02]  /*ca30*/  FSEL R122, R122, -INF , !P4 ;  /* 0xff8000007a7a7808 */ /* 0x000fe40006000000 */
[----:B---3--:R-:W-:Y:S02]  /*ca40*/  IADD3 R6, R3, 0x28, RZ ;  /* 0x0000002803067810 */ /* 0x008fe40007ffe0ff */
[----:B------:R-:W-:Y:S02]  /*ca50*/  FSEL R106, R106, -INF , !P6 ;  /* 0xff8000006a6a7808 */ /* 0x000fe40007000000 */
[----:B------:R-:W-:Y:S02]  /*ca60*/  ISETP.NE.AND P6, PT, R5, RZ, PT ;  /* 0x000000ff0500720c */ /* 0x000fe40003fc5270 */
[C---:B------:R-:W-:Y:S02]  /*ca70*/  ISETP.GE.AND P4, PT, R6.reuse, R4, PT ;  /* 0x000000040600720c */ /* 0x040fe40003f86270 */
[----:B------:R-:W-:-:S02]  /*ca80*/  ISETP.GE.AND P2, PT, R6, R2, PT ;  /* 0x000000020600720c */ /* 0x000fc40003f46270 */
[----:B------:R-:W-:Y:S01]  /*ca90*/  IADD3 R5, R3, 0x29, RZ ;  /* 0x0000002903057810 */ /* 0x000fe20007ffe0ff */
[----:B-1----:R-:W-:Y:S01]  /*caa0*/  FMUL.FTZ R7, R21, c[0x0][0x2ec] ;  /* 0x0000bb0015077a20 */ /* 0x002fe20000410000 */
[----:B------:R-:W-:Y:S02]  /*cab0*/  IADD3 R6, R3, 0x30, RZ ;  /* 0x0000003003067810 */ /* 0x000fe40007ffe0ff */
[----:B------:R-:W-:Y:S01]  /*cac0*/  FSEL R123, R123, -INF , !P3 ;  /* 0xff8000007b7b7808 */ /* 0x000fe20005800000 */
[----:B------:R1:W-:Y:S01]  /*cad0*/  MUFU.TANH R117, R7 ;  /* 0x0000000700757308 */ /* 0x0003e20000002400 */
[----:B------:R-:W-:Y:S02]  /*cae0*/  FSEL R102, R102, -INF , !P5 ;  /* 0xff80000066667808 */ /* 0x000fe40006800000 */
[----:B------:R-:W-:Y:S02]  /*caf0*/  FSEL R125, R125, -INF , !P0 ;  /* 0xff8000007d7d7808 */ /* 0x000fe40004000000 */
[----:B------:R-:W-:-:S02]  /*cb00*/  FSEL R127, R127, -INF , !P1 ;  /* 0xff8000007f7f7808 */ /* 0x000fc40004800000 */
[C---:B------:R-:W-:Y:S02]  /*cb10*/  ISETP.GE.AND P3, PT, R5.reuse, R4, PT ;  /* 0x000000040500720c */ /* 0x040fe40003f66270 */
[----:B------:R-:W-:Y:S02]  /*cb20*/  ISETP.GE.AND P0, PT, R5, R2, PT ;  /* 0x000000020500720c */ /* 0x000fe40003f06270 */
[C---:B------:R-:W-:Y:S02]  /*cb30*/  ISETP.GE.AND P5, PT, R6.reuse, R4, PT ;  /* 0x000000040600720c */ /* 0x040fe40003fa6270 */
[----:B------:R-:W-:Y:S02]  /*cb40*/  ISETP.GE.AND P1, PT, R6, R2, PT ;  /* 0x000000020600720c */ /* 0x000fe40003f26270 */
[----:B------:R-:W-:Y:S01]  /*cb50*/  IADD3 R6, R3, 0x38, RZ ;  /* 0x0000003803067810 */ /* 0x000fe20007ffe0ff */
[----:B-1----:R-:W-:Y:S01]  /*cb60*/  FMUL.FTZ R7, R22, c[0x0][0x2ec] ;  /* 0x0000bb0016077a20 */ /* 0x002fe20000410000 */
[----:B------:R-:W-:-:S02]  /*cb70*/  FSEL R99, R99, -INF , !P3 ;  /* 0xff80000063637808 */ /* 0x000fc40005800000 */
[----:B------:R-:W-:Y:S01]  /*cb80*/  FSEL R130, R130, -INF , !P0 ;  /* 0xff80000082827808 */ /* 0x000fe20004000000 */
[----:B------:R1:W3:Y:S01]  /*cb90*/  MUFU.TANH R67, R7 ;  /* 0x0000000700437308 */ /* 0x0002e20000002400 */
[C---:B------:R-:W-:Y:S02]  /*cba0*/  ISETP.GE.AND P3, PT, R6.reuse, R4, PT ;  /* 0x000000040600720c */ /* 0x040fe40003f66270 */
[----:B------:R-:W-:Y:S01]  /*cbb0*/  ISETP.GE.AND P0, PT, R6, R2, PT ;  /* 0x000000020600720c */ /* 0x000fe20003f06270 */
[----:B------:R-:W-:Y:S01]  /*cbc0*/  FMUL.FTZ R6, R24, c[0x0][0x2ec] ;  /* 0x0000bb0018067a20 */ /* 0x000fe20000410000 */
[----:B------:R-:W-:Y:S02]  /*cbd0*/  IADD3 R5, R3, 0x31, RZ ;  /* 0x0000003103057810 */ /* 0x000fe40007ffe0ff */
[----:B------:R-:W-:Y:S01]  /*cbe0*/  FSEL R100, R100, -INF , !P4 ;  /* 0xff80000064647808 */ /* 0x000fe20006000000 */
[----:B------:R2:W-:Y:S01]  /*cbf0*/  MUFU.TANH R66, R6 ;  /* 0x0000000600427308 */ /* 0x0005e20000002400 */
[----:B------:R-:W-:-:S02]  /*cc00*/  FSEL R128, R128, -INF , !P2 ;  /* 0xff80000080807808 */ /* 0x000fc40005000000 */
[C---:B------:R-:W-:Y:S02]  /*cc10*/  ISETP.GE.AND P4, PT, R5.reuse, R4, PT ;  /* 0x000000040500720c */ /* 0x040fe40003f86270 */
[----:B------:R-:W-:Y:S02]  /*cc20*/  ISETP.GE.AND P2, PT, R5, R2, PT ;  /* 0x000000020500720c */ /* 0x000fe40003f46270 */
[----:B------:R-:W-:Y:S01]  /*cc30*/  FSEL R97, R97, -INF , !P4 ;  /* 0xff80000061617808 */ /* 0x000fe20006000000 */
[----:B-1----:R-:W-:Y:S01]  /*cc40*/  FMUL.FTZ R7, R23, c[0x0][0x2ec] ;  /* 0x0000bb0017077a20 */ /* 0x002fe20000410000 */
[----:B------:R-:W-:Y:S01]  /*cc50*/  FSEL R134, R134, -INF , !P2 ;  /* 0xff80000086867808 */ /* 0x000fe20005000000 */
[----:B----4-:R-:W-:Y:S01]  /*cc60*/  HMMA.16816.F32.BF16 R20, R8, R32, R16 ;  /* 0x000000200814723c */ /* 0x010fe20000041810 */
[----:B------:R-:W-:Y:S01]  /*cc70*/  IADD3 R5, R3, 0x39, RZ ;  /* 0x0000003903057810 */ /* 0x000fe20007ffe0ff */
[----:B------:R1:W4:Y:S01]  /*cc80*/  MUFU.TANH R39, R7 ;  /* 0x0000000700277308 */ /* 0x0003220000002400 */
[----:B------:R-:W-:-:S02]  /*cc90*/  FSEL R101, R101, -INF , !P5 ;  /* 0xff80000065657808 */ /* 0x000fc40006800000 */
[----:B------:R-:W-:Y:S02]  /*cca0*/  FSEL R131, R131, -INF , !P1 ;  /* 0xff80000083837808 */ /* 0x000fe40004800000 */
[----:B--2---:R-:W-:Y:S01]  /*ccb0*/  IADD3 R6, R3, 0x40, RZ ;  /* 0x0000004003067810 */ /* 0x004fe20007ffe0ff */
[----:B------:R-:W-:Y:S01]  /*ccc0*/  HMMA.16816.F32.BF16 R16, R12, R42, RZ ;  /* 0x0000002a0c10723c */ /* 0x000fe200000418ff */
[CC--:B------:R-:W-:Y:S01]  /*ccd0*/  ISETP.GE.AND P5, PT, R5.reuse, R4.reuse, PT ;  /* 0x000000040500720c */ /* 0x0c0fe20003fa6270 */
[----:B------:R-:W2:Y:S01]  /*cce0*/  LDSM.16.M88.4 R40, [R164+0x4400] ;  /* 0x00440000a428783b */ /* 0x000ea20000000200 */
[C---:B------:R-:W-:Y:S02]  /*ccf0*/  ISETP.GE.AND P4, PT, R6.reuse, R4, PT ;  /* 0x000000040600720c */ /* 0x040fe40003f86270 */
[-C--:B------:R-:W-:Y:S01]  /*cd00*/  ISETP.GE.AND P2, PT, R6, R2.reuse, PT ;  /* 0x000000020600720c */ /* 0x080fe20003f46270 */
[----:B------:R-:W-:Y:S01]  /*cd10*/  FMUL.FTZ R6, R26, c[0x0][0x2ec] ;  /* 0x0000bb001a067a20 */ /* 0x000fe20000410000 */
[----:B------:R-:W-:-:S02]  /*cd20*/  ISETP.GE.AND P1, PT, R5, R2, PT ;  /* 0x000000020500720c */ /* 0x000fc40003f26270 */
[----:B------:R-:W-:Y:S01]  /*cd30*/  IADD3 R5, R3, 0x41, RZ ;  /* 0x0000004103057810 */ /* 0x000fe20007ffe0ff */
[----:B------:R3:W2:Y:S01]  /*cd40*/  MUFU.TANH R37, R6 ;  /* 0x0000000600257308 */ /* 0x0006a20000002400 */
[----:B-1----:R-:W-:Y:S01]  /*cd50*/  FMUL.FTZ R7, R25, c[0x0][0x2ec] ;  /* 0x0000bb0019077a20 */ /* 0x002fe20000410000 */
[----:B------:R-:W-:Y:S02]  /*cd60*/  FSEL R96, R96, -INF , !P3 ;  /* 0xff80000060607808 */ /* 0x000fe40005800000 */
[----:B------:R-:W-:Y:S02]  /*cd70*/  FSEL R135, R135, -INF , !P0 ;  /* 0xff80000087877808 */ /* 0x000fe40004000000 */
[C---:B------:R-:W-:Y:S02]  /*cd80*/  ISETP.GE.AND P3, PT, R5.reuse, R4, PT ;  /* 0x000000040500720c */ /* 0x040fe40003f66270 */
[----:B------:R1:W1:Y:S01]  /*cd90*/  MUFU.TANH R65, R7 ;  /* 0x0000000700417308 */ /* 0x0002620000002400 */
[----:B------:R-:W-:-:S02]  /*cda0*/  ISETP.GE.AND P0, PT, R5, R2, PT ;  /* 0x000000020500720c */ /* 0x000fc40003f06270 */
[----:B------:R-:W-:Y:S02]  /*cdb0*/  IADD3 R5, R3, 0x48, RZ ;  /* 0x0000004803057810 */ /* 0x000fe40007ffe0ff */
[----:B------:R-:W-:Y:S02]  /*cdc0*/  FSEL R94, R94, -INF , !P5 ;  /* 0xff8000005e5e7808 */ /* 0x000fe40006800000 */
[----:B------:R-:W-:Y:S01]  /*cdd0*/  FSEL R136, R136, -INF , !P1 ;  /* 0xff80000088887808 */ /* 0x000fe20004800000 */
[----:B---3--:R-:W-:Y:S01]  /*cde0*/  FMUL.FTZ R6, R27, c[0x0][0x2ec] ;  /* 0x0000bb001b067a20 */ /* 0x008fe20000410000 */
[C---:B------:R-:W-:Y:S01]  /*cdf0*/  ISETP.GE.AND P5, PT, R5.reuse, R4, PT ;  /* 0x000000040500720c */ /* 0x040fe20003fa6270 */
[----:B------:R-:W-:Y:S01]  /*ce00*/  HMMA.16816.F32.BF16 R24, R8, R34, R16 ;  /* 0x000000220818723c */ /* 0x000fe20000041810 */
[----:B------:R-:W-:Y:S01]  /*ce10*/  ISETP.GE.AND P1, PT, R5, R2, PT ;  /* 0x000000020500720c */ /* 0x000fe20003f26270 */
[----:B------:R3:W2:Y:S01]  /*ce20*/  MUFU.TANH R113, R6 ;  /* 0x0000000600717308 */ /* 0x0006a20000002400 */
[----:B------:R-:W-:Y:S01]  /*ce30*/  IADD3 R5, R3, 0x49, RZ ;  /* 0x0000004903057810 */ /* 0x000fe20007ffe0ff */
[----:B------:R-:W-:Y:S01]  /*ce40*/  LDSM.16.M88.4 R32, [R164+0x4800] ;  /* 0x00480000a420783b */ /* 0x000fe20000000200 */
[----:B------:R-:W-:Y:S01]  /*ce50*/  FSEL R95, R95, -INF , !P4 ;  /* 0xff8000005f5f7808 */ /* 0x000fe20006000000 */
[----:B-1----:R-:W-:Y:S01]  /*ce60*/  FMUL.FTZ R7, R21, c[0x0][0x2ec] ;  /* 0x0000bb0015077a20 */ /* 0x002fe20000410000 */
[----:B------:R-:W-:Y:S01]  /*ce70*/  FSEL R137, R137, -INF , !P2 ;  /* 0xff80000089897808 */ /* 0x000fe20005000000 */
[----:B------:R-:W-:Y:S01]  /*ce80*/  HMMA.16816.F32.BF16 R16, R12, R28, RZ ;  /* 0x0000001c0c10723c */ /* 0x000fe200000418ff */
[C---:B------:R-:W-:Y:S01]  /*ce90*/  ISETP.GE.AND P4, PT, R5.reuse, R4, PT ;  /* 0x000000040500720c */ /* 0x040fe20003f86270 */
[----:B------:R1:W-:Y:S01]  /*cea0*/  MUFU.TANH R63, R7 ;  /* 0x00000007003f7308 */ /* 0x0003e20000002400 */
[----:B------:R-:W-:-:S02]  /*ceb0*/  ISETP.GE.AND P2, PT, R5, R2, PT ;  /* 0x000000020500720c */ /* 0x000fc40003f46270 */
[----:B------:R-:W-:Y:S02]  /*cec0*/  IADD3 R5, R3, 0x50, RZ ;  /* 0x0000005003057810 */ /* 0x000fe40007ffe0ff */
[----:B------:R-:W-:Y:S02]  /*ced0*/  FSEL R93, R93, -INF , !P3 ;  /* 0xff8000005d5d7808 */ /* 0x000fe40005800000 */
[----:B------:R-:W-:Y:S01]  /*cee0*/  FSEL R139, R139, -INF , !P0 ;  /* 0xff8000008b8b7808 */ /* 0x000fe20004000000 */
[----:B---3--:R-:W-:Y:S01]  /*cef0*/  FMUL.FTZ R6, R20, c[0x0][0x2ec] ;  /* 0x0000bb0014067a20 */ /* 0x008fe20000410000 */
[----:B------:R-:W-:Y:S02]  /*cf00*/  FSEL R89, R89, -INF , !P5 ;  /* 0xff80000059597808 */ /* 0x000fe40006800000 */
[----:B------:R-:W-:Y:S01]  /*cf10*/  FSEL R138, R138, -INF , !P1 ;  /* 0xff8000008a8a7808 */ /* 0x000fe20004800000 */
[----:B------:R3:W2:Y:S01]  /*cf20*/  MUFU.TANH R64, R6 ;  /* 0x0000000600407308 */ /* 0x0006a20000002400 */
[----:B------:R-:W-:-:S02]  /*cf30*/  ISETP.GE.AND P3, PT, R5, R4, PT ;  /* 0x000000040500720c */ /* 0x000fc40003f66270 */
[----:B------:R-:W-:Y:S01]  /*cf40*/  ISETP.GE.AND P0, PT, R5, R2, PT ;  /* 0x000000020500720c */ /* 0x000fe20003f06270 */
[----:B-1----:R-:W-:Y:S01]  /*cf50*/  FMUL.FTZ R7, R22, c[0x0][0x2ec] ;  /* 0x0000bb0016077a20 */ /* 0x002fe20000410000 */
[----:B------:R-:W-:Y:S02]  /*cf60*/  FSEL R90, R90, -INF , !P3 ;  /* 0xff8000005a5a7808 */ /* 0x000fe40005800000 */
[----:B------:R-:W-:Y:S01]  /*cf70*/  FSEL R141, R141, -INF , !P0 ;  /* 0xff8000008d8d7808 */ /* 0x000fe20004000000 */
[----:B------:R1:W1:Y:S01]  /*cf80*/  MUFU.TANH R36, R7 ;  /* 0x0000000700247308 */ /* 0x0002620000002400 */
[----:B------:R-:W-:Y:S02]  /*cf90*/  IADD3 R5, R3, 0x58, RZ ;  /* 0x0000005803057810 */ /* 0x000fe40007ffe0ff */
[----:B------:R-:W-:Y:S02]  /*cfa0*/  FSEL R91, R57, -INF , !P4 ;  /* 0xff800000395b7808 */ /* 0x000fe40006000000 */
[----:B------:R-:W-:-:S02]  /*cfb0*/  FSEL R140, R140, -INF , !P2 ;  /* 0xff8000008c8c7808 */ /* 0x000fc40005000000 */
[----:B------:R-:W-:Y:S02]  /*cfc0*/  ISETP.GE.AND P4, PT, R5, R4, PT ;  /* 0x000000040500720c */ /* 0x000fe40003f86270 */
[----:B---3--:R-:W-:Y:S02]  /*cfd0*/  IADD3 R6, R3, 0x51, RZ ;  /* 0x0000005103067810 */ /* 0x008fe40007ffe0ff */
[----:B------:R-:W-:Y:S02]  /*cfe0*/  ISETP.GE.AND P2, PT, R5, R2, PT ;  /* 0x000000020500720c */ /* 0x000fe40003f46270 */
[C---:B------:R-:W-:Y:S02]  /*cff0*/  ISETP.GE.AND P5, PT, R6.reuse, R4, PT ;  /* 0x000000040600720c */ /* 0x040fe40003fa6270 */
[----:B------:R-:W-:Y:S01]  /*d000*/  ISETP.GE.AND P1, PT, R6, R2, PT ;  /* 0x000000020600720c */ /* 0x000fe20003f26270 */
[----:B-1----:R-:W-:Y:S01]  /*d010*/  FMUL.FTZ R7, R23, c[0x0][0x2ec] ;  /* 0x0000bb0017077a20 */ /* 0x002fe20000410000 */
[----:B------:R-:W-:Y:S01]  /*d020*/  IADD3 R6, R3, 0x59, RZ ;  /* 0x0000005903067810 */ /* 0x000fe20007ffe0ff */
[----:B------:R-:W-:Y:S01]  /*d030*/  HMMA.16816.F32.BF16 R20, R8, R48, R16 ;  /* 0x000000300814723c */ /* 0x000fe20000041810 */
[----:B------:R-:W-:Y:S01]  /*d040*/  FSEL R88, R88, -INF , !P4 ;  /* 0xff80000058587808 */ /* 0x000fe20006000000 */
[----:B------:R1:W-:Y:S01]  /*d050*/  MUFU.TANH R112, R7 ;  /* 0x0000000700707308 */ /* 0x0003e20000002400 */
[----:B------:R-:W-:-:S02]  /*d060*/  ISETP.GE.AND P3, PT, R6, R4, PT ;  /* 0x000000040600720c */ /* 0x000fc40003f66270 */
[----:B------:R-:W-:Y:S01]  /*d070*/  ISETP.GE.AND P0, PT, R6, R2, PT ;  /* 0x000000020600720c */ /* 0x000fe20003f06270 */
[----:B------:R-:W-:Y:S01]  /*d080*/  FMUL.FTZ R6, R24, c[0x0][0x2ec] ;  /* 0x0000bb0018067a20 */ /* 0x000fe20000410000 */
[----:B------:R-:W-:Y:S01]  /*d090*/  FSEL R142, R142, -INF , !P2 ;  /* 0xff8000008e8e7808 */ /* 0x000fe20005000000 */
[----:B------:R-:W-:Y:S01]  /*d0a0*/  HMMA.16816.F32.BF16 R16, R12, R30, RZ ;  /* 0x0000001e0c10723c */ /* 0x000fe200000418ff */
[----:B------:R-:W3:Y:S01]  /*d0b0*/  LDSM.16.M88.4 R28, [R167+0x3400] ;  /* 0x00340000a71c783b */ /* 0x000ee20000000200 */
[----:B------:R2:W2:Y:S01]  /*d0c0*/  MUFU.TANH R69, R6 ;  /* 0x0000000600457308 */ /* 0x0004a20000002400 */
[----:B------:R-:W-:Y:S02]  /*d0d0*/  IADD3 R5, R3, 0x60, RZ ;  /* 0x0000006003057810 */ /* 0x000fe40007ffe0ff */
[----:B------:R-:W-:Y:S02]  /*d0e0*/  FSEL R92, R92, -INF , !P5 ;  /* 0xff8000005c5c7808 */ /* 0x000fe40006800000 */
[----:B------:R-:W-:-:S02]  /*d0f0*/  FSEL R145, R145, -INF , !P1 ;  /* 0xff80000091917808 */ /* 0x000fc40004800000 */
[----:B------:R-:W-:Y:S01]  /*d100*/  ISETP.GE.AND P5, PT, R5, R4, PT ;  /* 0x000000040500720c */ /* 0x000fe20003fa6270 */
[----:B-1----:R-:W-:Y:S01]  /*d110*/  FMUL.FTZ R7, R25, c[0x0][0x2ec] ;  /* 0x0000bb0019077a20 */ /* 0x002fe20000410000 */
[----:B------:R-:W-:Y:S02]  /*d120*/  ISETP.GE.AND P1, PT, R5, R2, PT ;  /* 0x000000020500720c */ /* 0x000fe40003f26270 */
[----:B------:R-:W-:Y:S01]  /*d130*/  IADD3 R5, R3, 0x68, RZ ;  /* 0x0000006803057810 */ /* 0x000fe20007ffe0ff */
[----:B------:R1:W-:Y:S01]  /*d140*/  MUFU.TANH R70, R7 ;  /* 0x0000000700467308 */ /* 0x0003e20000002400 */
[----:B------:R-:W-:Y:S02]  /*d150*/  FSEL R87, R87, -INF , !P3 ;  /* 0xff80000057577808 */ /* 0x000fe40005800000 */
[----:B------:R-:W-:Y:S02]  /*d160*/  FSEL R143, R143, -INF , !P0 ;  /* 0xff8000008f8f7808 */ /* 0x000fe40004000000 */
[----:B--2---:R-:W-:-:S02]  /*d170*/  IADD3 R6, R3, 0x61, RZ ;  /* 0x0000006103067810 */ /* 0x004fc40007ffe0ff */
[CC--:B------:R-:W-:Y:S02]  /*d180*/  ISETP.GE.AND P3, PT, R5.reuse, R4.reuse, PT ;  /* 0x000000040500720c */ /* 0x0c0fe40003f66270 */
[C---:B------:R-:W-:Y:S02]  /*d190*/  ISETP.GE.AND P4, PT, R6.reuse, R4, PT ;  /* 0x000000040600720c */ /* 0x040fe40003f86270 */
[-C--:B------:R-:W-:Y:S01]  /*d1a0*/  ISETP.GE.AND P2, PT, R6, R2.reuse, PT ;  /* 0x000000020600720c */ /* 0x080fe20003f46270 */
[----:B------:R-:W-:Y:S01]  /*d1b0*/  FMUL.FTZ R6, R26, c[0x0][0x2ec] ;  /* 0x0000bb001a067a20 */ /* 0x000fe20000410000 */
[----:B------:R-:W-:Y:S02]  /*d1c0*/  ISETP.GE.AND P0, PT, R5, R2, PT ;  /* 0x000000020500720c */ /* 0x000fe40003f06270 */
[----:B------:R-:W-:Y:S01]  /*d1d0*/  IADD3 R5, R3, 0x69, RZ ;  /* 0x0000006903057810 */ /* 0x000fe20007ffe0ff */
[----:B------:R2:W2:Y:S01]  /*d1e0*/  MUFU.TANH R61, R6 ;  /* 0x00000006003d7308 */ /* 0x0004a20000002400 */
[----:B-1----:R-:W-:Y:S01]  /*d1f0*/  FMUL.FTZ R7, R21, c[0x0][0x2ec] ;  /* 0x0000bb0015077a20 */ /* 0x002fe20000410000 */
[----:B------:R-:W-:-:S02]  /*d200*/  FSEL R85, R85, -INF , !P5 ;  /* 0xff80000055557808 */ /* 0x000fc40006800000 */
[----:B------:R-:W-:Y:S02]  /*d210*/  FSEL R146, R146, -INF , !P1 ;  /* 0xff80000092927808 */ /* 0x000fe40004800000 */
[C---:B------:R-:W-:Y:S02]  /*d220*/  ISETP.GE.AND P5, PT, R5.reuse, R4, PT ;  /* 0x000000040500720c */ /* 0x040fe40003fa6270 */
[----:B------:R-:W-:Y:S01]  /*d230*/  ISETP.GE.AND P1, PT, R5, R2, PT ;  /* 0x000000020500720c */ /* 0x000fe20003f26270 */
[----:B------:R1:W-:Y:S01]  /*d240*/  MUFU.TANH R59, R7 ;  /* 0x00000007003b7308 */ /* 0x0003e20000002400 */
[----:B------:R-:W-:Y:S02]  /*d250*/  IADD3 R5, R3, 0x70, RZ ;  /* 0x0000007003057810 */ /* 0x000fe40007ffe0ff */
[----:B------:R-:W-:Y:S02]  /*d260*/  FSEL R86, R86, -INF , !P4 ;  /* 0xff80000056567808 */ /* 0x000fe40006000000 */
[----:B------:R-:W-:Y:S01]  /*d270*/  FSEL R149, R149, -INF , !P2 ;  /* 0xff80000095957808 */ /* 0x000fe20005000000 */
[----:B--2---:R-:W-:Y:S01]  /*d280*/  FMUL.FTZ R6, R27, c[0x0][0x2ec] ;  /* 0x0000bb001b067a20 */ /* 0x004fe20000410000 */
[C---:B------:R-:W-:Y:S01]  /*d290*/  ISETP.GE.AND P4, PT, R5.reuse, R4, PT ;  /* 0x000000040500720c */ /* 0x040fe20003f86270 */
[----:B------:R-:W-:Y:S01]  /*d2a0*/  HMMA.16816.F32.BF16 R24, R8, R50, R16 ;  /* 0x000000320818723c */ /* 0x000fe20000041810 */
[----:B------:R-:W-:Y:S01]  /*d2b0*/  ISETP.GE.AND P2, PT, R5, R2, PT ;  /* 0x000000020500720c */ /* 0x000fe20003f46270 */
[----:B------:R2:W2:Y:S01]  /*d2c0*/  MUFU.TANH R62, R6 ;  /* 0x00000006003e7308 */ /* 0x0004a20000002400 */
[----:B------:R-:W-:-:S02]  /*d2d0*/  IADD3 R5, R3, 0x71, RZ ;  /* 0x0000007103057810 */ /* 0x000fc40007ffe0ff */
[----:B------:R-:W-:Y:S01]  /*d2e0*/  FSEL R84, R84, -INF , !P3 ;  /* 0xff80000054547808 */ /* 0x000fe20005800000 */
[----:B-1----:R-:W-:Y:S02]  /*d2f0*/  FMUL.FTZ R7, R22, c[0x0][0x2ec] ;  /* 0x0000bb0016077a20 */ /* 0x002fe40000410000 */
[----:B------:R-:W-:Y:S01]  /*d300*/  HMMA.16816.F32.BF16 R16, R12, R40, RZ ;  /* 0x000000280c10723c */ /* 0x000fe200000418ff */
[----:B------:R-:W-:Y:S01]  /*d310*/  FSEL R147, R147, -INF , !P0 ;  /* 0xff80000093937808 */ /* 0x000fe20004000000 */
[----:B------:R1:W-:Y:S01]  /*d320*/  MUFU.TANH R55, R7 ;  /* 0x0000000700377308 */ /* 0x0003e20000002400 */
[----:B------:R-:W-:Y:S02]  /*d330*/  FSEL R80, R80, -INF , !P5 ;  /* 0xff80000050507808 */ /* 0x000fe40006800000 */
[----:B------:R-:W-:Y:S02]  /*d340*/  FSEL R148, R148, -INF , !P1 ;  /* 0xff80000094947808 */ /* 0x000fe40004800000 */
[C---:B------:R-:W-:Y:S01]  /*d350*/  ISETP.GE.AND P3, PT, R5.reuse, R4, PT ;  /* 0x000000040500720c */ /* 0x040fe20003f66270 */
[----:B--2---:R-:W-:Y:S01]  /*d360*/  FMUL.FTZ R6, R20, c[0x0][0x2ec] ;  /* 0x0000bb0014067a20 */ /* 0x004fe20000410000 */
[----:B------:R-:W-:-:S02]  /*d370*/  ISETP.GE.AND P0, PT, R5, R2, PT ;  /* 0x000000020500720c */ /* 0x000fc40003f06270 */
[----:B------:R-:W-:Y:S01]  /*d380*/  FSEL R81, R81, -INF , !P3 ;  /* 0xff80000051517808 */ /* 0x000fe20005800000 */
[----:B------:R2:W-:Y:S01]  /*d390*/  MUFU.TANH R58, R6 ;  /* 0x00000006003a7308 */ /* 0x0005e20000002400 */
[----:B------:R-:W-:Y:S02]  /*d3a0*/  FSEL R156, R156, -INF , !P0 ;  /* 0xff8000009c9c7808 */ /* 0x000fe40004000000 */
[----:B------:R-:W-:Y:S01]  /*d3b0*/  IADD3 R5, R3, 0x79, RZ ;  /* 0x0000007903057810 */ /* 0x000fe20007ffe0ff */
[----:B-1----:R-:W-:Y:S01]  /*d3c0*/  FMUL.FTZ R7, R23, c[0x0][0x2ec] ;  /* 0x0000bb0017077a20 */ /* 0x002fe20000410000 */
[----:B------:R-:W-:Y:S02]  /*d3d0*/  FSEL R82, R82, -INF , !P4 ;  /* 0xff80000052527808 */ /* 0x000fe40006000000 */
[----:B------:R-:W-:Y:S01]  /*d3e0*/  FSEL R150, R150, -INF , !P2 ;  /* 0xff80000096967808 */ /* 0x000fe20005000000 */
[----:B------:R1:W1:Y:S04]  /*d3f0*/  MUFU.TANH R57, R7 ;  /* 0x0000000700397308 */ /* 0x0002680000002400 */
[----:B---3--:R-:W-:Y:S01]  /*d400*/  HMMA.16816.F32.BF16 R20, R8, R28, R16 ;  /* 0x0000001c0814723c */ /* 0x008fe20000041810 */
[----:B------:R-:W-:-:S02]  /*d410*/  ISETP.GE.AND P4, PT, R5, R4, PT ;  /* 0x000000040500720c */ /* 0x000fc40003f86270 */
[----:B------:R-:W-:Y:S02]  /*d420*/  ISETP.GE.AND P2, PT, R5, R2, PT ;  /* 0x000000020500720c */ /* 0x000fe40003f46270 */
[----:B------:R-:W-:Y:S02]  /*d430*/  FSEL R79, R79, -INF , !P4 ;  /* 0xff8000004f4f7808 */ /* 0x000fe40006000000 */
[----:B--2---:R-:W-:Y:S01]  /*d440*/  IADD3 R6, R3, 0x78, RZ ;  /* 0x0000007803067810 */ /* 0x004fe20007ffe0ff */
[----:B------:R-:W-:Y:S01]  /*d450*/  HMMA.16816.F32.BF16 R16, R12, R42, RZ ;  /* 0x0000002a0c10723c */ /* 0x000fe200000418ff */
[----:B------:R-:W2:Y:S01]  /*d460*/  LDSM.16.M88.4 R40, [R167+0x3800] ;  /* 0x00380000a728783b */ /* 0x000ea20000000200 */
[----:B------:R-:W-:Y:S02]  /*d470*/  FSEL R151, R151, -INF , !P2 ;  /* 0xff80000097977808 */ /* 0x000fe40005000000 */
[C---:B------:R-:W-:Y:S02]  /*d480*/  ISETP.GE.AND P5, PT, R6.reuse, R4, PT ;  /* 0x000000040600720c */ /* 0x040fe40003fa6270 */
[----:B------:R-:W-:Y:S01]  /*d490*/  ISETP.GE.AND P1, PT, R6, R2, PT ;  /* 0x000000020600720c */ /* 0x000fe20003f26270 */
[----:B-1----:R-:W-:Y:S01]  /*d4a0*/  FMUL.FTZ R7, R25, c[0x0][0x2ec] ;  /* 0x0000bb0019077a20 */ /* 0x002fe20000410000 */
[----:B------:R-:W-:-:S02]  /*d4b0*/  IADD3 R6, R3, 0x80, RZ ;  /* 0x0000008003067810 */ /* 0x000fc40007ffe0ff */
[----:B------:R-:W-:Y:S01]  /*d4c0*/  FSEL R157, R52, -INF , !P1 ;  /* 0xff800000349d7808 */ /* 0x000fe20004800000 */
[----:B------:R1:W-:Y:S01]  /*d4d0*/  MUFU.TANH R53, R7 ;  /* 0x0000000700357308 */ /* 0x0003e20000002400 */
[C---:B------:R-:W-:Y:S02]  /*d4e0*/  ISETP.GE.AND P3, PT, R6.reuse, R4, PT ;  /* 0x000000040600720c */ /* 0x040fe40003f66270 */
[----:B------:R-:W-:Y:S01]  /*d4f0*/  ISETP.GE.AND P0, PT, R6, R2, PT ;  /* 0x000000020600720c */ /* 0x000fe20003f06270 */
[----:B------:R-:W-:Y:S01]  /*d500*/  FMUL.FTZ R6, R24, c[0x0][0x2ec] ;  /* 0x0000bb0018067a20 */ /* 0x000fe20000410000 */
[----:B------:R-:W-:Y:S02]  /*d510*/  IADD3 R5, R3, 0x81, RZ ;  /* 0x0000008103057810 */ /* 0x000fe40007ffe0ff */
[----:B------:R-:W-:Y:S01]  /*d520*/  FSEL R83, R83, -INF , !P5 ;  /* 0xff80000053537808 */ /* 0x000fe20006800000 */
[----:B------:R3:W-:Y:S01]  /*d530*/  MUFU.TANH R54, R6 ;  /* 0x0000000600367308 */ /* 0x0007e20000002400 */
[----:B------:R-:W-:-:S02]  /*d540*/  ISETP.GE.AND P5, PT, R5, R4, PT ;  /* 0x000000040500720c */ /* 0x000fc40003fa6270 */
[----:B------:R-:W-:Y:S02]  /*d550*/  ISETP.GE.AND P1, PT, R5, R2, PT ;  /* 0x000000020500720c */ /* 0x000fe40003f26270 */
        /* <DEDUP_REMOVED lines=8> */
[----:B---3--:R-:W-:Y:S02]  /*d5e0*/  IADD3 R6, R3, 0x88, RZ ;  /* 0x0000008803067810 */ /* 0x008fe40007ffe0ff */
[----:B------:R-:W-:Y:S02]  /*d5f0*/  FSEL R76, R76, -INF , !P5 ;  /* 0xff8000004c4c7808 */ /* 0x000fe40006800000 */
[C---:B------:R-:W-:Y:S02]  /*d600*/  ISETP.GE.AND P4, PT, R6.reuse, R4, PT ;  /* 0x000000040600720c */ /* 0x040fe40003f86270 */
[----:B------:R-:W-:Y:S01]  /*d610*/  ISETP.GE.AND P2, PT, R6, R2, PT ;  /* 0x000000020600720c */ /* 0x000fe20003f46270 */
[----:B------:R-:W-:Y:S01]  /*d620*/  FMUL.FTZ R6, R26, c[0x0][0x2ec] ;  /* 0x0000bb001a067a20 */ /* 0x000fe20000410000 */
[----:B------:R-:W-:-:S02]  /*d630*/  FSEL R159, R159, -INF , !P1 ;  /* 0xff8000009f9f7808 */ /* 0x000fc40004800000 */
[C---:B------:R-:W-:Y:S01]  /*d640*/  ISETP.GE.AND P5, PT, R5.reuse, R4, PT ;  /* 0x000000040500720c */ /* 0x040fe20003fa6270 */
[----:B------:R3:W2:Y:S01]  /*d650*/  MUFU.TANH R52, R6 ;  /* 0x0000000600347308 */ /* 0x0006a20000002400 */
[----:B-1----:R-:W-:Y:S01]  /*d660*/  FMUL.FTZ R7, R22, c[0x0][0x2ec] ;  /* 0x0000bb0016077a20 */ /* 0x002fe20000410000 */
[----:B------:R-:W-:Y:S02]  /*d670*/  ISETP.GE.AND P1, PT, R5, R2, PT ;  /* 0x000000020500720c */ /* 0x000fe40003f26270 */
[----:B------:R-:W-:Y:S02]  /*d680*/  IADD3 R5, R3, 0x91, RZ ;  /* 0x0000009103057810 */ /* 0x000fe40007ffe0ff */
[----:B------:R-:W-:Y:S02]  /*d690*/  FSEL R77, R77, -INF , !P4 ;  /* 0xff8000004d4d7808 */ /* 0x000fe40006000000 */
[----:B------:R1:W-:Y:S01]  /*d6a0*/  MUFU.TANH R48, R7 ;  /* 0x0000000700307308 */ /* 0x0003e20000002400 */
[----:B------:R-:W-:-:S02]  /*d6b0*/  FSEL R160, R75, -INF , !P2 ;  /* 0xff8000004ba07808 */ /* 0x000fc40005000000 */
[C---:B------:R-:W-:Y:S02]  /*d6c0*/  ISETP.GE.AND P4, PT, R5.reuse, R4, PT ;  /* 0x000000040500720c */ /* 0x040fe40003f86270 */
[----:B------:R-:W-:Y:S02]  /*d6d0*/  ISETP.GE.AND P2, PT, R5, R2, PT ;  /* 0x000000020500720c */ /* 0x000fe40003f46270 */
[----:B------:R-:W-:Y:S01]  /*d6e0*/  IADD3 R5, R3, 0x98, RZ ;  /* 0x0000009803057810 */ /* 0x000fe20007ffe0ff */
[----:B---3--:R-:W-:Y:S01]  /*d6f0*/  FMUL.FTZ R6, R27, c[0x0][0x2ec] ;  /* 0x0000bb001b067a20 */ /* 0x008fe20000410000 */
[----:B------:R-:W-:Y:S01]  /*d700*/  FSEL R75, R161, -INF , !P3 ;  /* 0xff800000a14b7808 */ /* 0x000fe20005800000 */
[----:B------:R-:W-:Y:S01]  /*d710*/  HMMA.16816.F32.BF16 R24, R8, R30, R16 ;  /* 0x0000001e0818723c */ /* 0x000fe20000041810 */
[----:B------:R-:W3:Y:S01]  /*d720*/  LDSM.16.M88.4 R28, [R164+0x4c00] ;  /* 0x004c0000a41c783b */ /* 0x000ee20000000200 */
[----:B------:R2:W-:Y:S01]  /*d730*/  MUFU.TANH R51, R6 ;  /* 0x0000000600337308 */ /* 0x0005e20000002400 */
[----:B------:R-:W-:-:S02]  /*d740*/  FSEL R161, R144, -INF , !P0 ;  /* 0xff80000090a17808 */ /* 0x000fc40004000000 */
[----:B------:R-:W-:Y:S01]  /*d750*/  FSEL R74, R74, -INF , !P5 ;  /* 0xff8000004a4a7808 */ /* 0x000fe20006800000 */
[----:B-1----:R-:W-:Y:S01]  /*d760*/  FMUL.FTZ R7, R23, c[0x0][0x2ec] ;  /* 0x0000bb0017077a20 */ /* 0x002fe20000410000 */
[----:B------:R-:W-:Y:S01]  /*d770*/  FSEL R144, R73, -INF , !P1 ;  /* 0xff80000049907808 */ /* 0x000fe20004800000 */
[----:B------:R-:W-:Y:S01]  /*d780*/  HMMA.16816.F32.BF16 R16, R12, R32, RZ ;  /* 0x000000200c10723c */ /* 0x000fe200000418ff */
[C---:B------:R-:W-:Y:S02]  /*d790*/  ISETP.GE.AND P3, PT, R5.reuse, R4, PT ;  /* 0x000000040500720c */ /* 0x040fe40003f66270 */
[----:B------:R-:W-:Y:S02]  /*d7a0*/  ISETP.GE.AND P0, PT, R5, R2, PT ;  /* 0x000000020500720c */ /* 0x000fe40003f06270 */
[----:B-----5:R-:W-:Y:S02]  /*d7b0*/  FSEL R72, R72, -INF , !P3 ;  /* 0xff80000048487808 */ /* 0x020fe40005800000 */
[----:B------:R-:W-:-:S02]  /*d7c0*/  FSEL R162, R68, -INF , !P0 ;  /* 0xff80000044a27808 */ /* 0x000fc40004000000 */
[----:B------:R-:W-:Y:S01]  /*d7d0*/  IADD3 R5, R3, 0xa0, RZ ;  /* 0x000000a003057810 */ /* 0x000fe20007ffe0ff */
[----:B--2---:R-:W-:Y:S01]  /*d7e0*/  FMUL.FTZ R6, R20, c[0x0][0x2ec] ;  /* 0x0000bb0014067a20 */ /* 0x004fe20000410000 */
[----:B------:R-:W-:Y:S02]  /*d7f0*/  FSEL R73, R129, -INF , !P4 ;  /* 0xff80000081497808 */ /* 0x000fe40006000000 */
[----:B------:R-:W-:Y:S01]  /*d800*/  ISETP.GE.AND P4, PT, R5, R4, PT ;  /* 0x000000040500720c */ /* 0x000fe20003f86270 */
[----:B------:R1:W2:Y:S01]  /*d810*/  MUFU.TANH R50, R6 ;  /* 0x0000000600327308 */ /* 0x0002a20000002400 */
[----:B------:R-:W-:Y:S02]  /*d820*/  FSEL R129, R47, -INF , !P2 ;  /* 0xff8000002f817808 */ /* 0x000fe40005000000 */
[----:B------:R-:W-:Y:S02]  /*d830*/  ISETP.GE.AND P2, PT, R5, R2, PT ;  /* 0x000000020500720c */ /* 0x000fe40003f46270 */
[----:B------:R-:W-:-:S02]  /*d840*/  FSEL R68, R116, -INF , !P4 ;  /* 0xff80000074447808 */ /* 0x000fc40006000000 */
[----:B------:R-:W-:Y:S01]  /*d850*/  FSEL R116, R67, -INF , !P2 ;  /* 0xff80000043747808 */ /* 0x000fe20005000000 */
[----:B------:R5:W-:Y:S01]  /*d860*/  MUFU.TANH R47, R7 ;  /* 0x00000007002f7308 */ /* 0x000be20000002400 */
[C---:B------:R-:W-:Y:S01]  /*d870*/  IADD3 R5, R3.reuse, 0xa8, RZ ;  /* 0x000000a803057810 */ /* 0x040fe20007ffe0ff */
[----:B------:R-:W-:Y:S01]  /*d880*/  HMMA.16816.F32.BF16 R20, R8, R40, R16 ;  /* 0x000000280814723c */ /* 0x000fe20000041810 */
[----:B------:R-:W-:Y:S02]  /*d890*/  FSEL R98, R98, -INF , !P6 ;  /* 0xff80000062627808 */ /* 0x000fe40007000000 */
[----:B-1----:R-:W-:-:S05]  /*d8a0*/  IADD3 R6, R3, 0x99, RZ ;  /* 0x0000009903067810 */ /* 0x002fca0007ffe0ff */
[----:B------:R-:W-:Y:S01]  /*d8b0*/  HMMA.16816.F32.BF16 R16, R12, R34, RZ ;  /* 0x000000220c10723c */ /* 0x000fe200000418ff */
[----:B------:R-:W1:Y:S01]  /*d8c0*/  LDSM.16.M88.4 R32, [R167+0x3c00] ;  /* 0x003c0000a720783b */ /* 0x000e620000000200 */
[----:B------:R-:W-:Y:S01]  /*d8d0*/  ISETP.GE.AND P5, PT, R6, R4, PT ;  /* 0x000000040600720c */ /* 0x000fe20003fa6270 */
[----:B------:R-:W-:-:S04]  /*d8e0*/  DEPBAR.LE SB0, 0x0 ;  /* 0x000080000000791a */ /* 0x000fc80000000000 */
[----:B------:R-:W-:Y:S01]  /*d8f0*/  BAR.SYNC.DEFER_BLOCKING 0x0 ;  /* 0x0000000000007b1d */ /* 0x000fe20000010000 */
[----:B------:R-:W-:Y:S01]  /*d900*/  ISETP.GE.AND P1, PT, R6, R2, PT ;  /* 0x000000020600720c */ /* 0x000fe20003f26270 */
[----:B-----5:R-:W-:Y:S01]  /*d910*/  FMUL.FTZ R7, R25, c[0x0][0x2ec] ;  /* 0x0000bb0019077a20 */ /* 0x020fe20000410000 */
[----:B------:R-:W-:Y:S02]  /*d920*/  IADD3 R6, R3, 0xa1, RZ ;  /* 0x000000a103067810 */ /* 0x000fe40007ffe0ff */
[----:B------:R-:W-:Y:S01]  /*d930*/  FSEL R163, R44, -INF , !P1 ;  /* 0xff8000002ca37808 */ /* 0x000fe20004800000 */
[----:B------:R5:W-:Y:S01]  /*d940*/  MUFU.TANH R41, R7 ;  /* 0x0000000700297308 */ /* 0x000be20000002400 */
[C---:B------:R-:W-:Y:S02]  /*d950*/  ISETP.GE.AND P3, PT, R6.reuse, R4, PT ;  /* 0x000000040600720c */ /* 0x040fe40003f66270 */
        /* <DEDUP_REMOVED lines=8> */
[----:B----4-:R-:W-:Y:S01]  /*d9e0*/  FSEL R117, R39, -INF , !P0 ;  /* 0xff80000027757808 */ /* 0x010fe20004000000 */
[----:B-----5:R-:W-:Y:S01]  /*d9f0*/  FMUL.FTZ R7, R27, c[0x0][0x2ec] ;  /* 0x0000bb001b077a20 */ /* 0x020fe20000410000 */
[----:B------:R-:W-:-:S02]  /*da00*/  FSEL R66, R66, -INF , !P5 ;  /* 0xff80000042427808 */ /* 0x000fc40006800000 */
[----:B------:R-:W-:Y:S01]  /*da10*/  FSEL R186, R37, -INF , !P1 ;  /* 0xff80000025ba7808 */ /* 0x000fe20004800000 */
[----:B------:R4:W-:Y:S01]  /*da20*/  MUFU.TANH R39, R7 ;  /* 0x0000000700277308 */ /* 0x0009e20000002400 */
[C---:B------:R-:W-:Y:S02]  /*da30*/  ISETP.GE.AND P3, PT, R5.reuse, R4, PT ;  /* 0x000000040500720c */ /* 0x040fe40003f66270 */
[----:B------:R-:W-:Y:S02]  /*da40*/  ISETP.GE.AND P0, PT, R5, R2, PT ;  /* 0x000000020500720c */ /* 0x000fe40003f06270 */
[C---:B--2---:R-:W-:Y:S02]  /*da50*/  IADD3 R6, R3.reuse, 0xa9, RZ ;  /* 0x000000a903067810 */ /* 0x044fe40007ffe0ff */
[----:B------:R-:W-:Y:S02]  /*da60*/  IADD3 R5, R3, 0xb8, RZ ;  /* 0x000000b803057810 */ /* 0x000fe40007ffe0ff */
[----:B------:R-:W-:-:S02]  /*da70*/  ISETP.GE.AND P4, PT, R6, R4, PT ;  /* 0x000000040600720c */ /* 0x000fc40003f86270 */
[----:B------:R-:W-:Y:S01]  /*da80*/  ISETP.GE.AND P2, PT, R6, R2, PT ;  /* 0x000000020600720c */ /* 0x000fe20003f46270 */
[----:B------:R-:W-:Y:S01]  /*da90*/  FMUL.FTZ R6, R26, c[0x0][0x2ec] ;  /* 0x0000bb001a067a20 */ /* 0x000fe20000410000 */
[----:B------:R-:W-:Y:S01]  /*daa0*/  FSEL R65, R65, -INF , !P4 ;  /* 0xff80000041417808 */ /* 0x000fe20006000000 */
[----:B------:R-:W-:Y:S01]  /*dab0*/  HMMA.16816.F32.BF16 R24, R8, R42, R16 ;  /* 0x0000002a0818723c */ /* 0x000fe20000041810 */
[----:B------:R-:W-:Y:S01]  /*dac0*/  FSEL R113, R113, -INF , !P2 ;  /* 0xff80000071717808 */ /* 0x000fe20005000000 */
[----:B------:R2:W-:Y:S01]  /*dad0*/  MUFU.TANH R40, R6 ;  /* 0x0000000600287308 */ /* 0x0005e20000002400 */
[----:B------:R-:W-:Y:S01]  /*dae0*/  ISETP.GE.AND P4, PT, R5, R4, PT ;  /* 0x000000040500720c */ /* 0x000fe20003f86270 */
[----:B----4-:R-:W-:Y:S01]  /*daf0*/  FMUL.FTZ R7, R21, c[0x0][0x2ec] ;  /* 0x0000bb0015077a20 */ /* 0x010fe20000410000 */
[----:B------:R-:W-:Y:S02]  /*db00*/  ISETP.GE.AND P2, PT, R5, R2, PT ;  /* 0x000000020500720c */ /* 0x000fe40003f46270 */
[----:B------:R-:W-:Y:S01]  /*db10*/  IADD3 R5, R3, 0xb9, RZ ;  /* 0x000000b903057810 */ /* 0x000fe20007ffe0ff */
[----:B---3--:R-:W-:Y:S01]  /*db20*/  HMMA.16816.F32.BF16 R16, R12, R28, RZ ;  /* 0x0000001c0c10723c */ /* 0x008fe200000418ff */
[----:B------:R-:W-:-:S02]  /*db30*/  FSEL R64, R64, -INF , !P3 ;  /* 0xff80000040407808 */ /* 0x000fc40005800000 */
[----:B------:R-:W-:Y:S02]  /*db40*/  FSEL R187, R36, -INF , !P0 ;  /* 0xff80000024bb7808 */ /* 0x000fe40004000000 */
[C---:B------:R-:W-:Y:S01]  /*db50*/  ISETP.GE.AND P3, PT, R5.reuse, R4, PT ;  /* 0x000000040500720c */ /* 0x040fe20003f66270 */
[----:B------:R3:W-:Y:S01]  /*db60*/  MUFU.TANH R36, R7 ;  /* 0x0000000700247308 */ /* 0x0007e20000002400 */
[----:B------:R-:W-:Y:S01]  /*db70*/  ISETP.GE.AND P0, PT, R5, R2, PT ;  /* 0x000000020500720c */ /* 0x000fe20003f06270 */
[----:B------:R-:W-:Y:S01]  /*db80*/  HMMA.16816.F32.BF16 R12, R12, R30, RZ ;  /* 0x0000001e0c0c723c */ /* 0x000fe200000418ff */
[C---:B------:R-:W-:Y:S02]  /*db90*/  IADD3 R5, R3.reuse, 0xc1, RZ ;  /* 0x000000c103057810 */ /* 0x040fe40007ffe0ff */
[----:B--2---:R-:W-:Y:S02]  /*dba0*/  IADD3 R6, R3, 0xb1, RZ ;  /* 0x000000b103067810 */ /* 0x004fe40007ffe0ff */
[----:B------:R-:W-:-:S02]  /*dbb0*/  FSEL R43, R69, -INF , !P4 ;  /* 0xff800000452b7808 */ /* 0x000fc40006000000 */
[C---:B------:R-:W-:Y:S02]  /*dbc0*/  ISETP.GE.AND P5, PT, R6.reuse, R4, PT ;  /* 0x000000040600720c */ /* 0x040fe40003fa6270 */
[----:B------:R-:W-:Y:S01]  /*dbd0*/  ISETP.GE.AND P1, PT, R6, R2, PT ;  /* 0x000000020600720c */ /* 0x000fe20003f26270 */
[----:B------:R-:W-:Y:S01]  /*dbe0*/  FMUL.FTZ R6, R20, c[0x0][0x2ec] ;  /* 0x0000bb0014067a20 */ /* 0x000fe20000410000 */
[----:B------:R-:W-:Y:S02]  /*dbf0*/  FSEL R63, R63, -INF , !P5 ;  /* 0xff8000003f3f7808 */ /* 0x000fe40006800000 */
[----:B------:R-:W-:Y:S01]  /*dc00*/  FSEL R112, R112, -INF , !P1 ;  /* 0xff80000070707808 */ /* 0x000fe20004800000 */
[----:B------:R2:W-:Y:S01]  /*dc10*/  MUFU.TANH R37, R6 ;  /* 0x0000000600257308 */ /* 0x0005e20000002400 */
[----:B---3--:R-:W-:Y:S01]  /*dc20*/  FMUL.FTZ R7, R22, c[0x0][0x2ec] ;  /* 0x0000bb0016077a20 */ /* 0x008fe20000410000 */
[----:B------:R-:W-:Y:S01]  /*dc30*/  FSEL R193, R61, -INF , !P2 ;  /* 0xff8000003dc17808 */ /* 0x000fe20005000000 */
[----:B-1----:R-:W-:Y:S01]  /*dc40*/  HMMA.16816.F32.BF16 R16, R8, R32, R16 ;  /* 0x000000200810723c */ /* 0x002fe20000041810 */
[----:B------:R-:W-:-:S02]  /*dc50*/  FSEL R42, R70, -INF , !P3 ;  /* 0xff800000462a7808 */ /* 0x000fc40005800000 */
[----:B------:R-:W-:Y:S02]  /*dc60*/  FSEL R194, R62, -INF , !P0 ;  /* 0xff8000003ec27808 */ /* 0x000fe40004000000 */
[C---:B------:R-:W-:Y:S01]  /*dc70*/  ISETP.GE.AND P4, PT, R5.reuse, R4, PT ;  /* 0x000000040500720c */ /* 0x040fe20003f86270 */
[----:B------:R1:W3:Y:S01]  /*dc80*/  MUFU.TANH R28, R7 ;  /* 0x00000007001c7308 */ /* 0x0002e20000002400 */
[----:B------:R-:W-:Y:S01]  /*dc90*/  ISETP.GE.AND P2, PT, R5, R2, PT ;  /* 0x000000020500720c */ /* 0x000fe20003f46270 */
[----:B------:R-:W-:Y:S01]  /*dca0*/  HMMA.16816.F32.BF16 R12, R8, R34, R12 ;  /* 0x00000022080c723c */ /* 0x000fe2000004180c */
[----:B------:R-:W-:Y:S02]  /*dcb0*/  IADD3 R5, R3, 0xc9, RZ ;  /* 0x000000c903057810 */ /* 0x000fe40007ffe0ff */
[----:B------:R-:W-:Y:S02]  /*dcc0*/  FSEL R197, R57, -INF , !P2 ;  /* 0xff80000039c57808 */ /* 0x000fe40005000000 */
[----:B--2---:R-:W-:-:S02]  /*dcd0*/  IADD3 R6, R3, 0xc0, RZ ;  /* 0x000000c003067810 */ /* 0x004fc40007ffe0ff */
[-C--:B------:R-:W-:Y:S02]  /*dce0*/  ISETP.GE.AND P6, PT, R5, R4.reuse, PT ;  /* 0x000000040500720c */ /* 0x080fe40003fc6270 */
[C---:B------:R-:W-:Y:S02]  /*dcf0*/  ISETP.GE.AND P5, PT, R6.reuse, R4, PT ;  /* 0x000000040600720c */ /* 0x040fe40003fa6270 */
[----:B------:R-:W-:Y:S02]  /*dd00*/  ISETP.GE.AND P1, PT, R6, R2, PT ;  /* 0x000000020600720c */ /* 0x000fe40003f26270 */
[----:B------:R-:W-:Y:S01]  /*dd10*/  IADD3 R6, R3, 0xc8, RZ ;  /* 0x000000c803067810 */ /* 0x000fe20007ffe0ff */
[----:B-1----:R-:W-:Y:S01]  /*dd20*/  FMUL.FTZ R7, R23, c[0x0][0x2ec] ;  /* 0x0000bb0017077a20 */ /* 0x002fe20000410000 */
[----:B------:R-:W-:Y:S02]  /*dd30*/  FSEL R195, R55, -INF , !P1 ;  /* 0xff80000037c37808 */ /* 0x000fe40004800000 */
[C---:B------:R-:W-:Y:S01]  /*dd40*/  ISETP.GE.AND P3, PT, R6.reuse, R4, PT ;  /* 0x000000040600720c */ /* 0x040fe20003f66270 */
[----:B------:R1:W-:Y:S01]  /*dd50*/  MUFU.TANH R29, R7 ;  /* 0x00000007001d7308 */ /* 0x0003e20000002400 */
[-C--:B------:R-:W-:Y:S01]  /*dd60*/  ISETP.GE.AND P0, PT, R6, R2.reuse, PT ;  /* 0x000000020600720c */ /* 0x080fe20003f06270 */
[----:B------:R-:W-:Y:S01]  /*dd70*/  FMUL.FTZ R6, R24, c[0x0][0x2ec] ;  /* 0x0000bb0018067a20 */ /* 0x000fe20000410000 */
[----:B------:R-:W-:-:S02]  /*dd80*/  ISETP.GE.AND P1, PT, R5, R2, PT ;  /* 0x000000020500720c */ /* 0x000fc40003f26270 */
[----:B------:R-:W-:Y:S01]  /*dd90*/  IADD3 R5, R3, 0xd0, RZ ;  /* 0x000000d003057810 */ /* 0x000fe20007ffe0ff */
[----:B------:R-:W-:Y:S01]  /*dda0*/  FMUL.FTZ R15, R15, c[0x0][0x2ec] ;  /* 0x0000bb000f0f7a20 */ /* 0x000fe20000410000 */
[----:B------:R-:W-:Y:S01]  /*ddb0*/  FSEL R58, R58, -INF , !P5 ;  /* 0xff8000003a3a7808 */ /* 0x000fe20006800000 */
[----:B------:R2:W4:Y:S01]  /*ddc0*/  MUFU.TANH R23, R6 ;  /* 0x0000000600177308 */ /* 0x0005220000002400 */
[C---:B------:R-:W-:Y:S02]  /*ddd0*/  ISETP.GE.AND P5, PT, R5.reuse, R4, PT ;  /* 0x000000040500720c */ /* 0x040fe40003fa6270 */
[----:B------:R-:W-:Y:S02]  /*dde0*/  ISETP.GE.AND P2, PT, R5, R2, PT ;  /* 0x000000020500720c */ /* 0x000fe40003f46270 */
[----:B------:R-:W-:Y:S02]  /*ddf0*/  IADD3 R5, R3, 0xd1, RZ ;  /* 0x000000d103057810 */ /* 0x000fe40007ffe0ff */
[----:B------:R-:W-:Y:S01]  /*de00*/  FSEL R59, R59, -INF , !P4 ;  /* 0xff8000003b3b7808 */ /* 0x000fe20006000000 */
[----:B-1----:R-:W-:Y:S01]  /*de10*/  FMUL.FTZ R7, R27, c[0x0][0x2ec] ;  /* 0x0000bb001b077a20 */ /* 0x002fe20000410000 */
[----:B------:R-:W-:Y:S01]  /*de20*/  FSEL R196, R52, -INF , !P0 ;  /* 0xff80000034c47808 */ /* 0x000fe20004000000 */
[----:B------:R-:W-:Y:S01]  /*de30*/  MUFU.TANH R15, R15 ;  /* 0x0000000f000f7308 */ /* 0x000fe20000002400 */
[----:B------:R-:W-:-:S02]  /*de40*/  ISETP.GE.AND P4, PT, R5, R4, PT ;  /* 0x000000040500720c */ /* 0x000fc40003f86270 */
[----:B------:R-:W-:Y:S02]  /*de50*/  ISETP.GE.AND P0, PT, R5, R2, PT ;  /* 0x000000020500720c */ /* 0x000fe40003f06270 */
[----:B------:R-:W-:Y:S01]  /*de60*/  IADD3 R5, R3, 0xd8, RZ ;  /* 0x000000d803057810 */ /* 0x000fe20007ffe0ff */
[----:B--2---:R-:W-:Y:S01]  /*de70*/  FMUL.FTZ R6, R25, c[0x0][0x2ec] ;  /* 0x0000bb0019067a20 */ /* 0x004fe20000410000 */
[----:B------:R-:W-:Y:S01]  /*de80*/  FSEL R54, R54, -INF , !P3 ;  /* 0xff80000036367808 */ /* 0x000fe20005800000 */
[----:B------:R1:W-:Y:S01]  /*de90*/  MUFU.TANH R21, R7 ;  /* 0x0000000700157308 */ /* 0x0003e20000002400 */
[----:B------:R-:W-:Y:S02]  /*dea0*/  FSEL R53, R53, -INF , !P6 ;  /* 0xff80000035357808 */ /* 0x000fe40007000000 */
[----:B------:R-:W-:Y:S02]  /*deb0*/  FSEL R52, R50, -INF , !P5 ;  /* 0xff80000032347808 */ /* 0x000fe40006800000 */
[----:B------:R-:W-:-:S02]  /*dec0*/  ISETP.GE.AND P6, PT, R5, R4, PT ;  /* 0x000000040500720c */ /* 0x000fc40003fc6270 */
[----:B------:R-:W-:Y:S01]  /*ded0*/  FSEL R198, R51, -INF , !P1 ;  /* 0xff80000033c67808 */ /* 0x000fe20004800000 */
[----:B------:R2:W5:Y:S01]  /*dee0*/  MUFU.TANH R22, R6 ;  /* 0x0000000600167308 */ /* 0x0005620000002400 */
[----:B------:R-:W-:Y:S02]  /*def0*/  FSEL R200, R48, -INF , !P2 ;  /* 0xff80000030c87808 */ /* 0x000fe40005000000 */
[----:B------:R-:W-:Y:S02]  /*df00*/  FSEL R44, R44, -INF , !P6 ;  /* 0xff8000002c2c7808 */ /* 0x000fe40007000000 */
[----:B------:R-:W-:Y:S02]  /*df10*/  ISETP.GE.AND P1, PT, R5, R2, PT ;  /* 0x000000020500720c */ /* 0x000fe40003f26270 */
[----:B------:R-:W-:Y:S01]  /*df20*/  IADD3 R5, R3, 0xe0, RZ ;  /* 0x000000e003057810 */ /* 0x000fe20007ffe0ff */
[----:B-1----:R-:W-:Y:S01]  /*df30*/  FMUL.FTZ R7, R16, c[0x0][0x2ec] ;  /* 0x0000bb0010077a20 */ /* 0x002fe20000410000 */
[----:B------:R-:W-:-:S02]  /*df40*/  FSEL R202, R47, -INF , !P0 ;  /* 0xff8000002fca7808 */ /* 0x000fc40004000000 */
[----:B------:R-:W-:Y:S01]  /*df50*/  ISETP.GE.AND P0, PT, R5, R2, PT ;  /* 0x000000020500720c */ /* 0x000fe20003f06270 */
[----:B------:R1:W-:Y:S01]  /*df60*/  MUFU.TANH R16, R7 ;  /* 0x0000000700107308 */ /* 0x0003e20000002400 */
[----:B------:R-:W-:Y:S02]  /*df70*/  FSEL R55, R49, -INF , !P4 ;  /* 0xff80000031377808 */ /* 0x000fe40006000000 */
[----:B------:R-:W-:Y:S01]  /*df80*/  ISETP.GE.AND P4, PT, R5, R4, PT ;  /* 0x000000040500720c */ /* 0x000fe20003f86270 */
[----:B--2---:R-:W-:Y:S01]  /*df90*/  FMUL.FTZ R6, R26, c[0x0][0x2ec] ;  /* 0x0000bb001a067a20 */ /* 0x004fe20000410000 */
[----:B------:R-:W-:Y:S02]  /*dfa0*/  IADD3 R5, R3, 0xe8, RZ ;  /* 0x000000e803057810 */ /* 0x000fe40007ffe0ff */
[----:B---3--:R-:W-:Y:S01]  /*dfb0*/  FSEL R204, R28, -INF , !P0 ;  /* 0xff8000001ccc7808 */ /* 0x008fe20004000000 */
[----:B------:R2:W-:Y:S01]  /*dfc0*/  MUFU.TANH R20, R6 ;  /* 0x0000000600147308 */ /* 0x0005e20000002400 */
[----:B------:R-:W-:-:S02]  /*dfd0*/  FSEL R201, R40, -INF , !P1 ;  /* 0xff80000028c97808 */ /* 0x000fc40004800000 */
[----:B------:R-:W-:Y:S01]  /*dfe0*/  FSEL R57, R37, -INF , !P4 ;  /* 0xff80000025397808 */ /* 0x000fe20006000000 */
[----:B-1----:R-:W-:-:S04]  /*dff0*/  FMUL.FTZ R7, R17, c[0x0][0x2ec] ;  /* 0x0000bb0011077a20 */ /* 0x002fc80000410000 */
[----:B------:R1:W3:Y:S01]  /*e000*/  MUFU.TANH R10, R7 ;  /* 0x00000007000a7308 */ /* 0x0002e20000002400 */
[----:B--2---:R-:W-:-:S04]  /*e010*/  IADD3 R6, R3, 0xd9, RZ ;  /* 0x000000d903067810 */ /* 0x004fc80007ffe0ff */
[C---:B------:R-:W-:Y:S02]  /*e020*/  ISETP.GE.AND P5, PT, R6.reuse, R4, PT ;  /* 0x000000040600720c */ /* 0x040fe40003fa6270 */
[----:B------:R-:W-:Y:S02]  /*e030*/  ISETP.GE.AND P3, PT, R6, R2, PT ;  /* 0x000000020600720c */ /* 0x000fe40003f66270 */
[----:B------:R-:W-:Y:S02]  /*e040*/  IADD3 R6, R3, 0xe1, RZ ;  /* 0x000000e103067810 */ /* 0x000fe40007ffe0ff */
[----:B------:R-:W-:Y:S02]  /*e050*/  FSEL R47, R41, -INF , !P5 ;  /* 0xff800000292f7808 */ /* 0x000fe40006800000 */
[C---:B------:R-:W-:Y:S01]  /*e060*/  ISETP.GE.AND P6, PT, R6.reuse, R4, PT ;  /* 0x000000040600720c */ /* 0x040fe20003fc6270 */
[----:B-1----:R-:W-:Y:S01]  /*e070*/  FMUL.FTZ R7, R19, c[0x0][0x2ec] ;  /* 0x0000bb0013077a20 */ /* 0x002fe20000410000 */
[----:B------:R-:W-:Y:S01]  /*e080*/  ISETP.GE.AND P2, PT, R6, R2, PT ;  /* 0x000000020600720c */ /* 0x000fe20003f46270 */
[----:B------:R-:W-:Y:S01]  /*e090*/  FMUL.FTZ R6, R18, c[0x0][0x2ec] ;  /* 0x0000bb0012067a20 */ /* 0x000fe20000410000 */
[----:B------:R-:W-:Y:S01]  /*e0a0*/  FSEL R203, R39, -INF , !P3 ;  /* 0xff80000027cb7808 */ /* 0x000fe20005800000 */
[----:B------:R1:W-:Y:S01]  /*e0b0*/  MUFU.TANH R8, R7 ;  /* 0x0000000700087308 */ /* 0x0003e20000002400 */
[----:B------:R-:W-:-:S02]  /*e0c0*/  ISETP.GE.AND P5, PT, R5, R4, PT ;  /* 0x000000040500720c */ /* 0x000fc40003fa6270 */
[----:B------:R-:W-:Y:S02]  /*e0d0*/  ISETP.GE.AND P3, PT, R5, R2, PT ;  /* 0x000000020500720c */ /* 0x000fe40003f66270 */
[----:B------:R-:W-:Y:S02]  /*e0e0*/  IADD3 R5, R3, 0xe9, RZ ;  /* 0x000000e903057810 */ /* 0x000fe40007ffe0ff */
[----:B------:R-:W-:Y:S01]  /*e0f0*/  FSEL R61, R36, -INF , !P6 ;  /* 0xff800000243d7808 */ /* 0x000fe20007000000 */
[----:B------:R2:W2:Y:S01]  /*e100*/  MUFU.TANH R9, R6 ;  /* 0x0000000600097308 */ /* 0x0004a20000002400 */
[C---:B------:R-:W-:Y:S02]  /*e110*/  ISETP.GE.AND P4, PT, R5.reuse, R4, PT ;  /* 0x000000040500720c */ /* 0x040fe40003f86270 */
[----:B------:R-:W-:Y:S02]  /*e120*/  ISETP.GE.AND P1, PT, R5, R2, PT ;  /* 0x000000020500720c */ /* 0x000fe40003f26270 */
[----:B------:R-:W-:-:S02]  /*e130*/  IADD3 R5, R3, 0xf1, RZ ;  /* 0x000000f103057810 */ /* 0x000fc40007ffe0ff */
[----:B----4-:R-:W-:Y:S01]  /*e140*/  FSEL R62, R23, -INF , !P5 ;  /* 0xff800000173e7808 */ /* 0x010fe20006800000 */
[----:B-1----:R-:W-:Y:S01]  /*e150*/  FMUL.FTZ R7, R12, c[0x0][0x2ec] ;  /* 0x0000bb000c077a20 */ /* 0x002fe20000410000 */
[C---:B------:R-:W-:Y:S02]  /*e160*/  ISETP.GE.AND P6, PT, R5.reuse, R4, PT ;  /* 0x000000040500720c */ /* 0x040fe40003fc6270 */
[----:B------:R-:W-:Y:S01]  /*e170*/  ISETP.GE.AND P5, PT, R5, R2, PT ;  /* 0x000000020500720c */ /* 0x000fe20003fa6270 */
[----:B------:R-:W1:Y:S01]  /*e180*/  MUFU.TANH R11, R7 ;  /* 0x00000007000b7308 */ /* 0x000e620000002400 */
[----:B-----5:R-:W-:Y:S02]  /*e190*/  FSEL R191, R22, -INF , !P4 ;  /* 0xff80000016bf7808 */ /* 0x020fe40006000000 */
[C---:B------:R-:W-:Y:S02]  /*e1a0*/  IADD3 R5, R3.reuse, 0xf8, RZ ;  /* 0x000000f803057810 */ /* 0x040fe40007ffe0ff */
[----:B--2---:R-:W-:-:S02]  /*e1b0*/  IADD3 R6, R3, 0xf0, RZ ;  /* 0x000000f003067810 */ /* 0x004fc40007ffe0ff */
[CC--:B------:R-:W-:Y:S02]  /*e1c0*/  ISETP.GE.AND P4, PT, R3.reuse, R4.reuse, PT ;  /* 0x000000040300720c */ /* 0x0c0fe40003f86270 */
[-C--:B------:R-:W-:Y:S02]  /*e1d0*/  ISETP.GE.AND P0, PT, R6, R4.reuse, PT ;  /* 0x000000040600720c */ /* 0x080fe40003f06270 */
[----:B------:R-:W-:Y:S02]  /*e1e0*/  IADD3 R3, R3, 0xf9, RZ ;  /* 0x000000f903037810 */ /* 0x000fe40007ffe0ff */
[----:B------:R-:W-:Y:S02]  /*e1f0*/  FSEL R208, R21, -INF , !P1 ;  /* 0xff80000015d07808 */ /* 0x000fe40004800000 */
[----:B------:R-:W-:Y:S02]  /*e200*/  ISETP.GE.AND P1, PT, R3, R4, PT ;  /* 0x000000040300720c */ /* 0x000fe40003f26270 */
[----:B---3--:R-:W-:-:S02]  /*e210*/  FSEL R199, R10, -INF , !P6 ;  /* 0xff8000000ac77808 */ /* 0x008fc40007000000 */
[----:B------:R-:W-:Y:S02]  /*e220*/  ISETP.GT.AND P6, PT, R240, R243, PT ;  /* 0x000000f3f000720c */ /* 0x000fe40003fc4270 */
[----:B------:R-:W-:Y:S02]  /*e230*/  FSEL R205, R29, -INF , !P2 ;  /* 0xff8000001dcd7808 */ /* 0x000fe40005000000 */
[----:B------:R-:W-:Y:S02]  /*e240*/  @P0 LOP3.LUT R188, R188, 0x1, RZ, 0xfc, !PT ;  /* 0x00000001bcbc0812 */ /* 0x000fe400078efcff */
[-C--:B------:R-:W-:Y:S01]  /*e250*/  ISETP.GE.AND P0, PT, R6, R2.reuse, PT ;  /* 0x000000020600720c */ /* 0x080fe20003f06270 */
[----:B------:R-:W-:Y:S01]  /*e260*/  FMUL.FTZ R6, R13, c[0x0][0x2ec] ;  /* 0x0000bb000d067a20 */ /* 0x000fe20000410000 */
[----:B------:R-:W-:Y:S02]  /*e270*/  LOP3.LUT P2, RZ, R188, 0x1, RZ, 0xc0, !PT ;  /* 0x00000001bcff7812 */ /* 0x000fe4000784c0ff */
[----:B------:R-:W-:Y:S01]  /*e280*/  FSEL R212, R9, -INF , !P0 ;  /* 0xff80000009d47808 */ /* 0x000fe20004000000 */
[----:B------:R2:W3:Y:S01]  /*e290*/  MUFU.TANH R7, R6 ;  /* 0x0000000600077308 */ /* 0x0004e20000002400 */
[----:B------:R-:W-:Y:S01]  /*e2a0*/  ISETP.GE.AND P0, PT, R3, R2, PT ;  /* 0x000000020300720c */ /* 0x000fe20003f06270 */
[----:B------:R-:W-:Y:S01]  /*e2b0*/  FMUL.FTZ R3, R56, c[0x0][0x2ec] ;  /* 0x0000bb0038037a20 */ /* 0x000fe20000410000 */
[----:B------:R-:W-:-:S02]  /*e2c0*/  FSEL R206, R20, -INF , !P3 ;  /* 0xff80000014ce7808 */ /* 0x000fc40005800000 */
[----:B------:R-:W-:Y:S02]  /*e2d0*/  FSEL R192, R16, -INF , !P2 ;  /* 0xff80000010c07808 */ /* 0x000fe40005000000 */
[C---:B------:R-:W-:Y:S01]  /*e2e0*/  ISETP.GE.AND P3, PT, R5.reuse, R4, PT ;  /* 0x000000040500720c */ /* 0x040fe20003f66270 */
[----:B------:R-:W4:Y:S01]  /*e2f0*/  MUFU.TANH R3, R3 ;  /* 0x0000000300037308 */ /* 0x000f220000002400 */
[----:B------:R-:W-:Y:S02]  /*e300*/  ISETP.GE.AND P2, PT, R5, R2, PT ;  /* 0x000000020500720c */ /* 0x000fe40003f46270 */
[----:B------:R-:W-:Y:S02]  /*e310*/  FSEL R213, R8, -INF , !P5 ;  /* 0xff80000008d57808 */ /* 0x000fe40006800000 */
[----:B-1----:R-:W-:Y:S02]  /*e320*/  FSEL R207, R11, -INF , !P3 ;  /* 0xff8000000bcf7808 */ /* 0x002fe40005800000 */
[----:B------:R-:W-:Y:S01]  /*e330*/  FSEL R215, R15, -INF , !P0 ;  /* 0xff8000000fd77808 */ /* 0x000fe20004000000 */
[----:B--2---:R-:W-:Y:S01]  /*e340*/  FMUL.FTZ R6, R14, c[0x0][0x2ec] ;  /* 0x0000bb000e067a20 */ /* 0x004fe20000410000 */
[----:B---3--:R-:W-:-:S05]  /*e350*/  FSEL R209, R7, -INF , !P1 ;  /* 0xff80000007d17808 */ /* 0x008fca0004800000 */
[----:B------:R-:W1:Y:S01]  /*e360*/  MUFU.TANH R6, R6 ;  /* 0x0000000600067308 */ /* 0x000e620000002400 */
[----:B----4-:R-:W-:Y:S02]  /*e370*/  FSEL R26, R3, -INF , !P4 ;  /* 0xff800000031a7808 */ /* 0x010fe40006000000 */
[----:B-1----:R-:W-:Y:S01]  /*e380*/  FSEL R214, R6, -INF , !P2 ;  /* 0xff80000006d67808 */ /* 0x002fe20005000000 */
        /* <DEDUP_REMOVED lines=63> */
.L_x_1458:
[----:B------:R-:W-:-:S05]  /*e780*/  IMAD.MOV.U32 R3, RZ, RZ, c[0x0][0x198] ;  /* 0x00006600ff037624 */ /* 0x000fca00078e00ff */
[----:B------:R-:W-:-:S04]  /*e790*/  LEA R3, -R3, RZ, 0x8 ;  /* 0x000000ff03037211 */ /* 0x000fc800078e41ff */
[----:B------:R-:W-:Y:S02]  /*e7a0*/  SHF.R.S32.HI R5, RZ, 0x1f, R3 ;  /* 0x0000001fff057819 */ /* 0x000fe40000011403 */
.L_x_1459:
        /* <DEDUP_REMOVED lines=106> */
.L_x_1461:
[----:B------:R-:W-:Y:S05]  /*ee50*/  BSYNC B0 ;  /* 0x0000000000007941 */ /* 0x000fea0003800000 */
.L_x_1460:
[----:B------:R-:W0:Y:S01]  /*ee60*/  LDGDEPBAR ;  /* 0x00000000000079af */ /* 0x000e220000000000 */
[----:B------:R-:W-:-:S04]  /*ee70*/  LEA R189, P0, R3, R189, 0x1 ;  /* 0x000000bd03bd7211 */ /* 0x000fc800078008ff */
[----:B------:R-:W-:Y:S02]  /*ee80*/  LEA.HI.X R190, R3, R190, R5, 0x1, P0 ;  /* 0x000000be03be7211 */ /* 0x000fe400000f0c05 */
.L_x_1457:
        /* <DEDUP_REMOVED lines=262> */
[----:B-1----:R-:W-:-:S05]  /*fef0*/  FMUL.FTZ R5, R3, c[0x0][0x23c] ;  /* 0x00008f0003057a20 */ /* 0x002fca0000410000 */
[----:B------:R-:W-:-:S05]  /*ff00*/  FSEL R5, R5, RZ, P0 ;  /* 0x000000ff05057208 */ /* 0x000fca0000000000 */
[----:B------:R-:W-:-:S04]  /*ff10*/  FFMA.FTZ R0, R118, c[0x0][0x23c], -R5 ;  /* 0x00008f0076007a23 */ /* 0x000fc80000010805 */
[----:B------:R1:W-:Y:S02]  /*ff20*/  MUFU.EX2 R56, R0 ;  /* 0x0000000000387308 */ /* 0x0003e40000000800 */
[----:B-1----:R-:W-:-:S06]  /*ff30*/  FFMA.FTZ R0, R119, c[0x0][0x23c], -R5 ;  /* 0x00008f0077007a23 */ /* 0x002fcc0000010805 */
[----:B------:R1:W2:Y:S02]  /*ff40*/  MUFU.EX2 R21, R0 ;  /* 0x0000000000157308 */ /* 0x0002a40000000800 */
[----:B-1----:R-:W-:Y:S01]  /*ff50*/  FFMA.FTZ R0, R124, c[0x0][0x23c], -R5 ;  /* 0x00008f007c007a23 */ /* 0x002fe20000010805 */
[----:B------:R-:W-:Y:S02]  /*ff60*/  MOV R124, R10 ;  /* 0x0000000a007c7202 */ /* 0x000fe40000000f00 */
[----:B------:R-:W-:-:S03]  /*ff70*/  F2FP.BF16.PACK_AB R10, R110, R111 ;  /* 0x0000006f6e0a723e */ /* 0x000fc600000010ff */
[----:B------:R1:W3:Y:S02]  /*ff80*/  MUFU.EX2 R60, R0 ;  /* 0x00000000003c7308 */ /* 0x0002e40000000800 */
[----:B-1----:R-:W-:Y:S01]  /*ff90*/  FFMA.FTZ R0, R126, c[0x0][0x23c], -R5 ;  /* 0x00008f007e007a23 */ /* 0x002fe20000010805 */
[----:B------:R-:W-:Y:S02]  /*ffa0*/  MOV R126, R9 ;  /* 0x00000009007e7202 */ /* 0x000fe40000000f00 */
[----:B--2---:R-:W-:-:S03]  /*ffb0*/  F2FP.BF16.PACK_AB R9, R21, R56 ;  /* 0x000000381509723e */ /* 0x004fc600000010ff */
[----:B------:R1:W2:Y:S01]  /*ffc0*/  MUFU.EX2 R63, R0 ;  /* 0x00000000003f7308 */ /* 0x0002a20000000800 */
[----:B------:R-:W-:-:S04]  /*ffd0*/  FADD.FTZ R21, R56, R21 ;  /* 0x0000001538157221 */ /* 0x000fc80000010000 */
[----:B---3--:R-:W-:Y:S02]  /*ffe0*/  FADD.FTZ R21, R60, R21 ;  /* 0x000000153c157221 */ /* 0x008fe40000010000 */
[----:B-1----:R-:W-:Y:S01]  /*fff0*/  FFMA.FTZ R0, R121, c[0x0][0x23c], -R5 ;  /* 0x00008f0079007a23 */ /* 0x002fe20000010805 */
[----:B--2---:R-:W-:-:S03]  /*10000*/  F2FP.BF16.PACK_AB R11, R63, R60 ;  /* 0x0000003c3f0b723e */ /* 0x004fc600000010ff */
[----:B------:R1:W-:Y:S04]  /*10010*/  MUFU.EX2 R64, R0 ;  /* 0x0000000000407308 */ /* 0x0003e80000000800 */
        /* <DEDUP_REMOVED lines=27> */
[----:B------:R-:W-:-:S06]  /*101d0*/  MOV R127, R49 ;  /* 0x00000031007f7202 */ /* 0x000fcc0000000f00 */
[----:B------:R-:W-:Y:S01]  /*101e0*/  HMMA.16816.F32.BF16 R12, R8, R38, R12 ;  /* 0x00000026080c723c */ /* 0x000fe2000004180c */
[----:B------:R2:W3:Y:S01]  /*101f0*/  MUFU.EX2 R101, R0 ;  /* 0x0000000000657308 */ /* 0x0004e20000000800 */
[----:B------:R-:W-:Y:S05]  /*10200*/  LDSM.16.MT88.4 R36, [R166+0x5c00] ;  /* 0x005c0000a624783b */ /* 0x000fea0000004200 */
[----:B------:R-:W-:Y:S02]  /*10210*/  F2FP.BF16.PACK_AB R8, R222, R219 ;  /* 0x000000dbde08723e */ /* 0x000fe400000010ff */
[----:B------:R-:W-:Y:S01]  /*10220*/  F2FP.BF16.PACK_AB R10, R223, R221 ;  /* 0x000000dddf0a723e */ /* 0x000fe200000010ff */
[----:B--2---:R-:W-:Y:S01]  /*10230*/  FFMA.FTZ R0, R128, c[0x0][0x23c], -R5 ;  /* 0x00008f0080007a23 */ /* 0x004fe20000010805 */
[----:B------:R-:W-:-:S02]  /*10240*/  MOV R128, R48 ;  /* 0x0000003000807202 */ /* 0x000fc40000000f00 */
[----:B------:R-:W2:Y:S01]  /*10250*/  LDSM.16.MT88.4 R48, [R166+0x5800] ;  /* 0x00580000a630783b */ /* 0x000ea20000004200 */
[----:B------:R4:W-:Y:S01]  /*10260*/  MUFU.EX2 R102, R0 ;  /* 0x0000000000667308 */ /* 0x0009e20000000800 */
[----:B---3--:R-:W-:Y:S01]  /*10270*/  F2FP.BF16.PACK_AB R9, R101, R100 ;  /* 0x000000646509723e */ /* 0x008fe200000010ff */
[----:B----4-:R-:W-:Y:S01]  /*10280*/  FFMA.FTZ R0, R130, c[0x0][0x23c], -R5 ;  /* 0x00008f0082007a23 */ /* 0x010fe20000010805 */
        /* <DEDUP_REMOVED lines=8> */
[----:B---3--:R-:W-:Y:S01]  /*10310*/  FFMA.FTZ R0, R131, c[0x0][0x23c], -R5 ;  /* 0x00008f0083007a23 */ /* 0x008fe20000010805 */
[----:B------:R-:W-:-:S03]  /*10320*/  MOV R131, R23 ;  /* 0x0000001700837202 */ /* 0x000fc60000000f00 */
[----:B------:R3:W-:Y:S02]  /*10330*/  MUFU.EX2 R95, R0 ;  /* 0x00000000005f7308 */ /* 0x0007e40000000800 */
[C---:B--2---:R-:W-:Y:S08]  /*10340*/  HMMA.16816.F32.BF16 R16, R8.reuse, R48, R16 ;  /* 0x000000300810723c */ /* 0x044ff00000041810 */
[----:B------:R-:W-:Y:S01]  /*10350*/  HMMA.16816.F32.BF16 R12, R8, R50, R12 ;  /* 0x00000032080c723c */ /* 0x000fe2000004180c */
[----:B------:R-:W2:Y:S01]  /*10360*/  LDSM.16.MT88.4 R48, [R166+0x6000] ;  /* 0x00600000a630783b */ /* 0x000ea20000004200 */
[----:B---3--:R-:W-:-:S05]  /*10370*/  FFMA.FTZ R0, R134, c[0x0][0x23c], -R5 ;  /* 0x00008f0086007a23 */ /* 0x008fca0000010805 */
[----:B------:R-:W-:Y:S02]  /*10380*/  F2FP.BF16.PACK_AB R8, R226, R224 ;  /* 0x000000e0e208723e */ /* 0x000fe400000010ff */
[----:B------:R-:W-:Y:S01]  /*10390*/  F2FP.BF16.PACK_AB R10, R227, R225 ;  /* 0x000000e1e30a723e */ /* 0x000fe200000010ff */
[----:B------:R3:W4:Y:S01]  /*103a0*/  MUFU.EX2 R98, R0 ;  /* 0x0000000000627308 */ /* 0x0007220000000800 */
[----:B------:R-:W-:Y:S01]  /*103b0*/  MOV R134, R22 ;  /* 0x0000001600867202 */ /* 0x000fe20000000f00 */
        /* <DEDUP_REMOVED lines=13> */
[C---:B------:R-:W-:Y:S08]  /*10490*/  HMMA.16816.F32.BF16 R16, R8.reuse, R36, R16 ;  /* 0x000000240810723c */ /* 0x040ff00000041810 */
        /* <DEDUP_REMOVED lines=29> */
[----:B-1----:R-:W-:Y:S02]  /*10670*/  FFMA.FTZ R0, R143, c[0x0][0x23c], -R5 ;  /* 0x00008f008f007a23 */ /* 0x002fe40000010805 */
[----:B------:R-:W-:Y:S04]  /*10680*/  LDSM.16.MT88.4 R140, [R165+0x8800] ;  /* 0x00880000a58c783b */ /* 0x000fe80000004200 */
        /* <DEDUP_REMOVED lines=132> */
[----:B------:R-:W-:Y:S02]  /*10ed0*/  FADD.FTZ R0, R102, R0 ;  /* 0x0000000066007221 */ /* 0x000fe40000010000 */
[----:B------:R2:W-:Y:S02]  /*10ee0*/  MUFU.EX2 R62, R12 ;  /* 0x0000000c003e7308 */ /* 0x0005e40000000800 */
[----:B------:R-:W-:Y:S01]  /*10ef0*/  FADD.FTZ R0, R99, R0 ;  /* 0x0000000063007221 */ /* 0x000fe20000010000 */
[----:B-1----:R-:W-:Y:S03]  /*10f00*/  HMMA.16816.F32.BF16 R40, R8, R56, R32 ;  /* 0x000000380828723c */ /* 0x002fe60000041820 */
[----:B------:R-:W-:-:S04]  /*10f10*/  FADD.FTZ R0, R95, R0 ;  /* 0x000000005f007221 */ /* 0x000fc80000010000 */
[----:B------:R-:W-:Y:S01]  /*10f20*/  FADD.FTZ R0, R98, R0 ;  /* 0x0000000062007221 */ /* 0x000fe20000010000 */
[C---:B------:R-:W-:Y:S03]  /*10f30*/  HMMA.16816.F32.BF16 R32, R8.reuse, R58, R28 ;  /* 0x0000003a0820723c */ /* 0x040fe6000004181c */
[----:B------:R-:W-:Y:S02]  /*10f40*/  FADD.FTZ R0, R97, R0 ;  /* 0x0000000061007221 */ /* 0x000fe40000010000 */
[----:B--2---:R-:W-:Y:S02]  /*10f50*/  FFMA.FTZ R12, R197, c[0x0][0x23c], -R5 ;  /* 0x00008f00c50c7a23 */ /* 0x004fe40000010805 */
[----:B------:R-:W-:Y:S01]  /*10f60*/  FADD.FTZ R0, R96, R0 ;  /* 0x0000000060007221 */ /* 0x000fe20000010000 */
[----:B---3--:R-:W-:Y:S01]  /*10f70*/  HMMA.16816.F32.BF16 R28, R8, R48, R16 ;  /* 0x00000030081c723c */ /* 0x008fe20000041810 */
[----:B------:R1:W2:Y:S02]  /*10f80*/  MUFU.EX2 R61, R12 ;  /* 0x0000000c003d7308 */ /* 0x0002a40000000800 */
[----:B------:R-:W-:-:S04]  /*10f90*/  FADD.FTZ R0, R92, R0 ;  /* 0x000000005c007221 */ /* 0x000fc80000010000 */
[----:B------:R-:W-:Y:S01]  /*10fa0*/  FADD.FTZ R0, R93, R0 ;  /* 0x000000005d007221 */ /* 0x000fe20000010000 */
[----:B------:R-:W-:Y:S01]  /*10fb0*/  HMMA.16816.F32.BF16 R16, R8, R50, R24 ;  /* 0x000000320810723c */ /* 0x000fe20000041818 */
[----:B------:R-:W3:Y:S02]  /*10fc0*/  LDSM.16.MT88.4 R24, [R166+0x8400] ;  /* 0x00840000a618783b */ /* 0x000ee40000004200 */
[----:B------:R-:W-:Y:S02]  /*10fd0*/  FADD.FTZ R0, R91, R0 ;  /* 0x000000005b007221 */ /* 0x000fe40000010000 */
[----:B------:R-:W4:Y:S02]  /*10fe0*/  LDSM.16.MT88.4 R48, [R165+0x8400] ;  /* 0x00840000a530783b */ /* 0x000f240000004200 */
[----:B------:R-:W-:Y:S01]  /*10ff0*/  FADD.FTZ R0, R90, R0 ;  /* 0x000000005a007221 */ /* 0x000fe20000010000 */
[----:B------:R-:W-:Y:S01]  /*11000*/  F2FP.BF16.PACK_AB R8, R120, R121 ;  /* 0x000000797808723e */ /* 0x000fe200000010ff */
[----:B-1----:R-:W-:Y:S01]  /*11010*/  FFMA.FTZ R12, R196, c[0x0][0x23c], -R5 ;  /* 0x00008f00c40c7a23 */ /* 0x002fe20000010805 */
[----:B--2---:R-:W-:Y:S01]  /*11020*/  F2FP.BF16.PACK_AB R9, R61, R62 ;  /* 0x0000003e3d09723e */ /* 0x004fe200000010ff */
[----:B------:R-:W-:Y:S01]  /*11030*/  FADD.FTZ R0, R87, R0 ;  /* 0x0000000057007221 */ /* 0x000fe20000010000 */
[----:B------:R-:W-:Y:S01]  /*11040*/  F2FP.BF16.PACK_AB R10, R118, R119 ;  /* 0x00000077760a723e */ /* 0x000fe200000010ff */
        /* <DEDUP_REMOVED lines=62> */
[----:B------:R-:W-:Y:S02]  /*11430*/  FADD.FTZ R7, R248, R7 ;  /* 0x00000007f8077221 */ /* 0x000fe40000010000 */
[----:B------:R-:W-:Y:S02]  /*11440*/  FADD.FTZ R0, R56, R0 ;  /* 0x0000000038007221 */ /* 0x000fe40000010000 */
[----:B------:R-:W-:Y:S02]  /*11450*/  FADD.FTZ R7, R247, R7 ;  /* 0x00000007f7077221 */ /* 0x000fe40000010000 */
[----:B-1----:R-:W-:Y:S02]  /*11460*/  FFMA.FTZ R12, R203, c[0x0][0x23c], -R5 ;  /* 0x00008f00cb0c7a23 */ /* 0x002fe40000010805 */
[----:B------:R-:W-:Y:S02]  /*11470*/  FADD.FTZ R7, R249, R7 ;  /* 0x00000007f9077221 */ /* 0x000fe40000010000 */
[----:B------:R-:W1:Y:S01]  /*11480*/  MUFU.EX2 R47, R12 ;  /* 0x0000000c002f7308 */ /* 0x000e620000000800 */
[----:B------:R-:W-:-:S02]  /*11490*/  FADD.FTZ R0, R53, R0 ;  /* 0x0000000035007221 */ /* 0x000fc40000010000 */
[----:B------:R-:W-:Y:S02]  /*114a0*/  FADD.FTZ R7, R250, R7 ;  /* 0x00000007fa077221 */ /* 0x000fe40000010000 */
[----:B--2---:R-:W-:Y:S02]  /*114b0*/  FADD.FTZ R0, R52, R0 ;  /* 0x0000000034007221 */ /* 0x004fe40000010000 */
        /* <DEDUP_REMOVED lines=150> */
.L_x_1463:
[----:B------:R-:W-:-:S05]  /*11e20*/  IMAD.MOV.U32 R0, RZ, RZ, c[0x0][0x1a0] ;  /* 0x00006800ff007624 */ /* 0x000fca00078e00ff */
[----:B------:R-:W-:-:S04]  /*11e30*/  LEA R0, -R0, RZ, 0x8 ;  /* 0x000000ff00007211 */ /* 0x000fc800078e41ff */
[----:B------:R-:W-:Y:S02]  /*11e40*/  SHF.R.S32.HI R5, RZ, 0x1f, R0 ;  /* 0x0000001fff057819 */ /* 0x000fe40000011400 */
.L_x_1464:
[----:B------:R-:W-:Y:S01]  /*11e50*/  ISETP.GE.AND P0, PT, R132, c[0x0][0x220], PT ;  /* 0x0000880084007a0c */ /* 0x000fe20003f06270 */
[----:B------:R-:W-:Y:S01]  /*11e60*/  IMAD.MOV.U32 R16, RZ, RZ, c[0x0][0x1a0] ;  /* 0x00006800ff107624 */ /* 0x000fe200078e00ff */
[----:B------:R-:W-:Y:S01]  /*11e70*/  LEA R46, P5, R0, R46, 0x1 ;  /* 0x0000002e002e7211 */ /* 0x000fe200078a08ff */
[----:B------:R-:W-:Y:S01]  /*11e80*/  IMAD.MOV.U32 R24, RZ, RZ, 0x5 ;  /* 0x00000005ff187424 */ /* 0x000fe200078e00ff */
[----:B------:R-:W-:Y:S01]  /*11e90*/  P2R R198, PR, RZ, 0x1 ;  /* 0x00000001ffc67803 */ /* 0x000fe20000000000 */
        /* <DEDUP_REMOVED lines=38> */
[-C--:B------:R-:W-:Y:S01]  /*12100*/  @!P0 LEA.HI.X R26, R15, R155.reuse, R21, 0x6, P2 ;  /* 0x0000009b0f1a8211 */ /* 0x080fe200010f3415 */
[----:B------:R-:W-:Y:S01]  /*12110*/  @!P0 IMAD.MOV.U32 R14, RZ, RZ, c[0x0][0x1a4] ;  /* 0x00006900ff0e8624 */ /* 0x000fe200078e00ff */
[----:B------:R-:W-:Y:S01]  /*12120*/  @!P0 IADD3 R15, P1, R0, R12, RZ ;  /* 0x0000000c000f8210 */ /* 0x000fe20007f3e0ff */
[----:B------:R-:W-:Y:S02]  /*12130*/  @!P0 IMAD.MOV.U32 R12, RZ, RZ, c[0x0][0x1a4] ;  /* 0x00006900ff0c8624 */ /* 0x000fe400078e00ff */
[----:B------:R-:W-:Y:S02]  /*12140*/  @!P0 IMAD R14, R14, 0xc0, RZ ;  /* 0x000000c00e0e8824 */ /* 0x000fe400078e02ff */
[----:B-1----:R-:W-:Y:S01]  /*12150*/  @!P0 IMAD.MOV.U32 R18, RZ, RZ, c[0x0][0x1a4] ;  /* 0x00006900ff128624 */ /* 0x002fe200078e00ff */
        /* <DEDUP_REMOVED lines=43> */
[----:B------:R-:W-:-:S03]  /*12410*/  @!P0 LEA.HI.X R7, R23, c[0x0][0x174], R7, 0x1, P1 ;  /* 0x00005d0017078a11 */ /* 0x000fc600008f0c07 */
        /* <DEDUP_REMOVED lines=24> */
[----:B------:R-:W-:Y:S04]  /*125a0*/  LDSM.16.M88.4 R56, [R164+0x1800] ;  /* 0x00180000a438783b */ /* 0x000fe80000000200 */
[----:B------:R-:W5:Y:S04]  /*125b0*/  LDSM.16.M88.4 R48, [R184] ;  /* 0x00000000b830783b */ /* 0x000f680000000200 */
[----:B------:R-:W-:Y:S04]  /*125c0*/  LDSM.16.M88.4 R36, [R183] ;  /* 0x00000000b724783b */ /* 0x000fe80000000200 */
[----:B------:R-:W5:Y:S04]  /*125d0*/  LDSM.16.M88.4 R52, [R164+0x1c00] ;  /* 0x001c0000a434783b */ /* 0x000f680000000200 */
[----:B------:R-:W-:Y:S04]  /*125e0*/  LDSM.16.M88.4 R64, [R170] ;  /* 0x00000000aa40783b */ /* 0x000fe80000000200 */
[----:B----4-:R-:W4:Y:S01]  /*125f0*/  S2R R6, SR_TID.X ;  /* 0x0000000000067919 */ /* 0x010f220000002100 */
[C---:B-1----:R-:W-:Y:S03]  /*12600*/  HMMA.16816.F32.BF16 R16, R12.reuse, R24, RZ ;  /* 0x000000180c10723c */ /* 0x042fe600000418ff */
[----:B------:R-:W0:Y:S05]  /*12610*/  LDGDEPBAR ;  /* 0x00000000000079af */ /* 0x000e2a0000000000 */
[C---:B------:R-:W-:Y:S08]  /*12620*/  HMMA.16816.F32.BF16 R28, R12.reuse, R26, RZ ;  /* 0x0000001a0c1c723c */ /* 0x040ff000000418ff */
[----:B--2---:R-:W-:Y:S01]  /*12630*/  HMMA.16816.F32.BF16 R24, R12, R40, RZ ;  /* 0x000000280c18723c */ /* 0x004fe200000418ff */
[----:B----4-:R-:W-:-:S07]  /*12640*/  IMAD.SHL.U32 R6, R6, 0x2, RZ ;  /* 0x0000000206067824 */ /* 0x010fce00078e00ff */
[C---:B---3--:R-:W-:Y:S08]  /*12650*/  HMMA.16816.F32.BF16 R16, R8.reuse, R32, R16 ;  /* 0x000000200810723c */ /* 0x048ff00000041810 */
[C---:B------:R-:W-:Y:S08]  /*12660*/  HMMA.16816.F32.BF16 R32, R8.reuse, R34, R28 ;  /* 0x000000220820723c */ /* 0x040ff0000004181c */
[----:B-----5:R-:W-:Y:S08]  /*12670*/  HMMA.16816.F32.BF16 R28, R8, R48, R24 ;  /* 0x00000030081c723c */ /* 0x020ff00000041818 */
[----:B------:R-:W-:Y:S01]  /*12680*/  FMUL.FTZ R16, R16, c[0x0][0x2ec] ;  /* 0x0000bb0010107a20 */ /* 0x000fe20000410000 */
[----:B------:R-:W-:Y:S01]  /*12690*/  HMMA.16816.F32.BF16 R24, R12, R42, RZ ;  /* 0x0000002a0c18723c */ /* 0x000fe200000418ff */
[----:B------:R-:W-:Y:S01]  /*126a0*/  FMUL.FTZ R17, R17, c[0x0][0x2ec] ;  /* 0x0000bb0011117a20 */ /* 0x000fe20000410000 */
[----:B------:R-:W1:Y:S01]  /*126b0*/  LDSM.16.M88.4 R40, [R182] ;  /* 0x00000000b628783b */ /* 0x000e620000000200 */
[----:B------:R-:W-:Y:S01]  /*126c0*/  FMUL.FTZ R18, R18, c[0x0][0x2ec] ;  /* 0x0000bb0012127a20 */ /* 0x000fe20000410000 */
[----:B------:R-:W-:Y:S01]  /*126d0*/  MUFU.TANH R89, R16 ;  /* 0x0000001000597308 */ /* 0x000fe20000002400 */
[----:B------:R-:W-:-:S02]  /*126e0*/  FMUL.FTZ R19, R19, c[0x0][0x2ec] ;  /* 0x0000bb0013137a20 */ /* 0x000fc40000410000 */
[----:B------:R-:W-:Y:S02]  /*126f0*/  FMUL.FTZ R32, R32, c[0x0][0x2ec] ;  /* 0x0000bb0020207a20 */ /* 0x000fe40000410000 */
[----:B------:R-:W-:Y:S02]  /*12700*/  FMUL.FTZ R33, R33, c[0x0][0x2ec] ;  /* 0x0000bb0021217a20 */ /* 0x000fe40000410000 */
[----:B------:R-:W-:Y:S01]  /*12710*/  FMUL.FTZ R34, R34, c[0x0][0x2ec] ;  /* 0x0000bb0022227a20 */ /* 0x000fe20000410000 */
[----:B------:R-:W-:Y:S01]  /*12720*/  MUFU.TANH R99, R17 ;  /* 0x0000001100637308 */ /* 0x000fe20000002400 */
[----:B------:R-:W-:Y:S02]  /*12730*/  FMUL.FTZ R35, R35, c[0x0][0x2ec] ;  /* 0x0000bb0023237a20 */ /* 0x000fe40000410000 */
[----:B------:R-:W-:-:S05]  /*12740*/  FMUL.FTZ R0, R28, c[0x0][0x2ec] ;  /* 0x0000bb001c007a20 */ /* 0x000fca0000410000 */
[----:B------:R-:W-:Y:S04]  /*12750*/  MUFU.TANH R111, R18 ;  /* 0x00000012006f7308 */ /* 0x000fe80000002400 */
[----:B------:R-:W-:Y:S01]  /*12760*/  HMMA.16816.F32.BF16 R60, R8, R50, R24 ;  /* 0x00000032083c723c */ /* 0x000fe20000041818 */
[----:B------:R-:W2:Y:S03]  /*12770*/  LDSM.16.M88.4 R48, [R164+0x2000] ;  /* 0x00200000a430783b */ /* 0x000ea60000000200 */
[----:B------:R3:W-:Y:S04]  /*12780*/  MUFU.TANH R116, R19 ;  /* 0x0000001300747308 */ /* 0x0007e80000002400 */
[C---:B------:R-:W-:Y:S04]  /*12790*/  HMMA.16816.F32.BF16 R24, R12.reuse, R52, RZ ;  /* 0x000000340c18723c */ /* 0x040fe800000418ff */
[----:B------:R-:W-:Y:S04]  /*127a0*/  MUFU.TANH R98, R32 ;  /* 0x0000002000627308 */ /* 0x000fe80000002400 */
[----:B---3--:R-:W-:Y:S04]  /*127b0*/  HMMA.16816.F32.BF16 R16, R12, R56, RZ ;  /* 0x000000380c10723c */ /* 0x008fe800000418ff */
[----:B------:R-:W-:Y:S08]  /*127c0*/  MUFU.TANH R87, R33 ;  /* 0x0000002100577308 */ /* 0x000ff00000002400 */
[----:B------:R-:W-:Y:S08]  /*127d0*/  MUFU.TANH R113, R34 ;  /* 0x0000002200717308 */ /* 0x000ff00000002400 */
[----:B------:R3:W-:Y:S08]  /*127e0*/  MUFU.TANH R114, R35 ;  /* 0x0000002300727308 */ /* 0x0007f00000002400 */
[----:B------:R4:W-:Y:S01]  /*127f0*/  MUFU.TANH R88, R0 ;  /* 0x0000000000587308 */ /* 0x0009e20000002400 */
[----:B---3--:R-:W-:Y:S08]  /*12800*/  HMMA.16816.F32.BF16 R32, R8, R36, R16 ;  /* 0x000000240820723c */ /* 0x008ff00000041810 */
[----:B------:R-:W-:Y:S01]  /*12810*/  HMMA.16816.F32.BF16 R16, R12, R58, RZ ;  /* 0x0000003a0c10723c */ /* 0x000fe200000418ff */
[----:B----4-:R-:W-:Y:S01]  /*12820*/  FMUL.FTZ R0, R29, c[0x0][0x2ec] ;  /* 0x0000bb001d007a20 */ /* 0x010fe20000410000 */
[----:B------:R-:W-:Y:S03]  /*12830*/  LDSM.16.M88.4 R56, [R179] ;  /* 0x00000000b338783b */ /* 0x000fe60000000200 */
[----:B------:R3:W-:Y:S11]  /*12840*/  MUFU.TANH R217, R0 ;  /* 0x0000000000d97308 */ /* 0x0007f60000002400 */
[----:B------:R-:W-:-:S02]  /*12850*/  FMUL.FTZ R32, R32, c[0x0][0x2ec] ;  /* 0x0000bb0020207a20 */ /* 0x000fc40000410000 */
[----:B------:R-:W-:Y:S02]  /*12860*/  FMUL.FTZ R33, R33, c[0x0][0x2ec] ;  /* 0x0000bb0021217a20 */ /* 0x000fe40000410000 */
[----:B------:R-:W-:Y:S01]  /*12870*/  FMUL.FTZ R34, R34, c[0x0][0x2ec] ;  /* 0x0000bb0022227a20 */ /* 0x000fe20000410000 */
[----:B------:R-:W-:Y:S01]  /*12880*/  MUFU.TANH R97, R32 ;  /* 0x0000002000617308 */ /* 0x000fe20000002400 */
[----:B---3--:R-:W-:Y:S02]  /*12890*/  FMUL.FTZ R0, R30, c[0x0][0x2ec] ;  /* 0x0000bb001e007a20 */ /* 0x008fe40000410000 */
[----:B------:R-:W-:Y:S01]  /*128a0*/  HMMA.16816.F32.BF16 R16, R8, R38, R16 ;  /* 0x000000260810723c */ /* 0x000fe20000041810 */
[----:B------:R-:W-:-:S04]  /*128b0*/  FMUL.FTZ R35, R35, c[0x0][0x2ec] ;  /* 0x0000bb0023237a20 */ /* 0x000fc80000410000 */
[----:B------:R3:W-:Y:S03]  /*128c0*/  MUFU.TANH R115, R0 ;  /* 0x0000000000737308 */ /* 0x0007e60000002400 */
[----:B-1----:R-:W-:Y:S05]  /*128d0*/  HMMA.16816.F32.BF16 R36, R8, R40, R24 ;  /* 0x000000280824723c */ /* 0x002fea0000041818 */
[----:B------:R-:W-:Y:S03]  /*128e0*/  MUFU.TANH R96, R33 ;  /* 0x0000002100607308 */ /* 0x000fe60000002400 */
[----:B------:R-:W-:Y:S01]  /*128f0*/  HMMA.16816.F32.BF16 R24, R12, R54, RZ ;  /* 0x000000360c18723c */ /* 0x000fe200000418ff */
[----:B------:R-:W1:Y:S01]  /*12900*/  LDSM.16.M88.4 R52, [R181] ;  /* 0x00000000b534783b */ /* 0x000e620000000200 */
[----:B---3--:R-:W-:-:S03]  /*12910*/  FMUL.FTZ R0, R31, c[0x0][0x2ec] ;  /* 0x0000bb001f007a20 */ /* 0x008fc60000410000 */
[----:B------:R-:W-:Y:S03]  /*12920*/  MUFU.TANH R121, R34 ;  /* 0x0000002200797308 */ /* 0x000fe60000002400 */
[----:B------:R-:W-:Y:S01]  /*12930*/  FMUL.FTZ R16, R16, c[0x0][0x2ec] ;  /* 0x0000bb0010107a20 */ /* 0x000fe20000410000 */
[----:B--2---:R-:W-:Y:S01]  /*12940*/  HMMA.16816.F32.BF16 R28, R12, R48, RZ ;  /* 0x000000300c1c723c */ /* 0x004fe200000418ff */
        /* <DEDUP_REMOVED lines=8> */
[----:B------:R-:W-:Y:S08]  /*129d0*/  MUFU.TANH R90, R17 ;  /* 0x00000011005a7308 */ /* 0x000ff00000002400 */
[----:B------:R-:W-:Y:S08]  /*129e0*/  MUFU.TANH R122, R18 ;  /* 0x00000012007a7308 */ /* 0x000ff00000002400 */
[----:B------:R2:W-:Y:S08]  /*129f0*/  MUFU.TANH R125, R19 ;  /* 0x00000013007d7308 */ /* 0x0005f00000002400 */
[----:B------:R-:W-:Y:S01]  /*12a00*/  MUFU.TANH R92, R36 ;  /* 0x00000024005c7308 */ /* 0x000fe20000002400 */
[----:B--2---:R-:W-:Y:S01]  /*12a10*/  HMMA.16816.F32.BF16 R16, R8, R42, R24 ;  /* 0x0000002a0810723c */ /* 0x004fe20000041818 */
[----:B------:R-:W2:Y:S06]  /*12a20*/  LDSM.16.M88.4 R40, [R164+0x2400] ;  /* 0x00240000a428783b */ /* 0x000eac0000000200 */
[----:B------:R-:W-:Y:S01]  /*12a30*/  MUFU.TANH R91, R37 ;  /* 0x00000025005b7308 */ /* 0x000fe20000002400 */
[----:B------:R-:W-:Y:S01]  /*12a40*/  HMMA.16816.F32.BF16 R24, R12, R50, RZ ;  /* 0x000000320c18723c */ /* 0x000fe200000418ff */
[----:B------:R-:W-:Y:S06]  /*12a50*/  LDSM.16.M88.4 R48, [R164+0x2800] ;  /* 0x00280000a430783b */ /* 0x000fec0000000200 */
[----:B------:R-:W-:Y:S08]  /*12a60*/  MUFU.TANH R126, R38 ;  /* 0x00000026007e7308 */ /* 0x000ff00000002400 */
[----:B------:R3:W-:Y:S01]  /*12a70*/  MUFU.TANH R129, R39 ;  /* 0x0000002700817308 */ /* 0x0007e20000002400 */
[----:B------:R-:W-:-:S02]  /*12a80*/  FMUL.FTZ R16, R16, c[0x0][0x2ec] ;  /* 0x0000bb0010107a20 */ /* 0x000fc40000410000 */
[----:B------:R-:W-:-:S05]  /*12a90*/  FMUL.FTZ R17, R17, c[0x0][0x2ec] ;  /* 0x0000bb0011117a20 */ /* 0x000fca0000410000 */
[----:B------:R4:W-:Y:S01]  /*12aa0*/  MUFU.TANH R123, R35 ;  /* 0x00000023007b7308 */ /* 0x0009e20000002400 */
[----:B------:R-:W-:Y:S02]  /*12ab0*/  FMUL.FTZ R18, R18, c[0x0][0x2ec] ;  /* 0x0000bb0012127a20 */ /* 0x000fe40000410000 */
[----:B------:R-:W-:Y:S01]  /*12ac0*/  FMUL.FTZ R19, R19, c[0x0][0x2ec] ;  /* 0x0000bb0013137a20 */ /* 0x000fe20000410000 */
[C---:B-1----:R-:W-:Y:S01]  /*12ad0*/  HMMA.16816.F32.BF16 R24, R8.reuse, R54, R24 ;  /* 0x000000360818723c */ /* 0x042fe20000041818 */
[----:B---3--:R-:W1:Y:S03]  /*12ae0*/  LDSM.16.M88.4 R36, [R180] ;  /* 0x00000000b424783b */ /* 0x008e660000000200 */
[----:B------:R-:W-:Y:S08]  /*12af0*/  MUFU.TANH R93, R16 ;  /* 0x00000010005d7308 */ /* 0x000ff00000002400 */
[----:B------:R-:W-:Y:S01]  /*12b00*/  MUFU.TANH R83, R17 ;  /* 0x0000001100537308 */ /* 0x000fe20000002400 */
[----:B----4-:R-:W-:Y:S01]  /*12b10*/  HMMA.16816.F32.BF16 R32, R8, R52, R28 ;  /* 0x000000340820723c */ /* 0x010fe2000004181c */
[----:B------:R-:W-:Y:S06]  /*12b20*/  LDSM.16.M88.4 R52, [R178] ;  /* 0x00000000b234783b */ /* 0x000fec0000000200 */
[----:B------:R-:W-:Y:S01]  /*12b30*/  MUFU.TANH R127, R18 ;  /* 0x00000012007f7308 */ /* 0x000fe20000002400 */
[----:B--2---:R-:W-:Y:S03]  /*12b40*/  HMMA.16816.F32.BF16 R28, R12, R42, RZ ;  /* 0x0000002a0c1c723c */ /* 0x004fe600000418ff */
[----:B------:R-:W-:-:S02]  /*12b50*/  FMUL.FTZ R24, R24, c[0x0][0x2ec] ;  /* 0x0000bb0018187a20 */ /* 0x000fc40000410000 */
[----:B------:R-:W-:Y:S02]  /*12b60*/  FMUL.FTZ R25, R25, c[0x0][0x2ec] ;  /* 0x0000bb0019197a20 */ /* 0x000fe40000410000 */
[----:B------:R2:W-:Y:S01]  /*12b70*/  MUFU.TANH R128, R19 ;  /* 0x0000001300807308 */ /* 0x0005e20000002400 */
[----:B------:R-:W-:Y:S02]  /*12b80*/  FMUL.FTZ R26, R26, c[0x0][0x2ec] ;  /* 0x0000bb001a1a7a20 */ /* 0x000fe40000410000 */
[----:B------:R-:W-:-:S05]  /*12b90*/  FMUL.FTZ R27, R27, c[0x0][0x2ec] ;  /* 0x0000bb001b1b7a20 */ /* 0x000fca0000410000 */
[----:B------:R-:W-:Y:S01]  /*12ba0*/  MUFU.TANH R84, R24 ;  /* 0x0000001800547308 */ /* 0x000fe20000002400 */
[----:B------:R-:W-:Y:S02]  /*12bb0*/  FMUL.FTZ R32, R32, c[0x0][0x2ec] ;  /* 0x0000bb0020207a20 */ /* 0x000fe40000410000 */
[----:B------:R-:W-:Y:S02]  /*12bc0*/  FMUL.FTZ R33, R33, c[0x0][0x2ec] ;  /* 0x0000bb0021217a20 */ /* 0x000fe40000410000 */
[----:B------:R-:W-:Y:S02]  /*12bd0*/  FMUL.FTZ R34, R34, c[0x0][0x2ec] ;  /* 0x0000bb0022227a20 */ /* 0x000fe40000410000 */
[----:B------:R-:W-:Y:S01]  /*12be0*/  FMUL.FTZ R35, R35, c[0x0][0x2ec] ;  /* 0x0000bb0023237a20 */ /* 0x000fe20000410000 */
[----:B--2---:R-:W-:Y:S01]  /*12bf0*/  HMMA.16816.F32.BF16 R16, R12, R40, RZ ;  /* 0x000000280c10723c */ /* 0x004fe200000418ff */
[----:B------:R-:W2:Y:S01]  /*12c00*/  LDSM.16.M88.4 R40, [R164+0x2c00] ;  /* 0x002c0000a428783b */ /* 0x000ea20000000200 */
[----:B------:R-:W-:Y:S08]  /*12c10*/  MUFU.TANH R82, R25 ;  /* 0x0000001900527308 */ /* 0x000ff00000002400 */
[----:B------:R-:W-:Y:S08]  /*12c20*/  MUFU.TANH R131, R26 ;  /* 0x0000001a00837308 */ /* 0x000ff00000002400 */
[----:B------:R3:W-:Y:S06]  /*12c30*/  MUFU.TANH R134, R27 ;  /* 0x0000001b00867308 */ /* 0x0007ec0000002400 */
[C---:B-1----:R-:W-:Y:S02]  /*12c40*/  HMMA.16816.F32.BF16 R16, R8.reuse, R36, R16 ;  /* 0x000000240810723c */ /* 0x042fe40000041810 */
[----:B------:R-:W-:Y:S06]  /*12c50*/  MUFU.TANH R86, R32 ;  /* 0x0000002000567308 */ /* 0x000fec0000002400 */
[----:B------:R-:W-:Y:S02]  /*12c60*/  HMMA.16816.F32.BF16 R36, R8, R38, R28 ;  /* 0x000000260824723c */ /* 0x000fe4000004181c */
[----:B------:R-:W-:Y:S06]  /*12c70*/  MUFU.TANH R85, R33 ;  /* 0x0000002100557308 */ /* 0x000fec0000002400 */
[C---:B------:R-:W-:Y:S02]  /*12c80*/  HMMA.16816.F32.BF16 R28, R12.reuse, R50, RZ ;  /* 0x000000320c1c723c */ /* 0x040fe400000418ff */
[----:B------:R-:W-:Y:S06]  /*12c90*/  MUFU.TANH R130, R34 ;  /* 0x0000002200827308 */ /* 0x000fec0000002400 */
[----:B---3--:R-:W-:Y:S01]  /*12ca0*/  HMMA.16816.F32.BF16 R24, R12, R48, RZ ;  /* 0x000000300c18723c */ /* 0x008fe200000418ff */
[----:B------:R-:W1:Y:S01]  /*12cb0*/  LDSM.16.M88.4 R48, [R164+0x3000] ;  /* 0x00300000a430783b */ /* 0x000e620000000200 */
[----:B------:R2:W-:Y:S01]  /*12cc0*/  MUFU.TANH R135, R35 ;  /* 0x0000002300877308 */ /* 0x0005e20000002400 */
[----:B------:R-:W-:-:S02]  /*12cd0*/  FMUL.FTZ R16, R16, c[0x0][0x2ec] ;  /* 0x0000bb0010107a20 */ /* 0x000fc40000410000 */
[----:B------:R-:W-:Y:S02]  /*12ce0*/  FMUL.FTZ R17, R17, c[0x0][0x2ec] ;  /* 0x0000bb0011117a20 */ /* 0x000fe40000410000 */
[----:B------:R-:W-:Y:S02]  /*12cf0*/  FMUL.FTZ R18, R18, c[0x0][0x2ec] ;  /* 0x0000bb0012127a20 */ /* 0x000fe40000410000 */
[----:B------:R-:W-:Y:S01]  /*12d00*/  FMUL.FTZ R19, R19, c[0x0][0x2ec] ;  /* 0x0000bb0013137a20 */ /* 0x000fe20000410000 */
[----:B------:R-:W-:Y:S01]  /*12d10*/  MUFU.TANH R78, R16 ;  /* 0x00000010004e7308 */ /* 0x000fe20000002400 */
[----:B------:R-:W-:Y:S02]  /*12d20*/  FMUL.FTZ R36, R36, c[0x0][0x2ec] ;  /* 0x0000bb0024247a20 */ /* 0x000fe40000410000 */
[----:B------:R-:W-:Y:S02]  /*12d30*/  FMUL.FTZ R37, R37, c[0x0][0x2ec] ;  /* 0x0000bb0025257a20 */ /* 0x000fe40000410000 */
[----:B------:R-:W-:Y:S01]  /*12d40*/  FMUL.FTZ R38, R38, c[0x0][0x2ec] ;  /* 0x0000bb0026267a20 */ /* 0x000fe20000410000 */
[----:B------:R-:W-:Y:S01]  /*12d50*/  HMMA.16816.F32.BF16 R28, R8, R58, R28 ;  /* 0x0000003a081c723c */ /* 0x000fe2000004181c */
[----:B------:R-:W-:Y:S01]  /*12d60*/  FMUL.FTZ R39, R39, c[0x0][0x2ec] ;  /* 0x0000bb0027277a20 */ /* 0x000fe20000410000 */
[----:B------:R-:W-:Y:S06]  /*12d70*/  MUFU.TANH R80, R17 ;  /* 0x0000001100507308 */ /* 0x000fec0000002400 */
[----:B--2---:R-:W-:Y:S02]  /*12d80*/  HMMA.16816.F32.BF16 R32, R12, R40, RZ ;  /* 0x000000280c20723c */ /* 0x004fe400000418ff */
[----:B------:R-:W-:Y:S08]  /*12d90*/  MUFU.TANH R152, R18 ;  /* 0x0000001200987308 */ /* 0x000ff00000002400 */
[----:B------:R2:W-:Y:S06]  /*12da0*/  MUFU.TANH R155, R19 ;  /* 0x00000013009b7308 */ /* 0x0005ec0000002400 */
[----:B------:R-:W-:-:S02]  /*12db0*/  FMUL.FTZ R28, R28, c[0x0][0x2ec] ;  /* 0x0000bb001c1c7a20 */ /* 0x000fc40000410000 */
[----:B------:R-:W-:Y:S01]  /*12dc0*/  MUFU.TANH R79, R36 ;  /* 0x00000024004f7308 */ /* 0x000fe20000002400 */
[----:B------:R-:W-:Y:S02]  /*12dd0*/  FMUL.FTZ R29, R29, c[0x0][0x2ec] ;  /* 0x0000bb001d1d7a20 */ /* 0x000fe40000410000 */
[----:B------:R-:W-:Y:S02]  /*12de0*/  FMUL.FTZ R30, R30, c[0x0][0x2ec] ;  /* 0x0000bb001e1e7a20 */ /* 0x000fe40000410000 */
[----:B------:R-:W-:Y:S01]  /*12df0*/  FMUL.FTZ R31, R31, c[0x0][0x2ec] ;  /* 0x0000bb001f1f7a20 */ /* 0x000fe20000410000 */
[C---:B------:R-:W-:Y:S02]  /*12e00*/  HMMA.16816.F32.BF16 R32, R8.reuse, R52, R32 ;  /* 0x000000340820723c */ /* 0x040fe40000041820 */
[----:B------:R-:W-:Y:S06]  /*12e10*/  MUFU.TANH R81, R37 ;  /* 0x0000002500517308 */ /* 0x000fec0000002400 */
[----:B--2---:R-:W-:Y:S02]  /*12e20*/  HMMA.16816.F32.BF16 R16, R8, R56, R24 ;  /* 0x000000380810723c */ /* 0x004fe40000041818 */
[----:B------:R-:W-:Y:S06]  /*12e30*/  MUFU.TANH R156, R38 ;  /* 0x00000026009c7308 */ /* 0x000fec0000002400 */
[----:B------:R-:W-:Y:S01]  /*12e40*/  HMMA.16816.F32.BF16 R24, R12, R42, RZ ;  /* 0x0000002a0c18723c */ /* 0x000fe200000418ff */
[----:B------:R-:W-:Y:S01]  /*12e50*/  LDSM.16.M88.4 R40, [R164+0x3400] ;  /* 0x00340000a428783b */ /* 0x000fe20000000200 */
[----:B------:R2:W-:Y:S06]  /*12e60*/  MUFU.TANH R154, R39 ;  /* 0x00000027009a7308 */ /* 0x0005ec0000002400 */
[----:B------:R-:W-:-:S02]  /*12e70*/  FMUL.FTZ R32, R32, c[0x0][0x2ec] ;  /* 0x0000bb0020207a20 */ /* 0x000fc40000410000 */
[----:B------:R-:W-:Y:S01]  /*12e80*/  MUFU.TANH R76, R28 ;  /* 0x0000001c004c7308 */ /* 0x000fe20000002400 */
[----:B------:R-:W-:-:S05]  /*12e90*/  FMUL.FTZ R33, R33, c[0x0][0x2ec] ;  /* 0x0000bb0021217a20 */ /* 0x000fca0000410000 */
[----:B------:R-:W-:Y:S01]  /*12ea0*/  FMUL.FTZ R16, R16, c[0x0][0x2ec] ;  /* 0x0000bb0010107a20 */ /* 0x000fe20000410000 */
[----:B--2---:R-:W2:Y:S01]  /*12eb0*/  LDSM.16.M88.4 R36, [R177] ;  /* 0x00000000b124783b */ /* 0x004ea20000000200 */
[----:B------:R-:W-:Y:S01]  /*12ec0*/  FMUL.FTZ R17, R17, c[0x0][0x2ec] ;  /* 0x0000bb0011117a20 */ /* 0x000fe20000410000 */
[----:B------:R-:W-:Y:S01]  /*12ed0*/  MUFU.TANH R75, R29 ;  /* 0x0000001d004b7308 */ /* 0x000fe20000002400 */
[----:B------:R-:W-:Y:S02]  /*12ee0*/  FMUL.FTZ R18, R18, c[0x0][0x2ec] ;  /* 0x0000bb0012127a20 */ /* 0x000fe40000410000 */
[----:B------:R-:W-:-:S05]  /*12ef0*/  FMUL.FTZ R19, R19, c[0x0][0x2ec] ;  /* 0x0000bb0013137a20 */ /* 0x000fca0000410000 */
[----:B------:R-:W-:Y:S08]  /*12f00*/  MUFU.TANH R161, R30 ;  /* 0x0000001e00a17308 */ /* 0x000ff00000002400 */
[----:B------:R1:W-:Y:S08]  /*12f10*/  MUFU.TANH R160, R31 ;  /* 0x0000001f00a07308 */ /* 0x0003f00000002400 */
[----:B------:R3:W-:Y:S01]  /*12f20*/  MUFU.TANH R120, R0 ;  /* 0x0000000000787308 */ /* 0x0007e20000002400 */
[----:B-1----:R-:W-:Y:S07]  /*12f30*/  HMMA.16816.F32.BF16 R28, R12, R48, RZ ;  /* 0x000000300c1c723c */ /* 0x002fee00000418ff */
[----:B------:R-:W-:Y:S01]  /*12f40*/  MUFU.TANH R74, R16 ;  /* 0x00000010004a7308 */ /* 0x000fe20000002400 */
[----:B---3--:R-:W-:-:S07]  /*12f50*/  FMUL.FTZ R0, R60, c[0x0][0x2ec] ;  /* 0x0000bb003c007a20 */ /* 0x008fce0000410000 */
[----:B------:R-:W-:Y:S08]  /*12f60*/  MUFU.TANH R77, R17 ;  /* 0x00000011004d7308 */ /* 0x000ff00000002400 */
[----:B------:R-:W-:Y:S08]  /*12f70*/  MUFU.TANH R157, R18 ;  /* 0x00000012009d7308 */ /* 0x000ff00000002400 */
[----:B------:R1:W-:Y:S08]  /*12f80*/  MUFU.TANH R159, R19 ;  /* 0x00000013009f7308 */ /* 0x0003f00000002400 */
[----:B------:R3:W-:Y:S01]  /*12f90*/  MUFU.TANH R216, R0 ;  /* 0x0000000000d87308 */ /* 0x0007e20000002400 */
[----:B-1----:R-:W-:Y:S01]  /*12fa0*/  HMMA.16816.F32.BF16 R16, R8, R54, R24 ;  /* 0x000000360810723c */ /* 0x002fe20000041818 */
[----:B------:R-:W-:Y:S06]  /*12fb0*/  LDSM.16.M88.4 R52, [R164+0x4c00] ;  /* 0x004c0000a434783b */ /* 0x000fec0000000200 */
[----:B------:R-:W-:Y:S01]  /*12fc0*/  MUFU.TANH R73, R32 ;  /* 0x0000002000497308 */ /* 0x000fe20000002400 */
[----:B---3--:R-:W-:Y:S01]  /*12fd0*/  FMUL.FTZ R0, R61, c[0x0][0x2ec] ;  /* 0x0000bb003d007a20 */ /* 0x008fe20000410000 */
[----:B------:R-:W-:Y:S06]  /*12fe0*/  HMMA.16816.F32.BF16 R24, R12, R50, RZ ;  /* 0x000000320c18723c */ /* 0x000fec00000418ff */
[----:B------:R-:W-:Y:S01]  /*12ff0*/  MUFU.TANH R69, R33 ;  /* 0x0000002100457308 */ /* 0x000fe20000002400 */
[----:B------:R-:W-:Y:S07]  /*13000*/  LDSM.16.M88.4 R48, [R175] ;  /* 0x00000000af30783b */ /* 0x000fee0000000200 */
[----:B------:R1:W-:Y:S02]  /*13010*/  MUFU.TANH R215, R0 ;  /* 0x0000000000d77308 */ /* 0x0003e40000002400 */
[----:B-1----:R-:W-:-:S06]  /*13020*/  FMUL.FTZ R0, R62, c[0x0][0x2ec] ;  /* 0x0000bb003e007a20 */ /* 0x002fcc0000410000 */
[----:B------:R1:W-:Y:S02]  /*13030*/  MUFU.TANH R214, R0 ;  /* 0x0000000000d67308 */ /* 0x0003e40000002400 */
[----:B-1----:R-:W-:-:S06]  /*13040*/  FMUL.FTZ R0, R34, c[0x0][0x2ec] ;  /* 0x0000bb0022007a20 */ /* 0x002fcc0000410000 */
[----:B------:R1:W-:Y:S02]  /*13050*/  MUFU.TANH R162, R0 ;  /* 0x0000000000a27308 */ /* 0x0003e40000002400 */
[----:B-1----:R-:W-:Y:S02]  /*13060*/  FMUL.FTZ R0, R35, c[0x0][0x2ec] ;  /* 0x0000bb0023007a20 */ /* 0x002fe40000410000 */
[C---:B--2---:R-:W-:Y:S04]  /*13070*/  HMMA.16816.F32.BF16 R32, R8.reuse, R36, R28 ;  /* 0x000000240820723c */ /* 0x044fe8000004181c */
[----:B------:R1:W-:Y:S04]  /*13080*/  MUFU.TANH R163, R0 ;  /* 0x0000000000a37308 */ /* 0x0003e80000002400 */
[----:B------:R-:W-:Y:S01]  /*13090*/  HMMA.16816.F32.BF16 R28, R8, R38, R24 ;  /* 0x00000026081c723c */ /* 0x000fe20000041818 */
[----:B------:R-:W2:Y:S07]  /*130a0*/  LDSM.16.M88.4 R36, [R176] ;  /* 0x00000000b024783b */ /* 0x000eae0000000200 */
[----:B------:R-:W-:Y:S01]  /*130b0*/  HMMA.16816.F32.BF16 R24, R12, R40, RZ ;  /* 0x000000280c18723c */ /* 0x000fe200000418ff */
[----:B-1----:R-:W-:-:S04]  /*130c0*/  FMUL.FTZ R0, R16, c[0x0][0x2ec] ;  /* 0x0000bb0010007a20 */ /* 0x002fc80000410000 */
[----:B------:R1:W-:Y:S02]  /*130d0*/  MUFU.TANH R71, R0 ;  /* 0x0000000000477308 */ /* 0x0003e40000002400 */
[----:B-1----:R-:W-:-:S06]  /*130e0*/  FMUL.FTZ R0, R17, c[0x0][0x2ec] ;  /* 0x0000bb0011007a20 */ /* 0x002fcc0000410000 */
[----:B------:R1:W-:Y:S11]  /*130f0*/  MUFU.TANH R70, R0 ;  /* 0x0000000000467308 */ /* 0x0003f60000002400 */
[----:B--2---:R-:W-:Y:S01]  /*13100*/  HMMA.16816.F32.BF16 R24, R8, R36, R24 ;  /* 0x000000240818723c */ /* 0x004fe20000041818 */
[----:B-1----:R-:W-:-:S04]  /*13110*/  FMUL.FTZ R0, R18, c[0x0][0x2ec] ;  /* 0x0000bb0012007a20 */ /* 0x002fc80000410000 */
[----:B------:R1:W-:Y:S11]  /*13120*/  MUFU.TANH R186, R0 ;  /* 0x0000000000ba7308 */ /* 0x0003f60000002400 */
[----:B------:R-:W-:Y:S08]  /*13130*/  @!UPT UIADD3 URZ, URZ, URZ, URZ ;  /* 0x0000003f3f3ff290 */ /* 0x000ff0000fffe03f */
[----:B------:R-:W-:-:S04]  /*13140*/  FMUL.FTZ R21, R24, c[0x0][0x2ec] ;  /* 0x0000bb0018157a20 */ /* 0x000fc80000410000 */
[----:B------:R2:W-:Y:S01]  /*13150*/  MUFU.TANH R62, R21 ;  /* 0x00000015003e7308 */ /* 0x0005e20000002400 */
[----:B-1----:R-:W-:Y:S02]  /*13160*/  FMUL.FTZ R0, R19, c[0x0][0x2ec] ;  /* 0x0000bb0013007a20 */ /* 0x002fe40000410000 */
[----:B------:R-:W-:Y:S05]  /*13170*/  HMMA.16816.F32.BF16 R16, R12, R54, RZ ;  /* 0x000000360c10723c */ /* 0x000fea00000418ff */
[----:B------:R1:W-:Y:S01]  /*13180*/  MUFU.TANH R187, R0 ;  /* 0x0000000000bb7308 */ /* 0x0003e20000002400 */
[----:B--2---:R-:W-:-:S07]  /*13190*/  FMUL.FTZ R21, R25, c[0x0][0x2ec] ;  /* 0x0000bb0019157a20 */ /* 0x004fce0000410000 */
[----:B------:R2:W-:Y:S01]  /*131a0*/  MUFU.TANH R158, R21 ;  /* 0x00000015009e7308 */ /* 0x0005e20000002400 */
[----:B-1----:R-:W-:-:S10]  /*131b0*/  FMUL.FTZ R0, R32, c[0x0][0x2ec] ;  /* 0x0000bb0020007a20 */ /* 0x002fd40000410000 */
[----:B------:R-:W-:Y:S01]  /*131c0*/  HMMA.16816.F32.BF16 R56, R8, R66, R16 ;  /* 0x000000420838723c */ /* 0x000fe20000041810 */
[----:B------:R1:W-:Y:S07]  /*131d0*/  MUFU.TANH R72, R0 ;  /* 0x0000000000487308 */ /* 0x0003ee0000002400 */
[----:B------:R-:W-:Y:S01]  /*131e0*/  HMMA.16816.F32.BF16 R16, R12, R42, RZ ;  /* 0x0000002a0c10723c */ /* 0x000fe200000418ff */
[----:B------:R-:W-:Y:S01]  /*131f0*/  LDSM.16.M88.4 R40, [R164+0x3c00] ;  /* 0x003c0000a428783b */ /* 0x000fe20000000200 */
[----:B--2---:R-:W-:-:S04]  /*13200*/  FMUL.FTZ R21, R26, c[0x0][0x2ec] ;  /* 0x0000bb001a157a20 */ /* 0x004fc80000410000 */
[----:B------:R2:W-:Y:S01]  /*13210*/  MUFU.TANH R61, R21 ;  /* 0x00000015003d7308 */ /* 0x0005e20000002400 */
[----:B-1----:R-:W-:-:S07]  /*13220*/  FMUL.FTZ R0, R33, c[0x0][0x2ec] ;  /* 0x0000bb0021007a20 */ /* 0x002fce0000410000 */
[----:B------:R1:W-:Y:S02]  /*13230*/  MUFU.TANH R47, R0 ;  /* 0x00000000002f7308 */ /* 0x0003e40000002400 */
[----:B------:R-:W-:Y:S02]  /*13240*/  FMUL.FTZ R5, R57, c[0x0][0x2ec] ;  /* 0x0000bb0039057a20 */ /* 0x000fe40000410000 */
[----:B------:R-:W-:-:S04]  /*13250*/  FMUL.FTZ R7, R59, c[0x0][0x2ec] ;  /* 0x0000bb003b077a20 */ /* 0x000fc80000410000 */
[----:B------:R3:W4:Y:S01]  /*13260*/  MUFU.TANH R23, R5 ;  /* 0x0000000500177308 */ /* 0x0007220000002400 */
[----:B--2---:R-:W-:Y:S02]  /*13270*/  FMUL.FTZ R21, R27, c[0x0][0x2ec] ;  /* 0x0000bb001b157a20 */ /* 0x004fe40000410000 */
[----:B-1----:R-:W-:-:S05]  /*13280*/  FMUL.FTZ R0, R34, c[0x0][0x2ec] ;  /* 0x0000bb0022007a20 */ /* 0x002fca0000410000 */
[----:B------:R-:W1:Y:S01]  /*13290*/  MUFU.TANH R22, R7 ;  /* 0x0000000700167308 */ /* 0x000e620000002400 */
[----:B---3--:R-:W-:-:S07]  /*132a0*/  LOP3.LUT R5, R6, 0x6, RZ, 0xc0, !PT ;  /* 0x0000000606057812 */ /* 0x008fce00078ec0ff */
[----:B------:R2:W3:Y:S08]  /*132b0*/  MUFU.TANH R191, R0 ;  /* 0x0000000000bf7308 */ /* 0x0004f00000002400 */
[----:B------:R-:W-:Y:S01]  /*132c0*/  MUFU.TANH R153, R21 ;  /* 0x0000001500997308 */ /* 0x000fe20000002400 */
[----:B--2---:R-:W-:Y:S02]  /*132d0*/  FMUL.FTZ R0, R35, c[0x0][0x2ec] ;  /* 0x0000bb0023007a20 */ /* 0x004fe40000410000 */
[----:B------:R-:W2:Y:S05]  /*132e0*/  LDSM.16.M88.4 R32, [R164+0x3800] ;  /* 0x00380000a420783b */ /* 0x000eaa0000000200 */
[----:B------:R5:W1:Y:S02]  /*132f0*/  MUFU.TANH R192, R0 ;  /* 0x0000000000c07308 */ /* 0x000a640000002400 */
[----:B-----5:R-:W-:-:S06]  /*13300*/  FMUL.FTZ R0, R28, c[0x0][0x2ec] ;  /* 0x0000bb001c007a20 */ /* 0x020fcc0000410000 */
[----:B------:R5:W1:Y:S02]  /*13310*/  MUFU.TANH R68, R0 ;  /* 0x0000000000447308 */ /* 0x000a640000002400 */
[----:B-----5:R-:W-:-:S06]  /*13320*/  FMUL.FTZ R0, R29, c[0x0][0x2ec] ;  /* 0x0000bb001d007a20 */ /* 0x020fcc0000410000 */
[----:B------:R5:W-:Y:S02]  /*13330*/  MUFU.TANH R67, R0 ;  /* 0x0000000000437308 */ /* 0x000be40000002400 */
[----:B-----5:R-:W-:-:S06]  /*13340*/  FMUL.FTZ R0, R30, c[0x0][0x2ec] ;  /* 0x0000bb001e007a20 */ /* 0x020fcc0000410000 */
[----:B------:R5:W1:Y:S02]  /*13350*/  MUFU.TANH R193, R0 ;  /* 0x0000000000c17308 */ /* 0x000a640000002400 */
[----:B-----5:R-:W-:Y:S02]  /*13360*/  FMUL.FTZ R0, R31, c[0x0][0x2ec] ;  /* 0x0000bb001f007a20 */ /* 0x020fe40000410000 */
[----:B------:R-:W-:Y:S01]  /*13370*/  HMMA.16816.F32.BF16 R28, R8, R38, R16 ;  /* 0x00000026081c723c */ /* 0x000fe20000041810 */
[----:B------:R-:W5:Y:S03]  /*13380*/  LDSM.16.M88.4 R36, [R174] ;  /* 0x00000000ae24783b */ /* 0x000f660000000200 */
[----:B------:R1:W1:Y:S04]  /*13390*/  MUFU.TANH R44, R0 ;  /* 0x00000000002c7308 */ /* 0x0002680000002400 */
[----:B--2---:R-:W-:Y:S01]  /*133a0*/  HMMA.16816.F32.BF16 R16, R12, R32, RZ ;  /* 0x000000200c10723c */ /* 0x004fe200000418ff */
[----:B-1----:R-:W-:-:S05]  /*133b0*/  IMAD.SHL.U32 R0, R240, 0x100, RZ ;  /* 0x00000100f0007824 */ /* 0x002fca00078e00ff */
[----:B------:R-:W-:-:S10]  /*133c0*/  LOP3.LUT R6, R0, 0x11, R5, 0xfe, !PT ;  /* 0x0000001100067812 */ /* 0x000fd400078efe05 */
[----:B------:R-:W-:Y:S01]  /*133d0*/  FMUL.FTZ R21, R29, c[0x0][0x2ec] ;  /* 0x0000bb001d157a20 */ /* 0x000fe20000410000 */
[--C-:B------:R-:W-:Y:S02]  /*133e0*/  LOP3.LUT R7, R0, 0xf9, R5.reuse, 0xfe, !PT ;  /* 0x000000f900077812 */ /* 0x100fe400078efe05 */
[----:B------:R-:W-:Y:S01]  /*133f0*/  ISETP.GE.AND P2, PT, R6, R2, PT ;  /* 0x000000020600720c */ /* 0x000fe20003f46270 */
[----:B------:R1:W-:Y:S01]  /*13400*/  MUFU.TANH R124, R21 ;  /* 0x00000015007c7308 */ /* 0x0003e20000002400 */
[C---:B------:R-:W-:Y:S02]  /*13410*/  ISETP.GE.AND P3, PT, R7.reuse, R4, PT ;  /* 0x000000040700720c */ /* 0x040fe40003f66270 */
[----:B------:R-:W-:Y:S01]  /*13420*/  ISETP.GE.AND P1, PT, R7, R2, PT ;  /* 0x000000020700720c */ /* 0x000fe20003f26270 */
[----:B------:R-:W-:Y:S01]  /*13430*/  HMMA.16816.F32.BF16 R24, R8, R48, R16 ;  /* 0x000000300818723c */ /* 0x000fe20000041810 */
[C---:B------:R-:W-:Y:S02]  /*13440*/  LOP3.LUT R6, R0.reuse, R5, RZ, 0xfc, !PT ;  /* 0x0000000500067212 */ /* 0x040fe400078efcff */
[----:B------:R-:W-:-:S02]  /*13450*/  LOP3.LUT R7, R0, 0x1, R5, 0xfe, !PT ;  /* 0x0000000100077812 */ /* 0x000fc400078efe05 */
[----:B----4-:R-:W-:Y:S02]  /*13460*/  FSEL R212, R23, -INF , !P3 ;  /* 0xff80000017d47808 */ /* 0x010fe40005800000 */
[C---:B------:R-:W-:Y:S01]  /*13470*/  ISETP.GE.AND P4, PT, R6.reuse, R4, PT ;  /* 0x000000040600720c */ /* 0x040fe20003f86270 */
[----:B------:R-:W-:Y:S01]  /*13480*/  HMMA.16816.F32.BF16 R16, R12, R34, RZ ;  /* 0x000000220c10723c */ /* 0x000fe200000418ff */
[----:B------:R-:W-:Y:S01]  /*13490*/  ISETP.GE.AND P5, PT, R6, R2, PT ;  /* 0x000000020600720c */ /* 0x000fe20003fa6270 */
[----:B------:R-:W2:Y:S01]  /*134a0*/  LDSM.16.M88.4 R32, [R164+0x4000] ;  /* 0x00400000a420783b */ /* 0x000ea20000000200 */
[C---:B------:R-:W-:Y:S02]  /*134b0*/  ISETP.GE.AND P6, PT, R7.reuse, R4, PT ;  /* 0x000000040700720c */ /* 0x040fe40003fc6270 */
[----:B------:R-:W-:Y:S02]  /*134c0*/  ISETP.GE.AND P3, PT, R7, R2, PT ;  /* 0x000000020700720c */ /* 0x000fe40003f66270 */
[----:B------:R-:W-:-:S02]  /*134d0*/  LOP3.LUT R7, R0, 0x9, R5, 0xfe, !PT ;  /* 0x0000000900077812 */ /* 0x000fc400078efe05 */
[----:B------:R-:W-:Y:S02]  /*134e0*/  FSEL R89, R89, -INF , !P4 ;  /* 0xff80000059597808 */ /* 0x000fe40006000000 */
[----:B------:R-:W-:Y:S02]  /*134f0*/  FSEL R111, R111, -INF , !P5 ;  /* 0xff8000006f6f7808 */ /* 0x000fe40006800000 */
[C---:B------:R-:W-:Y:S02]  /*13500*/  ISETP.GE.AND P4, PT, R7.reuse, R4, PT ;  /* 0x000000040700720c */ /* 0x040fe40003f86270 */
[----:B------:R-:W-:Y:S01]  /*13510*/  ISETP.GE.AND P5, PT, R7, R2, PT ;  /* 0x000000020700720c */ /* 0x000fe20003fa6270 */
[----:B------:R-:W-:Y:S01]  /*13520*/  FMUL.FTZ R7, R28, c[0x0][0x2ec] ;  /* 0x0000bb001c077a20 */ /* 0x000fe20000410000 */
[----:B------:R-:W-:Y:S01]  /*13530*/  LOP3.LUT R6, R0, 0x8, R5, 0xfe, !PT ;  /* 0x0000000800067812 */ /* 0x000fe200078efe05 */
[----:B-1----:R-:W-:Y:S01]  /*13540*/  FMUL.FTZ R21, R25, c[0x0][0x2ec] ;  /* 0x0000bb0019157a20 */ /* 0x002fe20000410000 */
[----:B------:R-:W-:Y:S01]  /*13550*/  FSEL R120, R120, -INF , !P2 ;  /* 0xff80000078787808 */ /* 0x000fe20005000000 */
[----:B------:R1:W-:Y:S01]  /*13560*/  MUFU.TANH R60, R7 ;  /* 0x00000007003c7308 */ /* 0x0003e20000002400 */
[----:B------:R-:W-:-:S02]  /*13570*/  FSEL R213, R22, -INF , !P1 ;  /* 0xff80000016d57808 */ /* 0x000fc40004800000 */
[C---:B------:R-:W-:Y:S02]  /*13580*/  ISETP.GE.AND P2, PT, R6.reuse, R4, PT ;  /* 0x000000040600720c */ /* 0x040fe40003f46270 */
[----:B------:R-:W-:Y:S02]  /*13590*/  ISETP.GE.AND P1, PT, R6, R2, PT ;  /* 0x000000020600720c */ /* 0x000fe40003f26270 */
[----:B------:R-:W-:Y:S01]  /*135a0*/  FSEL R98, R98, -INF , !P2 ;  /* 0xff80000062627808 */ /* 0x000fe20005000000 */
[----:B------:R4:W-:Y:S01]  /*135b0*/  MUFU.TANH R117, R21 ;  /* 0x0000001500757308 */ /* 0x0009e20000002400 */
[----:B------:R-:W-:Y:S02]  /*135c0*/  FSEL R113, R113, -INF , !P1 ;  /* 0xff80000071717808 */ /* 0x000fe40004800000 */
[----:B------:R-:W-:Y:S02]  /*135d0*/  LOP3.LUT R6, R0, 0x10, R5, 0xfe, !PT ;  /* 0x0000001000067812 */ /* 0x000fe400078efe05 */
[----:B------:R-:W-:-:S02]  /*135e0*/  FSEL R99, R99, -INF , !P6 ;  /* 0xff80000063637808 */ /* 0x000fc40007000000 */
[----:B------:R-:W-:Y:S02]  /*135f0*/  FSEL R116, R116, -INF , !P3 ;  /* 0xff80000074747808 */ /* 0x000fe40005800000 */
[--C-:B-1----:R-:W-:Y:S02]  /*13600*/  LOP3.LUT R7, R0, 0x20, R5.reuse, 0xfe, !PT ;  /* 0x0000002000077812 */ /* 0x102fe400078efe05 */
[-C--:B------:R-:W-:Y:S02]  /*13610*/  ISETP.GE.AND P6, PT, R6, R4.reuse, PT ;  /* 0x000000040600720c */ /* 0x080fe40003fc6270 */
[C---:B------:R-:W-:Y:S02]  /*13620*/  ISETP.GE.AND P2, PT, R7.reuse, R4, PT ;  /* 0x000000040700720c */ /* 0x040fe40003f46270 */
[-C--:B------:R-:W-:Y:S01]  /*13630*/  ISETP.GE.AND P1, PT, R7, R2.reuse, PT ;  /* 0x000000020700720c */ /* 0x080fe20003f26270 */
[----:B------:R-:W-:Y:S01]  /*13640*/  FMUL.FTZ R7, R30, c[0x0][0x2ec] ;  /* 0x0000bb001e077a20 */ /* 0x000fe20000410000 */
[----:B------:R-:W-:Y:S01]  /*13650*/  ISETP.GE.AND P3, PT, R6, R2, PT ;  /* 0x000000020600720c */ /* 0x000fe20003f66270 */
[----:B----4-:R-:W-:Y:S01]  /*13660*/  FMUL.FTZ R21, R26, c[0x0][0x2ec] ;  /* 0x0000bb001a157a20 */ /* 0x010fe20000410000 */
[----:B------:R-:W-:Y:S01]  /*13670*/  LOP3.LUT R6, R0, 0x21, R5, 0xfe, !PT ;  /* 0x0000002100067812 */ /* 0x000fe200078efe05 */
[----:B------:R1:W4:Y:S01]  /*13680*/  MUFU.TANH R59, R7 ;  /* 0x00000007003b7308 */ /* 0x0003220000002400 */
[----:B------:R-:W-:-:S02]  /*13690*/  FSEL R87, R87, -INF , !P4 ;  /* 0xff80000057577808 */ /* 0x000fc40006000000 */
[----:B------:R-:W-:Y:S02]  /*136a0*/  FSEL R114, R114, -INF , !P5 ;  /* 0xff80000072727808 */ /* 0x000fe40006800000 */
[C---:B------:R-:W-:Y:S02]  /*136b0*/  ISETP.GE.AND P4, PT, R6.reuse, R4, PT ;  /* 0x000000040600720c */ /* 0x040fe40003f86270 */
[----:B------:R-:W-:Y:S01]  /*136c0*/  ISETP.GE.AND P5, PT, R6, R2, PT ;  /* 0x000000020600720c */ /* 0x000fe20003fa6270 */
[----:B------:R2:W-:Y:S01]  /*136d0*/  MUFU.TANH R55, R21 ;  /* 0x0000001500377308 */ /* 0x0005e20000002400 */
[----:B------:R-:W-:Y:S02]  /*136e0*/  LOP3.LUT R6, R0, 0x28, R5, 0xfe, !PT ;  /* 0x0000002800067812 */ /* 0x000fe400078efe05 */
[----:B------:R-:W-:Y:S02]  /*136f0*/  FSEL R88, R88, -INF , !P6 ;  /* 0xff80000058587808 */ /* 0x000fe40007000000 */
[----:B------:R-:W-:-:S02]  /*13700*/  FSEL R115, R115, -INF , !P3 ;  /* 0xff80000073737808 */ /* 0x000fc40005800000 */
[C---:B------:R-:W-:Y:S01]  /*13710*/  ISETP.GE.AND P6, PT, R6.reuse, R4, PT ;  /* 0x000000040600720c */ /* 0x040fe20003fc6270 */
[----:B-1----:R-:W-:Y:S01]  /*13720*/  FMUL.FTZ R7, R31, c[0x0][0x2ec] ;  /* 0x0000bb001f077a20 */ /* 0x002fe20000410000 */
[----:B------:R-:W-:Y:S01]  /*13730*/  ISETP.GE.AND P3, PT, R6, R2, PT ;  /* 0x000000020600720c */ /* 0x000fe20003f66270 */
[----:B------:R-:W-:Y:S01]  /*13740*/  HMMA.16816.F32.BF16 R28, R8, R50, R16 ;  /* 0x00000032081c723c */ /* 0x000fe20000041810 */
[--C-:B------:R-:W-:Y:S01]  /*13750*/  LOP3.LUT R6, R0, 0x29, R5.reuse, 0xfe, !PT ;  /* 0x0000002900067812 */ /* 0x100fe200078efe05 */
[----:B------:R1:W1:Y:S01]  /*13760*/  MUFU.TANH R119, R7 ;  /* 0x0000000700777308 */ /* 0x0002620000002400 */
[----:B------:R-:W-:Y:S01]  /*13770*/  FSEL R97, R97, -INF , !P2 ;  /* 0xff80000061617808 */ /* 0x000fe20005000000 */
[----:B------:R-:W-:Y:S01]  /*13780*/  LDSM.16.M88.4 R48, [R164+0x4400] ;  /* 0x00440000a430783b */ /* 0x000fe20000000200 */
[----:B------:R-:W-:Y:S01]  /*13790*/  FSEL R121, R121, -INF , !P1 ;  /* 0xff80000079797808 */ /* 0x000fe20004800000 */
[----:B--2---:R-:W-:Y:S01]  /*137a0*/  FMUL.FTZ R21, R27, c[0x0][0x2ec] ;  /* 0x0000bb001b157a20 */ /* 0x004fe20000410000 */
[C---:B------:R-:W-:Y:S01]  /*137b0*/  ISETP.GE.AND P2, PT, R6.reuse, R4, PT ;  /* 0x000000040600720c */ /* 0x040fe20003f46270 */
[----:B------:R-:W-:Y:S01]  /*137c0*/  HMMA.16816.F32.BF16 R16, R12, R40, RZ ;  /* 0x000000280c10723c */ /* 0x000fe200000418ff */
[----:B------:R-:W-:Y:S01]  /*137d0*/  ISETP.GE.AND P1, PT, R6, R2, PT ;  /* 0x000000020600720c */ /* 0x000fe20003f26270 */
[----:B------:R2:W-:Y:S01]  /*137e0*/  MUFU.TANH R118, R21 ;  /* 0x0000001500767308 */ /* 0x0005e20000002400 */
[----:B------:R-:W-:-:S02]  /*137f0*/  LOP3.LUT R6, R0, 0x30, R5, 0xfe, !PT ;  /* 0x0000003000067812 */ /* 0x000fc400078efe05 */
[----:B------:R-:W-:Y:S02]  /*13800*/  FSEL R96, R96, -INF , !P4 ;  /* 0xff80000060607808 */ /* 0x000fe40006000000 */
[----:B------:R-:W-:Y:S02]  /*13810*/  FSEL R123, R123, -INF , !P5 ;  /* 0xff8000007b7b7808 */ /* 0x000fe40006800000 */
[----:B------:R-:W-:Y:S01]  /*13820*/  FSEL R94, R94, -INF , !P6 ;  /* 0xff8000005e5e7808 */ /* 0x000fe20007000000 */
[----:B-1----:R-:W-:Y:S01]  /*13830*/  FMUL.FTZ R7, R24, c[0x0][0x2ec] ;  /* 0x0000bb0018077a20 */ /* 0x002fe20000410000 */
[----:B------:R-:W-:Y:S02]  /*13840*/  FSEL R122, R122, -INF , !P3 ;  /* 0xff8000007a7a7808 */ /* 0x000fe40005800000 */
[C---:B------:R-:W-:Y:S01]  /*13850*/  ISETP.GE.AND P4, PT, R6.reuse, R4, PT ;  /* 0x000000040600720c */ /* 0x040fe20003f86270 */
[----:B------:R1:W-:Y:S01]  /*13860*/  MUFU.TANH R57, R7 ;  /* 0x0000000700397308 */ /* 0x0003e20000002400 */
[----:B------:R-:W-:-:S02]  /*13870*/  ISETP.GE.AND P5, PT, R6, R2, PT ;  /* 0x000000020600720c */ /* 0x000fc40003fa6270 */
[----:B------:R-:W-:Y:S01]  /*13880*/  FSEL R92, R92, -INF , !P4 ;  /* 0xff8000005c5c7808 */ /* 0x000fe20006000000 */
[----:B--2---:R-:W-:Y:S01]  /*13890*/  FMUL.FTZ R21, R29, c[0x0][0x2ec] ;  /* 0x0000bb001d157a20 */ /* 0x004fe20000410000 */
[----:B------:R-:W-:Y:S02]  /*138a0*/  FSEL R126, R126, -INF , !P5 ;  /* 0xff8000007e7e7808 */ /* 0x000fe40006800000 */
[----:B------:R-:W-:Y:S01]  /*138b0*/  LOP3.LUT R6, R0, 0x38, R5, 0xfe, !PT ;  /* 0x0000003800067812 */ /* 0x000fe200078efe05 */
[----:B------:R2:W-:Y:S01]  /*138c0*/  MUFU.TANH R112, R21 ;  /* 0x0000001500707308 */ /* 0x0005e20000002400 */
[----:B------:R-:W-:Y:S01]  /*138d0*/  FSEL R90, R90, -INF , !P2 ;  /* 0xff8000005a5a7808 */ /* 0x000fe20005000000 */
[----:B-----5:R-:W-:Y:S01]  /*138e0*/  HMMA.16816.F32.BF16 R24, R8, R36, R16 ;  /* 0x000000240818723c */ /* 0x020fe20000041810 */
[----:B------:R-:W-:Y:S02]  /*138f0*/  FSEL R125, R125, -INF , !P1 ;  /* 0xff8000007d7d7808 */ /* 0x000fe40004800000 */
[----:B------:R-:W-:-:S02]  /*13900*/  ISETP.GE.AND P2, PT, R6, R4, PT ;  /* 0x000000040600720c */ /* 0x000fc40003f46270 */
[----:B------:R-:W-:Y:S02]  /*13910*/  ISETP.GE.AND P1, PT, R6, R2, PT ;  /* 0x000000020600720c */ /* 0x000fe40003f26270 */
[C-C-:B-1----:R-:W-:Y:S01]  /*13920*/  LOP3.LUT R7, R0.reuse, 0x31, R5.reuse, 0xfe, !PT ;  /* 0x0000003100077812 */ /* 0x142fe200078efe05 */
[----:B------:R-:W-:Y:S01]  /*13930*/  HMMA.16816.F32.BF16 R16, R12, R42, RZ ;  /* 0x0000002a0c10723c */ /* 0x000fe200000418ff */
[----:B------:R-:W1:Y:S01]  /*13940*/  LDSM.16.M88.4 R40, [R173] ;  /* 0x00000000ad28783b */ /* 0x000e620000000200 */
[----:B------:R-:W-:Y:S02]  /*13950*/  FSEL R93, R93, -INF , !P2 ;  /* 0xff8000005d5d7808 */ /* 0x000fe40005000000 */
[C---:B------:R-:W-:Y:S02]  /*13960*/  ISETP.GE.AND P6, PT, R7.reuse, R4, PT ;  /* 0x000000040700720c */ /* 0x040fe40003fc6270 */
[----:B------:R-:W-:Y:S02]  /*13970*/  ISETP.GE.AND P3, PT, R7, R2, PT ;  /* 0x000000020700720c */ /* 0x000fe40003f66270 */
[----:B------:R-:W-:-:S02]  /*13980*/  LOP3.LUT R7, R0, 0x39, R5, 0xfe, !PT ;  /* 0x0000003900077812 */ /* 0x000fc400078efe05 */
[----:B------:R-:W-:Y:S02]  /*13990*/  FSEL R127, R127, -INF , !P1 ;  /* 0xff8000007f7f7808 */ /* 0x000fe40004800000 */
[C---:B------:R-:W-:Y:S02]  /*139a0*/  ISETP.GE.AND P4, PT, R7.reuse, R4, PT ;  /* 0x000000040700720c */ /* 0x040fe40003f86270 */
[----:B------:R-:W-:Y:S01]  /*139b0*/  ISETP.GE.AND P5, PT, R7, R2, PT ;  /* 0x000000020700720c */ /* 0x000fe20003fa6270 */
[----:B------:R-:W-:Y:S01]  /*139c0*/  FMUL.FTZ R7, R28, c[0x0][0x2ec] ;  /* 0x0000bb001c077a20 */ /* 0x000fe20000410000 */
[----:B------:R-:W-:Y:S01]  /*139d0*/  LOP3.LUT R6, R0, 0x40, R5, 0xfe, !PT ;  /* 0x0000004000067812 */ /* 0x000fe200078efe05 */
[----:B--2---:R-:W-:Y:S01]  /*139e0*/  FMUL.FTZ R21, R25, c[0x0][0x2ec] ;  /* 0x0000bb0019157a20 */ /* 0x004fe20000410000 */
[----:B------:R-:W-:Y:S01]  /*139f0*/  FSEL R91, R91, -INF , !P6 ;  /* 0xff8000005b5b7808 */ /* 0x000fe20007000000 */
[----:B------:R2:W5:Y:S01]  /*13a00*/  MUFU.TANH R109, R7 ;  /* 0x00000007006d7308 */ /* 0x0005620000002400 */
[----:B------:R-:W-:-:S02]  /*13a10*/  FSEL R129, R129, -INF , !P3 ;  /* 0xff80000081817808 */ /* 0x000fc40005800000 */
[C---:B------:R-:W-:Y:S02]  /*13a20*/  ISETP.GE.AND P6, PT, R6.reuse, R4, PT ;  /* 0x000000040600720c */ /* 0x040fe40003fc6270 */
[----:B------:R-:W-:Y:S02]  /*13a30*/  ISETP.GE.AND P3, PT, R6, R2, PT ;  /* 0x000000020600720c */ /* 0x000fe40003f66270 */
[----:B------:R-:W-:Y:S01]  /*13a40*/  LOP3.LUT R6, R0, 0x48, R5, 0xfe, !PT ;  /* 0x0000004800067812 */ /* 0x000fe200078efe05 */
[----:B------:R1:W-:Y:S01]  /*13a50*/  MUFU.TANH R107, R21 ;  /* 0x00000015006b7308 */ /* 0x0003e20000002400 */
[----:B------:R-:W-:Y:S02]  /*13a60*/  FSEL R83, R83, -INF , !P4 ;  /* 0xff80000053537808 */ /* 0x000fe40006000000 */
[----:B------:R-:W-:Y:S02]  /*13a70*/  FSEL R128, R128, -INF , !P5 ;  /* 0xff80000080807808 */ /* 0x000fe40006800000 */
[----:B------:R-:W-:-:S02]  /*13a80*/  ISETP.GE.AND P4, PT, R6, R4, PT ;  /* 0x000000040600720c */ /* 0x000fc40003f86270 */
[----:B------:R-:W-:Y:S02]  /*13a90*/  ISETP.GE.AND P5, PT, R6, R2, PT ;  /* 0x000000020600720c */ /* 0x000fe40003fa6270 */
[C-C-:B--2---:R-:W-:Y:S02]  /*13aa0*/  LOP3.LUT R7, R0.reuse, 0x41, R5.reuse, 0xfe, !PT ;  /* 0x0000004100077812 */ /* 0x144fe400078efe05 */
[----:B------:R-:W-:Y:S02]  /*13ab0*/  LOP3.LUT R6, R0, 0x49, R5, 0xfe, !PT ;  /* 0x0000004900067812 */ /* 0x000fe400078efe05 */
[C---:B------:R-:W-:Y:S02]  /*13ac0*/  ISETP.GE.AND P2, PT, R7.reuse, R4, PT ;  /* 0x000000040700720c */ /* 0x040fe40003f46270 */
[----:B------:R-:W-:Y:S01]  /*13ad0*/  ISETP.GE.AND P1, PT, R7, R2, PT ;  /* 0x000000020700720c */ /* 0x000fe20003f26270 */
[----:B------:R-:W-:Y:S01]  /*13ae0*/  FMUL.FTZ R7, R30, c[0x0][0x2ec] ;  /* 0x0000bb001e077a20 */ /* 0x000fe20000410000 */
[----:B------:R-:W-:Y:S01]  /*13af0*/  FSEL R86, R86, -INF , !P6 ;  /* 0xff80000056567808 */ /* 0x000fe20007000000 */
[----:B-1----:R-:W-:Y:S01]  /*13b00*/  FMUL.FTZ R21, R26, c[0x0][0x2ec] ;  /* 0x0000bb001a157a20 */ /* 0x002fe20000410000 */
[----:B------:R-:W-:Y:S01]  /*13b10*/  FSEL R130, R130, -INF , !P3 ;  /* 0xff80000082827808 */ /* 0x000fe20005800000 */
[----:B------:R1:W2:Y:S01]  /*13b20*/  MUFU.TANH R110, R7 ;  /* 0x00000007006e7308 */ /* 0x0002a20000002400 */
[----:B------:R-:W-:-:S02]  /*13b30*/  ISETP.GE.AND P6, PT, R6, R4, PT ;  /* 0x000000040600720c */ /* 0x000fc40003fc6270 */
[----:B------:R-:W-:Y:S02]  /*13b40*/  ISETP.GE.AND P3, PT, R6, R2, PT ;  /* 0x000000020600720c */ /* 0x000fe40003f66270 */
[----:B------:R-:W-:Y:S02]  /*13b50*/  LOP3.LUT R6, R0, 0x50, R5, 0xfe, !PT ;  /* 0x0000005000067812 */ /* 0x000fe400078efe05 */
[----:B------:R-:W-:Y:S01]  /*13b60*/  FSEL R85, R85, -INF , !P2 ;  /* 0xff80000055557808 */ /* 0x000fe20005000000 */
[----:B------:R2:W-:Y:S01]  /*13b70*/  MUFU.TANH R106, R21 ;  /* 0x00000015006a7308 */ /* 0x0005e20000002400 */
[----:B------:R-:W-:Y:S02]  /*13b80*/  FSEL R135, R135, -INF , !P1 ;  /* 0xff80000087877808 */ /* 0x000fe40004800000 */
[C---:B------:R-:W-:Y:S02]  /*13b90*/  ISETP.GE.AND P2, PT, R6.reuse, R4, PT ;  /* 0x000000040600720c */ /* 0x040fe40003f46270 */
[----:B------:R-:W-:-:S02]  /*13ba0*/  ISETP.GE.AND P1, PT, R6, R2, PT ;  /* 0x000000020600720c */ /* 0x000fc40003f26270 */
[----:B------:R-:W-:Y:S01]  /*13bb0*/  LOP3.LUT R6, R0, 0x51, R5, 0xfe, !PT ;  /* 0x0000005100067812 */ /* 0x000fe200078efe05 */
[----:B-1----:R-:W-:Y:S01]  /*13bc0*/  FMUL.FTZ R7, R31, c[0x0][0x2ec] ;  /* 0x0000bb001f077a20 */ /* 0x002fe20000410000 */
[----:B------:R-:W-:Y:S01]  /*13bd0*/  FSEL R84, R84, -INF , !P4 ;  /* 0xff80000054547808 */ /* 0x000fe20006000000 */
[----:B------:R-:W-:Y:S01]  /*13be0*/  HMMA.16816.F32.BF16 R28, R8, R38, R16 ;  /* 0x00000026081c723c */ /* 0x000fe20000041810 */
[----:B------:R-:W1:Y:S01]  /*13bf0*/  LDSM.16.M88.4 R36, [R172] ;  /* 0x00000000ac24783b */ /* 0x000e620000000200 */
[----:B------:R3:W-:Y:S01]  /*13c00*/  MUFU.TANH R108, R7 ;  /* 0x00000007006c7308 */ /* 0x0007e20000002400 */
[----:B------:R-:W-:Y:S02]  /*13c10*/  FSEL R131, R131, -INF , !P5 ;  /* 0xff80000083837808 */ /* 0x000fe40006800000 */
[----:B------:R-:W-:Y:S01]  /*13c20*/  FSEL R82, R82, -INF , !P6 ;  /* 0xff80000052527808 */ /* 0x000fe20007000000 */
[----:B--2---:R-:W-:Y:S01]  /*13c30*/  FMUL.FTZ R21, R27, c[0x0][0x2ec] ;  /* 0x0000bb001b157a20 */ /* 0x004fe20000410000 */
[----:B------:R-:W-:Y:S01]  /*13c40*/  FSEL R134, R134, -INF , !P3 ;  /* 0xff80000086867808 */ /* 0x000fe20005800000 */
[----:B------:R-:W-:Y:S01]  /*13c50*/  HMMA.16816.F32.BF16 R16, R12, R32, RZ ;  /* 0x000000200c10723c */ /* 0x000fe200000418ff */
[C---:B------:R-:W-:Y:S01]  /*13c60*/  ISETP.GE.AND P4, PT, R6.reuse, R4, PT ;  /* 0x000000040600720c */ /* 0x040fe20003f86270 */
[----:B------:R2:W1:Y:S01]  /*13c70*/  MUFU.TANH R22, R21 ;  /* 0x0000001500167308 */ /* 0x0004620000002400 */
[----:B------:R-:W-:-:S02]  /*13c80*/  ISETP.GE.AND P5, PT, R6, R2, PT ;  /* 0x000000020600720c */ /* 0x000fc40003fa6270 */
[----:B------:R-:W-:Y:S02]  /*13c90*/  FSEL R80, R80, -INF , !P4 ;  /* 0xff80000050507808 */ /* 0x000fe40006000000 */
[----:B------:R-:W-:Y:S02]  /*13ca0*/  FSEL R155, R155, -INF , !P5 ;  /* 0xff8000009b9b7808 */ /* 0x000fe40006800000 */
[----:B------:R-:W-:Y:S01]  /*13cb0*/  LOP3.LUT R6, R0, 0x59, R5, 0xfe, !PT ;  /* 0x0000005900067812 */ /* 0x000fe200078efe05 */
[----:B---3--:R-:W-:Y:S01]  /*13cc0*/  FMUL.FTZ R7, R24, c[0x0][0x2ec] ;  /* 0x0000bb0018077a20 */ /* 0x008fe20000410000 */
[----:B------:R-:W-:Y:S02]  /*13cd0*/  FSEL R78, R78, -INF , !P2 ;  /* 0xff8000004e4e7808 */ /* 0x000fe40005000000 */
[----:B------:R-:W-:Y:S01]  /*13ce0*/  FSEL R152, R152, -INF , !P1 ;  /* 0xff80000098987808 */ /* 0x000fe20004800000 */
[----:B------:R3:W1:Y:S01]  /*13cf0*/  MUFU.TANH R23, R7 ;  /* 0x0000000700177308 */ /* 0x0006620000002400 */
[----:B------:R-:W-:-:S02]  /*13d00*/  ISETP.GE.AND P2, PT, R6, R4, PT ;  /* 0x000000040600720c */ /* 0x000fc40003f46270 */
[----:B------:R-:W-:Y:S01]  /*13d10*/  ISETP.GE.AND P1, PT, R6, R2, PT ;  /* 0x000000020600720c */ /* 0x000fe20003f26270 */
[----:B--2---:R-:W-:Y:S01]  /*13d20*/  FMUL.FTZ R21, R29, c[0x0][0x2ec] ;  /* 0x0000bb001d157a20 */ /* 0x004fe20000410000 */
[--C-:B------:R-:W-:Y:S02]  /*13d30*/  LOP3.LUT R6, R0, 0x61, R5.reuse, 0xfe, !PT ;  /* 0x0000006100067812 */ /* 0x100fe400078efe05 */
[----:B------:R-:W-:Y:S01]  /*13d40*/  FSEL R81, R81, -INF , !P2 ;  /* 0xff80000051517808 */ /* 0x000fe20005000000 */
[----:B------:R2:W-:Y:S01]  /*13d50*/  MUFU.TANH R105, R21 ;  /* 0x0000001500697308 */ /* 0x0005e20000002400 */
[----:B------:R-:W-:Y:S01]  /*13d60*/  FSEL R154, R154, -INF , !P1 ;  /* 0xff8000009a9a7808 */ /* 0x000fe20004800000 */
[----:B------:R-:W-:Y:S01]  /*13d70*/  HMMA.16816.F32.BF16 R24, R8, R40, R16 ;  /* 0x000000280818723c */ /* 0x000fe20000041810 */
[----:B---3--:R-:W-:-:S07]  /*13d80*/  LOP3.LUT R7, R0, 0x58, R5, 0xfe, !PT ;  /* 0x0000005800077812 */ /* 0x008fce00078efe05 */
[----:B------:R-:W-:Y:S01]  /*13d90*/  HMMA.16816.F32.BF16 R16, R12, R34, RZ ;  /* 0x000000220c10723c */ /* 0x000fe200000418ff */
[C---:B------:R-:W-:Y:S02]  /*13da0*/  ISETP.GE.AND P6, PT, R7.reuse, R4, PT ;  /* 0x000000040700720c */ /* 0x040fe40003fc6270 */
[----:B------:R-:W-:Y:S02]  /*13db0*/  ISETP.GE.AND P3, PT, R7, R2, PT ;  /* 0x000000020700720c */ /* 0x000fe40003f66270 */
[----:B------:R-:W-:Y:S02]  /*13dc0*/  LOP3.LUT R7, R0, 0x60, R5, 0xfe, !PT ;  /* 0x0000006000077812 */ /* 0x000fe400078efe05 */
[----:B------:R-:W-:Y:S02]  /*13dd0*/  FSEL R79, R79, -INF , !P6 ;  /* 0xff8000004f4f7808 */ /* 0x000fe40007000000 */
[C---:B------:R-:W-:Y:S02]  /*13de0*/  ISETP.GE.AND P4, PT, R7.reuse, R4, PT ;  /* 0x000000040700720c */ /* 0x040fe40003f86270 */
[----:B------:R-:W-:Y:S01]  /*13df0*/  ISETP.GE.AND P5, PT, R7, R2, PT ;  /* 0x000000020700720c */ /* 0x000fe20003fa6270 */
[----:B------:R-:W-:Y:S01]  /*13e00*/  FMUL.FTZ R7, R28, c[0x0][0x2ec] ;  /* 0x0000bb001c077a20 */ /* 0x000fe20000410000 */
[----:B------:R-:W-:-:S02]  /*13e10*/  FSEL R156, R156, -INF , !P3 ;  /* 0xff8000009c9c7808 */ /* 0x000fc40005800000 */
[C---:B------:R-:W-:Y:S01]  /*13e20*/  ISETP.GE.AND P6, PT, R6.reuse, R4, PT ;  /* 0x000000040600720c */ /* 0x040fe20003fc6270 */
[----:B------:R3:W1:Y:S01]  /*13e30*/  MUFU.TANH R104, R7 ;  /* 0x0000000700687308 */ /* 0x0006620000002400 */
[----:B------:R-:W-:Y:S01]  /*13e40*/  ISETP.GE.AND P3, PT, R6, R2, PT ;  /* 0x000000020600720c */ /* 0x000fe20003f66270 */
[----:B--2---:R-:W-:Y:S01]  /*13e50*/  FMUL.FTZ R21, R25, c[0x0][0x2ec] ;  /* 0x0000bb0019157a20 */ /* 0x004fe20000410000 */
[----:B------:R-:W-:Y:S02]  /*13e60*/  LOP3.LUT R6, R0, 0x69, R5, 0xfe, !PT ;  /* 0x0000006900067812 */ /* 0x000fe400078efe05 */
[----:B------:R-:W-:-:S03]  /*13e70*/  FSEL R74, R74, -INF , !P4 ;  /* 0xff8000004a4a7808 */ /* 0x000fc60006000000 */
[----:B------:R-:W-:Y:S01]  /*13e80*/  HMMA.16816.F32.BF16 R32, R8, R42, R16 ;  /* 0x0000002a0820723c */ /* 0x000fe20000041810 */
[----:B------:R-:W-:Y:S01]  /*13e90*/  FSEL R157, R157, -INF , !P5 ;  /* 0xff8000009d9d7808 */ /* 0x000fe20006800000 */
[----:B------:R-:W2:Y:S01]  /*13ea0*/  LDSM.16.M88.4 R40, [R164+0x4800] ;  /* 0x00480000a428783b */ /* 0x000ea20000000200 */
[C---:B------:R-:W-:Y:S01]  /*13eb0*/  ISETP.GE.AND P4, PT, R6.reuse, R4, PT ;  /* 0x000000040600720c */ /* 0x040fe20003f86270 */
[----:B------:R1:W-:Y:S01]  /*13ec0*/  MUFU.TANH R100, R21 ;  /* 0x0000001500647308 */ /* 0x0003e20000002400 */
[----:B------:R-:W-:Y:S02]  /*13ed0*/  ISETP.GE.AND P5, PT, R6, R2, PT ;  /* 0x000000020600720c */ /* 0x000fe40003fa6270 */
[C-C-:B------:R-:W-:Y:S01]  /*13ee0*/  LOP3.LUT R6, R0.reuse, 0x70, R5.reuse, 0xfe, !PT ;  /* 0x0000007000067812 */ /* 0x140fe200078efe05 */
[----:B------:R-:W-:Y:S01]  /*13ef0*/  HMMA.16816.F32.BF16 R16, R12, R48, RZ ;  /* 0x000000300c10723c */ /* 0x000fe200000418ff */
[----:B---3--:R-:W-:Y:S02]  /*13f00*/  LOP3.LUT R7, R0, 0x68, R5, 0xfe, !PT ;  /* 0x0000006800077812 */ /* 0x008fe400078efe05 */
[----:B------:R-:W-:-:S02]  /*13f10*/  FSEL R77, R77, -INF , !P6 ;  /* 0xff8000004d4d7808 */ /* 0x000fc40007000000 */
[C---:B------:R-:W-:Y:S02]  /*13f20*/  ISETP.GE.AND P2, PT, R7.reuse, R4, PT ;  /* 0x000000040700720c */ /* 0x040fe40003f46270 */
[----:B------:R-:W-:Y:S01]  /*13f30*/  ISETP.GE.AND P1, PT, R7, R2, PT ;  /* 0x000000020700720c */ /* 0x000fe20003f26270 */
[----:B------:R-:W-:Y:S01]  /*13f40*/  FMUL.FTZ R7, R30, c[0x0][0x2ec] ;  /* 0x0000bb001e077a20 */ /* 0x000fe20000410000 */
[----:B------:R-:W-:Y:S02]  /*13f50*/  FSEL R159, R159, -INF , !P3 ;  /* 0xff8000009f9f7808 */ /* 0x000fe40005800000 */
[C---:B------:R-:W-:Y:S01]  /*13f60*/  ISETP.GE.AND P6, PT, R6.reuse, R4, PT ;  /* 0x000000040600720c */ /* 0x040fe20003fc6270 */
[----:B------:R3:W2:Y:S01]  /*13f70*/  MUFU.TANH R103, R7 ;  /* 0x0000000700677308 */ /* 0x0006a20000002400 */
[----:B------:R-:W-:Y:S01]  /*13f80*/  ISETP.GE.AND P3, PT, R6, R2, PT ;  /* 0x000000020600720c */ /* 0x000fe20003f66270 */
[----:B-1----:R-:W-:Y:S01]  /*13f90*/  FMUL.FTZ R21, R26, c[0x0][0x2ec] ;  /* 0x0000bb001a157a20 */ /* 0x002fe20000410000 */
[----:B------:R-:W-:-:S02]  /*13fa0*/  LOP3.LUT R6, R0, 0x71, R5, 0xfe, !PT ;  /* 0x0000007100067812 */ /* 0x000fc400078efe05 */
[----:B------:R-:W-:Y:S02]  /*13fb0*/  FSEL R76, R76, -INF , !P2 ;  /* 0xff8000004c4c7808 */ /* 0x000fe40005000000 */
[----:B------:R-:W-:Y:S01]  /*13fc0*/  FSEL R161, R161, -INF , !P1 ;  /* 0xff800000a1a17808 */ /* 0x000fe20004800000 */
[----:B------:R1:W-:Y:S01]  /*13fd0*/  MUFU.TANH R95, R21 ;  /* 0x00000015005f7308 */ /* 0x0003e20000002400 */
[C---:B------:R-:W-:Y:S02]  /*13fe0*/  ISETP.GE.AND P2, PT, R6.reuse, R4, PT ;  /* 0x000000040600720c */ /* 0x040fe40003f46270 */
[----:B------:R-:W-:Y:S02]  /*13ff0*/  ISETP.GE.AND P1, PT, R6, R2, PT ;  /* 0x000000020600720c */ /* 0x000fe40003f26270 */
[----:B------:R-:W-:Y:S02]  /*14000*/  LOP3.LUT R6, R0, 0x78, R5, 0xfe, !PT ;  /* 0x0000007800067812 */ /* 0x000fe400078efe05 */
[----:B------:R-:W-:Y:S01]  /*14010*/  FSEL R75, R75, -INF , !P4 ;  /* 0xff8000004b4b7808 */ /* 0x000fe20006000000 */
[----:B---3--:R-:W-:Y:S01]  /*14020*/  FMUL.FTZ R7, R31, c[0x0][0x2ec] ;  /* 0x0000bb001f077a20 */ /* 0x008fe20000410000 */
[----:B------:R-:W-:Y:S01]  /*14030*/  FSEL R160, R160, -INF , !P5 ;  /* 0xff800000a0a07808 */ /* 0x000fe20006800000 */
[----:B------:R-:W-:Y:S01]  /*14040*/  HMMA.16816.F32.BF16 R28, R8, R36, R16 ;  /* 0x00000024081c723c */ /* 0x000fe20000041810 */
[----:B------:R-:W-:Y:S01]  /*14050*/  FSEL R73, R73, -INF , !P6 ;  /* 0xff80000049497808 */ /* 0x000fe20007000000 */
[----:B------:R3:W-:Y:S01]  /*14060*/  MUFU.TANH R102, R7 ;  /* 0x0000000700667308 */ /* 0x0007e20000002400 */
[----:B------:R-:W-:-:S02]  /*14070*/  FSEL R162, R162, -INF , !P3 ;  /* 0xff800000a2a27808 */ /* 0x000fc40005800000 */
[C---:B------:R-:W-:Y:S01]  /*14080*/  ISETP.GE.AND P4, PT, R6.reuse, R4, PT ;  /* 0x000000040600720c */ /* 0x040fe20003f86270 */
[----:B-1----:R-:W-:Y:S01]  /*14090*/  FMUL.FTZ R21, R27, c[0x0][0x2ec] ;  /* 0x0000bb001b157a20 */ /* 0x002fe20000410000 */
[----:B------:R-:W-:Y:S01]  /*140a0*/  ISETP.GE.AND P5, PT, R6, R2, PT ;  /* 0x000000020600720c */ /* 0x000fe20003fa6270 */
[----:B------:R-:W-:Y:S01]  /*140b0*/  HMMA.16816.F32.BF16 R16, R12, R50, RZ ;  /* 0x000000320c10723c */ /* 0x000fe200000418ff */
[----:B------:R-:W-:Y:S01]  /*140c0*/  FSEL R71, R71, -INF , !P4 ;  /* 0xff80000047477808 */ /* 0x000fe20006000000 */
[----:B------:R1:W-:Y:S01]  /*140d0*/  MUFU.TANH R54, R21 ;  /* 0x0000001500367308 */ /* 0x0003e20000002400 */
[----:B------:R-:W-:Y:S02]  /*140e0*/  FSEL R186, R186, -INF , !P5 ;  /* 0xff800000baba7808 */ /* 0x000fe40006800000 */
[----:B------:R-:W-:Y:S02]  /*140f0*/  LOP3.LUT R6, R0, 0x80, R5, 0xfe, !PT ;  /* 0x0000008000067812 */ /* 0x000fe400078efe05 */
[----:B------:R-:W-:-:S02]  /*14100*/  FSEL R69, R69, -INF , !P2 ;  /* 0xff80000045457808 */ /* 0x000fc40005000000 */
[----:B------:R-:W-:Y:S01]  /*14110*/  FSEL R163, R163, -INF , !P1 ;  /* 0xff800000a3a37808 */ /* 0x000fe20004800000 */
[----:B---3--:R-:W-:Y:S01]  /*14120*/  FMUL.FTZ R7, R24, c[0x0][0x2ec] ;  /* 0x0000bb0018077a20 */ /* 0x008fe20000410000 */
[C---:B------:R-:W-:Y:S02]  /*14130*/  ISETP.GE.AND P2, PT, R6.reuse, R4, PT ;  /* 0x000000040600720c */ /* 0x040fe40003f46270 */
[----:B------:R-:W-:Y:S01]  /*14140*/  ISETP.GE.AND P1, PT, R6, R2, PT ;  /* 0x000000020600720c */ /* 0x000fe20003f26270 */
[----:B------:R3:W2:Y:S01]  /*14150*/  MUFU.TANH R101, R7 ;  /* 0x0000000700657308 */ /* 0x0006a20000002400 */
[----:B------:R-:W-:Y:S02]  /*14160*/  FSEL R72, R72, -INF , !P2 ;  /* 0xff80000048487808 */ /* 0x000fe40005000000 */
[----:B------:R-:W-:Y:S01]  /*14170*/  FSEL R191, R191, -INF , !P1 ;  /* 0xff800000bfbf7808 */ /* 0x000fe20004800000 */
[----:B-1----:R-:W-:Y:S01]  /*14180*/  FMUL.FTZ R21, R33, c[0x0][0x2ec] ;  /* 0x0000bb0021157a20 */ /* 0x002fe20000410000 */
[----:B------:R-:W-:-:S03]  /*14190*/  LOP3.LUT R6, R0, 0x88, R5, 0xfe, !PT ;  /* 0x0000008800067812 */ /* 0x000fc600078efe05 */
[----:B------:R1:W-:Y:S02]  /*141a0*/  MUFU.TANH R50, R21 ;  /* 0x0000001500327308 */ /* 0x0003e40000002400 */
[----:B------:R-:W-:Y:S01]  /*141b0*/  HMMA.16816.F32.BF16 R24, R8, R38, R16 ;  /* 0x000000260818723c */ /* 0x000fe20000041810 */
[----:B---3--:R-:W-:-:S06]  /*141c0*/  LOP3.LUT R7, R0, 0x79, R5, 0xfe, !PT ;  /* 0x0000007900077812 */ /* 0x008fcc00078efe05 */
[----:B------:R-:W-:Y:S01]  /*141d0*/  FMUL.FTZ R16, R29, c[0x0][0x2ec] ;  /* 0x0000bb001d107a20 */ /* 0x000fe20000410000 */
[----:B------:R-:W-:-:S03]  /*141e0*/  ISETP.GE.AND P6, PT, R7, R4, PT ;  /* 0x000000040700720c */ /* 0x000fc60003fc6270 */
[----:B------:R2:W-:Y:S01]  /*141f0*/  MUFU.TANH R39, R16 ;  /* 0x0000001000277308 */ /* 0x0005e20000002400 */
[----:B------:R-:W-:Y:S02]  /*14200*/  ISETP.GE.AND P3, PT, R7, R2, PT ;  /* 0x000000020700720c */ /* 0x000fe40003f66270 */
[----:B------:R-:W-:Y:S01]  /*14210*/  LOP3.LUT R7, R0, 0x81, R5, 0xfe, !PT ;  /* 0x0000008100077812 */ /* 0x000fe200078efe05 */
[----:B-1----:R-:W-:Y:S01]  /*14220*/  FMUL.FTZ R21, R35, c[0x0][0x2ec] ;  /* 0x0000bb0023157a20 */ /* 0x002fe20000410000 */
[----:B------:R-:W-:Y:S02]  /*14230*/  FSEL R70, R70, -INF , !P6 ;  /* 0xff80000046467808 */ /* 0x000fe40007000000 */
[C---:B------:R-:W-:Y:S01]  /*14240*/  ISETP.GE.AND P4, PT, R7.reuse, R4, PT ;  /* 0x000000040700720c */ /* 0x040fe20003f86270 */
[----:B------:R1:W-:Y:S01]  /*14250*/  MUFU.TANH R48, R21 ;  /* 0x0000001500307308 */ /* 0x0003e20000002400 */
[----:B------:R-:W-:Y:S01]  /*14260*/  ISETP.GE.AND P5, PT, R7, R2, PT ;  /* 0x000000020700720c */ /* 0x000fe20003fa6270 */
[----:B------:R-:W-:Y:S01]  /*14270*/  FMUL.FTZ R7, R32, c[0x0][0x2ec] ;  /* 0x0000bb0020077a20 */ /* 0x000fe20000410000 */
[----:B------:R-:W-:-:S02]  /*14280*/  FSEL R187, R187, -INF , !P3 ;  /* 0xff800000bbbb7808 */ /* 0x000fc40005800000 */
[----:B------:R-:W-:Y:S02]  /*14290*/  FSEL R66, R47, -INF , !P4 ;  /* 0xff8000002f427808 */ /* 0x000fe40006000000 */
[C---:B------:R-:W-:Y:S01]  /*142a0*/  ISETP.GE.AND P6, PT, R6.reuse, R4, PT ;  /* 0x000000040600720c */ /* 0x040fe20003fc6270 */
[----:B------:R3:W3:Y:S01]  /*142b0*/  MUFU.TANH R49, R7 ;  /* 0x0000000700317308 */ /* 0x0006e20000002400 */
[----:B--2---:R-:W-:Y:S01]  /*142c0*/  HMMA.16816.F32.BF16 R16, R12, R40, RZ ;  /* 0x000000280c10723c */ /* 0x004fe200000418ff */
[----:B------:R-:W-:Y:S02]  /*142d0*/  ISETP.GE.AND P3, PT, R6, R2, PT ;  /* 0x000000020600720c */ /* 0x000fe40003f66270 */
[----:B------:R-:W-:Y:S02]  /*142e0*/  LOP3.LUT R6, R0, 0x90, R5, 0xfe, !PT ;  /* 0x0000009000067812 */ /* 0x000fe400078efe05 */
[----:B------:R-:W-:Y:S01]  /*142f0*/  FSEL R192, R192, -INF , !P5 ;  /* 0xff800000c0c07808 */ /* 0x000fe20006800000 */
[----:B-1----:R-:W-:Y:S01]  /*14300*/  FMUL.FTZ R21, R30, c[0x0][0x2ec] ;  /* 0x0000bb001e157a20 */ /* 0x002fe20000410000 */
[----:B------:R-:W-:-:S02]  /*14310*/  FSEL R68, R68, -INF , !P6 ;  /* 0xff80000044447808 */ /* 0x000fc40007000000 */
[----:B------:R-:W-:Y:S01]  /*14320*/  FSEL R193, R193, -INF , !P3 ;  /* 0xff800000c1c17808 */ /* 0x000fe20005800000 */
[----:B------:R1:W-:Y:S01]  /*14330*/  MUFU.TANH R37, R21 ;  /* 0x0000001500257308 */ /* 0x0003e20000002400 */
[C---:B------:R-:W-:Y:S02]  /*14340*/  ISETP.GE.AND P4, PT, R6.reuse, R4, PT ;  /* 0x000000040600720c */ /* 0x040fe40003f86270 */
[----:B------:R-:W-:Y:S02]  /*14350*/  ISETP.GE.AND P5, PT, R6, R2, PT ;  /* 0x000000020600720c */ /* 0x000fe40003fa6270 */
[C-C-:B---3--:R-:W-:Y:S02]  /*14360*/  LOP3.LUT R7, R0.reuse, 0x89, R5.reuse, 0xfe, !PT ;  /* 0x0000008900077812 */ /* 0x148fe400078efe05 */
[----:B------:R-:W-:Y:S02]  /*14370*/  LOP3.LUT R6, R0, 0x98, R5, 0xfe, !PT ;  /* 0x0000009800067812 */ /* 0x000fe400078efe05 */
[----:B------:R-:W-:-:S02]  /*14380*/  ISETP.GE.AND P2, PT, R7, R4, PT ;  /* 0x000000040700720c */ /* 0x000fc40003f46270 */
[----:B------:R-:W-:Y:S01]  /*14390*/  ISETP.GE.AND P1, PT, R7, R2, PT ;  /* 0x000000020700720c */ /* 0x000fe20003f26270 */
[----:B------:R-:W-:Y:S01]  /*143a0*/  FMUL.FTZ R7, R34, c[0x0][0x2ec] ;  /* 0x0000bb0022077a20 */ /* 0x000fe20000410000 */
[----:B------:R-:W-:Y:S01]  /*143b0*/  FSEL R67, R67, -INF , !P2 ;  /* 0xff80000043437808 */ /* 0x000fe20005000000 */
[----:B------:R-:W2:Y:S01]  /*143c0*/  LDSM.16.M88.4 R32, [R171] ;  /* 0x00000000ab20783b */ /* 0x000ea20000000200 */
[----:B------:R-:W-:Y:S01]  /*143d0*/  FSEL R195, R44, -INF , !P1 ;  /* 0xff8000002cc37808 */ /* 0x000fe20004800000 */
[----:B------:R3:W2:Y:S01]  /*143e0*/  MUFU.TANH R47, R7 ;  /* 0x00000007002f7308 */ /* 0x0006a20000002400 */
[----:B-1----:R-:W-:Y:S01]  /*143f0*/  FMUL.FTZ R21, R31, c[0x0][0x2ec] ;  /* 0x0000bb001f157a20 */ /* 0x002fe20000410000 */
[----:B------:R-:W-:Y:S01]  /*14400*/  ISETP.GE.AND P2, PT, R6, R4, PT ;  /* 0x000000040600720c */ /* 0x000fe20003f46270 */
[----:B------:R-:W-:-:S04]  /*14410*/  DEPBAR.LE SB0, 0x0 ;  /* 0x000080000000791a */ /* 0x000fc80000000000 */
[----:B------:R-:W-:Y:S01]  /*14420*/  BAR.SYNC.DEFER_BLOCKING 0x0 ;  /* 0x0000000000007b1d */ /* 0x000fe20000010000 */
[----:B------:R-:W-:Y:S02]  /*14430*/  ISETP.GE.AND P1, PT, R6, R2, PT ;  /* 0x000000020600720c */ /* 0x000fe40003f26270 */
[--C-:B------:R-:W-:Y:S02]  /*14440*/  LOP3.LUT R6, R0, 0x99, R5.reuse, 0xfe, !PT ;  /* 0x0000009900067812 */ /* 0x100fe400078efe05 */
[----:B------:R-:W-:Y:S01]  /*14450*/  FSEL R194, R61, -INF , !P5 ;  /* 0xff8000003dc27808 */ /* 0x000fe20006800000 */
[----:B------:R1:W-:Y:S01]  /*14460*/  MUFU.TANH R38, R21 ;  /* 0x0000001500267308 */ /* 0x0003e20000002400 */
[----:B------:R-:W-:Y:S02]  /*14470*/  FSEL R62, R62, -INF , !P4 ;  /* 0xff8000003e3e7808 */ /* 0x000fe40006000000 */
[----:B---3--:R-:W-:Y:S02]  /*14480*/  LOP3.LUT R7, R0, 0x91, R5, 0xfe, !PT ;  /* 0x0000009100077812 */ /* 0x008fe400078efe05 */
[----:B------:R-:W-:-:S02]  /*14490*/  ISETP.GE.AND P4, PT, R6, R4, PT ;  /* 0x000000040600720c */ /* 0x000fc40003f86270 */
[C---:B------:R-:W-:Y:S02]  /*144a0*/  ISETP.GE.AND P6, PT, R7.reuse, R4, PT ;  /* 0x000000040700720c */ /* 0x040fe40003fc6270 */
[-C--:B------:R-:W-:Y:S01]  /*144b0*/  ISETP.GE.AND P3, PT, R7, R2.reuse, PT ;  /* 0x000000020700720c */ /* 0x080fe20003f66270 */
[----:B------:R-:W-:Y:S01]  /*144c0*/  FMUL.FTZ R7, R28, c[0x0][0x2ec] ;  /* 0x0000bb001c077a20 */ /* 0x000fe20000410000 */
[----:B------:R-:W-:Y:S02]  /*144d0*/  FSEL R61, R158, -INF , !P6 ;  /* 0xff8000009e3d7808 */ /* 0x000fe40007000000 */
[----:B------:R-:W-:Y:S01]  /*144e0*/  FSEL R158, R153, -INF , !P3 ;  /* 0xff800000999e7808 */ /* 0x000fe20005800000 */
[----:B------:R3:W3:Y:S01]  /*144f0*/  MUFU.TANH R44, R7 ;  /* 0x00000007002c7308 */ /* 0x0006e20000002400 */
[----:B------:R-:W-:Y:S01]  /*14500*/  ISETP.GE.AND P5, PT, R6, R2, PT ;  /* 0x000000020600720c */ /* 0x000fe20003fa6270 */
[----:B-1----:R-:W-:Y:S01]  /*14510*/  FMUL.FTZ R21, R26, c[0x0][0x2ec] ;  /* 0x0000bb001a157a20 */ /* 0x002fe20000410000 */
[----:B----4-:R-:W-:-:S02]  /*14520*/  FSEL R153, R59, -INF , !P1 ;  /* 0xff8000003b997808 */ /* 0x010fc40004800000 */
[----:B------:R-:W-:Y:S02]  /*14530*/  FSEL R59, R124, -INF , !P4 ;  /* 0xff8000007c3b7808 */ /* 0x000fe40006000000 */
[----:B------:R-:W-:Y:S02]  /*14540*/  FSEL R119, R119, -INF , !P5 ;  /* 0xff80000077777808 */ /* 0x000fe40006800000 */
[--C-:B------:R-:W-:Y:S01]  /*14550*/  LOP3.LUT R6, R0, 0xa1, R5.reuse, 0xfe, !PT ;  /* 0x000000a100067812 */ /* 0x100fe200078efe05 */
[----:B--2---:R-:W-:Y:S01]  /*14560*/  HMMA.16816.F32.BF16 R28, R8, R32, R16 ;  /* 0x00000020081c723c */ /* 0x004fe20000041810 */
[----:B------:R-:W-:Y:S01]  /*14570*/  FSEL R60, R60, -INF , !P2 ;  /* 0xff8000003c3c7808 */ /* 0x000fe20005000000 */
[----:B------:R1:W2:Y:S01]  /*14580*/  MUFU.TANH R32, R21 ;  /* 0x0000001500207308 */ /* 0x0002a20000002400 */
[----:B------:R-:W-:Y:S02]  /*14590*/  ISETP.GE.AND P2, PT, R6, R4, PT ;  /* 0x000000040600720c */ /* 0x000fe40003f46270 */
[----:B---3--:R-:W-:-:S02]  /*145a0*/  LOP3.LUT R7, R0, 0xa0, R5, 0xfe, !PT ;  /* 0x000000a000077812 */ /* 0x008fc400078efe05 */
[----:B------:R-:W-:Y:S01]  /*145b0*/  FMUL.FTZ R16, R25, c[0x0][0x2ec] ;  /* 0x0000bb0019107a20 */ /* 0x000fe20000410000 */
[----:B------:R-:W-:Y:S02]  /*145c0*/  ISETP.GE.AND P1, PT, R6, R2, PT ;  /* 0x000000020600720c */ /* 0x000fe40003f26270 */
[C---:B------:R-:W-:Y:S01]  /*145d0*/  ISETP.GE.AND P6, PT, R7.reuse, R4, PT ;  /* 0x000000040700720c */ /* 0x040fe20003fc6270 */
[----:B------:R3:W4:Y:S01]  /*145e0*/  MUFU.TANH R33, R16 ;  /* 0x0000001000217308 */ /* 0x0007220000002400 */
[----:B------:R-:W-:Y:S02]  /*145f0*/  ISETP.GE.AND P3, PT, R7, R2, PT ;  /* 0x000000020700720c */ /* 0x000fe40003f66270 */
[C-C-:B------:R-:W-:Y:S02]  /*14600*/  LOP3.LUT R7, R0.reuse, 0xa8, R5.reuse, 0xfe, !PT ;  /* 0x000000a800077812 */ /* 0x140fe400078efe05 */
[----:B------:R-:W-:Y:S02]  /*14610*/  LOP3.LUT R6, R0, 0xa9, R5, 0xfe, !PT ;  /* 0x000000a900067812 */ /* 0x000fe400078efe05 */
[----:B------:R-:W-:Y:S01]  /*14620*/  ISETP.GE.AND P4, PT, R7, R4, PT ;  /* 0x000000040700720c */ /* 0x000fe20003f86270 */
[----:B-1----:R-:W-:Y:S01]  /*14630*/  FMUL.FTZ R21, R27, c[0x0][0x2ec] ;  /* 0x0000bb001b157a20 */ /* 0x002fe20000410000 */
[----:B------:R-:W-:Y:S01]  /*14640*/  ISETP.GE.AND P5, PT, R7, R2, PT ;  /* 0x000000020700720c */ /* 0x000fe20003fa6270 */
[----:B------:R-:W-:Y:S01]  /*14650*/  FMUL.FTZ R7, R24, c[0x0][0x2ec] ;  /* 0x0000bb0018077a20 */ /* 0x000fe20000410000 */
[----:B-----5:R-:W-:Y:S01]  /*14660*/  FSEL R51, R109, -INF , !P4 ;  /* 0xff8000006d337808 */ /* 0x020fe20006000000 */
[----:B------:R-:W-:Y:S01]  /*14670*/  HMMA.16816.F32.BF16 R24, R12, R52, RZ ;  /* 0x000000340c18723c */ /* 0x000fe200000418ff */
[----:B------:R-:W-:Y:S01]  /*14680*/  FSEL R110, R110, -INF , !P5 ;  /* 0xff8000006e6e7808 */ /* 0x000fe20006800000 */
[----:B------:R1:W-:Y:S01]  /*14690*/  MUFU.TANH R36, R7 ;  /* 0x0000000700247308 */ /* 0x0003e20000002400 */
[----:B------:R-:W-:-:S02]  /*146a0*/  FSEL R57, R57, -INF , !P6 ;  /* 0xff80000039397808 */ /* 0x000fc40007000000 */
[----:B------:R-:W-:Y:S02]  /*146b0*/  FSEL R124, R55, -INF , !P3 ;  /* 0xff800000377c7808 */ /* 0x000fe40005800000 */
[C---:B------:R-:W-:Y:S01]  /*146c0*/  ISETP.GE.AND P6, PT, R6.reuse, R4, PT ;  /* 0x000000040600720c */ /* 0x040fe20003fc6270 */
[----:B---3--:R-:W-:Y:S01]  /*146d0*/  HMMA.16816.F32.BF16 R16, R12, R42, RZ ;  /* 0x0000002a0c10723c */ /* 0x008fe200000418ff */
[----:B------:R-:W-:Y:S02]  /*146e0*/  ISETP.GE.AND P3, PT, R6, R2, PT ;  /* 0x000000020600720c */ /* 0x000fe40003f66270 */
[----:B------:R-:W-:Y:S02]  /*146f0*/  LOP3.LUT R6, R0, 0xb0, R5, 0xfe, !PT ;  /* 0x000000b000067812 */ /* 0x000fe400078efe05 */
[----:B------:R-:W-:Y:S02]  /*14700*/  FSEL R55, R117, -INF , !P2 ;  /* 0xff80000075377808 */ /* 0x000fe40005000000 */
[----:B------:R-:W-:Y:S01]  /*14710*/  FMUL.FTZ R12, R28, c[0x0][0x2ec] ;  /* 0x0000bb001c0c7a20 */ /* 0x000fe20000410000 */
[----:B------:R-:W-:-:S02]  /*14720*/  FSEL R118, R118, -INF , !P1 ;  /* 0xff80000076767808 */ /* 0x000fc40004800000 */
[----:B-1----:R-:W-:Y:S02]  /*14730*/  LOP3.LUT R7, R0, 0xb1, R5, 0xfe, !PT ;  /* 0x000000b100077812 */ /* 0x002fe400078efe05 */
[-C--:B------:R-:W-:Y:S02]  /*14740*/  ISETP.GE.AND P2, PT, R6, R4.reuse, PT ;  /* 0x000000040600720c */ /* 0x080fe40003f46270 */
[C---:B------:R-:W-:Y:S02]  /*14750*/  ISETP.GE.AND P4, PT, R7.reuse, R4, PT ;  /* 0x000000040700720c */ /* 0x040fe40003f86270 */
[----:B------:R-:W-:Y:S02]  /*14760*/  ISETP.GE.AND P5, PT, R7, R2, PT ;  /* 0x000000020700720c */ /* 0x000fe40003fa6270 */
[----:B------:R-:W-:Y:S02]  /*14770*/  FSEL R41, R107, -INF , !P4 ;  /* 0xff8000006b297808 */ /* 0x000fe40006000000 */
[----:B------:R-:W-:-:S02]  /*14780*/  FSEL R107, R22, -INF , !P5 ;  /* 0xff800000166b7808 */ /* 0x000fc40006800000 */
[----:B------:R1:W3:Y:S01]  /*14790*/  MUFU.TANH R22, R12 ;  /* 0x0000000c00167308 */ /* 0x0002e20000002400 */
[----:B------:R-:W-:Y:S02]  /*147a0*/  ISETP.GE.AND P1, PT, R6, R2, PT ;  /* 0x000000020600720c */ /* 0x000fe40003f26270 */
[C-C-:B------:R-:W-:Y:S02]  /*147b0*/  LOP3.LUT R6, R0.reuse, 0xb8, R5.reuse, 0xfe, !PT ;  /* 0x000000b800067812 */ /* 0x140fe400078efe05 */
[----:B------:R-:W-:Y:S02]  /*147c0*/  LOP3.LUT R7, R0, 0xb9, R5, 0xfe, !PT ;  /* 0x000000b900077812 */ /* 0x000fe400078efe05 */
[----:B------:R-:W-:Y:S02]  /*147d0*/  FSEL R43, R112, -INF , !P6 ;  /* 0xff800000702b7808 */ /* 0x000fe40007000000 */
[----:B------:R-:W-:Y:S02]  /*147e0*/  FSEL R108, R108, -INF , !P3 ;  /* 0xff8000006c6c7808 */ /* 0x000fe40005800000 */
[----:B------:R-:W-:-:S02]  /*147f0*/  FSEL R42, R23, -INF , !P2 ;  /* 0xff800000172a7808 */ /* 0x000fc40005000000 */
[----:B------:R-:W-:Y:S01]  /*14800*/  FSEL R106, R106, -INF , !P1 ;  /* 0xff8000006a6a7808 */ /* 0x000fe20004800000 */
[----:B------:R-:W-:Y:S01]  /*14810*/  MUFU.TANH R23, R21 ;  /* 0x0000001500177308 */ /* 0x000fe20000002400 */
[C---:B------:R-:W-:Y:S01]  /*14820*/  ISETP.GE.AND P6, PT, R6.reuse, R4, PT ;  /* 0x000000040600720c */ /* 0x040fe20003fc6270 */
[C---:B-1----:R-:W-:Y:S01]  /*14830*/  HMMA.16816.F32.BF16 R12, R8.reuse, R34, R16 ;  /* 0x00000022080c723c */ /* 0x042fe20000041810 */
[----:B------:R-:W-:Y:S02]  /*14840*/  ISETP.GE.AND P3, PT, R6, R2, PT ;  /* 0x000000020600720c */ /* 0x000fe40003f66270 */
[C---:B------:R-:W-:Y:S02]  /*14850*/  ISETP.GE.AND P2, PT, R7.reuse, R4, PT ;  /* 0x000000040700720c */ /* 0x040fe40003f46270 */
[----:B------:R-:W-:Y:S02]  /*14860*/  ISETP.GE.AND P1, PT, R7, R2, PT ;  /* 0x000000020700720c */ /* 0x000fe40003f26270 */
[----:B------:R-:W-:Y:S01]  /*14870*/  LOP3.LUT R7, R0, 0xc1, R5, 0xfe, !PT ;  /* 0x000000c100077812 */ /* 0x000fe200078efe05 */
[----:B------:R-:W-:Y:S01]  /*14880*/  HMMA.16816.F32.BF16 R8, R8, R64, R24 ;  /* 0x000000400808723c */ /* 0x000fe20000041818 */
[----:B------:R-:W-:Y:S01]  /*14890*/  FSEL R40, R104, -INF , !P6 ;  /* 0xff80000068287808 */ /* 0x000fe20007000000 */
[----:B------:R-:W-:Y:S01]  /*148a0*/  FMUL.FTZ R16, R29, c[0x0][0x2ec] ;  /* 0x0000bb001d107a20 */ /* 0x000fe20000410000 */
[----:B------:R-:W-:-:S02]  /*148b0*/  FSEL R103, R103, -INF , !P3 ;  /* 0xff80000067677808 */ /* 0x000fc40005800000 */
[C---:B------:R-:W-:Y:S01]  /*148c0*/  ISETP.GE.AND P6, PT, R7.reuse, R4, PT ;  /* 0x000000040700720c */ /* 0x040fe20003fc6270 */
[----:B------:R1:W5:Y:S01]  /*148d0*/  MUFU.TANH R21, R16 ;  /* 0x0000001000157308 */ /* 0x0003620000002400 */
[----:B------:R-:W-:Y:S01]  /*148e0*/  ISETP.GE.AND P3, PT, R7, R2, PT ;  /* 0x000000020700720c */ /* 0x000fe20003f66270 */
[----:B------:R-:W-:Y:S01]  /*148f0*/  FMUL.FTZ R7, R30, c[0x0][0x2ec] ;  /* 0x0000bb001e077a20 */ /* 0x000fe20000410000 */
[--C-:B------:R-:W-:Y:S02]  /*14900*/  LOP3.LUT R6, R0, 0xc0, R5.reuse, 0xfe, !PT ;  /* 0x000000c000067812 */ /* 0x100fe400078efe05 */
[----:B------:R-:W-:Y:S02]  /*14910*/  FSEL R34, R105, -INF , !P2 ;  /* 0xff80000069227808 */ /* 0x000fe40005000000 */
[C---:B------:R-:W-:Y:S01]  /*14920*/  ISETP.GE.AND P4, PT, R6.reuse, R4, PT ;  /* 0x000000040600720c */ /* 0x040fe20003f86270 */
[----:B------:R2:W-:Y:S01]  /*14930*/  MUFU.TANH R18, R7 ;  /* 0x0000000700127308 */ /* 0x0005e20000002400 */
[----:B------:R-:W-:Y:S01]  /*14940*/  ISETP.GE.AND P5, PT, R6, R2, PT ;  /* 0x000000020600720c */ /* 0x000fe20003fa6270 */
[----:B------:R-:W-:Y:S01]  /*14950*/  FMUL.FTZ R13, R13, c[0x0][0x2ec] ;  /* 0x0000bb000d0d7a20 */ /* 0x000fe20000410000 */
[----:B------:R-:W-:Y:S01]  /*14960*/  FSEL R30, R101, -INF , !P4 ;  /* 0xff800000651e7808 */ /* 0x000fe20006000000 */
[----:B------:R-:W-:Y:S01]  /*14970*/  FMUL.FTZ R14, R14, c[0x0][0x2ec] ;  /* 0x0000bb000e0e7a20 */ /* 0x000fe20000410000 */
[----:B------:R-:W-:Y:S01]  /*14980*/  FSEL R109, R95, -INF , !P5 ;  /* 0xff8000005f6d7808 */ /* 0x000fe20006800000 */
[----:B------:R-:W-:Y:S01]  /*14990*/  FMUL.FTZ R15, R15, c[0x0][0x2ec] ;  /* 0x0000bb000f0f7a20 */ /* 0x000fe20000410000 */
[--C-:B------:R-:W-:Y:S01]  /*149a0*/  LOP3.LUT R6, R0, 0xc8, R5.reuse, 0xfe, !PT ;  /* 0x000000c800067812 */ /* 0x100fe200078efe05 */
[----:B-1----:R-:W-:Y:S01]  /*149b0*/  FMUL.FTZ R16, R31, c[0x0][0x2ec] ;  /* 0x0000bb001f107a20 */ /* 0x002fe20000410000 */
[----:B------:R-:W-:Y:S01]  /*149c0*/  FSEL R104, R102, -INF , !P1 ;  /* 0xff80000066687808 */ /* 0x000fe20004800000 */
[----:B------:R-:W-:Y:S01]  /*149d0*/  MUFU.TANH R14, R14 ;  /* 0x0000000e000e7308 */ /* 0x000fe20000002400 */
[C---:B------:R-:W-:Y:S01]  /*149e0*/  ISETP.GE.AND P2, PT, R6.reuse, R4, PT ;  /* 0x000000040600720c */ /* 0x040fe20003f46270 */
[----:B------:R-:W-:Y:S01]  /*149f0*/  FMUL.FTZ R9, R9, c[0x0][0x2ec] ;  /* 0x0000bb0009097a20 */ /* 0x000fe20000410000 */
[----:B------:R-:W-:Y:S01]  /*14a00*/  ISETP.GE.AND P1, PT, R6, R2, PT ;  /* 0x000000020600720c */ /* 0x000fe20003f26270 */
[----:B------:R-:W-:Y:S01]  /*14a10*/  FMUL.FTZ R10, R10, c[0x0][0x2ec] ;  /* 0x0000bb000a0a7a20 */ /* 0x000fe20000410000 */
[----:B------:R-:W-:-:S02]  /*14a20*/  LOP3.LUT R6, R0, 0xd0, R5, 0xfe, !PT ;  /* 0x000000d000067812 */ /* 0x000fc400078efe05 */
[----:B--2---:R-:W-:Y:S01]  /*14a30*/  LOP3.LUT R7, R0, 0xc9, R5, 0xfe, !PT ;  /* 0x000000c900077812 */ /* 0x004fe200078efe05 */
[----:B------:R-:W1:Y:S01]  /*14a40*/  MUFU.TANH R19, R16 ;  /* 0x0000001000137308 */ /* 0x000e620000002400 */
[----:B------:R-:W-:Y:S02]  /*14a50*/  FSEL R31, R100, -INF , !P6 ;  /* 0xff800000641f7808 */ /* 0x000fe40007000000 */
[C---:B------:R-:W-:Y:S02]  /*14a60*/  ISETP.GE.AND P4, PT, R7.reuse, R4, PT ;  /* 0x000000040700720c */ /* 0x040fe40003f86270 */
[----:B------:R-:W-:Y:S01]  /*14a70*/  ISETP.GE.AND P5, PT, R7, R2, PT ;  /* 0x000000020700720c */ /* 0x000fe20003fa6270 */
[----:B------:R-:W-:Y:S01]  /*14a80*/  FMUL.FTZ R7, R12, c[0x0][0x2ec] ;  /* 0x0000bb000c077a20 */ /* 0x000fe20000410000 */
[----:B------:R-:W-:Y:S01]  /*14a90*/  FSEL R117, R54, -INF , !P3 ;  /* 0xff80000036757808 */ /* 0x000fe20005800000 */
[----:B------:R-:W2:Y:S01]  /*14aa0*/  MUFU.TANH R16, R13 ;  /* 0x0000000d00107308 */ /* 0x000ea20000002400 */
[----:B------:R-:W-:-:S02]  /*14ab0*/  ISETP.GE.AND P6, PT, R6, R4, PT ;  /* 0x000000040600720c */ /* 0x000fc40003fc6270 */
[----:B------:R-:W-:Y:S02]  /*14ac0*/  ISETP.GE.AND P3, PT, R6, R2, PT ;  /* 0x000000020600720c */ /* 0x000fe40003f66270 */
[----:B------:R-:W-:Y:S02]  /*14ad0*/  LOP3.LUT R6, R0, 0xd1, R5, 0xfe, !PT ;  /* 0x000000d100067812 */ /* 0x000fe400078efe05 */
[----:B------:R-:W-:Y:S01]  /*14ae0*/  FSEL R49, R49, -INF , !P2 ;  /* 0xff80000031317808 */ /* 0x000fe20005000000 */
[----:B------:R1:W-:Y:S01]  /*14af0*/  MUFU.TANH R17, R7 ;  /* 0x0000000700117308 */ /* 0x0003e20000002400 */
[----:B------:R-:W-:Y:S02]  /*14b00*/  FSEL R196, R48, -INF , !P5 ;  /* 0xff80000030c47808 */ /* 0x000fe40006800000 */
[----:B------:R-:W-:Y:S02]  /*14b10*/  ISETP.GE.AND P2, PT, R6, R4, PT ;  /* 0x000000040600720c */ /* 0x000fe40003f46270 */
[----:B------:R-:W-:-:S02]  /*14b20*/  FSEL R112, R47, -INF , !P1 ;  /* 0xff8000002f707808 */ /* 0x000fc40004800000 */
[----:B------:R-:W-:Y:S01]  /*14b30*/  FSEL R50, R50, -INF , !P4 ;  /* 0xff80000032327808 */ /* 0x000fe20006000000 */
[----:B------:R-:W-:Y:S01]  /*14b40*/  MUFU.TANH R15, R15 ;  /* 0x0000000f000f7308 */ /* 0x000fe20000002400 */
[----:B------:R-:W-:Y:S02]  /*14b50*/  FSEL R54, R39, -INF , !P2 ;  /* 0xff80000027367808 */ /* 0x000fe40005000000 */
[----:B------:R-:W-:Y:S02]  /*14b60*/  ISETP.GE.AND P1, PT, R6, R2, PT ;  /* 0x000000020600720c */ /* 0x000fe40003f26270 */
[--C-:B------:R-:W-:Y:S02]  /*14b70*/  LOP3.LUT R6, R0, 0xd9, R5.reuse, 0xfe, !PT ;  /* 0x000000d900067812 */ /* 0x100fe400078efe05 */
[----:B------:R-:W-:Y:S01]  /*14b80*/  FSEL R48, R44, -INF , !P6 ;  /* 0xff8000002c307808 */ /* 0x000fe20007000000 */
[----:B------:R-:W-:Y:S01]  /*14b90*/  MUFU.TANH R13, R9 ;  /* 0x00000009000d7308 */ /* 0x000fe20000002400 */
[----:B-1----:R-:W-:-:S02]  /*14ba0*/  LOP3.LUT R7, R0, 0xd8, R5, 0xfe, !PT ;  /* 0x000000d800077812 */ /* 0x002fc400078efe05 */
[----:B------:R-:W-:Y:S02]  /*14bb0*/  FSEL R197, R37, -INF , !P3 ;  /* 0xff80000025c57808 */ /* 0x000fe40005800000 */
[C---:B------:R-:W-:Y:S02]  /*14bc0*/  ISETP.GE.AND P0, PT, R7.reuse, R2, PT ;  /* 0x000000020700720c */ /* 0x040fe40003f06270 */
[----:B------:R-:W-:Y:S01]  /*14bd0*/  ISETP.GE.AND P5, PT, R7, R4, PT ;  /* 0x000000040700720c */ /* 0x000fe20003fa6270 */
[----:B------:R-:W-:Y:S01]  /*14be0*/  MUFU.TANH R10, R10 ;  /* 0x0000000a000a7308 */ /* 0x000fe20000002400 */
[----:B------:R-:W-:Y:S02]  /*14bf0*/  LOP3.LUT R7, R0, 0xe0, R5, 0xfe, !PT ;  /* 0x000000e000077812 */ /* 0x000fe400078efe05 */
[----:B------:R-:W-:Y:S02]  /*14c00*/  ISETP.GE.AND P6, PT, R6, R2, PT ;  /* 0x000000020600720c */ /* 0x000fe40003fc6270 */
[----:B------:R-:W-:-:S02]  /*14c10*/  ISETP.GE.AND P4, PT, R7, R4, PT ;  /* 0x000000040700720c */ /* 0x000fc40003f86270 */
[----:B------:R-:W-:Y:S01]  /*14c20*/  ISETP.GE.AND P2, PT, R7, R2, PT ;  /* 0x000000020700720c */ /* 0x000fe20003f46270 */
[----:B------:R-:W-:Y:S01]  /*14c30*/  FMUL.FTZ R7, R8, c[0x0][0x2ec] ;  /* 0x0000bb0008077a20 */ /* 0x000fe20000410000 */
[----:B------:R-:W-:Y:S01]  /*14c40*/  FSEL R199, R38, -INF , !P1 ;  /* 0xff80000026c77808 */ /* 0x000fe20004800000 */
[----:B------:R-:W-:Y:S01]  /*14c50*/  FMUL.FTZ R8, R56, c[0x0][0x2ec] ;  /* 0x0000bb0038087a20 */ /* 0x000fe20000410000 */
[----:B------:R-:W-:Y:S01]  /*14c60*/  @P0 LOP3.LUT R188, R188, 0x1, RZ, 0xfc, !PT ;  /* 0x00000001bcbc0812 */ /* 0x000fe200078efcff */
[----:B------:R1:W1:Y:S01]  /*14c70*/  MUFU.TANH R12, R7 ;  /* 0x00000007000c7308 */ /* 0x0002620000002400 */
[----:B------:R-:W-:Y:S02]  /*14c80*/  ISETP.GE.AND P0, PT, R6, R4, PT ;  /* 0x000000040600720c */ /* 0x000fe40003f06270 */
[----:B------:R-:W-:Y:S02]  /*14c90*/  LOP3.LUT P3, RZ, R188, 0x1, RZ, 0xc0, !PT ;  /* 0x00000001bcff7812 */ /* 0x000fe4000786c0ff */
[----:B------:R-:W-:-:S02]  /*14ca0*/  LOP3.LUT R6, R0, 0xe1, R5, 0xfe, !PT ;  /* 0x000000e100067812 */ /* 0x000fc400078efe05 */
[----:B------:R-:W-:Y:S01]  /*14cb0*/  FSEL R200, R32, -INF , !P3 ;  /* 0xff80000020c87808 */ /* 0x000fe20005800000 */
[----:B------:R2:W2:Y:S01]  /*14cc0*/  MUFU.TANH R9, R8 ;  /* 0x0000000800097308 */ /* 0x0004a20000002400 */
[----:B----4-:R-:W-:Y:S02]  /*14cd0*/  FSEL R65, R33, -INF , !P0 ;  /* 0xff80000021417808 */ /* 0x010fe40004000000 */
[----:B---3--:R-:W-:Y:S02]  /*14ce0*/  FSEL R95, R22, -INF , !P4 ;  /* 0xff800000165f7808 */ /* 0x008fe40006000000 */
[C---:B------:R-:W-:Y:S02]  /*14cf0*/  ISETP.GE.AND P3, PT, R6.reuse, R4, PT ;  /* 0x000000040600720c */ /* 0x040fe40003f66270 */
[----:B------:R-:W-:Y:S02]  /*14d00*/  ISETP.GE.AND P1, PT, R6, R2, PT ;  /* 0x000000020600720c */ /* 0x000fe40003f26270 */
[----:B-1----:R-:W-:-:S02]  /*14d10*/  LOP3.LUT R7, R0, 0xe8, R5, 0xfe, !PT ;  /* 0x000000e800077812 */ /* 0x002fc400078efe05 */
[----:B-----5:R-:W-:Y:S02]  /*14d20*/  FSEL R100, R21, -INF , !P3 ;  /* 0xff80000015647808 */ /* 0x020fe40005800000 */
[C---:B------:R-:W-:Y:S02]  /*14d30*/  ISETP.GE.AND P0, PT, R7.reuse, R4, PT ;  /* 0x000000040700720c */ /* 0x040fe40003f06270 */
[----:B------:R-:W-:Y:S01]  /*14d40*/  ISETP.GE.AND P4, PT, R7, R2, PT ;  /* 0x000000020700720c */ /* 0x000fe20003f86270 */
[----:B--2---:R-:W-:Y:S01]  /*14d50*/  FMUL.FTZ R8, R58, c[0x0][0x2ec] ;  /* 0x0000bb003a087a20 */ /* 0x004fe20000410000 */
[C-C-:B------:R-:W-:Y:S02]  /*14d60*/  LOP3.LUT R7, R0.reuse, 0xf0, R5.reuse, 0xfe, !PT ;  /* 0x000000f000077812 */ /* 0x140fe400078efe05 */
[----:B------:R-:W-:Y:S02]  /*14d70*/  FSEL R203, R19, -INF , !P1 ;  /* 0xff80000013cb7808 */ /* 0x000fe40004800000 */
[C---:B------:R-:W-:Y:S01]  /*14d80*/  ISETP.GE.AND P3, PT, R7.reuse, R4, PT ;  /* 0x000000040700720c */ /* 0x040fe20003f66270 */
[----:B------:R-:W1:Y:S01]  /*14d90*/  MUFU.TANH R8, R8 ;  /* 0x0000000800087308 */ /* 0x000e620000002400 */
[----:B------:R-:W-:Y:S01]  /*14da0*/  ISETP.GE.AND P1, PT, R7, R2, PT ;  /* 0x000000020700720c */ /* 0x000fe20003f26270 */
[----:B------:R-:W-:Y:S01]  /*14db0*/  FMUL.FTZ R7, R11, c[0x0][0x2ec] ;  /* 0x0000bb000b077a20 */ /* 0x000fe20000410000 */
[----:B------:R-:W-:-:S02]  /*14dc0*/  LOP3.LUT R6, R0, 0xe9, R5, 0xfe, !PT ;  /* 0x000000e900067812 */ /* 0x000fc400078efe05 */
[----:B------:R-:W-:Y:S02]  /*14dd0*/  FSEL R201, R23, -INF , !P6 ;  /* 0xff80000017c97808 */ /* 0x000fe40007000000 */
[----:B------:R-:W-:Y:S01]  /*14de0*/  ISETP.GE.AND P6, PT, R6, R4, PT ;  /* 0x000000040600720c */ /* 0x000fe20003fc6270 */
[----:B------:R2:W3:Y:S01]  /*14df0*/  MUFU.TANH R11, R7 ;  /* 0x00000007000b7308 */ /* 0x0004e20000002400 */
[----:B------:R-:W-:Y:S02]  /*14e00*/  FSEL R64, R36, -INF , !P5 ;  /* 0xff80000024407808 */ /* 0x000fe40006800000 */
[----:B------:R-:W-:Y:S02]  /*14e10*/  FSEL R102, R16, -INF , !P6 ;  /* 0xff80000010667808 */ /* 0x000fe40007000000 */
[----:B------:R-:W-:Y:S02]  /*14e20*/  ISETP.GE.AND P5, PT, R6, R2, PT ;  /* 0x000000020600720c */ /* 0x000fe40003fa6270 */
[----:B------:R-:W-:-:S02]  /*14e30*/  LOP3.LUT R6, R0, 0xf1, R5, 0xfe, !PT ;  /* 0x000000f100067812 */ /* 0x000fc400078efe05 */
[----:B------:R-:W-:Y:S02]  /*14e40*/  FSEL R105, R12, -INF , !P3 ;  /* 0xff8000000c697808 */ /* 0x000fe40005800000 */
[----:B------:R-:W-:Y:S02]  /*14e50*/  FSEL R202, R18, -INF , !P2 ;  /* 0xff80000012ca7808 */ /* 0x000fe40005000000 */
[----:B------:R-:W-:Y:S02]  /*14e60*/  FSEL R205, R14, -INF , !P4 ;  /* 0xff8000000ecd7808 */ /* 0x000fe40006000000 */
[----:B------:R-:W-:Y:S02]  /*14e70*/  ISETP.GE.AND P2, PT, R6, R4, PT ;  /* 0x000000040600720c */ /* 0x000fe40003f46270 */
[----:B--2---:R-:W-:Y:S02]  /*14e80*/  LOP3.LUT R7, R0, 0x11, R5, 0xfe, !PT ;  /* 0x0000001100077812 */ /* 0x004fe400078efe05 */
[----:B------:R-:W-:-:S02]  /*14e90*/  ISETP.GE.AND P4, PT, R6, R2, PT ;  /* 0x000000020600720c */ /* 0x000fc40003f86270 */
[-C--:B------:R-:W-:Y:S02]  /*14ea0*/  ISETP.GE.AND P6, PT, R7, R4.reuse, PT ;  /* 0x000000040700720c */ /* 0x080fe40003fc6270 */
[C-C-:B------:R-:W-:Y:S02]  /*14eb0*/  LOP3.LUT R7, R0.reuse, 0x19, R5.reuse, 0xfe, !PT ;  /* 0x0000001900077812 */ /* 0x140fe400078efe05 */
[----:B------:R-:W-:Y:S02]  /*14ec0*/  LOP3.LUT R6, R0, 0x18, R5, 0xfe, !PT ;  /* 0x0000001800067812 */ /* 0x000fe400078efe05 */
[----:B------:R-:W-:Y:S01]  /*14ed0*/  ISETP.GE.AND P3, PT, R7, R4, PT ;  /* 0x000000040700720c */ /* 0x000fe20003f66270 */
[----:B------:R-:W-:Y:S01]  /*14ee0*/  FMUL.FTZ R7, R63, c[0x0][0x2ec] ;  /* 0x0000bb003f077a20 */ /* 0x000fe20000410000 */
[----:B------:R-:W-:Y:S02]  /*14ef0*/  FSEL R206, R15, -INF , !P5 ;  /* 0xff8000000fce7808 */ /* 0x000fe40006800000 */
[----:B------:R-:W-:-:S02]  /*14f00*/  FSEL R25, R217, -INF , !P6 ;  /* 0xff800000d9197808 */ /* 0x000fc40007000000 */
[----:B------:R-:W-:Y:S01]  /*14f10*/  ISETP.GE.AND P5, PT, R6, R4, PT ;  /* 0x000000040600720c */ /* 0x000fe20003fa6270 */
[----:B------:R-:W2:Y:S01]  /*14f20*/  MUFU.TANH R7, R7 ;  /* 0x0000000700077308 */ /* 0x000ea20000002400 */
[----:B------:R-:W-:Y:S02]  /*14f30*/  ISETP.GT.AND P6, PT, R240, R243, PT ;  /* 0x000000f3f000720c */ /* 0x000fe40003fc4270 */
[----:B------:R-:W-:Y:S02]  /*14f40*/  LOP3.LUT R6, R0, 0xf8, R5, 0xfe, !PT ;  /* 0x000000f800067812 */ /* 0x000fe400078efe05 */
[----:B------:R-:W-:Y:S02]  /*14f50*/  FSEL R101, R17, -INF , !P0 ;  /* 0xff80000011657808 */ /* 0x000fe40004000000 */
[----:B------:R-:W-:Y:S02]  /*14f60*/  ISETP.NE.AND P0, PT, R198, RZ, PT ;  /* 0x000000ffc600720c */ /* 0x000fe40003f05270 */
[----:B------:R-:W-:-:S02]  /*14f70*/  FSEL R198, R13, -INF , !P2 ;  /* 0xff8000000dc67808 */ /* 0x000fc40005000000 */
[----:B------:R-:W-:Y:S02]  /*14f80*/  FSEL R207, R10, -INF , !P1 ;  /* 0xff8000000acf7808 */ /* 0x000fe40004800000 */
[----:B------:R-:W-:Y:S02]  /*14f90*/  ISETP.GE.AND P2, PT, R6, R4, PT ;  /* 0x000000040600720c */ /* 0x000fe40003f46270 */
[--C-:B------:R-:W-:Y:S02]  /*14fa0*/  LOP3.LUT R4, R0, 0x18, R5.reuse, 0xfe, !PT ;  /* 0x0000001800047812 */ /* 0x100fe400078efe05 */
[----:B------:R-:W-:Y:S02]  /*14fb0*/  ISETP.GE.AND P1, PT, R6, R2, PT ;  /* 0x000000020600720c */ /* 0x000fe40003f26270 */
[----:B------:R-:W-:Y:S02]  /*14fc0*/  LOP3.LUT R5, R0, 0x19, R5, 0xfe, !PT ;  /* 0x0000001900057812 */ /* 0x000fe400078efe05 */
[----:B------:R-:W-:-:S02]  /*14fd0*/  FSEL R204, R9, -INF , !P2 ;  /* 0xff80000009cc7808 */ /* 0x000fc40005000000 */
[----:B-1----:R-:W-:Y:S02]  /*14fe0*/  FSEL R209, R8, -INF , !P1 ;  /* 0xff80000008d17808 */ /* 0x002fe40004800000 */
[-C--:B------:R-:W-:Y:S02]  /*14ff0*/  ISETP.GE.AND P2, PT, R4, R2.reuse, PT ;  /* 0x000000020400720c */ /* 0x080fe40003f46270 */
[----:B------:R-:W-:Y:S02]  /*15000*/  ISETP.GE.AND P1, PT, R5, R2, PT ;  /* 0x000000020500720c */ /* 0x000fe40003f26270 */
[----:B---3--:R-:W-:Y:S02]  /*15010*/  FSEL R208, R11, -INF , !P4 ;  /* 0xff8000000bd07808 */ /* 0x008fe40006000000 */
[----:B------:R-:W-:Y:S02]  /*15020*/  FSEL R26, R216, -INF , !P5 ;  /* 0xff800000d81a7808 */ /* 0x000fe40006800000 */
[----:B------:R-:W-:-:S02]  /*15030*/  FSEL R27, R215, -INF , !P3 ;  /* 0xff800000d71b7808 */ /* 0x000fc40005800000 */
[----:B------:R-:W-:Y:S02]  /*15040*/  FSEL R28, R214, -INF , !P2 ;  /* 0xff800000d61c7808 */ /* 0x000fe40005000000 */
[----:B--2---:R-:W-:Y:S01]  /*15050*/  FSEL R29, R7, -INF , !P1 ;  /* 0xff800000071d7808 */ /* 0x004fe20004800000 */
[----:B------:R-:W-:Y:S05]  /*15060*/  @!P6 BRA `(.L_x_1465) ;  /* 0x00000a400000e947 */ /* 0x000fea0003800000 */
[----:B------:R-:W-:Y:S01]  /*15070*/  LOP3.LUT P4, RZ, R188, 0x8, RZ, 0xc0, !PT ;  /* 0x00000008bcff7812 */ /* 0x000fe2000788c0ff */
[----:B------:R-:W-:-:S12]  /*15080*/  ULDC.64 UR8, c[0x0][0x118] ;  /* 0x0000460000087ab9 */ /* 0x000fd80000000a00 */
        /* <DEDUP_REMOVED lines=31> */
[----:B------:R-:W-:Y:S02]  /*15280*/  ISETP.GE.AND P1, PT, R0, RZ, PT ;  /* 0x000000ff0000720c */ /* 0x000fe40003f26270 */
[----:B------:R-:W-:Y:S02]  /*15290*/  @P4 IADD3 R4, R4, 0x1, RZ ;  /* 0x0000000104044810 */ /* 0x000fe40007ffe0ff */
[----:B------:R-:W-:Y:S02]  /*152a0*/  ISETP.NE.AND P2, PT, RZ, c[0x0][0x2d0], PT ;  /* 0x0000b400ff007a0c */ /* 0x000fe40003f45270 */
        /* <DEDUP_REMOVED lines=26> */
.L_x_1466:
[----:B------:R-:W-:-:S05]  /*15450*/  IMAD.MOV.U32 R0, RZ, RZ, c[0x0][0x198] ;  /* 0x00006600ff007624 */ /* 0x000fca00078e00ff */
[----:B------:R-:W-:-:S04]  /*15460*/  LEA R0, -R0, RZ, 0x8 ;  /* 0x000000ff00007211 */ /* 0x000fc800078e41ff */
[----:B------:R-:W-:Y:S02]  /*15470*/  SHF.R.S32.HI R2, RZ, 0x1f, R0 ;  /* 0x0000001fff027819 */ /* 0x000fe40000011400 */
.L_x_1467:
[----:B------:R-:W-:Y:S01]  /*15480*/  @!P0 IMAD.MOV.U32 R11, RZ, RZ, c[0x0][0x198] ;  /* 0x00006600ff0b8624 */ /* 0x000fe200078e00ff */
[----:B------:R-:W-:Y:S01]  /*15490*/  ULDC.64 UR4, c[0x0][0x198] ;  /* 0x0000660000047ab9 */ /* 0x000fe20000000a00 */
[----:B------:R-:W-:Y:S01]  /*154a0*/  @!P0 IMAD.MOV.U32 R10, RZ, RZ, c[0x0][0x198] ;  /* 0x00006600ff0a8624 */ /* 0x000fe200078e00ff */
[----:B------:R-:W-:Y:S01]  /*154b0*/  USHF.L.U32 UR7, UR4, 0x5, URZ ;  /* 0x0000000504077899 */ /* 0x000fe2000800063f */
[----:B------:R-:W-:Y:S01]  /*154c0*/  @!P0 IMAD.MOV.U32 R14, RZ, RZ, c[0x0][0x19c] ;  /* 0x00006700ff0e8624 */ /* 0x000fe200078e00ff */
[CC--:B------:R-:W-:Y:S01]  /*154d0*/  @!P0 LEA R13, P2, R11.reuse, R0.reuse, 0x6 ;  /* 0x000000000b0d8211 */ /* 0x0c0fe200078430ff */
[----:B------:R-:W-:Y:S01]  /*154e0*/  @!P0 IMAD.MOV.U32 R8, RZ, RZ, c[0x0][0x198] ;  /* 0x00006600ff088624 */ /* 0x000fe200078e00ff */
[----:B------:R-:W-:Y:S01]  /*154f0*/  @!P0 LEA R21, P1, R10, R0, 0x7 ;  /* 0x000000000a158211 */ /* 0x000fe200078238ff */
[----:B------:R-:W-:Y:S01]  /*15500*/  @!P0 IMAD.MOV.U32 R6, RZ, RZ, c[0x0][0x198] ;  /* 0x00006600ff068624 */ /* 0x000fe200078e00ff */
[-C--:B------:R-:W-:Y:S01]  /*15510*/  @!P0 LEA.HI.X R24, R11, R2.reuse, R14, 0x6, P2 ;  /* 0x000000020b188211 */ /* 0x080fe200010f340e */
[----:B------:R-:W-:Y:S01]  /*15520*/  @!P0 IMAD.MOV.U32 R4, RZ, RZ, R0 ;  /* 0x000000ffff048224 */ /* 0x000fe200078e0000 */
[----:B------:R-:W-:Y:S01]  /*15530*/  UMOV UR6, 0x5 ;  /* 0x0000000500067882 */ /* 0x000fe20000000000 */
[----:B------:R-:W-:Y:S01]  /*15540*/  @!P0 IMAD.MOV.U32 R5, RZ, RZ, R2 ;  /* 0x000000ffff058224 */ /* 0x000fe200078e0002 */
[----:B------:R-:W-:Y:S01]  /*15550*/  USHF.L.U64.HI UR5, UR4, UR6, UR5 ;  /* 0x0000000604057299 */ /* 0x000fe20008010205 */
[----:B------:R-:W-:Y:S01]  /*15560*/  @!P0 IMAD.MOV.U32 R12, RZ, RZ, c[0x0][0x19c] ;  /* 0x00006700ff0c8624 */ /* 0x000fe200078e00ff */
[----:B------:R1:W-:Y:S01]  /*15570*/  @P0 STS [R185+0x1000], RZ ;  /* 0x001000ffb9000388 */ /* 0x0003e20000000800 */
[----:B------:R-:W-:Y:S01]  /*15580*/  @!P0 IMAD.WIDE.U32 R8, R8, 0x60, R4 ;  /* 0x0000006008088825 */ /* 0x000fe200078e0004 */
[----:B------:R-:W-:Y:S02]  /*15590*/  BSSY B0, `(.L_x_1468) ;  /* 0x000004e000007945 */ /* 0x000fe40003800000 */
[----:B------:R-:W-:Y:S01]  /*155a0*/  @!P0 LEA.HI.X R23, R10, R2, R12, 0x7, P1 ;  /* 0x000000020a178211 */ /* 0x000fe200008f3c0c */
[--C-:B------:R-:W-:Y:S01]  /*155b0*/  @!P0 IMAD.WIDE.U32 R6, R6, 0xa0, R4.reuse ;  /* 0x000000a006068825 */ /* 0x100fe200078e0004 */
[----:B------:R1:W-:Y:S03]  /*155c0*/  @P0 STS [R185+0x1004], RZ ;  /* 0x001004ffb9000388 */ /* 0x0003e60000000800 */
[----:B------:R-:W-:Y:S01]  /*155d0*/  @!P0 IMAD.WIDE.U32 R4, R10, 0xc0, R4 ;  /* 0x000000c00a048825 */ /* 0x000fe200078e0004 */
[----:B------:R-:W-:Y:S01]  /*155e0*/  @!P0 LEA R10, P1, R0, R189, 0x1 ;  /* 0x000000bd000a8211 */ /* 0x000fe200078208ff */
[----:B------:R1:W-:Y:S02]  /*155f0*/  @P0 STS.64 [R185+0x1008], RZ ;  /* 0x001008ffb9000388 */ /* 0x0003e40000000a00 */
[----:B------:R-:W-:-:S02]  /*15600*/  @!P0 IMAD.MOV.U32 R11, RZ, RZ, c[0x0][0x19c] ;  /* 0x00006700ff0b8624 */ /* 0x000fc400078e00ff */
[----:B------:R-:W-:Y:S02]  /*15610*/  @!P0 IMAD R14, R14, 0x60, RZ ;  /* 0x000000600e0e8824 */ /* 0x000fe400078e02ff */
[----:B------:R-:W-:Y:S01]  /*15620*/  @!P0 IMAD R22, R12, 0xa0, RZ ;  /* 0x000000a00c168824 */ /* 0x000fe200078e02ff */
[C---:B------:R-:W-:Y:S01]  /*15630*/  @!P0 IADD3 R12, P2, R0.reuse, UR7, RZ ;  /* 0x00000007000c8c10 */ /* 0x040fe2000ff5e0ff */
[----:B------:R-:W-:Y:S01]  /*15640*/  @!P0 IMAD R15, R11, 0xc0, RZ ;  /* 0x000000c00b0f8824 */ /* 0x000fe200078e02ff */
[-C--:B------:R-:W-:Y:S01]  /*15650*/  @!P0 LEA.HI.X R11, R0, R190.reuse, R2, 0x1, P1 ;  /* 0x000000be000b8211 */ /* 0x080fe200008f0c02 */
[----:B------:R-:W-:Y:S01]  /*15660*/  @!P0 IMAD.IADD R14, R14, 0x1, R9 ;  /* 0x000000010e0e8824 */ /* 0x000fe200078e0209 */
[-C--:B------:R-:W-:Y:S01]  /*15670*/  @!P0 LEA R16, P1, R8, R189.reuse, 0x1 ;  /* 0x000000bd08108211 */ /* 0x080fe200078208ff */
[----:B------:R-:W-:Y:S01]  /*15680*/  @!P0 IMAD.IADD R15, R15, 0x1, R5 ;  /* 0x000000010f0f8824 */ /* 0x000fe200078e0205 */
[----:B------:R-:W-:Y:S01]  /*15690*/  @!P0 IADD3.X R9, R2, UR5, RZ, P2, !PT ;  /* 0x0000000502098c10 */ /* 0x000fe200097fe4ff */
[----:B------:R-:W-:Y:S01]  /*156a0*/  @!PT LDS RZ, [RZ] ;  /* 0x00000000fffff984 */ /* 0x000fe20000000800 */
[----:B------:R-:W-:Y:S01]  /*156b0*/  @!PT LDS RZ, [RZ] ;  /* 0x00000000fffff984 */ /* 0x000fe20000000800 */
[----:B------:R-:W-:Y:S01]  /*156c0*/  @!PT LDS RZ, [RZ] ;  /* 0x00000000fffff984 */ /* 0x000fe20000000800 */
[----:B------:R2:W-:Y:S01]  /*156d0*/  @!P0 LDGSTS.E.BYPASS.LTC128B.128 [R185+0x1000], [R10.64] ;  /* 0x010000000ab98fae */ /* 0x0005e2000b901d48 */
[-C--:B------:R-:W-:Y:S01]  /*156e0*/  @!P0 LEA R18, P2, R12, R189.reuse, 0x1 ;  /* 0x000000bd0c128211 */ /* 0x080fe200078408ff */
[----:B------:R-:W-:Y:S01]  /*156f0*/  @!P0 IMAD.IADD R22, R22, 0x1, R7 ;  /* 0x0000000116168824 */ /* 0x000fe200078e0207 */
[----:B------:R-:W-:Y:S01]  /*15700*/  @!P0 LEA.HI.X R17, R8, R190, R14, 0x1, P1 ;  /* 0x000000be08118211 */ /* 0x000fe200008f0c0e */
[----:B------:R1:W-:Y:S01]  /*15710*/  @P0 STS.128 [R185+0x1800], RZ ;  /* 0x001800ffb9000388 */ /* 0x0003e20000000c00 */
[----:B------:R-:W-:-:S02]  /*15720*/  @!P0 LEA R8, P1, R4, R189, 0x1 ;  /* 0x000000bd04088211 */ /* 0x000fc400078208ff */
[-C--:B------:R-:W-:Y:S02]  /*15730*/  @!P0 LEA R14, P4, R13, R189.reuse, 0x1 ;  /* 0x000000bd0d0e8211 */ /* 0x080fe400078808ff */
[-C--:B------:R-:W-:Y:S02]  /*15740*/  @!P0 LEA.HI.X R19, R12, R190.reuse, R9, 0x1, P2 ;  /* 0x000000be0c138211 */ /* 0x080fe400010f0c09 */
[-C--:B------:R-:W-:Y:S02]  /*15750*/  @!P0 LEA.HI.X R9, R4, R190.reuse, R15, 0x1, P1 ;  /* 0x000000be04098211 */ /* 0x080fe400008f0c0f */
[-C--:B------:R-:W-:Y:S01]  /*15760*/  @!P0 LEA R12, P3, R21, R189.reuse, 0x1 ;  /* 0x000000bd150c8211 */ /* 0x080fe200078608ff */
[----:B------:R-:W-:Y:S01]  /*15770*/  @!PT LDS RZ, [RZ] ;  /* 0x00000000fffff984 */ /* 0x000fe20000000800 */
[----:B------:R-:W-:Y:S01]  /*15780*/  @!PT LDS RZ, [RZ] ;  /* 0x00000000fffff984 */ /* 0x000fe20000000800 */
[----:B------:R-:W-:Y:S01]  /*15790*/  @!PT LDS RZ, [RZ] ;  /* 0x00000000fffff984 */ /* 0x000fe20000000800 */
[----:B------:R1:W-:Y:S01]  /*157a0*/  @!P0 LDGSTS.E.BYPASS.LTC128B.128 [R185+0x1800], [R18.64] ;  /* 0x0180000012b98fae */ /* 0x0003e2000b901d48 */
[-C--:B------:R-:W-:Y:S02]  /*157b0*/  @!P0 LEA.HI.X R15, R13, R190.reuse, R24, 0x1, P4 ;  /* 0x000000be0d0f8211 */ /* 0x080fe400020f0c18 */
[----:B------:R-:W-:Y:S01]  /*157c0*/  @!P0 LEA.HI.X R13, R21, R190, R23, 0x1, P3 ;  /* 0x000000be150d8211 */ /* 0x000fe200018f0c17 */
[----:B------:R1:W-:Y:S04]  /*157d0*/  @P0 STS.128 [R185+0x2000], RZ ;  /* 0x002000ffb9000388 */ /* 0x0003e80000000c00 */
[----:B------:R-:W-:Y:S01]  /*157e0*/  @!PT LDS RZ, [RZ] ;  /* 0x00000000fffff984 */ /* 0x000fe20000000800 */
[----:B------:R-:W-:Y:S01]  /*157f0*/  @!PT LDS RZ, [RZ] ;  /* 0x00000000fffff984 */ /* 0x000fe20000000800 */
[----:B------:R-:W-:Y:S01]  /*15800*/  @!PT LDS RZ, [RZ] ;  /* 0x00000000fffff984 */ /* 0x000fe20000000800 */
[----:B------:R1:W-:Y:S04]  /*15810*/  @!P0 LDGSTS.E.BYPASS.LTC128B.128 [R185+0x2000], [R14.64] ;  /* 0x020000000eb98fae */ /* 0x0003e8000b901d48 */
[----:B------:R1:W-:Y:S01]  /*15820*/  @P0 STS.128 [R185+0x2800], RZ ;  /* 0x002800ffb9000388 */ /* 0x0003e20000000c00 */
[----:B--2---:R-:W-:-:S03]  /*15830*/  @!P0 LEA R10, P2, R6, R189, 0x1 ;  /* 0x000000bd060a8211 */ /* 0x004fc600078408ff */
[----:B------:R-:W-:Y:S01]  /*15840*/  @!PT LDS RZ, [RZ] ;  /* 0x00000000fffff984 */ /* 0x000fe20000000800 */
[----:B------:R-:W-:Y:S01]  /*15850*/  @!PT LDS RZ, [RZ] ;  /* 0x00000000fffff984 */ /* 0x000fe20000000800 */
[----:B------:R-:W-:Y:S01]  /*15860*/  @!PT LDS RZ, [RZ] ;  /* 0x00000000fffff984 */ /* 0x000fe20000000800 */
[----:B------:R1:W-:Y:S01]  /*15870*/  @!P0 LDGSTS.E.BYPASS.LTC128B.128 [R185+0x2800], [R16.64] ;  /* 0x0280000010b98fae */ /* 0x0003e2000b901d48 */
[----:B------:R-:W-:-:S03]  /*15880*/  @!P0 LEA.HI.X R11, R6, R190, R22, 0x1, P2 ;  /* 0x000000be060b8211 */ /* 0x000fc600010f0c16 */
        /* <DEDUP_REMOVED lines=30> */
.L_x_1469:
[----:B------:R-:W-:Y:S05]  /*15a70*/  BSYNC B0 ;  /* 0x0000000000007941 */ /* 0x000fea0003800000 */
.L_x_1468:
[----:B------:R-:W0:Y:S01]  /*15a80*/  LDGDEPBAR ;  /* 0x00000000000079af */ /* 0x000e220000000000 */
[----:B------:R-:W-:-:S04]  /*15a90*/  LEA R189, P0, R0, R189, 0x1 ;  /* 0x000000bd00bd7211 */ /* 0x000fc800078008ff */
[----:B------:R-:W-:Y:S02]  /*15aa0*/  LEA.HI.X R190, R0, R190, R2, 0x1, P0 ;  /* 0x000000be00be7211 */ /* 0x000fe400000f0c02 */
.L_x_1465:
        /* <DEDUP_REMOVED lines=83> */
[----:B------:R1:W3:Y:S02]  /*15fe0*/  MUFU.EX2 R216, R0 ;  /* 0x0000000000d87308 */ /* 0x0002e40000000800 */
        /* <DEDUP_REMOVED lines=22> */
[----:B-1----:R-:W-:Y:S02]  /*16150*/  FFMA.FTZ R4, R27, c[0x0][0x23c], -R2 ;  /* 0x00008f001b047a23 */ /* 0x002fe40000010802 */
[----:B------:R-:W-:Y:S01]  /*16160*/  LDSM.16.MT88.4 R24, [R165+0x5400] ;  /* 0x00540000a518783b */ /* 0x000fe20000004200 */
        /* <DEDUP_REMOVED lines=66> */
[----:B--2---:R-:W2:Y:S01]  /*16590*/  SHFL.BFLY PT, R6, R0, 0x2, 0x1f ;  /* 0x0c401f0000067f89 */ /* 0x004ea200000e0000 */
[----:B-1----:R-:W-:-:S04]  /*165a0*/  FFMA.FTZ R4, R85, c[0x0][0x23c], -R2 ;  /* 0x00008f0055047a23 */ /* 0x002fc80000010802 */
[----:B------:R1:W-:Y:S01]  /*165b0*/  MUFU.EX2 R230, R4 ;  /* 0x0000000400e67308 */ /* 0x0003e20000000800 */
[----:B--2---:R-:W-:Y:S02]  /*165c0*/  FMNMX.FTZ R0, R0, R6, !PT ;  /* 0x0000000600007209 */ /* 0x004fe40007810000 */
[----:B------:R-:W-:Y:S01]  /*165d0*/  FSEL R6, R53, RZ, P1 ;  /* 0x000000ff35067208 */ /* 0x000fe20000800000 */
[----:B-1----:R-:W-:Y:S02]  /*165e0*/  FFMA.FTZ R4, R84, c[0x0][0x23c], -R2 ;  /* 0x00008f0054047a23 */ /* 0x002fe40000010802 */
[----:B------:R-:W1:Y:S02]  /*165f0*/  SHFL.BFLY PT, R5, R0, 0x1, 0x1f ;  /* 0x0c201f0000057f89 */ /* 0x000e6400000e0000 */
[----:B------:R-:W-:Y:S01]  /*16600*/  FADD.FTZ R6, R20, -R6 ;  /* 0x8000000614067221 */ /* 0x000fe20000010000 */
[----:B------:R2:W-:Y:S03]  /*16610*/  MUFU.EX2 R232, R4 ;  /* 0x0000000400e87308 */ /* 0x0005e60000000800 */
[----:B------:R-:W-:-:S05]  /*16620*/  FMUL.FTZ R6, R6, c[0x0][0x23c] ;  /* 0x00008f0006067a20 */ /* 0x000fca0000410000 */
[----:B------:R3:W4:Y:S01]  /*16630*/  MUFU.EX2 R47, R6 ;  /* 0x00000006002f7308 */ /* 0x0007220000000800 */
[----:B--2---:R-:W-:-:S07]  /*16640*/  FFMA.FTZ R4, R82, c[0x0][0x23c], -R2 ;  /* 0x00008f0052047a23 */ /* 0x004fce0000010802 */
[----:B------:R2:W-:Y:S01]  /*16650*/  MUFU.EX2 R231, R4 ;  /* 0x0000000400e77308 */ /* 0x0005e20000000800 */
[----:B-1----:R-:W-:Y:S01]  /*16660*/  FMNMX.FTZ R52, R0, R5, !PT ;  /* 0x0000000500347209 */ /* 0x002fe20007810000 */
[----:B------:R-:W-:Y:S01]  /*16670*/  FFMA.FTZ R0, R40, c[0x0][0x23c], -R2 ;  /* 0x00008f0028007a23 */ /* 0x000fe20000010802 */
[----:B---3--:R-:W-:Y:S01]  /*16680*/  F2FP.BF16.PACK_AB R6, R216, R215 ;  /* 0x000000d7d806723e */ /* 0x008fe200000010ff */
        /* <DEDUP_REMOVED lines=9> */
[----:B--2---:R-:W-:Y:S02]  /*16720*/  FFMA.FTZ R4, R78, c[0x0][0x23c], -R2 ;  /* 0x00008f004e047a23 */ /* 0x004fe40000010802 */
        /* <DEDUP_REMOVED lines=31> */
[----:B-1----:R-:W-:-:S07]  /*16920*/  FFMA.FTZ R3, R28, c[0x0][0x23c], -R0 ;  /* 0x00008f001c037a23 */ /* 0x002fce0000010800 */
[----:B------:R1:W-:Y:S01]  /*16930*/  MUFU.EX2 R57, R3 ;  /* 0x0000000300397308 */ /* 0x0003e20000000800 */
[----:B--2---:R-:W-:-:S07]  /*16940*/  FFMA.FTZ R4, R77, c[0x0][0x23c], -R2 ;  /* 0x00008f004d047a23 */ /* 0x004fce0000010802 */
[----:B------:R2:W-:Y:S01]  /*16950*/  MUFU.EX2 R238, R4 ;  /* 0x0000000400ee7308 */ /* 0x0005e20000000800 */
[----:B-1----:R-:W-:-:S07]  /*16960*/  FFMA.FTZ R3, R29, c[0x0][0x23c], -R0 ;  /* 0x00008f001d037a23 */ /* 0x002fce0000010800 */
        /* <DEDUP_REMOVED lines=35> */
[----:B------:R1:W-:Y:S02]  /*16ba0*/  MUFU.EX2 R87, R4 ;  /* 0x0000000400577308 */ /* 0x0003e40000000800 */
[----:B-1----:R-:W-:-:S06]  /*16bb0*/  FFMA.FTZ R4, R43, c[0x0][0x23c], -R2 ;  /* 0x00008f002b047a23 */ /* 0x002fcc0000010802 */
[----:B------:R1:W2:Y:S02]  /*16bc0*/  MUFU.EX2 R88, R4 ;  /* 0x0000000400587308 */ /* 0x0002a40000000800 */
[----:B-1----:R-:W-:Y:S01]  /*16bd0*/  FFMA.FTZ R4, R42, c[0x0][0x23c], -R2 ;  /* 0x00008f002a047a23 */ /* 0x002fe20000010802 */
[----:B--2---:R-:W-:-:S05]  /*16be0*/  MOV R123, R88 ;  /* 0x00000058007b7202 */ /* 0x004fca0000000f00 */
[----:B------:R1:W-:Y:S02]  /*16bf0*/  MUFU.EX2 R90, R4 ;  /* 0x00000004005a7308 */ /* 0x0003e40000000800 */
[--C-:B-1----:R-:W-:Y:S02]  /*16c00*/  FFMA.FTZ R4, R41, c[0x0][0x23c], -R2.reuse ;  /* 0x00008f0029047a23 */ /* 0x102fe40000010802 */
[----:B------:R-:W-:Y:S04]  /*16c10*/  LDSM.16.MT88.4 R40, [R165+0x7800] ;  /* 0x00780000a528783b */ /* 0x000fe80000004200 */
[----:B------:R1:W-:Y:S02]  /*16c20*/  MUFU.EX2 R92, R4 ;  /* 0x00000004005c7308 */ /* 0x0003e40000000800 */
[----:B-1----:R-:W-:-:S02]  /*16c30*/  FFMA.FTZ R4, R34, c[0x0][0x23c], -R2 ;  /* 0x00008f0022047a23 */ /* 0x002fc40000010802 */
[----:B------:R-:W1:Y:S04]  /*16c40*/  LDSM.16.MT88.4 R32, [R166+0x5400] ;  /* 0x00540000a620783b */ /* 0x000e680000004200 */
[----:B------:R2:W-:Y:S02]  /*16c50*/  MUFU.EX2 R93, R4 ;  /* 0x00000004005d7308 */ /* 0x0005e40000000800 */
[----:B--2---:R-:W-:Y:S02]  /*16c60*/  FFMA.FTZ R4, R30, c[0x0][0x23c], -R2 ;  /* 0x00008f001e047a23 */ /* 0x004fe40000010802 */
[----:B------:R-:W-:Y:S04]  /*16c70*/  LDSM.16.MT88.4 R28, [R166+0x5800] ;  /* 0x00580000a61c783b */ /* 0x000fe80000004200 */
        /* <DEDUP_REMOVED lines=29> */
[----:B------:R-:W-:-:S03]  /*16e50*/  MOV R122, R87 ;  /* 0x00000057007a7202 */ /* 0x000fc60000000f00 */
[----:B------:R2:W-:Y:S02]  /*16e60*/  MUFU.EX2 R91, R3 ;  /* 0x00000003005b7308 */ /* 0x0005e40000000800 */
[C---:B------:R-:W-:Y:S08]  /*16e70*/  HMMA.16816.F32.BF16 R16, R4.reuse, R24, R16 ;  /* 0x000000180410723c */ /* 0x040ff00000041810 */
[----:B------:R-:W-:Y:S01]  /*16e80*/  HMMA.16816.F32.BF16 R20, R4, R26, R20 ;  /* 0x0000001a0414723c */ /* 0x000fe20000041814 */
[----:B--2---:R-:W-:-:S07]  /*16e90*/  FFMA.FTZ R3, R125, c[0x0][0x23c], -R0 ;  /* 0x00008f007d037a23 */ /* 0x004fce0000010800 */
[C---:B-1----:R-:W-:Y:S01]  /*16ea0*/  HMMA.16816.F32.BF16 R8, R4.reuse, R34, R8 ;  /* 0x000000220408723c */ /* 0x042fe20000041808 */
[----:B------:R-:W-:Y:S01]  /*16eb0*/  MOV R125, R99 ;  /* 0x00000063007d7202 */ /* 0x000fe20000000f00 */
[----:B------:R1:W2:Y:S06]  /*16ec0*/  MUFU.EX2 R92, R3 ;  /* 0x00000003005c7308 */ /* 0x0002ac0000000800 */
[----:B------:R-:W-:Y:S01]  /*16ed0*/  HMMA.16816.F32.BF16 R24, R4, R32, R144 ;  /* 0x000000200418723c */ /* 0x000fe20000041890 */
[----:B------:R-:W5:Y:S06]  /*16ee0*/  LDSM.16.MT88.4 R32, [R165+0x5c00] ;  /* 0x005c0000a520783b */ /* 0x000f6c0000004200 */
[----:B------:R-:W-:-:S02]  /*16ef0*/  MOV R146, R39 ;  /* 0x0000002700927202 */ /* 0x000fc40000000f00 */
[----:B------:R-:W-:Y:S01]  /*16f00*/  MOV R145, R38 ;  /* 0x0000002600917202 */ /* 0x000fe20000000f00 */
[----:B-1----:R-:W-:Y:S01]  /*16f10*/  FFMA.FTZ R3, R49, c[0x0][0x23c], -R2 ;  /* 0x00008f0031037a23 */ /* 0x002fe20000010802 */
[----:B------:R-:W-:Y:S02]  /*16f20*/  MOV R144, R37 ;  /* 0x0000002500907202 */ /* 0x000fe40000000f00 */
[----:B------:R-:W1:Y:S01]  /*16f30*/  LDSM.16.MT88.4 R36, [R166+0x5c00] ;  /* 0x005c0000a624783b */ /* 0x000e620000004200 */
[----:B------:R4:W-:Y:S01]  /*16f40*/  MUFU.EX2 R116, R3 ;  /* 0x0000000300747308 */ /* 0x0009e20000000800 */
[----:B------:R-:W-:Y:S02]  /*16f50*/  F2FP.BF16.PACK_AB R4, R223, R220 ;  /* 0x000000dcdf04723e */ /* 0x000fe400000010ff */
[----:B---3--:R-:W-:Y:S02]  /*16f60*/  F2FP.BF16.PACK_AB R5, R93, R55 ;  /* 0x000000375d05723e */ /* 0x008fe400000010ff */
[----:B------:R-:W-:-:S02]  /*16f70*/  F2FP.BF16.PACK_AB R6, R224, R222 ;  /* 0x000000dee006723e */ /* 0x000fc400000010ff */
[----:B--2---:R-:W-:Y:S02]  /*16f80*/  F2FP.BF16.PACK_AB R7, R92, R91 ;  /* 0x0000005b5c07723e */ /* 0x004fe400000010ff */
[----:B------:R-:W-:-:S05]  /*16f90*/  MOV R147, R63 ;  /* 0x0000003f00937202 */ /* 0x000fca0000000f00 */
[----:B----4-:R-:W-:Y:S01]  /*16fa0*/  HMMA.16816.F32.BF16 R16, R4, R12, R16 ;  /* 0x0000000c0410723c */ /* 0x010fe20000041810 */
[----:B------:R-:W-:Y:S01]  /*16fb0*/  FFMA.FTZ R3, R126, c[0x0][0x23c], -R0 ;  /* 0x00008f007e037a23 */ /* 0x000fe20000010800 */
[----:B------:R-:W-:-:S03]  /*16fc0*/  MOV R126, R89 ;  /* 0x00000059007e7202 */ /* 0x000fc60000000f00 */
[----:B------:R2:W-:Y:S03]  /*16fd0*/  MUFU.EX2 R87, R3 ;  /* 0x0000000300577308 */ /* 0x0005e60000000800 */
[C---:B------:R-:W-:Y:S01]  /*16fe0*/  HMMA.16816.F32.BF16 R20, R4.reuse, R14, R20 ;  /* 0x0000000e0414723c */ /* 0x040fe20000041814 */
[----:B------:R-:W3:Y:S07]  /*16ff0*/  LDSM.16.MT88.4 R12, [R165+0x6000] ;  /* 0x00600000a50c783b */ /* 0x000eee0000004200 */
[----:B------:R-:W-:Y:S01]  /*17000*/  HMMA.16816.F32.BF16 R8, R4, R30, R8 ;  /* 0x0000001e0408723c */ /* 0x000fe20000041808 */
[----:B--2---:R-:W-:-:S07]  /*17010*/  FFMA.FTZ R3, R129, c[0x0][0x23c], -R0 ;  /* 0x00008f0081037a23 */ /* 0x004fce0000010800 */
[----:B------:R-:W-:Y:S01]  /*17020*/  HMMA.16816.F32.BF16 R24, R4, R28, R24 ;  /* 0x0000001c0418723c */ /* 0x000fe20000041818 */
[----:B------:R-:W2:Y:S01]  /*17030*/  LDSM.16.MT88.4 R28, [R166+0x6000] ;  /* 0x00600000a61c783b */ /* 0x000ea20000004200 */
[----:B------:R4:W1:Y:S05]  /*17040*/  MUFU.EX2 R90, R3 ;  /* 0x00000003005a7308 */ /* 0x00086a0000000800 */
[----:B------:R-:W-:Y:S02]  /*17050*/  F2FP.BF16.PACK_AB R4, R226, R225 ;  /* 0x000000e1e204723e */ /* 0x000fe400000010ff */
[----:B------:R-:W-:Y:S01]  /*17060*/  F2FP.BF16.PACK_AB R6, R227, R228 ;  /* 0x000000e4e306723e */ /* 0x000fe200000010ff */
[----:B----4-:R-:W-:Y:S01]  /*17070*/  FFMA.FTZ R3, R127, c[0x0][0x23c], -R0 ;  /* 0x00008f007f037a23 */ /* 0x010fe20000010800 */
[----:B-1----:R-:W-:-:S03]  /*17080*/  F2FP.BF16.PACK_AB R5, R90, R87 ;  /* 0x000000575a05723e */ /* 0x002fc600000010ff */
[----:B------:R1:W-:Y:S02]  /*17090*/  MUFU.EX2 R89, R3 ;  /* 0x0000000300597308 */ /* 0x0003e40000000800 */
[----:B-1----:R-:W-:-:S06]  /*170a0*/  FFMA.FTZ R3, R128, c[0x0][0x23c], -R0 ;  /* 0x00008f0080037a23 */ /* 0x002fcc0000010800 */
[----:B------:R1:W4:Y:S02]  /*170b0*/  MUFU.EX2 R88, R3 ;  /* 0x0000000300587308 */ /* 0x0003240000000800 */
[----:B-1----:R-:W-:Y:S01]  /*170c0*/  FFMA.FTZ R3, R50, c[0x0][0x23c], -R2 ;  /* 0x00008f0032037a23 */ /* 0x002fe20000010802 */
[----:B----4-:R-:W-:-:S05]  /*170d0*/  F2FP.BF16.PACK_AB R7, R88, R89 ;  /* 0x000000595807723e */ /* 0x010fca00000010ff */
[----:B------:R1:W-:Y:S02]  /*170e0*/  MUFU.EX2 R115, R3 ;  /* 0x0000000300737308 */ /* 0x0003e40000000800 */
[C---:B-----5:R-:W-:Y:S08]  /*170f0*/  HMMA.16816.F32.BF16 R16, R4.reuse, R32, R16 ;  /* 0x000000200410723c */ /* 0x060ff00000041810 */
        /* <DEDUP_REMOVED lines=138> */
[----:B----4-:R-:W-:Y:S02]  /*179a0*/  HMMA.16816.F32.BF16 R16, R4, R32, R16 ;  /* 0x000000200410723c */ /* 0x010fe40000041810 */
        /* <DEDUP_REMOVED lines=232> */
.L_x_1462:
[----:B------:R-:W-:Y:S05]  /*18830*/  @!P6 BRA `(.L_x_1470) ;  /* 0x000057b00000e947 */ /* 0x000fea0003800000 */
[----:B------:R-:W-:Y:S01]  /*18840*/  IMAD.MOV.U32 R245, RZ, RZ, c[0x0][0x1a0] ;  /* 0x00006800fff57624 */ /* 0x000fe200078e00ff */
[----:B------:R-:W-:Y:S01]  /*18850*/  MOV R134, R20 ;  /* 0x0000001400867202 */ /* 0x000fe20000000f00 */
[----:B------:R-:W-:Y:S01]  /*18860*/  IMAD.MOV.U32 R135, RZ, RZ, R3 ;  /* 0x000000ffff877224 */ /* 0x000fe200078e0003 */
[----:B------:R-:W-:Y:S02]  /*18870*/  ULDC.64 UR8, c[0x0][0x118] ;  /* 0x0000460000087ab9 */ /* 0x000fe40000000a00 */
[----:B------:R-:W-:Y:S01]  /*18880*/  LEA R247, -R245, RZ, 0x8 ;  /* 0x000000fff5f77211 */ /* 0x000fe200078e41ff */
[----:B------:R-:W-:Y:S02]  /*18890*/  UMOV UR7, 0x5 ;  /* 0x0000000500077882 */ /* 0x000fe40000000000 */
[----:B------:R-:W-:Y:S01]  /*188a0*/  UMOV UR6, 0x5 ;  /* 0x0000000500067882 */ /* 0x000fe20000000000 */
[----:B------:R-:W-:-:S02]  /*188b0*/  SHF.R.S32.HI R246, RZ, 0x1f, R247 ;  /* 0x0000001ffff67819 */ /* 0x000fc400000114f7 */
.L_x_1474:
        /* <DEDUP_REMOVED lines=67> */
.L_x_1471:
        /* <DEDUP_REMOVED lines=23> */
[----:B------:R-:W-:Y:S02]  /*18e60*/  @!P0 LEA.HI.X R6, R245, R2, R6, 0x6, P2 ;  /* 0x00000002f5068211 */ /* 0x000fe400010f3406 */
[----:B------:R-:W-:Y:S01]  /*18e70*/  @!P0 LEA R20, P2, R3, R46, 0x1 ;  /* 0x0000002e03148211 */ /* 0x000fe200078408ff */
        /* <DEDUP_REMOVED lines=9> */
[C---:B------:R-:W-:Y:S01]  /*18f10*/  @!P0 IMAD.WIDE.U32 R4, R245.reuse, 0x60, R4 ;  /* 0x00000060f5048825 */ /* 0x040fe200078e0004 */
[-C--:B------:R-:W-:Y:S02]  /*18f20*/  @!P0 MOV R14, R0.reuse ;  /* 0x00000000000e8202 */ /* 0x080fe40000000f00 */
[----:B------:R-:W-:Y:S01]  /*18f30*/  @!P0 MOV R12, R0 ;  /* 0x00000000000c8202 */ /* 0x000fe20000000f00 */
[----:B------:R-:W-:Y:S01]  /*18f40*/  @!P0 IMAD R7, R6, 0xa0, RZ ;  /* 0x000000a006078824 */ /* 0x000fe200078e02ff */
[-C--:B------:R-:W-:Y:S01]  /*18f50*/  @!P0 LEA R16, P1, R4, R46.reuse, 0x1 ;  /* 0x0000002e04108211 */ /* 0x080fe200078208ff */
[C---:B------:R-:W-:Y:S01]  /*18f60*/  @!P0 IMAD.WIDE.U32 R14, R245.reuse, 0xa0, R14 ;  /* 0x000000a0f50e8825 */ /* 0x040fe200078e000e */
        /* <DEDUP_REMOVED lines=25> */
[----:B------:R-:W-:Y:S03]  /*19100*/  ISETP.GT.AND P1, PT, R240, R243, PT ;  /* 0x000000f3f000720c */ /* 0x000fe60003f24270 */
        /* <DEDUP_REMOVED lines=425> */
[----:B------:R-:W-:Y:S02]  /*1aba0*/  ISETP.NE.AND P2, PT, RZ, c[0x0][0x2d0], PT ;  /* 0x0000b400ff007a0c */ /* 0x000fe40003f45270 */
[----:B------:R-:W-:Y:S07]  /*1abb0*/  LOP3.LUT R3, RZ, c[0x0][0x2d0], RZ, 0x33, !PT ;  /* 0x0000b400ff037a12 */ /* 0x000fee00078e33ff */
        /* <DEDUP_REMOVED lines=27> */
.L_x_1473:
        /* <DEDUP_REMOVED lines=96> */
.L_x_1472:
        /* <DEDUP_REMOVED lines=215> */
[----:B------:R2:W4:Y:S01]  /*1c0e0*/  MUFU.EX2 R196, R4 ;  /* 0x0000000400c47308 */ /* 0x0005220000000800 */
[--C-:B---3--:R-:W-:Y:S09]  /*1c0f0*/  FFMA.FTZ R6, R68, c[0x0][0x23c], -R23.reuse ;  /* 0x00008f0044067a23 */ /* 0x108ff20000010817 */
[----:B------:R3:W-:Y:S01]  /*1c100*/  MUFU.EX2 R235, R6 ;  /* 0x0000000600eb7308 */ /* 0x0007e20000000800 */
[C---:B-1----:R-:W-:Y:S02]  /*1c110*/  FMUL.FTZ R10, R0.reuse, R142 ;  /* 0x0000008e000a7220 */ /* 0x042fe40000410000 */
[C---:B------:R-:W-:Y:S02]  /*1c120*/  FMUL.FTZ R11, R0.reuse, R143 ;  /* 0x0000008f000b7220 */ /* 0x040fe40000410000 */
[C---:B------:R-:W-:Y:S05]  /*1c130*/  FMUL.FTZ R18, R0.reuse, R150 ;  /* 0x0000009600127220 */ /* 0x040fea0000410000 */
[----:B------:R1:W-:Y:S01]  /*1c140*/  MUFU.EX2 R234, R8 ;  /* 0x0000000800ea7308 */ /* 0x0003e20000000800 */
[--C-:B--2---:R-:W-:Y:S09]  /*1c150*/  FFMA.FTZ R4, R195, c[0x0][0x23c], -R44.reuse ;  /* 0x00008f00c3047a23 */ /* 0x104ff2000001082c */
[----:B------:R2:W-:Y:S01]  /*1c160*/  MUFU.EX2 R187, R4 ;  /* 0x0000000400bb7308 */ /* 0x0005e20000000800 */
[----:B---3--:R-:W-:Y:S09]  /*1c170*/  FMUL.FTZ R6, R0, R138 ;  /* 0x0000008a00067220 */ /* 0x008ff20000410000 */
[----:B------:R3:W-:Y:S01]  /*1c180*/  MUFU.EX2 R195, R5 ;  /* 0x0000000500c37308 */ /* 0x0007e20000000800 */
[----:B-1----:R-:W-:Y:S02]  /*1c190*/  FMUL.FTZ R8, R2, R140 ;  /* 0x0000008c02087220 */ /* 0x002fe40000410000 */
[--C-:B--2---:R-:W-:Y:S07]  /*1c1a0*/  FFMA.FTZ R4, R194, c[0x0][0x23c], -R44.reuse ;  /* 0x00008f00c2047a23 */ /* 0x104fee000001082c */
[----:B------:R1:W2:Y:S01]  /*1c1b0*/  MUFU.EX2 R194, R4 ;  /* 0x0000000400c27308 */ /* 0x0002a20000000800 */
[--C-:B---3--:R-:W-:Y:S02]  /*1c1c0*/  FFMA.FTZ R5, R40, c[0x0][0x23c], -R23.reuse ;  /* 0x00008f0028057a23 */ /* 0x108fe40000010817 */
[--C-:B------:R-:W-:Y:S07]  /*1c1d0*/  FFMA.FTZ R40, R77, c[0x0][0x23c], -R23.reuse ;  /* 0x00008f004d287a23 */ /* 0x100fee0000010817 */
[----:B------:R3:W-:Y:S01]  /*1c1e0*/  MUFU.EX2 R213, R5 ;  /* 0x0000000500d57308 */ /* 0x0007e20000000800 */
[--C-:B-1----:R-:W-:Y:S09]  /*1c1f0*/  FFMA.FTZ R4, R191, c[0x0][0x23c], -R44.reuse ;  /* 0x00008f00bf047a23 */ /* 0x102ff2000001082c */
[----:B------:R1:W-:Y:S01]  /*1c200*/  MUFU.EX2 R191, R4 ;  /* 0x0000000400bf7308 */ /* 0x0003e20000000800 */
[--C-:B---3--:R-:W-:Y:S02]  /*1c210*/  FFMA.FTZ R5, R48, c[0x0][0x23c], -R23.reuse ;  /* 0x00008f0030057a23 */ /* 0x108fe40000010817 */
[--C-:B-1----:R-:W-:Y:S07]  /*1c220*/  FFMA.FTZ R4, R163, c[0x0][0x23c], -R44.reuse ;  /* 0x00008f00a3047a23 */ /* 0x102fee000001082c */
[----:B------:R1:W3:Y:S02]  /*1c230*/  MUFU.EX2 R163, R4 ;  /* 0x0000000400a37308 */ /* 0x0002e40000000800 */
[--C-:B-1----:R-:W-:Y:S08]  /*1c240*/  FFMA.FTZ R4, R161, c[0x0][0x23c], -R23.reuse ;  /* 0x00008f00a1047a23 */ /* 0x102ff00000010817 */
[----:B------:R1:W5:Y:S02]  /*1c250*/  MUFU.EX2 R161, R4 ;  /* 0x0000000400a17308 */ /* 0x0003640000000800 */
        /* <DEDUP_REMOVED lines=95> */
[----:B----4-:R-:W-:Y:S02]  /*1c850*/  F2FP.BF16.PACK_AB R26, R196, R197 ;  /* 0x000000c5c41a723e */ /* 0x010fe400000010ff */
[----:B------:R-:W-:Y:S07]  /*1c860*/  F2FP.BF16.PACK_AB R27, R194, R187 ;  /* 0x000000bbc21b723e */ /* 0x000fee00000010ff */
        /* <DEDUP_REMOVED lines=12> */
[----:B-----5:R-:W-:Y:S02]  /*1c930*/  F2FP.BF16.PACK_AB R26, R161, R162 ;  /* 0x000000a2a11a723e */ /* 0x020fe400000010ff */
[----:B------:R-:W-:Y:S01]  /*1c940*/  F2FP.BF16.PACK_AB R27, R155, R160 ;  /* 0x000000a09b1b723e */ /* 0x000fe200000010ff */
        /* <DEDUP_REMOVED lines=362> */
.L_x_1470:
[----:B------:R1:W5:Y:S01]  /*1dff0*/  LDL R37, [R1] ;  /* 0x0000000001257983 */ /* 0x0003620000100800 */
[----:B------:R-:W-:Y:S01]  /*1e000*/  ULDC.64 UR4, c[0x0][0x118] ;  /* 0x0000460000047ab9 */ /* 0x000fe20000000a00 */
[----:B------:R-:W-:Y:S02]  /*1e010*/  BSSY B0, `(.L_x_1475) ;  /* 0x0000094000007945 */ /* 0x000fe40003800000 */
        /* <DEDUP_REMOVED lines=8> */
[CC--:B------:R-:W-:Y:S02]  /*1e0a0*/  LEA.HI R6, R22.reuse, R23.reuse, RZ, 0x6 ;  /* 0x0000001716067211 */ /* 0x0c0fe400078f30ff */
[----:B------:R-:W-:Y:S02]  /*1e0b0*/  LEA.HI R9, R22, R23, RZ, 0x2 ;  /* 0x0000001716097211 */ /* 0x000fe400078f10ff */
[----:B------:R-:W3:Y:S01]  /*1e0c0*/  SHFL.BFLY PT, R5, R2, 0x1, 0x1f ;  /* 0x0c201f0002057f89 */ /* 0x000ee200000e0000 */
[----:B------:R-:W-:Y:S01]  /*1e0d0*/  IMAD.SHL.U32 R6, R6, 0x4, RZ ;  /* 0x0000000406067824 */ /* 0x000fe200078e00ff */
[----:B------:R-:W-:-:S04]  /*1e0e0*/  SHF.R.S32.HI R10, RZ, 0x2, R9 ;  /* 0x00000002ff0a7819 */ /* 0x000fc80000011409 */
[----:B------:R-:W-:Y:S01]  /*1e0f0*/  SHF.R.S32.HI R7, RZ, 0x1f, R10 ;  /* 0x0000001fff077819 */ /* 0x000fe2000001140a */
[----:B--2---:R-:W-:Y:S01]  /*1e100*/  FADD.FTZ R15, R0, R4 ;  /* 0x00000004000f7221 */ /* 0x004fe20000010000 */
[----:B------:R-:W-:-:S04]  /*1e110*/  LEA.HI R0, R22, R23, RZ, 0x3 ;  /* 0x0000001716007211 */ /* 0x000fc800078f18ff */
[----:B------:R-:W-:Y:S02]  /*1e120*/  SHF.R.S32.HI R12, RZ, 0x3, R0 ;  /* 0x00000003ff0c7819 */ /* 0x000fe40000011400 */
[----:B------:R-:W-:Y:S01]  /*1e130*/  LOP3.LUT R4, R0, 0xfffffff8, RZ, 0xc0, !PT ;  /* 0xfffffff800047812 */ /* 0x000fe200078ec0ff */
[----:B---3--:R-:W-:Y:S01]  /*1e140*/  FADD.FTZ R14, R2, R5 ;  /* 0x00000005020e7221 */ /* 0x008fe20000010000 */
[----:B------:R-:W-:Y:S01]  /*1e150*/  LEA.HI R0, R0, R12, RZ, 0x1 ;  /* 0x0000000c00007211 */ /* 0x000fe200078f08ff */
[----:B------:R-:W-:Y:S01]  /*1e160*/  IMAD.MOV.U32 R2, RZ, RZ, 0x3f800000 ;  /* 0x3f800000ff027424 */ /* 0x000fe200078e00ff */
[----:B------:R-:W-:Y:S01]  /*1e170*/  BAR.SYNC.DEFER_BLOCKING 0x0 ;  /* 0x0000000000007b1d */ /* 0x000fe20000010000 */
[----:B------:R-:W-:Y:S01]  /*1e180*/  IMAD.IADD R21, R23, 0x1, -R4 ;  /* 0x0000000117157824 */ /* 0x000fe200078e0a04 */
[----:B------:R-:W-:Y:S01]  /*1e190*/  LOP3.LUT R0, R0, 0xfffffffe, RZ, 0xc0, !PT ;  /* 0xfffffffe00007812 */ /* 0x000fe200078ec0ff */
[----:B------:R-:W-:Y:S01]  /*1e1a0*/  IMAD.MOV.U32 R5, RZ, RZ, 0x3f800000 ;  /* 0x3f800000ff057424 */ /* 0x000fe200078e00ff */
[----:B------:R-:W-:-:S02]  /*1e1b0*/  LOP3.LUT R4, R6, 0x3fffff00, RZ, 0xc0, !PT ;  /* 0x3fffff0006047812 */ /* 0x000fc400078ec0ff */
[----:B------:R-:W-:Y:S01]  /*1e1c0*/  LEA.HI R8, R21, R21, RZ, 0x1 ;  /* 0x0000001515087211 */ /* 0x000fe200078f08ff */
[----:B------:R-:W-:Y:S01]  /*1e1d0*/  IMAD.IADD R0, R12, 0x1, -R0 ;  /* 0x000000010c007824 */ /* 0x000fe200078e0a00 */
[----:B------:R-:W-:Y:S02]  /*1e1e0*/  LEA.HI R6, R7, R10, RZ, 0x3 ;  /* 0x0000000a07067211 */ /* 0x000fe400078f18ff */
[----:B------:R-:W-:Y:S02]  /*1e1f0*/  LEA.HI R7, R22, R23, RZ, 0x4 ;  /* 0x0000001716077211 */ /* 0x000fe400078f20ff */
[----:B------:R-:W-:Y:S02]  /*1e200*/  LEA R4, R0, R4, 0x5 ;  /* 0x0000000400047211 */ /* 0x000fe400078e28ff */
[----:B------:R-:W-:Y:S02]  /*1e210*/  LOP3.LUT R0, R8, 0xfffffffe, RZ, 0xc0, !PT ;  /* 0xfffffffe08007812 */ /* 0x000fe400078ec0ff */
[----:B------:R-:W-:-:S02]  /*1e220*/  LOP3.LUT R6, R6, 0xfffffff8, RZ, 0xc0, !PT ;  /* 0xfffffff806067812 */ /* 0x000fc400078ec0ff */
[----:B------:R-:W-:Y:S01]  /*1e230*/  FSETP.NE.FTZ.AND P1, PT, R14, RZ, PT ;  /* 0x000000ff0e00720b */ /* 0x000fe20003f35000 */
[----:B------:R-:W-:Y:S01]  /*1e240*/  IMAD.IADD R0, R21, 0x1, -R0 ;  /* 0x0000000115007824 */ /* 0x000fe200078e0a00 */
[----:B------:R-:W-:Y:S01]  /*1e250*/  LEA.HI R22, R22, R23, RZ, 0x5 ;  /* 0x0000001716167211 */ /* 0x000fe200078f28ff */
[----:B------:R-:W-:Y:S01]  /*1e260*/  IMAD.IADD R6, R10, 0x1, -R6 ;  /* 0x000000010a067824 */ /* 0x000fe200078e0a06 */
[----:B------:R-:W-:Y:S01]  /*1e270*/  SHF.R.S32.HI R7, RZ, 0x4, R7 ;  /* 0x00000004ff077819 */ /* 0x000fe20000011407 */
[----:B------:R-:W-:Y:S01]  /*1e280*/  IMAD R16, R0, 0x4, R4 ;  /* 0x0000000400107824 */ /* 0x000fe200078e0204 */
[----:B------:R-:W-:Y:S02]  /*1e290*/  LOP3.LUT R0, R9, 0xfffffffc, RZ, 0xc0, !PT ;  /* 0xfffffffc09007812 */ /* 0x000fe400078ec0ff */
[----:B------:R-:W-:Y:S02]  /*1e2a0*/  LEA.HI R4, R6, R6, RZ, 0x1 ;  /* 0x0000000606047211 */ /* 0x000fe400078f08ff */
[----:B------:R-:W-:Y:S01]  /*1e2b0*/  FSETP.NE.FTZ.AND P0, PT, R15, RZ, PT ;  /* 0x000000ff0f00720b */ /* 0x000fe20003f15000 */
[----:B------:R-:W-:Y:S01]  /*1e2c0*/  IMAD.IADD R11, R23, 0x1, -R0 ;  /* 0x00000001170b7824 */ /* 0x000fe200078e0a00 */
[----:B------:R-:W-:Y:S01]  /*1e2d0*/  SHF.R.S32.HI R0, RZ, 0x1, R4 ;  /* 0x00000001ff007819 */ /* 0x000fe20000011404 */
[----:B------:R-:W2:Y:S01]  /*1e2e0*/  @P1 MUFU.RCP R2, R14 ;  /* 0x0000000e00021308 */ /* 0x000ea20000001000 */
[----:B------:R-:W-:-:S02]  /*1e2f0*/  SHF.R.S32.HI R8, RZ, 0x1, R8 ;  /* 0x00000001ff087819 */ /* 0x000fc40000011408 */
[----:B------:R-:W-:Y:S01]  /*1e300*/  SHF.R.S32.HI R13, RZ, 0x5, R22 ;  /* 0x00000005ff0d7819 */ /* 0x000fe20000011416 */
[----:B------:R-:W-:Y:S01]  /*1e310*/  IMAD.SHL.U32 R10, R0, 0x40, RZ ;  /* 0x00000040000a7824 */ /* 0x000fe200078e00ff */
[----:B------:R-:W-:Y:S01]  /*1e320*/  SHF.L.U32 R7, R7, 0x6, RZ ;  /* 0x0000000607077819 */ /* 0x000fe200000006ff */
[----:B------:R-:W-:Y:S01]  /*1e330*/  IMAD.SHL.U32 R8, R8, 0x8, RZ ;  /* 0x0000000808087824 */ /* 0x000fe200078e00ff */
[----:B------:R-:W-:Y:S02]  /*1e340*/  LOP3.LUT R9, R4, 0x1fffffe, RZ, 0xc0, !PT ;  /* 0x01fffffe04097812 */ /* 0x000fe400078ec0ff */
[----:B------:R-:W-:Y:S01]  /*1e350*/  LOP3.LUT R4, R7, 0xc0, RZ, 0xc0, !PT ;  /* 0x000000c007047812 */ /* 0x000fe200078ec0ff */
[----:B------:R-:W-:Y:S01]  /*1e360*/  IMAD R7, R13, 0x100, R11 ;  /* 0x000001000d077824 */ /* 0x000fe200078e020b */
[----:B------:R-:W3:Y:S01]  /*1e370*/  @P0 MUFU.RCP R5, R15 ;  /* 0x0000000f00050308 */ /* 0x000ee20000001000 */
[----:B------:R-:W-:Y:S01]  /*1e380*/  IMAD.IADD R6, R6, 0x1, -R9 ;  /* 0x0000000106067824 */ /* 0x000fe200078e0a09 */
[----:B------:R-:W-:Y:S01]  /*1e390*/  LOP3.LUT R9, R10, 0xc0, RZ, 0xc0, !PT ;  /* 0x000000c00a097812 */ /* 0x000fe200078ec0ff */
[----:B-1----:R-:W-:Y:S01]  /*1e3a0*/  IMAD.SHL.U32 R11, R36, 0x40, RZ ;  /* 0x00000040240b7824 */ /* 0x002fe200078e00ff */
[----:B------:R-:W-:Y:S01]  /*1e3b0*/  LOP3.LUT R10, R4, 0x18, R8, 0xf8, !PT ;  /* 0x00000018040a7812 */ /* 0x000fe200078ef808 */
[C---:B--2---:R-:W-:Y:S01]  /*1e3c0*/  FMUL.FTZ R136, R2.reuse, R136 ;  /* 0x0000008802887220 */ /* 0x044fe20000410000 */
[----:B------:R-:W-:Y:S01]  /*1e3d0*/  SHF.R.U32.HI R8, RZ, 0x3, R4 ;  /* 0x00000003ff087819 */ /* 0x000fe20000011604 */
[----:B------:R-:W-:Y:S01]  /*1e3e0*/  FMUL.FTZ R137, R2, R137 ;  /* 0x0000008902897220 */ /* 0x000fe20000410000 */
[----:B------:R-:W-:Y:S01]  /*1e3f0*/  LEA R7, R6, R7, 0x4 ;  /* 0x0000000706077211 */ /* 0x000fe200078e20ff */
[C---:B------:R-:W-:Y:S01]  /*1e400*/  FMUL.FTZ R140, R2.reuse, R140 ;  /* 0x0000008c028c7220 */ /* 0x040fe20000410000 */
[----:B------:R-:W-:Y:S01]  /*1e410*/  LEA.HI R4, R9, R9, RZ, 0x1d ;  /* 0x0000000909047211 */ /* 0x000fe200078fe8ff */
[----:B------:R-:W-:Y:S01]  /*1e420*/  FMUL.FTZ R141, R2, R141 ;  /* 0x0000008d028d7220 */ /* 0x000fe20000410000 */
[----:B------:R-:W-:Y:S01]  /*1e430*/  LOP3.LUT P2, RZ, R0, 0x2, RZ, 0xc0, !PT ;  /* 0x0000000200ff7812 */ /* 0x000fe2000784c0ff */
[----:B------:R-:W-:Y:S01]  /*1e440*/  FMUL.FTZ R144, R2, R144 ;  /* 0x0000009002907220 */ /* 0x000fe20000410000 */
[----:B------:R-:W-:Y:S01]  /*1e450*/  LOP3.LUT R6, R0, 0x1, RZ, 0xc0, !PT ;  /* 0x0000000100067812 */ /* 0x000fe200078ec0ff */
[----:B------:R-:W-:Y:S01]  /*1e460*/  IMAD.U32 R7, R7, 0x2, R4 ;  /* 0x0000000207077824 */ /* 0x000fe200078e0004 */
[----:B------:R-:W1:Y:S01]  /*1e470*/  S2R R9, SR_TID.X ;  /* 0x0000000000097919 */ /* 0x000e620000002100 */
[----:B------:R-:W-:Y:S01]  /*1e480*/  FMUL.FTZ R145, R2, R145 ;  /* 0x0000009102917220 */ /* 0x000fe20000410000 */
[----:B------:R-:W-:Y:S01]  /*1e490*/  ISETP.NE.U32.AND P3, PT, R6, 0x1, PT ;  /* 0x000000010600780c */ /* 0x000fe20003f65070 */
[----:B------:R-:W-:Y:S01]  /*1e4a0*/  IMAD.SHL.U32 R4, R7, 0x4, RZ ;  /* 0x0000000407047824 */ /* 0x000fe200078e00ff */
[----:B------:R-:W-:Y:S01]  /*1e4b0*/  STS.64 [R7.X4], R136 ;  /* 0x0000008807007388 */ /* 0x000fe20000004a00 */
[----:B------:R-:W-:Y:S01]  /*1e4c0*/  IMAD.MOV.U32 R6, RZ, RZ, -0x20 ;  /* 0xffffffe0ff067424 */ /* 0x000fe200078e00ff */
[----:B------:R-:W-:Y:S01]  /*1e4d0*/  LOP3.LUT R8, R10, R8, RZ, 0x3c, !PT ;  /* 0x000000080a087212 */ /* 0x000fe200078e3cff */
[C---:B------:R-:W-:Y:S01]  /*1e4e0*/  FMUL.FTZ R148, R2.reuse, R148 ;  /* 0x0000009402947220 */ /* 0x040fe20000410000 */
[----:B------:R-:W2:Y:S01]  /*1e4f0*/  S2R R10, SR_CTAID.Z ;  /* 0x00000000000a7919 */ /* 0x000ea20000002700 */
[----:B------:R-:W-:Y:S01]  /*1e500*/  FMUL.FTZ R149, R2, R149 ;  /* 0x0000009502957220 */ /* 0x000fe20000410000 */
[----:B------:R-:W-:Y:S01]  /*1e510*/  IADD3 R2, R4, 0x40, RZ ;  /* 0x0000004004027810 */ /* 0x000fe20007ffe0ff */
[C---:B---3--:R-:W-:Y:S01]  /*1e520*/  FMUL.FTZ R139, R5.reuse, R139 ;  /* 0x0000008b058b7220 */ /* 0x048fe20000410000 */
[----:B------:R-:W-:Y:S01]  /*1e530*/  SEL R6, R6, 0x20, !P3 ;  /* 0x0000002006067807 */ /* 0x000fe20005800000 */
[C---:B------:R-:W-:Y:S01]  /*1e540*/  FMUL.FTZ R138, R5.reuse, R138 ;  /* 0x0000008a058a7220 */ /* 0x040fe20000410000 */
[----:B------:R-:W-:Y:S01]  /*1e550*/  @P2 IADD3 R2, R4, -0x40, RZ ;  /* 0xffffffc004022810 */ /* 0x000fe20007ffe0ff */
[----:B------:R-:W-:-:S02]  /*1e560*/  FMUL.FTZ R143, R5, R143 ;  /* 0x0000008f058f7220 */ /* 0x000fc40000410000 */
[C---:B------:R-:W-:Y:S01]  /*1e570*/  FMUL.FTZ R142, R5.reuse, R142 ;  /* 0x0000008e058e7220 */ /* 0x040fe20000410000 */
[----:B------:R-:W-:Y:S01]  /*1e580*/  STS.64 [R7.X4+0x400], R138 ;  /* 0x0004008a07007388 */ /* 0x000fe20000004a00 */
[C---:B------:R-:W-:Y:S02]  /*1e590*/  FMUL.FTZ R147, R5.reuse, R147 ;  /* 0x0000009305937220 */ /* 0x040fe40000410000 */
[C---:B------:R-:W-:Y:S02]  /*1e5a0*/  FMUL.FTZ R146, R5.reuse, R146 ;  /* 0x0000009205927220 */ /* 0x040fe40000410000 */
[C---:B------:R-:W-:Y:S02]  /*1e5b0*/  FMUL.FTZ R151, R5.reuse, R151 ;  /* 0x0000009705977220 */ /* 0x040fe40000410000 */
[----:B------:R-:W-:Y:S01]  /*1e5c0*/  FMUL.FTZ R150, R5, R150 ;  /* 0x0000009605967220 */ /* 0x000fe20000410000 */
[----:B------:R-:W-:Y:S01]  /*1e5d0*/  IADD3 R5, R4, R6, RZ ;  /* 0x0000000604057210 */ /* 0x000fe20007ffe0ff */
[----:B------:R-:W-:-:S02]  /*1e5e0*/  IMAD.IADD R4, R6, 0x1, R2 ;  /* 0x0000000106047824 */ /* 0x000fc400078e0202 */
[----:B------:R-:W-:Y:S01]  /*1e5f0*/  IMAD.IADD R0, R16, 0x1, R8 ;  /* 0x0000000110007824 */ /* 0x000fe200078e0208 */
[----:B------:R-:W-:Y:S01]  /*1e600*/  @P0 MUFU.LG2 R6, R15 ;  /* 0x0000000f00060308 */ /* 0x000fe20000000c00 */
[----:B------:R-:W-:Y:S04]  /*1e610*/  STS.64 [R5], R140 ;  /* 0x0000008c05007388 */ /* 0x000fe80000000a00 */
[----:B------:R3:W-:Y:S03]  /*1e620*/  STS.64 [R5+0x400], R142 ;  /* 0x0004008e05007388 */ /* 0x0007e60000000a00 */
[----:B------:R-:W4:Y:S01]  /*1e630*/  @P1 MUFU.LG2 R8, R14 ;  /* 0x0000000e00081308 */ /* 0x000f220000000c00 */
[----:B------:R-:W-:Y:S04]  /*1e640*/  STS.64 [R2], R144 ;  /* 0x0000009002007388 */ /* 0x000fe80000000a00 */
[----:B------:R1:W-:Y:S04]  /*1e650*/  STS.64 [R2+0x400], R146 ;  /* 0x0004009202007388 */ /* 0x0003e80000000a00 */
[----:B------:R-:W-:Y:S04]  /*1e660*/  STS.64 [R4], R148 ;  /* 0x0000009404007388 */ /* 0x000fe80000000a00 */
[----:B------:R2:W-:Y:S04]  /*1e670*/  STS.64 [R4+0x400], R150 ;  /* 0x0004009604007388 */ /* 0x0005e80000000a00 */
[----:B------:R-:W-:Y:S06]  /*1e680*/  BAR.SYNC.DEFER_BLOCKING 0x0 ;  /* 0x0000000000007b1d */ /* 0x000fec0000010000 */
[----:B---3--:R-:W3:Y:S01]  /*1e690*/  S2R R5, SR_CTAID.Y ;  /* 0x0000000000057919 */ /* 0x008ee20000002600 */
[----:B-1----:R-:W-:-:S04]  /*1e6a0*/  SHF.R.S32.HI R2, RZ, 0x1f, R9 ;  /* 0x0000001fff027819 */ /* 0x002fc80000011409 */
[----:B------:R-:W-:Y:S02]  /*1e6b0*/  LEA.HI R2, R2, R9, RZ, 0x5 ;  /* 0x0000000902027211 */ /* 0x000fe400078f28ff */
[----:B--2---:R-:W-:Y:S01]  /*1e6c0*/  SHF.R.S32.HI R4, RZ, 0x1f, R13 ;  /* 0x0000001fff047819 */ /* 0x004fe2000001140d */
[----:B------:R-:W1:Y:S03]  /*1e6d0*/  LDS.128 R32, [R0.X4] ;  /* 0x0000000000207984 */ /* 0x000e660000004c00 */
[----:B------:R-:W-:Y:S01]  /*1e6e0*/  LEA.HI R4, R4, R13, RZ, 0x2 ;  /* 0x0000000d04047211 */ /* 0x000fe200078f10ff */
[----:B------:R-:W2:Y:S03]  /*1e6f0*/  LDS.128 R28, [R0.X4+0x800] ;  /* 0x00080000001c7984 */ /* 0x000ea60000004c00 */
[----:B------:R-:W-:Y:S01]  /*1e700*/  LOP3.LUT R4, R4, 0xffffffc, RZ, 0xc0, !PT ;  /* 0x0ffffffc04047812 */ /* 0x000fe200078ec0ff */
[----:B------:R-:W1:Y:S01]  /*1e710*/  LDS.128 R24, [R0.X4+0x1000] ;  /* 0x0010000000187984 */ /* 0x000e620000004c00 */
[----:B---3--:R-:W-:-:S03]  /*1e720*/  IMAD R5, R5, c[0x0][0x210], R244 ;  /* 0x0000840005057a24 */ /* 0x008fc600078e02f4 */
[----:B------:R3:W1:Y:S02]  /*1e730*/  LDS.128 R16, [R0.X4+0x1800] ;  /* 0x0018000000107984 */ /* 0x0006640000004c00 */
[----:B---3--:R-:W-:-:S04]  /*1e740*/  IMAD.MOV R0, RZ, RZ, -R244 ;  /* 0x000000ffff007224 */ /* 0x008fc800078e0af4 */
[----:B------:R-:W-:Y:S01]  /*1e750*/  IMAD R7, R0, c[0x0][0x1c0], R10 ;  /* 0x0000700000077a24 */ /* 0x000fe200078e020a */
[----:B------:R-:W-:Y:S02]  /*1e760*/  LOP3.LUT R0, R2, 0xffffffe0, RZ, 0xc0, !PT ;  /* 0xffffffe002007812 */ /* 0x000fe400078ec0ff */
[----:B------:R-:W-:Y:S01]  /*1e770*/  LOP3.LUT R2, R22, 0xffffffe0, RZ, 0xc0, !PT ;  /* 0xffffffe016027812 */ /* 0x000fe200078ec0ff */
[----:B------:R-:W-:Y:S01]  /*1e780*/  IMAD R7, R5, c[0x0][0x1c0], R7 ;  /* 0x0000700005077a24 */ /* 0x000fe200078e0207 */
[----:B------:R-:W-:Y:S01]  /*1e790*/  MOV R10, 0xff800000 ;  /* 0xff800000000a7802 */ /* 0x000fe20000000f00 */
[----:B------:R-:W-:Y:S01]  /*1e7a0*/  IMAD.IADD R0, R9, 0x1, -R0 ;  /* 0x0000000109007824 */ /* 0x000fe200078e0a00 */
[----:B------:R-:W-:Y:S01]  /*1e7b0*/  IADD3 R2, R23, -R2, RZ ;  /* 0x8000000217027210 */ /* 0x000fe20007ffe0ff */
[----:B----4-:R-:W-:Y:S02]  /*1e7c0*/  @P1 FMUL.FTZ R5, R8, 0.69314718246459960938 ;  /* 0x3f31721808051820 */ /* 0x010fe40000410000 */
[----:B------:R-:W-:Y:S01]  /*1e7d0*/  IMAD R7, R7, c[0x0][0x214], R11 ;  /* 0x0000850007077a24 */ /* 0x000fe200078e020b */
[----:B------:R-:W-:Y:S01]  /*1e7e0*/  LOP3.LUT P2, RZ, R2, 0x3, RZ, 0xc0, !PT ;  /* 0x0000000302ff7812 */ /* 0x000fe2000784c0ff */
[----:B------:R-:W-:Y:S01]  /*1e7f0*/  IMAD.IADD R2, R13, 0x1, -R4 ;  /* 0x000000010d027824 */ /* 0x000fe200078e0a04 */
[----:B------:R-:W-:Y:S01]  /*1e800*/  SHF.R.S32.HI R9, RZ, 0x1f, R0 ;  /* 0x0000001fff097819 */ /* 0x000fe20000011400 */
[----:B------:R-:W-:-:S03]  /*1e810*/  @P0 FMUL.FTZ R4, R6, 0.69314718246459960938 ;  /* 0x3f31721806040820 */ /* 0x000fc60000410000 */
[----:B------:R-:W-:Y:S01]  /*1e820*/  LEA.HI R0, R9, R0, RZ, 0x2 ;  /* 0x0000000009007211 */ /* 0x000fe200078f10ff */
[----:B------:R-:W-:Y:S02]  /*1e830*/  IMAD.MOV.U32 R9, RZ, RZ, -0x800000 ;  /* 0xff800000ff097424 */ /* 0x000fe400078e00ff */
[----:B------:R-:W-:Y:S01]  /*1e840*/  @P0 FFMA.FTZ R10, R3, c[0x0][0x238], R4 ;  /* 0x00008e00030a0a23 */ /* 0x000fe20000010004 */
[----:B------:R-:W-:Y:S01]  /*1e850*/  SHF.R.S32.HI R0, RZ, 0x2, R0 ;  /* 0x00000002ff007819 */ /* 0x000fe20000011400 */
[----:B------:R-:W-:Y:S02]  /*1e860*/  @P1 FFMA.FTZ R9, R20, c[0x0][0x238], R5 ;  /* 0x00008e0014091a23 */ /* 0x000fe40000010005 */
[----:B------:R-:W-:Y:S02]  /*1e870*/  IMAD.SHL.U32 R4, R21, 0x4, RZ ;  /* 0x0000000415047824 */ /* 0x000fe400078e00ff */
[----:B------:R-:W-:Y:S01]  /*1e880*/  IMAD R0, R2, 0x10, R0 ;  /* 0x0000001002007824 */ /* 0x000fe200078e0200 */
[----:B------:R-:W-:Y:S05]  /*1e890*/  @P2 BRA `(.L_x_1476) ;  /* 0x000000b000002947 */ /* 0x000fea0003800000 */
[----:B-12--5:R-:W-:Y:S01]  /*1e8a0*/  IMAD R2, R36, -0x40, R37 ;  /* 0xffffffc024027824 */ /* 0x026fe200078e0225 */
        /* <DEDUP_REMOVED lines=10> */
.L_x_1476:
[----:B-12---:R-:W-:Y:S05]  /*1e950*/  BSYNC B0 ;  /* 0x0000000000007941 */ /* 0x006fea0003800000 */
.L_x_1475:
[--C-:B------:R-:W-:Y:S01]  /*1e960*/  SHF.R.S32.HI R5, RZ, 0x1f, R4.reuse ;  /* 0x0000001fff057819 */ /* 0x100fe20000011404 */
[----:B------:R-:W-:Y:S01]  /*1e970*/  IMAD R0, R7, c[0x0][0x22c], RZ ;  /* 0x00008b0007007a24 */ /* 0x000fe200078e02ff */
[----:B------:R-:W-:Y:S02]  /*1e980*/  ISETP.GE.AND P1, PT, R4, c[0x0][0x220], PT ;  /* 0x0000880004007a0c */ /* 0x000fe40003f26270 */
[C---:B------:R-:W-:Y:S01]  /*1e990*/  IADD3 R7, R12.reuse, 0x10, RZ ;  /* 0x000000100c077810 */ /* 0x040fe20007ffe0ff */
[C---:B------:R-:W-:Y:S01]  /*1e9a0*/  IMAD.WIDE R2, R12.reuse, 0x20, R4 ;  /* 0x000000200c027825 */ /* 0x040fe200078e0204 */
[----:B------:R-:W-:-:S03]  /*1e9b0*/  IADD3 R6, R12, 0x20, RZ ;  /* 0x000000200c067810 */ /* 0x000fc60007ffe0ff */
[----:B-----5:R-:W-:Y:S01]  /*1e9c0*/  IMAD R5, R36, -0x40, R37 ;  /* 0xffffffc024057824 */ /* 0x020fe200078e0225 */
[----:B------:R-:W-:-:S04]  /*1e9d0*/  IADD3 R4, P0, R0, R2, RZ ;  /* 0x0000000200047210 */ /* 0x000fc80007f1e0ff */
[----:B------:R-:W-:Y:S02]  /*1e9e0*/  LEA.HI.X.SX32 R3, R0, R3, 0x1, P0 ;  /* 0x0000000300037211 */ /* 0x000fe400000f0eff */
[-C--:B------:R-:W-:Y:S02]  /*1e9f0*/  ISETP.GE.OR P0, PT, R12, R5.reuse, P1 ;  /* 0x000000050c00720c */ /* 0x080fe40000f06670 */
[----:B------:R-:W-:Y:S02]  /*1ea00*/  LEA R2, P2, R4, c[0x0][0x1d8], 0x2 ;  /* 0x0000760004027a11 */ /* 0x000fe400078410ff */
[----:B------:R-:W-:Y:S02]  /*1ea10*/  IADD3 R0, R12, 0x30, RZ ;  /* 0x000000300c007810 */ /* 0x000fe40007ffe0ff */
[----:B------:R-:W-:Y:S02]  /*1ea20*/  LEA.HI.X R3, R4, c[0x0][0x1dc], R3, 0x2, P2 ;  /* 0x0000770004037a11 */ /* 0x000fe400010f1403 */
[----:B------:R-:W-:-:S02]  /*1ea30*/  ISETP.GE.OR P4, PT, R7, R5, P1 ;  /* 0x000000050700720c */ /* 0x000fc40000f86670 */
[----:B------:R-:W-:-:S03]  /*1ea40*/  ISETP.GE.OR P3, PT, R6, R5, P1 ;  /* 0x000000050600720c */ /* 0x000fc60000f66670 */
[----:B------:R1:W-:Y:S04]  /*1ea50*/  @!P0 STG.E.64 [R2.64], R32 ;  /* 0x0000002002008986 */ /* 0x0003e8000c101b04 */
[----:B------:R1:W-:Y:S01]  /*1ea60*/  @!P0 STG.E.64 [R2.64+0x8], R34 ;  /* 0x0000082202008986 */ /* 0x0003e2000c101b04 */
[----:B------:R-:W-:-:S03]  /*1ea70*/  ISETP.GE.OR P0, PT, R0, R5, P1 ;  /* 0x000000050000720c */ /* 0x000fc60000f06670 */
[----:B------:R1:W-:Y:S04]  /*1ea80*/  @!P4 STG.E.128 [R2.64+0x800], R28 ;  /* 0x0008001c0200c986 */ /* 0x0003e8000c101d04 */
[----:B------:R1:W-:Y:S06]  /*1ea90*/  @!P3 STG.E.128 [R2.64+0x1000], R24 ;  /* 0x001000180200b986 */ /* 0x0003ec000c101d04 */
[----:B------:R-:W-:Y:S05]  /*1eaa0*/  @P0 EXIT ;  /* 0x000000000000094d */ /* 0x000fea0003800000 */
[----:B------:R-:W-:Y:S01]  /*1eab0*/  STG.E.128 [R2.64+0x1800], R16 ;  /* 0x0018001002007986 */ /* 0x000fe2000c101d04 */
[----:B------:R-:W-:Y:S05]  /*1eac0*/  EXIT ;  /* 0x000000000000794d */ /* 0x000fea0003800000 */
.L_x_1477:
        /* <DEDUP_REMOVED lines=11> */
.L_x_5197:


//--------------------- .text._ZN5flash24flash_fwd_splitkv_kernelI23Flash_fwd_kernel_traitsILi32ELi64ELi256ELi4ELb0ELb0EN7cutlass10bfloat16_tE19Flash_kernel_traitsILi32ELi64ELi256ELi4ES3_EELb1ELb0ELb0ELb1ELb1ELb0ELb0ELb0EEEvNS_16Flash_fwd_paramsE --------------------------
	.section	.text._ZN5flash24flash_fwd_splitkv_kernelI23Flash_fwd_kernel_traitsILi32ELi64ELi256ELi4ELb0ELb0EN7cutlass10bfloat16_tE19Flash_kernel_traitsILi32ELi64ELi256ELi4ES3_EELb1ELb0ELb0ELb1ELb1ELb0ELb0ELb0EEEvNS_16Flash_fwd_paramsE,"ax",@progbits
	.sectioninfo	@"SHI_REGISTERS=254"
	.align	128
        .global         _ZN5flash24flash_fwd_splitkv_kernelI23Flash_fwd_kernel_traitsILi32ELi64ELi256ELi4ELb0ELb0EN7cutlass10bfloat16_tE19Flash_kernel_traitsILi32ELi64ELi256ELi4ES3_EELb1ELb0ELb0ELb1ELb1ELb0ELb0ELb0EEEvNS_16Flash_fwd_paramsE
        .type           _ZN5flash24flash_fwd_splitkv_kernelI23Flash_fwd_kernel_traitsILi32ELi64ELi256ELi4ELb0ELb0EN7cutlass10bfloat16_tE19Flash_kernel_traitsILi32ELi64ELi256ELi4ES3_EELb1ELb0ELb0ELb1ELb1ELb0ELb0ELb0EEEvNS_16Flash_fwd_paramsE,@function
        .size           _ZN5flash24flash_fwd_splitkv_kernelI23Flash_fwd_kernel_traitsILi32ELi64ELi256ELi4ELb0ELb0EN7cutlass10bfloat16_tE19Flash_kernel_traitsILi32ELi64ELi256ELi4ES3_EELb1ELb0ELb0ELb1ELb1ELb0ELb0ELb0EEEvNS_16Flash_fwd_paramsE,(.L_x_5198 - _ZN5flash24flash_fwd_splitkv_kernelI23Flash_fwd_kernel_traitsILi32ELi64ELi256ELi4ELb0ELb0EN7cutlass10bfloat16_tE19Flash_kernel_traitsILi32ELi64ELi256ELi4ES3_EELb1ELb0ELb0ELb1ELb1ELb0ELb0ELb0EEEvNS_16Flash_fwd_paramsE)
        .other          _ZN5flash24flash_fwd_splitkv_kernelI23Flash_fwd_kernel_traitsILi32ELi64ELi256ELi4ELb0ELb0EN7cutlass10bfloat16_tE19Flash_kernel_traitsILi32ELi64ELi256ELi4ES3_EELb1ELb0ELb0ELb1ELb1ELb0ELb0ELb0EEEvNS_16Flash_fwd_paramsE,@"STO_CUDA_ENTRY STV_DEFAULT"
_ZN5flash24flash_fwd_splitkv_kernelI23Flash_fwd_kernel_traitsILi32ELi64ELi256ELi4ELb0ELb0EN7cutlass10bfloat16_tE19Flash_kernel_traitsILi32ELi64ELi256ELi4ES3_EELb1ELb0ELb0ELb1ELb1ELb0ELb0ELb0EEEvNS_16Flash_fwd_paramsE:
.text._ZN5flash24flash_fwd_splitkv_kernelI23Flash_fwd_kernel_traitsILi32ELi64ELi256ELi4ELb0ELb0EN7cutlass10bfloat16_tE19Flash_kernel_traitsILi32ELi64ELi256ELi4ES3_EELb1ELb0ELb0ELb1ELb1ELb0ELb0ELb0EEEvNS_16Flash_fwd_paramsE:
[----:B------:R-:W-:Y:S02]  /*0000*/  MOV R1, c[0x0][0x28] ;  /* 0x00000a0000017a02 */ /* 0x000fe40000000f00 */
[----:B------:R-:W1:Y:S01]  /*0010*/  S2R R29, SR_CTAID.Y ;  /* 0x00000000001d7919 */ /* 0x000e620000002600 */
[----:B------:R-:W-:Y:S01]  /*0020*/  ISETP.NE.U32.AND P2, PT, RZ, c[0x0][0x258], PT ;  /* 0x00009600ff007a0c */ /* 0x000fe20003f45070 */
[----:B------:R-:W-:Y:S01]  /*0030*/  IMAD.MOV.U32 R10, RZ, RZ, RZ ;  /* 0x000000ffff0a7224 */ /* 0x000fe200078e00ff */
[----:B------:R-:W-:Y:S01]  /*0040*/  ISETP.NE.U32.AND P0, PT, RZ, c[0x0][0x250], PT ;  /* 0x00009400ff007a0c */ /* 0x000fe20003f05070 */
[----:B------:R-:W-:Y:S01]  /*0050*/  ULDC.64 UR12, c[0x0][0x118] ;  /* 0x00004600000c7ab9 */ /* 0x000fe20000000a00 */
[----:B------:R-:W-:Y:S02]  /*0060*/  ISETP.NE.AND.EX P2, PT, RZ, c[0x0][0x25c], PT, P2 ;  /* 0x00009700ff007a0c */ /* 0x000fe40003f45320 */
[----:B------:R-:W-:-:S11]  /*0070*/  ISETP.NE.AND.EX P0, PT, RZ, c[0x0][0x254], PT, P0 ;  /* 0x00009500ff007a0c */ /* 0x000fd60003f05300 */
[----:B------:R-:W-:Y:S02]  /*0080*/  @P2 IMAD.MOV.U32 R0, RZ, RZ, 0x4 ;  /* 0x00000004ff002424 */ /* 0x000fe400078e00ff */
[----:B------:R-:W-:Y:S02]  /*0090*/  @P0 IMAD.MOV.U32 R2, RZ, RZ, 0x4 ;  /* 0x00000004ff020424 */ /* 0x000fe400078e00ff */
[----:B-1----:R-:W-:-:S04]  /*00a0*/  @P2 IMAD.WIDE R4, R29, R0, c[0x0][0x258] ;  /* 0x000096001d042625 */ /* 0x002fc800078e0200 */
[----:B------:R-:W-:Y:S02]  /*00b0*/  @P0 IMAD.WIDE R6, R29, R2, c[0x0][0x250] ;  /* 0x000094001d060625 */ /* 0x000fe400078e0202 */
[----:B------:R-:W2:Y:S04]  /*00c0*/  @P2 LDG.E R5, [R4.64] ;  /* 0x0000000c04052981 */ /* 0x000ea8000c1e1900 */
[----:B------:R-:W2:Y:S04]  /*00d0*/  @P0 LDG.E R10, [R6.64] ;  /* 0x0000000c060a0981 */ /* 0x000ea8000c1e1900 */
[----:B------:R-:W1:Y:S01]  /*00e0*/  S2R R15, SR_CTAID.X ;  /* 0x00000000000f7919 */ /* 0x000e620000002500 */
[----:B------:R-:W-:-:S04]  /*00f0*/  @!P2 ISETP.NE.U32.AND P1, PT, RZ, c[0x0][0x268], PT ;  /* 0x00009a00ff00aa0c */ /* 0x000fc80003f25070 */
[----:B------:R-:W-:Y:S01]  /*0100*/  @!P2 ISETP.NE.AND.EX P1, PT, RZ, c[0x0][0x26c], PT, P1 ;  /* 0x00009b00ff00aa0c */ /* 0x000fe20003f25310 */
[----:B-1----:R-:W-:-:S05]  /*0110*/  IMAD.SHL.U32 R157, R15, 0x40, RZ ;  /* 0x000000400f9d7824 */ /* 0x002fca00078e00ff */
[----:B------:R-:W-:Y:S02]  /*0120*/  ISETP.GE.AND P0, PT, R157, c[0x0][0x214], PT ;  /* 0x000085009d007a0c */ /* 0x000fe40003f06270 */
[----:B------:R-:W-:Y:S01]  /*0130*/  @!P2 SEL R3, RZ, c[0x0][0x21c], !P1 ;  /* 0x00008700ff03aa07 */ /* 0x000fe20004800000 */
[----:B--2---:R-:W-:-:S03]  /*0140*/  @P2 IMAD.IADD R150, R5, 0x1, -R10 ;  /* 0x0000000105962824 */ /* 0x004fc600078e0a0a */
[----:B------:R-:W-:-:S07]  /*0150*/  @!P2 IADD3 R150, R3, c[0x0][0x218], -R10 ;  /* 0x000086000396aa10 */ /* 0x000fce0007ffe80a */
[----:B------:R-:W-:Y:S05]  /*0160*/  @P0 EXIT ;  /* 0x000000000000094d */ /* 0x000fea0003800000 */
[----:B------:R-:W-:Y:S01]  /*0170*/  UMOV UR5, 0xff ;  /* 0x000000ff00057882 */ /* 0x000fe20000000000 */
[----:B------:R-:W-:Y:S01]  /*0180*/  IADD3 R5, R157, 0x13f, RZ ;  /* 0x0000013f9d057810 */ /* 0x000fe20007ffe0ff */
[----:B------:R-:W-:Y:S01]  /*0190*/  ULDC UR4, c[0x0][0x218] ;  /* 0x0000860000047ab9 */ /* 0x000fe20000000800 */
[C---:B------:R-:W-:Y:S01]  /*01a0*/  IADD3 R3, R150.reuse, 0xff, RZ ;  /* 0x000000ff96037810 */ /* 0x040fe20007ffe0ff */
[----:B------:R-:W-:Y:S01]  /*01b0*/  UIADD3 UR5, UR5, UR4, URZ ;  /* 0x0000000405057290 */ /* 0x000fe2000fffe03f */
[----:B------:R-:W-:Y:S01]  /*01c0*/  IADD3 R5, R150, -c[0x0][0x214], R5 ;  /* 0x8000850096057a10 */ /* 0x000fe20007ffe005 */
[----:B------:R-:W1:Y:S01]  /*01d0*/  S2R R18, SR_CTAID.Z ;  /* 0x0000000000127919 */ /* 0x000e620000002700 */
[----:B------:R-:W-:Y:S01]  /*01e0*/  SHF.R.S32.HI R0, RZ, 0x1f, R3 ;  /* 0x0000001fff007819 */ /* 0x000fe20000011403 */
[----:B------:R-:W-:Y:S01]  /*01f0*/  USHF.R.S32.HI UR4, URZ, 0x1f, UR5 ;  /* 0x0000001f3f047899 */ /* 0x000fe20008011405 */
[----:B------:R-:W-:Y:S01]  /*0200*/  IADD3 R5, R5, c[0x0][0x2e8], RZ ;  /* 0x0000ba0005057a10 */ /* 0x000fe20007ffe0ff */
[----:B------:R-:W2:Y:S01]  /*0210*/  S2R R153, SR_TID.X ;  /* 0x0000000000997919 */ /* 0x000ea20000002100 */
[----:B------:R-:W-:Y:S01]  /*0220*/  LEA.HI R3, R0, R3, RZ, 0x8 ;  /* 0x0000000300037211 */ /* 0x000fe200078f40ff */
[----:B------:R-:W-:Y:S01]  /*0230*/  ULEA.HI UR4, UR4, UR5, URZ, 0x8 ;  /* 0x0000000504047291 */ /* 0x000fe2000f8f403f */
[----:B------:R-:W-:-:S02]  /*0240*/  SHF.R.S32.HI R148, RZ, 0x1f, R5 ;  /* 0x0000001fff947819 */ /* 0x000fc40000011405 */
[----:B------:R-:W-:Y:S01]  /*0250*/  SHF.R.S32.HI R3, RZ, 0x8, R3 ;  /* 0x00000008ff037819 */ /* 0x000fe20000011403 */
[----:B------:R-:W-:Y:S01]  /*0260*/  USHF.R.S32.HI UR4, URZ, 0x8, UR4 ;  /* 0x000000083f047899 */ /* 0x000fe20008011404 */
[----:B------:R-:W-:-:S04]  /*0270*/  LEA.HI R148, R148, R5, RZ, 0x8 ;  /* 0x0000000594947211 */ /* 0x000fc800078f40ff */
[----:B------:R-:W-:Y:S02]  /*0280*/  SHF.R.S32.HI R148, RZ, 0x8, R148 ;  /* 0x00000008ff947819 */ /* 0x000fe40000011494 */
[----:B------:R-:W-:-:S04]  /*0290*/  IMNMX R3, R3, UR4, PT ;  /* 0x0000000403037c17 */ /* 0x000fc8000b800200 */
[----:B------:R-:W-:-:S04]  /*02a0*/  IMNMX R148, R3, R148, PT ;  /* 0x0000009403947217 */ /* 0x000fc80003800200 */
[----:B------:R-:W-:-:S13]  /*02b0*/  ISETP.GT.AND P0, PT, R148, RZ, PT ;  /* 0x000000ff9400720c */ /* 0x000fda0003f04270 */
[----:B------:R-:W-:Y:S05]  /*02c0*/  @P0 BRA `(.L_x_1478) ;  /* 0x0000035000000947 */ /* 0x000fea0003800000 */
[----:B-12---:R-:W-:Y:S02]  /*02d0*/  SHF.R.S32.HI R2, RZ, 0x1f, R153 ;  /* 0x0000001fff027819 */ /* 0x006fe40000011499 */
[----:B------:R-:W-:Y:S02]  /*02e0*/  SHF.R.S32.HI R4, RZ, 0x1f, R157 ;  /* 0x0000001fff047819 */ /* 0x000fe4000001149d */
[----:B------:R-:W-:Y:S02]  /*02f0*/  LEA.HI R2, R2, R153, RZ, 0x2 ;  /* 0x0000009902027211 */ /* 0x000fe400078f10ff */
[----:B------:R-:W-:Y:S01]  /*0300*/  SHF.R.S32.HI R0, RZ, 0x1f, R29 ;  /* 0x0000001fff007819 */ /* 0x000fe2000001141d */
[----:B------:R-:W-:Y:S01]  /*0310*/  IMAD R4, R4, c[0x0][0x1e8], RZ ;  /* 0x00007a0004047a24 */ /* 0x000fe200078e02ff */
[----:B------:R-:W-:Y:S02]  /*0320*/  LOP3.LUT R10, R2, 0x1ffffffc, RZ, 0xc0, !PT ;  /* 0x1ffffffc020a7812 */ /* 0x000fe400078ec0ff */
[----:B------:R-:W-:Y:S01]  /*0330*/  SHF.R.S32.HI R2, RZ, 0x2, R2 ;  /* 0x00000002ff027819 */ /* 0x000fe20000011402 */
[----:B------:R-:W-:Y:S01]  /*0340*/  IMAD R3, R157, c[0x0][0x1ec], R4 ;  /* 0x00007b009d037a24 */ /* 0x000fe200078e0204 */
[C---:B------:R-:W-:Y:S01]  /*0350*/  LOP3.LUT P3, RZ, R153.reuse, 0x3, RZ, 0xc0, !PT ;  /* 0x0000000399ff7812 */ /* 0x040fe2000786c0ff */
[----:B------:R-:W-:-:S02]  /*0360*/  IMAD.IADD R10, R153, 0x1, -R10 ;  /* 0x00000001990a7824 */ /* 0x000fc400078e0a0a */
[----:B------:R-:W-:Y:S02]  /*0370*/  IMAD R0, R0, c[0x0][0x1e0], RZ ;  /* 0x0000780000007a24 */ /* 0x000fe400078e02ff */
[----:B------:R-:W-:Y:S02]  /*0380*/  IMAD.SHL.U32 R10, R10, 0x8, RZ ;  /* 0x000000080a0a7824 */ /* 0x000fe400078e00ff */
[----:B------:R-:W-:Y:S01]  /*0390*/  IMAD R5, R29, c[0x0][0x1e4], R0 ;  /* 0x000079001d057a24 */ /* 0x000fe200078e0200 */
[----:B------:R-:W-:Y:S01]  /*03a0*/  SHF.R.S32.HI R0, RZ, 0x1f, R2 ;  /* 0x0000001fff007819 */ /* 0x000fe20000011402 */
[----:B------:R-:W-:Y:S01]  /*03b0*/  IMAD.MOV.U32 R4, RZ, RZ, 0x40 ;  /* 0x00000040ff047424 */ /* 0x000fe200078e00ff */
[----:B------:R-:W-:-:S03]  /*03c0*/  SHF.R.S32.HI R11, RZ, 0x1f, R10 ;  /* 0x0000001fff0b7819 */ /* 0x000fc6000001140a */
[----:B------:R-:W-:-:S04]  /*03d0*/  IMAD.WIDE.U32 R12, R4, c[0x0][0x1e8], RZ ;  /* 0x00007a00040c7a25 */ /* 0x000fc800078e00ff */
[----:B------:R-:W-:-:S04]  /*03e0*/  IMAD.WIDE.U32 R10, R157, c[0x0][0x1e8], R10 ;  /* 0x00007a009d0a7a25 */ /* 0x000fc800078e000a */
[----:B------:R-:W-:Y:S01]  /*03f0*/  IMAD.IADD R11, R11, 0x1, R3 ;  /* 0x000000010b0b7824 */ /* 0x000fe200078e0203 */
[----:B------:R-:W-:-:S03]  /*0400*/  SHF.R.S32.HI R3, RZ, 0x1f, R18 ;  /* 0x0000001fff037819 */ /* 0x000fc60000011412 */
[----:B------:R-:W-:-:S04]  /*0410*/  IMAD.WIDE.U32 R10, R29, c[0x0][0x1e0], R10 ;  /* 0x000078001d0a7a25 */ /* 0x000fc800078e000a */
[----:B------:R-:W-:Y:S02]  /*0420*/  IMAD R3, R3, c[0x0][0x1f0], RZ ;  /* 0x00007c0003037a24 */ /* 0x000fe400078e02ff */
[----:B------:R-:W-:Y:S02]  /*0430*/  IMAD.IADD R11, R11, 0x1, R5 ;  /* 0x000000010b0b7824 */ /* 0x000fe400078e0205 */
[C---:B------:R-:W-:Y:S02]  /*0440*/  IMAD R3, R18.reuse, c[0x0][0x1f4], R3 ;  /* 0x00007d0012037a24 */ /* 0x040fe400078e0203 */
[----:B------:R-:W-:-:S04]  /*0450*/  IMAD.WIDE.U32 R10, R18, c[0x0][0x1f0], R10 ;  /* 0x00007c00120a7a25 */ /* 0x000fc800078e000a */
[----:B------:R-:W-:Y:S01]  /*0460*/  IMAD R18, R29, c[0x0][0x1c0], R18 ;  /* 0x000070001d127a24 */ /* 0x000fe200078e0212 */
[----:B------:R-:W-:Y:S01]  /*0470*/  IADD3 R11, R11, R3, RZ ;  /* 0x000000030b0b7210 */ /* 0x000fe20007ffe0ff */
[----:B------:R-:W-:Y:S02]  /*0480*/  IMAD R5, R0, c[0x0][0x1e8], RZ ;  /* 0x00007a0000057a24 */ /* 0x000fe400078e02ff */
[----:B------:R-:W-:Y:S01]  /*0490*/  IMAD R3, R18, c[0x0][0x214], R157 ;  /* 0x0000850012037a24 */ /* 0x000fe200078e029d */
[----:B------:R-:W-:Y:S01]  /*04a0*/  IADD3 R157, -R157, c[0x0][0x214], RZ ;  /* 0x000085009d9d7a10 */ /* 0x000fe20007ffe1ff */
[C---:B------:R-:W-:Y:S02]  /*04b0*/  IMAD R5, R2.reuse, c[0x0][0x1ec], R5 ;  /* 0x00007b0002057a24 */ /* 0x040fe400078e0205 */
[C---:B------:R-:W-:Y:S01]  /*04c0*/  IMAD.WIDE.U32 R10, R2.reuse, c[0x0][0x1e8], R10 ;  /* 0x00007a00020a7a25 */ /* 0x040fe200078e000a */
[----:B------:R-:W-:Y:S02]  /*04d0*/  ISETP.GE.OR P2, PT, R2, R157, P3 ;  /* 0x0000009d0200720c */ /* 0x000fe40001f46670 */
[----:B------:R-:W-:Y:S01]  /*04e0*/  IADD3 R6, P0, R3, R2, RZ ;  /* 0x0000000203067210 */ /* 0x000fe20007f1e0ff */
[----:B------:R-:W-:Y:S01]  /*04f0*/  IMAD.IADD R5, R11, 0x1, R5 ;  /* 0x000000010b057824 */ /* 0x000fe200078e0205 */
[----:B------:R-:W-:-:S02]  /*0500*/  LEA R8, P1, R10, c[0x0][0x1d0], 0x1 ;  /* 0x000074000a087a11 */ /* 0x000fc400078208ff */
[----:B------:R-:W-:Y:S02]  /*0510*/  IADD3 R2, R2, 0x20, RZ ;  /* 0x0000002002027810 */ /* 0x000fe40007ffe0ff */
[----:B------:R-:W-:Y:S01]  /*0520*/  LEA.HI.X R9, R10, c[0x0][0x1d4], R5, 0x1, P1 ;  /* 0x000075000a097a11 */ /* 0x000fe200008f0c05 */
[----:B------:R-:W-:Y:S01]  /*0530*/  IMAD R5, R4, c[0x0][0x1ec], RZ ;  /* 0x00007b0004057a24 */ /* 0x000fe200078e02ff */
[----:B------:R-:W-:Y:S02]  /*0540*/  ISETP.GE.OR P3, PT, R2, R157, P3 ;  /* 0x0000009d0200720c */ /* 0x000fe40001f66670 */
[----:B------:R-:W-:Y:S01]  /*0550*/  LEA.HI.X.SX32 R3, R3, R0, 0x1, P0 ;  /* 0x0000000003037211 */ /* 0x000fe200000f0eff */
[----:B------:R1:W-:Y:S01]  /*0560*/  STG.E.128 [R8.64], RZ ;  /* 0x000000ff08007986 */ /* 0x0003e2000c101d0c */
[----:B------:R-:W-:Y:S02]  /*0570*/  LEA R10, P0, R6, c[0x0][0x200], 0x2 ;  /* 0x00008000060a7a11 */ /* 0x000fe400078010ff */
[----:B------:R-:W-:-:S02]  /*0580*/  IADD3 R4, P1, R8, R12, RZ ;  /* 0x0000000c08047210 */ /* 0x000fc40007f3e0ff */
[----:B------:R-:W-:Y:S02]  /*0590*/  LEA.HI.X R11, R6, c[0x0][0x204], R3, 0x2, P0 ;  /* 0x00008100060b7a11 */ /* 0x000fe400000f1403 */
[----:B------:R-:W-:Y:S02]  /*05a0*/  IADD3.X R5, R9, R13, R5, P1, !PT ;  /* 0x0000000d09057210 */ /* 0x000fe40000ffe405 */
[----:B------:R-:W-:-:S03]  /*05b0*/  @!P2 MOV R3, 0x7f800000 ;  /* 0x7f8000000003a802 */ /* 0x000fc60000000f00 */
[----:B------:R1:W-:Y:S04]  /*05c0*/  STG.E.128 [R4.64], RZ ;  /* 0x000000ff04007986 */ /* 0x0003e8000c101d0c */
[----:B------:R1:W-:Y:S01]  /*05d0*/  @!P2 STG.E [R10.64], R3 ;  /* 0x000000030a00a986 */ /* 0x0003e2000c10190c */
[----:B------:R-:W-:Y:S05]  /*05e0*/  @P3 EXIT ;  /* 0x000000000000394d */ /* 0x000fea0003800000 */
[----:B-1----:R-:W-:-:S05]  /*05f0*/  MOV R3, 0x7f800000 ;  /* 0x7f80000000037802 */ /* 0x002fca0000000f00 */
[----:B------:R-:W-:Y:S01]  /*0600*/  STG.E [R10.64+0x80], R3 ;  /* 0x000080030a007986 */ /* 0x000fe2000c10190c */
[----:B------:R-:W-:Y:S05]  /*0610*/  EXIT ;  /* 0x000000000000794d */ /* 0x000fea0003800000 */
.L_x_1478:
[----:B-12---:R-:W-:Y:S01]  /*0620*/  ISETP.NE.U32.AND P0, PT, RZ, c[0x0][0x2b8], PT ;  /* 0x0000ae00ff007a0c */ /* 0x006fe20003f05070 */
[----:B------:R-:W-:-:S03]  /*0630*/  IMAD.MOV.U32 R0, RZ, RZ, R29 ;  /* 0x000000ffff007224 */ /* 0x000fc600078e001d */
[----:B------:R-:W-:-:S13]  /*0640*/  ISETP.NE.AND.EX P0, PT, RZ, c[0x0][0x2bc], PT, P0 ;  /* 0x0000af00ff007a0c */ /* 0x000fda0003f05300 */
[----:B------:R-:W-:-:S04]  /*0650*/  @P0 IMAD.MOV.U32 R2, RZ, RZ, 0x4 ;  /* 0x00000004ff020424 */ /* 0x000fc800078e00ff */
[----:B------:R-:W-:-:S05]  /*0660*/  @P0 IMAD.WIDE R2, R29, R2, c[0x0][0x2b8] ;  /* 0x0000ae001d020625 */ /* 0x000fca00078e0202 */
[----:B------:R1:W5:Y:S01]  /*0670*/  @P0 LDG.E R0, [R2.64] ;  /* 0x0000000c02000981 */ /* 0x000362000c1e1900 */
[----:B------:R-:W-:Y:S01]  /*0680*/  ISETP.NE.U32.AND P0, PT, RZ, c[0x0][0x2c0], PT ;  /* 0x0000b000ff007a0c */ /* 0x000fe20003f05070 */
[----:B------:R-:W-:Y:S01]  /*0690*/  CS2R R234, SRZ ;  /* 0x0000000000ea7805 */ /* 0x000fe2000001ff00 */
[----:B------:R-:W-:Y:S02]  /*06a0*/  PLOP3.LUT P6, PT, PT, PT, PT, 0x80, 0x0 ;  /* 0x000000000000781c */ /* 0x000fe40003fcf070 */
[----:B------:R-:W-:-:S13]  /*06b0*/  ISETP.NE.AND.EX P0, PT, RZ, c[0x0][0x2c4], PT, P0 ;  /* 0x0000b100ff007a0c */ /* 0x000fda0003f05300 */
[----:B------:R-:W-:Y:S05]  /*06c0*/  @!P0 BRA `(.L_x_1479) ;  /* 0x0000008000008947 */ /* 0x000fea0003800000 */
[----:B-1----:R-:W-:Y:S01]  /*06d0*/  SHF.R.S32.HI R2, RZ, 0x1f, R29 ;  /* 0x0000001fff027819 */ /* 0x002fe2000001141d */
[----:B------:R-:W-:Y:S01]  /*06e0*/  IMAD.WIDE.U32 R4, R29, c[0x0][0x2c8], RZ ;  /* 0x0000b2001d047a25 */ /* 0x000fe200078e00ff */
[----:B------:R-:W-:-:S03]  /*06f0*/  PLOP3.LUT P6, PT, PT, PT, PT, 0x8, 0x0 ;  /* 0x000000000000781c */ /* 0x000fc60003fce170 */
[----:B------:R-:W-:Y:S01]  /*0700*/  IMAD R2, R2, c[0x0][0x2c8], RZ ;  /* 0x0000b20002027a24 */ /* 0x000fe200078e02ff */
[----:B------:R-:W-:-:S03]  /*0710*/  LEA R234, P0, R4, c[0x0][0x2c0], 0x2 ;  /* 0x0000b00004ea7a11 */ /* 0x000fc600078010ff */
[----:B------:R-:W-:-:S05]  /*0720*/  IMAD R2, R29, c[0x0][0x2cc], R2 ;  /* 0x0000b3001d027a24 */ /* 0x000fca00078e0202 */
[----:B------:R-:W-:-:S04]  /*0730*/  IADD3 R3, R5, R2, RZ ;  /* 0x0000000205037210 */ /* 0x000fc80007ffe0ff */
[----:B------:R-:W-:Y:S02]  /*0740*/  LEA.HI.X R235, R4, c[0x0][0x2c4], R3, 0x2, P0 ;  /* 0x0000b10004eb7a11 */ /* 0x000fe400000f1403 */
.L_x_1479:
[----:B-1----:R-:W-:Y:S01]  /*0750*/  IABS R2, c[0x0][0x2d0] ;  /* 0x0000b40000027a13 */ /* 0x002fe20000000000 */
[----:B------:R-:W-:Y:S05]  /*0760*/  @P6 BRA `(.L_x_1480) ;  /* 0x0000047000006947 */ /* 0x000fea0003800000 */
[----:B------:R-:W1:Y:S01]  /*0770*/  I2F.RP R6, R2 ;  /* 0x0000000200067306 */ /* 0x000e620000209400 */
        /* <DEDUP_REMOVED lines=51> */
[----:B------:R-:W-:-:S04]  /*0ab0*/  @!P1 LOP3.LUT R12, RZ, c[0x0][0x1c8], RZ, 0x33, !PT ;  /* 0x00007200ff0c9a12 */ /* 0x000fc800078e33ff */
[----:B------:R-:W-:Y:S02]  /*0ac0*/  SHF.R.S32.HI R11, RZ, 0x1f, R12 ;  /* 0x0000001fff0b7819 */ /* 0x000fe4000001140c */
        /* <DEDUP_REMOVED lines=8> */
[----:B------:R-:W-:Y:S01]  /*0b50*/  IMAD R3, R13, c[0x0][0x19c], R0 ;  /* 0x000067000d037a24 */ /* 0x000fe200078e0200 */
[----:B------:R-:W-:Y:S01]  /*0b60*/  IADD3 R6, R23, R6, RZ ;  /* 0x0000000617067210 */ /* 0x000fe20007ffe0ff */
[----:B------:R-:W-:-:S04]  /*0b70*/  IMAD.WIDE.U32 R24, R13, c[0x0][0x198], R8 ;  /* 0x000066000d187a25 */ /* 0x000fc800078e0008 */
[----:B------:R-:W-:Y:S02]  /*0b80*/  IMAD.IADD R25, R25, 0x1, R3 ;  /* 0x0000000119197824 */ /* 0x000fe400078e0203 */
[----:B------:R-:W-:Y:S02]  /*0b90*/  IMAD R3, R11, c[0x0][0x1b0], RZ ;  /* 0x00006c000b037a24 */ /* 0x000fe400078e02ff */
[----:B------:R-:W-:-:S04]  /*0ba0*/  IMAD.WIDE.U32 R24, R12, c[0x0][0x1b0], R24 ;  /* 0x00006c000c187a25 */ /* 0x000fc800078e0018 */
[----:B------:R-:W-:-:S04]  /*0bb0*/  IMAD R0, R12, c[0x0][0x1b4], R3 ;  /* 0x00006d000c007a24 */ /* 0x000fc800078e0203 */
[----:B------:R-:W-:Y:S01]  /*0bc0*/  IMAD.IADD R0, R25, 0x1, R0 ;  /* 0x0000000119007824 */ /* 0x000fe200078e0200 */
[----:B------:R-:W-:Y:S05]  /*0bd0*/  BRA `(.L_x_1481) ;  /* 0x0000034000007947 */ /* 0x000fea0003800000 */
.L_x_1480:
[----:B------:R-:W-:Y:S02]  /*0be0*/  IABS R6, c[0x0][0x1c8] ;  /* 0x0000720000067a13 */ /* 0x000fe40000000000 */
[----:B------:R-:W-:Y:S02]  /*0bf0*/  LEA R13, R148, 0xffffff00, 0x8 ;  /* 0xffffff00940d7811 */ /* 0x000fe400078e40ff */
[----:B------:R-:W1:Y:S02]  /*0c00*/  I2F.RP R5, R6 ;  /* 0x0000000600057306 */ /* 0x000e640000209400 */
[----:B------:R-:W-:Y:S02]  /*0c10*/  SHF.R.S32.HI R7, RZ, 0x1f, R13 ;  /* 0x0000001fff077819 */ /* 0x000fe4000001140d */
[----:B------:R-:W-:-:S04]  /*0c20*/  IADD3 R16, P1, R10, R13, RZ ;  /* 0x0000000d0a107210 */ /* 0x000fc80007f3e0ff */
        /* <DEDUP_REMOVED lines=12> */
[----:B------:R-:W-:-:S04]  /*0cf0*/  SHF.R.S32.HI R4, RZ, 0x1f, R10 ;  /* 0x0000001fff047819 */ /* 0x000fc8000001140a */
[----:B------:R-:W-:Y:S01]  /*0d00*/  ISETP.GT.U32.AND P0, PT, R6, R3, PT ;  /* 0x000000030600720c */ /* 0x000fe20003f04070 */
[C---:B------:R-:W-:Y:S02]  /*0d10*/  IMAD.X R9, R4.reuse, 0x1, R7, P1 ;  /* 0x0000000104097824 */ /* 0x040fe400008e0607 */
[----:B------:R-:W-:Y:S02]  /*0d20*/  IMAD R5, R4, c[0x0][0x1a0], RZ ;  /* 0x0000680004057a24 */ /* 0x000fe400078e02ff */
[----:B------:R-:W-:Y:S02]  /*0d30*/  IMAD R9, R9, c[0x0][0x198], RZ ;  /* 0x0000660009097a24 */ /* 0x000fe400078e02ff */
[----:B------:R-:W-:Y:S02]  /*0d40*/  IMAD R5, R10, c[0x0][0x1a4], R5 ;  /* 0x000069000a057a24 */ /* 0x000fe400078e0205 */
[C---:B------:R-:W-:Y:S02]  /*0d50*/  IMAD R9, R16.reuse, c[0x0][0x19c], R9 ;  /* 0x0000670010097a24 */ /* 0x040fe400078e0209 */
[----:B------:R-:W-:-:S02]  /*0d60*/  IMAD.WIDE.U32 R16, R16, c[0x0][0x198], RZ ;  /* 0x0000660010107a25 */ /* 0x000fc400078e00ff */
[-C--:B------:R-:W-:Y:S02]  /*0d70*/  @!P0 IADD3 R3, R3, -R6.reuse, RZ ;  /* 0x8000000603038210 */ /* 0x080fe40007ffe0ff */
[----:B------:R-:W-:Y:S01]  /*0d80*/  @!P0 IADD3 R12, R12, 0x1, RZ ;  /* 0x000000010c0c8810 */ /* 0x000fe20007ffe0ff */
[----:B------:R-:W-:Y:S01]  /*0d90*/  IMAD.WIDE.U32 R10, R10, c[0x0][0x1a0], RZ ;  /* 0x000068000a0a7a25 */ /* 0x000fe200078e00ff */
[----:B------:R-:W-:Y:S02]  /*0da0*/  ISETP.GE.U32.AND P2, PT, R3, R6, PT ;  /* 0x000000060300720c */ /* 0x000fe40003f46070 */
[----:B------:R-:W-:Y:S02]  /*0db0*/  LOP3.LUT R3, R18, c[0x0][0x1c8], RZ, 0x3c, !PT ;  /* 0x0000720012037a12 */ /* 0x000fe400078e3cff */
[----:B------:R-:W-:Y:S02]  /*0dc0*/  ISETP.NE.AND P0, PT, RZ, c[0x0][0x1c8], PT ;  /* 0x00007200ff007a0c */ /* 0x000fe40003f05270 */
[----:B------:R-:W-:-:S02]  /*0dd0*/  ISETP.GE.AND P1, PT, R3, RZ, PT ;  /* 0x000000ff0300720c */ /* 0x000fc40003f26270 */
[----:B-----5:R-:W-:Y:S02]  /*0de0*/  SHF.R.S32.HI R3, RZ, 0x1f, R0 ;  /* 0x0000001fff037819 */ /* 0x020fe40000011400 */
[----:B------:R-:W-:Y:S02]  /*0df0*/  IADD3 R17, R17, R9, RZ ;  /* 0x0000000911117210 */ /* 0x000fe40007ffe0ff */
[----:B------:R-:W-:Y:S01]  /*0e00*/  IADD3 R5, R11, R5, RZ ;  /* 0x000000050b057210 */ /* 0x000fe20007ffe0ff */
[C---:B------:R-:W-:Y:S01]  /*0e10*/  IMAD R9, R3.reuse, c[0x0][0x180], RZ ;  /* 0x0000600003097a24 */ /* 0x040fe200078e02ff */
[----:B------:R-:W-:Y:S01]  /*0e20*/  @P2 IADD3 R12, R12, 0x1, RZ ;  /* 0x000000010c0c2810 */ /* 0x000fe20007ffe0ff */
[----:B------:R-:W-:Y:S02]  /*0e30*/  IMAD R3, R3, c[0x0][0x188], RZ ;  /* 0x0000620003037a24 */ /* 0x000fe400078e02ff */
[C---:B------:R-:W-:Y:S02]  /*0e40*/  IMAD R4, R0.reuse, c[0x0][0x184], R9 ;  /* 0x0000610000047a24 */ /* 0x040fe400078e0209 */
[----:B------:R-:W-:Y:S01]  /*0e50*/  @!P1 IMAD.MOV R12, RZ, RZ, -R12 ;  /* 0x000000ffff0c9224 */ /* 0x000fe200078e0a0c */
[----:B------:R-:W-:Y:S01]  /*0e60*/  @!P0 LOP3.LUT R12, RZ, c[0x0][0x1c8], RZ, 0x33, !PT ;  /* 0x00007200ff0c8a12 */ /* 0x000fe200078e33ff */
[----:B------:R-:W-:-:S03]  /*0e70*/  IMAD.WIDE.U32 R8, R0, c[0x0][0x180], R16 ;  /* 0x0000600000087a25 */ /* 0x000fc600078e0010 */
[----:B------:R-:W-:Y:S01]  /*0e80*/  SHF.R.S32.HI R11, RZ, 0x1f, R12 ;  /* 0x0000001fff0b7819 */ /* 0x000fe2000001140c */
[C---:B------:R-:W-:Y:S01]  /*0e90*/  IMAD R6, R0.reuse, c[0x0][0x18c], R3 ;  /* 0x0000630000067a24 */ /* 0x040fe200078e0203 */
[----:B------:R-:W-:Y:S01]  /*0ea0*/  IADD3 R9, R9, R4, RZ ;  /* 0x0000000409097210 */ /* 0x000fe20007ffe0ff */
[----:B------:R-:W-:Y:S02]  /*0eb0*/  IMAD.MOV.U32 R4, RZ, RZ, R10 ;  /* 0x000000ffff047224 */ /* 0x000fe400078e000a */
[----:B------:R-:W-:Y:S02]  /*0ec0*/  IMAD R3, R11, c[0x0][0x1b0], RZ ;  /* 0x00006c000b037a24 */ /* 0x000fe400078e02ff */
[----:B------:R-:W-:-:S04]  /*0ed0*/  IMAD.WIDE.U32 R22, R0, c[0x0][0x188], R4 ;  /* 0x0000620000167a25 */ /* 0x000fc800078e0004 */
[----:B------:R-:W-:Y:S01]  /*0ee0*/  IMAD.WIDE.U32 R24, R12, c[0x0][0x1b0], R8 ;  /* 0x00006c000c187a25 */ /* 0x000fe200078e0008 */
[----:B------:R-:W-:-:S03]  /*0ef0*/  IADD3 R6, R23, R6, RZ ;  /* 0x0000000617067210 */ /* 0x000fc60007ffe0ff */
[----:B------:R-:W-:-:S05]  /*0f00*/  IMAD R3, R12, c[0x0][0x1b4], R3 ;  /* 0x00006d000c037a24 */ /* 0x000fca00078e0203 */
[----:B------:R-:W-:Y:S02]  /*0f10*/  IADD3 R0, R25, R3, RZ ;  /* 0x0000000319007210 */ /* 0x000fe40007ffe0ff */
.L_x_1481:
[----:B------:R-:W-:Y:S01]  /*0f20*/  SHF.R.S32.HI R8, RZ, 0x1f, R153 ;  /* 0x0000001fff087819 */ /* 0x000fe20000011499 */
[----:B------:R-:W-:Y:S01]  /*0f30*/  IMAD R11, R11, c[0x0][0x1b8], RZ ;  /* 0x00006e000b0b7a24 */ /* 0x000fe200078e02ff */
[----:B------:R-:W-:Y:S01]  /*0f40*/  SHF.R.S32.HI R26, RZ, 0x1f, R29 ;  /* 0x0000001fff1a7819 */ /* 0x000fe2000001141d */
[----:B------:R-:W-:Y:S01]  /*0f50*/  ULDC.64 UR6, c[0x0][0x198] ;  /* 0x0000660000067ab9 */ /* 0x000fe20000000a00 */
[CC--:B------:R-:W-:Y:S01]  /*0f60*/  LEA.HI R233, R8.reuse, R153.reuse, RZ, 0x2 ;  /* 0x0000009908e97211 */ /* 0x0c0fe200078f10ff */
[----:B------:R-:W-:Y:S01]  /*0f70*/  USHF.L.U32 UR9, UR6, 0x6, URZ ;  /* 0x0000000606097899 */ /* 0x000fe2000800063f */
[-C--:B------:R-:W-:Y:S01]  /*0f80*/  LEA.HI R9, R8, R153.reuse, RZ, 0x3 ;  /* 0x0000009908097211 */ /* 0x080fe200078f18ff */
[----:B------:R-:W-:Y:S01]  /*0f90*/  IMAD R26, R26, c[0x0][0x178], RZ ;  /* 0x00005e001a1a7a24 */ /* 0x000fe200078e02ff */
[----:B------:R-:W-:Y:S01]  /*0fa0*/  LOP3.LUT R16, R233, 0xfffffffc, RZ, 0xc0, !PT ;  /* 0xfffffffce9107812 */ /* 0x000fe200078ec0ff */
[----:B------:R-:W-:Y:S01]  /*0fb0*/  UMOV UR8, 0x6 ;  /* 0x0000000600087882 */ /* 0x000fe20000000000 */
[----:B------:R-:W-:Y:S01]  /*0fc0*/  SHF.R.S32.HI R17, RZ, 0x3, R9 ;  /* 0x00000003ff117819 */ /* 0x000fe20000011409 */
[----:B------:R-:W-:Y:S01]  /*0fd0*/  IMAD R26, R29, c[0x0][0x17c], R26 ;  /* 0x00005f001d1a7a24 */ /* 0x000fe200078e021a */
[----:B------:R-:W-:Y:S01]  /*0fe0*/  SHF.R.S32.HI R20, RZ, 0x2, R233 ;  /* 0x00000002ff147819 */ /* 0x000fe200000114e9 */
[----:B------:R-:W-:Y:S01]  /*0ff0*/  IMAD.IADD R16, R153, 0x1, -R16 ;  /* 0x0000000199107824 */ /* 0x000fe200078e0a10 */
[-C--:B------:R-:W-:Y:S01]  /*1000*/  LEA.HI R152, R8, R153.reuse, RZ, 0x4 ;  /* 0x0000009908987211 */ /* 0x080fe200078f20ff */
[----:B------:R-:W-:Y:S01]  /*1010*/  IMAD.SHL.U32 R17, R17, 0x40, RZ ;  /* 0x0000004011117824 */ /* 0x000fe200078e00ff */
[----:B------:R-:W-:Y:S01]  /*1020*/  LEA.HI R233, R233, R20, RZ, 0x1 ;  /* 0x00000014e9e97211 */ /* 0x000fe200078f08ff */
[----:B------:R-:W-:Y:S01]  /*1030*/  IMAD.SHL.U32 R16, R16, 0x8, RZ ;  /* 0x0000000810107824 */ /* 0x000fe200078e00ff */
[----:B------:R-:W-:Y:S01]  /*1040*/  SHF.R.S32.HI R10, RZ, 0x4, R152 ;  /* 0x00000004ff0a7819 */ /* 0x000fe20000011498 */
[----:B------:R-:W-:Y:S01]  /*1050*/  USHF.L.U64.HI UR7, UR6, UR8, UR7 ;  /* 0x0000000806077299 */ /* 0x000fe20008010207 */
[----:B------:R-:W-:Y:S01]  /*1060*/  LOP3.LUT R17, R17, 0xc0, RZ, 0xc0, !PT ;  /* 0x000000c011117812 */ /* 0x000fe200078ec0ff */
[----:B------:R-:W-:Y:S01]  /*1070*/  ULDC.64 UR4, c[0x0][0x1a0] ;  /* 0x0000680000047ab9 */ /* 0x000fe20000000a00 */
[----:B------:R-:W-:Y:S01]  /*1080*/  LEA.HI R155, R8, R153, RZ, 0x5 ;  /* 0x00000099089b7211 */ /* 0x000fe200078f28ff */
[----:B------:R-:W-:Y:S01]  /*1090*/  USHF.L.U32 UR10, UR4, 0x6, URZ ;  /* 0x00000006040a7899 */ /* 0x000fe2000800063f */
[----:B------:R-:W-:Y:S01]  /*10a0*/  LOP3.LUT R233, R233, 0x7fffffe, RZ, 0xc0, !PT ;  /* 0x07fffffee9e97812 */ /* 0x000fe200078ec0ff */
[----:B------:R-:W-:Y:S01]  /*10b0*/  USHF.L.U64.HI UR5, UR4, UR8, UR5 ;  /* 0x0000000804057299 */ /* 0x000fe20008010205 */
[----:B------:R-:W-:Y:S01]  /*10c0*/  LEA.HI R5, R152, R10, RZ, 0x1 ;  /* 0x0000000a98057211 */ /* 0x000fe200078f08ff */
[----:B------:R-:W-:Y:S01]  /*10d0*/  IMAD.SHL.U32 R159, R153, 0x2, RZ ;  /* 0x00000002999f7824 */ /* 0x000fe200078e00ff */
[----:B------:R-:W-:Y:S01]  /*10e0*/  LOP3.LUT R3, R17, 0x18, R16, 0xf8, !PT ;  /* 0x0000001811037812 */ /* 0x000fe200078ef810 */
[----:B------:R-:W-:Y:S01]  /*10f0*/  IMAD.IADD R233, R20, 0x1, -R233 ;  /* 0x0000000114e97824 */ /* 0x000fe200078e0ae9 */
[----:B------:R-:W-:-:S02]  /*1100*/  SHF.R.U32.HI R4, RZ, 0x3, R17 ;  /* 0x00000003ff047819 */ /* 0x000fc40000011611 */
[----:B------:R-:W-:Y:S02]  /*1110*/  SHF.R.S32.HI R154, RZ, 0x5, R155 ;  /* 0x00000005ff9a7819 */ /* 0x000fe4000001149b */
[----:B------:R-:W-:Y:S02]  /*1120*/  LOP3.LUT R152, R152, 0xfffffff0, RZ, 0xc0, !PT ;  /* 0xfffffff098987812 */ /* 0x000fe400078ec0ff */
[----:B------:R-:W-:Y:S01]  /*1130*/  LOP3.LUT R4, R3, R4, RZ, 0x3c, !PT ;  /* 0x0000000403047212 */ /* 0x000fe200078e3cff */
[----:B------:R-:W-:Y:S01]  /*1140*/  IMAD R233, R154, 0x8, R233 ;  /* 0x000000089ae97824 */ /* 0x000fe200078e02e9 */
[----:B------:R-:W-:Y:S01]  /*1150*/  LOP3.LUT R8, R9, 0xfffffff8, RZ, 0xc0, !PT ;  /* 0xfffffff809087812 */ /* 0x000fe200078ec0ff */
[----:B------:R-:W-:Y:S01]  /*1160*/  IMAD.IADD R152, R153, 0x1, -R152 ;  /* 0x0000000199987824 */ /* 0x000fe200078e0a98 */
[C---:B------:R-:W-:Y:S01]  /*1170*/  IADD3 R22, P0, R16.reuse, R22, RZ ;  /* 0x0000001610167210 */ /* 0x040fe20007f1e0ff */
[----:B------:R-:W-:Y:S01]  /*1180*/  IMAD.U32 R233, R233, 0x20, R4 ;  /* 0x00000020e9e97824 */ /* 0x000fe200078e0004 */
[----:B------:R-:W-:Y:S01]  /*1190*/  SHF.R.S32.HI R17, RZ, 0x1f, R16 ;  /* 0x0000001fff117819 */ /* 0x000fe20000011410 */
[----:B------:R-:W-:Y:S01]  /*11a0*/  IMAD.IADD R19, R153, 0x1, -R8 ;  /* 0x0000000199137824 */ /* 0x000fe200078e0a08 */
[----:B------:R-:W-:Y:S01]  /*11b0*/  IADD3 R24, P1, R16, R24, RZ ;  /* 0x0000001810187210 */ /* 0x000fe20007f3e0ff */
[----:B------:R-:W-:Y:S01]  /*11c0*/  IMAD.SHL.U32 R233, R233, 0x2, RZ ;  /* 0x00000002e9e97824 */ /* 0x000fe200078e00ff */
[----:B------:R-:W-:Y:S01]  /*11d0*/  LEA.HI R4, R152, R152, RZ, 0x1 ;  /* 0x0000009898047211 */ /* 0x000fe200078f08ff */
[----:B------:R-:W-:Y:S01]  /*11e0*/  IMAD.X R23, R17, 0x1, R6, P0 ;  /* 0x0000000111177824 */ /* 0x000fe200000e0606 */
[----:B------:R-:W-:Y:S01]  /*11f0*/  IADD3 R8, P0, R20, R13, RZ ;  /* 0x0000000d14087210 */ /* 0x000fe20007f1e0ff */
[----:B------:R-:W-:Y:S01]  /*1200*/  IMAD.WIDE.U32 R28, R29, c[0x0][0x178], R16 ;  /* 0x00005e001d1c7a25 */ /* 0x000fe200078e0010 */
[----:B------:R-:W-:-:S02]  /*1210*/  SHF.R.S32.HI R16, RZ, 0x1, R4 ;  /* 0x00000001ff107819 */ /* 0x000fc40000011404 */
[----:B------:R-:W-:Y:S01]  /*1220*/  SHF.R.S32.HI R13, RZ, 0x1f, R4 ;  /* 0x0000001fff0d7819 */ /* 0x000fe20000011404 */
[----:B------:R-:W-:Y:S01]  /*1230*/  IMAD.X R25, R17, 0x1, R0, P1 ;  /* 0x0000000111197824 */ /* 0x000fe200008e0600 */
[----:B------:R-:W-:Y:S01]  /*1240*/  LEA.HI R3, R19, R19, RZ, 0x1 ;  /* 0x0000001313037211 */ /* 0x000fe200078f08ff */
[----:B------:R-:W-:Y:S01]  /*1250*/  IMAD.IADD R27, R29, 0x1, R26 ;  /* 0x000000011d1b7824 */ /* 0x000fe200078e021a */
[----:B------:R-:W-:Y:S01]  /*1260*/  SHF.R.S32.HI R17, RZ, 0x1f, R18 ;  /* 0x0000001fff117819 */ /* 0x000fe20000011412 */
[----:B------:R-:W-:Y:S01]  /*1270*/  IMAD.MOV.U32 R26, RZ, RZ, R28 ;  /* 0x000000ffff1a7224 */ /* 0x000fe200078e001c */
[----:B------:R-:W-:Y:S01]  /*1280*/  LOP3.LUT R5, R5, 0xfffffffe, RZ, 0xc0, !PT ;  /* 0xfffffffe05057812 */ /* 0x000fe200078ec0ff */
[----:B------:R-:W-:Y:S01]  /*1290*/  IMAD R6, R12, c[0x0][0x1bc], R11 ;  /* 0x00006f000c067a24 */ /* 0x000fe200078e020b */
[----:B------:R-:W-:Y:S01]  /*12a0*/  LEA.HI R13, R13, R16, RZ, 0x2 ;  /* 0x000000100d0d7211 */ /* 0x000fe200078f10ff */
[----:B------:R-:W-:Y:S01]  /*12b0*/  IMAD R17, R17, c[0x0][0x1a8], RZ ;  /* 0x00006a0011117a24 */ /* 0x000fe200078e02ff */
[--C-:B------:R-:W-:Y:S01]  /*12c0*/  SHF.R.S32.HI R21, RZ, 0x1f, R20.reuse ;  /* 0x0000001fff157819 */ /* 0x100fe20000011414 */
[----:B------:R-:W-:Y:S01]  /*12d0*/  IMAD.IADD R5, R10, 0x1, -R5 ;  /* 0x000000010a057824 */ /* 0x000fe200078e0a05 */
[----:B------:R-:W-:Y:S01]  /*12e0*/  LOP3.LUT R0, R3, 0x3fffffe, RZ, 0xc0, !PT ;  /* 0x03fffffe03007812 */ /* 0x000fe200078ec0ff */
[----:B------:R-:W-:Y:S01]  /*12f0*/  IMAD R10, R18, c[0x0][0x1ac], R17 ;  /* 0x00006b00120a7a24 */ /* 0x000fe200078e0211 */
[----:B------:R-:W-:Y:S01]  /*1300*/  LOP3.LUT R13, R13, 0xfffffffc, RZ, 0xc0, !PT ;  /* 0xfffffffc0d0d7812 */ /* 0x000fe200078ec0ff */
[----:B------:R-:W-:Y:S01]  /*1310*/  IMAD.WIDE R14, R15, 0x40, R20 ;  /* 0x000000400f0e7825 */ /* 0x000fe200078e0214 */
[----:B------:R-:W-:-:S02]  /*1320*/  SHF.R.S32.HI R3, RZ, 0x1, R3 ;  /* 0x00000001ff037819 */ /* 0x000fc40000011403 */
[----:B------:R-:W-:Y:S01]  /*1330*/  LOP3.LUT R232, R155, 0xffffffe0, RZ, 0xc0, !PT ;  /* 0xffffffe09be87812 */ /* 0x000fe200078ec0ff */
[----:B------:R-:W-:Y:S01]  /*1340*/  IMAD.IADD R0, R19, 0x1, -R0 ;  /* 0x0000000113007824 */ /* 0x000fe200078e0a00 */
[----:B------:R-:W-:Y:S01]  /*1350*/  SHF.R.S32.HI R237, RZ, 0x1f, R155 ;  /* 0x0000001fffed7819 */ /* 0x000fe2000001149b */
[----:B------:R-:W-:Y:S02]  /*1360*/  IMAD R11, R21, c[0x0][0x198], RZ ;  /* 0x00006600150b7a24 */ /* 0x000fe400078e02ff */
[----:B------:R-:W-:Y:S01]  /*1370*/  IMAD.WIDE.U32 R18, R18, c[0x0][0x1a8], R26 ;  /* 0x00006a0012127a25 */ /* 0x000fe200078e001a */
[----:B------:R-:W-:-:S03]  /*1380*/  LEA.HI R237, R237, R154, RZ, 0x2 ;  /* 0x0000009aeded7211 */ /* 0x000fc600078f10ff */
[----:B------:R-:W-:Y:S01]  /*1390*/  IMAD.IADD R81, R16, 0x1, -R13 ;  /* 0x0000000110517824 */ /* 0x000fe200078e0a0d */
[----:B------:R-:W-:Y:S01]  /*13a0*/  LOP3.LUT R237, R237, 0xfffffffc, RZ, 0xc0, !PT ;  /* 0xfffffffceded7812 */ /* 0x000fe200078ec0ff */
[C---:B------:R-:W-:Y:S02]  /*13b0*/  IMAD R11, R20.reuse, c[0x0][0x19c], R11 ;  /* 0x00006700140b7a24 */ /* 0x040fe400078e020b */
[----:B------:R-:W-:-:S04]  /*13c0*/  IMAD.WIDE.U32 R24, R20, c[0x0][0x198], R24 ;  /* 0x0000660014187a25 */ /* 0x000fc800078e0018 */
[----:B------:R-:W-:Y:S02]  /*13d0*/  IMAD R13, R15, c[0x0][0x190], RZ ;  /* 0x000064000f0d7a24 */ /* 0x000fe400078e02ff */
[----:B------:R-:W-:Y:S02]  /*13e0*/  IMAD.IADD R19, R19, 0x1, R10 ;  /* 0x0000000113137824 */ /* 0x000fe400078e020a */
[----:B------:R-:W-:Y:S01]  /*13f0*/  IMAD.X R7, R21, 0x1, R7, P0 ;  /* 0x0000000115077824 */ /* 0x000fe200000e0607 */
[----:B------:R-:W-:Y:S01]  /*1400*/  LEA R230, P0, R24, c[0x0][0x168], 0x1 ;  /* 0x00005a0018e67a11 */ /* 0x000fe200078008ff */
[----:B------:R-:W-:Y:S02]  /*1410*/  IMAD.IADD R11, R25, 0x1, R11 ;  /* 0x00000001190b7824 */ /* 0x000fe400078e020b */
[----:B------:R-:W-:Y:S02]  /*1420*/  IMAD R13, R14, c[0x0][0x194], R13 ;  /* 0x000065000e0d7a24 */ /* 0x000fe400078e020d */
[----:B------:R-:W-:Y:S01]  /*1430*/  IMAD.WIDE.U32 R22, R12, c[0x0][0x1b8], R22 ;  /* 0x00006e000c167a25 */ /* 0x000fe200078e0016 */
[----:B------:R-:W-:-:S03]  /*1440*/  LEA.HI.X R229, R24, c[0x0][0x16c], R11, 0x1, P0 ;  /* 0x00005b0018e57a11 */ /* 0x000fc600000f0c0b */
[----:B------:R-:W-:-:S04]  /*1450*/  IMAD.WIDE.U32 R14, R14, c[0x0][0x190], R18 ;  /* 0x000064000e0e7a25 */ /* 0x000fc800078e0012 */
[----:B------:R-:W-:Y:S01]  /*1460*/  IMAD.SHL.U32 R12, R3, 0x40, RZ ;  /* 0x00000040030c7824 */ /* 0x000fe200078e00ff */
[----:B------:R-:W-:Y:S01]  /*1470*/  LEA R10, P0, R14, c[0x0][0x160], 0x1 ;  /* 0x000058000e0a7a11 */ /* 0x000fe200078008ff */
[----:B------:R-:W-:Y:S02]  /*1480*/  IMAD.IADD R13, R15, 0x1, R13 ;  /* 0x000000010f0d7824 */ /* 0x000fe400078e020d */
[----:B------:R-:W-:Y:S01]  /*1490*/  IMAD R15, R7, c[0x0][0x1a0], RZ ;  /* 0x00006800070f7a24 */ /* 0x000fe200078e02ff */
[----:B------:R-:W-:Y:S01]  /*14a0*/  LOP3.LUT R12, R12, 0xc0, RZ, 0xc0, !PT ;  /* 0x000000c00c0c7812 */ /* 0x000fe200078ec0ff */
[----:B------:R-:W-:Y:S01]  /*14b0*/  IMAD.IADD R23, R23, 0x1, R6 ;  /* 0x0000000117177824 */ /* 0x000fe200078e0206 */
[----:B------:R-:W-:Y:S01]  /*14c0*/  LEA.HI.X R11, R14, c[0x0][0x164], R13, 0x1, P0 ;  /* 0x000059000e0b7a11 */ /* 0x000fe200000f0c0d */
[----:B------:R-:W-:Y:S01]  /*14d0*/  IMAD.MOV.U32 R13, RZ, RZ, c[0x0][0x190] ;  /* 0x00006400ff0d7624 */ /* 0x000fe200078e00ff */
[----:B------:R-:W-:Y:S01]  /*14e0*/  LOP3.LUT R9, R12, 0x8, R9, 0xf8, !PT ;  /* 0x000000080c097812 */ /* 0x000fe200078ef809 */
[----:B------:R-:W-:Y:S01]  /*14f0*/  IMAD.MOV.U32 R7, RZ, RZ, c[0x0][0x194] ;  /* 0x00006500ff077624 */ /* 0x000fe200078e00ff */
[----:B------:R-:W-:Y:S01]  /*1500*/  SHF.R.U32.HI R12, RZ, 0x3, R12 ;  /* 0x00000003ff0c7819 */ /* 0x000fe2000001160c */
[----:B------:R-:W-:Y:S01]  /*1510*/  IMAD R6, R8, c[0x0][0x1a4], R15 ;  /* 0x0000690008067a24 */ /* 0x000fe200078e020f */
[----:B------:R-:W-:Y:S01]  /*1520*/  IADD3 R14, P0, R230, UR9, RZ ;  /* 0x00000009e60e7c10 */ /* 0x000fe2000ff1e0ff */
[----:B------:R-:W-:Y:S01]  /*1530*/  IMAD.MOV.U32 R228, RZ, RZ, R230 ;  /* 0x000000ffffe47224 */ /* 0x000fe200078e00e6 */
[----:B------:R-:W-:Y:S01]  /*1540*/  LOP3.LUT R9, R9, R12, RZ, 0x3c, !PT ;  /* 0x0000000c09097212 */ /* 0x000fe200078e3cff */
[----:B------:R-:W-:Y:S01]  /*1550*/  @!PT LDS RZ, [RZ] ;  /* 0x00000000fffff984 */ /* 0x000fe20000000800 */
[----:B------:R-:W-:Y:S01]  /*1560*/  @!PT LDS RZ, [RZ] ;  /* 0x00000000fffff984 */ /* 0x000fe20000000800 */
[----:B------:R-:W-:Y:S01]  /*1570*/  @!PT LDS RZ, [RZ] ;  /* 0x00000000fffff984 */ /* 0x000fe20000000800 */
[----:B------:R1:W-:Y:S01]  /*1580*/  LDGSTS.E.BYPASS.LTC128B.128 [R233], [R10.64] ;  /* 0x000000000ae97fae */ /* 0x0003e2000b901d4c */
[----:B------:R-:W-:Y:S01]  /*1590*/  IADD3.X R15, R229, UR7, RZ, P0, !PT ;  /* 0x00000007e50f7c10 */ /* 0x000fe200087fe4ff */
[----:B------:R-:W-:Y:S01]  /*15a0*/  IMAD.WIDE.U32 R22, R8, c[0x0][0x1a0], R22 ;  /* 0x0000680008167a25 */ /* 0x000fe200078e0016 */
[----:B------:R-:W-:-:S02]  /*15b0*/  LEA R16, P1, R13, R10, 0x6 ;  /* 0x0000000a0d107211 */ /* 0x000fc400078230ff */
[----:B------:R-:W-:Y:S01]  /*15c0*/  IADD3 R12, P0, R14, UR9, RZ ;  /* 0x000000090e0c7c10 */ /* 0x000fe2000ff1e0ff */
[----:B------:R-:W-:Y:S01]  /*15d0*/  IMAD R0, R5, 0x8, R0 ;  /* 0x0000000805007824 */ /* 0x000fe200078e0200 */
[----:B------:R-:W-:Y:S01]  /*15e0*/  LEA.HI.X R17, R13, R11, R7, 0x6, P1 ;  /* 0x0000000b0d117211 */ /* 0x000fe200008f3407 */
[----:B------:R-:W-:Y:S01]  /*15f0*/  IMAD.IADD R7, R23, 0x1, R6 ;  /* 0x0000000117077824 */ /* 0x000fe200078e0206 */
[----:B------:R-:W-:Y:S01]  /*1600*/  IADD3.X R13, R15, UR7, RZ, P0, !PT ;  /* 0x000000070f0d7c10 */ /* 0x000fe200087fe4ff */
[----:B------:R-:W-:Y:S01]  /*1610*/  IMAD.SHL.U32 R6, R5, 0x8, RZ ;  /* 0x0000000805067824 */ /* 0x000fe200078e00ff */
[----:B------:R-:W-:Y:S01]  /*1620*/  IADD3 R18, P0, R12, UR9, RZ ;  /* 0x000000090c127c10 */ /* 0x000fe2000ff1e0ff */
[----:B------:R2:W-:Y:S01]  /*1630*/  LDGSTS.E.BYPASS.LTC128B.128 [R233+0x800], [R16.64] ;  /* 0x0080000010e97fae */ /* 0x0005e2000b901d4c */
[----:B------:R-:W-:Y:S01]  /*1640*/  LOP3.LUT R5, R4, 0x7fffffe, RZ, 0xc0, !PT ;  /* 0x07fffffe04057812 */ /* 0x000fe200078ec0ff */
[----:B------:R-:W-:Y:S01]  /*1650*/  IMAD.SHL.U32 R149, R81, 0x40, RZ ;  /* 0x0000004051957824 */ /* 0x000fe200078e00ff */
[----:B------:R-:W-:Y:S01]  /*1660*/  IADD3.X R19, R13, UR7, RZ, P0, !PT ;  /* 0x000000070d137c10 */ /* 0x000fe200087fe4ff */
[----:B------:R3:W-:Y:S01]  /*1670*/  LDGSTS.E.BYPASS.LTC128B.128 [R233+0x1000], [R228.64] ;  /* 0x01000000e4e97fae */ /* 0x0007e2000b901d4c */
[----:B------:R-:W-:Y:S01]  /*1680*/  IADD3 R24, P0, R18, UR9, RZ ;  /* 0x0000000912187c10 */ /* 0x000fe2000ff1e0ff */
[----:B------:R-:W-:Y:S01]  /*1690*/  IMAD.U32 R0, R0, 0x20, R9 ;  /* 0x0000002000007824 */ /* 0x000fe200078e0009 */
[----:B------:R-:W-:Y:S01]  /*16a0*/  LOP3.LUT R149, R149, 0xc0, RZ, 0xc0, !PT ;  /* 0x000000c095957812 */ /* 0x000fe200078ec0ff */
[----:B------:R4:W-:Y:S01]  /*16b0*/  LDGSTS.E.BYPASS.LTC128B.128 [R233+0x1800], [R14.64] ;  /* 0x018000000ee97fae */ /* 0x0009e2000b901d4c */
[----:B------:R-:W-:Y:S01]  /*16c0*/  IADD3.X R25, R19, UR7, RZ, P0, !PT ;  /* 0x0000000713197c10 */ /* 0x000fe200087fe4ff */
[----:B------:R-:W-:Y:S01]  /*16d0*/  IMAD.SHL.U32 R80, R0, 0x2, RZ ;  /* 0x0000000200507824 */ /* 0x000fe200078e00ff */
[----:B------:R-:W-:Y:S01]  /*16e0*/  IADD3 R20, P0, R24, UR9, RZ ;  /* 0x0000000918147c10 */ /* 0x000fe2000ff1e0ff */
[----:B------:R5:W-:Y:S01]  /*16f0*/  LDGSTS.E.BYPASS.LTC128B.128 [R233+0x2000], [R12.64] ;  /* 0x020000000ce97fae */ /* 0x000be2000b901d4c */
[----:B------:R-:W-:Y:S01]  /*1700*/  LOP3.LUT R6, R149, 0x8, R6, 0xf8, !PT ;  /* 0x0000000895067812 */ /* 0x000fe200078ef806 */
[----:B------:R-:W-:Y:S01]  /*1710*/  IMAD.IADD R232, R153, 0x1, -R232 ;  /* 0x0000000199e87824 */ /* 0x000fe200078e0ae8 */
[----:B------:R-:W-:Y:S01]  /*1720*/  IADD3.X R21, R25, UR7, RZ, P0, !PT ;  /* 0x0000000719157c10 */ /* 0x000fe200087fe4ff */
[----:B------:R2:W-:Y:S01]  /*1730*/  LDGSTS.E.BYPASS.LTC128B.128 [R233+0x2800], [R18.64] ;  /* 0x0280000012e97fae */ /* 0x0005e2000b901d4c */
[----:B------:R-:W-:Y:S01]  /*1740*/  IADD3 R26, P0, R20, UR9, RZ ;  /* 0x00000009141a7c10 */ /* 0x000fe2000ff1e0ff */
[----:B------:R-:W-:Y:S01]  /*1750*/  IMAD.IADD R237, R154, 0x1, -R237 ;  /* 0x000000019aed7824 */ /* 0x000fe200078e0aed */
[----:B------:R-:W-:Y:S01]  /*1760*/  SHF.R.U32.HI R149, RZ, 0x3, R149 ;  /* 0x00000003ff957819 */ /* 0x000fe20000011695 */
[----:B------:R2:W-:Y:S01]  /*1770*/  LDGSTS.E.BYPASS.LTC128B.128 [R233+0x3000], [R24.64] ;  /* 0x0300000018e97fae */ /* 0x0005e2000b901d4c */
[----:B------:R-:W-:-:S02]  /*1780*/  IADD3.X R27, R21, UR7, RZ, P0, !PT ;  /* 0x00000007151b7c10 */ /* 0x000fc400087fe4ff */
[----:B-1----:R-:W-:Y:S01]  /*1790*/  IADD3 R10, P0, R26, UR9, RZ ;  /* 0x000000091a0a7c10 */ /* 0x002fe2000ff1e0ff */
[----:B------:R1:W-:Y:S01]  /*17a0*/  LDGSTS.E.BYPASS.LTC128B.128 [R233+0x3800], [R20.64] ;  /* 0x0380000014e97fae */ /* 0x0003e2000b901d4c */
[----:B------:R-:W-:Y:S02]  /*17b0*/  LOP3.LUT R149, R6, R149, RZ, 0x3c, !PT ;  /* 0x0000009506957212 */ /* 0x000fe400078e3cff */
[----:B------:R-:W-:Y:S01]  /*17c0*/  IADD3.X R11, R27, UR7, RZ, P0, !PT ;  /* 0x000000071b0b7c10 */ /* 0x000fe200087fe4ff */
[----:B------:R1:W-:Y:S01]  /*17d0*/  LDGSTS.E.BYPASS.LTC128B.128 [R233+0x4000], [R26.64] ;  /* 0x040000001ae97fae */ /* 0x0003e2000b901d4c */
[C---:B------:R-:W-:Y:S02]  /*17e0*/  LEA R238, P0, R22.reuse, c[0x0][0x170], 0x1 ;  /* 0x00005c0016ee7a11 */ /* 0x040fe400078008ff */
[----:B------:R-:W-:Y:S01]  /*17f0*/  LOP3.LUT P1, RZ, R81, 0x2, RZ, 0xc0, !PT ;  /* 0x0000000251ff7812 */ /* 0x000fe2000782c0ff */
[----:B------:R1:W-:Y:S01]  /*1800*/  LDGSTS.E.BYPASS.LTC128B.128 [R233+0x4800], [R10.64] ;  /* 0x048000000ae97fae */ /* 0x0003e2000b901d4c */
[----:B------:R-:W-:-:S02]  /*1810*/  LEA.HI.X R239, R22, c[0x0][0x174], R7, 0x1, P0 ;  /* 0x00005d0016ef7a11 */ /* 0x000fc400000f0c07 */
[----:B------:R-:W-:Y:S01]  /*1820*/  SHF.R.S32.HI R7, RZ, 0x1f, R152 ;  /* 0x0000001fff077819 */ /* 0x000fe20000011498 */
[----:B------:R-:W0:Y:S01]  /*1830*/  LDGDEPBAR ;  /* 0x00000000000079af */ /* 0x000e220000000000 */
[----:B------:R-:W-:Y:S02]  /*1840*/  LEA R227, R0, 0x1000, 0x1 ;  /* 0x0000100000e37811 */ /* 0x000fe400078e08ff */
[----:B------:R-:W-:Y:S01]  /*1850*/  LEA.HI R4, R7, R152, RZ, 0x3 ;  /* 0x0000009807047211 */ /* 0x000fe200078f18ff */
[----:B------:R-:W-:Y:S01]  /*1860*/  IMAD.IADD R152, R152, 0x1, -R5 ;  /* 0x0000000198987824 */ /* 0x000fe200078e0a05 */
[----:B------:R-:W-:-:S03]  /*1870*/  IADD3 R225, R227, 0x20, RZ ;  /* 0x00000020e3e17810 */ /* 0x000fc60007ffe0ff */
[----:B------:R-:W-:-:S05]  /*1880*/  IMAD.SHL.U32 R4, R4, 0x20, RZ ;  /* 0x0000002004047824 */ /* 0x000fca00078e00ff */
[----:B------:R-:W-:-:S05]  /*1890*/  LOP3.LUT R151, R4, 0xffffff00, RZ, 0xc0, !PT ;  /* 0xffffff0004977812 */ /* 0x000fca00078ec0ff */
[--C-:B------:R-:W-:Y:S02]  /*18a0*/  IMAD R5, R154, 0x200, R151.reuse ;  /* 0x000002009a057824 */ /* 0x100fe400078e0297 */
[C---:B------:R-:W-:Y:S02]  /*18b0*/  IMAD R208, R152.reuse, 0x20, R151 ;  /* 0x0000002098d07824 */ /* 0x040fe400078e0297 */
[----:B---3--:R-:W-:Y:S01]  /*18c0*/  IMAD R228, R152, 0x20, R5 ;  /* 0x0000002098e47824 */ /* 0x008fe200078e0205 */
[----:B-1----:R-:W-:Y:S01]  /*18d0*/  IADD3 R10, P0, R238, UR10, RZ ;  /* 0x0000000aee0a7c10 */ /* 0x002fe2000ff1e0ff */
[----:B------:R-:W-:-:S04]  /*18e0*/  DEPBAR.LE SB0, 0x0 ;  /* 0x000080000000791a */ /* 0x000fc80000000000 */
[----:B------:R-:W-:Y:S01]  /*18f0*/  IADD3.X R11, R239, UR5, RZ, P0, !PT ;  /* 0x00000005ef0b7c10 */ /* 0x000fe200087fe4ff */
[----:B------:R-:W-:Y:S01]  /*1900*/  BAR.SYNC.DEFER_BLOCKING 0x0 ;  /* 0x0000000000007b1d */ /* 0x000fe20000010000 */
[----:B--2---:R-:W-:Y:S01]  /*1910*/  IADD3 R16, P0, R10, UR10, RZ ;  /* 0x0000000a0a107c10 */ /* 0x004fe2000ff1e0ff */
[----:B------:R-:W-:-:S03]  /*1920*/  IMAD.IADD R228, R149, 0x1, R228 ;  /* 0x0000000195e47824 */ /* 0x000fc600078e02e4 */
[----:B------:R-:W-:Y:S01]  /*1930*/  IADD3.X R17, R11, UR5, RZ, P0, !PT ;  /* 0x000000050b117c10 */ /* 0x000fe200087fe4ff */
[----:B------:R-:W-:Y:S01]  /*1940*/  IMAD.SHL.U32 R228, R228, 0x2, RZ ;  /* 0x00000002e4e47824 */ /* 0x000fe200078e00ff */
[----:B----4-:R-:W-:-:S04]  /*1950*/  IADD3 R14, P0, R16, UR10, RZ ;  /* 0x0000000a100e7c10 */ /* 0x010fc8000ff1e0ff */
[----:B------:R-:W-:Y:S02]  /*1960*/  IADD3.X R15, R17, UR5, RZ, P0, !PT ;  /* 0x00000005110f7c10 */ /* 0x000fe400087fe4ff */
[----:B-----5:R-:W-:-:S04]  /*1970*/  IADD3 R12, P0, R14, UR10, RZ ;  /* 0x0000000a0e0c7c10 */ /* 0x020fc8000ff1e0ff */
[----:B------:R-:W-:Y:S02]  /*1980*/  IADD3.X R13, R15, UR5, RZ, P0, !PT ;  /* 0x000000050f0d7c10 */ /* 0x000fe400087fe4ff */
[----:B------:R-:W-:-:S04]  /*1990*/  IADD3 R8, P0, R12, UR10, RZ ;  /* 0x0000000a0c087c10 */ /* 0x000fc8000ff1e0ff */
[----:B------:R-:W-:Y:S01]  /*19a0*/  IADD3.X R9, R13, UR5, RZ, P0, !PT ;  /* 0x000000050d097c10 */ /* 0x000fe200087fe4ff */
[----:B------:R-:W-:Y:S01]  /*19b0*/  @!PT LDS RZ, [RZ] ;  /* 0x00000000fffff984 */ /* 0x000fe20000000800 */
[----:B------:R-:W-:Y:S01]  /*19c0*/  @!PT LDS RZ, [RZ] ;  /* 0x00000000fffff984 */ /* 0x000fe20000000800 */
[----:B------:R-:W-:Y:S01]  /*19d0*/  @!PT LDS RZ, [RZ] ;  /* 0x00000000fffff984 */ /* 0x000fe20000000800 */
[----:B------:R1:W-:Y:S01]  /*19e0*/  LDGSTS.E.BYPASS.LTC128B.128 [R233+0x5000], [R238.64] ;  /* 0x05000000eee97fae */ /* 0x0003e2000b901d4c */
[----:B------:R-:W-:-:S03]  /*19f0*/  IADD3 R6, P0, R8, UR10, RZ ;  /* 0x0000000a08067c10 */ /* 0x000fc6000ff1e0ff */
[----:B------:R2:W-:Y:S01]  /*1a00*/  LDGSTS.E.BYPASS.LTC128B.128 [R233+0x5800], [R10.64] ;  /* 0x058000000ae97fae */ /* 0x0005e2000b901d4c */
[----:B------:R-:W-:Y:S02]  /*1a10*/  IADD3.X R7, R9, UR5, RZ, P0, !PT ;  /* 0x0000000509077c10 */ /* 0x000fe400087fe4ff */
[----:B------:R-:W-:Y:S01]  /*1a20*/  IADD3 R4, P0, R6, UR10, RZ ;  /* 0x0000000a06047c10 */ /* 0x000fe2000ff1e0ff */
[----:B------:R3:W-:Y:S03]  /*1a30*/  LDGSTS.E.BYPASS.LTC128B.128 [R233+0x6000], [R16.64] ;  /* 0x0600000010e97fae */ /* 0x0007e6000b901d4c */
[----:B------:R-:W-:Y:S01]  /*1a40*/  IADD3.X R5, R7, UR5, RZ, P0, !PT ;  /* 0x0000000507057c10 */ /* 0x000fe200087fe4ff */
[----:B------:R4:W-:Y:S01]  /*1a50*/  LDGSTS.E.BYPASS.LTC128B.128 [R233+0x6800], [R14.64] ;  /* 0x068000000ee97fae */ /* 0x0009e2000b901d4c */
[----:B------:R-:W-:Y:S01]  /*1a60*/  LOP3.LUT P0, RZ, R3, 0x2, RZ, 0xc0, !PT ;  /* 0x0000000203ff7812 */ /* 0x000fe2000780c0ff */
[----:B------:R-:W-:-:S02]  /*1a70*/  IMAD.MOV.U32 R3, RZ, RZ, 0x20 ;  /* 0x00000020ff037424 */ /* 0x000fc400078e00ff */
[----:B------:R4:W-:Y:S03]  /*1a80*/  LDGSTS.E.BYPASS.LTC128B.128 [R233+0x7000], [R12.64] ;  /* 0x070000000ce97fae */ /* 0x0009e6000b901d4c */
[----:B------:R-:W-:Y:S01]  /*1a90*/  SEL R3, R3, 0xffffffe0, !P1 ;  /* 0xffffffe003037807 */ /* 0x000fe20004800000 */
[----:B------:R2:W-:Y:S04]  /*1aa0*/  LDGSTS.E.BYPASS.LTC128B.128 [R233+0x7800], [R8.64] ;  /* 0x0780000008e97fae */ /* 0x0005e8000b901d4c */
[----:B------:R5:W-:Y:S01]  /*1ab0*/  LDGSTS.E.BYPASS.LTC128B.128 [R233+0x8000], [R6.64] ;  /* 0x0800000006e97fae */ /* 0x000be2000b901d4c */
[----:B------:R-:W-:Y:S01]  /*1ac0*/  IMAD.IADD R226, R228, 0x1, R3 ;  /* 0x00000001e4e27824 */ /* 0x000fe200078e0203 */
[----:B------:R-:W-:-:S02]  /*1ad0*/  @P0 IADD3 R225, R227, -0x20, RZ ;  /* 0xffffffe0e3e10810 */ /* 0x000fc40007ffe0ff */
[----:B------:R5:W-:Y:S02]  /*1ae0*/  LDGSTS.E.BYPASS.LTC128B.128 [R233+0x8800], [R4.64] ;  /* 0x0880000004e97fae */ /* 0x000be4000b901d4c */
[C---:B------:R-:W-:Y:S02]  /*1af0*/  IADD3 R222, R225.reuse, 0x400, RZ ;  /* 0x00000400e1de7810 */ /* 0x040fe40007ffe0ff */
[----:B------:R-:W-:Y:S01]  /*1b00*/  LDSM.16.M88.4 R76, [R228] ;  /* 0x00000000e44c783b */ /* 0x000fe20000000200 */
[C---:B------:R-:W-:Y:S02]  /*1b10*/  IADD3 R221, R225.reuse, 0x800, RZ ;  /* 0x00000800e1dd7810 */ /* 0x040fe40007ffe0ff */
[C---:B------:R-:W-:Y:S01]  /*1b20*/  IADD3 R220, R225.reuse, 0xc00, RZ ;  /* 0x00000c00e1dc7810 */ /* 0x040fe20007ffe0ff */
[----:B------:R-:W-:Y:S01]  /*1b30*/  LDSM.16.M88.4 R136, [R80+0x4c00] ;  /* 0x004c00005088783b */ /* 0x000fe20000000200 */
[C---:B------:R-:W-:Y:S02]  /*1b40*/  IADD3 R219, R225.reuse, 0x1000, RZ ;  /* 0x00001000e1db7810 */ /* 0x040fe40007ffe0ff */
[C---:B------:R-:W-:Y:S01]  /*1b50*/  IADD3 R218, R225.reuse, 0x1400, RZ ;  /* 0x00001400e1da7810 */ /* 0x040fe20007ffe0ff */
[----:B------:R-:W1:Y:S01]  /*1b60*/  LDSM.16.M88.4 R68, [R80+0x1000] ;  /* 0x001000005044783b */ /* 0x000e620000000200 */
[----:B------:R-:W-:-:S02]  /*1b70*/  IADD3 R217, R225, 0x1800, RZ ;  /* 0x00001800e1d97810 */ /* 0x000fc40007ffe0ff */
[C---:B------:R-:W-:Y:S01]  /*1b80*/  IADD3 R216, R225.reuse, 0x1c00, RZ ;  /* 0x00001c00e1d87810 */ /* 0x040fe20007ffe0ff */
[----:B------:R-:W2:Y:S01]  /*1b90*/  LDSM.16.M88.4 R60, [R80+0x1400] ;  /* 0x00140000503c783b */ /* 0x000ea20000000200 */
[C---:B------:R-:W-:Y:S02]  /*1ba0*/  IADD3 R215, R225.reuse, 0x2000, RZ ;  /* 0x00002000e1d77810 */ /* 0x040fe40007ffe0ff */
[C---:B------:R-:W-:Y:S01]  /*1bb0*/  IADD3 R214, R225.reuse, 0x2400, RZ ;  /* 0x00002400e1d67810 */ /* 0x040fe20007ffe0ff */
[----:B------:R-:W-:Y:S01]  /*1bc0*/  LDSM.16.M88.4 R140, [R226] ;  /* 0x00000000e28c783b */ /* 0x000fe20000000200 */
[C---:B------:R-:W-:Y:S02]  /*1bd0*/  IADD3 R213, R225.reuse, 0x2800, RZ ;  /* 0x00002800e1d57810 */ /* 0x040fe40007ffe0ff */
[C---:B------:R-:W-:Y:S01]  /*1be0*/  IADD3 R212, R225.reuse, 0x2c00, RZ ;  /* 0x00002c00e1d47810 */ /* 0x040fe20007ffe0ff */
[----:B------:R-:W2:Y:S01]  /*1bf0*/  LDSM.16.M88.4 R132, [R225] ;  /* 0x00000000e184783b */ /* 0x000ea20000000200 */
[----:B------:R-:W-:-:S02]  /*1c00*/  IADD3 R211, R225, 0x3000, RZ ;  /* 0x00003000e1d37810 */ /* 0x000fc40007ffe0ff */
[C---:B------:R-:W-:Y:S01]  /*1c10*/  IADD3 R210, R225.reuse, 0x3400, RZ ;  /* 0x00003400e1d27810 */ /* 0x040fe20007ffe0ff */
[----:B------:R-:W2:Y:S01]  /*1c20*/  LDSM.16.M88.4 R52, [R80+0x1800] ;  /* 0x001800005034783b */ /* 0x000ea20000000200 */
[----:B------:R-:W-:-:S03]  /*1c30*/  IADD3 R209, R225, 0x3800, RZ ;  /* 0x00003800e1d17810 */ /* 0x000fc60007ffe0ff */
[----:B------:R-:W3:Y:S04]  /*1c40*/  LDSM.16.M88.4 R44, [R80+0x1c00] ;  /* 0x001c0000502c783b */ /* 0x000ee80000000200 */
[----:B------:R-:W3:Y:S04]  /*1c50*/  LDSM.16.M88.4 R36, [R80+0x2000] ;  /* 0x002000005024783b */ /* 0x000ee80000000200 */
[----:B------:R-:W3:Y:S04]  /*1c60*/  LDSM.16.M88.4 R28, [R80+0x2400] ;  /* 0x00240000501c783b */ /* 0x000ee80000000200 */
[----:B------:R-:W3:Y:S04]  /*1c70*/  LDSM.16.M88.4 R20, [R80+0x2800] ;  /* 0x002800005014783b */ /* 0x000ee80000000200 */
[----:B----4-:R-:W4:Y:S04]  /*1c80*/  LDSM.16.M88.4 R12, [R80+0x2c00] ;  /* 0x002c0000500c783b */ /* 0x010f280000000200 */
[----:B-----5:R-:W5:Y:S01]  /*1c90*/  LDSM.16.M88.4 R4, [R80+0x3000] ;  /* 0x003000005004783b */ /* 0x020f620000000200 */
        /* <DEDUP_REMOVED lines=8> */
[----:B------:R4:W1:Y:S01]  /*1d20*/  LDSM.16.M88.4 R84, [R80+0x4800] ;  /* 0x004800005054783b */ /* 0x0008620000000200 */
[----:B------:R-:W-:Y:S03]  /*1d30*/  HMMA.16816.F32.BF16 R72, R140, R132, R72 ;  /* 0x000000848c48723c */ /* 0x000fe60000041848 */
[----:B------:R-:W1:Y:S04]  /*1d40*/  LDSM.16.M88.4 R144, [R225+0x400] ;  /* 0x00040000e190783b */ /* 0x000e680000000200 */
[----:B------:R-:W0:Y:S01]  /*1d50*/  LDGDEPBAR ;  /* 0x00000000000079af */ /* 0x000e220000000000 */
[C---:B------:R-:W-:Y:S08]  /*1d60*/  HMMA.16816.F32.BF16 R56, R76.reuse, R52, RZ ;  /* 0x000000344c38723c */ /* 0x040ff000000418ff */
[C---:B---3--:R-:W-:Y:S08]  /*1d70*/  HMMA.16816.F32.BF16 R48, R76.reuse, R44, RZ ;  /* 0x0000002c4c30723c */ /* 0x048ff000000418ff */
[C---:B----4-:R-:W-:Y:S07]  /*1d80*/  HMMA.16816.F32.BF16 R80, R76.reuse, R136, RZ ;  /* 0x000000884c50723c */ /* 0x050fee00000418ff */
[----:B------:R-:W-:Y:S01]  /*1d90*/  SHF.R.S32.HI R137, RZ, 0x1f, R232 ;  /* 0x0000001fff897819 */ /* 0x000fe200000114e8 */
[----:B------:R-:W-:Y:S03]  /*1da0*/  HMMA.16816.F32.BF16 R40, R76, R36, RZ ;  /* 0x000000244c28723c */ /* 0x000fe600000418ff */
[----:B------:R-:W-:Y:S01]  /*1db0*/  LEA.HI R232, R137, R232, RZ, 0x2 ;  /* 0x000000e889e87211 */ /* 0x000fe200078f10ff */
[----:B------:R-:W-:-:S03]  /*1dc0*/  IMAD R137, R154, 0x10, R157 ;  /* 0x000000109a897824 */ /* 0x000fc600078e029d */
[----:B------:R-:W-:Y:S01]  /*1dd0*/  SHF.R.S32.HI R232, RZ, 0x2, R232 ;  /* 0x00000002ffe87819 */ /* 0x000fe200000114e8 */
[----:B------:R-:W-:Y:S03]  /*1de0*/  HMMA.16816.F32.BF16 R32, R76, R28, RZ ;  /* 0x0000001c4c20723c */ /* 0x000fe600000418ff */
[----:B------:R-:W-:-:S04]  /*1df0*/  IADD3 R137, R137, 0x1, R232 ;  /* 0x0000000189897810 */ /* 0x000fc80007ffe0e8 */
[----:B------:R-:W-:Y:S01]  /*1e00*/  IADD3 R0, R150, -c[0x0][0x214], R137 ;  /* 0x8000850096007a10 */ /* 0x000fe20007ffe089 */
[----:B------:R-:W-:Y:S03]  /*1e10*/  HMMA.16816.F32.BF16 R24, R76, R20, RZ ;  /* 0x000000144c18723c */ /* 0x000fe600000418ff */
[----:B------:R-:W-:Y:S01]  /*1e20*/  IADD3 R153, R0, c[0x0][0x2e8], RZ ;  /* 0x0000ba0000997a10 */ /* 0x000fe20007ffe0ff */
[----:B------:R-:W-:-:S03]  /*1e30*/  IMAD.SHL.U32 R0, R148, 0x100, RZ ;  /* 0x0000010094007824 */ /* 0x000fc600078e00ff */
[C---:B------:R-:W-:Y:S01]  /*1e40*/  IADD3 R133, R153.reuse, 0x8, RZ ;  /* 0x0000000899857810 */ /* 0x040fe20007ffe0ff */
[C---:B------:R-:W-:Y:S01]  /*1e50*/  HMMA.16816.F32.BF16 R16, R76.reuse, R12, RZ ;  /* 0x0000000c4c10723c */ /* 0x040fe200000418ff */
[----:B------:R-:W-:Y:S02]  /*1e60*/  LOP3.LUT R159, R0, 0x6, R159, 0xf8, !PT ;  /* 0x00000006009f7812 */ /* 0x000fe400078ef89f */
[-C--:B------:R-:W-:Y:S02]  /*1e70*/  IMNMX R153, R153, R150.reuse, PT ;  /* 0x0000009699997217 */ /* 0x080fe40003800200 */
[----:B------:R-:W-:Y:S02]  /*1e80*/  IMNMX R150, R133, R150, PT ;  /* 0x0000009685967217 */ /* 0x000fe40003800200 */
[C---:B------:R-:W-:Y:S01]  /*1e90*/  IADD3 R132, R159.reuse, -0x100, RZ ;  /* 0xffffff009f847810 */ /* 0x040fe20007ffe0ff */
[----:B-----5:R-:W-:Y:S01]  /*1ea0*/  HMMA.16816.F32.BF16 R8, R76, R4, RZ ;  /* 0x000000044c08723c */ /* 0x020fe200000418ff */
[----:B------:R-:W-:-:S02]  /*1eb0*/  IADD3 R133, R159, -0xff, RZ ;  /* 0xffffff019f857810 */ /* 0x000fc40007ffe0ff */
[CC--:B------:R-:W-:Y:S02]  /*1ec0*/  ISETP.GE.AND P5, PT, R132.reuse, R153.reuse, PT ;  /* 0x000000998400720c */ /* 0x0c0fe40003fa6270 */
[-C--:B------:R-:W-:Y:S02]  /*1ed0*/  ISETP.GE.AND P1, PT, R132, R150.reuse, PT ;  /* 0x000000968400720c */ /* 0x080fe40003f26270 */
[C---:B------:R-:W-:Y:S01]  /*1ee0*/  ISETP.GE.AND P4, PT, R133.reuse, R153, PT ;  /* 0x000000998500720c */ /* 0x040fe20003f86270 */
[----:B-1----:R-:W-:Y:S01]  /*1ef0*/  HMMA.16816.F32.BF16 R128, R76, R124, RZ ;  /* 0x0000007c4c80723c */ /* 0x002fe200000418ff */
[----:B------:R-:W-:Y:S02]  /*1f00*/  ISETP.GE.AND P3, PT, R133, R150, PT ;  /* 0x000000968500720c */ /* 0x000fe40003f66270 */
[----:B------:R-:W-:Y:S02]  /*1f10*/  IADD3 R151, R159, -0xf8, RZ ;  /* 0xffffff089f977810 */ /* 0x000fe40007ffe0ff */
[----:B------:R-:W-:-:S02]  /*1f20*/  FSEL R204, R74, -INF , !P1 ;  /* 0xff8000004acc7808 */ /* 0x000fc40004800000 */
[C---:B------:R-:W-:Y:S01]  /*1f30*/  ISETP.GE.AND P2, PT, R151.reuse, R153, PT ;  /* 0x000000999700720c */ /* 0x040fe20003f46270 */
[C---:B------:R-:W-:Y:S01]  /*1f40*/  HMMA.16816.F32.BF16 R120, R76.reuse, R116, RZ ;  /* 0x000000744c78723c */ /* 0x040fe200000418ff */
[----:B------:R-:W-:Y:S02]  /*1f50*/  ISETP.GE.AND P0, PT, R151, R150, PT ;  /* 0x000000969700720c */ /* 0x000fe40003f06270 */
[----:B------:R-:W-:Y:S02]  /*1f60*/  FSEL R151, R72, -INF , !P5 ;  /* 0xff80000048977808 */ /* 0x000fe40006800000 */
[C---:B------:R-:W-:Y:S02]  /*1f70*/  IADD3 R74, R159.reuse, -0xf0, RZ ;  /* 0xffffff109f4a7810 */ /* 0x040fe40007ffe0ff */
[----:B------:R-:W-:Y:S01]  /*1f80*/  IADD3 R72, R159, -0xef, RZ ;  /* 0xffffff119f487810 */ /* 0x000fe20007ffe0ff */
[----:B------:R-:W-:Y:S01]  /*1f90*/  HMMA.16816.F32.BF16 R112, R76, R108, RZ ;  /* 0x0000006c4c70723c */ /* 0x000fe200000418ff */
[----:B------:R-:W-:-:S02]  /*1fa0*/  FSEL R73, R73, -INF , !P4 ;  /* 0xff80000049497808 */ /* 0x000fc40006000000 */
[----:B------:R-:W-:-:S05]  /*1fb0*/  ISETP.GE.AND P4, PT, R74, R153, PT ;  /* 0x000000994a00720c */ /* 0x000fca0003f86270 */
[C---:B------:R-:W-:Y:S08]  /*1fc0*/  HMMA.16816.F32.BF16 R104, R76.reuse, R100, RZ ;  /* 0x000000644c68723c */ /* 0x040ff000000418ff */
[C---:B--2---:R-:W-:Y:S08]  /*1fd0*/  HMMA.16816.F32.BF16 R96, R76.reuse, R92, RZ ;  /* 0x0000005c4c60723c */ /* 0x044ff000000418ff */
        /* <DEDUP_REMOVED lines=17> */
[C---:B------:R-:W-:Y:S01]  /*20f0*/  HMMA.16816.F32.BF16 R68, R140.reuse, R134, R68 ;  /* 0x000000868c44723c */ /* 0x040fe20000041844 */
[----:B------:R-:W2:Y:S07]  /*2100*/  LDSM.16.M88.4 R132, [R225+0xc00] ;  /* 0x000c0000e184783b */ /* 0x000eae0000000200 */
[C---:B------:R-:W-:Y:S07]  /*2110*/  HMMA.16816.F32.BF16 R64, R140.reuse, R144, R64 ;  /* 0x000000908c40723c */ /* 0x040fee0000041840 */
[----:B------:R-:W-:Y:S01]  /*2120*/  IADD3 R144, R159, -0xf7, RZ ;  /* 0xffffff099f907810 */ /* 0x000fe20007ffe0ff */
[----:B------:R-:W-:Y:S01]  /*2130*/  HMMA.16816.F32.BF16 R60, R140, R146, R60 ;  /* 0x000000928c3c723c */ /* 0x000fe2000004183c */
[----:B------:R-:W-:-:S02]  /*2140*/  FSEL R145, R75, -INF , !P3 ;  /* 0xff8000004b917808 */ /* 0x000fc40005800000 */
[C---:B------:R-:W-:Y:S02]  /*2150*/  ISETP.GE.AND P5, PT, R144.reuse, R153, PT ;  /* 0x000000999000720c */ /* 0x040fe40003fa6270 */
[-C--:B------:R-:W-:Y:S02]  /*2160*/  ISETP.GE.AND P1, PT, R144, R150.reuse, PT ;  /* 0x000000969000720c */ /* 0x080fe40003f26270 */
[----:B------:R-:W-:Y:S02]  /*2170*/  ISETP.GE.AND P3, PT, R74, R150, PT ;  /* 0x000000964a00720c */ /* 0x000fe40003f66270 */
[----:B------:R-:W-:Y:S02]  /*2180*/  FSEL R75, R68, -INF , !P2 ;  /* 0xff800000444b7808 */ /* 0x000fe40005000000 */
[----:B------:R-:W-:Y:S02]  /*2190*/  FSEL R206, R70, -INF , !P0 ;  /* 0xff80000046ce7808 */ /* 0x000fe40004000000 */
[----:B------:R-:W-:-:S02]  /*21a0*/  FSEL R147, R69, -INF , !P5 ;  /* 0xff80000045937808 */ /* 0x000fc40006800000 */
[----:B------:R-:W-:Y:S02]  /*21b0*/  FSEL R236, R71, -INF , !P1 ;  /* 0xff80000047ec7808 */ /* 0x000fe40004800000 */
[----:B------:R-:W3:Y:S01]  /*21c0*/  LDSM.16.M88.4 R68, [R225+0x1000] ;  /* 0x00100000e144783b */ /* 0x000ee20000000200 */
[C---:B------:R-:W-:Y:S01]  /*21d0*/  ISETP.GE.AND P2, PT, R72.reuse, R153, PT ;  /* 0x000000994800720c */ /* 0x040fe20003f46270 */
[C---:B-1----:R-:W-:Y:S01]  /*21e0*/  HMMA.16816.F32.BF16 R56, R140.reuse, R136, R56 ;  /* 0x000000888c38723c */ /* 0x042fe20000041838 */
[----:B------:R-:W-:Y:S02]  /*21f0*/  ISETP.GE.AND P0, PT, R72, R150, PT ;  /* 0x000000964800720c */ /* 0x000fe40003f06270 */
[C---:B------:R-:W-:Y:S02]  /*2200*/  IADD3 R74, R159.reuse, -0xe8, RZ ;  /* 0xffffff189f4a7810 */ /* 0x040fe40007ffe0ff */
[----:B------:R-:W-:Y:S02]  /*2210*/  IADD3 R72, R159, -0xe7, RZ ;  /* 0xffffff199f487810 */ /* 0x000fe40007ffe0ff */
[----:B------:R-:W-:Y:S01]  /*2220*/  FSEL R155, R64, -INF , !P4 ;  /* 0xff800000409b7808 */ /* 0x000fe20006000000 */
[----:B------:R-:W-:Y:S01]  /*2230*/  HMMA.16816.F32.BF16 R52, R140, R138, R52 ;  /* 0x0000008a8c34723c */ /* 0x000fe20000041834 */
[----:B------:R-:W-:-:S02]  /*2240*/  FSEL R242, R66, -INF , !P3 ;  /* 0xff80000042f27808 */ /* 0x000fc40005800000 */
[CC--:B------:R-:W-:Y:S02]  /*2250*/  ISETP.GE.AND P5, PT, R74.reuse, R153.reuse, PT ;  /* 0x000000994a00720c */ /* 0x0c0fe40003fa6270 */
[-C--:B------:R-:W-:Y:S02]  /*2260*/  ISETP.GE.AND P1, PT, R74, R150.reuse, PT ;  /* 0x000000964a00720c */ /* 0x080fe40003f26270 */
[C---:B------:R-:W-:Y:S01]  /*2270*/  ISETP.GE.AND P4, PT, R72.reuse, R153, PT ;  /* 0x000000994800720c */ /* 0x040fe20003f86270 */
[----:B--2---:R-:W-:Y:S01]  /*2280*/  HMMA.16816.F32.BF16 R48, R140, R132, R48 ;  /* 0x000000848c30723c */ /* 0x004fe20000041830 */
[----:B------:R-:W-:Y:S02]  /*2290*/  ISETP.GE.AND P3, PT, R72, R150, PT ;  /* 0x000000964800720c */ /* 0x000fe40003f66270 */
[----:B------:R-:W-:Y:S02]  /*22a0*/  FSEL R246, R67, -INF , !P0 ;  /* 0xff80000043f67808 */ /* 0x000fe40004000000 */
[----:B------:R-:W-:-:S02]  /*22b0*/  FSEL R67, R60, -INF , !P5 ;  /* 0xff8000003c437808 */ /* 0x000fc40006800000 */
[----:B------:R-:W-:Y:S01]  /*22c0*/  FSEL R240, R62, -INF , !P1 ;  /* 0xff8000003ef07808 */ /* 0x000fe20004800000 */
[----:B------:R-:W-:Y:S01]  /*22d0*/  HMMA.16816.F32.BF16 R44, R140, R134, R44 ;  /* 0x000000868c2c723c */ /* 0x000fe2000004182c */
[----:B------:R-:W-:Y:S02]  /*22e0*/  FSEL R133, R61, -INF , !P4 ;  /* 0xff8000003d857808 */ /* 0x000fe40006000000 */
[----:B------:R-:W-:Y:S02]  /*22f0*/  FSEL R244, R63, -INF , !P3 ;  /* 0xff8000003ff47808 */ /* 0x000fe40005800000 */
[----:B------:R-:W1:Y:S01]  /*2300*/  LDSM.16.M88.4 R60, [R225+0x1400] ;  /* 0x00140000e13c783b */ /* 0x000e620000000200 */
[C---:B------:R-:W-:Y:S02]  /*2310*/  IADD3 R66, R159.reuse, -0xe0, RZ ;  /* 0xffffff209f427810 */ /* 0x040fe40007ffe0ff */
[----:B------:R-:W-:Y:S02]  /*2320*/  IADD3 R64, R159, -0xdf, RZ ;  /* 0xffffff219f407810 */ /* 0x000fe40007ffe0ff */
[----:B------:R-:W-:-:S02]  /*2330*/  FSEL R65, R65, -INF , !P2 ;  /* 0xff80000041417808 */ /* 0x000fc40005000000 */
[CC--:B------:R-:W-:Y:S02]  /*2340*/  ISETP.GE.AND P2, PT, R66.reuse, R153.reuse, PT ;  /* 0x000000994200720c */ /* 0x0c0fe40003f46270 */
[-C--:B------:R-:W-:Y:S01]  /*2350*/  ISETP.GE.AND P0, PT, R66, R150.reuse, PT ;  /* 0x000000964200720c */ /* 0x080fe20003f06270 */
[C---:B---3--:R-:W-:Y:S01]  /*2360*/  HMMA.16816.F32.BF16 R40, R140.reuse, R68, R40 ;  /* 0x000000448c28723c */ /* 0x048fe20000041828 */
[C---:B------:R-:W-:Y:S02]  /*2370*/  ISETP.GE.AND P5, PT, R64.reuse, R153, PT ;  /* 0x000000994000720c */ /* 0x040fe40003fa6270 */
[----:B------:R-:W-:Y:S02]  /*2380*/  ISETP.GE.AND P1, PT, R64, R150, PT ;  /* 0x000000964000720c */ /* 0x000fe40003f26270 */
[C---:B------:R-:W-:Y:S02]  /*2390*/  IADD3 R66, R159.reuse, -0xd8, RZ ;  /* 0xffffff289f427810 */ /* 0x040fe40007ffe0ff */
[----:B------:R-:W-:Y:S01]  /*23a0*/  IADD3 R64, R159, -0xd7, RZ ;  /* 0xffffff299f407810 */ /* 0x000fe20007ffe0ff */
[----:B------:R-:W-:Y:S01]  /*23b0*/  HMMA.16816.F32.BF16 R36, R140, R70, R36 ;  /* 0x000000468c24723c */ /* 0x000fe20000041824 */
        /* <DEDUP_REMOVED lines=9> */
[----:B------:R-:W-:Y:S02]  /*2450*/  FSEL R69, R53, -INF , !P2 ;  /* 0xff80000035457808 */ /* 0x000fe40005000000 */
[----:B------:R-:W-:Y:S01]  /*2460*/  FSEL R196, R55, -INF , !P0 ;  /* 0xff80000037c47808 */ /* 0x000fe20004000000 */
[----:B-1----:R-:W-:Y:S01]  /*2470*/  HMMA.16816.F32.BF16 R32, R140, R60, R32 ;  /* 0x0000003c8c20723c */ /* 0x002fe20000041820 */
[----:B------:R-:W1:Y:S01]  /*2480*/  LDSM.16.M88.4 R52, [R225+0x1800] ;  /* 0x00180000e134783b */ /* 0x000e620000000200 */
[C---:B------:R-:W-:Y:S02]  /*2490*/  IADD3 R58, R159.reuse, -0xd0, RZ ;  /* 0xffffff309f3a7810 */ /* 0x040fe40007ffe0ff */
[----:B------:R-:W-:-:S02]  /*24a0*/  IADD3 R56, R159, -0xcf, RZ ;  /* 0xffffff319f387810 */ /* 0x000fc40007ffe0ff */
[----:B------:R-:W-:Y:S02]  /*24b0*/  FSEL R57, R57, -INF , !P5 ;  /* 0xff80000039397808 */ /* 0x000fe40006800000 */
[CC--:B------:R-:W-:Y:S01]  /*24c0*/  ISETP.GE.AND P5, PT, R58.reuse, R153.reuse, PT ;  /* 0x000000993a00720c */ /* 0x0c0fe20003fa6270 */
[----:B------:R-:W-:Y:S01]  /*24d0*/  HMMA.16816.F32.BF16 R28, R140, R62, R28 ;  /* 0x0000003e8c1c723c */ /* 0x000fe2000004181c */
[-C--:B------:R-:W-:Y:S02]  /*24e0*/  ISETP.GE.AND P1, PT, R58, R150.reuse, PT ;  /* 0x000000963a00720c */ /* 0x080fe40003f26270 */
[C---:B------:R-:W-:Y:S02]  /*24f0*/  ISETP.GE.AND P4, PT, R56.reuse, R153, PT ;  /* 0x000000993800720c */ /* 0x040fe40003f86270 */
[----:B------:R-:W-:Y:S02]  /*2500*/  ISETP.GE.AND P3, PT, R56, R150, PT ;  /* 0x000000963800720c */ /* 0x000fe40003f66270 */
[----:B------:R-:W-:-:S02]  /*2510*/  IADD3 R58, R159, -0xc8, RZ ;  /* 0xffffff389f3a7810 */ /* 0x000fc40007ffe0ff */
[----:B------:R-:W-:Y:S02]  /*2520*/  IADD3 R56, R159, -0xc7, RZ ;  /* 0xffffff399f387810 */ /* 0x000fe40007ffe0ff */
        /* <DEDUP_REMOVED lines=10> */
[----:B------:R-:W2:Y:S01]  /*25d0*/  LDSM.16.M88.4 R44, [R225+0x1c00] ;  /* 0x001c0000e12c783b */ /* 0x000ea20000000200 */
[C---:B------:R-:W-:Y:S01]  /*25e0*/  IADD3 R50, R159.reuse, -0xc0, RZ ;  /* 0xffffff409f327810 */ /* 0x040fe20007ffe0ff */
[----:B-1----:R-:W-:Y:S01]  /*25f0*/  HMMA.16816.F32.BF16 R24, R140, R52, R24 ;  /* 0x000000348c18723c */ /* 0x002fe20000041818 */
[----:B------:R-:W-:-:S02]  /*2600*/  IADD3 R48, R159, -0xbf, RZ ;  /* 0xffffff419f307810 */ /* 0x000fc40007ffe0ff */
[----:B------:R-:W-:Y:S02]  /*2610*/  FSEL R71, R49, -INF , !P4 ;  /* 0xff80000031477808 */ /* 0x000fe40006000000 */
[----:B------:R-:W-:Y:S02]  /*2620*/  FSEL R190, R51, -INF , !P3 ;  /* 0xff80000033be7808 */ /* 0x000fe40005800000 */
[CC--:B------:R-:W-:Y:S01]  /*2630*/  ISETP.GE.AND P4, PT, R50.reuse, R153.reuse, PT ;  /* 0x000000993200720c */ /* 0x0c0fe20003f86270 */
[----:B------:R-:W-:Y:S01]  /*2640*/  HMMA.16816.F32.BF16 R20, R140, R54, R20 ;  /* 0x000000368c14723c */ /* 0x000fe20000041814 */
[----:B------:R-:W-:Y:S02]  /*2650*/  ISETP.GE.AND P3, PT, R50, R150, PT ;  /* 0x000000963200720c */ /* 0x000fe40003f66270 */
[----:B------:R-:W-:Y:S02]  /*2660*/  IADD3 R49, R159, -0xb8, RZ ;  /* 0xffffff489f317810 */ /* 0x000fe40007ffe0ff */
[----:B------:R-:W-:-:S02]  /*2670*/  ISETP.GE.AND P2, PT, R48, R153, PT ;  /* 0x000000993000720c */ /* 0x000fc40003f46270 */
[-C--:B------:R-:W-:Y:S02]  /*2680*/  ISETP.GE.AND P0, PT, R48, R150.reuse, PT ;  /* 0x000000963000720c */ /* 0x080fe40003f06270 */
[----:B------:R-:W-:Y:S02]  /*2690*/  IADD3 R48, R159, -0xb7, RZ ;  /* 0xffffff499f307810 */ /* 0x000fe40007ffe0ff */
[C---:B------:R-:W-:Y:S02]  /*26a0*/  ISETP.GE.AND P5, PT, R49.reuse, R153, PT ;  /* 0x000000993100720c */ /* 0x040fe40003fa6270 */
[----:B------:R-:W-:Y:S02]  /*26b0*/  ISETP.GE.AND P1, PT, R49, R150, PT ;  /* 0x000000963100720c */ /* 0x000fe40003f26270 */
[----:B------:R-:W-:Y:S02]  /*26c0*/  FSEL R165, R40, -INF , !P4 ;  /* 0xff80000028a57808 */ /* 0x000fe40006000000 */
[----:B------:R-:W-:-:S02]  /*26d0*/  FSEL R186, R42, -INF , !P3 ;  /* 0xff8000002aba7808 */ /* 0x000fc40005800000 */
[C---:B------:R-:W-:Y:S02]  /*26e0*/  IADD3 R42, R159.reuse, -0xb0, RZ ;  /* 0xffffff509f2a7810 */ /* 0x040fe40007ffe0ff */
[----:B------:R-:W-:Y:S02]  /*26f0*/  IADD3 R40, R159, -0xaf, RZ ;  /* 0xffffff519f287810 */ /* 0x000fe40007ffe0ff */
[C---:B------:R-:W-:Y:S02]  /*2700*/  ISETP.GE.AND P4, PT, R48.reuse, R153, PT ;  /* 0x000000993000720c */ /* 0x040fe40003f86270 */
[----:B------:R-:W-:Y:S02]  /*2710*/  ISETP.GE.AND P3, PT, R48, R150, PT ;  /* 0x000000963000720c */ /* 0x000fe40003f66270 */
[----:B------:R-:W-:Y:S02]  /*2720*/  FSEL R63, R41, -INF , !P2 ;  /* 0xff800000293f7808 */ /* 0x000fe40005000000 */
[----:B------:R-:W-:Y:S01]  /*2730*/  FSEL R184, R43, -INF , !P0 ;  /* 0xff8000002bb87808 */ /* 0x000fe20004000000 */
[----:B--2---:R-:W-:Y:S01]  /*2740*/  HMMA.16816.F32.BF16 R16, R140, R44, R16 ;  /* 0x0000002c8c10723c */ /* 0x004fe20000041810 */
[----:B------:R-:W-:-:S02]  /*2750*/  FSEL R169, R36, -INF , !P5 ;  /* 0xff80000024a97808 */ /* 0x000fc40006800000 */
[----:B------:R-:W-:Y:S02]  /*2760*/  FSEL R182, R38, -INF , !P1 ;  /* 0xff80000026b67808 */ /* 0x000fe40004800000 */
[CC--:B------:R-:W-:Y:S02]  /*2770*/  ISETP.GE.AND P2, PT, R42.reuse, R153.reuse, PT ;  /* 0x000000992a00720c */ /* 0x0c0fe40003f46270 */
[-C--:B------:R-:W-:Y:S01]  /*2780*/  ISETP.GE.AND P0, PT, R42, R150.reuse, PT ;  /* 0x000000962a00720c */ /* 0x080fe20003f06270 */
[----:B------:R-:W-:Y:S01]  /*2790*/  HMMA.16816.F32.BF16 R12, R140, R46, R12 ;  /* 0x0000002e8c0c723c */ /* 0x000fe2000004180c */
[C---:B------:R-:W-:Y:S02]  /*27a0*/  ISETP.GE.AND P5, PT, R40.reuse, R153, PT ;  /* 0x000000992800720c */ /* 0x040fe40003fa6270 */
[----:B------:R-:W-:Y:S02]  /*27b0*/  ISETP.GE.AND P1, PT, R40, R150, PT ;  /* 0x000000962800720c */ /* 0x000fe40003f26270 */
[----:B------:R-:W-:-:S02]  /*27c0*/  IADD3 R41, R159, -0xa8, RZ ;  /* 0xffffff589f297810 */ /* 0x000fc40007ffe0ff */
[----:B------:R-:W-:Y:S02]  /*27d0*/  IADD3 R40, R159, -0xa7, RZ ;  /* 0xffffff599f287810 */ /* 0x000fe40007ffe0ff */
[----:B------:R-:W-:Y:S02]  /*27e0*/  FSEL R171, R37, -INF , !P4 ;  /* 0xff80000025ab7808 */ /* 0x000fe40006000000 */
[----:B------:R-:W-:Y:S02]  /*27f0*/  FSEL R180, R39, -INF , !P3 ;  /* 0xff80000027b47808 */ /* 0x000fe40005800000 */
[----:B------:R-:W1:Y:S01]  /*2800*/  LDSM.16.M88.4 R36, [R225+0x2000] ;  /* 0x00200000e124783b */ /* 0x000e620000000200 */
        /* <DEDUP_REMOVED lines=11> */
[----:B------:R-:W2:Y:S01]  /*28c0*/  LDSM.16.M88.4 R28, [R225+0x2400] ;  /* 0x00240000e11c783b */ /* 0x000ea20000000200 */
[C---:B------:R-:W-:Y:S02]  /*28d0*/  IADD3 R34, R159.reuse, -0xa0, RZ ;  /* 0xffffff609f227810 */ /* 0x040fe40007ffe0ff */
[----:B------:R-:W-:Y:S02]  /*28e0*/  IADD3 R32, R159, -0x9f, RZ ;  /* 0xffffff619f207810 */ /* 0x000fe40007ffe0ff */
[----:B------:R-:W-:Y:S02]  /*28f0*/  FSEL R33, R33, -INF , !P5 ;  /* 0xff80000021217808 */ /* 0x000fe40006800000 */
[----:B------:R-:W-:-:S02]  /*2900*/  ISETP.GE.AND P5, PT, R34, R153, PT ;  /* 0x000000992200720c */ /* 0x000fc40003fa6270 */
[-C--:B------:R-:W-:Y:S02]  /*2910*/  ISETP.GE.AND P1, PT, R34, R150.reuse, PT ;  /* 0x000000962200720c */ /* 0x080fe40003f26270 */
[C---:B------:R-:W-:Y:S02]  /*2920*/  ISETP.GE.AND P4, PT, R32.reuse, R153, PT ;  /* 0x000000992000720c */ /* 0x040fe40003f86270 */
[----:B------:R-:W-:Y:S02]  /*2930*/  ISETP.GE.AND P3, PT, R32, R150, PT ;  /* 0x000000962000720c */ /* 0x000fe40003f66270 */
[C---:B------:R-:W-:Y:S02]  /*2940*/  IADD3 R34, R159.reuse, -0x98, RZ ;  /* 0xffffff689f227810 */ /* 0x040fe40007ffe0ff */
[----:B------:R-:W-:Y:S01]  /*2950*/  IADD3 R32, R159, -0x97, RZ ;  /* 0xffffff699f207810 */ /* 0x000fe20007ffe0ff */
[----:B-1----:R-:W-:Y:S01]  /*2960*/  HMMA.16816.F32.BF16 R8, R140, R36, R8 ;  /* 0x000000248c08723c */ /* 0x002fe20000041808 */
[----:B------:R-:W-:-:S02]  /*2970*/  FSEL R175, R24, -INF , !P5 ;  /* 0xff80000018af7808 */ /* 0x000fc40006800000 */
[----:B------:R-:W-:Y:S02]  /*2980*/  FSEL R170, R26, -INF , !P1 ;  /* 0xff8000001aaa7808 */ /* 0x000fe40004800000 */
[CC--:B------:R-:W-:Y:S02]  /*2990*/  ISETP.GE.AND P2, PT, R34.reuse, R153.reuse, PT ;  /* 0x000000992200720c */ /* 0x0c0fe40003f46270 */
[-C--:B------:R-:W-:Y:S01]  /*29a0*/  ISETP.GE.AND P0, PT, R34, R150.reuse, PT ;  /* 0x000000962200720c */ /* 0x080fe20003f06270 */
[----:B------:R-:W-:Y:S01]  /*29b0*/  HMMA.16816.F32.BF16 R4, R140, R38, R4 ;  /* 0x000000268c04723c */ /* 0x000fe20000041804 */
[C---:B------:R-:W-:Y:S02]  /*29c0*/  ISETP.GE.AND P5, PT, R32.reuse, R153, PT ;  /* 0x000000992000720c */ /* 0x040fe40003fa6270 */
[----:B------:R-:W-:Y:S02]  /*29d0*/  ISETP.GE.AND P1, PT, R32, R150, PT ;  /* 0x000000962000720c */ /* 0x000fe40003f26270 */
[----:B------:R-:W-:-:S02]  /*29e0*/  FSEL R179, R20, -INF , !P2 ;  /* 0xff80000014b37808 */ /* 0x000fc40005000000 */
[----:B------:R-:W-:Y:S02]  /*29f0*/  FSEL R166, R22, -INF , !P0 ;  /* 0xff80000016a67808 */ /* 0x000fe40004000000 */
[----:B------:R-:W-:Y:S02]  /*2a00*/  FSEL R181, R21, -INF , !P5 ;  /* 0xff80000015b57808 */ /* 0x000fe40006800000 */
[----:B------:R-:W-:Y:S02]  /*2a10*/  FSEL R164, R23, -INF , !P1 ;  /* 0xff80000017a47808 */ /* 0x000fe40004800000 */
[----:B------:R-:W1:Y:S01]  /*2a20*/  LDSM.16.M88.4 R20, [R225+0x2800] ;  /* 0x00280000e114783b */ /* 0x000e620000000200 */
[C---:B------:R-:W-:Y:S01]  /*2a30*/  IADD3 R26, R159.reuse, -0x90, RZ ;  /* 0xffffff709f1a7810 */ /* 0x040fe20007ffe0ff */
[----:B--2---:R-:W-:Y:S01]  /*2a40*/  HMMA.16816.F32.BF16 R128, R140, R28, R128 ;  /* 0x0000001c8c80723c */ /* 0x004fe20000041880 */
[----:B------:R-:W-:Y:S02]  /*2a50*/  IADD3 R24, R159, -0x8f, RZ ;  /* 0xffffff719f187810 */ /* 0x000fe40007ffe0ff */
[----:B------:R-:W-:-:S02]  /*2a60*/  FSEL R177, R25, -INF , !P4 ;  /* 0xff80000019b17808 */ /* 0x000fc40006000000 */
        /* <DEDUP_REMOVED lines=19> */
[----:B------:R-:W1:Y:S01]  /*2ba0*/  LDSM.16.M88.4 R12, [R225+0x2c00] ;  /* 0x002c0000e10c783b */ /* 0x000e620000000200 */
[----:B------:R-:W-:-:S02]  /*2bb0*/  IADD3 R18, R159, -0x80, RZ ;  /* 0xffffff809f127810 */ /* 0x000fc40007ffe0ff */
[----:B------:R-:W-:Y:S02]  /*2bc0*/  IADD3 R16, R159, -0x7f, RZ ;  /* 0xffffff819f107810 */ /* 0x000fe40007ffe0ff */
[----:B------:R-:W-:Y:S02]  /*2bd0*/  FSEL R185, R17, -INF , !P2 ;  /* 0xff80000011b97808 */ /* 0x000fe40005000000 */
[----:B------:R-:W-:Y:S01]  /*2be0*/  FSEL R158, R19, -INF , !P0 ;  /* 0xff800000139e7808 */ /* 0x000fe20004000000 */
[----:B------:R-:W-:Y:S01]  /*2bf0*/  HMMA.16816.F32.BF16 R20, R140, R22, R116 ;  /* 0x000000168c14723c */ /* 0x000fe20000041874 */
[CC--:B------:R-:W-:Y:S02]  /*2c00*/  ISETP.GE.AND P2, PT, R18.reuse, R153.reuse, PT ;  /* 0x000000991200720c */ /* 0x0c0fe40003f46270 */
[----:B------:R-:W-:Y:S02]  /*2c10*/  ISETP.GE.AND P0, PT, R18, R150, PT ;  /* 0x000000961200720c */ /* 0x000fe40003f06270 */
[----:B------:R-:W-:-:S02]  /*2c20*/  ISETP.GE.AND P5, PT, R16, R153, PT ;  /* 0x000000991000720c */ /* 0x000fc40003fa6270 */
[-C--:B------:R-:W-:Y:S02]  /*2c30*/  ISETP.GE.AND P1, PT, R16, R150.reuse, PT ;  /* 0x000000961000720c */ /* 0x080fe40003f26270 */
[C---:B------:R-:W-:Y:S02]  /*2c40*/  IADD3 R17, R159.reuse, -0x78, RZ ;  /* 0xffffff889f117810 */ /* 0x040fe40007ffe0ff */
[----:B------:R-:W-:Y:S02]  /*2c50*/  IADD3 R16, R159, -0x77, RZ ;  /* 0xffffff899f107810 */ /* 0x000fe40007ffe0ff */
[C---:B------:R-:W-:Y:S02]  /*2c60*/  ISETP.GE.AND P4, PT, R17.reuse, R153, PT ;  /* 0x000000991100720c */ /* 0x040fe40003f86270 */
[----:B------:R-:W-:Y:S02]  /*2c70*/  ISETP.GE.AND P3, PT, R17, R150, PT ;  /* 0x000000961100720c */ /* 0x000fe40003f66270 */
[----:B------:R-:W-:-:S02]  /*2c80*/  FSEL R189, R8, -INF , !P2 ;  /* 0xff80000008bd7808 */ /* 0x000fc40005000000 */
[----:B------:R-:W-:Y:S02]  /*2c90*/  FSEL R154, R10, -INF , !P0 ;  /* 0xff8000000a9a7808 */ /* 0x000fe40004000000 */
[C---:B------:R-:W-:Y:S02]  /*2ca0*/  ISETP.GE.AND P2, PT, R16.reuse, R153, PT ;  /* 0x000000991000720c */ /* 0x040fe40003f46270 */
[----:B------:R-:W-:Y:S02]  /*2cb0*/  ISETP.GE.AND P0, PT, R16, R150, PT ;  /* 0x000000961000720c */ /* 0x000fe40003f06270 */
[C---:B------:R-:W-:Y:S02]  /*2cc0*/  IADD3 R10, R159.reuse, -0x70, RZ ;  /* 0xffffff909f0a7810 */ /* 0x040fe40007ffe0ff */
[----:B------:R-:W-:Y:S02]  /*2cd0*/  IADD3 R8, R159, -0x6f, RZ ;  /* 0xffffff919f087810 */ /* 0x000fe40007ffe0ff */
[----:B------:R-:W-:-:S02]  /*2ce0*/  FSEL R31, R9, -INF , !P5 ;  /* 0xff800000091f7808 */ /* 0x000fc40006800000 */
[----:B------:R-:W-:Y:S01]  /*2cf0*/  FSEL R152, R11, -INF , !P1 ;  /* 0xff8000000b987808 */ /* 0x000fe20004800000 */
[----:B-1----:R-:W-:Y:S01]  /*2d00*/  HMMA.16816.F32.BF16 R16, R140, R12, R112 ;  /* 0x0000000c8c10723c */ /* 0x002fe20000041870 */
        /* <DEDUP_REMOVED lines=8> */
[C---:B------:R-:W-:Y:S01]  /*2d90*/  IADD3 R9, R159.reuse, -0x68, RZ ;  /* 0xffffff989f097810 */ /* 0x040fe20007ffe0ff */
[----:B------:R-:W-:Y:S01]  /*2da0*/  LDSM.16.M88.4 R4, [R225+0x3000] ;  /* 0x00300000e104783b */ /* 0x000fe20000000200 */
[----:B------:R-:W-:Y:S02]  /*2db0*/  IADD3 R8, R159, -0x67, RZ ;  /* 0xffffff999f087810 */ /* 0x000fe40007ffe0ff */
[----:B------:R-:W-:-:S02]  /*2dc0*/  FSEL R195, R128, -INF , !P5 ;  /* 0xff80000080c37808 */ /* 0x000fc40006800000 */
[----:B------:R-:W-:Y:S02]  /*2dd0*/  FSEL R138, R130, -INF , !P1 ;  /* 0xff800000828a7808 */ /* 0x000fe40004800000 */
[CC--:B------:R-:W-:Y:S02]  /*2de0*/  ISETP.GE.AND P2, PT, R9.reuse, R153.reuse, PT ;  /* 0x000000990900720c */ /* 0x0c0fe40003f46270 */
[-C--:B------:R-:W-:Y:S02]  /*2df0*/  ISETP.GE.AND P0, PT, R9, R150.reuse, PT ;  /* 0x000000960900720c */ /* 0x080fe40003f06270 */
[C---:B------:R-:W-:Y:S02]  /*2e00*/  ISETP.GE.AND P5, PT, R8.reuse, R153, PT ;  /* 0x000000990800720c */ /* 0x040fe40003fa6270 */
[----:B------:R-:W-:Y:S02]  /*2e10*/  ISETP.GE.AND P1, PT, R8, R150, PT ;  /* 0x000000960800720c */ /* 0x000fe40003f26270 */
[----:B------:R-:W-:-:S02]  /*2e20*/  IADD3 R9, R159, -0x60, RZ ;  /* 0xffffffa09f097810 */ /* 0x000fc40007ffe0ff */
[----:B------:R-:W-:Y:S02]  /*2e30*/  IADD3 R8, R159, -0x5f, RZ ;  /* 0xffffffa19f087810 */ /* 0x000fe40007ffe0ff */
        /* <DEDUP_REMOVED lines=8> */
[----:B------:R-:W1:Y:S01]  /*2ec0*/  LDSM.16.M88.4 R8, [R225+0x3400] ;  /* 0x00340000e108783b */ /* 0x000e620000000200 */
[C---:B------:R-:W-:Y:S02]  /*2ed0*/  IADD3 R13, R159.reuse, -0x58, RZ ;  /* 0xffffffa89f0d7810 */ /* 0x040fe40007ffe0ff */
[----:B------:R-:W-:Y:S02]  /*2ee0*/  IADD3 R12, R159, -0x57, RZ ;  /* 0xffffffa99f0c7810 */ /* 0x000fe40007ffe0ff */
        /* <DEDUP_REMOVED lines=8> */
[----:B------:R-:W-:Y:S01]  /*2f70*/  HMMA.16816.F32.BF16 R12, R140, R14, R108 ;  /* 0x0000000e8c0c723c */ /* 0x000fe2000004186c */
[C---:B------:R-:W-:Y:S02]  /*2f80*/  IADD3 R25, R159.reuse, -0x50, RZ ;  /* 0xffffffb09f197810 */ /* 0x040fe40007ffe0ff */
[----:B------:R-:W-:Y:S02]  /*2f90*/  IADD3 R24, R159, -0x4f, RZ ;  /* 0xffffffb19f187810 */ /* 0x000fe40007ffe0ff */
        /* <DEDUP_REMOVED lines=9> */
[----:B------:R-:W-:-:S02]  /*3030*/  FSEL R123, R21, -INF , !P4 ;  /* 0xff800000157b7808 */ /* 0x000fc40006000000 */
[----:B------:R-:W-:Y:S02]  /*3040*/  FSEL R110, R23, -INF , !P3 ;  /* 0xff800000176e7808 */ /* 0x000fe40005800000 */
[----:B------:R-:W1:Y:S01]  /*3050*/  LDSM.16.M88.4 R20, [R225+0x3800] ;  /* 0x00380000e114783b */ /* 0x000e620000000200 */
[----:B------:R-:W-:Y:S02]  /*3060*/  FSEL R201, R16, -INF , !P2 ;  /* 0xff80000010c97808 */ /* 0x000fe40005000000 */
[----:B------:R-:W-:Y:S01]  /*3070*/  HMMA.16816.F32.BF16 R24, R140, R4, R104 ;  /* 0x000000048c18723c */ /* 0x000fe20000041868 */
[----:B------:R-:W-:Y:S02]  /*3080*/  IADD3 R16, R159, -0x3f, RZ ;  /* 0xffffffc19f107810 */ /* 0x000fe40007ffe0ff */
[----:B------:R-:W-:Y:S02]  /*3090*/  FSEL R203, R17, -INF , !P5 ;  /* 0xff80000011cb7808 */ /* 0x000fe40006800000 */
[----:B------:R-:W-:-:S02]  /*30a0*/  IADD3 R28, R159, -0x38, RZ ;  /* 0xffffffc89f1c7810 */ /* 0x000fc40007ffe0ff */
[C---:B------:R-:W-:Y:S02]  /*30b0*/  IADD3 R5, R159.reuse, -0x48, RZ ;  /* 0xffffffb89f057810 */ /* 0x040fe40007ffe0ff */
[----:B------:R-:W-:Y:S02]  /*30c0*/  IADD3 R4, R159, -0x47, RZ ;  /* 0xffffffb99f047810 */ /* 0x000fe40007ffe0ff */
[C---:B------:R-:W-:Y:S02]  /*30d0*/  ISETP.GE.AND P4, PT, R5.reuse, R153, PT ;  /* 0x000000990500720c */ /* 0x040fe40003f86270 */
[----:B------:R-:W-:Y:S02]  /*30e0*/  ISETP.GE.AND P3, PT, R5, R150, PT ;  /* 0x000000960500720c */ /* 0x000fe40003f66270 */
[----:B------:R-:W-:Y:S02]  /*30f0*/  FSEL R104, R18, -INF , !P0 ;  /* 0xff80000012687808 */ /* 0x000fe40004000000 */
[----:B------:R-:W-:-:S02]  /*3100*/  IADD3 R18, R159, -0x40, RZ ;  /* 0xffffffc09f127810 */ /* 0x000fc40007ffe0ff */
[CC--:B------:R-:W-:Y:S02]  /*3110*/  ISETP.GE.AND P2, PT, R4.reuse, R153.reuse, PT ;  /* 0x000000990400720c */ /* 0x0c0fe40003f46270 */
[----:B------:R-:W-:Y:S02]  /*3120*/  ISETP.GE.AND P0, PT, R4, R150, PT ;  /* 0x000000960400720c */ /* 0x000fe40003f06270 */
[----:B------:R-:W-:Y:S01]  /*3130*/  HMMA.16816.F32.BF16 R4, R140, R6, R100 ;  /* 0x000000068c04723c */ /* 0x000fe20000041864 */
[----:B------:R-:W-:Y:S02]  /*3140*/  ISETP.GE.AND P5, PT, R18, R153, PT ;  /* 0x000000991200720c */ /* 0x000fe40003fa6270 */
[----:B------:R-:W-:Y:S02]  /*3150*/  IADD3 R10, R159, -0x30, RZ ;  /* 0xffffffd09f0a7810 */ /* 0x000fe40007ffe0ff */
[----:B------:R-:W-:Y:S02]  /*3160*/  FSEL R105, R24, -INF , !P5 ;  /* 0xff80000018697808 */ /* 0x000fe40006800000 */
[----:B------:R-:W-:-:S02]  /*3170*/  FSEL R102, R19, -INF , !P1 ;  /* 0xff80000013667808 */ /* 0x000fc40004800000 */
[----:B------:R-:W-:Y:S02]  /*3180*/  FSEL R103, R12, -INF , !P4 ;  /* 0xff8000000c677808 */ /* 0x000fe40006000000 */
[----:B------:R-:W-:Y:S02]  /*3190*/  FSEL R100, R14, -INF , !P3 ;  /* 0xff8000000e647808 */ /* 0x000fe40005800000 */
[-C--:B------:R-:W-:Y:S01]  /*31a0*/  ISETP.GE.AND P1, PT, R18, R150.reuse, PT ;  /* 0x000000961200720c */ /* 0x080fe20003f26270 */
[----:B-1----:R-:W-:Y:S01]  /*31b0*/  HMMA.16816.F32.BF16 R88, R140, R20, R88 ;  /* 0x000000148c58723c */ /* 0x002fe20000041858 */
[C---:B------:R-:W-:Y:S02]  /*31c0*/  ISETP.GE.AND P4, PT, R16.reuse, R153, PT ;  /* 0x000000991000720c */ /* 0x040fe40003f86270 */
[----:B------:R-:W-:Y:S02]  /*31d0*/  ISETP.GE.AND P3, PT, R16, R150, PT ;  /* 0x000000961000720c */ /* 0x000fe40003f66270 */
[----:B------:R-:W-:-:S02]  /*31e0*/  FSEL R121, R25, -INF , !P4 ;  /* 0xff80000019797808 */ /* 0x000fc40006000000 */
[----:B------:R-:W-:Y:S01]  /*31f0*/  FSEL R37, R27, -INF , !P3 ;  /* 0xff8000001b257808 */ /* 0x000fe20005800000 */
[----:B------:R-:W-:Y:S01]  /*3200*/  HMMA.16816.F32.BF16 R16, R140, R8, R96 ;  /* 0x000000088c10723c */ /* 0x000fe20000041860 */
[C---:B------:R-:W-:Y:S02]  /*3210*/  ISETP.GE.AND P4, PT, R10.reuse, R153, PT ;  /* 0x000000990a00720c */ /* 0x040fe40003f86270 */
[----:B------:R-:W-:-:S04]  /*3220*/  ISETP.GE.AND P3, PT, R10, R150, PT ;  /* 0x000000960a00720c */ /* 0x000fc80003f66270 */
[----:B------:R-:W-:Y:S01]  /*3230*/  FSEL R9, R13, -INF , !P2 ;  /* 0xff8000000d097808 */ /* 0x000fe20005000000 */
[----:B------:R-:W-:Y:S01]  /*3240*/  HMMA.16816.F32.BF16 R20, R140, R22, R84 ;  /* 0x000000168c14723c */ /* 0x000fe20000041854 */
[----:B------:R-:W-:Y:S02]  /*3250*/  FSEL R98, R15, -INF , !P0 ;  /* 0xff8000000f627808 */ /* 0x000fe40004000000 */
[----:B------:R-:W1:Y:S01]  /*3260*/  LDSM.16.M88.4 R12, [R225+0x3c00] ;  /* 0x003c0000e10c783b */ /* 0x000e620000000200 */
[----:B------:R-:W-:Y:S01]  /*3270*/  IADD3 R8, R159, -0x37, RZ ;  /* 0xffffffc99f087810 */ /* 0x000fe20007ffe0ff */
[----:B------:R-:W-:-:S04]  /*3280*/  DEPBAR.LE SB0, 0x0 ;  /* 0x000080000000791a */ /* 0x000fc80000000000 */
[CC--:B------:R-:W-:Y:S02]  /*3290*/  ISETP.GE.AND P2, PT, R28.reuse, R153.reuse, PT ;  /* 0x000000991c00720c */ /* 0x0c0fe40003f46270 */
[-C--:B------:R-:W-:Y:S02]  /*32a0*/  ISETP.GE.AND P0, PT, R28, R150.reuse, PT ;  /* 0x000000961c00720c */ /* 0x080fe40003f06270 */
[----:B------:R-:W-:Y:S02]  /*32b0*/  FSEL R96, R26, -INF , !P1 ;  /* 0xff8000001a607808 */ /* 0x000fe40004800000 */
[C---:B------:R-:W-:Y:S02]  /*32c0*/  ISETP.GE.AND P5, PT, R8.reuse, R153, PT ;  /* 0x000000990800720c */ /* 0x040fe40003fa6270 */
[----:B------:R-:W-:Y:S02]  /*32d0*/  ISETP.GE.AND P1, PT, R8, R150, PT ;  /* 0x000000960800720c */ /* 0x000fe40003f26270 */
[----:B------:R-:W-:-:S02]  /*32e0*/  FSEL R119, R4, -INF , !P2 ;  /* 0xff80000004777808 */ /* 0x000fc40005000000 */
[----:B------:R-:W-:Y:S02]  /*32f0*/  FSEL R36, R6, -INF , !P0 ;  /* 0xff80000006247808 */ /* 0x000fe40004000000 */
[C---:B------:R-:W-:Y:S02]  /*3300*/  IADD3 R8, R159.reuse, -0x2f, RZ ;  /* 0xffffffd19f087810 */ /* 0x040fe40007ffe0ff */
[C---:B------:R-:W-:Y:S02]  /*3310*/  IADD3 R6, R159.reuse, -0x28, RZ ;  /* 0xffffffd89f067810 */ /* 0x040fe40007ffe0ff */
[----:B------:R-:W-:Y:S02]  /*3320*/  IADD3 R4, R159, -0x27, RZ ;  /* 0xffffffd99f047810 */ /* 0x000fe40007ffe0ff */
[----:B------:R-:W-:Y:S02]  /*3330*/  FSEL R167, R5, -INF , !P5 ;  /* 0xff80000005a77808 */ /* 0x000fe40006800000 */
[----:B------:R-:W-:-:S02]  /*3340*/  FSEL R39, R7, -INF , !P1 ;  /* 0xff80000007277808 */ /* 0x000fc40004800000 */
[----:B------:R-:W-:Y:S02]  /*3350*/  FSEL R161, R16, -INF , !P4 ;  /* 0xff80000010a17808 */ /* 0x000fe40006000000 */
[----:B------:R-:W-:Y:S02]  /*3360*/  FSEL R38, R18, -INF , !P3 ;  /* 0xff80000012267808 */ /* 0x000fe40005800000 */
[-C--:B------:R-:W-:Y:S02]  /*3370*/  ISETP.GE.AND P0, PT, R8, R150.reuse, PT ;  /* 0x000000960800720c */ /* 0x080fe40003f06270 */
[CC--:B------:R-:W-:Y:S02]  /*3380*/  ISETP.GE.AND P5, PT, R6.reuse, R153.reuse, PT ;  /* 0x000000990600720c */ /* 0x0c0fe40003fa6270 */
[----:B------:R-:W-:Y:S01]  /*3390*/  ISETP.GE.AND P1, PT, R6, R150, PT ;  /* 0x000000960600720c */ /* 0x000fe20003f26270 */
[----:B-1----:R-:W-:Y:S01]  /*33a0*/  HMMA.16816.F32.BF16 R80, R140, R12, R80 ;  /* 0x0000000c8c50723c */ /* 0x002fe20000041850 */
[----:B------:R-:W-:-:S02]  /*33b0*/  ISETP.GE.AND P4, PT, R4, R153, PT ;  /* 0x000000990400720c */ /* 0x000fc40003f86270 */
[----:B------:R-:W-:Y:S02]  /*33c0*/  ISETP.GE.AND P3, PT, R4, R150, PT ;  /* 0x000000960400720c */ /* 0x000fe40003f66270 */
[C---:B------:R-:W-:Y:S02]  /*33d0*/  IADD3 R5, R159.reuse, -0x20, RZ ;  /* 0xffffffe09f057810 */ /* 0x040fe40007ffe0ff */
[----:B------:R-:W-:Y:S01]  /*33e0*/  IADD3 R4, R159, -0x1f, RZ ;  /* 0xffffffe19f047810 */ /* 0x000fe20007ffe0ff */
[----:B------:R-:W-:Y:S01]  /*33f0*/  HMMA.16816.F32.BF16 R76, R140, R14, R76 ;  /* 0x0000000e8c4c723c */ /* 0x000fe2000004184c */
[----:B------:R-:W-:Y:S01]  /*3400*/  BAR.SYNC.DEFER_BLOCKING 0x0 ;  /* 0x0000000000007b1d */ /* 0x000fe20000010000 */
[----:B------:R-:W-:Y:S02]  /*3410*/  ISETP.GE.AND P2, PT, R8, R153, PT ;  /* 0x000000990800720c */ /* 0x000fe40003f46270 */
[----:B------:R-:W-:Y:S02]  /*3420*/  FSEL R41, R19, -INF , !P0 ;  /* 0xff80000013297808 */ /* 0x000fe40004000000 */
[----:B------:R-:W-:-:S02]  /*3430*/  FSEL R137, R92, -INF , !P5 ;  /* 0xff8000005c897808 */ /* 0x000fc40006800000 */
[----:B------:R-:W-:Y:S02]  /*3440*/  FSEL R40, R94, -INF , !P1 ;  /* 0xff8000005e287808 */ /* 0x000fe40004800000 */
[-C--:B------:R-:W-:Y:S02]  /*3450*/  ISETP.GE.AND P0, PT, R5, R153.reuse, PT ;  /* 0x000000990500720c */ /* 0x080fe40003f06270 */
[C---:B------:R-:W-:Y:S02]  /*3460*/  ISETP.GE.AND P5, PT, R4.reuse, R153, PT ;  /* 0x000000990400720c */ /* 0x040fe40003fa6270 */
[----:B------:R-:W-:Y:S02]  /*3470*/  ISETP.GE.AND P1, PT, R4, R150, PT ;  /* 0x000000960400720c */ /* 0x000fe40003f26270 */
[----:B------:R-:W-:Y:S02]  /*3480*/  IADD3 R4, R159, -0x17, RZ ;  /* 0xffffffe99f047810 */ /* 0x000fe40007ffe0ff */
[----:B------:R-:W-:-:S02]  /*3490*/  FSEL R157, R17, -INF , !P2 ;  /* 0xff800000119d7808 */ /* 0x000fc40005000000 */
[----:B------:R-:W-:Y:S02]  /*34a0*/  ISETP.GE.AND P2, PT, R5, R150, PT ;  /* 0x000000960500720c */ /* 0x000fe40003f46270 */
[----:B------:R-:W-:Y:S02]  /*34b0*/  FSEL R127, R88, -INF , !P0 ;  /* 0xff800000587f7808 */ /* 0x000fe40004000000 */
[C---:B------:R-:W-:Y:S02]  /*34c0*/  IADD3 R5, R159.reuse, -0x18, RZ ;  /* 0xffffffe89f057810 */ /* 0x040fe40007ffe0ff */
[----:B------:R-:W-:Y:S02]  /*34d0*/  ISETP.GE.AND P0, PT, R4, R153, PT ;  /* 0x000000990400720c */ /* 0x000fe40003f06270 */
[----:B------:R-:W-:Y:S02]  /*34e0*/  IADD3 R6, R159, -0x10, RZ ;  /* 0xfffffff09f067810 */ /* 0x000fe40007ffe0ff */
[----:B------:R-:W-:-:S02]  /*34f0*/  FSEL R131, R93, -INF , !P4 ;  /* 0xff8000005d837808 */ /* 0x000fc40006000000 */
[----:B------:R-:W-:Y:S02]  /*3500*/  FSEL R43, R95, -INF , !P3 ;  /* 0xff8000005f2b7808 */ /* 0x000fe40005800000 */
[----:B------:R-:W-:Y:S02]  /*3510*/  FSEL R42, R90, -INF , !P2 ;  /* 0xff8000005a2a7808 */ /* 0x000fe40005000000 */
[C---:B------:R-:W-:Y:S02]  /*3520*/  ISETP.GE.AND P4, PT, R5.reuse, R153, PT ;  /* 0x000000990500720c */ /* 0x040fe40003f86270 */
[-C--:B------:R-:W-:Y:S02]  /*3530*/  ISETP.GE.AND P3, PT, R5, R150.reuse, PT ;  /* 0x000000960500720c */ /* 0x080fe40003f66270 */
[----:B------:R-:W-:Y:S02]  /*3540*/  ISETP.GE.AND P2, PT, R4, R150, PT ;  /* 0x000000960400720c */ /* 0x000fe40003f46270 */
[----:B------:R-:W-:-:S02]  /*3550*/  FSEL R87, R21, -INF , !P0 ;  /* 0xff80000015577808 */ /* 0x000fc40004000000 */
[C---:B------:R-:W-:Y:S02]  /*3560*/  IADD3 R5, R159.reuse, -0xf, RZ ;  /* 0xfffffff19f057810 */ /* 0x040fe40007ffe0ff */
[C---:B------:R-:W-:Y:S02]  /*3570*/  IADD3 R4, R159.reuse, -0x8, RZ ;  /* 0xfffffff89f047810 */ /* 0x040fe40007ffe0ff */
[-C--:B------:R-:W-:Y:S02]  /*3580*/  ISETP.GE.AND P0, PT, R6, R150.reuse, PT ;  /* 0x000000960600720c */ /* 0x080fe40003f06270 */
[----:B------:R-:W-:Y:S02]  /*3590*/  IADD3 R159, R159, -0x7, RZ ;  /* 0xfffffff99f9f7810 */ /* 0x000fe40007ffe0ff */
[----:B------:R-:W-:Y:S02]  /*35a0*/  FSEL R47, R82, -INF , !P0 ;  /* 0xff800000522f7808 */ /* 0x000fe40004000000 */
[----:B------:R-:W-:-:S02]  /*35b0*/  ISETP.GE.AND P0, PT, R159, R150, PT ;  /* 0x000000969f00720c */ /* 0x000fc40003f06270 */
[----:B------:R-:W-:Y:S02]  /*35c0*/  FSEL R50, R91, -INF , !P1 ;  /* 0xff8000005b327808 */ /* 0x000fe40004800000 */
[----:B------:R-:W-:Y:S02]  /*35d0*/  FSEL R44, R79, -INF , !P0 ;  /* 0xff8000004f2c7808 */ /* 0x000fe40004000000 */
[----:B------:R-:W-:Y:S02]  /*35e0*/  ISETP.GE.AND P0, PT, R148, 0x2, PT ;  /* 0x000000029400780c */ /* 0x000fe40003f06270 */
[----:B------:R-:W-:Y:S02]  /*35f0*/  ISETP.GE.AND P1, PT, R6, R153, PT ;  /* 0x000000990600720c */ /* 0x000fe40003f26270 */
[----:B------:R-:W-:Y:S02]  /*3600*/  FSEL R117, R89, -INF , !P5 ;  /* 0xff80000059757808 */ /* 0x000fe40006800000 */
[----:B------:R-:W-:-:S02]  /*3610*/  FSEL R95, R20, -INF , !P4 ;  /* 0xff800000145f7808 */ /* 0x000fc40006000000 */
[----:B------:R-:W-:Y:S02]  /*3620*/  FSEL R49, R22, -INF , !P3 ;  /* 0xff80000016317808 */ /* 0x000fe40005800000 */
[----:B------:R-:W-:Y:S02]  /*3630*/  FSEL R48, R23, -INF , !P2 ;  /* 0xff80000017307808 */ /* 0x000fe40005000000 */
[----:B------:R-:W-:Y:S02]  /*3640*/  FSEL R54, R80, -INF , !P1 ;  /* 0xff80000050367808 */ /* 0x000fe40004800000 */
[-C--:B------:R-:W-:Y:S02]  /*3650*/  ISETP.GE.AND P5, PT, R5, R153.reuse, PT ;  /* 0x000000990500720c */ /* 0x080fe40003fa6270 */
[-C--:B------:R-:W-:Y:S02]  /*3660*/  ISETP.GE.AND P4, PT, R4, R153.reuse, PT ;  /* 0x000000990400720c */ /* 0x080fe40003f86270 */
[----:B------:R-:W-:-:S02]  /*3670*/  ISETP.GE.AND P3, PT, R159, R153, PT ;  /* 0x000000999f00720c */ /* 0x000fc40003f66270 */
[-C--:B------:R-:W-:Y:S02]  /*3680*/  ISETP.GE.AND P2, PT, R5, R150.reuse, PT ;  /* 0x000000960500720c */ /* 0x080fe40003f46270 */
[----:B------:R-:W-:Y:S01]  /*3690*/  ISETP.GE.AND P1, PT, R4, R150, PT ;  /* 0x000000960400720c */ /* 0x000fe20003f26270 */
[----:B------:R-:W-:Y:S01]  /*36a0*/  IMAD.IADD R4, R149, 0x1, R208 ;  /* 0x0000000195047824 */ /* 0x000fe200078e02d0 */
[----:B------:R-:W-:Y:S02]  /*36b0*/  FSEL R53, R81, -INF , !P5 ;  /* 0xff80000051357808 */ /* 0x000fe40006800000 */
[----:B------:R-:W-:Y:S02]  /*36c0*/  FSEL R46, R83, -INF , !P2 ;  /* 0xff800000532e7808 */ /* 0x000fe40005000000 */
[----:B------:R-:W-:Y:S02]  /*36d0*/  FSEL R52, R76, -INF , !P4 ;  /* 0xff8000004c347808 */ /* 0x000fe40006000000 */
[----:B------:R-:W-:-:S02]  /*36e0*/  FSEL R51, R77, -INF , !P3 ;  /* 0xff8000004d337808 */ /* 0x000fc40005800000 */
[----:B------:R-:W-:Y:S02]  /*36f0*/  FSEL R45, R78, -INF , !P1 ;  /* 0xff8000004e2d7808 */ /* 0x000fe40004800000 */
[----:B------:R-:W-:Y:S01]  /*3700*/  IADD3 R208, R225, 0x3c00, RZ ;  /* 0x00003c00e1d07810 */ /* 0x000fe20007ffe0ff */
[----:B------:R-:W-:Y:S05]  /*3710*/  @!P0 BRA `(.L_x_1482) ;  /* 0x000005c000008947 */ /* 0x000fea0003800000 */
[----:B------:R-:W-:Y:S05]  /*3720*/  @P6 BRA `(.L_x_1483) ;  /* 0x000003a000006947 */ /* 0x000fea0003800000 */
[----:B------:R-:W1:Y:S01]  /*3730*/  I2F.RP R8, R2 ;  /* 0x0000000200087306 */ /* 0x000e620000209400 */
[C---:B------:R-:W-:Y:S02]  /*3740*/  IADD3 R10, R0.reuse, -0x200, RZ ;  /* 0xfffffe00000a7810 */ /* 0x040fe40007ffe0ff */
[----:B------:R-:W-:Y:S02]  /*3750*/  IADD3 R5, R0, -0x100, RZ ;  /* 0xffffff0000057810 */ /* 0x000fe40007ffe0ff */
[----:B------:R-:W-:Y:S02]  /*3760*/  IABS R0, R10 ;  /* 0x0000000a00007213 */ /* 0x000fe40000000000 */
[----:B------:R-:W-:-:S02]  /*3770*/  IABS R6, R5 ;  /* 0x0000000500067213 */ /* 0x000fc40000000000 */
        /* <DEDUP_REMOVED lines=26> */
[----:B------:R-:W-:-:S07]  /*3920*/  ISETP.NE.AND P2, PT, RZ, c[0x0][0x2d0], PT ;  /* 0x0000b400ff007a0c */ /* 0x000fce0003f45270 */
        /* <DEDUP_REMOVED lines=22> */
[----:B------:R-:W-:-:S04]  /*3a90*/  IMAD.WIDE.U32 R6, R6, c[0x0][0x180], R10 ;  /* 0x0000600006067a25 */ /* 0x000fc800078e000a */
[----:B------:R-:W-:Y:S01]  /*3aa0*/  IMAD.MOV.U32 R2, RZ, RZ, R6 ;  /* 0x000000ffff027224 */ /* 0x000fe200078e0006 */
[----:B------:R-:W-:Y:S01]  /*3ab0*/  IADD3 R0, R7, R5, RZ ;  /* 0x0000000507007210 */ /* 0x000fe20007ffe0ff */
[----:B------:R-:W-:Y:S05]  /*3ac0*/  BRA `(.L_x_1484) ;  /* 0x0000004000007947 */ /* 0x000fea0003800000 */
.L_x_1483:
[----:B------:R-:W-:-:S04]  /*3ad0*/  ULEA UR6, -UR6, URZ, 0x8 ;  /* 0x0000003f06067291 */ /* 0x000fc8000f8e413f */
[----:B------:R-:W-:Y:S02]  /*3ae0*/  USHF.R.S32.HI UR4, URZ, 0x1f, UR6 ;  /* 0x0000001f3f047899 */ /* 0x000fe40008011406 */
[----:B------:R-:W-:-:S04]  /*3af0*/  MOV R2, UR6 ;  /* 0x0000000600027c02 */ /* 0x000fc80008000f00 */
[----:B------:R-:W-:Y:S02]  /*3b00*/  MOV R0, UR4 ;  /* 0x0000000400007c02 */ /* 0x000fe40008000f00 */
.L_x_1484:
[----:B------:R-:W-:-:S04]  /*3b10*/  LEA R230, P1, R2, R230, 0x1 ;  /* 0x000000e602e67211 */ /* 0x000fc800078208ff */
[----:B------:R-:W-:Y:S02]  /*3b20*/  LEA.HI.X R229, R2, R229, R0, 0x1, P1 ;  /* 0x000000e502e57211 */ /* 0x000fe400008f0c00 */
[----:B------:R-:W-:-:S03]  /*3b30*/  IADD3 R16, P1, R230, UR9, RZ ;  /* 0x00000009e6107c10 */ /* 0x000fc6000ff3e0ff */
[----:B------:R-:W-:Y:S01]  /*3b40*/  IMAD.MOV.U32 R231, RZ, RZ, R229 ;  /* 0x000000ffffe77224 */ /* 0x000fe200078e00e5 */
[----:B------:R-:W-:Y:S02]  /*3b50*/  IADD3.X R17, R229, UR7, RZ, P1, !PT ;  /* 0x00000007e5117c10 */ /* 0x000fe40008ffe4ff */
[----:B------:R-:W-:Y:S02]  /*3b60*/  IADD3 R14, P1, R16, UR9, RZ ;  /* 0x00000009100e7c10 */ /* 0x000fe4000ff3e0ff */
[----:B------:R-:W-:Y:S01]  /*3b70*/  @!PT LDS RZ, [RZ] ;  /* 0x00000000fffff984 */ /* 0x000fe20000000800 */
[----:B------:R-:W-:Y:S01]  /*3b80*/  @!PT LDS RZ, [RZ] ;  /* 0x00000000fffff984 */ /* 0x000fe20000000800 */
[----:B------:R-:W-:Y:S01]  /*3b90*/  @!PT LDS RZ, [RZ] ;  /* 0x00000000fffff984 */ /* 0x000fe20000000800 */
[----:B------:R1:W-:Y:S02]  /*3ba0*/  LDGSTS.E.BYPASS.LTC128B.128 [R233+0x1000], [R230.64] ;  /* 0x01000000e6e97fae */ /* 0x0003e4000b901d4c */
[----:B------:R-:W-:Y:S02]  /*3bb0*/  IADD3.X R15, R17, UR7, RZ, P1, !PT ;  /* 0x00000007110f7c10 */ /* 0x000fe40008ffe4ff */
[----:B------:R-:W-:Y:S01]  /*3bc0*/  IADD3 R12, P1, R14, UR9, RZ ;  /* 0x000000090e0c7c10 */ /* 0x000fe2000ff3e0ff */
[----:B------:R1:W-:Y:S03]  /*3bd0*/  LDGSTS.E.BYPASS.LTC128B.128 [R233+0x1800], [R16.64] ;  /* 0x0180000010e97fae */ /* 0x0003e6000b901d4c */
[----:B------:R-:W-:Y:S01]  /*3be0*/  IADD3.X R13, R15, UR7, RZ, P1, !PT ;  /* 0x000000070f0d7c10 */ /* 0x000fe20008ffe4ff */
[----:B------:R1:W-:Y:S01]  /*3bf0*/  LDGSTS.E.BYPASS.LTC128B.128 [R233+0x2000], [R14.64] ;  /* 0x020000000ee97fae */ /* 0x0003e2000b901d4c */
[----:B------:R-:W-:-:S03]  /*3c00*/  IADD3 R10, P1, R12, UR9, RZ ;  /* 0x000000090c0a7c10 */ /* 0x000fc6000ff3e0ff */
[----:B------:R1:W-:Y:S01]  /*3c10*/  LDGSTS.E.BYPASS.LTC128B.128 [R233+0x2800], [R12.64] ;  /* 0x028000000ce97fae */ /* 0x0003e2000b901d4c */
[----:B------:R-:W-:Y:S02]  /*3c20*/  IADD3.X R11, R13, UR7, RZ, P1, !PT ;  /* 0x000000070d0b7c10 */ /* 0x000fe40008ffe4ff */
        /* <DEDUP_REMOVED lines=8> */
[----:B------:R-:W-:-:S05]  /*3cb0*/  IADD3.X R21, R19, UR7, RZ, P1, !PT ;  /* 0x0000000713157c10 */ /* 0x000fca0008ffe4ff */
[----:B------:R1:W-:Y:S04]  /*3cc0*/  LDGSTS.E.BYPASS.LTC128B.128 [R233+0x4800], [R20.64] ;  /* 0x0480000014e97fae */ /* 0x0003e8000b901d4c */
[----:B------:R-:W0:Y:S02]  /*3cd0*/  LDGDEPBAR ;  /* 0x00000000000079af */ /* 0x000e240000000000 */
.L_x_1482:
[----:B------:R-:W-:Y:S02]  /*3ce0*/  FMNMX.FTZ R0, R151, R73, !PT ;  /* 0x0000004997007209 */ /* 0x000fe40007810000 */
[----:B------:R-:W-:Y:S02]  /*3cf0*/  SHF.L.U32 R224, R4, 0x1, RZ ;  /* 0x0000000104e07819 */ /* 0x000fe400000006ff */
[----:B------:R-:W-:Y:S02]  /*3d00*/  FMNMX.FTZ R0, R75, R0, !PT ;  /* 0x000000004b007209 */ /* 0x000fe40007810000 */
[----:B------:R-:W-:-:S02]  /*3d10*/  IADD3 R223, R3, R224, RZ ;  /* 0x000000e003df7210 */ /* 0x000fc40007ffe0ff */
        /* <DEDUP_REMOVED lines=108> */
[----:B------:R-:W2:Y:S01]  /*43e0*/  MUFU.EX2 R113, R113 ;  /* 0x0000007100717308 */ /* 0x000ea20000000800 */
[----:B-1----:R-:W-:Y:S01]  /*43f0*/  F2FP.BF16.PACK_AB R20, R125, R150 ;  /* 0x000000967d14723e */ /* 0x002fe200000010ff */
[--C-:B------:R-:W-:Y:S01]  /*4400*/  FFMA.FTZ R70, R31, c[0x0][0x23c], -R84.reuse ;  /* 0x00008f001f467a23 */ /* 0x100fe20000010854 */
[----:B------:R-:W-:Y:S01]  /*4410*/  FMNMX.FTZ R5, R192, R5, !PT ;  /* 0x00000005c0057209 */ /* 0x000fe20007810000 */
[----:B------:R-:W-:Y:S01]  /*4420*/  LDSM.16.MT88.4 R28, [R224+0x5800] ;  /* 0x00580000e01c783b */ /* 0x000fe20000004200 */
[----:B------:R-:W-:-:S02]  /*4430*/  FFMA.FTZ R62, R109, c[0x0][0x23c], -R84 ;  /* 0x00008f006d3e7a23 */ /* 0x000fc40000010854 */
        /* <DEDUP_REMOVED lines=145> */
[----:B------:R-:W3:Y:S01]  /*4d50*/  MUFU.EX2 R115, R115 ;  /* 0x0000007300737308 */ /* 0x000ee20000000800 */
        /* <DEDUP_REMOVED lines=9> */
[----:B---3--:R-:W-:Y:S01]  /*4df0*/  F2FP.BF16.PACK_AB R23, R115, R136 ;  /* 0x000000887317723e */ /* 0x008fe200000010ff */
        /* <DEDUP_REMOVED lines=23> */
[----:B--2---:R-:W-:Y:S01]  /*4f70*/  F2FP.BF16.PACK_AB R13, R111, R134 ;  /* 0x000000866f0d723e */ /* 0x004fe200000010ff */
        /* <DEDUP_REMOVED lines=11> */
[--C-:B------:R-:W-:Y:S01]  /*5030*/  FFMA.FTZ R116, R116, c[0x0][0x23c], -R55.reuse ;  /* 0x00008f0074747a23 */ /* 0x100fe20000010837 */
[----:B------:R-:W1:Y:S01]  /*5040*/  MUFU.EX2 R128, R128 ;  /* 0x0000008000807308 */ /* 0x000e620000000800 */
[----:B------:R-:W-:-:S02]  /*5050*/  FFMA.FTZ R127, R112, c[0x0][0x23c], -R55 ;  /* 0x00008f00707f7a23 */ /* 0x000fc40000010837 */
[--C-:B------:R-:W-:Y:S02]  /*5060*/  FFMA.FTZ R108, R108, c[0x0][0x23c], -R55.reuse ;  /* 0x00008f006c6c7a23 */ /* 0x100fe40000010837 */
[----:B------:R-:W-:Y:S01]  /*5070*/  FFMA.FTZ R110, R110, c[0x0][0x23c], -R55 ;  /* 0x00008f006e6e7a23 */ /* 0x000fe20000010837 */
[C---:B------:R-:W-:Y:S01]  /*5080*/  HMMA.16816.F32.BF16 R4, R12.reuse, R34, R4 ;  /* 0x000000220c04723c */ /* 0x040fe20000041804 */
[----:B------:R-:W3:Y:S01]  /*5090*/  LDSM.16.MT88.4 R32, [R223+0x5800] ;  /* 0x00580000df20783b */ /* 0x000ee20000004200 */
[----:B------:R-:W-:Y:S01]  /*50a0*/  MUFU.EX2 R194, R194 ;  /* 0x000000c200c27308 */ /* 0x000fe20000000800 */
[----:B------:R-:W-:Y:S02]  /*50b0*/  FADD.FTZ R123, R142, R123 ;  /* 0x0000007b8e7b7221 */ /* 0x000fe40000010000 */
[----:B------:R-:W-:Y:S02]  /*50c0*/  FFMA.FTZ R100, R100, c[0x0][0x23c], -R55 ;  /* 0x00008f0064647a23 */ /* 0x000fe40000010837 */
[----:B------:R-:W-:Y:S01]  /*50d0*/  FADD.FTZ R136, R136, R123 ;  /* 0x0000007b88887221 */ /* 0x000fe20000010000 */
[----:B------:R-:W-:Y:S01]  /*50e0*/  HMMA.16816.F32.BF16 R24, R12, R16, R24 ;  /* 0x000000100c18723c */ /* 0x000fe20000041818 */
[----:B------:R-:W-:Y:S01]  /*50f0*/  FFMA.FTZ R104, R104, c[0x0][0x23c], -R55 ;  /* 0x00008f0068687a23 */ /* 0x000fe20000010837 */
[----:B------:R-:W4:Y:S01]  /*5100*/  MUFU.EX2 R121, R121 ;  /* 0x0000007900797308 */ /* 0x000f220000000800 */
        /* <DEDUP_REMOVED lines=9> */
[--C-:B------:R-:W-:Y:S01]  /*51a0*/  FFMA.FTZ R36, R36, c[0x0][0x23c], -R55.reuse ;  /* 0x00008f0024247a23 */ /* 0x100fe20000010837 */
[----:B--2---:R-:W-:Y:S01]  /*51b0*/  F2FP.BF16.PACK_AB R13, R109, R122 ;  /* 0x0000007a6d0d723e */ /* 0x004fe200000010ff */
[----:B------:R-:W2:Y:S01]  /*51c0*/  MUFU.EX2 R188, R188 ;  /* 0x000000bc00bc7308 */ /* 0x000ea20000000800 */
[----:B------:R-:W-:Y:S01]  /*51d0*/  F2FP.BF16.PACK_AB R14, R94, R97 ;  /* 0x000000615e0e723e */ /* 0x000fe200000010ff */
[--C-:B------:R-:W-:Y:S01]  /*51e0*/  FFMA.FTZ R96, R96, c[0x0][0x23c], -R55.reuse ;  /* 0x00008f0060607a23 */ /* 0x100fe20000010837 */
[----:B-1----:R-:W-:Y:S01]  /*51f0*/  F2FP.BF16.PACK_AB R15, R128, R105 ;  /* 0x00000069800f723e */ /* 0x002fe200000010ff */
[----:B------:R-:W-:-:S02]  /*5200*/  FFMA.FTZ R38, R38, c[0x0][0x23c], -R55 ;  /* 0x00008f0026267a23 */ /* 0x000fc40000010837 */
[--C-:B------:R-:W-:Y:S02]  /*5210*/  FFMA.FTZ R41, R41, c[0x0][0x23c], -R55.reuse ;  /* 0x00008f0029297a23 */ /* 0x100fe40000010837 */
        /* <DEDUP_REMOVED lines=12> */
[----:B------:R-:W-:Y:S02]  /*52e0*/  MUFU.EX2 R135, R135 ;  /* 0x0000008700877308 */ /* 0x000fe40000000800 */
[C---:B---3--:R-:W-:Y:S06]  /*52f0*/  HMMA.16816.F32.BF16 R24, R12.reuse, R32, R24 ;  /* 0x000000200c18723c */ /* 0x048fec0000041818 */
[----:B------:R-:W3:Y:S02]  /*5300*/  MUFU.EX2 R182, R182 ;  /* 0x000000b600b67308 */ /* 0x000ee40000000800 */
[----:B------:R-:W-:Y:S01]  /*5310*/  HMMA.16816.F32.BF16 R20, R12, R34, R20 ;  /* 0x000000220c14723c */ /* 0x000fe20000041814 */
[----:B------:R-:W3:Y:S05]  /*5320*/  LDSM.16.MT88.4 R32, [R224+0x6000] ;  /* 0x00600000e020783b */ /* 0x000eea0000004200 */
[----:B------:R-:W-:Y:S01]  /*5330*/  MUFU.EX2 R178, R178 ;  /* 0x000000b200b27308 */ /* 0x000fe20000000800 */
[----:B------:R-:W-:-:S02]  /*5340*/  F2FP.BF16.PACK_AB R12, R92, R93 ;  /* 0x0000005d5c0c723e */ /* 0x000fc400000010ff */
        /* <DEDUP_REMOVED lines=50> */
[----:B------:R-:W-:Y:S02]  /*5670*/  MUFU.EX2 R131, R131 ;  /* 0x0000008300837308 */ /* 0x000fe40000000800 */
[C---:B----4-:R-:W-:Y:S06]  /*5680*/  HMMA.16816.F32.BF16 R8, R12.reuse, R16, R8 ;  /* 0x000000100c08723c */ /* 0x050fec0000041808 */
[----:B------:R-:W4:Y:S02]  /*5690*/  MUFU.EX2 R130, R130 ;  /* 0x0000008200827308 */ /* 0x000f240000000800 */
        /* <DEDUP_REMOVED lines=12> */
[----:B------:R-:W1:Y:S06]  /*5760*/  MUFU.EX2 R62, R62 ;  /* 0x0000003e003e7308 */ /* 0x000e6c0000000800 */
[C---:B-----5:R-:W-:Y:S02]  /*5770*/  HMMA.16816.F32.BF16 R8, R12.reuse, R32, R8 ;  /* 0x000000200c08723c */ /* 0x060fe40000041808 */
[----:B------:R-:W-:Y:S06]  /*5780*/  MUFU.EX2 R61, R61 ;  /* 0x0000003d003d7308 */ /* 0x000fec0000000800 */
[C---:B------:R-:W-:Y:S01]  /*5790*/  HMMA.16816.F32.BF16 R4, R12.reuse, R34, R4 ;  /* 0x000000220c04723c */ /* 0x040fe20000041804 */
[----:B------:R-:W5:Y:S01]  /*57a0*/  LDSM.16.MT88.4 R32, [R223+0x7000] ;  /* 0x00700000df20783b */ /* 0x000f620000004200 */
[----:B------:R-:W-:Y:S06]  /*57b0*/  MUFU.EX2 R60, R60 ;  /* 0x0000003c003c7308 */ /* 0x000fec0000000800 */
[C---:B-1----:R-:W-:Y:S02]  /*57c0*/  HMMA.16816.F32.BF16 R24, R12.reuse, R16, R24 ;  /* 0x000000100c18723c */ /* 0x042fe40000041818 */
[----:B------:R-:W-:Y:S05]  /*57d0*/  MUFU.EX2 R116, R116 ;  /* 0x0000007400747308 */ /* 0x000fea0000000800 */
[----:B------:R-:W-:Y:S01]  /*57e0*/  F2FP.BF16.PACK_AB R16, R70, R71 ;  /* 0x000000474610723e */ /* 0x000fe200000010ff */
[----:B------:R-:W-:Y:S01]  /*57f0*/  HMMA.16816.F32.BF16 R20, R12, R18, R20 ;  /* 0x000000120c14723c */ /* 0x000fe20000041814 */
[----:B------:R-:W1:Y:S01]  /*5800*/  LDSM.16.MT88.4 R12, [R224+0x7400] ;  /* 0x00740000e00c783b */ /* 0x000e620000004200 */
[----:B------:R-:W-:Y:S01]  /*5810*/  F2FP.BF16.PACK_AB R17, R152, R153 ;  /* 0x000000999811723e */ /* 0x000fe200000010ff */
[----:B------:R-:W1:Y:S04]  /*5820*/  MUFU.EX2 R127, R127 ;  /* 0x0000007f007f7308 */ /* 0x000e680000000800 */
[----:B------:R-:W-:-:S02]  /*5830*/  F2FP.BF16.PACK_AB R18, R68, R69 ;  /* 0x000000454412723e */ /* 0x000fc400000010ff */
[----:B---3--:R-:W-:Y:S02]  /*5840*/  F2FP.BF16.PACK_AB R19, R155, R146 ;  /* 0x000000929b13723e */ /* 0x008fe400000010ff */
        /* <DEDUP_REMOVED lines=10> */
[----:B------:R-:W3:Y:S01]  /*58f0*/  LDSM.16.MT88.4 R16, [R224+0x7800] ;  /* 0x00780000e010783b */ /* 0x000ee20000004200 */
[----:B----4-:R-:W-:Y:S01]  /*5900*/  F2FP.BF16.PACK_AB R33, R130, R131 ;  /* 0x000000838221723e */ /* 0x010fe200000010ff */
[----:B------:R-:W-:Y:S04]  /*5910*/  MUFU.EX2 R56, R56 ;  /* 0x0000003800387308 */ /* 0x000fe80000000800 */
[----:B------:R-:W-:-:S02]  /*5920*/  F2FP.BF16.PACK_AB R34, R64, R65 ;  /* 0x000000414022723e */ /* 0x000fc400000010ff */
[----:B------:R-:W-:Y:S02]  /*5930*/  F2FP.BF16.PACK_AB R35, R157, R126 ;  /* 0x0000007e9d23723e */ /* 0x000fe400000010ff */
[----:B------:R-:W-:Y:S05]  /*5940*/  MUFU.EX2 R100, R100 ;  /* 0x0000006400647308 */ /* 0x000fea0000000800 */
[C---:B-1----:R-:W-:Y:S03]  /*5950*/  HMMA.16816.F32.BF16 R8, R32.reuse, R12, R8 ;  /* 0x0000000c2008723c */ /* 0x042fe60000041808 */
[----:B------:R-:W-:Y:S04]  /*5960*/  MUFU.EX2 R3, R3 ;  /* 0x0000000300037308 */ /* 0x000fe80000000800 */
[----:B------:R-:W-:Y:S01]  /*5970*/  FADD.FTZ R13, R150, R125 ;  /* 0x0000007d960d7221 */ /* 0x000fe20000010000 */
[C---:B------:R-:W-:Y:S03]  /*5980*/  HMMA.16816.F32.BF16 R4, R32.reuse, R14, R4 ;  /* 0x0000000e2004723c */ /* 0x040fe60000041804 */
[----:B------:R-:W-:Y:S01]  /*5990*/  FADD.FTZ R140, R140, R13 ;  /* 0x0000000d8c8c7221 */ /* 0x000fe20000010000 */
[----:B------:R1:W4:Y:S01]  /*59a0*/  MUFU.EX2 R125, R110 ;  /* 0x0000006e007d7308 */ /* 0x0003220000000800 */
[----:B------:R-:W5:Y:S03]  /*59b0*/  LDSM.16.MT88.4 R12, [R223+0x7800] ;  /* 0x00780000df0c783b */ /* 0x000f660000004200 */
[----:B--2---:R-:W-:Y:S04]  /*59c0*/  HMMA.16816.F32.BF16 R24, R32, R28, R24 ;  /* 0x0000001c2018723c */ /* 0x004fe80000041818 */
[----:B------:R-:W-:Y:S03]  /*59d0*/  MUFU.EX2 R106, R106 ;  /* 0x0000006a006a7308 */ /* 0x000fe60000000800 */
[----:B------:R-:W-:-:S04]  /*59e0*/  FADD.FTZ R29, R113, R140 ;  /* 0x0000008c711d7221 */ /* 0x000fc80000010000 */
[----:B------:R-:W-:Y:S01]  /*59f0*/  FADD.FTZ R132, R132, R29 ;  /* 0x0000001d84847221 */ /* 0x000fe20000010000 */
[----:B------:R-:W-:Y:S01]  /*5a00*/  MUFU.EX2 R119, R119 ;  /* 0x0000007700777308 */ /* 0x000fe20000000800 */
[----:B------:R-:W-:Y:S01]  /*5a10*/  HMMA.16816.F32.BF16 R28, R32, R30, R20 ;  /* 0x0000001e201c723c */ /* 0x000fe20000041814 */
[----:B-1----:R-:W-:-:S06]  /*5a20*/  FFMA.FTZ R110, R102, c[0x0][0x23c], -R55 ;  /* 0x00008f00666e7a23 */ /* 0x002fcc0000010837 */
[----:B------:R-:W-:Y:S01]  /*5a30*/  F2FP.BF16.PACK_AB R32, R62, R63 ;  /* 0x0000003f3e20723e */ /* 0x000fe200000010ff */
[----:B------:R-:W-:Y:S01]  /*5a40*/  FADD.FTZ R21, R107, R132 ;  /* 0x000000846b157221 */ /* 0x000fe20000010000 */
[----:B------:R-:W-:Y:S01]  /*5a50*/  F2FP.BF16.PACK_AB R33, R127, R116 ;  /* 0x000000747f21723e */ /* 0x000fe200000010ff */
[----:B------:R-:W-:Y:S01]  /*5a60*/  MUFU.EX2 R102, R104 ;  /* 0x0000006800667308 */ /* 0x000fe20000000800 */
[----:B------:R-:W-:Y:S01]  /*5a70*/  F2FP.BF16.PACK_AB R34, R60, R61 ;  /* 0x0000003d3c22723e */ /* 0x000fe200000010ff */
[----:B------:R-:W-:Y:S01]  /*5a80*/  FADD.FTZ R120, R120, R21 ;  /* 0x0000001578787221 */ /* 0x000fe20000010000 */
[----:B----4-:R-:W-:Y:S01]  /*5a90*/  F2FP.BF16.PACK_AB R35, R125, R108 ;  /* 0x0000006c7d23723e */ /* 0x010fe200000010ff */
[----:B------:R-:W1:Y:S02]  /*5aa0*/  LDSM.16.MT88.4 R20, [R224+0x7c00] ;  /* 0x007c0000e014783b */ /* 0x000e640000004200 */
[----:B------:R-:W-:Y:S02]  /*5ab0*/  FADD.FTZ R101, R101, R120 ;  /* 0x0000007865657221 */ /* 0x000fe40000010000 */
[----:B------:R-:W2:Y:S02]  /*5ac0*/  MUFU.EX2 R107, R110 ;  /* 0x0000006e006b7308 */ /* 0x000ea40000000800 */
[----:B---3--:R-:W-:Y:S01]  /*5ad0*/  HMMA.16816.F32.BF16 R8, R32, R16, R8 ;  /* 0x000000102008723c */ /* 0x008fe20000041808 */
[----:B------:R-:W-:-:S02]  /*5ae0*/  FADD.FTZ R114, R114, R101 ;  /* 0x0000006572727221 */ /* 0x000fc40000010000 */
[----:B------:R-:W-:Y:S02]  /*5af0*/  FFMA.FTZ R101, R98, c[0x0][0x23c], -R55 ;  /* 0x00008f0062657a23 */ /* 0x000fe40000010837 */
[----:B------:R-:W-:Y:S01]  /*5b00*/  FADD.FTZ R114, R99, R114 ;  /* 0x0000007263727221 */ /* 0x000fe20000010000 */
[----:B------:R-:W-:Y:S01]  /*5b10*/  MUFU.EX2 R180, R180 ;  /* 0x000000b400b47308 */ /* 0x000fe20000000800 */
[----:B------:R-:W-:Y:S01]  /*5b20*/  FADD.FTZ R17, R103, R134 ;  /* 0x0000008667117221 */ /* 0x000fe20000010000 */
[C---:B------:R-:W-:Y:S01]  /*5b30*/  HMMA.16816.F32.BF16 R4, R32.reuse, R18, R4 ;  /* 0x000000122004723c */ /* 0x040fe20000041804 */
[----:B------:R-:W-:Y:S02]  /*5b40*/  FADD.FTZ R97, R97, R114 ;  /* 0x0000007261617221 */ /* 0x000fe40000010000 */
[----:B------:R-:W-:Y:S02]  /*5b50*/  FADD.FTZ R17, R118, R17 ;  /* 0x0000001176117221 */ /* 0x000fe40000010000 */
[----:B------:R-:W-:Y:S01]  /*5b60*/  FADD.FTZ R94, R94, R97 ;  /* 0x000000615e5e7221 */ /* 0x000fe20000010000 */
[----:B------:R-:W3:Y:S01]  /*5b70*/  MUFU.EX2 R99, R101 ;  /* 0x0000006500637308 */ /* 0x000ee20000000800 */
[----:B------:R-:W-:Y:S01]  /*5b80*/  FADD.FTZ R98, R122, R17 ;  /* 0x000000117a627221 */ /* 0x000fe20000010000 */
[----:B-----5:R-:W-:Y:S01]  /*5b90*/  HMMA.16816.F32.BF16 R24, R32, R12, R24 ;  /* 0x0000000c2018723c */ /* 0x020fe20000041818 */
[----:B------:R-:W4:Y:S02]  /*5ba0*/  LDSM.16.MT88.4 R16, [R223+0x7c00] ;  /* 0x007c0000df10783b */ /* 0x000f240000004200 */
[----:B------:R-:W-:-:S03]  /*5bb0*/  FADD.FTZ R98, R109, R98 ;  /* 0x000000626d627221 */ /* 0x000fc60000010000 */
[----:B------:R-:W-:Y:S01]  /*5bc0*/  MUFU.EX2 R36, R36 ;  /* 0x0000002400247308 */ /* 0x000fe20000000800 */
[----:B------:R-:W-:Y:S01]  /*5bd0*/  FADD.FTZ R13, R105, R98 ;  /* 0x00000062690d7221 */ /* 0x000fe20000010000 */
[----:B------:R-:W-:Y:S01]  /*5be0*/  HMMA.16816.F32.BF16 R28, R32, R14, R28 ;  /* 0x0000000e201c723c */ /* 0x000fe2000004181c */
[----:B------:R-:W-:Y:S02]  /*5bf0*/  F2FP.BF16.PACK_AB R12, R58, R59 ;  /* 0x0000003b3a0c723e */ /* 0x000fe400000010ff */
[----:B------:R-:W-:-:S03]  /*5c00*/  FADD.FTZ R13, R128, R13 ;  /* 0x0000000d800d7221 */ /* 0x000fc60000010000 */
[----:B------:R-:W-:Y:S01]  /*5c10*/  MUFU.EX2 R143, R143 ;  /* 0x0000008f008f7308 */ /* 0x000fe20000000800 */
[----:B------:R-:W-:Y:S01]  /*5c20*/  FADD.FTZ R32, R194, R13 ;  /* 0x0000000dc2207221 */ /* 0x000fe20000010000 */
[----:B--2---:R-:W-:Y:S01]  /*5c30*/  F2FP.BF16.PACK_AB R13, R107, R102 ;  /* 0x000000666b0d723e */ /* 0x004fe200000010ff */
[----:B------:R-:W-:Y:S01]  /*5c40*/  FADD.FTZ R33, R93, R94 ;  /* 0x0000005e5d217221 */ /* 0x000fe20000010000 */
[----:B------:R-:W-:Y:S01]  /*5c50*/  F2FP.BF16.PACK_AB R14, R56, R57 ;  /* 0x00000039380e723e */ /* 0x000fe200000010ff */
[----:B------:R-:W-:Y:S01]  /*5c60*/  FADD.FTZ R32, R121, R32 ;  /* 0x0000002079207221 */ /* 0x000fe20000010000 */
[----:B---3--:R-:W-:Y:S01]  /*5c70*/  F2FP.BF16.PACK_AB R15, R99, R100 ;  /* 0x00000064630f723e */ /* 0x008fe200000010ff */
[----:B------:R-:W-:Y:S01]  /*5c80*/  FADD.FTZ R92, R92, R33 ;  /* 0x000000215c5c7221 */ /* 0x000fe20000010000 */
[----:B------:R-:W-:Y:S01]  /*5c90*/  MUFU.EX2 R93, R96 ;  /* 0x00000060005d7308 */ /* 0x000fe20000000800 */
[----:B------:R-:W-:Y:S02]  /*5ca0*/  FADD.FTZ R129, R129, R32 ;  /* 0x0000002081817221 */ /* 0x000fe40000010000 */
[----:B------:R-:W2:Y:S01]  /*5cb0*/  LDSM.16.MT88.4 R32, [R224+0x8000] ;  /* 0x00800000e020783b */ /* 0x000ea20000004200 */
[----:B------:R-:W-:Y:S01]  /*5cc0*/  FADD.FTZ R91, R91, R92 ;  /* 0x0000005c5b5b7221 */ /* 0x000fe20000010000 */
[----:B-1----:R-:W-:Y:S01]  /*5cd0*/  HMMA.16816.F32.BF16 R8, R12, R20, R8 ;  /* 0x000000140c08723c */ /* 0x002fe20000041808 */
[----:B------:R-:W-:-:S02]  /*5ce0*/  FADD.FTZ R129, R188, R129 ;  /* 0x00000081bc817221 */ /* 0x000fc40000010000 */
[----:B------:R-:W-:Y:S01]  /*5cf0*/  FADD.FTZ R90, R90, R91 ;  /* 0x0000005b5a5a7221 */ /* 0x000fe20000010000 */
[----:B------:R1:W3:Y:S01]  /*5d00*/  MUFU.EX2 R92, R37 ;  /* 0x00000025005c7308 */ /* 0x0002e20000000800 */
[----:B------:R-:W-:Y:S02]  /*5d10*/  FADD.FTZ R186, R186, R129 ;  /* 0x00000081baba7221 */ /* 0x000fe40000010000 */
[----:B------:R-:W-:Y:S01]  /*5d20*/  FADD.FTZ R89, R89, R90 ;  /* 0x0000005a59597221 */ /* 0x000fe20000010000 */
[----:B------:R-:W-:Y:S01]  /*5d30*/  HMMA.16816.F32.BF16 R4, R12, R22, R4 ;  /* 0x000000160c04723c */ /* 0x000fe20000041804 */
[----:B------:R-:W-:Y:S01]  /*5d40*/  FADD.FTZ R186, R133, R186 ;  /* 0x000000ba85ba7221 */ /* 0x000fe20000010000 */
[----:B------:R-:W5:Y:S01]  /*5d50*/  LDSM.16.MT88.4 R20, [R223+0x8000] ;  /* 0x00800000df14783b */ /* 0x000f620000004200 */
[----:B------:R-:W-:Y:S01]  /*5d60*/  FADD.FTZ R89, R88, R89 ;  /* 0x0000005958597221 */ /* 0x000fe20000010000 */
[----:B------:R-:W-:Y:S01]  /*5d70*/  MUFU.EX2 R164, R164 ;  /* 0x000000a400a47308 */ /* 0x000fe20000000800 */
[----:B------:R-:W-:-:S02]  /*5d80*/  FADD.FTZ R135, R135, R186 ;  /* 0x000000ba87877221 */ /* 0x000fc40000010000 */
[----:B------:R-:W-:Y:S01]  /*5d90*/  FADD.FTZ R86, R86, R89 ;  /* 0x0000005956567221 */ /* 0x000fe20000010000 */
[C---:B----4-:R-:W-:Y:S01]  /*5da0*/  HMMA.16816.F32.BF16 R24, R12.reuse, R16, R24 ;  /* 0x000000100c18723c */ /* 0x050fe20000041818 */
[----:B------:R-:W-:Y:S02]  /*5db0*/  FADD.FTZ R135, R182, R135 ;  /* 0x00000087b6877221 */ /* 0x000fe40000010000 */
[----:B-1----:R-:W-:Y:S01]  /*5dc0*/  FFMA.FTZ R37, R39, c[0x0][0x23c], -R55 ;  /* 0x00008f0027257a23 */ /* 0x002fe20000010837 */
[----:B------:R-:W-:Y:S01]  /*5dd0*/  MUFU.EX2 R137, R137 ;  /* 0x0000008900897308 */ /* 0x000fe20000000800 */
[----:B------:R-:W-:Y:S02]  /*5de0*/  FADD.FTZ R178, R178, R135 ;  /* 0x00000087b2b27221 */ /* 0x000fe40000010000 */
[----:B------:R-:W-:Y:S01]  /*5df0*/  FADD.FTZ R16, R85, R86 ;  /* 0x0000005655107221 */ /* 0x000fe20000010000 */
[----:B------:R-:W-:Y:S01]  /*5e00*/  HMMA.16816.F32.BF16 R28, R12, R18, R28 ;  /* 0x000000120c1c723c */ /* 0x000fe2000004181c */
[----:B------:R-:W-:Y:S01]  /*5e10*/  FADD.FTZ R178, R139, R178 ;  /* 0x000000b28bb27221 */ /* 0x000fe20000010000 */
[----:B------:R-:W-:Y:S01]  /*5e20*/  LDSM.16.MT88.4 R132, [R223+0x8c00] ;  /* 0x008c0000df84783b */ /* 0x000fe20000004200 */
[----:B------:R-:W-:Y:S01]  /*5e30*/  FADD.FTZ R83, R83, R16 ;  /* 0x0000001053537221 */ /* 0x000fe20000010000 */
[----:B------:R-:W1:Y:S01]  /*5e40*/  MUFU.EX2 R37, R37 ;  /* 0x0000002500257308 */ /* 0x000e620000000800 */
[----:B------:R-:W-:-:S02]  /*5e50*/  FADD.FTZ R17, R141, R178 ;  /* 0x000000b28d117221 */ /* 0x000fc40000010000 */
[----:B------:R-:W-:Y:S01]  /*5e60*/  FADD.FTZ R82, R82, R83 ;  /* 0x0000005352527221 */ /* 0x000fe20000010000 */
[----:B------:R-:W-:Y:S01]  /*5e70*/  F2FP.BF16.PACK_AB R12, R106, R3 ;  /* 0x000000036a0c723e */ /* 0x000fe200000010ff */
[----:B------:R-:W-:Y:S01]  /*5e80*/  FADD.FTZ R17, R172, R17 ;  /* 0x00000011ac117221 */ /* 0x000fe20000010000 */
[----:B---3--:R-:W-:Y:S01]  /*5e90*/  F2FP.BF16.PACK_AB R13, R92, R93 ;  /* 0x0000005d5c0d723e */ /* 0x008fe200000010ff */
[----:B------:R-:W-:Y:S01]  /*5ea0*/  FADD.FTZ R81, R81, R82 ;  /* 0x0000005251517221 */ /* 0x000fe20000010000 */
[----:B------:R-:W-:Y:S01]  /*5eb0*/  F2FP.BF16.PACK_AB R14, R180, R119 ;  /* 0x00000077b40e723e */ /* 0x000fe200000010ff */
[----:B------:R-:W-:Y:S01]  /*5ec0*/  MUFU.EX2 R154, R154 ;  /* 0x0000009a009a7308 */ /* 0x000fe20000000800 */
[--C-:B------:R-:W-:Y:S02]  /*5ed0*/  FFMA.FTZ R39, R54, c[0x0][0x23c], -R84.reuse ;  /* 0x00008f0036277a23 */ /* 0x100fe40000010854 */
[----:B------:R-:W-:Y:S02]  /*5ee0*/  FADD.FTZ R80, R80, R81 ;  /* 0x0000005150507221 */ /* 0x000fe40000010000 */
[----:B------:R-:W-:Y:S01]  /*5ef0*/  FFMA.FTZ R54, R53, c[0x0][0x23c], -R84 ;  /* 0x00008f0035367a23 */ /* 0x000fe20000010854 */
[----:B-1----:R-:W-:Y:S01]  /*5f00*/  F2FP.BF16.PACK_AB R15, R37, R36 ;  /* 0x00000024250f723e */ /* 0x002fe200000010ff */
[----:B------:R-:W-:Y:S01]  /*5f10*/  FADD.FTZ R79, R79, R80 ;  /* 0x000000504f4f7221 */ /* 0x000fe20000010000 */
[----:B------:R-:W-:Y:S01]  /*5f20*/  MUFU.EX2 R38, R38 ;  /* 0x0000002600267308 */ /* 0x000fe20000000800 */
[----:B------:R-:W-:-:S02]  /*5f30*/  FFMA.FTZ R53, R50, c[0x0][0x23c], -R55 ;  /* 0x00008f0032357a23 */ /* 0x000fc40000010837 */
[----:B------:R-:W-:Y:S02]  /*5f40*/  FADD.FTZ R78, R78, R79 ;  /* 0x0000004f4e4e7221 */ /* 0x000fe40000010000 */
[C---:B--2---:R-:W-:Y:S01]  /*5f50*/  HMMA.16816.F32.BF16 R8, R12.reuse, R32, R8 ;  /* 0x000000200c08723c */ /* 0x044fe20000041808 */
[----:B------:R-:W-:Y:S02]  /*5f60*/  FFMA.FTZ R50, R52, c[0x0][0x23c], -R84 ;  /* 0x00008f0034327a23 */ /* 0x000fe40000010854 */
[----:B------:R-:W-:Y:S01]  /*5f70*/  FADD.FTZ R77, R77, R78 ;  /* 0x0000004e4d4d7221 */ /* 0x000fe20000010000 */
[----:B------:R-:W1:Y:S03]  /*5f80*/  MUFU.EX2 R41, R41 ;  /* 0x0000002900297308 */ /* 0x000e660000000800 */
        /* <DEDUP_REMOVED lines=8> */
[----:B-----5:R-:W-:Y:S01]  /*6010*/  HMMA.16816.F32.BF16 R24, R12, R20, R24 ;  /* 0x000000140c18723c */ /* 0x020fe20000041818 */
[----:B------:R-:W-:Y:S02]  /*6020*/  FADD.FTZ R74, R74, R75 ;  /* 0x0000004b4a4a7221 */ /* 0x000fe40000010000 */
[----:B------:R-:W-:Y:S01]  /*6030*/  FADD.FTZ R33, R166, R33 ;  /* 0x00000021a6217221 */ /* 0x000fe20000010000 */
[----:B------:R-:W3:Y:S01]  /*6040*/  MUFU.EX2 R43, R43 ;  /* 0x0000002b002b7308 */ /* 0x000ee20000000800 */
[----:B------:R-:W-:-:S02]  /*6050*/  FADD.FTZ R73, R73, R74 ;  /* 0x0000004a49497221 */ /* 0x000fc40000010000 */
[----:B------:R-:W-:Y:S01]  /*6060*/  FADD.FTZ R162, R162, R33 ;  /* 0x00000021a2a27221 */ /* 0x000fe20000010000 */
[----:B------:R-:W-:Y:S01]  /*6070*/  HMMA.16816.F32.BF16 R28, R12, R22, R28 ;  /* 0x000000160c1c723c */ /* 0x000fe2000004181c */
[----:B------:R-:W-:Y:S01]  /*6080*/  FADD.FTZ R72, R72, R73 ;  /* 0x0000004948487221 */ /* 0x000fe20000010000 */
[----:B------:R-:W4:Y:S01]  /*6090*/  LDSM.16.MT88.4 R32, [R223+0x8400] ;  /* 0x00840000df20783b */ /* 0x000f220000004200 */
[----:B------:R-:W-:Y:S01]  /*60a0*/  FADD.FTZ R162, R149, R162 ;  /* 0x000000a295a27221 */ /* 0x000fe20000010000 */
[----:B------:R-:W-:Y:S01]  /*60b0*/  MUFU.EX2 R124, R124 ;  /* 0x0000007c007c7308 */ /* 0x000fe20000000800 */
        /* <DEDUP_REMOVED lines=14> */
[----:B--2---:R-:W-:Y:S03]  /*61a0*/  HMMA.16816.F32.BF16 R8, R12, R16, R8 ;  /* 0x000000100c08723c */ /* 0x004fe60000041808 */
[----:B------:R-:W-:Y:S01]  /*61b0*/  FADD.FTZ R66, R66, R67 ;  /* 0x0000004342427221 */ /* 0x000fe20000010000 */
[----:B------:R-:W-:Y:S03]  /*61c0*/  MUFU.EX2 R95, R95 ;  /* 0x0000005f005f7308 */ /* 0x000fe60000000800 */
[----:B------:R-:W-:-:S02]  /*61d0*/  FADD.FTZ R65, R65, R66 ;  /* 0x0000004241417221 */ /* 0x000fc40000010000 */
[----:B------:R-:W-:Y:S01]  /*61e0*/  FADD.FTZ R16, R146, R21 ;  /* 0x0000001592107221 */ /* 0x000fe20000010000 */
[C---:B------:R-:W-:Y:S01]  /*61f0*/  HMMA.16816.F32.BF16 R4, R12.reuse, R18, R4 ;  /* 0x000000120c04723c */ /* 0x040fe20000041804 */
[----:B------:R-:W2:Y:S01]  /*6200*/  LDSM.16.MT88.4 R20, [R224+0x8800] ;  /* 0x00880000e014783b */ /* 0x000ea20000004200 */
[----:B------:R-:W-:Y:S01]  /*6210*/  FADD.FTZ R64, R64, R65 ;  /* 0x0000004140407221 */ /* 0x000fe20000010000 */
[----:B------:R-:W3:Y:S01]  /*6220*/  MUFU.EX2 R86, R87 ;  /* 0x0000005700567308 */ /* 0x000ee20000000800 */
        /* <DEDUP_REMOVED lines=10> */
[----:B------:R-:W4:Y:S01]  /*62d0*/  MUFU.EX2 R53, R53 ;  /* 0x0000003500357308 */ /* 0x000f220000000800 */
[----:B------:R-:W-:Y:S01]  /*62e0*/  FADD.FTZ R157, R157, R126 ;  /* 0x0000007e9d9d7221 */ /* 0x000fe20000010000 */
[----:B------:R-:W-:Y:S01]  /*62f0*/  HMMA.16816.F32.BF16 R28, R12, R34, R28 ;  /* 0x000000220c1c723c */ /* 0x000fe2000004181c */
[----:B------:R-:W-:Y:S01]  /*6300*/  FADD.FTZ R59, R59, R60 ;  /* 0x0000003c3b3b7221 */ /* 0x000fe20000010000 */
[----:B------:R-:W5:Y:S01]  /*6310*/  LDSM.16.MT88.4 R16, [R223+0x8800] ;  /* 0x00880000df10783b */ /* 0x000f620000004200 */
[----:B------:R-:W-:Y:S02]  /*6320*/  FADD.FTZ R116, R116, R157 ;  /* 0x0000009d74747221 */ /* 0x000fe40000010000 */
[----:B------:R-:W-:Y:S01]  /*6330*/  FADD.FTZ R58, R58, R59 ;  /* 0x0000003b3a3a7221 */ /* 0x000fe20000010000 */
[----:B------:R-:W-:Y:S01]  /*6340*/  MUFU.EX2 R49, R49 ;  /* 0x0000003100317308 */ /* 0x000fe20000000800 */
[----:B------:R-:W-:Y:S01]  /*6350*/  FADD.FTZ R127, R127, R116 ;  /* 0x000000747f7f7221 */ /* 0x000fe20000010000 */
[----:B-1----:R-:W-:Y:S01]  /*6360*/  F2FP.BF16.PACK_AB R12, R113, R124 ;  /* 0x0000007c710c723e */ /* 0x002fe200000010ff */
[----:B------:R-:W-:Y:S01]  /*6370*/  FADD.FTZ R57, R57, R58 ;  /* 0x0000003a39397221 */ /* 0x000fe20000010000 */
[----:B---3--:R-:W-:Y:S01]  /*6380*/  F2FP.BF16.PACK_AB R14, R86, R95 ;  /* 0x0000005f560e723e */ /* 0x008fe200000010ff */
[----:B------:R-:W-:Y:S01]  /*6390*/  FADD.FTZ R108, R108, R127 ;  /* 0x0000007f6c6c7221 */ /* 0x000fe20000010000 */
[----:B------:R-:W1:Y:S01]  /*63a0*/  LDSM.16.MT88.4 R32, [R224+0x8c00] ;  /* 0x008c0000e020783b */ /* 0x000e620000004200 */
[----:B------:R-:W-:Y:S01]  /*63b0*/  FADD.FTZ R56, R56, R57 ;  /* 0x0000003938387221 */ /* 0x000fe20000010000 */
[----:B------:R-:W3:Y:S01]  /*63c0*/  MUFU.EX2 R48, R48 ;  /* 0x0000003000307308 */ /* 0x000ee20000000800 */
[----:B------:R-:W-:Y:S01]  /*63d0*/  FADD.FTZ R125, R125, R108 ;  /* 0x0000006c7d7d7221 */ /* 0x000fe20000010000 */
[----:B----4-:R-:W-:Y:S01]  /*63e0*/  F2FP.BF16.PACK_AB R13, R53, R42 ;  /* 0x0000002a350d723e */ /* 0x010fe200000010ff */
[----:B------:R-:W-:-:S02]  /*63f0*/  FADD.FTZ R3, R3, R56 ;  /* 0x0000003803037221 */ /* 0x000fc40000010000 */
[----:B------:R-:W-:Y:S02]  /*6400*/  FADD.FTZ R102, R102, R125 ;  /* 0x0000007d66667221 */ /* 0x000fe40000010000 */
[----:B------:R-:W-:Y:S01]  /*6410*/  FADD.FTZ R106, R106, R3 ;  /* 0x000000036a6a7221 */ /* 0x000fe20000010000 */
[----:B------:R-:W-:Y:S01]  /*6420*/  MUFU.EX2 R39, R39 ;  /* 0x0000002700277308 */ /* 0x000fe20000000800 */
[----:B------:R-:W-:Y:S02]  /*6430*/  FADD.FTZ R107, R107, R102 ;  /* 0x000000666b6b7221 */ /* 0x000fe40000010000 */
[----:B------:R-:W-:-:S04]  /*6440*/  FADD.FTZ R119, R119, R106 ;  /* 0x0000006a77777221 */ /* 0x000fc80000010000 */
[----:B------:R-:W-:Y:S01]  /*6450*/  FADD.FTZ R180, R180, R119 ;  /* 0x00000077b4b47221 */ /* 0x000fe20000010000 */
[----:B---3--:R-:W-:Y:S01]  /*6460*/  F2FP.BF16.PACK_AB R15, R48, R49 ;  /* 0x00000031300f723e */ /* 0x008fe200000010ff */
[----:B------:R-:W3:Y:S02]  /*6470*/  MUFU.EX2 R54, R54 ;  /* 0x0000003600367308 */ /* 0x000ee40000000800 */
[----:B------:R-:W-:-:S04]  /*6480*/  FADD.FTZ R143, R143, R180 ;  /* 0x000000b48f8f7221 */ /* 0x000fc80000010000 */
[C---:B--2---:R-:W-:Y:S01]  /*6490*/  HMMA.16816.F32.BF16 R4, R12.reuse, R22, R4 ;  /* 0x000000160c04723c */ /* 0x044fe20000041804 */
[----:B------:R-:W-:Y:S01]  /*64a0*/  FADD.FTZ R164, R164, R143 ;  /* 0x0000008fa4a47221 */ /* 0x000fe20000010000 */
[----:B------:R-:W-:Y:S03]  /*64b0*/  MUFU.EX2 R47, R47 ;  /* 0x0000002f002f7308 */ /* 0x000fe60000000800 */
        /* <DEDUP_REMOVED lines=8> */
[C---:B-----5:R-:W-:Y:S01]  /*6540*/  HMMA.16816.F32.BF16 R24, R12.reuse, R16, R24 ;  /* 0x000000100c18723c */ /* 0x060fe20000041818 */
[----:B------:R-:W-:Y:S01]  /*6550*/  FFMA.FTZ R20, R46, c[0x0][0x23c], -R55 ;  /* 0x00008f002e147a23 */ /* 0x000fe20000010837 */
[----:B------:R-:W2:Y:S01]  /*6560*/  MUFU.EX2 R243, R243 ;  /* 0x000000f300f37308 */ /* 0x000ea20000000800 */
[----:B------:R-:W-:Y:S02]  /*6570*/  FADD.FTZ R3, R92, R93 ;  /* 0x0000005d5c037221 */ /* 0x000fe40000010000 */
[----:B------:R-:W-:Y:S02]  /*6580*/  FFMA.FTZ R21, R45, c[0x0][0x23c], -R55 ;  /* 0x00008f002d157a23 */ /* 0x000fe40000010837 */
[----:B------:R-:W-:Y:S01]  /*6590*/  FADD.FTZ R36, R36, R3 ;  /* 0x0000000324247221 */ /* 0x000fe20000010000 */
[----:B------:R-:W-:Y:S01]  /*65a0*/  HMMA.16816.F32.BF16 R28, R12, R18, R28 ;  /* 0x000000120c1c723c */ /* 0x000fe2000004181c */
[----:B------:R-:W-:Y:S01]  /*65b0*/  FADD.FTZ R124, R113, R124 ;  /* 0x0000007c717c7221 */ /* 0x000fe20000010000 */
[----:B------:R-:W4:Y:S01]  /*65c0*/  MUFU.EX2 R20, R20 ;  /* 0x0000001400147308 */ /* 0x000f220000000800 */
[----:B------:R-:W-:-:S02]  /*65d0*/  FADD.FTZ R37, R37, R36 ;  /* 0x0000002425257221 */ /* 0x000fc40000010000 */
[----:B------:R-:W-:Y:S02]  /*65e0*/  FADD.FTZ R95, R95, R124 ;  /* 0x0000007c5f5f7221 */ /* 0x000fe40000010000 */
[----:B------:R-:W-:Y:S01]  /*65f0*/  FADD.FTZ R38, R38, R37 ;  /* 0x0000002526267221 */ /* 0x000fe20000010000 */
[----:B---3--:R-:W-:Y:S01]  /*6600*/  F2FP.BF16.PACK_AB R12, R54, R39 ;  /* 0x00000027360c723e */ /* 0x008fe200000010ff */
[----:B------:R-:W-:Y:S01]  /*6610*/  FADD.FTZ R86, R86, R95 ;  /* 0x0000005f56567221 */ /* 0x000fe20000010000 */
[----:B------:R-:W-:Y:S01]  /*6620*/  MUFU.EX2 R21, R21 ;  /* 0x0000001500157308 */ /* 0x000fe20000000800 */
[----:B------:R-:W-:Y:S01]  /*6630*/  FADD.FTZ R41, R41, R38 ;  /* 0x0000002629297221 */ /* 0x000fe20000010000 */
[----:B--2---:R-:W-:Y:S01]  /*6640*/  F2FP.BF16.PACK_AB R14, R243, R50 ;  /* 0x00000032f30e723e */ /* 0x004fe200000010ff */
[----:B------:R-:W-:Y:S02]  /*6650*/  FADD.FTZ R39, R39, R86 ;  /* 0x0000005627277221 */ /* 0x000fe40000010000 */
[----:B------:R-:W-:-:S02]  /*6660*/  FADD.FTZ R40, R40, R41 ;  /* 0x0000002928287221 */ /* 0x000fc40000010000 */
[----:B------:R-:W-:Y:S01]  /*6670*/  FADD.FTZ R39, R54, R39 ;  /* 0x0000002736277221 */ /* 0x000fe20000010000 */
[----:B------:R-:W2:Y:S01]  /*6680*/  MUFU.EX2 R244, R244 ;  /* 0x000000f400f47308 */ /* 0x000ea20000000800 */
[----:B------:R-:W-:Y:S01]  /*6690*/  FADD.FTZ R43, R43, R40 ;  /* 0x000000282b2b7221 */ /* 0x000fe20000010000 */
[----:B----4-:R-:W-:Y:S01]  /*66a0*/  F2FP.BF16.PACK_AB R13, R20, R47 ;  /* 0x0000002f140d723e */ /* 0x010fe200000010ff */
[----:B------:R-:W-:Y:S02]  /*66b0*/  FADD.FTZ R50, R50, R39 ;  /* 0x0000002732327221 */ /* 0x000fe40000010000 */
[----:B------:R-:W-:Y:S02]  /*66c0*/  FADD.FTZ R42, R42, R43 ;  /* 0x0000002b2a2a7221 */ /* 0x000fe40000010000 */
[----:B------:R-:W-:Y:S02]  /*66d0*/  FADD.FTZ R243, R243, R50 ;  /* 0x00000032f3f37221 */ /* 0x000fe40000010000 */
[----:B------:R-:W-:-:S04]  /*66e0*/  FADD.FTZ R42, R53, R42 ;  /* 0x0000002a352a7221 */ /* 0x000fc80000010000 */
[----:B------:R-:W-:Y:S01]  /*66f0*/  FADD.FTZ R49, R49, R42 ;  /* 0x0000002a31317221 */ /* 0x000fe20000010000 */
[----:B--2---:R-:W-:-:S03]  /*6700*/  F2FP.BF16.PACK_AB R15, R244, R21 ;  /* 0x00000015f40f723e */ /* 0x004fc600000010ff */
[----:B------:R-:W-:-:S04]  /*6710*/  FADD.FTZ R48, R48, R49 ;  /* 0x0000003130307221 */ /* 0x000fc80000010000 */
[----:B------:R-:W-:Y:S01]  /*6720*/  FADD.FTZ R47, R47, R48 ;  /* 0x000000302f2f7221 */ /* 0x000fe20000010000 */
[----:B------:R-:W-:Y:S03]  /*6730*/  HMMA.16816.F32.BF16 R136, R12, R132, R24 ;  /* 0x000000840c88723c */ /* 0x000fe60000041818 */
[----:B------:R-:W-:-:S04]  /*6740*/  FADD.FTZ R20, R20, R47 ;  /* 0x0000002f14147221 */ /* 0x000fc80000010000 */
[----:B------:R-:W-:Y:S01]  /*6750*/  FADD.FTZ R21, R21, R20 ;  /* 0x0000001415157221 */ /* 0x000fe20000010000 */
[----:B-1----:R-:W-:Y:S03]  /*6760*/  HMMA.16816.F32.BF16 R144, R12, R32, R8 ;  /* 0x000000200c90723c */ /* 0x002fe60000041808 */
[----:B------:R-:W-:-:S05]  /*6770*/  FADD.FTZ R244, R244, R21 ;  /* 0x00000015f4f47221 */ /* 0x000fca0000010000 */
[C---:B------:R-:W-:Y:S08]  /*6780*/  HMMA.16816.F32.BF16 R140, R12.reuse, R34, R4 ;  /* 0x000000220c8c723c */ /* 0x040ff00000041804 */
[----:B------:R-:W-:Y:S01]  /*6790*/  HMMA.16816.F32.BF16 R132, R12, R134, R28 ;  /* 0x000000860c84723c */ /* 0x000fe2000004181c */
[----:B------:R-:W-:Y:S07]  /*67a0*/  @!P0 BRA `(.L_x_1485) ;  /* 0x00003f4000008947 */ /* 0x000fee0003800000 */
[----:B------:R-:W-:Y:S01]  /*67b0*/  ULDC UR4, c[0x0][0x1a0] ;  /* 0x0000680000047ab9 */ /* 0x000fe20000000800 */
[----:B------:R-:W-:Y:S01]  /*67c0*/  IMAD.MOV.U32 R240, RZ, RZ, R238 ;  /* 0x000000fffff07224 */ /* 0x000fe200078e00ee */
[----:B------:R-:W-:Y:S01]  /*67d0*/  ULEA UR4, -UR4, URZ, 0x8 ;  /* 0x0000003f04047291 */ /* 0x000fe2000f8e413f */
[----:B------:R-:W-:Y:S01]  /*67e0*/  IADD3 R242, R148, -0x2, RZ ;  /* 0xfffffffe94f27810 */ /* 0x000fe20007ffe0ff */
[----:B------:R-:W-:Y:S01]  /*67f0*/  IMAD.MOV.U32 R149, RZ, RZ, R2 ;  /* 0x000000ffff957224 */ /* 0x000fe200078e0002 */
[----:B------:R-:W-:Y:S01]  /*6800*/  MOV R3, R0 ;  /* 0x0000000000037202 */ /* 0x000fe20000000f00 */
[----:B------:R-:W-:-:S02]  /*6810*/  USHF.R.S32.HI UR6, URZ, 0x1f, UR4 ;  /* 0x0000001f3f067899 */ /* 0x000fc40008011404 */
[----:B------:R-:W-:-:S04]  /*6820*/  MOV R238, UR4 ;  /* 0x0000000400ee7c02 */ /* 0x000fc80008000f00 */
[----:B------:R-:W-:-:S04]  /*6830*/  IMAD.U32 R236, RZ, RZ, UR6 ;  /* 0x00000006ffec7e24 */ /* 0x000fc8000f8e00ff */
.L_x_1489:
[----:B------:R-:W-:Y:S01]  /*6840*/  MOV R8, R238 ;  /* 0x000000ee00087202 */ /* 0x000fe20000000f00 */
[----:B------:R-:W-:Y:S04]  /*6850*/  DEPBAR.LE SB0, 0x0 ;  /* 0x000080000000791a */ /* 0x000fe80000000000 */
[----:B------:R-:W-:Y:S01]  /*6860*/  BAR.SYNC.DEFER_BLOCKING 0x0 ;  /* 0x0000000000007b1d */ /* 0x000fe20000010000 */
[----:B------:R-:W-:Y:S05]  /*6870*/  MOV R2, R236 ;  /* 0x000000ec00027202 */ /* 0x000fea0000000f00 */
[----:B------:R-:W-:-:S05]  /*6880*/  @P6 BRA `(.L_x_1486) ;  /* 0x000003b000006947 */ /* 0x000fca0003800000 */
        /* <DEDUP_REMOVED lines=59> */
.L_x_1486:
[C---:B------:R-:W-:Y:S04]  /*6c40*/  LEA R240, P0, R8.reuse, R240, 0x1 ;  /* 0x000000f008f07211 */ /* 0x040fe800078008ff */
[----:B------:R-:W-:Y:S02]  /*6c50*/  LEA.HI.X R239, R8, R239, R2, 0x1, P0 ;  /* 0x000000ef08ef7211 */ /* 0x000fe400000f0c02 */
[----:B------:R-:W-:Y:S03]  /*6c60*/  IADD3 R6, P0, R240, UR10, RZ ;  /* 0x0000000af0067c10 */ /* 0x000fe6000ff1e0ff */
        /* <DEDUP_REMOVED lines=10> */
[----:B------:R-:W-:Y:S02]  /*6d10*/  IADD3.X R249, R251, UR5, RZ, P0, !PT ;  /* 0x00000005fbf97c10 */ /* 0x000fe400087fe4ff */
[----:B------:R1:W-:Y:S01]  /*6d20*/  LDGSTS.E.BYPASS.LTC128B.128 [R233+0x6000], [R250.64] ;  /* 0x06000000fae97fae */ /* 0x0003e2000b901d4c */
[----:B------:R-:W-:Y:S04]  /*6d30*/  IADD3 R246, P0, R248, UR10, RZ ;  /* 0x0000000af8f67c10 */ /* 0x000fe8000ff1e0ff */
[----:B------:R1:W-:Y:S01]  /*6d40*/  LDGSTS.E.BYPASS.LTC128B.128 [R233+0x6800], [R248.64] ;  /* 0x06800000f8e97fae */ /* 0x0003e2000b901d4c */
[----:B------:R-:W-:Y:S02]  /*6d50*/  IADD3.X R247, R249, UR5, RZ, P0, !PT ;  /* 0x00000005f9f77c10 */ /* 0x000fe400087fe4ff */
[----:B------:R-:W-:Y:S03]  /*6d60*/  IADD3 R150, P0, R246, UR10, RZ ;  /* 0x0000000af6967c10 */ /* 0x000fe6000ff1e0ff */
        /* <DEDUP_REMOVED lines=8> */
[----:B------:R-:W-:Y:S03]  /*6df0*/  ISETP.GE.AND P0, PT, R242, 0x1, PT ;  /* 0x00000001f200780c */ /* 0x000fe60003f06270 */
[----:B------:R4:W-:Y:S05]  /*6e00*/  LDGSTS.E.BYPASS.LTC128B.128 [R233+0x8800], [R18.64] ;  /* 0x0880000012e97fae */ /* 0x0009ea000b901d4c */
[----:B------:R-:W-:Y:S05]  /*6e10*/  LDSM.16.M88.4 R152, [R228] ;  /* 0x00000000e498783b */ /* 0x000fea0000000200 */
[----:B------:R-:W2:Y:S05]  /*6e20*/  LDSM.16.M88.4 R156, [R227] ;  /* 0x00000000e39c783b */ /* 0x000eaa0000000200 */
[----:B------:R-:W3:Y:S05]  /*6e30*/  LDSM.16.M88.4 R160, [R227+0x400] ;  /* 0x00040000e3a0783b */ /* 0x000eea0000000200 */
[----:B------:R-:W5:Y:S05]  /*6e40*/  LDSM.16.M88.4 R164, [R227+0x800] ;  /* 0x00080000e3a4783b */ /* 0x000f6a0000000200 */
[----:B------:R-:W0:Y:S05]  /*6e50*/  LDGDEPBAR ;  /* 0x00000000000079af */ /* 0x000e2a0000000000 */
[----:B------:R-:W1:Y:S05]  /*6e60*/  LDSM.16.M88.4 R168, [R227+0xc00] ;  /* 0x000c0000e3a8783b */ /* 0x000e6a0000000200 */
[----:B------:R-:W1:Y:S05]  /*6e70*/  LDSM.16.M88.4 R172, [R227+0x1000] ;  /* 0x00100000e3ac783b */ /* 0x000e6a0000000200 */
[----:B------:R-:W1:Y:S05]  /*6e80*/  LDSM.16.M88.4 R176, [R227+0x1400] ;  /* 0x00140000e3b0783b */ /* 0x000e6a0000000200 */
[----:B------:R-:W-:Y:S01]  /*6e90*/  LDSM.16.M88.4 R180, [R227+0x1c00] ;  /* 0x001c0000e3b4783b */ /* 0x000fe20000000200 */
[C---:B--2---:R-:W-:Y:S04]  /*6ea0*/  HMMA.16816.F32.BF16 R4, R152.reuse, R156, RZ ;  /* 0x0000009c9804723c */ /* 0x044fe800000418ff */
[----:B------:R-:W-:Y:S05]  /*6eb0*/  LDSM.16.M88.4 R184, [R227+0x2000] ;  /* 0x00200000e3b8783b */ /* 0x000fea0000000200 */
[----:B------:R-:W-:Y:S01]  /*6ec0*/  LDSM.16.M88.4 R188, [R227+0x2400] ;  /* 0x00240000e3bc783b */ /* 0x000fe20000000200 */
[C---:B------:R-:W-:Y:S04]  /*6ed0*/  HMMA.16816.F32.BF16 R8, R152.reuse, R158, RZ ;  /* 0x0000009e9808723c */ /* 0x040fe800000418ff */
[----:B------:R-:W2:Y:S04]  /*6ee0*/  LDSM.16.M88.4 R156, [R227+0x1800] ;  /* 0x00180000e39c783b */ /* 0x000ea80000000200 */
[C---:B---3--:R-:W-:Y:S01]  /*6ef0*/  HMMA.16816.F32.BF16 R12, R152.reuse, R160, RZ ;  /* 0x000000a0980c723c */ /* 0x048fe200000418ff */
[----:B------:R-:W3:Y:S05]  /*6f00*/  LDSM.16.M88.4 R192, [R227+0x2800] ;  /* 0x00280000e3c0783b */ /* 0x000eea0000000200 */
[----:B------:R-:W-:Y:S02]  /*6f10*/  LDSM.16.M88.4 R196, [R227+0x3c00] ;  /* 0x003c0000e3c4783b */ /* 0x000fe40000000200 */
[C---:B----4-:R-:W-:Y:S03]  /*6f20*/  HMMA.16816.F32.BF16 R16, R152.reuse, R162, RZ ;  /* 0x000000a29810723c */ /* 0x050fe600000418ff */
[----:B------:R-:W4:Y:S05]  /*6f30*/  LDSM.16.M88.4 R160, [R227+0x2c00] ;  /* 0x002c0000e3a0783b */ /* 0x000f2a0000000200 */
[C---:B-----5:R-:W-:Y:S01]  /*6f40*/  HMMA.16816.F32.BF16 R20, R152.reuse, R164, RZ ;  /* 0x000000a49814723c */ /* 0x060fe200000418ff */
[----:B------:R-:W-:Y:S05]  /*6f50*/  LDSM.16.M88.4 R200, [R226] ;  /* 0x00000000e2c8783b */ /* 0x000fea0000000200 */
[----:B------:R-:W-:Y:S02]  /*6f60*/  LDSM.16.M88.4 R204, [R225] ;  /* 0x00000000e1cc783b */ /* 0x000fe40000000200 */
[C---:B------:R-:W-:Y:S03]  /*6f70*/  HMMA.16816.F32.BF16 R24, R152.reuse, R166, RZ ;  /* 0x000000a69818723c */ /* 0x040fe600000418ff */
[----:B------:R-:W5:Y:S05]  /*6f80*/  LDSM.16.M88.4 R164, [R227+0x3000] ;  /* 0x00300000e3a4783b */ /* 0x000f6a0000000200 */
[C---:B-1----:R-:W-:Y:S08]  /*6f90*/  HMMA.16816.F32.BF16 R28, R152.reuse, R168, RZ ;  /* 0x000000a8981c723c */ /* 0x042ff000000418ff */
[C---:B------:R-:W-:Y:S01]  /*6fa0*/  HMMA.16816.F32.BF16 R32, R152.reuse, R170, RZ ;  /* 0x000000aa9820723c */ /* 0x040fe200000418ff */
[----:B------:R-:W1:Y:S07]  /*6fb0*/  LDSM.16.M88.4 R168, [R227+0x3400] ;  /* 0x00340000e3a8783b */ /* 0x000e6e0000000200 */
[C---:B------:R-:W-:Y:S08]  /*6fc0*/  HMMA.16816.F32.BF16 R36, R152.reuse, R172, RZ ;  /* 0x000000ac9824723c */ /* 0x040ff000000418ff */
[C---:B------:R-:W-:Y:S01]  /*6fd0*/  HMMA.16816.F32.BF16 R40, R152.reuse, R174, RZ ;  /* 0x000000ae9828723c */ /* 0x040fe200000418ff */
[----:B------:R-:W1:Y:S07]  /*6fe0*/  LDSM.16.M88.4 R172, [R227+0x3800] ;  /* 0x00380000e3ac783b */ /* 0x000e6e0000000200 */
[C---:B------:R-:W-:Y:S08]  /*6ff0*/  HMMA.16816.F32.BF16 R44, R152.reuse, R176, RZ ;  /* 0x000000b0982c723c */ /* 0x040ff000000418ff */
[C---:B------:R-:W-:Y:S01]  /*7000*/  HMMA.16816.F32.BF16 R48, R152.reuse, R178, RZ ;  /* 0x000000b29830723c */ /* 0x040fe200000418ff */
[----:B------:R-:W-:Y:S07]  /*7010*/  LDSM.16.M88.4 R176, [R221] ;  /* 0x00000000ddb0783b */ /* 0x000fee0000000200 */
[C---:B--2---:R-:W-:Y:S08]  /*7020*/  HMMA.16816.F32.BF16 R52, R152.reuse, R156, RZ ;  /* 0x0000009c9834723c */ /* 0x044ff000000418ff */
[C---:B------:R-:W-:Y:S01]  /*7030*/  HMMA.16816.F32.BF16 R56, R152.reuse, R158, RZ ;  /* 0x0000009e9838723c */ /* 0x040fe200000418ff */
[----:B------:R-:W2:Y:S07]  /*7040*/  LDSM.16.M88.4 R156, [R222] ;  /* 0x00000000de9c783b */ /* 0x000eae0000000200 */
        /* <DEDUP_REMOVED lines=9> */
[C---:B---3--:R-:W-:Y:S08]  /*70e0*/  HMMA.16816.F32.BF16 R84, R152.reuse, R192, RZ ;  /* 0x000000c09854723c */ /* 0x048ff000000418ff */
[C---:B------:R-:W-:Y:S01]  /*70f0*/  HMMA.16816.F32.BF16 R88, R152.reuse, R194, RZ ;  /* 0x000000c29858723c */ /* 0x040fe200000418ff */
[----:B------:R-:W-:Y:S07]  /*7100*/  LDSM.16.M88.4 R192, [R211] ;  /* 0x00000000d3c0783b */ /* 0x000fee0000000200 */
[C---:B----4-:R-:W-:Y:S08]  /*7110*/  HMMA.16816.F32.BF16 R92, R152.reuse, R160, RZ ;  /* 0x000000a0985c723c */ /* 0x050ff000000418ff */
[C---:B------:R-:W-:Y:S01]  /*7120*/  HMMA.16816.F32.BF16 R96, R152.reuse, R162, RZ ;  /* 0x000000a29860723c */ /* 0x040fe200000418ff */
[----:B------:R-:W-:Y:S07]  /*7130*/  LDSM.16.M88.4 R160, [R219] ;  /* 0x00000000dba0783b */ /* 0x000fee0000000200 */
[C---:B-----5:R-:W-:Y:S08]  /*7140*/  HMMA.16816.F32.BF16 R100, R152.reuse, R164, RZ ;  /* 0x000000a49864723c */ /* 0x060ff000000418ff */
[C---:B------:R-:W-:Y:S01]  /*7150*/  HMMA.16816.F32.BF16 R104, R152.reuse, R166, RZ ;  /* 0x000000a69868723c */ /* 0x040fe200000418ff */
[----:B------:R-:W-:Y:S07]  /*7160*/  LDSM.16.M88.4 R164, [R218] ;  /* 0x00000000daa4783b */ /* 0x000fee0000000200 */
[C---:B-1----:R-:W-:Y:S08]  /*7170*/  HMMA.16816.F32.BF16 R108, R152.reuse, R168, RZ ;  /* 0x000000a8986c723c */ /* 0x042ff000000418ff */
[C---:B------:R-:W-:Y:S01]  /*7180*/  HMMA.16816.F32.BF16 R112, R152.reuse, R170, RZ ;  /* 0x000000aa9870723c */ /* 0x040fe200000418ff */
[----:B------:R-:W-:Y:S07]  /*7190*/  LDSM.16.M88.4 R168, [R217] ;  /* 0x00000000d9a8783b */ /* 0x000fee0000000200 */
[C---:B------:R-:W-:Y:S08]  /*71a0*/  HMMA.16816.F32.BF16 R116, R152.reuse, R172, RZ ;  /* 0x000000ac9874723c */ /* 0x040ff000000418ff */
[C---:B------:R-:W-:Y:S01]  /*71b0*/  HMMA.16816.F32.BF16 R120, R152.reuse, R174, RZ ;  /* 0x000000ae9878723c */ /* 0x040fe200000418ff */
[----:B------:R-:W-:Y:S07]  /*71c0*/  LDSM.16.M88.4 R172, [R216] ;  /* 0x00000000d8ac783b */ /* 0x000fee0000000200 */
[C---:B------:R-:W-:Y:S08]  /*71d0*/  HMMA.16816.F32.BF16 R124, R152.reuse, R196, RZ ;  /* 0x000000c4987c723c */ /* 0x040ff000000418ff */
[----:B------:R-:W-:Y:S01]  /*71e0*/  HMMA.16816.F32.BF16 R128, R152, R198, RZ ;  /* 0x000000c69880723c */ /* 0x000fe200000418ff */
[----:B------:R-:W1:Y:S05]  /*71f0*/  LDSM.16.M88.4 R152, [R220] ;  /* 0x00000000dc98783b */ /* 0x000e6a0000000200 */
[----:B------:R-:W-:Y:S02]  /*7200*/  LDSM.16.M88.4 R196, [R210] ;  /* 0x00000000d2c4783b */ /* 0x000fe40000000200 */
[C---:B------:R-:W-:Y:S08]  /*7210*/  HMMA.16816.F32.BF16 R4, R200.reuse, R204, R4 ;  /* 0x000000ccc804723c */ /* 0x040ff00000041804 */
[C---:B------:R-:W-:Y:S01]  /*7220*/  HMMA.16816.F32.BF16 R8, R200.reuse, R206, R8 ;  /* 0x000000cec808723c */ /* 0x040fe20000041808 */
[----:B------:R-:W-:Y:S07]  /*7230*/  LDSM.16.M88.4 R204, [R209] ;  /* 0x00000000d1cc783b */ /* 0x000fee0000000200 */
[C---:B--2---:R-:W-:Y:S08]  /*7240*/  HMMA.16816.F32.BF16 R12, R200.reuse, R156, R12 ;  /* 0x0000009cc80c723c */ /* 0x044ff0000004180c */
[C---:B------:R-:W-:Y:S01]  /*7250*/  HMMA.16816.F32.BF16 R16, R200.reuse, R158, R16 ;  /* 0x0000009ec810723c */ /* 0x040fe20000041810 */
[----:B------:R-:W2:Y:S07]  /*7260*/  LDSM.16.M88.4 R156, [R214] ;  /* 0x00000000d69c783b */ /* 0x000eae0000000200 */
[C---:B------:R-:W-:Y:S08]  /*7270*/  HMMA.16816.F32.BF16 R20, R200.reuse, R176, R20 ;  /* 0x000000b0c814723c */ /* 0x040ff00000041814 */
[C---:B------:R-:W-:Y:S01]  /*7280*/  HMMA.16816.F32.BF16 R24, R200.reuse, R178, R24 ;  /* 0x000000b2c818723c */ /* 0x040fe20000041818 */
[----:B------:R-:W3:Y:S01]  /*7290*/  LDSM.16.M88.4 R176, [R208] ;  /* 0x00000000d0b0783b */ /* 0x000ee20000000200 */
[----:B------:R-:W-:Y:S04]  /*72a0*/  DEPBAR.LE SB0, 0x0 ;  /* 0x000080000000791a */ /* 0x000fe80000000000 */
[----:B------:R-:W-:Y:S02]  /*72b0*/  BAR.SYNC.DEFER_BLOCKING 0x0 ;  /* 0x0000000000007b1d */ /* 0x000fe40000010000 */
        /* <DEDUP_REMOVED lines=27> */
[----:B------:R-:W-:Y:S02]  /*7470*/  ULDC UR6, c[0x0][0x198] ;  /* 0x0000660000067ab9 */ /* 0x000fe40000000800 */
[----:B------:R-:W-:Y:S04]  /*7480*/  ULEA UR6, -UR6, URZ, 0x8 ;  /* 0x0000003f06067291 */ /* 0x000fe8000f8e413f */
[----:B------:R-:W-:Y:S02]  /*7490*/  USHF.R.S32.HI UR4, URZ, 0x1f, UR6 ;  /* 0x0000001f3f047899 */ /* 0x000fe40008011406 */
[----:B------:R-:W-:Y:S04]  /*74a0*/  MOV R154, UR6 ;  /* 0x00000006009a7c02 */ /* 0x000fe80008000f00 */
[----:B------:R-:W-:Y:S01]  /*74b0*/  MOV R2, UR4 ;  /* 0x0000000400027c02 */ /* 0x000fe20008000f00 */
[----:B------:R-:W-:-:S05]  /*74c0*/  @P6 BRA `(.L_x_1488) ;  /* 0x000003b000006947 */ /* 0x000fca0003800000 */
        /* <DEDUP_REMOVED lines=59> */
.L_x_1488:
        /* <DEDUP_REMOVED lines=11> */
[----:B------:R1:W-:Y:S01]  /*7930*/  LDGSTS.E.BYPASS.LTC128B.128 [R233+0x1800], [R158.64] ;  /* 0x018000009ee97fae */ /* 0x0003e2000b901d4c */
        /* <DEDUP_REMOVED lines=14> */
[----:B------:R-:W-:Y:S05]  /*7a20*/  IADD3.X R163, R161, UR7, RZ, P0, !PT ;  /* 0x00000007a1a37c10 */ /* 0x000fea00087fe4ff */
[----:B------:R1:W-:Y:S04]  /*7a30*/  LDGSTS.E.BYPASS.LTC128B.128 [R233+0x4800], [R162.64] ;  /* 0x04800000a2e97fae */ /* 0x0003e8000b901d4c */
[----:B------:R-:W0:Y:S02]  /*7a40*/  LDGDEPBAR ;  /* 0x00000000000079af */ /* 0x000e240000000000 */
.L_x_1487:
        /* <DEDUP_REMOVED lines=163> */
[----:B------:R-:W-:Y:S01]  /*8480*/  ISETP.GT.AND P0, PT, R242, RZ, PT ;  /* 0x000000fff200720c */ /* 0x000fe20003f04270 */
        /* <DEDUP_REMOVED lines=64> */
[----:B------:R-:W1:Y:S01]  /*8890*/  MUFU.EX2 R203, R203 ;  /* 0x000000cb00cb7308 */ /* 0x000e620000000800 */
[----:B------:R-:W-:Y:S02]  /*88a0*/  FFMA.FTZ R48, R65, c[0x0][0x23c], -R151 ;  /* 0x00008f0041307a23 */ /* 0x000fe40000010897 */
[--C-:B------:R-:W-:Y:S01]  /*88b0*/  FFMA.FTZ R158, R50, c[0x0][0x23c], -R5.reuse ;  /* 0x00008f00329e7a23 */ /* 0x100fe20000010805 */
[----:B--2---:R-:W-:Y:S01]  /*88c0*/  F2FP.BF16.PACK_AB R24, R201, R198 ;  /* 0x000000c6c918723e */ /* 0x004fe200000010ff */
        /* <DEDUP_REMOVED lines=9> */
[----:B------:R-:W2:Y:S01]  /*8960*/  MUFU.EX2 R192, R192 ;  /* 0x000000c000c07308 */ /* 0x000ea20000000800 */
[----:B------:R-:W-:Y:S02]  /*8970*/  FFMA.FTZ R58, R58, c[0x0][0x23c], -R5 ;  /* 0x00008f003a3a7a23 */ /* 0x000fe40000010805 */
[----:B------:R-:W-:Y:S01]  /*8980*/  FFMA.FTZ R49, R61, c[0x0][0x23c], -R151 ;  /* 0x00008f003d317a23 */ /* 0x000fe20000010897 */
[----:B-1----:R-:W-:Y:S01]  /*8990*/  F2FP.BF16.PACK_AB R25, R203, R200 ;  /* 0x000000c8cb19723e */ /* 0x002fe200000010ff */
        /* <DEDUP_REMOVED lines=93> */
[----:B------:R-:W1:Y:S01]  /*8f70*/  MUFU.EX2 R169, R169 ;  /* 0x000000a900a97308 */ /* 0x000e620000000800 */
        /* <DEDUP_REMOVED lines=15> */
[----:B--2---:R-:W-:Y:S03]  /*9070*/  F2FP.BF16.PACK_AB R25, R174, R181 ;  /* 0x000000b5ae19723e */ /* 0x004fe600000010ff */
[----:B-1----:R-:W-:Y:S01]  /*9080*/  F2FP.BF16.PACK_AB R26, R169, R172 ;  /* 0x000000aca91a723e */ /* 0x002fe200000010ff */
        /* <DEDUP_REMOVED lines=358> */
.L_x_1485:
[----:B------:R-:W1:Y:S01]  /*a6f0*/  SHFL.BFLY PT, R4, R243, 0x2, 0x1f ;  /* 0x0c401f00f3047f89 */ /* 0x000e6200000e0000 */
[----:B------:R-:W-:Y:S01]  /*a700*/  IMAD.MOV.U32 R12, RZ, RZ, 0x3f800000 ;  /* 0x3f800000ff0c7424 */ /* 0x000fe200078e00ff */
[----:B------:R-:W-:Y:S01]  /*a710*/  ULDC.U8 UR4, c[0x0][0x328] ;  /* 0x0000ca0000047ab9 */ /* 0x000fe20000000000 */
[----:B------:R-:W-:Y:S01]  /*a720*/  IMAD.MOV.U32 R13, RZ, RZ, 0x3f800000 ;  /* 0x3f800000ff0d7424 */ /* 0x000fe200078e00ff */
[----:B------:R-:W2:Y:S01]  /*a730*/  SHFL.BFLY PT, R3, R244, 0x2, 0x1f ;  /* 0x0c401f00f4037f89 */ /* 0x000ea200000e0000 */
[----:B------:R-:W-:Y:S01]  /*a740*/  BSSY B0, `(.L_x_1490) ;  /* 0x0000073000007945 */ /* 0x000fe20003800000 */
[----:B------:R-:W-:Y:S01]  /*a750*/  IMAD.MOV.U32 R20, RZ, RZ, 0x7f800000 ;  /* 0x7f800000ff147424 */ /* 0x000fe200078e00ff */
[----:B------:R-:W-:Y:S01]  /*a760*/  LEA R237, R237, R232, 0x4 ;  /* 0x000000e8eded7211 */ /* 0x000fe200078e20ff */
[----:B------:R-:W3:Y:S04]  /*a770*/  S2R R7, SR_TID.X ;  /* 0x0000000000077919 */ /* 0x000ee80000002100 */
[----:B------:R-:W4:Y:S01]  /*a780*/  S2R R5, SR_TID.X ;  /* 0x0000000000057919 */ /* 0x000f220000002100 */
[----:B-1----:R-:W-:-:S02]  /*a790*/  FADD.FTZ R4, R4, R243 ;  /* 0x000000f304047221 */ /* 0x002fc40000010000 */
[----:B--2---:R-:W-:-:S03]  /*a7a0*/  FADD.FTZ R3, R3, R244 ;  /* 0x000000f403037221 */ /* 0x004fc60000010000 */
[----:B------:R-:W1:Y:S01]  /*a7b0*/  SHFL.BFLY PT, R9, R4, 0x1, 0x1f ;  /* 0x0c201f0004097f89 */ /* 0x000e6200000e0000 */
[----:B---3--:R-:W-:-:S03]  /*a7c0*/  SHF.R.S32.HI R6, RZ, 0x1f, R7 ;  /* 0x0000001fff067819 */ /* 0x008fc60000011407 */
[----:B------:R-:W2:Y:S01]  /*a7d0*/  SHFL.BFLY PT, R8, R3, 0x1, 0x1f ;  /* 0x0c201f0003087f89 */ /* 0x000ea200000e0000 */
[CC--:B------:R-:W-:Y:S02]  /*a7e0*/  LEA.HI R10, R6.reuse, R7.reuse, RZ, 0x2 ;  /* 0x00000007060a7211 */ /* 0x0c0fe400078f10ff */
[-C--:B------:R-:W-:Y:S02]  /*a7f0*/  LEA.HI R6, R6, R7.reuse, RZ, 0x5 ;  /* 0x0000000706067211 */ /* 0x080fe400078f28ff */
[----:B------:R-:W-:Y:S02]  /*a800*/  LOP3.LUT R10, R10, 0xfffffffc, RZ, 0xc0, !PT ;  /* 0xfffffffc0a0a7812 */ /* 0x000fe400078ec0ff */
[----:B------:R-:W-:Y:S02]  /*a810*/  SHF.R.S32.HI R11, RZ, 0x5, R6 ;  /* 0x00000005ff0b7819 */ /* 0x000fe40000011406 */
[----:B------:R-:W-:Y:S02]  /*a820*/  IADD3 R10, -R10, R7, RZ ;  /* 0x000000070a0a7210 */ /* 0x000fe40007ffe1ff */
[----:B------:R-:W-:-:S03]  /*a830*/  LOP3.LUT R6, R6, 0xffffffe0, RZ, 0xc0, !PT ;  /* 0xffffffe006067812 */ /* 0x000fc600078ec0ff */
[----:B------:R-:W-:Y:S02]  /*a840*/  IMAD R10, R11, 0x100, R10 ;  /* 0x000001000b0a7824 */ /* 0x000fe400078e020a */
[----:B------:R-:W-:Y:S02]  /*a850*/  IMAD.IADD R7, R7, 0x1, -R6 ;  /* 0x0000000107077824 */ /* 0x000fe400078e0a06 */
[----:B-1----:R-:W-:Y:S01]  /*a860*/  FADD.FTZ R9, R4, R9 ;  /* 0x0000000904097221 */ /* 0x002fe20000010000 */
[----:B----4-:R-:W-:Y:S01]  /*a870*/  SHF.R.S32.HI R4, RZ, 0x1f, R5 ;  /* 0x0000001fff047819 */ /* 0x010fe20000011405 */
[----:B--2---:R-:W-:-:S03]  /*a880*/  FADD.FTZ R8, R3, R8 ;  /* 0x0000000803087221 */ /* 0x004fc60000010000 */
[----:B------:R-:W-:Y:S02]  /*a890*/  FSETP.NE.FTZ.AND P3, PT, R9, RZ, PT ;  /* 0x000000ff0900720b */ /* 0x000fe40003f75000 */
[----:B------:R-:W-:Y:S02]  /*a8a0*/  LEA.HI R4, R4, R5, RZ, 0x2 ;  /* 0x0000000504047211 */ /* 0x000fe400078f10ff */
[----:B------:R-:W-:Y:S02]  /*a8b0*/  FSETP.NE.FTZ.AND P2, PT, R8, RZ, PT ;  /* 0x000000ff0800720b */ /* 0x000fe40003f55000 */
[----:B------:R-:W-:-:S04]  /*a8c0*/  SHF.R.S32.HI R3, RZ, 0x2, R4 ;  /* 0x00000002ff037819 */ /* 0x000fc80000011404 */
[----:B------:R-:W-:-:S03]  /*a8d0*/  SHF.R.S32.HI R14, RZ, 0x1f, R3 ;  /* 0x0000001fff0e7819 */ /* 0x000fc60000011403 */
[----:B------:R-:W1:Y:S01]  /*a8e0*/  @P3 MUFU.RCP R12, R9 ;  /* 0x00000009000c3308 */ /* 0x000e620000001000 */
[----:B------:R-:W-:-:S04]  /*a8f0*/  LEA.HI R11, R14, R3, RZ, 0x3 ;  /* 0x000000030e0b7211 */ /* 0x000fc800078f18ff */
[----:B------:R-:W-:-:S03]  /*a900*/  LOP3.LUT R14, R11, 0xfffffff8, RZ, 0xc0, !PT ;  /* 0xfffffff80b0e7812 */ /* 0x000fc600078ec0ff */
[----:B------:R-:W2:Y:S02]  /*a910*/  @P2 MUFU.RCP R13, R8 ;  /* 0x00000008000d2308 */ /* 0x000ea40000001000 */
[----:B------:R-:W-:-:S05]  /*a920*/  IMAD.IADD R14, R3, 0x1, -R14 ;  /* 0x00000001030e7824 */ /* 0x000fca00078e0a0e */
[----:B------:R-:W-:Y:S01]  /*a930*/  LEA.HI R11, R14, R14, RZ, 0x1 ;  /* 0x0000000e0e0b7211 */ /* 0x000fe200078f08ff */
[C---:B-1----:R-:W-:Y:S01]  /*a940*/  FMUL.FTZ R144, R12.reuse, R144 ;  /* 0x000000900c907220 */ /* 0x042fe20000410000 */
[----:B------:R-:W-:Y:S01]  /*a950*/  @P2 MUFU.LG2 R8, R8 ;  /* 0x0000000800082308 */ /* 0x000fe20000000c00 */
[C---:B------:R-:W-:Y:S02]  /*a960*/  FMUL.FTZ R145, R12.reuse, R145 ;  /* 0x000000910c917220 */ /* 0x040fe40000410000 */
[C---:B------:R-:W-:Y:S02]  /*a970*/  FMUL.FTZ R140, R12.reuse, R140 ;  /* 0x0000008c0c8c7220 */ /* 0x040fe40000410000 */
[C---:B------:R-:W-:Y:S01]  /*a980*/  FMUL.FTZ R141, R12.reuse, R141 ;  /* 0x0000008d0c8d7220 */ /* 0x040fe20000410000 */
[----:B------:R-:W-:Y:S01]  /*a990*/  F2FP.BF16.PACK_AB R144, R145, R144 ;  /* 0x000000909190723e */ /* 0x000fe200000010ff */
[C---:B------:R-:W-:Y:S01]  /*a9a0*/  FMUL.FTZ R136, R12.reuse, R136 ;  /* 0x000000880c887220 */ /* 0x040fe20000410000 */
[----:B------:R-:W1:Y:S01]  /*a9b0*/  @P3 MUFU.LG2 R9, R9 ;  /* 0x0000000900093308 */ /* 0x000e620000000c00 */
[C---:B------:R-:W-:Y:S01]  /*a9c0*/  FMUL.FTZ R137, R12.reuse, R137 ;  /* 0x000000890c897220 */ /* 0x040fe20000410000 */
[----:B------:R-:W-:Y:S01]  /*a9d0*/  F2FP.BF16.PACK_AB R140, R141, R140 ;  /* 0x0000008c8d8c723e */ /* 0x000fe200000010ff */
[----:B------:R-:W-:-:S02]  /*a9e0*/  FMUL.FTZ R132, R12, R132 ;  /* 0x000000840c847220 */ /* 0x000fc40000410000 */
[----:B------:R-:W-:Y:S01]  /*a9f0*/  FMUL.FTZ R133, R12, R133 ;  /* 0x000000850c857220 */ /* 0x000fe20000410000 */
[----:B------:R-:W-:Y:S01]  /*aa00*/  SHF.R.S32.HI R12, RZ, 0x1, R11 ;  /* 0x00000001ff0c7819 */ /* 0x000fe2000001140b */
[----:B--2---:R-:W-:Y:S01]  /*aa10*/  FMUL.FTZ R147, R13, R147 ;  /* 0x000000930d937220 */ /* 0x004fe20000410000 */
[----:B------:R-:W-:Y:S01]  /*aa20*/  LOP3.LUT R11, R11, 0x3fffffe, RZ, 0xc0, !PT ;  /* 0x03fffffe0b0b7812 */ /* 0x000fe200078ec0ff */
[C---:B------:R-:W-:Y:S01]  /*aa30*/  FMUL.FTZ R146, R13.reuse, R146 ;  /* 0x000000920d927220 */ /* 0x040fe20000410000 */
[C---:B------:R-:W-:Y:S01]  /*aa40*/  SHF.L.U32 R15, R12.reuse, 0x6, RZ ;  /* 0x000000060c0f7819 */ /* 0x040fe200000006ff */
[----:B------:R-:W-:Y:S01]  /*aa50*/  FMUL.FTZ R143, R13, R143 ;  /* 0x0000008f0d8f7220 */ /* 0x000fe20000410000 */
[----:B------:R-:W-:Y:S01]  /*aa60*/  LOP3.LUT P0, RZ, R12, 0x2, RZ, 0xc0, !PT ;  /* 0x000000020cff7812 */ /* 0x000fe2000780c0ff */
[----:B------:R-:W-:Y:S01]  /*aa70*/  IMAD.IADD R11, R14, 0x1, -R11 ;  /* 0x000000010e0b7824 */ /* 0x000fe200078e0a0b */
[----:B------:R-:W-:Y:S01]  /*aa80*/  LOP3.LUT R15, R15, 0xc0, RZ, 0xc0, !PT ;  /* 0x000000c00f0f7812 */ /* 0x000fe200078ec0ff */
[----:B------:R-:W-:Y:S01]  /*aa90*/  FMUL.FTZ R142, R13, R142 ;  /* 0x0000008e0d8e7220 */ /* 0x000fe20000410000 */
[----:B------:R-:W-:Y:S01]  /*aaa0*/  F2FP.BF16.PACK_AB R146, R147, R146 ;  /* 0x000000929392723e */ /* 0x000fe200000010ff */
[----:B------:R-:W-:Y:S01]  /*aab0*/  IMAD R10, R11, 0x10, R10 ;  /* 0x000000100b0a7824 */ /* 0x000fe200078e020a */
[----:B------:R-:W-:Y:S01]  /*aac0*/  LEA.HI R15, R15, R15, RZ, 0x1d ;  /* 0x0000000f0f0f7211 */ /* 0x000fe200078fe8ff */
[C---:B------:R-:W-:Y:S01]  /*aad0*/  FMUL.FTZ R139, R13.reuse, R139 ;  /* 0x0000008b0d8b7220 */ /* 0x040fe20000410000 */
[----:B------:R-:W-:Y:S01]  /*aae0*/  LOP3.LUT R11, R12, 0x1, RZ, 0xc0, !PT ;  /* 0x000000010c0b7812 */ /* 0x000fe200078ec0ff */
[----:B------:R-:W-:Y:S01]  /*aaf0*/  FMUL.FTZ R138, R13, R138 ;  /* 0x0000008a0d8a7220 */ /* 0x000fe20000410000 */
[----:B------:R-:W-:Y:S01]  /*ab00*/  LEA R15, R10, R15, 0x1 ;  /* 0x0000000f0a0f7211 */ /* 0x000fe200078e08ff */
[----:B------:R-:W-:Y:S01]  /*ab10*/  IMAD.MOV.U32 R10, RZ, RZ, -0x10 ;  /* 0xfffffff0ff0a7424 */ /* 0x000fe200078e00ff */
[----:B------:R-:W-:Y:S01]  /*ab20*/  ISETP.NE.U32.AND P1, PT, R11, 0x1, PT ;  /* 0x000000010b00780c */ /* 0x000fe20003f25070 */
[----:B------:R-:W-:Y:S01]  /*ab30*/  FMUL.FTZ R135, R13, R135 ;  /* 0x000000870d877220 */ /* 0x000fe20000410000 */
[----:B------:R-:W-:Y:S01]  /*ab40*/  F2FP.BF16.PACK_AB R142, R143, R142 ;  /* 0x0000008e8f8e723e */ /* 0x000fe200000010ff */
[----:B------:R-:W-:Y:S01]  /*ab50*/  IMAD.SHL.U32 R15, R15, 0x2, RZ ;  /* 0x000000020f0f7824 */ /* 0x000fe200078e00ff */
[----:B------:R-:W-:Y:S01]  /*ab60*/  SEL R10, R10, 0x10, !P1 ;  /* 0x000000100a0a7807 */ /* 0x000fe20004800000 */
[----:B------:R-:W-:Y:S01]  /*ab70*/  FMUL.FTZ R134, R13, R134 ;  /* 0x000000860d867220 */ /* 0x000fe20000410000 */
[----:B------:R-:W-:Y:S01]  /*ab80*/  F2FP.BF16.PACK_AB R136, R137, R136 ;  /* 0x000000888988723e */ /* 0x000fe200000010ff */
[----:B------:R-:W2:Y:S01]  /*ab90*/  S2R R11, SR_CTAID.Z ;  /* 0x00000000000b7919 */ /* 0x000ea20000002700 */
[----:B------:R-:W-:Y:S01]  /*aba0*/  IADD3 R21, R15, 0x20, RZ ;  /* 0x000000200f157810 */ /* 0x000fe20007ffe0ff */
[----:B-1----:R-:W-:Y:S01]  /*abb0*/  @P3 FMUL.FTZ R9, R9, 0.69314718246459960938 ;  /* 0x3f31721809093820 */ /* 0x002fe20000410000 */
[C---:B------:R-:W-:Y:S01]  /*abc0*/  @P0 IADD3 R21, R15.reuse, -0x20, RZ ;  /* 0xffffffe00f150810 */ /* 0x040fe20007ffe0ff */
[----:B------:R-:W-:Y:S01]  /*abd0*/  STS [R15], R144 ;  /* 0x000000900f007388 */ /* 0x000fe20000000800 */
[----:B------:R-:W-:-:S02]  /*abe0*/  IADD3 R23, R15, R10, RZ ;  /* 0x0000000a0f177210 */ /* 0x000fc40007ffe0ff */
[----:B------:R-:W-:Y:S01]  /*abf0*/  F2FP.BF16.PACK_AB R138, R139, R138 ;  /* 0x0000008a8b8a723e */ /* 0x000fe200000010ff */
[----:B------:R-:W-:Y:S01]  /*ac00*/  IMAD.IADD R25, R10, 0x1, R21 ;  /* 0x000000010a197824 */ /* 0x000fe200078e0215 */
[----:B------:R-:W-:Y:S01]  /*ac10*/  F2FP.BF16.PACK_AB R132, R133, R132 ;  /* 0x000000848584723e */ /* 0x000fe200000010ff */
[----:B------:R-:W-:Y:S01]  /*ac20*/  STS [R15+0x200], R146 ;  /* 0x000200920f007388 */ /* 0x000fe20000000800 */
[----:B------:R-:W-:Y:S02]  /*ac30*/  F2FP.BF16.PACK_AB R134, R135, R134 ;  /* 0x000000868786723e */ /* 0x000fe400000010ff */
[----:B------:R-:W-:Y:S01]  /*ac40*/  ISETP.NE.AND P0, PT, RZ, UR4, PT ;  /* 0x00000004ff007c0c */ /* 0x000fe2000bf05270 */
[----:B------:R-:W-:Y:S01]  /*ac50*/  STS [R23], R140 ;  /* 0x0000008c17007388 */ /* 0x000fe20000000800 */
[----:B------:R-:W-:Y:S02]  /*ac60*/  LOP3.LUT P1, RZ, R7, 0x3, RZ, 0xc0, !PT ;  /* 0x0000000307ff7812 */ /* 0x000fe4000782c0ff */
[----:B------:R-:W-:Y:S01]  /*ac70*/  MOV R7, 0x7f800000 ;  /* 0x7f80000000077802 */ /* 0x000fe20000000f00 */
[----:B------:R-:W-:Y:S01]  /*ac80*/  STS [R23+0x200], R142 ;  /* 0x0002008e17007388 */ /* 0x000fe20000000800 */
[----:B------:R-:W-:-:S03]  /*ac90*/  @P3 FFMA.FTZ R7, R2, c[0x0][0x238], R9 ;  /* 0x00008e0002073a23 */ /* 0x000fc60000010009 */
[----:B------:R-:W-:Y:S04]  /*aca0*/  STS [R21], R136 ;  /* 0x0000008815007388 */ /* 0x000fe80000000800 */
[----:B------:R1:W-:Y:S01]  /*acb0*/  STS [R21+0x200], R138 ;  /* 0x0002008a15007388 */ /* 0x0003e20000000800 */
[----:B--2---:R-:W-:-:S03]  /*acc0*/  @P0 IMAD R6, R11, c[0x0][0x234], RZ ;  /* 0x00008d000b060a24 */ /* 0x004fc600078e02ff */
[----:B------:R2:W-:Y:S04]  /*acd0*/  STS [R25], R132 ;  /* 0x0000008419007388 */ /* 0x0005e80000000800 */
[----:B------:R2:W-:Y:S04]  /*ace0*/  STS [R25+0x200], R134 ;  /* 0x0002008619007388 */ /* 0x0005e80000000800 */
[----:B------:R-:W-:Y:S06]  /*acf0*/  BAR.SYNC.DEFER_BLOCKING 0x0 ;  /* 0x0000000000007b1d */ /* 0x000fec0000010000 */
[----:B------:R-:W3:Y:S01]  /*ad00*/  S2R R10, SR_CTAID.Y ;  /* 0x00000000000a7919 */ /* 0x000ee20000002600 */
[----:B-1----:R-:W-:-:S04]  /*ad10*/  @P2 FMUL.FTZ R21, R8, 0.69314718246459960938 ;  /* 0x3f31721808152820 */ /* 0x002fc80000410000 */
[----:B------:R-:W-:Y:S01]  /*ad20*/  @P2 FFMA.FTZ R20, R0, c[0x0][0x238], R21 ;  /* 0x00008e0000142a23 */ /* 0x000fe20000010015 */
[----:B------:R2:W1:Y:S04]  /*ad30*/  LDS.128 R12, [R233] ;  /* 0x00000000e90c7984 */ /* 0x0004680000000c00 */
[----:B------:R2:W4:Y:S01]  /*ad40*/  LDS.128 R16, [R233+0x800] ;  /* 0x00080000e9107984 */ /* 0x0005220000000c00 */
[C---:B---3--:R-:W-:Y:S02]  /*ad50*/  @!P0 IMAD R8, R10.reuse, c[0x0][0x1c0], R11 ;  /* 0x000070000a088a24 */ /* 0x048fe400078e020b */
[----:B------:R-:W-:Y:S02]  /*ad60*/  @P0 IMAD R6, R10, c[0x0][0x214], R6 ;  /* 0x000085000a060a24 */ /* 0x000fe400078e0206 */
[----:B------:R-:W-:Y:S01]  /*ad70*/  @!P0 IMAD R6, R8, c[0x0][0x214], RZ ;  /* 0x0000850008068a24 */ /* 0x000fe200078e02ff */
[----:B------:R-:W-:Y:S05]  /*ad80*/  @P1 BRA `(.L_x_1491) ;  /* 0x000000e000001947 */ /* 0x000fea0003800000 */
[----:B------:R-:W3:Y:S01]  /*ad90*/  S2R R9, SR_CTAID.X ;  /* 0x0000000000097919 */ /* 0x000ee20000002500 */
[----:B------:R-:W-:Y:S01]  /*ada0*/  IMAD.MOV.U32 R0, RZ, RZ, -0x40 ;  /* 0xffffffc0ff007424 */ /* 0x000fe200078e00ff */
[----:B------:R-:W-:Y:S01]  /*adb0*/  IADD3 R2, R237, 0x8, RZ ;  /* 0x00000008ed027810 */ /* 0x000fe20007ffe0ff */
[----:B---3--:R-:W-:-:S02]  /*adc0*/  IMAD R6, R9, 0x40, R6 ;  /* 0x0000004009067824 */ /* 0x008fc400078e0206 */
[----:B------:R-:W-:-:S03]  /*add0*/  IMAD R9, R9, R0, c[0x0][0x214] ;  /* 0x0000850009097624 */ /* 0x000fc600078e0200 */
        /* <DEDUP_REMOVED lines=9> */
.L_x_1491:
[----:B------:R-:W-:Y:S05]  /*ae70*/  BSYNC B0 ;  /* 0x0000000000007941 */ /* 0x000fea0003800000 */
.L_x_1490:
[----:B------:R-:W5:Y:S01]  /*ae80*/  S2R R0, SR_CTAID.X ;  /* 0x0000000000007919 */ /* 0x000f620000002500 */
[----:B------:R-:W-:Y:S02]  /*ae90*/  LOP3.LUT R4, R4, 0xfffffffc, RZ, 0xc0, !PT ;  /* 0xfffffffc04047812 */ /* 0x000fe400078ec0ff */
[----:B------:R-:W-:Y:S02]  /*aea0*/  SHF.R.S32.HI R2, RZ, 0x1f, R10 ;  /* 0x0000001fff027819 */ /* 0x000fe4000001140a */
[----:B------:R-:W-:-:S05]  /*aeb0*/  IADD3 R4, -R4, R5, RZ ;  /* 0x0000000504047210 */ /* 0x000fca0007ffe1ff */
[----:B------:R-:W-:-:S05]  /*aec0*/  IMAD.SHL.U32 R6, R4, 0x8, RZ ;  /* 0x0000000804067824 */ /* 0x000fca00078e00ff */
[----:B---3--:R-:W-:Y:S02]  /*aed0*/  SHF.R.S32.HI R7, RZ, 0x1f, R6 ;  /* 0x0000001fff077819 */ /* 0x008fe40000011406 */
[----:B-----5:R-:W-:-:S04]  /*aee0*/  SHF.L.U32 R0, R0, 0x6, RZ ;  /* 0x0000000600007819 */ /* 0x020fc800000006ff */
[----:B------:R-:W-:Y:S01]  /*aef0*/  SHF.R.S32.HI R5, RZ, 0x1f, R0 ;  /* 0x0000001fff057819 */ /* 0x000fe20000011400 */
[----:B------:R-:W-:-:S04]  /*af00*/  IMAD.WIDE.U32 R6, R0, c[0x0][0x1e8], R6 ;  /* 0x00007a0000067a25 */ /* 0x000fc800078e0006 */
[----:B------:R-:W-:-:S04]  /*af10*/  IMAD R5, R5, c[0x0][0x1e8], RZ ;  /* 0x00007a0005057a24 */ /* 0x000fc800078e02ff */
[----:B------:R-:W-:Y:S01]  /*af20*/  IMAD R4, R0, c[0x0][0x1ec], R5 ;  /* 0x00007b0000047a24 */ /* 0x000fe200078e0205 */
[----:B------:R-:W-:Y:S01]  /*af30*/  SHF.R.S32.HI R0, RZ, 0x1f, R11 ;  /* 0x0000001fff007819 */ /* 0x000fe2000001140b */
[----:B------:R-:W-:Y:S01]  /*af40*/  IMAD R5, R2, c[0x0][0x1e0], RZ ;  /* 0x0000780002057a24 */ /* 0x000fe200078e02ff */
[----:B------:R-:W-:Y:S02]  /*af50*/  SHF.R.S32.HI R2, RZ, 0x1f, R3 ;  /* 0x0000001fff027819 */ /* 0x000fe40000011403 */
[----:B------:R-:W-:Y:S01]  /*af60*/  IADD3 R7, R4, R7, RZ ;  /* 0x0000000704077210 */ /* 0x000fe20007ffe0ff */
[----:B------:R-:W-:Y:S02]  /*af70*/  IMAD R5, R10, c[0x0][0x1e4], R5 ;  /* 0x000079000a057a24 */ /* 0x000fe400078e0205 */
[----:B------:R-:W-:Y:S02]  /*af80*/  IMAD R0, R0, c[0x0][0x1f0], RZ ;  /* 0x00007c0000007a24 */ /* 0x000fe400078e02ff */
[----:B------:R-:W-:-:S04]  /*af90*/  IMAD.WIDE.U32 R6, R10, c[0x0][0x1e0], R6 ;  /* 0x000078000a067a25 */ /* 0x000fc800078e0006 */
[----:B------:R-:W-:Y:S02]  /*afa0*/  IMAD.IADD R7, R5, 0x1, R7 ;  /* 0x0000000105077824 */ /* 0x000fe400078e0207 */
[C---:B------:R-:W-:Y:S02]  /*afb0*/  IMAD R0, R11.reuse, c[0x0][0x1f4], R0 ;  /* 0x00007d000b007a24 */ /* 0x040fe400078e0200 */
[----:B------:R-:W-:-:S04]  /*afc0*/  IMAD.WIDE.U32 R6, R11, c[0x0][0x1f0], R6 ;  /* 0x00007c000b067a25 */ /* 0x000fc800078e0006 */
[----:B------:R-:W-:Y:S01]  /*afd0*/  IMAD R2, R2, c[0x0][0x1e8], RZ ;  /* 0x00007a0002027a24 */ /* 0x000fe200078e02ff */
[----:B------:R-:W-:Y:S02]  /*afe0*/  IADD3 R7, R0, R7, RZ ;  /* 0x0000000700077210 */ /* 0x000fe40007ffe0ff */
[----:B------:R-:W-:Y:S01]  /*aff0*/  MOV R0, c[0x0][0x1ec] ;  /* 0x00007b0000007a02 */ /* 0x000fe20000000f00 */
[C---:B------:R-:W-:Y:S02]  /*b000*/  IMAD R2, R3.reuse, c[0x0][0x1ec], R2 ;  /* 0x00007b0003027a24 */ /* 0x040fe400078e0202 */
[----:B------:R-:W-:Y:S01]  /*b010*/  IMAD.WIDE.U32 R4, R3, c[0x0][0x1e8], R6 ;  /* 0x00007a0003047a25 */ /* 0x000fe200078e0006 */
[----:B------:R-:W-:-:S03]  /*b020*/  MOV R3, c[0x0][0x1e8] ;  /* 0x00007a0000037a02 */ /* 0x000fc60000000f00 */
[----:B------:R-:W-:Y:S01]  /*b030*/  IMAD.IADD R2, R2, 0x1, R5 ;  /* 0x0000000102027824 */ /* 0x000fe200078e0205 */
[----:B------:R-:W-:-:S04]  /*b040*/  LEA R6, P0, R4, c[0x0][0x1d0], 0x1 ;  /* 0x0000740004067a11 */ /* 0x000fc800078008ff */
[----:B------:R-:W-:Y:S02]  /*b050*/  LEA.HI.X R7, R4, c[0x0][0x1d4], R2, 0x1, P0 ;  /* 0x0000750004077a11 */ /* 0x000fe400000f0c02 */
[----:B------:R-:W-:-:S03]  /*b060*/  LEA R2, P0, R3, R6, 0x6 ;  /* 0x0000000603027211 */ /* 0x000fc600078030ff */
[----:B-1----:R-:W-:Y:S01]  /*b070*/  STG.E.128 [R6.64], R12 ;  /* 0x0000000c06007986 */ /* 0x002fe2000c101d0c */
[----:B------:R-:W-:-:S05]  /*b080*/  LEA.HI.X R3, R3, R7, R0, 0x6, P0 ;  /* 0x0000000703037211 */ /* 0x000fca00000f3400 */
[----:B----4-:R-:W-:Y:S01]  /*b090*/  STG.E.128 [R2.64], R16 ;  /* 0x0000001002007986 */ /* 0x010fe2000c101d0c */
[----:B------:R-:W-:Y:S05]  /*b0a0*/  EXIT ;  /* 0x000000000000794d */ /* 0x000fea0003800000 */
.L_x_1492:
        /* <DEDUP_REMOVED lines=13> */
.L_x_5198:


//--------------------- .text._ZN5flash24flash_fwd_splitkv_kernelI23Flash_fwd_kernel_traitsILi32ELi64ELi256ELi4ELb0ELb0EN7cutlass10bfloat16_tE19Flash_kernel_traitsILi32ELi64ELi256ELi4ES3_EELb1ELb0ELb0ELb1ELb1ELb1ELb0ELb0EEEvNS_16Flash_fwd_paramsE --------------------------
	.section	.text._ZN5flash24flash_fwd_splitkv_kernelI23Flash_fwd_kernel_traitsILi32ELi64ELi256ELi4ELb0ELb0EN7cutlass10bfloat16_tE19Flash_kernel_traitsILi32ELi64ELi256ELi4ES3_EELb1ELb0ELb0ELb1ELb1ELb1ELb0ELb0EEEvNS_16Flash_fwd_paramsE,"ax",@progbits
	.sectioninfo	@"SHI_REGISTERS=251"
	.align	128
        .global         _ZN5flash24flash_fwd_splitkv_kernelI23Flash_fwd_kernel_traitsILi32ELi64ELi256ELi4ELb0ELb0EN7cutlass10bfloat16_tE19Flash_kernel_traitsILi32ELi64ELi256ELi4ES3_EELb1ELb0ELb0ELb1ELb1ELb1ELb0ELb0EEEvNS_16Flash_fwd_paramsE
        .type           _ZN5flash24flash_fwd_splitkv_kernelI23Flash_fwd_kernel_traitsILi32ELi64ELi256ELi4ELb0ELb0EN7cutlass10bfloat16_tE19Flash_kernel_traitsILi32ELi64ELi256ELi4ES3_EELb1ELb0ELb0ELb1ELb1ELb1ELb0ELb0EEEvNS_16Flash_fwd_paramsE,@function
        .size           _ZN5flash24flash_fwd_splitkv_kernelI23Flash_fwd_kernel_traitsILi32ELi64ELi256ELi4ELb0ELb0EN7cutlass10bfloat16_tE19Flash_kernel_traitsILi32ELi64ELi256ELi4ES3_EELb1ELb0ELb0ELb1ELb1ELb1ELb0ELb0EEEvNS_16Flash_fwd_paramsE,(.L_x_5199 - _ZN5flash24flash_fwd_splitkv_kernelI23Flash_fwd_kernel_traitsILi32ELi64ELi256ELi4ELb0ELb0EN7cutlass10bfloat16_tE19Flash_kernel_traitsILi32ELi64ELi256ELi4ES3_EELb1ELb0ELb0ELb1ELb1ELb1ELb0ELb0EEEvNS_16Flash_fwd_paramsE)
        .other          _ZN5flash24flash_fwd_splitkv_kernelI23Flash_fwd_kernel_traitsILi32ELi64ELi256ELi4ELb0ELb0EN7cutlass10bfloat16_tE19Flash_kernel_traitsILi32ELi64ELi256ELi4ES3_EELb1ELb0ELb0ELb1ELb1ELb1ELb0ELb0EEEvNS_16Flash_fwd_paramsE,@"STO_CUDA_ENTRY STV_DEFAULT"
_ZN5flash24flash_fwd_splitkv_kernelI23Flash_fwd_kernel_traitsILi32ELi64ELi256ELi4ELb0ELb0EN7cutlass10bfloat16_tE19Flash_kernel_traitsILi32ELi64ELi256ELi4ES3_EELb1ELb0ELb0ELb1ELb1ELb1ELb0ELb0EEEvNS_16Flash_fwd_paramsE:
.text._ZN5flash24flash_fwd_splitkv_kernelI23Flash_fwd_kernel_traitsILi32ELi64ELi256ELi4ELb0ELb0EN7cutlass10bfloat16_tE19Flash_kernel_traitsILi32ELi64ELi256ELi4ES3_EELb1ELb0ELb0ELb1ELb1ELb1ELb0ELb0EEEvNS_16Flash_fwd_paramsE:
        /* <DEDUP_REMOVED lines=45> */
[----:B-12---:R-:W-:Y:S01]  /*02d0*/  SHF.R.S32.HI R4, RZ, 0x1f, R60 ;  /* 0x0000001fff047819 */ /* 0x006fe2000001143c */
[----:B------:R-:W-:Y:S01]  /*02e0*/  IMAD.MOV.U32 R12, RZ, RZ, 0x40 ;  /* 0x00000040ff0c7424 */ /* 0x000fe200078e00ff */
[----:B------:R-:W-:Y:S02]  /*02f0*/  SHF.R.S32.HI R0, RZ, 0x1f, R61 ;  /* 0x0000001fff007819 */ /* 0x000fe4000001143d */
[----:B------:R-:W-:Y:S01]  /*0300*/  LEA.HI R4, R4, R60, RZ, 0x2 ;  /* 0x0000003c04047211 */ /* 0x000fe200078f10ff */
[----:B------:R-:W-:Y:S01]  /*0310*/  IMAD.WIDE.U32 R10, R12, c[0x0][0x1e8], RZ ;  /* 0x00007a000c0a7a25 */ /* 0x000fe200078e00ff */
[----:B------:R-:W-:Y:S02]  /*0320*/  SHF.R.S32.HI R5, RZ, 0x1f, R22 ;  /* 0x0000001fff057819 */ /* 0x000fe40000011416 */
[----:B------:R-:W-:Y:S01]  /*0330*/  LOP3.LUT R2, R4, 0x1ffffffc, RZ, 0xc0, !PT ;  /* 0x1ffffffc04027812 */ /* 0x000fe200078ec0ff */
[----:B------:R-:W-:Y:S01]  /*0340*/  IMAD R0, R0, c[0x0][0x1e8], RZ ;  /* 0x00007a0000007a24 */ /* 0x000fe200078e02ff */
[----:B------:R-:W-:Y:S01]  /*0350*/  SHF.R.S32.HI R6, RZ, 0x1f, R24 ;  /* 0x0000001fff067819 */ /* 0x000fe20000011418 */
[----:B------:R-:W-:Y:S01]  /*0360*/  IMAD R5, R5, c[0x0][0x1e0], RZ ;  /* 0x0000780005057a24 */ /* 0x000fe200078e02ff */
[C---:B------:R-:W-:Y:S01]  /*0370*/  LOP3.LUT P3, RZ, R60.reuse, 0x3, RZ, 0xc0, !PT ;  /* 0x000000033cff7812 */ /* 0x040fe2000786c0ff */
[----:B------:R-:W-:Y:S01]  /*0380*/  IMAD.IADD R2, R60, 0x1, -R2 ;  /* 0x000000013c027824 */ /* 0x000fe200078e0a02 */
[C---:B------:R-:W-:Y:S01]  /*0390*/  IADD3 R9, -R61.reuse, c[0x0][0x214], RZ ;  /* 0x000085003d097a10 */ /* 0x040fe20007ffe1ff */
[----:B------:R-:W-:-:S02]  /*03a0*/  IMAD R0, R61, c[0x0][0x1ec], R0 ;  /* 0x00007b003d007a24 */ /* 0x000fc400078e0200 */
[----:B------:R-:W-:Y:S02]  /*03b0*/  IMAD.SHL.U32 R2, R2, 0x8, RZ ;  /* 0x0000000802027824 */ /* 0x000fe400078e00ff */
[----:B------:R-:W-:-:S03]  /*03c0*/  IMAD R12, R12, c[0x0][0x1ec], RZ ;  /* 0x00007b000c0c7a24 */ /* 0x000fc600078e02ff */
[----:B------:R-:W-:-:S05]  /*03d0*/  SHF.R.S32.HI R3, RZ, 0x1f, R2 ;  /* 0x0000001fff037819 */ /* 0x000fca0000011402 */
[----:B------:R-:W-:-:S04]  /*03e0*/  IMAD.WIDE.U32 R2, R61, c[0x0][0x1e8], R2 ;  /* 0x00007a003d027a25 */ /* 0x000fc800078e0002 */
[----:B------:R-:W-:Y:S02]  /*03f0*/  IMAD.IADD R3, R3, 0x1, R0 ;  /* 0x0000000103037824 */ /* 0x000fe400078e0200 */
[C---:B------:R-:W-:Y:S02]  /*0400*/  IMAD R0, R22.reuse, c[0x0][0x1e4], R5 ;  /* 0x0000790016007a24 */ /* 0x040fe400078e0205 */
[----:B------:R-:W-:-:S04]  /*0410*/  IMAD.WIDE.U32 R2, R22, c[0x0][0x1e0], R2 ;  /* 0x0000780016027a25 */ /* 0x000fc800078e0002 */
[----:B------:R-:W-:Y:S02]  /*0420*/  IMAD R5, R6, c[0x0][0x1f0], RZ ;  /* 0x00007c0006057a24 */ /* 0x000fe400078e02ff */
[----:B------:R-:W-:Y:S01]  /*0430*/  IMAD.IADD R3, R3, 0x1, R0 ;  /* 0x0000000103037824 */ /* 0x000fe200078e0200 */
[----:B------:R-:W-:Y:S01]  /*0440*/  SHF.R.S32.HI R0, RZ, 0x2, R4 ;  /* 0x00000002ff007819 */ /* 0x000fe20000011404 */
[C---:B------:R-:W-:Y:S02]  /*0450*/  IMAD R4, R24.reuse, c[0x0][0x1f4], R5 ;  /* 0x00007d0018047a24 */ /* 0x040fe400078e0205 */
[----:B------:R-:W-:Y:S01]  /*0460*/  IMAD.WIDE.U32 R2, R24, c[0x0][0x1f0], R2 ;  /* 0x00007c0018027a25 */ /* 0x000fe200078e0002 */
[----:B------:R-:W-:Y:S02]  /*0470*/  SHF.R.S32.HI R8, RZ, 0x1f, R0 ;  /* 0x0000001fff087819 */ /* 0x000fe40000011400 */
[----:B------:R-:W-:Y:S01]  /*0480*/  ISETP.GE.OR P2, PT, R0, R9, P3 ;  /* 0x000000090000720c */ /* 0x000fe20001f46670 */
[----:B------:R-:W-:Y:S01]  /*0490*/  IMAD R5, R22, c[0x0][0x1c0], R24 ;  /* 0x0000700016057a24 */ /* 0x000fe200078e0218 */
[----:B------:R-:W-:Y:S01]  /*04a0*/  IADD3 R3, R3, R4, RZ ;  /* 0x0000000403037210 */ /* 0x000fe20007ffe0ff */
[----:B------:R-:W-:-:S02]  /*04b0*/  IMAD R4, R8, c[0x0][0x1e8], RZ ;  /* 0x00007a0008047a24 */ /* 0x000fc400078e02ff */
[----:B------:R-:W-:Y:S02]  /*04c0*/  IMAD R5, R5, c[0x0][0x214], R61 ;  /* 0x0000850005057a24 */ /* 0x000fe400078e023d */
[C---:B------:R-:W-:Y:S02]  /*04d0*/  IMAD R4, R0.reuse, c[0x0][0x1ec], R4 ;  /* 0x00007b0000047a24 */ /* 0x040fe400078e0204 */
[C---:B------:R-:W-:Y:S01]  /*04e0*/  IMAD.WIDE.U32 R2, R0.reuse, c[0x0][0x1e8], R2 ;  /* 0x00007a0000027a25 */ /* 0x040fe200078e0002 */
[----:B------:R-:W-:Y:S02]  /*04f0*/  IADD3 R7, P0, R5, R0, RZ ;  /* 0x0000000005077210 */ /* 0x000fe40007f1e0ff */
[----:B------:R-:W-:Y:S01]  /*0500*/  IADD3 R0, R0, 0x20, RZ ;  /* 0x0000002000007810 */ /* 0x000fe20007ffe0ff */
[----:B------:R-:W-:Y:S01]  /*0510*/  IMAD.IADD R3, R3, 0x1, R4 ;  /* 0x0000000103037824 */ /* 0x000fe200078e0204 */
[----:B------:R-:W-:Y:S02]  /*0520*/  LEA R4, P1, R2, c[0x0][0x1d0], 0x1 ;  /* 0x0000740002047a11 */ /* 0x000fe400078208ff */
[----:B------:R-:W-:-:S02]  /*0530*/  LEA.HI.X.SX32 R8, R5, R8, 0x1, P0 ;  /* 0x0000000805087211 */ /* 0x000fc400000f0eff */
[----:B------:R-:W-:Y:S02]  /*0540*/  LEA.HI.X R5, R2, c[0x0][0x1d4], R3, 0x1, P1 ;  /* 0x0000750002057a11 */ /* 0x000fe400008f0c03 */
[----:B------:R-:W-:Y:S02]  /*0550*/  ISETP.GE.OR P3, PT, R0, R9, P3 ;  /* 0x000000090000720c */ /* 0x000fe40001f66670 */
[C---:B------:R-:W-:Y:S01]  /*0560*/  LEA R2, P0, R7.reuse, c[0x0][0x200], 0x2 ;  /* 0x0000800007027a11 */ /* 0x040fe200078010ff */
[----:B------:R1:W-:Y:S01]  /*0570*/  STG.E.128 [R4.64], RZ ;  /* 0x000000ff04007986 */ /* 0x0003e2000c101d0c */
[----:B------:R-:W-:Y:S02]  /*0580*/  IADD3 R6, P1, R4, R10, RZ ;  /* 0x0000000a04067210 */ /* 0x000fe40007f3e0ff */
[----:B------:R-:W-:Y:S02]  /*0590*/  LEA.HI.X R3, R7, c[0x0][0x204], R8, 0x2, P0 ;  /* 0x0000810007037a11 */ /* 0x000fe400000f1408 */
[----:B------:R-:W-:-:S02]  /*05a0*/  IADD3.X R7, R5, R11, R12, P1, !PT ;  /* 0x0000000b05077210 */ /* 0x000fc40000ffe40c */
[----:B------:R-:W-:-:S03]  /*05b0*/  @!P2 MOV R8, 0x7f800000 ;  /* 0x7f8000000008a802 */ /* 0x000fc60000000f00 */
[----:B------:R1:W-:Y:S04]  /*05c0*/  STG.E.128 [R6.64], RZ ;  /* 0x000000ff06007986 */ /* 0x0003e8000c101d0c */
[----:B------:R1:W-:Y:S01]  /*05d0*/  @!P2 STG.E [R2.64], R8 ;  /* 0x000000080200a986 */ /* 0x0003e2000c10190c */
[----:B------:R-:W-:Y:S05]  /*05e0*/  @P3 EXIT ;  /* 0x000000000000394d */ /* 0x000fea0003800000 */
[----:B------:R-:W-:-:S05]  /*05f0*/  MOV R0, 0x7f800000 ;  /* 0x7f80000000007802 */ /* 0x000fca0000000f00 */
[----:B------:R-:W-:Y:S01]  /*0600*/  STG.E [R2.64+0x80], R0 ;  /* 0x0000800002007986 */ /* 0x000fe2000c10190c */
[----:B------:R-:W-:Y:S05]  /*0610*/  EXIT ;  /* 0x000000000000794d */ /* 0x000fea0003800000 */
.L_x_1493:
[----:B-12---:R-:W-:Y:S01]  /*0620*/  ISETP.NE.U32.AND P0, PT, RZ, c[0x0][0x2b8], PT ;  /* 0x0000ae00ff007a0c */ /* 0x006fe20003f05070 */
[----:B------:R-:W-:-:S03]  /*0630*/  IMAD.MOV.U32 R10, RZ, RZ, R22 ;  /* 0x000000ffff0a7224 */ /* 0x000fc600078e0016 */
[----:B------:R-:W-:-:S13]  /*0640*/  ISETP.NE.AND.EX P0, PT, RZ, c[0x0][0x2bc], PT, P0 ;  /* 0x0000af00ff007a0c */ /* 0x000fda0003f05300 */
[----:B------:R-:W-:-:S04]  /*0650*/  @P0 IMAD.MOV.U32 R2, RZ, RZ, 0x4 ;  /* 0x00000004ff020424 */ /* 0x000fc800078e00ff */
[----:B------:R-:W-:-:S05]  /*0660*/  @P0 IMAD.WIDE R2, R22, R2, c[0x0][0x2b8] ;  /* 0x0000ae0016020625 */ /* 0x000fca00078e0202 */
[----:B------:R1:W5:Y:S01]  /*0670*/  @P0 LDG.E R10, [R2.64] ;  /* 0x0000000c020a0981 */ /* 0x000362000c1e1900 */
[----:B------:R-:W-:Y:S01]  /*0680*/  ISETP.NE.U32.AND P0, PT, RZ, c[0x0][0x2c0], PT ;  /* 0x0000b000ff007a0c */ /* 0x000fe20003f05070 */
[----:B------:R-:W-:Y:S01]  /*0690*/  IMAD.MOV.U32 R0, RZ, RZ, RZ ;  /* 0x000000ffff007224 */ /* 0x000fe200078e00ff */
[----:B------:R-:W-:Y:S02]  /*06a0*/  PLOP3.LUT P6, PT, PT, PT, PT, 0x80, 0x0 ;  /* 0x000000000000781c */ /* 0x000fe40003fcf070 */
[----:B------:R-:W-:Y:S01]  /*06b0*/  ISETP.NE.AND.EX P0, PT, RZ, c[0x0][0x2c4], PT, P0 ;  /* 0x0000b100ff007a0c */ /* 0x000fe20003f05300 */
[----:B-1----:R-:W-:-:S12]  /*06c0*/  IMAD.MOV.U32 R2, RZ, RZ, RZ ;  /* 0x000000ffff027224 */ /* 0x002fd800078e00ff */
[----:B------:R-:W-:Y:S05]  /*06d0*/  @!P0 BRA `(.L_x_1494) ;  /* 0x0000008000008947 */ /* 0x000fea0003800000 */
[----:B------:R-:W-:Y:S01]  /*06e0*/  SHF.R.S32.HI R0, RZ, 0x1f, R22 ;  /* 0x0000001fff007819 */ /* 0x000fe20000011416 */
[----:B------:R-:W-:Y:S01]  /*06f0*/  IMAD.WIDE.U32 R4, R22, c[0x0][0x2c8], RZ ;  /* 0x0000b20016047a25 */ /* 0x000fe200078e00ff */
[----:B------:R-:W-:-:S03]  /*0700*/  PLOP3.LUT P6, PT, PT, PT, PT, 0x8, 0x0 ;  /* 0x000000000000781c */ /* 0x000fc60003fce170 */
[----:B------:R-:W-:Y:S01]  /*0710*/  IMAD R0, R0, c[0x0][0x2c8], RZ ;  /* 0x0000b20000007a24 */ /* 0x000fe200078e02ff */
[----:B------:R-:W-:-:S03]  /*0720*/  LEA R2, P0, R4, c[0x0][0x2c0], 0x2 ;  /* 0x0000b00004027a11 */ /* 0x000fc600078010ff */
[----:B------:R-:W-:-:S05]  /*0730*/  IMAD R0, R22, c[0x0][0x2cc], R0 ;  /* 0x0000b30016007a24 */ /* 0x000fca00078e0200 */
[----:B------:R-:W-:-:S04]  /*0740*/  IADD3 R0, R5, R0, RZ ;  /* 0x0000000005007210 */ /* 0x000fc80007ffe0ff */
[----:B------:R-:W-:-:S04]  /*0750*/  LEA.HI.X R0, R4, c[0x0][0x2c4], R0, 0x2, P0 ;  /* 0x0000b10004007a11 */ /* 0x000fc800000f1400 */
.L_x_1494:
[----:B------:R-:W-:Y:S01]  /*0760*/  IABS R3, c[0x0][0x2d0] ;  /* 0x0000b40000037a13 */ /* 0x000fe20000000000 */
[----:B------:R-:W-:Y:S01]  /*0770*/  IMAD.MOV.U32 R193, RZ, RZ, R0 ;  /* 0x000000ffffc17224 */ /* 0x000fe200078e0000 */
[----:B------:R-:W-:-:S03]  /*0780*/  MOV R192, R2 ;  /* 0x0000000200c07202 */ /* 0x000fc60000000f00 */
[----:B------:R-:W-:Y:S01]  /*0790*/  IMAD.MOV.U32 R200, RZ, RZ, R3 ;  /* 0x000000ffffc87224 */ /* 0x000fe200078e0003 */
[----:B------:R-:W-:Y:S05]  /*07a0*/  @P6 BRA `(.L_x_1495) ;  /* 0x000004d000006947 */ /* 0x000fea0003800000 */
        /* <DEDUP_REMOVED lines=60> */
[----:B------:R-:W-:-:S04]  /*0b70*/  IMAD R2, R8, c[0x0][0x180], RZ ;  /* 0x0000600008027a24 */ /* 0x000fc800078e02ff */
[----:B------:R-:W-:-:S05]  /*0b80*/  IMAD R2, R5, c[0x0][0x184], R2 ;  /* 0x0000610005027a24 */ /* 0x000fca00078e0202 */
[----:B------:R-:W-:Y:S01]  /*0b90*/  IADD3 R3, R7, R2, RZ ;  /* 0x0000000207037210 */ /* 0x000fe20007ffe0ff */
[----:B------:R-:W-:Y:S02]  /*0ba0*/  IMAD.MOV.U32 R2, RZ, RZ, R6 ;  /* 0x000000ffff027224 */ /* 0x000fe400078e0006 */
[----:B------:R-:W-:Y:S02]  /*0bb0*/  IMAD R6, R8, c[0x0][0x188], RZ ;  /* 0x0000620008067a24 */ /* 0x000fe400078e02ff */
[----:B------:R-:W-:-:S04]  /*0bc0*/  IMAD.WIDE.U32 R2, R15, c[0x0][0x198], R2 ;  /* 0x000066000f027a25 */ /* 0x000fc800078e0002 */
[----:B------:R-:W-:Y:S01]  /*0bd0*/  IMAD R8, R5, c[0x0][0x18c], R6 ;  /* 0x0000630005087a24 */ /* 0x000fe200078e0206 */
[----:B------:R-:W-:Y:S01]  /*0be0*/  IADD3 R3, R3, R4, RZ ;  /* 0x0000000403037210 */ /* 0x000fe20007ffe0ff */
[----:B------:R-:W-:Y:S02]  /*0bf0*/  IMAD R4, R17, c[0x0][0x1b0], RZ ;  /* 0x00006c0011047a24 */ /* 0x000fe400078e02ff */
[----:B------:R-:W-:-:S04]  /*0c00*/  IMAD.WIDE.U32 R6, R5, c[0x0][0x188], RZ ;  /* 0x0000620005067a25 */ /* 0x000fc800078e00ff */
[----:B------:R-:W-:Y:S01]  /*0c10*/  IMAD.WIDE.U32 R2, R0, c[0x0][0x1b0], R2 ;  /* 0x00006c0000027a25 */ /* 0x000fe200078e0002 */
[----:B------:R-:W-:-:S03]  /*0c20*/  IADD3 R7, R7, R8, RZ ;  /* 0x0000000807077210 */ /* 0x000fc60007ffe0ff */
[----:B------:R-:W-:Y:S01]  /*0c30*/  IMAD R4, R0, c[0x0][0x1b4], R4 ;  /* 0x00006d0000047a24 */ /* 0x000fe200078e0204 */
[----:B-----5:R-:W-:Y:S01]  /*0c40*/  MOV R10, R2 ;  /* 0x00000002000a7202 */ /* 0x020fe20000000f00 */
[----:B------:R-:W-:Y:S02]  /*0c50*/  IMAD.MOV.U32 R11, RZ, RZ, R6 ;  /* 0x000000ffff0b7224 */ /* 0x000fe400078e0006 */
[----:B------:R-:W-:Y:S01]  /*0c60*/  IMAD.IADD R9, R3, 0x1, R4 ;  /* 0x0000000103097824 */ /* 0x000fe200078e0204 */
[----:B------:R-:W-:Y:S05]  /*0c70*/  BRA `(.L_x_1496) ;  /* 0x0000039000007947 */ /* 0x000fea0003800000 */
.L_x_1495:
[----:B------:R-:W-:Y:S02]  /*0c80*/  IABS R5, c[0x0][0x1c8] ;  /* 0x0000720000057a13 */ /* 0x000fe40000000000 */
[----:B------:R-:W-:Y:S02]  /*0c90*/  IABS R4, R24 ;  /* 0x0000001800047213 */ /* 0x000fe40000000000 */
[----:B------:R-:W1:Y:S01]  /*0ca0*/  I2F.RP R2, R5 ;  /* 0x0000000500027306 */ /* 0x000e620000209400 */
[----:B------:R-:W-:-:S02]  /*0cb0*/  LEA R15, R186, 0xffffff00, 0x8 ;  /* 0xffffff00ba0f7811 */ /* 0x000fc400078e40ff */
[----:B-----5:R-:W-:Y:S02]  /*0cc0*/  SHF.R.S32.HI R11, RZ, 0x1f, R10 ;  /* 0x0000001fff0b7819 */ /* 0x020fe4000001140a */
[----:B------:R-:W-:-:S03]  /*0cd0*/  SHF.R.S32.HI R23, RZ, 0x1f, R15 ;  /* 0x0000001fff177819 */ /* 0x000fc6000001140f */
[----:B------:R-:W-:Y:S01]  /*0ce0*/  IMAD R6, R11, c[0x0][0x180], RZ ;  /* 0x000060000b067a24 */ /* 0x000fe200078e02ff */
[----:B-1----:R-:W1:Y:S02]  /*0cf0*/  MUFU.RCP R2, R2 ;  /* 0x0000000200027308 */ /* 0x002e640000001000 */
[----:B-1----:R-:W-:-:S06]  /*0d00*/  IADD3 R2, R2, 0xffffffe, RZ ;  /* 0x0ffffffe02027810 */ /* 0x002fcc0007ffe0ff */
[----:B------:R-:W1:Y:S02]  /*0d10*/  F2I.FTZ.U32.TRUNC.NTZ R3, R2 ;  /* 0x0000000200037305 */ /* 0x000e64000021f000 */
[----:B-1----:R-:W-:Y:S01]  /*0d20*/  IADD3 R0, RZ, -R3, RZ ;  /* 0x80000003ff007210 */ /* 0x002fe20007ffe0ff */
[----:B------:R-:W-:-:S04]  /*0d30*/  IMAD.MOV.U32 R2, RZ, RZ, RZ ;  /* 0x000000ffff027224 */ /* 0x000fc800078e00ff */
[----:B------:R-:W-:-:S04]  /*0d40*/  IMAD R0, R0, R5, RZ ;  /* 0x0000000500007224 */ /* 0x000fc800078e02ff */
[----:B------:R-:W-:Y:S01]  /*0d50*/  IMAD.HI.U32 R0, R3, R0, R2 ;  /* 0x0000000003007227 */ /* 0x000fe200078e0002 */
[----:B------:R-:W-:Y:S02]  /*0d60*/  MOV R3, R4 ;  /* 0x0000000400037202 */ /* 0x000fe40000000f00 */
[----:B------:R-:W-:-:S03]  /*0d70*/  SHF.R.S32.HI R4, RZ, 0x1f, R8 ;  /* 0x0000001fff047819 */ /* 0x000fc60000011408 */
[----:B------:R-:W-:-:S04]  /*0d80*/  IMAD.HI.U32 R0, R0, R3, RZ ;  /* 0x0000000300007227 */ /* 0x000fc800078e00ff */
[----:B------:R-:W-:-:S04]  /*0d90*/  IMAD.MOV R2, RZ, RZ, -R0 ;  /* 0x000000ffff027224 */ /* 0x000fc800078e0a00 */
[----:B------:R-:W-:Y:S01]  /*0da0*/  IMAD R2, R5, R2, R3 ;  /* 0x0000000205027224 */ /* 0x000fe200078e0203 */
[----:B------:R-:W-:-:S04]  /*0db0*/  IADD3 R3, P1, R8, R15, RZ ;  /* 0x0000000f08037210 */ /* 0x000fc80007f3e0ff */
[----:B------:R-:W-:Y:S01]  /*0dc0*/  ISETP.GT.U32.AND P0, PT, R5, R2, PT ;  /* 0x000000020500720c */ /* 0x000fe20003f04070 */
[----:B------:R-:W-:-:S12]  /*0dd0*/  IMAD.WIDE.U32 R12, R3, c[0x0][0x198], RZ ;  /* 0x00006600030c7a25 */ /* 0x000fd800078e00ff */
[-C--:B------:R-:W-:Y:S02]  /*0de0*/  @!P0 IADD3 R2, R2, -R5.reuse, RZ ;  /* 0x8000000502028210 */ /* 0x080fe40007ffe0ff */
[----:B------:R-:W-:Y:S02]  /*0df0*/  @!P0 IADD3 R0, R0, 0x1, RZ ;  /* 0x0000000100008810 */ /* 0x000fe40007ffe0ff */
[----:B------:R-:W-:Y:S01]  /*0e00*/  ISETP.GE.U32.AND P2, PT, R2, R5, PT ;  /* 0x000000050200720c */ /* 0x000fe20003f46070 */
[----:B------:R-:W-:Y:S01]  /*0e10*/  IMAD.X R2, R4, 0x1, R23, P1 ;  /* 0x0000000104027824 */ /* 0x000fe200008e0617 */
[----:B------:R-:W-:Y:S01]  /*0e20*/  LOP3.LUT R5, R24, c[0x0][0x1c8], RZ, 0x3c, !PT ;  /* 0x0000720018057a12 */ /* 0x000fe200078e3cff */
[----:B------:R-:W-:Y:S01]  /*0e30*/  IMAD R4, R4, c[0x0][0x1a0], RZ ;  /* 0x0000680004047a24 */ /* 0x000fe200078e02ff */
[----:B------:R-:W-:Y:S01]  /*0e40*/  ISETP.NE.AND P0, PT, RZ, c[0x0][0x1c8], PT ;  /* 0x00007200ff007a0c */ /* 0x000fe20003f05270 */
[----:B------:R-:W-:Y:S01]  /*0e50*/  IMAD R2, R2, c[0x0][0x198], RZ ;  /* 0x0000660002027a24 */ /* 0x000fe200078e02ff */
[----:B------:R-:W-:Y:S01]  /*0e60*/  ISETP.GE.AND P1, PT, R5, RZ, PT ;  /* 0x000000ff0500720c */ /* 0x000fe20003f26270 */
[----:B------:R-:W-:-:S02]  /*0e70*/  IMAD R7, R8, c[0x0][0x1a4], R4 ;  /* 0x0000690008077a24 */ /* 0x000fc400078e0204 */
[----:B------:R-:W-:Y:S02]  /*0e80*/  IMAD R2, R3, c[0x0][0x19c], R2 ;  /* 0x0000670003027a24 */ /* 0x000fe400078e0202 */
[----:B------:R-:W-:Y:S02]  /*0e90*/  IMAD.WIDE.U32 R4, R8, c[0x0][0x1a0], RZ ;  /* 0x0000680008047a25 */ /* 0x000fe400078e00ff */
[----:B------:R-:W-:Y:S02]  /*0ea0*/  @P2 IADD3 R0, R0, 0x1, RZ ;  /* 0x0000000100002810 */ /* 0x000fe40007ffe0ff */
[----:B------:R-:W-:Y:S02]  /*0eb0*/  IADD3 R3, R13, R2, RZ ;  /* 0x000000020d037210 */ /* 0x000fe40007ffe0ff */
[----:B------:R-:W-:Y:S01]  /*0ec0*/  MOV R2, R12 ;  /* 0x0000000c00027202 */ /* 0x000fe20000000f00 */
[C---:B------:R-:W-:Y:S02]  /*0ed0*/  IMAD R12, R10.reuse, c[0x0][0x184], R6 ;  /* 0x000061000a0c7a24 */ /* 0x040fe400078e0206 */
[----:B------:R-:W-:Y:S01]  /*0ee0*/  @!P1 IMAD.MOV R0, RZ, RZ, -R0 ;  /* 0x000000ffff009224 */ /* 0x000fe200078e0a00 */
[----:B------:R-:W-:Y:S01]  /*0ef0*/  @!P0 LOP3.LUT R0, RZ, c[0x0][0x1c8], RZ, 0x33, !PT ;  /* 0x00007200ff008a12 */ /* 0x000fe200078e33ff */
[----:B------:R-:W-:-:S03]  /*0f00*/  IMAD.WIDE.U32 R8, R10, c[0x0][0x180], R2 ;  /* 0x000060000a087a25 */ /* 0x000fc600078e0002 */
[----:B------:R-:W-:Y:S01]  /*0f10*/  SHF.R.S32.HI R17, RZ, 0x1f, R0 ;  /* 0x0000001fff117819 */ /* 0x000fe20000011400 */
[----:B------:R-:W-:Y:S01]  /*0f20*/  IMAD.IADD R3, R5, 0x1, R7 ;  /* 0x0000000105037824 */ /* 0x000fe200078e0207 */
[----:B------:R-:W-:Y:S01]  /*0f30*/  IADD3 R5, R9, R12, RZ ;  /* 0x0000000c09057210 */ /* 0x000fe20007ffe0ff */
[----:B------:R-:W-:Y:S01]  /*0f40*/  IMAD R6, R11, c[0x0][0x188], RZ ;  /* 0x000062000b067a24 */ /* 0x000fe200078e02ff */
[----:B------:R-:W-:Y:S01]  /*0f50*/  MOV R14, R0 ;  /* 0x00000000000e7202 */ /* 0x000fe20000000f00 */
[----:B------:R-:W-:Y:S01]  /*0f60*/  IMAD.MOV.U32 R2, RZ, RZ, R4 ;  /* 0x000000ffff027224 */ /* 0x000fe200078e0004 */
[----:B------:R-:W-:Y:S01]  /*0f70*/  MOV R4, R8 ;  /* 0x0000000800047202 */ /* 0x000fe20000000f00 */
[----:B------:R-:W-:Y:S02]  /*0f80*/  IMAD R9, R17, c[0x0][0x1b0], RZ ;  /* 0x00006c0011097a24 */ /* 0x000fe400078e02ff */
[C---:B------:R-:W-:Y:S02]  /*0f90*/  IMAD R11, R10.reuse, c[0x0][0x18c], R6 ;  /* 0x000063000a0b7a24 */ /* 0x040fe400078e0206 */
[----:B------:R-:W-:-:S04]  /*0fa0*/  IMAD.WIDE.U32 R6, R10, c[0x0][0x188], R2 ;  /* 0x000062000a067a25 */ /* 0x000fc800078e0002 */
[----:B------:R-:W-:-:S04]  /*0fb0*/  IMAD.WIDE.U32 R2, R0, c[0x0][0x1b0], R4 ;  /* 0x00006c0000027a25 */ /* 0x000fc800078e0004 */
[----:B------:R-:W-:Y:S02]  /*0fc0*/  IMAD R4, R0, c[0x0][0x1b4], R9 ;  /* 0x00006d0000047a24 */ /* 0x000fe400078e0209 */
[----:B------:R-:W-:Y:S01]  /*0fd0*/  IMAD.IADD R7, R7, 0x1, R11 ;  /* 0x0000000107077824 */ /* 0x000fe200078e020b */
[----:B------:R-:W-:Y:S01]  /*0fe0*/  MOV R11, R6 ;  /* 0x00000006000b7202 */ /* 0x000fe20000000f00 */
[----:B------:R-:W-:Y:S01]  /*0ff0*/  IMAD.MOV.U32 R10, RZ, RZ, R2 ;  /* 0x000000ffff0a7224 */ /* 0x000fe200078e0002 */
[----:B------:R-:W-:Y:S02]  /*1000*/  IADD3 R9, R3, R4, RZ ;  /* 0x0000000403097210 */ /* 0x000fe40007ffe0ff */
.L_x_1496:
[----:B------:R-:W-:Y:S01]  /*1010*/  SHF.R.S32.HI R13, RZ, 0x1f, R60 ;  /* 0x0000001fff0d7819 */ /* 0x000fe2000001143c */
[----:B------:R-:W-:Y:S01]  /*1020*/  ULDC.64 UR6, c[0x0][0x198] ;  /* 0x0000660000067ab9 */ /* 0x000fe20000000a00 */
[----:B------:R-:W-:Y:S01]  /*1030*/  SHF.R.S32.HI R16, RZ, 0x1f, R22 ;  /* 0x0000001fff107819 */ /* 0x000fe20000011416 */
[----:B------:R-:W-:Y:S01]  /*1040*/  USHF.L.U32 UR9, UR6, 0x6, URZ ;  /* 0x0000000606097899 */ /* 0x000fe2000800063f */
[CC--:B------:R-:W-:Y:S01]  /*1050*/  LEA.HI R12, R13.reuse, R60.reuse, RZ, 0x2 ;  /* 0x0000003c0d0c7211 */ /* 0x0c0fe200078f10ff */
[----:B------:R-:W-:Y:S01]  /*1060*/  UMOV UR8, 0x6 ;  /* 0x0000000600087882 */ /* 0x000fe20000000000 */
[CC--:B------:R-:W-:Y:S01]  /*1070*/  LEA.HI R28, R13.reuse, R60.reuse, RZ, 0x3 ;  /* 0x0000003c0d1c7211 */ /* 0x0c0fe200078f18ff */
[----:B------:R-:W-:Y:S01]  /*1080*/  IMAD R16, R16, c[0x0][0x178], RZ ;  /* 0x00005e0010107a24 */ /* 0x000fe200078e02ff */
[----:B------:R-:W-:Y:S01]  /*1090*/  LOP3.LUT R0, R12, 0xfffffffc, RZ, 0xc0, !PT ;  /* 0xfffffffc0c007812 */ /* 0x000fe200078ec0ff */
[----:B------:R-:W-:Y:S01]  /*10a0*/  USHF.L.U64.HI UR7, UR6, UR8, UR7 ;  /* 0x0000000806077299 */ /* 0x000fe20008010207 */
[----:B------:R-:W-:Y:S01]  /*10b0*/  SHF.R.S32.HI R2, RZ, 0x3, R28 ;  /* 0x00000003ff027819 */ /* 0x000fe2000001141c */
[----:B------:R-:W-:Y:S01]  /*10c0*/  IMAD R16, R22, c[0x0][0x17c], R16 ;  /* 0x00005f0016107a24 */ /* 0x000fe200078e0210 */
[CC--:B------:R-:W-:Y:S01]  /*10d0*/  LEA.HI R19, R13.reuse, R60.reuse, RZ, 0x4 ;  /* 0x0000003c0d137211 */ /* 0x0c0fe200078f20ff */
[----:B------:R-:W-:Y:S01]  /*10e0*/  IMAD.IADD R0, R60, 0x1, -R0 ;  /* 0x000000013c007824 */ /* 0x000fe200078e0a00 */
[----:B------:R-:W-:Y:S01]  /*10f0*/  LEA.HI R59, R13, R60, RZ, 0x5 ;  /* 0x0000003c0d3b7211 */ /* 0x000fe200078f28ff */
[----:B------:R-:W-:Y:S01]  /*1100*/  IMAD.SHL.U32 R3, R2, 0x40, RZ ;  /* 0x0000004002037824 */ /* 0x000fe200078e00ff */
[----:B------:R-:W-:Y:S01]  /*1110*/  SHF.R.S32.HI R2, RZ, 0x2, R12 ;  /* 0x00000002ff027819 */ /* 0x000fe2000001140c */
[----:B------:R-:W-:Y:S01]  /*1120*/  IMAD.SHL.U32 R4, R0, 0x8, RZ ;  /* 0x0000000800047824 */ /* 0x000fe200078e00ff */
[----:B------:R-:W-:Y:S01]  /*1130*/  SHF.R.S32.HI R8, RZ, 0x4, R19 ;  /* 0x00000004ff087819 */ /* 0x000fe20000011413 */
[----:B------:R-:W-:Y:S01]  /*1140*/  ULDC.64 UR4, c[0x0][0x1a0] ;  /* 0x0000680000047ab9 */ /* 0x000fe20000000a00 */
[----:B------:R-:W-:Y:S01]  /*1150*/  LOP3.LUT R0, R3, 0xc0, RZ, 0xc0, !PT ;  /* 0x000000c003007812 */ /* 0x000fe200078ec0ff */
[----:B------:R-:W-:Y:S01]  /*1160*/  USHF.L.U32 UR10, UR4, 0x6, URZ ;  /* 0x00000006040a7899 */ /* 0x000fe2000800063f */
[----:B------:R-:W-:Y:S01]  /*1170*/  LEA.HI R5, R19, R8, RZ, 0x1 ;  /* 0x0000000813057211 */ /* 0x000fe200078f08ff */
[----:B------:R-:W-:Y:S01]  /*1180*/  USHF.L.U64.HI UR5, UR4, UR8, UR5 ;  /* 0x0000000804057299 */ /* 0x000fe20008010205 */
[----:B------:R-:W-:Y:S01]  /*1190*/  LOP3.LUT R6, R0, 0x18, R4, 0xf8, !PT ;  /* 0x0000001800067812 */ /* 0x000fe200078ef804 */
[----:B------:R-:W-:Y:S01]  /*11a0*/  IMAD.SHL.U32 R80, R186, 0x100, RZ ;  /* 0x00000100ba507824 */ /* 0x000fe200078e00ff */
[----:B------:R-:W-:-:S02]  /*11b0*/  SHF.R.U32.HI R0, RZ, 0x3, R0 ;  /* 0x00000003ff007819 */ /* 0x000fc40000011600 */
[----:B------:R-:W-:Y:S02]  /*11c0*/  LOP3.LUT R5, R5, 0xfffffffe, RZ, 0xc0, !PT ;  /* 0xfffffffe05057812 */ /* 0x000fe400078ec0ff */
[----:B------:R-:W-:Y:S02]  /*11d0*/  LOP3.LUT R18, R6, R0, RZ, 0x3c, !PT ;  /* 0x0000000006127212 */ /* 0x000fe400078e3cff */
[----:B------:R-:W-:Y:S01]  /*11e0*/  LEA.HI R0, R12, R2, RZ, 0x1 ;  /* 0x000000020c007211 */ /* 0x000fe200078f08ff */
[----:B------:R-:W-:Y:S01]  /*11f0*/  IMAD.IADD R25, R8, 0x1, -R5 ;  /* 0x0000000108197824 */ /* 0x000fe200078e0a05 */
[----:B------:R-:W-:Y:S02]  /*1200*/  SHF.R.S32.HI R57, RZ, 0x5, R59 ;  /* 0x00000005ff397819 */ /* 0x000fe4000001143b */
[----:B------:R-:W-:Y:S02]  /*1210*/  LOP3.LUT R0, R0, 0x7fffffe, RZ, 0xc0, !PT ;  /* 0x07fffffe00007812 */ /* 0x000fe400078ec0ff */
[----:B------:R-:W-:-:S02]  /*1220*/  LOP3.LUT R8, R28, 0xfffffff8, RZ, 0xc0, !PT ;  /* 0xfffffff81c087812 */ /* 0x000fc400078ec0ff */
[----:B------:R-:W-:Y:S01]  /*1230*/  IADD3 R6, P0, R4, R11, RZ ;  /* 0x0000000b04067210 */ /* 0x000fe20007f1e0ff */
[----:B------:R-:W-:Y:S01]  /*1240*/  IMAD.IADD R0, R2, 0x1, -R0 ;  /* 0x0000000102007824 */ /* 0x000fe200078e0a00 */
[----:B------:R-:W-:Y:S01]  /*1250*/  SHF.R.S32.HI R5, RZ, 0x1f, R4 ;  /* 0x0000001fff057819 */ /* 0x000fe20000011404 */
[----:B------:R-:W-:Y:S01]  /*1260*/  IMAD.IADD R8, R60, 0x1, -R8 ;  /* 0x000000013c087824 */ /* 0x000fe200078e0a08 */
[----:B------:R-:W-:Y:S01]  /*1270*/  IADD3 R10, P1, R4, R10, RZ ;  /* 0x0000000a040a7210 */ /* 0x000fe20007f3e0ff */
[----:B------:R-:W-:Y:S01]  /*1280*/  IMAD R12, R57, 0x8, R0 ;  /* 0x00000008390c7824 */ /* 0x000fe200078e0200 */
[----:B------:R-:W-:Y:S01]  /*1290*/  LOP3.LUT R0, R19, 0xfffffff0, RZ, 0xc0, !PT ;  /* 0xfffffff013007812 */ /* 0x000fe200078ec0ff */
[C---:B------:R-:W-:Y:S01]  /*12a0*/  IMAD.X R7, R5.reuse, 0x1, R7, P0 ;  /* 0x0000000105077824 */ /* 0x040fe200000e0607 */
[----:B------:R-:W-:Y:S01]  /*12b0*/  LEA.HI R13, R8, R8, RZ, 0x1 ;  /* 0x00000008080d7211 */ /* 0x000fe200078f08ff */
[----:B------:R-:W-:Y:S01]  /*12c0*/  IMAD.U32 R183, R12, 0x20, R18 ;  /* 0x000000200cb77824 */ /* 0x000fe200078e0012 */
[----:B------:R-:W-:Y:S01]  /*12d0*/  SHF.R.S32.HI R3, RZ, 0x1f, R2 ;  /* 0x0000001fff037819 */ /* 0x000fe20000011402 */
[----:B------:R-:W-:Y:S01]  /*12e0*/  IMAD.X R11, R5, 0x1, R9, P1 ;  /* 0x00000001050b7824 */ /* 0x000fe200008e0609 */
[----:B------:R-:W-:Y:S01]  /*12f0*/  SHF.R.S32.HI R26, RZ, 0x1, R13 ;  /* 0x00000001ff1a7819 */ /* 0x000fe2000001140d */
[----:B------:R-:W-:Y:S01]  /*1300*/  IMAD.IADD R18, R60, 0x1, -R0 ;  /* 0x000000013c127824 */ /* 0x000fe200078e0a00 */
[----:B------:R-:W-:Y:S01]  /*1310*/  LOP3.LUT R9, R13, 0x3fffffe, RZ, 0xc0, !PT ;  /* 0x03fffffe0d097812 */ /* 0x000fe200078ec0ff */
[----:B------:R-:W-:Y:S01]  /*1320*/  IMAD.WIDE.U32 R4, R22, c[0x0][0x178], R4 ;  /* 0x00005e0016047a25 */ /* 0x000fe200078e0004 */
[----:B------:R-:W-:-:S02]  /*1330*/  SHF.R.S32.HI R22, RZ, 0x1f, R24 ;  /* 0x0000001fff167819 */ /* 0x000fc40000011418 */
[----:B------:R-:W-:Y:S01]  /*1340*/  LEA.HI R19, R18, R18, RZ, 0x1 ;  /* 0x0000001212137211 */ /* 0x000fe200078f08ff */
[----:B------:R-:W-:Y:S01]  /*1350*/  IMAD R0, R17, c[0x0][0x1b8], RZ ;  /* 0x00006e0011007a24 */ /* 0x000fe200078e02ff */
[----:B------:R-:W-:Y:S01]  /*1360*/  IADD3 R17, P0, R2, R15, RZ ;  /* 0x0000000f02117210 */ /* 0x000fe20007f1e0ff */
[----:B------:R-:W-:Y:S01]  /*1370*/  IMAD.IADD R5, R5, 0x1, R16 ;  /* 0x0000000105057824 */ /* 0x000fe200078e0210 */
[--C-:B------:R-:W-:Y:S01]  /*1380*/  SHF.R.S32.HI R12, RZ, 0x1, R19.reuse ;  /* 0x00000001ff0c7819 */ /* 0x100fe20000011413 */
[----:B------:R-:W-:Y:S02]  /*1390*/  IMAD R16, R22, c[0x0][0x1a8], RZ ;  /* 0x00006a0016107a24 */ /* 0x000fe400078e02ff */
[----:B------:R-:W-:Y:S01]  /*13a0*/  IMAD R22, R14, c[0x0][0x1bc], R0 ;  /* 0x00006f000e167a24 */ /* 0x000fe200078e0200 */
[----:B------:R-:W-:Y:S01]  /*13b0*/  SHF.R.S32.HI R0, RZ, 0x1f, R19 ;  /* 0x0000001fff007819 */ /* 0x000fe20000011413 */
[----:B------:R-:W-:-:S03]  /*13c0*/  IMAD.WIDE R20, R20, 0x40, R2 ;  /* 0x0000004014147825 */ /* 0x000fc600078e0202 */
[----:B------:R-:W-:Y:S01]  /*13d0*/  LEA.HI R0, R0, R12, RZ, 0x2 ;  /* 0x0000000c00007211 */ /* 0x000fe200078f10ff */
[C---:B------:R-:W-:Y:S02]  /*13e0*/  IMAD.X R23, R3.reuse, 0x1, R23, P0 ;  /* 0x0000000103177824 */ /* 0x040fe400000e0617 */
[----:B------:R-:W-:Y:S02]  /*13f0*/  IMAD R3, R3, c[0x0][0x198], RZ ;  /* 0x0000660003037a24 */ /* 0x000fe400078e02ff */
[----:B------:R-:W-:Y:S02]  /*1400*/  IMAD.SHL.U32 R13, R26, 0x40, RZ ;  /* 0x000000401a0d7824 */ /* 0x000fe400078e00ff */
[----:B------:R-:W-:-:S04]  /*1410*/  IMAD.WIDE.U32 R4, R24, c[0x0][0x1a8], R4 ;  /* 0x00006a0018047a25 */ /* 0x000fc800078e0004 */
[----:B------:R-:W-:Y:S02]  /*1420*/  IMAD.IADD R27, R8, 0x1, -R9 ;  /* 0x00000001081b7824 */ /* 0x000fe400078e0a09 */
[----:B------:R-:W-:Y:S02]  /*1430*/  IMAD R16, R24, c[0x0][0x1ac], R16 ;  /* 0x00006b0018107a24 */ /* 0x000fe400078e0210 */
[----:B------:R-:W-:Y:S01]  /*1440*/  IMAD.WIDE.U32 R8, R14, c[0x0][0x1b8], R6 ;  /* 0x00006e000e087a25 */ /* 0x000fe200078e0006 */
[----:B------:R-:W-:Y:S02]  /*1450*/  LOP3.LUT R14, R0, 0xfffffffc, RZ, 0xc0, !PT ;  /* 0xfffffffc000e7812 */ /* 0x000fe400078ec0ff */
[----:B------:R-:W-:Y:S01]  /*1460*/  LOP3.LUT R0, R13, 0xc0, RZ, 0xc0, !PT ;  /* 0x000000c00d007812 */ /* 0x000fe200078ec0ff */
[C---:B------:R-:W-:Y:S02]  /*1470*/  IMAD R15, R2.reuse, c[0x0][0x19c], R3 ;  /* 0x00006700020f7a24 */ /* 0x040fe400078e0203 */
[----:B------:R-:W-:Y:S01]  /*1480*/  IMAD.WIDE.U32 R6, R2, c[0x0][0x198], R10 ;  /* 0x0000660002067a25 */ /* 0x000fe200078e000a */
[----:B------:R-:W-:-:S02]  /*1490*/  LOP3.LUT R11, R0, 0x8, R28, 0xf8, !PT ;  /* 0x00000008000b7812 */ /* 0x000fc400078ef81c */
[----:B------:R-:W-:Y:S01]  /*14a0*/  SHF.R.U32.HI R0, RZ, 0x3, R0 ;  /* 0x00000003ff007819 */ /* 0x000fe20000011600 */
[----:B------:R-:W-:Y:S01]  /*14b0*/  IMAD.MOV.U32 R2, RZ, RZ, R4 ;  /* 0x000000ffff027224 */ /* 0x000fe200078e0004 */
[----:B------:R-:W-:Y:S01]  /*14c0*/  LEA R241, P0, R6, c[0x0][0x168], 0x1 ;  /* 0x00005a0006f17a11 */ /* 0x000fe200078008ff */
[----:B------:R-:W-:Y:S02]  /*14d0*/  IMAD R4, R21, c[0x0][0x190], RZ ;  /* 0x0000640015047a24 */ /* 0x000fe400078e02ff */
[----:B------:R-:W-:Y:S01]  /*14e0*/  IMAD.IADD R3, R5, 0x1, R16 ;  /* 0x0000000105037824 */ /* 0x000fe200078e0210 */
[----:B------:R-:W-:Y:S01]  /*14f0*/  LOP3.LUT R16, R11, R0, RZ, 0x3c, !PT ;  /* 0x000000000b107212 */ /* 0x000fe200078e3cff */
[----:B------:R-:W-:Y:S02]  /*1500*/  IMAD.IADD R7, R7, 0x1, R15 ;  /* 0x0000000107077824 */ /* 0x000fe400078e020f */
[C---:B------:R-:W-:Y:S02]  /*1510*/  IMAD R10, R20.reuse, c[0x0][0x194], R4 ;  /* 0x00006500140a7a24 */ /* 0x040fe400078e0204 */
[----:B------:R-:W-:Y:S01]  /*1520*/  IMAD.WIDE.U32 R4, R20, c[0x0][0x190], R2 ;  /* 0x0000640014047a25 */ /* 0x000fe200078e0002 */
[----:B------:R-:W-:-:S03]  /*1530*/  LEA.HI.X R240, R6, c[0x0][0x16c], R7, 0x1, P0 ;  /* 0x00005b0006f07a11 */ /* 0x000fc600000f0c07 */
[----:B------:R-:W-:Y:S01]  /*1540*/  IMAD.IADD R0, R5, 0x1, R10 ;  /* 0x0000000105007824 */ /* 0x000fe200078e020a */
[----:B------:R-:W-:Y:S01]  /*1550*/  LEA R2, P0, R4, c[0x0][0x160], 0x1 ;  /* 0x0000580004027a11 */ /* 0x000fe200078008ff */
[----:B------:R-:W-:Y:S02]  /*1560*/  IMAD.IADD R24, R12, 0x1, -R14 ;  /* 0x000000010c187824 */ /* 0x000fe400078e0a0e */
[----:B------:R-:W-:Y:S01]  /*1570*/  IMAD.MOV.U32 R5, RZ, RZ, c[0x0][0x190] ;  /* 0x00006400ff057624 */ /* 0x000fe200078e00ff */
[----:B------:R-:W-:Y:S01]  /*1580*/  LEA.HI.X R3, R4, c[0x0][0x164], R0, 0x1, P0 ;  /* 0x0000590004037a11 */ /* 0x000fe200000f0c00 */
[----:B------:R-:W-:Y:S01]  /*1590*/  IMAD.MOV.U32 R6, RZ, RZ, R8 ;  /* 0x000000ffff067224 */ /* 0x000fe200078e0008 */
[----:B------:R-:W-:Y:S01]  /*15a0*/  IADD3 R12, P0, R241, UR9, RZ ;  /* 0x00000009f10c7c10 */ /* 0x000fe2000ff1e0ff */
[----:B------:R-:W-:Y:S01]  /*15b0*/  IMAD.MOV.U32 R8, RZ, RZ, c[0x0][0x194] ;  /* 0x00006500ff087624 */ /* 0x000fe200078e00ff */
[----:B------:R-:W-:Y:S01]  /*15c0*/  LEA R4, P1, R5, R2, 0x6 ;  /* 0x0000000205047211 */ /* 0x000fe200078230ff */
[----:B------:R-:W-:Y:S01]  /*15d0*/  IMAD.IADD R7, R9, 0x1, R22 ;  /* 0x0000000109077824 */ /* 0x000fe200078e0216 */
[----:B------:R-:W-:Y:S01]  /*15e0*/  IADD3.X R13, R240, UR7, RZ, P0, !PT ;  /* 0x00000007f00d7c10 */ /* 0x000fe200087fe4ff */
[----:B------:R-:W-:Y:S01]  /*15f0*/  IMAD.SHL.U32 R183, R183, 0x2, RZ ;  /* 0x00000002b7b77824 */ /* 0x000fe200078e00ff */
[----:B------:R-:W-:Y:S01]  /*1600*/  IADD3 R10, P0, R12, UR9, RZ ;  /* 0x000000090c0a7c10 */ /* 0x000fe2000ff1e0ff */
[----:B------:R-:W-:Y:S01]  /*1610*/  IMAD.WIDE.U32 R14, R17, c[0x0][0x1a0], R6 ;  /* 0x00006800110e7a25 */ /* 0x000fe200078e0006 */
[----:B------:R-:W-:-:S02]  /*1620*/  LEA.HI.X R5, R5, R3, R8, 0x6, P1 ;  /* 0x0000000305057211 */ /* 0x000fc400008f3408 */
[----:B------:R-:W-:Y:S01]  /*1630*/  IADD3.X R11, R13, UR7, RZ, P0, !PT ;  /* 0x000000070d0b7c10 */ /* 0x000fe200087fe4ff */
[----:B------:R-:W-:Y:S01]  /*1640*/  @!PT LDS RZ, [RZ] ;  /* 0x00000000fffff984 */ /* 0x000fe20000000800 */
[----:B------:R-:W-:Y:S01]  /*1650*/  @!PT LDS RZ, [RZ] ;  /* 0x00000000fffff984 */ /* 0x000fe20000000800 */
[----:B------:R-:W-:Y:S01]  /*1660*/  @!PT LDS RZ, [RZ] ;  /* 0x00000000fffff984 */ /* 0x000fe20000000800 */
[----:B------:R1:W-:Y:S01]  /*1670*/  LDGSTS.E.BYPASS.LTC128B.128 [R183], [R2.64] ;  /* 0x0000000002b77fae */ /* 0x0003e2000b901d4c */
[----:B------:R-:W-:Y:S01]  /*1680*/  IADD3 R8, P0, R10, UR9, RZ ;  /* 0x000000090a087c10 */ /* 0x000fe2000ff1e0ff */
[----:B------:R-:W-:Y:S01]  /*1690*/  IMAD R0, R23, c[0x0][0x1a0], RZ ;  /* 0x0000680017007a24 */ /* 0x000fe200078e02ff */
[----:B------:R-:W-:Y:S01]  /*16a0*/  LOP3.LUT P1, RZ, R24, 0x2, RZ, 0xc0, !PT ;  /* 0x0000000218ff7812 */ /* 0x000fe2000782c0ff */
[----:B------:R2:W-:Y:S01]  /*16b0*/  LDGSTS.E.BYPASS.LTC128B.128 [R183+0x800], [R4.64] ;  /* 0x0080000004b77fae */ /* 0x0005e2000b901d4c */
[----:B------:R-:W-:Y:S01]  /*16c0*/  IADD3.X R9, R11, UR7, RZ, P0, !PT ;  /* 0x000000070b097c10 */ /* 0x000fe200087fe4ff */
[----:B------:R-:W-:Y:S01]  /*16d0*/  IMAD R0, R17, c[0x0][0x1a4], R0 ;  /* 0x0000690011007a24 */ /* 0x000fe200078e0200 */
[----:B------:R-:W-:-:S03]  /*16e0*/  IADD3 R6, P0, R8, UR9, RZ ;  /* 0x0000000908067c10 */ /* 0x000fc6000ff1e0ff */
[----:B------:R-:W-:Y:S01]  /*16f0*/  IMAD.IADD R0, R15, 0x1, R0 ;  /* 0x000000010f007824 */ /* 0x000fe200078e0200 */
[----:B------:R-:W-:Y:S01]  /*1700*/  IADD3.X R7, R9, UR7, RZ, P0, !PT ;  /* 0x0000000709077c10 */ /* 0x000fe200087fe4ff */
[----:B-1----:R-:W-:Y:S02]  /*1710*/  IMAD.MOV.U32 R2, RZ, RZ, R241 ;  /* 0x000000ffff027224 */ /* 0x002fe400078e00f1 */
[----:B------:R-:W-:Y:S01]  /*1720*/  IMAD.MOV.U32 R3, RZ, RZ, R240 ;  /* 0x000000ffff037224 */ /* 0x000fe200078e00f0 */
[----:B--2---:R-:W-:-:S04]  /*1730*/  IADD3 R4, P0, R6, UR9, RZ ;  /* 0x0000000906047c10 */ /* 0x004fc8000ff1e0ff */
[----:B------:R1:W-:Y:S01]  /*1740*/  LDGSTS.E.BYPASS.LTC128B.128 [R183+0x1000], [R2.64] ;  /* 0x0100000002b77fae */ /* 0x0003e2000b901d4c */
[----:B------:R-:W-:-:S03]  /*1750*/  IADD3.X R5, R7, UR7, RZ, P0, !PT ;  /* 0x0000000707057c10 */ /* 0x000fc600087fe4ff */
[----:B------:R2:W-:Y:S04]  /*1760*/  LDGSTS.E.BYPASS.LTC128B.128 [R183+0x1800], [R12.64] ;  /* 0x018000000cb77fae */ /* 0x0005e8000b901d4c */
[----:B------:R3:W-:Y:S04]  /*1770*/  LDGSTS.E.BYPASS.LTC128B.128 [R183+0x2000], [R10.64] ;  /* 0x020000000ab77fae */ /* 0x0007e8000b901d4c */
[----:B------:R4:W-:Y:S04]  /*1780*/  LDGSTS.E.BYPASS.LTC128B.128 [R183+0x2800], [R8.64] ;  /* 0x0280000008b77fae */ /* 0x0009e8000b901d4c */
[----:B------:R5:W-:Y:S04]  /*1790*/  LDGSTS.E.BYPASS.LTC128B.128 [R183+0x3000], [R6.64] ;  /* 0x0300000006b77fae */ /* 0x000be8000b901d4c */
[----:B------:R2:W-:Y:S01]  /*17a0*/  LDGSTS.E.BYPASS.LTC128B.128 [R183+0x3800], [R4.64] ;  /* 0x0380000004b77fae */ /* 0x0005e2000b901d4c */
[----:B-1----:R-:W-:-:S04]  /*17b0*/  IADD3 R2, P0, R4, UR9, RZ ;  /* 0x0000000904027c10 */ /* 0x002fc8000ff1e0ff */
[----:B------:R-:W-:-:S05]  /*17c0*/  IADD3.X R3, R5, UR7, RZ, P0, !PT ;  /* 0x0000000705037c10 */ /* 0x000fca00087fe4ff */
[----:B------:R1:W-:Y:S01]  /*17d0*/  LDGSTS.E.BYPASS.LTC128B.128 [R183+0x4000], [R2.64] ;  /* 0x0400000002b77fae */ /* 0x0003e2000b901d4c */
[----:B----4-:R-:W-:-:S04]  /*17e0*/  IADD3 R8, P0, R2, UR9, RZ ;  /* 0x0000000902087c10 */ /* 0x010fc8000ff1e0ff */
[----:B------:R-:W-:Y:S01]  /*17f0*/  IADD3.X R9, R3, UR7, RZ, P0, !PT ;  /* 0x0000000703097c10 */ /* 0x000fe200087fe4ff */
[----:B-----5:R-:W-:Y:S01]  /*1800*/  IMAD R6, R25, 0x8, R27 ;  /* 0x0000000819067824 */ /* 0x020fe200078e021b */
[C---:B------:R-:W-:Y:S02]  /*1810*/  LEA R152, P0, R14.reuse, c[0x0][0x170], 0x1 ;  /* 0x00005c000e987a11 */ /* 0x040fe400078008ff */
[----:B--2---:R-:W-:Y:S01]  /*1820*/  LOP3.LUT R4, R19, 0x7fffffe, RZ, 0xc0, !PT ;  /* 0x07fffffe13047812 */ /* 0x004fe200078ec0ff */
[----:B------:R2:W-:Y:S01]  /*1830*/  LDGSTS.E.BYPASS.LTC128B.128 [R183+0x4800], [R8.64] ;  /* 0x0480000008b77fae */ /* 0x0005e2000b901d4c */
[----:B------:R-:W-:Y:S01]  /*1840*/  LEA.HI.X R153, R14, c[0x0][0x174], R0, 0x1, P0 ;  /* 0x00005d000e997a11 */ /* 0x000fe200000f0c00 */
[----:B------:R-:W-:Y:S02]  /*1850*/  IMAD.SHL.U32 R0, R24, 0x40, RZ ;  /* 0x0000004018007824 */ /* 0x000fe400078e00ff */
[----:B------:R-:W0:Y:S01]  /*1860*/  LDGDEPBAR ;  /* 0x00000000000079af */ /* 0x000e220000000000 */
[----:B------:R-:W-:-:S02]  /*1870*/  IMAD.IADD R58, R18, 0x1, -R4 ;  /* 0x00000001123a7824 */ /* 0x000fc400078e0a04 */
[----:B------:R-:W-:Y:S02]  /*1880*/  LOP3.LUT R0, R0, 0xc0, RZ, 0xc0, !PT ;  /* 0x000000c000007812 */ /* 0x000fe400078ec0ff */
[----:B-1----:R-:W-:Y:S01]  /*1890*/  SHF.R.S32.HI R3, RZ, 0x1f, R18 ;  /* 0x0000001fff037819 */ /* 0x002fe20000011412 */
[----:B------:R-:W-:-:S05]  /*18a0*/  IMAD.SHL.U32 R2, R25, 0x8, RZ ;  /* 0x0000000819027824 */ /* 0x000fca00078e00ff */
[----:B------:R-:W-:Y:S02]  /*18b0*/  LOP3.LUT R5, R0, 0x8, R2, 0xf8, !PT ;  /* 0x0000000800057812 */ /* 0x000fe400078ef802 */
[----:B------:R-:W-:Y:S02]  /*18c0*/  IADD3 R2, P0, R152, UR10, RZ ;  /* 0x0000000a98027c10 */ /* 0x000fe4000ff1e0ff */
[----:B--2---:R-:W-:Y:S01]  /*18d0*/  LEA.HI R8, R3, R18, RZ, 0x3 ;  /* 0x0000001203087211 */ /* 0x004fe200078f18ff */
[----:B------:R-:W-:-:S04]  /*18e0*/  DEPBAR.LE SB0, 0x0 ;  /* 0x000080000000791a */ /* 0x000fc80000000000 */
[----:B------:R-:W-:Y:S01]  /*18f0*/  BAR.SYNC.DEFER_BLOCKING 0x0 ;  /* 0x0000000000007b1d */ /* 0x000fe20000010000 */
[----:B------:R-:W-:Y:S01]  /*1900*/  SHF.R.U32.HI R3, RZ, 0x3, R0 ;  /* 0x00000003ff037819 */ /* 0x000fe20000011600 */
[----:B------:R-:W-:Y:S02]  /*1910*/  IMAD.U32 R0, R6, 0x20, R16 ;  /* 0x0000002006007824 */ /* 0x000fe400078e0010 */
[----:B------:R-:W-:Y:S01]  /*1920*/  IMAD.SHL.U32 R8, R8, 0x20, RZ ;  /* 0x0000002008087824 */ /* 0x000fe200078e00ff */
[----:B------:R-:W-:Y:S01]  /*1930*/  LOP3.LUT R134, R5, R3, RZ, 0x3c, !PT ;  /* 0x0000000305867212 */ /* 0x000fe200078e3cff */
[----:B------:R-:W-:Y:S01]  /*1940*/  IMAD.SHL.U32 R13, R0, 0x2, RZ ;  /* 0x00000002000d7824 */ /* 0x000fe200078e00ff */
[----:B------:R-:W-:Y:S02]  /*1950*/  IADD3.X R3, R153, UR5, RZ, P0, !PT ;  /* 0x0000000599037c10 */ /* 0x000fe400087fe4ff */
[----:B------:R-:W-:Y:S02]  /*1960*/  IADD3 R4, P0, R2, UR10, RZ ;  /* 0x0000000a02047c10 */ /* 0x000fe4000ff1e0ff */
[----:B------:R-:W-:-:S02]  /*1970*/  LOP3.LUT R15, R8, 0xffffff00, RZ, 0xc0, !PT ;  /* 0xffffff00080f7812 */ /* 0x000fc400078ec0ff */
[----:B------:R-:W-:Y:S02]  /*1980*/  IADD3.X R5, R3, UR5, RZ, P0, !PT ;  /* 0x0000000503057c10 */ /* 0x000fe400087fe4ff */
[----:B------:R-:W-:Y:S01]  /*1990*/  IADD3 R6, P0, R4, UR10, RZ ;  /* 0x0000000a04067c10 */ /* 0x000fe2000ff1e0ff */
[--C-:B------:R-:W-:Y:S01]  /*19a0*/  IMAD R9, R57, 0x200, R15.reuse ;  /* 0x0000020039097824 */ /* 0x100fe200078e020f */
[----:B------:R-:W-:Y:S01]  /*19b0*/  LEA R164, R0, 0x1000, 0x1 ;  /* 0x0000100000a47811 */ /* 0x000fe200078e08ff */
[C---:B------:R-:W-:Y:S01]  /*19c0*/  IMAD R113, R58.reuse, 0x20, R15 ;  /* 0x000000203a717824 */ /* 0x040fe200078e020f */
[----:B------:R-:W-:Y:S01]  /*19d0*/  IADD3.X R7, R5, UR5, RZ, P0, !PT ;  /* 0x0000000505077c10 */ /* 0x000fe200087fe4ff */
[----:B------:R-:W-:Y:S01]  /*19e0*/  IMAD R9, R58, 0x20, R9 ;  /* 0x000000203a097824 */ /* 0x000fe200078e0209 */
[----:B------:R-:W-:Y:S01]  /*19f0*/  IADD3 R165, R164, 0x20, RZ ;  /* 0x00000020a4a57810 */ /* 0x000fe20007ffe0ff */
[----:B------:R-:W-:Y:S01]  /*1a00*/  @!PT LDS RZ, [RZ] ;  /* 0x00000000fffff984 */ /* 0x000fe20000000800 */
[----:B------:R-:W-:Y:S01]  /*1a10*/  @!PT LDS RZ, [RZ] ;  /* 0x00000000fffff984 */ /* 0x000fe20000000800 */
[----:B------:R-:W-:Y:S01]  /*1a20*/  @!PT LDS RZ, [RZ] ;  /* 0x00000000fffff984 */ /* 0x000fe20000000800 */
[----:B------:R1:W-:Y:S04]  /*1a30*/  LDGSTS.E.BYPASS.LTC128B.128 [R183+0x5000], [R152.64] ;  /* 0x0500000098b77fae */ /* 0x0003e8000b901d4c */
[----:B------:R2:W-:Y:S04]  /*1a40*/  LDGSTS.E.BYPASS.LTC128B.128 [R183+0x5800], [R2.64] ;  /* 0x0580000002b77fae */ /* 0x0005e8000b901d4c */
[----:B------:R4:W-:Y:S04]  /*1a50*/  LDGSTS.E.BYPASS.LTC128B.128 [R183+0x6000], [R4.64] ;  /* 0x0600000004b77fae */ /* 0x0009e8000b901d4c */
[----:B------:R5:W-:Y:S01]  /*1a60*/  LDGSTS.E.BYPASS.LTC128B.128 [R183+0x6800], [R6.64] ;  /* 0x0680000006b77fae */ /* 0x000be2000b901d4c */
[----:B--2---:R-:W-:-:S04]  /*1a70*/  IADD3 R2, P0, R6, UR10, RZ ;  /* 0x0000000a06027c10 */ /* 0x004fc8000ff1e0ff */
[----:B------:R-:W-:Y:S02]  /*1a80*/  IADD3.X R3, R7, UR5, RZ, P0, !PT ;  /* 0x0000000507037c10 */ /* 0x000fe400087fe4ff */
[----:B----4-:R-:W-:-:S03]  /*1a90*/  IADD3 R4, P0, R2, UR10, RZ ;  /* 0x0000000a02047c10 */ /* 0x010fc6000ff1e0ff */
[----:B------:R2:W-:Y:S01]  /*1aa0*/  LDGSTS.E.BYPASS.LTC128B.128 [R183+0x7000], [R2.64] ;  /* 0x0700000002b77fae */ /* 0x0005e2000b901d4c */
[----:B------:R-:W-:Y:S02]  /*1ab0*/  IADD3.X R5, R3, UR5, RZ, P0, !PT ;  /* 0x0000000503057c10 */ /* 0x000fe400087fe4ff */
[----:B-----5:R-:W-:-:S03]  /*1ac0*/  IADD3 R6, P0, R4, UR10, RZ ;  /* 0x0000000a04067c10 */ /* 0x020fc6000ff1e0ff */
[----:B------:R4:W-:Y:S01]  /*1ad0*/  LDGSTS.E.BYPASS.LTC128B.128 [R183+0x7800], [R4.64] ;  /* 0x0780000004b77fae */ /* 0x0009e2000b901d4c */
[----:B------:R-:W-:Y:S02]  /*1ae0*/  IADD3.X R7, R5, UR5, RZ, P0, !PT ;  /* 0x0000000505077c10 */ /* 0x000fe400087fe4ff */
[----:B------:R-:W-:-:S03]  /*1af0*/  IADD3 R8, P0, R6, UR10, RZ ;  /* 0x0000000a06087c10 */ /* 0x000fc6000ff1e0ff */
[----:B------:R4:W-:Y:S01]  /*1b00*/  LDGSTS.E.BYPASS.LTC128B.128 [R183+0x8000], [R6.64] ;  /* 0x0800000006b77fae */ /* 0x0009e2000b901d4c */
[----:B--2---:R-:W-:Y:S01]  /*1b10*/  IMAD.IADD R2, R134, 0x1, R9 ;  /* 0x0000000186027824 */ /* 0x004fe200078e0209 */
[----:B------:R-:W-:Y:S02]  /*1b20*/  IADD3.X R9, R7, UR5, RZ, P0, !PT ;  /* 0x0000000507097c10 */ /* 0x000fe400087fe4ff */
[----:B------:R-:W-:Y:S01]  /*1b30*/  LOP3.LUT P0, RZ, R26, 0x2, RZ, 0xc0, !PT ;  /* 0x000000021aff7812 */ /* 0x000fe2000780c0ff */
[----:B------:R-:W-:Y:S02]  /*1b40*/  IMAD.SHL.U32 R166, R2, 0x2, RZ ;  /* 0x0000000202a67824 */ /* 0x000fe400078e00ff */
[----:B------:R3:W-:Y:S01]  /*1b50*/  LDGSTS.E.BYPASS.LTC128B.128 [R183+0x8800], [R8.64] ;  /* 0x0880000008b77fae */ /* 0x0007e2000b901d4c */
[----:B------:R-:W-:-:S03]  /*1b60*/  IMAD.MOV.U32 R2, RZ, RZ, 0x20 ;  /* 0x00000020ff027424 */ /* 0x000fc600078e00ff */
[----:B------:R-:W-:Y:S02]  /*1b70*/  LDSM.16.M88.4 R20, [R13+0x1000] ;  /* 0x001000000d14783b */ /* 0x000fe40000000200 */
[----:B------:R-:W-:Y:S02]  /*1b80*/  SEL R0, R2, 0xffffffe0, !P1 ;  /* 0xffffffe002007807 */ /* 0x000fe40004800000 */
[----:B------:R-:W-:Y:S02]  /*1b90*/  LDSM.16.M88.4 R36, [R13+0x1400] ;  /* 0x001400000d24783b */ /* 0x000fe40000000200 */
[----:B------:R-:W-:Y:S01]  /*1ba0*/  @P0 IADD3 R165, R164, -0x20, RZ ;  /* 0xffffffe0a4a50810 */ /* 0x000fe20007ffe0ff */
[----:B------:R-:W-:Y:S01]  /*1bb0*/  IMAD.IADD R167, R166, 0x1, R0 ;  /* 0x00000001a6a77824 */ /* 0x000fe200078e0200 */
[----:B------:R-:W-:Y:S02]  /*1bc0*/  LDSM.16.M88.4 R52, [R13+0x1800] ;  /* 0x001800000d34783b */ /* 0x000fe40000000200 */
[----:B------:R-:W-:-:S02]  /*1bd0*/  IADD3 R182, R165, 0x400, RZ ;  /* 0x00000400a5b67810 */ /* 0x000fc40007ffe0ff */
[----:B----4-:R-:W-:Y:S01]  /*1be0*/  LDSM.16.M88.4 R4, [R167] ;  /* 0x00000000a704783b */ /* 0x010fe20000000200 */
[C---:B------:R-:W-:Y:S02]  /*1bf0*/  IADD3 R181, R165.reuse, 0x800, RZ ;  /* 0x00000800a5b57810 */ /* 0x040fe40007ffe0ff */
[C---:B------:R-:W-:Y:S01]  /*1c00*/  IADD3 R180, R165.reuse, 0xc00, RZ ;  /* 0x00000c00a5b47810 */ /* 0x040fe20007ffe0ff */
[----:B------:R-:W-:Y:S01]  /*1c10*/  LDSM.16.M88.4 R28, [R165] ;  /* 0x00000000a51c783b */ /* 0x000fe20000000200 */
[C---:B------:R-:W-:Y:S02]  /*1c20*/  IADD3 R179, R165.reuse, 0x1000, RZ ;  /* 0x00001000a5b37810 */ /* 0x040fe40007ffe0ff */
[C---:B------:R-:W-:Y:S01]  /*1c30*/  IADD3 R178, R165.reuse, 0x1400, RZ ;  /* 0x00001400a5b27810 */ /* 0x040fe20007ffe0ff */
[----:B------:R-:W-:Y:S01]  /*1c40*/  LDSM.16.M88.4 R44, [R165+0x400] ;  /* 0x00040000a52c783b */ /* 0x000fe20000000200 */
[C---:B------:R-:W-:Y:S02]  /*1c50*/  IADD3 R177, R165.reuse, 0x1800, RZ ;  /* 0x00001800a5b17810 */ /* 0x040fe40007ffe0ff */
[C---:B------:R-:W-:Y:S01]  /*1c60*/  IADD3 R176, R165.reuse, 0x1c00, RZ ;  /* 0x00001c00a5b07810 */ /* 0x040fe20007ffe0ff */
[----:B---3--:R-:W2:Y:S01]  /*1c70*/  LDSM.16.M88.4 R8, [R166] ;  /* 0x00000000a608783b */ /* 0x008ea20000000200 */
        /* <DEDUP_REMOVED lines=8> */
[----:B------:R-:W0:Y:S01]  /*1d00*/  LDGDEPBAR ;  /* 0x00000000000079af */ /* 0x000e220000000000 */
[----:B------:R-:W-:-:S02]  /*1d10*/  IADD3 R169, R165, 0x3800, RZ ;  /* 0x00003800a5a97810 */ /* 0x000fc40007ffe0ff */
[----:B------:R-:W-:Y:S01]  /*1d20*/  IADD3 R168, R165, 0x3c00, RZ ;  /* 0x00003c00a5a87810 */ /* 0x000fe20007ffe0ff */
[C---:B--2---:R-:W-:Y:S08]  /*1d30*/  HMMA.16816.F32.BF16 R16, R8.reuse, R20, RZ ;  /* 0x000000140810723c */ /* 0x044ff000000418ff */
[C---:B------:R-:W-:Y:S08]  /*1d40*/  HMMA.16816.F32.BF16 R24, R8.reuse, R22, RZ ;  /* 0x000000160818723c */ /* 0x040ff000000418ff */
[----:B------:R-:W-:Y:S08]  /*1d50*/  HMMA.16816.F32.BF16 R20, R8, R36, RZ ;  /* 0x000000240814723c */ /* 0x000ff000000418ff */
[C---:B------:R-:W-:Y:S08]  /*1d60*/  HMMA.16816.F32.BF16 R16, R4.reuse, R28, R16 ;  /* 0x0000001c0410723c */ /* 0x040ff00000041810 */
[C---:B------:R-:W-:Y:S08]  /*1d70*/  HMMA.16816.F32.BF16 R24, R4.reuse, R30, R24 ;  /* 0x0000001e0418723c */ /* 0x040ff00000041818 */
[----:B------:R-:W-:Y:S08]  /*1d80*/  HMMA.16816.F32.BF16 R32, R4, R44, R20 ;  /* 0x0000002c0420723c */ /* 0x000ff00000041814 */
[----:B------:R-:W-:Y:S01]  /*1d90*/  FMUL.FTZ R2, R16, c[0x0][0x2ec] ;  /* 0x0000bb0010027a20 */ /* 0x000fe20000410000 */
[----:B------:R-:W-:Y:S03]  /*1da0*/  HMMA.16816.F32.BF16 R20, R8, R52, RZ ;  /* 0x000000340814723c */ /* 0x000fe600000418ff */
[----:B------:R2:W5:Y:S04]  /*1db0*/  MUFU.TANH R101, R2 ;  /* 0x0000000200657308 */ /* 0x0005680000002400 */
[----:B------:R-:W-:-:S04]  /*1dc0*/  FMUL.FTZ R27, R27, c[0x0][0x2ec] ;  /* 0x0000bb001b1b7a20 */ /* 0x000fc80000410000 */
[----:B------:R-:W-:Y:S01]  /*1dd0*/  MUFU.TANH R124, R27 ;  /* 0x0000001b007c7308 */ /* 0x000fe20000002400 */
[----:B--2---:R-:W-:-:S07]  /*1de0*/  FMUL.FTZ R2, R17, c[0x0][0x2ec] ;  /* 0x0000bb0011027a20 */ /* 0x004fce0000410000 */
[----:B------:R2:W-:Y:S05]  /*1df0*/  MUFU.TANH R97, R2 ;  /* 0x0000000200617308 */ /* 0x0005ea0000002400 */
[----:B---3--:R-:W-:Y:S08]  /*1e00*/  HMMA.16816.F32.BF16 R28, R4, R40, R20 ;  /* 0x00000028041c723c */ /* 0x008ff00000041814 */
[----:B------:R-:W-:Y:S01]  /*1e10*/  HMMA.16816.F32.BF16 R20, R8, R54, RZ ;  /* 0x000000360814723c */ /* 0x000fe200000418ff */
[----:B--2---:R-:W-:-:S04]  /*1e20*/  FMUL.FTZ R2, R18, c[0x0][0x2ec] ;  /* 0x0000bb0012027a20 */ /* 0x004fc80000410000 */
[----:B------:R2:W3:Y:S02]  /*1e30*/  MUFU.TANH R118, R2 ;  /* 0x0000000200767308 */ /* 0x0004e40000002400 */
[----:B--2---:R-:W-:Y:S02]  /*1e40*/  FMUL.FTZ R2, R19, c[0x0][0x2ec] ;  /* 0x0000bb0013027a20 */ /* 0x004fe40000410000 */
[----:B------:R-:W-:Y:S01]  /*1e50*/  HMMA.16816.F32.BF16 R16, R8, R38, RZ ;  /* 0x000000260810723c */ /* 0x000fe200000418ff */
[----:B------:R-:W2:Y:S03]  /*1e60*/  LDSM.16.M88.4 R36, [R165+0xc00] ;  /* 0x000c0000a524783b */ /* 0x000ea60000000200 */
[----:B------:R1:W1:Y:S02]  /*1e70*/  MUFU.TANH R117, R2 ;  /* 0x0000000200757308 */ /* 0x0002640000002400 */
[----:B-1----:R-:W-:-:S06]  /*1e80*/  FMUL.FTZ R2, R24, c[0x0][0x2ec] ;  /* 0x0000bb0018027a20 */ /* 0x002fcc0000410000 */
[----:B------:R1:W1:Y:S11]  /*1e90*/  MUFU.TANH R104, R2 ;  /* 0x0000000200687308 */ /* 0x0002760000002400 */
[----:B------:R-:W-:Y:S01]  /*1ea0*/  @!UPT UIADD3 URZ, URZ, URZ, URZ ;  /* 0x0000003f3f3ff290 */ /* 0x000fe2000fffe03f */
[----:B------:R-:W-:Y:S01]  /*1eb0*/  HMMA.16816.F32.BF16 R16, R4, R46, R16 ;  /* 0x0000002e0410723c */ /* 0x000fe20000041810 */
[----:B------:R-:W2:Y:S01]  /*1ec0*/  LDSM.16.M88.4 R44, [R13+0x2000] ;  /* 0x002000000d2c783b */ /* 0x000ea20000000200 */
[----:B-1----:R-:W-:-:S04]  /*1ed0*/  FMUL.FTZ R2, R25, c[0x0][0x2ec] ;  /* 0x0000bb0019027a20 */ /* 0x002fc80000410000 */
[----:B------:R1:W-:Y:S11]  /*1ee0*/  MUFU.TANH R103, R2 ;  /* 0x0000000200677308 */ /* 0x0003f60000002400 */
[----:B------:R-:W-:Y:S07]  /*1ef0*/  @!UPT UIADD3 URZ, URZ, URZ, URZ ;  /* 0x0000003f3f3ff290 */ /* 0x000fee000fffe03f */
[----:B------:R-:W-:-:S04]  /*1f00*/  FMUL.FTZ R19, R19, c[0x0][0x2ec] ;  /* 0x0000bb0013137a20 */ /* 0x000fc80000410000 */
[----:B------:R-:W-:Y:S01]  /*1f10*/  MUFU.TANH R121, R19 ;  /* 0x0000001300797308 */ /* 0x000fe20000002400 */
[----:B-1----:R-:W-:Y:S02]  /*1f20*/  FMUL.FTZ R2, R26, c[0x0][0x2ec] ;  /* 0x0000bb001a027a20 */ /* 0x002fe40000410000 */
[----:B----4-:R-:W-:Y:S05]  /*1f30*/  HMMA.16816.F32.BF16 R24, R8, R48, RZ ;  /* 0x000000300818723c */ /* 0x010fea00000418ff */
[----:B------:R1:W4:Y:S02]  /*1f40*/  MUFU.TANH R122, R2 ;  /* 0x00000002007a7308 */ /* 0x0003240000002400 */
[----:B-1----:R-:W-:-:S06]  /*1f50*/  FMUL.FTZ R2, R32, c[0x0][0x2ec] ;  /* 0x0000bb0020027a20 */ /* 0x002fcc0000410000 */
[----:B------:R1:W1:Y:S02]  /*1f60*/  MUFU.TANH R102, R2 ;  /* 0x0000000200667308 */ /* 0x0002640000002400 */
[----:B-1----:R-:W-:-:S06]  /*1f70*/  FMUL.FTZ R2, R33, c[0x0][0x2ec] ;  /* 0x0000bb0021027a20 */ /* 0x002fcc0000410000 */
[----:B------:R1:W-:Y:S02]  /*1f80*/  MUFU.TANH R100, R2 ;  /* 0x0000000200647308 */ /* 0x0003e40000002400 */
[----:B-1----:R-:W-:-:S06]  /*1f90*/  FMUL.FTZ R2, R34, c[0x0][0x2ec] ;  /* 0x0000bb0022027a20 */ /* 0x002fcc0000410000 */
[----:B------:R1:W1:Y:S02]  /*1fa0*/  MUFU.TANH R123, R2 ;  /* 0x00000002007b7308 */ /* 0x0002640000002400 */
[----:B-1----:R-:W-:Y:S02]  /*1fb0*/  FMUL.FTZ R2, R35, c[0x0][0x2ec] ;  /* 0x0000bb0023027a20 */ /* 0x002fe40000410000 */
[----:B--2---:R-:W-:Y:S04]  /*1fc0*/  HMMA.16816.F32.BF16 R32, R4, R36, R24 ;  /* 0x000000240420723c */ /* 0x004fe80000041818 */
[----:B------:R1:W-:Y:S04]  /*1fd0*/  MUFU.TANH R119, R2 ;  /* 0x0000000200777308 */ /* 0x0003e80000002400 */
[----:B------:R-:W-:Y:S01]  /*1fe0*/  HMMA.16816.F32.BF16 R24, R8, R44, RZ ;  /* 0x0000002c0818723c */ /* 0x000fe200000418ff */
[----:B-1----:R-:W-:-:S04]  /*1ff0*/  FMUL.FTZ R2, R16, c[0x0][0x2ec] ;  /* 0x0000bb0010027a20 */ /* 0x002fc80000410000 */
[----:B------:R1:W2:Y:S11]  /*2000*/  MUFU.TANH R99, R2 ;  /* 0x0000000200637308 */ /* 0x0002b60000002400 */
[----:B------:R-:W-:-:S02]  /*2010*/  FMUL.FTZ R32, R32, c[0x0][0x2ec] ;  /* 0x0000bb0020207a20 */ /* 0x000fc40000410000 */
[----:B------:R-:W-:Y:S02]  /*2020*/  FMUL.FTZ R33, R33, c[0x0][0x2ec] ;  /* 0x0000bb0021217a20 */ /* 0x000fe40000410000 */
[----:B------:R-:W-:Y:S02]  /*2030*/  FMUL.FTZ R34, R34, c[0x0][0x2ec] ;  /* 0x0000bb0022227a20 */ /* 0x000fe40000410000 */
[----:B------:R-:W-:Y:S01]  /*2040*/  FMUL.FTZ R35, R35, c[0x0][0x2ec] ;  /* 0x0000bb0023237a20 */ /* 0x000fe20000410000 */
[----:B------:R-:W-:Y:S01]  /*2050*/  MUFU.TANH R92, R32 ;  /* 0x00000020005c7308 */ /* 0x000fe20000002400 */
[----:B-1----:R-:W-:-:S07]  /*2060*/  FMUL.FTZ R2, R17, c[0x0][0x2ec] ;  /* 0x0000bb0011027a20 */ /* 0x002fce0000410000 */
[----:B------:R-:W-:Y:S08]  /*2070*/  MUFU.TANH R94, R33 ;  /* 0x00000021005e7308 */ /* 0x000ff00000002400 */
[----:B------:R1:W-:Y:S08]  /*2080*/  MUFU.TANH R96, R2 ;  /* 0x0000000200607308 */ /* 0x0003f00000002400 */
[----:B------:R-:W-:Y:S01]  /*2090*/  MUFU.TANH R130, R34 ;  /* 0x0000002200827308 */ /* 0x000fe20000002400 */
[----:B-1----:R-:W-:-:S07]  /*20a0*/  FMUL.FTZ R2, R18, c[0x0][0x2ec] ;  /* 0x0000bb0012027a20 */ /* 0x002fce0000410000 */
[----:B------:R1:W-:Y:S01]  /*20b0*/  MUFU.TANH R136, R35 ;  /* 0x0000002300887308 */ /* 0x0003e20000002400 */
[----:B------:R-:W-:Y:S01]  /*20c0*/  HMMA.16816.F32.BF16 R16, R4, R42, R20 ;  /* 0x0000002a0410723c */ /* 0x000fe20000041814 */
[----:B------:R-:W2:Y:S06]  /*20d0*/  LDSM.16.M88.4 R40, [R165+0x1000] ;  /* 0x00100000a528783b */ /* 0x000eac0000000200 */
[----:B------:R3:W2:Y:S01]  /*20e0*/  MUFU.TANH R120, R2 ;  /* 0x0000000200787308 */ /* 0x0006a20000002400 */
[----:B------:R-:W-:Y:S01]  /*20f0*/  HMMA.16816.F32.BF16 R20, R8, R50, RZ ;  /* 0x000000320814723c */ /* 0x000fe200000418ff */
[----:B-1----:R-:W-:Y:S01]  /*2100*/  LDSM.16.M88.4 R32, [R165+0x1800] ;  /* 0x00180000a520783b */ /* 0x002fe20000000200 */
[----:B---3--:R-:W-:Y:S11]  /*2110*/  FMUL.FTZ R2, R28, c[0x0][0x2ec] ;  /* 0x0000bb001c027a20 */ /* 0x008ff60000410000 */
[----:B------:R-:W-:Y:S03]  /*2120*/  @!UPT UIADD3 URZ, URZ, URZ, URZ ;  /* 0x0000003f3f3ff290 */ /* 0x000fe6000fffe03f */
[----:B------:R-:W-:Y:S01]  /*2130*/  FMUL.FTZ R19, R19, c[0x0][0x2ec] ;  /* 0x0000bb0013137a20 */ /* 0x000fe20000410000 */
[----:B------:R1:W3:Y:S08]  /*2140*/  MUFU.TANH R98, R2 ;  /* 0x0000000200627308 */ /* 0x0002f00000002400 */
[----:B------:R-:W-:Y:S01]  /*2150*/  MUFU.TANH R129, R19 ;  /* 0x0000001300817308 */ /* 0x000fe20000002400 */
[----:B--2---:R-:W-:Y:S01]  /*2160*/  HMMA.16816.F32.BF16 R24, R4, R40, R24 ;  /* 0x000000280418723c */ /* 0x004fe20000041818 */
[----:B-1----:R-:W-:-:S06]  /*2170*/  FMUL.FTZ R2, R29, c[0x0][0x2ec] ;  /* 0x0000bb001d027a20 */ /* 0x002fcc0000410000 */
[----:B------:R1:W-:Y:S02]  /*2180*/  MUFU.TANH R95, R2 ;  /* 0x00000002005f7308 */ /* 0x0003e40000002400 */
[----:B-1----:R-:W-:Y:S11]  /*2190*/  FMUL.FTZ R2, R30, c[0x0][0x2ec] ;  /* 0x0000bb001e027a20 */ /* 0x002ff60000410000 */
[----:B------:R-:W-:Y:S04]  /*21a0*/  @!UPT UIADD3 URZ, URZ, URZ, URZ ;  /* 0x0000003f3f3ff290 */ /* 0x000fe8000fffe03f */
[----:B------:R-:W-:Y:S01]  /*21b0*/  FMUL.FTZ R24, R24, c[0x0][0x2ec] ;  /* 0x0000bb0018187a20 */ /* 0x000fe20000410000 */
[----:B------:R1:W2:Y:S01]  /*21c0*/  MUFU.TANH R126, R2 ;  /* 0x00000002007e7308 */ /* 0x0002a20000002400 */
[----:B------:R-:W-:Y:S02]  /*21d0*/  FMUL.FTZ R25, R25, c[0x0][0x2ec] ;  /* 0x0000bb0019197a20 */ /* 0x000fe40000410000 */
[----:B------:R-:W-:Y:S02]  /*21e0*/  FMUL.FTZ R26, R26, c[0x0][0x2ec] ;  /* 0x0000bb001a1a7a20 */ /* 0x000fe40000410000 */
[----:B------:R-:W-:-:S03]  /*21f0*/  FMUL.FTZ R27, R27, c[0x0][0x2ec] ;  /* 0x0000bb001b1b7a20 */ /* 0x000fc60000410000 */
[----:B------:R-:W-:Y:S01]  /*2200*/  MUFU.TANH R87, R24 ;  /* 0x0000001800577308 */ /* 0x000fe20000002400 */
[----:B-1----:R-:W-:-:S07]  /*2210*/  FMUL.FTZ R2, R31, c[0x0][0x2ec] ;  /* 0x0000bb001f027a20 */ /* 0x002fce0000410000 */
[----:B------:R-:W-:Y:S08]  /*2220*/  MUFU.TANH R88, R25 ;  /* 0x0000001900587308 */ /* 0x000ff00000002400 */
[----:B------:R1:W1:Y:S08]  /*2230*/  MUFU.TANH R128, R2 ;  /* 0x0000000200807308 */ /* 0x0002700000002400 */
[----:B------:R-:W-:Y:S01]  /*2240*/  MUFU.TANH R137, R26 ;  /* 0x0000001a00897308 */ /* 0x000fe20000002400 */
[----:B-1----:R-:W-:-:S07]  /*2250*/  FMUL.FTZ R2, R16, c[0x0][0x2ec] ;  /* 0x0000bb0010027a20 */ /* 0x002fce0000410000 */
[----:B------:R-:W-:Y:S08]  /*2260*/  MUFU.TANH R140, R27 ;  /* 0x0000001b008c7308 */ /* 0x000ff00000002400 */
[----:B------:R1:W1:Y:S02]  /*2270*/  MUFU.TANH R91, R2 ;  /* 0x00000002005b7308 */ /* 0x0002640000002400 */
[----:B-1----:R-:W-:-:S06]  /*2280*/  FMUL.FTZ R2, R17, c[0x0][0x2ec] ;  /* 0x0000bb0011027a20 */ /* 0x002fcc0000410000 */
[----:B------:R1:W-:Y:S02]  /*2290*/  MUFU.TANH R93, R2 ;  /* 0x00000002005d7308 */ /* 0x0003e40000002400 */
[----:B-1----:R-:W-:Y:S02]  /*22a0*/  FMUL.FTZ R2, R18, c[0x0][0x2ec] ;  /* 0x0000bb0012027a20 */ /* 0x002fe40000410000 */
[----:B------:R-:W-:Y:S01]  /*22b0*/  HMMA.16816.F32.BF16 R16, R4, R38, R20 ;  /* 0x000000260410723c */ /* 0x000fe20000041814 */
[----:B------:R-:W1:Y:S03]  /*22c0*/  LDSM.16.M88.4 R36, [R13+0x2400] ;  /* 0x002400000d24783b */ /* 0x000e660000000200 */
[----:B------:R-:W1:Y:S04]  /*22d0*/  MUFU.TANH R127, R2 ;  /* 0x00000002007f7308 */ /* 0x000e680000002400 */
[----:B------:R-:W-:Y:S01]  /*22e0*/  HMMA.16816.F32.BF16 R20, R8, R46, RZ ;  /* 0x0000002e0814723c */ /* 0x000fe200000418ff */
[----:B------:R-:W2:Y:S11]  /*22f0*/  LDSM.16.M88.4 R44, [R165+0x1400] ;  /* 0x00140000a52c783b */ /* 0x000eb60000000200 */
[----:B------:R-:W-:Y:S04]  /*2300*/  @!UPT UIADD3 URZ, URZ, URZ, URZ ;  /* 0x0000003f3f3ff290 */ /* 0x000fe8000fffe03f */
[----:B------:R-:W-:Y:S02]  /*2310*/  FMUL.FTZ R16, R16, c[0x0][0x2ec] ;  /* 0x0000bb0010107a20 */ /* 0x000fe40000410000 */
[----:B------:R-:W-:Y:S02]  /*2320*/  FMUL.FTZ R17, R17, c[0x0][0x2ec] ;  /* 0x0000bb0011117a20 */ /* 0x000fe40000410000 */
[----:B------:R-:W-:Y:S01]  /*2330*/  FMUL.FTZ R18, R18, c[0x0][0x2ec] ;  /* 0x0000bb0012127a20 */ /* 0x000fe20000410000 */
[----:B------:R-:W-:Y:S01]  /*2340*/  MUFU.TANH R90, R16 ;  /* 0x00000010005a7308 */ /* 0x000fe20000002400 */
[----:B------:R-:W-:-:S07]  /*2350*/  FMUL.FTZ R19, R19, c[0x0][0x2ec] ;  /* 0x0000bb0013137a20 */ /* 0x000fce0000410000 */
[----:B------:R-:W2:Y:S01]  /*2360*/  MUFU.TANH R89, R17 ;  /* 0x0000001100597308 */ /* 0x000ea20000002400 */
[----:B-1----:R-:W-:Y:S07]  /*2370*/  HMMA.16816.F32.BF16 R28, R8, R36, RZ ;  /* 0x00000024081c723c */ /* 0x002fee00000418ff */
[----:B------:R-:W-:Y:S08]  /*2380*/  MUFU.TANH R132, R18 ;  /* 0x0000001200847308 */ /* 0x000ff00000002400 */
[----:B------:R1:W1:Y:S09]  /*2390*/  MUFU.TANH R133, R19 ;  /* 0x0000001300857308 */ /* 0x0002720000002400 */
[C---:B--2---:R-:W-:Y:S08]  /*23a0*/  HMMA.16816.F32.BF16 R28, R4.reuse, R44, R28 ;  /* 0x0000002c041c723c */ /* 0x044ff0000004181c */
[----:B-1----:R-:W-:Y:S01]  /*23b0*/  HMMA.16816.F32.BF16 R16, R4, R42, R20 ;  /* 0x0000002a0410723c */ /* 0x002fe20000041814 */
[----:B------:R-:W1:Y:S07]  /*23c0*/  LDSM.16.M88.4 R40, [R13+0x2800] ;  /* 0x002800000d28783b */ /* 0x000e6e0000000200 */
[----:B------:R-:W-:Y:S01]  /*23d0*/  HMMA.16816.F32.BF16 R20, R8, R38, RZ ;  /* 0x000000260814723c */ /* 0x000fe200000418ff */
[----:B------:R-:W-:Y:S07]  /*23e0*/  LDSM.16.M88.4 R36, [R13+0x3000] ;  /* 0x003000000d24783b */ /* 0x000fee0000000200 */
[----:B------:R-:W-:-:S02]  /*23f0*/  FMUL.FTZ R28, R28, c[0x0][0x2ec] ;  /* 0x0000bb001c1c7a20 */ /* 0x000fc40000410000 */
[----:B------:R-:W-:Y:S02]  /*2400*/  FMUL.FTZ R29, R29, c[0x0][0x2ec] ;  /* 0x0000bb001d1d7a20 */ /* 0x000fe40000410000 */
[----:B------:R-:W-:Y:S01]  /*2410*/  FMUL.FTZ R30, R30, c[0x0][0x2ec] ;  /* 0x0000bb001e1e7a20 */ /* 0x000fe20000410000 */
[----:B------:R-:W-:Y:S01]  /*2420*/  MUFU.TANH R84, R28 ;  /* 0x0000001c00547308 */ /* 0x000fe20000002400 */
[----:B------:R-:W-:Y:S02]  /*2430*/  FMUL.FTZ R31, R31, c[0x0][0x2ec] ;  /* 0x0000bb001f1f7a20 */ /* 0x000fe40000410000 */
[----:B------:R-:W-:Y:S02]  /*2440*/  FMUL.FTZ R16, R16, c[0x0][0x2ec] ;  /* 0x0000bb0010107a20 */ /* 0x000fe40000410000 */
[----:B------:R-:W-:Y:S02]  /*2450*/  FMUL.FTZ R17, R17, c[0x0][0x2ec] ;  /* 0x0000bb0011117a20 */ /* 0x000fe40000410000 */
[----:B------:R-:W-:Y:S01]  /*2460*/  FMUL.FTZ R18, R18, c[0x0][0x2ec] ;  /* 0x0000bb0012127a20 */ /* 0x000fe20000410000 */
[----:B------:R-:W2:Y:S01]  /*2470*/  MUFU.TANH R86, R16 ;  /* 0x0000001000567308 */ /* 0x000ea20000002400 */
[----:B------:R-:W-:-:S02]  /*2480*/  FMUL.FTZ R19, R19, c[0x0][0x2ec] ;  /* 0x0000bb0013137a20 */ /* 0x000fc40000410000 */
[----:B------:R-:W-:Y:S01]  /*2490*/  HMMA.16816.F32.BF16 R20, R4, R46, R20 ;  /* 0x0000002e0414723c */ /* 0x000fe20000041814 */
[----:B------:R-:W2:Y:S04]  /*24a0*/  LDSM.16.M88.4 R44, [R13+0x2c00] ;  /* 0x002c00000d2c783b */ /* 0x000ea80000000200 */
[----:B------:R-:W-:Y:S03]  /*24b0*/  MUFU.TANH R82, R17 ;  /* 0x0000001100527308 */ /* 0x000fe60000002400 */
[----:B-1----:R-:W-:Y:S05]  /*24c0*/  HMMA.16816.F32.BF16 R24, R8, R42, RZ ;  /* 0x0000002a0818723c */ /* 0x002fea00000418ff */
[----:B------:R-:W1:Y:S08]  /*24d0*/  MUFU.TANH R138, R18 ;  /* 0x00000012008a7308 */ /* 0x000e700000002400 */
[----:B------:R1:W1:Y:S03]  /*24e0*/  MUFU.TANH R139, R19 ;  /* 0x00000013008b7308 */ /* 0x0002660000002400 */
[----:B------:R-:W-:-:S02]  /*24f0*/  FMUL.FTZ R2, R21, c[0x0][0x2ec] ;  /* 0x0000bb0015027a20 */ /* 0x000fc40000410000 */
[----:B------:R-:W-:-:S03]  /*2500*/  FMUL.FTZ R20, R20, c[0x0][0x2ec] ;  /* 0x0000bb0014147a20 */ /* 0x000fc60000410000 */
[----:B------:R2:W-:Y:S01]  /*2510*/  MUFU.TANH R81, R2 ;  /* 0x0000000200517308 */ /* 0x0005e20000002400 */
[----:B-1----:R-:W-:Y:S01]  /*2520*/  HMMA.16816.F32.BF16 R16, R8, R40, RZ ;  /* 0x000000280810723c */ /* 0x002fe200000418ff */
[----:B------:R-:W1:Y:S06]  /*2530*/  LDSM.16.M88.4 R40, [R165+0x1c00] ;  /* 0x001c0000a528783b */ /* 0x000e6c0000000200 */
[----:B------:R-:W-:Y:S01]  /*2540*/  MUFU.TANH R85, R20 ;  /* 0x0000001400557308 */ /* 0x000fe20000002400 */
[----:B--2---:R-:W-:-:S07]  /*2550*/  FMUL.FTZ R2, R22, c[0x0][0x2ec] ;  /* 0x0000bb0016027a20 */ /* 0x004fce0000410000 */
[----:B------:R-:W-:Y:S08]  /*2560*/  MUFU.TANH R83, R29 ;  /* 0x0000001d00537308 */ /* 0x000ff00000002400 */
[----:B------:R2:W-:Y:S01]  /*2570*/  MUFU.TANH R144, R2 ;  /* 0x0000000200907308 */ /* 0x0005e20000002400 */
[----:B------:R-:W-:Y:S07]  /*2580*/  HMMA.16816.F32.BF16 R16, R4, R32, R16 ;  /* 0x000000200410723c */ /* 0x000fee0000041810 */
[----:B------:R-:W1:Y:S01]  /*2590*/  MUFU.TANH R141, R30 ;  /* 0x0000001e008d7308 */ /* 0x000e620000002400 */
[----:B--2---:R-:W-:-:S07]  /*25a0*/  FMUL.FTZ R2, R23, c[0x0][0x2ec] ;  /* 0x0000bb0017027a20 */ /* 0x004fce0000410000 */
[----:B------:R2:W1:Y:S01]  /*25b0*/  MUFU.TANH R143, R31 ;  /* 0x0000001f008f7308 */ /* 0x0004620000002400 */
[----:B------:R-:W-:Y:S07]  /*25c0*/  HMMA.16816.F32.BF16 R20, R8, R44, RZ ;  /* 0x0000002c0814723c */ /* 0x000fee00000418ff */
[----:B------:R1:W1:Y:S01]  /*25d0*/  MUFU.TANH R142, R2 ;  /* 0x00000002008e7308 */ /* 0x0002620000002400 */
[----:B--2---:R-:W-:Y:S01]  /*25e0*/  HMMA.16816.F32.BF16 R28, R4, R34, R24 ;  /* 0x00000022041c723c */ /* 0x004fe20000041818 */
[----:B------:R-:W2:Y:S01]  /*25f0*/  LDSM.16.M88.4 R32, [R165+0x2000] ;  /* 0x00200000a520783b */ /* 0x000ea20000000200 */
[----:B-1----:R-:W-:-:S06]  /*2600*/  FMUL.FTZ R2, R16, c[0x0][0x2ec] ;  /* 0x0000bb0010027a20 */ /* 0x002fcc0000410000 */
[----:B------:R-:W-:Y:S01]  /*2610*/  HMMA.16816.F32.BF16 R24, R8, R46, RZ ;  /* 0x0000002e0818723c */ /* 0x000fe200000418ff */
[----:B------:R-:W-:Y:S01]  /*2620*/  LDSM.16.M88.4 R44, [R13+0x3800] ;  /* 0x003800000d2c783b */ /* 0x000fe20000000200 */
[----:B------:R1:W1:Y:S11]  /*2630*/  MUFU.TANH R78, R2 ;  /* 0x00000002004e7308 */ /* 0x0002760000002400 */
[----:B------:R-:W-:Y:S03]  /*2640*/  @!UPT UIADD3 URZ, URZ, URZ, URZ ;  /* 0x0000003f3f3ff290 */ /* 0x000fe6000fffe03f */
[----:B------:R-:W-:Y:S02]  /*2650*/  FMUL.FTZ R28, R28, c[0x0][0x2ec] ;  /* 0x0000bb001c1c7a20 */ /* 0x000fe40000410000 */
[----:B------:R-:W-:Y:S02]  /*2660*/  FMUL.FTZ R29, R29, c[0x0][0x2ec] ;  /* 0x0000bb001d1d7a20 */ /* 0x000fe40000410000 */
[----:B-1----:R-:W-:Y:S01]  /*2670*/  FMUL.FTZ R2, R17, c[0x0][0x2ec] ;  /* 0x0000bb0011027a20 */ /* 0x002fe20000410000 */
[----:B------:R-:W-:Y:S01]  /*2680*/  MUFU.TANH R79, R28 ;  /* 0x0000001c004f7308 */ /* 0x000fe20000002400 */
[----:B------:R-:W-:Y:S02]  /*2690*/  FMUL.FTZ R30, R30, c[0x0][0x2ec] ;  /* 0x0000bb001e1e7a20 */ /* 0x000fe40000410000 */
[----:B------:R-:W-:Y:S01]  /*26a0*/  FMUL.FTZ R31, R31, c[0x0][0x2ec] ;  /* 0x0000bb001f1f7a20 */ /* 0x000fe20000410000 */
[----:B------:R-:W-:Y:S04]  /*26b0*/  HMMA.16816.F32.BF16 R24, R4, R42, R24 ;  /* 0x0000002a0418723c */ /* 0x000fe80000041818 */
[----:B------:R1:W-:Y:S08]  /*26c0*/  MUFU.TANH R77, R2 ;  /* 0x00000002004d7308 */ /* 0x0003f00000002400 */
[----:B------:R-:W-:Y:S01]  /*26d0*/  MUFU.TANH R76, R29 ;  /* 0x0000001d004c7308 */ /* 0x000fe20000002400 */
[----:B-1----:R-:W-:-:S07]  /*26e0*/  FMUL.FTZ R2, R18, c[0x0][0x2ec] ;  /* 0x0000bb0012027a20 */ /* 0x002fce0000410000 */
[----:B------:R-:W-:Y:S08]  /*26f0*/  MUFU.TANH R147, R30 ;  /* 0x0000001e00937308 */ /* 0x000ff00000002400 */
[----:B------:R1:W1:Y:S08]  /*2700*/  MUFU.TANH R145, R2 ;  /* 0x0000000200917308 */ /* 0x0002700000002400 */
[----:B------:R-:W-:Y:S01]  /*2710*/  MUFU.TANH R149, R31 ;  /* 0x0000001f00957308 */ /* 0x000fe20000002400 */
[----:B-1----:R-:W-:-:S02]  /*2720*/  FMUL.FTZ R2, R19, c[0x0][0x2ec] ;  /* 0x0000bb0013027a20 */ /* 0x002fc40000410000 */
[----:B------:R-:W-:Y:S01]  /*2730*/  HMMA.16816.F32.BF16 R16, R4, R40, R20 ;  /* 0x000000280410723c */ /* 0x000fe20000041814 */
[----:B------:R-:W1:Y:S04]  /*2740*/  LDSM.16.M88.4 R40, [R13+0x3400] ;  /* 0x003400000d28783b */ /* 0x000e680000000200 */
[----:B------:R2:W1:Y:S03]  /*2750*/  MUFU.TANH R146, R2 ;  /* 0x0000000200927308 */ /* 0x0004660000002400 */
[----:B------:R-:W-:Y:S11]  /*2760*/  HMMA.16816.F32.BF16 R20, R8, R36, RZ ;  /* 0x000000240814723c */ /* 0x000ff600000418ff */
[----:B------:R-:W-:Y:S05]  /*2770*/  @!UPT UIADD3 URZ, URZ, URZ, URZ ;  /* 0x0000003f3f3ff290 */ /* 0x000fea000fffe03f */
[----:B--2---:R-:W-:Y:S02]  /*2780*/  FMUL.FTZ R2, R17, c[0x0][0x2ec] ;  /* 0x0000bb0011027a20 */ /* 0x004fe40000410000 */
[----:B------:R-:W-:Y:S02]  /*2790*/  FMUL.FTZ R16, R16, c[0x0][0x2ec] ;  /* 0x0000bb0010107a20 */ /* 0x000fe40000410000 */
[----:B------:R2:W-:Y:S04]  /*27a0*/  MUFU.TANH R74, R2 ;  /* 0x00000002004a7308 */ /* 0x0005e80000002400 */
[----:B------:R-:W-:Y:S04]  /*27b0*/  HMMA.16816.F32.BF16 R20, R4, R32, R20 ;  /* 0x000000200414723c */ /* 0x000fe80000041814 */
[----:B------:R-:W1:Y:S01]  /*27c0*/  MUFU.TANH R72, R16 ;  /* 0x0000001000487308 */ /* 0x000e620000002400 */
[----:B--2---:R-:W-:-:S07]  /*27d0*/  FMUL.FTZ R2, R18, c[0x0][0x2ec] ;  /* 0x0000bb0012027a20 */ /* 0x004fce0000410000 */
[----:B------:R2:W1:Y:S11]  /*27e0*/  MUFU.TANH R148, R2 ;  /* 0x0000000200947308 */ /* 0x0004760000002400 */
[----:B------:R-:W-:Y:S01]  /*27f0*/  @!UPT UIADD3 URZ, URZ, URZ, URZ ;  /* 0x0000003f3f3ff290 */ /* 0x000fe2000fffe03f */
[----:B------:R-:W-:Y:S02]  /*2800*/  FMUL.FTZ R3, R22, c[0x0][0x2ec] ;  /* 0x0000bb0016037a20 */ /* 0x000fe40000410000 */
[----:B------:R-:W-:Y:S02]  /*2810*/  FMUL.FTZ R12, R23, c[0x0][0x2ec] ;  /* 0x0000bb00170c7a20 */ /* 0x000fe40000410000 */
[----:B------:R1:W-:Y:S01]  /*2820*/  MUFU.TANH R155, R3 ;  /* 0x00000003009b7308 */ /* 0x0003e20000002400 */
[----:B--2---:R-:W-:Y:S02]  /*2830*/  FMUL.FTZ R2, R19, c[0x0][0x2ec] ;  /* 0x0000bb0013027a20 */ /* 0x004fe40000410000 */
[----:B------:R-:W-:Y:S01]  /*2840*/  HMMA.16816.F32.BF16 R16, R8, R38, RZ ;  /* 0x000000260810723c */ /* 0x000fe200000418ff */
[----:B------:R-:W2:Y:S04]  /*2850*/  LDSM.16.M88.4 R36, [R165+0x2400] ;  /* 0x00240000a524783b */ /* 0x000ea80000000200 */
[----:B------:R3:W2:Y:S01]  /*2860*/  MUFU.TANH R150, R2 ;  /* 0x0000000200967308 */ /* 0x0006a20000002400 */
[----:B-1----:R-:W-:-:S07]  /*2870*/  SHF.R.S32.HI R3, RZ, 0x1f, R59 ;  /* 0x0000001fff037819 */ /* 0x002fce000001143b */
[----:B------:R-:W-:Y:S01]  /*2880*/  MUFU.TANH R156, R12 ;  /* 0x0000000c009c7308 */ /* 0x000fe20000002400 */
[----:B------:R-:W-:Y:S01]  /*2890*/  LEA.HI R3, R3, R57, RZ, 0x2 ;  /* 0x0000003903037211 */ /* 0x000fe200078f10ff */
[----:B---3--:R-:W-:-:S03]  /*28a0*/  FMUL.FTZ R2, R24, c[0x0][0x2ec] ;  /* 0x0000bb0018027a20 */ /* 0x008fc60000410000 */
[----:B------:R-:W-:-:S03]  /*28b0*/  LOP3.LUT R3, R3, 0xfffffffc, RZ, 0xc0, !PT ;  /* 0xfffffffc03037812 */ /* 0x000fc600078ec0ff */
[----:B------:R1:W3:Y:S03]  /*28c0*/  MUFU.TANH R73, R2 ;  /* 0x0000000200497308 */ /* 0x0002e60000002400 */
[----:B------:R-:W-:Y:S01]  /*28d0*/  HMMA.16816.F32.BF16 R28, R4, R34, R16 ;  /* 0x00000022041c723c */ /* 0x000fe20000041810 */
[----:B------:R-:W-:-:S07]  /*28e0*/  IMAD.IADD R248, R57, 0x1, -R3 ;  /* 0x0000000139f87824 */ /* 0x000fce00078e0a03 */
[----:B------:R-:W-:Y:S01]  /*28f0*/  HMMA.16816.F32.BF16 R16, R8, R42, RZ ;  /* 0x0000002a0810723c */ /* 0x000fe200000418ff */
[----:B-1----:R-:W-:-:S04]  /*2900*/  FMUL.FTZ R2, R25, c[0x0][0x2ec] ;  /* 0x0000bb0019027a20 */ /* 0x002fc80000410000 */
[----:B------:R1:W-:Y:S11]  /*2910*/  MUFU.TANH R75, R2 ;  /* 0x00000002004b7308 */ /* 0x0003f60000002400 */
[----:B------:R-:W-:-:S02]  /*2920*/  FMUL.FTZ R12, R28, c[0x0][0x2ec] ;  /* 0x0000bb001c0c7a20 */ /* 0x000fc40000410000 */
[----:B------:R-:W-:Y:S02]  /*2930*/  FMUL.FTZ R3, R29, c[0x0][0x2ec] ;  /* 0x0000bb001d037a20 */ /* 0x000fe40000410000 */
[----:B------:R-:W-:Y:S01]  /*2940*/  MUFU.TANH R68, R12 ;  /* 0x0000000c00447308 */ /* 0x000fe20000002400 */
[----:B-1----:R-:W-:-:S07]  /*2950*/  FMUL.FTZ R2, R26, c[0x0][0x2ec] ;  /* 0x0000bb001a027a20 */ /* 0x002fce0000410000 */
[----:B------:R-:W-:Y:S08]  /*2960*/  MUFU.TANH R69, R3 ;  /* 0x0000000300457308 */ /* 0x000ff00000002400 */
[----:B------:R1:W1:Y:S02]  /*2970*/  MUFU.TANH R151, R2 ;  /* 0x0000000200977308 */ /* 0x0002640000002400 */
[----:B-1----:R-:W-:-:S02]  /*2980*/  FMUL.FTZ R2, R27, c[0x0][0x2ec] ;  /* 0x0000bb001b027a20 */ /* 0x002fc40000410000 */
[----:B------:R-:W-:Y:S01]  /*2990*/  HMMA.16816.F32.BF16 R24, R8, R40, RZ ;  /* 0x000000280818723c */ /* 0x000fe200000418ff */
[----:B------:R-:W-:Y:S03]  /*29a0*/  LDSM.16.M88.4 R40, [R165+0x2c00] ;  /* 0x002c0000a528783b */ /* 0x000fe60000000200 */
[----:B------:R1:W1:Y:S02]  /*29b0*/  MUFU.TANH R154, R2 ;  /* 0x00000002009a7308 */ /* 0x0002640000002400 */
[----:B-1----:R-:W-:Y:S02]  /*29c0*/  FMUL.FTZ R2, R20, c[0x0][0x2ec] ;  /* 0x0000bb0014027a20 */ /* 0x002fe40000410000 */
[----:B------:R-:W-:-:S04]  /*29d0*/  FMUL.FTZ R20, R30, c[0x0][0x2ec] ;  /* 0x0000bb001e147a20 */ /* 0x000fc80000410000 */
[----:B------:R1:W1:Y:S11]  /*29e0*/  MUFU.TANH R70, R2 ;  /* 0x0000000200467308 */ /* 0x0002760000002400 */
[----:B------:R-:W-:Y:S01]  /*29f0*/  @!UPT UIADD3 URZ, URZ, URZ, URZ ;  /* 0x0000003f3f3ff290 */ /* 0x000fe2000fffe03f */
[C---:B--2---:R-:W-:Y:S01]  /*2a00*/  HMMA.16816.F32.BF16 R32, R4.reuse, R36, R24 ;  /* 0x000000240420723c */ /* 0x044fe20000041818 */
[----:B------:R2:W-:Y:S07]  /*2a10*/  MUFU.TANH R51, R20 ;  /* 0x0000001400337308 */ /* 0x0005ee0000002400 */
[----:B------:R-:W-:Y:S01]  /*2a20*/  HMMA.16816.F32.BF16 R24, R4, R38, R16 ;  /* 0x000000260418723c */ /* 0x000fe20000041810 */
[----:B------:R-:W-:Y:S01]  /*2a30*/  LDSM.16.M88.4 R36, [R13+0x4000] ;  /* 0x004000000d24783b */ /* 0x000fe20000000200 */
[----:B-1----:R-:W-:-:S06]  /*2a40*/  FMUL.FTZ R2, R21, c[0x0][0x2ec] ;  /* 0x0000bb0015027a20 */ /* 0x002fcc0000410000 */
[----:B------:R-:W-:Y:S01]  /*2a50*/  HMMA.16816.F32.BF16 R16, R8, R44, RZ ;  /* 0x0000002c0810723c */ /* 0x000fe200000418ff */
[----:B------:R1:W1:Y:S01]  /*2a60*/  MUFU.TANH R71, R2 ;  /* 0x0000000200477308 */ /* 0x0002620000002400 */
[----:B--2---:R-:W-:Y:S02]  /*2a70*/  FMUL.FTZ R20, R31, c[0x0][0x2ec] ;  /* 0x0000bb001f147a20 */ /* 0x004fe40000410000 */
[----:B------:R-:W2:Y:S04]  /*2a80*/  LDSM.16.M88.4 R28, [R165+0x2800] ;  /* 0x00280000a51c783b */ /* 0x000ea80000000200 */
[----:B------:R-:W-:Y:S01]  /*2a90*/  FMUL.FTZ R32, R32, c[0x0][0x2ec] ;  /* 0x0000bb0020207a20 */ /* 0x000fe20000410000 */
[----:B------:R3:W2:Y:S01]  /*2aa0*/  MUFU.TANH R135, R20 ;  /* 0x0000001400877308 */ /* 0x0006a20000002400 */
[----:B------:R-:W-:-:S02]  /*2ab0*/  FMUL.FTZ R34, R34, c[0x0][0x2ec] ;  /* 0x0000bb0022227a20 */ /* 0x000fc40000410000 */
[----:B------:R-:W-:-:S04]  /*2ac0*/  FMUL.FTZ R35, R35, c[0x0][0x2ec] ;  /* 0x0000bb0023237a20 */ /* 0x000fc80000410000 */
[----:B------:R-:W-:Y:S01]  /*2ad0*/  FMUL.FTZ R24, R24, c[0x0][0x2ec] ;  /* 0x0000bb0018187a20 */ /* 0x000fe20000410000 */
[----:B------:R-:W-:Y:S01]  /*2ae0*/  MUFU.TANH R67, R32 ;  /* 0x0000002000437308 */ /* 0x000fe20000002400 */
[----:B-1----:R-:W-:Y:S01]  /*2af0*/  LOP3.LUT R2, R59, 0xffffffe0, RZ, 0xc0, !PT ;  /* 0xffffffe03b027812 */ /* 0x002fe200078ec0ff */
[----:B------:R-:W-:Y:S02]  /*2b00*/  FMUL.FTZ R25, R25, c[0x0][0x2ec] ;  /* 0x0000bb0019197a20 */ /* 0x000fe40000410000 */
[----:B------:R-:W-:Y:S02]  /*2b10*/  FMUL.FTZ R26, R26, c[0x0][0x2ec] ;  /* 0x0000bb001a1a7a20 */ /* 0x000fe40000410000 */
[----:B------:R-:W-:Y:S02]  /*2b20*/  FMUL.FTZ R27, R27, c[0x0][0x2ec] ;  /* 0x0000bb001b1b7a20 */ /* 0x000fe40000410000 */
[----:B---3--:R-:W-:Y:S01]  /*2b30*/  FMUL.FTZ R20, R33, c[0x0][0x2ec] ;  /* 0x0000bb0021147a20 */ /* 0x008fe20000410000 */
[----:B------:R-:W1:Y:S01]  /*2b40*/  MUFU.TANH R49, R34 ;  /* 0x0000002200317308 */ /* 0x000e620000002400 */
[----:B------:R-:W-:-:S02]  /*2b50*/  IMAD.IADD R2, R60, 0x1, -R2 ;  /* 0x000000013c027824 */ /* 0x000fc400078e0a02 */
[----:B------:R-:W-:-:S03]  /*2b60*/  IMAD.SHL.U32 R60, R60, 0x2, RZ ;  /* 0x000000023c3c7824 */ /* 0x000fc600078e00ff */
[----:B------:R-:W-:Y:S02]  /*2b70*/  SHF.R.S32.HI R14, RZ, 0x1f, R2 ;  /* 0x0000001fff0e7819 */ /* 0x000fe40000011402 */
[----:B------:R3:W-:Y:S02]  /*2b80*/  MUFU.TANH R131, R35 ;  /* 0x0000002300837308 */ /* 0x0007e40000002400 */
[----:B------:R-:W-:Y:S01]  /*2b90*/  LEA.HI R2, R14, R2, RZ, 0x2 ;  /* 0x000000020e027211 */ /* 0x000fe200078f10ff */
[----:B------:R-:W-:-:S03]  /*2ba0*/  IMAD R14, R57, 0x10, R61 ;  /* 0x00000010390e7824 */ /* 0x000fc600078e023d */
[----:B------:R-:W-:Y:S02]  /*2bb0*/  SHF.R.S32.HI R247, RZ, 0x2, R2 ;  /* 0x00000002fff77819 */ /* 0x000fe40000011402 */
[----:B------:R2:W1:Y:S02]  /*2bc0*/  MUFU.TANH R65, R20 ;  /* 0x0000001400417308 */ /* 0x0004640000002400 */
[----:B------:R-:W-:-:S04]  /*2bd0*/  IADD3 R2, R14, 0x1, R247 ;  /* 0x000000010e027810 */ /* 0x000fc80007ffe0f7 */
[----:B------:R-:W-:Y:S01]  /*2be0*/  IADD3 R2, R56, -c[0x0][0x214], R2 ;  /* 0x8000850038027a10 */ /* 0x000fe20007ffe002 */
[----:B---3--:R-:W3:Y:S01]  /*2bf0*/  LDSM.16.M88.4 R32, [R13+0x3c00] ;  /* 0x003c00000d20783b */ /* 0x008ee20000000200 */
[----:B------:R-:W1:Y:S02]  /*2c00*/  MUFU.TANH R64, R24 ;  /* 0x0000001800407308 */ /* 0x000e640000002400 */
[----:B------:R-:W-:Y:S02]  /*2c10*/  IADD3 R3, R2, c[0x0][0x2e8], RZ ;  /* 0x0000ba0002037a10 */ /* 0x000fe40007ffe0ff */
[----:B------:R-:W-:Y:S02]  /*2c20*/  LOP3.LUT R2, R80, 0x6, R60, 0xf8, !PT ;  /* 0x0000000650027812 */ /* 0x000fe400078ef83c */
[C---:B------:R-:W-:Y:S01]  /*2c30*/  IADD3 R15, R3.reuse, 0x8, RZ ;  /* 0x00000008030f7810 */ /* 0x040fe20007ffe0ff */
[----:B--2---:R-:W-:Y:S01]  /*2c40*/  HMMA.16816.F32.BF16 R20, R4, R28, R16 ;  /* 0x0000001c0414723c */ /* 0x004fe20000041810 */
[----:B------:R-:W-:Y:S01]  /*2c50*/  MUFU.TANH R63, R25 ;  /* 0x00000019003f7308 */ /* 0x000fe20000002400 */
[----:B------:R-:W-:-:S02]  /*2c60*/  IMNMX R12, R3, R56, PT ;  /* 0x00000038030c7217 */ /* 0x000fc40003800200 */
[----:B------:R-:W-:Y:S02]  /*2c70*/  IADD3 R14, R2, -0x100, RZ ;  /* 0xffffff00020e7810 */ /* 0x000fe40007ffe0ff */
[----:B------:R-:W-:Y:S02]  /*2c80*/  IMNMX R3, R15, R56, PT ;  /* 0x000000380f037217 */ /* 0x000fe40003800200 */
[----:B------:R-:W-:Y:S01]  /*2c90*/  HMMA.16816.F32.BF16 R16, R8, R46, RZ ;  /* 0x0000002e0810723c */ /* 0x000fe200000418ff */
[----:B------:R-:W2:Y:S01]  /*2ca0*/  MUFU.TANH R48, R26 ;  /* 0x0000001a00307308 */ /* 0x000ea20000002400 */
[C---:B------:R-:W-:Y:S01]  /*2cb0*/  ISETP.GE.AND P0, PT, R14.reuse, R12, PT ;  /* 0x0000000c0e00720c */ /* 0x040fe20003f06270 */
[----:B------:R-:W-:Y:S01]  /*2cc0*/  LDSM.16.M88.4 R44, [R165+0x3800] ;  /* 0x00380000a52c783b */ /* 0x000fe20000000200 */
[----:B------:R-:W-:Y:S02]  /*2cd0*/  ISETP.GE.AND P5, PT, R14, R3, PT ;  /* 0x000000030e00720c */ /* 0x000fe40003fa6270 */
[----:B------:R-:W-:-:S02]  /*2ce0*/  IADD3 R14, R2, -0xf8, RZ ;  /* 0xffffff08020e7810 */ /* 0x000fc40007ffe0ff */
[----:B------:R-:W-:Y:S01]  /*2cf0*/  IADD3 R15, R2, -0xff, RZ ;  /* 0xffffff01020f7810 */ /* 0x000fe20007ffe0ff */
[----:B------:R1:W-:Y:S01]  /*2d00*/  MUFU.TANH R125, R27 ;  /* 0x0000001b007d7308 */ /* 0x0003e20000002400 */
[CC--:B------:R-:W-:Y:S02]  /*2d10*/  ISETP.GE.AND P1, PT, R14.reuse, R12.reuse, PT ;  /* 0x0000000c0e00720c */ /* 0x0c0fe40003f26270 */
[-C--:B------:R-:W-:Y:S02]  /*2d20*/  ISETP.GE.AND P2, PT, R14, R3.reuse, PT ;  /* 0x000000030e00720c */ /* 0x080fe40003f46270 */
[----:B------:R-:W-:Y:S02]  /*2d30*/  IADD3 R14, R2, -0xf7, RZ ;  /* 0xffffff09020e7810 */ /* 0x000fe40007ffe0ff */
[----:B------:R-:W-:Y:S01]  /*2d40*/  FMUL.FTZ R20, R20, c[0x0][0x2ec] ;  /* 0x0000bb0014147a20 */ /* 0x000fe20000410000 */
[----:B-----5:R-:W-:Y:S01]  /*2d50*/  FSEL R101, R101, -INF , !P0 ;  /* 0xff80000065657808 */ /* 0x020fe20004000000 */
[----:B------:R-:W-:Y:S01]  /*2d60*/  FMUL.FTZ R21, R21, c[0x0][0x2ec] ;  /* 0x0000bb0015157a20 */ /* 0x000fe20000410000 */
[----:B------:R-:W-:Y:S01]  /*2d70*/  FSEL R118, R118, -INF , !P5 ;  /* 0xff80000076767808 */ /* 0x000fe20006800000 */
[----:B------:R-:W-:Y:S01]  /*2d80*/  FMUL.FTZ R22, R22, c[0x0][0x2ec] ;  /* 0x0000bb0016167a20 */ /* 0x000fe20000410000 */
[----:B------:R-:W5:Y:S01]  /*2d90*/  MUFU.TANH R61, R20 ;  /* 0x00000014003d7308 */ /* 0x000f620000002400 */
[----:B------:R-:W-:Y:S01]  /*2da0*/  FMUL.FTZ R23, R23, c[0x0][0x2ec] ;  /* 0x0000bb0017177a20 */ /* 0x000fe20000410000 */
[C---:B------:R-:W-:Y:S01]  /*2db0*/  ISETP.GE.AND P4, PT, R15.reuse, R12, PT ;  /* 0x0000000c0f00720c */ /* 0x040fe20003f86270 */
[----:B-1----:R-:W-:Y:S01]  /*2dc0*/  HMMA.16816.F32.BF16 R24, R4, R30, R16 ;  /* 0x0000001e0418723c */ /* 0x002fe20000041810 */
[----:B------:R-:W1:Y:S01]  /*2dd0*/  LDSM.16.M88.4 R28, [R165+0x3000] ;  /* 0x00300000a51c783b */ /* 0x000e620000000200 */
[----:B------:R-:W-:-:S03]  /*2de0*/  ISETP.GE.AND P3, PT, R15, R3, PT ;  /* 0x000000030f00720c */ /* 0x000fc60003f66270 */
[----:B------:R-:W-:Y:S01]  /*2df0*/  MUFU.TANH R116, R21 ;  /* 0x0000001500747308 */ /* 0x000fe20000002400 */
[C---:B------:R-:W-:Y:S02]  /*2e00*/  ISETP.GE.AND P0, PT, R14.reuse, R12, PT ;  /* 0x0000000c0e00720c */ /* 0x040fe40003f06270 */
[----:B------:R-:W-:Y:S01]  /*2e10*/  ISETP.GE.AND P5, PT, R14, R3, PT ;  /* 0x000000030e00720c */ /* 0x000fe20003fa6270 */
[----:B---3--:R-:W-:Y:S01]  /*2e20*/  HMMA.16816.F32.BF16 R16, R8, R32, RZ ;  /* 0x000000200810723c */ /* 0x008fe200000418ff */
[C---:B------:R-:W-:Y:S02]  /*2e30*/  IADD3 R15, R2.reuse, -0xf0, RZ ;  /* 0xffffff10020f7810 */ /* 0x040fe40007ffe0ff */
[----:B------:R-:W-:Y:S01]  /*2e40*/  IADD3 R14, R2, -0xef, RZ ;  /* 0xffffff11020e7810 */ /* 0x000fe20007ffe0ff */
[----:B------:R-:W3:Y:S01]  /*2e50*/  MUFU.TANH R60, R22 ;  /* 0x00000016003c7308 */ /* 0x000ee20000002400 */
[----:B------:R-:W-:Y:S02]  /*2e60*/  FSEL R97, R97, -INF , !P4 ;  /* 0xff80000061617808 */ /* 0x000fe40006000000 */
[----:B------:R-:W-:-:S02]  /*2e70*/  FSEL R117, R117, -INF , !P3 ;  /* 0xff80000075757808 */ /* 0x000fc40005800000 */
[----:B------:R-:W-:Y:S02]  /*2e80*/  FSEL R104, R104, -INF , !P1 ;  /* 0xff80000068687808 */ /* 0x000fe40004800000 */
[----:B----4-:R-:W-:Y:S01]  /*2e90*/  FSEL R122, R122, -INF , !P2 ;  /* 0xff8000007a7a7808 */ /* 0x010fe20005000000 */
[----:B------:R4:W1:Y:S01]  /*2ea0*/  MUFU.TANH R115, R23 ;  /* 0x0000001700737308 */ /* 0x0008620000002400 */
[CC--:B------:R-:W-:Y:S02]  /*2eb0*/  ISETP.GE.AND P4, PT, R15.reuse, R12.reuse, PT ;  /* 0x0000000c0f00720c */ /* 0x0c0fe40003f86270 */
[-C--:B------:R-:W-:Y:S01]  /*2ec0*/  ISETP.GE.AND P3, PT, R15, R3.reuse, PT ;  /* 0x000000030f00720c */ /* 0x080fe20003f66270 */
[----:B------:R-:W-:Y:S01]  /*2ed0*/  FMUL.FTZ R24, R24, c[0x0][0x2ec] ;  /* 0x0000bb0018187a20 */ /* 0x000fe20000410000 */
[C---:B------:R-:W-:Y:S01]  /*2ee0*/  ISETP.GE.AND P1, PT, R14.reuse, R12, PT ;  /* 0x0000000c0e00720c */ /* 0x040fe20003f26270 */
[----:B------:R-:W-:Y:S01]  /*2ef0*/  FMUL.FTZ R25, R25, c[0x0][0x2ec] ;  /* 0x0000bb0019197a20 */ /* 0x000fe20000410000 */
[----:B------:R-:W-:Y:S01]  /*2f00*/  ISETP.GE.AND P2, PT, R14, R3, PT ;  /* 0x000000030e00720c */ /* 0x000fe20003f46270 */
[----:B------:R-:W-:Y:S01]  /*2f10*/  FMUL.FTZ R26, R26, c[0x0][0x2ec] ;  /* 0x0000bb001a1a7a20 */ /* 0x000fe20000410000 */
[----:B------:R-:W1:Y:S01]  /*2f20*/  MUFU.TANH R59, R24 ;  /* 0x00000018003b7308 */ /* 0x000e620000002400 */
[----:B------:R-:W-:Y:S01]  /*2f30*/  FMUL.FTZ R27, R27, c[0x0][0x2ec] ;  /* 0x0000bb001b1b7a20 */ /* 0x000fe20000410000 */
[----:B------:R-:W-:-:S02]  /*2f40*/  IADD3 R15, R2, -0xe8, RZ ;  /* 0xffffff18020f7810 */ /* 0x000fc40007ffe0ff */
[----:B------:R-:W-:Y:S02]  /*2f50*/  IADD3 R14, R2, -0xe7, RZ ;  /* 0xffffff19020e7810 */ /* 0x000fe40007ffe0ff */
[----:B------:R-:W-:Y:S01]  /*2f60*/  FSEL R103, R103, -INF , !P0 ;  /* 0xff80000067677808 */ /* 0x000fe20004000000 */
[----:B----4-:R-:W-:Y:S01]  /*2f70*/  HMMA.16816.F32.BF16 R20, R4, R40, R16 ;  /* 0x000000280414723c */ /* 0x010fe20000041810 */
[----:B------:R-:W-:Y:S01]  /*2f80*/  MUFU.TANH R114, R25 ;  /* 0x0000001900727308 */ /* 0x000fe20000002400 */
[----:B------:R-:W-:Y:S02]  /*2f90*/  FSEL R124, R124, -INF , !P5 ;  /* 0xff8000007c7c7808 */ /* 0x000fe40006800000 */
[----:B------:R-:W-:Y:S02]  /*2fa0*/  FSEL R102, R102, -INF , !P4 ;  /* 0xff80000066667808 */ /* 0x000fe40006000000 */
[----:B------:R-:W-:Y:S02]  /*2fb0*/  FSEL R123, R123, -INF , !P3 ;  /* 0xff8000007b7b7808 */ /* 0x000fe40005800000 */
[----:B------:R-:W-:Y:S01]  /*2fc0*/  HMMA.16816.F32.BF16 R16, R8, R34, RZ ;  /* 0x000000220810723c */ /* 0x000fe200000418ff */
[----:B------:R-:W4:Y:S01]  /*2fd0*/  MUFU.TANH R58, R26 ;  /* 0x0000001a003a7308 */ /* 0x000f220000002400 */
[C---:B------:R-:W-:Y:S01]  /*2fe0*/  ISETP.GE.AND P0, PT, R15.reuse, R12, PT ;  /* 0x0000000c0f00720c */ /* 0x040fe20003f06270 */
[----:B------:R-:W1:Y:S01]  /*2ff0*/  LDSM.16.M88.4 R32, [R13+0x4400] ;  /* 0x004400000d20783b */ /* 0x000e620000000200 */
[----:B------:R-:W-:-:S02]  /*3000*/  ISETP.GE.AND P5, PT, R15, R3, PT ;  /* 0x000000030f00720c */ /* 0x000fc40003fa6270 */
[CC--:B------:R-:W-:Y:S02]  /*3010*/  ISETP.GE.AND P4, PT, R14.reuse, R12.reuse, PT ;  /* 0x0000000c0e00720c */ /* 0x0c0fe40003f86270 */
[-C--:B------:R-:W-:Y:S01]  /*3020*/  ISETP.GE.AND P3, PT, R14, R3.reuse, PT ;  /* 0x000000030e00720c */ /* 0x080fe20003f66270 */
[----:B------:R2:W1:Y:S01]  /*3030*/  MUFU.TANH R111, R27 ;  /* 0x0000001b006f7308 */ /* 0x0004620000002400 */
[----:B------:R-:W-:Y:S02]  /*3040*/  IADD3 R14, R2, -0xdf, RZ ;  /* 0xffffff21020e7810 */ /* 0x000fe40007ffe0ff */
[----:B------:R-:W-:Y:S02]  /*3050*/  FSEL R99, R99, -INF , !P0 ;  /* 0xff80000063637808 */ /* 0x000fe40004000000 */
[----:B------:R-:W-:Y:S02]  /*3060*/  FSEL R120, R120, -INF , !P5 ;  /* 0xff80000078787808 */ /* 0x000fe40006800000 */
[----:B------:R-:W-:Y:S01]  /*3070*/  ISETP.GE.AND P0, PT, R14, R12, PT ;  /* 0x0000000c0e00720c */ /* 0x000fe20003f06270 */
[----:B------:R-:W-:Y:S01]  /*3080*/  FMUL.FTZ R20, R20, c[0x0][0x2ec] ;  /* 0x0000bb0014147a20 */ /* 0x000fe20000410000 */
[----:B------:R-:W-:Y:S01]  /*3090*/  ISETP.GE.AND P5, PT, R14, R3, PT ;  /* 0x000000030e00720c */ /* 0x000fe20003fa6270 */
[----:B------:R-:W-:Y:S01]  /*30a0*/  FMUL.FTZ R21, R21, c[0x0][0x2ec] ;  /* 0x0000bb0015157a20 */ /* 0x000fe20000410000 */
[----:B------:R-:W-:Y:S01]  /*30b0*/  IADD3 R15, R2, -0xe0, RZ ;  /* 0xffffff20020f7810 */ /* 0x000fe20007ffe0ff */
[----:B------:R-:W-:Y:S01]  /*30c0*/  FMUL.FTZ R22, R22, c[0x0][0x2ec] ;  /* 0x0000bb0016167a20 */ /* 0x000fe20000410000 */
[----:B------:R-:W-:Y:S01]  /*30d0*/  IADD3 R14, R2, -0xd8, RZ ;  /* 0xffffff28020e7810 */ /* 0x000fe20007ffe0ff */
[----:B------:R-:W-:Y:S01]  /*30e0*/  FMUL.FTZ R23, R23, c[0x0][0x2ec] ;  /* 0x0000bb0017177a20 */ /* 0x000fe20000410000 */
[----:B------:R-:W-:Y:S01]  /*30f0*/  FSEL R100, R100, -INF , !P1 ;  /* 0xff80000064647808 */ /* 0x000fe20004800000 */
[----:B--2---:R-:W-:Y:S01]  /*3100*/  HMMA.16816.F32.BF16 R24, R4, R42, R16 ;  /* 0x0000002a0418723c */ /* 0x004fe20000041810 */
[----:B------:R-:W-:Y:S01]  /*3110*/  FSEL R119, R119, -INF , !P2 ;  /* 0xff80000077777808 */ /* 0x000fe20005000000 */
[----:B------:R-:W2:Y:S01]  /*3120*/  MUFU.TANH R110, R20 ;  /* 0x00000014006e7308 */ /* 0x000ea20000002400 */
[----:B------:R-:W-:Y:S01]  /*3130*/  FSEL R96, R96, -INF , !P4 ;  /* 0xff80000060607808 */ /* 0x000fe20006000000 */
[----:B------:R-:W-:Y:S01]  /*3140*/  LDSM.16.M88.4 R40, [R13+0x4800] ;  /* 0x004800000d28783b */ /* 0x000fe20000000200 */
[----:B------:R-:W-:-:S02]  /*3150*/  FSEL R121, R121, -INF , !P3 ;  /* 0xff80000079797808 */ /* 0x000fc40005800000 */
[CC--:B------:R-:W-:Y:S01]  /*3160*/  ISETP.GE.AND P1, PT, R15.reuse, R12.reuse, PT ;  /* 0x0000000c0f00720c */ /* 0x0c0fe20003f26270 */
[----:B------:R-:W-:Y:S01]  /*3170*/  HMMA.16816.F32.BF16 R16, R8, R36, RZ ;  /* 0x000000240810723c */ /* 0x000fe200000418ff */
[-C--:B------:R-:W-:Y:S01]  /*3180*/  ISETP.GE.AND P2, PT, R15, R3.reuse, PT ;  /* 0x000000030f00720c */ /* 0x080fe20003f46270 */
[----:B------:R-:W-:Y:S01]  /*3190*/  MUFU.TANH R112, R21 ;  /* 0x0000001500707308 */ /* 0x000fe20000002400 */
[C---:B------:R-:W-:Y:S02]  /*31a0*/  ISETP.GE.AND P4, PT, R14.reuse, R12, PT ;  /* 0x0000000c0e00720c */ /* 0x040fe40003f86270 */
[----:B------:R-:W-:Y:S02]  /*31b0*/  ISETP.GE.AND P3, PT, R14, R3, PT ;  /* 0x000000030e00720c */ /* 0x000fe40003f66270 */
[----:B------:R-:W-:Y:S02]  /*31c0*/  IADD3 R14, R2, -0xd7, RZ ;  /* 0xffffff29020e7810 */ /* 0x000fe40007ffe0ff */
[----:B------:R-:W-:Y:S01]  /*31d0*/  FSEL R98, R98, -INF , !P1 ;  /* 0xff80000062627808 */ /* 0x000fe20004800000 */
[----:B------:R-:W1:Y:S01]  /*31e0*/  MUFU.TANH R108, R22 ;  /* 0x00000016006c7308 */ /* 0x000e620000002400 */
[----:B------:R-:W-:-:S02]  /*31f0*/  FSEL R126, R126, -INF , !P2 ;  /* 0xff8000007e7e7808 */ /* 0x000fc40005000000 */
[CC--:B------:R-:W-:Y:S02]  /*3200*/  ISETP.GE.AND P1, PT, R14.reuse, R12.reuse, PT ;  /* 0x0000000c0e00720c */ /* 0x0c0fe40003f26270 */
[-C--:B------:R-:W-:Y:S01]  /*3210*/  ISETP.GE.AND P2, PT, R14, R3.reuse, PT ;  /* 0x000000030e00720c */ /* 0x080fe20003f46270 */
[----:B------:R-:W-:Y:S01]  /*3220*/  FMUL.FTZ R24, R24, c[0x0][0x2ec] ;  /* 0x0000bb0018187a20 */ /* 0x000fe20000410000 */
[----:B------:R-:W-:Y:S01]  /*3230*/  IADD3 R14, R2, -0xd0, RZ ;  /* 0xffffff30020e7810 */ /* 0x000fe20007ffe0ff */
[----:B------:R1:W1:Y:S01]  /*3240*/  MUFU.TANH R109, R23 ;  /* 0x00000017006d7308 */ /* 0x0002620000002400 */
[----:B------:R-:W-:Y:S01]  /*3250*/  FSEL R95, R95, -INF , !P0 ;  /* 0xff8000005f5f7808 */ /* 0x000fe20004000000 */
[----:B------:R-:W-:Y:S01]  /*3260*/  FMUL.FTZ R25, R25, c[0x0][0x2ec] ;  /* 0x0000bb0019197a20 */ /* 0x000fe20000410000 */
[----:B------:R-:W-:Y:S01]  /*3270*/  FSEL R128, R128, -INF , !P5 ;  /* 0xff80000080807808 */ /* 0x000fe20006800000 */
[----:B------:R-:W-:Y:S01]  /*3280*/  FMUL.FTZ R26, R26, c[0x0][0x2ec] ;  /* 0x0000bb001a1a7a20 */ /* 0x000fe20000410000 */
[C---:B------:R-:W-:Y:S01]  /*3290*/  ISETP.GE.AND P0, PT, R14.reuse, R12, PT ;  /* 0x0000000c0e00720c */ /* 0x040fe20003f06270 */
[----:B------:R-:W-:Y:S01]  /*32a0*/  FMUL.FTZ R27, R27, c[0x0][0x2ec] ;  /* 0x0000bb001b1b7a20 */ /* 0x000fe20000410000 */
[----:B------:R-:W-:Y:S01]  /*32b0*/  ISETP.GE.AND P5, PT, R14, R3, PT ;  /* 0x000000030e00720c */ /* 0x000fe20003fa6270 */
[----:B------:R-:W-:Y:S01]  /*32c0*/  MUFU.TANH R106, R24 ;  /* 0x00000018006a7308 */ /* 0x000fe20000002400 */
[----:B------:R-:W-:-:S02]  /*32d0*/  IADD3 R15, R2, -0xcf, RZ ;  /* 0xffffff31020f7810 */ /* 0x000fc40007ffe0ff */
[----:B------:R-:W-:Y:S02]  /*32e0*/  IADD3 R14, R2, -0xc8, RZ ;  /* 0xffffff38020e7810 */ /* 0x000fe40007ffe0ff */
[----:B------:R-:W-:Y:S02]  /*32f0*/  FSEL R91, R91, -INF , !P4 ;  /* 0xff8000005b5b7808 */ /* 0x000fe40006000000 */
[----:B------:R-:W-:Y:S01]  /*3300*/  FSEL R127, R127, -INF , !P3 ;  /* 0xff8000007f7f7808 */ /* 0x000fe20005800000 */
[----:B-1----:R-:W-:Y:S01]  /*3310*/  HMMA.16816.F32.BF16 R20, R4, R28, R16 ;  /* 0x0000001c0414723c */ /* 0x002fe20000041810 */
[----:B------:R-:W-:Y:S01]  /*3320*/  FSEL R93, R93, -INF , !P1 ;  /* 0xff8000005d5d7808 */ /* 0x000fe20004800000 */
[----:B------:R-:W1:Y:S01]  /*3330*/  MUFU.TANH R107, R25 ;  /* 0x00000019006b7308 */ /* 0x000e620000002400 */
[----:B------:R-:W-:Y:S02]  /*3340*/  FSEL R129, R129, -INF , !P2 ;  /* 0xff80000081817808 */ /* 0x000fe40005000000 */
[----:B------:R-:W-:-:S02]  /*3350*/  ISETP.GE.AND P4, PT, R15, R12, PT ;  /* 0x0000000c0f00720c */ /* 0x000fc40003f86270 */
[-C--:B------:R-:W-:Y:S01]  /*3360*/  ISETP.GE.AND P3, PT, R15, R3.reuse, PT ;  /* 0x000000030f00720c */ /* 0x080fe20003f66270 */
[----:B------:R-:W-:Y:S01]  /*3370*/  HMMA.16816.F32.BF16 R16, R8, R38, RZ ;  /* 0x000000260810723c */ /* 0x000fe200000418ff */
[C---:B------:R-:W-:Y:S01]  /*3380*/  ISETP.GE.AND P1, PT, R14.reuse, R12, PT ;  /* 0x0000000c0e00720c */ /* 0x040fe20003f26270 */
[----:B------:R-:W1:Y:S01]  /*3390*/  LDSM.16.M88.4 R36, [R165+0x3400] ;  /* 0x00340000a524783b */ /* 0x000e620000000200 */
[----:B------:R-:W-:Y:S01]  /*33a0*/  ISETP.GE.AND P2, PT, R14, R3, PT ;  /* 0x000000030e00720c */ /* 0x000fe20003f46270 */
[----:B------:R-:W-:Y:S01]  /*33b0*/  MUFU.TANH R66, R26 ;  /* 0x0000001a00427308 */ /* 0x000fe20000002400 */
[C---:B------:R-:W-:Y:S02]  /*33c0*/  IADD3 R15, R2.reuse, -0xc7, RZ ;  /* 0xffffff39020f7810 */ /* 0x040fe40007ffe0ff */
[----:B------:R-:W-:Y:S02]  /*33d0*/  IADD3 R14, R2, -0xc0, RZ ;  /* 0xffffff40020e7810 */ /* 0x000fe40007ffe0ff */
[----:B------:R-:W-:-:S02]  /*33e0*/  FSEL R92, R92, -INF , !P0 ;  /* 0xff8000005c5c7808 */ /* 0x000fc40004000000 */
[----:B------:R-:W-:Y:S01]  /*33f0*/  FSEL R130, R130, -INF , !P5 ;  /* 0xff80000082827808 */ /* 0x000fe20006800000 */
[----:B------:R2:W1:Y:S01]  /*3400*/  MUFU.TANH R105, R27 ;  /* 0x0000001b00697308 */ /* 0x0004620000002400 */
[----:B------:R-:W-:Y:S02]  /*3410*/  FSEL R94, R94, -INF , !P4 ;  /* 0xff8000005e5e7808 */ /* 0x000fe40006000000 */
[----:B------:R-:W-:Y:S01]  /*3420*/  FSEL R136, R136, -INF , !P3 ;  /* 0xff80000088887808 */ /* 0x000fe20005800000 */
[----:B------:R-:W-:Y:S01]  /*3430*/  FMUL.FTZ R20, R20, c[0x0][0x2ec] ;  /* 0x0000bb0014147a20 */ /* 0x000fe20000410000 */
[-C--:B------:R-:W-:Y:S01]  /*3440*/  ISETP.GE.AND P0, PT, R15, R12.reuse, PT ;  /* 0x0000000c0f00720c */ /* 0x080fe20003f06270 */
[----:B------:R-:W-:Y:S01]  /*3450*/  FMUL.FTZ R21, R21, c[0x0][0x2ec] ;  /* 0x0000bb0015157a20 */ /* 0x000fe20000410000 */
[-C--:B------:R-:W-:Y:S01]  /*3460*/  ISETP.GE.AND P5, PT, R15, R3.reuse, PT ;  /* 0x000000030f00720c */ /* 0x080fe20003fa6270 */
[----:B------:R-:W-:Y:S01]  /*3470*/  FMUL.FTZ R22, R22, c[0x0][0x2ec] ;  /* 0x0000bb0016167a20 */ /* 0x000fe20000410000 */
[C---:B------:R-:W-:Y:S01]  /*3480*/  ISETP.GE.AND P4, PT, R14.reuse, R12, PT ;  /* 0x0000000c0e00720c */ /* 0x040fe20003f86270 */
[----:B------:R-:W-:Y:S01]  /*3490*/  FMUL.FTZ R23, R23, c[0x0][0x2ec] ;  /* 0x0000bb0017177a20 */ /* 0x000fe20000410000 */
[----:B------:R-:W-:Y:S01]  /*34a0*/  ISETP.GE.AND P3, PT, R14, R3, PT ;  /* 0x000000030e00720c */ /* 0x000fe20003f66270 */
[----:B------:R-:W1:Y:S01]  /*34b0*/  MUFU.TANH R57, R20 ;  /* 0x0000001400397308 */ /* 0x000e620000002400 */
[----:B------:R-:W-:-:S02]  /*34c0*/  IADD3 R14, R2, -0xb8, RZ ;  /* 0xffffff48020e7810 */ /* 0x000fc40007ffe0ff */
[----:B------:R-:W-:Y:S01]  /*34d0*/  FSEL R89, R89, -INF , !P0 ;  /* 0xff80000059597808 */ /* 0x000fe20004000000 */
[----:B--2---:R-:W-:Y:S01]  /*34e0*/  HMMA.16816.F32.BF16 R24, R4, R30, R16 ;  /* 0x0000001e0418723c */ /* 0x004fe20000041810 */
[----:B------:R-:W-:Y:S02]  /*34f0*/  FSEL R133, R133, -INF , !P5 ;  /* 0xff80000085857808 */ /* 0x000fe40006800000 */
[C---:B------:R-:W-:Y:S01]  /*3500*/  ISETP.GE.AND P0, PT, R14.reuse, R12, PT ;  /* 0x0000000c0e00720c */ /* 0x040fe20003f06270 */
[----:B------:R-:W-:Y:S01]  /*3510*/  MUFU.TANH R62, R21 ;  /* 0x00000015003e7308 */ /* 0x000fe20000002400 */
[----:B------:R-:W-:Y:S02]  /*3520*/  ISETP.GE.AND P5, PT, R14, R3, PT ;  /* 0x000000030e00720c */ /* 0x000fe40003fa6270 */
[C---:B------:R-:W-:Y:S01]  /*3530*/  IADD3 R15, R2.reuse, -0xbf, RZ ;  /* 0xffffff41020f7810 */ /* 0x040fe20007ffe0ff */
[----:B------:R-:W-:Y:S01]  /*3540*/  HMMA.16816.F32.BF16 R16, R8, R32, RZ ;  /* 0x000000200810723c */ /* 0x000fe200000418ff */
[----:B------:R-:W-:-:S02]  /*3550*/  IADD3 R14, R2, -0xb7, RZ ;  /* 0xffffff49020e7810 */ /* 0x000fc40007ffe0ff */
[----:B------:R-:W-:Y:S01]  /*3560*/  FSEL R90, R90, -INF , !P1 ;  /* 0xff8000005a5a7808 */ /* 0x000fe20004800000 */
[----:B------:R-:W2:Y:S01]  /*3570*/  MUFU.TANH R54, R22 ;  /* 0x0000001600367308 */ /* 0x000ea20000002400 */
[----:B------:R-:W-:Y:S02]  /*3580*/  FSEL R132, R132, -INF , !P2 ;  /* 0xff80000084847808 */ /* 0x000fe40005000000 */
[----:B------:R-:W-:Y:S02]  /*3590*/  FSEL R87, R87, -INF , !P4 ;  /* 0xff80000057577808 */ /* 0x000fe40006000000 */
[----:B------:R-:W-:Y:S02]  /*35a0*/  FSEL R137, R137, -INF , !P3 ;  /* 0xff80000089897808 */ /* 0x000fe40005800000 */
[C---:B------:R-:W-:Y:S01]  /*35b0*/  ISETP.GE.AND P1, PT, R15.reuse, R12, PT ;  /* 0x0000000c0f00720c */ /* 0x040fe20003f26270 */
[----:B------:R2:W2:Y:S01]  /*35c0*/  MUFU.TANH R56, R23 ;  /* 0x0000001700387308 */ /* 0x0004a20000002400 */
[----:B------:R-:W-:-:S02]  /*35d0*/  ISETP.GE.AND P2, PT, R15, R3, PT ;  /* 0x000000030f00720c */ /* 0x000fc40003f46270 */
[-C--:B------:R-:W-:Y:S01]  /*35e0*/  ISETP.GE.AND P4, PT, R14, R12.reuse, PT ;  /* 0x0000000c0e00720c */ /* 0x080fe20003f86270 */
[----:B------:R-:W-:Y:S01]  /*35f0*/  FMUL.FTZ R24, R24, c[0x0][0x2ec] ;  /* 0x0000bb0018187a20 */ /* 0x000fe20000410000 */
[----:B------:R-:W-:Y:S01]  /*3600*/  ISETP.GE.AND P3, PT, R14, R3, PT ;  /* 0x000000030e00720c */ /* 0x000fe20003f66270 */
[----:B------:R-:W-:Y:S01]  /*3610*/  FMUL.FTZ R26, R26, c[0x0][0x2ec] ;  /* 0x0000bb001a1a7a20 */ /* 0x000fe20000410000 */
[----:B------:R-:W-:Y:S01]  /*3620*/  IADD3 R14, R2, -0xb0, RZ ;  /* 0xffffff50020e7810 */ /* 0x000fe20007ffe0ff */
[----:B------:R3:W-:Y:S01]  /*3630*/  MUFU.TANH R53, R24 ;  /* 0x0000001800357308 */ /* 0x0007e20000002400 */
[----:B------:R-:W-:Y:S01]  /*3640*/  FSEL R88, R88, -INF , !P1 ;  /* 0xff80000058587808 */ /* 0x000fe20004800000 */
[----:B------:R-:W-:Y:S01]  /*3650*/  FMUL.FTZ R27, R27, c[0x0][0x2ec] ;  /* 0x0000bb001b1b7a20 */ /* 0x000fe20000410000 */
[----:B------:R-:W-:Y:S01]  /*3660*/  FSEL R140, R140, -INF , !P2 ;  /* 0xff8000008c8c7808 */ /* 0x000fe20005000000 */
[----:B-1----:R-:W-:Y:S01]  /*3670*/  HMMA.16816.F32.BF16 R28, R4, R36, R16 ;  /* 0x00000024041c723c */ /* 0x002fe20000041810 */
[----:B------:R-:W-:-:S02]  /*3680*/  ISETP.GE.AND P1, PT, R14, R12, PT ;  /* 0x0000000c0e00720c */ /* 0x000fc40003f26270 */
[-C--:B------:R-:W-:Y:S01]  /*3690*/  ISETP.GE.AND P2, PT, R14, R3.reuse, PT ;  /* 0x000000030e00720c */ /* 0x080fe20003f46270 */
[----:B------:R-:W-:Y:S01]  /*36a0*/  MUFU.TANH R50, R26 ;  /* 0x0000001a00327308 */ /* 0x000fe20000002400 */
[----:B------:R-:W-:Y:S02]  /*36b0*/  IADD3 R14, R2, -0xaf, RZ ;  /* 0xffffff51020e7810 */ /* 0x000fe40007ffe0ff */
[----:B------:R-:W-:Y:S01]  /*36c0*/  FSEL R86, R86, -INF , !P0 ;  /* 0xff80000056567808 */ /* 0x000fe20004000000 */
[----:B------:R-:W-:Y:S01]  /*36d0*/  FMUL.FTZ R16, R25, c[0x0][0x2ec] ;  /* 0x0000bb0019107a20 */ /* 0x000fe20000410000 */
[----:B------:R-:W-:Y:S01]  /*36e0*/  FSEL R138, R138, -INF , !P5 ;  /* 0xff8000008a8a7808 */ /* 0x000fe20006800000 */
[----:B--2---:R-:W-:Y:S01]  /*36f0*/  HMMA.16816.F32.BF16 R20, R8, R34, RZ ;  /* 0x000000220814723c */ /* 0x004fe200000418ff */
[C---:B------:R-:W-:Y:S01]  /*3700*/  ISETP.GE.AND P0, PT, R14.reuse, R12, PT ;  /* 0x0000000c0e00720c */ /* 0x040fe20003f06270 */
[----:B------:R1:W2:Y:S01]  /*3710*/  MUFU.TANH R55, R16 ;  /* 0x0000001000377308 */ /* 0x0002a20000002400 */
[----:B------:R-:W-:Y:S01]  /*3720*/  ISETP.GE.AND P5, PT, R14, R3, PT ;  /* 0x000000030e00720c */ /* 0x000fe20003fa6270 */
[----:B------:R-:W-:Y:S01]  /*3730*/  LDSM.16.M88.4 R32, [R165+0x3c00] ;  /* 0x003c0000a520783b */ /* 0x000fe20000000200 */
[----:B------:R-:W-:-:S02]  /*3740*/  IADD3 R15, R2, -0xa8, RZ ;  /* 0xffffff58020f7810 */ /* 0x000fc40007ffe0ff */
[----:B------:R-:W-:Y:S02]  /*3750*/  IADD3 R14, R2, -0xa7, RZ ;  /* 0xffffff59020e7810 */ /* 0x000fe40007ffe0ff */
[----:B------:R-:W-:Y:S01]  /*3760*/  FSEL R82, R82, -INF , !P4 ;  /* 0xff80000052527808 */ /* 0x000fe20006000000 */
[----:B------:R-:W2:Y:S01]  /*3770*/  MUFU.TANH R52, R27 ;  /* 0x0000001b00347308 */ /* 0x000ea20000002400 */
[----:B------:R-:W-:Y:S02]  /*3780*/  FSEL R139, R139, -INF , !P3 ;  /* 0xff8000008b8b7808 */ /* 0x000fe40005800000 */
[----:B------:R-:W-:Y:S01]  /*3790*/  FSEL R84, R84, -INF , !P1 ;  /* 0xff80000054547808 */ /* 0x000fe20004800000 */
[----:B---3--:R-:W-:Y:S01]  /*37a0*/  FMUL.FTZ R24, R29, c[0x0][0x2ec] ;  /* 0x0000bb001d187a20 */ /* 0x008fe20000410000 */
[----:B------:R-:W-:Y:S01]  /*37b0*/  FSEL R141, R141, -INF , !P2 ;  /* 0xff8000008d8d7808 */ /* 0x000fe20005000000 */
[----:B------:R-:W-:Y:S01]  /*37c0*/  FMUL.FTZ R28, R28, c[0x0][0x2ec] ;  /* 0x0000bb001c1c7a20 */ /* 0x000fe20000410000 */
[C---:B------:R-:W-:Y:S01]  /*37d0*/  ISETP.GE.AND P4, PT, R15.reuse, R12, PT ;  /* 0x0000000c0f00720c */ /* 0x040fe20003f86270 */
[----:B-1----:R-:W-:Y:S01]  /*37e0*/  HMMA.16816.F32.BF16 R16, R8, R40, RZ ;  /* 0x000000280810723c */ /* 0x002fe200000418ff */
[----:B------:R-:W-:-:S02]  /*37f0*/  ISETP.GE.AND P3, PT, R15, R3, PT ;  /* 0x000000030f00720c */ /* 0x000fc40003f66270 */
[C---:B------:R-:W-:Y:S02]  /*3800*/  ISETP.GE.AND P1, PT, R14.reuse, R12, PT ;  /* 0x0000000c0e00720c */ /* 0x040fe40003f26270 */
[----:B------:R-:W-:Y:S02]  /*3810*/  ISETP.GE.AND P2, PT, R14, R3, PT ;  /* 0x000000030e00720c */ /* 0x000fe40003f46270 */
[C---:B------:R-:W-:Y:S01]  /*3820*/  IADD3 R15, R2.reuse, -0xa0, RZ ;  /* 0xffffff60020f7810 */ /* 0x040fe20007ffe0ff */
[----:B------:R-:W-:Y:S01]  /*3830*/  HMMA.16816.F32.BF16 R20, R4, R38, R20 ;  /* 0x000000260414723c */ /* 0x000fe20000041814 */
[----:B------:R-:W-:Y:S02]  /*3840*/  IADD3 R14, R2, -0x9f, RZ ;  /* 0xffffff61020e7810 */ /* 0x000fe40007ffe0ff */
        /* <DEDUP_REMOVED lines=8> */
[C---:B------:R-:W-:Y:S02]  /*38d0*/  IADD3 R15, R2.reuse, -0x98, RZ ;  /* 0xffffff68020f7810 */ /* 0x040fe40007ffe0ff */
[----:B------:R-:W-:Y:S02]  /*38e0*/  IADD3 R14, R2, -0x97, RZ ;  /* 0xffffff69020e7810 */ /* 0x000fe40007ffe0ff */
[----:B------:R-:W-:Y:S01]  /*38f0*/  FSEL R81, R81, -INF , !P1 ;  /* 0xff80000051517808 */ /* 0x000fe20004800000 */
[----:B------:R-:W-:Y:S01]  /*3900*/  FMUL.FTZ R20, R20, c[0x0][0x2ec] ;  /* 0x0000bb0014147a20 */ /* 0x000fe20000410000 */
[----:B------:R-:W-:Y:S01]  /*3910*/  FSEL R142, R142, -INF , !P2 ;  /* 0xff8000008e8e7808 */ /* 0x000fe20005000000 */
[----:B------:R-:W-:Y:S01]  /*3920*/  FMUL.FTZ R21, R21, c[0x0][0x2ec] ;  /* 0x0000bb0015157a20 */ /* 0x000fe20000410000 */
[----:B------:R-:W-:Y:S01]  /*3930*/  FSEL R78, R78, -INF , !P0 ;  /* 0xff8000004e4e7808 */ /* 0x000fe20004000000 */
[----:B------:R-:W-:Y:S01]  /*3940*/  FMUL.FTZ R22, R22, c[0x0][0x2ec] ;  /* 0x0000bb0016167a20 */ /* 0x000fe20000410000 */
[----:B------:R-:W-:Y:S01]  /*3950*/  FSEL R145, R145, -INF , !P5 ;  /* 0xff80000091917808 */ /* 0x000fe20006800000 */
[----:B------:R-:W-:Y:S01]  /*3960*/  MUFU.TANH R39, R20 ;  /* 0x0000001400277308 */ /* 0x000fe20000002400 */
[----:B------:R-:W-:-:S02]  /*3970*/  ISETP.GE.AND P1, PT, R15, R12, PT ;  /* 0x0000000c0f00720c */ /* 0x000fc40003f26270 */
[-C--:B------:R-:W-:Y:S02]  /*3980*/  ISETP.GE.AND P2, PT, R15, R3.reuse, PT ;  /* 0x000000030f00720c */ /* 0x080fe40003f46270 */
[C---:B------:R-:W-:Y:S02]  /*3990*/  ISETP.GE.AND P0, PT, R14.reuse, R12, PT ;  /* 0x0000000c0e00720c */ /* 0x040fe40003f06270 */
[----:B------:R-:W-:Y:S01]  /*39a0*/  ISETP.GE.AND P5, PT, R14, R3, PT ;  /* 0x000000030e00720c */ /* 0x000fe20003fa6270 */
[----:B------:R-:W-:Y:S01]  /*39b0*/  MUFU.TANH R40, R21 ;  /* 0x0000001500287308 */ /* 0x000fe20000002400 */
[----:B------:R-:W-:Y:S02]  /*39c0*/  IADD3 R14, R2, -0x8f, RZ ;  /* 0xffffff71020e7810 */ /* 0x000fe40007ffe0ff */
[----:B------:R-:W-:Y:S02]  /*39d0*/  FSEL R79, R79, -INF , !P1 ;  /* 0xff8000004f4f7808 */ /* 0x000fe40004800000 */
[----:B------:R-:W-:-:S02]  /*39e0*/  FSEL R147, R147, -INF , !P2 ;  /* 0xff80000093937808 */ /* 0x000fc40005000000 */
[C---:B------:R-:W-:Y:S01]  /*39f0*/  ISETP.GE.AND P1, PT, R14.reuse, R12, PT ;  /* 0x0000000c0e00720c */ /* 0x040fe20003f26270 */
[----:B------:R-:W-:Y:S01]  /*3a00*/  MUFU.TANH R37, R22 ;  /* 0x0000001600257308 */ /* 0x000fe20000002400 */
[----:B------:R-:W-:Y:S02]  /*3a10*/  ISETP.GE.AND P2, PT, R14, R3, PT ;  /* 0x000000030e00720c */ /* 0x000fe40003f46270 */
[C---:B------:R-:W-:Y:S02]  /*3a20*/  IADD3 R15, R2.reuse, -0x90, RZ ;  /* 0xffffff70020f7810 */ /* 0x040fe40007ffe0ff */
        /* <DEDUP_REMOVED lines=19> */
[C---:B------:R-:W-:Y:S02]  /*3b60*/  IADD3 R15, R2.reuse, -0x7f, RZ ;  /* 0xffffff81020f7810 */ /* 0x040fe40007ffe0ff */
[----:B------:R-:W-:-:S02]  /*3b70*/  IADD3 R14, R2, -0x78, RZ ;  /* 0xffffff88020e7810 */ /* 0x000fc40007ffe0ff */
        /* <DEDUP_REMOVED lines=22> */
[----:B------:R-:W-:Y:S01]  /*3ce0*/  FSEL R69, R69, -INF , !P1 ;  /* 0xff80000045457808 */ /* 0x000fe20004800000 */
[----:B------:R-:W1:Y:S01]  /*3cf0*/  MUFU.TANH R51, R28 ;  /* 0x0000001c00337308 */ /* 0x000e620000002400 */
[----:B------:R-:W-:-:S02]  /*3d00*/  FSEL R158, R135, -INF , !P2 ;  /* 0xff800000879e7808 */ /* 0x000fc40005000000 */
[CC--:B------:R-:W-:Y:S02]  /*3d10*/  ISETP.GE.AND P4, PT, R14.reuse, R12.reuse, PT ;  /* 0x0000000c0e00720c */ /* 0x0c0fe40003f86270 */
[-C--:B------:R-:W-:Y:S02]  /*3d20*/  ISETP.GE.AND P3, PT, R14, R3.reuse, PT ;  /* 0x000000030e00720c */ /* 0x080fe40003f66270 */
[C---:B------:R-:W-:Y:S02]  /*3d30*/  ISETP.GE.AND P1, PT, R15.reuse, R12, PT ;  /* 0x0000000c0f00720c */ /* 0x040fe40003f26270 */
[----:B------:R-:W-:Y:S02]  /*3d40*/  ISETP.GE.AND P2, PT, R15, R3, PT ;  /* 0x000000030f00720c */ /* 0x000fe40003f46270 */
[----:B------:R-:W-:Y:S02]  /*3d50*/  IADD3 R15, R2, -0x60, RZ ;  /* 0xffffffa0020f7810 */ /* 0x000fe40007ffe0ff */
[----:B------:R-:W-:-:S02]  /*3d60*/  FSEL R159, R49, -INF , !P5 ;  /* 0xff800000319f7808 */ /* 0x000fc40006800000 */
[----:B------:R-:W-:Y:S01]  /*3d70*/  FSEL R65, R65, -INF , !P4 ;  /* 0xff80000041417808 */ /* 0x000fe20006000000 */
[----:B------:R3:W-:Y:S01]  /*3d80*/  MUFU.TANH R49, R24 ;  /* 0x0000001800317308 */ /* 0x0007e20000002400 */
[----:B------:R-:W-:Y:S02]  /*3d90*/  FSEL R131, R131, -INF , !P3 ;  /* 0xff80000083837808 */ /* 0x000fe40005800000 */
[C---:B------:R-:W-:Y:S02]  /*3da0*/  ISETP.GE.AND P4, PT, R15.reuse, R12, PT ;  /* 0x0000000c0f00720c */ /* 0x040fe40003f86270 */
[----:B------:R-:W-:Y:S01]  /*3db0*/  ISETP.GE.AND P3, PT, R15, R3, PT ;  /* 0x000000030f00720c */ /* 0x000fe20003f66270 */
[----:B------:R-:W-:Y:S01]  /*3dc0*/  FMUL.FTZ R15, R30, c[0x0][0x2ec] ;  /* 0x0000bb001e0f7a20 */ /* 0x000fe20000410000 */
[----:B------:R-:W-:Y:S02]  /*3dd0*/  IADD3 R14, R2, -0x67, RZ ;  /* 0xffffff99020e7810 */ /* 0x000fe40007ffe0ff */
[----:B------:R-:W-:-:S02]  /*3de0*/  FSEL R67, R67, -INF , !P0 ;  /* 0xff80000043437808 */ /* 0x000fc40004000000 */
[CC--:B------:R-:W-:Y:S02]  /*3df0*/  ISETP.GE.AND P0, PT, R14.reuse, R12.reuse, PT ;  /* 0x0000000c0e00720c */ /* 0x0c0fe40003f06270 */
[-C--:B------:R-:W-:Y:S02]  /*3e00*/  ISETP.GE.AND P5, PT, R14, R3.reuse, PT ;  /* 0x000000030e00720c */ /* 0x080fe40003fa6270 */
[----:B------:R-:W-:Y:S01]  /*3e10*/  IADD3 R14, R2, -0x5f, RZ ;  /* 0xffffffa1020e7810 */ /* 0x000fe20007ffe0ff */
[----:B---3--:R-:W-:Y:S01]  /*3e20*/  HMMA.16816.F32.BF16 R24, R4, R44, R16 ;  /* 0x0000002c0418723c */ /* 0x008fe20000041810 */
[----:B------:R-:W-:Y:S02]  /*3e30*/  FSEL R64, R64, -INF , !P1 ;  /* 0xff80000040407808 */ /* 0x000fe40004800000 */
[----:B------:R-:W-:Y:S02]  /*3e40*/  FSEL R161, R48, -INF , !P2 ;  /* 0xff80000030a17808 */ /* 0x000fe40005000000 */
[C---:B------:R-:W-:Y:S01]  /*3e50*/  ISETP.GE.AND P1, PT, R14.reuse, R12, PT ;  /* 0x0000000c0e00720c */ /* 0x040fe20003f26270 */
[----:B------:R3:W1:Y:S01]  /*3e60*/  MUFU.TANH R48, R15 ;  /* 0x0000000f00307308 */ /* 0x0006620000002400 */
[----:B------:R-:W-:Y:S01]  /*3e70*/  FMUL.FTZ R16, R31, c[0x0][0x2ec] ;  /* 0x0000bb001f107a20 */ /* 0x000fe20000410000 */
[----:B------:R-:W-:Y:S01]  /*3e80*/  ISETP.GE.AND P2, PT, R14, R3, PT ;  /* 0x000000030e00720c */ /* 0x000fe20003f46270 */
[----:B------:R1:W2:Y:S01]  /*3e90*/  LDSM.16.M88.4 R28, [R13+0x4c00] ;  /* 0x004c00000d1c783b */ /* 0x0002a20000000200 */
[----:B------:R-:W-:Y:S01]  /*3ea0*/  IADD3 R14, R2, -0x57, RZ ;  /* 0xffffffa9020e7810 */ /* 0x000fe20007ffe0ff */
[----:B------:R-:W-:-:S04]  /*3eb0*/  DEPBAR.LE SB0, 0x0 ;  /* 0x000080000000791a */ /* 0x000fc80000000000 */
[----:B------:R4:W-:Y:S01]  /*3ec0*/  MUFU.TANH R41, R16 ;  /* 0x0000001000297308 */ /* 0x0009e20000002400 */
[----:B-----5:R-:W-:Y:S02]  /*3ed0*/  FSEL R61, R61, -INF , !P4 ;  /* 0xff8000003d3d7808 */ /* 0x020fe40006000000 */
[----:B------:R-:W-:Y:S02]  /*3ee0*/  FSEL R160, R60, -INF , !P3 ;  /* 0xff8000003ca07808 */ /* 0x000fe40005800000 */
[CC--:B------:R-:W-:Y:S02]  /*3ef0*/  ISETP.GE.AND P4, PT, R14.reuse, R12.reuse, PT ;  /* 0x0000000c0e00720c */ /* 0x0c0fe40003f86270 */
[----:B------:R-:W-:Y:S02]  /*3f00*/  ISETP.GE.AND P3, PT, R14, R3, PT ;  /* 0x000000030e00720c */ /* 0x000fe40003f66270 */
[----:B------:R-:W-:Y:S01]  /*3f10*/  IADD3 R14, R2, -0x50, RZ ;  /* 0xffffffb0020e7810 */ /* 0x000fe20007ffe0ff */
[----:B------:R-:W-:Y:S01]  /*3f20*/  FMUL.FTZ R24, R24, c[0x0][0x2ec] ;  /* 0x0000bb0018187a20 */ /* 0x000fe20000410000 */
[----:B------:R-:W-:Y:S01]  /*3f30*/  FSEL R60, R116, -INF , !P1 ;  /* 0xff800000743c7808 */ /* 0x000fe20004800000 */
[----:B------:R-:W-:Y:S01]  /*3f40*/  FMUL.FTZ R25, R25, c[0x0][0x2ec] ;  /* 0x0000bb0019197a20 */ /* 0x000fe20000410000 */
[----:B------:R-:W-:Y:S01]  /*3f50*/  FSEL R115, R115, -INF , !P2 ;  /* 0xff80000073737808 */ /* 0x000fe20005000000 */
[----:B------:R-:W-:Y:S01]  /*3f60*/  FMUL.FTZ R26, R26, c[0x0][0x2ec] ;  /* 0x0000bb001a1a7a20 */ /* 0x000fe20000410000 */
[----:B---3--:R-:W-:Y:S01]  /*3f70*/  IADD3 R15, R2, -0x58, RZ ;  /* 0xffffffa8020f7810 */ /* 0x008fe20007ffe0ff */
[----:B----4-:R-:W-:Y:S01]  /*3f80*/  HMMA.16816.F32.BF16 R16, R8, R42, RZ ;  /* 0x0000002a0810723c */ /* 0x010fe200000418ff */
[----:B------:R-:W-:Y:S01]  /*3f90*/  BAR.SYNC.DEFER_BLOCKING 0x0 ;  /* 0x0000000000007b1d */ /* 0x000fe20000010000 */
[----:B------:R-:W-:-:S02]  /*3fa0*/  ISETP.GE.AND P1, PT, R14, R12, PT ;  /* 0x0000000c0e00720c */ /* 0x000fc40003f26270 */
[-C--:B------:R-:W-:Y:S01]  /*3fb0*/  ISETP.GE.AND P2, PT, R14, R3.reuse, PT ;  /* 0x000000030e00720c */ /* 0x080fe20003f46270 */
[----:B------:R-:W-:Y:S01]  /*3fc0*/  FMUL.FTZ R14, R23, c[0x0][0x2ec] ;  /* 0x0000bb00170e7a20 */ /* 0x000fe20000410000 */
[----:B------:R-:W-:Y:S01]  /*3fd0*/  FSEL R63, R63, -INF , !P0 ;  /* 0xff8000003f3f7808 */ /* 0x000fe20004000000 */
[----:B------:R-:W-:Y:S01]  /*3fe0*/  MUFU.TANH R38, R24 ;  /* 0x0000001800267308 */ /* 0x000fe20000002400 */
[----:B------:R-:W-:Y:S02]  /*3ff0*/  FSEL R125, R125, -INF , !P5 ;  /* 0xff8000007d7d7808 */ /* 0x000fe40006800000 */
[C---:B------:R-:W-:Y:S02]  /*4000*/  ISETP.GE.AND P0, PT, R15.reuse, R12, PT ;  /* 0x0000000c0f00720c */ /* 0x040fe40003f06270 */
[----:B------:R-:W-:Y:S02]  /*4010*/  ISETP.GE.AND P5, PT, R15, R3, PT ;  /* 0x000000030f00720c */ /* 0x000fe40003fa6270 */
[----:B-1----:R-:W-:Y:S01]  /*4020*/  IADD3 R13, R2, -0x4f, RZ ;  /* 0xffffffb1020d7810 */ /* 0x002fe20007ffe0ff */
[----:B------:R1:W3:Y:S01]  /*4030*/  MUFU.TANH R36, R14 ;  /* 0x0000000e00247308 */ /* 0x0002e20000002400 */
[----:B------:R-:W-:-:S02]  /*4040*/  FSEL R59, R59, -INF , !P0 ;  /* 0xff8000003b3b7808 */ /* 0x000fc40004000000 */
[----:B------:R-:W-:Y:S02]  /*4050*/  FSEL R116, R58, -INF , !P5 ;  /* 0xff8000003a747808 */ /* 0x000fe40006800000 */
[C---:B------:R-:W-:Y:S02]  /*4060*/  ISETP.GE.AND P0, PT, R13.reuse, R12, PT ;  /* 0x0000000c0d00720c */ /* 0x040fe40003f06270 */
[----:B------:R-:W-:Y:S02]  /*4070*/  ISETP.GE.AND P5, PT, R13, R3, PT ;  /* 0x000000030d00720c */ /* 0x000fe40003fa6270 */
[----:B------:R-:W-:Y:S01]  /*4080*/  HMMA.16816.F32.BF16 R20, R4, R46, R16 ;  /* 0x0000002e0414723c */ /* 0x000fe20000041810 */
[----:B------:R-:W-:Y:S02]  /*4090*/  IADD3 R13, R2, -0x48, RZ ;  /* 0xffffffb8020d7810 */ /* 0x000fe40007ffe0ff */
[----:B------:R-:W-:Y:S02]  /*40a0*/  FSEL R58, R114, -INF , !P4 ;  /* 0xff800000723a7808 */ /* 0x000fe40006000000 */
[----:B------:R-:W-:-:S02]  /*40b0*/  FSEL R111, R111, -INF , !P3 ;  /* 0xff8000006f6f7808 */ /* 0x000fc40005800000 */
[CC--:B------:R-:W-:Y:S01]  /*40c0*/  ISETP.GE.AND P4, PT, R13.reuse, R12.reuse, PT ;  /* 0x0000000c0d00720c */ /* 0x0c0fe20003f86270 */
[----:B--2---:R-:W-:Y:S01]  /*40d0*/  HMMA.16816.F32.BF16 R16, R8, R28, RZ ;  /* 0x0000001c0810723c */ /* 0x004fe200000418ff */
[----:B------:R-:W-:Y:S01]  /*40e0*/  ISETP.GE.AND P3, PT, R13, R3, PT ;  /* 0x000000030d00720c */ /* 0x000fe20003f66270 */
[----:B------:R-:W-:Y:S01]  /*40f0*/  MUFU.TANH R29, R25 ;  /* 0x00000019001d7308 */ /* 0x000fe20000002400 */
[C---:B------:R-:W-:Y:S02]  /*4100*/  IADD3 R13, R2.reuse, -0x47, RZ ;  /* 0xffffffb9020d7810 */ /* 0x040fe40007ffe0ff */
[----:B-1----:R-:W-:Y:S02]  /*4110*/  IADD3 R14, R2, -0x40, RZ ;  /* 0xffffffc0020e7810 */ /* 0x002fe40007ffe0ff */
[----:B------:R-:W-:Y:S02]  /*4120*/  FSEL R45, R110, -INF , !P1 ;  /* 0xff8000006e2d7808 */ /* 0x000fe40004800000 */
[----:B------:R-:W-:Y:S01]  /*4130*/  ISETP.GE.AND P1, PT, R13, R12, PT ;  /* 0x0000000c0d00720c */ /* 0x000fe20003f26270 */
[----:B------:R1:W-:Y:S01]  /*4140*/  MUFU.TANH R28, R26 ;  /* 0x0000001a001c7308 */ /* 0x0003e20000002400 */
[----:B------:R-:W-:-:S02]  /*4150*/  FSEL R108, R108, -INF , !P2 ;  /* 0xff8000006c6c7808 */ /* 0x000fc40005000000 */
[----:B------:R-:W-:Y:S02]  /*4160*/  FSEL R44, R112, -INF , !P0 ;  /* 0xff800000702c7808 */ /* 0x000fe40004000000 */
[----:B------:R-:W-:Y:S01]  /*4170*/  FSEL R109, R109, -INF , !P5 ;  /* 0xff8000006d6d7808 */ /* 0x000fe20006800000 */
[----:B------:R-:W-:Y:S01]  /*4180*/  FMUL.FTZ R22, R22, c[0x0][0x2ec] ;  /* 0x0000bb0016167a20 */ /* 0x000fe20000410000 */
[-C--:B------:R-:W-:Y:S01]  /*4190*/  ISETP.GE.AND P2, PT, R13, R3.reuse, PT ;  /* 0x000000030d00720c */ /* 0x080fe20003f46270 */
[----:B------:R-:W-:Y:S01]  /*41a0*/  FMUL.FTZ R21, R21, c[0x0][0x2ec] ;  /* 0x0000bb0015157a20 */ /* 0x000fe20000410000 */
[C---:B------:R-:W-:Y:S01]  /*41b0*/  ISETP.GE.AND P0, PT, R14.reuse, R12, PT ;  /* 0x0000000c0e00720c */ /* 0x040fe20003f06270 */
[----:B------:R-:W-:Y:S01]  /*41c0*/  FMUL.FTZ R23, R23, c[0x0][0x2ec] ;  /* 0x0000bb0017177a20 */ /* 0x000fe20000410000 */
[----:B------:R-:W-:Y:S01]  /*41d0*/  ISETP.GE.AND P5, PT, R14, R3, PT ;  /* 0x000000030e00720c */ /* 0x000fe20003fa6270 */
[----:B------:R-:W2:Y:S01]  /*41e0*/  MUFU.TANH R22, R22 ;  /* 0x0000001600167308 */ /* 0x000ea20000002400 */
[----:B------:R-:W-:Y:S01]  /*41f0*/  IADD3 R14, R2, -0x38, RZ ;  /* 0xffffffc8020e7810 */ /* 0x000fe20007ffe0ff */
[----:B------:R-:W-:Y:S01]  /*4200*/  FMUL.FTZ R20, R20, c[0x0][0x2ec] ;  /* 0x0000bb0014147a20 */ /* 0x000fe20000410000 */
[----:B------:R-:W-:-:S02]  /*4210*/  FSEL R42, R107, -INF , !P1 ;  /* 0xff8000006b2a7808 */ /* 0x000fc40004800000 */
[----:B------:R-:W-:Y:S02]  /*4220*/  FSEL R107, R105, -INF , !P2 ;  /* 0xff800000696b7808 */ /* 0x000fe40005000000 */
[CC--:B------:R-:W-:Y:S01]  /*4230*/  ISETP.GE.AND P1, PT, R14.reuse, R12.reuse, PT ;  /* 0x0000000c0e00720c */ /* 0x0c0fe20003f26270 */
[----:B------:R-:W4:Y:S01]  /*4240*/  MUFU.TANH R21, R21 ;  /* 0x0000001500157308 */ /* 0x000f220000002400 */
[----:B------:R-:W-:Y:S01]  /*4250*/  ISETP.GE.AND P2, PT, R14, R3, PT ;  /* 0x000000030e00720c */ /* 0x000fe20003f46270 */
[----:B------:R-:W-:Y:S01]  /*4260*/  FMUL.FTZ R14, R27, c[0x0][0x2ec] ;  /* 0x0000bb001b0e7a20 */ /* 0x000fe20000410000 */
[----:B------:R-:W-:Y:S01]  /*4270*/  IADD3 R13, R2, -0x3f, RZ ;  /* 0xffffffc1020d7810 */ /* 0x000fe20007ffe0ff */
[----:B-1----:R-:W-:Y:S01]  /*4280*/  HMMA.16816.F32.BF16 R24, R4, R32, R16 ;  /* 0x000000200418723c */ /* 0x002fe20000041810 */
[----:B------:R-:W-:Y:S02]  /*4290*/  FSEL R43, R106, -INF , !P4 ;  /* 0xff8000006a2b7808 */ /* 0x000fe40006000000 */
[----:B------:R-:W-:Y:S01]  /*42a0*/  FSEL R106, R66, -INF , !P3 ;  /* 0xff800000426a7808 */ /* 0x000fe20005800000 */
[----:B------:R1:W-:Y:S01]  /*42b0*/  MUFU.TANH R15, R14 ;  /* 0x0000000e000f7308 */ /* 0x0003e20000002400 */
[----:B------:R-:W-:-:S02]  /*42c0*/  ISETP.GE.AND P4, PT, R13, R12, PT ;  /* 0x0000000c0d00720c */ /* 0x000fc40003f86270 */
[----:B------:R-:W-:Y:S01]  /*42d0*/  ISETP.GE.AND P3, PT, R13, R3, PT ;  /* 0x000000030d00720c */ /* 0x000fe20003f66270 */
[----:B------:R-:W-:Y:S01]  /*42e0*/  HMMA.16816.F32.BF16 R16, R8, R30, RZ ;  /* 0x0000001e0810723c */ /* 0x000fe200000418ff */
[----:B------:R-:W-:Y:S02]  /*42f0*/  IADD3 R13, R2, -0x37, RZ ;  /* 0xffffffc9020d7810 */ /* 0x000fe40007ffe0ff */
[----:B------:R-:W-:Y:S01]  /*4300*/  FSEL R57, R57, -INF , !P0 ;  /* 0xff80000039397808 */ /* 0x000fe20004000000 */
[----:B------:R-:W5:Y:S01]  /*4310*/  MUFU.TANH R23, R23 ;  /* 0x0000001700177308 */ /* 0x000f620000002400 */
[----:B------:R-:W-:Y:S02]  /*4320*/  FSEL R110, R54, -INF , !P5 ;  /* 0xff800000366e7808 */ /* 0x000fe40006800000 */
[----:B------:R-:W-:Y:S02]  /*4330*/  FSEL R62, R62, -INF , !P4 ;  /* 0xff8000003e3e7808 */ /* 0x000fe40006000000 */
[----:B------:R-:W-:-:S02]  /*4340*/  FSEL R112, R56, -INF , !P3 ;  /* 0xff80000038707808 */ /* 0x000fc40005800000 */
[CC--:B------:R-:W-:Y:S01]  /*4350*/  ISETP.GE.AND P0, PT, R13.reuse, R12.reuse, PT ;  /* 0x0000000c0d00720c */ /* 0x0c0fe20003f06270 */
[----:B------:R-:W-:Y:S01]  /*4360*/  MUFU.TANH R20, R20 ;  /* 0x0000001400147308 */ /* 0x000fe20000002400 */
[----:B-1----:R-:W-:Y:S02]  /*4370*/  IADD3 R14, R2, -0x30, RZ ;  /* 0xffffffd0020e7810 */ /* 0x002fe40007ffe0ff */
[-C--:B------:R-:W-:Y:S01]  /*4380*/  ISETP.GE.AND P5, PT, R13, R3.reuse, PT ;  /* 0x000000030d00720c */ /* 0x080fe20003fa6270 */
[----:B------:R-:W-:Y:S01]  /*4390*/  FMUL.FTZ R24, R24, c[0x0][0x2ec] ;  /* 0x0000bb0018187a20 */ /* 0x000fe20000410000 */
[C---:B------:R-:W-:Y:S02]  /*43a0*/  ISETP.GE.AND P4, PT, R14.reuse, R12, PT ;  /* 0x0000000c0e00720c */ /* 0x040fe40003f86270 */
[----:B------:R-:W-:Y:S02]  /*43b0*/  ISETP.GE.AND P3, PT, R14, R3, PT ;  /* 0x000000030e00720c */ /* 0x000fe40003f66270 */
[C---:B------:R-:W-:Y:S01]  /*43c0*/  IADD3 R9, R2.reuse, -0x28, RZ ;  /* 0xffffffd802097810 */ /* 0x040fe20007ffe0ff */
[----:B------:R-:W1:Y:S01]  /*43d0*/  MUFU.TANH R24, R24 ;  /* 0x0000001800187308 */ /* 0x000e620000002400 */
[----:B------:R-:W-:Y:S01]  /*43e0*/  IADD3 R8, R2, -0x27, RZ ;  /* 0xffffffd902087810 */ /* 0x000fe20007ffe0ff */
[----:B------:R-:W-:Y:S01]  /*43f0*/  HMMA.16816.F32.BF16 R16, R4, R34, R16 ;  /* 0x000000220410723c */ /* 0x000fe20000041810 */
[----:B------:R-:W-:-:S02]  /*4400*/  FSEL R55, R55, -INF , !P0 ;  /* 0xff80000037377808 */ /* 0x000fc40004000000 */
[----:B------:R-:W-:Y:S02]  /*4410*/  FSEL R162, R52, -INF , !P5 ;  /* 0xff80000034a27808 */ /* 0x000fe40006800000 */
[----:B------:R-:W-:Y:S02]  /*4420*/  FSEL R51, R51, -INF , !P4 ;  /* 0xff80000033337808 */ /* 0x000fe40006000000 */
[----:B------:R-:W-:Y:S01]  /*4430*/  FSEL R163, R48, -INF , !P3 ;  /* 0xff80000030a37808 */ /* 0x000fe20005800000 */
[----:B------:R-:W-:Y:S01]  /*4440*/  FMUL.FTZ R4, R25, c[0x0][0x2ec] ;  /* 0x0000bb0019047a20 */ /* 0x000fe20000410000 */
[CC--:B------:R-:W-:Y:S02]  /*4450*/  ISETP.GE.AND P0, PT, R9.reuse, R12.reuse, PT ;  /* 0x0000000c0900720c */ /* 0x0c0fe40003f06270 */
[----:B------:R-:W-:Y:S01]  /*4460*/  ISETP.GE.AND P5, PT, R9, R3, PT ;  /* 0x000000030900720c */ /* 0x000fe20003fa6270 */
[----:B------:R1:W-:Y:S01]  /*4470*/  MUFU.TANH R10, R4 ;  /* 0x00000004000a7308 */ /* 0x0003e20000002400 */
[----:B------:R-:W-:-:S02]  /*4480*/  ISETP.GE.AND P4, PT, R8, R12, PT ;  /* 0x0000000c0800720c */ /* 0x000fc40003f86270 */
[-C--:B------:R-:W-:Y:S02]  /*4490*/  ISETP.GE.AND P3, PT, R8, R3.reuse, PT ;  /* 0x000000030800720c */ /* 0x080fe40003f66270 */
        /* <DEDUP_REMOVED lines=9> */
[----:B------:R-:W-:Y:S01]  /*4530*/  FSEL R114, R50, -INF , !P2 ;  /* 0xff80000032727808 */ /* 0x000fe20005000000 */
[----:B------:R-:W-:Y:S01]  /*4540*/  MUFU.TANH R16, R16 ;  /* 0x0000001000107308 */ /* 0x000fe20000002400 */
[----:B------:R-:W-:-:S02]  /*4550*/  FSEL R50, R40, -INF , !P4 ;  /* 0xff80000028327808 */ /* 0x000fc40006000000 */
[----:B---3--:R-:W-:Y:S02]  /*4560*/  FSEL R185, R36, -INF , !P3 ;  /* 0xff80000024b97808 */ /* 0x008fe40005800000 */
[----:B------:R-:W-:Y:S02]  /*4570*/  IADD3 R13, R2, -0x2f, RZ ;  /* 0xffffffd1020d7810 */ /* 0x000fe40007ffe0ff */
[CC--:B------:R-:W-:Y:S01]  /*4580*/  ISETP.GE.AND P4, PT, R8.reuse, R12.reuse, PT ;  /* 0x0000000c0800720c */ /* 0x0c0fe20003f86270 */
[----:B------:R-:W-:Y:S01]  /*4590*/  MUFU.TANH R17, R17 ;  /* 0x0000001100117308 */ /* 0x000fe20000002400 */
[----:B------:R-:W-:Y:S01]  /*45a0*/  ISETP.GE.AND P3, PT, R8, R3, PT ;  /* 0x000000030800720c */ /* 0x000fe20003f66270 */
[----:B------:R-:W-:Y:S01]  /*45b0*/  FMUL.FTZ R8, R26, c[0x0][0x2ec] ;  /* 0x0000bb001a087a20 */ /* 0x000fe20000410000 */
[----:B------:R-:W-:Y:S02]  /*45c0*/  FSEL R53, R53, -INF , !P1 ;  /* 0xff80000035357808 */ /* 0x000fe40004800000 */
[----:B------:R-:W-:-:S02]  /*45d0*/  ISETP.GE.AND P1, PT, R13, R12, PT ;  /* 0x0000000c0d00720c */ /* 0x000fc40003f26270 */
[C---:B------:R-:W-:Y:S01]  /*45e0*/  IADD3 R9, R2.reuse, -0x20, RZ ;  /* 0xffffffe002097810 */ /* 0x040fe20007ffe0ff */
[----:B------:R-:W3:Y:S01]  /*45f0*/  MUFU.TANH R8, R8 ;  /* 0x0000000800087308 */ /* 0x000ee20000002400 */
[----:B------:R-:W-:Y:S02]  /*4600*/  FSEL R49, R49, -INF , !P1 ;  /* 0xff80000031317808 */ /* 0x000fe40004800000 */
[----:B------:R-:W-:Y:S02]  /*4610*/  ISETP.GE.AND P2, PT, R13, R3, PT ;  /* 0x000000030d00720c */ /* 0x000fe40003f46270 */
[----:B------:R-:W-:Y:S02]  /*4620*/  ISETP.GE.AND P1, PT, R9, R12, PT ;  /* 0x0000000c0900720c */ /* 0x000fe40003f26270 */
[----:B------:R-:W-:Y:S01]  /*4630*/  IADD3 R7, R2, -0x17, RZ ;  /* 0xffffffe902077810 */ /* 0x000fe20007ffe0ff */
[----:B------:R-:W-:Y:S01]  /*4640*/  MUFU.TANH R19, R19 ;  /* 0x0000001300137308 */ /* 0x000fe20000002400 */
[----:B------:R-:W-:-:S02]  /*4650*/  FSEL R184, R41, -INF , !P2 ;  /* 0xff80000029b87808 */ /* 0x000fc40005000000 */
[----:B------:R-:W-:Y:S02]  /*4660*/  FSEL R52, R38, -INF , !P1 ;  /* 0xff80000026347808 */ /* 0x000fe40004800000 */
[----:B------:R-:W-:Y:S01]  /*4670*/  ISETP.GE.AND P2, PT, R9, R3, PT ;  /* 0x000000030900720c */ /* 0x000fe20003f46270 */
[----:B------:R-:W-:Y:S01]  /*4680*/  FMUL.FTZ R9, R27, c[0x0][0x2ec] ;  /* 0x0000bb001b097a20 */ /* 0x000fe20000410000 */
[----:B------:R-:W-:Y:S02]  /*4690*/  ISETP.GE.AND P1, PT, R7, R12, PT ;  /* 0x0000000c0700720c */ /* 0x000fe40003f26270 */
[----:B------:R-:W-:Y:S02]  /*46a0*/  IADD3 R6, R2, -0x10, RZ ;  /* 0xfffffff002067810 */ /* 0x000fe40007ffe0ff */
[----:B--2---:R-:W-:Y:S01]  /*46b0*/  FSEL R191, R22, -INF , !P3 ;  /* 0xff80000016bf7808 */ /* 0x004fe20005800000 */
[----:B------:R-:W2:Y:S01]  /*46c0*/  MUFU.TANH R9, R9 ;  /* 0x0000000900097308 */ /* 0x000ea20000002400 */
[----:B------:R-:W-:-:S02]  /*46d0*/  FSEL R188, R28, -INF , !P2 ;  /* 0xff8000001cbc7808 */ /* 0x000fc40005000000 */
[-C--:B------:R-:W-:Y:S02]  /*46e0*/  ISETP.GE.AND P3, PT, R7, R3.reuse, PT ;  /* 0x000000030700720c */ /* 0x080fe40003f66270 */
[----:B----4-:R-:W-:Y:S02]  /*46f0*/  FSEL R105, R21, -INF , !P1 ;  /* 0xff80000015697808 */ /* 0x010fe40004800000 */
[C---:B------:R-:W-:Y:S02]  /*4700*/  IADD3 R5, R2.reuse, -0xf, RZ ;  /* 0xfffffff102057810 */ /* 0x040fe40007ffe0ff */
[----:B-1----:R-:W-:Y:S02]  /*4710*/  IADD3 R4, R2, -0x8, RZ ;  /* 0xfffffff802047810 */ /* 0x002fe40007ffe0ff */
[C---:B------:R-:W-:Y:S02]  /*4720*/  ISETP.GE.AND P2, PT, R6.reuse, R12, PT ;  /* 0x0000000c0600720c */ /* 0x040fe40003f46270 */
[----:B------:R-:W-:-:S02]  /*4730*/  ISETP.GE.AND P1, PT, R6, R3, PT ;  /* 0x000000030600720c */ /* 0x000fc40003f26270 */
[----:B------:R-:W-:Y:S02]  /*4740*/  IADD3 R2, R2, -0x7, RZ ;  /* 0xfffffff902027810 */ /* 0x000fe40007ffe0ff */
[----:B-----5:R-:W-:Y:S02]  /*4750*/  FSEL R194, R23, -INF , !P3 ;  /* 0xff80000017c27808 */ /* 0x020fe40005800000 */
[----:B------:R-:W-:Y:S02]  /*4760*/  FSEL R23, R24, -INF , !P2 ;  /* 0xff80000018177808 */ /* 0x000fe40005000000 */
[----:B---3--:R-:W-:Y:S02]  /*4770*/  FSEL R196, R8, -INF , !P1 ;  /* 0xff80000008c47808 */ /* 0x008fe40004800000 */
[-C--:B------:R-:W-:Y:S02]  /*4780*/  ISETP.GE.AND P3, PT, R5, R3.reuse, PT ;  /* 0x000000030500720c */ /* 0x080fe40003f66270 */
[----:B------:R-:W-:-:S02]  /*4790*/  ISETP.GE.AND P2, PT, R4, R3, PT ;  /* 0x000000030400720c */ /* 0x000fc40003f46270 */
[----:B------:R-:W-:Y:S01]  /*47a0*/  ISETP.GE.AND P1, PT, R2, R3, PT ;  /* 0x000000030200720c */ /* 0x000fe20003f26270 */
[----:B------:R-:W-:Y:S01]  /*47b0*/  FMUL.FTZ R3, R18, c[0x0][0x2ec] ;  /* 0x0000bb0012037a20 */ /* 0x000fe20000410000 */
[----:B------:R-:W-:Y:S02]  /*47c0*/  FSEL R54, R29, -INF , !P0 ;  /* 0xff8000001d367808 */ /* 0x000fe40004000000 */
[-C--:B------:R-:W-:Y:S02]  /*47d0*/  ISETP.GE.AND P0, PT, R5, R12.reuse, PT ;  /* 0x0000000c0500720c */ /* 0x080fe40003f06270 */
[----:B------:R-:W-:Y:S01]  /*47e0*/  FSEL R56, R20, -INF , !P4 ;  /* 0xff80000014387808 */ /* 0x000fe20006000000 */
[----:B------:R-:W1:Y:S01]  /*47f0*/  MUFU.TANH R3, R3 ;  /* 0x0000000300037308 */ /* 0x000e620000002400 */
[----:B------:R-:W-:Y:S01]  /*4800*/  ISETP.GE.AND P4, PT, R2, R12, PT ;  /* 0x0000000c0200720c */ /* 0x000fe20003f86270 */
[----:B------:R-:W-:Y:S01]  /*4810*/  IMAD.IADD R2, R134, 0x1, R113 ;  /* 0x0000000186027824 */ /* 0x000fe200078e0271 */
[----:B------:R-:W-:-:S02]  /*4820*/  FSEL R113, R10, -INF , !P0 ;  /* 0xff8000000a717808 */ /* 0x000fc40004000000 */
[----:B------:R-:W-:Y:S02]  /*4830*/  ISETP.GE.AND P0, PT, R186, 0x2, PT ;  /* 0x00000002ba00780c */ /* 0x000fe40003f06270 */
[----:B------:R-:W-:Y:S02]  /*4840*/  FSEL R189, R15, -INF , !P5 ;  /* 0xff8000000fbd7808 */ /* 0x000fe40006800000 */
[----:B------:R-:W-:Y:S02]  /*4850*/  ISETP.GE.AND P5, PT, R4, R12, PT ;  /* 0x0000000c0400720c */ /* 0x000fe40003fa6270 */
[----:B--2---:R-:W-:Y:S02]  /*4860*/  FSEL R197, R9, -INF , !P3 ;  /* 0xff80000009c57808 */ /* 0x004fe40005800000 */
[----:B------:R-:W-:Y:S02]  /*4870*/  FSEL R190, R16, -INF , !P5 ;  /* 0xff80000010be7808 */ /* 0x000fe40006800000 */
[----:B------:R-:W-:-:S02]  /*4880*/  FSEL R195, R17, -INF , !P4 ;  /* 0xff80000011c37808 */ /* 0x000fc40006000000 */
[----:B-1----:R-:W-:Y:S02]  /*4890*/  FSEL R198, R3, -INF , !P2 ;  /* 0xff80000003c67808 */ /* 0x002fe40005000000 */
[----:B------:R-:W-:Y:S01]  /*48a0*/  FSEL R199, R19, -INF , !P1 ;  /* 0xff80000013c77808 */ /* 0x000fe20004800000 */
[----:B------:R-:W-:Y:S05]  /*48b0*/  @!P0 BRA `(.L_x_1497) ;  /* 0x000005e000008947 */ /* 0x000fea0003800000 */
[----:B------:R-:W-:Y:S05]  /*48c0*/  @P6 BRA `(.L_x_1498) ;  /* 0x000003b000006947 */ /* 0x000fea0003800000 */
[----:B------:R-:W1:Y:S01]  /*48d0*/  I2F.RP R4, R200 ;  /* 0x000000c800047306 */ /* 0x000e620000209400 */
[C---:B------:R-:W-:Y:S02]  /*48e0*/  IADD3 R10, R80.reuse, -0x200, RZ ;  /* 0xfffffe00500a7810 */ /* 0x040fe40007ffe0ff */
[----:B------:R-:W-:Y:S02]  /*48f0*/  IADD3 R9, R80, -0x100, RZ ;  /* 0xffffff0050097810 */ /* 0x000fe40007ffe0ff */
[----:B------:R-:W-:Y:S02]  /*4900*/  IABS R7, R10 ;  /* 0x0000000a00077213 */ /* 0x000fe40000000000 */
[----:B------:R-:W-:Y:S01]  /*4910*/  IABS R6, R9 ;  /* 0x0000000900067213 */ /* 0x000fe20000000000 */
        /* <DEDUP_REMOVED lines=22> */
[----:B------:R-:W-:-:S02]  /*4a80*/  LOP3.LUT R5, R10, c[0x0][0x2d0], RZ, 0x3c, !PT ;  /* 0x0000b4000a057a12 */ /* 0x000fc400078e3cff */
[----:B------:R-:W-:Y:S02]  /*4a90*/  ISETP.GE.AND P3, PT, R6, RZ, PT ;  /* 0x000000ff0600720c */ /* 0x000fe40003f66270 */
[----:B------:R-:W-:Y:S02]  /*4aa0*/  ISETP.GE.AND P1, PT, R5, RZ, PT ;  /* 0x000000ff0500720c */ /* 0x000fe40003f26270 */
[----:B------:R-:W-:Y:S02]  /*4ab0*/  @!P2 IADD3 R3, R3, 0x1, RZ ;  /* 0x000000010303a810 */ /* 0x000fe40007ffe0ff */
[----:B------:R-:W-:Y:S02]  /*4ac0*/  @P5 IADD3 R4, R4, 0x1, RZ ;  /* 0x0000000104045810 */ /* 0x000fe40007ffe0ff */
[----:B------:R-:W-:Y:S02]  /*4ad0*/  @P4 IADD3 R3, R3, 0x1, RZ ;  /* 0x0000000103034810 */ /* 0x000fe40007ffe0ff */
[----:B------:R-:W-:-:S02]  /*4ae0*/  ISETP.NE.AND P2, PT, RZ, c[0x0][0x2d0], PT ;  /* 0x0000b400ff007a0c */ /* 0x000fc40003f45270 */
[----:B------:R-:W-:Y:S01]  /*4af0*/  LOP3.LUT R5, RZ, c[0x0][0x2d0], RZ, 0x33, !PT ;  /* 0x0000b400ff057a12 */ /* 0x000fe200078e33ff */
        /* <DEDUP_REMOVED lines=24> */
.L_x_1498:
[----:B------:R-:W-:-:S04]  /*4c80*/  ULEA UR6, -UR6, URZ, 0x8 ;  /* 0x0000003f06067291 */ /* 0x000fc8000f8e413f */
[----:B------:R-:W-:Y:S02]  /*4c90*/  USHF.R.S32.HI UR4, URZ, 0x1f, UR6 ;  /* 0x0000001f3f047899 */ /* 0x000fe40008011406 */
[----:B------:R-:W-:-:S04]  /*4ca0*/  MOV R3, UR6 ;  /* 0x0000000600037c02 */ /* 0x000fc80008000f00 */
[----:B------:R-:W-:Y:S02]  /*4cb0*/  MOV R5, UR4 ;  /* 0x0000000400057c02 */ /* 0x000fe40008000f00 */
.L_x_1499:
[----:B------:R-:W-:-:S04]  /*4cc0*/  LEA R241, P1, R3, R241, 0x1 ;  /* 0x000000f103f17211 */ /* 0x000fc800078208ff */
[----:B------:R-:W-:Y:S01]  /*4cd0*/  LEA.HI.X R240, R3, R240, R5, 0x1, P1 ;  /* 0x000000f003f07211 */ /* 0x000fe200008f0c05 */
[----:B------:R-:W-:Y:S01]  /*4ce0*/  IMAD.MOV.U32 R14, RZ, RZ, R241 ;  /* 0x000000ffff0e7224 */ /* 0x000fe200078e00f1 */
        /* <DEDUP_REMOVED lines=18> */
[----:B------:R-:W-:-:S05]  /*4e10*/  IADD3.X R7, R9, UR7, RZ, P1, !PT ;  /* 0x0000000709077c10 */ /* 0x000fca0008ffe4ff */
[----:B------:R1:W-:Y:S01]  /*4e20*/  LDGSTS.E.BYPASS.LTC128B.128 [R183+0x3800], [R6.64] ;  /* 0x0380000006b77fae */ /* 0x0003e2000b901d4c */
[----:B--2---:R-:W-:-:S04]  /*4e30*/  IADD3 R4, P1, R6, UR9, RZ ;  /* 0x0000000906047c10 */ /* 0x004fc8000ff3e0ff */
[----:B------:R-:W-:Y:S02]  /*4e40*/  IADD3.X R5, R7, UR7, RZ, P1, !PT ;  /* 0x0000000707057c10 */ /* 0x000fe40008ffe4ff */
[----:B---3--:R-:W-:-:S03]  /*4e50*/  IADD3 R12, P1, R4, UR9, RZ ;  /* 0x00000009040c7c10 */ /* 0x008fc6000ff3e0ff */
[----:B------:R1:W-:Y:S01]  /*4e60*/  LDGSTS.E.BYPASS.LTC128B.128 [R183+0x4000], [R4.64] ;  /* 0x0400000004b77fae */ /* 0x0003e2000b901d4c */
[----:B------:R-:W-:-:S05]  /*4e70*/  IADD3.X R13, R5, UR7, RZ, P1, !PT ;  /* 0x00000007050d7c10 */ /* 0x000fca0008ffe4ff */
[----:B------:R1:W-:Y:S04]  /*4e80*/  LDGSTS.E.BYPASS.LTC128B.128 [R183+0x4800], [R12.64] ;  /* 0x048000000cb77fae */ /* 0x0003e8000b901d4c */
[----:B------:R-:W0:Y:S02]  /*4e90*/  LDGDEPBAR ;  /* 0x00000000000079af */ /* 0x000e240000000000 */
.L_x_1497:
[----:B------:R-:W-:Y:S02]  /*4ea0*/  FMNMX.FTZ R20, R101, R97, !PT ;  /* 0x0000006165147209 */ /* 0x000fe40007810000 */
[----:B------:R-:W-:Y:S02]  /*4eb0*/  SHF.L.U32 R134, R2, 0x1, RZ ;  /* 0x0000000102867819 */ /* 0x000fe400000006ff */
[----:B------:R-:W-:Y:S02]  /*4ec0*/  FMNMX.FTZ R20, R104, R20, !PT ;  /* 0x0000001468147209 */ /* 0x000fe40007810000 */
[----:B------:R-:W-:Y:S01]  /*4ed0*/  IADD3 R135, R0, R134, RZ ;  /* 0x0000008600877210 */ /* 0x000fe20007ffe0ff */
[----:B------:R-:W-:Y:S01]  /*4ee0*/  LDSM.16.MT88.4 R16, [R134+0x5000] ;  /* 0x005000008610783b */ /* 0x000fe20000004200 */
[----:B------:R-:W-:-:S03]  /*4ef0*/  FMNMX.FTZ R20, R103, R20, !PT ;  /* 0x0000001467147209 */ /* 0x000fc60007810000 */
[----:B-1----:R-:W-:Y:S01]  /*4f00*/  LDSM.16.MT88.4 R12, [R135+0x5000] ;  /* 0x00500000870c783b */ /* 0x002fe20000004200 */
        /* <DEDUP_REMOVED lines=79> */
[----:B-1----:R-:W-:Y:S01]  /*5400*/  FFMA.FTZ R3, R104, c[0x0][0x23c], -R5 ;  /* 0x00008f0068037a23 */ /* 0x002fe20000010805 */
[----:B--2---:R-:W-:-:S06]  /*5410*/  F2FP.BF16.PACK_AB R8, R200, R201 ;  /* 0x000000c9c808723e */ /* 0x004fcc00000010ff */
[----:B------:R1:W-:Y:S01]  /*5420*/  MUFU.EX2 R104, R3 ;  /* 0x0000000300687308 */ /* 0x0003e20000000800 */
[----:B---3--:R-:W-:-:S07]  /*5430*/  FFMA.FTZ R4, R99, c[0x0][0x23c], -R5 ;  /* 0x00008f0063047a23 */ /* 0x008fce0000010805 */
[----:B------:R2:W-:Y:S01]  /*5440*/  MUFU.EX2 R202, R4 ;  /* 0x0000000400ca7308 */ /* 0x0005e20000000800 */
[----:B-1----:R-:W-:-:S07]  /*5450*/  FFMA.FTZ R3, R103, c[0x0][0x23c], -R5 ;  /* 0x00008f0067037a23 */ /* 0x002fce0000010805 */
[----:B------:R1:W3:Y:S01]  /*5460*/  MUFU.EX2 R103, R3 ;  /* 0x0000000300677308 */ /* 0x0002e20000000800 */
[----:B--2---:R-:W-:-:S07]  /*5470*/  FFMA.FTZ R4, R96, c[0x0][0x23c], -R5 ;  /* 0x00008f0060047a23 */ /* 0x004fce0000010805 */
[----:B------:R2:W-:Y:S01]  /*5480*/  MUFU.EX2 R205, R4 ;  /* 0x0000000400cd7308 */ /* 0x0005e20000000800 */
[----:B-1----:R-:W-:Y:S02]  /*5490*/  FMNMX.FTZ R3, R118, R117, !PT ;  /* 0x0000007576037209 */ /* 0x002fe40007810000 */
[----:B---3--:R-:W-:Y:S02]  /*54a0*/  F2FP.BF16.PACK_AB R10, R103, R104 ;  /* 0x00000068670a723e */ /* 0x008fe400000010ff */
[----:B------:R-:W-:-:S04]  /*54b0*/  FMNMX.FTZ R3, R122, R3, !PT ;  /* 0x000000037a037209 */ /* 0x000fc80007810000 */
[----:B------:R-:W-:Y:S01]  /*54c0*/  FMNMX.FTZ R3, R124, R3, !PT ;  /* 0x000000037c037209 */ /* 0x000fe20007810000 */
[----:B--2---:R-:W-:-:S03]  /*54d0*/  FFMA.FTZ R4, R98, c[0x0][0x23c], -R5 ;  /* 0x00008f0062047a23 */ /* 0x004fc60000010805 */
        /* <DEDUP_REMOVED lines=83> */
[----:B-1----:R-:W-:-:S04]  /*5a10*/  FFMA.FTZ R4, R84, c[0x0][0x23c], -R5 ;  /* 0x00008f0054047a23 */ /* 0x002fc80000010805 */
[----:B------:R1:W-:Y:S01]  /*5a20*/  MUFU.EX2 R218, R4 ;  /* 0x0000000400da7308 */ /* 0x0003e20000000800 */
[----:B------:R-:W2:Y:S01]  /*5a30*/  SHFL.BFLY PT, R7, R3, 0x2, 0x1f ;  /* 0x0c401f0003077f89 */ /* 0x000ea200000e0000 */
[----:B-1----:R-:W-:-:S06]  /*5a40*/  FFMA.FTZ R4, R83, c[0x0][0x23c], -R5 ;  /* 0x00008f0053047a23 */ /* 0x002fcc0000010805 */
[----:B------:R1:W-:Y:S01]  /*5a50*/  MUFU.EX2 R217, R4 ;  /* 0x0000000400d97308 */ /* 0x0003e20000000800 */
[----:B--2---:R-:W-:-:S05]  /*5a60*/  FMNMX.FTZ R3, R3, R7, !PT ;  /* 0x0000000703037209 */ /* 0x004fca0007810000 */
        /* <DEDUP_REMOVED lines=9> */
[--C-:B-1----:R-:W-:Y:S02]  /*5b00*/  FFMA.FTZ R6, R42, c[0x0][0x23c], -R5.reuse ;  /* 0x00008f002a067a23 */ /* 0x102fe40000010805 */
[----:B------:R-:W1:Y:S05]  /*5b10*/  LDSM.16.MT88.4 R40, [R134+0x5800] ;  /* 0x005800008628783b */ /* 0x000e6a0000004200 */
[----:B------:R-:W-:Y:S01]  /*5b20*/  MUFU.EX2 R246, R6 ;  /* 0x0000000600f67308 */ /* 0x000fe20000000800 */
[----:B--2---:R-:W-:-:S07]  /*5b30*/  FFMA.FTZ R4, R78, c[0x0][0x23c], -R5 ;  /* 0x00008f004e047a23 */ /* 0x004fce0000010805 */
        /* <DEDUP_REMOVED lines=39> */
[----:B--2---:R-:W-:Y:S02]  /*5db0*/  FFMA.FTZ R4, R44, c[0x0][0x23c], -R5 ;  /* 0x00008f002c047a23 */ /* 0x004fe40000010805 */
[----:B------:R-:W2:Y:S04]  /*5dc0*/  LDSM.16.MT88.4 R44, [R135+0x5800] ;  /* 0x00580000872c783b */ /* 0x000ea80000004200 */
[----:B------:R3:W-:Y:S02]  /*5dd0*/  MUFU.EX2 R245, R4 ;  /* 0x0000000400f57308 */ /* 0x0007e40000000800 */
[----:B---3--:R-:W-:-:S05]  /*5de0*/  FMUL.FTZ R4, R3, c[0x0][0x23c] ;  /* 0x00008f0003047a20 */ /* 0x008fca0000410000 */
[----:B------:R-:W-:-:S05]  /*5df0*/  FSEL R4, R4, RZ, P1 ;  /* 0x000000ff04047208 */ /* 0x000fca0000800000 */
[--C-:B------:R-:W-:Y:S02]  /*5e00*/  FFMA.FTZ R0, R122, c[0x0][0x23c], -R4.reuse ;  /* 0x00008f007a007a23 */ /* 0x100fe40000010804 */
[--C-:B------:R-:W-:Y:S02]  /*5e10*/  FFMA.FTZ R2, R118, c[0x0][0x23c], -R4.reuse ;  /* 0x00008f0076027a23 */ /* 0x100fe40000010804 */
[----:B------:R3:W-:Y:S08]  /*5e20*/  MUFU.EX2 R58, R0 ;  /* 0x00000000003a7308 */ /* 0x0007f00000000800 */
[----:B------:R4:W-:Y:S01]  /*5e30*/  MUFU.EX2 R6, R2 ;  /* 0x0000000200067308 */ /* 0x0009e20000000800 */
[----:B---3--:R-:W-:-:S07]  /*5e40*/  FFMA.FTZ R0, R124, c[0x0][0x23c], -R4 ;  /* 0x00008f007c007a23 */ /* 0x008fce0000010804 */
[----:B------:R3:W5:Y:S01]  /*5e50*/  MUFU.EX2 R59, R0 ;  /* 0x00000000003b7308 */ /* 0x0007620000000800 */
[----:B----4-:R-:W-:-:S07]  /*5e60*/  FFMA.FTZ R2, R117, c[0x0][0x23c], -R4 ;  /* 0x00008f0075027a23 */ /* 0x010fce0000010804 */
[----:B------:R-:W4:Y:S01]  /*5e70*/  MUFU.EX2 R7, R2 ;  /* 0x0000000200077308 */ /* 0x000f220000000800 */
[----:B---3--:R-:W-:Y:S01]  /*5e80*/  FFMA.FTZ R0, R123, c[0x0][0x23c], -R4 ;  /* 0x00008f007b007a23 */ /* 0x008fe20000010804 */
[----:B-----5:R-:W-:-:S06]  /*5e90*/  F2FP.BF16.PACK_AB R11, R59, R58 ;  /* 0x0000003a3b0b723e */ /* 0x020fcc00000010ff */
[----:B------:R3:W5:Y:S01]  /*5ea0*/  MUFU.EX2 R60, R0 ;  /* 0x00000000003c7308 */ /* 0x0007620000000800 */
[----:B----4-:R-:W-:Y:S01]  /*5eb0*/  F2FP.BF16.PACK_AB R9, R7, R6 ;  /* 0x000000060709723e */ /* 0x010fe200000010ff */
[----:B------:R-:W-:Y:S02]  /*5ec0*/  FADD.FTZ R2, R201, R200 ;  /* 0x000000c8c9027221 */ /* 0x000fe40000010000 */
[----:B------:R-:W-:Y:S02]  /*5ed0*/  FADD.FTZ R7, R6, R7 ;  /* 0x0000000706077221 */ /* 0x000fe40000010000 */
[----:B------:R-:W-:Y:S02]  /*5ee0*/  FADD.FTZ R2, R104, R2 ;  /* 0x0000000268027221 */ /* 0x000fe40000010000 */
[----:B------:R-:W-:Y:S01]  /*5ef0*/  HMMA.16816.F32.BF16 R28, R8, R16, RZ ;  /* 0x00000010081c723c */ /* 0x000fe200000418ff */
[----:B------:R-:W-:Y:S02]  /*5f00*/  FADD.FTZ R7, R58, R7 ;  /* 0x000000073a077221 */ /* 0x000fe40000010000 */
[----:B------:R-:W-:-:S02]  /*5f10*/  FADD.FTZ R6, R103, R2 ;  /* 0x0000000267067221 */ /* 0x000fc40000010000 */
[----:B---3--:R-:W-:Y:S02]  /*5f20*/  FFMA.FTZ R0, R119, c[0x0][0x23c], -R4 ;  /* 0x00008f0077007a23 */ /* 0x008fe40000010804 */
[----:B------:R-:W-:Y:S01]  /*5f30*/  FADD.FTZ R2, R59, R7 ;  /* 0x000000073b027221 */ /* 0x000fe20000010000 */
[----:B------:R-:W-:Y:S01]  /*5f40*/  HMMA.16816.F32.BF16 R24, R8, R18, RZ ;  /* 0x000000120818723c */ /* 0x000fe200000418ff */
[----:B------:R3:W4:Y:S02]  /*5f50*/  MUFU.EX2 R67, R0 ;  /* 0x0000000000437308 */ /* 0x0007240000000800 */
[----:B-----5:R-:W-:-:S05]  /*5f60*/  FADD.FTZ R7, R60, R2 ;  /* 0x000000023c077221 */ /* 0x020fca0000010000 */
[C---:B------:R-:W-:Y:S08]  /*5f70*/  HMMA.16816.F32.BF16 R16, R8.reuse, R12, RZ ;  /* 0x0000000c0810723c */ /* 0x040ff000000418ff */
[----:B------:R-:W-:Y:S01]  /*5f80*/  HMMA.16816.F32.BF16 R12, R8, R14, RZ ;  /* 0x0000000e080c723c */ /* 0x000fe200000418ff */
[----:B---3--:R-:W-:-:S04]  /*5f90*/  FFMA.FTZ R0, R120, c[0x0][0x23c], -R4 ;  /* 0x00008f0078007a23 */ /* 0x008fc80000010804 */
[----:B------:R3:W-:Y:S02]  /*5fa0*/  MUFU.EX2 R97, R0 ;  /* 0x0000000000617308 */ /* 0x0007e40000000800 */
[----:B------:R-:W-:Y:S02]  /*5fb0*/  F2FP.BF16.PACK_AB R8, R203, R102 ;  /* 0x00000066cb08723e */ /* 0x000fe400000010ff */
[----:B----4-:R-:W-:Y:S02]  /*5fc0*/  F2FP.BF16.PACK_AB R9, R67, R60 ;  /* 0x0000003c4309723e */ /* 0x010fe400000010ff */
[----:B------:R-:W-:Y:S01]  /*5fd0*/  F2FP.BF16.PACK_AB R10, R205, R202 ;  /* 0x000000cacd0a723e */ /* 0x000fe200000010ff */
[----:B---3--:R-:W-:-:S04]  /*5fe0*/  FFMA.FTZ R0, R121, c[0x0][0x23c], -R4 ;  /* 0x00008f0079007a23 */ /* 0x008fc80000010804 */
        /* <DEDUP_REMOVED lines=170> */
[C---:B-----5:R-:W-:Y:S07]  /*6a90*/  HMMA.16816.F32.BF16 R32, R8.reuse, R36, R16 ;  /* 0x000000240820723c */ /* 0x060fee0000041810 */
[----:B------:R-:W-:Y:S01]  /*6aa0*/  FADD.FTZ R16, R102, R6 ;  /* 0x0000000666107221 */ /* 0x000fe20000010000 */
[----:B------:R-:W-:Y:S01]  /*6ab0*/  HMMA.16816.F32.BF16 R12, R8, R38, R12 ;  /* 0x00000026080c723c */ /* 0x000fe2000004180c */
[----:B------:R-:W-:Y:S01]  /*6ac0*/  FFMA.FTZ R6, R109, c[0x0][0x23c], -R4 ;  /* 0x00008f006d067a23 */ /* 0x000fe20000010804 */
[----:B------:R-:W4:Y:S01]  /*6ad0*/  LDSM.16.MT88.4 R36, [R135+0x7c00] ;  /* 0x007c00008724783b */ /* 0x000f220000004200 */
[----:B------:R-:W-:-:S02]  /*6ae0*/  FADD.FTZ R2, R203, R16 ;  /* 0x00000010cb027221 */ /* 0x000fc40000010000 */
[----:B------:R5:W-:Y:S01]  /*6af0*/  MUFU.EX2 R59, R6 ;  /* 0x00000006003b7308 */ /* 0x000be20000000800 */
[----:B-1----:R-:W-:Y:S01]  /*6b00*/  FFMA.FTZ R0, R115, c[0x0][0x23c], -R4 ;  /* 0x00008f0073007a23 */ /* 0x002fe20000010804 */
[----:B------:R-:W-:Y:S01]  /*6b10*/  F2FP.BF16.PACK_AB R8, R238, R236 ;  /* 0x000000ecee08723e */ /* 0x000fe200000010ff */
[----:B------:R-:W-:Y:S01]  /*6b20*/  FADD.FTZ R2, R202, R2 ;  /* 0x00000002ca027221 */ /* 0x000fe20000010000 */
[----:B------:R-:W-:-:S04]  /*6b30*/  F2FP.BF16.PACK_AB R10, R242, R239 ;  /* 0x000000eff20a723e */ /* 0x000fc800000010ff */
[----:B------:R1:W1:Y:S01]  /*6b40*/  MUFU.EX2 R64, R0 ;  /* 0x0000000000407308 */ /* 0x0002620000000800 */
[----:B------:R-:W-:-:S04]  /*6b50*/  FADD.FTZ R2, R205, R2 ;  /* 0x00000002cd027221 */ /* 0x000fc80000010000 */
[----:B------:R-:W-:Y:S02]  /*6b60*/  FADD.FTZ R2, R204, R2 ;  /* 0x00000002cc027221 */ /* 0x000fe40000010000 */
[----:B-----5:R-:W-:Y:S02]  /*6b70*/  FFMA.FTZ R6, R106, c[0x0][0x23c], -R4 ;  /* 0x00008f006a067a23 */ /* 0x020fe40000010804 */
[----:B------:R-:W-:Y:S02]  /*6b80*/  FADD.FTZ R2, R207, R2 ;  /* 0x00000002cf027221 */ /* 0x000fe40000010000 */
[----:B------:R5:W-:Y:S02]  /*6b90*/  MUFU.EX2 R58, R6 ;  /* 0x00000006003a7308 */ /* 0x000be40000000800 */
[----:B------:R-:W-:Y:S02]  /*6ba0*/  FADD.FTZ R2, R206, R2 ;  /* 0x00000002ce027221 */ /* 0x000fe40000010000 */
[----:B-1----:R-:W-:Y:S01]  /*6bb0*/  FFMA.FTZ R0, R116, c[0x0][0x23c], -R4 ;  /* 0x00008f0074007a23 */ /* 0x002fe20000010804 */
[----:B------:R-:W-:Y:S01]  /*6bc0*/  F2FP.BF16.PACK_AB R9, R64, R61 ;  /* 0x0000003d4009723e */ /* 0x000fe200000010ff */
[----:B------:R-:W-:-:S02]  /*6bd0*/  FADD.FTZ R2, R208, R2 ;  /* 0x00000002d0027221 */ /* 0x000fc40000010000 */
[----:B------:R1:W-:Y:S02]  /*6be0*/  MUFU.EX2 R63, R0 ;  /* 0x00000000003f7308 */ /* 0x0003e40000000800 */
[----:B------:R-:W-:-:S04]  /*6bf0*/  FADD.FTZ R2, R209, R2 ;  /* 0x00000002d1027221 */ /* 0x000fc80000010000 */
[----:B------:R-:W-:Y:S02]  /*6c00*/  FADD.FTZ R2, R211, R2 ;  /* 0x00000002d3027221 */ /* 0x000fe40000010000 */
[----:B-----5:R-:W-:Y:S02]  /*6c10*/  FFMA.FTZ R6, R107, c[0x0][0x23c], -R4 ;  /* 0x00008f006b067a23 */ /* 0x020fe40000010804 */
[----:B------:R-:W-:-:S04]  /*6c20*/  FADD.FTZ R2, R210, R2 ;  /* 0x00000002d2027221 */ /* 0x000fc80000010000 */
[----:B------:R-:W-:Y:S02]  /*6c30*/  FADD.FTZ R2, R212, R2 ;  /* 0x00000002d4027221 */ /* 0x000fe40000010000 */
[----:B-1----:R-:W-:Y:S02]  /*6c40*/  FFMA.FTZ R0, R111, c[0x0][0x23c], -R4 ;  /* 0x00008f006f007a23 */ /* 0x002fe40000010804 */
[----:B------:R-:W-:Y:S02]  /*6c50*/  FADD.FTZ R2, R213, R2 ;  /* 0x00000002d5027221 */ /* 0x000fe40000010000 */
[----:B------:R1:W5:Y:S02]  /*6c60*/  MUFU.EX2 R62, R0 ;  /* 0x00000000003e7308 */ /* 0x0003640000000800 */
[----:B------:R-:W-:-:S04]  /*6c70*/  FADD.FTZ R2, R215, R2 ;  /* 0x00000002d7027221 */ /* 0x000fc80000010000 */
[----:B------:R-:W-:-:S04]  /*6c80*/  FADD.FTZ R2, R214, R2 ;  /* 0x00000002d6027221 */ /* 0x000fc80000010000 */
[----:B------:R-:W-:-:S04]  /*6c90*/  FADD.FTZ R2, R216, R2 ;  /* 0x00000002d8027221 */ /* 0x000fc80000010000 */
[----:B------:R-:W-:Y:S02]  /*6ca0*/  FADD.FTZ R2, R218, R2 ;  /* 0x00000002da027221 */ /* 0x000fe40000010000 */
[----:B-1----:R-:W-:Y:S01]  /*6cb0*/  FFMA.FTZ R0, R54, c[0x0][0x23c], -R5 ;  /* 0x00008f0036007a23 */ /* 0x002fe20000010805 */
[----:B-----5:R-:W-:Y:S01]  /*6cc0*/  F2FP.BF16.PACK_AB R11, R62, R63 ;  /* 0x0000003f3e0b723e */ /* 0x020fe200000010ff */
[----:B------:R-:W-:Y:S02]  /*6cd0*/  FADD.FTZ R2, R217, R2 ;  /* 0x00000002d9027221 */ /* 0x000fe40000010000 */
[----:B------:R1:W-:Y:S04]  /*6ce0*/  MUFU.EX2 R78, R0 ;  /* 0x00000000004e7308 */ /* 0x0003e80000000800 */
[C---:B---3--:R-:W-:Y:S08]  /*6cf0*/  HMMA.16816.F32.BF16 R24, R8.reuse, R42, R24 ;  /* 0x0000002a0818723c */ /* 0x048ff00000041818 */
[----:B------:R-:W-:Y:S01]  /*6d00*/  HMMA.16816.F32.BF16 R28, R8, R40, R28 ;  /* 0x00000028081c723c */ /* 0x000fe2000004181c */
[----:B------:R-:W3:Y:S01]  /*6d10*/  LDSM.16.MT88.4 R40, [R134+0x8000] ;  /* 0x008000008628783b */ /* 0x000ee20000004200 */
[----:B-1----:R-:W-:-:S04]  /*6d20*/  FFMA.FTZ R0, R108, c[0x0][0x23c], -R4 ;  /* 0x00008f006c007a23 */ /* 0x002fc80000010804 */
[----:B------:R1:W5:Y:S02]  /*6d30*/  MUFU.EX2 R60, R0 ;  /* 0x00000000003c7308 */ /* 0x0003640000000800 */
[C---:B--2---:R-:W-:Y:S08]  /*6d40*/  HMMA.16816.F32.BF16 R16, R8.reuse, R44, R32 ;  /* 0x0000002c0810723c */ /* 0x044ff00000041820 */
[----:B------:R-:W-:Y:S01]  /*6d50*/  HMMA.16816.F32.BF16 R12, R8, R46, R12 ;  /* 0x0000002e080c723c */ /* 0x000fe2000004180c */
[----:B------:R-:W-:Y:S01]  /*6d60*/  LDSM.16.MT88.4 R44, [R134+0x8400] ;  /* 0x00840000862c783b */ /* 0x000fe20000004200 */
[----:B-1----:R-:W-:-:S05]  /*6d70*/  FADD.FTZ R0, R67, R7 ;  /* 0x0000000743007221 */ /* 0x002fca0000010000 */
[----:B------:R-:W-:Y:S02]  /*6d80*/  F2FP.BF16.PACK_AB R8, R245, R243 ;  /* 0x000000f3f508723e */ /* 0x000fe400000010ff */
[----:B-----5:R-:W-:Y:S01]  /*6d90*/  F2FP.BF16.PACK_AB R9, R59, R60 ;  /* 0x0000003c3b09723e */ /* 0x020fe200000010ff */
[----:B------:R-:W-:Y:S01]  /*6da0*/  FADD.FTZ R0, R97, R0 ;  /* 0x0000000061007221 */ /* 0x000fe20000010000 */
[----:B------:R-:W-:-:S03]  /*6db0*/  F2FP.BF16.PACK_AB R10, R246, R244 ;  /* 0x000000f4f60a723e */ /* 0x000fc600000010ff */
[----:B------:R-:W-:-:S04]  /*6dc0*/  FADD.FTZ R0, R96, R0 ;  /* 0x0000000060007221 */ /* 0x000fc80000010000 */
        /* <DEDUP_REMOVED lines=17> */
[----:B-1----:R-:W-:Y:S02]  /*6ee0*/  FFMA.FTZ R6, R110, c[0x0][0x23c], -R4 ;  /* 0x00008f006e067a23 */ /* 0x002fe40000010804 */
[----:B------:R-:W-:Y:S02]  /*6ef0*/  FADD.FTZ R0, R85, R0 ;  /* 0x0000000055007221 */ /* 0x000fe40000010000 */
[----:B------:R1:W-:Y:S01]  /*6f00*/  MUFU.EX2 R55, R6 ;  /* 0x0000000600377308 */ /* 0x0003e20000000800 */
[----:B----4-:R-:W-:Y:S01]  /*6f10*/  HMMA.16816.F32.BF16 R16, R8, R36, R16 ;  /* 0x000000240810723c */ /* 0x010fe20000041810 */
        /* <DEDUP_REMOVED lines=33> */
[----:B------:R-:W-:Y:S02]  /*7130*/  FADD.FTZ R0, R21, R0 ;  /* 0x0000000015007221 */ /* 0x000fe40000010000 */
[----:B---3--:R-:W-:Y:S02]  /*7140*/  HMMA.16816.F32.BF16 R32, R8, R40, R32 ;  /* 0x000000280820723c */ /* 0x008fe40000041820 */
[----:B------:R-:W-:-:S04]  /*7150*/  FADD.FTZ R0, R61, R0 ;  /* 0x000000003d007221 */ /* 0x000fc80000010000 */
[----:B------:R-:W-:Y:S02]  /*7160*/  FADD.FTZ R0, R64, R0 ;  /* 0x0000000040007221 */ /* 0x000fe40000010000 */
[C---:B------:R-:W-:Y:S01]  /*7170*/  HMMA.16816.F32.BF16 R36, R8.reuse, R42, R24 ;  /* 0x0000002a0824723c */ /* 0x040fe20000041818 */
[----:B------:R-:W3:Y:S01]  /*7180*/  LDSM.16.MT88.4 R24, [R135+0x8400] ;  /* 0x008400008718783b */ /* 0x000ee20000004200 */
[----:B------:R-:W-:Y:S02]  /*7190*/  FADD.FTZ R0, R63, R0 ;  /* 0x000000003f007221 */ /* 0x000fe40000010000 */
[----:B-1----:R-:W-:Y:S02]  /*71a0*/  FFMA.FTZ R6, R23, c[0x0][0x23c], -R5 ;  /* 0x00008f0017067a23 */ /* 0x002fe40000010805 */
[----:B------:R-:W-:Y:S02]  /*71b0*/  FADD.FTZ R0, R62, R0 ;  /* 0x000000003e007221 */ /* 0x000fe40000010000 */
[----:B------:R1:W-:Y:S01]  /*71c0*/  MUFU.EX2 R53, R6 ;  /* 0x0000000600357308 */ /* 0x0003e20000000800 */
[----:B--2---:R-:W-:Y:S01]  /*71d0*/  HMMA.16816.F32.BF16 R16, R8, R28, R16 ;  /* 0x0000001c0810723c */ /* 0x004fe20000041810 */
        /* <DEDUP_REMOVED lines=10> */
[----:B------:R1:W2:Y:S02]  /*7280*/  MUFU.EX2 R50, R2 ;  /* 0x0000000200327308 */ /* 0x0002a40000000800 */
[----:B------:R-:W-:-:S04]  /*7290*/  FADD.FTZ R0, R54, R0 ;  /* 0x0000000036007221 */ /* 0x000fc80000010000 */
[----:B------:R-:W-:-:S04]  /*72a0*/  FADD.FTZ R0, R52, R0 ;  /* 0x0000000034007221 */ /* 0x000fc80000010000 */
[----:B------:R-:W-:Y:S02]  /*72b0*/  FADD.FTZ R0, R51, R0 ;  /* 0x0000000033007221 */ /* 0x000fe40000010000 */
[----:B-1----:R-:W-:Y:S02]  /*72c0*/  FADD.FTZ R2, R220, R6 ;  /* 0x00000006dc027221 */ /* 0x002fe40000010000 */
[----:B------:R-:W-:Y:S02]  /*72d0*/  FFMA.FTZ R6, R184, c[0x0][0x23c], -R4 ;  /* 0x00008f00b8067a23 */ /* 0x000fe40000010804 */
        /* <DEDUP_REMOVED lines=11> */
[----:B------:R-:W-:Y:S02]  /*7390*/  FADD.FTZ R0, R49, R0 ;  /* 0x0000000031007221 */ /* 0x000fe40000010000 */
[----:B------:R-:W-:-:S04]  /*73a0*/  FADD.FTZ R2, R227, R2 ;  /* 0x00000002e3027221 */ /* 0x000fc80000010000 */
[----:B------:R-:W-:-:S04]  /*73b0*/  FADD.FTZ R2, R228, R2 ;  /* 0x00000002e4027221 */ /* 0x000fc80000010000 */
        /* <DEDUP_REMOVED lines=10> */
[C---:B-1----:R-:W-:Y:S01]  /*7460*/  F2FP.BF16.PACK_AB R11, R42.reuse, R48 ;  /* 0x000000302a0b723e */ /* 0x042fe200000010ff */
[----:B------:R-:W-:Y:S02]  /*7470*/  FFMA.FTZ R6, R113, c[0x0][0x23c], -R5 ;  /* 0x00008f0071067a23 */ /* 0x000fe40000010805 */
[----:B------:R-:W-:Y:S02]  /*7480*/  FADD.FTZ R2, R237, R2 ;  /* 0x00000002ed027221 */ /* 0x000fe40000010000 */
[----:B------:R-:W1:Y:S01]  /*7490*/  MUFU.EX2 R43, R6 ;  /* 0x00000006002b7308 */ /* 0x000e620000000800 */
[----:B------:R-:W-:Y:S01]  /*74a0*/  FADD.FTZ R0, R42, R0 ;  /* 0x000000002a007221 */ /* 0x000fe20000010000 */
[----:B------:R-:W-:Y:S01]  /*74b0*/  HMMA.16816.F32.BF16 R136, R8, R44, R32 ;  /* 0x0000002c0888723c */ /* 0x000fe20000041820 */
[----:B------:R-:W-:Y:S01]  /*74c0*/  FADD.FTZ R2, R236, R2 ;  /* 0x00000002ec027221 */ /* 0x000fe20000010000 */
[----:B------:R-:W2:Y:S03]  /*74d0*/  LDSM.16.MT88.4 R32, [R135+0x8800] ;  /* 0x008800008720783b */ /* 0x000ea60000004200 */
[----:B------:R-:W-:-:S03]  /*74e0*/  FADD.FTZ R2, R238, R2 ;  /* 0x00000002ee027221 */ /* 0x000fc60000010000 */
[----:B------:R-:W-:Y:S01]  /*74f0*/  HMMA.16816.F32.BF16 R28, R8, R46, R36 ;  /* 0x0000002e081c723c */ /* 0x000fe20000041824 */
[----:B------:R-:W-:-:S04]  /*7500*/  FADD.FTZ R2, R239, R2 ;  /* 0x00000002ef027221 */ /* 0x000fc80000010000 */
[----:B------:R-:W-:Y:S01]  /*7510*/  FADD.FTZ R2, R242, R2 ;  /* 0x00000002f2027221 */ /* 0x000fe20000010000 */
[----:B-1----:R-:W-:Y:S01]  /*7520*/  F2FP.BF16.PACK_AB R148, R43, R53 ;  /* 0x000000352b94723e */ /* 0x002fe200000010ff */
[----:B------:R-:W-:Y:S01]  /*7530*/  FFMA.FTZ R6, R188, c[0x0][0x23c], -R4 ;  /* 0x00008f00bc067a23 */ /* 0x000fe20000010804 */
[----:B---3--:R-:W-:Y:S01]  /*7540*/  HMMA.16816.F32.BF16 R144, R8, R24, R16 ;  /* 0x000000180890723c */ /* 0x008fe20000041810 */
[----:B------:R-:W-:Y:S01]  /*7550*/  FADD.FTZ R2, R243, R2 ;  /* 0x00000002f3027221 */ /* 0x000fe20000010000 */
[----:B------:R-:W1:Y:S01]  /*7560*/  LDSM.16.MT88.4 R16, [R134+0x8c00] ;  /* 0x008c00008610783b */ /* 0x000e620000004200 */
[----:B------:R3:W4:Y:S02]  /*7570*/  MUFU.EX2 R41, R6 ;  /* 0x0000000600297308 */ /* 0x0007240000000800 */
[----:B------:R-:W-:-:S03]  /*7580*/  FADD.FTZ R2, R245, R2 ;  /* 0x00000002f5027221 */ /* 0x000fc60000010000 */
[----:B------:R-:W-:Y:S01]  /*7590*/  HMMA.16816.F32.BF16 R12, R8, R26, R12 ;  /* 0x0000001a080c723c */ /* 0x000fe2000004180c */
[----:B------:R-:W-:Y:S01]  /*75a0*/  FADD.FTZ R2, R244, R2 ;  /* 0x00000002f4027221 */ /* 0x000fe20000010000 */
[----:B------:R-:W5:Y:S03]  /*75b0*/  LDSM.16.MT88.4 R24, [R135+0x8c00] ;  /* 0x008c00008718783b */ /* 0x000f660000004200 */
[----:B------:R-:W-:Y:S02]  /*75c0*/  FADD.FTZ R2, R246, R2 ;  /* 0x00000002f6027221 */ /* 0x000fe40000010000 */
[----:B------:R-:W-:Y:S02]  /*75d0*/  F2FP.BF16.PACK_AB R8, R78, R88 ;  /* 0x000000584e08723e */ /* 0x000fe400000010ff */
[----:B------:R-:W-:Y:S01]  /*75e0*/  FADD.FTZ R2, R120, R2 ;  /* 0x0000000278027221 */ /* 0x000fe20000010000 */
[----:B------:R-:W-:Y:S01]  /*75f0*/  F2FP.BF16.PACK_AB R10, R56, R67 ;  /* 0x00000043380a723e */ /* 0x000fe200000010ff */
[----:B---3--:R-:W-:-:S02]  /*7600*/  FFMA.FTZ R6, R189, c[0x0][0x23c], -R4 ;  /* 0x00008f00bd067a23 */ /* 0x008fc40000010804 */
[----:B------:R-:W-:Y:S02]  /*7610*/  FADD.FTZ R2, R119, R2 ;  /* 0x0000000277027221 */ /* 0x000fe40000010000 */
[----:B------:R-:W3:Y:S01]  /*7620*/  MUFU.EX2 R40, R6 ;  /* 0x0000000600287308 */ /* 0x000ee20000000800 */
[----:B----4-:R-:W-:Y:S02]  /*7630*/  FADD.FTZ R0, R41, R0 ;  /* 0x0000000029007221 */ /* 0x010fe40000010000 */
[----:B------:R-:W-:-:S04]  /*7640*/  FADD.FTZ R2, R118, R2 ;  /* 0x0000000276027221 */ /* 0x000fc80000010000 */
[----:B------:R-:W-:-:S04]  /*7650*/  FADD.FTZ R2, R117, R2 ;  /* 0x0000000275027221 */ /* 0x000fc80000010000 */
[----:B------:R-:W-:-:S04]  /*7660*/  FADD.FTZ R2, R101, R2 ;  /* 0x0000000265027221 */ /* 0x000fc80000010000 */
[----:B------:R-:W-:Y:S01]  /*7670*/  FADD.FTZ R2, R100, R2 ;  /* 0x0000000264027221 */ /* 0x000fe20000010000 */
[C---:B---3--:R-:W-:Y:S01]  /*7680*/  F2FP.BF16.PACK_AB R9, R40.reuse, R41 ;  /* 0x000000292809723e */ /* 0x048fe200000010ff */
[----:B------:R-:W-:Y:S02]  /*7690*/  FFMA.FTZ R6, R191, c[0x0][0x23c], -R4 ;  /* 0x00008f00bf067a23 */ /* 0x000fe40000010804 */
[----:B------:R-:W-:Y:S02]  /*76a0*/  FADD.FTZ R2, R99, R2 ;  /* 0x0000000263027221 */ /* 0x000fe40000010000 */
[----:B------:R3:W4:Y:S01]  /*76b0*/  MUFU.EX2 R23, R6 ;  /* 0x0000000600177308 */ /* 0x0007220000000800 */
[----:B------:R-:W-:Y:S02]  /*76c0*/  FADD.FTZ R0, R40, R0 ;  /* 0x0000000028007221 */ /* 0x000fe40000010000 */
[----:B------:R-:W-:-:S04]  /*76d0*/  FADD.FTZ R2, R98, R2 ;  /* 0x0000000262027221 */ /* 0x000fc80000010000 */
[----:B------:R-:W-:-:S04]  /*76e0*/  FADD.FTZ R2, R88, R2 ;  /* 0x0000000258027221 */ /* 0x000fc80000010000 */
[----:B------:R-:W-:-:S04]  /*76f0*/  FADD.FTZ R2, R78, R2 ;  /* 0x000000024e027221 */ /* 0x000fc80000010000 */
[----:B------:R-:W-:Y:S02]  /*7700*/  FADD.FTZ R2, R67, R2 ;  /* 0x0000000243027221 */ /* 0x000fe40000010000 */
[----:B---3--:R-:W-:Y:S02]  /*7710*/  FFMA.FTZ R6, R194, c[0x0][0x23c], -R4 ;  /* 0x00008f00c2067a23 */ /* 0x008fe40000010804 */
[----:B----4-:R-:W-:Y:S02]  /*7720*/  FADD.FTZ R0, R23, R0 ;  /* 0x0000000017007221 */ /* 0x010fe40000010000 */
[----:B------:R3:W4:Y:S01]  /*7730*/  MUFU.EX2 R22, R6 ;  /* 0x0000000600167308 */ /* 0x0007220000000800 */
[----:B------:R-:W-:-:S04]  /*7740*/  FADD.FTZ R2, R56, R2 ;  /* 0x0000000238027221 */ /* 0x000fc80000010000 */
[----:B------:R-:W-:-:S04]  /*7750*/  FADD.FTZ R2, R53, R2 ;  /* 0x0000000235027221 */ /* 0x000fc80000010000 */
[----:B------:R-:W-:Y:S02]  /*7760*/  FADD.FTZ R2, R43, R2 ;  /* 0x000000022b027221 */ /* 0x000fe40000010000 */
[--C-:B---3--:R-:W-:Y:S01]  /*7770*/  FFMA.FTZ R6, R190, c[0x0][0x23c], -R5.reuse ;  /* 0x00008f00be067a23 */ /* 0x108fe20000010805 */
[C---:B----4-:R-:W-:Y:S01]  /*7780*/  F2FP.BF16.PACK_AB R11, R22.reuse, R23 ;  /* 0x00000017160b723e */ /* 0x050fe200000010ff */
[----:B------:R-:W-:Y:S02]  /*7790*/  FADD.FTZ R0, R22, R0 ;  /* 0x0000000016007221 */ /* 0x000fe40000010000 */
[----:B------:R3:W4:Y:S04]  /*77a0*/  MUFU.EX2 R21, R6 ;  /* 0x0000000600157308 */ /* 0x0007280000000800 */
[C---:B------:R-:W-:Y:S08]  /*77b0*/  HMMA.16816.F32.BF16 R136, R8.reuse, R140, R136 ;  /* 0x0000008c0888723c */ /* 0x040ff00000041888 */
[----:B------:R-:W-:Y:S01]  /*77c0*/  HMMA.16816.F32.BF16 R140, R8, R142, R28 ;  /* 0x0000008e088c723c */ /* 0x000fe2000004181c */
[----:B---3--:R-:W-:-:S02]  /*77d0*/  FFMA.FTZ R6, R195, c[0x0][0x23c], -R5 ;  /* 0x00008f00c3067a23 */ /* 0x008fc40000010805 */
[----:B------:R-:W-:Y:S02]  /*77e0*/  FFMA.FTZ R5, R196, c[0x0][0x23c], -R4 ;  /* 0x00008f00c4057a23 */ /* 0x000fe40000010804 */
[----:B------:R-:W3:Y:S03]  /*77f0*/  MUFU.EX2 R238, R6 ;  /* 0x0000000600ee7308 */ /* 0x000ee60000000800 */
[----:B--2---:R-:W-:Y:S01]  /*7800*/  HMMA.16816.F32.BF16 R144, R8, R32, R144 ;  /* 0x000000200890723c */ /* 0x004fe20000041890 */
[----:B----4-:R-:W-:-:S04]  /*7810*/  FADD.FTZ R2, R21, R2 ;  /* 0x0000000215027221 */ /* 0x010fc80000010000 */
[----:B------:R2:W4:Y:S03]  /*7820*/  MUFU.EX2 R7, R5 ;  /* 0x0000000500077308 */ /* 0x0005260000000800 */
[----:B------:R-:W-:Y:S01]  /*7830*/  HMMA.16816.F32.BF16 R12, R8, R34, R12 ;  /* 0x00000022080c723c */ /* 0x000fe2000004180c */
[C---:B---3--:R-:W-:Y:S01]  /*7840*/  F2FP.BF16.PACK_AB R150, R238.reuse, R21 ;  /* 0x00000015ee96723e */ /* 0x048fe200000010ff */
[----:B------:R-:W-:Y:S02]  /*7850*/  FADD.FTZ R238, R238, R2 ;  /* 0x00000002eeee7221 */ /* 0x000fe40000010000 */
[----:B--2---:R-:W-:Y:S02]  /*7860*/  FFMA.FTZ R5, R197, c[0x0][0x23c], -R4 ;  /* 0x00008f00c5057a23 */ /* 0x004fe40000010804 */
[----:B----4-:R-:W-:Y:S02]  /*7870*/  FADD.FTZ R0, R7, R0 ;  /* 0x0000000007007221 */ /* 0x010fe40000010000 */
[----:B------:R2:W3:Y:S02]  /*7880*/  MUFU.EX2 R6, R5 ;  /* 0x0000000500067308 */ /* 0x0004e40000000800 */
[--C-:B--2---:R-:W-:Y:S01]  /*7890*/  FFMA.FTZ R5, R198, c[0x0][0x23c], -R4.reuse ;  /* 0x00008f00c6057a23 */ /* 0x104fe20000010804 */
[----:B---3--:R-:W-:Y:S01]  /*78a0*/  F2FP.BF16.PACK_AB R149, R6, R7 ;  /* 0x000000070695723e */ /* 0x008fe200000010ff */
[----:B------:R-:W-:-:S02]  /*78b0*/  FFMA.FTZ R4, R199, c[0x0][0x23c], -R4 ;  /* 0x00008f00c7047a23 */ /* 0x000fc40000010804 */
[----:B------:R-:W-:Y:S02]  /*78c0*/  FADD.FTZ R0, R6, R0 ;  /* 0x0000000006007221 */ /* 0x000fe40000010000 */
[----:B------:R-:W2:Y:S08]  /*78d0*/  MUFU.EX2 R5, R5 ;  /* 0x0000000500057308 */ /* 0x000eb00000000800 */
[----:B------:R-:W3:Y:S01]  /*78e0*/  MUFU.EX2 R4, R4 ;  /* 0x0000000400047308 */ /* 0x000ee20000000800 */
[----:B--2---:R-:W-:Y:S01]  /*78f0*/  FADD.FTZ R0, R5, R0 ;  /* 0x0000000005007221 */ /* 0x004fe20000010000 */
[----:B---3--:R-:W-:-:S03]  /*7900*/  F2FP.BF16.PACK_AB R151, R4, R5 ;  /* 0x000000050497723e */ /* 0x008fc600000010ff */
[----:B------:R-:W-:-:S04]  /*7910*/  FADD.FTZ R239, R4, R0 ;  /* 0x0000000004ef7221 */ /* 0x000fc80000010000 */
[C---:B-1----:R-:W-:Y:S08]  /*7920*/  HMMA.16816.F32.BF16 R136, R148.reuse, R16, R136 ;  /* 0x000000109488723c */ /* 0x042ff00000041888 */
[C---:B------:R-:W-:Y:S08]  /*7930*/  HMMA.16816.F32.BF16 R140, R148.reuse, R18, R140 ;  /* 0x00000012948c723c */ /* 0x040ff0000004188c */
[C---:B-----5:R-:W-:Y:S08]  /*7940*/  HMMA.16816.F32.BF16 R144, R148.reuse, R24, R144 ;  /* 0x000000189490723c */ /* 0x060ff00000041890 */
[----:B------:R-:W-:Y:S01]  /*7950*/  HMMA.16816.F32.BF16 R148, R148, R26, R12 ;  /* 0x0000001a9494723c */ /* 0x000fe2000004180c */
[----:B------:R-:W-:Y:S07]  /*7960*/  @!P0 BRA `(.L_x_1500) ;  /* 0x00004f8000008947 */ /* 0x000fee0003800000 */
[----:B------:R-:W-:Y:S01]  /*7970*/  ULDC UR4, c[0x0][0x1a0] ;  /* 0x0000680000047ab9 */ /* 0x000fe20000000800 */
[----:B------:R-:W-:Y:S01]  /*7980*/  IADD3 R186, R186, -0x2, RZ ;  /* 0xfffffffebaba7810 */ /* 0x000fe20007ffe0ff */
[----:B------:R-:W-:Y:S01]  /*7990*/  ULEA UR4, -UR4, URZ, 0x8 ;  /* 0x0000003f04047291 */ /* 0x000fe2000f8e413f */
[----:B------:R-:W-:Y:S01]  /*79a0*/  IMAD.MOV.U32 R195, RZ, RZ, R152 ;  /* 0x000000ffffc37224 */ /* 0x000fe200078e0098 */
[----:B------:R-:W-:Y:S01]  /*79b0*/  MOV R133, R3 ;  /* 0x0000000300857202 */ /* 0x000fe20000000f00 */
[----:B------:R-:W-:Y:S01]  /*79c0*/  IMAD.MOV.U32 R194, RZ, RZ, R153 ;  /* 0x000000ffffc27224 */ /* 0x000fe200078e0099 */
[----:B------:R-:W-:Y:S01]  /*79d0*/  USHF.R.S32.HI UR6, URZ, 0x1f, UR4 ;  /* 0x0000001f3f067899 */ /* 0x000fe20008011404 */
[----:B------:R-:W-:Y:S01]  /*79e0*/  IMAD.MOV.U32 R132, RZ, RZ, R20 ;  /* 0x000000ffff847224 */ /* 0x000fe200078e0014 */
[----:B------:R-:W-:-:S04]  /*79f0*/  MOV R243, UR4 ;  /* 0x0000000400f37c02 */ /* 0x000fc80008000f00 */
[----:B------:R-:W-:-:S04]  /*7a00*/  MOV R242, UR6 ;  /* 0x0000000600f27c02 */ /* 0x000fc80008000f00 */
.L_x_1504:
[----:B------:R-:W-:Y:S01]  /*7a10*/  MOV R2, R243 ;  /* 0x000000f300027202 */ /* 0x000fe20000000f00 */
[----:B------:R-:W-:Y:S04]  /*7a20*/  DEPBAR.LE SB0, 0x0 ;  /* 0x000080000000791a */ /* 0x000fe80000000000 */
[----:B------:R-:W-:Y:S01]  /*7a30*/  BAR.SYNC.DEFER_BLOCKING 0x0 ;  /* 0x0000000000007b1d */ /* 0x000fe20000010000 */
[----:B------:R-:W-:Y:S05]  /*7a40*/  MOV R0, R242 ;  /* 0x000000f200007202 */ /* 0x000fea0000000f00 */
[----:B------:R-:W-:-:S05]  /*7a50*/  @P6 BRA `(.L_x_1501) ;  /* 0x000003b000006947 */ /* 0x000fca0003800000 */
        /* <DEDUP_REMOVED lines=59> */
.L_x_1501:
[C---:B------:R-:W-:Y:S04]  /*7e10*/  LEA R195, P0, R2.reuse, R195, 0x1 ;  /* 0x000000c302c37211 */ /* 0x040fe800078008ff */
[----:B------:R-:W-:Y:S02]  /*7e20*/  MOV R12, R195 ;  /* 0x000000c3000c7202 */ /* 0x000fe40000000f00 */
[----:B------:R-:W-:Y:S02]  /*7e30*/  LEA.HI.X R194, R2, R194, R0, 0x1, P0 ;  /* 0x000000c202c27211 */ /* 0x000fe400000f0c00 */
[----:B------:R-:W-:Y:S02]  /*7e40*/  IADD3 R2, P0, R195, UR10, RZ ;  /* 0x0000000ac3027c10 */ /* 0x000fe4000ff1e0ff */
[----:B------:R-:W-:Y:S02]  /*7e50*/  MOV R13, R194 ;  /* 0x000000c2000d7202 */ /* 0x000fe40000000f00 */
[----:B------:R-:W-:Y:S02]  /*7e60*/  IADD3.X R3, R194, UR5, RZ, P0, !PT ;  /* 0x00000005c2037c10 */ /* 0x000fe400087fe4ff */
[----:B------:R-:W-:Y:S01]  /*7e70*/  IADD3 R10, P0, R2, UR10, RZ ;  /* 0x0000000a020a7c10 */ /* 0x000fe2000ff1e0ff */
[----:B------:R-:W-:Y:S01]  /*7e80*/  @!PT LDS RZ, [RZ] ;  /* 0x00000000fffff984 */ /* 0x000fe20000000800 */
[----:B------:R-:W-:Y:S01]  /*7e90*/  @!PT LDS RZ, [RZ] ;  /* 0x00000000fffff984 */ /* 0x000fe20000000800 */
[----:B------:R-:W-:Y:S01]  /*7ea0*/  @!PT LDS RZ, [RZ] ;  /* 0x00000000fffff984 */ /* 0x000fe20000000800 */
[----:B------:R1:W-:Y:S03]  /*7eb0*/  LDGSTS.E.BYPASS.LTC128B.128 [R183+0x5000], [R12.64] ;  /* 0x050000000cb77fae */ /* 0x0003e6000b901d4c */
[----:B------:R-:W-:Y:S02]  /*7ec0*/  IADD3.X R11, R3, UR5, RZ, P0, !PT ;  /* 0x00000005030b7c10 */ /* 0x000fe400087fe4ff */
[----:B------:R-:W-:Y:S03]  /*7ed0*/  IADD3 R8, P0, R10, UR10, RZ ;  /* 0x0000000a0a087c10 */ /* 0x000fe6000ff1e0ff */
[----:B------:R2:W-:Y:S01]  /*7ee0*/  LDGSTS.E.BYPASS.LTC128B.128 [R183+0x5800], [R2.64] ;  /* 0x0580000002b77fae */ /* 0x0005e2000b901d4c */
[----:B------:R-:W-:Y:S02]  /*7ef0*/  IADD3.X R9, R11, UR5, RZ, P0, !PT ;  /* 0x000000050b097c10 */ /* 0x000fe400087fe4ff */
[----:B------:R-:W-:Y:S04]  /*7f00*/  IADD3 R6, P0, R8, UR10, RZ ;  /* 0x0000000a08067c10 */ /* 0x000fe8000ff1e0ff */
[----:B------:R-:W-:Y:S01]  /*7f10*/  IADD3.X R7, R9, UR5, RZ, P0, !PT ;  /* 0x0000000509077c10 */ /* 0x000fe200087fe4ff */
[----:B------:R3:W-:Y:S01]  /*7f20*/  LDGSTS.E.BYPASS.LTC128B.128 [R183+0x6000], [R10.64] ;  /* 0x060000000ab77fae */ /* 0x0007e2000b901d4c */
[----:B------:R-:W-:Y:S04]  /*7f30*/  IADD3 R4, P0, R6, UR10, RZ ;  /* 0x0000000a06047c10 */ /* 0x000fe8000ff1e0ff */
[----:B------:R-:W-:Y:S03]  /*7f40*/  IADD3.X R5, R7, UR5, RZ, P0, !PT ;  /* 0x0000000507057c10 */ /* 0x000fe600087fe4ff */
[----:B------:R4:W-:Y:S08]  /*7f50*/  LDGSTS.E.BYPASS.LTC128B.128 [R183+0x6800], [R8.64] ;  /* 0x0680000008b77fae */ /* 0x0009f0000b901d4c */
[----:B------:R5:W-:Y:S01]  /*7f60*/  LDGSTS.E.BYPASS.LTC128B.128 [R183+0x7000], [R6.64] ;  /* 0x0700000006b77fae */ /* 0x000be2000b901d4c */
[----:B--2---:R-:W-:Y:S04]  /*7f70*/  IADD3 R2, P0, R4, UR10, RZ ;  /* 0x0000000a04027c10 */ /* 0x004fe8000ff1e0ff */
[----:B------:R-:W-:Y:S03]  /*7f80*/  IADD3.X R3, R5, UR5, RZ, P0, !PT ;  /* 0x0000000505037c10 */ /* 0x000fe600087fe4ff */
[----:B------:R5:W-:Y:S01]  /*7f90*/  LDGSTS.E.BYPASS.LTC128B.128 [R183+0x7800], [R4.64] ;  /* 0x0780000004b77fae */ /* 0x000be2000b901d4c */
[----:B---3--:R-:W-:Y:S04]  /*7fa0*/  IADD3 R10, P0, R2, UR10, RZ ;  /* 0x0000000a020a7c10 */ /* 0x008fe8000ff1e0ff */
[----:B------:R-:W-:Y:S03]  /*7fb0*/  IADD3.X R11, R3, UR5, RZ, P0, !PT ;  /* 0x00000005030b7c10 */ /* 0x000fe600087fe4ff */
[----:B------:R2:W-:Y:S01]  /*7fc0*/  LDGSTS.E.BYPASS.LTC128B.128 [R183+0x8000], [R2.64] ;  /* 0x0800000002b77fae */ /* 0x0005e2000b901d4c */
[----:B------:R-:W-:Y:S07]  /*7fd0*/  ISETP.GE.AND P0, PT, R186, 0x1, PT ;  /* 0x00000001ba00780c */ /* 0x000fee0003f06270 */
[----:B------:R4:W-:Y:S08]  /*7fe0*/  LDGSTS.E.BYPASS.LTC128B.128 [R183+0x8800], [R10.64] ;  /* 0x088000000ab77fae */ /* 0x0009f0000b901d4c */
[----:B------:R-:W-:Y:S08]  /*7ff0*/  LDSM.16.M88.4 R128, [R166] ;  /* 0x00000000a680783b */ /* 0x000ff00000000200 */
[----:B------:R-:W0:Y:S08]  /*8000*/  LDGDEPBAR ;  /* 0x00000000000079af */ /* 0x000e300000000000 */
[----:B------:R-:W-:Y:S08]  /*8010*/  LDSM.16.M88.4 R16, [R164+0x400] ;  /* 0x00040000a410783b */ /* 0x000ff00000000200 */
[----:B----4-:R-:W5:Y:S08]  /*8020*/  LDSM.16.M88.4 R8, [R164] ;  /* 0x00000000a408783b */ /* 0x010f700000000200 */
        /* <DEDUP_REMOVED lines=14> */
[----:B------:R-:W-:Y:S08]  /*8110*/  LDSM.16.M88.4 R156, [R167] ;  /* 0x00000000a79c783b */ /* 0x000ff00000000200 */
[----:B------:R-:W2:Y:S01]  /*8120*/  LDSM.16.M88.4 R160, [R165] ;  /* 0x00000000a5a0783b */ /* 0x000ea20000000200 */
[C---:B-----5:R-:W-:Y:S08]  /*8130*/  HMMA.16816.F32.BF16 R4, R128.reuse, R8, RZ ;  /* 0x000000088004723c */ /* 0x060ff000000418ff */
[C---:B------:R-:W-:Y:S08]  /*8140*/  HMMA.16816.F32.BF16 R8, R128.reuse, R10, RZ ;  /* 0x0000000a8008723c */ /* 0x040ff000000418ff */
[C---:B-1----:R-:W-:Y:S08]  /*8150*/  HMMA.16816.F32.BF16 R12, R128.reuse, R16, RZ ;  /* 0x00000010800c723c */ /* 0x042ff000000418ff */
        /* <DEDUP_REMOVED lines=75> */
[----:B------:R2:W2:Y:S01]  /*8610*/  MUFU.TANH R17, R21 ;  /* 0x0000001500117308 */ /* 0x0004a20000002400 */
[----:B------:R-:W-:Y:S02]  /*8620*/  FMUL.FTZ R26, R26, c[0x0][0x2ec] ;  /* 0x0000bb001a1a7a20 */ /* 0x000fe40000410000 */
[----:B------:R-:W-:Y:S01]  /*8630*/  FMUL.FTZ R27, R27, c[0x0][0x2ec] ;  /* 0x0000bb001b1b7a20 */ /* 0x000fe20000410000 */
[C---:B-----5:R-:W-:Y:S06]  /*8640*/  HMMA.16816.F32.BF16 R28, R156.reuse, R8, R28 ;  /* 0x000000089c1c723c */ /* 0x060fec000004181c */
[----:B------:R2:W2:Y:S02]  /*8650*/  MUFU.TANH R154, R16 ;  /* 0x00000010009a7308 */ /* 0x0004a40000002400 */
[C---:B------:R-:W-:Y:S01]  /*8660*/  HMMA.16816.F32.BF16 R32, R156.reuse, R10, R32 ;  /* 0x0000000a9c20723c */ /* 0x040fe20000041820 */
[----:B------:R-:W5:Y:S07]  /*8670*/  LDSM.16.M88.4 R8, [R178] ;  /* 0x00000000b208783b */ /* 0x000f6e0000000200 */
[----:B------:R2:W2:Y:S01]  /*8680*/  MUFU.TANH R152, R18 ;  /* 0x0000001200987308 */ /* 0x0004a20000002400 */
        /* <DEDUP_REMOVED lines=18> */
[----:B------:R-:W-:Y:S03]  /*87b0*/  FMUL.FTZ R39, R39, c[0x0][0x2ec] ;  /* 0x0000bb0027277a20 */ /* 0x000fe60000410000 */
[----:B------:R2:W2:Y:S01]  /*87c0*/  MUFU.TANH R15, R23 ;  /* 0x00000017000f7308 */ /* 0x0004a20000002400 */
        /* <DEDUP_REMOVED lines=31> */
[----:B------:R-:W-:Y:S02]  /*89c0*/  FMUL.FTZ R59, R59, c[0x0][0x2ec] ;  /* 0x0000bb003b3b7a20 */ /* 0x000fe40000410000 */
[----:B------:R-:W-:Y:S02]  /*89d0*/  FMUL.FTZ R44, R44, c[0x0][0x2ec] ;  /* 0x0000bb002c2c7a20 */ /* 0x000fe40000410000 */
        /* <DEDUP_REMOVED lines=82> */
[----:B------:R2:W2:Y:S01]  /*8f00*/  MUFU.TANH R14, R44 ;  /* 0x0000002c000e7308 */ /* 0x0004a20000002400 */
        /* <DEDUP_REMOVED lines=9> */
[----:B------:R-:W1:Y:S03]  /*8fa0*/  MUFU.TANH R46, R46 ;  /* 0x0000002e002e7308 */ /* 0x000e660000002400 */
        /* <DEDUP_REMOVED lines=23> */
[----:B--2---:R-:W-:Y:S01]  /*9120*/  FMUL.FTZ R21, R130, c[0x0][0x2ec] ;  /* 0x0000bb0082157a20 */ /* 0x004fe20000410000 */
[----:B------:R-:W2:Y:S01]  /*9130*/  MUFU.TANH R51, R51 ;  /* 0x0000003300337308 */ /* 0x000ea20000002400 */
        /* <DEDUP_REMOVED lines=82> */
[----:B--234-:R-:W-:Y:S02]  /*9660*/  ULDC UR6, c[0x0][0x198] ;  /* 0x0000660000067ab9 */ /* 0x01cfe40000000800 */
[----:B------:R-:W-:Y:S04]  /*9670*/  ULEA UR6, -UR6, URZ, 0x8 ;  /* 0x0000003f06067291 */ /* 0x000fe8000f8e413f */
[----:B------:R-:W-:Y:S02]  /*9680*/  USHF.R.S32.HI UR4, URZ, 0x1f, UR6 ;  /* 0x0000001f3f047899 */ /* 0x000fe40008011406 */
[----:B------:R-:W-:Y:S04]  /*9690*/  MOV R2, UR6 ;  /* 0x0000000600027c02 */ /* 0x000fe80008000f00 */
[----:B-1----:R-:W-:Y:S01]  /*96a0*/  MOV R0, UR4 ;  /* 0x0000000400007c02 */ /* 0x002fe20008000f00 */
[----:B------:R-:W-:-:S05]  /*96b0*/  @P6 BRA `(.L_x_1503) ;  /* 0x000003b000006947 */ /* 0x000fca0003800000 */
        /* <DEDUP_REMOVED lines=59> */
.L_x_1503:
[C---:B------:R-:W-:Y:S04]  /*9a70*/  LEA R241, P0, R2.reuse, R241, 0x1 ;  /* 0x000000f102f17211 */ /* 0x040fe800078008ff */
[----:B------:R-:W-:Y:S01]  /*9a80*/  LEA.HI.X R240, R2, R240, R0, 0x1, P0 ;  /* 0x000000f002f07211 */ /* 0x000fe200000f0c00 */
[----:B------:R-:W-:Y:S01]  /*9a90*/  IMAD.MOV.U32 R12, RZ, RZ, R241 ;  /* 0x000000ffff0c7224 */ /* 0x000fe200078e00f1 */
        /* <DEDUP_REMOVED lines=19> */
[----:B------:R1:W-:Y:S01]  /*9bd0*/  LDGSTS.E.BYPASS.LTC128B.128 [R183+0x3800], [R4.64] ;  /* 0x0380000004b77fae */ /* 0x0003e2000b901d4c */
[----:B--2---:R-:W-:Y:S04]  /*9be0*/  IADD3 R2, P0, R4, UR9, RZ ;  /* 0x0000000904027c10 */ /* 0x004fe8000ff1e0ff */
[----:B------:R-:W-:Y:S02]  /*9bf0*/  IADD3.X R3, R5, UR7, RZ, P0, !PT ;  /* 0x0000000705037c10 */ /* 0x000fe400087fe4ff */
[----:B---3--:R-:W-:Y:S03]  /*9c00*/  IADD3 R10, P0, R2, UR9, RZ ;  /* 0x00000009020a7c10 */ /* 0x008fe6000ff1e0ff */
[----:B------:R1:W-:Y:S01]  /*9c10*/  LDGSTS.E.BYPASS.LTC128B.128 [R183+0x4000], [R2.64] ;  /* 0x0400000002b77fae */ /* 0x0003e2000b901d4c */
[----:B------:R-:W-:Y:S05]  /*9c20*/  IADD3.X R11, R3, UR7, RZ, P0, !PT ;  /* 0x00000007030b7c10 */ /* 0x000fea00087fe4ff */
[----:B------:R1:W-:Y:S04]  /*9c30*/  LDGSTS.E.BYPASS.LTC128B.128 [R183+0x4800], [R10.64] ;  /* 0x048000000ab77fae */ /* 0x0003e8000b901d4c */
[----:B------:R-:W0:Y:S02]  /*9c40*/  LDGDEPBAR ;  /* 0x00000000000079af */ /* 0x000e240000000000 */
.L_x_1502:
[----:B-1234-:R-:W-:Y:S04]  /*9c50*/  FMNMX.FTZ R0, R184, R132, !PT ;  /* 0x00000084b8007209 */ /* 0x01efe80007810000 */
        /* <DEDUP_REMOVED lines=146> */
[----:B------:R-:W-:Y:S01]  /*a580*/  ISETP.GT.AND P0, PT, R186, RZ, PT ;  /* 0x000000ffba00720c */ /* 0x000fe20003f04270 */
[--C-:B------:R-:W-:Y:S02]  /*a590*/  FFMA.FTZ R6, R161, c[0x0][0x23c], -R23.reuse ;  /* 0x00008f00a1067a23 */ /* 0x100fe40000010817 */
[--C-:B------:R-:W-:Y:S02]  /*a5a0*/  FFMA.FTZ R8, R69, c[0x0][0x23c], -R23.reuse ;  /* 0x00008f0045087a23 */ /* 0x100fe40000010817 */
[----:B------:R-:W-:Y:S01]  /*a5b0*/  FFMA.FTZ R5, R189, c[0x0][0x23c], -R23 ;  /* 0x00008f00bd057a23 */ /* 0x000fe20000010817 */
[----:B------:R3:W-:Y:S01]  /*a5c0*/  MUFU.EX2 R131, R4 ;  /* 0x0000000400837308 */ /* 0x0007e20000000800 */
[--C-:B------:R-:W-:Y:S09]  /*a5d0*/  FFMA.FTZ R21, R21, c[0x0][0x23c], -R44.reuse ;  /* 0x00008f0015157a23 */ /* 0x100ff2000001082c */
[----:B------:R4:W-:Y:S01]  /*a5e0*/  MUFU.EX2 R161, R6 ;  /* 0x0000000600a17308 */ /* 0x0009e20000000800 */
[----:B-1----:R-:W-:Y:S02]  /*a5f0*/  FADD.FTZ R0, -R3, R133 ;  /* 0x0000008503007221 */ /* 0x002fe40000010100 */
[----:B--2---:R-:W-:Y:S02]  /*a600*/  FMUL.FTZ R9, R2, R141 ;  /* 0x0000008d02097220 */ /* 0x004fe40000410000 */
[----:B------:R-:W-:Y:S05]  /*a610*/  FMUL.FTZ R0, R0, c[0x0][0x23c] ;  /* 0x00008f0000007a20 */ /* 0x000fea0000410000 */
[----:B------:R1:W-:Y:S01]  /*a620*/  MUFU.EX2 R133, R5 ;  /* 0x0000000500857308 */ /* 0x0003e20000000800 */
[--C-:B---3--:R-:W-:Y:S09]  /*a630*/  FFMA.FTZ R4, R191, c[0x0][0x23c], -R23.reuse ;  /* 0x00008f00bf047a23 */ /* 0x108ff20000010817 */
[----:B------:R2:W3:Y:S01]  /*a640*/  MUFU.EX2 R156, R4 ;  /* 0x00000004009c7308 */ /* 0x0004e20000000800 */
[--C-:B----4-:R-:W-:Y:S02]  /*a650*/  FFMA.FTZ R6, R17, c[0x0][0x23c], -R23.reuse ;  /* 0x00008f0011067a23 */ /* 0x110fe40000010817 */
[----:B------:R-:W-:Y:S07]  /*a660*/  FMUL.FTZ R17, R2, R149 ;  /* 0x0000009502117220 */ /* 0x000fee0000410000 */
[----:B------:R4:W-:Y:S01]  /*a670*/  MUFU.EX2 R159, R7 ;  /* 0x00000007009f7308 */ /* 0x0009e20000000800 */
[--C-:B-1----:R-:W-:Y:S09]  /*a680*/  FFMA.FTZ R5, R154, c[0x0][0x23c], -R23.reuse ;  /* 0x00008f009a057a23 */ /* 0x102ff20000010817 */
[----:B------:R1:W-:Y:S01]  /*a690*/  MUFU.EX2 R154, R5 ;  /* 0x00000005009a7308 */ /* 0x0003e20000000800 */
[--C-:B--2---:R-:W-:Y:S09]  /*a6a0*/  FFMA.FTZ R4, R163, c[0x0][0x23c], -R44.reuse ;  /* 0x00008f00a3047a23 */ /* 0x104ff2000001082c */
[----:B------:R2:W-:Y:S01]  /*a6b0*/  MUFU.EX2 R130, R4 ;  /* 0x0000000400827308 */ /* 0x0005e20000000800 */
[--C-:B----4-:R-:W-:Y:S09]  /*a6c0*/  FFMA.FTZ R7, R18, c[0x0][0x23c], -R23.reuse ;  /* 0x00008f0012077a23 */ /* 0x110ff20000010817 */
[----:B------:R4:W-:Y:S01]  /*a6d0*/  MUFU.EX2 R237, R8 ;  /* 0x0000000800ed7308 */ /* 0x0009e20000000800 */
[--C-:B-1----:R-:W-:Y:S01]  /*a6e0*/  FFMA.FTZ R5, R24, c[0x0][0x23c], -R23.reuse ;  /* 0x00008f0018057a23 */ /* 0x102fe20000010817 */
[----:B---3--:R-:W-:Y:S08]  /*a6f0*/  F2FP.BF16.PACK_AB R24, R156, R131 ;  /* 0x000000839c18723e */ /* 0x008ff000000010ff */
[----:B------:R-:W1:Y:S01]  /*a700*/  MUFU.EX2 R0, R0 ;  /* 0x0000000000007308 */ /* 0x000e620000000800 */
[--C-:B--2---:R-:W-:Y:S09]  /*a710*/  FFMA.FTZ R4, R190, c[0x0][0x23c], -R44.reuse ;  /* 0x00008f00be047a23 */ /* 0x104ff2000001082c */
[----:B------:R2:W3:Y:S01]  /*a720*/  MUFU.EX2 R132, R4 ;  /* 0x0000000400847308 */ /* 0x0004e20000000800 */
[--C-:B----4-:R-:W-:Y:S09]  /*a730*/  FFMA.FTZ R8, R72, c[0x0][0x23c], -R23.reuse ;  /* 0x00008f0048087a23 */ /* 0x110ff20000010817 */
[----:B------:R4:W-:Y:S01]  /*a740*/  MUFU.EX2 R190, R5 ;  /* 0x0000000500be7308 */ /* 0x0009e20000000800 */
[C---:B-1----:R-:W-:Y:S02]  /*a750*/  FMUL.FTZ R11, R0.reuse, R143 ;  /* 0x0000008f000b7220 */ /* 0x042fe40000410000 */
[C---:B------:R-:W-:Y:S02]  /*a760*/  FMUL.FTZ R10, R0.reuse, R142 ;  /* 0x0000008e000a7220 */ /* 0x040fe40000410000 */
[----:B------:R-:W-:Y:S05]  /*a770*/  FMUL.FTZ R18, R0, R150 ;  /* 0x0000009600127220 */ /* 0x000fea0000410000 */
[----:B------:R1:W-:Y:S01]  /*a780*/  MUFU.EX2 R236, R8 ;  /* 0x0000000800ec7308 */ /* 0x0003e20000000800 */
[--C-:B--2---:R-:W-:Y:S09]  /*a790*/  FFMA.FTZ R4, R188, c[0x0][0x23c], -R23.reuse ;  /* 0x00008f00bc047a23 */ /* 0x104ff20000010817 */
[----:B------:R2:W5:Y:S01]  /*a7a0*/  MUFU.EX2 R158, R4 ;  /* 0x00000004009e7308 */ /* 0x0005620000000800 */
[--C-:B----4-:R-:W-:Y:S09]  /*a7b0*/  FFMA.FTZ R5, R32, c[0x0][0x23c], -R23.reuse ;  /* 0x00008f0020057a23 */ /* 0x110ff20000010817 */
[----:B------:R4:W-:Y:S01]  /*a7c0*/  MUFU.EX2 R202, R5 ;  /* 0x0000000500ca7308 */ /* 0x0009e20000000800 */
[--C-:B-1----:R-:W-:Y:S09]  /*a7d0*/  FFMA.FTZ R8, R73, c[0x0][0x23c], -R23.reuse ;  /* 0x00008f0049087a23 */ /* 0x102ff20000010817 */
[----:B------:R1:W-:Y:S01]  /*a7e0*/  MUFU.EX2 R188, R6 ;  /* 0x0000000600bc7308 */ /* 0x0003e20000000800 */
[--C-:B--2---:R-:W-:Y:S09]  /*a7f0*/  FFMA.FTZ R4, R187, c[0x0][0x23c], -R44.reuse ;  /* 0x00008f00bb047a23 */ /* 0x104ff2000001082c */
[----:B------:R2:W-:Y:S01]  /*a800*/  MUFU.EX2 R157, R4 ;  /* 0x00000004009d7308 */ /* 0x0005e20000000800 */
[--C-:B----4-:R-:W-:Y:S02]  /*a810*/  FFMA.FTZ R5, R40, c[0x0][0x23c], -R23.reuse ;  /* 0x00008f0028057a23 */ /* 0x110fe40000010817 */
[--C-:B------:R-:W-:Y:S07]  /*a820*/  FFMA.FTZ R40, R77, c[0x0][0x23c], -R23.reuse ;  /* 0x00008f004d287a23 */ /* 0x100fee0000010817 */
[----:B------:R4:W-:Y:S01]  /*a830*/  MUFU.EX2 R209, R5 ;  /* 0x0000000500d17308 */ /* 0x0009e20000000800 */
[--C-:B-1----:R-:W-:Y:S09]  /*a840*/  FFMA.FTZ R6, R29, c[0x0][0x23c], -R23.reuse ;  /* 0x00008f001d067a23 */ /* 0x102ff20000010817 */
[----:B------:R1:W-:Y:S01]  /*a850*/  MUFU.EX2 R187, R7 ;  /* 0x0000000700bb7308 */ /* 0x0003e20000000800 */
[--C-:B--2---:R-:W-:Y:S09]  /*a860*/  FFMA.FTZ R4, R185, c[0x0][0x23c], -R44.reuse ;  /* 0x00008f00b9047a23 */ /* 0x104ff2000001082c */
[----:B------:R2:W2:Y:S01]  /*a870*/  MUFU.EX2 R163, R4 ;  /* 0x0000000400a37308 */ /* 0x0004a20000000800 */
[--C-:B----4-:R-:W-:Y:S09]  /*a880*/  FFMA.FTZ R5, R48, c[0x0][0x23c], -R23.reuse ;  /* 0x00008f0030057a23 */ /* 0x110ff20000010817 */
[----:B------:R4:W-:Y:S01]  /*a890*/  MUFU.EX2 R201, R6 ;  /* 0x0000000600c97308 */ /* 0x0009e20000000800 */
[--C-:B-1----:R-:W-:Y:S09]  /*a8a0*/  FFMA.FTZ R7, R28, c[0x0][0x23c], -R23.reuse ;  /* 0x00008f001c077a23 */ /* 0x102ff20000010817 */
[----:B------:R1:W-:Y:S01]  /*a8b0*/  MUFU.EX2 R200, R7 ;  /* 0x0000000700c87308 */ /* 0x0003e20000000800 */
[--C-:B--2---:R-:W-:Y:S09]  /*a8c0*/  FFMA.FTZ R4, R160, c[0x0][0x23c], -R44.reuse ;  /* 0x00008f00a0047a23 */ /* 0x104ff2000001082c */
[----:B------:R2:W-:Y:S01]  /*a8d0*/  MUFU.EX2 R160, R4 ;  /* 0x0000000400a07308 */ /* 0x0005e20000000800 */
[--C-:B----4-:R-:W-:Y:S09]  /*a8e0*/  FFMA.FTZ R6, R37, c[0x0][0x23c], -R23.reuse ;  /* 0x00008f0025067a23 */ /* 0x110ff20000010817 */
        /* <DEDUP_REMOVED lines=21> */
[--C-:B--2---:R-:W-:Y:S02]  /*aa40*/  FFMA.FTZ R4, R19, c[0x0][0x23c], -R44.reuse ;  /* 0x00008f0013047a23 */ /* 0x104fe4000001082c */
[--C-:B------:R-:W-:Y:S07]  /*aa50*/  FFMA.FTZ R19, R76, c[0x0][0x23c], -R23.reuse ;  /* 0x00008f004c137a23 */ /* 0x100fee0000010817 */
[----:B------:R2:W2:Y:S01]  /*aa60*/  MUFU.EX2 R162, R4 ;  /* 0x0000000400a27308 */ /* 0x0004a20000000800 */
[--C-:B----4-:R-:W-:Y:S09]  /*aa70*/  FFMA.FTZ R5, R64, c[0x0][0x23c], -R23.reuse ;  /* 0x00008f0040057a23 */ /* 0x110ff20000010817 */
[----:B------:R4:W-:Y:S01]  /*aa80*/  MUFU.EX2 R227, R5 ;  /* 0x0000000500e37308 */ /* 0x0009e20000000800 */
[--C-:B-1----:R-:W-:Y:S09]  /*aa90*/  FFMA.FTZ R6, R68, c[0x0][0x23c], -R23.reuse ;  /* 0x00008f0044067a23 */ /* 0x102ff20000010817 */
[----:B------:R1:W-:Y:S01]  /*aaa0*/  MUFU.EX2 R230, R6 ;  /* 0x0000000600e67308 */ /* 0x0003e20000000800 */
[--C-:B--2---:R-:W-:Y:S02]  /*aab0*/  FFMA.FTZ R4, R16, c[0x0][0x23c], -R44.reuse ;  /* 0x00008f0010047a23 */ /* 0x104fe4000001082c */
[--C-:B------:R-:W-:Y:S07]  /*aac0*/  FFMA.FTZ R16, R75, c[0x0][0x23c], -R44.reuse ;  /* 0x00008f004b107a23 */ /* 0x100fee000001082c */
[----:B------:R2:W-:Y:S01]  /*aad0*/  MUFU.EX2 R184, R4 ;  /* 0x0000000400b87308 */ /* 0x0005e20000000800 */
[----:B----4-:R-:W-:Y:S09]  /*aae0*/  FMUL.FTZ R5, R2, R137 ;  /* 0x0000008902057220 */ /* 0x010ff20000410000 */
[----:B------:R4:W-:Y:S01]  /*aaf0*/  MUFU.EX2 R234, R8 ;  /* 0x0000000800ea7308 */ /* 0x0009e20000000800 */
[----:B-1----:R-:W-:Y:S09]  /*ab00*/  FMUL.FTZ R6, R0, R138 ;  /* 0x0000008a00067220 */ /* 0x002ff20000410000 */
[----:B------:R1:W-:Y:S01]  /*ab10*/  MUFU.EX2 R143, R19 ;  /* 0x00000013008f7308 */ /* 0x0003e20000000800 */
[--C-:B--2---:R-:W-:Y:S02]  /*ab20*/  FFMA.FTZ R4, R15, c[0x0][0x23c], -R44.reuse ;  /* 0x00008f000f047a23 */ /* 0x104fe4000001082c */
[----:B------:R-:W2:Y:S07]  /*ab30*/  LDSM.16.MT88.4 R12, [R134+0x5000] ;  /* 0x00500000860c783b */ /* 0x000eae0000004200 */
[----:B------:R3:W2:Y:S01]  /*ab40*/  MUFU.EX2 R185, R4 ;  /* 0x0000000400b97308 */ /* 0x0006a20000000800 */
[----:B----4-:R-:W-:Y:S09]  /*ab50*/  FMUL.FTZ R8, R2, R140 ;  /* 0x0000008c02087220 */ /* 0x010ff20000410000 */
[----:B------:R4:W-:Y:S01]  /*ab60*/  MUFU.EX2 R142, R40 ;  /* 0x00000028008e7308 */ /* 0x0009e20000000800 */
[----:B-1----:R-:W-:Y:S02]  /*ab70*/  FMUL.FTZ R19, R0, R151 ;  /* 0x0000009700137220 */ /* 0x002fe40000410000 */
[--C-:B---3--:R-:W-:Y:S01]  /*ab80*/  FFMA.FTZ R4, R25, c[0x0][0x23c], -R23.reuse ;  /* 0x00008f0019047a23 */ /* 0x108fe20000010817 */
[----:B------:R-:W-:Y:S06]  /*ab90*/  F2FP.BF16.PACK_AB R25, R132, R130 ;  /* 0x000000828419723e */ /* 0x000fec00000010ff */
[----:B------:R1:W3:Y:S01]  /*aba0*/  MUFU.EX2 R199, R4 ;  /* 0x0000000400c77308 */ /* 0x0002e20000000800 */
[--C-:B----4-:R-:W-:Y:S09]  /*abb0*/  FFMA.FTZ R40, R78, c[0x0][0x23c], -R44.reuse ;  /* 0x00008f004e287a23 */ /* 0x110ff2000001082c */
[----:B------:R-:W-:Y:S01]  /*abc0*/  MUFU.EX2 R45, R40 ;  /* 0x00000028002d7308 */ /* 0x000fe20000000800 */
[--C-:B-1----:R-:W-:Y:S01]  /*abd0*/  FFMA.FTZ R4, R26, c[0x0][0x23c], -R44.reuse ;  /* 0x00008f001a047a23 */ /* 0x102fe2000001082c */
[----:B-----5:R-:W-:Y:S08]  /*abe0*/  F2FP.BF16.PACK_AB R26, R158, R133 ;  /* 0x000000859e1a723e */ /* 0x020ff000000010ff */
[----:B------:R1:W-:Y:S02]  /*abf0*/  MUFU.EX2 R189, R4 ;  /* 0x0000000400bd7308 */ /* 0x0003e40000000800 */
[--C-:B-1----:R-:W-:Y:S01]  /*ac00*/  FFMA.FTZ R4, R27, c[0x0][0x23c], -R44.reuse ;  /* 0x00008f001b047a23 */ /* 0x102fe2000001082c */
[----:B------:R-:W-:Y:S07]  /*ac10*/  F2FP.BF16.PACK_AB R27, R163, R157 ;  /* 0x0000009da31b723e */ /* 0x000fee00000010ff */
[----:B------:R1:W4:Y:S02]  /*ac20*/  MUFU.EX2 R191, R4 ;  /* 0x0000000400bf7308 */ /* 0x0003240000000800 */
[--C-:B-1----:R-:W-:Y:S08]  /*ac30*/  FFMA.FTZ R4, R30, c[0x0][0x23c], -R44.reuse ;  /* 0x00008f001e047a23 */ /* 0x102ff0000001082c */
[----:B------:R1:W-:Y:S02]  /*ac40*/  MUFU.EX2 R196, R4 ;  /* 0x0000000400c47308 */ /* 0x0003e40000000800 */
[--C-:B-1----:R-:W-:Y:S02]  /*ac50*/  FFMA.FTZ R4, R31, c[0x0][0x23c], -R44.reuse ;  /* 0x00008f001f047a23 */ /* 0x102fe4000001082c */
[----:B------:R-:W1:Y:S06]  /*ac60*/  LDSM.16.MT88.4 R28, [R135+0x5000] ;  /* 0x00500000871c783b */ /* 0x000e6c0000004200 */
[----:B------:R5:W1:Y:S02]  /*ac70*/  MUFU.EX2 R197, R4 ;  /* 0x0000000400c57308 */ /* 0x000a640000000800 */
[--C-:B-----5:R-:W-:Y:S08]  /*ac80*/  FFMA.FTZ R4, R33, c[0x0][0x23c], -R23.reuse ;  /* 0x00008f0021047a23 */ /* 0x120ff00000010817 */
[----:B------:R5:W1:Y:S02]  /*ac90*/  MUFU.EX2 R207, R4 ;  /* 0x0000000400cf7308 */ /* 0x000a640000000800 */
[--C-:B-----5:R-:W-:Y:S08]  /*aca0*/  FFMA.FTZ R4, R34, c[0x0][0x23c], -R44.reuse ;  /* 0x00008f0022047a23 */ /* 0x120ff0000001082c */
[----:B------:R5:W-:Y:S02]  /*acb0*/  MUFU.EX2 R198, R4 ;  /* 0x0000000400c67308 */ /* 0x000be40000000800 */
[--C-:B-----5:R-:W-:Y:S02]  /*acc0*/  FFMA.FTZ R4, R35, c[0x0][0x23c], -R44.reuse ;  /* 0x00008f0023047a23 */ /* 0x120fe4000001082c */
[----:B------:R-:W5:Y:S06]  /*acd0*/  LDSM.16.MT88.4 R32, [R134+0x5400] ;  /* 0x005400008620783b */ /* 0x000f6c0000004200 */
[----:B------:R1:W1:Y:S02]  /*ace0*/  MUFU.EX2 R203, R4 ;  /* 0x0000000400cb7308 */ /* 0x0002640000000800 */
[--C-:B-1----:R-:W-:Y:S08]  /*acf0*/  FFMA.FTZ R4, R38, c[0x0][0x23c], -R44.reuse ;  /* 0x00008f0026047a23 */ /* 0x102ff0000001082c */
[----:B------:R1:W-:Y:S02]  /*ad00*/  MUFU.EX2 R204, R4 ;  /* 0x0000000400cc7308 */ /* 0x0003e40000000800 */
[--C-:B-1----:R-:W-:Y:S02]  /*ad10*/  FFMA.FTZ R4, R39, c[0x0][0x23c], -R44.reuse ;  /* 0x00008f0027047a23 */ /* 0x102fe4000001082c */
[----:B------:R-:W1:Y:S06]  /*ad20*/  LDSM.16.MT88.4 R36, [R135+0x5400] ;  /* 0x005400008724783b */ /* 0x000e6c0000004200 */
[----:B------:R2:W1:Y:S02]  /*ad30*/  MUFU.EX2 R205, R4 ;  /* 0x0000000400cd7308 */ /* 0x0004640000000800 */
[--C-:B--2---:R-:W-:Y:S08]  /*ad40*/  FFMA.FTZ R4, R41, c[0x0][0x23c], -R23.reuse ;  /* 0x00008f0029047a23 */ /* 0x104ff00000010817 */
[----:B------:R2:W1:Y:S02]  /*ad50*/  MUFU.EX2 R211, R4 ;  /* 0x0000000400d37308 */ /* 0x0004640000000800 */
[--C-:B--2---:R-:W-:Y:S08]  /*ad60*/  FFMA.FTZ R4, R42, c[0x0][0x23c], -R44.reuse ;  /* 0x00008f002a047a23 */ /* 0x104ff0000001082c */
[----:B------:R2:W-:Y:S02]  /*ad70*/  MUFU.EX2 R210, R4 ;  /* 0x0000000400d27308 */ /* 0x0005e40000000800 */
[--C-:B--2---:R-:W-:Y:S02]  /*ad80*/  FFMA.FTZ R4, R43, c[0x0][0x23c], -R44.reuse ;  /* 0x00008f002b047a23 */ /* 0x104fe4000001082c */
[----:B------:R-:W-:Y:S06]  /*ad90*/  LDSM.16.MT88.4 R40, [R135+0x5800] ;  /* 0x005800008728783b */ /* 0x000fec0000004200 */
[----:B------:R2:W1:Y:S02]  /*ada0*/  MUFU.EX2 R212, R4 ;  /* 0x0000000400d47308 */ /* 0x0004640000000800 */
[--C-:B--2---:R-:W-:Y:S08]  /*adb0*/  FFMA.FTZ R4, R46, c[0x0][0x23c], -R44.reuse ;  /* 0x00008f002e047a23 */ /* 0x104ff0000001082c */
[----:B------:R2:W-:Y:S02]  /*adc0*/  MUFU.EX2 R46, R4 ;  /* 0x00000004002e7308 */ /* 0x0005e40000000800 */
[--C-:B--2---:R-:W-:Y:S08]  /*add0*/  FFMA.FTZ R4, R47, c[0x0][0x23c], -R44.reuse ;  /* 0x00008f002f047a23 */ /* 0x104ff0000001082c */
[----:B------:R2:W1:Y:S02]  /*ade0*/  MUFU.EX2 R47, R4 ;  /* 0x00000004002f7308 */ /* 0x0004640000000800 */
[--C-:B--2---:R-:W-:Y:S08]  /*adf0*/  FFMA.FTZ R4, R49, c[0x0][0x23c], -R23.reuse ;  /* 0x00008f0031047a23 */ /* 0x104ff00000010817 */
[----:B------:R2:W1:Y:S02]  /*ae00*/  MUFU.EX2 R216, R4 ;  /* 0x0000000400d87308 */ /* 0x0004640000000800 */
[--C-:B--2---:R-:W-:Y:S08]  /*ae10*/  FFMA.FTZ R4, R50, c[0x0][0x23c], -R44.reuse ;  /* 0x00008f0032047a23 */ /* 0x104ff0000001082c */
[----:B------:R2:W-:Y:S02]  /*ae20*/  MUFU.EX2 R48, R4 ;  /* 0x0000000400307308 */ /* 0x0005e40000000800 */
[--C-:B--2---:R-:W-:Y:S08]  /*ae30*/  FFMA.FTZ R4, R51, c[0x0][0x23c], -R44.reuse ;  /* 0x00008f0033047a23 */ /* 0x104ff0000001082c */
[----:B------:R2:W-:Y:S10]  /*ae40*/  MUFU.EX2 R51, R7 ;  /* 0x0000000700337308 */ /* 0x0005f40000000800 */
[----:B------:R1:W1:Y:S01]  /*ae50*/  MUFU.EX2 R50, R4 ;  /* 0x0000000400327308 */ /* 0x0002620000000800 */
[--C-:B--2---:R-:W-:Y:S09]  /*ae60*/  FFMA.FTZ R7, R60, c[0x0][0x23c], -R23.reuse ;  /* 0x00008f003c077a23 */ /* 0x104ff20000010817 */
[----:B------:R2:W-:Y:S01]  /*ae70*/  MUFU.EX2 R221, R7 ;  /* 0x0000000700dd7308 */ /* 0x0005e20000000800 */
[--C-:B-1----:R-:W-:Y:S09]  /*ae80*/  FFMA.FTZ R4, R54, c[0x0][0x23c], -R44.reuse ;  /* 0x00008f0036047a23 */ /* 0x102ff2000001082c */
[----:B------:R1:W-:Y:S01]  /*ae90*/  MUFU.EX2 R49, R4 ;  /* 0x0000000400317308 */ /* 0x0003e20000000800 */
[----:B--2---:R-:W-:Y:S02]  /*aea0*/  FMUL.FTZ R7, R0, R139 ;  /* 0x0000008b00077220 */ /* 0x004fe40000410000 */
[--C-:B-1----:R-:W-:Y:S07]  /*aeb0*/  FFMA.FTZ R4, R55, c[0x0][0x23c], -R44.reuse ;  /* 0x00008f0037047a23 */ /* 0x102fee000001082c */
        /* <DEDUP_REMOVED lines=28> */
[C---:B------:R-:W-:Y:S03]  /*b080*/  FMUL.FTZ R15, R0.reuse, R147 ;  /* 0x00000093000f7220 */ /* 0x040fe60000410000 */
[----:B------:R-:W-:Y:S02]  /*b090*/  FFMA.FTZ R0, R0, R239, R130 ;  /* 0x000000ef00007223 */ /* 0x000fe40000010082 */
[C---:B-1----:R-:W-:Y:S02]  /*b0a0*/  FMUL.FTZ R12, R2.reuse, R144 ;  /* 0x00000090020c7220 */ /* 0x042fe40000410000 */
[----:B------:R1:W1:Y:S05]  /*b0b0*/  MUFU.EX2 R144, R16 ;  /* 0x0000001000907308 */ /* 0x00026a0000000800 */
[C---:B------:R-:W-:Y:S03]  /*b0c0*/  HMMA.16816.F32.BF16 R12, R24.reuse, R28, R12 ;  /* 0x0000001c180c723c */ /* 0x040fe6000004180c */
[----:B-1----:R-:W-:Y:S07]  /*b0d0*/  FMUL.FTZ R16, R2, R148 ;  /* 0x0000009402107220 */ /* 0x002fee0000410000 */
[----:B------:R-:W-:Y:S01]  /*b0e0*/  HMMA.16816.F32.BF16 R16, R24, R30, R16 ;  /* 0x0000001e1810723c */ /* 0x000fe20000041810 */
[----:B------:R-:W1:Y:S06]  /*b0f0*/  LDSM.16.MT88.4 R28, [R134+0x5800] ;  /* 0x00580000861c783b */ /* 0x000e6c0000004200 */
[----:B------:R-:W-:Y:S02]  /*b100*/  F2FP.BF16.PACK_AB R24, R161, R159 ;  /* 0x0000009fa118723e */ /* 0x000fe400000010ff */
[----:B------:R-:W-:Y:S03]  /*b110*/  F2FP.BF16.PACK_AB R25, R155, R160 ;  /* 0x000000a09b19723e */ /* 0x000fe600000010ff */
[----:B------:R-:W-:Y:S02]  /*b120*/  F2FP.BF16.PACK_AB R26, R153, R154 ;  /* 0x0000009a991a723e */ /* 0x000fe400000010ff */
[----:B------:R-:W-:Y:S07]  /*b130*/  F2FP.BF16.PACK_AB R27, R162, R152 ;  /* 0x00000098a21b723e */ /* 0x000fee00000010ff */
[C---:B-----5:R-:W-:Y:S07]  /*b140*/  HMMA.16816.F32.BF16 R4, R24.reuse, R32, R4 ;  /* 0x000000201804723c */ /* 0x060fee0000041804 */
[--C-:B------:R-:W-:Y:S01]  /*b150*/  FFMA.FTZ R32, R79, c[0x0][0x23c], -R44.reuse ;  /* 0x00008f004f207a23 */ /* 0x100fe2000001082c */
[C---:B------:R-:W-:Y:S03]  /*b160*/  HMMA.16816.F32.BF16 R8, R24.reuse, R34, R8 ;  /* 0x000000221808723c */ /* 0x040fe60000041808 */
[----:B------:R5:W1:Y:S05]  /*b170*/  MUFU.EX2 R141, R32 ;  /* 0x00000020008d7308 */ /* 0x000a6a0000000800 */
[C---:B------:R-:W-:Y:S07]  /*b180*/  HMMA.16816.F32.BF16 R12, R24.reuse, R36, R12 ;  /* 0x00000024180c723c */ /* 0x040fee000004180c */
[--C-:B------:R-:W-:Y:S01]  /*b190*/  FFMA.FTZ R36, R82, c[0x0][0x23c], -R44.reuse ;  /* 0x00008f0052247a23 */ /* 0x100fe2000001082c */
[----:B------:R-:W-:Y:S03]  /*b1a0*/  HMMA.16816.F32.BF16 R16, R24, R38, R16 ;  /* 0x000000261810723c */ /* 0x000fe60000041810 */
[----:B------:R2:W-:Y:S04]  /*b1b0*/  MUFU.EX2 R136, R36 ;  /* 0x0000002400887308 */ /* 0x0005e80000000800 */
[----:B------:R-:W-:Y:S02]  /*b1c0*/  F2FP.BF16.PACK_AB R24, R188, R187 ;  /* 0x000000bbbc18723e */ /* 0x000fe400000010ff */
[----:B------:R-:W-:Y:S03]  /*b1d0*/  F2FP.BF16.PACK_AB R25, R185, R184 ;  /* 0x000000b8b919723e */ /* 0x000fe600000010ff */
[--C-:B-----5:R-:W-:Y:S01]  /*b1e0*/  FFMA.FTZ R32, R80, c[0x0][0x23c], -R23.reuse ;  /* 0x00008f0050207a23 */ /* 0x120fe20000010817 */
[----:B---3--:R-:W-:Y:S02]  /*b1f0*/  F2FP.BF16.PACK_AB R26, R199, R190 ;  /* 0x000000bec71a723e */ /* 0x008fe400000010ff */
[----:B----4-:R-:W-:Y:S01]  /*b200*/  F2FP.BF16.PACK_AB R27, R191, R189 ;  /* 0x000000bdbf1b723e */ /* 0x010fe200000010ff */
[----:B------:R3:W-:Y:S06]  /*b210*/  MUFU.EX2 R140, R32 ;  /* 0x00000020008c7308 */ /* 0x0007ec0000000800 */
[C---:B-1----:R-:W-:Y:S03]  /*b220*/  HMMA.16816.F32.BF16 R4, R24.reuse, R28, R4 ;  /* 0x0000001c1804723c */ /* 0x042fe60000041804 */
[--C-:B--2---:R-:W-:Y:S04]  /*b230*/  FFMA.FTZ R36, R84, c[0x0][0x23c], -R23.reuse ;  /* 0x00008f0054247a23 */ /* 0x104fe80000010817 */
        /* <DEDUP_REMOVED lines=8> */
[----:B------:R3:W4:Y:S02]  /*b2c0*/  MUFU.EX2 R138, R32 ;  /* 0x00000020008a7308 */ /* 0x0007240000000800 */
[----:B------:R-:W-:Y:S01]  /*b2d0*/  F2FP.BF16.PACK_AB R24, R201, R200 ;  /* 0x000000c8c918723e */ /* 0x000fe200000010ff */
[--C-:B-1----:R-:W-:Y:S01]  /*b2e0*/  FFMA.FTZ R36, R85, c[0x0][0x23c], -R23.reuse ;  /* 0x00008f0055247a23 */ /* 0x102fe20000010817 */
[----:B------:R-:W-:Y:S03]  /*b2f0*/  F2FP.BF16.PACK_AB R25, R197, R196 ;  /* 0x000000c4c519723e */ /* 0x000fe600000010ff */
[----:B------:R-:W-:Y:S03]  /*b300*/  F2FP.BF16.PACK_AB R26, R207, R202 ;  /* 0x000000cacf1a723e */ /* 0x000fe600000010ff */
[----:B------:R1:W5:Y:S01]  /*b310*/  MUFU.EX2 R85, R36 ;  /* 0x0000002400557308 */ /* 0x0003620000000800 */
[----:B------:R-:W-:Y:S01]  /*b320*/  F2FP.BF16.PACK_AB R27, R203, R198 ;  /* 0x000000c6cb1b723e */ /* 0x000fe200000010ff */
[----:B--2---:R-:W-:Y:S08]  /*b330*/  LDSM.16.MT88.4 R28, [R135+0x5c00] ;  /* 0x005c0000871c783b */ /* 0x004ff00000004200 */
[----:B------:R2:W-:Y:S01]  /*b340*/  MUFU.EX2 R83, R40 ;  /* 0x0000002800537308 */ /* 0x0005e20000000800 */
[----:B---3--:R-:W3:Y:S08]  /*b350*/  LDSM.16.MT88.4 R32, [R134+0x5c00] ;  /* 0x005c00008620783b */ /* 0x008ef00000004200 */
[----:B-1----:R-:W1:Y:S01]  /*b360*/  LDSM.16.MT88.4 R36, [R134+0x6000] ;  /* 0x006000008624783b */ /* 0x002e620000004200 */
[--C-:B--2---:R-:W-:Y:S04]  /*b370*/  FFMA.FTZ R40, R87, c[0x0][0x23c], -R44.reuse ;  /* 0x00008f0057287a23 */ /* 0x104fe8000001082c */
[----:B------:R2:W1:Y:S01]  /*b380*/  MUFU.EX2 R84, R40 ;  /* 0x0000002800547308 */ /* 0x0004620000000800 */
[C---:B---3--:R-:W-:Y:S07]  /*b390*/  HMMA.16816.F32.BF16 R4, R24.reuse, R32, R4 ;  /* 0x000000201804723c */ /* 0x048fee0000041804 */
[--C-:B------:R-:W-:Y:S01]  /*b3a0*/  FFMA.FTZ R32, R88, c[0x0][0x23c], -R23.reuse ;  /* 0x00008f0058207a23 */ /* 0x100fe20000010817 */
[C---:B------:R-:W-:Y:S03]  /*b3b0*/  HMMA.16816.F32.BF16 R8, R24.reuse, R34, R8 ;  /* 0x000000221808723c */ /* 0x040fe60000041808 */
[----:B------:R3:W-:Y:S01]  /*b3c0*/  MUFU.EX2 R82, R32 ;  /* 0x0000002000527308 */ /* 0x0007e20000000800 */
[--C-:B--2---:R-:W-:Y:S04]  /*b3d0*/  FFMA.FTZ R40, R89, c[0x0][0x23c], -R23.reuse ;  /* 0x00008f0059287a23 */ /* 0x104fe80000010817 */
[C---:B------:R-:W-:Y:S05]  /*b3e0*/  HMMA.16816.F32.BF16 R12, R24.reuse, R28, R12 ;  /* 0x0000001c180c723c */ /* 0x040fea000004180c */
[----:B------:R2:W1:Y:S02]  /*b3f0*/  MUFU.EX2 R81, R40 ;  /* 0x0000002800517308 */ /* 0x0004640000000800 */
[--C-:B------:R-:W-:Y:S01]  /*b400*/  FFMA.FTZ R28, R90, c[0x0][0x23c], -R44.reuse ;  /* 0x00008f005a1c7a23 */ /* 0x100fe2000001082c */
[----:B------:R-:W-:Y:S07]  /*b410*/  HMMA.16816.F32.BF16 R16, R24, R30, R16 ;  /* 0x0000001e1810723c */ /* 0x000fee0000041810 */
[----:B------:R4:W-:Y:S01]  /*b420*/  MUFU.EX2 R80, R28 ;  /* 0x0000001c00507308 */ /* 0x0009e20000000800 */
[----:B------:R-:W-:Y:S01]  /*b430*/  F2FP.BF16.PACK_AB R24, R208, R206 ;  /* 0x000000ced018723e */ /* 0x000fe200000010ff */
[----:B---3--:R-:W3:Y:S03]  /*b440*/  LDSM.16.MT88.4 R32, [R135+0x6000] ;  /* 0x006000008720783b */ /* 0x008ee60000004200 */
[----:B------:R-:W-:Y:S02]  /*b450*/  F2FP.BF16.PACK_AB R25, R205, R204 ;  /* 0x000000cccd19723e */ /* 0x000fe400000010ff */
[----:B------:R-:W-:Y:S02]  /*b460*/  F2FP.BF16.PACK_AB R26, R211, R209 ;  /* 0x000000d1d31a723e */ /* 0x000fe400000010ff */
[----:B------:R-:W-:Y:S01]  /*b470*/  F2FP.BF16.PACK_AB R27, R212, R210 ;  /* 0x000000d2d41b723e */ /* 0x000fe200000010ff */
[----:B--2---:R-:W-:Y:S06]  /*b480*/  LDSM.16.MT88.4 R40, [R135+0x6400] ;  /* 0x006400008728783b */ /* 0x004fec0000004200 */
[C---:B-1----:R-:W-:Y:S07]  /*b490*/  HMMA.16816.F32.BF16 R4, R24.reuse, R36, R4 ;  /* 0x000000241804723c */ /* 0x042fee0000041804 */
[--C-:B------:R-:W-:Y:S01]  /*b4a0*/  FFMA.FTZ R36, R92, c[0x0][0x23c], -R23.reuse ;  /* 0x00008f005c247a23 */ /* 0x100fe20000010817 */
[C---:B------:R-:W-:Y:S03]  /*b4b0*/  HMMA.16816.F32.BF16 R8, R24.reuse, R38, R8 ;  /* 0x000000261808723c */ /* 0x040fe60000041808 */
[----:B------:R1:W-:Y:S01]  /*b4c0*/  MUFU.EX2 R78, R36 ;  /* 0x00000024004e7308 */ /* 0x0003e20000000800 */
[--C-:B----4-:R-:W-:Y:S09]  /*b4d0*/  FFMA.FTZ R28, R91, c[0x0][0x23c], -R44.reuse ;  /* 0x00008f005b1c7a23 */ /* 0x110ff2000001082c */
[----:B------:R2:W4:Y:S01]  /*b4e0*/  MUFU.EX2 R79, R28 ;  /* 0x0000001c004f7308 */ /* 0x0005220000000800 */
[C---:B---3--:R-:W-:Y:S03]  /*b4f0*/  HMMA.16816.F32.BF16 R12, R24.reuse, R32, R12 ;  /* 0x00000020180c723c */ /* 0x048fe6000004180c */
[--C-:B-1----:R-:W-:Y:S05]  /*b500*/  FFMA.FTZ R36, R93, c[0x0][0x23c], -R23.reuse ;  /* 0x00008f005d247a23 */ /* 0x102fea0000010817 */
[----:B------:R-:W-:Y:S01]  /*b510*/  HMMA.16816.F32.BF16 R16, R24, R34, R16 ;  /* 0x000000221810723c */ /* 0x000fe20000041810 */
[----:B------:R1:W3:Y:S03]  /*b520*/  MUFU.EX2 R77, R36 ;  /* 0x00000024004d7308 */ /* 0x0002e60000000800 */
[--C-:B------:R-:W-:Y:S03]  /*b530*/  FFMA.FTZ R32, R94, c[0x0][0x23c], -R44.reuse ;  /* 0x00008f005e207a23 */ /* 0x100fe6000001082c */
[----:B------:R-:W-:Y:S01]  /*b540*/  F2FP.BF16.PACK_AB R24, R214, R213 ;  /* 0x000000d5d618723e */ /* 0x000fe200000010ff */
[----:B--2---:R-:W2:Y:S01]  /*b550*/  LDSM.16.MT88.4 R28, [R134+0x6400] ;  /* 0x00640000861c783b */ /* 0x004ea20000004200 */
[----:B------:R-:W-:Y:S02]  /*b560*/  F2FP.BF16.PACK_AB R25, R47, R46 ;  /* 0x0000002e2f19723e */ /* 0x000fe400000010ff */
[----:B------:R3:W-:Y:S01]  /*b570*/  MUFU.EX2 R76, R32 ;  /* 0x00000020004c7308 */ /* 0x0007e20000000800 */
[----:B------:R-:W-:Y:S02]  /*b580*/  F2FP.BF16.PACK_AB R26, R216, R215 ;  /* 0x000000d7d81a723e */ /* 0x000fe400000010ff */
[----:B------:R-:W-:Y:S01]  /*b590*/  F2FP.BF16.PACK_AB R27, R50, R48 ;  /* 0x00000030321b723e */ /* 0x000fe200000010ff */
[--C-:B-1----:R-:W-:Y:S06]  /*b5a0*/  FFMA.FTZ R36, R95, c[0x0][0x23c], -R44.reuse ;  /* 0x00008f005f247a23 */ /* 0x102fec000001082c */
[----:B------:R1:W1:Y:S01]  /*b5b0*/  MUFU.EX2 R74, R36 ;  /* 0x00000024004a7308 */ /* 0x0002620000000800 */
[----:B---3--:R-:W3:Y:S01]  /*b5c0*/  LDSM.16.MT88.4 R32, [R134+0x6800] ;  /* 0x006800008620783b */ /* 0x008ee20000004200 */
[C---:B--2---:R-:W-:Y:S03]  /*b5d0*/  HMMA.16816.F32.BF16 R4, R24.reuse, R28, R4 ;  /* 0x0000001c1804723c */ /* 0x044fe60000041804 */
[--C-:B-1----:R-:W-:Y:S05]  /*b5e0*/  FFMA.FTZ R36, R96, c[0x0][0x23c], -R23.reuse ;  /* 0x00008f0060247a23 */ /* 0x102fea0000010817 */
[C---:B------:R-:W-:Y:S01]  /*b5f0*/  HMMA.16816.F32.BF16 R8, R24.reuse, R30, R8 ;  /* 0x0000001e1808723c */ /* 0x040fe20000041808 */
[----:B------:R1:W-:Y:S03]  /*b600*/  MUFU.EX2 R73, R36 ;  /* 0x0000002400497308 */ /* 0x0003e60000000800 */
[--C-:B------:R-:W-:Y:S04]  /*b610*/  FFMA.FTZ R28, R97, c[0x0][0x23c], -R23.reuse ;  /* 0x00008f00611c7a23 */ /* 0x100fe80000010817 */
[C---:B------:R-:W-:Y:S03]  /*b620*/  HMMA.16816.F32.BF16 R12, R24.reuse, R40, R12 ;  /* 0x00000028180c723c */ /* 0x040fe6000004180c */
[----:B------:R2:W2:Y:S04]  /*b630*/  MUFU.EX2 R75, R28 ;  /* 0x0000001c004b7308 */ /* 0x0004a80000000800 */
[--C-:B------:R-:W-:Y:S01]  /*b640*/  FFMA.FTZ R40, R99, c[0x0][0x23c], -R44.reuse ;  /* 0x00008f0063287a23 */ /* 0x100fe2000001082c */
[----:B------:R-:W-:Y:S05]  /*b650*/  HMMA.16816.F32.BF16 R16, R24, R42, R16 ;  /* 0x0000002a1810723c */ /* 0x000fea0000041810 */
[----:B------:R4:W-:Y:S02]  /*b660*/  MUFU.EX2 R71, R40 ;  /* 0x0000002800477308 */ /* 0x0009e40000000800 */
[----:B------:R-:W-:Y:S02]  /*b670*/  F2FP.BF16.PACK_AB R24, R219, R51 ;  /* 0x00000033db18723e */ /* 0x000fe400000010ff */
[----:B------:R-:W-:Y:S03]  /*b680*/  F2FP.BF16.PACK_AB R25, R217, R49 ;  /* 0x00000031d919723e */ /* 0x000fe600000010ff */
[----:B------:R-:W-:Y:S01]  /*b690*/  F2FP.BF16.PACK_AB R26, R224, R220 ;  /* 0x000000dce01a723e */ /* 0x000fe200000010ff */
[--C-:B-1----:R-:W-:Y:S01]  /*b6a0*/  FFMA.FTZ R36, R98, c[0x0][0x23c], -R44.reuse ;  /* 0x00008f0062247a23 */ /* 0x102fe2000001082c */
[----:B------:R-:W-:Y:S03]  /*b6b0*/  F2FP.BF16.PACK_AB R27, R222, R218 ;  /* 0x000000dade1b723e */ /* 0x000fe600000010ff */
[----:B------:R1:W1:Y:S01]  /*b6c0*/  MUFU.EX2 R72, R36 ;  /* 0x0000002400487308 */ /* 0x0002620000000800 */
[----:B--2---:R-:W2:Y:S03]  /*b6d0*/  LDSM.16.MT88.4 R28, [R135+0x6800] ;  /* 0x00680000871c783b */ /* 0x004ea60000004200 */
[C---:B---3--:R-:W-:Y:S07]  /*b6e0*/  HMMA.16816.F32.BF16 R4, R24.reuse, R32, R4 ;  /* 0x000000201804723c */ /* 0x048fee0000041804 */
[--C-:B------:R-:W-:Y:S01]  /*b6f0*/  FFMA.FTZ R32, R101, c[0x0][0x23c], -R23.reuse ;  /* 0x00008f0065207a23 */ /* 0x100fe20000010817 */
[C---:B------:R-:W-:Y:S03]  /*b700*/  HMMA.16816.F32.BF16 R8, R24.reuse, R34, R8 ;  /* 0x000000221808723c */ /* 0x040fe60000041808 */
[----:B------:R3:W-:Y:S01]  /*b710*/  MUFU.EX2 R69, R32 ;  /* 0x0000002000457308 */ /* 0x0007e20000000800 */
[--C-:B----4-:R-:W-:Y:S01]  /*b720*/  FFMA.FTZ R40, R100, c[0x0][0x23c], -R23.reuse ;  /* 0x00008f0064287a23 */ /* 0x110fe20000010817 */
[----:B-1----:R-:W1:Y:S08]  /*b730*/  LDSM.16.MT88.4 R36, [R134+0x6c00] ;  /* 0x006c00008624783b */ /* 0x002e700000004200 */
[----:B------:R4:W1:Y:S01]  /*b740*/  MUFU.EX2 R70, R40 ;  /* 0x0000002800467308 */ /* 0x0008620000000800 */
[--C-:B---3--:R-:W-:Y:S09]  /*b750*/  FFMA.FTZ R32, R102, c[0x0][0x23c], -R44.reuse ;  /* 0x00008f0066207a23 */ /* 0x108ff2000001082c */
[----:B------:R3:W-:Y:S01]  /*b760*/  MUFU.EX2 R68, R32 ;  /* 0x0000002000447308 */ /* 0x0007e20000000800 */
[C---:B--2---:R-:W-:Y:S01]  /*b770*/  HMMA.16816.F32.BF16 R12, R24.reuse, R28, R12 ;  /* 0x0000001c180c723c */ /* 0x044fe2000004180c */
[----:B----4-:R-:W2:Y:S06]  /*b780*/  LDSM.16.MT88.4 R40, [R135+0x6c00] ;  /* 0x006c00008728783b */ /* 0x010eac0000004200 */
[--C-:B------:R-:W-:Y:S01]  /*b790*/  FFMA.FTZ R28, R103, c[0x0][0x23c], -R44.reuse ;  /* 0x00008f00671c7a23 */ /* 0x100fe2000001082c */
[----:B------:R-:W-:Y:S03]  /*b7a0*/  HMMA.16816.F32.BF16 R16, R24, R30, R16 ;  /* 0x0000001e1810723c */ /* 0x000fe60000041810 */
[----:B------:R4:W2:Y:S04]  /*b7b0*/  MUFU.EX2 R65, R28 ;  /* 0x0000001c00417308 */ /* 0x0008a80000000800 */
[----:B------:R-:W-:Y:S02]  /*b7c0*/  F2FP.BF16.PACK_AB R24, R225, R221 ;  /* 0x000000dde118723e */ /* 0x000fe400000010ff */
[----:B------:R-:W-:Y:S03]  /*b7d0*/  F2FP.BF16.PACK_AB R25, R228, R223 ;  /* 0x000000dfe419723e */ /* 0x000fe600000010ff */
[----:B------:R-:W-:Y:S02]  /*b7e0*/  F2FP.BF16.PACK_AB R26, R232, R227 ;  /* 0x000000e3e81a723e */ /* 0x000fe400000010ff */
[----:B------:R-:W-:Y:S01]  /*b7f0*/  F2FP.BF16.PACK_AB R27, R231, R229 ;  /* 0x000000e5e71b723e */ /* 0x000fe200000010ff */
[----:B---3--:R-:W-:Y:S04]  /*b800*/  FFMA.FTZ R32, R104, c[0x0][0x23c], -R23 ;  /* 0x00008f0068207a23 */ /* 0x008fe80000010817 */
[----:B------:R3:W-:Y:S02]  /*b810*/  MUFU.EX2 R67, R32 ;  /* 0x0000002000437308 */ /* 0x0007e40000000800 */
[C---:B-1----:R-:W-:Y:S01]  /*b820*/  HMMA.16816.F32.BF16 R4, R24.reuse, R36, R4 ;  /* 0x000000241804723c */ /* 0x042fe20000041804 */
[----:B----4-:R-:W1:Y:S06]  /*b830*/  LDSM.16.MT88.4 R28, [R134+0x7000] ;  /* 0x00700000861c783b */ /* 0x010e6c0000004200 */
[----:B------:R-:W-:Y:S01]  /*b840*/  FFMA.FTZ R36, R2, R238, R131 ;  /* 0x000000ee02247223 */ /* 0x000fe20000010083 */
[C---:B------:R-:W-:Y:S04]  /*b850*/  HMMA.16816.F32.BF16 R8, R24.reuse, R38, R8 ;  /* 0x000000261808723c */ /* 0x040fe80000041808 */
[----:B------:R-:W-:Y:S04]  /*b860*/  FFMA.FTZ R2, R107, c[0x0][0x23c], -R44 ;  /* 0x00008f006b027a23 */ /* 0x000fe8000001082c */
[C---:B--2---:R-:W-:Y:S01]  /*b870*/  HMMA.16816.F32.BF16 R12, R24.reuse, R40, R12 ;  /* 0x00000028180c723c */ /* 0x044fe2000004180c */
[----:B------:R2:W-:Y:S03]  /*b880*/  MUFU.EX2 R63, R2 ;  /* 0x00000002003f7308 */ /* 0x0005e60000000800 */
[--C-:B---3--:R-:W-:Y:S03]  /*b890*/  FFMA.FTZ R32, R105, c[0x0][0x23c], -R23.reuse ;  /* 0x00008f0069207a23 */ /* 0x108fe60000010817 */
[----:B------:R-:W-:Y:S01]  /*b8a0*/  FADD.FTZ R40, R156, R36 ;  /* 0x000000249c287221 */ /* 0x000fe20000010000 */
[----:B------:R-:W-:Y:S03]  /*b8b0*/  HMMA.16816.F32.BF16 R16, R24, R42, R16 ;  /* 0x0000002a1810723c */ /* 0x000fe60000041810 */
[----:B------:R3:W4:Y:S01]  /*b8c0*/  MUFU.EX2 R66, R32 ;  /* 0x0000002000427308 */ /* 0x0007220000000800 */
[----:B------:R-:W-:Y:S01]  /*b8d0*/  FADD.FTZ R36, R132, R0 ;  /* 0x0000000084247221 */ /* 0x000fe20000010000 */
[----:B------:R-:W-:Y:S01]  /*b8e0*/  MOV R132, R20 ;  /* 0x0000001400847202 */ /* 0x000fe20000000f00 */
[--C-:B------:R-:W-:Y:S02]  /*b8f0*/  FFMA.FTZ R0, R108, c[0x0][0x23c], -R23.reuse ;  /* 0x00008f006c007a23 */ /* 0x100fe40000010817 */
[----:B------:R-:W-:Y:S01]  /*b900*/  FADD.FTZ R40, R133, R40 ;  /* 0x0000002885287221 */ /* 0x000fe20000010000 */
[----:B------:R-:W-:Y:S03]  /*b910*/  F2FP.BF16.PACK_AB R24, R237, R230 ;  /* 0x000000e6ed18723e */ /* 0x000fe600000010ff */
[--C-:B------:R-:W-:Y:S02]  /*b920*/  FFMA.FTZ R41, R120, c[0x0][0x23c], -R23.reuse ;  /* 0x00008f0078297a23 */ /* 0x100fe40000010817 */
[----:B------:R-:W-:Y:S01]  /*b930*/  FADD.FTZ R40, R158, R40 ;  /* 0x000000289e287221 */ /* 0x000fe20000010000 */
[----:B------:R-:W-:Y:S01]  /*b940*/  F2FP.BF16.PACK_AB R25, R235, R233 ;  /* 0x000000e9eb19723e */ /* 0x000fe200000010ff */
[----:B------:R4:W-:Y:S01]  /*b950*/  MUFU.EX2 R62, R0 ;  /* 0x00000000003e7308 */ /* 0x0009e20000000800 */
[----:B------:R-:W-:Y:S01]  /*b960*/  F2FP.BF16.PACK_AB R26, R234, R236 ;  /* 0x000000ecea1a723e */ /* 0x000fe200000010ff */
[----:B--2---:R-:W-:Y:S01]  /*b970*/  FADD.FTZ R2, R157, R36 ;  /* 0x000000249d027221 */ /* 0x004fe20000010000 */
[----:B------:R-:W-:Y:S01]  /*b980*/  F2FP.BF16.PACK_AB R27, R144, R226 ;  /* 0x000000e2901b723e */ /* 0x000fe200000010ff */
[----:B------:R-:W-:Y:S01]  /*b990*/  LDSM.16.MT88.4 R36, [R134+0x7400] ;  /* 0x007400008624783b */ /* 0x000fe20000004200 */
[----:B------:R-:W-:Y:S05]  /*b9a0*/  MOV R133, R3 ;  /* 0x0000000300857202 */ /* 0x000fea0000000f00 */
[C---:B-1----:R-:W-:Y:S03]  /*b9b0*/  HMMA.16816.F32.BF16 R4, R24.reuse, R28, R4 ;  /* 0x0000001c1804723c */ /* 0x042fe60000041804 */
[----:B---3--:R-:W-:Y:S04]  /*b9c0*/  FFMA.FTZ R32, R106, c[0x0][0x23c], -R44 ;  /* 0x00008f006a207a23 */ /* 0x008fe8000001082c */
[----:B------:R-:W-:Y:S01]  /*b9d0*/  FFMA.FTZ R28, R109, c[0x0][0x23c], -R23 ;  /* 0x00008f006d1c7a23 */ /* 0x000fe20000010817 */
[----:B------:R1:W2:Y:S01]  /*b9e0*/  MUFU.EX2 R64, R32 ;  /* 0x0000002000407308 */ /* 0x0002a20000000800 */
[C---:B------:R-:W-:Y:S03]  /*b9f0*/  HMMA.16816.F32.BF16 R8, R24.reuse, R30, R8 ;  /* 0x0000001e1808723c */ /* 0x040fe60000041808 */
[----:B----4-:R-:W-:Y:S02]  /*ba00*/  FADD.FTZ R0, R163, R2 ;  /* 0x00000002a3007221 */ /* 0x010fe40000010000 */
[----:B------:R-:W-:Y:S02]  /*ba10*/  FADD.FTZ R2, R159, R40 ;  /* 0x000000289f027221 */ /* 0x000fe40000010000 */
[----:B------:R-:W-:Y:S02]  /*ba20*/  FADD.FTZ R0, R160, R0 ;  /* 0x00000000a0007221 */ /* 0x000fe40000010000 */
[----:B------:R3:W4:Y:S03]  /*ba30*/  MUFU.EX2 R61, R28 ;  /* 0x0000001c003d7308 */ /* 0x0007260000000800 */
[----:B------:R-:W-:Y:S04]  /*ba40*/  FADD.FTZ R2, R161, R2 ;  /* 0x00000002a1027221 */ /* 0x000fe80000010000 */
[----:B------:R-:W-:Y:S04]  /*ba50*/  FADD.FTZ R29, R154, R2 ;  /* 0x000000029a1d7221 */ /* 0x000fe80000010000 */
[----:B------:R-:W-:Y:S01]  /*ba60*/  FADD.FTZ R40, R153, R29 ;  /* 0x0000001d99287221 */ /* 0x000fe20000010000 */
[----:B-1----:R-:W1:Y:S01]  /*ba70*/  LDSM.16.MT88.4 R32, [R135+0x7000] ;  /* 0x007000008720783b */ /* 0x002e620000004200 */
[----:B---3--:R-:W-:Y:S02]  /*ba80*/  FADD.FTZ R28, R155, R0 ;  /* 0x000000009b1c7221 */ /* 0x008fe40000010000 */
[----:B------:R-:W-:Y:S02]  /*ba90*/  FFMA.FTZ R0, R110, c[0x0][0x23c], -R44 ;  /* 0x00008f006e007a23 */ /* 0x000fe4000001082c */
[----:B------:R-:W-:Y:S02]  /*baa0*/  FADD.FTZ R2, R152, R28 ;  /* 0x0000001c98027221 */ /* 0x000fe40000010000 */
[----:B------:R3:W-:Y:S01]  /*bab0*/  MUFU.EX2 R60, R0 ;  /* 0x00000000003c7308 */ /* 0x0007e20000000800 */
[----:B------:R-:W2:Y:S01]  /*bac0*/  LDSM.16.MT88.4 R28, [R135+0x7400] ;  /* 0x00740000871c783b */ /* 0x000ea20000004200 */
[C---:B-1----:R-:W-:Y:S03]  /*bad0*/  HMMA.16816.F32.BF16 R12, R24.reuse, R32, R12 ;  /* 0x00000020180c723c */ /* 0x042fe6000004180c */
[----:B---3--:R-:W-:Y:S02]  /*bae0*/  FADD.FTZ R0, R162, R2 ;  /* 0x00000002a2007221 */ /* 0x008fe40000010000 */
[----:B------:R-:W-:Y:S02]  /*baf0*/  FADD.FTZ R2, R187, R40 ;  /* 0x00000028bb027221 */ /* 0x000fe40000010000 */
[----:B------:R-:W-:Y:S01]  /*bb00*/  FADD.FTZ R0, R184, R0 ;  /* 0x00000000b8007221 */ /* 0x000fe20000010000 */
[----:B------:R-:W-:Y:S04]  /*bb10*/  HMMA.16816.F32.BF16 R16, R24, R34, R16 ;  /* 0x000000221810723c */ /* 0x000fe80000041810 */
[----:B------:R-:W-:Y:S02]  /*bb20*/  FADD.FTZ R40, R188, R2 ;  /* 0x00000002bc287221 */ /* 0x000fe40000010000 */
[----:B------:R-:W-:Y:S01]  /*bb30*/  FADD.FTZ R2, R185, R0 ;  /* 0x00000000b9027221 */ /* 0x000fe20000010000 */
[----:B------:R-:W-:Y:S01]  /*bb40*/  F2FP.BF16.PACK_AB R24, R142, R143 ;  /* 0x0000008f8e18723e */ /* 0x000fe200000010ff */
[--C-:B------:R-:W-:Y:S01]  /*bb50*/  FFMA.FTZ R0, R112, c[0x0][0x23c], -R23.reuse ;  /* 0x00008f0070007a23 */ /* 0x100fe20000010817 */
[----:B------:R-:W-:Y:S03]  /*bb60*/  F2FP.BF16.PACK_AB R25, R141, R45 ;  /* 0x0000002d8d19723e */ /* 0x000fe600000010ff */
[----:B------:R-:W-:Y:S01]  /*bb70*/  FFMA.FTZ R32, R111, c[0x0][0x23c], -R44 ;  /* 0x00008f006f207a23 */ /* 0x000fe2000001082c */
[----:B------:R1:W-:Y:S01]  /*bb80*/  MUFU.EX2 R58, R0 ;  /* 0x00000000003a7308 */ /* 0x0003e20000000800 */
[----:B------:R-:W-:Y:S01]  /*bb90*/  FADD.FTZ R40, R190, R40 ;  /* 0x00000028be287221 */ /* 0x000fe20000010000 */
[----:B------:R-:W-:Y:S01]  /*bba0*/  F2FP.BF16.PACK_AB R26, R138, R140 ;  /* 0x0000008c8a1a723e */ /* 0x000fe200000010ff */
[----:B------:R-:W-:Y:S01]  /*bbb0*/  FADD.FTZ R2, R189, R2 ;  /* 0x00000002bd027221 */ /* 0x000fe20000010000 */
[----:B------:R-:W-:Y:S01]  /*bbc0*/  F2FP.BF16.PACK_AB R27, R139, R136 ;  /* 0x000000888b1b723e */ /* 0x000fe200000010ff */
[----:B------:R-:W-:Y:S05]  /*bbd0*/  FADD.FTZ R40, R199, R40 ;  /* 0x00000028c7287221 */ /* 0x000fea0000010000 */
[----:B------:R3:W3:Y:S01]  /*bbe0*/  MUFU.EX2 R59, R32 ;  /* 0x00000020003b7308 */ /* 0x0006e20000000800 */
[C---:B------:R-:W-:Y:S07]  /*bbf0*/  HMMA.16816.F32.BF16 R4, R24.reuse, R36, R4 ;  /* 0x000000241804723c */ /* 0x040fee0000041804 */
[--C-:B------:R-:W-:Y:S01]  /*bc00*/  FFMA.FTZ R36, R113, c[0x0][0x23c], -R23.reuse ;  /* 0x00008f0071247a23 */ /* 0x100fe20000010817 */
[C---:B------:R-:W-:Y:S03]  /*bc10*/  HMMA.16816.F32.BF16 R8, R24.reuse, R38, R8 ;  /* 0x000000261808723c */ /* 0x040fe60000041808 */
[----:B------:R4:W4:Y:S01]  /*bc20*/  MUFU.EX2 R57, R36 ;  /* 0x0000002400397308 */ /* 0x0009220000000800 */
[----:B-1----:R-:W-:Y:S02]  /*bc30*/  FADD.FTZ R0, R191, R2 ;  /* 0x00000002bf007221 */ /* 0x002fe40000010000 */
[----:B------:R-:W-:Y:S02]  /*bc40*/  FADD.FTZ R2, R200, R40 ;  /* 0x00000028c8027221 */ /* 0x000fe40000010000 */
[C---:B--2---:R-:W-:Y:S04]  /*bc50*/  HMMA.16816.F32.BF16 R12, R24.reuse, R28, R12 ;  /* 0x0000001c180c723c */ /* 0x044fe8000004180c */
[----:B------:R-:W-:Y:S02]  /*bc60*/  FADD.FTZ R2, R201, R2 ;  /* 0x00000002c9027221 */ /* 0x000fe40000010000 */
[----:B------:R-:W-:Y:S01]  /*bc70*/  FFMA.FTZ R40, R114, c[0x0][0x23c], -R44 ;  /* 0x00008f0072287a23 */ /* 0x000fe2000001082c */
[----:B---3--:R-:W1:Y:S01]  /*bc80*/  LDSM.16.MT88.4 R32, [R134+0x7800] ;  /* 0x007800008620783b */ /* 0x008e620000004200 */
[----:B------:R-:W-:Y:S01]  /*bc90*/  FADD.FTZ R2, R202, R2 ;  /* 0x00000002ca027221 */ /* 0x000fe20000010000 */
[----:B------:R-:W-:Y:S01]  /*bca0*/  HMMA.16816.F32.BF16 R16, R24, R30, R16 ;  /* 0x0000001e1810723c */ /* 0x000fe20000041810 */
[----:B------:R2:W-:Y:S02]  /*bcb0*/  MUFU.EX2 R56, R40 ;  /* 0x0000002800387308 */ /* 0x0005e40000000800 */
[----:B------:R-:W-:Y:S02]  /*bcc0*/  FADD.FTZ R2, R207, R2 ;  /* 0x00000002cf027221 */ /* 0x000fe40000010000 */
[----:B------:R-:W-:Y:S02]  /*bcd0*/  FADD.FTZ R0, R196, R0 ;  /* 0x00000000c4007221 */ /* 0x000fe40000010000 */
[----:B------:R-:W-:Y:S01]  /*bce0*/  FADD.FTZ R2, R206, R2 ;  /* 0x00000002ce027221 */ /* 0x000fe20000010000 */
[----:B-----5:R-:W-:Y:S01]  /*bcf0*/  F2FP.BF16.PACK_AB R24, R85, R137 ;  /* 0x000000895518723e */ /* 0x020fe200000010ff */
[----:B------:R-:W-:Y:S01]  /*bd00*/  FADD.FTZ R0, R197, R0 ;  /* 0x00000000c5007221 */ /* 0x000fe20000010000 */
[----:B----4-:R-:W3:Y:S02]  /*bd10*/  LDSM.16.MT88.4 R36, [R135+0x7800] ;  /* 0x007800008724783b */ /* 0x010ee40000004200 */
[----:B------:R-:W-:Y:S01]  /*bd20*/  FADD.FTZ R29, R208, R2 ;  /* 0x00000002d01d7221 */ /* 0x000fe20000010000 */
[----:B------:R-:W-:Y:S01]  /*bd30*/  F2FP.BF16.PACK_AB R25, R84, R83 ;  /* 0x000000535419723e */ /* 0x000fe200000010ff */
[----:B------:R-:W-:Y:S01]  /*bd40*/  FFMA.FTZ R2, R116, c[0x0][0x23c], -R23 ;  /* 0x00008f0074027a23 */ /* 0x000fe20000010817 */
[----:B------:R-:W-:Y:S01]  /*bd50*/  F2FP.BF16.PACK_AB R26, R81, R82 ;  /* 0x00000052511a723e */ /* 0x000fe200000010ff */
[----:B------:R-:W-:Y:S01]  /*bd60*/  FADD.FTZ R0, R198, R0 ;  /* 0x00000000c6007221 */ /* 0x000fe20000010000 */
[----:B------:R-:W-:Y:S01]  /*bd70*/  F2FP.BF16.PACK_AB R27, R79, R80 ;  /* 0x000000504f1b723e */ /* 0x000fe200000010ff */
[----:B------:R-:W-:Y:S01]  /*bd80*/  FFMA.FTZ R28, R115, c[0x0][0x23c], -R44 ;  /* 0x00008f00731c7a23 */ /* 0x000fe2000001082c */
[----:B------:R4:W-:Y:S01]  /*bd90*/  MUFU.EX2 R54, R2 ;  /* 0x0000000200367308 */ /* 0x0009e20000000800 */
[----:B------:R-:W-:Y:S04]  /*bda0*/  FADD.FTZ R0, R203, R0 ;  /* 0x00000000cb007221 */ /* 0x000fe80000010000 */
[----:B------:R-:W-:Y:S04]  /*bdb0*/  FADD.FTZ R0, R204, R0 ;  /* 0x00000000cc007221 */ /* 0x000fe80000010000 */
[----:B--2---:R-:W-:Y:S01]  /*bdc0*/  FADD.FTZ R40, R205, R0 ;  /* 0x00000000cd287221 */ /* 0x004fe20000010000 */
[----:B------:R2:W5:Y:S01]  /*bdd0*/  MUFU.EX2 R55, R28 ;  /* 0x0000001c00377308 */ /* 0x0005620000000800 */
[----:B------:R-:W-:Y:S01]  /*bde0*/  FADD.FTZ R0, R209, R29 ;  /* 0x0000001dd1007221 */ /* 0x000fe20000010000 */
[C---:B-1----:R-:W-:Y:S03]  /*bdf0*/  HMMA.16816.F32.BF16 R4, R24.reuse, R32, R4 ;  /* 0x000000201804723c */ /* 0x042fe60000041804 */
[----:B----4-:R-:W-:Y:S02]  /*be00*/  FADD.FTZ R2, R210, R40 ;  /* 0x00000028d2027221 */ /* 0x010fe40000010000 */
[----:B------:R-:W-:Y:S03]  /*be10*/  FADD.FTZ R40, R211, R0 ;  /* 0x00000000d3287221 */ /* 0x000fe60000010000 */
[C---:B------:R-:W-:Y:S04]  /*be20*/  HMMA.16816.F32.BF16 R8, R24.reuse, R34, R8 ;  /* 0x000000221808723c */ /* 0x040fe80000041808 */
[--C-:B------:R-:W-:Y:S02]  /*be30*/  FFMA.FTZ R32, R117, c[0x0][0x23c], -R23.reuse ;  /* 0x00008f0075207a23 */ /* 0x100fe40000010817 */
[----:B------:R-:W-:Y:S01]  /*be40*/  FADD.FTZ R0, R212, R2 ;  /* 0x00000002d4007221 */ /* 0x000fe20000010000 */
[----:B--2---:R-:W1:Y:S01]  /*be50*/  LDSM.16.MT88.4 R28, [R134+0x7c00] ;  /* 0x007c0000861c783b */ /* 0x004e620000004200 */
[----:B------:R-:W-:Y:S01]  /*be60*/  FADD.FTZ R2, R213, R40 ;  /* 0x00000028d5027221 */ /* 0x000fe20000010000 */
[----:B------:R2:W-:Y:S01]  /*be70*/  MUFU.EX2 R53, R32 ;  /* 0x0000002000357308 */ /* 0x0005e20000000800 */
[C---:B---3--:R-:W-:Y:S03]  /*be80*/  HMMA.16816.F32.BF16 R12, R24.reuse, R36, R12 ;  /* 0x00000024180c723c */ /* 0x048fe6000004180c */
[----:B------:R-:W-:Y:S02]  /*be90*/  FADD.FTZ R40, R214, R2 ;  /* 0x00000002d6287221 */ /* 0x000fe40000010000 */
[----:B------:R-:W-:Y:S02]  /*bea0*/  FFMA.FTZ R2, R118, c[0x0][0x23c], -R44 ;  /* 0x00008f0076027a23 */ /* 0x000fe4000001082c */
[----:B------:R-:W-:Y:S01]  /*beb0*/  FADD.FTZ R40, R215, R40 ;  /* 0x00000028d7287221 */ /* 0x000fe20000010000 */
[----:B------:R-:W-:Y:S01]  /*bec0*/  HMMA.16816.F32.BF16 R16, R24, R38, R16 ;  /* 0x000000261810723c */ /* 0x000fe20000041810 */
[----:B------:R3:W-:Y:S03]  /*bed0*/  MUFU.EX2 R52, R2 ;  /* 0x0000000200347308 */ /* 0x0007e60000000800 */
[----:B------:R-:W-:Y:S02]  /*bee0*/  FFMA.FTZ R36, R119, c[0x0][0x23c], -R44 ;  /* 0x00008f0077247a23 */ /* 0x000fe4000001082c */
[----:B------:R-:W-:Y:S01]  /*bef0*/  FADD.FTZ R0, R46, R0 ;  /* 0x000000002e007221 */ /* 0x000fe20000010000 */
[----:B------:R-:W-:Y:S02]  /*bf00*/  F2FP.BF16.PACK_AB R24, R77, R78 ;  /* 0x0000004e4d18723e */ /* 0x000fe400000010ff */
[----:B------:R-:W-:Y:S03]  /*bf10*/  F2FP.BF16.PACK_AB R25, R74, R76 ;  /* 0x0000004c4a19723e */ /* 0x000fe600000010ff */
[----:B------:R-:W-:Y:S01]  /*bf20*/  FADD.FTZ R0, R47, R0 ;  /* 0x000000002f007221 */ /* 0x000fe20000010000 */
[----:B------:R-:W-:Y:S01]  /*bf30*/  F2FP.BF16.PACK_AB R26, R75, R73 ;  /* 0x000000494b1a723e */ /* 0x000fe200000010ff */
[----:B--2---:R-:W2:Y:S02]  /*bf40*/  LDSM.16.MT88.4 R32, [R135+0x7c00] ;  /* 0x007c00008720783b */ /* 0x004ea40000004200 */
[----:B------:R-:W-:Y:S01]  /*bf50*/  FADD.FTZ R0, R48, R0 ;  /* 0x0000000030007221 */ /* 0x000fe20000010000 */
[----:B------:R-:W-:Y:S03]  /*bf60*/  F2FP.BF16.PACK_AB R27, R71, R72 ;  /* 0x00000048471b723e */ /* 0x000fe600000010ff */
[----:B------:R-:W-:Y:S02]  /*bf70*/  FADD.FTZ R0, R50, R0 ;  /* 0x0000000032007221 */ /* 0x000fe40000010000 */
[----:B------:R-:W-:Y:S02]  /*bf80*/  MUFU.EX2 R50, R41 ;  /* 0x0000002900327308 */ /* 0x000fe40000000800 */
[----:B------:R-:W-:Y:S02]  /*bf90*/  FADD.FTZ R0, R49, R0 ;  /* 0x0000000031007221 */ /* 0x000fe40000010000 */
[----:B---3--:R-:W-:Y:S02]  /*bfa0*/  FADD.FTZ R2, R216, R40 ;  /* 0x00000028d8027221 */ /* 0x008fe40000010000 */
[----:B------:R-:W-:Y:S01]  /*bfb0*/  FADD.FTZ R0, R217, R0 ;  /* 0x00000000d9007221 */ /* 0x000fe20000010000 */
[C---:B-1----:R-:W-:Y:S03]  /*bfc0*/  HMMA.16816.F32.BF16 R4, R24.reuse, R28, R4 ;  /* 0x0000001c1804723c */ /* 0x042fe60000041804 */
[----:B------:R-:W-:Y:S02]  /*bfd0*/  FADD.FTZ R2, R51, R2 ;  /* 0x0000000233027221 */ /* 0x000fe40000010000 */
[----:B------:R1:W-:Y:S02]  /*bfe0*/  MUFU.EX2 R51, R36 ;  /* 0x0000002400337308 */ /* 0x0003e40000000800 */
[----:B------:R-:W-:Y:S01]  /*bff0*/  FADD.FTZ R2, R219, R2 ;  /* 0x00000002db027221 */ /* 0x000fe20000010000 */
[C---:B------:R-:W-:Y:S04]  /*c000*/  HMMA.16816.F32.BF16 R8, R24.reuse, R30, R8 ;  /* 0x0000001e1808723c */ /* 0x040fe80000041808 */
[----:B------:R-:W-:Y:S02]  /*c010*/  FADD.FTZ R40, R220, R2 ;  /* 0x00000002dc287221 */ /* 0x000fe40000010000 */
[----:B------:R-:W-:Y:S02]  /*c020*/  FADD.FTZ R2, R218, R0 ;  /* 0x00000000da027221 */ /* 0x000fe40000010000 */
[----:B------:R-:W-:Y:S04]  /*c030*/  FADD.FTZ R0, R224, R40 ;  /* 0x00000028e0007221 */ /* 0x000fe80000010000 */
[----:B------:R-:W-:Y:S02]  /*c040*/  FADD.FTZ R2, R222, R2 ;  /* 0x00000002de027221 */ /* 0x000fe40000010000 */
[----:B------:R-:W-:Y:S02]  /*c050*/  FADD.FTZ R28, R221, R0 ;  /* 0x00000000dd1c7221 */ /* 0x000fe40000010000 */
[----:B------:R-:W-:Y:S02]  /*c060*/  FADD.FTZ R0, R223, R2 ;  /* 0x00000002df007221 */ /* 0x000fe40000010000 */
[----:B------:R-:W-:Y:S01]  /*c070*/  FADD.FTZ R2, R225, R28 ;  /* 0x0000001ce1027221 */ /* 0x000fe20000010000 */
[C---:B--2---:R-:W-:Y:S01]  /*c080*/  HMMA.16816.F32.BF16 R12, R24.reuse, R32, R12 ;  /* 0x00000020180c723c */ /* 0x044fe2000004180c */
[----:B-1----:R-:W1:Y:S02]  /*c090*/  LDSM.16.MT88.4 R36, [R134+0x8000] ;  /* 0x008000008624783b */ /* 0x002e640000004200 */
[----:B------:R-:W-:Y:S02]  /*c0a0*/  FADD.FTZ R0, R228, R0 ;  /* 0x00000000e4007221 */ /* 0x000fe40000010000 */
[--C-:B------:R-:W-:Y:S02]  /*c0b0*/  FFMA.FTZ R29, R121, c[0x0][0x23c], -R23.reuse ;  /* 0x00008f00791d7a23 */ /* 0x100fe40000010817 */
[----:B------:R-:W-:Y:S01]  /*c0c0*/  FFMA.FTZ R32, R122, c[0x0][0x23c], -R44 ;  /* 0x00008f007a207a23 */ /* 0x000fe2000001082c */
[----:B------:R-:W-:Y:S01]  /*c0d0*/  HMMA.16816.F32.BF16 R16, R24, R34, R16 ;  /* 0x000000221810723c */ /* 0x000fe20000041810 */
[----:B------:R2:W-:Y:S03]  /*c0e0*/  MUFU.EX2 R49, R29 ;  /* 0x0000001d00317308 */ /* 0x0005e60000000800 */
[----:B------:R-:W-:Y:S02]  /*c0f0*/  FADD.FTZ R0, R229, R0 ;  /* 0x00000000e5007221 */ /* 0x000fe40000010000 */
[----:B------:R-:W-:Y:S01]  /*c100*/  FADD.FTZ R2, R227, R2 ;  /* 0x00000002e3027221 */ /* 0x000fe20000010000 */
[----:B------:R-:W-:Y:S02]  /*c110*/  F2FP.BF16.PACK_AB R24, R69, R70 ;  /* 0x000000464518723e */ /* 0x000fe400000010ff */
[----:B------:R-:W-:Y:S02]  /*c120*/  F2FP.BF16.PACK_AB R25, R65, R68 ;  /* 0x000000444119723e */ /* 0x000fe400000010ff */
[----:B------:R3:W-:Y:S01]  /*c130*/  MUFU.EX2 R48, R32 ;  /* 0x0000002000307308 */ /* 0x0007e20000000800 */
[----:B------:R-:W-:Y:S01]  /*c140*/  FADD.FTZ R2, R232, R2 ;  /* 0x00000002e8027221 */ /* 0x000fe20000010000 */
[----:B------:R-:W-:Y:S02]  /*c150*/  F2FP.BF16.PACK_AB R26, R66, R67 ;  /* 0x00000043421a723e */ /* 0x000fe400000010ff */
[----:B------:R-:W-:Y:S01]  /*c160*/  F2FP.BF16.PACK_AB R27, R63, R64 ;  /* 0x000000403f1b723e */ /* 0x000fe200000010ff */
[----:B------:R-:W-:Y:S04]  /*c170*/  FADD.FTZ R40, R230, R2 ;  /* 0x00000002e6287221 */ /* 0x000fe80000010000 */
[----:B------:R-:W-:Y:S01]  /*c180*/  FADD.FTZ R40, R237, R40 ;  /* 0x00000028ed287221 */ /* 0x000fe20000010000 */
[----:B--2---:R-:W2:Y:S01]  /*c190*/  LDSM.16.MT88.4 R28, [R135+0x8000] ;  /* 0x00800000871c783b */ /* 0x004ea20000004200 */
[C---:B-1----:R-:W-:Y:S03]  /*c1a0*/  HMMA.16816.F32.BF16 R4, R24.reuse, R36, R4 ;  /* 0x000000241804723c */ /* 0x042fe60000041804 */
[----:B---3--:R-:W-:Y:S02]  /*c1b0*/  FADD.FTZ R32, R231, R0 ;  /* 0x00000000e7207221 */ /* 0x008fe40000010000 */
[----:B------:R-:W-:Y:S02]  /*c1c0*/  FFMA.FTZ R0, R123, c[0x0][0x23c], -R44 ;  /* 0x00008f007b007a23 */ /* 0x000fe4000001082c */
[--C-:B------:R-:W-:Y:S01]  /*c1d0*/  FFMA.FTZ R36, R124, c[0x0][0x23c], -R23.reuse ;  /* 0x00008f007c247a23 */ /* 0x100fe20000010817 */
[C---:B------:R-:W-:Y:S01]  /*c1e0*/  HMMA.16816.F32.BF16 R8, R24.reuse, R38, R8 ;  /* 0x000000261808723c */ /* 0x040fe20000041808 */
[----:B------:R1:W-:Y:S03]  /*c1f0*/  MUFU.EX2 R47, R0 ;  /* 0x00000000002f7308 */ /* 0x0003e60000000800 */
[----:B------:R-:W-:Y:S02]  /*c200*/  FADD.FTZ R2, R233, R32 ;  /* 0x00000020e9027221 */ /* 0x000fe40000010000 */
[----:B------:R-:W3:Y:S05]  /*c210*/  LDSM.16.MT88.4 R32, [R134+0x8400] ;  /* 0x008400008620783b */ /* 0x000eea0000004200 */
[----:B------:R4:W-:Y:S01]  /*c220*/  MUFU.EX2 R46, R36 ;  /* 0x00000024002e7308 */ /* 0x0009e20000000800 */
[C---:B--2---:R-:W-:Y:S03]  /*c230*/  HMMA.16816.F32.BF16 R12, R24.reuse, R28, R12 ;  /* 0x0000001c180c723c */ /* 0x044fe6000004180c */
[----:B-1----:R-:W-:Y:S02]  /*c240*/  FADD.FTZ R0, R235, R2 ;  /* 0x00000002eb007221 */ /* 0x002fe40000010000 */
[----:B------:R-:W-:Y:S02]  /*c250*/  FADD.FTZ R2, R236, R40 ;  /* 0x00000028ec027221 */ /* 0x000fe40000010000 */
[----:B------:R-:W-:Y:S01]  /*c260*/  FADD.FTZ R0, R226, R0 ;  /* 0x00000000e2007221 */ /* 0x000fe20000010000 */
[----:B------:R-:W-:Y:S04]  /*c270*/  HMMA.16816.F32.BF16 R16, R24, R30, R16 ;  /* 0x0000001e1810723c */ /* 0x000fe80000041810 */
[----:B----4-:R-:W-:Y:S02]  /*c280*/  FADD.FTZ R36, R144, R0 ;  /* 0x0000000090247221 */ /* 0x010fe40000010000 */
[----:B------:R-:W-:Y:S01]  /*c290*/  FADD.FTZ R37, R234, R2 ;  /* 0x00000002ea257221 */ /* 0x000fe20000010000 */
        /* <DEDUP_REMOVED lines=16> */
[----:B------:R-:W-:Y:S02]  /*c3a0*/  FADD.FTZ R2, R140, R2 ;  /* 0x000000028c027221 */ /* 0x000fe40000010000 */
[----:B------:R-:W-:Y:S02]  /*c3b0*/  LDSM.16.MT88.4 R140, [R134+0x8c00] ;  /* 0x008c0000868c783b */ /* 0x000fe40000004200 */
[----:B------:R-:W-:Y:S02]  /*c3c0*/  FADD.FTZ R0, R136, R0 ;  /* 0x0000000088007221 */ /* 0x000fe40000010000 */
[----:B------:R-:W-:Y:S02]  /*c3d0*/  FADD.FTZ R41, R138, R2 ;  /* 0x000000028a297221 */ /* 0x000fe40000010000 */
[----:B------:R-:W-:Y:S02]  /*c3e0*/  FFMA.FTZ R2, R127, c[0x0][0x23c], -R44 ;  /* 0x00008f007f027a23 */ /* 0x000fe4000001082c */
[----:B------:R-:W-:Y:S01]  /*c3f0*/  FADD.FTZ R0, R139, R0 ;  /* 0x000000008b007221 */ /* 0x000fe20000010000 */
[----:B-----5:R-:W1:Y:S01]  /*c400*/  LDSM.16.MT88.4 R28, [R134+0x8800] ;  /* 0x00880000861c783b */ /* 0x020e620000004200 */
[----:B------:R-:W-:Y:S01]  /*c410*/  FADD.FTZ R41, R137, R41 ;  /* 0x0000002989297221 */ /* 0x000fe20000010000 */
[----:B------:R2:W3:Y:S01]  /*c420*/  MUFU.EX2 R42, R2 ;  /* 0x00000002002a7308 */ /* 0x0004e20000000800 */
[----:B------:R-:W-:Y:S01]  /*c430*/  FADD.FTZ R40, R83, R0 ;  /* 0x0000000053287221 */ /* 0x000fe20000010000 */
[C---:B----4-:R-:W-:Y:S03]  /*c440*/  HMMA.16816.F32.BF16 R12, R24.reuse, R36, R12 ;  /* 0x00000024180c723c */ /* 0x050fe6000004180c */
[----:B------:R-:W-:Y:S02]  /*c450*/  FADD.FTZ R0, R85, R41 ;  /* 0x0000002955007221 */ /* 0x000fe40000010000 */
[----:B------:R-:W-:Y:S02]  /*c460*/  FADD.FTZ R32, R84, R40 ;  /* 0x0000002854207221 */ /* 0x000fe40000010000 */
[----:B------:R-:W-:Y:S01]  /*c470*/  FFMA.FTZ R44, R22, c[0x0][0x23c], -R44 ;  /* 0x00008f00162c7a23 */ /* 0x000fe2000001082c */
[----:B------:R-:W-:Y:S05]  /*c480*/  HMMA.16816.F32.BF16 R16, R24, R38, R16 ;  /* 0x000000261810723c */ /* 0x000fea0000041810 */
[----:B------:R-:W-:Y:S02]  /*c490*/  MUFU.EX2 R44, R44 ;  /* 0x0000002c002c7308 */ /* 0x000fe40000000800 */
[----:B------:R-:W-:Y:S02]  /*c4a0*/  F2FP.BF16.PACK_AB R24, R53, R54 ;  /* 0x000000363518723e */ /* 0x000fe400000010ff */
[----:B------:R-:W-:Y:S03]  /*c4b0*/  F2FP.BF16.PACK_AB R25, R51, R52 ;  /* 0x000000343319723e */ /* 0x000fe600000010ff */
[----:B------:R-:W-:Y:S01]  /*c4c0*/  F2FP.BF16.PACK_AB R26, R49, R50 ;  /* 0x00000032311a723e */ /* 0x000fe200000010ff */
[--C-:B--2---:R-:W-:Y:S01]  /*c4d0*/  FFMA.FTZ R2, R128, c[0x0][0x23c], -R23.reuse ;  /* 0x00008f0080027a23 */ /* 0x104fe20000010817 */
[----:B------:R-:W-:Y:S01]  /*c4e0*/  F2FP.BF16.PACK_AB R27, R47, R48 ;  /* 0x000000302f1b723e */ /* 0x000fe200000010ff */
[----:B------:R-:W-:Y:S01]  /*c4f0*/  FFMA.FTZ R23, R129, c[0x0][0x23c], -R23 ;  /* 0x00008f0081177a23 */ /* 0x000fe20000010817 */
[----:B---3--:R-:W-:Y:S01]  /*c500*/  F2FP.BF16.PACK_AB R149, R42, R43 ;  /* 0x0000002b2a95723e */ /* 0x008fe200000010ff */
[----:B------:R2:W-:Y:S04]  /*c510*/  MUFU.EX2 R41, R2 ;  /* 0x0000000200297308 */ /* 0x0005e80000000800 */
[C---:B-1----:R-:W-:Y:S06]  /*c520*/  HMMA.16816.F32.BF16 R4, R24.reuse, R28, R4 ;  /* 0x0000001c1804723c */ /* 0x042fec0000041804 */
[----:B------:R-:W1:Y:S02]  /*c530*/  MUFU.EX2 R40, R23 ;  /* 0x0000001700287308 */ /* 0x000e640000000800 */
[C---:B------:R-:W-:Y:S01]  /*c540*/  HMMA.16816.F32.BF16 R8, R24.reuse, R30, R8 ;  /* 0x0000001e1808723c */ /* 0x040fe20000041808 */
[----:B------:R-:W-:Y:S07]  /*c550*/  LDSM.16.MT88.4 R28, [R135+0x8c00] ;  /* 0x008c0000871c783b */ /* 0x000fee0000004200 */
[----:B------:R-:W3:Y:S01]  /*c560*/  MUFU.EX2 R23, R21 ;  /* 0x0000001500177308 */ /* 0x000ee20000000800 */
[----:B--2---:R-:W-:Y:S03]  /*c570*/  FADD.FTZ R2, R82, R0 ;  /* 0x0000000052027221 */ /* 0x004fe60000010000 */
[----:B------:R-:W-:Y:S02]  /*c580*/  FADD.FTZ R0, R80, R32 ;  /* 0x0000002050007221 */ /* 0x000fe40000010000 */
[----:B------:R-:W2:Y:S01]  /*c590*/  LDSM.16.MT88.4 R32, [R135+0x8800] ;  /* 0x008800008720783b */ /* 0x000ea20000004200 */
[----:B------:R-:W-:Y:S02]  /*c5a0*/  FADD.FTZ R2, R81, R2 ;  /* 0x0000000251027221 */ /* 0x000fe40000010000 */
        /* <DEDUP_REMOVED lines=27> */
[----:B------:R-:W-:Y:S01]  /*c760*/  FADD.FTZ R2, R57, R21 ;  /* 0x0000001539027221 */ /* 0x000fe20000010000 */
        /* <DEDUP_REMOVED lines=24> */
.L_x_1500:
[----:B------:R-:W1:Y:S01]  /*c8f0*/  SHFL.BFLY PT, R2, R238, 0x2, 0x1f ;  /* 0x0c401f00ee027f89 */ /* 0x000e6200000e0000 */
[----:B------:R-:W-:Y:S01]  /*c900*/  ULDC.U8 UR4, c[0x0][0x328] ;  /* 0x0000ca0000047ab9 */ /* 0x000fe20000000000 */
[----:B------:R-:W-:Y:S02]  /*c910*/  BSSY B0, `(.L_x_1505) ;  /* 0x000007a000007945 */ /* 0x000fe40003800000 */
        /* <DEDUP_REMOVED lines=10> */
[----:B------:R-:W-:-:S04]  /*c9c0*/  SHF.R.S32.HI R21, RZ, 0x2, R22 ;  /* 0x00000002ff157819 */ /* 0x000fc80000011416 */
[----:B------:R-:W-:-:S04]  /*c9d0*/  SHF.R.S32.HI R6, RZ, 0x1f, R21 ;  /* 0x0000001fff067819 */ /* 0x000fc80000011415 */
[----:B------:R-:W-:-:S04]  /*c9e0*/  LEA.HI R6, R6, R21, RZ, 0x3 ;  /* 0x0000001506067211 */ /* 0x000fc800078f18ff */
[----:B------:R-:W-:Y:S01]  /*c9f0*/  LOP3.LUT R6, R6, 0xfffffff8, RZ, 0xc0, !PT ;  /* 0xfffffff806067812 */ /* 0x000fe200078ec0ff */
[----:B-1----:R-:W-:Y:S02]  /*ca00*/  FADD.FTZ R15, R2, R5 ;  /* 0x00000005020f7221 */ /* 0x002fe40000010000 */
[----:B------:R-:W-:Y:S02]  /*ca10*/  IMAD.MOV.U32 R2, RZ, RZ, 0x3f800000 ;  /* 0x3f800000ff027424 */ /* 0x000fe400078e00ff */
[----:B--2---:R-:W-:Y:S01]  /*ca20*/  FADD.FTZ R14, R0, R4 ;  /* 0x00000004000e7221 */ /* 0x004fe20000010000 */
[----:B------:R-:W-:Y:S01]  /*ca30*/  FSETP.NE.FTZ.AND P3, PT, R15, RZ, PT ;  /* 0x000000ff0f00720b */ /* 0x000fe20003f75000 */
[----:B------:R-:W-:Y:S01]  /*ca40*/  IMAD.MOV.U32 R0, RZ, RZ, 0x3f800000 ;  /* 0x3f800000ff007424 */ /* 0x000fe200078e00ff */
[----:B------:R-:W-:Y:S01]  /*ca50*/  LEA.HI R4, R23, R28, RZ, 0x2 ;  /* 0x0000001c17047211 */ /* 0x000fe200078f10ff */
[----:B------:R-:W-:Y:S01]  /*ca60*/  IMAD.IADD R6, R21, 0x1, -R6 ;  /* 0x0000000115067824 */ /* 0x000fe200078e0a06 */
[----:B------:R-:W-:-:S02]  /*ca70*/  FSETP.NE.FTZ.AND P2, PT, R14, RZ, PT ;  /* 0x000000ff0e00720b */ /* 0x000fc40003f55000 */
[-C--:B------:R-:W-:Y:S02]  /*ca80*/  LEA.HI R23, R23, R28.reuse, RZ, 0x5 ;  /* 0x0000001c17177211 */ /* 0x080fe400078f28ff */
[----:B------:R-:W-:Y:S02]  /*ca90*/  LOP3.LUT R4, R4, 0xfffffffc, RZ, 0xc0, !PT ;  /* 0xfffffffc04047812 */ /* 0x000fe400078ec0ff */
[----:B------:R-:W-:Y:S02]  /*caa0*/  SHF.R.S32.HI R16, RZ, 0x5, R23 ;  /* 0x00000005ff107819 */ /* 0x000fe40000011417 */
[----:B------:R-:W-:Y:S01]  /*cab0*/  IADD3 R4, -R4, R28, RZ ;  /* 0x0000001c04047210 */ /* 0x000fe20007ffe1ff */
[----:B------:R-:W1:Y:S04]  /*cac0*/  @P3 MUFU.RCP R0, R15 ;  /* 0x0000000f00003308 */ /* 0x000e680000001000 */
[----:B------:R-:W-:-:S04]  /*cad0*/  IMAD R16, R16, 0x100, R4 ;  /* 0x0000010010107824 */ /* 0x000fc800078e0204 */
[----:B------:R-:W2:Y:S01]  /*cae0*/  @P2 MUFU.RCP R2, R14 ;  /* 0x0000000e00022308 */ /* 0x000ea20000001000 */
[C---:B-1----:R-:W-:Y:S02]  /*caf0*/  FMUL.FTZ R136, R0.reuse, R136 ;  /* 0x0000008800887220 */ /* 0x042fe40000410000 */
[C---:B------:R-:W-:Y:S02]  /*cb00*/  FMUL.FTZ R13, R0.reuse, R137 ;  /* 0x00000089000d7220 */ /* 0x040fe40000410000 */
[C---:B------:R-:W-:Y:S02]  /*cb10*/  FMUL.FTZ R140, R0.reuse, R140 ;  /* 0x0000008c008c7220 */ /* 0x040fe40000410000 */
[C---:B------:R-:W-:Y:S01]  /*cb20*/  FMUL.FTZ R11, R0.reuse, R141 ;  /* 0x0000008d000b7220 */ /* 0x040fe20000410000 */
[----:B------:R-:W-:Y:S01]  /*cb30*/  F2FP.BF16.PACK_AB R13, R13, R136 ;  /* 0x000000880d0d723e */ /* 0x000fe200000010ff */
[C---:B------:R-:W-:Y:S02]  /*cb40*/  FMUL.FTZ R144, R0.reuse, R144 ;  /* 0x0000009000907220 */ /* 0x040fe40000410000 */
[C---:B------:R-:W-:Y:S01]  /*cb50*/  FMUL.FTZ R9, R0.reuse, R145 ;  /* 0x0000009100097220 */ /* 0x040fe20000410000 */
[----:B------:R-:W-:Y:S01]  /*cb60*/  F2FP.BF16.PACK_AB R11, R11, R140 ;  /* 0x0000008c0b0b723e */ /* 0x000fe200000010ff */
[----:B------:R-:W-:-:S02]  /*cb70*/  FMUL.FTZ R148, R0, R148 ;  /* 0x0000009400947220 */ /* 0x000fc40000410000 */
[----:B------:R-:W-:Y:S01]  /*cb80*/  FMUL.FTZ R7, R0, R149 ;  /* 0x0000009500077220 */ /* 0x000fe20000410000 */
[----:B------:R-:W-:Y:S01]  /*cb90*/  LEA.HI R0, R6, R6, RZ, 0x1 ;  /* 0x0000000606007211 */ /* 0x000fe200078f08ff */
[C---:B--2---:R-:W-:Y:S01]  /*cba0*/  FMUL.FTZ R139, R2.reuse, R139 ;  /* 0x0000008b028b7220 */ /* 0x044fe20000410000 */
[----:B------:R-:W-:Y:S01]  /*cbb0*/  F2FP.BF16.PACK_AB R9, R9, R144 ;  /* 0x000000900909723e */ /* 0x000fe200000010ff */
[C---:B------:R-:W-:Y:S01]  /*cbc0*/  FMUL.FTZ R12, R2.reuse, R138 ;  /* 0x0000008a020c7220 */ /* 0x040fe20000410000 */
[----:B------:R-:W-:Y:S01]  /*cbd0*/  SHF.R.S32.HI R5, RZ, 0x1, R0 ;  /* 0x00000001ff057819 */ /* 0x000fe20000011400 */
[----:B------:R-:W-:Y:S01]  /*cbe0*/  FMUL.FTZ R143, R2, R143 ;  /* 0x0000008f028f7220 */ /* 0x000fe20000410000 */
[----:B------:R-:W-:Y:S01]  /*cbf0*/  LOP3.LUT R0, R0, 0x3fffffe, RZ, 0xc0, !PT ;  /* 0x03fffffe00007812 */ /* 0x000fe200078ec0ff */
[C---:B------:R-:W-:Y:S01]  /*cc00*/  FMUL.FTZ R10, R2.reuse, R142 ;  /* 0x0000008e020a7220 */ /* 0x040fe20000410000 */
[C---:B------:R-:W-:Y:S01]  /*cc10*/  SHF.L.U32 R4, R5.reuse, 0x6, RZ ;  /* 0x0000000605047819 */ /* 0x040fe200000006ff */
[C---:B------:R-:W-:Y:S01]  /*cc20*/  FMUL.FTZ R147, R2.reuse, R147 ;  /* 0x0000009302937220 */ /* 0x040fe20000410000 */
[----:B------:R-:W-:Y:S01]  /*cc30*/  LOP3.LUT P0, RZ, R5, 0x2, RZ, 0xc0, !PT ;  /* 0x0000000205ff7812 */ /* 0x000fe2000780c0ff */
[C---:B------:R-:W-:Y:S01]  /*cc40*/  FMUL.FTZ R8, R2.reuse, R146 ;  /* 0x0000009202087220 */ /* 0x040fe20000410000 */
[----:B------:R-:W-:Y:S01]  /*cc50*/  F2FP.BF16.PACK_AB R12, R139, R12 ;  /* 0x0000000c8b0c723e */ /* 0x000fe200000010ff */
[C---:B------:R-:W-:Y:S01]  /*cc60*/  FMUL.FTZ R151, R2.reuse, R151 ;  /* 0x0000009702977220 */ /* 0x040fe20000410000 */
[----:B------:R-:W-:Y:S01]  /*cc70*/  F2FP.BF16.PACK_AB R10, R143, R10 ;  /* 0x0000000a8f0a723e */ /* 0x000fe200000010ff */
[----:B------:R-:W-:Y:S01]  /*cc80*/  FMUL.FTZ R150, R2, R150 ;  /* 0x0000009602967220 */ /* 0x000fe20000410000 */
[----:B------:R-:W-:Y:S01]  /*cc90*/  LOP3.LUT R2, R4, 0xc0, RZ, 0xc0, !PT ;  /* 0x000000c004027812 */ /* 0x000fe200078ec0ff */
[----:B------:R-:W-:Y:S01]  /*cca0*/  IMAD.IADD R0, R6, 0x1, -R0 ;  /* 0x0000000106007824 */ /* 0x000fe200078e0a00 */
[----:B------:R-:W-:-:S02]  /*ccb0*/  LOP3.LUT R4, R5, 0x1, RZ, 0xc0, !PT ;  /* 0x0000000105047812 */ /* 0x000fc400078ec0ff */
[----:B------:R-:W-:Y:S01]  /*ccc0*/  LEA.HI R2, R2, R2, RZ, 0x1d ;  /* 0x0000000202027211 */ /* 0x000fe200078fe8ff */
[----:B------:R-:W-:Y:S01]  /*ccd0*/  IMAD R0, R0, 0x10, R16 ;  /* 0x0000001000007824 */ /* 0x000fe200078e0210 */
[----:B------:R-:W-:Y:S01]  /*cce0*/  ISETP.NE.U32.AND P1, PT, R4, 0x1, PT ;  /* 0x000000010400780c */ /* 0x000fe20003f25070 */
[----:B------:R-:W-:Y:S01]  /*ccf0*/  IMAD.MOV.U32 R4, RZ, RZ, -0x10 ;  /* 0xfffffff0ff047424 */ /* 0x000fe200078e00ff */
[----:B------:R-:W-:Y:S02]  /*cd00*/  F2FP.BF16.PACK_AB R8, R147, R8 ;  /* 0x000000089308723e */ /* 0x000fe400000010ff */
[----:B------:R-:W-:Y:S02]  /*cd10*/  LEA R0, R0, R2, 0x1 ;  /* 0x0000000200007211 */ /* 0x000fe400078e08ff */
[----:B------:R-:W-:Y:S02]  /*cd20*/  SEL R4, R4, 0x10, !P1 ;  /* 0x0000001004047807 */ /* 0x000fe40004800000 */
[----:B------:R-:W-:Y:S01]  /*cd30*/  F2FP.BF16.PACK_AB R7, R7, R148 ;  /* 0x000000940707723e */ /* 0x000fe200000010ff */
[----:B------:R-:W-:Y:S01]  /*cd40*/  IMAD.SHL.U32 R0, R0, 0x2, RZ ;  /* 0x0000000200007824 */ /* 0x000fe200078e00ff */
[----:B------:R-:W-:-:S04]  /*cd50*/  F2FP.BF16.PACK_AB R6, R151, R150 ;  /* 0x000000969706723e */ /* 0x000fc800000010ff */
[C---:B------:R-:W-:Y:S01]  /*cd60*/  IADD3 R2, R0.reuse, 0x20, RZ ;  /* 0x0000002000027810 */ /* 0x040fe20007ffe0ff */
[----:B------:R-:W-:Y:S01]  /*cd70*/  STS [R0], R13 ;  /* 0x0000000d00007388 */ /* 0x000fe20000000800 */
[C---:B------:R-:W-:Y:S02]  /*cd80*/  @P0 IADD3 R2, R0.reuse, -0x20, RZ ;  /* 0xffffffe000020810 */ /* 0x040fe40007ffe0ff */
[----:B------:R-:W-:Y:S01]  /*cd90*/  IADD3 R5, R0, R4, RZ ;  /* 0x0000000400057210 */ /* 0x000fe20007ffe0ff */
[----:B------:R1:W-:Y:S01]  /*cda0*/  STS [R0+0x200], R12 ;  /* 0x0002000c00007388 */ /* 0x0003e20000000800 */
[----:B------:R-:W-:-:S03]  /*cdb0*/  ISETP.NE.AND P0, PT, RZ, UR4, PT ;  /* 0x00000004ff007c0c */ /* 0x000fc6000bf05270 */
[----:B------:R-:W-:Y:S04]  /*cdc0*/  STS [R5], R11 ;  /* 0x0000000b05007388 */ /* 0x000fe80000000800 */
[----:B------:R2:W-:Y:S04]  /*cdd0*/  STS [R5+0x200], R10 ;  /* 0x0002000a05007388 */ /* 0x0005e80000000800 */
[----:B------:R3:W-:Y:S04]  /*cde0*/  STS [R2], R9 ;  /* 0x0000000902007388 */ /* 0x0007e80000000800 */
[----:B------:R-:W-:Y:S01]  /*cdf0*/  STS [R2+0x200], R8 ;  /* 0x0002000802007388 */ /* 0x000fe20000000800 */
[----:B-1----:R-:W-:-:S03]  /*ce00*/  IMAD.IADD R0, R4, 0x1, R2 ;  /* 0x0000000104007824 */ /* 0x002fc600078e0202 */
[----:B------:R-:W1:Y:S04]  /*ce10*/  S2R R4, SR_CTAID.Y ;  /* 0x0000000000047919 */ /* 0x000e680000002600 */
[----:B------:R1:W-:Y:S01]  /*ce20*/  STS [R0], R7 ;  /* 0x0000000700007388 */ /* 0x0003e20000000800 */
[----:B--2---:R-:W2:Y:S01]  /*ce30*/  @P2 MUFU.LG2 R5, R14 ;  /* 0x0000000e00052308 */ /* 0x004ea20000000c00 */
[----:B------:R-:W-:Y:S02]  /*ce40*/  IMAD.MOV.U32 R10, RZ, RZ, 0x7f800000 ;  /* 0x7f800000ff0a7424 */ /* 0x000fe400078e00ff */
[----:B------:R4:W-:Y:S01]  /*ce50*/  STS [R0+0x200], R6 ;  /* 0x0002000600007388 */ /* 0x0009e20000000800 */
[----:B---3--:R-:W-:-:S03]  /*ce60*/  MOV R9, 0x7f800000 ;  /* 0x7f80000000097802 */ /* 0x008fc60000000f00 */
[----:B------:R-:W-:Y:S06]  /*ce70*/  BAR.SYNC.DEFER_BLOCKING 0x0 ;  /* 0x0000000000007b1d */ /* 0x000fec0000010000 */
[----:B------:R-:W3:Y:S01]  /*ce80*/  S2R R11, SR_CTAID.Z ;  /* 0x00000000000b7919 */ /* 0x000ee20000002700 */
[----:B--2---:R-:W-:-:S04]  /*ce90*/  @P2 FMUL.FTZ R5, R5, 0.69314718246459960938 ;  /* 0x3f31721805052820 */ /* 0x004fc80000410000 */
[----:B------:R-:W-:Y:S02]  /*cea0*/  @P2 FFMA.FTZ R10, R3, c[0x0][0x238], R5 ;  /* 0x00008e00030a2a23 */ /* 0x000fe40000010005 */
[----:B-1----:R-:W-:Y:S01]  /*ceb0*/  @P0 IMAD.MOV.U32 R7, RZ, RZ, R4 ;  /* 0x000000ffff070224 */ /* 0x002fe200078e0004 */
[----:B----4-:R-:W-:Y:S01]  /*cec0*/  LOP3.LUT R0, R23, 0xffffffe0, RZ, 0xc0, !PT ;  /* 0xffffffe017007812 */ /* 0x010fe200078ec0ff */
[----:B------:R-:W1:Y:S01]  /*ced0*/  @P3 MUFU.LG2 R6, R15 ;  /* 0x0000000f00063308 */ /* 0x000e620000000c00 */
[----:B------:R2:W4:Y:S02]  /*cee0*/  LDS.128 R24, [R183] ;  /* 0x00000000b7187984 */ /* 0x0005240000000c00 */
[----:B------:R-:W-:Y:S02]  /*cef0*/  IADD3 R0, -R0, R28, RZ ;  /* 0x0000001c00007210 */ /* 0x000fe40007ffe1ff */
[----:B------:R2:W2:Y:S02]  /*cf00*/  LDS.128 R16, [R183+0x800] ;  /* 0x00080000b7107984 */ /* 0x0004a40000000c00 */
[----:B------:R-:W-:Y:S01]  /*cf10*/  LOP3.LUT P1, RZ, R0, 0x3, RZ, 0xc0, !PT ;  /* 0x0000000300ff7812 */ /* 0x000fe2000782c0ff */
[----:B---3--:R-:W-:Y:S01]  /*cf20*/  @P0 IMAD.MOV.U32 R8, RZ, RZ, R11 ;  /* 0x000000ffff080224 */ /* 0x008fe200078e000b */
[----:B------:R-:W-:-:S03]  /*cf30*/  LEA R0, R248, R247, 0x4 ;  /* 0x000000f7f8007211 */ /* 0x000fc600078e20ff */
[----:B------:R-:W-:Y:S01]  /*cf40*/  @P0 IMAD R2, R8, c[0x0][0x234], RZ ;  /* 0x00008d0008020a24 */ /* 0x000fe200078e02ff */
[----:B------:R-:W-:-:S03]  /*cf50*/  @!P0 MOV R8, R11 ;  /* 0x0000000b00088202 */ /* 0x000fc60000000f00 */
[----:B------:R-:W-:Y:S02]  /*cf60*/  @P0 IMAD R2, R7, c[0x0][0x214], R2 ;  /* 0x0000850007020a24 */ /* 0x000fe400078e0202 */
[----:B------:R-:W-:Y:S02]  /*cf70*/  @!P0 IMAD.MOV.U32 R7, RZ, RZ, R4 ;  /* 0x000000ffff078224 */ /* 0x000fe400078e0004 */
[----:B-1----:R-:W-:Y:S02]  /*cf80*/  @P3 FMUL.FTZ R6, R6, 0.69314718246459960938 ;  /* 0x3f31721806063820 */ /* 0x002fe40000410000 */
[----:B------:R-:W-:Y:S02]  /*cf90*/  @!P0 IMAD R4, R7, c[0x0][0x1c0], R8 ;  /* 0x0000700007048a24 */ /* 0x000fe400078e0208 */
[----:B------:R-:W-:Y:S02]  /*cfa0*/  @P3 FFMA.FTZ R9, R20, c[0x0][0x238], R6 ;  /* 0x00008e0014093a23 */ /* 0x000fe40000010006 */
[----:B------:R-:W-:Y:S01]  /*cfb0*/  @!P0 IMAD R2, R4, c[0x0][0x214], RZ ;  /* 0x0000850004028a24 */ /* 0x000fe200078e02ff */
[----:B------:R-:W-:Y:S05]  /*cfc0*/  @P1 BRA `(.L_x_1506) ;  /* 0x000000e000001947 */ /* 0x000fea0003800000 */
[----:B------:R-:W1:Y:S01]  /*cfd0*/  S2R R6, SR_CTAID.X ;  /* 0x0000000000067919 */ /* 0x000e620000002500 */
[----:B------:R-:W-:Y:S01]  /*cfe0*/  IMAD.MOV.U32 R3, RZ, RZ, -0x40 ;  /* 0xffffffc0ff037424 */ /* 0x000fe200078e00ff */
[----:B------:R-:W-:Y:S01]  /*cff0*/  IADD3 R4, R0, 0x8, RZ ;  /* 0x0000000800047810 */ /* 0x000fe20007ffe0ff */
[----:B-1----:R-:W-:-:S02]  /*d000*/  IMAD R2, R6, 0x40, R2 ;  /* 0x0000004006027824 */ /* 0x002fc400078e0202 */
[----:B------:R-:W-:-:S03]  /*d010*/  IMAD R6, R6, R3, c[0x0][0x214] ;  /* 0x0000850006067624 */ /* 0x000fc600078e0203 */
        /* <DEDUP_REMOVED lines=9> */
.L_x_1506:
[----:B------:R-:W-:Y:S05]  /*d0b0*/  BSYNC B0 ;  /* 0x0000000000007941 */ /* 0x000fea0003800000 */
.L_x_1505:
[----:B------:R-:W3:Y:S01]  /*d0c0*/  S2R R6, SR_CTAID.X ;  /* 0x0000000000067919 */ /* 0x000ee20000002500 */
[----:B-1----:R-:W-:Y:S02]  /*d0d0*/  LOP3.LUT R2, R22, 0xfffffffc, RZ, 0xc0, !PT ;  /* 0xfffffffc16027812 */ /* 0x002fe400078ec0ff */
[----:B------:R-:W-:Y:S02]  /*d0e0*/  SHF.R.S32.HI R4, RZ, 0x1f, R7 ;  /* 0x0000001fff047819 */ /* 0x000fe40000011407 */
[----:B------:R-:W-:-:S05]  /*d0f0*/  IADD3 R2, -R2, R29, RZ ;  /* 0x0000001d02027210 */ /* 0x000fca0007ffe1ff */
[----:B------:R-:W-:-:S05]  /*d100*/  IMAD.SHL.U32 R2, R2, 0x8, RZ ;  /* 0x0000000802027824 */ /* 0x000fca00078e00ff */
[----:B------:R-:W-:Y:S02]  /*d110*/  SHF.R.S32.HI R3, RZ, 0x1f, R2 ;  /* 0x0000001fff037819 */ /* 0x000fe40000011402 */
[----:B---3--:R-:W-:-:S04]  /*d120*/  SHF.L.U32 R6, R6, 0x6, RZ ;  /* 0x0000000606067819 */ /* 0x008fc800000006ff */
[----:B------:R-:W-:Y:S01]  /*d130*/  SHF.R.S32.HI R0, RZ, 0x1f, R6 ;  /* 0x0000001fff007819 */ /* 0x000fe20000011406 */
[----:B------:R-:W-:-:S04]  /*d140*/  IMAD.WIDE.U32 R2, R6, c[0x0][0x1e8], R2 ;  /* 0x00007a0006027a25 */ /* 0x000fc800078e0002 */
[----:B------:R-:W-:-:S04]  /*d150*/  IMAD R0, R0, c[0x0][0x1e8], RZ ;  /* 0x00007a0000007a24 */ /* 0x000fc800078e02ff */
[----:B------:R-:W-:Y:S01]  /*d160*/  IMAD R5, R6, c[0x0][0x1ec], R0 ;  /* 0x00007b0006057a24 */ /* 0x000fe200078e0200 */
[----:B------:R-:W-:Y:S01]  /*d170*/  MOV R6, c[0x0][0x1ec] ;  /* 0x00007b0000067a02 */ /* 0x000fe20000000f00 */
[----:B------:R-:W-:-:S03]  /*d180*/  IMAD R0, R4, c[0x0][0x1e0], RZ ;  /* 0x0000780004007a24 */ /* 0x000fc600078e02ff */
[----:B------:R-:W-:Y:S01]  /*d190*/  IADD3 R3, R5, R3, RZ ;  /* 0x0000000305037210 */ /* 0x000fe20007ffe0ff */
[----:B------:R-:W-:Y:S01]  /*d1a0*/  IMAD R4, R7, c[0x0][0x1e4], R0 ;  /* 0x0000790007047a24 */ /* 0x000fe200078e0200 */
[----:B------:R-:W-:-:S03]  /*d1b0*/  SHF.R.S32.HI R5, RZ, 0x1f, R8 ;  /* 0x0000001fff057819 */ /* 0x000fc60000011408 */
[----:B------:R-:W-:-:S04]  /*d1c0*/  IMAD.WIDE.U32 R2, R7, c[0x0][0x1e0], R2 ;  /* 0x0000780007027a25 */ /* 0x000fc800078e0002 */
[----:B------:R-:W-:Y:S01]  /*d1d0*/  IMAD R0, R5, c[0x0][0x1f0], RZ ;  /* 0x00007c0005007a24 */ /* 0x000fe200078e02ff */
[----:B------:R-:W-:Y:S01]  /*d1e0*/  SHF.R.S32.HI R5, RZ, 0x1f, R21 ;  /* 0x0000001fff057819 */ /* 0x000fe20000011415 */
[----:B------:R-:W-:Y:S02]  /*d1f0*/  IMAD.IADD R3, R4, 0x1, R3 ;  /* 0x0000000104037824 */ /* 0x000fe400078e0203 */
[C---:B------:R-:W-:Y:S02]  /*d200*/  IMAD R4, R8.reuse, c[0x0][0x1f4], R0 ;  /* 0x00007d0008047a24 */ /* 0x040fe400078e0200 */
[----:B------:R-:W-:-:S04]  /*d210*/  IMAD.WIDE.U32 R2, R8, c[0x0][0x1f0], R2 ;  /* 0x00007c0008027a25 */ /* 0x000fc800078e0002 */
[----:B------:R-:W-:Y:S01]  /*d220*/  IMAD R0, R5, c[0x0][0x1e8], RZ ;  /* 0x00007a0005007a24 */ /* 0x000fe200078e02ff */
[----:B------:R-:W-:-:S03]  /*d230*/  IADD3 R3, R4, R3, RZ ;  /* 0x0000000304037210 */ /* 0x000fc60007ffe0ff */
[C---:B------:R-:W-:Y:S02]  /*d240*/  IMAD R0, R21.reuse, c[0x0][0x1ec], R0 ;  /* 0x00007b0015007a24 */ /* 0x040fe400078e0200 */
[----:B------:R-:W-:-:S04]  /*d250*/  IMAD.WIDE.U32 R4, R21, c[0x0][0x1e8], R2 ;  /* 0x00007a0015047a25 */ /* 0x000fc800078e0002 */
[----:B------:R-:W-:Y:S01]  /*d260*/  IMAD.IADD R0, R0, 0x1, R5 ;  /* 0x0000000100007824 */ /* 0x000fe200078e0205 */
[C---:B------:R-:W-:Y:S02]  /*d270*/  LEA R2, P0, R4.reuse, c[0x0][0x1d0], 0x1 ;  /* 0x0000740004027a11 */ /* 0x040fe400078008ff */
[----:B------:R-:W-:Y:S02]  /*d280*/  MOV R5, c[0x0][0x1e8] ;  /* 0x00007a0000057a02 */ /* 0x000fe40000000f00 */
[----:B------:R-:W-:Y:S02]  /*d290*/  LEA.HI.X R3, R4, c[0x0][0x1d4], R0, 0x1, P0 ;  /* 0x0000750004037a11 */ /* 0x000fe400000f0c00 */
[----:B------:R-:W-:-:S03]  /*d2a0*/  LEA R4, P0, R5, R2, 0x6 ;  /* 0x0000000205047211 */ /* 0x000fc600078030ff */
[----:B----4-:R-:W-:Y:S01]  /*d2b0*/  STG.E.128 [R2.64], R24 ;  /* 0x0000001802007986 */ /* 0x010fe2000c101d0c */
[----:B------:R-:W-:-:S05]  /*d2c0*/  LEA.HI.X R5, R5, R3, R6, 0x6, P0 ;  /* 0x0000000305057211 */ /* 0x000fca00000f3406 */
[----:B--2---:R-:W-:Y:S01]  /*d2d0*/  STG.E.128 [R4.64], R16 ;  /* 0x0000001004007986 */ /* 0x004fe2000c101d0c */
[----:B------:R-:W-:Y:S05]  /*d2e0*/  EXIT ;  /* 0x000000000000794d */ /* 0x000fea0003800000 */
.L_x_1507:
        /* <DEDUP_REMOVED lines=9> */
.L_x_5199:


//--------------------- .text._ZN5flash24flash_fwd_splitkv_kernelI23Flash_fwd_kernel_traitsILi32ELi64ELi256ELi4ELb0ELb0EN7cutlass10bfloat16_tE19Flash_kernel_traitsILi32ELi64ELi256ELi4ES3_EELb1ELb0ELb0ELb1ELb1ELb0ELb1ELb0EEEvNS_16Flash_fwd_paramsE --------------------------
	.section	.text._ZN5flash24flash_fwd_splitkv_kernelI23Flash_fwd_kernel_traitsILi32ELi64ELi256ELi4ELb0ELb0EN7cutlass10bfloat16_tE19Flash_kernel_traitsILi32ELi64ELi256ELi4ES3_EELb1ELb0ELb0ELb1ELb1ELb0ELb1ELb0EEEvNS_16Flash_fwd_paramsE,"ax",@progbits
	.sectioninfo	@"SHI_REGISTERS=254"
	.align	128
        .global         _ZN5flash24flash_fwd_splitkv_kernelI23Flash_fwd_kernel_traitsILi32ELi64ELi256ELi4ELb0ELb0EN7cutlass10bfloat16_tE19Flash_kernel_traitsILi32ELi64ELi256ELi4ES3_EELb1ELb0ELb0ELb1ELb1ELb0ELb1ELb0EEEvNS_16Flash_fwd_paramsE
        .type           _ZN5flash24flash_fwd_splitkv_kernelI23Flash_fwd_kernel_traitsILi32ELi64ELi256ELi4ELb0ELb0EN7cutlass10bfloat16_tE19Flash_kernel_traitsILi32ELi64ELi256ELi4ES3_EELb1ELb0ELb0ELb1ELb1ELb0ELb1ELb0EEEvNS_16Flash_fwd_paramsE,@function
        .size           _ZN5flash24flash_fwd_splitkv_kernelI23Flash_fwd_kernel_traitsILi32ELi64ELi256ELi4ELb0ELb0EN7cutlass10bfloat16_tE19Flash_kernel_traitsILi32ELi64ELi256ELi4ES3_EELb1ELb0ELb0ELb1ELb1ELb0ELb1ELb0EEEvNS_16Flash_fwd_paramsE,(.L_x_5200 - _ZN5flash24flash_fwd_splitkv_kernelI23Flash_fwd_kernel_traitsILi32ELi64ELi256ELi4ELb0ELb0EN7cutlass10bfloat16_tE19Flash_kernel_traitsILi32ELi64ELi256ELi4ES3_EELb1ELb0ELb0ELb1ELb1ELb0ELb1ELb0EEEvNS_16Flash_fwd_paramsE)
        .other          _ZN5flash24flash_fwd_splitkv_kernelI23Flash_fwd_kernel_traitsILi32ELi64ELi256ELi4ELb0ELb0EN7cutlass10bfloat16_tE19Flash_kernel_traitsILi32ELi64ELi256ELi4ES3_EELb1ELb0ELb0ELb1ELb1ELb0ELb1ELb0EEEvNS_16Flash_fwd_paramsE,@"STO_CUDA_ENTRY STV_DEFAULT"
_ZN5flash24flash_fwd_splitkv_kernelI23Flash_fwd_kernel_traitsILi32ELi64ELi256ELi4ELb0ELb0EN7cutlass10bfloat16_tE19Flash_kernel_traitsILi32ELi64ELi256ELi4ES3_EELb1ELb0ELb0ELb1ELb1ELb0ELb1ELb0EEEvNS_16Flash_fwd_paramsE:
.text._ZN5flash24flash_fwd_splitkv_kernelI23Flash_fwd_kernel_traitsILi32ELi64ELi256ELi4ELb0ELb0EN7cutlass10bfloat16_tE19Flash_kernel_traitsILi32ELi64ELi256ELi4ES3_EELb1ELb0ELb0ELb1ELb1ELb0ELb1ELb0EEEvNS_16Flash_fwd_paramsE:
[----:B------:R-:W-:Y:S02]  /*0000*/  MOV R1, c[0x0][0x28] ;  /* 0x00000a0000017a02 */ /* 0x000fe40000000f00 */
[----:B------:R-:W1:Y:S01]  /*0010*/  I2F.U32.RP R6, c[0x0][0x1c0] ;  /* 0x0000700000067b06 */ /* 0x000e620000209000 */
[----:B------:R-:W2:Y:S01]  /*0020*/  S2R R0, SR_CTAID.Z ;  /* 0x0000000000007919 */ /* 0x000ea20000002700 */
[----:B------:R-:W-:Y:S01]  /*0030*/  ISETP.NE.U32.AND P1, PT, RZ, c[0x0][0x250], PT ;  /* 0x00009400ff007a0c */ /* 0x000fe20003f25070 */
[----:B------:R-:W-:Y:S01]  /*0040*/  IMAD.MOV.U32 R20, RZ, RZ, RZ ;  /* 0x000000ffff147224 */ /* 0x000fe200078e00ff */
[----:B------:R-:W-:Y:S01]  /*0050*/  ISETP.NE.U32.AND P0, PT, RZ, c[0x0][0x258], PT ;  /* 0x00009600ff007a0c */ /* 0x000fe20003f05070 */
[----:B------:R-:W-:Y:S01]  /*0060*/  ULDC.64 UR10, c[0x0][0x118] ;  /* 0x00004600000a7ab9 */ /* 0x000fe20000000a00 */
[----:B------:R-:W-:Y:S02]  /*0070*/  ISETP.NE.U32.AND P2, PT, RZ, c[0x0][0x1c0], PT ;  /* 0x00007000ff007a0c */ /* 0x000fe40003f45070 */
[----:B------:R-:W-:Y:S02]  /*0080*/  ISETP.NE.AND.EX P1, PT, RZ, c[0x0][0x254], PT, P1 ;  /* 0x00009500ff007a0c */ /* 0x000fe40003f25310 */
[----:B------:R-:W-:Y:S01]  /*0090*/  ISETP.NE.AND.EX P0, PT, RZ, c[0x0][0x25c], PT, P0 ;  /* 0x00009700ff007a0c */ /* 0x000fe20003f05300 */
[----:B-1----:R-:W1:Y:S02]  /*00a0*/  MUFU.RCP R4, R6 ;  /* 0x0000000600047308 */ /* 0x002e640000001000 */
[----:B-1----:R-:W-:-:S06]  /*00b0*/  IADD3 R4, R4, 0xffffffe, RZ ;  /* 0x0ffffffe04047810 */ /* 0x002fcc0007ffe0ff */
[----:B------:R-:W1:Y:S02]  /*00c0*/  F2I.FTZ.U32.TRUNC.NTZ R3, R4 ;  /* 0x0000000400037305 */ /* 0x000e64000021f000 */
[----:B-1----:R-:W-:-:S04]  /*00d0*/  IMAD.MOV R2, RZ, RZ, -R3 ;  /* 0x000000ffff027224 */ /* 0x002fc800078e0a03 */
[----:B------:R-:W-:Y:S02]  /*00e0*/  IMAD R5, R2, c[0x0][0x1c0], RZ ;  /* 0x0000700002057a24 */ /* 0x000fe400078e02ff */
[----:B------:R-:W-:-:S04]  /*00f0*/  IMAD.MOV.U32 R2, RZ, RZ, RZ ;  /* 0x000000ffff027224 */ /* 0x000fc800078e00ff */
[----:B------:R-:W-:-:S06]  /*0100*/  IMAD.HI.U32 R5, R3, R5, R2 ;  /* 0x0000000503057227 */ /* 0x000fcc00078e0002 */
[----:B--2---:R-:W-:-:S04]  /*0110*/  IMAD.HI.U32 R236, R5, R0, RZ ;  /* 0x0000000005ec7227 */ /* 0x004fc800078e00ff */
[----:B------:R-:W-:Y:S02]  /*0120*/  IMAD.MOV R3, RZ, RZ, -R236 ;  /* 0x000000ffff037224 */ /* 0x000fe400078e0aec */
[----:B------:R-:W-:Y:S02]  /*0130*/  @P1 IMAD.MOV.U32 R5, RZ, RZ, 0x4 ;  /* 0x00000004ff051424 */ /* 0x000fe400078e00ff */
[----:B------:R-:W-:-:S05]  /*0140*/  IMAD R3, R3, c[0x0][0x1c0], R0 ;  /* 0x0000700003037a24 */ /* 0x000fca00078e0200 */
[----:B------:R-:W-:-:S13]  /*0150*/  ISETP.GE.U32.AND P4, PT, R3, c[0x0][0x1c0], PT ;  /* 0x0000700003007a0c */ /* 0x000fda0003f86070 */
[----:B------:R-:W-:Y:S02]  /*0160*/  @P4 IADD3 R3, R3, -c[0x0][0x1c0], RZ ;  /* 0x8000700003034a10 */ /* 0x000fe40007ffe0ff */
[----:B------:R-:W-:Y:S02]  /*0170*/  @P4 IADD3 R236, R236, 0x1, RZ ;  /* 0x00000001ecec4810 */ /* 0x000fe40007ffe0ff */
[----:B------:R-:W-:Y:S01]  /*0180*/  ISETP.GE.U32.AND P3, PT, R3, c[0x0][0x1c0], PT ;  /* 0x0000700003007a0c */ /* 0x000fe20003f66070 */
[----:B------:R-:W-:-:S12]  /*0190*/  @P0 IMAD.MOV.U32 R3, RZ, RZ, 0x4 ;  /* 0x00000004ff030424 */ /* 0x000fd800078e00ff */
[----:B------:R-:W-:Y:S02]  /*01a0*/  @P3 IADD3 R236, R236, 0x1, RZ ;  /* 0x00000001ecec3810 */ /* 0x000fe40007ffe0ff */
[----:B------:R-:W-:-:S05]  /*01b0*/  @!P2 LOP3.LUT R236, RZ, c[0x0][0x1c0], RZ, 0x33, !PT ;  /* 0x00007000ffecaa12 */ /* 0x000fca00078e33ff */
[----:B------:R-:W-:-:S04]  /*01c0*/  @P1 IMAD.WIDE R6, R236, R5, c[0x0][0x250] ;  /* 0x00009400ec061625 */ /* 0x000fc800078e0205 */
[----:B------:R-:W-:Y:S01]  /*01d0*/  @P0 IMAD.WIDE R4, R236, R3, c[0x0][0x258] ;  /* 0x00009600ec040625 */ /* 0x000fe200078e0203 */
[----:B------:R-:W2:Y:S05]  /*01e0*/  @P1 LDG.E R20, [R6.64] ;  /* 0x0000000a06141981 */ /* 0x000eaa000c1e1900 */
[----:B------:R-:W2:Y:S01]  /*01f0*/  @P0 LDG.E R5, [R4.64] ;  /* 0x0000000a04050981 */ /* 0x000ea2000c1e1900 */
[----:B------:R-:W-:Y:S01]  /*0200*/  @!P0 ISETP.NE.U32.AND P2, PT, RZ, c[0x0][0x268], PT ;  /* 0x00009a00ff008a0c */ /* 0x000fe20003f45070 */
[----:B------:R-:W-:Y:S02]  /*0210*/  IMAD.MOV R15, RZ, RZ, -R236 ;  /* 0x000000ffff0f7224 */ /* 0x000fe400078e0aec */
[----:B------:R-:W1:Y:S01]  /*0220*/  S2R R17, SR_CTAID.X ;  /* 0x0000000000117919 */ /* 0x000e620000002500 */
[----:B------:R-:W-:Y:S01]  /*0230*/  @!P0 ISETP.NE.AND.EX P2, PT, RZ, c[0x0][0x26c], PT, P2 ;  /* 0x00009b00ff008a0c */ /* 0x000fe20003f45320 */
[----:B------:R-:W-:-:S03]  /*0240*/  IMAD R15, R15, c[0x0][0x1c0], R0 ;  /* 0x000070000f0f7a24 */ /* 0x000fc600078e0200 */
[----:B------:R-:W-:Y:S01]  /*0250*/  @!P0 SEL R3, RZ, c[0x0][0x21c], !P2 ;  /* 0x00008700ff038a07 */ /* 0x000fe20005000000 */
[----:B-1----:R-:W-:-:S05]  /*0260*/  IMAD.SHL.U32 R156, R17, 0x40, RZ ;  /* 0x00000040119c7824 */ /* 0x002fca00078e00ff */
[----:B------:R-:W-:Y:S01]  /*0270*/  ISETP.GE.AND P1, PT, R156, c[0x0][0x214], PT ;  /* 0x000085009c007a0c */ /* 0x000fe20003f26270 */
[--C-:B--2---:R-:W-:Y:S01]  /*0280*/  @P0 IMAD.IADD R152, R5, 0x1, -R20.reuse ;  /* 0x0000000105980824 */ /* 0x104fe200078e0a14 */
[----:B------:R-:W-:-:S11]  /*0290*/  @!P0 IADD3 R152, R3, c[0x0][0x218], -R20 ;  /* 0x0000860003988a10 */ /* 0x000fd60007ffe814 */
[----:B------:R-:W-:Y:S05]  /*02a0*/  @P1 EXIT ;  /* 0x000000000000194d */ /* 0x000fea0003800000 */
[----:B------:R-:W-:Y:S01]  /*02b0*/  IABS R3, c[0x0][0x10] ;  /* 0x0000040000037a13 */ /* 0x000fe20000000000 */
[----:B------:R-:W-:Y:S01]  /*02c0*/  IMAD.MOV.U32 R5, RZ, RZ, c[0x0][0x218] ;  /* 0x00008600ff057624 */ /* 0x000fe200078e00ff */
[----:B------:R-:W1:Y:S02]  /*02d0*/  S2R R154, SR_TID.X ;  /* 0x00000000009a7919 */ /* 0x000e640000002100 */
[----:B------:R-:W2:Y:S02]  /*02e0*/  I2F.RP R0, R3 ;  /* 0x0000000300007306 */ /* 0x000ea40000209400 */
[----:B------:R-:W-:-:S04]  /*02f0*/  IADD3 R5, R5, 0xff, RZ ;  /* 0x000000ff05057810 */ /* 0x000fc80007ffe0ff */
[----:B------:R-:W-:-:S04]  /*0300*/  SHF.R.S32.HI R4, RZ, 0x1f, R5 ;  /* 0x0000001fff047819 */ /* 0x000fc80000011405 */
[----:B------:R-:W-:-:S04]  /*0310*/  LEA.HI R4, R4, R5, RZ, 0x8 ;  /* 0x0000000504047211 */ /* 0x000fc800078f40ff */
[----:B------:R-:W-:Y:S01]  /*0320*/  LEA.HI.SX32 R4, R4, c[0x0][0x10], 0x18 ;  /* 0x0000040004047a11 */ /* 0x000fe200078fc2ff */
[----:B--2---:R-:W2:Y:S03]  /*0330*/  MUFU.RCP R6, R0 ;  /* 0x0000000000067308 */ /* 0x004ea60000001000 */
[----:B------:R-:W-:Y:S02]  /*0340*/  IADD3 R4, R4, -0x1, RZ ;  /* 0xffffffff04047810 */ /* 0x000fe40007ffe0ff */
[----:B--2---:R-:W-:Y:S02]  /*0350*/  IADD3 R6, R6, 0xffffffe, RZ ;  /* 0x0ffffffe06067810 */ /* 0x004fe40007ffe0ff */
[----:B------:R-:W-:Y:S02]  /*0360*/  IABS R0, R4 ;  /* 0x0000000400007213 */ /* 0x000fe40000000000 */
[----:B------:R-:W2:Y:S01]  /*0370*/  F2I.FTZ.U32.TRUNC.NTZ R7, R6 ;  /* 0x0000000600077305 */ /* 0x000ea2000021f000 */
[----:B------:R-:W-:-:S02]  /*0380*/  LOP3.LUT R4, R4, c[0x0][0x10], RZ, 0x3c, !PT ;  /* 0x0000040004047a12 */ /* 0x000fc400078e3cff */
[----:B------:R-:W-:Y:S02]  /*0390*/  IMAD.MOV.U32 R5, RZ, RZ, R0 ;  /* 0x000000ffff057224 */ /* 0x000fe400078e0000 */
[----:B------:R-:W-:Y:S01]  /*03a0*/  ISETP.GE.AND P0, PT, R4, RZ, PT ;  /* 0x000000ff0400720c */ /* 0x000fe20003f06270 */
[----:B--2---:R-:W-:Y:S02]  /*03b0*/  IMAD.MOV R2, RZ, RZ, -R7 ;  /* 0x000000ffff027224 */ /* 0x004fe400078e0a07 */
[----:B------:R-:W-:Y:S02]  /*03c0*/  IMAD.MOV.U32 R6, RZ, RZ, RZ ;  /* 0x000000ffff067224 */ /* 0x000fe400078e00ff */
[----:B------:R-:W-:-:S04]  /*03d0*/  IMAD R2, R2, R3, RZ ;  /* 0x0000000302027224 */ /* 0x000fc800078e02ff */
[----:B------:R-:W-:Y:S01]  /*03e0*/  IMAD.HI.U32 R2, R7, R2, R6 ;  /* 0x0000000207027227 */ /* 0x000fe200078e0006 */
[----:B------:R-:W-:-:S04]  /*03f0*/  IADD3 R7, R156, 0x13f, RZ ;  /* 0x0000013f9c077810 */ /* 0x000fc80007ffe0ff */
[----:B------:R-:W-:Y:S01]  /*0400*/  IADD3 R7, R152, -c[0x0][0x214], R7 ;  /* 0x8000850098077a10 */ /* 0x000fe20007ffe007 */
[----:B------:R-:W-:-:S03]  /*0410*/  IMAD.HI.U32 R0, R2, R5, RZ ;  /* 0x0000000502007227 */ /* 0x000fc600078e00ff */
[----:B------:R-:W-:Y:S01]  /*0420*/  IADD3 R7, R7, c[0x0][0x2e8], RZ ;  /* 0x0000ba0007077a10 */ /* 0x000fe20007ffe0ff */
[----:B------:R-:W-:-:S03]  /*0430*/  IMAD.MOV R2, RZ, RZ, -R0 ;  /* 0x000000ffff027224 */ /* 0x000fc600078e0a00 */
[----:B------:R-:W-:Y:S01]  /*0440*/  SHF.R.S32.HI R148, RZ, 0x1f, R7 ;  /* 0x0000001fff947819 */ /* 0x000fe20000011407 */
[----:B------:R-:W-:-:S03]  /*0450*/  IMAD R2, R3, R2, R5 ;  /* 0x0000000203027224 */ /* 0x000fc600078e0205 */
[----:B------:R-:W-:Y:S02]  /*0460*/  LEA.HI R148, R148, R7, RZ, 0x8 ;  /* 0x0000000794947211 */ /* 0x000fe400078f40ff */
[----:B------:R-:W-:Y:S02]  /*0470*/  ISETP.GT.U32.AND P1, PT, R3, R2, PT ;  /* 0x000000020300720c */ /* 0x000fe40003f24070 */
[----:B------:R-:W-:-:S11]  /*0480*/  SHF.R.S32.HI R148, RZ, 0x8, R148 ;  /* 0x00000008ff947819 */ /* 0x000fd60000011494 */
[----:B------:R-:W-:Y:S01]  /*0490*/  @!P1 IMAD.IADD R2, R2, 0x1, -R3 ;  /* 0x0000000102029824 */ /* 0x000fe200078e0a03 */
[----:B------:R-:W-:Y:S02]  /*04a0*/  @!P1 IADD3 R0, R0, 0x1, RZ ;  /* 0x0000000100009810 */ /* 0x000fe40007ffe0ff */
[----:B------:R-:W-:Y:S02]  /*04b0*/  ISETP.NE.AND P1, PT, RZ, c[0x0][0x10], PT ;  /* 0x00000400ff007a0c */ /* 0x000fe40003f25270 */
[----:B------:R-:W-:Y:S02]  /*04c0*/  ISETP.GE.U32.AND P2, PT, R2, R3, PT ;  /* 0x000000030200720c */ /* 0x000fe40003f46070 */
[----:B------:R-:W2:Y:S01]  /*04d0*/  S2R R3, SR_CTAID.Y ;  /* 0x0000000000037919 */ /* 0x000ea20000002600 */
[----:B------:R-:W-:-:S04]  /*04e0*/  IADD3 R2, R152, 0xff, RZ ;  /* 0x000000ff98027810 */ /* 0x000fc80007ffe0ff */
[----:B------:R-:W-:-:S04]  /*04f0*/  SHF.R.S32.HI R5, RZ, 0x1f, R2 ;  /* 0x0000001fff057819 */ /* 0x000fc80000011402 */
[----:B------:R-:W-:Y:S02]  /*0500*/  LEA.HI R5, R5, R2, RZ, 0x8 ;  /* 0x0000000205057211 */ /* 0x000fe400078f40ff */
[----:B------:R-:W-:Y:S02]  /*0510*/  @P2 IADD3 R0, R0, 0x1, RZ ;  /* 0x0000000100002810 */ /* 0x000fe40007ffe0ff */
[----:B------:R-:W-:-:S03]  /*0520*/  SHF.R.S32.HI R5, RZ, 0x8, R5 ;  /* 0x00000008ff057819 */ /* 0x000fc60000011405 */
[----:B------:R-:W-:Y:S01]  /*0530*/  @!P0 IMAD.MOV R0, RZ, RZ, -R0 ;  /* 0x000000ffff008224 */ /* 0x000fe200078e0a00 */
[----:B------:R-:W-:-:S05]  /*0540*/  @!P1 LOP3.LUT R0, RZ, c[0x0][0x10], RZ, 0x33, !PT ;  /* 0x00000400ff009a12 */ /* 0x000fca00078e33ff */
[----:B--2---:R-:W-:-:S04]  /*0550*/  IMAD R229, R0, R3, RZ ;  /* 0x0000000300e57224 */ /* 0x004fc800078e02ff */
[----:B------:R-:W-:-:S05]  /*0560*/  IMAD.IADD R0, R0, 0x1, R229 ;  /* 0x0000000100007824 */ /* 0x000fca00078e02e5 */
[----:B------:R-:W-:-:S04]  /*0570*/  IMNMX R5, R5, R0, PT ;  /* 0x0000000005057217 */ /* 0x000fc80003800200 */
[----:B------:R-:W-:-:S04]  /*0580*/  IMNMX R148, R5, R148, PT ;  /* 0x0000009405947217 */ /* 0x000fc80003800200 */
[----:B------:R-:W-:-:S13]  /*0590*/  ISETP.GE.AND P0, PT, R229, R148, PT ;  /* 0x00000094e500720c */ /* 0x000fda0003f06270 */
[----:B------:R-:W-:Y:S05]  /*05a0*/  @!P0 BRA `(.L_x_1508) ;  /* 0x000002c000008947 */ /* 0x000fea0003800000 */
[----:B-1----:R-:W-:Y:S01]  /*05b0*/  SHF.R.S32.HI R5, RZ, 0x1f, R154 ;  /* 0x0000001fff057819 */ /* 0x002fe2000001149a */
[----:B------:R-:W-:Y:S01]  /*05c0*/  IMAD R236, R3, c[0x0][0x210], R236 ;  /* 0x0000840003ec7a24 */ /* 0x000fe200078e02ec */
[----:B------:R-:W-:Y:S02]  /*05d0*/  LOP3.LUT P5, RZ, R154, 0x7, RZ, 0xc0, !PT ;  /* 0x000000079aff7812 */ /* 0x000fe400078ac0ff */
[----:B------:R-:W-:Y:S02]  /*05e0*/  LEA.HI R0, R5, R154, RZ, 0x3 ;  /* 0x0000009a05007211 */ /* 0x000fe400078f18ff */
[----:B------:R-:W-:Y:S02]  /*05f0*/  IADD3 R7, -R156, c[0x0][0x214], RZ ;  /* 0x000085009c077a10 */ /* 0x000fe40007ffe1ff */
[----:B------:R-:W-:Y:S02]  /*0600*/  LOP3.LUT R5, R0, 0x3ffffff8, RZ, 0xc0, !PT ;  /* 0x3ffffff800057812 */ /* 0x000fe400078ec0ff */
[----:B------:R-:W-:-:S03]  /*0610*/  SHF.R.S32.HI R0, RZ, 0x3, R0 ;  /* 0x00000003ff007819 */ /* 0x000fc60000011400 */
[----:B------:R-:W-:Y:S01]  /*0620*/  IMAD.IADD R10, R154, 0x1, -R5 ;  /* 0x000000019a0a7824 */ /* 0x000fe200078e0a05 */
[----:B------:R-:W-:Y:S01]  /*0630*/  IADD3 R6, R0, 0x10, RZ ;  /* 0x0000001000067810 */ /* 0x000fe20007ffe0ff */
[----:B------:R-:W-:Y:S01]  /*0640*/  IMAD R5, R236, c[0x0][0x1c0], R15 ;  /* 0x00007000ec057a24 */ /* 0x000fe200078e020f */
[----:B------:R-:W-:Y:S01]  /*0650*/  IADD3 R4, R0, 0x20, RZ ;  /* 0x0000002000047810 */ /* 0x000fe20007ffe0ff */
[----:B------:R-:W-:Y:S01]  /*0660*/  IMAD.SHL.U32 R10, R10, 0x4, RZ ;  /* 0x000000040a0a7824 */ /* 0x000fe200078e00ff */
[-C--:B------:R-:W-:Y:S01]  /*0670*/  ISETP.GE.OR P3, PT, R6, R7.reuse, P5 ;  /* 0x000000070600720c */ /* 0x080fe20002f66670 */
[----:B------:R-:W-:Y:S01]  /*0680*/  IMAD R5, R5, c[0x0][0x214], R156 ;  /* 0x0000850005057a24 */ /* 0x000fe200078e029c */
[----:B------:R-:W-:Y:S02]  /*0690*/  ISETP.GE.OR P2, PT, R4, R7, P5 ;  /* 0x000000070400720c */ /* 0x000fe40002f46670 */
[----:B------:R-:W-:Y:S01]  /*06a0*/  SHF.R.S32.HI R11, RZ, 0x1f, R10 ;  /* 0x0000001fff0b7819 */ /* 0x000fe2000001140a */
[----:B------:R-:W-:Y:S01]  /*06b0*/  IMAD R2, R5, c[0x0][0x22c], RZ ;  /* 0x00008b0005027a24 */ /* 0x000fe200078e02ff */
[----:B------:R-:W-:-:S02]  /*06c0*/  SHF.R.S32.HI R9, RZ, 0x1f, R5 ;  /* 0x0000001fff097819 */ /* 0x000fc40000011405 */
[----:B------:R-:W-:Y:S01]  /*06d0*/  IADD3 R5, P0, R5, R0, RZ ;  /* 0x0000000005057210 */ /* 0x000fe20007f1e0ff */
[C---:B------:R-:W-:Y:S01]  /*06e0*/  IMAD.WIDE R10, R0.reuse, 0x20, R10 ;  /* 0x00000020000a7825 */ /* 0x040fe200078e020a */
[C---:B------:R-:W-:Y:S02]  /*06f0*/  ISETP.GE.OR P4, PT, R0.reuse, R7, P5 ;  /* 0x000000070000720c */ /* 0x040fe40002f86670 */
[C---:B------:R-:W-:Y:S02]  /*0700*/  LEA.HI.X.SX32 R4, R0.reuse, R9, 0x1, P0 ;  /* 0x0000000900047211 */ /* 0x040fe400000f0eff */
[----:B------:R-:W-:Y:S02]  /*0710*/  IADD3 R0, R0, 0x30, RZ ;  /* 0x0000003000007810 */ /* 0x000fe40007ffe0ff */
[----:B------:R-:W-:Y:S02]  /*0720*/  IADD3 R3, P1, R2, R10, RZ ;  /* 0x0000000a02037210 */ /* 0x000fe40007f3e0ff */
[----:B------:R-:W-:-:S02]  /*0730*/  ISETP.GE.OR P5, PT, R0, R7, P5 ;  /* 0x000000070000720c */ /* 0x000fc40002fa6670 */
[----:B------:R-:W-:Y:S02]  /*0740*/  LEA.HI.X.SX32 R2, R2, R11, 0x1, P1 ;  /* 0x0000000b02027211 */ /* 0x000fe400008f0eff */
[----:B------:R-:W-:Y:S01]  /*0750*/  LEA R10, P1, R3, c[0x0][0x1d8], 0x2 ;  /* 0x00007600030a7a11 */ /* 0x000fe200078210ff */
[----:B------:R-:W-:Y:S01]  /*0760*/  @!P4 IMAD.MOV.U32 R13, RZ, RZ, -0x800000 ;  /* 0xff800000ff0dc424 */ /* 0x000fe200078e00ff */
[----:B------:R-:W-:Y:S02]  /*0770*/  LEA R8, P0, R5, c[0x0][0x208], 0x2 ;  /* 0x0000820005087a11 */ /* 0x000fe400078010ff */
[----:B------:R-:W-:Y:S01]  /*0780*/  LEA.HI.X R11, R3, c[0x0][0x1dc], R2, 0x2, P1 ;  /* 0x00007700030b7a11 */ /* 0x000fe200008f1402 */
[----:B------:R-:W-:Y:S01]  /*0790*/  @!P2 IMAD.MOV.U32 R3, RZ, RZ, -0x800000 ;  /* 0xff800000ff03a424 */ /* 0x000fe200078e00ff */
[----:B------:R-:W-:Y:S01]  /*07a0*/  LEA.HI.X R9, R5, c[0x0][0x20c], R4, 0x2, P0 ;  /* 0x0000830005097a11 */ /* 0x000fe200000f1404 */
[----:B------:R-:W-:Y:S02]  /*07b0*/  @!P3 IMAD.MOV.U32 R5, RZ, RZ, -0x800000 ;  /* 0xff800000ff05b424 */ /* 0x000fe400078e00ff */
[----:B------:R1:W-:Y:S04]  /*07c0*/  STG.E.128 [R10.64], RZ ;  /* 0x000000ff0a007986 */ /* 0x0003e8000c101d0a */
[----:B------:R1:W-:Y:S04]  /*07d0*/  STG.E.128 [R10.64+0x800], RZ ;  /* 0x000800ff0a007986 */ /* 0x0003e8000c101d0a */
[----:B------:R1:W-:Y:S04]  /*07e0*/  STG.E.128 [R10.64+0x1000], RZ ;  /* 0x001000ff0a007986 */ /* 0x0003e8000c101d0a */
[----:B------:R1:W-:Y:S04]  /*07f0*/  STG.E.128 [R10.64+0x1800], RZ ;  /* 0x001800ff0a007986 */ /* 0x0003e8000c101d0a */
[----:B------:R1:W-:Y:S04]  /*0800*/  @!P4 STG.E [R8.64], R13 ;  /* 0x0000000d0800c986 */ /* 0x0003e8000c10190a */
[----:B------:R1:W-:Y:S04]  /*0810*/  @!P3 STG.E [R8.64+0x40], R5 ;  /* 0x000040050800b986 */ /* 0x0003e8000c10190a */
[----:B------:R1:W-:Y:S01]  /*0820*/  @!P2 STG.E [R8.64+0x80], R3 ;  /* 0x000080030800a986 */ /* 0x0003e2000c10190a */
[----:B------:R-:W-:Y:S05]  /*0830*/  @P5 EXIT ;  /* 0x000000000000594d */ /* 0x000fea0003800000 */
[----:B-1----:R-:W-:-:S05]  /*0840*/  MOV R3, 0xff800000 ;  /* 0xff80000000037802 */ /* 0x002fca0000000f00 */
[----:B------:R-:W-:Y:S01]  /*0850*/  STG.E [R8.64+0xc0], R3 ;  /* 0x0000c00308007986 */ /* 0x000fe2000c10190a */
[----:B------:R-:W-:Y:S05]  /*0860*/  EXIT ;  /* 0x000000000000794d */ /* 0x000fea0003800000 */
.L_x_1508:
[----:B-1----:R-:W-:Y:S01]  /*0870*/  ISETP.NE.U32.AND P0, PT, RZ, c[0x0][0x2b8], PT ;  /* 0x0000ae00ff007a0c */ /* 0x002fe20003f05070 */
        /* <DEDUP_REMOVED lines=18> */
.L_x_1509:
        /* <DEDUP_REMOVED lines=28> */
[----:B------:R-:W-:Y:S01]  /*0b60*/  IABS R0, c[0x0][0x1c8] ;  /* 0x0000720000007a13 */ /* 0x000fe20000000000 */
[----:B------:R-:W-:-:S03]  /*0b70*/  IMAD.MOV.U32 R8, RZ, RZ, RZ ;  /* 0x000000ffff087224 */ /* 0x000fc600078e00ff */
[----:B------:R-:W1:Y:S08]  /*0b80*/  I2F.RP R6, R0 ;  /* 0x0000000000067306 */ /* 0x000e700000209400 */
[----:B-1----:R-:W1:Y:S02]  /*0b90*/  MUFU.RCP R9, R6 ;  /* 0x0000000600097308 */ /* 0x002e640000001000 */
[----:B-1----:R-:W-:-:S06]  /*0ba0*/  IADD3 R9, R9, 0xffffffe, RZ ;  /* 0x0ffffffe09097810 */ /* 0x002fcc0007ffe0ff */
[----:B------:R-:W1:Y:S02]  /*0bb0*/  F2I.FTZ.U32.TRUNC.NTZ R9, R9 ;  /* 0x0000000900097305 */ /* 0x000e64000021f000 */
[----:B-1----:R-:W-:-:S05]  /*0bc0*/  IADD3 R4, RZ, -R9, RZ ;  /* 0x80000009ff047210 */ /* 0x002fca0007ffe0ff */
        /* <DEDUP_REMOVED lines=38> */
.L_x_1510:
[----:B------:R-:W-:Y:S01]  /*0e30*/  IABS R6, c[0x0][0x1c8] ;  /* 0x0000720000067a13 */ /* 0x000fe20000000000 */
[----:B------:R-:W-:-:S03]  /*0e40*/  IMAD.MOV.U32 R8, RZ, RZ, RZ ;  /* 0x000000ffff087224 */ /* 0x000fc600078e00ff */
[----:B------:R-:W1:Y:S08]  /*0e50*/  I2F.RP R7, R6 ;  /* 0x0000000600077306 */ /* 0x000e700000209400 */
[----:B-1----:R-:W1:Y:S02]  /*0e60*/  MUFU.RCP R5, R7 ;  /* 0x0000000700057308 */ /* 0x002e640000001000 */
[----:B-1----:R-:W-:-:S02]  /*0e70*/  IADD3 R5, R5, 0xffffffe, RZ ;  /* 0x0ffffffe05057810 */ /* 0x002fc40007ffe0ff */
[----:B------:R-:W-:-:S04]  /*0e80*/  LEA R7, R148, 0xffffff00, 0x8 ;  /* 0xffffff0094077811 */ /* 0x000fc800078e40ff */
[----:B------:R-:W1:Y:S01]  /*0e90*/  F2I.FTZ.U32.TRUNC.NTZ R9, R5 ;  /* 0x0000000500097305 */ /* 0x000e62000021f000 */
[----:B------:R-:W-:Y:S02]  /*0ea0*/  SHF.R.S32.HI R11, RZ, 0x1f, R7 ;  /* 0x0000001fff0b7819 */ /* 0x000fe40000011407 */
[----:B------:R-:W-:Y:S02]  /*0eb0*/  IADD3 R18, P1, R20, R7, RZ ;  /* 0x0000000714127210 */ /* 0x000fe40007f3e0ff */
[----:B-1----:R-:W-:-:S05]  /*0ec0*/  IADD3 R3, RZ, -R9, RZ ;  /* 0x80000009ff037210 */ /* 0x002fca0007ffe0ff */
        /* <DEDUP_REMOVED lines=25> */
[----:B------:R-:W-:Y:S01]  /*1060*/  IMAD R5, R3, c[0x0][0x180], RZ ;  /* 0x0000600003057a24 */ /* 0x000fe200078e02ff */
[----:B------:R-:W-:Y:S01]  /*1070*/  @P2 IADD3 R8, R8, 0x1, RZ ;  /* 0x0000000108082810 */ /* 0x000fe20007ffe0ff */
[----:B------:R-:W-:-:S04]  /*1080*/  IMAD.WIDE.U32 R18, R0, c[0x0][0x180], R18 ;  /* 0x0000600000127a25 */ /* 0x000fc800078e0012 */
[----:B------:R-:W-:Y:S01]  /*1090*/  @!P1 IMAD.MOV R8, RZ, RZ, -R8 ;  /* 0x000000ffff089224 */ /* 0x000fe200078e0a08 */
[----:B------:R-:W-:Y:S01]  /*10a0*/  @!P0 LOP3.LUT R8, RZ, c[0x0][0x1c8], RZ, 0x33, !PT ;  /* 0x00007200ff088a12 */ /* 0x000fe200078e33ff */
[C---:B------:R-:W-:Y:S02]  /*10b0*/  IMAD R4, R0.reuse, c[0x0][0x184], R5 ;  /* 0x0000610000047a24 */ /* 0x040fe400078e0205 */
[----:B------:R-:W-:Y:S01]  /*10c0*/  IMAD R3, R3, c[0x0][0x188], RZ ;  /* 0x0000620003037a24 */ /* 0x000fe200078e02ff */
[----:B------:R-:W-:Y:S01]  /*10d0*/  SHF.R.S32.HI R9, RZ, 0x1f, R8 ;  /* 0x0000001fff097819 */ /* 0x000fe20000011408 */
[----:B------:R-:W-:Y:S01]  /*10e0*/  IMAD.MOV.U32 R12, RZ, RZ, R20 ;  /* 0x000000ffff0c7224 */ /* 0x000fe200078e0014 */
[----:B------:R-:W-:Y:S01]  /*10f0*/  IADD3 R19, R19, R4, RZ ;  /* 0x0000000413137210 */ /* 0x000fe20007ffe0ff */
[----:B------:R-:W-:Y:S02]  /*1100*/  IMAD R4, R0, c[0x0][0x18c], R3 ;  /* 0x0000630000047a24 */ /* 0x000fe400078e0203 */
[----:B------:R-:W-:-:S02]  /*1110*/  IMAD R3, R9, c[0x0][0x1b0], RZ ;  /* 0x00006c0009037a24 */ /* 0x000fc400078e02ff */
[----:B------:R-:W-:-:S04]  /*1120*/  IMAD.WIDE.U32 R24, R0, c[0x0][0x188], R12 ;  /* 0x0000620000187a25 */ /* 0x000fc800078e000c */
[----:B------:R-:W-:Y:S01]  /*1130*/  IMAD.WIDE.U32 R22, R8, c[0x0][0x1b0], R18 ;  /* 0x00006c0008167a25 */ /* 0x000fe200078e0012 */
[----:B------:R-:W-:-:S03]  /*1140*/  IADD3 R4, R25, R4, RZ ;  /* 0x0000000419047210 */ /* 0x000fc60007ffe0ff */
[----:B------:R-:W-:-:S05]  /*1150*/  IMAD R3, R8, c[0x0][0x1b4], R3 ;  /* 0x00006d0008037a24 */ /* 0x000fca00078e0203 */
[----:B------:R-:W-:Y:S02]  /*1160*/  IADD3 R0, R23, R3, RZ ;  /* 0x0000000317007210 */ /* 0x000fe40007ffe0ff */
.L_x_1511:
[----:B------:R-:W-:Y:S01]  /*1170*/  SHF.R.S32.HI R153, RZ, 0x1f, R154 ;  /* 0x0000001fff997819 */ /* 0x000fe2000001149a */
[----:B------:R-:W-:Y:S01]  /*1180*/  ULDC.64 UR6, c[0x0][0x198] ;  /* 0x0000660000067ab9 */ /* 0x000fe20000000a00 */
[----:B------:R-:W-:Y:S01]  /*1190*/  IMAD R9, R9, c[0x0][0x1b8], RZ ;  /* 0x00006e0009097a24 */ /* 0x000fe200078e02ff */
[----:B------:R-:W-:Y:S01]  /*11a0*/  USHF.L.U32 UR9, UR6, 0x6, URZ ;  /* 0x0000000606097899 */ /* 0x000fe2000800063f */
[CC--:B------:R-:W-:Y:S01]  /*11b0*/  LEA.HI R25, R153.reuse, R154.reuse, RZ, 0x2 ;  /* 0x0000009a99197211 */ /* 0x0c0fe200078f10ff */
[----:B------:R-:W-:Y:S01]  /*11c0*/  UMOV UR8, 0x6 ;  /* 0x0000000600087882 */ /* 0x000fe20000000000 */
[CC--:B------:R-:W-:Y:S01]  /*11d0*/  LEA.HI R151, R153.reuse, R154.reuse, RZ, 0x4 ;  /* 0x0000009a99977211 */ /* 0x0c0fe200078f20ff */
[----:B------:R-:W-:Y:S01]  /*11e0*/  USHF.L.U64.HI UR7, UR6, UR8, UR7 ;  /* 0x0000000806077299 */ /* 0x000fe20008010207 */
[----:B------:R-:W-:Y:S01]  /*11f0*/  LEA.HI R23, R153, R154, RZ, 0x3 ;  /* 0x0000009a99177211 */ /* 0x000fe200078f18ff */
[----:B------:R-:W-:Y:S01]  /*1200*/  ULDC.64 UR4, c[0x0][0x1a0] ;  /* 0x0000680000047ab9 */ /* 0x000fe20000000a00 */
[----:B------:R-:W-:Y:S01]  /*1210*/  LOP3.LUT R3, R25, 0xfffffffc, RZ, 0xc0, !PT ;  /* 0xfffffffc19037812 */ /* 0x000fe200078ec0ff */
[----:B------:R-:W-:Y:S01]  /*1220*/  USHF.L.U64.HI UR5, UR4, UR8, UR5 ;  /* 0x0000000804057299 */ /* 0x000fe20008010205 */
[----:B------:R-:W-:Y:S01]  /*1230*/  SHF.R.S32.HI R6, RZ, 0x4, R151 ;  /* 0x00000004ff067819 */ /* 0x000fe20000011497 */
[----:B------:R-:W-:Y:S01]  /*1240*/  USHF.L.U32 UR4, UR4, 0x6, URZ ;  /* 0x0000000604047899 */ /* 0x000fe2000800063f */
[----:B------:R-:W-:Y:S01]  /*1250*/  SHF.R.S32.HI R12, RZ, 0x3, R23 ;  /* 0x00000003ff0c7819 */ /* 0x000fe20000011417 */
[C---:B------:R-:W-:Y:S01]  /*1260*/  IMAD.IADD R26, R154.reuse, 0x1, -R3 ;  /* 0x000000019a1a7824 */ /* 0x040fe200078e0a03 */
[----:B------:R-:W-:Y:S01]  /*1270*/  LEA.HI R5, R151, R6, RZ, 0x1 ;  /* 0x0000000697057211 */ /* 0x000fe200078f08ff */
[----:B------:R-:W-:Y:S01]  /*1280*/  IMAD.SHL.U32 R157, R154, 0x2, RZ ;  /* 0x000000029a9d7824 */ /* 0x000fe200078e00ff */
[----:B------:R-:W-:Y:S01]  /*1290*/  SHF.R.S32.HI R20, RZ, 0x2, R25 ;  /* 0x00000002ff147819 */ /* 0x000fe20000011419 */
[----:B------:R-:W-:Y:S01]  /*12a0*/  IMAD.SHL.U32 R3, R12, 0x40, RZ ;  /* 0x000000400c037824 */ /* 0x000fe200078e00ff */
[----:B------:R-:W-:Y:S01]  /*12b0*/  LOP3.LUT R19, R23, 0xfffffff8, RZ, 0xc0, !PT ;  /* 0xfffffff817137812 */ /* 0x000fe200078ec0ff */
[----:B------:R-:W-:Y:S01]  /*12c0*/  IMAD.SHL.U32 R26, R26, 0x8, RZ ;  /* 0x000000081a1a7824 */ /* 0x000fe200078e00ff */
[----:B------:R-:W-:-:S02]  /*12d0*/  LOP3.LUT R5, R5, 0xfffffffe, RZ, 0xc0, !PT ;  /* 0xfffffffe05057812 */ /* 0x000fc400078ec0ff */
[----:B------:R-:W-:Y:S01]  /*12e0*/  LEA.HI R23, R23, R12, RZ, 0x1 ;  /* 0x0000000c17177211 */ /* 0x000fe200078f08ff */
[----:B------:R-:W-:Y:S01]  /*12f0*/  IMAD.IADD R19, R154, 0x1, -R19 ;  /* 0x000000019a137824 */ /* 0x000fe200078e0a13 */
[----:B------:R-:W-:Y:S01]  /*1300*/  LEA.HI R25, R25, R20, RZ, 0x1 ;  /* 0x0000001419197211 */ /* 0x000fe200078f08ff */
[----:B------:R-:W-:Y:S01]  /*1310*/  IMAD.IADD R5, R6, 0x1, -R5 ;  /* 0x0000000106057824 */ /* 0x000fe200078e0a05 */
[----:B------:R-:W-:Y:S02]  /*1320*/  LOP3.LUT R3, R3, 0xc0, RZ, 0xc0, !PT ;  /* 0x000000c003037812 */ /* 0x000fe400078ec0ff */
[----:B------:R-:W-:Y:S02]  /*1330*/  LOP3.LUT R23, R23, 0xfffffffe, RZ, 0xc0, !PT ;  /* 0xfffffffe17177812 */ /* 0x000fe400078ec0ff */
[----:B------:R-:W-:Y:S02]  /*1340*/  SHF.R.S32.HI R27, RZ, 0x1f, R26 ;  /* 0x0000001fff1b7819 */ /* 0x000fe4000001141a */
[----:B------:R-:W-:Y:S01]  /*1350*/  IADD3 R22, P1, R26, R22, RZ ;  /* 0x000000161a167210 */ /* 0x000fe20007f3e0ff */
[----:B------:R-:W-:Y:S01]  /*1360*/  IMAD.IADD R12, R12, 0x1, -R23 ;  /* 0x000000010c0c7824 */ /* 0x000fe200078e0a17 */
[----:B------:R-:W-:-:S02]  /*1370*/  LEA.HI R153, R153, R154, RZ, 0x5 ;  /* 0x0000009a99997211 */ /* 0x000fc400078f28ff */
[----:B------:R-:W-:Y:S01]  /*1380*/  LOP3.LUT R25, R25, 0x7fffffe, RZ, 0xc0, !PT ;  /* 0x07fffffe19197812 */ /* 0x000fe200078ec0ff */
[----:B------:R-:W-:Y:S01]  /*1390*/  IMAD.X R23, R27, 0x1, R0, P1 ;  /* 0x000000011b177824 */ /* 0x000fe200008e0600 */
[----:B------:R-:W-:Y:S01]  /*13a0*/  LOP3.LUT R13, R3, 0x18, R26, 0xf8, !PT ;  /* 0x00000018030d7812 */ /* 0x000fe200078ef81a */
[----:B------:R-:W-:Y:S01]  /*13b0*/  IMAD.SHL.U32 R12, R12, 0x8, RZ ;  /* 0x000000080c0c7824 */ /* 0x000fe200078e00ff */
[----:B------:R-:W-:Y:S01]  /*13c0*/  SHF.R.U32.HI R6, RZ, 0x3, R3 ;  /* 0x00000003ff067819 */ /* 0x000fe20000011603 */
[C---:B------:R-:W-:Y:S01]  /*13d0*/  IMAD.IADD R10, R20.reuse, 0x1, -R25 ;  /* 0x00000001140a7824 */ /* 0x040fe200078e0a19 */
[----:B------:R-:W-:Y:S01]  /*13e0*/  LOP3.LUT R151, R151, 0xfffffff0, RZ, 0xc0, !PT ;  /* 0xfffffff097977812 */ /* 0x000fe200078ec0ff */
[----:B------:R-:W-:Y:S01]  /*13f0*/  IMAD.WIDE.U32 R22, R20, c[0x0][0x198], R22 ;  /* 0x0000660014167a25 */ /* 0x000fe200078e0016 */
[----:B------:R-:W-:Y:S02]  /*1400*/  SHF.R.S32.HI R155, RZ, 0x5, R153 ;  /* 0x00000005ff9b7819 */ /* 0x000fe40000011499 */
[----:B------:R-:W-:Y:S01]  /*1410*/  LOP3.LUT R6, R13, R6, RZ, 0x3c, !PT ;  /* 0x000000060d067212 */ /* 0x000fe200078e3cff */
[----:B------:R-:W-:Y:S01]  /*1420*/  IMAD.IADD R151, R154, 0x1, -R151 ;  /* 0x000000019a977824 */ /* 0x000fe200078e0a97 */
[----:B------:R-:W-:Y:S01]  /*1430*/  SHF.R.S32.HI R13, RZ, 0x1f, R236 ;  /* 0x0000001fff0d7819 */ /* 0x000fe200000114ec */
[C---:B------:R-:W-:Y:S01]  /*1440*/  IMAD R235, R155.reuse, 0x8, R10 ;  /* 0x000000089beb7824 */ /* 0x040fe200078e020a */
[----:B------:R-:W-:Y:S01]  /*1450*/  SHF.R.S32.HI R0, RZ, 0x1f, R15 ;  /* 0x0000001fff007819 */ /* 0x000fe2000001140f */
[----:B------:R-:W-:Y:S01]  /*1460*/  IMAD R156, R155, 0x10, R156 ;  /* 0x000000109b9c7824 */ /* 0x000fe200078e029c */
[----:B------:R-:W-:Y:S01]  /*1470*/  LEA.HI R3, R19, R19, RZ, 0x1 ;  /* 0x0000001313037211 */ /* 0x000fe200078f08ff */
[----:B------:R-:W-:Y:S01]  /*1480*/  IMAD R13, R13, c[0x0][0x178], RZ ;  /* 0x00005e000d0d7a24 */ /* 0x000fe200078e02ff */
[----:B------:R-:W-:Y:S01]  /*1490*/  IADD3 R24, P0, R26, R24, RZ ;  /* 0x000000181a187210 */ /* 0x000fe20007f1e0ff */
[----:B------:R-:W-:Y:S01]  /*14a0*/  IMAD R10, R0, c[0x0][0x1a8], RZ ;  /* 0x00006a00000a7a24 */ /* 0x000fe200078e02ff */
[----:B------:R-:W-:Y:S01]  /*14b0*/  LEA.HI R0, R151, R151, RZ, 0x1 ;  /* 0x0000009797007211 */ /* 0x000fe200078f08ff */
[C---:B------:R-:W-:Y:S01]  /*14c0*/  IMAD R18, R236.reuse, c[0x0][0x17c], R13 ;  /* 0x00005f00ec127a24 */ /* 0x040fe200078e020d */
[----:B------:R-:W-:Y:S01]  /*14d0*/  LOP3.LUT R234, R3, 0xfffffffe, RZ, 0xc0, !PT ;  /* 0xfffffffe03ea7812 */ /* 0x000fe200078ec0ff */
[----:B------:R-:W-:Y:S01]  /*14e0*/  IMAD.X R25, R27, 0x1, R4, P0 ;  /* 0x000000011b197824 */ /* 0x000fe200000e0604 */
[----:B------:R-:W-:Y:S01]  /*14f0*/  SHF.R.S32.HI R14, RZ, 0x1, R0 ;  /* 0x00000001ff0e7819 */ /* 0x000fe20000011400 */
[----:B------:R-:W-:Y:S01]  /*1500*/  IMAD.WIDE.U32 R26, R236, c[0x0][0x178], R26 ;  /* 0x00005e00ec1a7a25 */ /* 0x000fe200078e001a */
[----:B------:R-:W-:-:S02]  /*1510*/  SHF.R.S32.HI R13, RZ, 0x1f, R0 ;  /* 0x0000001fff0d7819 */ /* 0x000fc40000011400 */
[----:B------:R-:W-:Y:S01]  /*1520*/  SHF.R.S32.HI R21, RZ, 0x1f, R20 ;  /* 0x0000001fff157819 */ /* 0x000fe20000011414 */
[----:B------:R-:W-:Y:S01]  /*1530*/  IMAD.IADD R234, R19, 0x1, -R234 ;  /* 0x0000000113ea7824 */ /* 0x000fe200078e0aea */
[----:B------:R-:W-:Y:S01]  /*1540*/  IADD3 R7, P0, R20, R7, RZ ;  /* 0x0000000714077210 */ /* 0x000fe20007f1e0ff */
[----:B------:R-:W-:Y:S01]  /*1550*/  IMAD.IADD R19, R27, 0x1, R18 ;  /* 0x000000011b137824 */ /* 0x000fe200078e0212 */
[----:B------:R-:W-:Y:S01]  /*1560*/  LEA.HI R13, R13, R14, RZ, 0x2 ;  /* 0x0000000e0d0d7211 */ /* 0x000fe200078f10ff */
[----:B------:R-:W-:Y:S01]  /*1570*/  IMAD.MOV.U32 R18, RZ, RZ, R26 ;  /* 0x000000ffff127224 */ /* 0x000fe200078e001a */
[----:B------:R-:W-:Y:S01]  /*1580*/  SHF.R.S32.HI R3, RZ, 0x1, R3 ;  /* 0x00000001ff037819 */ /* 0x000fe20000011403 */
[----:B------:R-:W-:Y:S01]  /*1590*/  IMAD.U32 R235, R235, 0x20, R6 ;  /* 0x00000020ebeb7824 */ /* 0x000fe200078e0006 */
[----:B------:R-:W-:Y:S01]  /*15a0*/  LOP3.LUT R13, R13, 0xfffffffc, RZ, 0xc0, !PT ;  /* 0xfffffffc0d0d7812 */ /* 0x000fe200078ec0ff */
[----:B------:R-:W-:Y:S01]  /*15b0*/  IMAD.X R6, R21, 0x1, R11, P0 ;  /* 0x0000000115067824 */ /* 0x000fe200000e060b */
[----:B------:R-:W-:Y:S01]  /*15c0*/  LEA R232, P0, R22, c[0x0][0x168], 0x1 ;  /* 0x00005a0016e87a11 */ /* 0x000fe200078008ff */
[----:B------:R-:W-:Y:S01]  /*15d0*/  IMAD.WIDE R16, R17, 0x40, R20 ;  /* 0x0000004011107825 */ /* 0x000fe200078e0214 */
[----:B------:R-:W-:-:S02]  /*15e0*/  LOP3.LUT R0, R0, 0x7fffffe, RZ, 0xc0, !PT ;  /* 0x07fffffe00007812 */ /* 0x000fc400078ec0ff */
[----:B------:R-:W-:Y:S01]  /*15f0*/  LOP3.LUT R237, R153, 0xffffffe0, RZ, 0xc0, !PT ;  /* 0xffffffe099ed7812 */ /* 0x000fe200078ec0ff */
[----:B------:R-:W-:Y:S02]  /*1600*/  IMAD R11, R21, c[0x0][0x198], RZ ;  /* 0x00006600150b7a24 */ /* 0x000fe400078e02ff */
[C---:B------:R-:W-:Y:S02]  /*1610*/  IMAD R10, R15.reuse, c[0x0][0x1ac], R10 ;  /* 0x00006b000f0a7a24 */ /* 0x040fe400078e020a */
[----:B------:R-:W-:-:S04]  /*1620*/  IMAD.WIDE.U32 R18, R15, c[0x0][0x1a8], R18 ;  /* 0x00006a000f127a25 */ /* 0x000fc800078e0012 */
[----:B------:R-:W-:Y:S02]  /*1630*/  IMAD.IADD R73, R14, 0x1, -R13 ;  /* 0x000000010e497824 */ /* 0x000fe400078e0a0d */
[----:B------:R-:W-:Y:S02]  /*1640*/  IMAD R11, R20, c[0x0][0x19c], R11 ;  /* 0x00006700140b7a24 */ /* 0x000fe400078e020b */
[----:B------:R-:W-:Y:S02]  /*1650*/  IMAD R13, R17, c[0x0][0x190], RZ ;  /* 0x00006400110d7a24 */ /* 0x000fe400078e02ff */
[----:B------:R-:W-:Y:S02]  /*1660*/  IMAD.IADD R19, R19, 0x1, R10 ;  /* 0x0000000113137824 */ /* 0x000fe400078e020a */
[----:B------:R-:W-:Y:S02]  /*1670*/  IMAD.SHL.U32 R15, R3, 0x40, RZ ;  /* 0x00000040030f7824 */ /* 0x000fe400078e00ff */
[----:B------:R-:W-:-:S02]  /*1680*/  IMAD.IADD R11, R23, 0x1, R11 ;  /* 0x00000001170b7824 */ /* 0x000fc400078e020b */
[C---:B------:R-:W-:Y:S01]  /*1690*/  IMAD R13, R16.reuse, c[0x0][0x194], R13 ;  /* 0x00006500100d7a24 */ /* 0x040fe200078e020d */
[----:B------:R-:W-:Y:S01]  /*16a0*/  LOP3.LUT R15, R15, 0xc0, RZ, 0xc0, !PT ;  /* 0x000000c00f0f7812 */ /* 0x000fe200078ec0ff */
[----:B------:R-:W-:Y:S01]  /*16b0*/  IMAD.WIDE.U32 R16, R16, c[0x0][0x190], R18 ;  /* 0x0000640010107a25 */ /* 0x000fe200078e0012 */
[----:B------:R-:W-:Y:S02]  /*16c0*/  LEA.HI.X R233, R22, c[0x0][0x16c], R11, 0x1, P0 ;  /* 0x00005b0016e97a11 */ /* 0x000fe400000f0c0b */
[----:B------:R-:W-:Y:S01]  /*16d0*/  LOP3.LUT R12, R15, 0x8, R12, 0xf8, !PT ;  /* 0x000000080f0c7812 */ /* 0x000fe200078ef80c */
[----:B------:R-:W-:Y:S01]  /*16e0*/  IMAD.IADD R13, R17, 0x1, R13 ;  /* 0x00000001110d7824 */ /* 0x000fe200078e020d */
[----:B------:R-:W-:Y:S01]  /*16f0*/  LEA R10, P0, R16, c[0x0][0x160], 0x1 ;  /* 0x00005800100a7a11 */ /* 0x000fe200078008ff */
[C---:B------:R-:W-:Y:S01]  /*1700*/  IMAD R4, R8.reuse, c[0x0][0x1bc], R9 ;  /* 0x00006f0008047a24 */ /* 0x040fe200078e0209 */
[----:B------:R-:W-:Y:S01]  /*1710*/  SHF.R.U32.HI R15, RZ, 0x3, R15 ;  /* 0x00000003ff0f7819 */ /* 0x000fe2000001160f */
[----:B------:R-:W-:Y:S01]  /*1720*/  IMAD.WIDE.U32 R8, R8, c[0x0][0x1b8], R24 ;  /* 0x00006e0008087a25 */ /* 0x000fe200078e0018 */
[----:B------:R-:W-:-:S02]  /*1730*/  LEA.HI.X R11, R16, c[0x0][0x164], R13, 0x1, P0 ;  /* 0x00005900100b7a11 */ /* 0x000fc400000f0c0d */
[----:B------:R-:W-:Y:S01]  /*1740*/  IADD3 R16, P0, R232, UR9, RZ ;  /* 0x00000009e8107c10 */ /* 0x000fe2000ff1e0ff */
[----:B------:R-:W-:Y:S01]  /*1750*/  IMAD.MOV.U32 R14, RZ, RZ, R8 ;  /* 0x000000ffff0e7224 */ /* 0x000fe200078e0008 */
[----:B------:R-:W-:Y:S01]  /*1760*/  LOP3.LUT R12, R12, R15, RZ, 0x3c, !PT ;  /* 0x0000000f0c0c7212 */ /* 0x000fe200078e3cff */
[----:B------:R-:W-:Y:S01]  /*1770*/  IMAD.IADD R15, R9, 0x1, R4 ;  /* 0x00000001090f7824 */ /* 0x000fe200078e0204 */
[----:B------:R-:W-:Y:S01]  /*1780*/  IADD3.X R17, R233, UR7, RZ, P0, !PT ;  /* 0x00000007e9117c10 */ /* 0x000fe200087fe4ff */
[----:B------:R-:W-:Y:S01]  /*1790*/  IMAD R4, R6, c[0x0][0x1a0], RZ ;  /* 0x0000680006047a24 */ /* 0x000fe200078e02ff */
[----:B------:R-:W-:Y:S01]  /*17a0*/  IADD3 R6, P0, R16, UR9, RZ ;  /* 0x0000000910067c10 */ /* 0x000fe2000ff1e0ff */
[----:B------:R-:W-:-:S04]  /*17b0*/  IMAD.WIDE.U32 R14, R7, c[0x0][0x1a0], R14 ;  /* 0x00006800070e7a25 */ /* 0x000fc800078e000e */
[----:B------:R-:W-:Y:S01]  /*17c0*/  IMAD R4, R7, c[0x0][0x1a4], R4 ;  /* 0x0000690007047a24 */ /* 0x000fe200078e0204 */
[----:B------:R-:W-:Y:S01]  /*17d0*/  IADD3.X R7, R17, UR7, RZ, P0, !PT ;  /* 0x0000000711077c10 */ /* 0x000fe200087fe4ff */
[----:B------:R-:W-:Y:S01]  /*17e0*/  IMAD.MOV.U32 R13, RZ, RZ, c[0x0][0x190] ;  /* 0x00006400ff0d7624 */ /* 0x000fe200078e00ff */
[----:B------:R-:W-:Y:S01]  /*17f0*/  IADD3 R18, P0, R6, UR9, RZ ;  /* 0x0000000906127c10 */ /* 0x000fe2000ff1e0ff */
[----:B------:R-:W-:Y:S02]  /*1800*/  IMAD.MOV.U32 R9, RZ, RZ, c[0x0][0x194] ;  /* 0x00006500ff097624 */ /* 0x000fe400078e00ff */
[----:B------:R-:W-:Y:S01]  /*1810*/  IMAD.SHL.U32 R235, R235, 0x2, RZ ;  /* 0x00000002ebeb7824 */ /* 0x000fe200078e00ff */
[----:B------:R-:W-:Y:S01]  /*1820*/  IADD3.X R19, R7, UR7, RZ, P0, !PT ;  /* 0x0000000707137c10 */ /* 0x000fe200087fe4ff */
[----:B------:R-:W-:Y:S01]  /*1830*/  IMAD.IADD R231, R15, 0x1, R4 ;  /* 0x000000010fe77824 */ /* 0x000fe200078e0204 */
[----:B------:R-:W-:Y:S01]  /*1840*/  IADD3 R22, P0, R18, UR9, RZ ;  /* 0x0000000912167c10 */ /* 0x000fe2000ff1e0ff */
[----:B------:R-:W-:Y:S01]  /*1850*/  IMAD.SHL.U32 R149, R73, 0x40, RZ ;  /* 0x0000004049957824 */ /* 0x000fe200078e00ff */
[----:B------:R-:W-:Y:S01]  /*1860*/  LEA R8, P1, R13, R10, 0x6 ;  /* 0x0000000a0d087211 */ /* 0x000fe200078230ff */
[----:B------:R-:W-:Y:S01]  /*1870*/  @!PT LDS RZ, [RZ] ;  /* 0x00000000fffff984 */ /* 0x000fe20000000800 */
[----:B------:R-:W-:Y:S01]  /*1880*/  @!PT LDS RZ, [RZ] ;  /* 0x00000000fffff984 */ /* 0x000fe20000000800 */
[----:B------:R-:W-:Y:S01]  /*1890*/  @!PT LDS RZ, [RZ] ;  /* 0x00000000fffff984 */ /* 0x000fe20000000800 */
[----:B------:R1:W-:Y:S01]  /*18a0*/  LDGSTS.E.BYPASS.LTC128B.128 [R235], [R10.64] ;  /* 0x000000000aeb7fae */ /* 0x0003e2000b901d4a */
[----:B------:R-:W-:Y:S01]  /*18b0*/  IADD3.X R23, R19, UR7, RZ, P0, !PT ;  /* 0x0000000713177c10 */ /* 0x000fe200087fe4ff */
[----:B------:R-:W-:Y:S01]  /*18c0*/  IMAD.IADD R237, R154, 0x1, -R237 ;  /* 0x000000019aed7824 */ /* 0x000fe200078e0aed */
[----:B------:R-:W-:-:S02]  /*18d0*/  IADD3 R20, P0, R22, UR9, RZ ;  /* 0x0000000916147c10 */ /* 0x000fc4000ff1e0ff */
[----:B------:R-:W-:Y:S02]  /*18e0*/  LEA.HI.X R9, R13, R11, R9, 0x6, P1 ;  /* 0x0000000b0d097211 */ /* 0x000fe400008f3409 */
[----:B------:R-:W-:Y:S02]  /*18f0*/  IADD3.X R21, R23, UR7, RZ, P0, !PT ;  /* 0x0000000717157c10 */ /* 0x000fe400087fe4ff */
[----:B------:R-:W-:Y:S01]  /*1900*/  SHF.R.S32.HI R4, RZ, 0x1f, R151 ;  /* 0x0000001fff047819 */ /* 0x000fe20000011497 */
[----:B------:R2:W-:Y:S01]  /*1910*/  LDGSTS.E.BYPASS.LTC128B.128 [R235+0x800], [R8.64] ;  /* 0x0080000008eb7fae */ /* 0x0005e2000b901d4a */
[----:B------:R-:W-:Y:S02]  /*1920*/  LOP3.LUT R149, R149, 0xc0, RZ, 0xc0, !PT ;  /* 0x000000c095957812 */ /* 0x000fe400078ec0ff */
[----:B------:R-:W-:Y:S01]  /*1930*/  LEA.HI R4, R4, R151, RZ, 0x3 ;  /* 0x0000009704047211 */ /* 0x000fe200078f18ff */
[----:B------:R3:W-:Y:S01]  /*1940*/  LDGSTS.E.BYPASS.LTC128B.128 [R235+0x1000], [R232.64] ;  /* 0x01000000e8eb7fae */ /* 0x0007e2000b901d4a */
[----:B------:R-:W-:Y:S01]  /*1950*/  IMAD.IADD R151, R151, 0x1, -R0 ;  /* 0x0000000197977824 */ /* 0x000fe200078e0a00 */
[----:B------:R-:W-:-:S02]  /*1960*/  LOP3.LUT P1, RZ, R73, 0x2, RZ, 0xc0, !PT ;  /* 0x0000000249ff7812 */ /* 0x000fc4000782c0ff */
[----:B------:R4:W-:Y:S01]  /*1970*/  LDGSTS.E.BYPASS.LTC128B.128 [R235+0x1800], [R16.64] ;  /* 0x0180000010eb7fae */ /* 0x0009e2000b901d4a */
[----:B------:R-:W-:Y:S01]  /*1980*/  IMAD.SHL.U32 R4, R4, 0x20, RZ ;  /* 0x0000002004047824 */ /* 0x000fe200078e00ff */
[----:B------:R-:W-:Y:S02]  /*1990*/  SHF.R.S32.HI R154, RZ, 0x1f, R153 ;  /* 0x0000001fff9a7819 */ /* 0x000fe40000011499 */
[----:B------:R5:W-:Y:S02]  /*19a0*/  LDGSTS.E.BYPASS.LTC128B.128 [R235+0x2000], [R6.64] ;  /* 0x0200000006eb7fae */ /* 0x000be4000b901d4a */
[----:B------:R-:W-:Y:S02]  /*19b0*/  LOP3.LUT R150, R4, 0xffffff00, RZ, 0xc0, !PT ;  /* 0xffffff0004967812 */ /* 0x000fe400078ec0ff */
[----:B------:R4:W-:Y:S01]  /*19c0*/  LDGSTS.E.BYPASS.LTC128B.128 [R235+0x2800], [R18.64] ;  /* 0x0280000012eb7fae */ /* 0x0009e2000b901d4a */
[----:B-1----:R-:W-:Y:S02]  /*19d0*/  IADD3 R10, P0, R20, UR9, RZ ;  /* 0x00000009140a7c10 */ /* 0x002fe4000ff1e0ff */
[--C-:B------:R-:W-:Y:S01]  /*19e0*/  IMAD R228, R155, 0x200, R150.reuse ;  /* 0x000002009be47824 */ /* 0x100fe200078e0296 */
[----:B------:R1:W-:Y:S01]  /*19f0*/  LDGSTS.E.BYPASS.LTC128B.128 [R235+0x3000], [R22.64] ;  /* 0x0300000016eb7fae */ /* 0x0003e2000b901d4a */
[----:B------:R-:W-:Y:S01]  /*1a00*/  IADD3.X R11, R21, UR7, RZ, P0, !PT ;  /* 0x00000007150b7c10 */ /* 0x000fe200087fe4ff */
[----:B------:R-:W-:-:S02]  /*1a10*/  IMAD R208, R151, 0x20, R150 ;  /* 0x0000002097d07824 */ /* 0x000fc400078e0296 */
[----:B------:R1:W-:Y:S01]  /*1a20*/  LDGSTS.E.BYPASS.LTC128B.128 [R235+0x3800], [R20.64] ;  /* 0x0380000014eb7fae */ /* 0x0003e2000b901d4a */
[----:B------:R-:W-:Y:S01]  /*1a30*/  IMAD R228, R151, 0x20, R228 ;  /* 0x0000002097e47824 */ /* 0x000fe200078e02e4 */
[----:B--2---:R-:W-:Y:S02]  /*1a40*/  IADD3 R8, P0, R10, UR9, RZ ;  /* 0x000000090a087c10 */ /* 0x004fe4000ff1e0ff */
[----:B------:R2:W-:Y:S02]  /*1a50*/  LDGSTS.E.BYPASS.LTC128B.128 [R235+0x4000], [R10.64] ;  /* 0x040000000aeb7fae */ /* 0x0005e4000b901d4a */
[----:B------:R-:W-:Y:S02]  /*1a60*/  IADD3.X R9, R11, UR7, RZ, P0, !PT ;  /* 0x000000070b097c10 */ /* 0x000fe400087fe4ff */
[----:B------:R-:W-:-:S03]  /*1a70*/  LEA R230, P0, R14, c[0x0][0x170], 0x1 ;  /* 0x00005c000ee67a11 */ /* 0x000fc600078008ff */
[----:B------:R1:W-:Y:S01]  /*1a80*/  LDGSTS.E.BYPASS.LTC128B.128 [R235+0x4800], [R8.64] ;  /* 0x0480000008eb7fae */ /* 0x0003e2000b901d4a */
[----:B------:R-:W-:Y:S01]  /*1a90*/  LEA.HI.X R231, R14, c[0x0][0x174], R231, 0x1, P0 ;  /* 0x00005d000ee77a11 */ /* 0x000fe200000f0ce7 */
[C---:B-----5:R-:W-:Y:S02]  /*1aa0*/  IMAD.SHL.U32 R6, R5.reuse, 0x8, RZ ;  /* 0x0000000805067824 */ /* 0x060fe400078e00ff */
[----:B------:R-:W0:Y:S01]  /*1ab0*/  LDGDEPBAR ;  /* 0x00000000000079af */ /* 0x000e220000000000 */
[----:B------:R-:W-:Y:S02]  /*1ac0*/  IMAD R5, R5, 0x8, R234 ;  /* 0x0000000805057824 */ /* 0x000fe400078e02ea */
[----:B------:R-:W-:Y:S02]  /*1ad0*/  LOP3.LUT R6, R149, 0x8, R6, 0xf8, !PT ;  /* 0x0000000895067812 */ /* 0x000fe400078ef806 */
[----:B------:R-:W-:Y:S01]  /*1ae0*/  IMAD.U32 R0, R5, 0x20, R12 ;  /* 0x0000002005007824 */ /* 0x000fe200078e000c */
[----:B------:R-:W-:-:S03]  /*1af0*/  SHF.R.U32.HI R149, RZ, 0x3, R149 ;  /* 0x00000003ff957819 */ /* 0x000fc60000011695 */
[----:B------:R-:W-:Y:S01]  /*1b00*/  IMAD.SHL.U32 R72, R0, 0x2, RZ ;  /* 0x0000000200487824 */ /* 0x000fe200078e00ff */
[----:B------:R-:W-:Y:S02]  /*1b10*/  LOP3.LUT R149, R6, R149, RZ, 0x3c, !PT ;  /* 0x0000009506957212 */ /* 0x000fe400078e3cff */
[----:B------:R-:W-:Y:S02]  /*1b20*/  LEA R227, R0, 0x1000, 0x1 ;  /* 0x0000100000e37811 */ /* 0x000fe400078e08ff */
[----:B------:R-:W-:Y:S01]  /*1b30*/  SHF.R.S32.HI R0, RZ, 0x1f, R237 ;  /* 0x0000001fff007819 */ /* 0x000fe200000114ed */
[----:B------:R-:W-:Y:S01]  /*1b40*/  IMAD.IADD R228, R149, 0x1, R228 ;  /* 0x0000000195e47824 */ /* 0x000fe200078e02e4 */
[----:B------:R-:W-:Y:S02]  /*1b50*/  IADD3 R225, R227, 0x20, RZ ;  /* 0x00000020e3e17810 */ /* 0x000fe40007ffe0ff */
[----:B------:R-:W-:Y:S01]  /*1b60*/  LEA.HI R237, R0, R237, RZ, 0x2 ;  /* 0x000000ed00ed7211 */ /* 0x000fe200078f10ff */
[----:B------:R-:W-:-:S03]  /*1b70*/  IMAD.SHL.U32 R228, R228, 0x2, RZ ;  /* 0x00000002e4e47824 */ /* 0x000fc600078e00ff */
[----:B------:R-:W-:Y:S02]  /*1b80*/  SHF.R.S32.HI R237, RZ, 0x2, R237 ;  /* 0x00000002ffed7819 */ /* 0x000fe400000114ed */
[----:B-1----:R-:W-:Y:S01]  /*1b90*/  IADD3 R8, P0, R230, UR4, RZ ;  /* 0x00000004e6087c10 */ /* 0x002fe2000ff1e0ff */
[----:B------:R-:W-:-:S04]  /*1ba0*/  DEPBAR.LE SB0, 0x0 ;  /* 0x000080000000791a */ /* 0x000fc80000000000 */
[----:B------:R-:W-:Y:S01]  /*1bb0*/  IADD3.X R9, R231, UR5, RZ, P0, !PT ;  /* 0x00000005e7097c10 */ /* 0x000fe200087fe4ff */
[----:B------:R-:W-:Y:S01]  /*1bc0*/  BAR.SYNC.DEFER_BLOCKING 0x0 ;  /* 0x0000000000007b1d */ /* 0x000fe20000010000 */
[----:B------:R-:W-:-:S04]  /*1bd0*/  IADD3 R14, P0, R8, UR4, RZ ;  /* 0x00000004080e7c10 */ /* 0x000fc8000ff1e0ff */
[----:B------:R-:W-:Y:S02]  /*1be0*/  IADD3.X R15, R9, UR5, RZ, P0, !PT ;  /* 0x00000005090f7c10 */ /* 0x000fe400087fe4ff */
[----:B------:R-:W-:-:S04]  /*1bf0*/  IADD3 R12, P0, R14, UR4, RZ ;  /* 0x000000040e0c7c10 */ /* 0x000fc8000ff1e0ff */
[----:B------:R-:W-:Y:S02]  /*1c00*/  IADD3.X R13, R15, UR5, RZ, P0, !PT ;  /* 0x000000050f0d7c10 */ /* 0x000fe400087fe4ff */
[----:B------:R-:W-:-:S04]  /*1c10*/  IADD3 R6, P0, R12, UR4, RZ ;  /* 0x000000040c067c10 */ /* 0x000fc8000ff1e0ff */
[----:B------:R-:W-:Y:S02]  /*1c20*/  IADD3.X R7, R13, UR5, RZ, P0, !PT ;  /* 0x000000050d077c10 */ /* 0x000fe400087fe4ff */
[----:B------:R-:W-:-:S04]  /*1c30*/  IADD3 R4, P0, R6, UR4, RZ ;  /* 0x0000000406047c10 */ /* 0x000fc8000ff1e0ff */
[----:B------:R-:W-:Y:S01]  /*1c40*/  IADD3.X R5, R7, UR5, RZ, P0, !PT ;  /* 0x0000000507057c10 */ /* 0x000fe200087fe4ff */
[----:B------:R-:W-:Y:S01]  /*1c50*/  @!PT LDS RZ, [RZ] ;  /* 0x00000000fffff984 */ /* 0x000fe20000000800 */
[----:B------:R-:W-:Y:S01]  /*1c60*/  @!PT LDS RZ, [RZ] ;  /* 0x00000000fffff984 */ /* 0x000fe20000000800 */
[----:B------:R-:W-:Y:S01]  /*1c70*/  @!PT LDS RZ, [RZ] ;  /* 0x00000000fffff984 */ /* 0x000fe20000000800 */
[----:B------:R3:W-:Y:S01]  /*1c80*/  LDGSTS.E.BYPASS.LTC128B.128 [R235+0x5000], [R230.64] ;  /* 0x05000000e6eb7fae */ /* 0x0007e2000b901d4a */
[----:B--2---:R-:W-:-:S03]  /*1c90*/  IADD3 R10, P0, R4, UR4, RZ ;  /* 0x00000004040a7c10 */ /* 0x004fc6000ff1e0ff */
        /* <DEDUP_REMOVED lines=8> */
[----:B------:R-:W-:Y:S02]  /*1d20*/  IADD3.X R9, R11, UR5, RZ, P0, !PT ;  /* 0x000000050b097c10 */ /* 0x000fe400087fe4ff */
[----:B------:R-:W-:Y:S01]  /*1d30*/  LOP3.LUT P0, RZ, R3, 0x2, RZ, 0xc0, !PT ;  /* 0x0000000203ff7812 */ /* 0x000fe2000780c0ff */
[----:B------:R-:W-:Y:S02]  /*1d40*/  IMAD.MOV.U32 R3, RZ, RZ, 0x20 ;  /* 0x00000020ff037424 */ /* 0x000fe400078e00ff */
[----:B------:R1:W-:Y:S03]  /*1d50*/  LDGSTS.E.BYPASS.LTC128B.128 [R235+0x8800], [R8.64] ;  /* 0x0880000008eb7fae */ /* 0x0003e6000b901d4a */
[----:B------:R-:W-:Y:S01]  /*1d60*/  SEL R3, R3, 0xffffffe0, !P1 ;  /* 0xffffffe003037807 */ /* 0x000fe20004800000 */
[----:B------:R-:W-:Y:S04]  /*1d70*/  LDSM.16.M88.4 R68, [R228] ;  /* 0x00000000e444783b */ /* 0x000fe80000000200 */
[----:B------:R-:W1:Y:S01]  /*1d80*/  LDSM.16.M88.4 R64, [R72+0x1000] ;  /* 0x001000004840783b */ /* 0x000e620000000200 */
[----:B------:R-:W-:Y:S01]  /*1d90*/  IMAD.IADD R226, R228, 0x1, R3 ;  /* 0x00000001e4e27824 */ /* 0x000fe200078e0203 */
[----:B------:R-:W-:-:S02]  /*1da0*/  @P0 IADD3 R225, R227, -0x20, RZ ;  /* 0xffffffe0e3e10810 */ /* 0x000fc40007ffe0ff */
[----:B------:R-:W3:Y:S02]  /*1db0*/  LDSM.16.M88.4 R52, [R72+0x1400] ;  /* 0x001400004834783b */ /* 0x000ee40000000200 */
[C---:B------:R-:W-:Y:S02]  /*1dc0*/  IADD3 R222, R225.reuse, 0x400, RZ ;  /* 0x00000400e1de7810 */ /* 0x040fe40007ffe0ff */
[----:B------:R-:W-:Y:S01]  /*1dd0*/  LDSM.16.M88.4 R136, [R72+0x4c00] ;  /* 0x004c00004888783b */ /* 0x000fe20000000200 */
[C---:B------:R-:W-:Y:S02]  /*1de0*/  IADD3 R221, R225.reuse, 0x800, RZ ;  /* 0x00000800e1dd7810 */ /* 0x040fe40007ffe0ff */
[C---:B------:R-:W-:Y:S01]  /*1df0*/  IADD3 R220, R225.reuse, 0xc00, RZ ;  /* 0x00000c00e1dc7810 */ /* 0x040fe20007ffe0ff */
[----:B------:R-:W3:Y:S01]  /*1e00*/  LDSM.16.M88.4 R44, [R72+0x1800] ;  /* 0x00180000482c783b */ /* 0x000ee20000000200 */
[C---:B------:R-:W-:Y:S02]  /*1e10*/  IADD3 R219, R225.reuse, 0x1000, RZ ;  /* 0x00001000e1db7810 */ /* 0x040fe40007ffe0ff */
[C---:B------:R-:W-:Y:S01]  /*1e20*/  IADD3 R218, R225.reuse, 0x1400, RZ ;  /* 0x00001400e1da7810 */ /* 0x040fe20007ffe0ff */
[----:B------:R-:W3:Y:S01]  /*1e30*/  LDSM.16.M88.4 R36, [R72+0x1c00] ;  /* 0x001c00004824783b */ /* 0x000ee20000000200 */
[----:B------:R-:W-:-:S02]  /*1e40*/  IADD3 R217, R225, 0x1800, RZ ;  /* 0x00001800e1d97810 */ /* 0x000fc40007ffe0ff */
[C---:B------:R-:W-:Y:S01]  /*1e50*/  IADD3 R216, R225.reuse, 0x1c00, RZ ;  /* 0x00001c00e1d87810 */ /* 0x040fe20007ffe0ff */
[----:B------:R-:W4:Y:S01]  /*1e60*/  LDSM.16.M88.4 R28, [R72+0x2000] ;  /* 0x00200000481c783b */ /* 0x000f220000000200 */
[C---:B------:R-:W-:Y:S02]  /*1e70*/  IADD3 R215, R225.reuse, 0x2000, RZ ;  /* 0x00002000e1d77810 */ /* 0x040fe40007ffe0ff */
[C---:B------:R-:W-:Y:S01]  /*1e80*/  IADD3 R214, R225.reuse, 0x2400, RZ ;  /* 0x00002400e1d67810 */ /* 0x040fe20007ffe0ff */
[----:B------:R-:W4:Y:S01]  /*1e90*/  LDSM.16.M88.4 R20, [R72+0x2400] ;  /* 0x002400004814783b */ /* 0x000f220000000200 */
[C---:B------:R-:W-:Y:S02]  /*1ea0*/  IADD3 R213, R225.reuse, 0x2800, RZ ;  /* 0x00002800e1d57810 */ /* 0x040fe40007ffe0ff */
[C---:B------:R-:W-:Y:S01]  /*1eb0*/  IADD3 R212, R225.reuse, 0x2c00, RZ ;  /* 0x00002c00e1d47810 */ /* 0x040fe20007ffe0ff */
[----:B--2---:R-:W2:Y:S01]  /*1ec0*/  LDSM.16.M88.4 R12, [R72+0x2800] ;  /* 0x00280000480c783b */ /* 0x004ea20000000200 */
[----:B------:R-:W-:-:S02]  /*1ed0*/  IADD3 R211, R225, 0x3000, RZ ;  /* 0x00003000e1d37810 */ /* 0x000fc40007ffe0ff */
[----:B------:R-:W-:Y:S01]  /*1ee0*/  IADD3 R209, R225, 0x3800, RZ ;  /* 0x00003800e1d17810 */ /* 0x000fe20007ffe0ff */
[----:B-----5:R-:W5:Y:S04]  /*1ef0*/  LDSM.16.M88.4 R4, [R72+0x2c00] ;  /* 0x002c00004804783b */ /* 0x020f680000000200 */
[----:B------:R-:W2:Y:S04]  /*1f00*/  LDSM.16.M88.4 R124, [R72+0x3000] ;  /* 0x00300000487c783b */ /* 0x000ea80000000200 */
[----:B------:R-:W2:Y:S01]  /*1f10*/  LDSM.16.M88.4 R116, [R72+0x3400] ;  /* 0x003400004874783b */ /* 0x000ea20000000200 */
[C---:B-1----:R-:W-:Y:S03]  /*1f20*/  HMMA.16816.F32.BF16 R56, R68.reuse, R64, RZ ;  /* 0x000000404438723c */ /* 0x042fe600000418ff */
[----:B------:R-:W1:Y:S04]  /*1f30*/  LDSM.16.M88.4 R108, [R72+0x3800] ;  /* 0x00380000486c783b */ /* 0x000e680000000200 */
[----:B------:R-:W1:Y:S01]  /*1f40*/  LDSM.16.M88.4 R100, [R72+0x3c00] ;  /* 0x003c00004864783b */ /* 0x000e620000000200 */
[C---:B------:R-:W-:Y:S03]  /*1f50*/  HMMA.16816.F32.BF16 R64, R68.reuse, R66, RZ ;  /* 0x000000424440723c */ /* 0x040fe600000418ff */
[----:B------:R-:W1:Y:S04]  /*1f60*/  LDSM.16.M88.4 R92, [R72+0x4000] ;  /* 0x00400000485c783b */ /* 0x000e680000000200 */
[----:B------:R-:W1:Y:S01]  /*1f70*/  LDSM.16.M88.4 R84, [R72+0x4400] ;  /* 0x004400004854783b */ /* 0x000e620000000200 */
[C---:B---3--:R-:W-:Y:S03]  /*1f80*/  HMMA.16816.F32.BF16 R60, R68.reuse, R52, RZ ;  /* 0x00000034443c723c */ /* 0x048fe600000418ff */
[----:B------:R3:W1:Y:S04]  /*1f90*/  LDSM.16.M88.4 R76, [R72+0x4800] ;  /* 0x00480000484c783b */ /* 0x0006680000000200 */
[----:B------:R-:W-:Y:S01]  /*1fa0*/  LDSM.16.M88.4 R140, [R226] ;  /* 0x00000000e28c783b */ /* 0x000fe20000000200 */
[C---:B------:R-:W-:Y:S03]  /*1fb0*/  HMMA.16816.F32.BF16 R48, R68.reuse, R44, RZ ;  /* 0x0000002c4430723c */ /* 0x040fe600000418ff */
[----:B------:R-:W1:Y:S04]  /*1fc0*/  LDSM.16.M88.4 R132, [R225] ;  /* 0x00000000e184783b */ /* 0x000e680000000200 */
[----:B------:R-:W1:Y:S01]  /*1fd0*/  LDSM.16.M88.4 R144, [R225+0x400] ;  /* 0x00040000e190783b */ /* 0x000e620000000200 */
[C---:B------:R-:W-:Y:S03]  /*1fe0*/  HMMA.16816.F32.BF16 R40, R68.reuse, R36, RZ ;  /* 0x000000244428723c */ /* 0x040fe600000418ff */
[----:B------:R-:W0:Y:S05]  /*1ff0*/  LDGDEPBAR ;  /* 0x00000000000079af */ /* 0x000e2a0000000000 */
[C---:B----4-:R-:W-:Y:S08]  /*2000*/  HMMA.16816.F32.BF16 R32, R68.reuse, R28, RZ ;  /* 0x0000001c4420723c */ /* 0x050ff000000418ff */
[C---:B---3--:R-:W-:Y:S07]  /*2010*/  HMMA.16816.F32.BF16 R72, R68.reuse, R136, RZ ;  /* 0x000000884448723c */ /* 0x048fee00000418ff */
[----:B------:R-:W-:Y:S01]  /*2020*/  IADD3 R137, R156, 0x1, R237 ;  /* 0x000000019c897810 */ /* 0x000fe20007ffe0ed */
[C---:B------:R-:W-:Y:S08]  /*2030*/  HMMA.16816.F32.BF16 R24, R68.reuse, R20, RZ ;  /* 0x000000144418723c */ /* 0x040ff000000418ff */
[C---:B--2---:R-:W-:Y:S08]  /*2040*/  HMMA.16816.F32.BF16 R16, R68.reuse, R12, RZ ;  /* 0x0000000c4410723c */ /* 0x044ff000000418ff */
[C---:B-----5:R-:W-:Y:S08]  /*2050*/  HMMA.16816.F32.BF16 R8, R68.reuse, R4, RZ ;  /* 0x000000044408723c */ /* 0x060ff000000418ff */
        /* <DEDUP_REMOVED lines=20> */
[----:B------:R-:W-:Y:S08]  /*21a0*/  HMMA.16816.F32.BF16 R76, R68, R78, RZ ;  /* 0x0000004e444c723c */ /* 0x000ff000000418ff */
[----:B------:R-:W-:Y:S07]  /*21b0*/  HMMA.16816.F32.BF16 R56, R140, R132, R56 ;  /* 0x000000848c38723c */ /* 0x000fee0000041838 */
[----:B------:R-:W-:Y:S01]  /*21c0*/  IADD3 R133, R152, -c[0x0][0x214], R137 ;  /* 0x8000850098857a10 */ /* 0x000fe20007ffe089 */
[----:B------:R-:W-:Y:S01]  /*21d0*/  HMMA.16816.F32.BF16 R68, R68, R138, RZ ;  /* 0x0000008a4444723c */ /* 0x000fe200000418ff */
[----:B------:R-:W1:Y:S01]  /*21e0*/  LDSM.16.M88.4 R136, [R225+0x800] ;  /* 0x00080000e188783b */ /* 0x000e620000000200 */
[----:B------:R-:W-:-:S02]  /*21f0*/  IADD3 R132, R148, -0x1, RZ ;  /* 0xffffffff94847810 */ /* 0x000fc40007ffe0ff */
[----:B------:R-:W-:Y:S02]  /*2200*/  IADD3 R133, R133, c[0x0][0x2e8], RZ ;  /* 0x0000ba0085857a10 */ /* 0x000fe40007ffe0ff */
[C---:B------:R-:W-:Y:S01]  /*2210*/  ISETP.GT.AND P0, PT, R132.reuse, R229, PT ;  /* 0x000000e58400720c */ /* 0x040fe20003f04270 */
[----:B------:R-:W-:Y:S01]  /*2220*/  IMAD.SHL.U32 R0, R132, 0x100, RZ ;  /* 0x0000010084007824 */ /* 0x000fe200078e00ff */
[C---:B------:R-:W-:Y:S01]  /*2230*/  HMMA.16816.F32.BF16 R64, R140.reuse, R134, R64 ;  /* 0x000000868c40723c */ /* 0x040fe20000041840 */
[----:B------:R-:W-:Y:S02]  /*2240*/  LEA.HI R132, R154, R155, RZ, 0x2 ;  /* 0x0000009b9a847211 */ /* 0x000fe400078f10ff */
[C---:B------:R-:W-:Y:S02]  /*2250*/  IMNMX R210, R133.reuse, R152, PT ;  /* 0x0000009885d27217 */ /* 0x040fe40003800200 */
[----:B------:R-:W-:Y:S02]  /*2260*/  LOP3.LUT R153, R0, 0x6, R157, 0xf8, !PT ;  /* 0x0000000600997812 */ /* 0x000fe400078ef89d */
[----:B------:R-:W-:Y:S01]  /*2270*/  IADD3 R157, R133, 0x8, RZ ;  /* 0x00000008859d7810 */ /* 0x000fe20007ffe0ff */
[----:B------:R-:W-:Y:S01]  /*2280*/  HMMA.16816.F32.BF16 R60, R140, R144, R60 ;  /* 0x000000908c3c723c */ /* 0x000fe2000004183c */
[----:B------:R-:W-:-:S02]  /*2290*/  LOP3.LUT R132, R132, 0xfffffffc, RZ, 0xc0, !PT ;  /* 0xfffffffc84847812 */ /* 0x000fc400078ec0ff */
[C---:B------:R-:W-:Y:S02]  /*22a0*/  LOP3.LUT R135, R153.reuse, 0x1, RZ, 0xfc, !PT ;  /* 0x0000000199877812 */ /* 0x040fe400078efcff */
[----:B------:R-:W-:Y:S01]  /*22b0*/  LOP3.LUT R133, R153, 0x8, RZ, 0xfc, !PT ;  /* 0x0000000899857812 */ /* 0x000fe200078efcff */
[----:B------:R-:W-:Y:S01]  /*22c0*/  IMAD.IADD R240, R155, 0x1, -R132 ;  /* 0x000000019bf07824 */ /* 0x000fe200078e0a84 */
[----:B------:R-:W-:Y:S01]  /*22d0*/  IMNMX R204, R157, R152, PT ;  /* 0x000000989dcc7217 */ /* 0x000fe20003800200 */
[----:B------:R-:W-:Y:S01]  /*22e0*/  HMMA.16816.F32.BF16 R52, R140, R146, R52 ;  /* 0x000000928c34723c */ /* 0x000fe20000041834 */
[C---:B------:R-:W-:Y:S02]  /*22f0*/  ISETP.GE.AND P2, PT, R135.reuse, R210, PT ;  /* 0x000000d28700720c */ /* 0x040fe40003f46270 */
[----:B------:R-:W-:Y:S02]  /*2300*/  ISETP.GE.AND P1, PT, R135, R204, PT ;  /* 0x000000cc8700720c */ /* 0x000fe40003f26270 */
[----:B------:R-:W-:-:S02]  /*2310*/  ISETP.GE.AND P5, PT, R133, R210, PT ;  /* 0x000000d28500720c */ /* 0x000fc40003fa6270 */
[-C--:B------:R-:W-:Y:S02]  /*2320*/  ISETP.GE.AND P4, PT, R133, R204.reuse, PT ;  /* 0x000000cc8500720c */ /* 0x080fe40003f86270 */
[----:B------:R-:W2:Y:S01]  /*2330*/  LDSM.16.M88.4 R132, [R225+0xc00] ;  /* 0x000c0000e184783b */ /* 0x000ea20000000200 */
[C---:B------:R-:W-:Y:S02]  /*2340*/  ISETP.GE.AND P3, PT, R153.reuse, R204, PT ;  /* 0x000000cc9900720c */ /* 0x040fe40003f66270 */
[----:B------:R-:W-:Y:S02]  /*2350*/  LOP3.LUT R145, R153, 0x9, RZ, 0xfc, !PT ;  /* 0x0000000999917812 */ /* 0x000fe400078efcff */
[----:B------:R-:W-:Y:S02]  /*2360*/  FSEL R198, R58, -INF , !P3 ;  /* 0xff8000003ac67808 */ /* 0x000fe40005800000 */
[----:B------:R-:W-:Y:S01]  /*2370*/  ISETP.GE.AND P3, PT, R145, R210, PT ;  /* 0x000000d29100720c */ /* 0x000fe20003f66270 */
[----:B-1----:R-:W-:Y:S01]  /*2380*/  HMMA.16816.F32.BF16 R48, R140, R136, R48 ;  /* 0x000000888c30723c */ /* 0x002fe20000041830 */
[----:B------:R-:W-:-:S02]  /*2390*/  LOP3.LUT R151, R153, 0x10, RZ, 0xfc, !PT ;  /* 0x0000001099977812 */ /* 0x000fc400078efcff */
[----:B------:R-:W-:Y:S02]  /*23a0*/  FSEL R57, R57, -INF , !P2 ;  /* 0xff80000039397808 */ /* 0x000fe40005000000 */
[----:B------:R-:W-:Y:S02]  /*23b0*/  ISETP.GE.AND P2, PT, R145, R204, PT ;  /* 0x000000cc9100720c */ /* 0x000fe40003f46270 */
[----:B------:R-:W-:Y:S01]  /*23c0*/  LOP3.LUT R155, R153, 0x11, RZ, 0xfc, !PT ;  /* 0x00000011999b7812 */ /* 0x000fe200078efcff */
[----:B------:R-:W-:Y:S01]  /*23d0*/  HMMA.16816.F32.BF16 R44, R140, R138, R44 ;  /* 0x0000008a8c2c723c */ /* 0x000fe2000004182c */
[----:B------:R-:W-:Y:S02]  /*23e0*/  FSEL R145, R59, -INF , !P1 ;  /* 0xff8000003b917808 */ /* 0x000fe40004800000 */
[----:B------:R-:W-:Y:S02]  /*23f0*/  FSEL R147, R65, -INF , !P3 ;  /* 0xff80000041937808 */ /* 0x000fe40005800000 */
[----:B------:R-:W-:-:S02]  /*2400*/  ISETP.GE.AND P1, PT, R151, R210, PT ;  /* 0x000000d29700720c */ /* 0x000fc40003f26270 */
[----:B------:R-:W-:Y:S02]  /*2410*/  LOP3.LUT R65, R153, 0x18, RZ, 0xfc, !PT ;  /* 0x0000001899417812 */ /* 0x000fe400078efcff */
[----:B------:R-:W-:Y:S02]  /*2420*/  FSEL R202, R66, -INF , !P4 ;  /* 0xff80000042ca7808 */ /* 0x000fe40006000000 */
[C---:B------:R-:W-:Y:S02]  /*2430*/  ISETP.GE.AND P4, PT, R155.reuse, R210, PT ;  /* 0x000000d29b00720c */ /* 0x040fe40003f86270 */
[----:B------:R-:W-:Y:S02]  /*2440*/  ISETP.GE.AND P3, PT, R155, R204, PT ;  /* 0x000000cc9b00720c */ /* 0x000fe40003f66270 */
[----:B------:R-:W-:Y:S02]  /*2450*/  FSEL R206, R67, -INF , !P2 ;  /* 0xff80000043ce7808 */ /* 0x000fe40005000000 */
[----:B------:R-:W-:-:S02]  /*2460*/  FSEL R155, R60, -INF , !P1 ;  /* 0xff8000003c9b7808 */ /* 0x000fc40004800000 */
[----:B------:R-:W-:Y:S02]  /*2470*/  FSEL R59, R64, -INF , !P5 ;  /* 0xff800000403b7808 */ /* 0x000fe40006800000 */
[C---:B------:R-:W-:Y:S02]  /*2480*/  ISETP.GE.AND P2, PT, R65.reuse, R210, PT ;  /* 0x000000d24100720c */ /* 0x040fe40003f46270 */
[-C--:B------:R-:W-:Y:S01]  /*2490*/  ISETP.GE.AND P1, PT, R65, R204.reuse, PT ;  /* 0x000000cc4100720c */ /* 0x080fe20003f26270 */
[----:B--2---:R-:W-:Y:S01]  /*24a0*/  HMMA.16816.F32.BF16 R40, R140, R132, R40 ;  /* 0x000000848c28723c */ /* 0x004fe20000041828 */
[----:B------:R-:W1:Y:S01]  /*24b0*/  LDSM.16.M88.4 R64, [R225+0x1000] ;  /* 0x00100000e140783b */ /* 0x000e620000000200 */
[----:B------:R-:W-:Y:S02]  /*24c0*/  ISETP.GE.AND P5, PT, R151, R204, PT ;  /* 0x000000cc9700720c */ /* 0x000fe40003fa6270 */
[----:B------:R-:W-:Y:S02]  /*24d0*/  LOP3.LUT R137, R153, 0x19, RZ, 0xfc, !PT ;  /* 0x0000001999897812 */ /* 0x000fe400078efcff */
[----:B------:R-:W-:-:S02]  /*24e0*/  FSEL R244, R62, -INF , !P5 ;  /* 0xff8000003ef47808 */ /* 0x000fc40006800000 */
[----:B------:R-:W-:Y:S01]  /*24f0*/  FSEL R61, R61, -INF , !P4 ;  /* 0xff8000003d3d7808 */ /* 0x000fe20006000000 */
[----:B------:R-:W-:Y:S01]  /*2500*/  HMMA.16816.F32.BF16 R36, R140, R134, R36 ;  /* 0x000000868c24723c */ /* 0x000fe20000041824 */
[C---:B------:R-:W-:Y:S02]  /*2510*/  ISETP.GE.AND P5, PT, R137.reuse, R210, PT ;  /* 0x000000d28900720c */ /* 0x040fe40003fa6270 */
[----:B------:R-:W-:Y:S02]  /*2520*/  ISETP.GE.AND P4, PT, R137, R204, PT ;  /* 0x000000cc8900720c */ /* 0x000fe40003f86270 */
[----:B------:R-:W-:Y:S02]  /*2530*/  LOP3.LUT R137, R153, 0x20, RZ, 0xfc, !PT ;  /* 0x0000002099897812 */ /* 0x000fe400078efcff */
[----:B------:R-:W-:Y:S02]  /*2540*/  FSEL R248, R63, -INF , !P3 ;  /* 0xff8000003ff87808 */ /* 0x000fe40005800000 */
[----:B------:R-:W-:-:S02]  /*2550*/  FSEL R139, R53, -INF , !P5 ;  /* 0xff800000358b7808 */ /* 0x000fc40006800000 */
[----:B------:R-:W-:Y:S02]  /*2560*/  ISETP.GE.AND P3, PT, R137, R210, PT ;  /* 0x000000d28900720c */ /* 0x000fe40003f66270 */
[----:B------:R-:W-:Y:S02]  /*2570*/  LOP3.LUT R53, R153, 0x28, RZ, 0xfc, !PT ;  /* 0x0000002899357812 */ /* 0x000fe400078efcff */
[----:B------:R-:W-:Y:S02]  /*2580*/  FSEL R246, R55, -INF , !P4 ;  /* 0xff80000037f67808 */ /* 0x000fe40006000000 */
[----:B------:R-:W-:Y:S02]  /*2590*/  FSEL R133, R48, -INF , !P3 ;  /* 0xff80000030857808 */ /* 0x000fe40005800000 */
[----:B------:R-:W-:Y:S02]  /*25a0*/  FSEL R63, R52, -INF , !P2 ;  /* 0xff800000343f7808 */ /* 0x000fe40005000000 */
[----:B------:R-:W-:-:S02]  /*25b0*/  FSEL R242, R54, -INF , !P1 ;  /* 0xff80000036f27808 */ /* 0x000fc40004800000 */
[C---:B------:R-:W-:Y:S02]  /*25c0*/  ISETP.GE.AND P4, PT, R53.reuse, R210, PT ;  /* 0x000000d23500720c */ /* 0x040fe40003f86270 */
[-C--:B------:R-:W-:Y:S02]  /*25d0*/  ISETP.GE.AND P3, PT, R53, R204.reuse, PT ;  /* 0x000000cc3500720c */ /* 0x080fe40003f66270 */
[----:B------:R-:W2:Y:S01]  /*25e0*/  LDSM.16.M88.4 R52, [R225+0x1400] ;  /* 0x00140000e134783b */ /* 0x000ea20000000200 */
[----:B------:R-:W-:Y:S02]  /*25f0*/  LOP3.LUT R151, R153, 0x21, RZ, 0xfc, !PT ;  /* 0x0000002199977812 */ /* 0x000fe400078efcff */
[----:B------:R-:W-:Y:S02]  /*2600*/  ISETP.GE.AND P2, PT, R137, R204, PT ;  /* 0x000000cc8900720c */ /* 0x000fe40003f46270 */
[----:B------:R-:W-:Y:S01]  /*2610*/  ISETP.GE.AND P1, PT, R151, R210, PT ;  /* 0x000000d29700720c */ /* 0x000fe20003f26270 */
[----:B-1----:R-:W-:Y:S01]  /*2620*/  HMMA.16816.F32.BF16 R32, R140, R64, R32 ;  /* 0x000000408c20723c */ /* 0x002fe20000041820 */
[----:B------:R-:W-:-:S02]  /*2630*/  LOP3.LUT R137, R153, 0x29, RZ, 0xfc, !PT ;  /* 0x0000002999897812 */ /* 0x000fc400078efcff */
[----:B------:R-:W-:Y:S02]  /*2640*/  ISETP.GE.AND P5, PT, R151, R204, PT ;  /* 0x000000cc9700720c */ /* 0x000fe40003fa6270 */
[----:B------:R-:W-:Y:S02]  /*2650*/  FSEL R200, R50, -INF , !P2 ;  /* 0xff80000032c87808 */ /* 0x000fe40005000000 */
[----:B------:R-:W-:Y:S01]  /*2660*/  ISETP.GE.AND P2, PT, R137, R210, PT ;  /* 0x000000d28900720c */ /* 0x000fe20003f46270 */
[----:B------:R-:W-:Y:S01]  /*2670*/  HMMA.16816.F32.BF16 R28, R140, R66, R28 ;  /* 0x000000428c1c723c */ /* 0x000fe2000004181c */
[----:B------:R-:W-:Y:S02]  /*2680*/  FSEL R157, R49, -INF , !P1 ;  /* 0xff800000319d7808 */ /* 0x000fe40004800000 */
[----:B------:R-:W-:Y:S02]  /*2690*/  LOP3.LUT R49, R153, 0x30, RZ, 0xfc, !PT ;  /* 0x0000003099317812 */ /* 0x000fe400078efcff */
[----:B------:R-:W-:-:S02]  /*26a0*/  FSEL R196, R51, -INF , !P5 ;  /* 0xff80000033c47808 */ /* 0x000fc40006800000 */
[----:B------:R-:W-:Y:S02]  /*26b0*/  LOP3.LUT R51, R153, 0x31, RZ, 0xfc, !PT ;  /* 0x0000003199337812 */ /* 0x000fe400078efcff */
[----:B------:R-:W-:Y:S02]  /*26c0*/  FSEL R161, R45, -INF , !P2 ;  /* 0xff8000002da17808 */ /* 0x000fe40005000000 */
[----:B------:R-:W-:Y:S02]  /*26d0*/  ISETP.GE.AND P1, PT, R137, R204, PT ;  /* 0x000000cc8900720c */ /* 0x000fe40003f26270 */
[----:B------:R-:W-:Y:S02]  /*26e0*/  ISETP.GE.AND P5, PT, R49, R210, PT ;  /* 0x000000d23100720c */ /* 0x000fe40003fa6270 */
[----:B------:R-:W-:Y:S02]  /*26f0*/  FSEL R135, R44, -INF , !P4 ;  /* 0xff8000002c877808 */ /* 0x000fe40006000000 */
[----:B------:R-:W-:-:S02]  /*2700*/  LOP3.LUT R45, R153, 0x38, RZ, 0xfc, !PT ;  /* 0x00000038992d7812 */ /* 0x000fc400078efcff */
[----:B------:R-:W-:Y:S02]  /*2710*/  ISETP.GE.AND P4, PT, R49, R204, PT ;  /* 0x000000cc3100720c */ /* 0x000fe40003f86270 */
[----:B------:R-:W-:Y:S02]  /*2720*/  FSEL R194, R46, -INF , !P3 ;  /* 0xff8000002ec27808 */ /* 0x000fe40005800000 */
[----:B------:R-:W-:Y:S02]  /*2730*/  ISETP.GE.AND P3, PT, R51, R210, PT ;  /* 0x000000d23300720c */ /* 0x000fe40003f66270 */
[----:B------:R-:W-:Y:S01]  /*2740*/  LOP3.LUT R49, R153, 0x39, RZ, 0xfc, !PT ;  /* 0x0000003999317812 */ /* 0x000fe200078efcff */
[----:B--2---:R-:W-:Y:S01]  /*2750*/  HMMA.16816.F32.BF16 R24, R140, R52, R24 ;  /* 0x000000348c18723c */ /* 0x004fe20000041818 */
[----:B------:R-:W-:Y:S02]  /*2760*/  FSEL R192, R47, -INF , !P1 ;  /* 0xff8000002fc07808 */ /* 0x000fe40004800000 */
[----:B------:R-:W-:-:S02]  /*2770*/  FSEL R65, R40, -INF , !P5 ;  /* 0xff80000028417808 */ /* 0x000fc40006800000 */
[C---:B------:R-:W-:Y:S02]  /*2780*/  ISETP.GE.AND P1, PT, R45.reuse, R210, PT ;  /* 0x000000d22d00720c */ /* 0x040fe40003f26270 */
[-C--:B------:R-:W-:Y:S01]  /*2790*/  ISETP.GE.AND P5, PT, R45, R204.reuse, PT ;  /* 0x000000cc2d00720c */ /* 0x080fe20003fa6270 */
[----:B------:R-:W-:Y:S01]  /*27a0*/  HMMA.16816.F32.BF16 R20, R140, R54, R20 ;  /* 0x000000368c14723c */ /* 0x000fe20000041814 */
[----:B------:R-:W-:Y:S01]  /*27b0*/  FSEL R190, R42, -INF , !P4 ;  /* 0xff8000002abe7808 */ /* 0x000fe20006000000 */
[----:B------:R-:W1:Y:S01]  /*27c0*/  LDSM.16.M88.4 R44, [R225+0x1800] ;  /* 0x00180000e12c783b */ /* 0x000e620000000200 */
[----:B------:R-:W-:Y:S02]  /*27d0*/  ISETP.GE.AND P2, PT, R51, R204, PT ;  /* 0x000000cc3300720c */ /* 0x000fe40003f46270 */
[----:B------:R-:W-:Y:S02]  /*27e0*/  ISETP.GE.AND P4, PT, R49, R210, PT ;  /* 0x000000d23100720c */ /* 0x000fe40003f86270 */
[----:B------:R-:W-:-:S02]  /*27f0*/  FSEL R163, R41, -INF , !P3 ;  /* 0xff80000029a37808 */ /* 0x000fc40005800000 */
[----:B------:R-:W-:Y:S02]  /*2800*/  LOP3.LUT R41, R153, 0x40, RZ, 0xfc, !PT ;  /* 0x0000004099297812 */ /* 0x000fe400078efcff */
[----:B------:R-:W-:Y:S02]  /*2810*/  FSEL R186, R43, -INF , !P2 ;  /* 0xff8000002bba7808 */ /* 0x000fe40005000000 */
[----:B------:R-:W-:Y:S02]  /*2820*/  FSEL R165, R37, -INF , !P4 ;  /* 0xff80000025a57808 */ /* 0x000fe40006000000 */
[----:B------:R-:W-:Y:S02]  /*2830*/  ISETP.GE.AND P3, PT, R49, R204, PT ;  /* 0x000000cc3100720c */ /* 0x000fe40003f66270 */
[----:B------:R-:W-:Y:S02]  /*2840*/  ISETP.GE.AND P2, PT, R41, R210, PT ;  /* 0x000000d22900720c */ /* 0x000fe40003f46270 */
[----:B------:R-:W-:-:S02]  /*2850*/  LOP3.LUT R37, R153, 0x48, RZ, 0xfc, !PT ;  /* 0x0000004899257812 */ /* 0x000fc400078efcff */
[----:B------:R-:W-:Y:S02]  /*2860*/  FSEL R188, R39, -INF , !P3 ;  /* 0xff80000027bc7808 */ /* 0x000fe40005800000 */
[----:B------:R-:W-:Y:S02]  /*2870*/  FSEL R169, R32, -INF , !P2 ;  /* 0xff80000020a97808 */ /* 0x000fe40005000000 */
[----:B------:R-:W-:Y:S02]  /*2880*/  FSEL R67, R36, -INF , !P1 ;  /* 0xff80000024437808 */ /* 0x000fe40004800000 */
[----:B------:R-:W-:Y:S02]  /*2890*/  FSEL R184, R38, -INF , !P5 ;  /* 0xff80000026b87808 */ /* 0x000fe40006800000 */
[C---:B------:R-:W-:Y:S02]  /*28a0*/  ISETP.GE.AND P3, PT, R37.reuse, R210, PT ;  /* 0x000000d22500720c */ /* 0x040fe40003f66270 */
[----:B------:R-:W-:-:S02]  /*28b0*/  ISETP.GE.AND P2, PT, R37, R204, PT ;  /* 0x000000cc2500720c */ /* 0x000fc40003f46270 */
[----:B------:R-:W2:Y:S01]  /*28c0*/  LDSM.16.M88.4 R36, [R225+0x1c00] ;  /* 0x001c0000e124783b */ /* 0x000ea20000000200 */
[----:B------:R-:W-:Y:S02]  /*28d0*/  LOP3.LUT R43, R153, 0x41, RZ, 0xfc, !PT ;  /* 0x00000041992b7812 */ /* 0x000fe400078efcff */
[----:B------:R-:W-:Y:S02]  /*28e0*/  ISETP.GE.AND P1, PT, R41, R204, PT ;  /* 0x000000cc2900720c */ /* 0x000fe40003f26270 */
[----:B------:R-:W-:Y:S02]  /*28f0*/  ISETP.GE.AND P5, PT, R43, R210, PT ;  /* 0x000000d22b00720c */ /* 0x000fe40003fa6270 */
[----:B------:R-:W-:Y:S02]  /*2900*/  LOP3.LUT R41, R153, 0x49, RZ, 0xfc, !PT ;  /* 0x0000004999297812 */ /* 0x000fe400078efcff */
[----:B------:R-:W-:Y:S01]  /*2910*/  FSEL R182, R34, -INF , !P1 ;  /* 0xff80000022b67808 */ /* 0x000fe20004800000 */
[----:B-1----:R-:W-:Y:S01]  /*2920*/  HMMA.16816.F32.BF16 R16, R140, R44, R16 ;  /* 0x0000002c8c10723c */ /* 0x002fe20000041810 */
[----:B------:R-:W-:-:S02]  /*2930*/  FSEL R33, R33, -INF , !P5 ;  /* 0xff80000021217808 */ /* 0x000fc40006800000 */
[----:B------:R-:W-:Y:S02]  /*2940*/  ISETP.GE.AND P4, PT, R43, R204, PT ;  /* 0x000000cc2b00720c */ /* 0x000fe40003f86270 */
[C---:B------:R-:W-:Y:S02]  /*2950*/  ISETP.GE.AND P1, PT, R41.reuse, R210, PT ;  /* 0x000000d22900720c */ /* 0x040fe40003f26270 */
[----:B------:R-:W-:Y:S01]  /*2960*/  ISETP.GE.AND P5, PT, R41, R204, PT ;  /* 0x000000cc2900720c */ /* 0x000fe20003fa6270 */
[----:B------:R-:W-:Y:S01]  /*2970*/  HMMA.16816.F32.BF16 R12, R140, R46, R12 ;  /* 0x0000002e8c0c723c */ /* 0x000fe2000004180c */
        /* <DEDUP_REMOVED lines=10> */
[-C--:B------:R-:W-:Y:S01]  /*2a20*/  ISETP.GE.AND P4, PT, R29, R204.reuse, PT ;  /* 0x000000cc1d00720c */ /* 0x080fe20003f86270 */
[C---:B--2---:R-:W-:Y:S01]  /*2a30*/  HMMA.16816.F32.BF16 R8, R140.reuse, R36, R8 ;  /* 0x000000248c08723c */ /* 0x044fe20000041808 */
[----:B------:R-:W1:Y:S01]  /*2a40*/  LDSM.16.M88.4 R28, [R225+0x2000] ;  /* 0x00200000e11c783b */ /* 0x000e620000000200 */
[----:B------:R-:W-:Y:S02]  /*2a50*/  LOP3.LUT R43, R153, 0x51, RZ, 0xfc, !PT ;  /* 0x00000051992b7812 */ /* 0x000fe400078efcff */
[----:B------:R-:W-:Y:S02]  /*2a60*/  ISETP.GE.AND P3, PT, R41, R204, PT ;  /* 0x000000cc2900720c */ /* 0x000fe40003f66270 */
[----:B------:R-:W-:Y:S02]  /*2a70*/  ISETP.GE.AND P2, PT, R43, R210, PT ;  /* 0x000000d22b00720c */ /* 0x000fe40003f46270 */
[----:B------:R-:W-:Y:S01]  /*2a80*/  LOP3.LUT R41, R153, 0x59, RZ, 0xfc, !PT ;  /* 0x0000005999297812 */ /* 0x000fe200078efcff */
[----:B------:R-:W-:Y:S01]  /*2a90*/  HMMA.16816.F32.BF16 R4, R140, R38, R4 ;  /* 0x000000268c04723c */ /* 0x000fe20000041804 */
[----:B------:R-:W-:-:S02]  /*2aa0*/  ISETP.GE.AND P1, PT, R43, R204, PT ;  /* 0x000000cc2b00720c */ /* 0x000fc40003f26270 */
[----:B------:R-:W-:Y:S02]  /*2ab0*/  FSEL R174, R26, -INF , !P3 ;  /* 0xff8000001aae7808 */ /* 0x000fe40005800000 */
[----:B------:R-:W-:Y:S02]  /*2ac0*/  ISETP.GE.AND P3, PT, R41, R210, PT ;  /* 0x000000d22900720c */ /* 0x000fe40003f66270 */
[----:B------:R-:W-:Y:S02]  /*2ad0*/  FSEL R173, R25, -INF , !P2 ;  /* 0xff80000019ad7808 */ /* 0x000fe40005000000 */
[----:B------:R-:W-:Y:S02]  /*2ae0*/  LOP3.LUT R25, R153, 0x60, RZ, 0xfc, !PT ;  /* 0x0000006099197812 */ /* 0x000fe400078efcff */
[----:B------:R-:W-:Y:S02]  /*2af0*/  FSEL R170, R27, -INF , !P1 ;  /* 0xff8000001baa7808 */ /* 0x000fe40004800000 */
[----:B------:R-:W-:-:S02]  /*2b00*/  LOP3.LUT R27, R153, 0x61, RZ, 0xfc, !PT ;  /* 0x00000061991b7812 */ /* 0x000fc400078efcff */
[----:B------:R-:W-:Y:S02]  /*2b10*/  FSEL R177, R21, -INF , !P3 ;  /* 0xff80000015b17808 */ /* 0x000fe40005800000 */
[----:B------:R-:W-:Y:S02]  /*2b20*/  ISETP.GE.AND P2, PT, R41, R204, PT ;  /* 0x000000cc2900720c */ /* 0x000fe40003f46270 */
[----:B------:R-:W-:Y:S02]  /*2b30*/  ISETP.GE.AND P1, PT, R25, R210, PT ;  /* 0x000000d21900720c */ /* 0x000fe40003f26270 */
[----:B------:R-:W-:Y:S02]  /*2b40*/  FSEL R175, R20, -INF , !P5 ;  /* 0xff80000014af7808 */ /* 0x000fe40006800000 */
[----:B------:R-:W-:Y:S02]  /*2b50*/  LOP3.LUT R21, R153, 0x68, RZ, 0xfc, !PT ;  /* 0x0000006899157812 */ /* 0x000fe400078efcff */
[----:B------:R-:W-:-:S02]  /*2b60*/  ISETP.GE.AND P5, PT, R25, R204, PT ;  /* 0x000000cc1900720c */ /* 0x000fc40003fa6270 */
[----:B------:R-:W-:Y:S02]  /*2b70*/  FSEL R168, R22, -INF , !P4 ;  /* 0xff80000016a87808 */ /* 0x000fe40006000000 */
[-C--:B------:R-:W-:Y:S02]  /*2b80*/  ISETP.GE.AND P4, PT, R27, R210.reuse, PT ;  /* 0x000000d21b00720c */ /* 0x080fe40003f86270 */
[----:B------:R-:W-:Y:S01]  /*2b90*/  LOP3.LUT R25, R153, 0x69, RZ, 0xfc, !PT ;  /* 0x0000006999197812 */ /* 0x000fe200078efcff */
[----:B-1----:R-:W-:Y:S01]  /*2ba0*/  HMMA.16816.F32.BF16 R128, R140, R28, R128 ;  /* 0x0000001c8c80723c */ /* 0x002fe20000041880 */
[----:B------:R-:W-:Y:S02]  /*2bb0*/  FSEL R172, R23, -INF , !P2 ;  /* 0xff80000017ac7808 */ /* 0x000fe40005000000 */
[----:B------:R-:W-:Y:S02]  /*2bc0*/  FSEL R179, R16, -INF , !P1 ;  /* 0xff80000010b37808 */ /* 0x000fe40004800000 */
[----:B------:R-:W-:-:S02]  /*2bd0*/  ISETP.GE.AND P2, PT, R21, R210, PT ;  /* 0x000000d21500720c */ /* 0x000fc40003f46270 */
[-C--:B------:R-:W-:Y:S01]  /*2be0*/  ISETP.GE.AND P1, PT, R21, R204.reuse, PT ;  /* 0x000000cc1500720c */ /* 0x080fe20003f26270 */
[----:B------:R-:W-:Y:S01]  /*2bf0*/  HMMA.16816.F32.BF16 R124, R140, R30, R124 ;  /* 0x0000001e8c7c723c */ /* 0x000fe2000004187c */
[----:B------:R-:W-:Y:S01]  /*2c00*/  FSEL R166, R18, -INF , !P5 ;  /* 0xff80000012a67808 */ /* 0x000fe20006800000 */
[----:B------:R-:W1:Y:S01]  /*2c10*/  LDSM.16.M88.4 R20, [R225+0x2400] ;  /* 0x00240000e114783b */ /* 0x000e620000000200 */
[----:B------:R-:W-:Y:S02]  /*2c20*/  ISETP.GE.AND P3, PT, R27, R204, PT ;  /* 0x000000cc1b00720c */ /* 0x000fe40003f66270 */
[----:B------:R-:W-:Y:S02]  /*2c30*/  ISETP.GE.AND P5, PT, R25, R210, PT ;  /* 0x000000d21900720c */ /* 0x000fe40003fa6270 */
[----:B------:R-:W-:Y:S02]  /*2c40*/  FSEL R181, R17, -INF , !P4 ;  /* 0xff80000011b57808 */ /* 0x000fe40006000000 */
[----:B------:R-:W-:-:S02]  /*2c50*/  LOP3.LUT R17, R153, 0x70, RZ, 0xfc, !PT ;  /* 0x0000007099117812 */ /* 0x000fc400078efcff */
[----:B------:R-:W-:Y:S02]  /*2c60*/  FSEL R164, R19, -INF , !P3 ;  /* 0xff80000013a47808 */ /* 0x000fe40005800000 */
[----:B------:R-:W-:Y:S02]  /*2c70*/  FSEL R185, R13, -INF , !P5 ;  /* 0xff8000000db97808 */ /* 0x000fe40006800000 */
[----:B------:R-:W-:Y:S02]  /*2c80*/  ISETP.GE.AND P4, PT, R25, R204, PT ;  /* 0x000000cc1900720c */ /* 0x000fe40003f86270 */
[----:B------:R-:W-:Y:S02]  /*2c90*/  ISETP.GE.AND P3, PT, R17, R210, PT ;  /* 0x000000d21100720c */ /* 0x000fe40003f66270 */
[----:B------:R-:W-:Y:S02]  /*2ca0*/  LOP3.LUT R13, R153, 0x78, RZ, 0xfc, !PT ;  /* 0x00000078990d7812 */ /* 0x000fe400078efcff */
[----:B------:R-:W-:-:S02]  /*2cb0*/  FSEL R160, R15, -INF , !P4 ;  /* 0xff8000000fa07808 */ /* 0x000fc40006000000 */
[----:B------:R-:W-:Y:S02]  /*2cc0*/  FSEL R29, R8, -INF , !P3 ;  /* 0xff800000081d7808 */ /* 0x000fe40005800000 */
[----:B------:R-:W-:Y:S02]  /*2cd0*/  FSEL R183, R12, -INF , !P2 ;  /* 0xff8000000cb77808 */ /* 0x000fe40005000000 */
[----:B------:R-:W-:Y:S02]  /*2ce0*/  FSEL R162, R14, -INF , !P1 ;  /* 0xff8000000ea27808 */ /* 0x000fe40004800000 */
[C---:B------:R-:W-:Y:S02]  /*2cf0*/  ISETP.GE.AND P4, PT, R13.reuse, R210, PT ;  /* 0x000000d20d00720c */ /* 0x040fe40003f86270 */
[----:B------:R-:W-:Y:S02]  /*2d00*/  ISETP.GE.AND P3, PT, R13, R204, PT ;  /* 0x000000cc0d00720c */ /* 0x000fe40003f66270 */
[----:B------:R-:W2:Y:S01]  /*2d10*/  LDSM.16.M88.4 R12, [R225+0x2800] ;  /* 0x00280000e10c783b */ /* 0x000ea20000000200 */
[----:B------:R-:W-:-:S02]  /*2d20*/  LOP3.LUT R19, R153, 0x71, RZ, 0xfc, !PT ;  /* 0x0000007199137812 */ /* 0x000fc400078efcff */
[----:B------:R-:W-:Y:S02]  /*2d30*/  ISETP.GE.AND P2, PT, R17, R204, PT ;  /* 0x000000cc1100720c */ /* 0x000fe40003f46270 */
[----:B------:R-:W-:Y:S02]  /*2d40*/  ISETP.GE.AND P1, PT, R19, R210, PT ;  /* 0x000000d21300720c */ /* 0x000fe40003f26270 */
[----:B------:R-:W-:Y:S02]  /*2d50*/  LOP3.LUT R17, R153, 0x79, RZ, 0xfc, !PT ;  /* 0x0000007999117812 */ /* 0x000fe400078efcff */
[----:B------:R-:W-:Y:S01]  /*2d60*/  FSEL R158, R10, -INF , !P2 ;  /* 0xff8000000a9e7808 */ /* 0x000fe20005000000 */
[----:B-1----:R-:W-:Y:S01]  /*2d70*/  HMMA.16816.F32.BF16 R120, R140, R20, R120 ;  /* 0x000000148c78723c */ /* 0x002fe20000041878 */
[----:B------:R-:W-:Y:S02]  /*2d80*/  ISETP.GE.AND P5, PT, R19, R204, PT ;  /* 0x000000cc1300720c */ /* 0x000fe40003fa6270 */
[----:B------:R-:W-:-:S02]  /*2d90*/  ISETP.GE.AND P2, PT, R17, R210, PT ;  /* 0x000000d21100720c */ /* 0x000fc40003f46270 */
[----:B------:R-:W-:Y:S02]  /*2da0*/  FSEL R187, R9, -INF , !P1 ;  /* 0xff80000009bb7808 */ /* 0x000fe40004800000 */
[----:B------:R-:W-:Y:S01]  /*2db0*/  LOP3.LUT R9, R153, 0x80, RZ, 0xfc, !PT ;  /* 0x0000008099097812 */ /* 0x000fe200078efcff */
[----:B------:R-:W-:Y:S01]  /*2dc0*/  HMMA.16816.F32.BF16 R116, R140, R22, R116 ;  /* 0x000000168c74723c */ /* 0x000fe20000041874 */
[----:B------:R-:W-:Y:S02]  /*2dd0*/  FSEL R154, R11, -INF , !P5 ;  /* 0xff8000000b9a7808 */ /* 0x000fe40006800000 */
[----:B------:R-:W-:Y:S02]  /*2de0*/  FSEL R189, R5, -INF , !P2 ;  /* 0xff80000005bd7808 */ /* 0x000fe40005000000 */
[----:B------:R-:W-:Y:S02]  /*2df0*/  ISETP.GE.AND P1, PT, R17, R204, PT ;  /* 0x000000cc1100720c */ /* 0x000fe40003f26270 */
[----:B------:R-:W-:-:S02]  /*2e00*/  ISETP.GE.AND P5, PT, R9, R210, PT ;  /* 0x000000d20900720c */ /* 0x000fc40003fa6270 */
[----:B------:R-:W-:Y:S02]  /*2e10*/  LOP3.LUT R5, R153, 0x88, RZ, 0xfc, !PT ;  /* 0x0000008899057812 */ /* 0x000fe400078efcff */
[----:B------:R-:W-:Y:S02]  /*2e20*/  FSEL R156, R7, -INF , !P1 ;  /* 0xff800000079c7808 */ /* 0x000fe40004800000 */
[----:B------:R-:W-:Y:S02]  /*2e30*/  FSEL R191, R128, -INF , !P5 ;  /* 0xff80000080bf7808 */ /* 0x000fe40006800000 */
[----:B------:R-:W-:Y:S02]  /*2e40*/  FSEL R31, R4, -INF , !P4 ;  /* 0xff800000041f7808 */ /* 0x000fe40006000000 */
[----:B------:R-:W-:Y:S02]  /*2e50*/  FSEL R152, R6, -INF , !P3 ;  /* 0xff80000006987808 */ /* 0x000fe40005800000 */
[----:B------:R-:W-:-:S02]  /*2e60*/  ISETP.GE.AND P1, PT, R5, R210, PT ;  /* 0x000000d20500720c */ /* 0x000fc40003f26270 */
        /* <DEDUP_REMOVED lines=8> */
[----:B------:R-:W-:-:S02]  /*2ef0*/  FSEL R150, R130, -INF , !P4 ;  /* 0xff80000082967808 */ /* 0x000fc40006000000 */
[----:B------:R-:W-:Y:S02]  /*2f00*/  FSEL R129, R129, -INF , !P3 ;  /* 0xff80000081817808 */ /* 0x000fe40005800000 */
[----:B------:R-:W-:Y:S02]  /*2f10*/  ISETP.GE.AND P2, PT, R11, R204, PT ;  /* 0x000000cc0b00720c */ /* 0x000fe40003f46270 */
[C---:B------:R-:W-:Y:S02]  /*2f20*/  ISETP.GE.AND P4, PT, R9.reuse, R210, PT ;  /* 0x000000d20900720c */ /* 0x040fe40003f86270 */
[----:B------:R-:W-:Y:S02]  /*2f30*/  ISETP.GE.AND P3, PT, R9, R204, PT ;  /* 0x000000cc0900720c */ /* 0x000fe40003f66270 */
[C---:B------:R-:W-:Y:S02]  /*2f40*/  LOP3.LUT R9, R153.reuse, 0x90, RZ, 0xfc, !PT ;  /* 0x0000009099097812 */ /* 0x040fe400078efcff */
[----:B------:R-:W-:-:S02]  /*2f50*/  LOP3.LUT R11, R153, 0x91, RZ, 0xfc, !PT ;  /* 0x00000091990b7812 */ /* 0x000fc400078efcff */
[----:B------:R-:W-:Y:S02]  /*2f60*/  FSEL R146, R131, -INF , !P2 ;  /* 0xff80000083927808 */ /* 0x000fe40005000000 */
[----:B------:R-:W-:Y:S02]  /*2f70*/  FSEL R193, R124, -INF , !P1 ;  /* 0xff8000007cc17808 */ /* 0x000fe40004800000 */
[C---:B------:R-:W-:Y:S02]  /*2f80*/  ISETP.GE.AND P2, PT, R9.reuse, R210, PT ;  /* 0x000000d20900720c */ /* 0x040fe40003f46270 */
[----:B------:R-:W-:Y:S02]  /*2f90*/  ISETP.GE.AND P1, PT, R9, R204, PT ;  /* 0x000000cc0900720c */ /* 0x000fe40003f26270 */
[----:B------:R-:W-:Y:S02]  /*2fa0*/  FSEL R144, R126, -INF , !P5 ;  /* 0xff8000007e907808 */ /* 0x000fe40006800000 */
[----:B------:R-:W-:-:S02]  /*2fb0*/  ISETP.GE.AND P5, PT, R11, R210, PT ;  /* 0x000000d20b00720c */ /* 0x000fc40003fa6270 */
[C---:B------:R-:W-:Y:S02]  /*2fc0*/  LOP3.LUT R9, R153.reuse, 0x98, RZ, 0xfc, !PT ;  /* 0x0000009899097812 */ /* 0x040fe400078efcff */
[----:B------:R-:W-:Y:S02]  /*2fd0*/  LOP3.LUT R13, R153, 0x99, RZ, 0xfc, !PT ;  /* 0x00000099990d7812 */ /* 0x000fe400078efcff */
[----:B------:R-:W-:Y:S01]  /*2fe0*/  FSEL R195, R125, -INF , !P4 ;  /* 0xff8000007dc37808 */ /* 0x000fe20006000000 */
[----:B-1----:R-:W-:Y:S01]  /*2ff0*/  HMMA.16816.F32.BF16 R16, R140, R4, R104 ;  /* 0x000000048c10723c */ /* 0x002fe20000041868 */
[----:B------:R-:W-:Y:S02]  /*3000*/  FSEL R138, R127, -INF , !P3 ;  /* 0xff8000007f8a7808 */ /* 0x000fe40005800000 */
[----:B------:R-:W-:Y:S02]  /*3010*/  FSEL R197, R120, -INF , !P2 ;  /* 0xff80000078c57808 */ /* 0x000fe40005000000 */
[----:B------:R-:W-:-:S02]  /*3020*/  FSEL R136, R122, -INF , !P1 ;  /* 0xff8000007a887808 */ /* 0x000fc40004800000 */
[----:B------:R-:W-:Y:S02]  /*3030*/  FSEL R199, R121, -INF , !P5 ;  /* 0xff80000079c77808 */ /* 0x000fe40006800000 */
[----:B------:R-:W-:Y:S02]  /*3040*/  ISETP.GE.AND P4, PT, R11, R204, PT ;  /* 0x000000cc0b00720c */ /* 0x000fe40003f86270 */
[C---:B------:R-:W-:Y:S02]  /*3050*/  ISETP.GE.AND P3, PT, R9.reuse, R210, PT ;  /* 0x000000d20900720c */ /* 0x040fe40003f66270 */
[----:B------:R-:W-:Y:S02]  /*3060*/  ISETP.GE.AND P2, PT, R9, R204, PT ;  /* 0x000000cc0900720c */ /* 0x000fe40003f46270 */
[C---:B------:R-:W-:Y:S01]  /*3070*/  ISETP.GE.AND P1, PT, R13.reuse, R210, PT ;  /* 0x000000d20d00720c */ /* 0x040fe20003f26270 */
[----:B------:R-:W1:Y:S01]  /*3080*/  LDSM.16.M88.4 R8, [R225+0x3000] ;  /* 0x00300000e108783b */ /* 0x000e620000000200 */
[----:B------:R-:W-:-:S02]  /*3090*/  ISETP.GE.AND P5, PT, R13, R204, PT ;  /* 0x000000cc0d00720c */ /* 0x000fc40003fa6270 */
[----:B------:R-:W-:Y:S02]  /*30a0*/  LOP3.LUT R13, R153, 0xa0, RZ, 0xfc, !PT ;  /* 0x000000a0990d7812 */ /* 0x000fe400078efcff */
[----:B------:R-:W-:Y:S02]  /*30b0*/  FSEL R130, R123, -INF , !P4 ;  /* 0xff8000007b827808 */ /* 0x000fe40006000000 */
[----:B------:R-:W-:Y:S02]  /*30c0*/  FSEL R201, R116, -INF , !P3 ;  /* 0xff80000074c97808 */ /* 0x000fe40005800000 */
[C---:B------:R-:W-:Y:S02]  /*30d0*/  ISETP.GE.AND P4, PT, R13.reuse, R210, PT ;  /* 0x000000d20d00720c */ /* 0x040fe40003f86270 */
[----:B------:R-:W-:Y:S02]  /*30e0*/  ISETP.GE.AND P3, PT, R13, R204, PT ;  /* 0x000000cc0d00720c */ /* 0x000fe40003f66270 */
[----:B------:R-:W-:-:S02]  /*30f0*/  LOP3.LUT R15, R153, 0xa1, RZ, 0xfc, !PT ;  /* 0x000000a1990f7812 */ /* 0x000fc400078efcff */
[----:B------:R-:W-:Y:S02]  /*3100*/  LOP3.LUT R13, R153, 0xa8, RZ, 0xfc, !PT ;  /* 0x000000a8990d7812 */ /* 0x000fe400078efcff */
[----:B------:R-:W-:Y:S02]  /*3110*/  FSEL R124, R119, -INF , !P5 ;  /* 0xff800000777c7808 */ /* 0x000fe40006800000 */
[----:B------:R-:W-:Y:S02]  /*3120*/  FSEL R126, R118, -INF , !P2 ;  /* 0xff800000767e7808 */ /* 0x000fe40005000000 */
[----:B------:R-:W-:Y:S02]  /*3130*/  FSEL R117, R117, -INF , !P1 ;  /* 0xff80000075757808 */ /* 0x000fe40004800000 */
[----:B------:R-:W-:Y:S02]  /*3140*/  FSEL R119, R112, -INF , !P4 ;  /* 0xff80000070777808 */ /* 0x000fe40006000000 */
[----:B------:R-:W-:-:S02]  /*3150*/  ISETP.GE.AND P2, PT, R15, R210, PT ;  /* 0x000000d20f00720c */ /* 0x000fc40003f46270 */
[----:B------:R-:W-:Y:S02]  /*3160*/  ISETP.GE.AND P1, PT, R15, R204, PT ;  /* 0x000000cc0f00720c */ /* 0x000fe40003f26270 */
[C---:B------:R-:W-:Y:S02]  /*3170*/  ISETP.GE.AND P5, PT, R13.reuse, R210, PT ;  /* 0x000000d20d00720c */ /* 0x040fe40003fa6270 */
[----:B------:R-:W-:Y:S02]  /*3180*/  ISETP.GE.AND P4, PT, R13, R204, PT ;  /* 0x000000cc0d00720c */ /* 0x000fe40003f86270 */
[----:B------:R-:W2:Y:S01]  /*3190*/  LDSM.16.M88.4 R12, [R225+0x3400] ;  /* 0x00340000e10c783b */ /* 0x000ea20000000200 */
[----:B------:R-:W-:Y:S02]  /*31a0*/  LOP3.LUT R5, R153, 0xa9, RZ, 0xfc, !PT ;  /* 0x000000a999057812 */ /* 0x000fe400078efcff */
[----:B------:R-:W-:Y:S02]  /*31b0*/  FSEL R116, R114, -INF , !P3 ;  /* 0xff80000072747808 */ /* 0x000fe40005800000 */
[----:B------:R-:W-:-:S02]  /*31c0*/  FSEL R203, R113, -INF , !P2 ;  /* 0xff80000071cb7808 */ /* 0x000fc40005000000 */
[C---:B------:R-:W-:Y:S01]  /*31d0*/  ISETP.GE.AND P3, PT, R5.reuse, R210, PT ;  /* 0x000000d20500720c */ /* 0x040fe20003f66270 */
[C---:B-1----:R-:W-:Y:S01]  /*31e0*/  HMMA.16816.F32.BF16 R24, R140.reuse, R8, R96 ;  /* 0x000000088c18723c */ /* 0x042fe20000041860 */
[----:B------:R-:W-:Y:S02]  /*31f0*/  ISETP.GE.AND P2, PT, R5, R204, PT ;  /* 0x000000cc0500720c */ /* 0x000fe40003f46270 */
[----:B------:R-:W-:Y:S02]  /*3200*/  LOP3.LUT R21, R153, 0xb0, RZ, 0xfc, !PT ;  /* 0x000000b099157812 */ /* 0x000fe400078efcff */
[----:B------:R-:W-:Y:S02]  /*3210*/  FSEL R112, R115, -INF , !P1 ;  /* 0xff80000073707808 */ /* 0x000fe40004800000 */
[----:B------:R-:W-:Y:S01]  /*3220*/  ISETP.GE.AND P1, PT, R21, R210, PT ;  /* 0x000000d21500720c */ /* 0x000fe20003f26270 */
[----:B------:R-:W-:Y:S01]  /*3230*/  HMMA.16816.F32.BF16 R4, R140, R6, R100 ;  /* 0x000000068c04723c */ /* 0x000fe20000041864 */
[----:B------:R-:W-:-:S02]  /*3240*/  LOP3.LUT R23, R153, 0xb1, RZ, 0xfc, !PT ;  /* 0x000000b199177812 */ /* 0x000fc400078efcff */
[----:B------:R-:W-:Y:S02]  /*3250*/  FSEL R104, R110, -INF , !P4 ;  /* 0xff8000006e687808 */ /* 0x000fe40006000000 */
[----:B------:R-:W-:Y:S02]  /*3260*/  FSEL R109, R109, -INF , !P3 ;  /* 0xff8000006d6d7808 */ /* 0x000fe40005800000 */
[----:B------:R-:W-:Y:S02]  /*3270*/  FSEL R103, R108, -INF , !P5 ;  /* 0xff8000006c677808 */ /* 0x000fe40006800000 */
[----:B------:R-:W-:Y:S02]  /*3280*/  ISETP.GE.AND P5, PT, R21, R204, PT ;  /* 0x000000cc1500720c */ /* 0x000fe40003fa6270 */
[----:B------:R-:W-:Y:S02]  /*3290*/  LOP3.LUT R21, R153, 0xb8, RZ, 0xfc, !PT ;  /* 0x000000b899157812 */ /* 0x000fe400078efcff */
[----:B------:R-:W-:-:S02]  /*32a0*/  FSEL R108, R111, -INF , !P2 ;  /* 0xff8000006f6c7808 */ /* 0x000fc40005000000 */
[----:B------:R-:W-:Y:S02]  /*32b0*/  FSEL R111, R16, -INF , !P1 ;  /* 0xff800000106f7808 */ /* 0x000fe40004800000 */
[C---:B------:R-:W-:Y:S02]  /*32c0*/  ISETP.GE.AND P4, PT, R23.reuse, R210, PT ;  /* 0x000000d21700720c */ /* 0x040fe40003f86270 */
[----:B------:R-:W-:Y:S02]  /*32d0*/  ISETP.GE.AND P3, PT, R23, R204, PT ;  /* 0x000000cc1700720c */ /* 0x000fe40003f66270 */
[----:B------:R-:W-:Y:S02]  /*32e0*/  LOP3.LUT R9, R153, 0xb9, RZ, 0xfc, !PT ;  /* 0x000000b999097812 */ /* 0x000fe400078efcff */
[C---:B------:R-:W-:Y:S01]  /*32f0*/  ISETP.GE.AND P2, PT, R21.reuse, R210, PT ;  /* 0x000000d21500720c */ /* 0x040fe20003f46270 */
[----:B--2---:R-:W-:Y:S01]  /*3300*/  HMMA.16816.F32.BF16 R84, R140, R14, R84 ;  /* 0x0000000e8c54723c */ /* 0x004fe20000041854 */
[----:B------:R-:W-:-:S02]  /*3310*/  ISETP.GE.AND P1, PT, R21, R204, PT ;  /* 0x000000cc1500720c */ /* 0x000fc40003f26270 */
[----:B------:R-:W1:Y:S01]  /*3320*/  LDSM.16.M88.4 R20, [R225+0x3800] ;  /* 0x00380000e114783b */ /* 0x000e620000000200 */
[----:B------:R-:W-:Y:S02]  /*3330*/  FSEL R100, R18, -INF , !P5 ;  /* 0xff80000012647808 */ /* 0x000fe40006800000 */
[----:B------:R-:W-:Y:S02]  /*3340*/  ISETP.GE.AND P5, PT, R9, R210, PT ;  /* 0x000000d20900720c */ /* 0x000fe40003fa6270 */
[----:B------:R-:W-:Y:S02]  /*3350*/  FSEL R205, R17, -INF , !P4 ;  /* 0xff80000011cd7808 */ /* 0x000fe40006000000 */
[----:B------:R-:W-:Y:S02]  /*3360*/  FSEL R98, R19, -INF , !P3 ;  /* 0xff80000013627808 */ /* 0x000fe40005800000 */
[C---:B------:R-:W-:Y:S02]  /*3370*/  LOP3.LUT R17, R153.reuse, 0xc0, RZ, 0xfc, !PT ;  /* 0x000000c099117812 */ /* 0x040fe400078efcff */
[----:B------:R-:W-:-:S02]  /*3380*/  LOP3.LUT R19, R153, 0xc1, RZ, 0xfc, !PT ;  /* 0x000000c199137812 */ /* 0x000fc400078efcff */
[----:B------:R-:W-:Y:S02]  /*3390*/  ISETP.GE.AND P4, PT, R9, R204, PT ;  /* 0x000000cc0900720c */ /* 0x000fe40003f86270 */
[----:B------:R-:W-:Y:S01]  /*33a0*/  HMMA.16816.F32.BF16 R8, R140, R10, R92 ;  /* 0x0000000a8c08723c */ /* 0x000fe2000004185c */
[----:B------:R-:W-:Y:S02]  /*33b0*/  FSEL R207, R4, -INF , !P2 ;  /* 0xff80000004cf7808 */ /* 0x000fe40005000000 */
[----:B------:R-:W-:Y:S02]  /*33c0*/  FSEL R223, R5, -INF , !P5 ;  /* 0xff80000005df7808 */ /* 0x000fe40006800000 */
[C---:B------:R-:W-:Y:S02]  /*33d0*/  ISETP.GE.AND P3, PT, R17.reuse, R210, PT ;  /* 0x000000d21100720c */ /* 0x040fe40003f66270 */
[----:B------:R-:W-:Y:S02]  /*33e0*/  FSEL R92, R6, -INF , !P1 ;  /* 0xff800000065c7808 */ /* 0x000fe40004800000 */
[----:B------:R-:W-:-:S02]  /*33f0*/  ISETP.GE.AND P2, PT, R17, R204, PT ;  /* 0x000000cc1100720c */ /* 0x000fc40003f46270 */
[C---:B------:R-:W-:Y:S02]  /*3400*/  ISETP.GE.AND P1, PT, R19.reuse, R210, PT ;  /* 0x000000d21300720c */ /* 0x040fe40003f26270 */
[----:B------:R-:W-:Y:S02]  /*3410*/  ISETP.GE.AND P5, PT, R19, R204, PT ;  /* 0x000000cc1300720c */ /* 0x000fe40003fa6270 */
[----:B------:R-:W-:Y:S01]  /*3420*/  HMMA.16816.F32.BF16 R16, R140, R12, R88 ;  /* 0x0000000c8c10723c */ /* 0x000fe20000041858 */
[----:B------:R-:W-:Y:S02]  /*3430*/  LOP3.LUT R37, R153, 0xc8, RZ, 0xfc, !PT ;  /* 0x000000c899257812 */ /* 0x000fe400078efcff */
[----:B------:R-:W-:Y:S02]  /*3440*/  FSEL R105, R24, -INF , !P3 ;  /* 0xff80000018697808 */ /* 0x000fe40005800000 */
[----:B------:R-:W-:Y:S02]  /*3450*/  FSEL R125, R25, -INF , !P1 ;  /* 0xff800000197d7808 */ /* 0x000fe40004800000 */
[----:B------:R-:W-:-:S02]  /*3460*/  FSEL R90, R7, -INF , !P4 ;  /* 0xff800000075a7808 */ /* 0x000fc40006000000 */
[----:B------:R-:W2:Y:S01]  /*3470*/  LDSM.16.M88.4 R4, [R225+0x3c00] ;  /* 0x003c0000e104783b */ /* 0x000ea20000000200 */
[----:B-1----:R-:W-:Y:S01]  /*3480*/  HMMA.16816.F32.BF16 R80, R140, R20, R80 ;  /* 0x000000148c50723c */ /* 0x002fe20000041850 */
[----:B------:R-:W-:Y:S01]  /*3490*/  LOP3.LUT R13, R153, 0xc9, RZ, 0xfc, !PT ;  /* 0x000000c9990d7812 */ /* 0x000fe200078efcff */
[----:B------:R-:W-:-:S04]  /*34a0*/  DEPBAR.LE SB0, 0x0 ;  /* 0x000080000000791a */ /* 0x000fc80000000000 */
[----:B------:R-:W-:Y:S02]  /*34b0*/  FSEL R88, R26, -INF , !P2 ;  /* 0xff8000001a587808 */ /* 0x000fe40005000000 */
[C---:B------:R-:W-:Y:S01]  /*34c0*/  ISETP.GE.AND P4, PT, R37.reuse, R210, PT ;  /* 0x000000d22500720c */ /* 0x040fe20003f86270 */
[----:B------:R-:W-:Y:S01]  /*34d0*/  HMMA.16816.F32.BF16 R76, R140, R22, R76 ;  /* 0x000000168c4c723c */ /* 0x000fe2000004184c */
[----:B------:R-:W-:Y:S01]  /*34e0*/  BAR.SYNC.DEFER_BLOCKING 0x0 ;  /* 0x0000000000007b1d */ /* 0x000fe20000010000 */
[----:B------:R-:W-:Y:S02]  /*34f0*/  ISETP.GE.AND P3, PT, R37, R204, PT ;  /* 0x000000cc2500720c */ /* 0x000fe40003f66270 */
[C---:B------:R-:W-:Y:S02]  /*3500*/  ISETP.GE.AND P2, PT, R13.reuse, R210, PT ;  /* 0x000000d20d00720c */ /* 0x040fe40003f46270 */
[----:B------:R-:W-:Y:S02]  /*3510*/  ISETP.GE.AND P1, PT, R13, R204, PT ;  /* 0x000000cc0d00720c */ /* 0x000fe40003f26270 */
[----:B------:R-:W-:-:S02]  /*3520*/  LOP3.LUT R13, R153, 0xd0, RZ, 0xfc, !PT ;  /* 0x000000d0990d7812 */ /* 0x000fc400078efcff */
[----:B------:R-:W-:Y:S02]  /*3530*/  LOP3.LUT R15, R153, 0xd1, RZ, 0xfc, !PT ;  /* 0x000000d1990f7812 */ /* 0x000fe400078efcff */
[----:B------:R-:W-:Y:S02]  /*3540*/  FSEL R37, R27, -INF , !P5 ;  /* 0xff8000001b257808 */ /* 0x000fe40006800000 */
[----:B------:R-:W-:Y:S02]  /*3550*/  FSEL R127, R8, -INF , !P4 ;  /* 0xff800000087f7808 */ /* 0x000fe40006000000 */
[----:B------:R-:W-:Y:S02]  /*3560*/  FSEL R36, R10, -INF , !P3 ;  /* 0xff8000000a247808 */ /* 0x000fe40005800000 */
[C---:B------:R-:W-:Y:S02]  /*3570*/  ISETP.GE.AND P5, PT, R13.reuse, R210, PT ;  /* 0x000000d20d00720c */ /* 0x040fe40003fa6270 */
[----:B------:R-:W-:-:S02]  /*3580*/  ISETP.GE.AND P4, PT, R13, R204, PT ;  /* 0x000000cc0d00720c */ /* 0x000fc40003f86270 */
[----:B------:R-:W-:Y:S02]  /*3590*/  ISETP.GE.AND P3, PT, R15, R210, PT ;  /* 0x000000d20f00720c */ /* 0x000fe40003f66270 */
[----:B------:R-:W-:Y:S02]  /*35a0*/  FSEL R167, R9, -INF , !P2 ;  /* 0xff80000009a77808 */ /* 0x000fe40005000000 */
[----:B------:R-:W-:Y:S02]  /*35b0*/  FSEL R39, R11, -INF , !P1 ;  /* 0xff8000000b277808 */ /* 0x000fe40004800000 */
[C---:B------:R-:W-:Y:S02]  /*35c0*/  LOP3.LUT R9, R153.reuse, 0xd8, RZ, 0xfc, !PT ;  /* 0x000000d899097812 */ /* 0x040fe400078efcff */
[----:B------:R-:W-:Y:S01]  /*35d0*/  LOP3.LUT R11, R153, 0xd9, RZ, 0xfc, !PT ;  /* 0x000000d9990b7812 */ /* 0x000fe200078efcff */
[----:B--2---:R-:W-:Y:S01]  /*35e0*/  HMMA.16816.F32.BF16 R72, R140, R4, R72 ;  /* 0x000000048c48723c */ /* 0x004fe20000041848 */
[----:B------:R-:W-:-:S02]  /*35f0*/  FSEL R159, R16, -INF , !P5 ;  /* 0xff800000109f7808 */ /* 0x000fc40006800000 */
[----:B------:R-:W-:Y:S02]  /*3600*/  FSEL R38, R18, -INF , !P4 ;  /* 0xff80000012267808 */ /* 0x000fe40006000000 */
[----:B------:R-:W-:Y:S02]  /*3610*/  FSEL R151, R17, -INF , !P3 ;  /* 0xff80000011977808 */ /* 0x000fe40005800000 */
[----:B------:R-:W-:Y:S01]  /*3620*/  ISETP.GE.AND P2, PT, R15, R204, PT ;  /* 0x000000cc0f00720c */ /* 0x000fe20003f46270 */
[----:B------:R-:W-:Y:S01]  /*3630*/  HMMA.16816.F32.BF16 R68, R140, R6, R68 ;  /* 0x000000068c44723c */ /* 0x000fe20000041844 */
[----:B------:R-:W-:Y:S01]  /*3640*/  ISETP.GE.AND P1, PT, R9, R210, PT ;  /* 0x000000d20900720c */ /* 0x000fe20003f26270 */
[----:B------:R-:W-:Y:S01]  /*3650*/  IMAD.IADD R4, R149, 0x1, R208 ;  /* 0x0000000195047824 */ /* 0x000fe200078e02d0 */
[----:B------:R-:W-:Y:S02]  /*3660*/  ISETP.GE.AND P5, PT, R9, R204, PT ;  /* 0x000000cc0900720c */ /* 0x000fe40003fa6270 */
[----:B------:R-:W-:-:S02]  /*3670*/  ISETP.GE.AND P4, PT, R11, R210, PT ;  /* 0x000000d20b00720c */ /* 0x000fc40003f86270 */
[----:B------:R-:W-:Y:S02]  /*3680*/  ISETP.GE.AND P3, PT, R11, R204, PT ;  /* 0x000000cc0b00720c */ /* 0x000fe40003f66270 */
[C---:B------:R-:W-:Y:S02]  /*3690*/  LOP3.LUT R9, R153.reuse, 0xe0, RZ, 0xfc, !PT ;  /* 0x000000e099097812 */ /* 0x040fe400078efcff */
[----:B------:R-:W-:Y:S02]  /*36a0*/  LOP3.LUT R11, R153, 0xe1, RZ, 0xfc, !PT ;  /* 0x000000e1990b7812 */ /* 0x000fe400078efcff */
[----:B------:R-:W-:Y:S02]  /*36b0*/  FSEL R41, R19, -INF , !P2 ;  /* 0xff80000013297808 */ /* 0x000fe40005000000 */
[----:B------:R-:W-:Y:S02]  /*36c0*/  FSEL R137, R84, -INF , !P1 ;  /* 0xff80000054897808 */ /* 0x000fe40004800000 */
[----:B------:R-:W-:-:S02]  /*36d0*/  FSEL R40, R86, -INF , !P5 ;  /* 0xff80000056287808 */ /* 0x000fc40006800000 */
[C---:B------:R-:W-:Y:S02]  /*36e0*/  ISETP.GE.AND P2, PT, R9.reuse, R210, PT ;  /* 0x000000d20900720c */ /* 0x040fe40003f46270 */
[----:B------:R-:W-:Y:S02]  /*36f0*/  ISETP.GE.AND P1, PT, R9, R204, PT ;  /* 0x000000cc0900720c */ /* 0x000fe40003f26270 */
[----:B------:R-:W-:Y:S02]  /*3700*/  ISETP.GE.AND P5, PT, R11, R210, PT ;  /* 0x000000d20b00720c */ /* 0x000fe40003fa6270 */
[C---:B------:R-:W-:Y:S02]  /*3710*/  LOP3.LUT R9, R153.reuse, 0xe8, RZ, 0xfc, !PT ;  /* 0x000000e899097812 */ /* 0x040fe400078efcff */
[----:B------:R-:W-:Y:S02]  /*3720*/  LOP3.LUT R5, R153, 0xe9, RZ, 0xfc, !PT ;  /* 0x000000e999057812 */ /* 0x000fe400078efcff */
[----:B------:R-:W-:-:S02]  /*3730*/  FSEL R123, R80, -INF , !P2 ;  /* 0xff800000507b7808 */ /* 0x000fc40005000000 */
[----:B------:R-:W-:Y:S02]  /*3740*/  FSEL R43, R82, -INF , !P1 ;  /* 0xff800000522b7808 */ /* 0x000fe40004800000 */
[----:B------:R-:W-:Y:S02]  /*3750*/  FSEL R113, R81, -INF , !P5 ;  /* 0xff80000051717808 */ /* 0x000fe40006800000 */
[----:B------:R-:W-:Y:S02]  /*3760*/  FSEL R131, R85, -INF , !P4 ;  /* 0xff80000055837808 */ /* 0x000fe40006000000 */
[----:B------:R-:W-:Y:S02]  /*3770*/  FSEL R44, R87, -INF , !P3 ;  /* 0xff800000572c7808 */ /* 0x000fe40005800000 */
[----:B------:R-:W-:Y:S02]  /*3780*/  ISETP.GE.AND P2, PT, R9, R204, PT ;  /* 0x000000cc0900720c */ /* 0x000fe40003f46270 */
[----:B------:R-:W-:-:S02]  /*3790*/  ISETP.GE.AND P1, PT, R5, R210, PT ;  /* 0x000000d20500720c */ /* 0x000fc40003f26270 */
[-C--:B------:R-:W-:Y:S02]  /*37a0*/  ISETP.GE.AND P5, PT, R5, R204.reuse, PT ;  /* 0x000000cc0500720c */ /* 0x080fe40003fa6270 */
        /* <DEDUP_REMOVED lines=8> */
[C---:B------:R-:W-:Y:S02]  /*3830*/  ISETP.GE.AND P2, PT, R5.reuse, R210, PT ;  /* 0x000000d20500720c */ /* 0x040fe40003f46270 */
[----:B------:R-:W-:Y:S02]  /*3840*/  ISETP.GE.AND P1, PT, R5, R204, PT ;  /* 0x000000cc0500720c */ /* 0x000fe40003f26270 */
[----:B------:R-:W-:-:S02]  /*3850*/  FSEL R47, R79, -INF , !P5 ;  /* 0xff8000004f2f7808 */ /* 0x000fc40006800000 */
[C---:B------:R-:W-:Y:S02]  /*3860*/  ISETP.GE.AND P4, PT, R9.reuse, R210, PT ;  /* 0x000000d20900720c */ /* 0x040fe40003f86270 */
[----:B------:R-:W-:Y:S02]  /*3870*/  ISETP.GE.AND P3, PT, R9, R204, PT ;  /* 0x000000cc0900720c */ /* 0x000fe40003f66270 */
[C---:B------:R-:W-:Y:S02]  /*3880*/  LOP3.LUT R5, R153.reuse, 0xf8, RZ, 0xfc, !PT ;  /* 0x000000f899057812 */ /* 0x040fe400078efcff */
[C---:B------:R-:W-:Y:S02]  /*3890*/  ISETP.GE.AND P5, PT, R153.reuse, R210, PT ;  /* 0x000000d29900720c */ /* 0x040fe40003fa6270 */
[----:B------:R-:W-:Y:S02]  /*38a0*/  LOP3.LUT R153, R153, 0xf9, RZ, 0xfc, !PT ;  /* 0x000000f999997812 */ /* 0x000fe400078efcff */
[----:B------:R-:W-:-:S02]  /*38b0*/  FSEL R50, R72, -INF , !P4 ;  /* 0xff80000048327808 */ /* 0x000fc40006000000 */
[----:B------:R-:W-:Y:S02]  /*38c0*/  FSEL R46, R74, -INF , !P3 ;  /* 0xff8000004a2e7808 */ /* 0x000fe40005800000 */
[----:B------:R-:W-:Y:S02]  /*38d0*/  FSEL R49, R73, -INF , !P2 ;  /* 0xff80000049317808 */ /* 0x000fe40005000000 */
[----:B------:R-:W-:Y:S02]  /*38e0*/  FSEL R45, R75, -INF , !P1 ;  /* 0xff8000004b2d7808 */ /* 0x000fe40004800000 */
[-C--:B------:R-:W-:Y:S02]  /*38f0*/  ISETP.GE.AND P4, PT, R5, R210.reuse, PT ;  /* 0x000000d20500720c */ /* 0x080fe40003f86270 */
[----:B------:R-:W-:Y:S02]  /*3900*/  ISETP.GE.AND P3, PT, R153, R210, PT ;  /* 0x000000d29900720c */ /* 0x000fe40003f66270 */
[----:B------:R-:W-:-:S02]  /*3910*/  ISETP.GE.AND P2, PT, R5, R204, PT ;  /* 0x000000cc0500720c */ /* 0x000fc40003f46270 */
[----:B------:R-:W-:Y:S02]  /*3920*/  ISETP.GE.AND P1, PT, R153, R204, PT ;  /* 0x000000cc9900720c */ /* 0x000fe40003f26270 */
[----:B------:R-:W-:Y:S02]  /*3930*/  FSEL R56, R56, -INF , !P5 ;  /* 0xff80000038387808 */ /* 0x000fe40006800000 */
[----:B------:R-:W-:Y:S02]  /*3940*/  FSEL R54, R68, -INF , !P4 ;  /* 0xff80000044367808 */ /* 0x000fe40006000000 */
[----:B------:R-:W-:Y:S02]  /*3950*/  FSEL R52, R70, -INF , !P2 ;  /* 0xff80000046347808 */ /* 0x000fe40005000000 */
[----:B------:R-:W-:Y:S02]  /*3960*/  FSEL R53, R69, -INF , !P3 ;  /* 0xff80000045357808 */ /* 0x000fe40005800000 */
[----:B------:R-:W-:-:S02]  /*3970*/  FSEL R51, R71, -INF , !P1 ;  /* 0xff80000047337808 */ /* 0x000fc40004800000 */
[C---:B------:R-:W-:Y:S02]  /*3980*/  IADD3 R210, R225.reuse, 0x3400, RZ ;  /* 0x00003400e1d27810 */ /* 0x040fe40007ffe0ff */
[----:B------:R-:W-:Y:S01]  /*3990*/  IADD3 R208, R225, 0x3c00, RZ ;  /* 0x00003c00e1d07810 */ /* 0x000fe20007ffe0ff */
[----:B------:R-:W-:Y:S05]  /*39a0*/  @!P0 BRA `(.L_x_1512) ;  /* 0x0000059000008947 */ /* 0x000fea0003800000 */
[----:B------:R-:W-:Y:S05]  /*39b0*/  @P6 BRA `(.L_x_1513) ;  /* 0x0000038000006947 */ /* 0x000fea0003800000 */
[----:B------:R-:W1:Y:S01]  /*39c0*/  I2F.RP R5, R2 ;  /* 0x0000000200057306 */ /* 0x000e620000209400 */
[C---:B------:R-:W-:Y:S02]  /*39d0*/  IADD3 R10, R0.reuse, -0x100, RZ ;  /* 0xffffff00000a7810 */ /* 0x040fe40007ffe0ff */
[----:B------:R-:W-:Y:S02]  /*39e0*/  IABS R8, R0 ;  /* 0x0000000000087213 */ /* 0x000fe40000000000 */
[----:B------:R-:W-:Y:S02]  /*39f0*/  IABS R6, R10 ;  /* 0x0000000a00067213 */ /* 0x000fe40000000000 */
[----:B------:R-:W-:-:S02]  /*3a00*/  LOP3.LUT R0, R0, c[0x0][0x2d0], RZ, 0x3c, !PT ;  /* 0x0000b40000007a12 */ /* 0x000fc400078e3cff */
        /* <DEDUP_REMOVED lines=50> */
[----:B------:R-:W-:Y:S05]  /*3d30*/  BRA `(.L_x_1514) ;  /* 0x0000004000007947 */ /* 0x000fea0003800000 */
.L_x_1513:
[----:B------:R-:W-:-:S04]  /*3d40*/  ULEA UR6, -UR6, URZ, 0x8 ;  /* 0x0000003f06067291 */ /* 0x000fc8000f8e413f */
[----:B------:R-:W-:Y:S02]  /*3d50*/  USHF.R.S32.HI UR8, URZ, 0x1f, UR6 ;  /* 0x0000001f3f087899 */ /* 0x000fe40008011406 */
[----:B------:R-:W-:-:S04]  /*3d60*/  MOV R6, UR6 ;  /* 0x0000000600067c02 */ /* 0x000fc80008000f00 */
[----:B------:R-:W-:Y:S02]  /*3d70*/  MOV R0, UR8 ;  /* 0x0000000800007c02 */ /* 0x000fe40008000f00 */
.L_x_1514:
[----:B------:R-:W-:-:S04]  /*3d80*/  LEA R232, P1, R6, R232, 0x1 ;  /* 0x000000e806e87211 */ /* 0x000fc800078208ff */
[----:B------:R-:W-:Y:S02]  /*3d90*/  LEA.HI.X R233, R6, R233, R0, 0x1, P1 ;  /* 0x000000e906e97211 */ /* 0x000fe400008f0c00 */
[----:B------:R-:W-:-:S03]  /*3da0*/  IADD3 R14, P1, R232, UR9, RZ ;  /* 0x00000009e80e7c10 */ /* 0x000fc6000ff3e0ff */
[----:B------:R-:W-:Y:S01]  /*3db0*/  @!PT LDS RZ, [RZ] ;  /* 0x00000000fffff984 */ /* 0x000fe20000000800 */
[----:B------:R-:W-:Y:S01]  /*3dc0*/  @!PT LDS RZ, [RZ] ;  /* 0x00000000fffff984 */ /* 0x000fe20000000800 */
[----:B------:R-:W-:Y:S01]  /*3dd0*/  @!PT LDS RZ, [RZ] ;  /* 0x00000000fffff984 */ /* 0x000fe20000000800 */
        /* <DEDUP_REMOVED lines=22> */
.L_x_1512:
[----:B------:R-:W-:Y:S02]  /*3f40*/  FMNMX.FTZ R0, R56, R57, !PT ;  /* 0x0000003938007209 */ /* 0x000fe40007810000 */
[----:B------:R-:W-:Y:S02]  /*3f50*/  SHF.L.U32 R224, R4, 0x1, RZ ;  /* 0x0000000104e07819 */ /* 0x000fe400000006ff */
        /* <DEDUP_REMOVED lines=79> */
[----:B------:R-:W-:Y:S01]  /*4450*/  IADD3 R223, R3, R224, RZ ;  /* 0x000000e003df7210 */ /* 0x000fe20007ffe0ff */
[--C-:B------:R-:W-:Y:S01]  /*4460*/  FFMA.FTZ R64, R117, c[0x0][0x23c], -R84.reuse ;  /* 0x00008f0075407a23 */ /* 0x100fe20000010854 */
[----:B------:R-:W-:Y:S01]  /*4470*/  FMNMX.FTZ R5, R246, R5, !PT ;  /* 0x00000005f6057209 */ /* 0x000fe20007810000 */
[--C-:B------:R-:W-:Y:S01]  /*4480*/  FFMA.FTZ R63, R119, c[0x0][0x23c], -R84.reuse ;  /* 0x00008f00773f7a23 */ /* 0x100fe20000010854 */
[----:B------:R-:W-:Y:S01]  /*4490*/  MUFU.EX2 R204, R204 ;  /* 0x000000cc00cc7308 */ /* 0x000fe20000000800 */
[----:B-1----:R-:W-:Y:S01]  /*44a0*/  LDSM.16.MT88.4 R12, [R223+0x5000] ;  /* 0x00500000df0c783b */ /* 0x002fe20000004200 */
[----:B------:R-:W-:Y:S01]  /*44b0*/  FMNMX.FTZ R5, R200, R5, !PT ;  /* 0x00000005c8057209 */ /* 0x000fe20007810000 */
[----:B------:R-:W-:-:S02]  /*44c0*/  FFMA.FTZ R121, R57, c[0x0][0x23c], -R84 ;  /* 0x00008f0039797a23 */ /* 0x000fc40000010854 */
[--C-:B------:R-:W-:Y:S01]  /*44d0*/  FFMA.FTZ R142, R59, c[0x0][0x23c], -R84.reuse ;  /* 0x00008f003b8e7a23 */ /* 0x100fe20000010854 */
[----:B------:R-:W-:Y:S01]  /*44e0*/  FMNMX.FTZ R5, R196, R5, !PT ;  /* 0x00000005c4057209 */ /* 0x000fe20007810000 */
[--C-:B------:R-:W-:Y:S01]  /*44f0*/  FFMA.FTZ R115, R147, c[0x0][0x23c], -R84.reuse ;  /* 0x00008f0093737a23 */ /* 0x100fe20000010854 */
[----:B------:R-:W-:Y:S01]  /*4500*/  LDSM.16.MT88.4 R16, [R223+0x5400] ;  /* 0x00540000df10783b */ /* 0x000fe20000004200 */
[----:B------:R-:W1:Y:S01]  /*4510*/  MUFU.EX2 R121, R121 ;  /* 0x0000007900797308 */ /* 0x000e620000000800 */
[----:B------:R-:W-:Y:S01]  /*4520*/  FMNMX.FTZ R5, R194, R5, !PT ;  /* 0x00000005c2057209 */ /* 0x000fe20007810000 */
[--C-:B------:R-:W-:Y:S02]  /*4530*/  FFMA.FTZ R89, R33, c[0x0][0x23c], -R84.reuse ;  /* 0x00008f0021597a23 */ /* 0x100fe40000010854 */
[--C-:B------:R-:W-:Y:S01]  /*4540*/  FFMA.FTZ R86, R35, c[0x0][0x23c], -R84.reuse ;  /* 0x00008f0023567a23 */ /* 0x100fe20000010854 */
[----:B------:R-:W-:Y:S01]  /*4550*/  FMNMX.FTZ R5, R192, R5, !PT ;  /* 0x00000005c0057209 */ /* 0x000fe20007810000 */
[----:B------:R-:W-:Y:S01]  /*4560*/  LDSM.16.MT88.4 R32, [R224+0x5400] ;  /* 0x00540000e020783b */ /* 0x000fe20000004200 */
[--C-:B------:R-:W-:Y:S01]  /*4570*/  FFMA.FTZ R107, R61, c[0x0][0x23c], -R84.reuse ;  /* 0x00008f003d6b7a23 */ /* 0x100fe20000010854 */
[----:B------:R-:W-:Y:S01]  /*4580*/  MUFU.EX2 R142, R142 ;  /* 0x0000008e008e7308 */ /* 0x000fe20000000800 */
[----:B------:R-:W-:Y:S01]  /*4590*/  FMNMX.FTZ R5, R190, R5, !PT ;  /* 0x00000005be057209 */ /* 0x000fe20007810000 */
[----:B------:R-:W-:-:S02]  /*45a0*/  FFMA.FTZ R61, R103, c[0x0][0x23c], -R84 ;  /* 0x00008f00673d7a23 */ /* 0x000fc40000010854 */
        /* <DEDUP_REMOVED lines=12> */
[----:B------:R-:W-:Y:S01]  /*4670*/  LDSM.16.MT88.4 R28, [R224+0x5800] ;  /* 0x00580000e01c783b */ /* 0x000fe20000004200 */
[--C-:B------:R-:W-:Y:S02]  /*4680*/  FFMA.FTZ R60, R109, c[0x0][0x23c], -R84.reuse ;  /* 0x00008f006d3c7a23 */ /* 0x100fe40000010854 */
        /* <DEDUP_REMOVED lines=124> */
[----:B------:R-:W-:-:S05]  /*4e50*/  FMUL.FTZ R55, R0, c[0x0][0x23c] ;  /* 0x00008f0000377a20 */ /* 0x000fca0000410000 */
[----:B------:R-:W-:Y:S01]  /*4e60*/  MUFU.EX2 R67, R67 ;  /* 0x0000004300437308 */ /* 0x000fe20000000800 */
[----:B------:R-:W-:-:S05]  /*4e70*/  FSEL R55, R55, RZ, P1 ;  /* 0x000000ff37377208 */ /* 0x000fca0000800000 */
[--C-:B------:R-:W-:Y:S02]  /*4e80*/  FFMA.FTZ R198, R198, c[0x0][0x23c], -R55.reuse ;  /* 0x00008f00c6c67a23 */ /* 0x100fe40000010837 */
[--C-:B------:R-:W-:Y:S01]  /*4e90*/  FFMA.FTZ R119, R145, c[0x0][0x23c], -R55.reuse ;  /* 0x00008f0091777a23 */ /* 0x100fe20000010837 */
[----:B------:R-:W-:Y:S01]  /*4ea0*/  MUFU.EX2 R66, R66 ;  /* 0x0000004200427308 */ /* 0x000fe20000000800 */
        /* <DEDUP_REMOVED lines=9> */
[----:B------:R-:W2:Y:S01]  /*4f40*/  MUFU.EX2 R119, R119 ;  /* 0x0000007700777308 */ /* 0x000ea20000000800 */
        /* <DEDUP_REMOVED lines=53> */
[--C-:B------:R-:W-:Y:S01]  /*52a0*/  FFMA.FTZ R116, R104, c[0x0][0x23c], -R55.reuse ;  /* 0x00008f0068747a23 */ /* 0x100fe20000010837 */
[----:B------:R-:W-:Y:S01]  /*52b0*/  HMMA.16816.F32.BF16 R8, R12, R32, R8 ;  /* 0x000000200c08723c */ /* 0x000fe20000041808 */
[----:B------:R-:W-:Y:S01]  /*52c0*/  FFMA.FTZ R108, R108, c[0x0][0x23c], -R55 ;  /* 0x00008f006c6c7a23 */ /* 0x000fe20000010837 */
[----:B------:R-:W1:Y:S01]  /*52d0*/  MUFU.EX2 R128, R128 ;  /* 0x0000008000807308 */ /* 0x000e620000000800 */
[----:B------:R-:W-:-:S02]  /*52e0*/  FADD.FTZ R119, R198, R119 ;  /* 0x00000077c6777221 */ /* 0x000fc40000010000 */
[----:B------:R-:W-:Y:S02]  /*52f0*/  FFMA.FTZ R100, R100, c[0x0][0x23c], -R55 ;  /* 0x00008f0064647a23 */ /* 0x000fe40000010837 */
[----:B------:R-:W-:Y:S01]  /*5300*/  FADD.FTZ R140, R140, R119 ;  /* 0x000000778c8c7221 */ /* 0x000fe20000010000 */
        /* <DEDUP_REMOVED lines=10> */
[--C-:B------:R-:W-:Y:S02]  /*53b0*/  FFMA.FTZ R88, R88, c[0x0][0x23c], -R55.reuse ;  /* 0x00008f0058587a23 */ /* 0x100fe40000010837 */
[--C-:B------:R-:W-:Y:S01]  /*53c0*/  FFMA.FTZ R37, R37, c[0x0][0x23c], -R55.reuse ;  /* 0x00008f0025257a23 */ /* 0x100fe20000010837 */
[----:B------:R-:W-:Y:S01]  /*53d0*/  HMMA.16816.F32.BF16 R20, R12, R18, R20 ;  /* 0x000000120c14723c */ /* 0x000fe20000041814 */
[----:B------:R-:W5:Y:S01]  /*53e0*/  LDSM.16.MT88.4 R16, [R224+0x5c00] ;  /* 0x005c0000e010783b */ /* 0x000f620000004200 */
[----:B------:R-:W-:Y:S01]  /*53f0*/  MUFU.EX2 R129, R129 ;  /* 0x0000008100817308 */ /* 0x000fe20000000800 */
[--C-:B------:R-:W-:Y:S02]  /*5400*/  FFMA.FTZ R36, R36, c[0x0][0x23c], -R55.reuse ;  /* 0x00008f0024247a23 */ /* 0x100fe40000010837 */
[--C-:B------:R-:W-:Y:S02]  /*5410*/  FFMA.FTZ R38, R38, c[0x0][0x23c], -R55.reuse ;  /* 0x00008f0026267a23 */ /* 0x100fe40000010837 */
        /* <DEDUP_REMOVED lines=8> */
[----:B------:R-:W-:Y:S02]  /*54a0*/  FFMA.FTZ R104, R113, c[0x0][0x23c], -R84 ;  /* 0x00008f0071687a23 */ /* 0x000fe40000010854 */
[----:B------:R-:W-:Y:S01]  /*54b0*/  MUFU.EX2 R182, R182 ;  /* 0x000000b600b67308 */ /* 0x000fe20000000800 */
[--C-:B------:R-:W-:Y:S01]  /*54c0*/  FFMA.FTZ R43, R43, c[0x0][0x23c], -R55.reuse ;  /* 0x00008f002b2b7a23 */ /* 0x100fe20000010837 */
[C---:B------:R-:W-:Y:S01]  /*54d0*/  HMMA.16816.F32.BF16 R8, R12.reuse, R28, R8 ;  /* 0x0000001c0c08723c */ /* 0x040fe20000041808 */
[--C-:B------:R-:W-:Y:S02]  /*54e0*/  FFMA.FTZ R42, R42, c[0x0][0x23c], -R55.reuse ;  /* 0x00008f002a2a7a23 */ /* 0x100fe40000010837 */
[--C-:B------:R-:W-:Y:S02]  /*54f0*/  FFMA.FTZ R47, R47, c[0x0][0x23c], -R55.reuse ;  /* 0x00008f002f2f7a23 */ /* 0x100fe40000010837 */
[--C-:B------:R-:W-:Y:S01]  /*5500*/  FFMA.FTZ R46, R46, c[0x0][0x23c], -R55.reuse ;  /* 0x00008f002e2e7a23 */ /* 0x100fe20000010837 */
[----:B------:R-:W1:Y:S01]  /*5510*/  MUFU.EX2 R133, R133 ;  /* 0x0000008500857308 */ /* 0x000e620000000800 */
[----:B------:R-:W-:Y:S01]  /*5520*/  FFMA.FTZ R51, R51, c[0x0][0x23c], -R55 ;  /* 0x00008f0033337a23 */ /* 0x000fe20000010837 */
[C---:B------:R-:W-:Y:S01]  /*5530*/  HMMA.16816.F32.BF16 R4, R12.reuse, R30, R4 ;  /* 0x0000001e0c04723c */ /* 0x040fe20000041804 */
[----:B------:R-:W1:Y:S05]  /*5540*/  LDSM.16.MT88.4 R28, [R223+0x5c00] ;  /* 0x005c0000df1c783b */ /* 0x000e6a0000004200 */
        /* <DEDUP_REMOVED lines=109> */
[----:B------:R-:W5:Y:S02]  /*5c20*/  LDSM.16.MT88.4 R12, [R223+0x7800] ;  /* 0x00780000df0c783b */ /* 0x000f640000004200 */
[----:B------:R-:W-:Y:S01]  /*5c30*/  FADD.FTZ R115, R115, R142 ;  /* 0x0000008e73737221 */ /* 0x000fe20000010000 */
[C---:B--2---:R-:W-:Y:S03]  /*5c40*/  HMMA.16816.F32.BF16 R24, R32.reuse, R28, R24 ;  /* 0x0000001c2018723c */ /* 0x044fe60000041818 */
[----:B------:R-:W-:Y:S01]  /*5c50*/  FADD.FTZ R132, R132, R115 ;  /* 0x0000007384847221 */ /* 0x000fe20000010000 */
[----:B------:R-:W-:Y:S04]  /*5c60*/  MUFU.EX2 R106, R106 ;  /* 0x0000006a006a7308 */ /* 0x000fe80000000800 */
[----:B------:R-:W-:Y:S01]  /*5c70*/  HMMA.16816.F32.BF16 R28, R32, R30, R20 ;  /* 0x0000001e201c723c */ /* 0x000fe20000041814 */
[----:B-1----:R-:W-:-:S03]  /*5c80*/  FFMA.FTZ R108, R98, c[0x0][0x23c], -R55 ;  /* 0x00008f00626c7a23 */ /* 0x002fc60000010837 */
[----:B------:R-:W-:Y:S03]  /*5c90*/  MUFU.EX2 R127, R127 ;  /* 0x0000007f007f7308 */ /* 0x000fe60000000800 */
[----:B------:R-:W-:Y:S01]  /*5ca0*/  F2FP.BF16.PACK_AB R32, R62, R63 ;  /* 0x0000003f3e20723e */ /* 0x000fe200000010ff */
[----:B------:R-:W-:Y:S01]  /*5cb0*/  FADD.FTZ R21, R107, R132 ;  /* 0x000000846b157221 */ /* 0x000fe20000010000 */
[----:B------:R-:W-:Y:S02]  /*5cc0*/  F2FP.BF16.PACK_AB R33, R112, R159 ;  /* 0x0000009f7021723e */ /* 0x000fe400000010ff */
[----:B------:R-:W-:Y:S01]  /*5cd0*/  F2FP.BF16.PACK_AB R34, R60, R61 ;  /* 0x0000003d3c22723e */ /* 0x000fe200000010ff */
[----:B------:R-:W-:Y:S01]  /*5ce0*/  FADD.FTZ R120, R120, R21 ;  /* 0x0000001578787221 */ /* 0x000fe20000010000 */
[----:B----4-:R-:W-:Y:S01]  /*5cf0*/  F2FP.BF16.PACK_AB R35, R121, R116 ;  /* 0x000000747923723e */ /* 0x010fe200000010ff */
[----:B------:R-:W1:Y:S01]  /*5d00*/  LDSM.16.MT88.4 R20, [R224+0x7c00] ;  /* 0x007c0000e014783b */ /* 0x000e620000004200 */
[----:B------:R2:W-:Y:S01]  /*5d10*/  MUFU.EX2 R98, R100 ;  /* 0x0000006400627308 */ /* 0x0005e20000000800 */
[----:B------:R-:W-:-:S04]  /*5d20*/  FADD.FTZ R101, R101, R120 ;  /* 0x0000007865657221 */ /* 0x000fc80000010000 */
[C---:B---3--:R-:W-:Y:S01]  /*5d30*/  HMMA.16816.F32.BF16 R8, R32.reuse, R16, R8 ;  /* 0x000000102008723c */ /* 0x048fe20000041808 */
[----:B------:R-:W-:Y:S02]  /*5d40*/  FADD.FTZ R114, R114, R101 ;  /* 0x0000006572727221 */ /* 0x000fe40000010000 */
[----:B------:R-:W3:Y:S04]  /*5d50*/  MUFU.EX2 R107, R108 ;  /* 0x0000006c006b7308 */ /* 0x000ee80000000800 */
[----:B------:R-:W-:Y:S01]  /*5d60*/  FADD.FTZ R17, R103, R134 ;  /* 0x0000008667117221 */ /* 0x000fe20000010000 */
[----:B------:R-:W-:Y:S03]  /*5d70*/  HMMA.16816.F32.BF16 R4, R32, R18, R4 ;  /* 0x000000122004723c */ /* 0x000fe60000041804 */
[----:B------:R-:W-:Y:S01]  /*5d80*/  FADD.FTZ R17, R118, R17 ;  /* 0x0000001176117221 */ /* 0x000fe20000010000 */
[----:B------:R-:W-:Y:S01]  /*5d90*/  MUFU.EX2 R176, R176 ;  /* 0x000000b000b07308 */ /* 0x000fe20000000800 */
[----:B--2---:R-:W-:-:S02]  /*5da0*/  FFMA.FTZ R100, R90, c[0x0][0x23c], -R55 ;  /* 0x00008f005a647a23 */ /* 0x004fc40000010837 */
[----:B------:R-:W-:Y:S01]  /*5db0*/  FADD.FTZ R90, R122, R17 ;  /* 0x000000117a5a7221 */ /* 0x000fe20000010000 */
[C---:B-----5:R-:W-:Y:S01]  /*5dc0*/  HMMA.16816.F32.BF16 R24, R32.reuse, R12, R24 ;  /* 0x0000000c2018723c */ /* 0x060fe20000041818 */
[----:B------:R-:W-:Y:S02]  /*5dd0*/  FADD.FTZ R17, R99, R114 ;  /* 0x0000007263117221 */ /* 0x000fe40000010000 */
[----:B------:R-:W-:Y:S01]  /*5de0*/  FADD.FTZ R90, R109, R90 ;  /* 0x0000005a6d5a7221 */ /* 0x000fe20000010000 */
[----:B------:R-:W2:Y:S01]  /*5df0*/  MUFU.EX2 R99, R100 ;  /* 0x0000006400637308 */ /* 0x000ea20000000800 */
[----:B------:R-:W-:Y:S02]  /*5e00*/  FADD.FTZ R110, R110, R17 ;  /* 0x000000116e6e7221 */ /* 0x000fe40000010000 */
[----:B------:R-:W-:Y:S01]  /*5e10*/  FADD.FTZ R13, R105, R90 ;  /* 0x0000005a690d7221 */ /* 0x000fe20000010000 */
[----:B------:R-:W-:Y:S01]  /*5e20*/  HMMA.16816.F32.BF16 R28, R32, R14, R28 ;  /* 0x0000000e201c723c */ /* 0x000fe2000004181c */
[----:B------:R-:W-:Y:S01]  /*5e30*/  FADD.FTZ R97, R97, R110 ;  /* 0x0000006e61617221 */ /* 0x000fe20000010000 */
[----:B------:R-:W4:Y:S01]  /*5e40*/  LDSM.16.MT88.4 R16, [R223+0x7c00] ;  /* 0x007c0000df10783b */ /* 0x000f220000004200 */
[----:B------:R-:W-:Y:S01]  /*5e50*/  FADD.FTZ R13, R128, R13 ;  /* 0x0000000d800d7221 */ /* 0x000fe20000010000 */
[----:B------:R-:W-:Y:S01]  /*5e60*/  F2FP.BF16.PACK_AB R12, R58, R59 ;  /* 0x0000003b3a0c723e */ /* 0x000fe200000010ff */
[----:B------:R-:W-:Y:S01]  /*5e70*/  FADD.FTZ R102, R102, R97 ;  /* 0x0000006166667221 */ /* 0x000fe20000010000 */
[----:B------:R-:W-:Y:S01]  /*5e80*/  MUFU.EX2 R88, R88 ;  /* 0x0000005800587308 */ /* 0x000fe20000000800 */
[----:B------:R-:W-:Y:S01]  /*5e90*/  FADD.FTZ R32, R190, R13 ;  /* 0x0000000dbe207221 */ /* 0x000fe20000010000 */
[----:B---3--:R-:W-:Y:S01]  /*5ea0*/  F2FP.BF16.PACK_AB R13, R107, R98 ;  /* 0x000000626b0d723e */ /* 0x008fe200000010ff */
[----:B------:R-:W-:Y:S01]  /*5eb0*/  FADD.FTZ R93, R93, R102 ;  /* 0x000000665d5d7221 */ /* 0x000fe20000010000 */
[----:B------:R-:W-:Y:S01]  /*5ec0*/  F2FP.BF16.PACK_AB R14, R56, R57 ;  /* 0x00000039380e723e */ /* 0x000fe200000010ff */
[----:B------:R-:W-:Y:S01]  /*5ed0*/  FADD.FTZ R32, R125, R32 ;  /* 0x000000207d207221 */ /* 0x000fe20000010000 */
[----:B--2---:R-:W-:Y:S01]  /*5ee0*/  F2FP.BF16.PACK_AB R15, R99, R92 ;  /* 0x0000005c630f723e */ /* 0x004fe200000010ff */
[----:B------:R-:W-:Y:S01]  /*5ef0*/  FADD.FTZ R96, R96, R93 ;  /* 0x0000005d60607221 */ /* 0x000fe20000010000 */
[----:B------:R-:W2:Y:S01]  /*5f00*/  MUFU.EX2 R37, R37 ;  /* 0x0000002500257308 */ /* 0x000ea20000000800 */
[----:B------:R-:W-:-:S02]  /*5f10*/  FADD.FTZ R129, R129, R32 ;  /* 0x0000002081817221 */ /* 0x000fc40000010000 */
[----:B------:R-:W3:Y:S01]  /*5f20*/  LDSM.16.MT88.4 R32, [R224+0x8000] ;  /* 0x00800000e020783b */ /* 0x000ee20000004200 */
[----:B------:R-:W-:Y:S01]  /*5f30*/  FADD.FTZ R91, R91, R96 ;  /* 0x000000605b5b7221 */ /* 0x000fe20000010000 */
[C---:B-1----:R-:W-:Y:S01]  /*5f40*/  HMMA.16816.F32.BF16 R8, R12.reuse, R20, R8 ;  /* 0x000000140c08723c */ /* 0x042fe20000041808 */
[----:B------:R-:W-:Y:S02]  /*5f50*/  FADD.FTZ R129, R184, R129 ;  /* 0x00000081b8817221 */ /* 0x000fe40000010000 */
[----:B------:R-:W-:Y:S01]  /*5f60*/  FADD.FTZ R94, R94, R91 ;  /* 0x0000005b5e5e7221 */ /* 0x000fe20000010000 */
[----:B------:R-:W-:Y:S01]  /*5f70*/  MUFU.EX2 R36, R36 ;  /* 0x0000002400247308 */ /* 0x000fe20000000800 */
[----:B------:R-:W-:Y:S02]  /*5f80*/  FADD.FTZ R182, R182, R129 ;  /* 0x00000081b6b67221 */ /* 0x000fe40000010000 */
[----:B------:R-:W-:Y:S01]  /*5f90*/  FADD.FTZ R21, R89, R94 ;  /* 0x0000005e59157221 */ /* 0x000fe20000010000 */
[----:B------:R-:W-:Y:S01]  /*5fa0*/  HMMA.16816.F32.BF16 R4, R12, R22, R4 ;  /* 0x000000160c04723c */ /* 0x000fe20000041804 */
[----:B------:R-:W-:-:S02]  /*5fb0*/  FFMA.FTZ R91, R39, c[0x0][0x23c], -R55 ;  /* 0x00008f00275b7a23 */ /* 0x000fc40000010837 */
[----:B------:R-:W-:Y:S01]  /*5fc0*/  FADD.FTZ R182, R133, R182 ;  /* 0x000000b685b67221 */ /* 0x000fe20000010000 */
[----:B------:R-:W-:Y:S01]  /*5fd0*/  MUFU.EX2 R143, R143 ;  /* 0x0000008f008f7308 */ /* 0x000fe20000000800 */
[----:B------:R-:W-:Y:S02]  /*5fe0*/  FADD.FTZ R86, R86, R21 ;  /* 0x0000001556567221 */ /* 0x000fe40000010000 */
[----:B------:R-:W-:Y:S01]  /*5ff0*/  FADD.FTZ R135, R135, R182 ;  /* 0x000000b687877221 */ /* 0x000fe20000010000 */
[----:B------:R-:W1:Y:S01]  /*6000*/  LDSM.16.MT88.4 R20, [R223+0x8000] ;  /* 0x00800000df14783b */ /* 0x000e620000004200 */
[----:B------:R-:W-:Y:S02]  /*6010*/  FADD.FTZ R86, R85, R86 ;  /* 0x0000005655567221 */ /* 0x000fe40000010000 */
[----:B------:R-:W-:Y:S01]  /*6020*/  FADD.FTZ R135, R178, R135 ;  /* 0x00000087b2877221 */ /* 0x000fe20000010000 */
[----:B------:R-:W5:Y:S01]  /*6030*/  MUFU.EX2 R89, R91 ;  /* 0x0000005b00597308 */ /* 0x000f620000000800 */
[----:B------:R-:W-:-:S02]  /*6040*/  FADD.FTZ R83, R83, R86 ;  /* 0x0000005653537221 */ /* 0x000fc40000010000 */
[----:B------:R-:W-:Y:S01]  /*6050*/  FADD.FTZ R174, R174, R135 ;  /* 0x00000087aeae7221 */ /* 0x000fe20000010000 */
[C---:B----4-:R-:W-:Y:S01]  /*6060*/  HMMA.16816.F32.BF16 R24, R12.reuse, R16, R24 ;  /* 0x000000100c18723c */ /* 0x050fe20000041818 */
[----:B------:R-:W-:Y:S01]  /*6070*/  FADD.FTZ R82, R82, R83 ;  /* 0x0000005352527221 */ /* 0x000fe20000010000 */
[----:B------:R-:W-:Y:S01]  /*6080*/  LDSM.16.MT88.4 R132, [R223+0x8c00] ;  /* 0x008c0000df84783b */ /* 0x000fe20000004200 */
[----:B------:R-:W-:Y:S01]  /*6090*/  FADD.FTZ R174, R139, R174 ;  /* 0x000000ae8bae7221 */ /* 0x000fe20000010000 */
[----:B------:R-:W4:Y:S01]  /*60a0*/  MUFU.EX2 R160, R160 ;  /* 0x000000a000a07308 */ /* 0x000f220000000800 */
[----:B------:R-:W-:Y:S02]  /*60b0*/  FADD.FTZ R81, R81, R82 ;  /* 0x0000005251517221 */ /* 0x000fe40000010000 */
[----:B------:R-:W-:Y:S01]  /*60c0*/  FADD.FTZ R17, R141, R174 ;  /* 0x000000ae8d117221 */ /* 0x000fe20000010000 */
[----:B------:R-:W-:Y:S01]  /*60d0*/  HMMA.16816.F32.BF16 R28, R12, R18, R28 ;  /* 0x000000120c1c723c */ /* 0x000fe2000004181c */
[----:B------:R-:W-:-:S02]  /*60e0*/  FADD.FTZ R80, R80, R81 ;  /* 0x0000005150507221 */ /* 0x000fc40000010000 */
[----:B------:R-:W-:Y:S01]  /*60f0*/  FADD.FTZ R17, R168, R17 ;  /* 0x00000011a8117221 */ /* 0x000fe20000010000 */
[----:B------:R-:W-:Y:S01]  /*6100*/  MUFU.EX2 R137, R137 ;  /* 0x0000008900897308 */ /* 0x000fe20000000800 */
[----:B------:R-:W-:Y:S02]  /*6110*/  FADD.FTZ R79, R79, R80 ;  /* 0x000000504f4f7221 */ /* 0x000fe40000010000 */
[----:B------:R-:W-:Y:S01]  /*6120*/  F2FP.BF16.PACK_AB R12, R106, R3 ;  /* 0x000000036a0c723e */ /* 0x000fe200000010ff */
[----:B------:R-:W-:Y:S01]  /*6130*/  FFMA.FTZ R39, R87, c[0x0][0x23c], -R84 ;  /* 0x00008f0057277a23 */ /* 0x000fe20000010854 */
[----:B--2---:R-:W-:Y:S01]  /*6140*/  F2FP.BF16.PACK_AB R13, R37, R88 ;  /* 0x00000058250d723e */ /* 0x004fe200000010ff */
[----:B------:R-:W-:Y:S01]  /*6150*/  FADD.FTZ R78, R78, R79 ;  /* 0x0000004f4e4e7221 */ /* 0x000fe20000010000 */
[----:B------:R-:W-:Y:S01]  /*6160*/  F2FP.BF16.PACK_AB R14, R176, R127 ;  /* 0x0000007fb00e723e */ /* 0x000fe200000010ff */
[----:B------:R-:W-:Y:S01]  /*6170*/  MUFU.EX2 R138, R138 ;  /* 0x0000008a008a7308 */ /* 0x000fe20000000800 */
[----:B-----5:R-:W-:Y:S01]  /*6180*/  F2FP.BF16.PACK_AB R15, R89, R36 ;  /* 0x00000024590f723e */ /* 0x020fe200000010ff */
[----:B------:R-:W-:-:S04]  /*6190*/  FADD.FTZ R77, R77, R78 ;  /* 0x0000004e4d4d7221 */ /* 0x000fc80000010000 */
[----:B------:R-:W-:Y:S02]  /*61a0*/  FADD.FTZ R76, R76, R77 ;  /* 0x0000004d4c4c7221 */ /* 0x000fe40000010000 */
[C---:B---3--:R-:W-:Y:S01]  /*61b0*/  HMMA.16816.F32.BF16 R8, R12.reuse, R32, R8 ;  /* 0x000000200c08723c */ /* 0x048fe20000041808 */
[----:B------:R-:W-:Y:S06]  /*61c0*/  MUFU.EX2 R38, R38 ;  /* 0x0000002600267308 */ /* 0x000fec0000000800 */
[----:B------:R-:W-:Y:S01]  /*61d0*/  FADD.FTZ R32, R166, R17 ;  /* 0x00000011a6207221 */ /* 0x000fe20000010000 */
[----:B------:R-:W-:Y:S01]  /*61e0*/  HMMA.16816.F32.BF16 R4, R12, R34, R4 ;  /* 0x000000220c04723c */ /* 0x000fe20000041804 */
[----:B------:R-:W2:Y:S01]  /*61f0*/  LDSM.16.MT88.4 R16, [R224+0x8400] ;  /* 0x00840000e010783b */ /* 0x000ea20000004200 */
[----:B------:R-:W3:Y:S01]  /*6200*/  MUFU.EX2 R41, R41 ;  /* 0x0000002900297308 */ /* 0x000ee20000000800 */
[----:B------:R-:W-:-:S04]  /*6210*/  FADD.FTZ R32, R145, R32 ;  /* 0x0000002091207221 */ /* 0x000fc80000010000 */
[----:B------:R-:W-:Y:S01]  /*6220*/  FADD.FTZ R33, R147, R32 ;  /* 0x0000002093217221 */ /* 0x000fe20000010000 */
[C---:B-1----:R-:W-:Y:S01]  /*6230*/  HMMA.16816.F32.BF16 R24, R12.reuse, R20, R24 ;  /* 0x000000140c18723c */ /* 0x042fe20000041818 */
[----:B------:R-:W-:Y:S01]  /*6240*/  FADD.FTZ R35, R75, R76 ;  /* 0x0000004c4b237221 */ /* 0x000fe20000010000 */
[----:B------:R-:W-:Y:S01]  /*6250*/  MUFU.EX2 R40, R40 ;  /* 0x0000002800287308 */ /* 0x000fe20000000800 */
[----:B------:R-:W-:Y:S02]  /*6260*/  FADD.FTZ R33, R162, R33 ;  /* 0x00000021a2217221 */ /* 0x000fe40000010000 */
[----:B------:R-:W-:Y:S02]  /*6270*/  FADD.FTZ R74, R74, R35 ;  /* 0x000000234a4a7221 */ /* 0x000fe40000010000 */
[----:B------:R-:W-:Y:S01]  /*6280*/  FADD.FTZ R158, R158, R33 ;  /* 0x000000219e9e7221 */ /* 0x000fe20000010000 */
[----:B------:R-:W-:Y:S01]  /*6290*/  HMMA.16816.F32.BF16 R28, R12, R22, R28 ;  /* 0x000000160c1c723c */ /* 0x000fe2000004181c */
[----:B------:R-:W1:Y:S01]  /*62a0*/  LDSM.16.MT88.4 R32, [R223+0x8400] ;  /* 0x00840000df20783b */ /* 0x000e620000004200 */
[----:B------:R-:W5:Y:S01]  /*62b0*/  MUFU.EX2 R75, R44 ;  /* 0x0000002c004b7308 */ /* 0x000f620000000800 */
[----:B------:R-:W-:-:S02]  /*62c0*/  FADD.FTZ R158, R149, R158 ;  /* 0x0000009e959e7221 */ /* 0x000fc40000010000 */
[----:B------:R-:W-:Y:S01]  /*62d0*/  FADD.FTZ R73, R73, R74 ;  /* 0x0000004a49497221 */ /* 0x000fe20000010000 */
[----:B------:R-:W1:Y:S01]  /*62e0*/  LDSM.16.MT88.4 R20, [R224+0x8800] ;  /* 0x00880000e014783b */ /* 0x000e620000004200 */
[----:B------:R-:W-:Y:S01]  /*62f0*/  FADD.FTZ R151, R151, R158 ;  /* 0x0000009e97977221 */ /* 0x000fe20000010000 */
[----:B----4-:R-:W-:Y:S01]  /*6300*/  F2FP.BF16.PACK_AB R12, R160, R143 ;  /* 0x0000008fa00c723e */ /* 0x010fe200000010ff */
[----:B------:R-:W-:Y:S01]  /*6310*/  FADD.FTZ R72, R72, R73 ;  /* 0x0000004948487221 */ /* 0x000fe20000010000 */
[----:B---3--:R-:W-:Y:S01]  /*6320*/  F2FP.BF16.PACK_AB R13, R41, R38 ;  /* 0x00000026290d723e */ /* 0x008fe200000010ff */
[----:B------:R-:W-:Y:S01]  /*6330*/  FADD.FTZ R151, R152, R151 ;  /* 0x0000009798977221 */ /* 0x000fe20000010000 */
[----:B------:R-:W-:Y:S01]  /*6340*/  F2FP.BF16.PACK_AB R14, R138, R137 ;  /* 0x000000898a0e723e */ /* 0x000fe200000010ff */
[----:B------:R-:W-:Y:S01]  /*6350*/  FADD.FTZ R71, R71, R72 ;  /* 0x0000004847477221 */ /* 0x000fe20000010000 */
[----:B------:R-:W-:Y:S01]  /*6360*/  MUFU.EX2 R123, R123 ;  /* 0x0000007b007b7308 */ /* 0x000fe20000000800 */
[----:B------:R-:W-:-:S02]  /*6370*/  FADD.FTZ R150, R150, R151 ;  /* 0x0000009796967221 */ /* 0x000fc40000010000 */
[----:B------:R-:W-:Y:S01]  /*6380*/  FADD.FTZ R70, R70, R71 ;  /* 0x0000004746467221 */ /* 0x000fe20000010000 */
[----:B-----5:R-:W-:Y:S01]  /*6390*/  F2FP.BF16.PACK_AB R15, R75, R40 ;  /* 0x000000284b0f723e */ /* 0x020fe200000010ff */
[----:B------:R-:W-:Y:S02]  /*63a0*/  FADD.FTZ R153, R153, R150 ;  /* 0x0000009699997221 */ /* 0x000fe40000010000 */
[----:B------:R-:W-:Y:S01]  /*63b0*/  FADD.FTZ R69, R69, R70 ;  /* 0x0000004645457221 */ /* 0x000fe20000010000 */
[----:B------:R-:W3:Y:S01]  /*63c0*/  MUFU.EX2 R104, R104 ;  /* 0x0000006800687308 */ /* 0x000ee20000000800 */
[----:B------:R-:W-:Y:S02]  /*63d0*/  FFMA.FTZ R44, R48, c[0x0][0x23c], -R55 ;  /* 0x00008f00302c7a23 */ /* 0x000fe40000010837 */
[----:B--2---:R-:W-:Y:S01]  /*63e0*/  HMMA.16816.F32.BF16 R8, R12, R16, R8 ;  /* 0x000000100c08723c */ /* 0x004fe20000041808 */
[----:B------:R-:W-:Y:S02]  /*63f0*/  FADD.FTZ R68, R68, R69 ;  /* 0x0000004544447221 */ /* 0x000fe40000010000 */
[----:B------:R-:W-:-:S02]  /*6400*/  FFMA.FTZ R48, R54, c[0x0][0x23c], -R84 ;  /* 0x00008f0036307a23 */ /* 0x000fc40000010854 */
[----:B------:R-:W-:Y:S01]  /*6410*/  FADD.FTZ R67, R67, R68 ;  /* 0x0000004443437221 */ /* 0x000fe20000010000 */
[----:B------:R-:W-:Y:S01]  /*6420*/  MUFU.EX2 R90, R95 ;  /* 0x0000005f005a7308 */ /* 0x000fe20000000800 */
[----:B------:R-:W-:Y:S01]  /*6430*/  FADD.FTZ R16, R144, R153 ;  /* 0x0000009990107221 */ /* 0x000fe20000010000 */
[C---:B------:R-:W-:Y:S01]  /*6440*/  HMMA.16816.F32.BF16 R4, R12.reuse, R18, R4 ;  /* 0x000000120c04723c */ /* 0x040fe20000041804 */
[----:B------:R-:W-:Y:S02]  /*6450*/  FADD.FTZ R66, R66, R67 ;  /* 0x0000004342427221 */ /* 0x000fe40000010000 */
[----:B------:R-:W-:Y:S02]  /*6460*/  FADD.FTZ R16, R155, R16 ;  /* 0x000000109b107221 */ /* 0x000fe40000010000 */
[----:B------:R-:W-:Y:S01]  /*6470*/  FADD.FTZ R65, R65, R66 ;  /* 0x0000004241417221 */ /* 0x000fe20000010000 */
[----:B------:R-:W2:Y:S01]  /*6480*/  MUFU.EX2 R39, R39 ;  /* 0x0000002700277308 */ /* 0x000ea20000000800 */
[----:B------:R-:W-:Y:S01]  /*6490*/  FADD.FTZ R17, R131, R16 ;  /* 0x0000001083117221 */ /* 0x000fe20000010000 */
[----:B-1----:R-:W-:Y:S01]  /*64a0*/  HMMA.16816.F32.BF16 R24, R12, R32, R24 ;  /* 0x000000200c18723c */ /* 0x002fe20000041818 */
[----:B------:R-:W-:-:S02]  /*64b0*/  FADD.FTZ R64, R64, R65 ;  /* 0x0000004140407221 */ /* 0x000fc40000010000 */
[----:B------:R-:W-:Y:S02]  /*64c0*/  FADD.FTZ R17, R130, R17 ;  /* 0x0000001182117221 */ /* 0x000fe40000010000 */
[----:B------:R-:W-:Y:S01]  /*64d0*/  FADD.FTZ R63, R63, R64 ;  /* 0x000000403f3f7221 */ /* 0x000fe20000010000 */
[----:B------:R-:W-:Y:S01]  /*64e0*/  MUFU.EX2 R43, R43 ;  /* 0x0000002b002b7308 */ /* 0x000fe20000000800 */
[----:B------:R-:W-:Y:S01]  /*64f0*/  FADD.FTZ R32, R126, R17 ;  /* 0x000000117e207221 */ /* 0x000fe20000010000 */
[----:B------:R-:W-:Y:S01]  /*6500*/  HMMA.16816.F32.BF16 R28, R12, R34, R28 ;  /* 0x000000220c1c723c */ /* 0x000fe2000004181c */
[----:B------:R-:W-:Y:S01]  /*6510*/  FADD.FTZ R62, R62, R63 ;  /* 0x0000003f3e3e7221 */ /* 0x000fe20000010000 */
[----:B------:R-:W1:Y:S01]  /*6520*/  LDSM.16.MT88.4 R16, [R223+0x8800] ;  /* 0x00880000df10783b */ /* 0x000e620000004200 */
[----:B------:R-:W-:Y:S02]  /*6530*/  FADD.FTZ R32, R157, R32 ;  /* 0x000000209d207221 */ /* 0x000fe40000010000 */
[----:B------:R-:W-:Y:S01]  /*6540*/  FADD.FTZ R61, R61, R62 ;  /* 0x0000003e3d3d7221 */ /* 0x000fe20000010000 */
[----:B------:R-:W4:Y:S01]  /*6550*/  MUFU.EX2 R42, R42 ;  /* 0x0000002a002a7308 */ /* 0x000f220000000800 */
[----:B------:R-:W-:Y:S01]  /*6560*/  FADD.FTZ R159, R159, R32 ;  /* 0x000000209f9f7221 */ /* 0x000fe20000010000 */
[----:B---3--:R-:W-:Y:S01]  /*6570*/  F2FP.BF16.PACK_AB R12, R104, R123 ;  /* 0x0000007b680c723e */ /* 0x008fe200000010ff */
[----:B------:R-:W-:Y:S01]  /*6580*/  FADD.FTZ R60, R60, R61 ;  /* 0x0000003d3c3c7221 */ /* 0x000fe20000010000 */
[----:B--2---:R-:W-:Y:S01]  /*6590*/  F2FP.BF16.PACK_AB R14, R39, R90 ;  /* 0x0000005a270e723e */ /* 0x004fe200000010ff */
[----:B------:R-:W-:Y:S01]  /*65a0*/  FADD.FTZ R159, R112, R159 ;  /* 0x0000009f709f7221 */ /* 0x000fe20000010000 */
[----:B------:R-:W2:Y:S01]  /*65b0*/  LDSM.16.MT88.4 R32, [R224+0x8c00] ;  /* 0x008c0000e020783b */ /* 0x000ea20000004200 */
[----:B------:R-:W-:Y:S01]  /*65c0*/  FADD.FTZ R59, R59, R60 ;  /* 0x0000003c3b3b7221 */ /* 0x000fe20000010000 */
[----:B------:R-:W-:Y:S01]  /*65d0*/  MUFU.EX2 R44, R44 ;  /* 0x0000002c002c7308 */ /* 0x000fe20000000800 */
[----:B------:R-:W-:-:S02]  /*65e0*/  FADD.FTZ R116, R116, R159 ;  /* 0x0000009f74747221 */ /* 0x000fc40000010000 */
[----:B------:R-:W-:Y:S02]  /*65f0*/  FADD.FTZ R58, R58, R59 ;  /* 0x0000003b3a3a7221 */ /* 0x000fe40000010000 */
[----:B------:R-:W-:Y:S02]  /*6600*/  FADD.FTZ R121, R121, R116 ;  /* 0x0000007479797221 */ /* 0x000fe40000010000 */
[----:B------:R-:W-:Y:S01]  /*6610*/  FADD.FTZ R57, R57, R58 ;  /* 0x0000003a39397221 */ /* 0x000fe20000010000 */
[----:B------:R-:W3:Y:S01]  /*6620*/  MUFU.EX2 R47, R47 ;  /* 0x0000002f002f7308 */ /* 0x000ee20000000800 */
[----:B------:R-:W-:Y:S01]  /*6630*/  FADD.FTZ R98, R98, R121 ;  /* 0x0000007962627221 */ /* 0x000fe20000010000 */
[----:B----4-:R-:W-:Y:S01]  /*6640*/  F2FP.BF16.PACK_AB R13, R42, R43 ;  /* 0x0000002b2a0d723e */ /* 0x010fe200000010ff */
[----:B------:R-:W-:Y:S02]  /*6650*/  FADD.FTZ R56, R56, R57 ;  /* 0x0000003938387221 */ /* 0x000fe40000010000 */
[----:B------:R-:W-:-:S03]  /*6660*/  FADD.FTZ R107, R107, R98 ;  /* 0x000000626b6b7221 */ /* 0x000fc60000010000 */
[----:B------:R-:W-:Y:S01]  /*6670*/  MUFU.EX2 R50, R50 ;  /* 0x0000003200327308 */ /* 0x000fe20000000800 */
[----:B------:R-:W-:-:S04]  /*6680*/  FADD.FTZ R92, R92, R107 ;  /* 0x0000006b5c5c7221 */ /* 0x000fc80000010000 */
[----:B------:R-:W-:Y:S01]  /*6690*/  FADD.FTZ R99, R99, R92 ;  /* 0x0000005c63637221 */ /* 0x000fe20000010000 */
[----:B---3--:R-:W-:-:S03]  /*66a0*/  F2FP.BF16.PACK_AB R15, R47, R44 ;  /* 0x0000002c2f0f723e */ /* 0x008fc600000010ff */
[----:B------:R-:W-:Y:S01]  /*66b0*/  FADD.FTZ R88, R88, R99 ;  /* 0x0000006358587221 */ /* 0x000fe20000010000 */
[----:B------:R-:W3:Y:S03]  /*66c0*/  MUFU.EX2 R49, R49 ;  /* 0x0000003100317308 */ /* 0x000ee60000000800 */
[----:B------:R-:W-:Y:S01]  /*66d0*/  FADD.FTZ R37, R37, R88 ;  /* 0x0000005825257221 */ /* 0x000fe20000010000 */
[----:B------:R-:W-:Y:S03]  /*66e0*/  HMMA.16816.F32.BF16 R4, R12, R22, R4 ;  /* 0x000000160c04723c */ /* 0x000fe60000041804 */
[----:B------:R-:W-:Y:S01]  /*66f0*/  FADD.FTZ R36, R36, R37 ;  /* 0x0000002524247221 */ /* 0x000fe20000010000 */
[----:B------:R-:W-:Y:S03]  /*6700*/  MUFU.EX2 R46, R46 ;  /* 0x0000002e002e7308 */ /* 0x000fe60000000800 */
[----:B------:R-:W-:-:S02]  /*6710*/  FADD.FTZ R89, R89, R36 ;  /* 0x0000002459597221 */ /* 0x000fc40000010000 */
[----:B------:R-:W-:Y:S01]  /*6720*/  FADD.FTZ R23, R3, R56 ;  /* 0x0000003803177221 */ /* 0x000fe20000010000 */
[C---:B------:R-:W-:Y:S01]  /*6730*/  HMMA.16816.F32.BF16 R8, R12.reuse, R20, R8 ;  /* 0x000000140c08723c */ /* 0x040fe20000041808 */
[----:B------:R-:W-:Y:S01]  /*6740*/  FADD.FTZ R38, R38, R89 ;  /* 0x0000005926267221 */ /* 0x000fe20000010000 */
[----:B------:R-:W-:Y:S01]  /*6750*/  MUFU.EX2 R48, R48 ;  /* 0x0000003000307308 */ /* 0x000fe20000000800 */
[----:B------:R-:W-:Y:S02]  /*6760*/  FADD.FTZ R106, R106, R23 ;  /* 0x000000176a6a7221 */ /* 0x000fe40000010000 */
[----:B------:R-:W-:Y:S02]  /*6770*/  FADD.FTZ R41, R41, R38 ;  /* 0x0000002629297221 */ /* 0x000fe40000010000 */
[----:B------:R-:W-:Y:S01]  /*6780*/  FADD.FTZ R127, R127, R106 ;  /* 0x0000006a7f7f7221 */ /* 0x000fe20000010000 */
[----:B-1----:R-:W-:Y:S01]  /*6790*/  HMMA.16816.F32.BF16 R24, R12, R16, R24 ;  /* 0x000000100c18723c */ /* 0x002fe20000041818 */
[----:B------:R-:W-:Y:S01]  /*67a0*/  FADD.FTZ R40, R40, R41 ;  /* 0x0000002928287221 */ /* 0x000fe20000010000 */
[----:B------:R-:W1:Y:S01]  /*67b0*/  MUFU.EX2 R243, R243 ;  /* 0x000000f300f37308 */ /* 0x000e620000000800 */
[----:B------:R-:W-:-:S02]  /*67c0*/  FADD.FTZ R176, R176, R127 ;  /* 0x0000007fb0b07221 */ /* 0x000fc40000010000 */
[--C-:B------:R-:W-:Y:S02]  /*67d0*/  FFMA.FTZ R21, R45, c[0x0][0x23c], -R55.reuse ;  /* 0x00008f002d157a23 */ /* 0x100fe40000010837 */
[----:B------:R-:W-:Y:S01]  /*67e0*/  FADD.FTZ R143, R143, R176 ;  /* 0x000000b08f8f7221 */ /* 0x000fe20000010000 */
[----:B------:R-:W-:Y:S01]  /*67f0*/  HMMA.16816.F32.BF16 R28, R12, R18, R28 ;  /* 0x000000120c1c723c */ /* 0x000fe2000004181c */
[----:B------:R-:W-:Y:S01]  /*6800*/  FFMA.FTZ R20, R52, c[0x0][0x23c], -R55 ;  /* 0x00008f0034147a23 */ /* 0x000fe20000010837 */
[----:B------:R-:W-:Y:S01]  /*6810*/  MUFU.EX2 R3, R51 ;  /* 0x0000003300037308 */ /* 0x000fe20000000800 */
[----:B------:R-:W-:Y:S02]  /*6820*/  FADD.FTZ R160, R160, R143 ;  /* 0x0000008fa0a07221 */ /* 0x000fe40000010000 */
[----:B------:R-:W-:Y:S02]  /*6830*/  FADD.FTZ R40, R75, R40 ;  /* 0x000000284b287221 */ /* 0x000fe40000010000 */
[----:B------:R-:W-:Y:S01]  /*6840*/  FADD.FTZ R137, R137, R160 ;  /* 0x000000a089897221 */ /* 0x000fe20000010000 */
[----:B---3--:R-:W-:Y:S01]  /*6850*/  F2FP.BF16.PACK_AB R12, R49, R50 ;  /* 0x00000032310c723e */ /* 0x008fe200000010ff */
[----:B------:R-:W-:Y:S01]  /*6860*/  FADD.FTZ R43, R43, R40 ;  /* 0x000000282b2b7221 */ /* 0x000fe20000010000 */
[----:B------:R-:W3:Y:S01]  /*6870*/  MUFU.EX2 R21, R21 ;  /* 0x0000001500157308 */ /* 0x000ee20000000800 */
[----:B------:R-:W-:Y:S01]  /*6880*/  FADD.FTZ R138, R138, R137 ;  /* 0x000000898a8a7221 */ /* 0x000fe20000010000 */
[----:B-1----:R-:W-:Y:S01]  /*6890*/  F2FP.BF16.PACK_AB R14, R243, R48 ;  /* 0x00000030f30e723e */ /* 0x002fe200000010ff */
[----:B------:R-:W-:-:S02]  /*68a0*/  FADD.FTZ R43, R42, R43 ;  /* 0x0000002b2a2b7221 */ /* 0x000fc40000010000 */
[----:B------:R-:W-:Y:S02]  /*68b0*/  FADD.FTZ R123, R123, R138 ;  /* 0x0000008a7b7b7221 */ /* 0x000fe40000010000 */
[----:B------:R-:W-:Y:S01]  /*68c0*/  FADD.FTZ R44, R44, R43 ;  /* 0x0000002b2c2c7221 */ /* 0x000fe20000010000 */
[----:B------:R-:W1:Y:S01]  /*68d0*/  MUFU.EX2 R20, R20 ;  /* 0x0000001400147308 */ /* 0x000e620000000800 */
[----:B------:R-:W-:Y:S02]  /*68e0*/  FADD.FTZ R123, R104, R123 ;  /* 0x0000007b687b7221 */ /* 0x000fe40000010000 */
[----:B------:R-:W-:Y:S02]  /*68f0*/  FADD.FTZ R47, R47, R44 ;  /* 0x0000002c2f2f7221 */ /* 0x000fe40000010000 */
[----:B------:R-:W-:Y:S01]  /*6900*/  FADD.FTZ R90, R90, R123 ;  /* 0x0000007b5a5a7221 */ /* 0x000fe20000010000 */
[----:B---3--:R-:W-:-:S03]  /*6910*/  F2FP.BF16.PACK_AB R13, R21, R46 ;  /* 0x0000002e150d723e */ /* 0x008fc600000010ff */
[----:B------:R-:W-:Y:S02]  /*6920*/  FADD.FTZ R39, R39, R90 ;  /* 0x0000005a27277221 */ /* 0x000fe40000010000 */
[----:B------:R-:W-:Y:S02]  /*6930*/  FADD.FTZ R46, R46, R47 ;  /* 0x0000002f2e2e7221 */ /* 0x000fe40000010000 */
[----:B------:R-:W-:Y:S02]  /*6940*/  FADD.FTZ R50, R50, R39 ;  /* 0x0000002732327221 */ /* 0x000fe40000010000 */
[----:B------:R-:W-:Y:S01]  /*6950*/  FADD.FTZ R21, R21, R46 ;  /* 0x0000002e15157221 */ /* 0x000fe20000010000 */
[----:B-1----:R-:W-:Y:S01]  /*6960*/  F2FP.BF16.PACK_AB R15, R3, R20 ;  /* 0x00000014030f723e */ /* 0x002fe200000010ff */
[----:B------:R-:W-:Y:S02]  /*6970*/  FADD.FTZ R49, R49, R50 ;  /* 0x0000003231317221 */ /* 0x000fe40000010000 */
[----:B------:R-:W-:-:S02]  /*6980*/  FADD.FTZ R20, R20, R21 ;  /* 0x0000001514147221 */ /* 0x000fc40000010000 */
[----:B------:R-:W-:Y:S02]  /*6990*/  FADD.FTZ R48, R48, R49 ;  /* 0x0000003130307221 */ /* 0x000fe40000010000 */
[----:B------:R-:W-:Y:S01]  /*69a0*/  HMMA.16816.F32.BF16 R136, R12, R132, R24 ;  /* 0x000000840c88723c */ /* 0x000fe20000041818 */
[----:B------:R-:W-:Y:S02]  /*69b0*/  FADD.FTZ R246, R3, R20 ;  /* 0x0000001403f67221 */ /* 0x000fe40000010000 */
[----:B------:R-:W-:-:S05]  /*69c0*/  FADD.FTZ R243, R243, R48 ;  /* 0x00000030f3f37221 */ /* 0x000fca0000010000 */
[C---:B--2---:R-:W-:Y:S08]  /*69d0*/  HMMA.16816.F32.BF16 R144, R12.reuse, R32, R8 ;  /* 0x000000200c90723c */ /* 0x044ff00000041808 */
[C---:B------:R-:W-:Y:S08]  /*69e0*/  HMMA.16816.F32.BF16 R140, R12.reuse, R34, R4 ;  /* 0x000000220c8c723c */ /* 0x040ff00000041804 */
[----:B------:R-:W-:Y:S01]  /*69f0*/  HMMA.16816.F32.BF16 R132, R12, R134, R28 ;  /* 0x000000860c84723c */ /* 0x000fe2000004181c */
[----:B------:R-:W-:Y:S07]  /*6a00*/  @!P0 BRA `(.L_x_1515) ;  /* 0x00003f1000008947 */ /* 0x000fee0003800000 */
[----:B------:R-:W-:Y:S01]  /*6a10*/  ULDC UR6, c[0x0][0x1a0] ;  /* 0x0000680000067ab9 */ /* 0x000fe20000000800 */
[----:B------:R-:W-:Y:S01]  /*6a20*/  IADD3 R244, R148, -0x2, RZ ;  /* 0xfffffffe94f47810 */ /* 0x000fe20007ffe0ff */
[----:B------:R-:W-:Y:S01]  /*6a30*/  ULEA UR6, -UR6, URZ, 0x8 ;  /* 0x0000003f06067291 */ /* 0x000fe2000f8e413f */
[----:B------:R-:W-:-:S02]  /*6a40*/  IMAD.MOV.U32 R3, RZ, RZ, R0 ;  /* 0x000000ffff037224 */ /* 0x000fc400078e0000 */
[----:B------:R-:W-:Y:S01]  /*6a50*/  IMAD.MOV.U32 R149, RZ, RZ, R2 ;  /* 0x000000ffff957224 */ /* 0x000fe200078e0002 */
[----:B------:R-:W-:Y:S02]  /*6a60*/  USHF.R.S32.HI UR8, URZ, 0x1f, UR6 ;  /* 0x0000001f3f087899 */ /* 0x000fe40008011406 */
[----:B------:R-:W-:-:S04]  /*6a70*/  MOV R242, UR6 ;  /* 0x0000000600f27c02 */ /* 0x000fc80008000f00 */
[----:B------:R-:W-:-:S04]  /*6a80*/  MOV R241, UR8 ;  /* 0x0000000800f17c02 */ /* 0x000fc80008000f00 */
.L_x_1519:
        /* <DEDUP_REMOVED lines=64> */
.L_x_1516:
[C---:B------:R-:W-:Y:S04]  /*6e90*/  LEA R230, P0, R8.reuse, R230, 0x1 ;  /* 0x000000e608e67211 */ /* 0x040fe800078008ff */
[----:B------:R-:W-:Y:S02]  /*6ea0*/  LEA.HI.X R231, R8, R231, R2, 0x1, P0 ;  /* 0x000000e708e77211 */ /* 0x000fe400000f0c02 */
[----:B------:R-:W-:Y:S03]  /*6eb0*/  IADD3 R10, P0, R230, UR4, RZ ;  /* 0x00000004e60a7c10 */ /* 0x000fe6000ff1e0ff */
[----:B------:R-:W-:Y:S01]  /*6ec0*/  @!PT LDS RZ, [RZ] ;  /* 0x00000000fffff984 */ /* 0x000fe20000000800 */
[----:B------:R-:W-:Y:S01]  /*6ed0*/  @!PT LDS RZ, [RZ] ;  /* 0x00000000fffff984 */ /* 0x000fe20000000800 */
[----:B------:R-:W-:Y:S01]  /*6ee0*/  @!PT LDS RZ, [RZ] ;  /* 0x00000000fffff984 */ /* 0x000fe20000000800 */
        /* <DEDUP_REMOVED lines=20> */
[----:B------:R-:W-:Y:S03]  /*7030*/  ISETP.GT.AND P0, PT, R244, R229, PT ;  /* 0x000000e5f400720c */ /* 0x000fe60003f04270 */
[----:B------:R5:W-:Y:S05]  /*7040*/  LDGSTS.E.BYPASS.LTC128B.128 [R235+0x8800], [R18.64] ;  /* 0x0880000012eb7fae */ /* 0x000bea000b901d4a */
[----:B------:R-:W-:Y:S05]  /*7050*/  LDSM.16.M88.4 R152, [R228] ;  /* 0x00000000e498783b */ /* 0x000fea0000000200 */
[----:B------:R-:W3:Y:S05]  /*7060*/  LDSM.16.M88.4 R156, [R227] ;  /* 0x00000000e39c783b */ /* 0x000eea0000000200 */
[----:B------:R-:W4:Y:S05]  /*7070*/  LDSM.16.M88.4 R160, [R227+0x400] ;  /* 0x00040000e3a0783b */ /* 0x000f2a0000000200 */
[----:B------:R-:W1:Y:S05]  /*7080*/  LDSM.16.M88.4 R164, [R227+0x800] ;  /* 0x00080000e3a4783b */ /* 0x000e6a0000000200 */
[----:B------:R-:W0:Y:S05]  /*7090*/  LDGDEPBAR ;  /* 0x00000000000079af */ /* 0x000e2a0000000000 */
[----:B------:R-:W1:Y:S05]  /*70a0*/  LDSM.16.M88.4 R168, [R227+0xc00] ;  /* 0x000c0000e3a8783b */ /* 0x000e6a0000000200 */
[----:B------:R-:W1:Y:S05]  /*70b0*/  LDSM.16.M88.4 R172, [R227+0x1000] ;  /* 0x00100000e3ac783b */ /* 0x000e6a0000000200 */
[----:B------:R-:W1:Y:S05]  /*70c0*/  LDSM.16.M88.4 R176, [R227+0x1400] ;  /* 0x00140000e3b0783b */ /* 0x000e6a0000000200 */
[----:B------:R-:W-:Y:S01]  /*70d0*/  LDSM.16.M88.4 R180, [R227+0x1c00] ;  /* 0x001c0000e3b4783b */ /* 0x000fe20000000200 */
[C---:B---3--:R-:W-:Y:S04]  /*70e0*/  HMMA.16816.F32.BF16 R4, R152.reuse, R156, RZ ;  /* 0x0000009c9804723c */ /* 0x048fe800000418ff */
[----:B------:R-:W-:Y:S05]  /*70f0*/  LDSM.16.M88.4 R184, [R227+0x2000] ;  /* 0x00200000e3b8783b */ /* 0x000fea0000000200 */
[----:B------:R-:W-:Y:S01]  /*7100*/  LDSM.16.M88.4 R188, [R227+0x2400] ;  /* 0x00240000e3bc783b */ /* 0x000fe20000000200 */
[C---:B--2---:R-:W-:Y:S04]  /*7110*/  HMMA.16816.F32.BF16 R8, R152.reuse, R158, RZ ;  /* 0x0000009e9808723c */ /* 0x044fe800000418ff */
[----:B------:R-:W2:Y:S04]  /*7120*/  LDSM.16.M88.4 R156, [R227+0x1800] ;  /* 0x00180000e39c783b */ /* 0x000ea80000000200 */
[C---:B----4-:R-:W-:Y:S01]  /*7130*/  HMMA.16816.F32.BF16 R12, R152.reuse, R160, RZ ;  /* 0x000000a0980c723c */ /* 0x050fe200000418ff */
[----:B------:R-:W3:Y:S05]  /*7140*/  LDSM.16.M88.4 R192, [R227+0x2800] ;  /* 0x00280000e3c0783b */ /* 0x000eea0000000200 */
[----:B------:R-:W-:Y:S02]  /*7150*/  LDSM.16.M88.4 R196, [R227+0x3c00] ;  /* 0x003c0000e3c4783b */ /* 0x000fe40000000200 */
[C---:B-----5:R-:W-:Y:S03]  /*7160*/  HMMA.16816.F32.BF16 R16, R152.reuse, R162, RZ ;  /* 0x000000a29810723c */ /* 0x060fe600000418ff */
[----:B------:R-:W4:Y:S05]  /*7170*/  LDSM.16.M88.4 R160, [R227+0x2c00] ;  /* 0x002c0000e3a0783b */ /* 0x000f2a0000000200 */
[C---:B-1----:R-:W-:Y:S01]  /*7180*/  HMMA.16816.F32.BF16 R20, R152.reuse, R164, RZ ;  /* 0x000000a49814723c */ /* 0x042fe200000418ff */
[----:B------:R-:W-:Y:S05]  /*7190*/  LDSM.16.M88.4 R200, [R226] ;  /* 0x00000000e2c8783b */ /* 0x000fea0000000200 */
[----:B------:R-:W-:Y:S02]  /*71a0*/  LDSM.16.M88.4 R204, [R225] ;  /* 0x00000000e1cc783b */ /* 0x000fe40000000200 */
[C---:B------:R-:W-:Y:S03]  /*71b0*/  HMMA.16816.F32.BF16 R24, R152.reuse, R166, RZ ;  /* 0x000000a69818723c */ /* 0x040fe600000418ff */
[----:B------:R-:W1:Y:S05]  /*71c0*/  LDSM.16.M88.4 R164, [R227+0x3000] ;  /* 0x00300000e3a4783b */ /* 0x000e6a0000000200 */
[C---:B------:R-:W-:Y:S08]  /*71d0*/  HMMA.16816.F32.BF16 R28, R152.reuse, R168, RZ ;  /* 0x000000a8981c723c */ /* 0x040ff000000418ff */
[C---:B------:R-:W-:Y:S01]  /*71e0*/  HMMA.16816.F32.BF16 R32, R152.reuse, R170, RZ ;  /* 0x000000aa9820723c */ /* 0x040fe200000418ff */
[----:B------:R-:W5:Y:S07]  /*71f0*/  LDSM.16.M88.4 R168, [R227+0x3400] ;  /* 0x00340000e3a8783b */ /* 0x000f6e0000000200 */
        /* <DEDUP_REMOVED lines=24> */
[C---:B-1----:R-:W-:Y:S08]  /*7380*/  HMMA.16816.F32.BF16 R100, R152.reuse, R164, RZ ;  /* 0x000000a49864723c */ /* 0x042ff000000418ff */
[C---:B------:R-:W-:Y:S01]  /*7390*/  HMMA.16816.F32.BF16 R104, R152.reuse, R166, RZ ;  /* 0x000000a69868723c */ /* 0x040fe200000418ff */
[----:B------:R-:W-:Y:S07]  /*73a0*/  LDSM.16.M88.4 R164, [R218] ;  /* 0x00000000daa4783b */ /* 0x000fee0000000200 */
[C---:B-----5:R-:W-:Y:S08]  /*73b0*/  HMMA.16816.F32.BF16 R108, R152.reuse, R168, RZ ;  /* 0x000000a8986c723c */ /* 0x060ff000000418ff */
        /* <DEDUP_REMOVED lines=112> */
.L_x_1518:
        /* <DEDUP_REMOVED lines=28> */
.L_x_1517:
        /* <DEDUP_REMOVED lines=714> */
.L_x_1515:
[----:B------:R-:W1:Y:S01]  /*a920*/  SHFL.BFLY PT, R4, R243, 0x2, 0x1f ;  /* 0x0c401f00f3047f89 */ /* 0x000e6200000e0000 */
[----:B------:R-:W-:Y:S01]  /*a930*/  IMAD.MOV.U32 R9, RZ, RZ, 0x3f800000 ;  /* 0x3f800000ff097424 */ /* 0x000fe200078e00ff */
[----:B------:R-:W-:Y:S01]  /*a940*/  BSSY B0, `(.L_x_1520) ;  /* 0x000008d000007945 */ /* 0x000fe20003800000 */
[----:B------:R-:W-:Y:S01]  /*a950*/  IMAD.MOV.U32 R8, RZ, RZ, 0x3f800000 ;  /* 0x3f800000ff087424 */ /* 0x000fe200078e00ff */
[----:B------:R-:W2:Y:S01]  /*a960*/  SHFL.BFLY PT, R11, R246, 0x2, 0x1f ;  /* 0x0c401f00f60b7f89 */ /* 0x000ea200000e0000 */
[----:B------:R-:W-:-:S03]  /*a970*/  IMAD R240, R240, 0x10, R237 ;  /* 0x00000010f0f07824 */ /* 0x000fc600078e02ed */
[----:B------:R-:W3:Y:S04]  /*a980*/  S2R R16, SR_TID.X ;  /* 0x0000000000107919 */ /* 0x000ee80000002100 */
[----:B------:R-:W4:Y:S04]  /*a990*/  S2R R5, SR_TID.X ;  /* 0x0000000000057919 */ /* 0x000f280000002100 */
[----:B------:R-:W-:Y:S06]  /*a9a0*/  BAR.SYNC.DEFER_BLOCKING 0x0 ;  /* 0x0000000000007b1d */ /* 0x000fec0000010000 */
[----:B------:R-:W5:Y:S01]  /*a9b0*/  S2R R28, SR_CTAID.X ;  /* 0x00000000001c7919 */ /* 0x000f620000002500 */
[----:B-1----:R-:W-:-:S02]  /*a9c0*/  FADD.FTZ R4, R4, R243 ;  /* 0x000000f304047221 */ /* 0x002fc40000010000 */
[----:B--2---:R-:W-:-:S03]  /*a9d0*/  FADD.FTZ R11, R11, R246 ;  /* 0x000000f60b0b7221 */ /* 0x004fc60000010000 */
[----:B------:R-:W1:Y:S01]  /*a9e0*/  SHFL.BFLY PT, R7, R4, 0x1, 0x1f ;  /* 0x0c201f0004077f89 */ /* 0x000e6200000e0000 */
[----:B---3--:R-:W-:-:S03]  /*a9f0*/  SHF.R.S32.HI R3, RZ, 0x1f, R16 ;  /* 0x0000001fff037819 */ /* 0x008fc60000011410 */
[----:B------:R-:W2:Y:S01]  /*aa00*/  SHFL.BFLY PT, R6, R11, 0x1, 0x1f ;  /* 0x0c201f000b067f89 */ /* 0x000ea200000e0000 */
[----:B------:R-:W-:-:S04]  /*aa10*/  LEA.HI R14, R3, R16, RZ, 0x3 ;  /* 0x00000010030e7211 */ /* 0x000fc800078f18ff */
[----:B------:R-:W-:-:S04]  /*aa20*/  SHF.R.S32.HI R15, RZ, 0x3, R14 ;  /* 0x00000003ff0f7819 */ /* 0x000fc8000001140e */
[----:B------:R-:W-:-:S04]  /*aa30*/  LEA.HI R10, R14, R15, RZ, 0x1 ;  /* 0x0000000f0e0a7211 */ /* 0x000fc800078f08ff */
[----:B------:R-:W-:Y:S01]  /*aa40*/  LOP3.LUT R10, R10, 0xfffffffe, RZ, 0xc0, !PT ;  /* 0xfffffffe0a0a7812 */ /* 0x000fe200078ec0ff */
[----:B-1----:R-:W-:Y:S01]  /*aa50*/  FADD.FTZ R7, R4, R7 ;  /* 0x0000000704077221 */ /* 0x002fe20000010000 */
[----:B----4-:R-:W-:-:S03]  /*aa60*/  SHF.R.S32.HI R4, RZ, 0x1f, R5 ;  /* 0x0000001fff047819 */ /* 0x010fc60000011405 */
[----:B------:R-:W-:Y:S02]  /*aa70*/  IMAD.IADD R10, R15, 0x1, -R10 ;  /* 0x000000010f0a7824 */ /* 0x000fe400078e0a0a */
[----:B--2---:R-:W-:Y:S01]  /*aa80*/  FADD.FTZ R6, R11, R6 ;  /* 0x000000060b067221 */ /* 0x004fe20000010000 */
[-C--:B------:R-:W-:Y:S02]  /*aa90*/  LEA.HI R12, R4, R5.reuse, RZ, 0x2 ;  /* 0x00000005040c7211 */ /* 0x080fe400078f10ff */
[----:B------:R-:W-:Y:S02]  /*aaa0*/  LOP3.LUT R11, R14, 0xfffffff8, RZ, 0xc0, !PT ;  /* 0xfffffff80e0b7812 */ /* 0x000fe400078ec0ff */
[----:B------:R-:W-:Y:S02]  /*aab0*/  LOP3.LUT R18, R12, 0xfffffffc, RZ, 0xc0, !PT ;  /* 0xfffffffc0c127812 */ /* 0x000fe400078ec0ff */
[----:B------:R-:W-:Y:S02]  /*aac0*/  SHF.R.S32.HI R12, RZ, 0x2, R12 ;  /* 0x00000002ff0c7819 */ /* 0x000fe4000001140c */
[----:B------:R-:W-:Y:S01]  /*aad0*/  LEA.HI R3, R4, R5, RZ, 0x5 ;  /* 0x0000000504037211 */ /* 0x000fe200078f28ff */
[----:B------:R-:W-:Y:S01]  /*aae0*/  IMAD.IADD R13, R5, 0x1, -R18 ;  /* 0x00000001050d7824 */ /* 0x000fe200078e0a12 */
[----:B------:R-:W-:-:S02]  /*aaf0*/  SHF.R.S32.HI R17, RZ, 0x1f, R12 ;  /* 0x0000001fff117819 */ /* 0x000fc4000001140c */
[----:B------:R-:W-:Y:S02]  /*ab00*/  IADD3 R11, -R11, R16, RZ ;  /* 0x000000100b0b7210 */ /* 0x000fe40007ffe1ff */
[-C--:B------:R-:W-:Y:S02]  /*ab10*/  LEA.HI R15, R4, R5.reuse, RZ, 0x6 ;  /* 0x00000005040f7211 */ /* 0x080fe400078f30ff */
[----:B------:R-:W-:Y:S02]  /*ab20*/  LEA.HI R16, R17, R12, RZ, 0x3 ;  /* 0x0000000c11107211 */ /* 0x000fe400078f18ff */
[----:B------:R-:W-:Y:S01]  /*ab30*/  SHF.R.S32.HI R14, RZ, 0x5, R3 ;  /* 0x00000005ff0e7819 */ /* 0x000fe20000011403 */
[----:B------:R-:W-:Y:S01]  /*ab40*/  IMAD.SHL.U32 R15, R15, 0x4, RZ ;  /* 0x000000040f0f7824 */ /* 0x000fe200078e00ff */
[----:B------:R-:W-:Y:S02]  /*ab50*/  LOP3.LUT R17, R16, 0xfffffff8, RZ, 0xc0, !PT ;  /* 0xfffffff810117812 */ /* 0x000fe400078ec0ff */
[----:B------:R-:W-:Y:S01]  /*ab60*/  FSETP.NE.FTZ.AND P3, PT, R7, RZ, PT ;  /* 0x000000ff0700720b */ /* 0x000fe20003f75000 */
[----:B------:R-:W-:Y:S01]  /*ab70*/  IMAD R13, R14, 0x100, R13 ;  /* 0x000001000e0d7824 */ /* 0x000fe200078e020d */
[----:B------:R-:W-:-:S02]  /*ab80*/  LEA.HI R14, R4, R5, RZ, 0x4 ;  /* 0x00000005040e7211 */ /* 0x000fc400078f20ff */
[----:B------:R-:W-:Y:S02]  /*ab90*/  IADD3 R17, R12, -R17, RZ ;  /* 0x800000110c117210 */ /* 0x000fe40007ffe0ff */
[----:B------:R-:W-:Y:S02]  /*aba0*/  LOP3.LUT R15, R15, 0x3fffff00, RZ, 0xc0, !PT ;  /* 0x3fffff000f0f7812 */ /* 0x000fe400078ec0ff */
[----:B------:R-:W-:Y:S02]  /*abb0*/  SHF.R.S32.HI R14, RZ, 0x4, R14 ;  /* 0x00000004ff0e7819 */ /* 0x000fe4000001140e */
[----:B------:R-:W-:Y:S01]  /*abc0*/  LEA.HI R11, R11, R11, RZ, 0x1 ;  /* 0x0000000b0b0b7211 */ /* 0x000fe200078f08ff */
[----:B------:R-:W-:Y:S01]  /*abd0*/  IMAD R15, R10, 0x20, R15 ;  /* 0x000000200a0f7824 */ /* 0x000fe200078e020f */
[----:B------:R-:W-:Y:S01]  /*abe0*/  LEA.HI R12, R17, R17, RZ, 0x1 ;  /* 0x00000011110c7211 */ /* 0x000fe200078f08ff */
[----:B------:R-:W-:Y:S01]  /*abf0*/  IMAD.SHL.U32 R14, R14, 0x40, RZ ;  /* 0x000000400e0e7824 */ /* 0x000fe200078e00ff */
[----:B------:R-:W-:Y:S01]  /*ac00*/  FSETP.NE.FTZ.AND P2, PT, R6, RZ, PT ;  /* 0x000000ff0600720b */ /* 0x000fe20003f55000 */
[----:B------:R-:W1:Y:S01]  /*ac10*/  @P3 MUFU.RCP R9, R7 ;  /* 0x0000000700093308 */ /* 0x000e620000001000 */
[----:B------:R-:W-:Y:S01]  /*ac20*/  SHF.R.S32.HI R11, RZ, 0x1, R11 ;  /* 0x00000001ff0b7819 */ /* 0x000fe2000001140b */
[----:B------:R-:W-:Y:S01]  /*ac30*/  IMAD R15, R234, 0x4, R15 ;  /* 0x00000004ea0f7824 */ /* 0x000fe200078e020f */
[----:B------:R-:W-:-:S02]  /*ac40*/  SHF.R.S32.HI R10, RZ, 0x1, R12 ;  /* 0x00000001ff0a7819 */ /* 0x000fc4000001140c */
[----:B------:R-:W-:Y:S01]  /*ac50*/  LOP3.LUT R12, R12, 0x1fffffe, RZ, 0xc0, !PT ;  /* 0x01fffffe0c0c7812 */ /* 0x000fe200078ec0ff */
[----:B------:R-:W-:Y:S01]  /*ac60*/  IMAD.SHL.U32 R11, R11, 0x8, RZ ;  /* 0x000000080b0b7824 */ /* 0x000fe200078e00ff */
[----:B------:R-:W-:Y:S01]  /*ac70*/  SHF.L.U32 R16, R10, 0x6, RZ ;  /* 0x000000060a107819 */ /* 0x000fe200000006ff */
[----:B------:R-:W-:Y:S01]  /*ac80*/  @P3 MUFU.LG2 R7, R7 ;  /* 0x0000000700073308 */ /* 0x000fe20000000c00 */
[----:B------:R-:W-:Y:S01]  /*ac90*/  LOP3.LUT R14, R14, 0xc0, RZ, 0xc0, !PT ;  /* 0x000000c00e0e7812 */ /* 0x000fe200078ec0ff */
[----:B------:R-:W-:Y:S01]  /*aca0*/  IMAD.IADD R12, R17, 0x1, -R12 ;  /* 0x00000001110c7824 */ /* 0x000fe200078e0a0c */
[----:B------:R-:W-:Y:S02]  /*acb0*/  LOP3.LUT R16, R16, 0xc0, RZ, 0xc0, !PT ;  /* 0x000000c010107812 */ /* 0x000fe400078ec0ff */
[----:B------:R-:W-:Y:S01]  /*acc0*/  LOP3.LUT R11, R14, 0x18, R11, 0xf8, !PT ;  /* 0x000000180e0b7812 */ /* 0x000fe200078ef80b */
[----:B------:R-:W-:Y:S01]  /*acd0*/  IMAD R13, R12, 0x10, R13 ;  /* 0x000000100c0d7824 */ /* 0x000fe200078e020d */
[----:B------:R-:W-:Y:S01]  /*ace0*/  SHF.R.U32.HI R14, RZ, 0x3, R14 ;  /* 0x00000003ff0e7819 */ /* 0x000fe2000001160e */
[----:B------:R-:W2:Y:S01]  /*acf0*/  @P2 MUFU.RCP R8, R6 ;  /* 0x0000000600082308 */ /* 0x000ea20000001000 */
[----:B------:R-:W-:Y:S01]  /*ad00*/  LEA.HI R16, R16, R16, RZ, 0x1d ;  /* 0x0000001010107211 */ /* 0x000fe200078fe8ff */
[C---:B-1----:R-:W-:Y:S01]  /*ad10*/  FMUL.FTZ R144, R9.reuse, R144 ;  /* 0x0000009009907220 */ /* 0x042fe20000410000 */
[C---:B------:R-:W-:Y:S01]  /*ad20*/  LOP3.LUT P0, RZ, R10.reuse, 0x2, RZ, 0xc0, !PT ;  /* 0x000000020aff7812 */ /* 0x040fe2000780c0ff */
[----:B------:R-:W-:Y:S01]  /*ad30*/  FMUL.FTZ R145, R9, R145 ;  /* 0x0000009109917220 */ /* 0x000fe20000410000 */
[----:B------:R-:W-:Y:S01]  /*ad40*/  LOP3.LUT R12, R11, R14, RZ, 0x3c, !PT ;  /* 0x0000000e0b0c7212 */ /* 0x000fe200078e3cff */
[----:B------:R-:W-:Y:S01]  /*ad50*/  FMUL.FTZ R140, R9, R140 ;  /* 0x0000008c098c7220 */ /* 0x000fe20000410000 */
[----:B------:R-:W-:Y:S01]  /*ad60*/  LEA R11, R13, R16, 0x1 ;  /* 0x000000100d0b7211 */ /* 0x000fe200078e08ff */
[C---:B------:R-:W-:Y:S01]  /*ad70*/  FMUL.FTZ R141, R9.reuse, R141 ;  /* 0x0000008d098d7220 */ /* 0x040fe20000410000 */
[----:B------:R-:W-:Y:S01]  /*ad80*/  LOP3.LUT R17, R10, 0x1, RZ, 0xc0, !PT ;  /* 0x000000010a117812 */ /* 0x000fe200078ec0ff */
[C---:B------:R-:W-:Y:S01]  /*ad90*/  FMUL.FTZ R136, R9.reuse, R136 ;  /* 0x0000008809887220 */ /* 0x040fe20000410000 */
[----:B------:R-:W-:Y:S01]  /*ada0*/  LEA.HI R4, R4, R5, RZ, 0x3 ;  /* 0x0000000504047211 */ /* 0x000fe200078f18ff */
[----:B------:R-:W-:Y:S01]  /*adb0*/  FMUL.FTZ R137, R9, R137 ;  /* 0x0000008909897220 */ /* 0x000fe20000410000 */
[----:B------:R-:W-:Y:S01]  /*adc0*/  ISETP.NE.U32.AND P1, PT, R17, 0x1, PT ;  /* 0x000000011100780c */ /* 0x000fe20003f25070 */
[----:B------:R-:W-:Y:S01]  /*add0*/  IMAD.MOV.U32 R10, RZ, RZ, -0x20 ;  /* 0xffffffe0ff0a7424 */ /* 0x000fe200078e00ff */
[----:B------:R-:W-:Y:S01]  /*ade0*/  STS.64 [R11.X4], R144 ;  /* 0x000000900b007388 */ /* 0x000fe20000004a00 */
[C---:B------:R-:W-:Y:S01]  /*adf0*/  FMUL.FTZ R132, R9.reuse, R132 ;  /* 0x0000008409847220 */ /* 0x040fe20000410000 */
[----:B------:R-:W1:Y:S01]  /*ae00*/  @P2 MUFU.LG2 R6, R6 ;  /* 0x0000000600062308 */ /* 0x000e620000000c00 */
[----:B------:R-:W-:Y:S01]  /*ae10*/  FMUL.FTZ R133, R9, R133 ;  /* 0x0000008509857220 */ /* 0x000fe20000410000 */
[----:B------:R-:W-:Y:S01]  /*ae20*/  SEL R10, R10, 0x20, !P1 ;  /* 0x000000200a0a7807 */ /* 0x000fe20004800000 */
[----:B------:R-:W-:Y:S01]  /*ae30*/  IMAD.SHL.U32 R9, R11, 0x4, RZ ;  /* 0x000000040b097824 */ /* 0x000fe200078e00ff */
[----:B------:R-:W-:Y:S01]  /*ae40*/  LOP3.LUT R32, R4, 0xfffffff8, RZ, 0xc0, !PT ;  /* 0xfffffff804207812 */ /* 0x000fe200078ec0ff */
[C---:B--2---:R-:W-:Y:S01]  /*ae50*/  FMUL.FTZ R147, R8.reuse, R147 ;  /* 0x0000009308937220 */ /* 0x044fe20000410000 */
[----:B------:R-:W-:Y:S01]  /*ae60*/  SHF.R.S32.HI R4, RZ, 0x3, R4 ;  /* 0x00000003ff047819 */ /* 0x000fe20000011404 */
[C---:B------:R-:W-:Y:S01]  /*ae70*/  FMUL.FTZ R146, R8.reuse, R146 ;  /* 0x0000009208927220 */ /* 0x040fe20000410000 */
[C---:B------:R-:W-:Y:S01]  /*ae80*/  IADD3 R29, R9.reuse, 0x40, RZ ;  /* 0x00000040091d7810 */ /* 0x040fe20007ffe0ff */
[C---:B------:R-:W-:Y:S01]  /*ae90*/  FMUL.FTZ R143, R8.reuse, R143 ;  /* 0x0000008f088f7220 */ /* 0x040fe20000410000 */
[----:B------:R-:W-:Y:S01]  /*aea0*/  @P0 IADD3 R29, R9, -0x40, RZ ;  /* 0xffffffc0091d0810 */ /* 0x000fe20007ffe0ff */
[C---:B------:R-:W-:Y:S01]  /*aeb0*/  FMUL.FTZ R142, R8.reuse, R142 ;  /* 0x0000008e088e7220 */ /* 0x040fe20000410000 */
[----:B------:R2:W-:Y:S01]  /*aec0*/  STS.64 [R11.X4+0x400], R146 ;  /* 0x000400920b007388 */ /* 0x0005e20000004a00 */
[----:B------:R-:W-:Y:S01]  /*aed0*/  FMUL.FTZ R139, R8, R139 ;  /* 0x0000008b088b7220 */ /* 0x000fe20000410000 */
[----:B------:R-:W-:Y:S01]  /*aee0*/  IADD3 R32, -R32, R5, RZ ;  /* 0x0000000520207210 */ /* 0x000fe20007ffe1ff */
[----:B------:R-:W-:-:S02]  /*aef0*/  FMUL.FTZ R138, R8, R138 ;  /* 0x0000008a088a7220 */ /* 0x000fc40000410000 */
[----:B------:R-:W-:Y:S01]  /*af00*/  FMUL.FTZ R135, R8, R135 ;  /* 0x0000008708877220 */ /* 0x000fe20000410000 */
[----:B------:R-:W-:Y:S01]  /*af10*/  SHF.L.U32 R32, R32, 0x2, RZ ;  /* 0x0000000220207819 */ /* 0x000fe200000006ff */
[----:B------:R-:W-:Y:S01]  /*af20*/  FMUL.FTZ R134, R8, R134 ;  /* 0x0000008608867220 */ /* 0x000fe20000410000 */
[----:B------:R-:W-:Y:S01]  /*af30*/  IADD3 R8, R15, R12, RZ ;  /* 0x0000000c0f087210 */ /* 0x000fe20007ffe0ff */
[----:B------:R-:W-:Y:S01]  /*af40*/  IMAD.IADD R12, R9, 0x1, R10 ;  /* 0x00000001090c7824 */ /* 0x000fe200078e020a */
[--C-:B------:R-:W-:Y:S01]  /*af50*/  SHF.R.S32.HI R33, RZ, 0x1f, R32.reuse ;  /* 0x0000001fff217819 */ /* 0x100fe20000011420 */
[----:B------:R-:W-:Y:S01]  /*af60*/  IMAD.IADD R30, R10, 0x1, R29 ;  /* 0x000000010a1e7824 */ /* 0x000fe200078e021d */
[----:B------:R-:W3:Y:S01]  /*af70*/  S2R R9, SR_CTAID.Y ;  /* 0x0000000000097919 */ /* 0x000ee20000002600 */
[----:B------:R-:W-:Y:S02]  /*af80*/  @P3 FMUL.FTZ R7, R7, 0.69314718246459960938 ;  /* 0x3f31721807073820 */ /* 0x000fe40000410000 */
[----:B------:R-:W-:Y:S01]  /*af90*/  IMAD.WIDE R32, R4, 0x20, R32 ;  /* 0x0000002004207825 */ /* 0x000fe200078e0220 */
[----:B------:R-:W-:Y:S04]  /*afa0*/  STS.64 [R12], R140 ;  /* 0x0000008c0c007388 */ /* 0x000fe80000000a00 */
[----:B------:R-:W-:Y:S04]  /*afb0*/  STS.64 [R12+0x400], R142 ;  /* 0x0004008e0c007388 */ /* 0x000fe80000000a00 */
[----:B------:R-:W4:Y:S01]  /*afc0*/  S2R R10, SR_CTAID.Z ;  /* 0x00000000000a7919 */ /* 0x000f220000002700 */
[----:B--2---:R-:W-:-:S03]  /*afd0*/  IADD3 R11, -R236, RZ, RZ ;  /* 0x000000ffec0b7210 */ /* 0x004fc60007ffe1ff */
[----:B------:R-:W-:Y:S04]  /*afe0*/  STS.64 [R29], R136 ;  /* 0x000000881d007388 */ /* 0x000fe80000000a00 */
[----:B------:R-:W-:Y:S04]  /*aff0*/  STS.64 [R29+0x400], R138 ;  /* 0x0004008a1d007388 */ /* 0x000fe80000000a00 */
[----:B------:R-:W-:Y:S01]  /*b000*/  STS.64 [R30], R132 ;  /* 0x000000841e007388 */ /* 0x000fe20000000a00 */
[----:B---3--:R-:W-:-:S03]  /*b010*/  IMAD R9, R9, c[0x0][0x210], R236 ;  /* 0x0000840009097a24 */ /* 0x008fc600078e02ec */
[----:B------:R2:W-:Y:S04]  /*b020*/  STS.64 [R30+0x400], R134 ;  /* 0x000400861e007388 */ /* 0x0005e80000000a00 */
[----:B------:R-:W-:Y:S01]  /*b030*/  BAR.SYNC.DEFER_BLOCKING 0x0 ;  /* 0x0000000000007b1d */ /* 0x000fe20000010000 */
[----:B----4-:R-:W-:Y:S02]  /*b040*/  IMAD R10, R11, c[0x0][0x1c0], R10 ;  /* 0x000070000b0a7a24 */ /* 0x010fe400078e020a */
[----:B-1----:R-:W-:Y:S02]  /*b050*/  @P2 FMUL.FTZ R11, R6, 0.69314718246459960938 ;  /* 0x3f317218060b2820 */ /* 0x002fe40000410000 */
[----:B------:R-:W-:Y:S01]  /*b060*/  IMAD R9, R9, c[0x0][0x1c0], R10 ;  /* 0x0000700009097a24 */ /* 0x000fe200078e020a */
[----:B--2---:R-:W-:Y:S01]  /*b070*/  LOP3.LUT R30, R3, 0xffffffe0, RZ, 0xc0, !PT ;  /* 0xffffffe0031e7812 */ /* 0x004fe200078ec0ff */
[----:B------:R-:W1:Y:S01]  /*b080*/  LDS.128 R20, [R8.X4] ;  /* 0x0000000008147984 */ /* 0x000e620000004c00 */
[----:B------:R-:W-:-:S02]  /*b090*/  IMAD.MOV.U32 R3, RZ, RZ, -0x800000 ;  /* 0xff800000ff037424 */ /* 0x000fc400078e00ff */
[----:B------:R-:W-:Y:S01]  /*b0a0*/  @P3 FFMA.FTZ R3, R2, c[0x0][0x238], R7 ;  /* 0x00008e0002033a23 */ /* 0x000fe20000010007 */
[----:B------:R-:W2:Y:S01]  /*b0b0*/  LDS.128 R16, [R8.X4+0x800] ;  /* 0x0008000008107984 */ /* 0x000ea20000004c00 */
[----:B------:R-:W-:Y:S02]  /*b0c0*/  IMAD.IADD R30, R5, 0x1, -R30 ;  /* 0x00000001051e7824 */ /* 0x000fe400078e0a1e */
[----:B------:R-:W-:Y:S01]  /*b0d0*/  IMAD.MOV.U32 R5, RZ, RZ, -0x800000 ;  /* 0xff800000ff057424 */ /* 0x000fe200078e00ff */
[----:B------:R-:W3:Y:S01]  /*b0e0*/  LDS.128 R12, [R8.X4+0x1000] ;  /* 0x00100000080c7984 */ /* 0x000ee20000004c00 */
[----:B------:R-:W-:Y:S01]  /*b0f0*/  @P2 FFMA.FTZ R5, R0, c[0x0][0x238], R11 ;  /* 0x00008e0000052a23 */ /* 0x000fe2000001000b */
[----:B------:R-:W-:Y:S02]  /*b100*/  LOP3.LUT P0, RZ, R30, 0x3, RZ, 0xc0, !PT ;  /* 0x000000031eff7812 */ /* 0x000fe4000780c0ff */
[----:B------:R5:W4:Y:S02]  /*b110*/  LDS.128 R24, [R8.X4+0x1800] ;  /* 0x0018000008187984 */ /* 0x000b240000004c00 */
[----:B-----5:R-:W-:-:S04]  /*b120*/  IMAD.SHL.U32 R8, R28, 0x40, RZ ;  /* 0x000000401c087824 */ /* 0x020fc800078e00ff */
[----:B------:R-:W-:-:S05]  /*b130*/  IMAD R9, R9, c[0x0][0x214], R8 ;  /* 0x0000850009097a24 */ /* 0x000fca00078e0208 */
[----:B------:R-:W-:Y:S05]  /*b140*/  @P0 BRA `(.L_x_1521) ;  /* 0x000000c000000947 */ /* 0x000fea0003800000 */
[----:B-1----:R-:W-:Y:S01]  /*b150*/  IMAD.MOV.U32 R7, RZ, RZ, -0x40 ;  /* 0xffffffc0ff077424 */ /* 0x002fe200078e00ff */
[----:B------:R-:W-:Y:S02]  /*b160*/  IADD3 R4, R240, 0x8, RZ ;  /* 0x00000008f0047810 */ /* 0x000fe40007ffe0ff */
[----:B------:R-:W-:Y:S01]  /*b170*/  SHF.R.S32.HI R2, RZ, 0x1f, R240 ;  /* 0x0000001fff027819 */ /* 0x000fe200000114f0 */
[----:B------:R-:W-:Y:S01]  /*b180*/  IMAD R7, R28, R7, c[0x0][0x214] ;  /* 0x000085001c077624 */ /* 0x000fe200078e0207 */
[----:B------:R-:W-:-:S04]  /*b190*/  IADD3 R0, P0, R9, R240, RZ ;  /* 0x000000f009007210 */ /* 0x000fc80007f1e0ff */
[-C--:B------:R-:W-:Y:S02]  /*b1a0*/  ISETP.GE.AND P2, PT, R240, R7.reuse, PT ;  /* 0x00000007f000720c */ /* 0x080fe40003f46270 */
[----:B------:R-:W-:Y:S02]  /*b1b0*/  ISETP.GE.AND P1, PT, R4, R7, PT ;  /* 0x000000070400720c */ /* 0x000fe40003f26270 */
[----:B------:R-:W-:Y:S02]  /*b1c0*/  LEA.HI.X.SX32 R7, R9, R2, 0x1, P0 ;  /* 0x0000000209077211 */ /* 0x000fe400000f0eff */
[----:B------:R-:W-:-:S04]  /*b1d0*/  LEA R6, P0, R0, c[0x0][0x208], 0x2 ;  /* 0x0000820000067a11 */ /* 0x000fc800078010ff */
[----:B------:R-:W-:-:S05]  /*b1e0*/  LEA.HI.X R7, R0, c[0x0][0x20c], R7, 0x2, P0 ;  /* 0x0000830000077a11 */ /* 0x000fca00000f1407 */
[----:B------:R1:W-:Y:S04]  /*b1f0*/  @!P2 STG.E [R6.64], R3 ;  /* 0x000000030600a986 */ /* 0x0003e8000c10190a */
[----:B------:R1:W-:Y:S02]  /*b200*/  @!P1 STG.E [R6.64+0x20], R5 ;  /* 0x0000200506009986 */ /* 0x0003e4000c10190a */
.L_x_1521:
[----:B-1----:R-:W-:Y:S05]  /*b210*/  BSYNC B0 ;  /* 0x0000000000007941 */ /* 0x002fea0003800000 */
.L_x_1520:
[----:B------:R-:W-:-:S05]  /*b220*/  IMAD R9, R9, c[0x0][0x22c], RZ ;  /* 0x00008b0009097a24 */ /* 0x000fca00078e02ff */
[----:B------:R-:W-:-:S04]  /*b230*/  IADD3 R0, P0, R9, R32, RZ ;  /* 0x0000002009007210 */ /* 0x000fc80007f1e0ff */
[----:B------:R-:W-:Y:S02]  /*b240*/  LEA.HI.X.SX32 R9, R9, R33, 0x1, P0 ;  /* 0x0000002109097211 */ /* 0x000fe400000f0eff */
[----:B------:R-:W-:-:S04]  /*b250*/  LEA R2, P0, R0, c[0x0][0x1d8], 0x2 ;  /* 0x0000760000027a11 */ /* 0x000fc800078010ff */
[----:B------:R-:W-:-:S05]  /*b260*/  LEA.HI.X R3, R0, c[0x0][0x1dc], R9, 0x2, P0 ;  /* 0x0000770000037a11 */ /* 0x000fca00000f1409 */
[----:B------:R-:W-:Y:S04]  /*b270*/  STG.E.128 [R2.64], R20 ;  /* 0x0000001402007986 */ /* 0x000fe8000c101d0a */
[----:B--2---:R-:W-:Y:S04]  /*b280*/  STG.E.128 [R2.64+0x800], R16 ;  /* 0x0008001002007986 */ /* 0x004fe8000c101d0a */
[----:B---3--:R-:W-:Y:S04]  /*b290*/  STG.E.128 [R2.64+0x1000], R12 ;  /* 0x0010000c02007986 */ /* 0x008fe8000c101d0a */
[----:B----4-:R-:W-:Y:S01]  /*b2a0*/  STG.E.128 [R2.64+0x1800], R24 ;  /* 0x0018001802007986 */ /* 0x010fe2000c101d0a */
[----:B------:R-:W-:Y:S05]  /*b2b0*/  EXIT ;  /* 0x000000000000794d */ /* 0x000fea0003800000 */
.L_x_1522:
        /* <DEDUP_REMOVED lines=12> */
.L_x_5200:


//--------------------- .text._ZN5flash24flash_fwd_splitkv_kernelI23Flash_fwd_kernel_traitsILi32ELi64ELi256ELi4ELb0ELb0EN7cutlass10bfloat16_tE19Flash_kernel_traitsILi32ELi64ELi256ELi4ES3_EELb1ELb0ELb0ELb1ELb1ELb1ELb1ELb0EEEvNS_16Flash_fwd_paramsE --------------------------
	.section	.text._ZN5flash24flash_fwd_splitkv_kernelI23Flash_fwd_kernel_traitsILi32ELi64ELi256ELi4ELb0ELb0EN7cutlass10bfloat16_tE19Flash_kernel_traitsILi32ELi64ELi256ELi4ES3_EELb1ELb0ELb0ELb1ELb1ELb1ELb1ELb0EEEvNS_16Flash_fwd_paramsE,"ax",@progbits
	.sectioninfo	@"SHI_REGISTERS=255"
	.align	128
        .global         _ZN5flash24flash_fwd_splitkv_kernelI23Flash_fwd_kernel_traitsILi32ELi64ELi256ELi4ELb0ELb0EN7cutlass10bfloat16_tE19Flash_kernel_traitsILi32ELi64ELi256ELi4ES3_EELb1ELb0ELb0ELb1ELb1ELb1ELb1ELb0EEEvNS_16Flash_fwd_paramsE
        .type           _ZN5flash24flash_fwd_splitkv_kernelI23Flash_fwd_kernel_traitsILi32ELi64ELi256ELi4ELb0ELb0EN7cutlass10bfloat16_tE19Flash_kernel_traitsILi32ELi64ELi256ELi4ES3_EELb1ELb0ELb0ELb1ELb1ELb1ELb1ELb0EEEvNS_16Flash_fwd_paramsE,@function
        .size           _ZN5flash24flash_fwd_splitkv_kernelI23Flash_fwd_kernel_traitsILi32ELi64ELi256ELi4ELb0ELb0EN7cutlass10bfloat16_tE19Flash_kernel_traitsILi32ELi64ELi256ELi4ES3_EELb1ELb0ELb0ELb1ELb1ELb1ELb1ELb0EEEvNS_16Flash_fwd_paramsE,(.L_x_5201 - _ZN5flash24flash_fwd_splitkv_kernelI23Flash_fwd_kernel_traitsILi32ELi64ELi256ELi4ELb0ELb0EN7cutlass10bfloat16_tE19Flash_kernel_traitsILi32ELi64ELi256ELi4ES3_EELb1ELb0ELb0ELb1ELb1ELb1ELb1ELb0EEEvNS_16Flash_fwd_paramsE)
        .other          _ZN5flash24flash_fwd_splitkv_kernelI23Flash_fwd_kernel_traitsILi32ELi64ELi256ELi4ELb0ELb0EN7cutlass10bfloat16_tE19Flash_kernel_traitsILi32ELi64ELi256ELi4ES3_EELb1ELb0ELb0ELb1ELb1ELb1ELb1ELb0EEEvNS_16Flash_fwd_paramsE,@"STO_CUDA_ENTRY STV_DEFAULT"
_ZN5flash24flash_fwd_splitkv_kernelI23Flash_fwd_kernel_traitsILi32ELi64ELi256ELi4ELb0ELb0EN7cutlass10bfloat16_tE19Flash_kernel_traitsILi32ELi64ELi256ELi4ES3_EELb1ELb0ELb0ELb1ELb1ELb1ELb1ELb0EEEvNS_16Flash_fwd_paramsE:
.text._ZN5flash24flash_fwd_splitkv_kernelI23Flash_fwd_kernel_traitsILi32ELi64ELi256ELi4ELb0ELb0EN7cutlass10bfloat16_tE19Flash_kernel_traitsILi32ELi64ELi256ELi4ES3_EELb1ELb0ELb0ELb1ELb1ELb1ELb1ELb0EEEvNS_16Flash_fwd_paramsE:
        /* <DEDUP_REMOVED lines=9> */
[----:B------:R-:W-:-:S02]  /*0090*/  ISETP.NE.AND.EX P1, PT, RZ, c[0x0][0x254], PT, P1 ;  /* 0x00009500ff007a0c */ /* 0x000fc40003f25310 */
        /* <DEDUP_REMOVED lines=20> */
[----:B------:R-:W-:Y:S02]  /*01e0*/  @P1 IMAD.WIDE R4, R245, R0, c[0x0][0x250] ;  /* 0x00009400f5041625 */ /* 0x000fe400078e0200 */
[----:B------:R-:W2:Y:S04]  /*01f0*/  @P0 LDG.E R3, [R2.64] ;  /* 0x0000000a02030981 */ /* 0x000ea8000c1e1900 */
[----:B------:R-:W2:Y:S04]  /*0200*/  @P1 LDG.E R12, [R4.64] ;  /* 0x0000000a040c1981 */ /* 0x000ea8000c1e1900 */
[----:B------:R-:W1:Y:S01]  /*0210*/  S2R R22, SR_CTAID.X ;  /* 0x0000000000167919 */ /* 0x000e620000002500 */
[----:B------:R-:W-:-:S04]  /*0220*/  @!P0 ISETP.NE.U32.AND P2, PT, RZ, c[0x0][0x268], PT ;  /* 0x00009a00ff008a0c */ /* 0x000fc80003f45070 */
[----:B------:R-:W-:Y:S01]  /*0230*/  @!P0 ISETP.NE.AND.EX P2, PT, RZ, c[0x0][0x26c], PT, P2 ;  /* 0x00009b00ff008a0c */ /* 0x000fe20003f45320 */
[----:B------:R-:W-:Y:S02]  /*0240*/  IMAD.MOV R0, RZ, RZ, -R245 ;  /* 0x000000ffff007224 */ /* 0x000fe400078e0af5 */
[----:B-1----:R-:W-:-:S05]  /*0250*/  IMAD.SHL.U32 R61, R22, 0x40, RZ ;  /* 0x00000040163d7824 */ /* 0x002fca00078e00ff */
[----:B------:R-:W-:Y:S02]  /*0260*/  ISETP.GE.AND P1, PT, R61, c[0x0][0x214], PT ;  /* 0x000085003d007a0c */ /* 0x000fe40003f26270 */
[----:B------:R-:W-:Y:S01]  /*0270*/  @!P0 SEL R2, RZ, c[0x0][0x21c], !P2 ;  /* 0x00008700ff028a07 */ /* 0x000fe20005000000 */
[----:B------:R-:W-:Y:S02]  /*0280*/  IMAD R21, R0, c[0x0][0x1c0], R21 ;  /* 0x0000700000157a24 */ /* 0x000fe400078e0215 */
[--C-:B--2---:R-:W-:Y:S01]  /*0290*/  @P0 IMAD.IADD R56, R3, 0x1, -R12.reuse ;  /* 0x0000000103380824 */ /* 0x104fe200078e0a0c */
[----:B------:R-:W-:-:S07]  /*02a0*/  @!P0 IADD3 R56, R2, c[0x0][0x218], -R12 ;  /* 0x0000860002388a10 */ /* 0x000fce0007ffe80c */
[----:B------:R-:W-:Y:S05]  /*02b0*/  @P1 EXIT ;  /* 0x000000000000194d */ /* 0x000fea0003800000 */
[----:B------:R-:W-:Y:S01]  /*02c0*/  IABS R6, c[0x0][0x10] ;  /* 0x0000040000067a13 */ /* 0x000fe20000000000 */
[----:B------:R-:W-:Y:S01]  /*02d0*/  IMAD.MOV.U32 R0, RZ, RZ, c[0x0][0x218] ;  /* 0x00008600ff007624 */ /* 0x000fe200078e00ff */
[----:B------:R-:W1:Y:S02]  /*02e0*/  S2R R59, SR_TID.X ;  /* 0x00000000003b7919 */ /* 0x000e640000002100 */
[----:B------:R-:W2:Y:S02]  /*02f0*/  I2F.RP R2, R6 ;  /* 0x0000000600027306 */ /* 0x000ea40000209400 */
[----:B------:R-:W-:-:S06]  /*0300*/  IADD3 R0, R0, 0xff, RZ ;  /* 0x000000ff00007810 */ /* 0x000fcc0007ffe0ff */
[----:B--2---:R-:W2:Y:S02]  /*0310*/  MUFU.RCP R2, R2 ;  /* 0x0000000200027308 */ /* 0x004ea40000001000 */
[----:B--2---:R-:W-:-:S06]  /*0320*/  IADD3 R2, R2, 0xffffffe, RZ ;  /* 0x0ffffffe02027810 */ /* 0x004fcc0007ffe0ff */
[----:B------:R2:W3:Y:S02]  /*0330*/  F2I.FTZ.U32.TRUNC.NTZ R3, R2 ;  /* 0x0000000200037305 */ /* 0x0004e4000021f000 */
[----:B--2---:R-:W-:-:S04]  /*0340*/  SHF.R.S32.HI R2, RZ, 0x1f, R0 ;  /* 0x0000001fff027819 */ /* 0x004fc80000011400 */
[----:B------:R-:W-:Y:S01]  /*0350*/  LEA.HI R0, R2, R0, RZ, 0x8 ;  /* 0x0000000002007211 */ /* 0x000fe200078f40ff */
[----:B---3--:R-:W-:-:S03]  /*0360*/  IMAD.MOV R2, RZ, RZ, -R3 ;  /* 0x000000ffff027224 */ /* 0x008fc600078e0a03 */
        /* <DEDUP_REMOVED lines=11> */
[----:B------:R-:W-:Y:S02]  /*0420*/  ISETP.GT.U32.AND P1, PT, R6, R2, PT ;  /* 0x000000020600720c */ /* 0x000fe40003f24070 */
[----:B------:R-:W-:-:S04]  /*0430*/  IADD3 R3, R56, -c[0x0][0x214], R3 ;  /* 0x8000850038037a10 */ /* 0x000fc80007ffe003 */
[----:B------:R-:W-:-:S04]  /*0440*/  IADD3 R5, R3, c[0x0][0x2e8], RZ ;  /* 0x0000ba0003057a10 */ /* 0x000fc80007ffe0ff */
[----:B------:R-:W-:-:S03]  /*0450*/  SHF.R.S32.HI R3, RZ, 0x1f, R5 ;  /* 0x0000001fff037819 */ /* 0x000fc60000011405 */
[----:B------:R-:W-:Y:S01]  /*0460*/  @!P1 IMAD.IADD R2, R2, 0x1, -R6 ;  /* 0x0000000102029824 */ /* 0x000fe200078e0a06 */
[----:B------:R-:W-:Y:S02]  /*0470*/  @!P1 IADD3 R0, R0, 0x1, RZ ;  /* 0x0000000100009810 */ /* 0x000fe40007ffe0ff */
[----:B------:R-:W-:Y:S02]  /*0480*/  ISETP.NE.AND P1, PT, RZ, c[0x0][0x10], PT ;  /* 0x00000400ff007a0c */ /* 0x000fe40003f25270 */
[----:B------:R-:W-:Y:S02]  /*0490*/  ISETP.GE.U32.AND P2, PT, R2, R6, PT ;  /* 0x000000060200720c */ /* 0x000fe40003f46070 */
[----:B------:R-:W2:Y:S01]  /*04a0*/  S2R R6, SR_CTAID.Y ;  /* 0x0000000000067919 */ /* 0x000ea20000002600 */
[----:B------:R-:W-:Y:S02]  /*04b0*/  LOP3.LUT R2, R4, c[0x0][0x10], RZ, 0x3c, !PT ;  /* 0x0000040004027a12 */ /* 0x000fe400078e3cff */
[----:B------:R-:W-:-:S02]  /*04c0*/  LEA.HI R3, R3, R5, RZ, 0x8 ;  /* 0x0000000503037211 */ /* 0x000fc400078f40ff */
[----:B------:R-:W-:Y:S02]  /*04d0*/  ISETP.GE.AND P0, PT, R2, RZ, PT ;  /* 0x000000ff0200720c */ /* 0x000fe40003f06270 */
[----:B------:R-:W-:Y:S02]  /*04e0*/  IADD3 R2, R56, 0xff, RZ ;  /* 0x000000ff38027810 */ /* 0x000fe40007ffe0ff */
[----:B------:R-:W-:Y:S02]  /*04f0*/  SHF.R.S32.HI R3, RZ, 0x8, R3 ;  /* 0x00000008ff037819 */ /* 0x000fe40000011403 */
[----:B------:R-:W-:Y:S02]  /*0500*/  @P2 IADD3 R0, R0, 0x1, RZ ;  /* 0x0000000100002810 */ /* 0x000fe40007ffe0ff */
[----:B------:R-:W-:-:S04]  /*0510*/  SHF.R.S32.HI R4, RZ, 0x1f, R2 ;  /* 0x0000001fff047819 */ /* 0x000fc80000011402 */
[----:B------:R-:W-:Y:S01]  /*0520*/  LEA.HI R2, R4, R2, RZ, 0x8 ;  /* 0x0000000204027211 */ /* 0x000fe200078f40ff */
[----:B------:R-:W-:Y:S01]  /*0530*/  @!P0 IMAD.MOV R0, RZ, RZ, -R0 ;  /* 0x000000ffff008224 */ /* 0x000fe200078e0a00 */
[----:B------:R-:W-:Y:S02]  /*0540*/  @!P1 LOP3.LUT R0, RZ, c[0x0][0x10], RZ, 0x33, !PT ;  /* 0x00000400ff009a12 */ /* 0x000fe400078e33ff */
[----:B------:R-:W-:-:S03]  /*0550*/  SHF.R.S32.HI R2, RZ, 0x8, R2 ;  /* 0x00000008ff027819 */ /* 0x000fc60000011402 */
        /* <DEDUP_REMOVED lines=9> */
[----:B------:R-:W-:Y:S01]  /*05f0*/  LEA.HI R3, R3, R59, RZ, 0x3 ;  /* 0x0000003b03037211 */ /* 0x000fe200078f18ff */
[----:B------:R-:W-:Y:S01]  /*0600*/  IMAD R0, R0, c[0x0][0x1c0], R21 ;  /* 0x0000700000007a24 */ /* 0x000fe200078e0215 */
[----:B------:R-:W-:Y:S02]  /*0610*/  IADD3 R9, -R61, c[0x0][0x214], RZ ;  /* 0x000085003d097a10 */ /* 0x000fe40007ffe1ff */
        /* <DEDUP_REMOVED lines=8> */
[----:B------:R-:W-:Y:S02]  /*06a0*/  ISETP.GE.OR P3, PT, R7, R9, P5 ;  /* 0x000000090700720c */ /* 0x000fe40002f66670 */
[----:B------:R-:W-:Y:S02]  /*06b0*/  SHF.R.S32.HI R7, RZ, 0x1f, R6 ;  /* 0x0000001fff077819 */ /* 0x000fe40000011406 */
[----:B------:R-:W-:Y:S02]  /*06c0*/  SHF.R.S32.HI R3, RZ, 0x1f, R2 ;  /* 0x0000001fff037819 */ /* 0x000fe40000011402 */
[----:B------:R-:W-:-:S02]  /*06d0*/  IADD3 R6, P0, R6, R0, RZ ;  /* 0x0000000006067210 */ /* 0x000fc40007f1e0ff */
[-C--:B------:R-:W-:Y:S01]  /*06e0*/  ISETP.GE.OR P2, PT, R5, R9.reuse, P5 ;  /* 0x000000090500720c */ /* 0x080fe20002f46670 */
[C---:B------:R-:W-:Y:S01]  /*06f0*/  IMAD.WIDE R2, R0.reuse, 0x20, R2 ;  /* 0x0000002000027825 */ /* 0x040fe200078e0202 */
[C---:B------:R-:W-:Y:S02]  /*0700*/  ISETP.GE.OR P4, PT, R0.reuse, R9, P5 ;  /* 0x000000090000720c */ /* 0x040fe40002f86670 */
[----:B------:R-:W-:Y:S02]  /*0710*/  LEA.HI.X.SX32 R7, R0, R7, 0x1, P0 ;  /* 0x0000000700077211 */ /* 0x000fe400000f0eff */
[----:B------:R-:W-:Y:S02]  /*0720*/  IADD3 R5, P1, R4, R2, RZ ;  /* 0x0000000204057210 */ /* 0x000fe40007f3e0ff */
[----:B------:R-:W-:Y:S02]  /*0730*/  IADD3 R0, R0, 0x30, RZ ;  /* 0x0000003000007810 */ /* 0x000fe40007ffe0ff */
[----:B------:R-:W-:-:S02]  /*0740*/  LEA.HI.X.SX32 R3, R4, R3, 0x1, P1 ;  /* 0x0000000304037211 */ /* 0x000fc400008f0eff */
[----:B------:R-:W-:Y:S02]  /*0750*/  ISETP.GE.OR P5, PT, R0, R9, P5 ;  /* 0x000000090000720c */ /* 0x000fe40002fa6670 */
[C---:B------:R-:W-:Y:S01]  /*0760*/  LEA R4, P1, R5.reuse, c[0x0][0x1d8], 0x2 ;  /* 0x0000760005047a11 */ /* 0x040fe200078210ff */
[----:B------:R-:W-:Y:S01]  /*0770*/  @!P4 IMAD.MOV.U32 R8, RZ, RZ, -0x800000 ;  /* 0xff800000ff08c424 */ /* 0x000fe200078e00ff */
[C---:B------:R-:W-:Y:S02]  /*0780*/  LEA R2, P0, R6.reuse, c[0x0][0x208], 0x2 ;  /* 0x0000820006027a11 */ /* 0x040fe400078010ff */
[----:B------:R-:W-:Y:S02]  /*0790*/  LEA.HI.X R5, R5, c[0x0][0x1dc], R3, 0x2, P1 ;  /* 0x0000770005057a11 */ /* 0x000fe400008f1403 */
[----:B------:R-:W-:Y:S01]  /*07a0*/  LEA.HI.X R3, R6, c[0x0][0x20c], R7, 0x2, P0 ;  /* 0x0000830006037a11 */ /* 0x000fe200000f1407 */
[----:B------:R-:W-:Y:S02]  /*07b0*/  @!P3 IMAD.MOV.U32 R7, RZ, RZ, -0x800000 ;  /* 0xff800000ff07b424 */ /* 0x000fe400078e00ff */
[----:B------:R-:W-:Y:S01]  /*07c0*/  @!P2 IMAD.MOV.U32 R6, RZ, RZ, -0x800000 ;  /* 0xff800000ff06a424 */ /* 0x000fe200078e00ff */
        /* <DEDUP_REMOVED lines=8> */
[----:B------:R-:W-:-:S05]  /*0850*/  MOV R0, 0xff800000 ;  /* 0xff80000000007802 */ /* 0x000fca0000000f00 */
[----:B------:R-:W-:Y:S01]  /*0860*/  STG.E [R2.64+0xc0], R0 ;  /* 0x0000c00002007986 */ /* 0x000fe2000c10190a */
[----:B------:R-:W-:Y:S05]  /*0870*/  EXIT ;  /* 0x000000000000794d */ /* 0x000fea0003800000 */
.L_x_1523:
[----:B-1----:R-:W-:Y:S01]  /*0880*/  ISETP.NE.U32.AND P0, PT, RZ, c[0x0][0x2b8], PT ;  /* 0x0000ae00ff007a0c */ /* 0x002fe20003f05070 */
[----:B------:R-:W-:-:S03]  /*0890*/  IMAD.MOV.U32 R11, RZ, RZ, R245 ;  /* 0x000000ffff0b7224 */ /* 0x000fc600078e00f5 */
[----:B------:R-:W-:-:S13]  /*08a0*/  ISETP.NE.AND.EX P0, PT, RZ, c[0x0][0x2bc], PT, P0 ;  /* 0x0000af00ff007a0c */ /* 0x000fda0003f05300 */
[----:B------:R-:W-:-:S04]  /*08b0*/  @P0 IMAD.MOV.U32 R2, RZ, RZ, 0x4 ;  /* 0x00000004ff020424 */ /* 0x000fc800078e00ff */
[----:B------:R-:W-:-:S05]  /*08c0*/  @P0 IMAD.WIDE R2, R245, R2, c[0x0][0x2b8] ;  /* 0x0000ae00f5020625 */ /* 0x000fca00078e0202 */
[----:B------:R1:W5:Y:S01]  /*08d0*/  @P0 LDG.E R11, [R2.64] ;  /* 0x0000000a020b0981 */ /* 0x000362000c1e1900 */
[----:B------:R-:W-:Y:S01]  /*08e0*/  ISETP.NE.U32.AND P0, PT, RZ, c[0x0][0x2c0], PT ;  /* 0x0000b000ff007a0c */ /* 0x000fe20003f05070 */
[----:B------:R-:W-:Y:S01]  /*08f0*/  IMAD.MOV.U32 R4, RZ, RZ, RZ ;  /* 0x000000ffff047224 */ /* 0x000fe200078e00ff */
[----:B------:R-:W-:Y:S01]  /*0900*/  PLOP3.LUT P6, PT, PT, PT, PT, 0x80, 0x0 ;  /* 0x000000000000781c */ /* 0x000fe20003fcf070 */
[----:B------:R-:W-:Y:S01]  /*0910*/  IMAD.MOV.U32 R0, RZ, RZ, RZ ;  /* 0x000000ffff007224 */ /* 0x000fe200078e00ff */
[----:B------:R-:W-:-:S13]  /*0920*/  ISETP.NE.AND.EX P0, PT, RZ, c[0x0][0x2c4], PT, P0 ;  /* 0x0000b100ff007a0c */ /* 0x000fda0003f05300 */
[----:B------:R-:W-:Y:S05]  /*0930*/  @!P0 BRA `(.L_x_1524) ;  /* 0x0000008000008947 */ /* 0x000fea0003800000 */
[----:B------:R-:W-:Y:S01]  /*0940*/  SHF.R.S32.HI R0, RZ, 0x1f, R245 ;  /* 0x0000001fff007819 */ /* 0x000fe200000114f5 */
[----:B-1----:R-:W-:Y:S01]  /*0950*/  IMAD.WIDE.U32 R2, R245, c[0x0][0x2c8], RZ ;  /* 0x0000b200f5027a25 */ /* 0x002fe200078e00ff */
[----:B------:R-:W-:-:S03]  /*0960*/  PLOP3.LUT P6, PT, PT, PT, PT, 0x8, 0x0 ;  /* 0x000000000000781c */ /* 0x000fc60003fce170 */
[----:B------:R-:W-:Y:S01]  /*0970*/  IMAD R0, R0, c[0x0][0x2c8], RZ ;  /* 0x0000b20000007a24 */ /* 0x000fe200078e02ff */
[----:B------:R-:W-:-:S03]  /*0980*/  LEA R4, P0, R2, c[0x0][0x2c0], 0x2 ;  /* 0x0000b00002047a11 */ /* 0x000fc600078010ff */
[----:B------:R-:W-:-:S05]  /*0990*/  IMAD R0, R245, c[0x0][0x2cc], R0 ;  /* 0x0000b300f5007a24 */ /* 0x000fca00078e0200 */
[----:B------:R-:W-:-:S04]  /*09a0*/  IADD3 R0, R3, R0, RZ ;  /* 0x0000000003007210 */ /* 0x000fc80007ffe0ff */
[----:B------:R-:W-:-:S04]  /*09b0*/  LEA.HI.X R0, R2, c[0x0][0x2c4], R0, 0x2, P0 ;  /* 0x0000b10002007a11 */ /* 0x000fc800000f1400 */
.L_x_1524:
[----:B-1----:R-:W-:Y:S01]  /*09c0*/  IABS R2, c[0x0][0x2d0] ;  /* 0x0000b40000027a13 */ /* 0x002fe20000000000 */
        /* <DEDUP_REMOVED lines=78> */
[----:B-----5:R-:W-:-:S03]  /*0eb0*/  MOV R11, R2 ;  /* 0x00000002000b7202 */ /* 0x020fc60000000f00 */
[----:B------:R-:W-:Y:S01]  /*0ec0*/  IMAD.IADD R17, R3, 0x1, R4 ;  /* 0x0000000103117824 */ /* 0x000fe200078e0204 */
[----:B------:R-:W-:Y:S05]  /*0ed0*/  BRA `(.L_x_1526) ;  /* 0x0000039000007947 */ /* 0x000fea0003800000 */
.L_x_1525:
[----:B------:R-:W-:Y:S02]  /*0ee0*/  IABS R5, c[0x0][0x1c8] ;  /* 0x0000720000057a13 */ /* 0x000fe40000000000 */
[----:B------:R-:W-:Y:S02]  /*0ef0*/  IABS R4, R21 ;  /* 0x0000001500047213 */ /* 0x000fe40000000000 */
[----:B------:R-:W1:Y:S01]  /*0f00*/  I2F.RP R2, R5 ;  /* 0x0000000500027306 */ /* 0x000e620000209400 */
[----:B------:R-:W-:Y:S02]  /*0f10*/  LEA R15, R191, 0xffffff00, 0x8 ;  /* 0xffffff00bf0f7811 */ /* 0x000fe400078e40ff */
        /* <DEDUP_REMOVED lines=21> */
[C---:B------:R-:W-:Y:S01]  /*1070*/  IMAD.X R2, R4.reuse, 0x1, R20, P1 ;  /* 0x0000000104027824 */ /* 0x040fe200008e0614 */
        /* <DEDUP_REMOVED lines=9> */
[----:B------:R-:W-:Y:S01]  /*1110*/  IADD3 R3, R9, R2, RZ ;  /* 0x0000000209037210 */ /* 0x000fe20007ffe0ff */
[C---:B------:R-:W-:Y:S01]  /*1120*/  IMAD R12, R11.reuse, c[0x0][0x184], R6 ;  /* 0x000061000b0c7a24 */ /* 0x040fe200078e0206 */
[----:B------:R-:W-:Y:S01]  /*1130*/  MOV R2, R8 ;  /* 0x0000000800027202 */ /* 0x000fe20000000f00 */
[----:B------:R-:W-:Y:S02]  /*1140*/  IMAD R6, R10, c[0x0][0x188], RZ ;  /* 0x000062000a067a24 */ /* 0x000fe400078e02ff */
[----:B------:R-:W-:Y:S01]  /*1150*/  @!P1 IMAD.MOV R0, RZ, RZ, -R0 ;  /* 0x000000ffff009224 */ /* 0x000fe200078e0a00 */
[----:B------:R-:W-:Y:S01]  /*1160*/  @!P0 LOP3.LUT R0, RZ, c[0x0][0x1c8], RZ, 0x33, !PT ;  /* 0x00007200ff008a12 */ /* 0x000fe200078e33ff */
[----:B------:R-:W-:-:S03]  /*1170*/  IMAD.WIDE.U32 R8, R11, c[0x0][0x180], R2 ;  /* 0x000060000b087a25 */ /* 0x000fc600078e0002 */
[----:B------:R-:W-:Y:S01]  /*1180*/  SHF.R.S32.HI R14, RZ, 0x1f, R0 ;  /* 0x0000001fff0e7819 */ /* 0x000fe20000011400 */
[----:B------:R-:W-:Y:S01]  /*1190*/  IMAD.IADD R3, R5, 0x1, R7 ;  /* 0x0000000105037824 */ /* 0x000fe200078e0207 */
[----:B------:R-:W-:Y:S01]  /*11a0*/  IADD3 R5, R9, R12, RZ ;  /* 0x0000000c09057210 */ /* 0x000fe20007ffe0ff */
[----:B------:R-:W-:Y:S01]  /*11b0*/  IMAD.MOV.U32 R2, RZ, RZ, R4 ;  /* 0x000000ffff027224 */ /* 0x000fe200078e0004 */
[----:B------:R-:W-:Y:S01]  /*11c0*/  MOV R4, R8 ;  /* 0x0000000800047202 */ /* 0x000fe20000000f00 */
[----:B------:R-:W-:Y:S01]  /*11d0*/  IMAD R9, R14, c[0x0][0x1b0], RZ ;  /* 0x00006c000e097a24 */ /* 0x000fe200078e02ff */
[----:B------:R-:W-:Y:S01]  /*11e0*/  MOV R13, R0 ;  /* 0x00000000000d7202 */ /* 0x000fe20000000f00 */
[C---:B------:R-:W-:Y:S02]  /*11f0*/  IMAD R10, R11.reuse, c[0x0][0x18c], R6 ;  /* 0x000063000b0a7a24 */ /* 0x040fe400078e0206 */
[----:B------:R-:W-:-:S04]  /*1200*/  IMAD.WIDE.U32 R6, R11, c[0x0][0x188], R2 ;  /* 0x000062000b067a25 */ /* 0x000fc800078e0002 */
[----:B------:R-:W-:Y:S01]  /*1210*/  IMAD.WIDE.U32 R2, R0, c[0x0][0x1b0], R4 ;  /* 0x00006c0000027a25 */ /* 0x000fe200078e0004 */
[----:B------:R-:W-:-:S03]  /*1220*/  MOV R18, R6 ;  /* 0x0000000600127202 */ /* 0x000fc60000000f00 */
[----:B------:R-:W-:Y:S02]  /*1230*/  IMAD R4, R0, c[0x0][0x1b4], R9 ;  /* 0x00006d0000047a24 */ /* 0x000fe400078e0209 */
[----:B------:R-:W-:Y:S02]  /*1240*/  IMAD.IADD R19, R7, 0x1, R10 ;  /* 0x0000000107137824 */ /* 0x000fe400078e020a */
[----:B------:R-:W-:Y:S01]  /*1250*/  IMAD.MOV.U32 R11, RZ, RZ, R2 ;  /* 0x000000ffff0b7224 */ /* 0x000fe200078e0002 */
[----:B------:R-:W-:Y:S02]  /*1260*/  IADD3 R17, R3, R4, RZ ;  /* 0x0000000403117210 */ /* 0x000fe40007ffe0ff */
.L_x_1526:
[----:B------:R-:W-:Y:S01]  /*1270*/  SHF.R.S32.HI R7, RZ, 0x1f, R59 ;  /* 0x0000001fff077819 */ /* 0x000fe2000001143b */
[----:B------:R-:W-:Y:S01]  /*1280*/  IMAD R12, R14, c[0x0][0x1b8], RZ ;  /* 0x00006e000e0c7a24 */ /* 0x000fe200078e02ff */
[----:B------:R-:W-:Y:S02]  /*1290*/  ULDC.64 UR6, c[0x0][0x198] ;  /* 0x0000660000067ab9 */ /* 0x000fe40000000a00 */
[CC--:B------:R-:W-:Y:S01]  /*12a0*/  LEA.HI R24, R7.reuse, R59.reuse, RZ, 0x4 ;  /* 0x0000003b07187211 */ /* 0x0c0fe200078f20ff */
[----:B------:R-:W-:Y:S01]  /*12b0*/  USHF.L.U32 UR9, UR6, 0x6, URZ ;  /* 0x0000000606097899 */ /* 0x000fe2000800063f */
[CC--:B------:R-:W-:Y:S01]  /*12c0*/  LEA.HI R6, R7.reuse, R59.reuse, RZ, 0x2 ;  /* 0x0000003b07067211 */ /* 0x0c0fe200078f10ff */
[----:B------:R-:W-:Y:S01]  /*12d0*/  UMOV UR8, 0x6 ;  /* 0x0000000600087882 */ /* 0x000fe20000000000 */
[----:B------:R-:W-:Y:S01]  /*12e0*/  SHF.R.S32.HI R4, RZ, 0x4, R24 ;  /* 0x00000004ff047819 */ /* 0x000fe20000011418 */
[----:B------:R-:W-:Y:S01]  /*12f0*/  USHF.L.U64.HI UR7, UR6, UR8, UR7 ;  /* 0x0000000806077299 */ /* 0x000fe20008010207 */
[----:B------:R-:W-:Y:S01]  /*1300*/  LEA.HI R8, R7, R59, RZ, 0x3 ;  /* 0x0000003b07087211 */ /* 0x000fe200078f18ff */
[----:B------:R-:W-:Y:S01]  /*1310*/  ULDC.64 UR4, c[0x0][0x1a0] ;  /* 0x0000680000047ab9 */ /* 0x000fe20000000a00 */
[----:B------:R-:W-:Y:S01]  /*1320*/  LEA.HI R0, R24, R4, RZ, 0x1 ;  /* 0x0000000418007211 */ /* 0x000fe200078f08ff */
[----:B------:R-:W-:Y:S01]  /*1330*/  USHF.L.U64.HI UR5, UR4, UR8, UR5 ;  /* 0x0000000804057299 */ /* 0x000fe20008010205 */
[----:B------:R-:W-:Y:S01]  /*1340*/  LOP3.LUT R5, R6, 0xfffffffc, RZ, 0xc0, !PT ;  /* 0xfffffffc06057812 */ /* 0x000fe200078ec0ff */
[----:B------:R-:W-:Y:S01]  /*1350*/  USHF.L.U32 UR4, UR4, 0x6, URZ ;  /* 0x0000000604047899 */ /* 0x000fe2000800063f */
[----:B------:R-:W-:-:S02]  /*1360*/  LOP3.LUT R0, R0, 0xfffffffe, RZ, 0xc0, !PT ;  /* 0xfffffffe00007812 */ /* 0x000fc400078ec0ff */
[----:B------:R-:W-:Y:S02]  /*1370*/  SHF.R.S32.HI R9, RZ, 0x3, R8 ;  /* 0x00000003ff097819 */ /* 0x000fe40000011408 */
[----:B------:R-:W-:Y:S01]  /*1380*/  SHF.R.S32.HI R2, RZ, 0x2, R6 ;  /* 0x00000002ff027819 */ /* 0x000fe20000011406 */
[----:B------:R-:W-:Y:S01]  /*1390*/  IMAD.IADD R27, R4, 0x1, -R0 ;  /* 0x00000001041b7824 */ /* 0x000fe200078e0a00 */
[----:B------:R-:W-:Y:S01]  /*13a0*/  LOP3.LUT R0, R8, 0xfffffff8, RZ, 0xc0, !PT ;  /* 0xfffffff808007812 */ /* 0x000fe200078ec0ff */
[----:B------:R-:W-:Y:S01]  /*13b0*/  IMAD.IADD R4, R59, 0x1, -R5 ;  /* 0x000000013b047824 */ /* 0x000fe200078e0a05 */
[----:B------:R-:W-:Y:S01]  /*13c0*/  LEA.HI R6, R6, R2, RZ, 0x1 ;  /* 0x0000000206067211 */ /* 0x000fe200078f08ff */
[----:B------:R-:W-:Y:S01]  /*13d0*/  IMAD.SHL.U32 R5, R9, 0x40, RZ ;  /* 0x0000004009057824 */ /* 0x000fe200078e00ff */
[----:B------:R-:W-:Y:S01]  /*13e0*/  LEA.HI R60, R7, R59, RZ, 0x5 ;  /* 0x0000003b073c7211 */ /* 0x000fe200078f28ff */
[----:B------:R-:W-:Y:S01]  /*13f0*/  IMAD.SHL.U32 R4, R4, 0x8, RZ ;  /* 0x0000000804047824 */ /* 0x000fe200078e00ff */
[----:B------:R-:W-:Y:S01]  /*1400*/  LOP3.LUT R10, R6, 0x7fffffe, RZ, 0xc0, !PT ;  /* 0x07fffffe060a7812 */ /* 0x000fe200078ec0ff */
[----:B------:R-:W-:Y:S01]  /*1410*/  IMAD.IADD R0, R59, 0x1, -R0 ;  /* 0x000000013b007824 */ /* 0x000fe200078e0a00 */
[----:B------:R-:W-:-:S02]  /*1420*/  LOP3.LUT R5, R5, 0xc0, RZ, 0xc0, !PT ;  /* 0x000000c005057812 */ /* 0x000fc400078ec0ff */
[----:B------:R-:W-:Y:S01]  /*1430*/  SHF.R.S32.HI R57, RZ, 0x5, R60 ;  /* 0x00000005ff397819 */ /* 0x000fe2000001143c */
[----:B------:R-:W-:Y:S01]  /*1440*/  IMAD.IADD R10, R2, 0x1, -R10 ;  /* 0x00000001020a7824 */ /* 0x000fe200078e0a0a */
[----:B------:R-:W-:Y:S02]  /*1450*/  LOP3.LUT R7, R5, 0x18, R4, 0xf8, !PT ;  /* 0x0000001805077812 */ /* 0x000fe400078ef804 */
[----:B------:R-:W-:Y:S01]  /*1460*/  SHF.R.U32.HI R6, RZ, 0x3, R5 ;  /* 0x00000003ff067819 */ /* 0x000fe20000011605 */
[----:B------:R-:W-:Y:S01]  /*1470*/  IMAD R10, R57, 0x8, R10 ;  /* 0x00000008390a7824 */ /* 0x000fe200078e020a */
[----:B------:R-:W-:Y:S02]  /*1480*/  LEA.HI R5, R8, R9, RZ, 0x1 ;  /* 0x0000000908057211 */ /* 0x000fe400078f08ff */
[----:B------:R-:W-:Y:S02]  /*1490*/  LEA.HI R16, R0, R0, RZ, 0x1 ;  /* 0x0000000000107211 */ /* 0x000fe400078f08ff */
[----:B------:R-:W-:-:S02]  /*14a0*/  LOP3.LUT R8, R7, R6, RZ, 0x3c, !PT ;  /* 0x0000000607087212 */ /* 0x000fc400078e3cff */
[----:B------:R-:W-:Y:S02]  /*14b0*/  LOP3.LUT R7, R5, 0xfffffffe, RZ, 0xc0, !PT ;  /* 0xfffffffe05077812 */ /* 0x000fe400078ec0ff */
[----:B------:R-:W-:Y:S01]  /*14c0*/  LOP3.LUT R6, R16, 0xfffffffe, RZ, 0xc0, !PT ;  /* 0xfffffffe10067812 */ /* 0x000fe200078ec0ff */
[----:B------:R-:W-:Y:S01]  /*14d0*/  IMAD.U32 R183, R10, 0x20, R8 ;  /* 0x000000200ab77824 */ /* 0x000fe200078e0008 */
[----:B------:R-:W-:Y:S01]  /*14e0*/  SHF.R.S32.HI R5, RZ, 0x1f, R245 ;  /* 0x0000001fff057819 */ /* 0x000fe200000114f5 */
[----:B------:R-:W-:Y:S01]  /*14f0*/  IMAD.IADD R25, R9, 0x1, -R7 ;  /* 0x0000000109197824 */ /* 0x000fe200078e0a07 */
[----:B------:R-:W-:Y:S01]  /*1500*/  IADD3 R8, P1, R4, R11, RZ ;  /* 0x0000000b04087210 */ /* 0x000fe20007f3e0ff */
[----:B------:R-:W-:Y:S01]  /*1510*/  IMAD.IADD R252, R0, 0x1, -R6 ;  /* 0x0000000100fc7824 */ /* 0x000fe200078e0a06 */
[----:B------:R-:W-:Y:S01]  /*1520*/  IADD3 R6, P0, R4, R18, RZ ;  /* 0x0000001204067210 */ /* 0x000fe20007f1e0ff */
[----:B------:R-:W-:Y:S01]  /*1530*/  IMAD R0, R5, c[0x0][0x178], RZ ;  /* 0x00005e0005007a24 */ /* 0x000fe200078e02ff */
[----:B------:R-:W-:Y:S01]  /*1540*/  SHF.R.S32.HI R5, RZ, 0x1f, R4 ;  /* 0x0000001fff057819 */ /* 0x000fe20000011404 */
[----:B------:R-:W-:Y:S01]  /*1550*/  IMAD.SHL.U32 R183, R183, 0x2, RZ ;  /* 0x00000002b7b77824 */ /* 0x000fe200078e00ff */
[----:B------:R-:W-:Y:S01]  /*1560*/  LOP3.LUT R11, R24, 0xfffffff0, RZ, 0xc0, !PT ;  /* 0xfffffff0180b7812 */ /* 0x000fe200078ec0ff */
[----:B------:R-:W-:Y:S01]  /*1570*/  IMAD R0, R245, c[0x0][0x17c], R0 ;  /* 0x00005f00f5007a24 */ /* 0x000fe200078e0200 */
[----:B------:R-:W-:Y:S01]  /*1580*/  SHF.R.S32.HI R10, RZ, 0x1f, R21 ;  /* 0x0000001fff0a7819 */ /* 0x000fe20000011415 */
[C---:B------:R-:W-:Y:S01]  /*1590*/  IMAD.X R7, R5.reuse, 0x1, R19, P0 ;  /* 0x0000000105077824 */ /* 0x040fe200000e0613 */
[----:B------:R-:W-:Y:S01]  /*15a0*/  SHF.R.S32.HI R3, RZ, 0x1f, R2 ;  /* 0x0000001fff037819 */ /* 0x000fe20000011402 */
[----:B------:R-:W-:Y:S01]  /*15b0*/  IMAD.X R9, R5, 0x1, R17, P1 ;  /* 0x0000000105097824 */ /* 0x000fe200008e0611 */
[----:B------:R-:W-:Y:S01]  /*15c0*/  IADD3 R18, P0, R2, R15, RZ ;  /* 0x0000000f02127210 */ /* 0x000fe20007f1e0ff */
[----:B------:R-:W-:Y:S01]  /*15d0*/  IMAD.WIDE.U32 R4, R245, c[0x0][0x178], R4 ;  /* 0x00005e00f5047a25 */ /* 0x000fe200078e0004 */
[----:B------:R-:W-:-:S03]  /*15e0*/  SHF.R.S32.HI R26, RZ, 0x1, R16 ;  /* 0x00000001ff1a7819 */ /* 0x000fc60000011410 */
[----:B------:R-:W-:Y:S02]  /*15f0*/  IMAD.IADD R17, R59, 0x1, -R11 ;  /* 0x000000013b117824 */ /* 0x000fe400078e0a0b */
[----:B------:R-:W-:Y:S02]  /*1600*/  IMAD.IADD R5, R5, 0x1, R0 ;  /* 0x0000000105057824 */ /* 0x000fe400078e0200 */
[----:B------:R-:W-:Y:S01]  /*1610*/  IMAD R0, R10, c[0x0][0x1a8], RZ ;  /* 0x00006a000a007a24 */ /* 0x000fe200078e02ff */
[----:B------:R-:W-:Y:S01]  /*1620*/  LEA.HI R19, R17, R17, RZ, 0x1 ;  /* 0x0000001111137211 */ /* 0x000fe200078f08ff */
[C---:B------:R-:W-:Y:S02]  /*1630*/  IMAD R24, R13.reuse, c[0x0][0x1bc], R12 ;  /* 0x00006f000d187a24 */ /* 0x040fe400078e020c */
[----:B------:R-:W-:Y:S01]  /*1640*/  IMAD.WIDE.U32 R12, R13, c[0x0][0x1b8], R6 ;  /* 0x00006e000d0c7a25 */ /* 0x000fe200078e0006 */
[----:B------:R-:W-:-:S03]  /*1650*/  SHF.R.S32.HI R10, RZ, 0x1, R19 ;  /* 0x00000001ff0a7819 */ /* 0x000fc60000011413 */
[----:B------:R-:W-:Y:S01]  /*1660*/  IMAD R6, R21, c[0x0][0x1ac], R0 ;  /* 0x00006b0015067a24 */ /* 0x000fe200078e0200 */
[----:B------:R-:W-:Y:S01]  /*1670*/  SHF.R.S32.HI R0, RZ, 0x1f, R19 ;  /* 0x0000001fff007819 */ /* 0x000fe20000011413 */
[----:B------:R-:W-:-:S03]  /*1680*/  IMAD.WIDE R22, R22, 0x40, R2 ;  /* 0x0000004016167825 */ /* 0x000fc600078e0202 */
[----:B------:R-:W-:Y:S01]  /*1690*/  LEA.HI R0, R0, R10, RZ, 0x2 ;  /* 0x0000000a00007211 */ /* 0x000fe200078f10ff */
[C---:B------:R-:W-:Y:S02]  /*16a0*/  IMAD.X R20, R3.reuse, 0x1, R20, P0 ;  /* 0x0000000103147824 */ /* 0x040fe400000e0614 */
[----:B------:R-:W-:Y:S01]  /*16b0*/  IMAD R3, R3, c[0x0][0x198], RZ ;  /* 0x0000660003037a24 */ /* 0x000fe200078e02ff */
[----:B------:R-:W-:Y:S01]  /*16c0*/  LOP3.LUT R14, R0, 0xfffffffc, RZ, 0xc0, !PT ;  /* 0xfffffffc000e7812 */ /* 0x000fe200078ec0ff */
[----:B------:R-:W-:-:S04]  /*16d0*/  IMAD.WIDE.U32 R4, R21, c[0x0][0x1a8], R4 ;  /* 0x00006a0015047a25 */ /* 0x000fc800078e0004 */
[----:B------:R-:W-:Y:S02]  /*16e0*/  IMAD.SHL.U32 R11, R26, 0x40, RZ ;  /* 0x000000401a0b7824 */ /* 0x000fe400078e00ff */
[C---:B------:R-:W-:Y:S02]  /*16f0*/  IMAD R15, R2.reuse, c[0x0][0x19c], R3 ;  /* 0x00006700020f7a24 */ /* 0x040fe400078e0203 */
[----:B------:R-:W-:Y:S01]  /*1700*/  IMAD.IADD R3, R5, 0x1, R6 ;  /* 0x0000000105037824 */ /* 0x000fe200078e0206 */
[----:B------:R-:W-:Y:S01]  /*1710*/  LOP3.LUT R0, R11, 0xc0, RZ, 0xc0, !PT ;  /* 0x000000c00b007812 */ /* 0x000fe200078ec0ff */
[----:B------:R-:W-:-:S04]  /*1720*/  IMAD.WIDE.U32 R6, R2, c[0x0][0x198], R8 ;  /* 0x0000660002067a25 */ /* 0x000fc800078e0008 */
[----:B------:R-:W-:Y:S01]  /*1730*/  IMAD.SHL.U32 R5, R25, 0x8, RZ ;  /* 0x0000000819057824 */ /* 0x000fe200078e00ff */
[----:B------:R-:W-:Y:S01]  /*1740*/  LEA R239, P0, R6, c[0x0][0x168], 0x1 ;  /* 0x00005a0006ef7a11 */ /* 0x000fe200078008ff */
[----:B------:R-:W-:Y:S02]  /*1750*/  IMAD.MOV.U32 R2, RZ, RZ, R4 ;  /* 0x000000ffff027224 */ /* 0x000fe400078e0004 */
[----:B------:R-:W-:Y:S01]  /*1760*/  IMAD R4, R23, c[0x0][0x190], RZ ;  /* 0x0000640017047a24 */ /* 0x000fe200078e02ff */
[----:B------:R-:W-:Y:S01]  /*1770*/  LOP3.LUT R9, R0, 0x8, R5, 0xf8, !PT ;  /* 0x0000000800097812 */ /* 0x000fe200078ef805 */
[----:B------:R-:W-:Y:S01]  /*1780*/  IMAD.IADD R7, R7, 0x1, R15 ;  /* 0x0000000107077824 */ /* 0x000fe200078e020f */
[----:B------:R-:W-:Y:S01]  /*1790*/  SHF.R.U32.HI R0, RZ, 0x3, R0 ;  /* 0x00000003ff007819 */ /* 0x000fe20000011600 */
[C---:B------:R-:W-:Y:S02]  /*17a0*/  IMAD R8, R22.reuse, c[0x0][0x194], R4 ;  /* 0x0000650016087a24 */ /* 0x040fe400078e0204 */
[----:B------:R-:W-:Y:S01]  /*17b0*/  IMAD.WIDE.U32 R4, R22, c[0x0][0x190], R2 ;  /* 0x0000640016047a25 */ /* 0x000fe200078e0002 */
[----:B------:R-:W-:-:S02]  /*17c0*/  LOP3.LUT R16, R9, R0, RZ, 0x3c, !PT ;  /* 0x0000000009107212 */ /* 0x000fc400078e3cff */
[----:B------:R-:W-:Y:S01]  /*17d0*/  LEA.HI.X R238, R6, c[0x0][0x16c], R7, 0x1, P0 ;  /* 0x00005b0006ee7a11 */ /* 0x000fe200000f0c07 */
[----:B------:R-:W-:Y:S01]  /*17e0*/  IMAD.IADD R0, R5, 0x1, R8 ;  /* 0x0000000105007824 */ /* 0x000fe200078e0208 */
[C---:B------:R-:W-:Y:S01]  /*17f0*/  LEA R2, P0, R4.reuse, c[0x0][0x160], 0x1 ;  /* 0x0000580004027a11 */ /* 0x040fe200078008ff */
[----:B------:R-:W-:Y:S02]  /*1800*/  IMAD.MOV.U32 R6, RZ, RZ, R12 ;  /* 0x000000ffff067224 */ /* 0x000fe400078e000c */
[----:B------:R-:W-:Y:S01]  /*1810*/  IMAD.MOV.U32 R5, RZ, RZ, c[0x0][0x190] ;  /* 0x00006400ff057624 */ /* 0x000fe200078e00ff */
[----:B------:R-:W-:Y:S01]  /*1820*/  LEA.HI.X R3, R4, c[0x0][0x164], R0, 0x1, P0 ;  /* 0x0000590004037a11 */ /* 0x000fe200000f0c00 */
[----:B------:R-:W-:Y:S01]  /*1830*/  IMAD.IADD R7, R13, 0x1, R24 ;  /* 0x000000010d077824 */ /* 0x000fe200078e0218 */
[----:B------:R-:W-:Y:S01]  /*1840*/  IADD3 R12, P0, R239, UR9, RZ ;  /* 0x00000009ef0c7c10 */ /* 0x000fe2000ff1e0ff */
[----:B------:R-:W-:Y:S01]  /*1850*/  IMAD.IADD R25, R10, 0x1, -R14 ;  /* 0x000000010a197824 */ /* 0x000fe200078e0a0e */
[C---:B------:R-:W-:Y:S01]  /*1860*/  LEA R4, P1, R5.reuse, R2, 0x6 ;  /* 0x0000000205047211 */ /* 0x040fe200078230ff */
[----:B------:R-:W-:Y:S01]  /*1870*/  IMAD.MOV.U32 R8, RZ, RZ, c[0x0][0x194] ;  /* 0x00006500ff087624 */ /* 0x000fe200078e00ff */
[----:B------:R-:W-:Y:S01]  /*1880*/  IADD3.X R13, R238, UR7, RZ, P0, !PT ;  /* 0x00000007ee0d7c10 */ /* 0x000fe200087fe4ff */
[----:B------:R-:W-:Y:S01]  /*1890*/  IMAD.WIDE.U32 R14, R18, c[0x0][0x1a0], R6 ;  /* 0x00006800120e7a25 */ /* 0x000fe200078e0006 */
[----:B------:R-:W-:Y:S01]  /*18a0*/  IADD3 R10, P0, R12, UR9, RZ ;  /* 0x000000090c0a7c10 */ /* 0x000fe2000ff1e0ff */
[----:B------:R-:W-:Y:S01]  /*18b0*/  @!PT LDS RZ, [RZ] ;  /* 0x00000000fffff984 */ /* 0x000fe20000000800 */
[----:B------:R-:W-:Y:S01]  /*18c0*/  @!PT LDS RZ, [RZ] ;  /* 0x00000000fffff984 */ /* 0x000fe20000000800 */
[----:B------:R-:W-:Y:S01]  /*18d0*/  @!PT LDS RZ, [RZ] ;  /* 0x00000000fffff984 */ /* 0x000fe20000000800 */
[----:B------:R1:W-:Y:S01]  /*18e0*/  LDGSTS.E.BYPASS.LTC128B.128 [R183], [R2.64] ;  /* 0x0000000002b77fae */ /* 0x0003e2000b901d4a */
[----:B------:R-:W-:Y:S01]  /*18f0*/  LEA.HI.X R5, R5, R3, R8, 0x6, P1 ;  /* 0x0000000305057211 */ /* 0x000fe200008f3408 */
[----:B------:R-:W-:Y:S01]  /*1900*/  IMAD R0, R20, c[0x0][0x1a0], RZ ;  /* 0x0000680014007a24 */ /* 0x000fe200078e02ff */
[----:B------:R-:W-:-:S02]  /*1910*/  IADD3.X R11, R13, UR7, RZ, P0, !PT ;  /* 0x000000070d0b7c10 */ /* 0x000fc400087fe4ff */
[----:B------:R-:W-:Y:S01]  /*1920*/  IADD3 R8, P0, R10, UR9, RZ ;  /* 0x000000090a087c10 */ /* 0x000fe2000ff1e0ff */
[----:B------:R2:W-:Y:S01]  /*1930*/  LDGSTS.E.BYPASS.LTC128B.128 [R183+0x800], [R4.64] ;  /* 0x0080000004b77fae */ /* 0x0005e2000b901d4a */
[----:B------:R-:W-:Y:S01]  /*1940*/  IMAD R0, R18, c[0x0][0x1a4], R0 ;  /* 0x0000690012007a24 */ /* 0x000fe200078e0200 */
[----:B------:R-:W-:Y:S02]  /*1950*/  LOP3.LUT P1, RZ, R25, 0x2, RZ, 0xc0, !PT ;  /* 0x0000000219ff7812 */ /* 0x000fe4000782c0ff */
[----:B------:R-:W-:Y:S01]  /*1960*/  IADD3.X R9, R11, UR7, RZ, P0, !PT ;  /* 0x000000070b097c10 */ /* 0x000fe200087fe4ff */
[----:B------:R-:W-:Y:S01]  /*1970*/  IMAD.IADD R0, R15, 0x1, R0 ;  /* 0x000000010f007824 */ /* 0x000fe200078e0200 */
[----:B------:R-:W-:-:S04]  /*1980*/  IADD3 R6, P0, R8, UR9, RZ ;  /* 0x0000000908067c10 */ /* 0x000fc8000ff1e0ff */
        /* <DEDUP_REMOVED lines=15> */
[----:B------:R-:W-:Y:S02]  /*1a80*/  IADD3.X R9, R3, UR7, RZ, P0, !PT ;  /* 0x0000000703097c10 */ /* 0x000fe400087fe4ff */
[C---:B------:R-:W-:Y:S01]  /*1a90*/  LEA R241, P0, R14.reuse, c[0x0][0x170], 0x1 ;  /* 0x00005c000ef17a11 */ /* 0x040fe200078008ff */
[----:B--2---:R-:W-:Y:S02]  /*1aa0*/  IMAD R4, R27, 0x8, R252 ;  /* 0x000000081b047824 */ /* 0x004fe400078e02fc */
[----:B------:R2:W-:Y:S01]  /*1ab0*/  LDGSTS.E.BYPASS.LTC128B.128 [R183+0x4800], [R8.64] ;  /* 0x0480000008b77fae */ /* 0x0005e2000b901d4a */
[----:B------:R-:W-:Y:S01]  /*1ac0*/  LEA.HI.X R240, R14, c[0x0][0x174], R0, 0x1, P0 ;  /* 0x00005d000ef07a11 */ /* 0x000fe200000f0c00 */
[----:B------:R-:W-:Y:S01]  /*1ad0*/  IMAD.SHL.U32 R0, R25, 0x40, RZ ;  /* 0x0000004019007824 */ /* 0x000fe200078e00ff */
[----:B------:R-:W-:Y:S01]  /*1ae0*/  LOP3.LUT R5, R19, 0x7fffffe, RZ, 0xc0, !PT ;  /* 0x07fffffe13057812 */ /* 0x000fe200078ec0ff */
[----:B------:R-:W0:Y:S02]  /*1af0*/  LDGDEPBAR ;  /* 0x00000000000079af */ /* 0x000e240000000000 */
[----:B-----5:R-:W-:Y:S01]  /*1b00*/  IMAD.MOV.U32 R7, RZ, RZ, R240 ;  /* 0x000000ffff077224 */ /* 0x020fe200078e00f0 */
[----:B------:R-:W-:Y:S01]  /*1b10*/  LOP3.LUT R0, R0, 0xc0, RZ, 0xc0, !PT ;  /* 0x000000c000007812 */ /* 0x000fe200078ec0ff */
[----:B------:R-:W-:Y:S01]  /*1b20*/  IMAD.IADD R58, R17, 0x1, -R5 ;  /* 0x00000001113a7824 */ /* 0x000fe200078e0a05 */
[----:B-1----:R-:W-:Y:S01]  /*1b30*/  SHF.R.S32.HI R3, RZ, 0x1f, R17 ;  /* 0x0000001fff037819 */ /* 0x002fe20000011411 */
[----:B------:R-:W-:-:S05]  /*1b40*/  IMAD.SHL.U32 R2, R27, 0x8, RZ ;  /* 0x000000081b027824 */ /* 0x000fca00078e00ff */
[----:B------:R-:W-:Y:S02]  /*1b50*/  LOP3.LUT R6, R0, 0x8, R2, 0xf8, !PT ;  /* 0x0000000800067812 */ /* 0x000fe400078ef802 */
[----:B------:R-:W-:Y:S02]  /*1b60*/  IADD3 R2, P0, R241, UR4, RZ ;  /* 0x00000004f1027c10 */ /* 0x000fe4000ff1e0ff */
[----:B--2---:R-:W-:Y:S01]  /*1b70*/  LEA.HI R8, R3, R17, RZ, 0x3 ;  /* 0x0000001103087211 */ /* 0x004fe200078f18ff */
[----:B------:R-:W-:-:S04]  /*1b80*/  DEPBAR.LE SB0, 0x0 ;  /* 0x000080000000791a */ /* 0x000fc80000000000 */
[----:B------:R-:W-:Y:S01]  /*1b90*/  SHF.R.U32.HI R3, RZ, 0x3, R0 ;  /* 0x00000003ff037819 */ /* 0x000fe20000011600 */
[----:B------:R-:W-:Y:S02]  /*1ba0*/  IMAD.U32 R0, R4, 0x20, R16 ;  /* 0x0000002004007824 */ /* 0x000fe400078e0010 */
[----:B------:R-:W-:Y:S01]  /*1bb0*/  IMAD.SHL.U32 R8, R8, 0x20, RZ ;  /* 0x0000002008087824 */ /* 0x000fe200078e00ff */
[----:B------:R-:W-:Y:S01]  /*1bc0*/  LOP3.LUT R134, R6, R3, RZ, 0x3c, !PT ;  /* 0x0000000306867212 */ /* 0x000fe200078e3cff */
[----:B------:R-:W-:Y:S01]  /*1bd0*/  IMAD.MOV.U32 R6, RZ, RZ, R241 ;  /* 0x000000ffff067224 */ /* 0x000fe200078e00f1 */
[----:B------:R-:W-:Y:S01]  /*1be0*/  BAR.SYNC.DEFER_BLOCKING 0x0 ;  /* 0x0000000000007b1d */ /* 0x000fe20000010000 */
[----:B------:R-:W-:Y:S01]  /*1bf0*/  IADD3.X R3, R240, UR5, RZ, P0, !PT ;  /* 0x00000005f0037c10 */ /* 0x000fe200087fe4ff */
[----:B------:R-:W-:Y:S01]  /*1c00*/  IMAD.SHL.U32 R13, R0, 0x2, RZ ;  /* 0x00000002000d7824 */ /* 0x000fe200078e00ff */
[----:B------:R-:W-:Y:S02]  /*1c10*/  IADD3 R4, P0, R2, UR4, RZ ;  /* 0x0000000402047c10 */ /* 0x000fe4000ff1e0ff */
[----:B------:R-:W-:-:S02]  /*1c20*/  LOP3.LUT R15, R8, 0xffffff00, RZ, 0xc0, !PT ;  /* 0xffffff00080f7812 */ /* 0x000fc400078ec0ff */
[----:B------:R-:W-:Y:S02]  /*1c30*/  IADD3.X R5, R3, UR5, RZ, P0, !PT ;  /* 0x0000000503057c10 */ /* 0x000fe400087fe4ff */
[----:B------:R-:W-:Y:S01]  /*1c40*/  LEA R164, R0, 0x1000, 0x1 ;  /* 0x0000100000a47811 */ /* 0x000fe200078e08ff */
[--C-:B------:R-:W-:Y:S02]  /*1c50*/  IMAD R9, R57, 0x200, R15.reuse ;  /* 0x0000020039097824 */ /* 0x100fe400078e020f */
[----:B------:R-:W-:Y:S01]  /*1c60*/  IMAD R111, R58, 0x20, R15 ;  /* 0x000000203a6f7824 */ /* 0x000fe200078e020f */
[----:B------:R-:W-:Y:S01]  /*1c70*/  IADD3 R165, R164, 0x20, RZ ;  /* 0x00000020a4a57810 */ /* 0x000fe20007ffe0ff */
[----:B------:R-:W-:Y:S01]  /*1c80*/  IMAD R9, R58, 0x20, R9 ;  /* 0x000000203a097824 */ /* 0x000fe200078e0209 */
[----:B------:R-:W-:Y:S01]  /*1c90*/  @!PT LDS RZ, [RZ] ;  /* 0x00000000fffff984 */ /* 0x000fe20000000800 */
[----:B------:R-:W-:Y:S01]  /*1ca0*/  @!PT LDS RZ, [RZ] ;  /* 0x00000000fffff984 */ /* 0x000fe20000000800 */
[----:B------:R-:W-:Y:S01]  /*1cb0*/  @!PT LDS RZ, [RZ] ;  /* 0x00000000fffff984 */ /* 0x000fe20000000800 */
[----:B------:R1:W-:Y:S04]  /*1cc0*/  LDGSTS.E.BYPASS.LTC128B.128 [R183+0x5000], [R6.64] ;  /* 0x0500000006b77fae */ /* 0x0003e8000b901d4a */
[----:B------:R2:W-:Y:S04]  /*1cd0*/  LDGSTS.E.BYPASS.LTC128B.128 [R183+0x5800], [R2.64] ;  /* 0x0580000002b77fae */ /* 0x0005e8000b901d4a */
[----:B------:R4:W-:Y:S01]  /*1ce0*/  LDGSTS.E.BYPASS.LTC128B.128 [R183+0x6000], [R4.64] ;  /* 0x0600000004b77fae */ /* 0x0009e2000b901d4a */
[----:B-1----:R-:W-:-:S04]  /*1cf0*/  IADD3 R6, P0, R4, UR4, RZ ;  /* 0x0000000404067c10 */ /* 0x002fc8000ff1e0ff */
[----:B------:R-:W-:Y:S02]  /*1d00*/  IADD3.X R7, R5, UR5, RZ, P0, !PT ;  /* 0x0000000505077c10 */ /* 0x000fe400087fe4ff */
[----:B--2---:R-:W-:-:S03]  /*1d10*/  IADD3 R2, P0, R6, UR4, RZ ;  /* 0x0000000406027c10 */ /* 0x004fc6000ff1e0ff */
[----:B------:R1:W-:Y:S01]  /*1d20*/  LDGSTS.E.BYPASS.LTC128B.128 [R183+0x6800], [R6.64] ;  /* 0x0680000006b77fae */ /* 0x0003e2000b901d4a */
[----:B------:R-:W-:Y:S02]  /*1d30*/  IADD3.X R3, R7, UR5, RZ, P0, !PT ;  /* 0x0000000507037c10 */ /* 0x000fe400087fe4ff */
[----:B----4-:R-:W-:-:S03]  /*1d40*/  IADD3 R4, P0, R2, UR4, RZ ;  /* 0x0000000402047c10 */ /* 0x010fc6000ff1e0ff */
[----:B------:R2:W-:Y:S01]  /*1d50*/  LDGSTS.E.BYPASS.LTC128B.128 [R183+0x7000], [R2.64] ;  /* 0x0700000002b77fae */ /* 0x0005e2000b901d4a */
[----:B------:R-:W-:-:S05]  /*1d60*/  IADD3.X R5, R3, UR5, RZ, P0, !PT ;  /* 0x0000000503057c10 */ /* 0x000fca00087fe4ff */
[----:B------:R4:W-:Y:S01]  /*1d70*/  LDGSTS.E.BYPASS.LTC128B.128 [R183+0x7800], [R4.64] ;  /* 0x0780000004b77fae */ /* 0x0009e2000b901d4a */
[----:B-1----:R-:W-:-:S04]  /*1d80*/  IADD3 R6, P0, R4, UR4, RZ ;  /* 0x0000000404067c10 */ /* 0x002fc8000ff1e0ff */
[----:B------:R-:W-:Y:S02]  /*1d90*/  IADD3.X R7, R5, UR5, RZ, P0, !PT ;  /* 0x0000000505077c10 */ /* 0x000fe400087fe4ff */
[----:B------:R-:W-:Y:S01]  /*1da0*/  IADD3 R8, P0, R6, UR4, RZ ;  /* 0x0000000406087c10 */ /* 0x000fe2000ff1e0ff */
[----:B--2---:R-:W-:Y:S02]  /*1db0*/  IMAD.IADD R2, R134, 0x1, R9 ;  /* 0x0000000186027824 */ /* 0x004fe400078e0209 */
[----:B------:R4:W-:Y:S01]  /*1dc0*/  LDGSTS.E.BYPASS.LTC128B.128 [R183+0x8000], [R6.64] ;  /* 0x0800000006b77fae */ /* 0x0009e2000b901d4a */
[----:B------:R-:W-:Y:S01]  /*1dd0*/  IADD3.X R9, R7, UR5, RZ, P0, !PT ;  /* 0x0000000507097c10 */ /* 0x000fe200087fe4ff */
[----:B------:R-:W-:Y:S01]  /*1de0*/  IMAD.SHL.U32 R166, R2, 0x2, RZ ;  /* 0x0000000202a67824 */ /* 0x000fe200078e00ff */
[----:B------:R-:W-:Y:S01]  /*1df0*/  LOP3.LUT P0, RZ, R26, 0x2, RZ, 0xc0, !PT ;  /* 0x000000021aff7812 */ /* 0x000fe2000780c0ff */
[----:B------:R-:W-:Y:S02]  /*1e00*/  IMAD.MOV.U32 R2, RZ, RZ, 0x20 ;  /* 0x00000020ff027424 */ /* 0x000fe400078e00ff */
[----:B------:R3:W-:Y:S03]  /*1e10*/  LDGSTS.E.BYPASS.LTC128B.128 [R183+0x8800], [R8.64] ;  /* 0x0880000008b77fae */ /* 0x0007e6000b901d4a */
[----:B------:R-:W-:Y:S01]  /*1e20*/  SEL R0, R2, 0xffffffe0, !P1 ;  /* 0xffffffe002007807 */ /* 0x000fe20004800000 */
[----:B------:R-:W-:Y:S04]  /*1e30*/  LDSM.16.M88.4 R20, [R13+0x1000] ;  /* 0x001000000d14783b */ /* 0x000fe80000000200 */
[----:B------:R-:W-:Y:S01]  /*1e40*/  IMAD.IADD R167, R166, 0x1, R0 ;  /* 0x00000001a6a77824 */ /* 0x000fe200078e0200 */
[----:B------:R-:W-:Y:S01]  /*1e50*/  LDSM.16.M88.4 R36, [R13+0x1400] ;  /* 0x001400000d24783b */ /* 0x000fe20000000200 */
[----:B------:R-:W-:-:S03]  /*1e60*/  @P0 IADD3 R165, R164, -0x20, RZ ;  /* 0xffffffe0a4a50810 */ /* 0x000fc60007ffe0ff */
[----:B------:R-:W-:Y:S01]  /*1e70*/  LDSM.16.M88.4 R52, [R13+0x1800] ;  /* 0x001800000d34783b */ /* 0x000fe20000000200 */
[C---:B------:R-:W-:Y:S02]  /*1e80*/  IADD3 R182, R165.reuse, 0x400, RZ ;  /* 0x00000400a5b67810 */ /* 0x040fe40007ffe0ff */
[C---:B------:R-:W-:Y:S01]  /*1e90*/  IADD3 R181, R165.reuse, 0x800, RZ ;  /* 0x00000800a5b57810 */ /* 0x040fe20007ffe0ff */
[----:B------:R-:W-:Y:S01]  /*1ea0*/  LDSM.16.M88.4 R28, [R165] ;  /* 0x00000000a51c783b */ /* 0x000fe20000000200 */
[C---:B------:R-:W-:Y:S02]  /*1eb0*/  IADD3 R180, R165.reuse, 0xc00, RZ ;  /* 0x00000c00a5b47810 */ /* 0x040fe40007ffe0ff */
[C---:B------:R-:W-:Y:S01]  /*1ec0*/  IADD3 R179, R165.reuse, 0x1000, RZ ;  /* 0x00001000a5b37810 */ /* 0x040fe20007ffe0ff */
[----:B----4-:R-:W-:Y:S01]  /*1ed0*/  LDSM.16.M88.4 R4, [R167] ;  /* 0x00000000a704783b */ /* 0x010fe20000000200 */
[C---:B------:R-:W-:Y:S02]  /*1ee0*/  IADD3 R178, R165.reuse, 0x1400, RZ ;  /* 0x00001400a5b27810 */ /* 0x040fe40007ffe0ff */
[C---:B------:R-:W-:Y:S01]  /*1ef0*/  IADD3 R177, R165.reuse, 0x1800, RZ ;  /* 0x00001800a5b17810 */ /* 0x040fe20007ffe0ff */
[----:B------:R-:W-:Y:S01]  /*1f00*/  LDSM.16.M88.4 R44, [R165+0x400] ;  /* 0x00040000a52c783b */ /* 0x000fe20000000200 */
[----:B------:R-:W-:-:S02]  /*1f10*/  IADD3 R176, R165, 0x1c00, RZ ;  /* 0x00001c00a5b07810 */ /* 0x000fc40007ffe0ff */
[C---:B------:R-:W-:Y:S01]  /*1f20*/  IADD3 R175, R165.reuse, 0x2000, RZ ;  /* 0x00002000a5af7810 */ /* 0x040fe20007ffe0ff */
[----:B---3--:R-:W1:Y:S01]  /*1f30*/  LDSM.16.M88.4 R8, [R166] ;  /* 0x00000000a608783b */ /* 0x008e620000000200 */
[C---:B------:R-:W-:Y:S02]  /*1f40*/  IADD3 R174, R165.reuse, 0x2400, RZ ;  /* 0x00002400a5ae7810 */ /* 0x040fe40007ffe0ff */
[C---:B------:R-:W-:Y:S01]  /*1f50*/  IADD3 R173, R165.reuse, 0x2800, RZ ;  /* 0x00002800a5ad7810 */ /* 0x040fe20007ffe0ff */
[----:B------:R-:W2:Y:S01]  /*1f60*/  LDSM.16.M88.4 R40, [R165+0x800] ;  /* 0x00080000a528783b */ /* 0x000ea20000000200 */
[C---:B------:R-:W-:Y:S02]  /*1f70*/  IADD3 R172, R165.reuse, 0x2c00, RZ ;  /* 0x00002c00a5ac7810 */ /* 0x040fe40007ffe0ff */
[C---:B------:R-:W-:Y:S01]  /*1f80*/  IADD3 R171, R165.reuse, 0x3000, RZ ;  /* 0x00003000a5ab7810 */ /* 0x040fe20007ffe0ff */
[----:B------:R-:W3:Y:S01]  /*1f90*/  LDSM.16.M88.4 R48, [R13+0x1c00] ;  /* 0x001c00000d30783b */ /* 0x000ee20000000200 */
[----:B------:R-:W-:-:S02]  /*1fa0*/  IADD3 R170, R165, 0x3400, RZ ;  /* 0x00003400a5aa7810 */ /* 0x000fc40007ffe0ff */
[C---:B------:R-:W-:Y:S01]  /*1fb0*/  IADD3 R169, R165.reuse, 0x3800, RZ ;  /* 0x00003800a5a97810 */ /* 0x040fe20007ffe0ff */
[----:B------:R-:W0:Y:S01]  /*1fc0*/  LDGDEPBAR ;  /* 0x00000000000079af */ /* 0x000e220000000000 */
[----:B------:R-:W-:Y:S01]  /*1fd0*/  IADD3 R168, R165, 0x3c00, RZ ;  /* 0x00003c00a5a87810 */ /* 0x000fe20007ffe0ff */
[C---:B-1----:R-:W-:Y:S08]  /*1fe0*/  HMMA.16816.F32.BF16 R16, R8.reuse, R20, RZ ;  /* 0x000000140810723c */ /* 0x042ff000000418ff */
[C---:B------:R-:W-:Y:S08]  /*1ff0*/  HMMA.16816.F32.BF16 R24, R8.reuse, R22, RZ ;  /* 0x000000160818723c */ /* 0x040ff000000418ff */
[----:B------:R-:W-:Y:S08]  /*2000*/  HMMA.16816.F32.BF16 R20, R8, R36, RZ ;  /* 0x000000240814723c */ /* 0x000ff000000418ff */
[C---:B------:R-:W-:Y:S08]  /*2010*/  HMMA.16816.F32.BF16 R16, R4.reuse, R28, R16 ;  /* 0x0000001c0410723c */ /* 0x040ff00000041810 */
[C---:B------:R-:W-:Y:S08]  /*2020*/  HMMA.16816.F32.BF16 R24, R4.reuse, R30, R24 ;  /* 0x0000001e0418723c */ /* 0x040ff00000041818 */
[----:B------:R-:W-:Y:S08]  /*2030*/  HMMA.16816.F32.BF16 R32, R4, R44, R20 ;  /* 0x0000002c0420723c */ /* 0x000ff00000041814 */
[----:B------:R-:W-:Y:S01]  /*2040*/  FMUL.FTZ R2, R16, c[0x0][0x2ec] ;  /* 0x0000bb0010027a20 */ /* 0x000fe20000410000 */
[----:B------:R-:W-:Y:S03]  /*2050*/  HMMA.16816.F32.BF16 R20, R8, R52, RZ ;  /* 0x000000340814723c */ /* 0x000fe600000418ff */
[----:B------:R1:W-:Y:S04]  /*2060*/  MUFU.TANH R135, R2 ;  /* 0x0000000200877308 */ /* 0x0003e80000002400 */
[----:B------:R-:W-:-:S04]  /*2070*/  FMUL.FTZ R27, R27, c[0x0][0x2ec] ;  /* 0x0000bb001b1b7a20 */ /* 0x000fc80000410000 */
[----:B------:R-:W-:Y:S01]  /*2080*/  MUFU.TANH R120, R27 ;  /* 0x0000001b00787308 */ /* 0x000fe20000002400 */
[----:B-1----:R-:W-:-:S07]  /*2090*/  FMUL.FTZ R2, R17, c[0x0][0x2ec] ;  /* 0x0000bb0011027a20 */ /* 0x002fce0000410000 */
[----:B------:R1:W-:Y:S05]  /*20a0*/  MUFU.TANH R104, R2 ;  /* 0x0000000200687308 */ /* 0x0003ea0000002400 */
[----:B--2---:R-:W-:Y:S08]  /*20b0*/  HMMA.16816.F32.BF16 R28, R4, R40, R20 ;  /* 0x00000028041c723c */ /* 0x004ff00000041814 */
[----:B------:R-:W-:Y:S01]  /*20c0*/  HMMA.16816.F32.BF16 R20, R8, R54, RZ ;  /* 0x000000360814723c */ /* 0x000fe200000418ff */
[----:B-1----:R-:W-:-:S04]  /*20d0*/  FMUL.FTZ R2, R18, c[0x0][0x2ec] ;  /* 0x0000bb0012027a20 */ /* 0x002fc80000410000 */
[----:B------:R1:W2:Y:S02]  /*20e0*/  MUFU.TANH R114, R2 ;  /* 0x0000000200727308 */ /* 0x0002a40000002400 */
[----:B-1----:R-:W-:Y:S02]  /*20f0*/  FMUL.FTZ R2, R19, c[0x0][0x2ec] ;  /* 0x0000bb0013027a20 */ /* 0x002fe40000410000 */
[----:B------:R-:W-:Y:S01]  /*2100*/  HMMA.16816.F32.BF16 R16, R8, R38, RZ ;  /* 0x000000260810723c */ /* 0x000fe200000418ff */
[----:B------:R-:W1:Y:S03]  /*2110*/  LDSM.16.M88.4 R36, [R165+0xc00] ;  /* 0x000c0000a524783b */ /* 0x000e660000000200 */
[----:B------:R4:W5:Y:S02]  /*2120*/  MUFU.TANH R113, R2 ;  /* 0x0000000200717308 */ /* 0x0009640000002400 */
[----:B----4-:R-:W-:-:S06]  /*2130*/  FMUL.FTZ R2, R24, c[0x0][0x2ec] ;  /* 0x0000bb0018027a20 */ /* 0x010fcc0000410000 */
[----:B------:R4:W1:Y:S11]  /*2140*/  MUFU.TANH R106, R2 ;  /* 0x00000002006a7308 */ /* 0x0008760000002400 */
[----:B------:R-:W-:Y:S01]  /*2150*/  @!UPT UIADD3 URZ, URZ, URZ, URZ ;  /* 0x0000003f3f3ff290 */ /* 0x000fe2000fffe03f */
[----:B------:R-:W-:Y:S01]  /*2160*/  HMMA.16816.F32.BF16 R16, R4, R46, R16 ;  /* 0x0000002e0410723c */ /* 0x000fe20000041810 */
[----:B------:R-:W1:Y:S01]  /*2170*/  LDSM.16.M88.4 R44, [R13+0x2000] ;  /* 0x002000000d2c783b */ /* 0x000e620000000200 */
[----:B----4-:R-:W-:-:S04]  /*2180*/  FMUL.FTZ R2, R25, c[0x0][0x2ec] ;  /* 0x0000bb0019027a20 */ /* 0x010fc80000410000 */
[----:B------:R4:W-:Y:S11]  /*2190*/  MUFU.TANH R103, R2 ;  /* 0x0000000200677308 */ /* 0x0009f60000002400 */
[----:B------:R-:W-:Y:S07]  /*21a0*/  @!UPT UIADD3 URZ, URZ, URZ, URZ ;  /* 0x0000003f3f3ff290 */ /* 0x000fee000fffe03f */
[----:B------:R-:W-:-:S04]  /*21b0*/  FMUL.FTZ R19, R19, c[0x0][0x2ec] ;  /* 0x0000bb0013137a20 */ /* 0x000fc80000410000 */
[----:B------:R-:W-:Y:S01]  /*21c0*/  MUFU.TANH R116, R19 ;  /* 0x0000001300747308 */ /* 0x000fe20000002400 */
[----:B----4-:R-:W-:Y:S02]  /*21d0*/  FMUL.FTZ R2, R26, c[0x0][0x2ec] ;  /* 0x0000bb001a027a20 */ /* 0x010fe40000410000 */
[----:B---3--:R-:W-:Y:S05]  /*21e0*/  HMMA.16816.F32.BF16 R24, R8, R48, RZ ;  /* 0x000000300818723c */ /* 0x008fea00000418ff */
[----:B------:R3:W4:Y:S02]  /*21f0*/  MUFU.TANH R118, R2 ;  /* 0x0000000200767308 */ /* 0x0007240000002400 */
[----:B---3--:R-:W-:-:S06]  /*2200*/  FMUL.FTZ R2, R32, c[0x0][0x2ec] ;  /* 0x0000bb0020027a20 */ /* 0x008fcc0000410000 */
[----:B------:R3:W1:Y:S02]  /*2210*/  MUFU.TANH R102, R2 ;  /* 0x0000000200667308 */ /* 0x0006640000002400 */
[----:B---3--:R-:W-:-:S06]  /*2220*/  FMUL.FTZ R2, R33, c[0x0][0x2ec] ;  /* 0x0000bb0021027a20 */ /* 0x008fcc0000410000 */
[----:B------:R3:W-:Y:S02]  /*2230*/  MUFU.TANH R101, R2 ;  /* 0x0000000200657308 */ /* 0x0007e40000002400 */
[----:B---3--:R-:W-:-:S06]  /*2240*/  FMUL.FTZ R2, R34, c[0x0][0x2ec] ;  /* 0x0000bb0022027a20 */ /* 0x008fcc0000410000 */
[----:B------:R3:W1:Y:S02]  /*2250*/  MUFU.TANH R119, R2 ;  /* 0x0000000200777308 */ /* 0x0006640000002400 */
[----:B---3--:R-:W-:Y:S02]  /*2260*/  FMUL.FTZ R2, R35, c[0x0][0x2ec] ;  /* 0x0000bb0023027a20 */ /* 0x008fe40000410000 */
[----:B-1----:R-:W-:Y:S04]  /*2270*/  HMMA.16816.F32.BF16 R32, R4, R36, R24 ;  /* 0x000000240420723c */ /* 0x002fe80000041818 */
[----:B------:R1:W-:Y:S04]  /*2280*/  MUFU.TANH R117, R2 ;  /* 0x0000000200757308 */ /* 0x0003e80000002400 */
[----:B------:R-:W-:Y:S01]  /*2290*/  HMMA.16816.F32.BF16 R24, R8, R44, RZ ;  /* 0x0000002c0818723c */ /* 0x000fe200000418ff */
[----:B-1----:R-:W-:-:S04]  /*22a0*/  FMUL.FTZ R2, R16, c[0x0][0x2ec] ;  /* 0x0000bb0010027a20 */ /* 0x002fc80000410000 */
[----:B------:R1:W3:Y:S11]  /*22b0*/  MUFU.TANH R105, R2 ;  /* 0x0000000200697308 */ /* 0x0002f60000002400 */
        /* <DEDUP_REMOVED lines=19> */
[----:B------:R1:W-:Y:S08]  /*23f0*/  MUFU.TANH R99, R2 ;  /* 0x0000000200637308 */ /* 0x0003f00000002400 */
        /* <DEDUP_REMOVED lines=14> */
[----:B------:R1:W3:Y:S08]  /*24e0*/  MUFU.TANH R125, R2 ;  /* 0x00000002007d7308 */ /* 0x0002f00000002400 */
        /* <DEDUP_REMOVED lines=16> */
[----:B------:R-:W2:Y:S01]  /*25f0*/  MUFU.TANH R92, R16 ;  /* 0x00000010005c7308 */ /* 0x000ea20000002400 */
[----:B------:R-:W-:-:S07]  /*2600*/  FMUL.FTZ R19, R19, c[0x0][0x2ec] ;  /* 0x0000bb0013137a20 */ /* 0x000fce0000410000 */
[----:B------:R-:W-:Y:S01]  /*2610*/  MUFU.TANH R94, R17 ;  /* 0x00000011005e7308 */ /* 0x000fe20000002400 */
[----:B-1----:R-:W-:Y:S07]  /*2620*/  HMMA.16816.F32.BF16 R28, R8, R36, RZ ;  /* 0x00000024081c723c */ /* 0x002fee00000418ff */
[----:B------:R-:W1:Y:S08]  /*2630*/  MUFU.TANH R129, R18 ;  /* 0x0000001200817308 */ /* 0x000e700000002400 */
        /* <DEDUP_REMOVED lines=79> */
[----:B------:R1:W-:Y:S01]  /*2b30*/  MUFU.TANH R49, R12 ;  /* 0x0000000c00317308 */ /* 0x0003e20000002400 */
[----:B------:R-:W-:Y:S01]  /*2b40*/  LEA.HI R3, R3, R57, RZ, 0x2 ;  /* 0x0000003903037211 */ /* 0x000fe200078f10ff */
[----:B---3--:R-:W-:-:S06]  /*2b50*/  FMUL.FTZ R2, R24, c[0x0][0x2ec] ;  /* 0x0000bb0018027a20 */ /* 0x008fcc0000410000 */
[----:B------:R3:W2:Y:S03]  /*2b60*/  MUFU.TANH R73, R2 ;  /* 0x0000000200497308 */ /* 0x0006a60000002400 */
[----:B------:R-:W-:Y:S01]  /*2b70*/  HMMA.16816.F32.BF16 R28, R4, R34, R16 ;  /* 0x00000022041c723c */ /* 0x000fe20000041810 */
[----:B------:R-:W-:Y:S01]  /*2b80*/  LDSM.16.M88.4 R32, [R13+0x3c00] ;  /* 0x003c00000d20783b */ /* 0x000fe20000000200 */
[----:B-1----:R-:W-:Y:S01]  /*2b90*/  LOP3.LUT R12, R3, 0xfffffffc, RZ, 0xc0, !PT ;  /* 0xfffffffc030c7812 */ /* 0x002fe200078ec0ff */
[----:B------:R-:W-:-:S04]  /*2ba0*/  IMAD R3, R57, 0x10, R61 ;  /* 0x0000001039037824 */ /* 0x000fc800078e023d */
[----:B------:R-:W-:Y:S01]  /*2bb0*/  IMAD.IADD R12, R57, 0x1, -R12 ;  /* 0x00000001390c7824 */ /* 0x000fe200078e0a0c */
[----:B------:R-:W-:Y:S04]  /*2bc0*/  HMMA.16816.F32.BF16 R16, R8, R42, RZ ;  /* 0x0000002a0810723c */ /* 0x000fe800000418ff */
[----:B------:R1:W-:Y:S01]  /*2bd0*/  STL [R1], R12 ;  /* 0x0000000c01007387 */ /* 0x0003e20000100800 */
[----:B---3--:R-:W-:-:S04]  /*2be0*/  FMUL.FTZ R2, R25, c[0x0][0x2ec] ;  /* 0x0000bb0019027a20 */ /* 0x008fc80000410000 */
[----:B------:R3:W-:Y:S02]  /*2bf0*/  MUFU.TANH R75, R2 ;  /* 0x00000002004b7308 */ /* 0x0007e40000002400 */
[----:B---3--:R-:W-:-:S06]  /*2c00*/  FMUL.FTZ R2, R26, c[0x0][0x2ec] ;  /* 0x0000bb001a027a20 */ /* 0x008fcc0000410000 */
[----:B------:R3:W2:Y:S01]  /*2c10*/  MUFU.TANH R146, R2 ;  /* 0x0000000200927308 */ /* 0x0006a20000002400 */
[----:B-1----:R-:W-:-:S07]  /*2c20*/  FMUL.FTZ R12, R28, c[0x0][0x2ec] ;  /* 0x0000bb001c0c7a20 */ /* 0x002fce0000410000 */
[----:B------:R1:W-:Y:S01]  /*2c30*/  MUFU.TANH R71, R12 ;  /* 0x0000000c00477308 */ /* 0x0003e20000002400 */
[----:B---3--:R-:W-:Y:S02]  /*2c40*/  FMUL.FTZ R2, R27, c[0x0][0x2ec] ;  /* 0x0000bb001b027a20 */ /* 0x008fe40000410000 */
[----:B------:R-:W-:Y:S01]  /*2c50*/  HMMA.16816.F32.BF16 R24, R8, R40, RZ ;  /* 0x000000280818723c */ /* 0x000fe200000418ff */
[----:B------:R-:W-:Y:S04]  /*2c60*/  LDSM.16.M88.4 R40, [R165+0x2c00] ;  /* 0x002c0000a528783b */ /* 0x000fe80000000200 */
[----:B------:R3:W2:Y:S01]  /*2c70*/  MUFU.TANH R147, R2 ;  /* 0x0000000200937308 */ /* 0x0006a20000002400 */
[----:B-1----:R-:W-:-:S07]  /*2c80*/  FMUL.FTZ R12, R29, c[0x0][0x2ec] ;  /* 0x0000bb001d0c7a20 */ /* 0x002fce0000410000 */
[----:B------:R-:W-:Y:S01]  /*2c90*/  MUFU.TANH R72, R12 ;  /* 0x0000000c00487308 */ /* 0x000fe20000002400 */
[----:B---3--:R-:W-:-:S07]  /*2ca0*/  FMUL.FTZ R2, R20, c[0x0][0x2ec] ;  /* 0x0000bb0014027a20 */ /* 0x008fce0000410000 */
[----:B------:R1:W3:Y:S02]  /*2cb0*/  MUFU.TANH R74, R2 ;  /* 0x00000002004a7308 */ /* 0x0002e40000002400 */
[----:B-1----:R-:W-:-:S05]  /*2cc0*/  LOP3.LUT R2, R60, 0xffffffe0, RZ, 0xc0, !PT ;  /* 0xffffffe03c027812 */ /* 0x002fca00078ec0ff */
[C---:B------:R-:W-:Y:S02]  /*2cd0*/  IMAD.IADD R2, R59.reuse, 0x1, -R2 ;  /* 0x000000013b027824 */ /* 0x040fe400078e0a02 */
[----:B------:R-:W-:-:S03]  /*2ce0*/  IMAD.SHL.U32 R59, R59, 0x2, RZ ;  /* 0x000000023b3b7824 */ /* 0x000fc600078e00ff */
[----:B------:R-:W-:-:S04]  /*2cf0*/  SHF.R.S32.HI R14, RZ, 0x1f, R2 ;  /* 0x0000001fff0e7819 */ /* 0x000fc80000011402 */
[----:B------:R-:W-:Y:S01]  /*2d00*/  LEA.HI R2, R14, R2, RZ, 0x2 ;  /* 0x000000020e027211 */ /* 0x000fe200078f10ff */
[----:B------:R-:W-:Y:S02]  /*2d10*/  FMUL.FTZ R14, R23, c[0x0][0x2ec] ;  /* 0x0000bb00170e7a20 */ /* 0x000fe40000410000 */
[----:B------:R-:W-:Y:S01]  /*2d20*/  HMMA.16816.F32.BF16 R20, R4, R44, R24 ;  /* 0x0000002c0414723c */ /* 0x000fe20000041818 */
[----:B------:R-:W-:Y:S01]  /*2d30*/  SHF.R.S32.HI R251, RZ, 0x2, R2 ;  /* 0x00000002fffb7819 */ /* 0x000fe20000011402 */
[----:B------:R1:W1:Y:S01]  /*2d40*/  MUFU.TANH R51, R14 ;  /* 0x0000000e00337308 */ /* 0x0002620000002400 */
[----:B------:R-:W-:Y:S02]  /*2d50*/  IADD3 R2, R191, -0x1, RZ ;  /* 0xffffffffbf027810 */ /* 0x000fe40007ffe0ff */
[----:B------:R-:W-:Y:S02]  /*2d60*/  IADD3 R3, R3, 0x1, R251 ;  /* 0x0000000103037810 */ /* 0x000fe40007ffe0fb */
[C---:B------:R-:W-:Y:S01]  /*2d70*/  ISETP.GT.AND P0, PT, R2.reuse, R242, PT ;  /* 0x000000f20200720c */ /* 0x040fe20003f04270 */
[----:B------:R-:W-:Y:S01]  /*2d80*/  IMAD.SHL.U32 R44, R2, 0x100, RZ ;  /* 0x00000100022c7824 */ /* 0x000fe200078e00ff */
[----:B------:R-:W-:Y:S01]  /*2d90*/  IADD3 R3, R56, -c[0x0][0x214], R3 ;  /* 0x8000850038037a10 */ /* 0x000fe20007ffe003 */
[----:B------:R-:W-:-:S03]  /*2da0*/  FMUL.FTZ R24, R30, c[0x0][0x2ec] ;  /* 0x0000bb001e187a20 */ /* 0x000fc60000410000 */
[----:B------:R-:W-:Y:S01]  /*2db0*/  IADD3 R3, R3, c[0x0][0x2e8], RZ ;  /* 0x0000ba0003037a10 */ /* 0x000fe20007ffe0ff */
[----:B------:R2:W2:Y:S01]  /*2dc0*/  MUFU.TANH R48, R24 ;  /* 0x0000001800307308 */ /* 0x0004a20000002400 */
[----:B------:R-:W-:Y:S02]  /*2dd0*/  LOP3.LUT R2, R44, 0x6, R59, 0xf8, !PT ;  /* 0x000000062c027812 */ /* 0x000fe400078ef83b */
[CC--:B------:R-:W-:Y:S02]  /*2de0*/  IMNMX R12, R3.reuse, R56.reuse, PT ;  /* 0x00000038030c7217 */ /* 0x0c0fe40003800200 */
[----:B-1----:R-:W-:Y:S02]  /*2df0*/  IADD3 R14, R3, 0x8, RZ ;  /* 0x00000008030e7810 */ /* 0x002fe40007ffe0ff */
[----:B------:R-:W-:Y:S02]  /*2e00*/  LOP3.LUT R15, R2, 0x1, RZ, 0xfc, !PT ;  /* 0x00000001020f7812 */ /* 0x000fe400078efcff */
[----:B------:R-:W-:Y:S01]  /*2e10*/  IMNMX R3, R14, R56, PT ;  /* 0x000000380e037217 */ /* 0x000fe20003800200 */
[----:B------:R-:W-:Y:S01]  /*2e20*/  FMUL.FTZ R20, R20, c[0x0][0x2ec] ;  /* 0x0000bb0014147a20 */ /* 0x000fe20000410000 */
[----:B------:R-:W-:Y:S01]  /*2e30*/  ISETP.GE.AND P5, PT, R15, R12, PT ;  /* 0x0000000c0f00720c */ /* 0x000fe20003fa6270 */
[----:B------:R-:W-:Y:S01]  /*2e40*/  FMUL.FTZ R21, R21, c[0x0][0x2ec] ;  /* 0x0000bb0015157a20 */ /* 0x000fe20000410000 */
[-C--:B------:R-:W-:Y:S01]  /*2e50*/  ISETP.GE.AND P2, PT, R15, R3.reuse, PT ;  /* 0x000000030f00720c */ /* 0x080fe20003f46270 */
[----:B------:R-:W-:Y:S01]  /*2e60*/  FMUL.FTZ R15, R31, c[0x0][0x2ec] ;  /* 0x0000bb001f0f7a20 */ /* 0x000fe20000410000 */
[----:B------:R-:W-:Y:S01]  /*2e70*/  MUFU.TANH R70, R20 ;  /* 0x0000001400467308 */ /* 0x000fe20000002400 */
[----:B------:R-:W1:Y:S01]  /*2e80*/  LDSM.16.M88.4 R28, [R165+0x2800] ;  /* 0x00280000a51c783b */ /* 0x000e620000000200 */
[----:B--2---:R-:W-:Y:S01]  /*2e90*/  HMMA.16816.F32.BF16 R24, R4, R46, R16 ;  /* 0x0000002e0418723c */ /* 0x004fe20000041810 */
[----:B------:R-:W-:Y:S01]  /*2ea0*/  FMUL.FTZ R22, R22, c[0x0][0x2ec] ;  /* 0x0000bb0016167a20 */ /* 0x000fe20000410000 */
[C---:B------:R-:W-:Y:S01]  /*2eb0*/  LOP3.LUT R14, R2.reuse, 0x8, RZ, 0xfc, !PT ;  /* 0x00000008020e7812 */ /* 0x040fe200078efcff */
[----:B------:R-:W-:Y:S01]  /*2ec0*/  FMUL.FTZ R23, R23, c[0x0][0x2ec] ;  /* 0x0000bb0017177a20 */ /* 0x000fe20000410000 */
[----:B------:R-:W-:-:S02]  /*2ed0*/  ISETP.GE.AND P1, PT, R2, R3, PT ;  /* 0x000000030200720c */ /* 0x000fc40003f26270 */
[----:B------:R-:W-:Y:S01]  /*2ee0*/  MUFU.TANH R69, R21 ;  /* 0x0000001500457308 */ /* 0x000fe20000002400 */
[CC--:B------:R-:W-:Y:S01]  /*2ef0*/  ISETP.GE.AND P4, PT, R14.reuse, R12.reuse, PT ;  /* 0x0000000c0e00720c */ /* 0x0c0fe20003f86270 */
[----:B------:R-:W-:Y:S01]  /*2f00*/  HMMA.16816.F32.BF16 R16, R8, R36, RZ ;  /* 0x000000240810723c */ /* 0x000fe200000418ff */
[----:B------:R-:W-:Y:S02]  /*2f10*/  ISETP.GE.AND P3, PT, R14, R3, PT ;  /* 0x000000030e00720c */ /* 0x000fe40003f66270 */
[----:B------:R-:W-:Y:S02]  /*2f20*/  LOP3.LUT R14, R2, 0x9, RZ, 0xfc, !PT ;  /* 0x00000009020e7812 */ /* 0x000fe400078efcff */
[----:B------:R-:W-:Y:S01]  /*2f30*/  FSEL R114, R114, -INF , !P1 ;  /* 0xff80000072727808 */ /* 0x000fe20004800000 */
[----:B------:R-:W-:Y:S01]  /*2f40*/  MUFU.TANH R47, R22 ;  /* 0x00000016002f7308 */ /* 0x000fe20000002400 */
[----:B------:R-:W-:Y:S02]  /*2f50*/  FSEL R104, R104, -INF , !P5 ;  /* 0xff80000068687808 */ /* 0x000fe40006800000 */
[----:B------:R-:W-:-:S02]  /*2f60*/  ISETP.GE.AND P1, PT, R14, R12, PT ;  /* 0x0000000c0e00720c */ /* 0x000fc40003f26270 */
[-C--:B------:R-:W-:Y:S02]  /*2f70*/  ISETP.GE.AND P5, PT, R14, R3.reuse, PT ;  /* 0x000000030e00720c */ /* 0x080fe40003fa6270 */
[----:B------:R-:W-:Y:S01]  /*2f80*/  LOP3.LUT R14, R2, 0x10, RZ, 0xfc, !PT ;  /* 0x00000010020e7812 */ /* 0x000fe200078efcff */
[----:B------:R1:W-:Y:S01]  /*2f90*/  MUFU.TANH R121, R23 ;  /* 0x0000001700797308 */ /* 0x0003e20000002400 */
[----:B-----5:R-:W-:Y:S01]  /*2fa0*/  FSEL R113, R113, -INF , !P2 ;  /* 0xff80000071717808 */ /* 0x020fe20005000000 */
[----:B------:R-:W-:Y:S01]  /*2fb0*/  FMUL.FTZ R24, R24, c[0x0][0x2ec] ;  /* 0x0000bb0018187a20 */ /* 0x000fe20000410000 */
[----:B------:R-:W-:Y:S01]  /*2fc0*/  FSEL R106, R106, -INF , !P4 ;  /* 0xff8000006a6a7808 */ /* 0x000fe20006000000 */
[----:B------:R-:W-:Y:S01]  /*2fd0*/  FMUL.FTZ R25, R25, c[0x0][0x2ec] ;  /* 0x0000bb0019197a20 */ /* 0x000fe20000410000 */
[----:B------:R-:W-:Y:S01]  /*2fe0*/  ISETP.GE.AND P2, PT, R14, R12, PT ;  /* 0x0000000c0e00720c */ /* 0x000fe20003f46270 */
[----:B------:R-:W-:Y:S01]  /*2ff0*/  FMUL.FTZ R26, R26, c[0x0][0x2ec] ;  /* 0x0000bb001a1a7a20 */ /* 0x000fe20000410000 */
[----:B------:R-:W-:Y:S01]  /*3000*/  ISETP.GE.AND P4, PT, R14, R3, PT ;  /* 0x000000030e00720c */ /* 0x000fe20003f86270 */
[----:B------:R-:W-:Y:S01]  /*3010*/  FMUL.FTZ R27, R27, c[0x0][0x2ec] ;  /* 0x0000bb001b1b7a20 */ /* 0x000fe20000410000 */
[----:B------:R-:W-:Y:S01]  /*3020*/  MUFU.TANH R66, R24 ;  /* 0x0000001800427308 */ /* 0x000fe20000002400 */
[----:B------:R-:W-:-:S02]  /*3030*/  LOP3.LUT R14, R2, 0x18, RZ, 0xfc, !PT ;  /* 0x00000018020e7812 */ /* 0x000fc400078efcff */
[----:B----4-:R-:W-:Y:S02]  /*3040*/  FSEL R118, R118, -INF , !P3 ;  /* 0xff80000076767808 */ /* 0x010fe40005800000 */
[----:B------:R-:W-:Y:S02]  /*3050*/  FSEL R103, R103, -INF , !P1 ;  /* 0xff80000067677808 */ /* 0x000fe40004800000 */
[----:B------:R-:W-:Y:S01]  /*3060*/  FSEL R120, R120, -INF , !P5 ;  /* 0xff80000078787808 */ /* 0x000fe20006800000 */
[----:B-1----:R-:W-:Y:S01]  /*3070*/  HMMA.16816.F32.BF16 R20, R4, R28, R16 ;  /* 0x0000001c0414723c */ /* 0x002fe20000041810 */
[----:B------:R-:W-:Y:S01]  /*3080*/  MUFU.TANH R112, R25 ;  /* 0x0000001900707308 */ /* 0x000fe20000002400 */
[----:B------:R-:W-:Y:S02]  /*3090*/  FSEL R102, R102, -INF , !P2 ;  /* 0xff80000066667808 */ /* 0x000fe40005000000 */
[C---:B------:R-:W-:Y:S02]  /*30a0*/  ISETP.GE.AND P5, PT, R14.reuse, R12, PT ;  /* 0x0000000c0e00720c */ /* 0x040fe40003fa6270 */
[----:B------:R-:W-:-:S02]  /*30b0*/  ISETP.GE.AND P2, PT, R14, R3, PT ;  /* 0x000000030e00720c */ /* 0x000fc40003f46270 */
[----:B------:R-:W-:Y:S01]  /*30c0*/  HMMA.16816.F32.BF16 R16, R8, R38, RZ ;  /* 0x000000260810723c */ /* 0x000fe200000418ff */
[----:B------:R-:W-:Y:S01]  /*30d0*/  MUFU.TANH R65, R26 ;  /* 0x0000001a00417308 */ /* 0x000fe20000002400 */
[----:B------:R-:W1:Y:S01]  /*30e0*/  LDSM.16.M88.4 R36, [R13+0x4000] ;  /* 0x004000000d24783b */ /* 0x000e620000000200 */
[----:B------:R-:W-:Y:S02]  /*30f0*/  LOP3.LUT R14, R2, 0x20, RZ, 0xfc, !PT ;  /* 0x00000020020e7812 */ /* 0x000fe400078efcff */
[----:B------:R-:W-:Y:S02]  /*3100*/  FSEL R119, R119, -INF , !P4 ;  /* 0xff80000077777808 */ /* 0x000fe40006000000 */
[----:B------:R-:W-:Y:S02]  /*3110*/  FSEL R105, R105, -INF , !P5 ;  /* 0xff80000069697808 */ /* 0x000fe40006800000 */
[----:B------:R2:W-:Y:S01]  /*3120*/  MUFU.TANH R45, R27 ;  /* 0x0000001b002d7308 */ /* 0x0005e20000002400 */
[----:B------:R-:W-:-:S02]  /*3130*/  ISETP.GE.AND P5, PT, R14, R3, PT ;  /* 0x000000030e00720c */ /* 0x000fc40003fa6270 */
[----:B------:R-:W-:Y:S02]  /*3140*/  FSEL R115, R115, -INF , !P2 ;  /* 0xff80000073737808 */ /* 0x000fe40005000000 */
[----:B------:R-:W-:Y:S02]  /*3150*/  FSEL R122, R122, -INF , !P5 ;  /* 0xff8000007a7a7808 */ /* 0x000fe40006800000 */
[----:B------:R-:W-:Y:S01]  /*3160*/  FMUL.FTZ R20, R20, c[0x0][0x2ec] ;  /* 0x0000bb0014147a20 */ /* 0x000fe20000410000 */
[----:B------:R4:W5:Y:S01]  /*3170*/  MUFU.TANH R50, R15 ;  /* 0x0000000f00327308 */ /* 0x0009620000002400 */
[----:B------:R-:W-:Y:S02]  /*3180*/  FMUL.FTZ R21, R21, c[0x0][0x2ec] ;  /* 0x0000bb0015157a20 */ /* 0x000fe40000410000 */
[----:B------:R-:W-:Y:S02]  /*3190*/  FMUL.FTZ R22, R22, c[0x0][0x2ec] ;  /* 0x0000bb0016167a20 */ /* 0x000fe40000410000 */
[----:B------:R-:W-:-:S02]  /*31a0*/  FMUL.FTZ R23, R23, c[0x0][0x2ec] ;  /* 0x0000bb0017177a20 */ /* 0x000fc40000410000 */
[----:B--2---:R-:W-:Y:S01]  /*31b0*/  HMMA.16816.F32.BF16 R24, R4, R30, R16 ;  /* 0x0000001e0418723c */ /* 0x004fe20000041810 */
[----:B------:R-:W-:Y:S01]  /*31c0*/  MUFU.TANH R64, R20 ;  /* 0x0000001400407308 */ /* 0x000fe20000002400 */
[----:B------:R-:W-:Y:S06]  /*31d0*/  LDSM.16.M88.4 R28, [R13+0x4400] ;  /* 0x004400000d1c783b */ /* 0x000fec0000000200 */
[----:B------:R-:W-:Y:S01]  /*31e0*/  HMMA.16816.F32.BF16 R16, R8, R32, RZ ;  /* 0x000000200810723c */ /* 0x000fe200000418ff */
[----:B------:R-:W-:Y:S01]  /*31f0*/  MUFU.TANH R63, R21 ;  /* 0x00000015003f7308 */ /* 0x000fe20000002400 */
[----:B----4-:R-:W-:-:S04]  /*3200*/  LOP3.LUT R15, R2, 0x11, RZ, 0xfc, !PT ;  /* 0x00000011020f7812 */ /* 0x010fc800078efcff */
[CC--:B------:R-:W-:Y:S02]  /*3210*/  ISETP.GE.AND P3, PT, R15.reuse, R12.reuse, PT ;  /* 0x0000000c0f00720c */ /* 0x0c0fe40003f66270 */
[-C--:B------:R-:W-:Y:S01]  /*3220*/  ISETP.GE.AND P1, PT, R15, R3.reuse, PT ;  /* 0x000000030f00720c */ /* 0x080fe20003f26270 */
[----:B------:R-:W2:Y:S01]  /*3230*/  MUFU.TANH R46, R22 ;  /* 0x00000016002e7308 */ /* 0x000ea20000002400 */
[----:B------:R-:W-:Y:S02]  /*3240*/  LOP3.LUT R15, R2, 0x19, RZ, 0xfc, !PT ;  /* 0x00000019020f7812 */ /* 0x000fe400078efcff */
[----:B------:R-:W-:Y:S02]  /*3250*/  FSEL R101, R101, -INF , !P3 ;  /* 0xff80000065657808 */ /* 0x000fe40005800000 */
[----:B------:R-:W-:Y:S02]  /*3260*/  FSEL R117, R117, -INF , !P1 ;  /* 0xff80000075757808 */ /* 0x000fe40004800000 */
[----:B------:R-:W-:Y:S01]  /*3270*/  FMUL.FTZ R24, R24, c[0x0][0x2ec] ;  /* 0x0000bb0018187a20 */ /* 0x000fe20000410000 */
[----:B------:R4:W1:Y:S01]  /*3280*/  MUFU.TANH R109, R23 ;  /* 0x00000017006d7308 */ /* 0x0008620000002400 */
[----:B------:R-:W-:Y:S01]  /*3290*/  FMUL.FTZ R25, R25, c[0x0][0x2ec] ;  /* 0x0000bb0019197a20 */ /* 0x000fe20000410000 */
[CC--:B------:R-:W-:Y:S01]  /*32a0*/  ISETP.GE.AND P4, PT, R15.reuse, R12.reuse, PT ;  /* 0x0000000c0f00720c */ /* 0x0c0fe20003f86270 */
[----:B------:R-:W-:Y:S01]  /*32b0*/  FMUL.FTZ R26, R26, c[0x0][0x2ec] ;  /* 0x0000bb001a1a7a20 */ /* 0x000fe20000410000 */
[----:B------:R-:W-:Y:S01]  /*32c0*/  ISETP.GE.AND P3, PT, R15, R3, PT ;  /* 0x000000030f00720c */ /* 0x000fe20003f66270 */
[----:B------:R-:W-:Y:S01]  /*32d0*/  FMUL.FTZ R27, R27, c[0x0][0x2ec] ;  /* 0x0000bb001b1b7a20 */ /* 0x000fe20000410000 */
[----:B------:R-:W-:-:S02]  /*32e0*/  ISETP.GE.AND P1, PT, R14, R12, PT ;  /* 0x0000000c0e00720c */ /* 0x000fc40003f26270 */
[----:B------:R-:W1:Y:S01]  /*32f0*/  MUFU.TANH R62, R24 ;  /* 0x00000018003e7308 */ /* 0x000e620000002400 */
[C---:B------:R-:W-:Y:S02]  /*3300*/  LOP3.LUT R15, R2.reuse, 0x21, RZ, 0xfc, !PT ;  /* 0x00000021020f7812 */ /* 0x040fe400078efcff */
[----:B------:R-:W-:Y:S02]  /*3310*/  LOP3.LUT R14, R2, 0x28, RZ, 0xfc, !PT ;  /* 0x00000028020e7812 */ /* 0x000fe400078efcff */
[----:B------:R-:W-:Y:S02]  /*3320*/  FSEL R116, R116, -INF , !P3 ;  /* 0xff80000074747808 */ /* 0x000fe40005800000 */
[----:B------:R-:W-:Y:S01]  /*3330*/  FSEL R99, R99, -INF , !P1 ;  /* 0xff80000063637808 */ /* 0x000fe20004800000 */
[----:B----4-:R-:W-:Y:S01]  /*3340*/  HMMA.16816.F32.BF16 R20, R4, R40, R16 ;  /* 0x000000280414723c */ /* 0x010fe20000041810 */
[----:B------:R-:W-:Y:S01]  /*3350*/  MUFU.TANH R110, R25 ;  /* 0x00000019006e7308 */ /* 0x000fe20000002400 */
[----:B------:R-:W-:-:S02]  /*3360*/  ISETP.GE.AND P2, PT, R15, R12, PT ;  /* 0x0000000c0f00720c */ /* 0x000fc40003f46270 */
[C---:B------:R-:W-:Y:S02]  /*3370*/  ISETP.GE.AND P3, PT, R14.reuse, R12, PT ;  /* 0x0000000c0e00720c */ /* 0x040fe40003f66270 */
[----:B------:R-:W-:Y:S02]  /*3380*/  ISETP.GE.AND P1, PT, R14, R3, PT ;  /* 0x000000030e00720c */ /* 0x000fe40003f26270 */
[----:B------:R-:W-:Y:S01]  /*3390*/  HMMA.16816.F32.BF16 R16, R8, R34, RZ ;  /* 0x000000220810723c */ /* 0x000fe200000418ff */
[----:B------:R-:W4:Y:S01]  /*33a0*/  LDSM.16.M88.4 R32, [R165+0x3000] ;  /* 0x00300000a520783b */ /* 0x000f220000000200 */
[----:B------:R-:W1:Y:S01]  /*33b0*/  MUFU.TANH R61, R26 ;  /* 0x0000001a003d7308 */ /* 0x000e620000002400 */
[----:B------:R-:W-:Y:S02]  /*33c0*/  LOP3.LUT R14, R2, 0x29, RZ, 0xfc, !PT ;  /* 0x00000029020e7812 */ /* 0x000fe400078efcff */
[----:B------:R-:W-:Y:S02]  /*33d0*/  FSEL R96, R96, -INF , !P4 ;  /* 0xff80000060607808 */ /* 0x000fe40006000000 */
[----:B------:R-:W-:-:S02]  /*33e0*/  FSEL R98, R98, -INF , !P2 ;  /* 0xff80000062627808 */ /* 0x000fc40005000000 */
[-C--:B------:R-:W-:Y:S01]  /*33f0*/  ISETP.GE.AND P4, PT, R15, R3.reuse, PT ;  /* 0x000000030f00720c */ /* 0x080fe20003f86270 */
[----:B------:R1:W1:Y:S01]  /*3400*/  MUFU.TANH R108, R27 ;  /* 0x0000001b006c7308 */ /* 0x0002620000002400 */
[CC--:B------:R-:W-:Y:S02]  /*3410*/  ISETP.GE.AND P5, PT, R14.reuse, R12.reuse, PT ;  /* 0x0000000c0e00720c */ /* 0x0c0fe40003fa6270 */
[-C--:B------:R-:W-:Y:S02]  /*3420*/  ISETP.GE.AND P2, PT, R14, R3.reuse, PT ;  /* 0x000000030e00720c */ /* 0x080fe40003f46270 */
[----:B------:R-:W-:Y:S01]  /*3430*/  LOP3.LUT R14, R2, 0x30, RZ, 0xfc, !PT ;  /* 0x00000030020e7812 */ /* 0x000fe200078efcff */
[----:B------:R-:W-:Y:S01]  /*3440*/  FMUL.FTZ R20, R20, c[0x0][0x2ec] ;  /* 0x0000bb0014147a20 */ /* 0x000fe20000410000 */
[----:B------:R-:W-:Y:S01]  /*3450*/  FSEL R125, R125, -INF , !P4 ;  /* 0xff8000007d7d7808 */ /* 0x000fe20006000000 */
[----:B------:R-:W-:Y:S01]  /*3460*/  FMUL.FTZ R21, R21, c[0x0][0x2ec] ;  /* 0x0000bb0015157a20 */ /* 0x000fe20000410000 */
[----:B------:R-:W-:Y:S01]  /*3470*/  FSEL R97, R97, -INF , !P3 ;  /* 0xff80000061617808 */ /* 0x000fe20005800000 */
[----:B------:R-:W-:Y:S01]  /*3480*/  FMUL.FTZ R22, R22, c[0x0][0x2ec] ;  /* 0x0000bb0016167a20 */ /* 0x000fe20000410000 */
[C---:B------:R-:W-:Y:S01]  /*3490*/  ISETP.GE.AND P4, PT, R14.reuse, R12, PT ;  /* 0x0000000c0e00720c */ /* 0x040fe20003f86270 */
[----:B------:R-:W-:Y:S01]  /*34a0*/  FMUL.FTZ R23, R23, c[0x0][0x2ec] ;  /* 0x0000bb0017177a20 */ /* 0x000fe20000410000 */
[----:B------:R-:W-:Y:S01]  /*34b0*/  ISETP.GE.AND P3, PT, R14, R3, PT ;  /* 0x000000030e00720c */ /* 0x000fe20003f66270 */
[----:B------:R-:W2:Y:S01]  /*34c0*/  MUFU.TANH R60, R20 ;  /* 0x00000014003c7308 */ /* 0x000ea20000002400 */
[----:B------:R-:W-:Y:S01]  /*34d0*/  LOP3.LUT R14, R2, 0x31, RZ, 0xfc, !PT ;  /* 0x00000031020e7812 */ /* 0x000fe200078efcff */
[----:B-1----:R-:W-:Y:S01]  /*34e0*/  HMMA.16816.F32.BF16 R24, R4, R42, R16 ;  /* 0x0000002a0418723c */ /* 0x002fe20000041810 */
[----:B------:R-:W-:Y:S01]  /*34f0*/  FSEL R123, R123, -INF , !P1 ;  /* 0xff8000007b7b7808 */ /* 0x000fe20004800000 */
[----:B------:R-:W1:Y:S01]  /*3500*/  LDSM.16.M88.4 R40, [R165+0x3400] ;  /* 0x00340000a528783b */ /* 0x000e620000000200 */
[----:B------:R-:W-:-:S02]  /*3510*/  FSEL R95, R95, -INF , !P5 ;  /* 0xff8000005f5f7808 */ /* 0x000fc40006800000 */
[C---:B------:R-:W-:Y:S01]  /*3520*/  ISETP.GE.AND P1, PT, R14.reuse, R12, PT ;  /* 0x0000000c0e00720c */ /* 0x040fe20003f26270 */
[----:B------:R-:W-:Y:S01]  /*3530*/  MUFU.TANH R107, R21 ;  /* 0x00000015006b7308 */ /* 0x000fe20000002400 */
[----:B------:R-:W-:Y:S01]  /*3540*/  ISETP.GE.AND P5, PT, R14, R3, PT ;  /* 0x000000030e00720c */ /* 0x000fe20003fa6270 */
[----:B------:R-:W-:Y:S01]  /*3550*/  HMMA.16816.F32.BF16 R16, R8, R36, RZ ;  /* 0x000000240810723c */ /* 0x000fe200000418ff */
[C---:B------:R-:W-:Y:S02]  /*3560*/  LOP3.LUT R15, R2.reuse, 0x38, RZ, 0xfc, !PT ;  /* 0x00000038020f7812 */ /* 0x040fe400078efcff */
[----:B------:R-:W-:Y:S02]  /*3570*/  LOP3.LUT R14, R2, 0x39, RZ, 0xfc, !PT ;  /* 0x00000039020e7812 */ /* 0x000fe400078efcff */
[----:B------:R-:W-:Y:S01]  /*3580*/  FSEL R124, R124, -INF , !P2 ;  /* 0xff8000007c7c7808 */ /* 0x000fe20005000000 */
[----:B------:R-:W1:Y:S01]  /*3590*/  MUFU.TANH R59, R22 ;  /* 0x00000016003b7308 */ /* 0x000e620000002400 */
[----:B------:R-:W-:-:S02]  /*35a0*/  FSEL R91, R91, -INF , !P4 ;  /* 0xff8000005b5b7808 */ /* 0x000fc40006000000 */
[----:B------:R-:W-:Y:S02]  /*35b0*/  FSEL R126, R126, -INF , !P3 ;  /* 0xff8000007e7e7808 */ /* 0x000fe40005800000 */
[----:B------:R-:W-:Y:S02]  /*35c0*/  FSEL R93, R93, -INF , !P1 ;  /* 0xff8000005d5d7808 */ /* 0x000fe40004800000 */
[CC--:B------:R-:W-:Y:S01]  /*35d0*/  ISETP.GE.AND P2, PT, R15.reuse, R12.reuse, PT ;  /* 0x0000000c0f00720c */ /* 0x0c0fe20003f46270 */
[----:B------:R4:W1:Y:S01]  /*35e0*/  MUFU.TANH R68, R23 ;  /* 0x0000001700447308 */ /* 0x0008620000002400 */
[-C--:B------:R-:W-:Y:S01]  /*35f0*/  ISETP.GE.AND P4, PT, R15, R3.reuse, PT ;  /* 0x000000030f00720c */ /* 0x080fe20003f86270 */
[----:B------:R-:W-:Y:S01]  /*3600*/  FMUL.FTZ R24, R24, c[0x0][0x2ec] ;  /* 0x0000bb0018187a20 */ /* 0x000fe20000410000 */
[C---:B------:R-:W-:Y:S01]  /*3610*/  ISETP.GE.AND P3, PT, R14.reuse, R12, PT ;  /* 0x0000000c0e00720c */ /* 0x040fe20003f66270 */
[----:B------:R-:W-:Y:S01]  /*3620*/  FMUL.FTZ R25, R25, c[0x0][0x2ec] ;  /* 0x0000bb0019197a20 */ /* 0x000fe20000410000 */
[----:B------:R-:W-:Y:S01]  /*3630*/  ISETP.GE.AND P1, PT, R14, R3, PT ;  /* 0x000000030e00720c */ /* 0x000fe20003f26270 */
[----:B------:R-:W-:Y:S01]  /*3640*/  FMUL.FTZ R26, R26, c[0x0][0x2ec] ;  /* 0x0000bb001a1a7a20 */ /* 0x000fe20000410000 */
[C---:B------:R-:W-:Y:S01]  /*3650*/  LOP3.LUT R15, R2.reuse, 0x40, RZ, 0xfc, !PT ;  /* 0x00000040020f7812 */ /* 0x040fe200078efcff */
[----:B------:R-:W-:Y:S01]  /*3660*/  FMUL.FTZ R27, R27, c[0x0][0x2ec] ;  /* 0x0000bb001b1b7a20 */ /* 0x000fe20000410000 */
[----:B------:R-:W-:Y:S01]  /*3670*/  LOP3.LUT R14, R2, 0x41, RZ, 0xfc, !PT ;  /* 0x00000041020e7812 */ /* 0x000fe200078efcff */
[----:B------:R-:W-:Y:S01]  /*3680*/  MUFU.TANH R58, R24 ;  /* 0x00000018003a7308 */ /* 0x000fe20000002400 */
[----:B------:R-:W-:-:S02]  /*3690*/  FSEL R128, R128, -INF , !P5 ;  /* 0xff80000080807808 */ /* 0x000fc40006800000 */
[----:B------:R-:W-:Y:S02]  /*36a0*/  FSEL R92, R92, -INF , !P2 ;  /* 0xff8000005c5c7808 */ /* 0x000fe40005000000 */
[----:B------:R-:W-:Y:S01]  /*36b0*/  FSEL R129, R129, -INF , !P4 ;  /* 0xff80000081817808 */ /* 0x000fe20006000000 */
[----:B----4-:R-:W-:Y:S01]  /*36c0*/  HMMA.16816.F32.BF16 R20, R4, R32, R16 ;  /* 0x000000200414723c */ /* 0x010fe20000041810 */
[----:B------:R-:W-:Y:S01]  /*36d0*/  FSEL R94, R94, -INF , !P3 ;  /* 0xff8000005e5e7808 */ /* 0x000fe20005800000 */
[----:B------:R-:W-:Y:S01]  /*36e0*/  MUFU.TANH R67, R25 ;  /* 0x0000001900437308 */ /* 0x000fe20000002400 */
[CC--:B------:R-:W-:Y:S02]  /*36f0*/  ISETP.GE.AND P5, PT, R15.reuse, R12.reuse, PT ;  /* 0x0000000c0f00720c */ /* 0x0c0fe40003fa6270 */
[-C--:B------:R-:W-:Y:S02]  /*3700*/  ISETP.GE.AND P2, PT, R15, R3.reuse, PT ;  /* 0x000000030f00720c */ /* 0x080fe40003f46270 */
[C---:B------:R-:W-:Y:S01]  /*3710*/  ISETP.GE.AND P4, PT, R14.reuse, R12, PT ;  /* 0x0000000c0e00720c */ /* 0x040fe20003f86270 */
[----:B------:R-:W-:Y:S01]  /*3720*/  HMMA.16816.F32.BF16 R16, R8, R38, RZ ;  /* 0x000000260810723c */ /* 0x000fe200000418ff */
[----:B------:R-:W-:Y:S01]  /*3730*/  ISETP.GE.AND P3, PT, R14, R3, PT ;  /* 0x000000030e00720c */ /* 0x000fe20003f66270 */
[----:B------:R-:W-:Y:S01]  /*3740*/  MUFU.TANH R57, R26 ;  /* 0x0000001a00397308 */ /* 0x000fe20000002400 */
[C---:B------:R-:W-:Y:S01]  /*3750*/  LOP3.LUT R15, R2.reuse, 0x48, RZ, 0xfc, !PT ;  /* 0x00000048020f7812 */ /* 0x040fe200078efcff */
[----:B------:R-:W4:Y:S01]  /*3760*/  LDSM.16.M88.4 R36, [R13+0x4800] ;  /* 0x004800000d24783b */ /* 0x000f220000000200 */
[----:B------:R-:W-:-:S02]  /*3770*/  LOP3.LUT R14, R2, 0x49, RZ, 0xfc, !PT ;  /* 0x00000049020e7812 */ /* 0x000fc400078efcff */
[----:B------:R-:W-:Y:S02]  /*3780*/  FSEL R127, R127, -INF , !P1 ;  /* 0xff8000007f7f7808 */ /* 0x000fe40004800000 */
[----:B------:R-:W-:Y:S01]  /*3790*/  FSEL R130, R130, -INF , !P2 ;  /* 0xff80000082827808 */ /* 0x000fe20005000000 */
[----:B------:R1:W1:Y:S01]  /*37a0*/  MUFU.TANH R100, R27 ;  /* 0x0000001b00647308 */ /* 0x0002620000002400 */
[----:B------:R-:W-:Y:S02]  /*37b0*/  FSEL R90, R90, -INF , !P4 ;  /* 0xff8000005a5a7808 */ /* 0x000fe40006000000 */
[-C--:B------:R-:W-:Y:S02]  /*37c0*/  ISETP.GE.AND P1, PT, R15, R12.reuse, PT ;  /* 0x0000000c0f00720c */ /* 0x080fe40003f26270 */
[-C--:B------:R-:W-:Y:S01]  /*37d0*/  ISETP.GE.AND P2, PT, R14, R12.reuse, PT ;  /* 0x0000000c0e00720c */ /* 0x080fe20003f46270 */
[----:B------:R-:W-:Y:S01]  /*37e0*/  FMUL.FTZ R20, R20, c[0x0][0x2ec] ;  /* 0x0000bb0014147a20 */ /* 0x000fe20000410000 */
[-C--:B------:R-:W-:Y:S01]  /*37f0*/  ISETP.GE.AND P4, PT, R14, R3.reuse, PT ;  /* 0x000000030e00720c */ /* 0x080fe20003f86270 */
[----:B------:R-:W-:Y:S01]  /*3800*/  FMUL.FTZ R21, R21, c[0x0][0x2ec] ;  /* 0x0000bb0015157a20 */ /* 0x000fe20000410000 */
[----:B------:R-:W-:Y:S01]  /*3810*/  LOP3.LUT R14, R2, 0x50, RZ, 0xfc, !PT ;  /* 0x00000050020e7812 */ /* 0x000fe200078efcff */
[----:B------:R-:W-:Y:S01]  /*3820*/  FMUL.FTZ R22, R22, c[0x0][0x2ec] ;  /* 0x0000bb0016167a20 */ /* 0x000fe20000410000 */
[----:B------:R-:W-:Y:S01]  /*3830*/  FSEL R87, R87, -INF , !P5 ;  /* 0xff80000057577808 */ /* 0x000fe20006800000 */
[----:B------:R-:W-:Y:S01]  /*3840*/  FMUL.FTZ R23, R23, c[0x0][0x2ec] ;  /* 0x0000bb0017177a20 */ /* 0x000fe20000410000 */
[----:B------:R-:W-:Y:S01]  /*3850*/  FSEL R131, R131, -INF , !P3 ;  /* 0xff80000083837808 */ /* 0x000fe20005800000 */
[----:B------:R-:W2:Y:S01]  /*3860*/  MUFU.TANH R56, R20 ;  /* 0x0000001400387308 */ /* 0x000ea20000002400 */
[----:B------:R-:W-:Y:S01]  /*3870*/  FSEL R89, R89, -INF , !P1 ;  /* 0xff80000059597808 */ /* 0x000fe20004800000 */
[----:B-1----:R-:W-:Y:S01]  /*3880*/  HMMA.16816.F32.BF16 R24, R4, R34, R16 ;  /* 0x000000220418723c */ /* 0x002fe20000041810 */
[----:B------:R-:W-:Y:S01]  /*3890*/  ISETP.GE.AND P5, PT, R15, R3, PT ;  /* 0x000000030f00720c */ /* 0x000fe20003fa6270 */
[----:B------:R-:W1:Y:S01]  /*38a0*/  LDSM.16.M88.4 R32, [R165+0x3800] ;  /* 0x00380000a520783b */ /* 0x000e620000000200 */
[----:B------:R-:W-:-:S02]  /*38b0*/  ISETP.GE.AND P3, PT, R14, R12, PT ;  /* 0x0000000c0e00720c */ /* 0x000fc40003f66270 */
[-C--:B------:R-:W-:Y:S01]  /*38c0*/  ISETP.GE.AND P1, PT, R14, R3.reuse, PT ;  /* 0x000000030e00720c */ /* 0x080fe20003f26270 */
[----:B------:R-:W-:Y:S01]  /*38d0*/  MUFU.TANH R54, R21 ;  /* 0x0000001500367308 */ /* 0x000fe20000002400 */
[----:B------:R-:W-:Y:S01]  /*38e0*/  LOP3.LUT R14, R2, 0x51, RZ, 0xfc, !PT ;  /* 0x00000051020e7812 */ /* 0x000fe200078efcff */
[----:B------:R-:W-:Y:S01]  /*38f0*/  HMMA.16816.F32.BF16 R16, R8, R28, RZ ;  /* 0x0000001c0810723c */ /* 0x000fe200000418ff */
[----:B------:R-:W-:Y:S02]  /*3900*/  FSEL R133, R133, -INF , !P5 ;  /* 0xff80000085857808 */ /* 0x000fe40006800000 */
[----:B------:R-:W-:Y:S02]  /*3910*/  FSEL R88, R88, -INF , !P2 ;  /* 0xff80000058587808 */ /* 0x000fe40005000000 */
[C---:B------:R-:W-:Y:S01]  /*3920*/  ISETP.GE.AND P5, PT, R14.reuse, R12, PT ;  /* 0x0000000c0e00720c */ /* 0x040fe20003fa6270 */
[----:B------:R-:W1:Y:S01]  /*3930*/  MUFU.TANH R53, R22 ;  /* 0x0000001600357308 */ /* 0x000e620000002400 */
[----:B------:R-:W-:-:S02]  /*3940*/  ISETP.GE.AND P2, PT, R14, R3, PT ;  /* 0x000000030e00720c */ /* 0x000fc40003f46270 */
[----:B------:R-:W-:Y:S02]  /*3950*/  LOP3.LUT R14, R2, 0x58, RZ, 0xfc, !PT ;  /* 0x00000058020e7812 */ /* 0x000fe400078efcff */
[----:B------:R-:W-:Y:S02]  /*3960*/  FSEL R132, R132, -INF , !P4 ;  /* 0xff80000084847808 */ /* 0x000fe40006000000 */
[----:B------:R-:W-:Y:S01]  /*3970*/  FSEL R86, R86, -INF , !P3 ;  /* 0xff80000056567808 */ /* 0x000fe20005800000 */
[----:B------:R2:W1:Y:S01]  /*3980*/  MUFU.TANH R55, R23 ;  /* 0x0000001700377308 */ /* 0x0004620000002400 */
[----:B------:R-:W-:Y:S01]  /*3990*/  ISETP.GE.AND P4, PT, R14, R12, PT ;  /* 0x0000000c0e00720c */ /* 0x000fe20003f86270 */
[----:B------:R-:W-:Y:S01]  /*39a0*/  FMUL.FTZ R24, R24, c[0x0][0x2ec] ;  /* 0x0000bb0018187a20 */ /* 0x000fe20000410000 */
[----:B------:R-:W-:Y:S01]  /*39b0*/  ISETP.GE.AND P3, PT, R14, R3, PT ;  /* 0x000000030e00720c */ /* 0x000fe20003f66270 */
[----:B------:R-:W-:Y:S01]  /*39c0*/  FMUL.FTZ R25, R25, c[0x0][0x2ec] ;  /* 0x0000bb0019197a20 */ /* 0x000fe20000410000 */
[----:B------:R-:W-:Y:S01]  /*39d0*/  LOP3.LUT R15, R2, 0x59, RZ, 0xfc, !PT ;  /* 0x00000059020f7812 */ /* 0x000fe200078efcff */
[----:B------:R-:W-:Y:S01]  /*39e0*/  FMUL.FTZ R26, R26, c[0x0][0x2ec] ;  /* 0x0000bb001a1a7a20 */ /* 0x000fe20000410000 */
[----:B------:R-:W-:Y:S01]  /*39f0*/  LOP3.LUT R14, R2, 0x60, RZ, 0xfc, !PT ;  /* 0x00000060020e7812 */ /* 0x000fe200078efcff */
[----:B------:R-:W-:Y:S01]  /*3a00*/  FMUL.FTZ R27, R27, c[0x0][0x2ec] ;  /* 0x0000bb001b1b7a20 */ /* 0x000fe20000410000 */
[----:B------:R-:W-:Y:S01]  /*3a10*/  FSEL R136, R136, -INF , !P1 ;  /* 0xff80000088887808 */ /* 0x000fe20004800000 */
[----:B------:R-:W1:Y:S01]  /*3a20*/  MUFU.TANH R52, R24 ;  /* 0x0000001800347308 */ /* 0x000e620000002400 */
[----:B------:R-:W-:-:S02]  /*3a30*/  FSEL R82, R82, -INF , !P5 ;  /* 0xff80000052527808 */ /* 0x000fc40006800000 */
[----:B------:R-:W-:Y:S02]  /*3a40*/  FSEL R137, R137, -INF , !P2 ;  /* 0xff80000089897808 */ /* 0x000fe40005000000 */
[----:B------:R-:W-:Y:S01]  /*3a50*/  FSEL R84, R84, -INF , !P4 ;  /* 0xff80000054547808 */ /* 0x000fe20006000000 */
[----:B--2---:R-:W-:Y:S01]  /*3a60*/  HMMA.16816.F32.BF16 R20, R4, R40, R16 ;  /* 0x000000280414723c */ /* 0x004fe20000041810 */
[CC--:B------:R-:W-:Y:S02]  /*3a70*/  ISETP.GE.AND P1, PT, R15.reuse, R12.reuse, PT ;  /* 0x0000000c0f00720c */ /* 0x0c0fe40003f26270 */
[-C--:B------:R-:W-:Y:S02]  /*3a80*/  ISETP.GE.AND P5, PT, R15, R3.reuse, PT ;  /* 0x000000030f00720c */ /* 0x080fe40003fa6270 */
[C---:B------:R-:W-:Y:S02]  /*3a90*/  ISETP.GE.AND P2, PT, R14.reuse, R12, PT ;  /* 0x0000000c0e00720c */ /* 0x040fe40003f46270 */
[----:B------:R-:W-:Y:S01]  /*3aa0*/  ISETP.GE.AND P4, PT, R14, R3, PT ;  /* 0x000000030e00720c */ /* 0x000fe20003f86270 */
[----:B------:R-:W-:Y:S01]  /*3ab0*/  HMMA.16816.F32.BF16 R16, R8, R30, RZ ;  /* 0x0000001e0810723c */ /* 0x000fe200000418ff */
[----:B------:R-:W-:-:S02]  /*3ac0*/  LOP3.LUT R15, R2, 0x61, RZ, 0xfc, !PT ;  /* 0x00000061020f7812 */ /* 0x000fc400078efcff */
[----:B------:R-:W-:Y:S02]  /*3ad0*/  LOP3.LUT R14, R2, 0x68, RZ, 0xfc, !PT ;  /* 0x00000068020e7812 */ /* 0x000fe400078efcff */
[----:B------:R-:W-:Y:S02]  /*3ae0*/  FSEL R138, R138, -INF , !P3 ;  /* 0xff8000008a8a7808 */ /* 0x000fe40005800000 */
[----:B------:R-:W-:Y:S02]  /*3af0*/  FSEL R83, R83, -INF , !P1 ;  /* 0xff80000053537808 */ /* 0x000fe40004800000 */
[----:B------:R-:W-:Y:S02]  /*3b00*/  FSEL R140, R140, -INF , !P5 ;  /* 0xff8000008c8c7808 */ /* 0x000fe40006800000 */
[----:B------:R-:W-:Y:S02]  /*3b10*/  FSEL R85, R85, -INF , !P2 ;  /* 0xff80000055557808 */ /* 0x000fe40005000000 */
[----:B------:R-:W-:-:S02]  /*3b20*/  ISETP.GE.AND P3, PT, R15, R12, PT ;  /* 0x0000000c0f00720c */ /* 0x000fc40003f66270 */
        /* <DEDUP_REMOVED lines=9> */
[----:B------:R-:W-:Y:S01]  /*3bc0*/  HMMA.16816.F32.BF16 R28, R4, R42, R16 ;  /* 0x0000002a041c723c */ /* 0x000fe20000041810 */
[----:B------:R-:W-:-:S02]  /*3bd0*/  FSEL R139, R139, -INF , !P4 ;  /* 0xff8000008b8b7808 */ /* 0x000fc40006000000 */
[----:B------:R-:W-:Y:S02]  /*3be0*/  FSEL R141, R141, -INF , !P1 ;  /* 0xff8000008d8d7808 */ /* 0x000fe40004800000 */
[----:B------:R-:W-:Y:S02]  /*3bf0*/  FSEL R81, R81, -INF , !P5 ;  /* 0xff80000051517808 */ /* 0x000fe40006800000 */
[-C--:B------:R-:W-:Y:S01]  /*3c00*/  ISETP.GE.AND P4, PT, R15, R12.reuse, PT ;  /* 0x0000000c0f00720c */ /* 0x080fe20003f86270 */
[----:B----4-:R-:W-:Y:S01]  /*3c10*/  HMMA.16816.F32.BF16 R16, R8, R36, RZ ;  /* 0x000000240810723c */ /* 0x010fe200000418ff */
[C---:B------:R-:W-:Y:S02]  /*3c20*/  ISETP.GE.AND P1, PT, R14.reuse, R12, PT ;  /* 0x0000000c0e00720c */ /* 0x040fe40003f26270 */
[----:B------:R-:W-:Y:S02]  /*3c30*/  ISETP.GE.AND P5, PT, R14, R3, PT ;  /* 0x000000030e00720c */ /* 0x000fe40003fa6270 */
[----:B------:R-:W-:-:S02]  /*3c40*/  LOP3.LUT R14, R2, 0x71, RZ, 0xfc, !PT ;  /* 0x00000071020e7812 */ /* 0x000fc400078efcff */
[----:B------:R-:W-:Y:S02]  /*3c50*/  FSEL R78, R78, -INF , !P3 ;  /* 0xff8000004e4e7808 */ /* 0x000fe40005800000 */
[----:B------:R-:W-:Y:S02]  /*3c60*/  FSEL R142, R142, -INF , !P2 ;  /* 0xff8000008e8e7808 */ /* 0x000fe40005000000 */
[----:B------:R-:W-:Y:S02]  /*3c70*/  FSEL R80, R80, -INF , !P4 ;  /* 0xff80000050507808 */ /* 0x000fe40006000000 */
[-C--:B------:R-:W-:Y:S02]  /*3c80*/  ISETP.GE.AND P3, PT, R15, R3.reuse, PT ;  /* 0x000000030f00720c */ /* 0x080fe40003f66270 */
[-C--:B------:R-:W-:Y:S01]  /*3c90*/  ISETP.GE.AND P2, PT, R14, R12.reuse, PT ;  /* 0x0000000c0e00720c */ /* 0x080fe20003f46270 */
[----:B------:R-:W-:Y:S01]  /*3ca0*/  FMUL.FTZ R28, R28, c[0x0][0x2ec] ;  /* 0x0000bb001c1c7a20 */ /* 0x000fe20000410000 */
[----:B------:R-:W-:Y:S01]  /*3cb0*/  ISETP.GE.AND P4, PT, R14, R3, PT ;  /* 0x000000030e00720c */ /* 0x000fe20003f86270 */
[----:B------:R-:W-:Y:S01]  /*3cc0*/  FMUL.FTZ R29, R29, c[0x0][0x2ec] ;  /* 0x0000bb001d1d7a20 */ /* 0x000fe20000410000 */
[----:B------:R-:W-:Y:S01]  /*3cd0*/  LOP3.LUT R14, R2, 0x78, RZ, 0xfc, !PT ;  /* 0x00000078020e7812 */ /* 0x000fe200078efcff */
[----:B------:R-:W-:Y:S01]  /*3ce0*/  FMUL.FTZ R30, R30, c[0x0][0x2ec] ;  /* 0x0000bb001e1e7a20 */ /* 0x000fe20000410000 */
[----:B------:R-:W-:Y:S01]  /*3cf0*/  FSEL R144, R144, -INF , !P3 ;  /* 0xff80000090907808 */ /* 0x000fe20005800000 */
[----:B------:R-:W-:Y:S01]  /*3d00*/  FMUL.FTZ R31, R31, c[0x0][0x2ec] ;  /* 0x0000bb001f1f7a20 */ /* 0x000fe20000410000 */
[----:B------:R-:W-:Y:S01]  /*3d10*/  FSEL R79, R79, -INF , !P1 ;  /* 0xff8000004f4f7808 */ /* 0x000fe20004800000 */
[----:B------:R-:W-:Y:S01]  /*3d20*/  MUFU.TANH R43, R28 ;  /* 0x0000001c002b7308 */ /* 0x000fe20000002400 */
[----:B------:R-:W-:-:S02]  /*3d30*/  ISETP.GE.AND P3, PT, R14, R12, PT ;  /* 0x0000000c0e00720c */ /* 0x000fc40003f66270 */
[-C--:B------:R-:W-:Y:S02]  /*3d40*/  ISETP.GE.AND P1, PT, R14, R3.reuse, PT ;  /* 0x000000030e00720c */ /* 0x080fe40003f26270 */
[----:B------:R-:W-:Y:S02]  /*3d50*/  LOP3.LUT R14, R2, 0x79, RZ, 0xfc, !PT ;  /* 0x00000079020e7812 */ /* 0x000fe400078efcff */
[----:B------:R-:W-:Y:S01]  /*3d60*/  FSEL R143, R143, -INF , !P5 ;  /* 0xff8000008f8f7808 */ /* 0x000fe20006800000 */
[----:B------:R-:W-:Y:S01]  /*3d70*/  MUFU.TANH R42, R29 ;  /* 0x0000001d002a7308 */ /* 0x000fe20000002400 */
[----:B------:R-:W-:Y:S02]  /*3d80*/  FSEL R77, R77, -INF , !P2 ;  /* 0xff8000004d4d7808 */ /* 0x000fe40005000000 */
[C---:B------:R-:W-:Y:S02]  /*3d90*/  ISETP.GE.AND P5, PT, R14.reuse, R12, PT ;  /* 0x0000000c0e00720c */ /* 0x040fe40003fa6270 */
[----:B------:R-:W-:-:S02]  /*3da0*/  ISETP.GE.AND P2, PT, R14, R3, PT ;  /* 0x000000030e00720c */ /* 0x000fc40003f46270 */
[C---:B------:R-:W-:Y:S01]  /*3db0*/  LOP3.LUT R15, R2.reuse, 0x80, RZ, 0xfc, !PT ;  /* 0x00000080020f7812 */ /* 0x040fe200078efcff */
[----:B------:R-:W-:Y:S01]  /*3dc0*/  MUFU.TANH R41, R31 ;  /* 0x0000001f00297308 */ /* 0x000fe20000002400 */
[----:B------:R-:W-:Y:S02]  /*3dd0*/  LOP3.LUT R14, R2, 0x81, RZ, 0xfc, !PT ;  /* 0x00000081020e7812 */ /* 0x000fe400078efcff */
        /* <DEDUP_REMOVED lines=8> */
[C---:B------:R-:W-:Y:S02]  /*3e60*/  LOP3.LUT R15, R2.reuse, 0x88, RZ, 0xfc, !PT ;  /* 0x00000088020f7812 */ /* 0x040fe400078efcff */
[----:B------:R-:W-:-:S02]  /*3e70*/  LOP3.LUT R14, R2, 0x89, RZ, 0xfc, !PT ;  /* 0x00000089020e7812 */ /* 0x000fc400078efcff */
[----:B------:R-:W-:Y:S02]  /*3e80*/  FSEL R147, R147, -INF , !P2 ;  /* 0xff80000093937808 */ /* 0x000fe40005000000 */
[----:B---3--:R-:W-:Y:S02]  /*3e90*/  FSEL R74, R74, -INF , !P4 ;  /* 0xff8000004a4a7808 */ /* 0x008fe40006000000 */
[----:B------:R-:W-:Y:S02]  /*3ea0*/  FSEL R148, R49, -INF , !P3 ;  /* 0xff80000031947808 */ /* 0x000fe40005800000 */
[----:B------:R-:W-:Y:S01]  /*3eb0*/  FSEL R76, R76, -INF , !P1 ;  /* 0xff8000004c4c7808 */ /* 0x000fe20004800000 */
[----:B------:R-:W2:Y:S01]  /*3ec0*/  MUFU.TANH R49, R26 ;  /* 0x0000001a00317308 */ /* 0x000ea20000002400 */
[C---:B------:R-:W-:Y:S02]  /*3ed0*/  ISETP.GE.AND P2, PT, R15.reuse, R12, PT ;  /* 0x0000000c0f00720c */ /* 0x040fe40003f46270 */
[----:B------:R-:W-:-:S02]  /*3ee0*/  ISETP.GE.AND P4, PT, R15, R3, PT ;  /* 0x000000030f00720c */ /* 0x000fc40003f86270 */
[C---:B------:R-:W-:Y:S02]  /*3ef0*/  ISETP.GE.AND P3, PT, R14.reuse, R12, PT ;  /* 0x0000000c0e00720c */ /* 0x040fe40003f66270 */
[----:B------:R-:W-:Y:S02]  /*3f00*/  ISETP.GE.AND P1, PT, R14, R3, PT ;  /* 0x000000030e00720c */ /* 0x000fe40003f26270 */
[C---:B------:R-:W-:Y:S02]  /*3f10*/  LOP3.LUT R15, R2.reuse, 0x90, RZ, 0xfc, !PT ;  /* 0x00000090020f7812 */ /* 0x040fe400078efcff */
[----:B------:R-:W-:Y:S02]  /*3f20*/  LOP3.LUT R14, R2, 0x91, RZ, 0xfc, !PT ;  /* 0x00000091020e7812 */ /* 0x000fe400078efcff */
[----:B------:R-:W-:Y:S02]  /*3f30*/  FSEL R150, R51, -INF , !P5 ;  /* 0xff80000033967808 */ /* 0x000fe40006800000 */
[----:B------:R-:W-:Y:S01]  /*3f40*/  FSEL R149, R48, -INF , !P4 ;  /* 0xff80000030957808 */ /* 0x000fe20006000000 */
[----:B------:R-:W3:Y:S01]  /*3f50*/  MUFU.TANH R51, R25 ;  /* 0x0000001900337308 */ /* 0x000ee20000002400 */
[----:B------:R-:W-:-:S02]  /*3f60*/  FSEL R72, R72, -INF , !P3 ;  /* 0xff80000048487808 */ /* 0x000fc40005800000 */
[-C--:B------:R-:W-:Y:S02]  /*3f70*/  ISETP.GE.AND P5, PT, R15, R12.reuse, PT ;  /* 0x0000000c0f00720c */ /* 0x080fe40003fa6270 */
[C---:B------:R-:W-:Y:S02]  /*3f80*/  ISETP.GE.AND P4, PT, R14.reuse, R12, PT ;  /* 0x0000000c0e00720c */ /* 0x040fe40003f86270 */
[----:B------:R-:W-:Y:S01]  /*3f90*/  ISETP.GE.AND P3, PT, R14, R3, PT ;  /* 0x000000030e00720c */ /* 0x000fe20003f66270 */
[----:B------:R-:W-:Y:S01]  /*3fa0*/  MUFU.TANH R48, R20 ;  /* 0x0000001400307308 */ /* 0x000fe20000002400 */
[----:B------:R-:W-:Y:S02]  /*3fb0*/  LOP3.LUT R14, R2, 0x98, RZ, 0xfc, !PT ;  /* 0x00000098020e7812 */ /* 0x000fe400078efcff */
[----:B------:R-:W-:Y:S02]  /*3fc0*/  FSEL R71, R71, -INF , !P2 ;  /* 0xff80000047477808 */ /* 0x000fe40005000000 */
[----:B-----5:R-:W-:-:S02]  /*3fd0*/  FSEL R151, R50, -INF , !P1 ;  /* 0xff80000032977808 */ /* 0x020fc40004800000 */
[----:B------:R-:W-:Y:S01]  /*3fe0*/  FSEL R70, R70, -INF , !P5 ;  /* 0xff80000046467808 */ /* 0x000fe20006800000 */
[----:B------:R4:W5:Y:S01]  /*3ff0*/  MUFU.TANH R50, R27 ;  /* 0x0000001b00327308 */ /* 0x0009620000002400 */
[-C--:B------:R-:W-:Y:S02]  /*4000*/  ISETP.GE.AND P2, PT, R15, R3.reuse, PT ;  /* 0x000000030f00720c */ /* 0x080fe40003f46270 */
[C---:B------:R-:W-:Y:S02]  /*4010*/  ISETP.GE.AND P1, PT, R14.reuse, R12, PT ;  /* 0x0000000c0e00720c */ /* 0x040fe40003f26270 */
[----:B------:R-:W-:Y:S02]  /*4020*/  ISETP.GE.AND P5, PT, R14, R3, PT ;  /* 0x000000030e00720c */ /* 0x000fe40003fa6270 */
[----:B------:R-:W-:Y:S02]  /*4030*/  LOP3.LUT R14, R2, 0x99, RZ, 0xfc, !PT ;  /* 0x00000099020e7812 */ /* 0x000fe400078efcff */
[----:B------:R-:W-:-:S02]  /*4040*/  FSEL R152, R47, -INF , !P2 ;  /* 0xff8000002f987808 */ /* 0x000fc40005000000 */
[----:B------:R-:W-:Y:S01]  /*4050*/  FSEL R69, R69, -INF , !P4 ;  /* 0xff80000045457808 */ /* 0x000fe20006000000 */
[----:B------:R-:W-:Y:S01]  /*4060*/  MUFU.TANH R47, R21 ;  /* 0x00000015002f7308 */ /* 0x000fe20000002400 */
[C---:B------:R-:W-:Y:S02]  /*4070*/  ISETP.GE.AND P2, PT, R14.reuse, R12, PT ;  /* 0x0000000c0e00720c */ /* 0x040fe40003f46270 */
[-C--:B------:R-:W-:Y:S01]  /*4080*/  ISETP.GE.AND P4, PT, R14, R3.reuse, PT ;  /* 0x000000030e00720c */ /* 0x080fe20003f86270 */
[----:B----4-:R4:W1:Y:S01]  /*4090*/  LDSM.16.M88.4 R24, [R13+0x4c00] ;  /* 0x004c00000d18783b */ /* 0x0108620000000200 */
[----:B------:R-:W-:Y:S02]  /*40a0*/  LOP3.LUT R14, R2, 0xa0, RZ, 0xfc, !PT ;  /* 0x000000a0020e7812 */ /* 0x000fe400078efcff */
[----:B------:R-:W-:Y:S02]  /*40b0*/  FSEL R66, R66, -INF , !P1 ;  /* 0xff80000042427808 */ /* 0x000fe40004800000 */
[----:B------:R-:W-:-:S02]  /*40c0*/  ISETP.GE.AND P1, PT, R14, R3, PT ;  /* 0x000000030e00720c */ /* 0x000fc40003f26270 */
[----:B------:R-:W-:Y:S02]  /*40d0*/  FSEL R153, R121, -INF , !P3 ;  /* 0xff80000079997808 */ /* 0x000fe40005800000 */
[----:B------:R-:W-:Y:S02]  /*40e0*/  FSEL R121, R65, -INF , !P5 ;  /* 0xff80000041797808 */ /* 0x000fe40006800000 */
[----:B------:R-:W-:Y:S02]  /*40f0*/  FSEL R65, R112, -INF , !P2 ;  /* 0xff80000070417808 */ /* 0x000fe40005000000 */
[----:B------:R-:W-:Y:S02]  /*4100*/  FSEL R112, R45, -INF , !P4 ;  /* 0xff8000002d707808 */ /* 0x000fe40006000000 */
[----:B------:R-:W-:Y:S01]  /*4110*/  FSEL R154, R46, -INF , !P1 ;  /* 0xff8000002e9a7808 */ /* 0x000fe20004800000 */
[----:B------:R-:W1:Y:S01]  /*4120*/  MUFU.TANH R45, R22 ;  /* 0x00000016002d7308 */ /* 0x000e620000002400 */
[----:B------:R-:W-:-:S02]  /*4130*/  ISETP.GE.AND P3, PT, R14, R12, PT ;  /* 0x0000000c0e00720c */ /* 0x000fc40003f66270 */
[C---:B------:R-:W-:Y:S02]  /*4140*/  LOP3.LUT R15, R2.reuse, 0xa1, RZ, 0xfc, !PT ;  /* 0x000000a1020f7812 */ /* 0x040fe400078efcff */
[----:B------:R-:W-:Y:S02]  /*4150*/  LOP3.LUT R14, R2, 0xa8, RZ, 0xfc, !PT ;  /* 0x000000a8020e7812 */ /* 0x000fe400078efcff */
[----:B------:R-:W-:Y:S01]  /*4160*/  FSEL R64, R64, -INF , !P3 ;  /* 0xff80000040407808 */ /* 0x000fe20005800000 */
[----:B------:R1:W-:Y:S01]  /*4170*/  MUFU.TANH R46, R23 ;  /* 0x00000017002e7308 */ /* 0x0003e20000002400 */
[CC--:B------:R-:W-:Y:S02]  /*4180*/  ISETP.GE.AND P5, PT, R15.reuse, R12.reuse, PT ;  /* 0x0000000c0f00720c */ /* 0x0c0fe40003fa6270 */
[----:B------:R-:W-:Y:S02]  /*4190*/  ISETP.GE.AND P2, PT, R15, R3, PT ;  /* 0x000000030f00720c */ /* 0x000fe40003f46270 */
[----:B------:R-:W-:-:S02]  /*41a0*/  ISETP.GE.AND P4, PT, R14, R12, PT ;  /* 0x0000000c0e00720c */ /* 0x000fc40003f86270 */
[----:B------:R-:W-:Y:S02]  /*41b0*/  ISETP.GE.AND P3, PT, R14, R3, PT ;  /* 0x000000030e00720c */ /* 0x000fe40003f66270 */
[C---:B------:R-:W-:Y:S02]  /*41c0*/  LOP3.LUT R15, R2.reuse, 0xa9, RZ, 0xfc, !PT ;  /* 0x000000a9020f7812 */ /* 0x040fe400078efcff */
[----:B------:R-:W-:Y:S02]  /*41d0*/  LOP3.LUT R14, R2, 0xb0, RZ, 0xfc, !PT ;  /* 0x000000b0020e7812 */ /* 0x000fe400078efcff */
[----:B------:R-:W-:Y:S02]  /*41e0*/  FSEL R155, R109, -INF , !P2 ;  /* 0xff8000006d9b7808 */ /* 0x000fe40005000000 */
[----:B------:R-:W-:Y:S01]  /*41f0*/  FSEL R62, R62, -INF , !P4 ;  /* 0xff8000003e3e7808 */ /* 0x000fe20006000000 */
[----:B-1----:R-:W-:Y:S01]  /*4200*/  HMMA.16816.F32.BF16 R20, R4, R32, R16 ;  /* 0x000000200414723c */ /* 0x002fe20000041810 */
[----:B------:R1:W1:Y:S01]  /*4210*/  MUFU.TANH R33, R30 ;  /* 0x0000001e00217308 */ /* 0x0002620000002400 */
[----:B------:R-:W-:-:S02]  /*4220*/  ISETP.GE.AND P1, PT, R15, R12, PT ;  /* 0x0000000c0f00720c */ /* 0x000fc40003f26270 */
[----:B------:R-:W-:Y:S02]  /*4230*/  FSEL R63, R63, -INF , !P5 ;  /* 0xff8000003f3f7808 */ /* 0x000fe40006800000 */
[C---:B------:R-:W-:Y:S02]  /*4240*/  ISETP.GE.AND P2, PT, R14.reuse, R12, PT ;  /* 0x0000000c0e00720c */ /* 0x040fe40003f46270 */
[----:B------:R-:W-:Y:S01]  /*4250*/  HMMA.16816.F32.BF16 R16, R8, R38, RZ ;  /* 0x000000260810723c */ /* 0x000fe200000418ff */
[----:B------:R-:W2:Y:S01]  /*4260*/  LDSM.16.M88.4 R36, [R165+0x3c00] ;  /* 0x003c0000a524783b */ /* 0x000ea20000000200 */
[----:B------:R-:W-:Y:S01]  /*4270*/  ISETP.GE.AND P4, PT, R14, R3, PT ;  /* 0x000000030e00720c */ /* 0x000fe20003f86270 */
[----:B------:R-:W-:-:S04]  /*4280*/  DEPBAR.LE SB0, 0x0 ;  /* 0x000080000000791a */ /* 0x000fc80000000000 */
[-C--:B------:R-:W-:Y:S02]  /*4290*/  ISETP.GE.AND P5, PT, R15, R3.reuse, PT ;  /* 0x000000030f00720c */ /* 0x080fe40003fa6270 */
[C---:B------:R-:W-:Y:S02]  /*42a0*/  LOP3.LUT R14, R2.reuse, 0xb1, RZ, 0xfc, !PT ;  /* 0x000000b1020e7812 */ /* 0x040fe400078efcff */
[----:B----4-:R-:W-:Y:S02]  /*42b0*/  LOP3.LUT R13, R2, 0xb8, RZ, 0xfc, !PT ;  /* 0x000000b8020d7812 */ /* 0x010fe400078efcff */
[----:B------:R-:W-:Y:S02]  /*42c0*/  FSEL R109, R61, -INF , !P3 ;  /* 0xff8000003d6d7808 */ /* 0x000fe40005800000 */
[----:B------:R-:W-:Y:S01]  /*42d0*/  FSEL R61, R110, -INF , !P1 ;  /* 0xff8000006e3d7808 */ /* 0x000fe20004800000 */
[----:B------:R-:W-:Y:S01]  /*42e0*/  FMUL.FTZ R20, R20, c[0x0][0x2ec] ;  /* 0x0000bb0014147a20 */ /* 0x000fe20000410000 */
[CC--:B------:R-:W-:Y:S01]  /*42f0*/  ISETP.GE.AND P3, PT, R14.reuse, R12.reuse, PT ;  /* 0x0000000c0e00720c */ /* 0x0c0fe20003f66270 */
[----:B------:R-:W-:Y:S01]  /*4300*/  FMUL.FTZ R21, R21, c[0x0][0x2ec] ;  /* 0x0000bb0015157a20 */ /* 0x000fe20000410000 */
[-C--:B------:R-:W-:Y:S01]  /*4310*/  ISETP.GE.AND P1, PT, R14, R3.reuse, PT ;  /* 0x000000030e00720c */ /* 0x080fe20003f26270 */
[----:B------:R-:W-:Y:S01]  /*4320*/  FMUL.FTZ R22, R22, c[0x0][0x2ec] ;  /* 0x0000bb0016167a20 */ /* 0x000fe20000410000 */
[----:B------:R-:W-:Y:S01]  /*4330*/  FSEL R108, R108, -INF , !P5 ;  /* 0xff8000006c6c7808 */ /* 0x000fe20006800000 */
[----:B------:R-:W-:Y:S01]  /*4340*/  FMUL.FTZ R23, R23, c[0x0][0x2ec] ;  /* 0x0000bb0017177a20 */ /* 0x000fe20000410000 */
[----:B------:R-:W-:Y:S01]  /*4350*/  FSEL R60, R60, -INF , !P2 ;  /* 0xff8000003c3c7808 */ /* 0x000fe20005000000 */
[----:B-1----:R-:W-:Y:S01]  /*4360*/  HMMA.16816.F32.BF16 R28, R4, R34, R16 ;  /* 0x00000022041c723c */ /* 0x002fe20000041810 */
[C---:B------:R-:W-:Y:S01]  /*4370*/  ISETP.GE.AND P5, PT, R13.reuse, R12, PT ;  /* 0x0000000c0d00720c */ /* 0x040fe20003fa6270 */
[----:B------:R-:W1:Y:S01]  /*4380*/  MUFU.TANH R40, R20 ;  /* 0x0000001400287308 */ /* 0x000e620000002400 */
[----:B------:R-:W-:-:S02]  /*4390*/  ISETP.GE.AND P2, PT, R13, R3, PT ;  /* 0x000000030d00720c */ /* 0x000fc40003f46270 */
[C---:B------:R-:W-:Y:S02]  /*43a0*/  LOP3.LUT R14, R2.reuse, 0xb9, RZ, 0xfc, !PT ;  /* 0x000000b9020e7812 */ /* 0x040fe400078efcff */
[----:B------:R-:W-:Y:S01]  /*43b0*/  LOP3.LUT R13, R2, 0xc0, RZ, 0xfc, !PT ;  /* 0x000000c0020d7812 */ /* 0x000fe200078efcff */
[C---:B------:R-:W-:Y:S01]  /*43c0*/  HMMA.16816.F32.BF16 R16, R8.reuse, R24, RZ ;  /* 0x000000180810723c */ /* 0x040fe200000418ff */
[----:B------:R-:W-:Y:S01]  /*43d0*/  FSEL R110, R59, -INF , !P4 ;  /* 0xff8000003b6e7808 */ /* 0x000fe20006000000 */
[----:B------:R-:W-:Y:S01]  /*43e0*/  MUFU.TANH R32, R21 ;  /* 0x0000001500207308 */ /* 0x000fe20000002400 */
[----:B------:R-:W-:Y:S02]  /*43f0*/  FSEL R59, R107, -INF , !P3 ;  /* 0xff8000006b3b7808 */ /* 0x000fe40005800000 */
[CC--:B------:R-:W-:Y:S02]  /*4400*/  ISETP.GE.AND P4, PT, R14.reuse, R12.reuse, PT ;  /* 0x0000000c0e00720c */ /* 0x0c0fe40003f86270 */
[----:B------:R-:W-:Y:S01]  /*4410*/  ISETP.GE.AND P3, PT, R14, R3, PT ;  /* 0x000000030e00720c */ /* 0x000fe20003f66270 */
[----:B------:R-:W-:Y:S01]  /*4420*/  HMMA.16816.F32.BF16 R24, R8, R26, RZ ;  /* 0x0000001a0818723c */ /* 0x000fe200000418ff */
[----:B------:R-:W-:Y:S01]  /*4430*/  FSEL R107, R68, -INF , !P1 ;  /* 0xff800000446b7808 */ /* 0x000fe20004800000 */
[----:B------:R-:W4:Y:S01]  /*4440*/  MUFU.TANH R15, R22 ;  /* 0x00000016000f7308 */ /* 0x000f220000002400 */
[----:B------:R-:W-:-:S02]  /*4450*/  ISETP.GE.AND P1, PT, R13, R12, PT ;  /* 0x0000000c0d00720c */ /* 0x000fc40003f26270 */
[----:B------:R-:W-:Y:S02]  /*4460*/  LOP3.LUT R14, R2, 0xc8, RZ, 0xfc, !PT ;  /* 0x000000c8020e7812 */ /* 0x000fe400078efcff */
[----:B------:R-:W-:Y:S01]  /*4470*/  FSEL R157, R100, -INF , !P3 ;  /* 0xff800000649d7808 */ /* 0x000fe20005800000 */
[----:B------:R-:W-:Y:S01]  /*4480*/  FMUL.FTZ R10, R28, c[0x0][0x2ec] ;  /* 0x0000bb001c0a7a20 */ /* 0x000fe20000410000 */
[----:B------:R-:W-:Y:S01]  /*4490*/  FSEL R56, R56, -INF , !P1 ;  /* 0xff80000038387808 */ /* 0x000fe20004800000 */
[----:B------:R-:W-:Y:S01]  /*44a0*/  FMUL.FTZ R29, R29, c[0x0][0x2ec] ;  /* 0x0000bb001d1d7a20 */ /* 0x000fe20000410000 */
[C---:B------:R-:W-:Y:S02]  /*44b0*/  ISETP.GE.AND P3, PT, R14.reuse, R12, PT ;  /* 0x0000000c0e00720c */ /* 0x040fe40003f66270 */
[----:B------:R-:W-:Y:S02]  /*44c0*/  ISETP.GE.AND P1, PT, R14, R3, PT ;  /* 0x000000030e00720c */ /* 0x000fe40003f26270 */
[----:B------:R2:W-:Y:S01]  /*44d0*/  MUFU.TANH R14, R23 ;  /* 0x00000017000e7308 */ /* 0x0005e20000002400 */
[----:B------:R-:W-:-:S02]  /*44e0*/  FSEL R58, R58, -INF , !P5 ;  /* 0xff8000003a3a7808 */ /* 0x000fc40006800000 */
        /* <DEDUP_REMOVED lines=8> */
[C---:B--2---:R-:W-:Y:S01]  /*4570*/  HMMA.16816.F32.BF16 R20, R4.reuse, R36, R16 ;  /* 0x000000240414723c */ /* 0x044fe20000041810 */
[----:B------:R-:W-:Y:S02]  /*4580*/  FSEL R158, R53, -INF , !P5 ;  /* 0xff800000359e7808 */ /* 0x000fe40006800000 */
[C---:B------:R-:W-:Y:S02]  /*4590*/  LOP3.LUT R9, R2.reuse, 0xd0, RZ, 0xfc, !PT ;  /* 0x000000d002097812 */ /* 0x040fe400078efcff */
[----:B------:R-:W-:Y:S02]  /*45a0*/  ISETP.GE.AND P5, PT, R13, R12, PT ;  /* 0x0000000c0d00720c */ /* 0x000fe40003fa6270 */
[----:B------:R-:W-:Y:S01]  /*45b0*/  LOP3.LUT R8, R2, 0xd1, RZ, 0xfc, !PT ;  /* 0x000000d102087812 */ /* 0x000fe200078efcff */
[----:B------:R-:W-:Y:S01]  /*45c0*/  HMMA.16816.F32.BF16 R16, R4, R38, R24 ;  /* 0x000000260410723c */ /* 0x000fe20000041818 */
[----:B------:R-:W-:-:S02]  /*45d0*/  FSEL R54, R54, -INF , !P2 ;  /* 0xff80000036367808 */ /* 0x000fc40005000000 */
[----:B------:R-:W-:Y:S02]  /*45e0*/  FSEL R159, R55, -INF , !P4 ;  /* 0xff800000379f7808 */ /* 0x000fe40006000000 */
[----:B------:R-:W-:Y:S02]  /*45f0*/  FSEL R52, R52, -INF , !P3 ;  /* 0xff80000034347808 */ /* 0x000fe40005800000 */
[-C--:B------:R-:W-:Y:S02]  /*4600*/  ISETP.GE.AND P2, PT, R13, R3.reuse, PT ;  /* 0x000000030d00720c */ /* 0x080fe40003f46270 */
[C---:B------:R-:W-:Y:S01]  /*4610*/  ISETP.GE.AND P4, PT, R9.reuse, R12, PT ;  /* 0x0000000c0900720c */ /* 0x040fe20003f86270 */
[----:B------:R2:W1:Y:S01]  /*4620*/  MUFU.TANH R13, R10 ;  /* 0x0000000a000d7308 */ /* 0x0004620000002400 */
[----:B------:R-:W-:Y:S02]  /*4630*/  ISETP.GE.AND P3, PT, R9, R3, PT ;  /* 0x000000030900720c */ /* 0x000fe40003f66270 */
[----:B------:R-:W-:-:S02]  /*4640*/  FSEL R160, R49, -INF , !P1 ;  /* 0xff80000031a07808 */ /* 0x000fc40004800000 */
[----:B---3--:R-:W-:Y:S01]  /*4650*/  FSEL R51, R51, -INF , !P5 ;  /* 0xff80000033337808 */ /* 0x008fe20006800000 */
[----:B------:R-:W-:Y:S01]  /*4660*/  FMUL.FTZ R22, R22, c[0x0][0x2ec] ;  /* 0x0000bb0016167a20 */ /* 0x000fe20000410000 */
[----:B------:R-:W-:Y:S01]  /*4670*/  LOP3.LUT R9, R2, 0xd8, RZ, 0xfc, !PT ;  /* 0x000000d802097812 */ /* 0x000fe200078efcff */
[----:B------:R-:W-:Y:S01]  /*4680*/  FMUL.FTZ R21, R21, c[0x0][0x2ec] ;  /* 0x0000bb0015157a20 */ /* 0x000fe20000410000 */
[CC--:B------:R-:W-:Y:S01]  /*4690*/  ISETP.GE.AND P1, PT, R8.reuse, R12.reuse, PT ;  /* 0x0000000c0800720c */ /* 0x0c0fe20003f26270 */
[----:B------:R-:W-:Y:S01]  /*46a0*/  FMUL.FTZ R23, R23, c[0x0][0x2ec] ;  /* 0x0000bb0017177a20 */ /* 0x000fe20000410000 */
[-C--:B------:R-:W-:Y:S01]  /*46b0*/  ISETP.GE.AND P5, PT, R8, R3.reuse, PT ;  /* 0x000000030800720c */ /* 0x080fe20003fa6270 */
[----:B------:R-:W-:Y:S01]  /*46c0*/  MUFU.TANH R22, R22 ;  /* 0x0000001600167308 */ /* 0x000fe20000002400 */
[----:B------:R-:W-:Y:S01]  /*46d0*/  LOP3.LUT R8, R2, 0xd9, RZ, 0xfc, !PT ;  /* 0x000000d902087812 */ /* 0x000fe200078efcff */
[----:B------:R-:W-:Y:S01]  /*46e0*/  FMUL.FTZ R20, R20, c[0x0][0x2ec] ;  /* 0x0000bb0014147a20 */ /* 0x000fe20000410000 */
[----:B-----5:R-:W-:Y:S01]  /*46f0*/  FSEL R161, R50, -INF , !P2 ;  /* 0xff80000032a17808 */ /* 0x020fe20005000000 */
[----:B--2---:R-:W-:Y:S01]  /*4700*/  FMUL.FTZ R10, R31, c[0x0][0x2ec] ;  /* 0x0000bb001f0a7a20 */ /* 0x004fe20000410000 */
[----:B------:R-:W-:Y:S01]  /*4710*/  FSEL R48, R48, -INF , !P4 ;  /* 0xff80000030307808 */ /* 0x000fe20006000000 */
[----:B------:R-:W-:Y:S01]  /*4720*/  FMUL.FTZ R16, R16, c[0x0][0x2ec] ;  /* 0x0000bb0010107a20 */ /* 0x000fe20000410000 */
[CC--:B------:R-:W-:Y:S01]  /*4730*/  ISETP.GE.AND P2, PT, R9.reuse, R12.reuse, PT ;  /* 0x0000000c0900720c */ /* 0x0c0fe20003f46270 */
[----:B------:R-:W-:Y:S01]  /*4740*/  MUFU.TANH R21, R21 ;  /* 0x0000001500157308 */ /* 0x000fe20000002400 */
[-C--:B------:R-:W-:Y:S01]  /*4750*/  ISETP.GE.AND P4, PT, R9, R3.reuse, PT ;  /* 0x000000030900720c */ /* 0x080fe20003f86270 */
[----:B------:R-:W-:Y:S01]  /*4760*/  FMUL.FTZ R9, R30, c[0x0][0x2ec] ;  /* 0x0000bb001e097a20 */ /* 0x000fe20000410000 */
[----:B------:R-:W-:Y:S01]  /*4770*/  FSEL R163, R45, -INF , !P3 ;  /* 0xff8000002da37808 */ /* 0x000fe20005800000 */
[----:B------:R-:W-:Y:S01]  /*4780*/  FMUL.FTZ R17, R17, c[0x0][0x2ec] ;  /* 0x0000bb0011117a20 */ /* 0x000fe20000410000 */
[----:B------:R-:W-:Y:S01]  /*4790*/  FSEL R49, R47, -INF , !P1 ;  /* 0xff8000002f317808 */ /* 0x000fe20004800000 */
[----:B------:R-:W-:Y:S01]  /*47a0*/  FMUL.FTZ R19, R19, c[0x0][0x2ec] ;  /* 0x0000bb0013137a20 */ /* 0x000fe20000410000 */
[C---:B------:R-:W-:Y:S01]  /*47b0*/  ISETP.GE.AND P3, PT, R8.reuse, R12, PT ;  /* 0x0000000c0800720c */ /* 0x040fe20003f66270 */
[----:B------:R2:W3:Y:S01]  /*47c0*/  MUFU.TANH R11, R9 ;  /* 0x00000009000b7308 */ /* 0x0004e20000002400 */
[----:B------:R-:W-:-:S02]  /*47d0*/  ISETP.GE.AND P1, PT, R8, R3, PT ;  /* 0x000000030800720c */ /* 0x000fc40003f26270 */
[----:B------:R-:W-:Y:S02]  /*47e0*/  LOP3.LUT R8, R2, 0xe1, RZ, 0xfc, !PT ;  /* 0x000000e102087812 */ /* 0x000fe400078efcff */
[----:B------:R-:W-:Y:S02]  /*47f0*/  FSEL R186, R33, -INF , !P4 ;  /* 0xff80000021ba7808 */ /* 0x000fe40006000000 */
[----:B------:R-:W-:Y:S01]  /*4800*/  FSEL R53, R42, -INF , !P3 ;  /* 0xff8000002a357808 */ /* 0x000fe20005800000 */
[----:B------:R-:W5:Y:S01]  /*4810*/  MUFU.TANH R23, R23 ;  /* 0x0000001700177308 */ /* 0x000f620000002400 */
[C---:B------:R-:W-:Y:S02]  /*4820*/  ISETP.GE.AND P4, PT, R8.reuse, R12, PT ;  /* 0x0000000c0800720c */ /* 0x040fe40003f86270 */
[----:B------:R-:W-:Y:S02]  /*4830*/  ISETP.GE.AND P3, PT, R8, R3, PT ;  /* 0x000000030800720c */ /* 0x000fe40003f66270 */
[----:B------:R-:W-:-:S02]  /*4840*/  LOP3.LUT R8, R2, 0xe8, RZ, 0xfc, !PT ;  /* 0x000000e802087812 */ /* 0x000fc400078efcff */
[----:B------:R-:W-:Y:S01]  /*4850*/  FSEL R184, R46, -INF , !P5 ;  /* 0xff8000002eb87808 */ /* 0x000fe20006800000 */
[----:B------:R-:W1:Y:S01]  /*4860*/  MUFU.TANH R10, R10 ;  /* 0x0000000a000a7308 */ /* 0x000e620000002400 */
[----:B--2---:R-:W-:Y:S02]  /*4870*/  LOP3.LUT R9, R2, 0xe0, RZ, 0xfc, !PT ;  /* 0x000000e002097812 */ /* 0x004fe400078efcff */
[----:B------:R-:W-:Y:S02]  /*4880*/  FSEL R50, R43, -INF , !P2 ;  /* 0xff8000002b327808 */ /* 0x000fe40005000000 */
[----:B------:R-:W-:Y:S02]  /*4890*/  FSEL R185, R41, -INF , !P1 ;  /* 0xff80000029b97808 */ /* 0x000fe40004800000 */
[C---:B------:R-:W-:Y:S01]  /*48a0*/  ISETP.GE.AND P5, PT, R9.reuse, R12, PT ;  /* 0x0000000c0900720c */ /* 0x040fe20003fa6270 */
[----:B------:R-:W2:Y:S01]  /*48b0*/  MUFU.TANH R20, R20 ;  /* 0x0000001400147308 */ /* 0x000ea20000002400 */
[----:B------:R-:W-:-:S02]  /*48c0*/  ISETP.GE.AND P2, PT, R9, R3, PT ;  /* 0x000000030900720c */ /* 0x000fc40003f46270 */
[----:B------:R-:W-:Y:S02]  /*48d0*/  ISETP.GE.AND P1, PT, R8, R12, PT ;  /* 0x0000000c0800720c */ /* 0x000fe40003f26270 */
[C---:B------:R-:W-:Y:S02]  /*48e0*/  LOP3.LUT R5, R2.reuse, 0xe9, RZ, 0xfc, !PT ;  /* 0x000000e902057812 */ /* 0x040fe400078efcff */
[----:B------:R-:W-:Y:S01]  /*48f0*/  LOP3.LUT R4, R2, 0xf0, RZ, 0xfc, !PT ;  /* 0x000000f002047812 */ /* 0x000fe200078efcff */
[----:B------:R-:W2:Y:S01]  /*4900*/  MUFU.TANH R16, R16 ;  /* 0x0000001000107308 */ /* 0x000ea20000002400 */
[----:B-1----:R-:W-:Y:S02]  /*4910*/  FSEL R55, R40, -INF , !P5 ;  /* 0xff80000028377808 */ /* 0x002fe40006800000 */
[----:B----4-:R-:W-:Y:S02]  /*4920*/  FSEL R187, R15, -INF , !P2 ;  /* 0xff8000000fbb7808 */ /* 0x010fe40005000000 */
[----:B------:R-:W-:-:S02]  /*4930*/  FSEL R57, R32, -INF , !P4 ;  /* 0xff80000020397808 */ /* 0x000fc40006000000 */
[----:B------:R-:W-:Y:S01]  /*4940*/  FSEL R67, R13, -INF , !P1 ;  /* 0xff8000000d437808 */ /* 0x000fe20004800000 */
[----:B------:R-:W1:Y:S01]  /*4950*/  MUFU.TANH R17, R17 ;  /* 0x0000001100117308 */ /* 0x000e620000002400 */
[----:B------:R-:W-:Y:S01]  /*4960*/  BAR.SYNC.DEFER_BLOCKING 0x0 ;  /* 0x0000000000007b1d */ /* 0x000fe20000010000 */
[-C--:B------:R-:W-:Y:S02]  /*4970*/  ISETP.GE.AND P5, PT, R8, R3.reuse, PT ;  /* 0x000000030800720c */ /* 0x080fe40003fa6270 */
[C---:B------:R-:W-:Y:S02]  /*4980*/  ISETP.GE.AND P2, PT, R5.reuse, R12, PT ;  /* 0x0000000c0500720c */ /* 0x040fe40003f46270 */
[-C--:B------:R-:W-:Y:S02]  /*4990*/  ISETP.GE.AND P4, PT, R5, R3.reuse, PT ;  /* 0x000000030500720c */ /* 0x080fe40003f86270 */
[----:B------:R-:W-:Y:S01]  /*49a0*/  ISETP.GE.AND P1, PT, R4, R3, PT ;  /* 0x000000030400720c */ /* 0x000fe20003f26270 */
[----:B------:R-:W4:Y:S01]  /*49b0*/  MUFU.TANH R19, R19 ;  /* 0x0000001300137308 */ /* 0x000f220000002400 */
[----:B------:R-:W-:-:S02]  /*49c0*/  LOP3.LUT R5, R2, 0xf1, RZ, 0xfc, !PT ;  /* 0x000000f102057812 */ /* 0x000fc400078efcff */
[----:B------:R-:W-:Y:S02]  /*49d0*/  FSEL R188, R14, -INF , !P3 ;  /* 0xff8000000ebc7808 */ /* 0x000fe40005800000 */
[----:B------:R-:W-:Y:S02]  /*49e0*/  ISETP.GE.AND P3, PT, R4, R12, PT ;  /* 0x0000000c0400720c */ /* 0x000fe40003f66270 */
[----:B---3--:R-:W-:Y:S02]  /*49f0*/  FSEL R189, R11, -INF , !P5 ;  /* 0xff8000000bbd7808 */ /* 0x008fe40006800000 */
[----:B------:R-:W-:Y:S02]  /*4a00*/  FSEL R68, R29, -INF , !P2 ;  /* 0xff8000001d447808 */ /* 0x000fe40005000000 */
[----:B------:R-:W-:Y:S02]  /*4a10*/  FSEL R195, R22, -INF , !P1 ;  /* 0xff80000016c37808 */ /* 0x000fe40004800000 */
[----:B------:R-:W-:-:S02]  /*4a20*/  LOP3.LUT R4, R2, 0xf8, RZ, 0xfc, !PT ;  /* 0x000000f802047812 */ /* 0x000fc400078efcff */
[CC--:B------:R-:W-:Y:S02]  /*4a30*/  ISETP.GE.AND P5, PT, R2.reuse, R12.reuse, PT ;  /* 0x0000000c0200720c */ /* 0x0c0fe40003fa6270 */
[C---:B------:R-:W-:Y:S02]  /*4a40*/  ISETP.GE.AND P2, PT, R5.reuse, R12, PT ;  /* 0x0000000c0500720c */ /* 0x040fe40003f46270 */
[----:B------:R-:W-:Y:S02]  /*4a50*/  ISETP.GE.AND P1, PT, R5, R3, PT ;  /* 0x000000030500720c */ /* 0x000fe40003f26270 */
[----:B------:R-:W-:Y:S02]  /*4a60*/  LOP3.LUT R2, R2, 0xf9, RZ, 0xfc, !PT ;  /* 0x000000f902027812 */ /* 0x000fe400078efcff */
[----:B------:R-:W-:Y:S02]  /*4a70*/  FSEL R162, R21, -INF , !P2 ;  /* 0xff80000015a27808 */ /* 0x000fe40005000000 */
[----:B-----5:R-:W-:-:S02]  /*4a80*/  FSEL R197, R23, -INF , !P1 ;  /* 0xff80000017c57808 */ /* 0x020fc40004800000 */
[-C--:B------:R-:W-:Y:S02]  /*4a90*/  ISETP.GE.AND P2, PT, R4, R3.reuse, PT ;  /* 0x000000030400720c */ /* 0x080fe40003f46270 */
[----:B------:R-:W-:Y:S01]  /*4aa0*/  ISETP.GE.AND P1, PT, R2, R3, PT ;  /* 0x000000030200720c */ /* 0x000fe20003f26270 */
[----:B------:R-:W-:Y:S01]  /*4ab0*/  FMUL.FTZ R3, R18, c[0x0][0x2ec] ;  /* 0x0000bb0012037a20 */ /* 0x000fe20000410000 */
[----:B------:R-:W-:Y:S02]  /*4ac0*/  FSEL R194, R10, -INF , !P4 ;  /* 0xff8000000ac27808 */ /* 0x000fe40006000000 */
[-C--:B------:R-:W-:Y:S02]  /*4ad0*/  ISETP.GE.AND P4, PT, R4, R12.reuse, PT ;  /* 0x0000000c0400720c */ /* 0x080fe40003f86270 */
[----:B--2---:R-:W-:Y:S01]  /*4ae0*/  FSEL R100, R20, -INF , !P3 ;  /* 0xff80000014647808 */ /* 0x004fe20005800000 */
[----:B------:R-:W2:Y:S01]  /*4af0*/  MUFU.TANH R3, R3 ;  /* 0x0000000300037308 */ /* 0x000ea20000002400 */
[----:B------:R-:W-:Y:S01]  /*4b00*/  ISETP.GE.AND P3, PT, R2, R12, PT ;  /* 0x0000000c0200720c */ /* 0x000fe20003f66270 */
[----:B------:R-:W-:Y:S01]  /*4b10*/  IMAD.IADD R2, R134, 0x1, R111 ;  /* 0x0000000186027824 */ /* 0x000fe200078e026f */
[----:B------:R-:W-:-:S02]  /*4b20*/  FSEL R111, R16, -INF , !P4 ;  /* 0xff800000106f7808 */ /* 0x000fc40006000000 */
[----:B------:R-:W-:Y:S02]  /*4b30*/  FSEL R16, R135, -INF , !P5 ;  /* 0xff80000087107808 */ /* 0x000fe40006800000 */
[----:B-1----:R-:W-:Y:S02]  /*4b40*/  FSEL R190, R17, -INF , !P3 ;  /* 0xff80000011be7808 */ /* 0x002fe40005800000 */
[----:B----4-:R-:W-:Y:S02]  /*4b50*/  FSEL R198, R19, -INF , !P1 ;  /* 0xff80000013c67808 */ /* 0x010fe40004800000 */
[----:B--2---:R-:W-:Y:S01]  /*4b60*/  FSEL R196, R3, -INF , !P2 ;  /* 0xff80000003c47808 */ /* 0x004fe20005000000 */
[----:B------:R-:W-:Y:S05]  /*4b70*/  @!P0 BRA `(.L_x_1527) ;  /* 0x000005d000008947 */ /* 0x000fea0003800000 */
[----:B------:R-:W-:Y:S05]  /*4b80*/  @P6 BRA `(.L_x_1528) ;  /* 0x000003a000006947 */ /* 0x000fea0003800000 */
[----:B------:R-:W1:Y:S01]  /*4b90*/  I2F.RP R4, R199 ;  /* 0x000000c700047306 */ /* 0x000e620000209400 */
[----:B------:R-:W-:Y:S02]  /*4ba0*/  IADD3 R7, R44, -0x100, RZ ;  /* 0xffffff002c077810 */ /* 0x000fe40007ffe0ff */
[----:B------:R-:W-:-:S02]  /*4bb0*/  IABS R6, R44 ;  /* 0x0000002c00067213 */ /* 0x000fc40000000000 */
        /* <DEDUP_REMOVED lines=55> */
.L_x_1528:
[----:B------:R-:W-:-:S04]  /*4f30*/  ULEA UR6, -UR6, URZ, 0x8 ;  /* 0x0000003f06067291 */ /* 0x000fc8000f8e413f */
[----:B------:R-:W-:Y:S02]  /*4f40*/  USHF.R.S32.HI UR8, URZ, 0x1f, UR6 ;  /* 0x0000001f3f087899 */ /* 0x000fe40008011406 */
[----:B------:R-:W-:-:S04]  /*4f50*/  MOV R3, UR6 ;  /* 0x0000000600037c02 */ /* 0x000fc80008000f00 */
[----:B------:R-:W-:Y:S02]  /*4f60*/  MOV R5, UR8 ;  /* 0x0000000800057c02 */ /* 0x000fe40008000f00 */
.L_x_1529:
        /* <DEDUP_REMOVED lines=30> */
.L_x_1527:
        /* <DEDUP_REMOVED lines=77> */
[--C-:B------:R-:W-:Y:S01]  /*5620*/  FFMA.FTZ R4, R102, c[0x0][0x23c], -R5.reuse ;  /* 0x00008f0066047a23 */ /* 0x100fe20000010805 */
[----:B------:R-:W-:Y:S01]  /*5630*/  LDSM.16.MT88.4 R16, [R134+0x5000] ;  /* 0x005000008610783b */ /* 0x000fe20000004200 */
        /* <DEDUP_REMOVED lines=167> */
[--C-:B------:R-:W-:Y:S02]  /*60b0*/  FFMA.FTZ R0, R118, c[0x0][0x23c], -R4.reuse ;  /* 0x00008f0076007a23 */ /* 0x100fe40000010804 */
[--C-:B------:R-:W-:Y:S02]  /*60c0*/  FFMA.FTZ R2, R114, c[0x0][0x23c], -R4.reuse ;  /* 0x00008f0072027a23 */ /* 0x100fe40000010804 */
[----:B------:R2:W-:Y:S08]  /*60d0*/  MUFU.EX2 R58, R0 ;  /* 0x00000000003a7308 */ /* 0x0005f00000000800 */
[----:B------:R3:W-:Y:S01]  /*60e0*/  MUFU.EX2 R6, R2 ;  /* 0x0000000200067308 */ /* 0x0007e20000000800 */
[----:B--2---:R-:W-:-:S07]  /*60f0*/  FFMA.FTZ R0, R120, c[0x0][0x23c], -R4 ;  /* 0x00008f0078007a23 */ /* 0x004fce0000010804 */
[----:B------:R2:W4:Y:S01]  /*6100*/  MUFU.EX2 R59, R0 ;  /* 0x00000000003b7308 */ /* 0x0005220000000800 */
[----:B---3--:R-:W-:-:S07]  /*6110*/  FFMA.FTZ R2, R113, c[0x0][0x23c], -R4 ;  /* 0x00008f0071027a23 */ /* 0x008fce0000010804 */
[----:B------:R-:W3:Y:S01]  /*6120*/  MUFU.EX2 R7, R2 ;  /* 0x0000000200077308 */ /* 0x000ee20000000800 */
[----:B--2---:R-:W-:Y:S01]  /*6130*/  FFMA.FTZ R0, R119, c[0x0][0x23c], -R4 ;  /* 0x00008f0077007a23 */ /* 0x004fe20000010804 */
[----:B----4-:R-:W-:-:S06]  /*6140*/  F2FP.BF16.PACK_AB R11, R59, R58 ;  /* 0x0000003a3b0b723e */ /* 0x010fcc00000010ff */
[----:B------:R2:W4:Y:S01]  /*6150*/  MUFU.EX2 R60, R0 ;  /* 0x00000000003c7308 */ /* 0x0005220000000800 */
[----:B---3--:R-:W-:Y:S01]  /*6160*/  F2FP.BF16.PACK_AB R9, R7, R6 ;  /* 0x000000060709723e */ /* 0x008fe200000010ff */
[----:B------:R-:W-:Y:S02]  /*6170*/  FADD.FTZ R2, R199, R104 ;  /* 0x00000068c7027221 */ /* 0x000fe40000010000 */
[----:B------:R-:W-:Y:S02]  /*6180*/  FADD.FTZ R7, R6, R7 ;  /* 0x0000000706077221 */ /* 0x000fe40000010000 */
[----:B------:R-:W-:Y:S02]  /*6190*/  FADD.FTZ R2, R106, R2 ;  /* 0x000000026a027221 */ /* 0x000fe40000010000 */
[----:B------:R-:W-:Y:S01]  /*61a0*/  HMMA.16816.F32.BF16 R28, R8, R16, RZ ;  /* 0x00000010081c723c */ /* 0x000fe200000418ff */
[----:B------:R-:W-:Y:S02]  /*61b0*/  FADD.FTZ R7, R58, R7 ;  /* 0x000000073a077221 */ /* 0x000fe40000010000 */
[----:B------:R-:W-:-:S02]  /*61c0*/  FADD.FTZ R6, R201, R2 ;  /* 0x00000002c9067221 */ /* 0x000fc40000010000 */
[----:B--2---:R-:W-:Y:S02]  /*61d0*/  FFMA.FTZ R0, R117, c[0x0][0x23c], -R4 ;  /* 0x00008f0075007a23 */ /* 0x004fe40000010804 */
[----:B------:R-:W-:Y:S01]  /*61e0*/  FADD.FTZ R2, R59, R7 ;  /* 0x000000073b027221 */ /* 0x000fe20000010000 */
[----:B------:R-:W-:Y:S01]  /*61f0*/  HMMA.16816.F32.BF16 R24, R8, R18, RZ ;  /* 0x000000120818723c */ /* 0x000fe200000418ff */
[----:B------:R2:W3:Y:S02]  /*6200*/  MUFU.EX2 R92, R0 ;  /* 0x00000000005c7308 */ /* 0x0004e40000000800 */
[----:B----4-:R-:W-:-:S05]  /*6210*/  FADD.FTZ R7, R60, R2 ;  /* 0x000000023c077221 */ /* 0x010fca0000010000 */
[C---:B------:R-:W-:Y:S08]  /*6220*/  HMMA.16816.F32.BF16 R16, R8.reuse, R12, RZ ;  /* 0x0000000c0810723c */ /* 0x040ff000000418ff */
[----:B------:R-:W-:Y:S01]  /*6230*/  HMMA.16816.F32.BF16 R12, R8, R14, RZ ;  /* 0x0000000e080c723c */ /* 0x000fe200000418ff */
[----:B--2---:R-:W-:-:S04]  /*6240*/  FFMA.FTZ R0, R115, c[0x0][0x23c], -R4 ;  /* 0x00008f0073007a23 */ /* 0x004fc80000010804 */
[----:B------:R2:W-:Y:S02]  /*6250*/  MUFU.EX2 R98, R0 ;  /* 0x0000000000627308 */ /* 0x0005e40000000800 */
[----:B------:R-:W-:Y:S02]  /*6260*/  F2FP.BF16.PACK_AB R8, R203, R200 ;  /* 0x000000c8cb08723e */ /* 0x000fe400000010ff */
[----:B---3--:R-:W-:Y:S02]  /*6270*/  F2FP.BF16.PACK_AB R9, R92, R60 ;  /* 0x0000003c5c09723e */ /* 0x008fe400000010ff */
[----:B------:R-:W-:Y:S01]  /*6280*/  F2FP.BF16.PACK_AB R10, R205, R202 ;  /* 0x000000cacd0a723e */ /* 0x000fe200000010ff */
[----:B--2---:R-:W-:-:S04]  /*6290*/  FFMA.FTZ R0, R116, c[0x0][0x23c], -R4 ;  /* 0x00008f0074007a23 */ /* 0x004fc80000010804 */
[----:B------:R2:W3:Y:S02]  /*62a0*/  MUFU.EX2 R97, R0 ;  /* 0x0000000000617308 */ /* 0x0004e40000000800 */
[----:B--2---:R-:W-:Y:S01]  /*62b0*/  FFMA.FTZ R0, R56, c[0x0][0x23c], -R5 ;  /* 0x00008f0038007a23 */ /* 0x004fe20000010805 */
[----:B---3--:R-:W-:-:S05]  /*62c0*/  F2FP.BF16.PACK_AB R11, R97, R98 ;  /* 0x00000062610b723e */ /* 0x008fca00000010ff */
[----:B------:R2:W-:Y:S02]  /*62d0*/  MUFU.EX2 R115, R0 ;  /* 0x0000000000737308 */ /* 0x0005e40000000800 */
[C---:B-1----:R-:W-:Y:S08]  /*62e0*/  HMMA.16816.F32.BF16 R28, R8.reuse, R32, R28 ;  /* 0x00000020081c723c */ /* 0x042ff0000004181c */
[----:B------:R-:W-:Y:S01]  /*62f0*/  HMMA.16816.F32.BF16 R24, R8, R34, R24 ;  /* 0x000000220818723c */ /* 0x000fe20000041818 */
[----:B------:R-:W1:Y:S01]  /*6300*/  LDSM.16.MT88.4 R32, [R134+0x5c00] ;  /* 0x005c00008620783b */ /* 0x000e620000004200 */
[----:B--2---:R-:W-:-:S04]  /*6310*/  FFMA.FTZ R0, R122, c[0x0][0x23c], -R4 ;  /* 0x00008f007a007a23 */ /* 0x004fc80000010804 */
[----:B------:R2:W-:Y:S02]  /*6320*/  MUFU.EX2 R94, R0 ;  /* 0x00000000005e7308 */ /* 0x0005e40000000800 */
[C---:B------:R-:W-:Y:S08]  /*6330*/  HMMA.16816.F32.BF16 R16, R8.reuse, R36, R16 ;  /* 0x000000240810723c */ /* 0x040ff00000041810 */
[----:B------:R-:W-:Y:S01]  /*6340*/  HMMA.16816.F32.BF16 R12, R8, R38, R12 ;  /* 0x00000026080c723c */ /* 0x000fe2000004180c */
[----:B------:R-:W3:Y:S01]  /*6350*/  LDSM.16.MT88.4 R36, [R135+0x5c00] ;  /* 0x005c00008724783b */ /* 0x000ee20000004200 */
[----:B--2---:R-:W-:-:S05]  /*6360*/  FFMA.FTZ R0, R125, c[0x0][0x23c], -R4 ;  /* 0x00008f007d007a23 */ /* 0x004fca0000010804 */
[----:B------:R-:W-:Y:S02]  /*6370*/  F2FP.BF16.PACK_AB R8, R207, R204 ;  /* 0x000000cccf08723e */ /* 0x000fe400000010ff */
[----:B------:R-:W-:Y:S01]  /*6380*/  F2FP.BF16.PACK_AB R10, R208, R206 ;  /* 0x000000ced00a723e */ /* 0x000fe200000010ff */
[----:B------:R2:W4:Y:S02]  /*6390*/  MUFU.EX2 R95, R0 ;  /* 0x00000000005f7308 */ /* 0x0005240000000800 */
[----:B--2---:R-:W-:Y:S01]  /*63a0*/  FFMA.FTZ R0, R123, c[0x0][0x23c], -R4 ;  /* 0x00008f007b007a23 */ /* 0x004fe20000010804 */
[----:B----4-:R-:W-:-:S05]  /*63b0*/  F2FP.BF16.PACK_AB R9, R95, R94 ;  /* 0x0000005e5f09723e */ /* 0x010fca00000010ff */
[----:B------:R2:W-:Y:S02]  /*63c0*/  MUFU.EX2 R96, R0 ;  /* 0x0000000000607308 */ /* 0x0005e40000000800 */
[----:B--2---:R-:W-:-:S06]  /*63d0*/  FFMA.FTZ R0, R124, c[0x0][0x23c], -R4 ;  /* 0x00008f007c007a23 */ /* 0x004fcc0000010804 */
[----:B------:R2:W4:Y:S02]  /*63e0*/  MUFU.EX2 R93, R0 ;  /* 0x00000000005d7308 */ /* 0x0005240000000800 */
[----:B--2---:R-:W-:Y:S01]  /*63f0*/  FFMA.FTZ R0, R54, c[0x0][0x23c], -R5 ;  /* 0x00008f0036007a23 */ /* 0x004fe20000010805 */
[----:B----4-:R-:W-:-:S05]  /*6400*/  F2FP.BF16.PACK_AB R11, R93, R96 ;  /* 0x000000605d0b723e */ /* 0x010fca00000010ff */
[----:B------:R2:W-:Y:S02]  /*6410*/  MUFU.EX2 R114, R0 ;  /* 0x0000000000727308 */ /* 0x0005e40000000800 */
[C---:B------:R-:W-:Y:S08]  /*6420*/  HMMA.16816.F32.BF16 R28, R8.reuse, R40, R28 ;  /* 0x00000028081c723c */ /* 0x040ff0000004181c */
[----:B------:R-:W-:Y:S01]  /*6430*/  HMMA.16816.F32.BF16 R24, R8, R42, R24 ;  /* 0x0000002a0818723c */ /* 0x000fe20000041818 */
[----:B------:R-:W4:Y:S01]  /*6440*/  LDSM.16.MT88.4 R40, [R134+0x6000] ;  /* 0x006000008628783b */ /* 0x000f220000004200 */
[----:B--2---:R-:W-:-:S04]  /*6450*/  FFMA.FTZ R0, R126, c[0x0][0x23c], -R4 ;  /* 0x00008f007e007a23 */ /* 0x004fc80000010804 */
[----:B------:R2:W-:Y:S02]  /*6460*/  MUFU.EX2 R54, R0 ;  /* 0x0000000000367308 */ /* 0x0005e40000000800 */
[C---:B------:R-:W-:Y:S08]  /*6470*/  HMMA.16816.F32.BF16 R16, R8.reuse, R44, R16 ;  /* 0x0000002c0810723c */ /* 0x040ff00000041810 */
[----:B------:R-:W-:Y:S01]  /*6480*/  HMMA.16816.F32.BF16 R12, R8, R46, R12 ;  /* 0x0000002e080c723c */ /* 0x000fe2000004180c */
[----:B------:R-:W5:Y:S01]  /*6490*/  LDSM.16.MT88.4 R44, [R135+0x6000] ;  /* 0x00600000872c783b */ /* 0x000f620000004200 */
        /* <DEDUP_REMOVED lines=12> */
[C---:B------:R-:W-:Y:S08]  /*6560*/  HMMA.16816.F32.BF16 R28, R8.reuse, R32, R28 ;  /* 0x00000020081c723c */ /* 0x040ff0000004181c */
[----:B------:R-:W-:Y:S01]  /*6570*/  HMMA.16816.F32.BF16 R24, R8, R34, R24 ;  /* 0x000000220818723c */ /* 0x000fe20000041818 */
[----:B------:R-:W2:Y:S01]  /*6580*/  LDSM.16.MT88.4 R32, [R134+0x6400] ;  /* 0x006400008620783b */ /* 0x000ea20000004200 */
[----:B-1----:R-:W-:-:S04]  /*6590*/  FFMA.FTZ R0, R130, c[0x0][0x23c], -R4 ;  /* 0x00008f0082007a23 */ /* 0x002fc80000010804 */
[----:B------:R1:W-:Y:S02]  /*65a0*/  MUFU.EX2 R86, R0 ;  /* 0x0000000000567308 */ /* 0x0003e40000000800 */
[C---:B---3--:R-:W-:Y:S08]  /*65b0*/  HMMA.16816.F32.BF16 R16, R8.reuse, R36, R16 ;  /* 0x000000240810723c */ /* 0x048ff00000041810 */
[----:B------:R-:W-:Y:S01]  /*65c0*/  HMMA.16816.F32.BF16 R12, R8, R38, R12 ;  /* 0x00000026080c723c */ /* 0x000fe2000004180c */
[----:B------:R-:W3:Y:S01]  /*65d0*/  LDSM.16.MT88.4 R36, [R135+0x6400] ;  /* 0x006400008724783b */ /* 0x000ee20000004200 */
        /* <DEDUP_REMOVED lines=55> */
[----:B-1----:R-:W-:-:S03]  /*6950*/  FFMA.FTZ R0, R143, c[0x0][0x23c], -R4 ;  /* 0x00008f008f007a23 */ /* 0x002fc60000010804 */
[----:B------:R-:W-:Y:S01]  /*6960*/  LDSM.16.MT88.4 R140, [R134+0x8800] ;  /* 0x00880000868c783b */ /* 0x000fe20000004200 */
        /* <DEDUP_REMOVED lines=59> */
[----:B-1----:R-:W-:-:S04]  /*6d20*/  FFMA.FTZ R0, R154, c[0x0][0x23c], -R4 ;  /* 0x00008f009a007a23 */ /* 0x002fc80000010804 */
[----:B------:R1:W-:Y:S03]  /*6d30*/  MUFU.EX2 R61, R0 ;  /* 0x00000000003d7308 */ /* 0x0003e60000000800 */
[C---:B---3--:R-:W-:Y:S07]  /*6d40*/  HMMA.16816.F32.BF16 R32, R8.reuse, R36, R16 ;  /* 0x000000240820723c */ /* 0x048fee0000041810 */
[----:B------:R-:W-:Y:S01]  /*6d50*/  FADD.FTZ R16, R200, R6 ;  /* 0x00000006c8107221 */ /* 0x000fe20000010000 */
[----:B------:R-:W-:Y:S01]  /*6d60*/  HMMA.16816.F32.BF16 R12, R8, R38, R12 ;  /* 0x00000026080c723c */ /* 0x000fe2000004180c */
[----:B------:R-:W-:Y:S01]  /*6d70*/  FFMA.FTZ R6, R107, c[0x0][0x23c], -R4 ;  /* 0x00008f006b067a23 */ /* 0x000fe20000010804 */
[----:B------:R-:W2:Y:S01]  /*6d80*/  LDSM.16.MT88.4 R36, [R135+0x7c00] ;  /* 0x007c00008724783b */ /* 0x000ea20000004200 */
        /* <DEDUP_REMOVED lines=9> */
[----:B---3--:R-:W-:Y:S02]  /*6e20*/  FFMA.FTZ R6, R156, c[0x0][0x23c], -R4 ;  /* 0x00008f009c067a23 */ /* 0x008fe40000010804 */
        /* <DEDUP_REMOVED lines=9> */
[----:B---3--:R-:W-:Y:S02]  /*6ec0*/  FFMA.FTZ R6, R157, c[0x0][0x23c], -R4 ;  /* 0x00008f009d067a23 */ /* 0x008fe40000010804 */
        /* <DEDUP_REMOVED lines=11> */
[----:B------:R1:W3:Y:S01]  /*6f80*/  MUFU.EX2 R57, R6 ;  /* 0x0000000600397308 */ /* 0x0002e20000000800 */
[----:B------:R-:W-:-:S05]  /*6f90*/  FADD.FTZ R2, R217, R2 ;  /* 0x00000002d9027221 */ /* 0x000fca0000010000 */
[C---:B----4-:R-:W-:Y:S02]  /*6fa0*/  HMMA.16816.F32.BF16 R24, R8.reuse, R42, R24 ;  /* 0x0000002a0818723c */ /* 0x050fe40000041818 */
[----:B------:R4:W-:Y:S06]  /*6fb0*/  MUFU.EX2 R78, R0 ;  /* 0x00000000004e7308 */ /* 0x0009ec0000000800 */
[----:B------:R-:W-:Y:S01]  /*6fc0*/  HMMA.16816.F32.BF16 R28, R8, R40, R28 ;  /* 0x00000028081c723c */ /* 0x000fe2000004181c */
[----:B------:R-:W2:Y:S01]  /*6fd0*/  LDSM.16.MT88.4 R40, [R134+0x8000] ;  /* 0x008000008628783b */ /* 0x000ea20000004200 */
[----:B-1----:R-:W-:-:S04]  /*6fe0*/  FFMA.FTZ R6, R67, c[0x0][0x23c], -R5 ;  /* 0x00008f0043067a23 */ /* 0x002fc80000010805 */
[----:B------:R1:W-:Y:S02]  /*6ff0*/  MUFU.EX2 R67, R6 ;  /* 0x0000000600437308 */ /* 0x0003e40000000800 */
[----:B-----5:R-:W-:Y:S01]  /*7000*/  HMMA.16816.F32.BF16 R16, R8, R44, R32 ;  /* 0x0000002c0810723c */ /* 0x020fe20000041820 */
[----:B----4-:R-:W-:-:S05]  /*7010*/  FFMA.FTZ R0, R110, c[0x0][0x23c], -R4 ;  /* 0x00008f006e007a23 */ /* 0x010fca0000010804 */
[----:B------:R4:W5:Y:S02]  /*7020*/  MUFU.EX2 R60, R0 ;  /* 0x00000000003c7308 */ /* 0x0009640000000800 */
[----:B------:R-:W-:Y:S01]  /*7030*/  HMMA.16816.F32.BF16 R12, R8, R46, R12 ;  /* 0x0000002e080c723c */ /* 0x000fe2000004180c */
[----:B------:R-:W-:Y:S01]  /*7040*/  LDSM.16.MT88.4 R44, [R134+0x8400] ;  /* 0x00840000862c783b */ /* 0x000fe20000004200 */
[----:B-1----:R-:W-:-:S05]  /*7050*/  FFMA.FTZ R6, R158, c[0x0][0x23c], -R4 ;  /* 0x00008f009e067a23 */ /* 0x002fca0000010804 */
[----:B------:R-:W-:Y:S02]  /*7060*/  F2FP.BF16.PACK_AB R8, R249, R247 ;  /* 0x000000f7f908723e */ /* 0x000fe400000010ff */
[----:B------:R-:W-:Y:S01]  /*7070*/  F2FP.BF16.PACK_AB R10, R250, R248 ;  /* 0x000000f8fa0a723e */ /* 0x000fe200000010ff */
[----:B------:R1:W-:Y:S01]  /*7080*/  MUFU.EX2 R55, R6 ;  /* 0x0000000600377308 */ /* 0x0003e20000000800 */
[----:B---3--:R-:W-:Y:S01]  /*7090*/  F2FP.BF16.PACK_AB R11, R57, R58 ;  /* 0x0000003a390b723e */ /* 0x008fe200000010ff */
[----:B----4-:R-:W-:Y:S01]  /*70a0*/  FADD.FTZ R0, R92, R7 ;  /* 0x000000075c007221 */ /* 0x010fe20000010000 */
[----:B-----5:R-:W-:-:S03]  /*70b0*/  F2FP.BF16.PACK_AB R9, R59, R60 ;  /* 0x0000003c3b09723e */ /* 0x020fc600000010ff */
[----:B------:R-:W-:-:S04]  /*70c0*/  FADD.FTZ R0, R98, R0 ;  /* 0x0000000062007221 */ /* 0x000fc80000010000 */
[----:B------:R-:W-:Y:S01]  /*70d0*/  FADD.FTZ R0, R97, R0 ;  /* 0x0000000061007221 */ /* 0x000fe20000010000 */
[C---:B------:R-:W-:Y:S03]  /*70e0*/  HMMA.16816.F32.BF16 R24, R8.reuse, R50, R24 ;  /* 0x000000320818723c */ /* 0x040fe60000041818 */
[----:B------:R-:W-:Y:S02]  /*70f0*/  FADD.FTZ R0, R94, R0 ;  /* 0x000000005e007221 */ /* 0x000fe40000010000 */
[----:B-1----:R-:W-:Y:S02]  /*7100*/  FFMA.FTZ R6, R159, c[0x0][0x23c], -R4 ;  /* 0x00008f009f067a23 */ /* 0x002fe40000010804 */
[----:B------:R-:W-:Y:S01]  /*7110*/  FADD.FTZ R0, R95, R0 ;  /* 0x000000005f007221 */ /* 0x000fe20000010000 */
[----:B------:R-:W-:Y:S01]  /*7120*/  HMMA.16816.F32.BF16 R32, R8, R48, R28 ;  /* 0x000000300820723c */ /* 0x000fe2000004181c */
[----:B------:R-:W1:Y:S02]  /*7130*/  LDSM.16.MT88.4 R28, [R135+0x8000] ;  /* 0x00800000871c783b */ /* 0x000e640000004200 */
[----:B------:R-:W-:-:S04]  /*7140*/  FADD.FTZ R0, R96, R0 ;  /* 0x0000000060007221 */ /* 0x000fc80000010000 */
[----:B------:R-:W-:Y:S01]  /*7150*/  FADD.FTZ R0, R93, R0 ;  /* 0x000000005d007221 */ /* 0x000fe20000010000 */
[C---:B--2---:R-:W-:Y:S03]  /*7160*/  HMMA.16816.F32.BF16 R16, R8.reuse, R36, R16 ;  /* 0x000000240810723c */ /* 0x044fe60000041810 */
[----:B------:R-:W-:Y:S02]  /*7170*/  FADD.FTZ R0, R54, R0 ;  /* 0x0000000036007221 */ /* 0x000fe40000010000 */
[----:B------:R2:W3:Y:S02]  /*7180*/  MUFU.EX2 R54, R6 ;  /* 0x0000000600367308 */ /* 0x0004e40000000800 */
[----:B------:R-:W-:Y:S01]  /*7190*/  FADD.FTZ R0, R91, R0 ;  /* 0x000000005b007221 */ /* 0x000fe20000010000 */
[----:B------:R-:W-:Y:S03]  /*71a0*/  HMMA.16816.F32.BF16 R12, R8, R38, R12 ;  /* 0x00000026080c723c */ /* 0x000fe6000004180c */
[----:B------:R-:W-:-:S04]  /*71b0*/  FADD.FTZ R0, R90, R0 ;  /* 0x000000005a007221 */ /* 0x000fc80000010000 */
[----:B------:R-:W-:Y:S01]  /*71c0*/  FADD.FTZ R0, R89, R0 ;  /* 0x0000000059007221 */ /* 0x000fe20000010000 */
[----:B------:R-:W-:Y:S02]  /*71d0*/  F2FP.BF16.PACK_AB R8, R114, R115 ;  /* 0x000000737208723e */ /* 0x000fe400000010ff */
[----:B------:R-:W-:Y:S01]  /*71e0*/  F2FP.BF16.PACK_AB R10, R105, R113 ;  /* 0x00000071690a723e */ /* 0x000fe200000010ff */
[----:B------:R-:W-:Y:S02]  /*71f0*/  FADD.FTZ R0, R86, R0 ;  /* 0x0000000056007221 */ /* 0x000fe40000010000 */
[----:B--2---:R-:W-:Y:S01]  /*7200*/  FFMA.FTZ R6, R160, c[0x0][0x23c], -R4 ;  /* 0x00008f00a0067a23 */ /* 0x004fe20000010804 */
[----:B---3--:R-:W-:Y:S01]  /*7210*/  F2FP.BF16.PACK_AB R9, R54, R55 ;  /* 0x000000373609723e */ /* 0x008fe200000010ff */
[----:B------:R-:W-:Y:S02]  /*7220*/  FADD.FTZ R0, R87, R0 ;  /* 0x0000000057007221 */ /* 0x000fe40000010000 */
[----:B------:R2:W-:Y:S02]  /*7230*/  MUFU.EX2 R52, R6 ;  /* 0x0000000600347308 */ /* 0x0005e40000000800 */
[----:B------:R-:W-:-:S04]  /*7240*/  FADD.FTZ R0, R85, R0 ;  /* 0x0000000055007221 */ /* 0x000fc80000010000 */
[----:B------:R-:W-:-:S04]  /*7250*/  FADD.FTZ R0, R56, R0 ;  /* 0x0000000038007221 */ /* 0x000fc80000010000 */
[----:B------:R-:W-:-:S04]  /*7260*/  FADD.FTZ R0, R82, R0 ;  /* 0x0000000052007221 */ /* 0x000fc80000010000 */
[----:B------:R-:W-:Y:S02]  /*7270*/  FADD.FTZ R0, R84, R0 ;  /* 0x0000000054007221 */ /* 0x000fe40000010000 */
[----:B--2---:R-:W-:Y:S02]  /*7280*/  FFMA.FTZ R6, R161, c[0x0][0x23c], -R4 ;  /* 0x00008f00a1067a23 */ /* 0x004fe40000010804 */
[----:B------:R-:W-:Y:S02]  /*7290*/  FADD.FTZ R0, R83, R0 ;  /* 0x0000000053007221 */ /* 0x000fe40000010000 */
[----:B------:R2:W3:Y:S02]  /*72a0*/  MUFU.EX2 R51, R6 ;  /* 0x0000000600337308 */ /* 0x0004e40000000800 */
[----:B------:R-:W-:-:S04]  /*72b0*/  FADD.FTZ R0, R81, R0 ;  /* 0x0000000051007221 */ /* 0x000fc80000010000 */
[----:B------:R-:W-:-:S04]  /*72c0*/  FADD.FTZ R0, R77, R0 ;  /* 0x000000004d007221 */ /* 0x000fc80000010000 */
[----:B------:R-:W-:-:S04]  /*72d0*/  FADD.FTZ R0, R80, R0 ;  /* 0x0000000050007221 */ /* 0x000fc80000010000 */
[----:B------:R-:W-:Y:S02]  /*72e0*/  FADD.FTZ R0, R79, R0 ;  /* 0x000000004f007221 */ /* 0x000fe40000010000 */
[----:B--2---:R-:W-:Y:S01]  /*72f0*/  FFMA.FTZ R6, R68, c[0x0][0x23c], -R5 ;  /* 0x00008f0044067a23 */ /* 0x004fe20000010805 */
[----:B---3--:R-:W-:Y:S01]  /*7300*/  F2FP.BF16.PACK_AB R11, R51, R52 ;  /* 0x00000034330b723e */ /* 0x008fe200000010ff */
[----:B------:R-:W-:Y:S02]  /*7310*/  FADD.FTZ R0, R76, R0 ;  /* 0x000000004c007221 */ /* 0x000fe40000010000 */
[----:B------:R2:W-:Y:S02]  /*7320*/  MUFU.EX2 R56, R6 ;  /* 0x0000000600387308 */ /* 0x0005e40000000800 */
[----:B------:R-:W-:Y:S02]  /*7330*/  FADD.FTZ R0, R74, R0 ;  /* 0x000000004a007221 */ /* 0x000fe40000010000 */
[----:B------:R-:W-:Y:S02]  /*7340*/  HMMA.16816.F32.BF16 R32, R8, R40, R32 ;  /* 0x000000280820723c */ /* 0x000fe40000041820 */
[----:B------:R-:W-:-:S04]  /*7350*/  FADD.FTZ R0, R75, R0 ;  /* 0x000000004b007221 */ /* 0x000fc80000010000 */
[----:B------:R-:W-:Y:S02]  /*7360*/  FADD.FTZ R0, R73, R0 ;  /* 0x0000000049007221 */ /* 0x000fe40000010000 */
[C---:B------:R-:W-:Y:S01]  /*7370*/  HMMA.16816.F32.BF16 R36, R8.reuse, R42, R24 ;  /* 0x0000002a0824723c */ /* 0x040fe20000041818 */
[----:B------:R-:W3:Y:S01]  /*7380*/  LDSM.16.MT88.4 R24, [R135+0x8400] ;  /* 0x008400008718783b */ /* 0x000ee20000004200 */
[----:B------:R-:W-:Y:S02]  /*7390*/  FADD.FTZ R0, R72, R0 ;  /* 0x0000000048007221 */ /* 0x000fe40000010000 */
[----:B--2---:R-:W-:Y:S02]  /*73a0*/  FFMA.FTZ R6, R100, c[0x0][0x23c], -R5 ;  /* 0x00008f0064067a23 */ /* 0x004fe40000010805 */
[----:B------:R-:W-:Y:S02]  /*73b0*/  FADD.FTZ R0, R70, R0 ;  /* 0x0000000046007221 */ /* 0x000fe40000010000 */
[----:B------:R2:W-:Y:S01]  /*73c0*/  MUFU.EX2 R53, R6 ;  /* 0x0000000600357308 */ /* 0x0005e20000000800 */
[----:B-1----:R-:W-:Y:S01]  /*73d0*/  HMMA.16816.F32.BF16 R16, R8, R28, R16 ;  /* 0x0000001c0810723c */ /* 0x002fe20000041810 */
        /* <DEDUP_REMOVED lines=30> */
[----:B------:R1:W-:Y:S01]  /*75c0*/  MUFU.EX2 R48, R6 ;  /* 0x0000000600307308 */ /* 0x0003e20000000800 */
        /* <DEDUP_REMOVED lines=20> */
[----:B------:R-:W-:Y:S02]  /*7710*/  FFMA.FTZ R6, R162, c[0x0][0x23c], -R5 ;  /* 0x00008f00a2067a23 */ /* 0x000fe40000010805 */
[----:B------:R-:W-:Y:S02]  /*7720*/  FADD.FTZ R2, R237, R2 ;  /* 0x00000002ed027221 */ /* 0x000fe40000010000 */
[----:B------:R-:W1:Y:S01]  /*7730*/  MUFU.EX2 R43, R6 ;  /* 0x00000006002b7308 */ /* 0x000e620000000800 */
[----:B------:R-:W-:Y:S01]  /*7740*/  FADD.FTZ R0, R48, R0 ;  /* 0x0000000030007221 */ /* 0x000fe20000010000 */
[----:B------:R-:W-:Y:S01]  /*7750*/  HMMA.16816.F32.BF16 R136, R8, R44, R32 ;  /* 0x0000002c0888723c */ /* 0x000fe20000041820 */
[----:B------:R-:W-:Y:S01]  /*7760*/  FADD.FTZ R2, R236, R2 ;  /* 0x00000002ec027221 */ /* 0x000fe20000010000 */
[----:B------:R-:W2:Y:S01]  /*7770*/  LDSM.16.MT88.4 R32, [R135+0x8800] ;  /* 0x008800008720783b */ /* 0x000ea20000004200 */
[----:B------:R-:W-:-:S02]  /*7780*/  FADD.FTZ R0, R42, R0 ;  /* 0x000000002a007221 */ /* 0x000fc40000010000 */
        /* <DEDUP_REMOVED lines=81> */
.L_x_1534:
        /* <DEDUP_REMOVED lines=64> */
.L_x_1531:
        /* <DEDUP_REMOVED lines=28> */
[----:B------:R-:W-:Y:S07]  /*8260*/  ISETP.GT.AND P0, PT, R186, R242, PT ;  /* 0x000000f2ba00720c */ /* 0x000fee0003f04270 */
        /* <DEDUP_REMOVED lines=425> */
.L_x_1533:
        /* <DEDUP_REMOVED lines=30> */
.L_x_1532:
        /* <DEDUP_REMOVED lines=714> */
.L_x_1530:
[----:B------:R-:W2:Y:S01]  /*cb80*/  LDL.LU R23, [R1] ;  /* 0x0000000001177983 */ /* 0x000ea20000300800 */
[----:B------:R-:W-:Y:S03]  /*cb90*/  BSSY B0, `(.L_x_1535) ;  /* 0x000008f000007945 */ /* 0x000fe60003800000 */
[----:B------:R-:W1:Y:S04]  /*cba0*/  SHFL.BFLY PT, R0, R237, 0x2, 0x1f ;  /* 0x0c401f00ed007f89 */ /* 0x000e6800000e0000 */
[----:B------:R-:W3:Y:S04]  /*cbb0*/  S2R R9, SR_TID.X ;  /* 0x0000000000097919 */ /* 0x000ee80000002100 */
[----:B------:R-:W4:Y:S04]  /*cbc0*/  SHFL.BFLY PT, R2, R236, 0x2, 0x1f ;  /* 0x0c401f00ec027f89 */ /* 0x000f2800000e0000 */
[----:B------:R-:W5:Y:S01]  /*cbd0*/  S2R R21, SR_TID.X ;  /* 0x0000000000157919 */ /* 0x000f620000002100 */
[----:B-1----:R-:W-:Y:S01]  /*cbe0*/  FADD.FTZ R0, R0, R237 ;  /* 0x000000ed00007221 */ /* 0x002fe20000010000 */
[----:B---3--:R-:W-:-:S04]  /*cbf0*/  SHF.R.S32.HI R6, RZ, 0x1f, R9 ;  /* 0x0000001fff067819 */ /* 0x008fc80000011409 */
[----:B------:R-:W1:Y:S01]  /*cc00*/  SHFL.BFLY PT, R4, R0, 0x1, 0x1f ;  /* 0x0c201f0000047f89 */ /* 0x000e6200000e0000 */
[----:B----4-:R-:W-:Y:S01]  /*cc10*/  FADD.FTZ R2, R2, R236 ;  /* 0x000000ec02027221 */ /* 0x010fe20000010000 */
[----:B------:R-:W-:Y:S02]  /*cc20*/  LEA.HI R6, R6, R9, RZ, 0x3 ;  /* 0x0000000906067211 */ /* 0x000fe400078f18ff */
[----:B-----5:R-:W-:Y:S02]  /*cc30*/  SHF.R.S32.HI R22, RZ, 0x1f, R21 ;  /* 0x0000001fff167819 */ /* 0x020fe40000011415 */
[----:B------:R-:W3:Y:S02]  /*cc40*/  SHFL.BFLY PT, R5, R2, 0x1, 0x1f ;  /* 0x0c201f0002057f89 */ /* 0x000ee400000e0000 */
[CC--:B------:R-:W-:Y:S02]  /*cc50*/  LEA.HI R7, R22.reuse, R21.reuse, RZ, 0x2 ;  /* 0x0000001516077211 */ /* 0x0c0fe400078f10ff */
[----:B------:R-:W-:-:S02]  /*cc60*/  LEA.HI R15, R22, R21, RZ, 0x5 ;  /* 0x00000015160f7211 */ /* 0x000fc400078f28ff */
[----:B------:R-:W-:Y:S02]  /*cc70*/  LOP3.LUT R8, R7, 0xfffffffc, RZ, 0xc0, !PT ;  /* 0xfffffffc07087812 */ /* 0x000fe400078ec0ff */
[----:B------:R-:W-:Y:S02]  /*cc80*/  SHF.R.S32.HI R7, RZ, 0x2, R7 ;  /* 0x00000002ff077819 */ /* 0x000fe40000011407 */
[----:B------:R-:W-:Y:S01]  /*cc90*/  SHF.R.S32.HI R14, RZ, 0x5, R15 ;  /* 0x00000005ff0e7819 */ /* 0x000fe2000001140f */
[----:B------:R-:W-:Y:S02]  /*cca0*/  IMAD.IADD R8, R21, 0x1, -R8 ;  /* 0x0000000115087824 */ /* 0x000fe400078e0a08 */
[----:B-1----:R-:W-:Y:S01]  /*ccb0*/  FADD.FTZ R12, R0, R4 ;  /* 0x00000004000c7221 */ /* 0x002fe20000010000 */
[----:B------:R-:W-:Y:S01]  /*ccc0*/  SHF.R.S32.HI R4, RZ, 0x3, R6 ;  /* 0x00000003ff047819 */ /* 0x000fe20000011406 */
[----:B------:R-:W-:Y:S01]  /*ccd0*/  IMAD R14, R14, 0x100, R8 ;  /* 0x000001000e0e7824 */ /* 0x000fe200078e0208 */
[----:B------:R-:W-:-:S02]  /*cce0*/  LEA.HI R8, R22, R21, RZ, 0x6 ;  /* 0x0000001516087211 */ /* 0x000fc400078f30ff */
[C---:B------:R-:W-:Y:S02]  /*ccf0*/  LEA.HI R0, R6.reuse, R4, RZ, 0x1 ;  /* 0x0000000406007211 */ /* 0x040fe400078f08ff */
[----:B------:R-:W-:Y:S01]  /*cd00*/  LOP3.LUT R6, R6, 0xfffffff8, RZ, 0xc0, !PT ;  /* 0xfffffff806067812 */ /* 0x000fe200078ec0ff */
[----:B------:R-:W-:Y:S01]  /*cd10*/  IMAD.SHL.U32 R8, R8, 0x4, RZ ;  /* 0x0000000408087824 */ /* 0x000fe200078e00ff */
[----:B------:R-:W-:Y:S01]  /*cd20*/  LOP3.LUT R0, R0, 0xfffffffe, RZ, 0xc0, !PT ;  /* 0xfffffffe00007812 */ /* 0x000fe200078ec0ff */
[----:B---3--:R-:W-:Y:S01]  /*cd30*/  FADD.FTZ R13, R2, R5 ;  /* 0x00000005020d7221 */ /* 0x008fe20000010000 */
[----:B------:R-:W-:Y:S01]  /*cd40*/  IADD3 R6, -R6, R9, RZ ;  /* 0x0000000906067210 */ /* 0x000fe20007ffe1ff */
[----:B------:R-:W-:Y:S01]  /*cd50*/  IMAD.MOV.U32 R2, RZ, RZ, 0x3f800000 ;  /* 0x3f800000ff027424 */ /* 0x000fe200078e00ff */
[----:B------:R-:W-:Y:S01]  /*cd60*/  LOP3.LUT R8, R8, 0x3fffff00, RZ, 0xc0, !PT ;  /* 0x3fffff0008087812 */ /* 0x000fe200078ec0ff */
[----:B------:R-:W-:Y:S01]  /*cd70*/  IMAD.IADD R10, R4, 0x1, -R0 ;  /* 0x00000001040a7824 */ /* 0x000fe200078e0a00 */
[----:B------:R-:W-:Y:S01]  /*cd80*/  SHF.R.S32.HI R0, RZ, 0x1f, R7 ;  /* 0x0000001fff007819 */ /* 0x000fe20000011407 */
[----:B------:R-:W-:Y:S01]  /*cd90*/  IMAD.MOV.U32 R5, RZ, RZ, 0x3f800000 ;  /* 0x3f800000ff057424 */ /* 0x000fe200078e00ff */
[----:B------:R-:W-:Y:S01]  /*cda0*/  LEA.HI R4, R22, R21, RZ, 0x4 ;  /* 0x0000001516047211 */ /* 0x000fe200078f20ff */
[----:B------:R-:W-:Y:S01]  /*cdb0*/  IMAD R10, R10, 0x20, R8 ;  /* 0x000000200a0a7824 */ /* 0x000fe200078e0208 */
[----:B------:R-:W-:Y:S01]  /*cdc0*/  LEA.HI R0, R0, R7, RZ, 0x3 ;  /* 0x0000000700007211 */ /* 0x000fe200078f18ff */
[----:B------:R-:W-:Y:S01]  /*cdd0*/  BAR.SYNC.DEFER_BLOCKING 0x0 ;  /* 0x0000000000007b1d */ /* 0x000fe20000010000 */
[----:B------:R-:W-:Y:S01]  /*cde0*/  FSETP.NE.FTZ.AND P3, PT, R13, RZ, PT ;  /* 0x000000ff0d00720b */ /* 0x000fe20003f75000 */
[----:B------:R-:W-:Y:S01]  /*cdf0*/  IMAD R11, R252, 0x4, R10 ;  /* 0x00000004fc0b7824 */ /* 0x000fe200078e020a */
[----:B------:R-:W-:-:S02]  /*ce00*/  LOP3.LUT R0, R0, 0xfffffff8, RZ, 0xc0, !PT ;  /* 0xfffffff800007812 */ /* 0x000fc400078ec0ff */
[----:B------:R-:W-:Y:S02]  /*ce10*/  SHF.R.S32.HI R4, RZ, 0x4, R4 ;  /* 0x00000004ff047819 */ /* 0x000fe40000011404 */
[----:B------:R-:W-:Y:S02]  /*ce20*/  IADD3 R7, R7, -R0, RZ ;  /* 0x8000000007077210 */ /* 0x000fe40007ffe0ff */
[----:B------:R-:W-:Y:S01]  /*ce30*/  LEA.HI R0, R6, R6, RZ, 0x1 ;  /* 0x0000000606007211 */ /* 0x000fe200078f08ff */
[----:B------:R-:W-:Y:S01]  /*ce40*/  IMAD.SHL.U32 R4, R4, 0x40, RZ ;  /* 0x0000004004047824 */ /* 0x000fe200078e00ff */
[----:B------:R-:W-:Y:S02]  /*ce50*/  LEA.HI R6, R7, R7, RZ, 0x1 ;  /* 0x0000000707067211 */ /* 0x000fe400078f08ff */
[----:B------:R-:W-:Y:S01]  /*ce60*/  SHF.R.S32.HI R8, RZ, 0x1, R0 ;  /* 0x00000001ff087819 */ /* 0x000fe20000011400 */
[----:B------:R-:W1:Y:S01]  /*ce70*/  @P3 MUFU.RCP R2, R13 ;  /* 0x0000000d00023308 */ /* 0x000e620000001000 */
[----:B------:R-:W-:-:S02]  /*ce80*/  FSETP.NE.FTZ.AND P2, PT, R12, RZ, PT ;  /* 0x000000ff0c00720b */ /* 0x000fc40003f55000 */
[----:B------:R-:W-:Y:S01]  /*ce90*/  SHF.R.S32.HI R0, RZ, 0x1, R6 ;  /* 0x00000001ff007819 */ /* 0x000fe20000011406 */
[----:B------:R-:W-:Y:S01]  /*cea0*/  IMAD.SHL.U32 R8, R8, 0x8, RZ ;  /* 0x0000000808087824 */ /* 0x000fe200078e00ff */
[----:B------:R-:W-:Y:S02]  /*ceb0*/  LOP3.LUT R6, R6, 0x1fffffe, RZ, 0xc0, !PT ;  /* 0x01fffffe06067812 */ /* 0x000fe400078ec0ff */
[----:B------:R-:W-:Y:S02]  /*cec0*/  SHF.L.U32 R9, R0, 0x6, RZ ;  /* 0x0000000600097819 */ /* 0x000fe400000006ff */
[----:B------:R-:W-:Y:S01]  /*ced0*/  LOP3.LUT R4, R4, 0xc0, RZ, 0xc0, !PT ;  /* 0x000000c004047812 */ /* 0x000fe200078ec0ff */
[----:B------:R-:W-:Y:S01]  /*cee0*/  IMAD.IADD R7, R7, 0x1, -R6 ;  /* 0x0000000107077824 */ /* 0x000fe200078e0a06 */
[----:B------:R-:W-:Y:S02]  /*cef0*/  LOP3.LUT R9, R9, 0xc0, RZ, 0xc0, !PT ;  /* 0x000000c009097812 */ /* 0x000fe400078ec0ff */
[----:B------:R-:W-:Y:S01]  /*cf00*/  LOP3.LUT R10, R4, 0x18, R8, 0xf8, !PT ;  /* 0x00000018040a7812 */ /* 0x000fe200078ef808 */
[----:B------:R-:W-:Y:S01]  /*cf10*/  IMAD R7, R7, 0x10, R14 ;  /* 0x0000001007077824 */ /* 0x000fe200078e020e */
[----:B------:R-:W-:Y:S01]  /*cf20*/  SHF.R.U32.HI R8, RZ, 0x3, R4 ;  /* 0x00000003ff087819 */ /* 0x000fe20000011604 */
[----:B------:R-:W3:Y:S01]  /*cf30*/  @P2 MUFU.RCP R5, R12 ;  /* 0x0000000c00052308 */ /* 0x000ee20000001000 */
[----:B------:R-:W-:Y:S01]  /*cf40*/  LEA.HI R4, R9, R9, RZ, 0x1d ;  /* 0x0000000909047211 */ /* 0x000fe200078fe8ff */
[----:B-1----:R-:W-:Y:S01]  /*cf50*/  FMUL.FTZ R136, R2, R136 ;  /* 0x0000008802887220 */ /* 0x002fe20000410000 */
[----:B------:R-:W-:Y:S01]  /*cf60*/  LOP3.LUT P0, RZ, R0, 0x2, RZ, 0xc0, !PT ;  /* 0x0000000200ff7812 */ /* 0x000fe2000780c0ff */
[----:B------:R-:W-:Y:S01]  /*cf70*/  FMUL.FTZ R137, R2, R137 ;  /* 0x0000008902897220 */ /* 0x000fe20000410000 */
[----:B------:R-:W-:Y:S01]  /*cf80*/  LOP3.LUT R6, R0, 0x1, RZ, 0xc0, !PT ;  /* 0x0000000100067812 */ /* 0x000fe200078ec0ff */
[C---:B------:R-:W-:Y:S01]  /*cf90*/  FMUL.FTZ R140, R2.reuse, R140 ;  /* 0x0000008c028c7220 */ /* 0x040fe20000410000 */
[----:B------:R-:W-:Y:S01]  /*cfa0*/  LEA R7, R7, R4, 0x1 ;  /* 0x0000000407077211 */ /* 0x000fe200078e08ff */
[----:B------:R-:W-:Y:S01]  /*cfb0*/  FMUL.FTZ R141, R2, R141 ;  /* 0x0000008d028d7220 */ /* 0x000fe20000410000 */
[----:B------:R-:W-:Y:S01]  /*cfc0*/  ISETP.NE.U32.AND P1, PT, R6, 0x1, PT ;  /* 0x000000010600780c */ /* 0x000fe20003f25070 */
[----:B------:R-:W-:Y:S01]  /*cfd0*/  IMAD.MOV.U32 R6, RZ, RZ, -0x20 ;  /* 0xffffffe0ff067424 */ /* 0x000fe200078e00ff */
[----:B------:R-:W-:Y:S01]  /*cfe0*/  LOP3.LUT R8, R10, R8, RZ, 0x3c, !PT ;  /* 0x000000080a087212 */ /* 0x000fe200078e3cff */
[----:B------:R-:W-:Y:S01]  /*cff0*/  IMAD.SHL.U32 R4, R7, 0x4, RZ ;  /* 0x0000000407047824 */ /* 0x000fe200078e00ff */
[----:B------:R-:W-:Y:S01]  /*d000*/  STS.64 [R7.X4], R136 ;  /* 0x0000008807007388 */ /* 0x000fe20000004a00 */
[----:B------:R-:W-:Y:S01]  /*d010*/  FMUL.FTZ R144, R2, R144 ;  /* 0x0000009002907220 */ /* 0x000fe20000410000 */
[----:B------:R-:W-:Y:S01]  /*d020*/  SEL R6, R6, 0x20, !P1 ;  /* 0x0000002006067807 */ /* 0x000fe20004800000 */
[C---:B------:R-:W-:Y:S01]  /*d030*/  FMUL.FTZ R145, R2.reuse, R145 ;  /* 0x0000009102917220 */ /* 0x040fe20000410000 */
[----:B------:R-:W-:Y:S01]  /*d040*/  IADD3 R0, R11, R8, RZ ;  /* 0x000000080b007210 */ /* 0x000fe20007ffe0ff */
[C---:B------:R-:W-:Y:S01]  /*d050*/  FMUL.FTZ R148, R2.reuse, R148 ;  /* 0x0000009402947220 */ /* 0x040fe20000410000 */
[----:B------:R-:W1:Y:S01]  /*d060*/  S2R R14, SR_CTAID.X ;  /* 0x00000000000e7919 */ /* 0x000e620000002500 */
[----:B------:R-:W-:Y:S01]  /*d070*/  FMUL.FTZ R149, R2, R149 ;  /* 0x0000009502957220 */ /* 0x000fe20000410000 */
[C---:B------:R-:W-:Y:S01]  /*d080*/  IADD3 R2, R4.reuse, 0x40, RZ ;  /* 0x0000004004027810 */ /* 0x040fe20007ffe0ff */
[C---:B---3--:R-:W-:Y:S01]  /*d090*/  FMUL.FTZ R139, R5.reuse, R139 ;  /* 0x0000008b058b7220 */ /* 0x048fe20000410000 */
[----:B------:R-:W-:Y:S01]  /*d0a0*/  @P0 IADD3 R2, R4, -0x40, RZ ;  /* 0xffffffc004020810 */ /* 0x000fe20007ffe0ff */
[C---:B------:R-:W-:Y:S01]  /*d0b0*/  FMUL.FTZ R138, R5.reuse, R138 ;  /* 0x0000008a058a7220 */ /* 0x040fe20000410000 */
[----:B------:R-:W-:Y:S01]  /*d0c0*/  LEA.HI R11, R22, R21, RZ, 0x3 ;  /* 0x00000015160b7211 */ /* 0x000fe200078f18ff */
[C---:B------:R-:W-:Y:S01]  /*d0d0*/  FMUL.FTZ R143, R5.reuse, R143 ;  /* 0x0000008f058f7220 */ /* 0x040fe20000410000 */
[----:B------:R-:W-:Y:S01]  /*d0e0*/  @P2 MUFU.LG2 R12, R12 ;  /* 0x0000000c000c2308 */ /* 0x000fe20000000c00 */
[C---:B------:R-:W-:Y:S01]  /*d0f0*/  FMUL.FTZ R142, R5.reuse, R142 ;  /* 0x0000008e058e7220 */ /* 0x040fe20000410000 */
[----:B------:R3:W-:Y:S01]  /*d100*/  STS.64 [R7.X4+0x400], R138 ;  /* 0x0004008a07007388 */ /* 0x0007e20000004a00 */
[----:B------:R-:W-:Y:S01]  /*d110*/  FMUL.FTZ R147, R5, R147 ;  /* 0x0000009305937220 */ /* 0x000fe20000410000 */
[----:B------:R-:W-:Y:S01]  /*d120*/  LOP3.LUT R8, R11, 0xfffffff8, RZ, 0xc0, !PT ;  /* 0xfffffff80b087812 */ /* 0x000fe200078ec0ff */
[----:B------:R-:W-:-:S02]  /*d130*/  FMUL.FTZ R146, R5, R146 ;  /* 0x0000009205927220 */ /* 0x000fc40000410000 */
[C---:B------:R-:W-:Y:S02]  /*d140*/  FMUL.FTZ R151, R5.reuse, R151 ;  /* 0x0000009705977220 */ /* 0x040fe40000410000 */
[----:B------:R-:W-:Y:S02]  /*d150*/  FMUL.FTZ R150, R5, R150 ;  /* 0x0000009605967220 */ /* 0x000fe40000410000 */
[----:B------:R-:W-:Y:S02]  /*d160*/  IMAD.IADD R5, R4, 0x1, R6 ;  /* 0x0000000104057824 */ /* 0x000fe400078e0206 */
[----:B------:R-:W-:Y:S02]  /*d170*/  IMAD.IADD R4, R6, 0x1, R2 ;  /* 0x0000000106047824 */ /* 0x000fe400078e0202 */
[----:B------:R-:W4:Y:S01]  /*d180*/  S2R R6, SR_CTAID.Z ;  /* 0x0000000000067919 */ /* 0x000f220000002700 */
[----:B------:R-:W-:Y:S02]  /*d190*/  IMAD.MOV.U32 R9, RZ, RZ, -0x800000 ;  /* 0xff800000ff097424 */ /* 0x000fe400078e00ff */
[----:B------:R-:W-:Y:S01]  /*d1a0*/  IMAD.MOV.U32 R10, RZ, RZ, -0x800000 ;  /* 0xff800000ff0a7424 */ /* 0x000fe200078e00ff */
[----:B------:R-:W-:Y:S04]  /*d1b0*/  STS.64 [R5], R140 ;  /* 0x0000008c05007388 */ /* 0x000fe80000000a00 */
[----:B------:R5:W-:Y:S04]  /*d1c0*/  STS.64 [R5+0x400], R142 ;  /* 0x0004008e05007388 */ /* 0x000be80000000a00 */
[----:B------:R-:W-:Y:S04]  /*d1d0*/  STS.64 [R2], R144 ;  /* 0x0000009002007388 */ /* 0x000fe80000000a00 */
[----:B------:R-:W-:Y:S04]  /*d1e0*/  STS.64 [R2+0x400], R146 ;  /* 0x0004009202007388 */ /* 0x000fe80000000a00 */
[----:B------:R-:W-:Y:S04]  /*d1f0*/  STS.64 [R4], R148 ;  /* 0x0000009404007388 */ /* 0x000fe80000000a00 */
[----:B------:R1:W-:Y:S04]  /*d200*/  STS.64 [R4+0x400], R150 ;  /* 0x0004009604007388 */ /* 0x0003e80000000a00 */
[----:B------:R-:W-:Y:S06]  /*d210*/  BAR.SYNC.DEFER_BLOCKING 0x0 ;  /* 0x0000000000007b1d */ /* 0x000fec0000010000 */
[----:B---3--:R-:W3:Y:S01]  /*d220*/  S2R R7, SR_CTAID.Y ;  /* 0x0000000000077919 */ /* 0x008ee20000002600 */
[----:B-----5:R5:W1:Y:S02]  /*d230*/  @P3 MUFU.LG2 R5, R13 ;  /* 0x0000000d00053308 */ /* 0x020a640000000c00 */
[----:B-1----:R-:W-:Y:S01]  /*d240*/  LOP3.LUT R4, R15, 0xffffffe0, RZ, 0xc0, !PT ;  /* 0xffffffe00f047812 */ /* 0x002fe200078ec0ff */
[----:B------:R-:W1:Y:S01]  /*d250*/  LDS.128 R32, [R0.X4] ;  /* 0x0000000000207984 */ /* 0x000e620000004c00 */
[----:B-----5:R-:W-:-:S03]  /*d260*/  IMAD.SHL.U32 R13, R14, 0x40, RZ ;  /* 0x000000400e0d7824 */ /* 0x020fc600078e00ff */
[----:B------:R-:W1:Y:S01]  /*d270*/  LDS.128 R28, [R0.X4+0x800] ;  /* 0x00080000001c7984 */ /* 0x000e620000004c00 */
[----:B------:R-:W-:-:S03]  /*d280*/  IMAD.IADD R4, R21, 0x1, -R4 ;  /* 0x0000000115047824 */ /* 0x000fc600078e0a04 */
[----:B------:R-:W1:Y:S02]  /*d290*/  LDS.128 R24, [R0.X4+0x1000] ;  /* 0x0010000000187984 */ /* 0x000e640000004c00 */
[----:B------:R-:W-:Y:S02]  /*d2a0*/  LOP3.LUT P0, RZ, R4, 0x3, RZ, 0xc0, !PT ;  /* 0x0000000304ff7812 */ /* 0x000fe4000780c0ff */
[----:B------:R5:W1:Y:S02]  /*d2b0*/  LDS.128 R16, [R0.X4+0x1800] ;  /* 0x0018000000107984 */ /* 0x000a640000004c00 */
[----:B-----5:R-:W-:-:S05]  /*d2c0*/  IADD3 R0, -R245, RZ, RZ ;  /* 0x000000fff5007210 */ /* 0x020fca0007ffe1ff */
[----:B----4-:R-:W-:Y:S02]  /*d2d0*/  IMAD R2, R0, c[0x0][0x1c0], R6 ;  /* 0x0000700000027a24 */ /* 0x010fe400078e0206 */
[----:B---3--:R-:W-:-:S04]  /*d2e0*/  IMAD R0, R7, c[0x0][0x210], R245 ;  /* 0x0000840007007a24 */ /* 0x008fc800078e02f5 */
[----:B------:R-:W-:Y:S01]  /*d2f0*/  IMAD R7, R0, c[0x0][0x1c0], R2 ;  /* 0x0000700000077a24 */ /* 0x000fe200078e0202 */
[----:B------:R-:W-:Y:S01]  /*d300*/  IADD3 R0, -R8, R21, RZ ;  /* 0x0000001508007210 */ /* 0x000fe20007ffe1ff */
[----:B------:R-:W-:Y:S02]  /*d310*/  @P3 FMUL.FTZ R8, R5, 0.69314718246459960938 ;  /* 0x3f31721805083820 */ /* 0x000fe40000410000 */
[----:B------:R-:W-:Y:S01]  /*d320*/  @P2 FMUL.FTZ R2, R12, 0.69314718246459960938 ;  /* 0x3f3172180c022820 */ /* 0x000fe20000410000 */
[----:B------:R-:W-:Y:S01]  /*d330*/  SHF.L.U32 R4, R0, 0x2, RZ ;  /* 0x0000000200047819 */ /* 0x000fe200000006ff */
[----:B------:R-:W-:Y:S01]  /*d340*/  IMAD R7, R7, c[0x0][0x214], R13 ;  /* 0x0000850007077a24 */ /* 0x000fe200078e020d */
[----:B------:R-:W-:Y:S01]  /*d350*/  SHF.R.S32.HI R0, RZ, 0x3, R11 ;  /* 0x00000003ff007819 */ /* 0x000fe2000001140b */
[----:B------:R-:W-:Y:S01]  /*d360*/  @P3 FFMA.FTZ R9, R20, c[0x0][0x238], R8 ;  /* 0x00008e0014093a23 */ /* 0x000fe20000010008 */
[----:B------:R-:W-:Y:S01]  /*d370*/  SHF.R.S32.HI R5, RZ, 0x1f, R4 ;  /* 0x0000001fff057819 */ /* 0x000fe20000011404 */
[----:B------:R-:W-:-:S04]  /*d380*/  @P2 FFMA.FTZ R10, R3, c[0x0][0x238], R2 ;  /* 0x00008e00030a2a23 */ /* 0x000fc80000010002 */
[----:B------:R-:W-:-:S04]  /*d390*/  IMAD.WIDE R4, R0, 0x20, R4 ;  /* 0x0000002000047825 */ /* 0x000fc800078e0204 */
[----:B--2---:R-:W-:Y:S01]  /*d3a0*/  IMAD R6, R23, 0x10, R251 ;  /* 0x0000001017067824 */ /* 0x004fe200078e02fb */
        /* <DEDUP_REMOVED lines=13> */
.L_x_1536:
[----:B-1----:R-:W-:Y:S05]  /*d480*/  BSYNC B0 ;  /* 0x0000000000007941 */ /* 0x002fea0003800000 */
.L_x_1535:
[----:B------:R-:W-:-:S05]  /*d490*/  IMAD R0, R7, c[0x0][0x22c], RZ ;  /* 0x00008b0007007a24 */ /* 0x000fca00078e02ff */
[----:B------:R-:W-:-:S04]  /*d4a0*/  IADD3 R3, P0, R0, R4, RZ ;  /* 0x0000000400037210 */ /* 0x000fc80007f1e0ff */
[----:B------:R-:W-:Y:S02]  /*d4b0*/  LEA.HI.X.SX32 R0, R0, R5, 0x1, P0 ;  /* 0x0000000500007211 */ /* 0x000fe400000f0eff */
[----:B------:R-:W-:-:S04]  /*d4c0*/  LEA R2, P0, R3, c[0x0][0x1d8], 0x2 ;  /* 0x0000760003027a11 */ /* 0x000fc800078010ff */
[----:B------:R-:W-:-:S05]  /*d4d0*/  LEA.HI.X R3, R3, c[0x0][0x1dc], R0, 0x2, P0 ;  /* 0x0000770003037a11 */ /* 0x000fca00000f1400 */
[----:B------:R-:W-:Y:S04]  /*d4e0*/  STG.E.128 [R2.64], R32 ;  /* 0x0000002002007986 */ /* 0x000fe8000c101d0a */
[----:B------:R-:W-:Y:S04]  /*d4f0*/  STG.E.128 [R2.64+0x800], R28 ;  /* 0x0008001c02007986 */ /* 0x000fe8000c101d0a */
[----:B------:R-:W-:Y:S04]  /*d500*/  STG.E.128 [R2.64+0x1000], R24 ;  /* 0x0010001802007986 */ /* 0x000fe8000c101d0a */
[----:B------:R-:W-:Y:S01]  /*d510*/  STG.E.128 [R2.64+0x1800], R16 ;  /* 0x0018001002007986 */ /* 0x000fe2000c101d0a */
[----:B------:R-:W-:Y:S05]  /*d520*/  EXIT ;  /* 0x000000000000794d */ /* 0x000fea0003800000 */
.L_x_1537:
        /* <DEDUP_REMOVED lines=13> */
.L_x_5201:


//--------------------- .text._ZN5flash24flash_fwd_splitkv_kernelI23Flash_fwd_kernel_traitsILi32ELi64ELi256ELi4ELb0ELb0EN7cutlass10bfloat16_tE19Flash_kernel_traitsILi32ELi64ELi256ELi4ES3_EELb1ELb0ELb0ELb0ELb1ELb0ELb0ELb0EEEvNS_16Flash_fwd_paramsE --------------------------
	.section	.text._ZN5flash24flash_fwd_splitkv_kernelI23Flash_fwd_kernel_traitsILi32ELi64ELi256ELi4ELb0ELb0EN7cutlass10bfloat16_tE19Flash_kernel_traitsILi32ELi64ELi256ELi4ES3_EELb1ELb0ELb0ELb0ELb1ELb0ELb0ELb0EEEvNS_16Flash_fwd_paramsE,"ax",@progbits
	.sectioninfo	@"SHI_REGISTERS=254"
	.align	128
        .global         _ZN5flash24flash_fwd_splitkv_kernelI23Flash_fwd_kernel_traitsILi32ELi64ELi256ELi4ELb0ELb0EN7cutlass10bfloat16_tE19Flash_kernel_traitsILi32ELi64ELi256ELi4ES3_EELb1ELb0ELb0ELb0ELb1ELb0ELb0ELb0EEEvNS_16Flash_fwd_paramsE
        .type           _ZN5flash24flash_fwd_splitkv_kernelI23Flash_fwd_kernel_traitsILi32ELi64ELi256ELi4ELb0ELb0EN7cutlass10bfloat16_tE19Flash_kernel_traitsILi32ELi64ELi256ELi4ES3_EELb1ELb0ELb0ELb0ELb1ELb0ELb0ELb0EEEvNS_16Flash_fwd_paramsE,@function
        .size           _ZN5flash24flash_fwd_splitkv_kernelI23Flash_fwd_kernel_traitsILi32ELi64ELi256ELi4ELb0ELb0EN7cutlass10bfloat16_tE19Flash_kernel_traitsILi32ELi64ELi256ELi4ES3_EELb1ELb0ELb0ELb0ELb1ELb0ELb0ELb0EEEvNS_16Flash_fwd_paramsE,(.L_x_5202 - _ZN5flash24flash_fwd_splitkv_kernelI23Flash_fwd_kernel_traitsILi32ELi64ELi256ELi4ELb0ELb0EN7cutlass10bfloat16_tE19Flash_kernel_traitsILi32ELi64ELi256ELi4ES3_EELb1ELb0ELb0ELb0ELb1ELb0ELb0ELb0EEEvNS_16Flash_fwd_paramsE)
        .other          _ZN5flash24flash_fwd_splitkv_kernelI23Flash_fwd_kernel_traitsILi32ELi64ELi256ELi4ELb0ELb0EN7cutlass10bfloat16_tE19Flash_kernel_traitsILi32ELi64ELi256ELi4ES3_EELb1ELb0ELb0ELb0ELb1ELb0ELb0ELb0EEEvNS_16Flash_fwd_paramsE,@"STO_CUDA_ENTRY STV_DEFAULT"
_ZN5flash24flash_fwd_splitkv_kernelI23Flash_fwd_kernel_traitsILi32ELi64ELi256ELi4ELb0ELb0EN7cutlass10bfloat16_tE19Flash_kernel_traitsILi32ELi64ELi256ELi4ES3_EELb1ELb0ELb0ELb0ELb1ELb0ELb0ELb0EEEvNS_16Flash_fwd_paramsE:
.text._ZN5flash24flash_fwd_splitkv_kernelI23Flash_fwd_kernel_traitsILi32ELi64ELi256ELi4ELb0ELb0EN7cutlass10bfloat16_tE19Flash_kernel_traitsILi32ELi64ELi256ELi4ES3_EELb1ELb0ELb0ELb0ELb1ELb0ELb0ELb0EEEvNS_16Flash_fwd_paramsE:
        /* <DEDUP_REMOVED lines=15> */
[CC--:B------:R-:W-:Y:S01]  /*00f0*/  IMAD.WIDE R8, R13.reuse, R6.reuse, c[0x0][0x248] ;  /* 0x000092000d087625 */ /* 0x0c0fe200078e0206 */
[----:B------:R-:W2:Y:S04]  /*0100*/  @P2 LDG.E R218, [R14.64] ;  /* 0x0000000c0eda2981 */ /* 0x000ea8000c1e1900 */
[----:B------:R-:W2:Y:S01]  /*0110*/  @P2 LDG.E R5, [R14.64+0x4] ;  /* 0x0000040c0e052981 */ /* 0x000ea2000c1e1900 */
[----:B------:R-:W-:Y:S02]  /*0120*/  IMAD.MOV.U32 R4, RZ, RZ, RZ ;  /* 0x000000ffff047224 */ /* 0x000fe400078e00ff */
[----:B------:R-:W-:-:S04]  /*0130*/  @P0 IMAD.WIDE R10, R13, R6, c[0x0][0x250] ;  /* 0x000094000d0a0625 */ /* 0x000fc800078e0206 */
[----:B------:R1:W5:Y:S04]  /*0140*/  @!P1 LDG.E R21, [R8.64] ;  /* 0x0000000c08159981 */ /* 0x000368000c1e1900 */
[----:B------:R1:W5:Y:S01]  /*0150*/  @P0 LDG.E R4, [R10.64] ;  /* 0x0000000c0a040981 */ /* 0x000362000c1e1900 */
[----:B------:R-:W-:-:S03]  /*0160*/  ISETP.NE.U32.AND P0, PT, RZ, c[0x0][0x248], PT ;  /* 0x00009200ff007a0c */ /* 0x000fc60003f05070 */
[----:B------:R-:W3:Y:S04]  /*0170*/  S2R R3, SR_CTAID.X ;  /* 0x0000000000037919 */ /* 0x000ee80000002500 */
        /* <DEDUP_REMOVED lines=9> */
.L_x_1538:
[----:B-1-34-:R-:W-:Y:S02]  /*0210*/  MOV R0, c[0x0][0x218] ;  /* 0x0000860000007a02 */ /* 0x01afe40000000f00 */
.L_x_1539:
        /* <DEDUP_REMOVED lines=24> */
[----:B------:R-:W-:Y:S01]  /*03a0*/  SHF.R.S32.HI R2, RZ, 0x8, R2 ;  /* 0x00000008ff027819 */ /* 0x000fe20000011402 */
[----:B------:R-:W1:Y:S01]  /*03b0*/  S2R R0, SR_TID.X ;  /* 0x0000000000007919 */ /* 0x000e620000002100 */
        /* <DEDUP_REMOVED lines=9> */
[----:B------:R-:W-:Y:S02]  /*0450*/  SHF.R.S32.HI R2, RZ, 0x1f, R199 ;  /* 0x0000001fff027819 */ /* 0x000fe400000114c7 */
[----:B------:R-:W-:Y:S02]  /*0460*/  LOP3.LUT R5, R3, 0x1ffffffc, RZ, 0xc0, !PT ;  /* 0x1ffffffc03057812 */ /* 0x000fe400078ec0ff */
[----:B------:R-:W-:Y:S01]  /*0470*/  IADD3 R220, -R199, R220, RZ ;  /* 0x000000dcc7dc7210 */ /* 0x000fe20007ffe1ff */
[----:B------:R-:W-:Y:S01]  /*0480*/  IMAD R2, R2, c[0x0][0x1e8], RZ ;  /* 0x00007a0002027a24 */ /* 0x000fe200078e02ff */
[----:B------:R-:W-:Y:S01]  /*0490*/  SHF.R.S32.HI R3, RZ, 0x2, R3 ;  /* 0x00000002ff037819 */ /* 0x000fe20000011403 */
[----:B------:R-:W-:-:S02]  /*04a0*/  IMAD.IADD R4, R0, 0x1, -R5 ;  /* 0x0000000100047824 */ /* 0x000fc400078e0a05 */
[----:B------:R-:W-:Y:S01]  /*04b0*/  @!P0 SHF.R.S32.HI R6, RZ, 0x1f, R13 ;  /* 0x0000001fff068819 */ /* 0x000fe2000001140d */
[----:B------:R-:W-:-:S04]  /*04c0*/  @!P0 IMAD.WIDE.U32 R10, R13, c[0x0][0x1e0], RZ ;  /* 0x000078000d0a8a25 */ /* 0x000fc800078e00ff */
[----:B------:R-:W-:Y:S02]  /*04d0*/  IMAD.SHL.U32 R4, R4, 0x8, RZ ;  /* 0x0000000804047824 */ /* 0x000fe400078e00ff */
[----:B------:R-:W-:Y:S02]  /*04e0*/  @!P0 IMAD R6, R6, c[0x0][0x1e0], RZ ;  /* 0x0000780006068a24 */ /* 0x000fe400078e02ff */
[----:B------:R-:W-:Y:S01]  /*04f0*/  @P0 IMAD.WIDE.U32 R8, R218, c[0x0][0x1e8], RZ ;  /* 0x00007a00da080a25 */ /* 0x000fe200078e00ff */
[----:B------:R-:W-:Y:S02]  /*0500*/  SHF.R.S32.HI R5, RZ, 0x1f, R4 ;  /* 0x0000001fff057819 */ /* 0x000fe40000011404 */
[----:B------:R-:W-:Y:S01]  /*0510*/  @!P0 MOV R8, R10 ;  /* 0x0000000a00088202 */ /* 0x000fe20000000f00 */
[----:B------:R-:W-:Y:S02]  /*0520*/  @!P0 IMAD R6, R13, c[0x0][0x1e4], R6 ;  /* 0x000079000d068a24 */ /* 0x000fe400078e0206 */
[----:B------:R-:W-:-:S04]  /*0530*/  IMAD.WIDE.U32 R4, R199, c[0x0][0x1e8], R4 ;  /* 0x00007a00c7047a25 */ /* 0x000fc800078e0004 */
[----:B------:R-:W-:Y:S02]  /*0540*/  @P0 IMAD R218, R218, c[0x0][0x1ec], R9 ;  /* 0x00007b00dada0a24 */ /* 0x000fe400078e0209 */
[----:B------:R-:W-:Y:S01]  /*0550*/  @!P0 IMAD.IADD R218, R11, 0x1, R6 ;  /* 0x000000010bda8824 */ /* 0x000fe200078e0206 */
[----:B------:R-:W-:Y:S01]  /*0560*/  IADD3 R4, P0, R8, R4, RZ ;  /* 0x0000000408047210 */ /* 0x000fe20007f1e0ff */
[----:B------:R-:W-:Y:S01]  /*0570*/  IMAD R7, R199, c[0x0][0x1ec], R2 ;  /* 0x00007b00c7077a24 */ /* 0x000fe200078e0202 */
[--C-:B------:R-:W-:Y:S01]  /*0580*/  SHF.R.S32.HI R6, RZ, 0x1f, R26.reuse ;  /* 0x0000001fff067819 */ /* 0x100fe2000001141a */
[----:B------:R-:W-:-:S03]  /*0590*/  IMAD R2, R13, c[0x0][0x1c0], R26 ;  /* 0x000070000d027a24 */ /* 0x000fc600078e021a */
[----:B------:R-:W-:Y:S01]  /*05a0*/  IADD3.X R5, R218, R5, R7, P0, !PT ;  /* 0x00000005da057210 */ /* 0x000fe200007fe407 */
[----:B------:R-:W-:Y:S01]  /*05b0*/  IMAD R9, R6, c[0x0][0x1f0], RZ ;  /* 0x00007c0006097a24 */ /* 0x000fe200078e02ff */
[----:B------:R-:W-:Y:S01]  /*05c0*/  ISETP.GE.AND P0, PT, R3, R220, PT ;  /* 0x000000dc0300720c */ /* 0x000fe20003f06270 */
[----:B------:R-:W-:Y:S01]  /*05d0*/  IMAD R199, R2, c[0x0][0x214], R199 ;  /* 0x0000850002c77a24 */ /* 0x000fe200078e02c7 */
[----:B------:R-:W-:Y:S01]  /*05e0*/  SHF.R.S32.HI R2, RZ, 0x1f, R3 ;  /* 0x0000001fff027819 */ /* 0x000fe20000011403 */
[C---:B------:R-:W-:Y:S02]  /*05f0*/  IMAD R9, R26.reuse, c[0x0][0x1f4], R9 ;  /* 0x00007d001a097a24 */ /* 0x040fe400078e0209 */
[----:B------:R-:W-:-:S05]  /*0600*/  IMAD.WIDE.U32 R4, R26, c[0x0][0x1f0], R4 ;  /* 0x00007c001a047a25 */ /* 0x000fca00078e0004 */
[----:B------:R-:W-:-:S03]  /*0610*/  IADD3 R9, R5, R9, RZ ;  /* 0x0000000905097210 */ /* 0x000fc60007ffe0ff */
        /* <DEDUP_REMOVED lines=9> */
.L_x_1542:
[----:B------:R-:W-:Y:S05]  /*06b0*/  BSYNC B0 ;  /* 0x0000000000007941 */ /* 0x000fea0003800000 */
.L_x_1541:
[----:B------:R-:W-:Y:S01]  /*06c0*/  IADD3 R7, R3, 0x20, RZ ;  /* 0x0000002003077810 */ /* 0x000fe20007ffe0ff */
[----:B------:R-:W-:Y:S03]  /*06d0*/  BSSY B0, `(.L_x_1543) ;  /* 0x000000d000007945 */ /* 0x000fe60003800000 */
[----:B------:R-:W-:-:S13]  /*06e0*/  ISETP.GE.AND P0, PT, R7, R220, PT ;  /* 0x000000dc0700720c */ /* 0x000fda0003f06270 */
        /* <DEDUP_REMOVED lines=11> */
.L_x_1544:
[----:B------:R-:W-:Y:S05]  /*07a0*/  BSYNC B0 ;  /* 0x0000000000007941 */ /* 0x000fea0003800000 */
.L_x_1543:
[----:B------:R-:W-:-:S04]  /*07b0*/  LOP3.LUT P2, RZ, R0, 0x3, RZ, 0xc0, !PT ;  /* 0x0000000300ff7812 */ /* 0x000fc8000784c0ff */
[-C--:B------:R-:W-:Y:S02]  /*07c0*/  ISETP.GE.OR P1, PT, R3, R220.reuse, P2 ;  /* 0x000000dc0300720c */ /* 0x080fe40001726670 */
[----:B------:R-:W-:Y:S02]  /*07d0*/  IADD3 R3, P0, R199, R3, RZ ;  /* 0x00000003c7037210 */ /* 0x000fe40007f1e0ff */
[----:B------:R-:W-:Y:S02]  /*07e0*/  ISETP.GE.OR P2, PT, R7, R220, P2 ;  /* 0x000000dc0700720c */ /* 0x000fe40001746670 */
[----:B------:R-:W-:Y:S02]  /*07f0*/  LEA.HI.X.SX32 R2, R199, R2, 0x1, P0 ;  /* 0x00000002c7027211 */ /* 0x000fe400000f0eff */
[----:B--2---:R-:W-:-:S04]  /*0800*/  LEA R4, P0, R3, c[0x0][0x200], 0x2 ;  /* 0x0000800003047a11 */ /* 0x004fc800078010ff */
[----:B------:R-:W-:Y:S01]  /*0810*/  LEA.HI.X R5, R3, c[0x0][0x204], R2, 0x2, P0 ;  /* 0x0000810003057a11 */ /* 0x000fe200000f1402 */
[----:B------:R-:W-:-:S05]  /*0820*/  @!P1 IMAD.MOV.U32 R3, RZ, RZ, 0x7f800000 ;  /* 0x7f800000ff039424 */ /* 0x000fca00078e00ff */
[----:B------:R2:W-:Y:S01]  /*0830*/  @!P1 STG.E [R4.64], R3 ;  /* 0x0000000304009986 */ /* 0x0005e2000c10190c */
[----:B------:R-:W-:Y:S05]  /*0840*/  @P2 EXIT ;  /* 0x000000000000294d */ /* 0x000fea0003800000 */
[----:B--2---:R-:W-:-:S05]  /*0850*/  MOV R3, 0x7f800000 ;  /* 0x7f80000000037802 */ /* 0x004fca0000000f00 */
[----:B------:R-:W-:Y:S01]  /*0860*/  STG.E [R4.64+0x80], R3 ;  /* 0x0000800304007986 */ /* 0x000fe2000c10190c */
[----:B------:R-:W-:Y:S05]  /*0870*/  EXIT ;  /* 0x000000000000794d */ /* 0x000fea0003800000 */
.L_x_1540:
[----:B-1----:R-:W-:Y:S01]  /*0880*/  ISETP.NE.U32.AND P0, PT, RZ, c[0x0][0x2b8], PT ;  /* 0x0000ae00ff007a0c */ /* 0x002fe20003f05070 */
[----:B------:R-:W-:Y:S01]  /*0890*/  IMAD.MOV.U32 R2, RZ, RZ, R13 ;  /* 0x000000ffff027224 */ /* 0x000fe200078e000d */
[----:B------:R-:W-:Y:S02]  /*08a0*/  ISETP.NE.U32.AND P1, PT, RZ, c[0x0][0x2c0], PT ;  /* 0x0000b000ff007a0c */ /* 0x000fe40003f25070 */
[----:B------:R-:W-:Y:S02]  /*08b0*/  ISETP.NE.AND.EX P0, PT, RZ, c[0x0][0x2bc], PT, P0 ;  /* 0x0000af00ff007a0c */ /* 0x000fe40003f05300 */
[----:B------:R-:W-:-:S11]  /*08c0*/  ISETP.NE.AND.EX P1, PT, RZ, c[0x0][0x2c4], PT, P1 ;  /* 0x0000b100ff007a0c */ /* 0x000fd60003f25310 */
[C---:B------:R-:W-:Y:S02]  /*08d0*/  @P0 IMAD.WIDE R10, R13.reuse, R6, c[0x0][0x2b8] ;  /* 0x0000ae000d0a0625 */ /* 0x040fe400078e0206 */
[----:B------:R-:W-:Y:S02]  /*08e0*/  @P1 SHF.R.S32.HI R6, RZ, 0x1f, R13 ;  /* 0x0000001fff061819 */ /* 0x000fe4000001140d */
[C---:B------:R-:W-:Y:S01]  /*08f0*/  @P1 IMAD.WIDE.U32 R8, R13.reuse, c[0x0][0x2c8], RZ ;  /* 0x0000b2000d081a25 */ /* 0x040fe200078e00ff */
        /* <DEDUP_REMOVED lines=34> */
[----:B------:R-:W-:-:S06]  /*0b20*/  @P2 IADD3 R5, R5, 0x1, RZ ;  /* 0x0000000105052810 */ /* 0x000fcc0007ffe0ff */
        /* <DEDUP_REMOVED lines=37> */
[----:B------:R-:W-:Y:S02]  /*0d80*/  IMAD R5, R19, c[0x0][0x19c], R2 ;  /* 0x0000670013057a24 */ /* 0x000fe400078e0202 */
[C---:B------:R-:W-:Y:S01]  /*0d90*/  IMAD R21, R22.reuse, c[0x0][0x18c], R21 ;  /* 0x0000630016157a24 */ /* 0x040fe200078e0215 */
[----:B------:R-:W-:Y:S01]  /*0da0*/  IADD3 R9, R9, R4, RZ ;  /* 0x0000000409097210 */ /* 0x000fe20007ffe0ff */
[----:B------:R-:W-:-:S04]  /*0db0*/  IMAD.WIDE.U32 R22, R22, c[0x0][0x188], RZ ;  /* 0x0000620016167a25 */ /* 0x000fc800078e00ff */
[----:B------:R-:W-:Y:S01]  /*0dc0*/  IMAD.WIDE.U32 R24, R19, c[0x0][0x198], R8 ;  /* 0x0000660013187a25 */ /* 0x000fe200078e0008 */
[----:B------:R-:W-:-:S03]  /*0dd0*/  IADD3 R21, R23, R21, RZ ;  /* 0x0000001517157210 */ /* 0x000fc60007ffe0ff */
[----:B------:R-:W-:Y:S02]  /*0de0*/  IMAD.IADD R25, R25, 0x1, R5 ;  /* 0x0000000119197824 */ /* 0x000fe400078e0205 */
[----:B------:R-:W-:Y:S02]  /*0df0*/  IMAD R5, R18, c[0x0][0x1b0], RZ ;  /* 0x00006c0012057a24 */ /* 0x000fe400078e02ff */
[----:B------:R-:W-:-:S04]  /*0e00*/  IMAD.WIDE.U32 R24, R20, c[0x0][0x1b0], R24 ;  /* 0x00006c0014187a25 */ /* 0x000fc800078e0018 */
[----:B------:R-:W-:-:S04]  /*0e10*/  IMAD R5, R20, c[0x0][0x1b4], R5 ;  /* 0x00006d0014057a24 */ /* 0x000fc800078e0205 */
[----:B------:R-:W-:Y:S01]  /*0e20*/  IMAD.IADD R5, R25, 0x1, R5 ;  /* 0x0000000119057824 */ /* 0x000fe200078e0205 */
[----:B------:R-:W-:Y:S05]  /*0e30*/  BRA `(.L_x_1546) ;  /* 0x0000040000007947 */ /* 0x000fea0003800000 */
.L_x_1545:
        /* <DEDUP_REMOVED lines=15> */
.L_x_1547:
[----:B------:R-:W-:Y:S01]  /*0f30*/  IABS R10, c[0x0][0x1c8] ;  /* 0x00007200000a7a13 */ /* 0x000fe20000000000 */
[----:B------:R-:W-:Y:S01]  /*0f40*/  @P3 IMAD.IADD R21, R4, 0x1, R21 ;  /* 0x0000000104153824 */ /* 0x000fe200078e0215 */
[----:B------:R-:W-:Y:S02]  /*0f50*/  LEA R19, R196, 0xffffff00, 0x8 ;  /* 0xffffff00c4137811 */ /* 0x000fe400078e40ff */
[----:B------:R-:W1:Y:S01]  /*0f60*/  I2F.RP R11, R10 ;  /* 0x0000000a000b7306 */ /* 0x000e620000209400 */
[----:B------:R-:W-:Y:S01]  /*0f70*/  @P3 IMAD.WIDE.U32 R22, R21, c[0x0][0x1a0], RZ ;  /* 0x0000680015163a25 */ /* 0x000fe200078e00ff */
[----:B------:R-:W-:-:S03]  /*0f80*/  SHF.R.S32.HI R17, RZ, 0x1f, R19 ;  /* 0x0000001fff117819 */ /* 0x000fc60000011413 */
[----:B------:R-:W-:-:S03]  /*0f90*/  @P3 IMAD R21, R21, c[0x0][0x1a4], R23 ;  /* 0x0000690015153a24 */ /* 0x000fc600078e0217 */
[----:B-1----:R-:W1:Y:S02]  /*0fa0*/  MUFU.RCP R14, R11 ;  /* 0x0000000b000e7308 */ /* 0x002e640000001000 */
[----:B-1----:R-:W-:-:S06]  /*0fb0*/  IADD3 R14, R14, 0xffffffe, RZ ;  /* 0x0ffffffe0e0e7810 */ /* 0x002fcc0007ffe0ff */
[----:B------:R-:W1:Y:S02]  /*0fc0*/  F2I.FTZ.U32.TRUNC.NTZ R15, R14 ;  /* 0x0000000e000f7305 */ /* 0x000e64000021f000 */
[----:B-1----:R-:W-:Y:S01]  /*0fd0*/  IMAD.MOV R6, RZ, RZ, -R15 ;  /* 0x000000ffff067224 */ /* 0x002fe200078e0a0f */
[----:B------:R-:W-:-:S03]  /*0fe0*/  MOV R14, RZ ;  /* 0x000000ff000e7202 */ /* 0x000fc60000000f00 */
[----:B------:R-:W-:Y:S01]  /*0ff0*/  IMAD R9, R6, R10, RZ ;  /* 0x0000000a06097224 */ /* 0x000fe200078e02ff */
[----:B------:R-:W-:-:S03]  /*1000*/  IABS R6, R26 ;  /* 0x0000001a00067213 */ /* 0x000fc60000000000 */
[----:B------:R-:W-:-:S06]  /*1010*/  IMAD.HI.U32 R9, R15, R9, R14 ;  /* 0x000000090f097227 */ /* 0x000fcc00078e000e */
[----:B------:R-:W-:-:S04]  /*1020*/  IMAD.HI.U32 R20, R9, R6, RZ ;  /* 0x0000000609147227 */ /* 0x000fc800078e00ff */
[----:B------:R-:W-:-:S04]  /*1030*/  IMAD.MOV R9, RZ, RZ, -R20 ;  /* 0x000000ffff097224 */ /* 0x000fc800078e0a14 */
[----:B------:R-:W-:Y:S01]  /*1040*/  IMAD R9, R10, R9, R6 ;  /* 0x000000090a097224 */ /* 0x000fe200078e0206 */
[----:B------:R-:W-:-:S04]  /*1050*/  LOP3.LUT R6, R26, c[0x0][0x1c8], RZ, 0x3c, !PT ;  /* 0x000072001a067a12 */ /* 0x000fc800078e3cff */
[----:B------:R-:W-:Y:S02]  /*1060*/  ISETP.GT.U32.AND P0, PT, R10, R9, PT ;  /* 0x000000090a00720c */ /* 0x000fe40003f04070 */
[----:B------:R-:W-:Y:S01]  /*1070*/  ISETP.GE.AND P1, PT, R6, RZ, PT ;  /* 0x000000ff0600720c */ /* 0x000fe20003f26270 */
[----:B------:R-:W-:-:S10]  /*1080*/  IMAD R6, R17, c[0x0][0x198], RZ ;  /* 0x0000660011067a24 */ /* 0x000fd400078e02ff */
[-C--:B------:R-:W-:Y:S02]  /*1090*/  @!P0 IADD3 R9, R9, -R10.reuse, RZ ;  /* 0x8000000a09098210 */ /* 0x080fe40007ffe0ff */
[----:B------:R-:W-:Y:S02]  /*10a0*/  @!P0 IADD3 R20, R20, 0x1, RZ ;  /* 0x0000000114148810 */ /* 0x000fe40007ffe0ff */
[----:B------:R-:W-:Y:S02]  /*10b0*/  ISETP.GE.U32.AND P2, PT, R9, R10, PT ;  /* 0x0000000a0900720c */ /* 0x000fe40003f46070 */
[----:B------:R-:W-:Y:S02]  /*10c0*/  ISETP.NE.AND P0, PT, RZ, c[0x0][0x1c8], PT ;  /* 0x00007200ff007a0c */ /* 0x000fe40003f05270 */
[----:B------:R-:W-:Y:S01]  /*10d0*/  MOV R9, R5 ;  /* 0x0000000500097202 */ /* 0x000fe20000000f00 */
[----:B------:R-:W-:-:S04]  /*10e0*/  IMAD R5, R19, c[0x0][0x19c], R6 ;  /* 0x0000670013057a24 */ /* 0x000fc800078e0206 */
[----:B------:R-:W-:-:S04]  /*10f0*/  IMAD.WIDE.U32 R8, R19, c[0x0][0x198], R8 ;  /* 0x0000660013087a25 */ /* 0x000fc800078e0008 */
[----:B------:R-:W-:Y:S02]  /*1100*/  @P2 IADD3 R20, R20, 0x1, RZ ;  /* 0x0000000114142810 */ /* 0x000fe40007ffe0ff */
[----:B------:R-:W-:-:S03]  /*1110*/  IADD3 R9, R9, R5, RZ ;  /* 0x0000000509097210 */ /* 0x000fc60007ffe0ff */
[----:B------:R-:W-:Y:S01]  /*1120*/  @!P1 IMAD.MOV R20, RZ, RZ, -R20 ;  /* 0x000000ffff149224 */ /* 0x000fe200078e0a14 */
        /* <DEDUP_REMOVED lines=17> */
.L_x_1546:
[----:B------:R-:W-:Y:S01]  /*1240*/  ISETP.NE.AND P0, PT, R218, -0x1, PT ;  /* 0xffffffffda00780c */ /* 0x000fe20003f05270 */
[----:B------:R-:W-:Y:S01]  /*1250*/  IMAD.IADD R214, R220, 0x1, -R199 ;  /* 0x00000001dcd67824 */ /* 0x000fe200078e0ac7 */
[----:B------:R-:W-:Y:S01]  /*1260*/  SHF.R.S32.HI R9, RZ, 0x1f, R0 ;  /* 0x0000001fff097819 */ /* 0x000fe20000011400 */
[----:B------:R-:W-:Y:S01]  /*1270*/  IMAD.MOV.U32 R192, RZ, RZ, c[0x0][0x198] ;  /* 0x00006600ffc07624 */ /* 0x000fe200078e00ff */
[----:B------:R-:W-:Y:S01]  /*1280*/  IADD3 R219, R196, -0x1, RZ ;  /* 0xffffffffc4db7810 */ /* 0x000fe20007ffe0ff */
[----:B------:R-:W-:Y:S01]  /*1290*/  IMAD.MOV.U32 R40, RZ, RZ, 0x10 ;  /* 0x00000010ff287424 */ /* 0x000fe200078e00ff */
[CC--:B------:R-:W-:Y:S02]  /*12a0*/  LEA.HI R221, R9.reuse, R0.reuse, RZ, 0x2 ;  /* 0x0000000009dd7211 */ /* 0x0c0fe400078f10ff */
[----:B------:R-:W-:Y:S02]  /*12b0*/  LEA.HI R201, R9, R0, RZ, 0x5 ;  /* 0x0000000009c97211 */ /* 0x000fe400078f28ff */
[----:B------:R-:W-:-:S02]  /*12c0*/  LOP3.LUT R15, R221, 0xfffffffc, RZ, 0xc0, !PT ;  /* 0xfffffffcdd0f7812 */ /* 0x000fc400078ec0ff */
[----:B------:R-:W-:Y:S01]  /*12d0*/  SHF.R.S32.HI R224, RZ, 0x2, R221 ;  /* 0x00000002ffe07819 */ /* 0x000fe200000114dd */
[----:B------:R-:W-:Y:S01]  /*12e0*/  @P0 IMAD.WIDE.U32 R28, R218, c[0x0][0x190], RZ ;  /* 0x00006400da1c0a25 */ /* 0x000fe200078e00ff */
[----:B-----5:R-:W-:Y:S02]  /*12f0*/  @!P0 SHF.R.S32.HI R2, RZ, 0x1f, R13 ;  /* 0x0000001fff028819 */ /* 0x020fe4000001140d */
[----:B------:R-:W-:Y:S01]  /*1300*/  IADD3 R6, R224, 0x20, RZ ;  /* 0x00000020e0067810 */ /* 0x000fe20007ffe0ff */
[----:B------:R-:W-:Y:S01]  /*1310*/  @!P0 IMAD.WIDE.U32 R10, R13, c[0x0][0x178], RZ ;  /* 0x00005e000d0a8a25 */ /* 0x000fe200078e00ff */
[----:B------:R-:W-:Y:S02]  /*1320*/  LEA.HI R221, R221, R224, RZ, 0x1 ;  /* 0x000000e0dddd7211 */ /* 0x000fe400078f08ff */
[----:B------:R-:W-:Y:S01]  /*1330*/  ISETP.GE.AND P5, PT, R6, R214, PT ;  /* 0x000000d60600720c */ /* 0x000fe20003fa6270 */
[----:B------:R-:W-:Y:S01]  /*1340*/  @!P0 IMAD R2, R2, c[0x0][0x178], RZ ;  /* 0x00005e0002028a24 */ /* 0x000fe200078e02ff */
[----:B------:R-:W-:Y:S01]  /*1350*/  LOP3.LUT R221, R221, 0x7fffffe, RZ, 0xc0, !PT ;  /* 0x07fffffedddd7812 */ /* 0x000fe200078ec0ff */
[----:B------:R-:W-:Y:S01]  /*1360*/  IMAD.IADD R222, R0, 0x1, -R15 ;  /* 0x0000000100de7824 */ /* 0x000fe200078e0a0f */
[----:B------:R-:W-:Y:S01]  /*1370*/  SHF.R.S32.HI R225, RZ, 0x1f, R224 ;  /* 0x0000001fffe17819 */ /* 0x000fe200000114e0 */
[----:B------:R-:W-:Y:S01]  /*1380*/  @!P0 IMAD R2, R13, c[0x0][0x17c], R2 ;  /* 0x00005f000d028a24 */ /* 0x000fe200078e0202 */
[----:B------:R-:W-:Y:S01]  /*1390*/  SHF.R.S32.HI R13, RZ, 0x1f, R26 ;  /* 0x0000001fff0d7819 */ /* 0x000fe2000001141a */
[----:B------:R-:W-:Y:S01]  /*13a0*/  @P0 IMAD R15, R218, c[0x0][0x194], R29 ;  /* 0x00006500da0f0a24 */ /* 0x000fe200078e021d */
[----:B------:R-:W-:Y:S01]  /*13b0*/  SHF.R.S32.HI R200, RZ, 0x5, R201 ;  /* 0x00000005ffc87819 */ /* 0x000fe200000114c9 */
[----:B------:R-:W-:Y:S01]  /*13c0*/  @!P0 IMAD.MOV.U32 R28, RZ, RZ, R10 ;  /* 0x000000ffff1c8224 */ /* 0x000fe200078e000a */
[----:B------:R-:W-:Y:S01]  /*13d0*/  IADD3 R16, R224, 0x40, RZ ;  /* 0x00000040e0107810 */ /* 0x000fe20007ffe0ff */
[----:B------:R-:W-:Y:S01]  /*13e0*/  IMAD.SHL.U32 R222, R222, 0x8, RZ ;  /* 0x00000008dede7824 */ /* 0x000fe200078e00ff */
[----:B------:R-:W-:Y:S01]  /*13f0*/  IADD3 R10, R224, 0xa0, RZ ;  /* 0x000000a0e00a7810 */ /* 0x000fe20007ffe0ff */
[----:B------:R-:W-:Y:S01]  /*1400*/  @!P0 IMAD.IADD R15, R11, 0x1, R2 ;  /* 0x000000010b0f8824 */ /* 0x000fe200078e0202 */
[----:B------:R-:W-:Y:S01]  /*1410*/  LEA.HI R11, R9, R0, RZ, 0x3 ;  /* 0x00000000090b7211 */ /* 0x000fe200078f18ff */
[----:B------:R-:W-:Y:S01]  /*1420*/  IMAD R13, R13, c[0x0][0x1a8], RZ ;  /* 0x00006a000d0d7a24 */ /* 0x000fe200078e02ff */
[----:B------:R-:W-:Y:S01]  /*1430*/  IADD3 R28, P0, R222, R28, RZ ;  /* 0x0000001cde1c7210 */ /* 0x000fe20007f1e0ff */
[----:B------:R-:W-:Y:S01]  /*1440*/  IMAD.IADD R221, R224, 0x1, -R221 ;  /* 0x00000001e0dd7824 */ /* 0x000fe200078e0add */
[----:B------:R-:W-:Y:S01]  /*1450*/  SHF.R.S32.HI R223, RZ, 0x1f, R222 ;  /* 0x0000001fffdf7819 */ /* 0x000fe200000114de */
[----:B------:R-:W-:Y:S01]  /*1460*/  IMAD R14, R26, c[0x0][0x1ac], R13 ;  /* 0x00006b001a0e7a24 */ /* 0x000fe200078e020d */
[----:B------:R-:W-:Y:S01]  /*1470*/  SHF.R.S32.HI R8, RZ, 0x3, R11 ;  /* 0x00000003ff087819 */ /* 0x000fe2000001140b */
[----:B------:R-:W-:Y:S01]  /*1480*/  IMAD.WIDE R2, R3, 0x40, R224 ;  /* 0x0000004003027825 */ /* 0x000fe200078e02e0 */
[----:B------:R-:W-:-:S02]  /*1490*/  IADD3 R24, P2, R222, R24, RZ ;  /* 0x00000018de187210 */ /* 0x000fc40007f5e0ff */
[----:B------:R-:W-:Y:S01]  /*14a0*/  LOP3.LUT R11, R11, 0xfffffff8, RZ, 0xc0, !PT ;  /* 0xfffffff80b0b7812 */ /* 0x000fe200078ec0ff */
[----:B------:R-:W-:Y:S01]  /*14b0*/  IMAD.X R29, R223, 0x1, R15, P0 ;  /* 0x00000001df1d7824 */ /* 0x000fe200000e060f */
[----:B------:R-:W-:Y:S01]  /*14c0*/  ISETP.GE.AND P0, PT, R224, R214, PT ;  /* 0x000000d6e000720c */ /* 0x000fe20003f06270 */
[----:B------:R-:W-:Y:S01]  /*14d0*/  IMAD.SHL.U32 R15, R8, 0x40, RZ ;  /* 0x00000040080f7824 */ /* 0x000fe200078e00ff */
[----:B------:R-:W-:Y:S01]  /*14e0*/  @!P5 IADD3 R12, P1, R2, 0x20, RZ ;  /* 0x00000020020cd810 */ /* 0x000fe20007f3e0ff */
[----:B------:R-:W-:Y:S01]  /*14f0*/  IMAD R221, R200, 0x8, R221 ;  /* 0x00000008c8dd7824 */ /* 0x000fe200078e02dd */
[----:B------:R-:W-:Y:S01]  /*1500*/  LOP3.LUT R201, R201, 0xffffffe0, RZ, 0xc0, !PT ;  /* 0xffffffe0c9c97812 */ /* 0x000fe200078ec0ff */
[----:B------:R-:W-:Y:S01]  /*1510*/  IMAD.WIDE.U32 R26, R26, c[0x0][0x1a8], R28 ;  /* 0x00006a001a1a7a25 */ /* 0x000fe200078e001c */
[----:B------:R-:W-:-:S03]  /*1520*/  LOP3.LUT R15, R15, 0xc0, RZ, 0xc0, !PT ;  /* 0x000000c00f0f7812 */ /* 0x000fc600078ec0ff */
[----:B------:R-:W-:Y:S01]  /*1530*/  IMAD.X R25, R223, 0x1, R5, P2 ;  /* 0x00000001df197824 */ /* 0x000fe200010e0605 */
[----:B------:R-:W-:Y:S01]  /*1540*/  LOP3.LUT R13, R15, 0x18, R222, 0xf8, !PT ;  /* 0x000000180f0d7812 */ /* 0x000fe200078ef8de */
[----:B------:R-:W-:Y:S01]  /*1550*/  IMAD.SHL.U32 R5, R219, 0x100, RZ ;  /* 0x00000100db057824 */ /* 0x000fe200078e00ff */
[----:B------:R-:W-:Y:S01]  /*1560*/  SHF.R.U32.HI R4, RZ, 0x3, R15 ;  /* 0x00000003ff047819 */ /* 0x000fe2000001160f */
[----:B------:R-:W-:Y:S02]  /*1570*/  IMAD.IADD R15, R27, 0x1, R14 ;  /* 0x000000011b0f7824 */ /* 0x000fe400078e020e */
[----:B------:R-:W-:Y:S01]  /*1580*/  @!P0 IMAD.MOV.U32 R14, RZ, RZ, R26 ;  /* 0x000000ffff0e8224 */ /* 0x000fe200078e001a */
[----:B------:R-:W-:Y:S01]  /*1590*/  LOP3.LUT R4, R13, R4, RZ, 0x3c, !PT ;  /* 0x000000040d047212 */ /* 0x000fe200078e3cff */
[--C-:B------:R-:W-:Y:S02]  /*15a0*/  @!P5 IMAD.MOV.U32 R27, RZ, RZ, R15.reuse ;  /* 0x000000ffff1bd224 */ /* 0x100fe400078e000f */
[----:B------:R-:W-:-:S04]  /*15b0*/  @!P0 IMAD.WIDE.U32 R14, R2, c[0x0][0x190], R14 ;  /* 0x00006400020e8a25 */ /* 0x000fc800078e000e */
[----:B------:R-:W-:Y:S02]  /*15c0*/  IMAD.U32 R221, R221, 0x20, R4 ;  /* 0x00000020dddd7824 */ /* 0x000fe400078e0004 */
[----:B------:R-:W-:Y:S02]  /*15d0*/  @!P0 IMAD R4, R3, c[0x0][0x190], RZ ;  /* 0x0000640003048a24 */ /* 0x000fe400078e02ff */
[----:B------:R-:W-:Y:S02]  /*15e0*/  @!P5 IMAD.X R3, RZ, RZ, R3, P1 ;  /* 0x000000ffff03d224 */ /* 0x000fe400008e0603 */
[----:B------:R-:W-:Y:S02]  /*15f0*/  @!P0 IMAD R4, R2, c[0x0][0x194], R4 ;  /* 0x0000650002048a24 */ /* 0x000fe400078e0204 */
[----:B------:R-:W-:Y:S02]  /*1600*/  @!P5 IMAD R3, R3, c[0x0][0x190], RZ ;  /* 0x000064000303da24 */ /* 0x000fe400078e02ff */
[----:B------:R-:W-:-:S02]  /*1610*/  @!P0 IMAD.IADD R4, R15, 0x1, R4 ;  /* 0x000000010f048824 */ /* 0x000fc400078e0204 */
[C---:B------:R-:W-:Y:S02]  /*1620*/  @!P5 IMAD R2, R12.reuse, c[0x0][0x194], R3 ;  /* 0x000065000c02da24 */ /* 0x040fe400078e0203 */
[----:B------:R-:W-:Y:S02]  /*1630*/  IMAD.IADD R3, R7, 0x1, -R5 ;  /* 0x0000000107037824 */ /* 0x000fe400078e0a05 */
[----:B------:R-:W-:Y:S01]  /*1640*/  @!P5 IMAD.WIDE.U32 R12, R12, c[0x0][0x190], R26 ;  /* 0x000064000c0cda25 */ /* 0x000fe200078e001a */
[----:B------:R-:W-:Y:S02]  /*1650*/  @!P0 LEA R26, P2, R14, c[0x0][0x160], 0x1 ;  /* 0x000058000e1a8a11 */ /* 0x000fe400078408ff */
[----:B------:R-:W-:Y:S01]  /*1660*/  ISETP.GE.AND P3, PT, R6, R3, PT ;  /* 0x000000030600720c */ /* 0x000fe20003f66270 */
[----:B------:R-:W-:Y:S01]  /*1670*/  IMAD R195, R225, c[0x0][0x198], RZ ;  /* 0x00006600e1c37a24 */ /* 0x000fe200078e02ff */
[----:B------:R-:W-:Y:S01]  /*1680*/  @!P5 LEA R28, P1, R12, c[0x0][0x160], 0x1 ;  /* 0x000058000c1cda11 */ /* 0x000fe200078208ff */
[----:B------:R-:W-:Y:S01]  /*1690*/  IMAD.WIDE.U32 R24, R224, c[0x0][0x198], R24 ;  /* 0x00006600e0187a25 */ /* 0x000fe200078e0018 */
[----:B------:R-:W-:-:S02]  /*16a0*/  @!P0 LEA.HI.X R27, R14, c[0x0][0x164], R4, 0x1, P2 ;  /* 0x000059000e1b8a11 */ /* 0x000fc400010f0c04 */
[-C--:B------:R-:W-:Y:S01]  /*16b0*/  ISETP.GE.AND P4, PT, R224, R3.reuse, PT ;  /* 0x00000003e000720c */ /* 0x080fe20003f86270 */
[----:B------:R-:W-:Y:S01]  /*16c0*/  @!P5 IMAD.IADD R2, R13, 0x1, R2 ;  /* 0x000000010d02d824 */ /* 0x000fe200078e0202 */
[-C--:B------:R-:W-:Y:S01]  /*16d0*/  ISETP.GE.AND P2, PT, R16, R3.reuse, PT ;  /* 0x000000031000720c */ /* 0x080fe20003f46270 */
[----:B------:R-:W-:Y:S01]  /*16e0*/  IMAD.SHL.U32 R221, R221, 0x2, RZ ;  /* 0x00000002dddd7824 */ /* 0x000fe200078e00ff */
[C---:B------:R-:W-:Y:S01]  /*16f0*/  IADD3 R14, R224.reuse, 0x60, RZ ;  /* 0x00000060e00e7810 */ /* 0x040fe20007ffe0ff */
[----:B------:R-:W-:Y:S01]  /*1700*/  IMAD R195, R224, c[0x0][0x19c], R195 ;  /* 0x00006700e0c37a24 */ /* 0x000fe200078e02c3 */
[----:B------:R-:W-:Y:S01]  /*1710*/  @!P5 LEA.HI.X R29, R12, c[0x0][0x164], R2, 0x1, P1 ;  /* 0x000059000c1dda11 */ /* 0x000fe200008f0c02 */
[----:B------:R-:W-:Y:S01]  /*1720*/  IMAD.MOV.U32 R194, RZ, RZ, R24 ;  /* 0x000000ffffc27224 */ /* 0x000fe200078e0018 */
[----:B------:R-:W-:Y:S01]  /*1730*/  @!PT LDS RZ, [RZ] ;  /* 0x00000000fffff984 */ /* 0x000fe20000000800 */
[----:B------:R-:W-:Y:S01]  /*1740*/  @!PT LDS RZ, [RZ] ;  /* 0x00000000fffff984 */ /* 0x000fe20000000800 */
[----:B------:R-:W-:Y:S01]  /*1750*/  @!PT LDS RZ, [RZ] ;  /* 0x00000000fffff984 */ /* 0x000fe20000000800 */
[----:B------:R1:W-:Y:S01]  /*1760*/  @!P0 LDGSTS.E.BYPASS.LTC128B.128 [R221], [R26.64] ;  /* 0x000000001add8fae */ /* 0x0003e2000b901d4c */
[----:B------:R-:W-:Y:S01]  /*1770*/  IMAD.IADD R195, R25, 0x1, R195 ;  /* 0x0000000119c37824 */ /* 0x000fe200078e02c3 */
[----:B------:R-:W-:Y:S01]  /*1780*/  ISETP.GE.AND P1, PT, R14, R3, PT ;  /* 0x000000030e00720c */ /* 0x000fe20003f26270 */
[----:B------:R-:W-:Y:S01]  /*1790*/  IMAD.MOV.U32 R13, RZ, RZ, c[0x0][0x19c] ;  /* 0x00006700ff0d7624 */ /* 0x000fe200078e00ff */
[C---:B------:R-:W-:Y:S01]  /*17a0*/  @!P3 LEA R23, P0, R192.reuse, R194, 0x5 ;  /* 0x000000c2c017b211 */ /* 0x040fe200078028ff */
[----:B------:R2:W-:Y:S01]  /*17b0*/  @!P5 LDGSTS.E.BYPASS.LTC128B.128 [R221+0x800], [R28.64] ;  /* 0x008000001cdddfae */ /* 0x0005e2000b901d4c */
[----:B------:R-:W-:Y:S01]  /*17c0*/  IMAD.WIDE.U32 R24, R192, 0x40, RZ ;  /* 0x00000040c0187825 */ /* 0x000fe200078e00ff */
[----:B------:R-:W-:-:S02]  /*17d0*/  IADD3 R12, R224, 0x80, RZ ;  /* 0x00000080e00c7810 */ /* 0x000fc40007ffe0ff */
[----:B------:R-:W-:Y:S01]  /*17e0*/  @!P3 LEA.HI.X R2, R192, R195, R13, 0x5, P0 ;  /* 0x000000c3c002b211 */ /* 0x000fe200000f2c0d */
[----:B------:R-:W-:Y:S01]  /*17f0*/  IMAD.SHL.U32 R4, R13, 0x40, RZ ;  /* 0x000000400d047824 */ /* 0x000fe200078e00ff */
[C---:B------:R-:W-:Y:S01]  /*1800*/  @!P3 LEA R34, P5, R23.reuse, c[0x0][0x168], 0x1 ;  /* 0x00005a001722ba11 */ /* 0x040fe200078a08ff */
[----:B------:R-:W-:Y:S01]  /*1810*/  IMAD.SHL.U32 R8, R8, 0x8, RZ ;  /* 0x0000000808087824 */ /* 0x000fe200078e00ff */
[----:B------:R-:W-:Y:S01]  /*1820*/  @!P2 IADD3 R15, P0, R194, R24, RZ ;  /* 0x00000018c20fa210 */ /* 0x000fe20007f1e0ff */
[----:B------:R-:W-:Y:S01]  /*1830*/  IMAD.IADD R201, R0, 0x1, -R201 ;  /* 0x0000000100c97824 */ /* 0x000fe200078e0ac9 */
[----:B------:R-:W-:Y:S01]  /*1840*/  @!P3 LEA.HI.X R35, R23, c[0x0][0x16c], R2, 0x1, P5 ;  /* 0x00005b001723ba11 */ /* 0x000fe200028f0c02 */
[----:B------:R-:W-:Y:S01]  /*1850*/  @!P1 IMAD R2, R13, 0x60, RZ ;  /* 0x000000600d029824 */ /* 0x000fe200078e02ff */
[----:B------:R-:W-:Y:S01]  /*1860*/  @!P2 IADD3.X R4, R195, R25, R4, P0, !PT ;  /* 0x00000019c304a210 */ /* 0x000fe200007fe404 */
[----:B------:R-:W-:Y:S01]  /*1870*/  @!P1 IMAD.WIDE.U32 R24, R192, 0x60, R194 ;  /* 0x00000060c0189825 */ /* 0x000fe200078e00c2 */
[----:B------:R-:W-:-:S03]  /*1880*/  @!P2 LEA R32, P0, R15, c[0x0][0x168], 0x1 ;  /* 0x00005a000f20aa11 */ /* 0x000fc600078008ff */
[----:B------:R-:W-:Y:S01]  /*1890*/  @!P1 IMAD.IADD R2, R25, 0x1, R2 ;  /* 0x0000000119029824 */ /* 0x000fe200078e0202 */
[----:B------:R-:W-:Y:S01]  /*18a0*/  @!P2 LEA.HI.X R33, R15, c[0x0][0x16c], R4, 0x1, P0 ;  /* 0x00005b000f21aa11 */ /* 0x000fe200000f0c04 */
[----:B------:R-:W-:Y:S01]  /*18b0*/  IMAD R199, R200, 0x10, R199 ;  /* 0x00000010c8c77824 */ /* 0x000fe200078e02c7 */
[----:B------:R-:W-:Y:S02]  /*18c0*/  @!P1 LEA R30, P0, R24, c[0x0][0x168], 0x1 ;  /* 0x00005a00181e9a11 */ /* 0x000fe400078008ff */
[----:B-1----:R-:W-:Y:S02]  /*18d0*/  @!P4 LEA R26, P5, R194, c[0x0][0x168], 0x1 ;  /* 0x00005a00c21aca11 */ /* 0x002fe400078a08ff */
[----:B------:R-:W-:Y:S02]  /*18e0*/  @!P1 LEA.HI.X R31, R24, c[0x0][0x16c], R2, 0x1, P0 ;  /* 0x00005b00181f9a11 */ /* 0x000fe400000f0c02 */
[----:B------:R-:W-:Y:S02]  /*18f0*/  @!P4 LEA.HI.X R27, R194, c[0x0][0x16c], R195, 0x1, P5 ;  /* 0x00005b00c21bca11 */ /* 0x000fe400028f0cc3 */
[----:B------:R-:W-:-:S02]  /*1900*/  ISETP.GE.AND P5, PT, R12, R3, PT ;  /* 0x000000030c00720c */ /* 0x000fc40003fa6270 */
[----:B------:R-:W-:Y:S01]  /*1910*/  IADD3 R2, R224, 0xc0, RZ ;  /* 0x000000c0e0027810 */ /* 0x000fe20007ffe0ff */
[----:B------:R1:W-:Y:S01]  /*1920*/  @!P4 LDGSTS.E.BYPASS.LTC128B.128 [R221+0x1000], [R26.64] ;  /* 0x010000001addcfae */ /* 0x0003e2000b901d4c */
[-C--:B------:R-:W-:Y:S02]  /*1930*/  ISETP.GE.AND P4, PT, R10, R3.reuse, PT ;  /* 0x000000030a00720c */ /* 0x080fe40003f86270 */
[----:B------:R-:W-:Y:S01]  /*1940*/  IADD3 R4, R224, 0xe0, RZ ;  /* 0x000000e0e0047810 */ /* 0x000fe20007ffe0ff */
[----:B------:R3:W-:Y:S01]  /*1950*/  @!P3 LDGSTS.E.BYPASS.LTC128B.128 [R221+0x1800], [R34.64] ;  /* 0x0180000022ddbfae */ /* 0x0007e2000b901d4c */
[----:B------:R-:W-:-:S03]  /*1960*/  ISETP.GE.AND P3, PT, R2, R3, PT ;  /* 0x000000030200720c */ /* 0x000fc60003f66270 */
[----:B------:R4:W-:Y:S01]  /*1970*/  @!P2 LDGSTS.E.BYPASS.LTC128B.128 [R221+0x2000], [R32.64] ;  /* 0x0200000020ddafae */ /* 0x0009e2000b901d4c */
[----:B------:R-:W-:Y:S02]  /*1980*/  ISETP.GE.AND P2, PT, R4, R3, PT ;  /* 0x000000030400720c */ /* 0x000fe40003f46270 */
[C---:B------:R-:W-:Y:S01]  /*1990*/  @!P5 LEA R24, P0, R192.reuse, R194, 0x7 ;  /* 0x000000c2c018d211 */ /* 0x040fe200078038ff */
[----:B------:R4:W-:Y:S02]  /*19a0*/  @!P1 LDGSTS.E.BYPASS.LTC128B.128 [R221+0x2800], [R30.64] ;  /* 0x028000001edd9fae */ /* 0x0009e4000b901d4c */
[----:B------:R-:W-:Y:S01]  /*19b0*/  @!P4 IMAD R15, R13, 0xa0, RZ ;  /* 0x000000a00d0fc824 */ /* 0x000fe200078e02ff */
[----:B------:R-:W-:Y:S02]  /*19c0*/  @!P5 LEA.HI.X R23, R192, R195, R13, 0x7, P0 ;  /* 0x000000c3c017d211 */ /* 0x000fe400000f3c0d */
[----:B--2---:R-:W-:-:S04]  /*19d0*/  @!P5 LEA R28, P0, R24, c[0x0][0x168], 0x1 ;  /* 0x00005a00181cda11 */ /* 0x004fc800078008ff */
[----:B------:R-:W-:Y:S01]  /*19e0*/  @!P5 LEA.HI.X R29, R24, c[0x0][0x16c], R23, 0x1, P0 ;  /* 0x00005b00181dda11 */ /* 0x000fe200000f0c17 */
[----:B------:R-:W-:-:S04]  /*19f0*/  IMAD R23, R18, c[0x0][0x1b8], RZ ;  /* 0x00006e0012177a24 */ /* 0x000fc800078e02ff */
[----:B------:R2:W-:Y:S01]  /*1a00*/  @!P5 LDGSTS.E.BYPASS.LTC128B.128 [R221+0x3000], [R28.64] ;  /* 0x030000001cdddfae */ /* 0x0005e2000b901d4c */
[----:B-1----:R-:W-:Y:S01]  /*1a10*/  @!P4 IMAD.WIDE.U32 R26, R192, 0xa0, R194 ;  /* 0x000000a0c01ac825 */ /* 0x002fe200078e00c2 */
[-C--:B------:R-:W-:Y:S02]  /*1a20*/  ISETP.GE.AND P5, PT, R14, R3.reuse, PT ;  /* 0x000000030e00720c */ /* 0x080fe40003fa6270 */
[----:B------:R-:W-:Y:S01]  /*1a30*/  LEA.HI R14, R9, R0, RZ, 0x4 ;  /* 0x00000000090e7211 */ /* 0x000fe200078f20ff */
[----:B------:R-:W-:Y:S01]  /*1a40*/  @!P4 IMAD.IADD R15, R27, 0x1, R15 ;  /* 0x000000011b0fc824 */ /* 0x000fe200078e020f */
[----:B------:R-:W-:Y:S01]  /*1a50*/  @!P4 LEA R24, P0, R26, c[0x0][0x168], 0x1 ;  /* 0x00005a001a18ca11 */ /* 0x000fe200078008ff */
[----:B---3--:R-:W-:Y:S01]  /*1a60*/  @!P3 IMAD.WIDE.U32 R34, R192, 0xc0, R194 ;  /* 0x000000c0c022b825 */ /* 0x008fe200078e00c2 */
[----:B------:R-:W-:Y:S02]  /*1a70*/  LOP3.LUT R9, R14, 0xfffffff0, RZ, 0xc0, !PT ;  /* 0xfffffff00e097812 */ /* 0x000fe400078ec0ff */
[----:B------:R-:W-:Y:S01]  /*1a80*/  @!P4 LEA.HI.X R25, R26, c[0x0][0x16c], R15, 0x1, P0 ;  /* 0x00005b001a19ca11 */ /* 0x000fe200000f0c0f */
[C---:B------:R-:W-:Y:S01]  /*1a90*/  @!P3 IMAD R15, R13.reuse, 0xc0, RZ ;  /* 0x000000c00d0fb824 */ /* 0x040fe200078e02ff */
[----:B------:R-:W-:Y:S01]  /*1aa0*/  IADD3 R26, P0, R222, R22, RZ ;  /* 0x00000016de1a7210 */ /* 0x000fe20007f1e0ff */
[----:B------:R-:W-:Y:S01]  /*1ab0*/  @!P2 IMAD R13, R13, 0xe0, RZ ;  /* 0x000000e00d0da824 */ /* 0x000fe200078e02ff */
[----:B----4-:R-:W-:Y:S01]  /*1ac0*/  @!P3 LEA R30, P1, R34, c[0x0][0x168], 0x1 ;  /* 0x00005a00221eba11 */ /* 0x010fe200078208ff */
[----:B------:R-:W-:Y:S01]  /*1ad0*/  @!P2 IMAD.WIDE.U32 R32, R192, 0xe0, R194 ;  /* 0x000000e0c020a825 */ /* 0x000fe200078e00c2 */
[----:B------:R1:W-:Y:S01]  /*1ae0*/  @!P4 LDGSTS.E.BYPASS.LTC128B.128 [R221+0x3800], [R24.64] ;  /* 0x0380000018ddcfae */ /* 0x0003e2000b901d4c */
[----:B------:R-:W-:-:S02]  /*1af0*/  ISETP.GE.AND P4, PT, R12, R3, PT ;  /* 0x000000030c00720c */ /* 0x000fc40003f86270 */
[----:B------:R-:W-:Y:S02]  /*1b00*/  @!P3 IMAD.IADD R15, R35, 0x1, R15 ;  /* 0x00000001230fb824 */ /* 0x000fe400078e020f */
[----:B------:R-:W-:Y:S01]  /*1b10*/  IMAD.X R27, R223, 0x1, R21, P0 ;  /* 0x00000001df1b7824 */ /* 0x000fe200000e0615 */
[----:B------:R-:W-:Y:S01]  /*1b20*/  @!P2 LEA R36, P0, R32, c[0x0][0x168], 0x1 ;  /* 0x00005a002024aa11 */ /* 0x000fe200078008ff */
[----:B------:R-:W-:Y:S01]  /*1b30*/  @!P2 IMAD.IADD R13, R33, 0x1, R13 ;  /* 0x00000001210da824 */ /* 0x000fe200078e020d */
[----:B------:R-:W-:Y:S01]  /*1b40*/  @!P3 LEA.HI.X R31, R34, c[0x0][0x16c], R15, 0x1, P1 ;  /* 0x00005b00221fba11 */ /* 0x000fe200008f0c0f */
[----:B------:R-:W-:Y:S01]  /*1b50*/  IMAD R23, R20, c[0x0][0x1bc], R23 ;  /* 0x00006f0014177a24 */ /* 0x000fe200078e0217 */
[----:B------:R-:W-:Y:S01]  /*1b60*/  IADD3 R19, P1, R224, R19, RZ ;  /* 0x00000013e0137210 */ /* 0x000fe20007f3e0ff */
[----:B------:R-:W-:Y:S01]  /*1b70*/  IMAD.WIDE.U32 R26, R20, c[0x0][0x1b8], R26 ;  /* 0x00006e00141a7a25 */ /* 0x000fe200078e001a */
[----:B------:R-:W-:Y:S01]  /*1b80*/  @!P2 LEA.HI.X R37, R32, c[0x0][0x16c], R13, 0x1, P0 ;  /* 0x00005b002025aa11 */ /* 0x000fe200000f0c0d */
[----:B------:R2:W-:Y:S01]  /*1b90*/  @!P3 LDGSTS.E.BYPASS.LTC128B.128 [R221+0x4000], [R30.64] ;  /* 0x040000001eddbfae */ /* 0x0005e2000b901d4c */
[-C--:B------:R-:W-:Y:S01]  /*1ba0*/  ISETP.GE.AND P3, PT, R224, R3.reuse, PT ;  /* 0x00000003e000720c */ /* 0x080fe20003f66270 */
[----:B------:R-:W-:Y:S01]  /*1bb0*/  IMAD.X R17, R225, 0x1, R17, P1 ;  /* 0x00000001e1117824 */ /* 0x000fe200008e0611 */
[-C--:B------:R-:W-:Y:S01]  /*1bc0*/  ISETP.GE.AND P1, PT, R6, R3.reuse, PT ;  /* 0x000000030600720c */ /* 0x080fe20003f26270 */
[----:B------:R3:W-:Y:S01]  /*1bd0*/  @!P2 LDGSTS.E.BYPASS.LTC128B.128 [R221+0x4800], [R36.64] ;  /* 0x0480000024ddafae */ /* 0x0007e2000b901d4c */
[----:B------:R-:W-:Y:S01]  /*1be0*/  IMAD.IADD R27, R27, 0x1, R23 ;  /* 0x000000011b1b7824 */ /* 0x000fe200078e0217 */
[----:B------:R-:W-:Y:S01]  /*1bf0*/  ISETP.GE.AND P0, PT, R16, R3, PT ;  /* 0x000000031000720c */ /* 0x000fe20003f06270 */
[----:B------:R-:W-:Y:S01]  /*1c00*/  IMAD R18, R17, c[0x0][0x1a0], RZ ;  /* 0x0000680011127a24 */ /* 0x000fe200078e02ff */
[----:B------:R-:W0:Y:S01]  /*1c10*/  LDGDEPBAR ;  /* 0x00000000000079af */ /* 0x000e220000000000 */
[----:B------:R-:W-:-:S04]  /*1c20*/  IMAD.WIDE.U32 R26, R19, c[0x0][0x1a0], R26 ;  /* 0x00006800131a7a25 */ /* 0x000fc800078e001a */
[----:B------:R-:W-:Y:S01]  /*1c30*/  IMAD R18, R19, c[0x0][0x1a4], R18 ;  /* 0x0000690013127a24 */ /* 0x000fe200078e0212 */
[----:B------:R-:W-:Y:S01]  /*1c40*/  LEA R216, P2, R26, c[0x0][0x170], 0x1 ;  /* 0x00005c001ad87a11 */ /* 0x000fe200078408ff */
[----:B------:R-:W-:Y:S02]  /*1c50*/  IMAD.MOV.U32 R6, RZ, RZ, c[0x0][0x1a0] ;  /* 0x00006800ff067624 */ /* 0x000fe400078e00ff */
[----:B------:R-:W-:Y:S02]  /*1c60*/  IMAD.IADD R18, R27, 0x1, R18 ;  /* 0x000000011b127824 */ /* 0x000fe400078e0212 */
[----:B------:R-:W-:Y:S02]  /*1c70*/  IMAD.MOV.U32 R13, RZ, RZ, 0x5 ;  /* 0x00000005ff0d7424 */ /* 0x000fe400078e00ff */
[----:B------:R-:W-:Y:S01]  /*1c80*/  IMAD.SHL.U32 R15, R6, 0x20, RZ ;  /* 0x00000020060f7824 */ /* 0x000fe200078e00ff */
[----:B------:R-:W-:Y:S01]  /*1c90*/  LEA.HI.X R215, R26, c[0x0][0x174], R18, 0x1, P2 ;  /* 0x00005d001ad77a11 */ /* 0x000fe200010f0c12 */
[----:B------:R-:W-:Y:S01]  /*1ca0*/  IMAD.IADD R198, R0, 0x1, -R9 ;  /* 0x0000000100c67824 */ /* 0x000fe200078e0a09 */
[----:B------:R-:W-:-:S02]  /*1cb0*/  SHF.L.U64.HI R12, R6, R13, c[0x0][0x1a4] ;  /* 0x00006900060c7619 */ /* 0x000fc4000001020d */
[C---:B------:R-:W-:Y:S01]  /*1cc0*/  @!P1 LEA R18, P2, R15.reuse, R216, 0x1 ;  /* 0x000000d80f129211 */ /* 0x040fe200078408ff */
[----:B------:R-:W-:Y:S01]  /*1cd0*/  @!P3 IMAD.MOV.U32 R217, RZ, RZ, R215 ;  /* 0x000000ffffd9b224 */ /* 0x000fe200078e00d7 */
[----:B------:R-:W-:Y:S02]  /*1ce0*/  LEA.HI R9, R198, R198, RZ, 0x1 ;  /* 0x000000c6c6097211 */ /* 0x000fe400078f08ff */
[----:B------:R-:W-:Y:S01]  /*1cf0*/  @!P1 LEA.HI.X R19, R15, R215, R12, 0x1, P2 ;  /* 0x000000d70f139211 */ /* 0x000fe200010f0c0c */
[----:B------:R-:W-:Y:S01]  /*1d00*/  IMAD.IADD R12, R0, 0x1, -R11 ;  /* 0x00000001000c7824 */ /* 0x000fe200078e0a0b */
[----:B------:R-:W-:-:S04]  /*1d10*/  DEPBAR.LE SB0, 0x0 ;  /* 0x000080000000791a */ /* 0x000fc80000000000 */
[----:B------:R-:W-:Y:S01]  /*1d20*/  BAR.SYNC.DEFER_BLOCKING 0x0 ;  /* 0x0000000000007b1d */ /* 0x000fe20000010000 */
[----:B------:R-:W-:Y:S01]  /*1d30*/  LEA.HI R13, R12, R12, RZ, 0x1 ;  /* 0x0000000c0c0d7211 */ /* 0x000fe200078f08ff */
[----:B------:R-:W-:Y:S01]  /*1d40*/  @!P0 IMAD.MOV.U32 R11, RZ, RZ, c[0x0][0x1a4] ;  /* 0x00006900ff0b8624 */ /* 0x000fe200078e00ff */
[----:B------:R-:W-:Y:S02]  /*1d50*/  ISETP.GE.AND P2, PT, R2, R3, PT ;  /* 0x000000030200720c */ /* 0x000fe40003f46270 */
[----:B------:R-:W-:Y:S02]  /*1d60*/  SHF.R.S32.HI R2, RZ, 0x1, R13 ;  /* 0x00000001ff027819 */ /* 0x000fe4000001140d */
[----:B------:R-:W-:Y:S02]  /*1d70*/  SHF.R.S32.HI R15, RZ, 0x4, R14 ;  /* 0x00000004ff0f7819 */ /* 0x000fe4000001140e */
[--C-:B------:R-:W-:Y:S02]  /*1d80*/  SHF.R.S32.HI R17, RZ, 0x1, R9.reuse ;  /* 0x00000001ff117819 */ /* 0x100fe40000011409 */
[----:B------:R-:W-:-:S02]  /*1d90*/  SHF.R.S32.HI R16, RZ, 0x1f, R9 ;  /* 0x0000001fff107819 */ /* 0x000fc40000011409 */
[----:B------:R-:W-:Y:S02]  /*1da0*/  LEA.HI R14, R14, R15, RZ, 0x1 ;  /* 0x0000000f0e0e7211 */ /* 0x000fe400078f08ff */
[----:B------:R-:W-:Y:S02]  /*1db0*/  LEA.HI R16, R16, R17, RZ, 0x2 ;  /* 0x0000001110107211 */ /* 0x000fe400078f10ff */
[----:B------:R-:W-:Y:S02]  /*1dc0*/  LOP3.LUT R13, R13, 0x7fffffe, RZ, 0xc0, !PT ;  /* 0x07fffffe0d0d7812 */ /* 0x000fe400078ec0ff */
[----:B------:R-:W-:Y:S02]  /*1dd0*/  LOP3.LUT R14, R14, 0xfffffffe, RZ, 0xc0, !PT ;  /* 0xfffffffe0e0e7812 */ /* 0x000fe400078ec0ff */
[----:B------:R-:W-:Y:S01]  /*1de0*/  LOP3.LUT R9, R9, 0x7fffffe, RZ, 0xc0, !PT ;  /* 0x07fffffe09097812 */ /* 0x000fe200078ec0ff */
[----:B------:R-:W-:Y:S01]  /*1df0*/  IMAD.IADD R12, R12, 0x1, -R13 ;  /* 0x000000010c0c7824 */ /* 0x000fe200078e0a0d */
[----:B------:R-:W-:Y:S01]  /*1e00*/  @P3 STS [R221+0x5000], RZ ;  /* 0x005000ffdd003388 */ /* 0x000fe20000000800 */
[----:B------:R-:W-:-:S02]  /*1e10*/  @!P5 IMAD.MOV.U32 R13, RZ, RZ, c[0x0][0x1a4] ;  /* 0x00006900ff0dd624 */ /* 0x000fc400078e00ff */
[----:B------:R-:W-:Y:S01]  /*1e20*/  IMAD.IADD R15, R15, 0x1, -R14 ;  /* 0x000000010f0f7824 */ /* 0x000fe200078e0a0e */
[----:B------:R-:W-:Y:S03]  /*1e30*/  @P3 STS [R221+0x5004], RZ ;  /* 0x005004ffdd003388 */ /* 0x000fe60000000800 */
[C---:B------:R-:W-:Y:S01]  /*1e40*/  IMAD R211, R15.reuse, 0x8, R12 ;  /* 0x000000080fd37824 */ /* 0x040fe200078e020c */
[----:B------:R-:W-:Y:S01]  /*1e50*/  @P3 STS.64 [R221+0x5008], RZ ;  /* 0x005008ffdd003388 */ /* 0x000fe20000000a00 */
[----:B------:R-:W-:-:S03]  /*1e60*/  IMAD.SHL.U32 R12, R15, 0x8, RZ ;  /* 0x000000080f0c7824 */ /* 0x000fc600078e00ff */
[----:B------:R-:W-:Y:S01]  /*1e70*/  @!PT LDS RZ, [RZ] ;  /* 0x00000000fffff984 */ /* 0x000fe20000000800 */
[----:B------:R-:W-:Y:S01]  /*1e80*/  @!PT LDS RZ, [RZ] ;  /* 0x00000000fffff984 */ /* 0x000fe20000000800 */
[----:B------:R-:W-:Y:S01]  /*1e90*/  @!PT LDS RZ, [RZ] ;  /* 0x00000000fffff984 */ /* 0x000fe20000000800 */
[----:B------:R4:W-:Y:S01]  /*1ea0*/  @!P3 LDGSTS.E.BYPASS.LTC128B.128 [R221+0x5000], [R216.64] ;  /* 0x05000000d8ddbfae */ /* 0x0009e2000b901d4c */
[----:B------:R-:W-:-:S03]  /*1eb0*/  ISETP.GE.AND P3, PT, R10, R3, PT ;  /* 0x000000030a00720c */ /* 0x000fc60003f66270 */
[----:B------:R-:W-:Y:S04]  /*1ec0*/  @P1 STS.128 [R221+0x5800], RZ ;  /* 0x005800ffdd001388 */ /* 0x000fe80000000c00 */
[----:B------:R-:W-:Y:S01]  /*1ed0*/  @!PT LDS RZ, [RZ] ;  /* 0x00000000fffff984 */ /* 0x000fe20000000800 */
[----:B------:R-:W-:Y:S01]  /*1ee0*/  @!PT LDS RZ, [RZ] ;  /* 0x00000000fffff984 */ /* 0x000fe20000000800 */
[----:B------:R-:W-:Y:S01]  /*1ef0*/  @!PT LDS RZ, [RZ] ;  /* 0x00000000fffff984 */ /* 0x000fe20000000800 */
[----:B------:R1:W-:Y:S01]  /*1f00*/  @!P1 LDGSTS.E.BYPASS.LTC128B.128 [R221+0x5800], [R18.64] ;  /* 0x0580000012dd9fae */ /* 0x0003e2000b901d4c */
[----:B------:R-:W-:-:S03]  /*1f10*/  @!P0 LEA R10, P1, R6, R216, 0x7 ;  /* 0x000000d8060a8211 */ /* 0x000fc600078238ff */
[----:B------:R-:W-:Y:S01]  /*1f20*/  @P0 STS.128 [R221+0x6000], RZ ;  /* 0x006000ffdd000388 */ /* 0x000fe20000000c00 */
[----:B------:R-:W-:Y:S02]  /*1f30*/  @!P0 LEA.HI.X R11, R6, R215, R11, 0x7, P1 ;  /* 0x000000d7060b8211 */ /* 0x000fe400008f3c0b */
[----:B------:R-:W-:Y:S01]  /*1f40*/  ISETP.GE.AND P1, PT, R4, R3, PT ;  /* 0x000000030400720c */ /* 0x000fe20003f26270 */
[----:B------:R-:W-:Y:S01]  /*1f50*/  IMAD.SHL.U32 R3, R2, 0x40, RZ ;  /* 0x0000004002037824 */ /* 0x000fe200078e00ff */
[----:B------:R-:W-:Y:S01]  /*1f60*/  LOP3.LUT R4, R16, 0xfffffffc, RZ, 0xc0, !PT ;  /* 0xfffffffc10047812 */ /* 0x000fe200078ec0ff */
[----:B------:R-:W-:Y:S01]  /*1f70*/  @!PT LDS RZ, [RZ] ;  /* 0x00000000fffff984 */ /* 0x000fe20000000800 */
[----:B------:R-:W-:Y:S01]  /*1f80*/  @!PT LDS RZ, [RZ] ;  /* 0x00000000fffff984 */ /* 0x000fe20000000800 */
[----:B------:R-:W-:Y:S01]  /*1f90*/  @!PT LDS RZ, [RZ] ;  /* 0x00000000fffff984 */ /* 0x000fe20000000800 */
[----:B------:R1:W-:Y:S01]  /*1fa0*/  @!P0 LDGSTS.E.BYPASS.LTC128B.128 [R221+0x6000], [R10.64] ;  /* 0x060000000add8fae */ /* 0x0003e2000b901d4c */
[----:B------:R-:W-:Y:S02]  /*1fb0*/  @!P4 LEA R20, P0, R6, R216, 0x8 ;  /* 0x000000d80614c211 */ /* 0x000fe400078040ff */
[----:B------:R-:W-:Y:S01]  /*1fc0*/  LOP3.LUT R3, R3, 0xc0, RZ, 0xc0, !PT ;  /* 0x000000c003037812 */ /* 0x000fe200078ec0ff */
[----:B------:R-:W-:Y:S01]  /*1fd0*/  IMAD.IADD R4, R17, 0x1, -R4 ;  /* 0x0000000111047824 */ /* 0x000fe200078e0a04 */
[----:B------:R-:W-:Y:S02]  /*1fe0*/  @P5 STS.128 [R221+0x6800], RZ ;  /* 0x006800ffdd005388 */ /* 0x000fe40000000c00 */
[----:B------:R-:W-:-:S02]  /*1ff0*/  LOP3.LUT R8, R3, 0x8, R8, 0xf8, !PT ;  /* 0x0000000803087812 */ /* 0x000fc400078ef808 */
[----:B------:R-:W-:Y:S01]  /*2000*/  SHF.R.U32.HI R3, RZ, 0x3, R3 ;  /* 0x00000003ff037819 */ /* 0x000fe20000011603 */
[----:B----4-:R-:W-:-:S03]  /*2010*/  @!P5 IMAD.MOV.U32 R217, RZ, RZ, R215 ;  /* 0x000000ffffd9d224 */ /* 0x010fc600078e00d7 */
[----:B------:R-:W-:Y:S01]  /*2020*/  LOP3.LUT R14, R8, R3, RZ, 0x3c, !PT ;  /* 0x00000003080e7212 */ /* 0x000fe200078e3cff */
[----:B------:R-:W-:Y:S01]  /*2030*/  @!P5 IMAD R8, R13, 0xc0, RZ ;  /* 0x000000c00d08d824 */ /* 0x000fe200078e02ff */
[----:B------:R-:W-:Y:S01]  /*2040*/  SHF.R.S32.HI R13, RZ, 0x1f, R198 ;  /* 0x0000001fff0d7819 */ /* 0x000fe200000114c6 */
[----:B------:R-:W-:-:S04]  /*2050*/  @!P5 IMAD.WIDE.U32 R16, R6, 0xc0, R216 ;  /* 0x000000c00610d825 */ /* 0x000fc800078e00d8 */
[----:B------:R-:W-:Y:S01]  /*2060*/  @!P5 IMAD.IADD R17, R17, 0x1, R8 ;  /* 0x000000011111d824 */ /* 0x000fe200078e0208 */
[----:B------:R-:W-:Y:S01]  /*2070*/  LEA.HI R8, R13, R198, RZ, 0x3 ;  /* 0x000000c60d087211 */ /* 0x000fe200078f18ff */
[----:B------:R-:W-:Y:S02]  /*2080*/  IMAD.SHL.U32 R3, R4, 0x40, RZ ;  /* 0x0000004004037824 */ /* 0x000fe400078e00ff */
[----:B------:R-:W-:Y:S01]  /*2090*/  @!P3 IMAD.MOV.U32 R13, RZ, RZ, c[0x0][0x1a4] ;  /* 0x00006900ff0db624 */ /* 0x000fe200078e00ff */
[----:B------:R-:W-:Y:S01]  /*20a0*/  @!PT LDS RZ, [RZ] ;  /* 0x00000000fffff984 */ /* 0x000fe20000000800 */
[----:B------:R-:W-:Y:S01]  /*20b0*/  @!PT LDS RZ, [RZ] ;  /* 0x00000000fffff984 */ /* 0x000fe20000000800 */
[----:B------:R-:W-:Y:S01]  /*20c0*/  @!PT LDS RZ, [RZ] ;  /* 0x00000000fffff984 */ /* 0x000fe20000000800 */
[----:B------:R4:W-:Y:S01]  /*20d0*/  @!P5 LDGSTS.E.BYPASS.LTC128B.128 [R221+0x6800], [R16.64] ;  /* 0x0680000010dddfae */ /* 0x0009e2000b901d4c */
[----:B------:R-:W-:Y:S01]  /*20e0*/  IMAD.SHL.U32 R197, R8, 0x20, RZ ;  /* 0x0000002008c57824 */ /* 0x000fe200078e00ff */
[----:B------:R-:W-:Y:S01]  /*20f0*/  LOP3.LUT R3, R3, 0xc0, RZ, 0xc0, !PT ;  /* 0x000000c003037812 */ /* 0x000fe200078ec0ff */
[----:B-1----:R-:W-:Y:S01]  /*2100*/  @!P3 IMAD.MOV.U32 R10, RZ, RZ, R216 ;  /* 0x000000ffff0ab224 */ /* 0x002fe200078e00d8 */
[----:B------:R-:W-:Y:S01]  /*2110*/  @P4 STS.128 [R221+0x7000], RZ ;  /* 0x007000ffdd004388 */ /* 0x000fe20000000c00 */
[----:B------:R-:W-:Y:S01]  /*2120*/  @!P3 IMAD.MOV.U32 R11, RZ, RZ, R215 ;  /* 0x000000ffff0bb224 */ /* 0x000fe200078e00d7 */
[----:B------:R-:W-:Y:S01]  /*2130*/  LOP3.LUT R197, R197, 0xffffff00, RZ, 0xc0, !PT ;  /* 0xffffff00c5c57812 */ /* 0x000fe200078ec0ff */
[----:B------:R-:W-:Y:S01]  /*2140*/  IMAD.U32 R211, R211, 0x20, R14 ;  /* 0x00000020d3d37824 */ /* 0x000fe200078e000e */
[----:B------:R-:W-:Y:S01]  /*2150*/  LOP3.LUT R12, R3, 0x8, R12, 0xf8, !PT ;  /* 0x00000008030c7812 */ /* 0x000fe200078ef80c */
[----:B------:R-:W-:Y:S01]  /*2160*/  @!P2 IMAD.MOV.U32 R14, RZ, RZ, c[0x0][0x1a4] ;  /* 0x00006900ff0ea624 */ /* 0x000fe200078e00ff */
[----:B------:R-:W-:Y:S01]  /*2170*/  SHF.R.U32.HI R3, RZ, 0x3, R3 ;  /* 0x00000003ff037819 */ /* 0x000fe20000011603 */
[----:B------:R-:W-:-:S02]  /*2180*/  @!P3 IMAD R13, R13, 0x140, RZ ;  /* 0x000001400d0db824 */ /* 0x000fc400078e02ff */
[----:B------:R-:W-:Y:S01]  /*2190*/  @!P2 IMAD.MOV.U32 R217, RZ, RZ, R215 ;  /* 0x000000ffffd9a224 */ /* 0x000fe200078e00d7 */
[----:B------:R-:W-:Y:S01]  /*21a0*/  LOP3.LUT R3, R12, R3, RZ, 0x3c, !PT ;  /* 0x000000030c037212 */ /* 0x000fe200078e3cff */
[----:B------:R-:W-:-:S04]  /*21b0*/  @!P3 IMAD.WIDE.U32 R18, R6, 0x140, R10 ;  /* 0x000001400612b825 */ /* 0x000fc800078e000a */
[----:B------:R-:W-:Y:S02]  /*21c0*/  IMAD.IADD R198, R198, 0x1, -R9 ;  /* 0x00000001c6c67824 */ /* 0x000fe400078e0a09 */
[----:B------:R-:W-:Y:S02]  /*21d0*/  @!P2 IMAD R8, R14, 0x180, RZ ;  /* 0x000001800e08a824 */ /* 0x000fe400078e02ff */
[----:B------:R-:W-:-:S04]  /*21e0*/  @!P2 IMAD.WIDE.U32 R10, R6, 0x180, R216 ;  /* 0x00000180060aa825 */ /* 0x000fc800078e00d8 */
[----:B------:R-:W-:Y:S02]  /*21f0*/  @!P3 IMAD.IADD R19, R19, 0x1, R13 ;  /* 0x000000011313b824 */ /* 0x000fe400078e020d */
[----:B------:R-:W-:Y:S02]  /*2200*/  @!P4 IMAD.MOV.U32 R9, RZ, RZ, c[0x0][0x1a4] ;  /* 0x00006900ff09c624 */ /* 0x000fe400078e00ff */
[----:B------:R-:W-:Y:S02]  /*2210*/  IMAD R13, R200, 0x200, R197 ;  /* 0x00000200c80d7824 */ /* 0x000fe400078e02c5 */
[----:B------:R-:W-:Y:S01]  /*2220*/  @!P1 IMAD.MOV.U32 R12, RZ, RZ, c[0x0][0x1a4] ;  /* 0x00006900ff0c9624 */ /* 0x000fe200078e00ff */
[----:B------:R-:W-:Y:S01]  /*2230*/  @!P4 LEA.HI.X R21, R6, R215, R9, 0x8, P0 ;  /* 0x000000d70615c211 */ /* 0x000fe200000f4409 */
[----:B------:R-:W-:Y:S01]  /*2240*/  @!P1 IMAD.MOV.U32 R217, RZ, RZ, R215 ;  /* 0x000000ffffd99224 */ /* 0x000fe200078e00d7 */
[----:B------:R-:W-:Y:S01]  /*2250*/  LOP3.LUT P0, RZ, R2, 0x2, RZ, 0xc0, !PT ;  /* 0x0000000202ff7812 */ /* 0x000fe2000780c0ff */
[----:B------:R-:W-:-:S02]  /*2260*/  @!P2 IMAD.IADD R11, R11, 0x1, R8 ;  /* 0x000000010b0ba824 */ /* 0x000fc400078e0208 */
[----:B------:R-:W-:Y:S01]  /*2270*/  IMAD R8, R198, 0x20, R13 ;  /* 0x00000020c6087824 */ /* 0x000fe200078e020d */
[----:B------:R-:W-:Y:S01]  /*2280*/  @!PT LDS RZ, [RZ] ;  /* 0x00000000fffff984 */ /* 0x000fe20000000800 */
[----:B------:R-:W-:Y:S01]  /*2290*/  @!PT LDS RZ, [RZ] ;  /* 0x00000000fffff984 */ /* 0x000fe20000000800 */
[----:B------:R-:W-:Y:S01]  /*22a0*/  @!PT LDS RZ, [RZ] ;  /* 0x00000000fffff984 */ /* 0x000fe20000000800 */
[----:B------:R1:W-:Y:S01]  /*22b0*/  @!P4 LDGSTS.E.BYPASS.LTC128B.128 [R221+0x7000], [R20.64] ;  /* 0x0700000014ddcfae */ /* 0x0003e2000b901d4c */
[----:B------:R-:W-:Y:S01]  /*22c0*/  @!P1 IMAD R12, R12, 0x1c0, RZ ;  /* 0x000001c00c0c9824 */ /* 0x000fe200078e02ff */
[----:B------:R-:W-:Y:S01]  /*22d0*/  SEL R2, R40, 0xfffffff0, !P0 ;  /* 0xfffffff028027807 */ /* 0x000fe20004000000 */
[----:B------:R-:W-:Y:S01]  /*22e0*/  @!P1 IMAD.WIDE.U32 R14, R6, 0x1c0, R216 ;  /* 0x000001c0060e9825 */ /* 0x000fe200078e00d8 */
[----:B------:R-:W-:Y:S03]  /*22f0*/  @P3 STS.128 [R221+0x7800], RZ ;  /* 0x007800ffdd003388 */ /* 0x000fe60000000c00 */
[----:B------:R-:W-:Y:S01]  /*2300*/  IMAD.IADD R213, R3, 0x1, R8 ;  /* 0x0000000103d57824 */ /* 0x000fe200078e0208 */
[----:B------:R-:W-:Y:S01]  /*2310*/  @!PT LDS RZ, [RZ] ;  /* 0x00000000fffff984 */ /* 0x000fe20000000800 */
[----:B------:R-:W-:Y:S01]  /*2320*/  @!PT LDS RZ, [RZ] ;  /* 0x00000000fffff984 */ /* 0x000fe20000000800 */
[----:B------:R-:W-:Y:S01]  /*2330*/  @!PT LDS RZ, [RZ] ;  /* 0x00000000fffff984 */ /* 0x000fe20000000800 */
[----:B------:R4:W-:Y:S01]  /*2340*/  @!P3 LDGSTS.E.BYPASS.LTC128B.128 [R221+0x7800], [R18.64] ;  /* 0x0780000012ddbfae */ /* 0x0009e2000b901d4c */
[----:B------:R-:W-:-:S02]  /*2350*/  @!P1 IMAD.IADD R25, R15, 0x1, R12 ;  /* 0x000000010f199824 */ /* 0x000fc400078e020c */
[----:B------:R-:W-:Y:S01]  /*2360*/  @!P1 IMAD.MOV.U32 R24, RZ, RZ, R14 ;  /* 0x000000ffff189224 */ /* 0x000fe200078e000e */
[----:B------:R-:W-:Y:S01]  /*2370*/  @P2 STS.128 [R221+0x8000], RZ ;  /* 0x008000ffdd002388 */ /* 0x000fe20000000c00 */
[----:B------:R-:W-:Y:S02]  /*2380*/  IMAD.SHL.U32 R211, R211, 0x2, RZ ;  /* 0x00000002d3d37824 */ /* 0x000fe400078e00ff */
[----:B------:R-:W-:Y:S01]  /*2390*/  IMAD.SHL.U32 R213, R213, 0x2, RZ ;  /* 0x00000002d5d57824 */ /* 0x000fe200078e00ff */
[----:B------:R-:W-:Y:S01]  /*23a0*/  @!PT LDS RZ, [RZ] ;  /* 0x00000000fffff984 */ /* 0x000fe20000000800 */
[----:B------:R-:W-:Y:S01]  /*23b0*/  @!PT LDS RZ, [RZ] ;  /* 0x00000000fffff984 */ /* 0x000fe20000000800 */
[----:B------:R-:W-:Y:S01]  /*23c0*/  @!PT LDS RZ, [RZ] ;  /* 0x00000000fffff984 */ /* 0x000fe20000000800 */
[----:B------:R4:W-:Y:S01]  /*23d0*/  @!P2 LDGSTS.E.BYPASS.LTC128B.128 [R221+0x8000], [R10.64] ;  /* 0x080000000addafae */ /* 0x0009e2000b901d4c */
[----:B------:R-:W-:Y:S02]  /*23e0*/  IMAD R202, R2, 0x2, R211 ;  /* 0x0000000202ca7824 */ /* 0x000fe400078e02d3 */
[----:B------:R-:W-:Y:S01]  /*23f0*/  IMAD R198, R198, 0x20, R197 ;  /* 0x00000020c6c67824 */ /* 0x000fe200078e02c5 */
[----:B------:R-:W-:Y:S03]  /*2400*/  @P1 STS.128 [R221+0x8800], RZ ;  /* 0x008800ffdd001388 */ /* 0x000fe60000000c00 */
[----:B------:R-:W-:Y:S01]  /*2410*/  IMAD.IADD R3, R3, 0x1, R198 ;  /* 0x0000000103037824 */ /* 0x000fe200078e02c6 */
[----:B------:R-:W-:Y:S01]  /*2420*/  @!PT LDS RZ, [RZ] ;  /* 0x00000000fffff984 */ /* 0x000fe20000000800 */
[----:B------:R-:W-:Y:S01]  /*2430*/  @!PT LDS RZ, [RZ] ;  /* 0x00000000fffff984 */ /* 0x000fe20000000800 */
[----:B------:R-:W-:Y:S01]  /*2440*/  @!PT LDS RZ, [RZ] ;  /* 0x00000000fffff984 */ /* 0x000fe20000000800 */
[----:B------:R4:W-:Y:S01]  /*2450*/  @!P1 LDGSTS.E.BYPASS.LTC128B.128 [R221+0x8800], [R24.64] ;  /* 0x0880000018dd9fae */ /* 0x0009e2000b901d4c */
[----:B------:R-:W-:-:S03]  /*2460*/  LOP3.LUT P1, RZ, R4, 0x2, RZ, 0xc0, !PT ;  /* 0x0000000204ff7812 */ /* 0x000fc6000782c0ff */
[----:B---3--:R-:W-:Y:S01]  /*2470*/  LDSM.16.M88.4 R36, [R213] ;  /* 0x00000000d524783b */ /* 0x008fe20000000200 */
[----:B------:R-:W-:Y:S02]  /*2480*/  SEL R4, R40, 0xfffffff0, !P1 ;  /* 0xfffffff028047807 */ /* 0x000fe40004800000 */
[----:B------:R-:W-:Y:S01]  /*2490*/  ISETP.GT.AND P1, PT, R196, 0x1, PT ;  /* 0x00000001c400780c */ /* 0x000fe20003f24270 */
[----:B-1----:R-:W4:Y:S02]  /*24a0*/  LDSM.16.M88.4 R20, [R211+0x1400] ;  /* 0x00140000d314783b */ /* 0x002f240000000200 */
[----:B------:R-:W-:Y:S02]  /*24b0*/  IMAD R212, R4, 0x2, R213 ;  /* 0x0000000204d47824 */ /* 0x000fe400078e02d5 */
[----:B--2---:R-:W1:Y:S04]  /*24c0*/  LDSM.16.M88.4 R28, [R211+0x1000] ;  /* 0x00100000d31c783b */ /* 0x004e680000000200 */
[----:B------:R-:W2:Y:S04]  /*24d0*/  LDSM.16.M88.4 R136, [R211+0x1c00] ;  /* 0x001c0000d388783b */ /* 0x000ea80000000200 */
[----:B------:R-:W-:Y:S01]  /*24e0*/  LDSM.16.M88.4 R40, [R212] ;  /* 0x00000000d428783b */ /* 0x000fe20000000200 */
[----:B------:R-:W-:-:S03]  /*24f0*/  @!P1 LEA R226, P0, R194, c[0x0][0x168], 0x1 ;  /* 0x00005a00c2e29a11 */ /* 0x000fc600078008ff */
[----:B------:R-:W3:Y:S01]  /*2500*/  LDSM.16.M88.4 R140, [R202+0x1400] ;  /* 0x00140000ca8c783b */ /* 0x000ee20000000200 */
[----:B------:R-:W-:-:S03]  /*2510*/  @!P1 LEA.HI.X R227, R194, c[0x0][0x16c], R195, 0x1, P0 ;  /* 0x00005b00c2e39a11 */ /* 0x000fc600000f0cc3 */
[----:B------:R-:W2:Y:S04]  /*2520*/  LDSM.16.M88.4 R12, [R211+0x1800] ;  /* 0x00180000d30c783b */ /* 0x000ea80000000200 */
[----:B------:R-:W2:Y:S04]  /*2530*/  LDSM.16.M88.4 R128, [R211+0x2000] ;  /* 0x00200000d380783b */ /* 0x000ea80000000200 */
[----:B------:R-:W3:Y:S04]  /*2540*/  LDSM.16.M88.4 R120, [R211+0x2400] ;  /* 0x00240000d378783b */ /* 0x000ee80000000200 */
[----:B------:R-:W3:Y:S04]  /*2550*/  LDSM.16.M88.4 R112, [R211+0x2800] ;  /* 0x00280000d370783b */ /* 0x000ee80000000200 */
[----:B------:R-:W3:Y:S04]  /*2560*/  LDSM.16.M88.4 R104, [R211+0x2c00] ;  /* 0x002c0000d368783b */ /* 0x000ee80000000200 */
[----:B------:R-:W3:Y:S01]  /*2570*/  LDSM.16.M88.4 R96, [R211+0x3000] ;  /* 0x00300000d360783b */ /* 0x000ee20000000200 */
[C---:B----4-:R-:W-:Y:S03]  /*2580*/  HMMA.16816.F32.BF16 R24, R36.reuse, R20, RZ ;  /* 0x000000142418723c */ /* 0x050fe600000418ff */
[----:B------:R-:W4:Y:S04]  /*2590*/  LDSM.16.M88.4 R88, [R211+0x3400] ;  /* 0x00340000d358783b */ /* 0x000f280000000200 */
[----:B------:R-:W3:Y:S01]  /*25a0*/  LDSM.16.M88.4 R80, [R211+0x3800] ;  /* 0x00380000d350783b */ /* 0x000ee20000000200 */
[C---:B------:R-:W-:Y:S03]  /*25b0*/  HMMA.16816.F32.BF16 R20, R36.reuse, R22, RZ ;  /* 0x000000162414723c */ /* 0x040fe600000418ff */
        /* <DEDUP_REMOVED lines=10> */
[----:B------:R-:W-:Y:S01]  /*2660*/  LDSM.16.M88.4 R188, [R202+0x1800] ;  /* 0x00180000cabc783b */ /* 0x000fe20000000200 */
[----:B------:R-:W-:Y:S03]  /*2670*/  HMMA.16816.F32.BF16 R136, R36, R138, RZ ;  /* 0x0000008a2488723c */ /* 0x000fe600000418ff */
[----:B------:R-:W-:Y:S04]  /*2680*/  LDSM.16.M88.4 R180, [R202+0x2000] ;  /* 0x00200000cab4783b */ /* 0x000fe80000000200 */
[----:B------:R-:W-:Y:S01]  /*2690*/  LDSM.16.M88.4 R176, [R202+0x2400] ;  /* 0x00240000cab0783b */ /* 0x000fe20000000200 */
[C---:B---3--:R-:W-:Y:S03]  /*26a0*/  HMMA.16816.F32.BF16 R24, R40.reuse, R140, R24 ;  /* 0x0000008c2818723c */ /* 0x048fe60000041818 */
[----:B------:R-:W-:Y:S04]  /*26b0*/  LDSM.16.M88.4 R172, [R202+0x2800] ;  /* 0x00280000caac783b */ /* 0x000fe80000000200 */
[----:B------:R-:W-:Y:S01]  /*26c0*/  LDSM.16.M88.4 R168, [R202+0x2c00] ;  /* 0x002c0000caa8783b */ /* 0x000fe20000000200 */
[----:B------:R-:W-:Y:S03]  /*26d0*/  HMMA.16816.F32.BF16 R20, R40, R142, R20 ;  /* 0x0000008e2814723c */ /* 0x000fe60000041814 */
[----:B------:R-:W3:Y:S04]  /*26e0*/  LDSM.16.M88.4 R140, [R202+0x4800] ;  /* 0x00480000ca8c783b */ /* 0x000ee80000000200 */
[----:B------:R-:W1:Y:S01]  /*26f0*/  LDSM.16.M88.4 R164, [R202+0x3000] ;  /* 0x00300000caa4783b */ /* 0x000e620000000200 */
[C---:B------:R-:W-:Y:S03]  /*2700*/  HMMA.16816.F32.BF16 R16, R36.reuse, R12, RZ ;  /* 0x0000000c2410723c */ /* 0x040fe600000418ff */
[----:B------:R-:W1:Y:S04]  /*2710*/  LDSM.16.M88.4 R160, [R202+0x3400] ;  /* 0x00340000caa0783b */ /* 0x000e680000000200 */
[----:B------:R-:W1:Y:S01]  /*2720*/  LDSM.16.M88.4 R156, [R202+0x3800] ;  /* 0x00380000ca9c783b */ /* 0x000e620000000200 */
[C---:B------:R-:W-:Y:S03]  /*2730*/  HMMA.16816.F32.BF16 R132, R36.reuse, R128, RZ ;  /* 0x000000802484723c */ /* 0x040fe600000418ff */
[----:B------:R-:W1:Y:S04]  /*2740*/  LDSM.16.M88.4 R152, [R202+0x3c00] ;  /* 0x003c0000ca98783b */ /* 0x000e680000000200 */
[----:B------:R-:W0:Y:S01]  /*2750*/  LDGDEPBAR ;  /* 0x00000000000079af */ /* 0x000e220000000000 */
[C---:B------:R-:W-:Y:S08]  /*2760*/  HMMA.16816.F32.BF16 R124, R36.reuse, R120, RZ ;  /* 0x00000078247c723c */ /* 0x040ff000000418ff */
[C---:B------:R-:W-:Y:S08]  /*2770*/  HMMA.16816.F32.BF16 R116, R36.reuse, R112, RZ ;  /* 0x000000702474723c */ /* 0x040ff000000418ff */
[C---:B------:R-:W-:Y:S08]  /*2780*/  HMMA.16816.F32.BF16 R108, R36.reuse, R104, RZ ;  /* 0x00000068246c723c */ /* 0x040ff000000418ff */
[C---:B------:R-:W-:Y:S08]  /*2790*/  HMMA.16816.F32.BF16 R100, R36.reuse, R96, RZ ;  /* 0x000000602464723c */ /* 0x040ff000000418ff */
[C---:B----4-:R-:W-:Y:S08]  /*27a0*/  HMMA.16816.F32.BF16 R92, R36.reuse, R88, RZ ;  /* 0x00000058245c723c */ /* 0x050ff000000418ff */
        /* <DEDUP_REMOVED lines=19> */
[----:B------:R-:W1:Y:S07]  /*28e0*/  LDSM.16.M88.4 R148, [R202+0x4000] ;  /* 0x00400000ca94783b */ /* 0x000e6e0000000200 */
[C---:B------:R-:W-:Y:S08]  /*28f0*/  HMMA.16816.F32.BF16 R32, R40.reuse, R144, R32 ;  /* 0x000000902820723c */ /* 0x040ff00000041820 */
[C---:B------:R-:W-:Y:S01]  /*2900*/  HMMA.16816.F32.BF16 R28, R40.reuse, R146, R28 ;  /* 0x00000092281c723c */ /* 0x040fe2000004181c */
[----:B------:R-:W2:Y:S07]  /*2910*/  LDSM.16.M88.4 R144, [R202+0x4400] ;  /* 0x00440000ca90783b */ /* 0x000eae0000000200 */
[C---:B------:R-:W-:Y:S08]  /*2920*/  HMMA.16816.F32.BF16 R8, R40.reuse, R184, R8 ;  /* 0x000000b82808723c */ /* 0x040ff00000041808 */
[----:B------:R-:W-:Y:S01]  /*2930*/  HMMA.16816.F32.BF16 R136, R40, R186, R136 ;  /* 0x000000ba2888723c */ /* 0x000fe20000041888 */
[----:B------:R-:W4:Y:S01]  /*2940*/  LDSM.16.M88.4 R184, [R202+0x4c00] ;  /* 0x004c0000cab8783b */ /* 0x000f220000000200 */
[----:B------:R-:W-:-:S06]  /*2950*/  DEPBAR.LE SB0, 0x0 ;  /* 0x000080000000791a */ /* 0x000fcc0000000000 */
[C---:B---3--:R-:W-:Y:S07]  /*2960*/  HMMA.16816.F32.BF16 R52, R40.reuse, R140, R52 ;  /* 0x0000008c2834723c */ /* 0x048fee0000041834 */
[----:B------:R-:W-:Y:S01]  /*2970*/  SHF.R.S32.HI R140, RZ, 0x1f, R201 ;  /* 0x0000001fff8c7819 */ /* 0x000fe200000114c9 */
[----:B------:R-:W-:Y:S03]  /*2980*/  HMMA.16816.F32.BF16 R16, R40, R188, R16 ;  /* 0x000000bc2810723c */ /* 0x000fe60000041810 */
[----:B------:R-:W-:-:S04]  /*2990*/  LEA.HI R140, R140, R201, RZ, 0x2 ;  /* 0x000000c98c8c7211 */ /* 0x000fc800078f10ff */
[----:B------:R-:W-:Y:S01]  /*29a0*/  SHF.R.S32.HI R228, RZ, 0x2, R140 ;  /* 0x00000002ffe47819 */ /* 0x000fe2000001148c */
        /* <DEDUP_REMOVED lines=10> */
[C---:B------:R-:W-:Y:S07]  /*2a50*/  HMMA.16816.F32.BF16 R96, R40.reuse, R166, R96 ;  /* 0x000000a62860723c */ /* 0x040fee0000041860 */
[----:B------:R-:W-:Y:S01]  /*2a60*/  IMAD.SHL.U32 R166, R0, 0x2, RZ ;  /* 0x0000000200a67824 */ /* 0x000fe200078e00ff */
[----:B------:R-:W-:Y:S01]  /*2a70*/  HMMA.16816.F32.BF16 R92, R40, R160, R92 ;  /* 0x000000a0285c723c */ /* 0x000fe2000004185c */
[----:B------:R-:W-:-:S03]  /*2a80*/  IADD3 R0, R211, 0x1000, RZ ;  /* 0x00001000d3007810 */ /* 0x000fc60007ffe0ff */
[----:B------:R-:W-:Y:S02]  /*2a90*/  LOP3.LUT R166, R166, 0x6, RZ, 0xc0, !PT ;  /* 0x00000006a6a67812 */ /* 0x000fe400078ec0ff */
[----:B------:R-:W-:Y:S02]  /*2aa0*/  IMAD R210, R2, 0x2, R0 ;  /* 0x0000000202d27824 */ /* 0x000fe400078e0200 */
[C---:B------:R-:W-:Y:S08]  /*2ab0*/  HMMA.16816.F32.BF16 R88, R40.reuse, R162, R88 ;  /* 0x000000a22858723c */ /* 0x040ff00000041858 */
[C---:B------:R-:W-:Y:S08]  /*2ac0*/  HMMA.16816.F32.BF16 R84, R40.reuse, R156, R84 ;  /* 0x0000009c2854723c */ /* 0x040ff00000041854 */
[C---:B------:R-:W-:Y:S08]  /*2ad0*/  HMMA.16816.F32.BF16 R80, R40.reuse, R158, R80 ;  /* 0x0000009e2850723c */ /* 0x040ff00000041850 */
[C---:B------:R-:W-:Y:S08]  /*2ae0*/  HMMA.16816.F32.BF16 R76, R40.reuse, R152, R76 ;  /* 0x00000098284c723c */ /* 0x040ff0000004184c */
[C---:B------:R-:W-:Y:S08]  /*2af0*/  HMMA.16816.F32.BF16 R72, R40.reuse, R154, R72 ;  /* 0x0000009a2848723c */ /* 0x040ff00000041848 */
[C---:B-1----:R-:W-:Y:S08]  /*2b00*/  HMMA.16816.F32.BF16 R68, R40.reuse, R148, R68 ;  /* 0x000000942844723c */ /* 0x042ff00000041844 */
[C---:B------:R-:W-:Y:S08]  /*2b10*/  HMMA.16816.F32.BF16 R64, R40.reuse, R150, R64 ;  /* 0x000000962840723c */ /* 0x040ff00000041840 */
[C---:B--2---:R-:W-:Y:S08]  /*2b20*/  HMMA.16816.F32.BF16 R60, R40.reuse, R144, R60 ;  /* 0x00000090283c723c */ /* 0x044ff0000004183c */
[C---:B------:R-:W-:Y:S08]  /*2b30*/  HMMA.16816.F32.BF16 R56, R40.reuse, R146, R56 ;  /* 0x000000922838723c */ /* 0x040ff00000041838 */
[C---:B------:R-:W-:Y:S08]  /*2b40*/  HMMA.16816.F32.BF16 R48, R40.reuse, R142, R48 ;  /* 0x0000008e2830723c */ /* 0x040ff00000041830 */
[C---:B----4-:R-:W-:Y:S08]  /*2b50*/  HMMA.16816.F32.BF16 R44, R40.reuse, R184, R44 ;  /* 0x000000b8282c723c */ /* 0x050ff0000004182c */
[----:B------:R-:W-:Y:S07]  /*2b60*/  HMMA.16816.F32.BF16 R36, R40, R186, R36 ;  /* 0x000000ba2824723c */ /* 0x000fee0000041824 */
[----:B------:R-:W-:-:S04]  /*2b70*/  IADD3 R40, R199, 0x1, R228 ;  /* 0x00000001c7287810 */ /* 0x000fc80007ffe0e4 */
[----:B------:R-:W-:-:S04]  /*2b80*/  IADD3 R40, R7, R40, -R220 ;  /* 0x0000002807287210 */ /* 0x000fc80007ffe8dc */
[----:B------:R-:W-:-:S04]  /*2b90*/  IADD3 R40, R40, c[0x0][0x2e8], RZ ;  /* 0x0000ba0028287a10 */ /* 0x000fc80007ffe0ff */
[C---:B------:R-:W-:Y:S02]  /*2ba0*/  IADD3 R164, R40.reuse, 0x8, RZ ;  /* 0x0000000828a47810 */ /* 0x040fe40007ffe0ff */
[-C--:B------:R-:W-:Y:S02]  /*2bb0*/  IMNMX R165, R40, R7.reuse, PT ;  /* 0x0000000728a57217 */ /* 0x080fe40003800200 */
[----:B------:R-:W-:Y:S01]  /*2bc0*/  IMNMX R164, R164, R7, PT ;  /* 0x00000007a4a47217 */ /* 0x000fe20003800200 */
[----:B------:R-:W-:Y:S06]  /*2bd0*/  BAR.SYNC.DEFER_BLOCKING 0x0 ;  /* 0x0000000000007b1d */ /* 0x000fec0000010000 */
[----:B------:R-:W-:Y:S05]  /*2be0*/  @!P1 BRA `(.L_x_1548) ;  /* 0x000005d000009947 */ /* 0x000fea0003800000 */
[----:B------:R-:W-:Y:S05]  /*2bf0*/  @!P6 BRA `(.L_x_1549) ;  /* 0x000003900000e947 */ /* 0x000fea0003800000 */
[----:B------:R-:W1:Y:S01]  /*2c00*/  I2F.RP R40, R193 ;  /* 0x000000c100287306 */ /* 0x000e620000209400 */
[----:B------:R-:W-:-:S02]  /*2c10*/  IADD3 R42, R5, -0x100, RZ ;  /* 0xffffff00052a7810 */ /* 0x000fc40007ffe0ff */
        /* <DEDUP_REMOVED lines=30> */
[----:B------:R-:W-:-:S05]  /*2e00*/  @P4 IADD3 R41, R41, 0x1, RZ ;  /* 0x0000000129294810 */ /* 0x000fca0007ffe0ff */
        /* <DEDUP_REMOVED lines=24> */
.L_x_1549:
[----:B------:R-:W-:-:S04]  /*2f90*/  LEA R2, -R192, RZ, 0x8 ;  /* 0x000000ffc0027211 */ /* 0x000fc800078e41ff */
[----:B------:R-:W-:Y:S02]  /*2fa0*/  SHF.R.S32.HI R0, RZ, 0x1f, R2 ;  /* 0x0000001fff007819 */ /* 0x000fe40000011402 */
.L_x_1550:
[----:B------:R-:W-:Y:S01]  /*2fb0*/  IADD3 R194, P0, R2, R194, RZ ;  /* 0x000000c202c27210 */ /* 0x000fe20007f1e0ff */
[----:B------:R-:W-:Y:S02]  /*2fc0*/  IMAD.MOV.U32 R41, RZ, RZ, 0x6 ;  /* 0x00000006ff297424 */ /* 0x000fe400078e00ff */
[----:B------:R-:W-:Y:S01]  /*2fd0*/  IMAD.SHL.U32 R7, R192, 0x40, RZ ;  /* 0x00000040c0077824 */ /* 0x000fe200078e00ff */
[----:B------:R-:W-:Y:S01]  /*2fe0*/  LEA R226, P1, R194, c[0x0][0x168], 0x1 ;  /* 0x00005a00c2e27a11 */ /* 0x000fe200078208ff */
[----:B------:R-:W-:Y:S01]  /*2ff0*/  IMAD.X R195, R0, 0x1, R195, P0 ;  /* 0x0000000100c37824 */ /* 0x000fe200000e06c3 */
[----:B------:R-:W-:Y:S02]  /*3000*/  SHF.L.U64.HI R0, R192, R41, c[0x0][0x19c] ;  /* 0x00006700c0007619 */ /* 0x000fe40000010229 */
[----:B------:R-:W-:Y:S02]  /*3010*/  IADD3 R146, P0, R7, R226, RZ ;  /* 0x000000e207927210 */ /* 0x000fe40007f1e0ff */
[----:B------:R-:W-:-:S02]  /*3020*/  LEA.HI.X R227, R194, c[0x0][0x16c], R195, 0x1, P1 ;  /* 0x00005b00c2e37a11 */ /* 0x000fc400008f0cc3 */
[----:B------:R-:W-:-:S03]  /*3030*/  IADD3 R144, P1, R146, R7, RZ ;  /* 0x0000000792907210 */ /* 0x000fc60007f3e0ff */
[----:B------:R-:W-:Y:S01]  /*3040*/  IMAD.X R147, R0, 0x1, R227, P0 ;  /* 0x0000000100937824 */ /* 0x000fe200000e06e3 */
[-C--:B------:R-:W-:Y:S01]  /*3050*/  IADD3 R142, P0, R144, R7.reuse, RZ ;  /* 0x00000007908e7210 */ /* 0x080fe20007f1e0ff */
[----:B------:R-:W-:Y:S01]  /*3060*/  @!PT LDS RZ, [RZ] ;  /* 0x00000000fffff984 */ /* 0x000fe20000000800 */
[----:B------:R-:W-:Y:S01]  /*3070*/  @!PT LDS RZ, [RZ] ;  /* 0x00000000fffff984 */ /* 0x000fe20000000800 */
[----:B------:R-:W-:Y:S01]  /*3080*/  @!PT LDS RZ, [RZ] ;  /* 0x00000000fffff984 */ /* 0x000fe20000000800 */
[----:B------:R1:W-:Y:S02]  /*3090*/  LDGSTS.E.BYPASS.LTC128B.128 [R221+0x1000], [R226.64] ;  /* 0x01000000e2dd7fae */ /* 0x0003e4000b901d4c */
[--C-:B------:R-:W-:Y:S01]  /*30a0*/  IMAD.X R145, R147, 0x1, R0.reuse, P1 ;  /* 0x0000000193917824 */ /* 0x100fe200008e0600 */
[-C--:B------:R-:W-:Y:S01]  /*30b0*/  IADD3 R140, P1, R142, R7.reuse, RZ ;  /* 0x000000078e8c7210 */ /* 0x080fe20007f3e0ff */
        /* <DEDUP_REMOVED lines=8> */
[----:B------:R-:W-:Y:S01]  /*3140*/  IADD3 R148, P0, R40, R7, RZ ;  /* 0x0000000728947210 */ /* 0x000fe20007f1e0ff */
[----:B------:R1:W-:Y:S02]  /*3150*/  LDGSTS.E.BYPASS.LTC128B.128 [R221+0x3000], [R140.64] ;  /* 0x030000008cdd7fae */ /* 0x0003e4000b901d4c */
[----:B------:R-:W-:-:S02]  /*3160*/  IMAD.X R41, R43, 0x1, R0, P1 ;  /* 0x000000012b297824 */ /* 0x000fc400008e0600 */
[----:B------:R1:W-:Y:S02]  /*3170*/  LDGSTS.E.BYPASS.LTC128B.128 [R221+0x3800], [R42.64] ;  /* 0x038000002add7fae */ /* 0x0003e4000b901d4c */
[----:B------:R-:W-:Y:S02]  /*3180*/  IMAD.X R149, R41, 0x1, R0, P0 ;  /* 0x0000000129957824 */ /* 0x000fe400000e0600 */
[----:B------:R1:W-:Y:S04]  /*3190*/  LDGSTS.E.BYPASS.LTC128B.128 [R221+0x4000], [R40.64] ;  /* 0x0400000028dd7fae */ /* 0x0003e8000b901d4c */
[----:B------:R1:W-:Y:S04]  /*31a0*/  LDGSTS.E.BYPASS.LTC128B.128 [R221+0x4800], [R148.64] ;  /* 0x0480000094dd7fae */ /* 0x0003e8000b901d4c */
[----:B------:R-:W0:Y:S02]  /*31b0*/  LDGDEPBAR ;  /* 0x00000000000079af */ /* 0x000e240000000000 */
.L_x_1548:
[----:B------:R-:W-:-:S05]  /*31c0*/  IMAD.IADD R243, R5, 0x1, R166 ;  /* 0x0000000105f37824 */ /* 0x000fca00078e02a6 */
[C---:B------:R-:W-:Y:S02]  /*31d0*/  IADD3 R242, R243.reuse, 0x1, RZ ;  /* 0x00000001f3f27810 */ /* 0x040fe40007ffe0ff */
[CC--:B------:R-:W-:Y:S02]  /*31e0*/  ISETP.GE.AND P1, PT, R243.reuse, R164.reuse, PT ;  /* 0x000000a4f300720c */ /* 0x0c0fe40003f26270 */
[C---:B------:R-:W-:Y:S02]  /*31f0*/  IADD3 R240, R243.reuse, 0x8, RZ ;  /* 0x00000008f3f07810 */ /* 0x040fe40007ffe0ff */
        /* <DEDUP_REMOVED lines=254> */
[----:B------:R-:W1:Y:S02]  /*41e0*/  SHFL.BFLY PT, R15, R14, 0x2, 0x1f ;  /* 0x0c401f000e0f7f89 */ /* 0x000e6400000e0000 */
[----:B-1----:R-:W-:-:S02]  /*41f0*/  FMNMX.FTZ R15, R14, R15, !PT ;  /* 0x0000000f0e0f7209 */ /* 0x002fc40007810000 */
[----:B------:R-:W-:Y:S02]  /*4200*/  FSEL R14, R33, -INF , !P1 ;  /* 0xff800000210e7808 */ /* 0x000fe40004800000 */
[-C--:B------:R-:W-:Y:S01]  /*4210*/  ISETP.GE.AND P1, PT, R239, R165.reuse, PT ;  /* 0x000000a5ef00720c */ /* 0x080fe20003f26270 */
[----:B------:R-:W1:Y:S03]  /*4220*/  SHFL.BFLY PT, R0, R15, 0x1, 0x1f ;  /* 0x0c201f000f007f89 */ /* 0x000e6600000e0000 */
[----:B------:R-:W-:Y:S02]  /*4230*/  FSEL R39, R29, -INF , !P1 ;  /* 0xff8000001d277808 */ /* 0x000fe40004800000 */
[----:B------:R-:W-:-:S04]  /*4240*/  ISETP.GE.AND P1, PT, R236, R165, PT ;  /* 0x000000a5ec00720c */ /* 0x000fc80003f26270 */
[----:B------:R-:W-:Y:S02]  /*4250*/  FSEL R25, R25, -INF , !P1 ;  /* 0xff80000019197808 */ /* 0x000fe40004800000 */
[----:B------:R-:W-:-:S04]  /*4260*/  ISETP.GE.AND P1, PT, R234, R165, PT ;  /* 0x000000a5ea00720c */ /* 0x000fc80003f26270 */
[----:B------:R-:W-:Y:S02]  /*4270*/  FSEL R29, R21, -INF , !P1 ;  /* 0xff800000151d7808 */ /* 0x000fe40004800000 */
[----:B------:R-:W-:-:S04]  /*4280*/  ISETP.GE.AND P1, PT, R232, R165, PT ;  /* 0x000000a5e800720c */ /* 0x000fc80003f26270 */
[----:B------:R-:W-:Y:S02]  /*4290*/  FSEL R243, R17, -INF , !P1 ;  /* 0xff80000011f37808 */ /* 0x000fe40004800000 */
[----:B------:R-:W-:Y:S02]  /*42a0*/  ISETP.GE.AND P1, PT, R208, R165, PT ;  /* 0x000000a5d000720c */ /* 0x000fe40003f26270 */
[----:B-1----:R-:W-:Y:S02]  /*42b0*/  FMNMX.FTZ R0, R15, R0, !PT ;  /* 0x000000000f007209 */ /* 0x002fe40007810000 */
[----:B------:R-:W-:Y:S02]  /*42c0*/  FMNMX.FTZ R15, R32, R14, !PT ;  /* 0x0000000e200f7209 */ /* 0x000fe40007810000 */
[C---:B------:R-:W-:Y:S01]  /*42d0*/  FSETP.NEU.FTZ.AND P0, PT, R0.reuse, -INF , PT ;  /* 0xff8000000000780b */ /* 0x040fe20003f1d000 */
[----:B------:R-:W-:Y:S01]  /*42e0*/  FMUL.FTZ R54, R0, c[0x0][0x23c] ;  /* 0x00008f0000367a20 */ /* 0x000fe20000410000 */
[----:B------:R-:W-:-:S02]  /*42f0*/  FSEL R239, R13, -INF , !P1 ;  /* 0xff8000000def7808 */ /* 0x000fc40004800000 */
[-C--:B------:R-:W-:Y:S02]  /*4300*/  ISETP.GE.AND P1, PT, R206, R165.reuse, PT ;  /* 0x000000a5ce00720c */ /* 0x080fe40003f26270 */
[----:B------:R-:W-:Y:S02]  /*4310*/  FSEL R54, R54, RZ, P0 ;  /* 0x000000ff36367208 */ /* 0x000fe40000000000 */
[----:B------:R-:W-:-:S03]  /*4320*/  ISETP.GE.AND P0, PT, R240, R165, PT ;  /* 0x000000a5f000720c */ /* 0x000fc60003f06270 */
[--C-:B------:R-:W-:Y:S01]  /*4330*/  FFMA.FTZ R58, R241, c[0x0][0x23c], -R54.reuse ;  /* 0x00008f00f13a7a23 */ /* 0x100fe20000010836 */
[----:B------:R-:W-:Y:S01]  /*4340*/  FSEL R28, R28, -INF , !P0 ;  /* 0xff8000001c1c7808 */ /* 0x000fe20004000000 */
[--C-:B------:R-:W-:Y:S01]  /*4350*/  FFMA.FTZ R66, R147, c[0x0][0x23c], -R54.reuse ;  /* 0x00008f0093427a23 */ /* 0x100fe20000010836 */
[----:B------:R-:W-:Y:S01]  /*4360*/  ISETP.GE.AND P0, PT, R238, R165, PT ;  /* 0x000000a5ee00720c */ /* 0x000fe20003f06270 */
        /* <DEDUP_REMOVED lines=66> */
[----:B------:R-:W1:Y:S01]  /*4790*/  MUFU.EX2 R55, R55 ;  /* 0x0000003700377308 */ /* 0x000e620000000800 */
        /* <DEDUP_REMOVED lines=52> */
[-C--:B------:R-:W-:Y:S02]  /*4ae0*/  ISETP.GE.AND P1, PT, R179, R165.reuse, PT ;  /* 0x000000a5b300720c */ /* 0x080fe40003f26270 */
[----:B------:R-:W-:Y:S01]  /*4af0*/  FSEL R187, R104, -INF , !P0 ;  /* 0xff80000068bb7808 */ /* 0x000fe20004000000 */
[----:B------:R-:W-:Y:S01]  /*4b00*/  FFMA.FTZ R104, R143, c[0x0][0x23c], -R54 ;  /* 0x00008f008f687a23 */ /* 0x000fe20000010836 */
[----:B------:R-:W-:Y:S01]  /*4b10*/  FMNMX.FTZ R38, R189, R38, !PT ;  /* 0x00000026bd267209 */ /* 0x000fe20007810000 */
[----:B------:R-:W-:Y:S01]  /*4b20*/  MUFU.EX2 R75, R75 ;  /* 0x0000004b004b7308 */ /* 0x000fe20000000800 */
[----:B------:R-:W-:-:S02]  /*4b30*/  ISETP.GE.AND P0, PT, R178, R165, PT ;  /* 0x000000a5b200720c */ /* 0x000fc40003f06270 */
[----:B------:R-:W-:Y:S01]  /*4b40*/  FSEL R183, R105, -INF , !P1 ;  /* 0xff80000069b77808 */ /* 0x000fe20004800000 */
[--C-:B------:R-:W-:Y:S01]  /*4b50*/  FFMA.FTZ R105, R209, c[0x0][0x23c], -R54.reuse ;  /* 0x00008f00d1697a23 */ /* 0x100fe20000010836 */
[----:B------:R-:W-:Y:S01]  /*4b60*/  FMNMX.FTZ R38, R187, R38, !PT ;  /* 0x00000026bb267209 */ /* 0x000fe20007810000 */
[----:B------:R-:W-:Y:S01]  /*4b70*/  IMAD.SHL.U32 R209, R3, 0x2, RZ ;  /* 0x0000000203d17824 */ /* 0x000fe200078e00ff */
[-C--:B------:R-:W-:Y:S01]  /*4b80*/  ISETP.GE.AND P1, PT, R176, R165.reuse, PT ;  /* 0x000000a5b000720c */ /* 0x080fe20003f26270 */
[--C-:B------:R-:W-:Y:S01]  /*4b90*/  FFMA.FTZ R3, R23, c[0x0][0x23c], -R54.reuse ;  /* 0x00008f0017037a23 */ /* 0x100fe20000010836 */
[----:B------:R-:W-:Y:S01]  /*4ba0*/  FSEL R179, R100, -INF , !P0 ;  /* 0xff80000064b37808 */ /* 0x000fe20004000000 */
[----:B------:R-:W-:Y:S01]  /*4bb0*/  IMAD R208, R4, 0x2, R209 ;  /* 0x0000000204d07824 */ /* 0x000fe200078e02d1 */
        /* <DEDUP_REMOVED lines=11> */
[----:B------:R-:W-:Y:S01]  /*4c70*/  FFMA.FTZ R96, R27, c[0x0][0x23c], -R54 ;  /* 0x00008f001b607a23 */ /* 0x000fe20000010836 */
[----:B------:R-:W-:Y:S01]  /*4c80*/  FMNMX.FTZ R38, R175, R38, !PT ;  /* 0x00000026af267209 */ /* 0x000fe20007810000 */
[----:B------:R-:W-:Y:S01]  /*4c90*/  MUFU.EX2 R78, R78 ;  /* 0x0000004e004e7308 */ /* 0x000fe20000000800 */
[----:B------:R-:W-:-:S02]  /*4ca0*/  ISETP.GE.AND P0, PT, R170, R165, PT ;  /* 0x000000a5aa00720c */ /* 0x000fc40003f06270 */
[----:B------:R-:W-:Y:S01]  /*4cb0*/  FSEL R167, R97, -INF , !P1 ;  /* 0xff80000061a77808 */ /* 0x000fe20004800000 */
[----:B------:R-:W-:Y:S01]  /*4cc0*/  FFMA.FTZ R97, R31, c[0x0][0x23c], -R54 ;  /* 0x00008f001f617a23 */ /* 0x000fe20000010836 */
        /* <DEDUP_REMOVED lines=8> */
[----:B------:R-:W-:Y:S01]  /*4d50*/  FMNMX.FTZ R38, R161, R38, !PT ;  /* 0x00000026a1267209 */ /* 0x000fe20007810000 */
[----:B------:R-:W-:Y:S01]  /*4d60*/  FFMA.FTZ R93, R247, c[0x0][0x23c], -R54 ;  /* 0x00008f00f75d7a23 */ /* 0x000fe20000010836 */
[-C--:B------:R-:W-:Y:S02]  /*4d70*/  ISETP.GE.AND P1, PT, R160, R165.reuse, PT ;  /* 0x000000a5a000720c */ /* 0x080fe40003f26270 */
[----:B------:R-:W-:Y:S02]  /*4d80*/  FSEL R153, R88, -INF , !P0 ;  /* 0xff80000058997808 */ /* 0x000fe40004000000 */
        /* <DEDUP_REMOVED lines=12> */
[--C-:B------:R-:W-:Y:S01]  /*4e50*/  FFMA.FTZ R85, R127, c[0x0][0x23c], -R54.reuse ;  /* 0x00008f007f557a23 */ /* 0x100fe20000010836 */
[----:B------:R-:W-:Y:S01]  /*4e60*/  FMNMX.FTZ R38, R139, R38, !PT ;  /* 0x000000268b267209 */ /* 0x000fe20007810000 */
[----:B------:R2:W-:Y:S01]  /*4e70*/  MUFU.EX2 R84, R8 ;  /* 0x0000000800547308 */ /* 0x0005e20000000800 */
[-C--:B------:R-:W-:Y:S02]  /*4e80*/  ISETP.GE.AND P1, PT, R152, R165.reuse, PT ;  /* 0x000000a59800720c */ /* 0x080fe40003f26270 */
[----:B------:R-:W-:Y:S02]  /*4e90*/  FSEL R127, R80, -INF , !P0 ;  /* 0xff800000507f7808 */ /* 0x000fe40004000000 */
[----:B------:R-:W-:Y:S02]  /*4ea0*/  FMNMX.FTZ R38, R135, R38, !PT ;  /* 0x0000002687267209 */ /* 0x000fe40007810000 */
        /* <DEDUP_REMOVED lines=8> */
[----:B------:R-:W-:Y:S01]  /*4f30*/  MUFU.EX2 R90, R90 ;  /* 0x0000005a005a7308 */ /* 0x000fe20000000800 */
[----:B------:R-:W-:Y:S02]  /*4f40*/  FMNMX.FTZ R38, R129, R38, !PT ;  /* 0x0000002681267209 */ /* 0x000fe40007810000 */
[-C--:B------:R-:W-:Y:S02]  /*4f50*/  ISETP.GE.AND P0, PT, R119, R165.reuse, PT ;  /* 0x000000a57700720c */ /* 0x080fe40003f06270 */
[----:B------:R-:W-:Y:S01]  /*4f60*/  FSEL R119, R77, -INF , !P1 ;  /* 0xff8000004d777808 */ /* 0x000fe20004800000 */
[----:B------:R-:W-:Y:S01]  /*4f70*/  FFMA.FTZ R77, R18, c[0x0][0x23c], -R54 ;  /* 0x00008f00124d7a23 */ /* 0x000fe20000010836 */
[----:B------:R-:W-:Y:S01]  /*4f80*/  FMNMX.FTZ R38, R121, R38, !PT ;  /* 0x0000002679267209 */ /* 0x000fe20007810000 */
[----:B------:R-:W-:Y:S01]  /*4f90*/  LDSM.16.MT88.4 R16, [R208+0x5000] ;  /* 0x00500000d010783b */ /* 0x000fe20000004200 */
[----:B------:R-:W-:Y:S01]  /*4fa0*/  ISETP.GE.AND P1, PT, R146, R165, PT ;  /* 0x000000a59200720c */ /* 0x000fe20003f26270 */
[----:B------:R-:W-:Y:S01]  /*4fb0*/  MUFU.EX2 R76, R118 ;  /* 0x00000076004c7308 */ /* 0x000fe20000000800 */
[----:B------:R-:W-:-:S02]  /*4fc0*/  FSEL R117, R72, -INF , !P0 ;  /* 0xff80000048757808 */ /* 0x000fc40004000000 */
[----:B------:R-:W-:Y:S02]  /*4fd0*/  FMNMX.FTZ R38, R119, R38, !PT ;  /* 0x0000002677267209 */ /* 0x000fe40007810000 */
[-C--:B------:R-:W-:Y:S02]  /*4fe0*/  ISETP.GE.AND P0, PT, R115, R165.reuse, PT ;  /* 0x000000a57300720c */ /* 0x080fe40003f06270 */
[----:B------:R-:W-:Y:S01]  /*4ff0*/  FSEL R115, R73, -INF , !P1 ;  /* 0xff80000049737808 */ /* 0x000fe20004800000 */
[----:B------:R-:W-:Y:S01]  /*5000*/  FFMA.FTZ R73, R10, c[0x0][0x23c], -R54 ;  /* 0x00008f000a497a23 */ /* 0x000fe20000010836 */
[----:B------:R-:W-:Y:S01]  /*5010*/  FMNMX.FTZ R38, R117, R38, !PT ;  /* 0x0000002675267209 */ /* 0x000fe20007810000 */
[----:B------:R-:W-:Y:S01]  /*5020*/  MUFU.EX2 R91, R91 ;  /* 0x0000005b005b7308 */ /* 0x000fe20000000800 */
[----:B------:R-:W-:Y:S02]  /*5030*/  ISETP.GE.AND P1, PT, R144, R165, PT ;  /* 0x000000a59000720c */ /* 0x000fe40003f26270 */
[----:B------:R-:W-:-:S02]  /*5040*/  FSEL R113, R68, -INF , !P0 ;  /* 0xff80000044717808 */ /* 0x000fc40004000000 */
[----:B------:R-:W-:Y:S02]  /*5050*/  FMNMX.FTZ R38, R115, R38, !PT ;  /* 0x0000002673267209 */ /* 0x000fe40007810000 */
        /* <DEDUP_REMOVED lines=8> */
[----:B------:R-:W-:Y:S02]  /*50e0*/  ISETP.GE.AND P0, PT, R138, R165, PT ;  /* 0x000000a58a00720c */ /* 0x000fe40003f06270 */
[----:B------:R-:W-:Y:S02]  /*50f0*/  FSEL R65, R65, -INF , !P1 ;  /* 0xff80000041417808 */ /* 0x000fe40004800000 */
[----:B--2---:R-:W-:Y:S01]  /*5100*/  FMNMX.FTZ R8, R64, R9, !PT ;  /* 0x0000000940087209 */ /* 0x004fe20007810000 */
[----:B------:R-:W-:Y:S01]  /*5110*/  MUFU.EX2 R77, R77 ;  /* 0x0000004d004d7308 */ /* 0x000fe20000000800 */
[----:B------:R-:W-:Y:S01]  /*5120*/  ISETP.GE.AND P1, PT, R134, R165, PT ;  /* 0x000000a58600720c */ /* 0x000fe20003f26270 */
[----:B------:R-:W-:Y:S01]  /*5130*/  FFMA.FTZ R134, R181, c[0x0][0x23c], -R54 ;  /* 0x00008f00b5867a23 */ /* 0x000fe20000010836 */
[----:B------:R-:W-:Y:S02]  /*5140*/  FSEL R72, R60, -INF , !P0 ;  /* 0xff8000003c487808 */ /* 0x000fe40004000000 */
[----:B------:R-:W-:-:S02]  /*5150*/  FMNMX.FTZ R9, R65, R8, !PT ;  /* 0x0000000841097209 */ /* 0x000fc40007810000 */
[----:B------:R-:W-:Y:S01]  /*5160*/  ISETP.GE.AND P0, PT, R130, R165, PT ;  /* 0x000000a58200720c */ /* 0x000fe20003f06270 */
[----:B------:R2:W-:Y:S01]  /*5170*/  MUFU.EX2 R60, R110 ;  /* 0x0000006e003c7308 */ /* 0x0005e20000000800 */
        /* <DEDUP_REMOVED lines=8> */
[----:B------:R-:W-:Y:S01]  /*5200*/  FMNMX.FTZ R2, R56, R9, !PT ;  /* 0x0000000938027209 */ /* 0x000fe20007810000 */
[--C-:B--2---:R-:W-:Y:S01]  /*5210*/  FFMA.FTZ R110, R159, c[0x0][0x23c], -R54.reuse ;  /* 0x00008f009f6e7a23 */ /* 0x104fe20000010836 */
[----:B------:R-:W-:Y:S01]  /*5220*/  ISETP.GE.AND P1, PT, R102, R165, PT ;  /* 0x000000a56600720c */ /* 0x000fe20003f26270 */
[----:B------:R-:W-:Y:S01]  /*5230*/  FFMA.FTZ R102, R141, c[0x0][0x23c], -R54 ;  /* 0x00008f008d667a23 */ /* 0x000fe20000010836 */
[----:B------:R-:W-:Y:S01]  /*5240*/  FSEL R80, R52, -INF , !P0 ;  /* 0xff80000034507808 */ /* 0x000fe20004000000 */
[----:B------:R-:W-:Y:S01]  /*5250*/  MUFU.EX2 R81, R81 ;  /* 0x0000005100517308 */ /* 0x000fe20000000800 */
[----:B------:R-:W-:-:S02]  /*5260*/  FMNMX.FTZ R9, R57, R2, !PT ;  /* 0x0000000239097209 */ /* 0x000fc40007810000 */
[----:B------:R-:W-:Y:S01]  /*5270*/  ISETP.GE.AND P0, PT, R98, R165, PT ;  /* 0x000000a56200720c */ /* 0x000fe20003f06270 */
[--C-:B------:R-:W-:Y:S01]  /*5280*/  FFMA.FTZ R98, R35, c[0x0][0x23c], -R54.reuse ;  /* 0x00008f0023627a23 */ /* 0x100fe20000010836 */
[----:B------:R-:W-:Y:S02]  /*5290*/  FSEL R53, R53, -INF , !P1 ;  /* 0xff80000035357808 */ /* 0x000fe40004800000 */
[----:B------:R-:W-:Y:S01]  /*52a0*/  FMNMX.FTZ R2, R80, R9, !PT ;  /* 0x0000000950027209 */ /* 0x000fe20007810000 */
[----:B------:R2:W-:Y:S01]  /*52b0*/  MUFU.EX2 R52, R106 ;  /* 0x0000006a00347308 */ /* 0x0005e20000000800 */
[----:B------:R-:W-:Y:S01]  /*52c0*/  ISETP.GE.AND P1, PT, R94, R165, PT ;  /* 0x000000a55e00720c */ /* 0x000fe20003f26270 */
[----:B------:R-:W-:Y:S01]  /*52d0*/  FFMA.FTZ R94, R11, c[0x0][0x23c], -R54 ;  /* 0x00008f000b5e7a23 */ /* 0x000fe20000010836 */
[----:B------:R-:W-:Y:S02]  /*52e0*/  FSEL R48, R48, -INF , !P0 ;  /* 0xff80000030307808 */ /* 0x000fe40004000000 */
[----:B------:R-:W-:-:S02]  /*52f0*/  FMNMX.FTZ R9, R53, R2, !PT ;  /* 0x0000000235097209 */ /* 0x000fc40007810000 */
[----:B------:R-:W-:Y:S01]  /*5300*/  ISETP.GE.AND P0, PT, R34, R165, PT ;  /* 0x000000a52200720c */ /* 0x000fe20003f06270 */
        /* <DEDUP_REMOVED lines=11> */
[----:B------:R-:W-:Y:S01]  /*53c0*/  ISETP.GE.AND P1, PT, R22, R165, PT ;  /* 0x000000a51600720c */ /* 0x000fe20003f26270 */
[----:B------:R-:W-:Y:S01]  /*53d0*/  MUFU.EX2 R93, R93 ;  /* 0x0000005d005d7308 */ /* 0x000fe20000000800 */
[----:B------:R-:W-:Y:S02]  /*53e0*/  FSEL R92, R36, -INF , !P0 ;  /* 0xff800000245c7808 */ /* 0x000fe40004000000 */
[----:B------:R-:W-:Y:S02]  /*53f0*/  FMNMX.FTZ R9, R45, R2, !PT ;  /* 0x000000022d097209 */ /* 0x000fe40007810000 */
[----:B------:R-:W-:-:S02]  /*5400*/  FSEL R109, R37, -INF , !P1 ;  /* 0xff800000256d7808 */ /* 0x000fc40004800000 */
[----:B------:R-:W-:Y:S01]  /*5410*/  FMNMX.FTZ R2, R92, R9, !PT ;  /* 0x000000095c027209 */ /* 0x000fe20007810000 */
[----:B------:R-:W-:Y:S01]  /*5420*/  MUFU.EX2 R107, R107 ;  /* 0x0000006b006b7308 */ /* 0x000fe20000000800 */
[----:B-1----:R-:W-:Y:S02]  /*5430*/  F2FP.BF16.PACK_AB R27, R55, R46 ;  /* 0x0000002e371b723e */ /* 0x002fe400000010ff */
        /* <DEDUP_REMOVED lines=17> */
[----:B------:R-:W-:-:S03]  /*5550*/  ISETP.GE.AND P0, PT, R196, 0x2, PT ;  /* 0x00000002c400780c */ /* 0x000fc60003f06270 */
[----:B------:R-:W-:Y:S01]  /*5560*/  MUFU.EX2 R98, R98 ;  /* 0x0000006200627308 */ /* 0x000fe20000000800 */
[--C-:B------:R-:W-:Y:S02]  /*5570*/  FFMA.FTZ R143, R32, c[0x0][0x23c], -R108.reuse ;  /* 0x00008f00208f7a23 */ /* 0x100fe4000001086c */
[--C-:B------:R-:W-:Y:S02]  /*5580*/  FFMA.FTZ R126, R14, c[0x0][0x23c], -R108.reuse ;  /* 0x00008f000e7e7a23 */ /* 0x100fe4000001086c */
[--C-:B------:R-:W-:Y:S02]  /*5590*/  FFMA.FTZ R141, R28, c[0x0][0x23c], -R108.reuse ;  /* 0x00008f001c8d7a23 */ /* 0x100fe4000001086c */
[--C-:B------:R-:W-:Y:S01]  /*55a0*/  FFMA.FTZ R120, R39, c[0x0][0x23c], -R108.reuse ;  /* 0x00008f0027787a23 */ /* 0x100fe2000001086c */
[----:B------:R-:W-:Y:S01]  /*55b0*/  MUFU.EX2 R143, R143 ;  /* 0x0000008f008f7308 */ /* 0x000fe20000000800 */
[--C-:B------:R-:W-:Y:S01]  /*55c0*/  FFMA.FTZ R137, R33, c[0x0][0x23c], -R108.reuse ;  /* 0x00008f0021897a23 */ /* 0x100fe2000001086c */
[----:B------:R-:W-:Y:S01]  /*55d0*/  LDSM.16.MT88.4 R36, [R208+0x5400] ;  /* 0x00540000d024783b */ /* 0x000fe20000004200 */
[--C-:B------:R-:W-:Y:S01]  /*55e0*/  FFMA.FTZ R118, R25, c[0x0][0x23c], -R108.reuse ;  /* 0x00008f0019767a23 */ /* 0x100fe2000001086c */
[----:B------:R-:W-:Y:S01]  /*55f0*/  F2FP.BF16.PACK_AB R25, R47, R50 ;  /* 0x000000322f19723e */ /* 0x000fe200000010ff */
[--C-:B------:R-:W-:Y:S01]  /*5600*/  FFMA.FTZ R112, R15, c[0x0][0x23c], -R108.reuse ;  /* 0x00008f000f707a23 */ /* 0x100fe2000001086c */
[----:B------:R-:W2:Y:S01]  /*5610*/  LDSM.16.MT88.4 R32, [R209+0x5400] ;  /* 0x00540000d120783b */ /* 0x000ea20000004200 */
[--C-:B------:R-:W-:Y:S01]  /*5620*/  FFMA.FTZ R125, R29, c[0x0][0x23c], -R108.reuse ;  /* 0x00008f001d7d7a23 */ /* 0x100fe2000001086c */
[----:B------:R-:W3:Y:S01]  /*5630*/  MUFU.EX2 R126, R126 ;  /* 0x0000007e007e7308 */ /* 0x000ee20000000800 */
[----:B------:R-:W-:-:S02]  /*5640*/  FFMA.FTZ R131, R21, c[0x0][0x23c], -R108 ;  /* 0x00008f0015837a23 */ /* 0x000fc4000001086c */
[----:B------:R-:W4:Y:S01]  /*5650*/  LDSM.16.MT88.4 R20, [R209+0x5800] ;  /* 0x00580000d114783b */ /* 0x000f220000004200 */
[--C-:B------:R-:W-:Y:S02]  /*5660*/  FFMA.FTZ R116, R243, c[0x0][0x23c], -R108.reuse ;  /* 0x00008f00f3747a23 */ /* 0x100fe4000001086c */
[--C-:B------:R-:W-:Y:S02]  /*5670*/  FFMA.FTZ R114, R241, c[0x0][0x23c], -R108.reuse ;  /* 0x00008f00f1727a23 */ /* 0x100fe4000001086c */
[----:B------:R-:W-:Y:S01]  /*5680*/  MUFU.EX2 R141, R141 ;  /* 0x0000008d008d7308 */ /* 0x000fe20000000800 */
[--C-:B------:R-:W-:Y:S02]  /*5690*/  FFMA.FTZ R133, R239, c[0x0][0x23c], -R108.reuse ;  /* 0x00008f00ef857a23 */ /* 0x100fe4000001086c */
[--C-:B------:R-:W-:Y:S02]  /*56a0*/  FFMA.FTZ R147, R147, c[0x0][0x23c], -R108.reuse ;  /* 0x00008f0093937a23 */ /* 0x100fe4000001086c */
[----:B------:R-:W-:-:S02]  /*56b0*/  FFMA.FTZ R122, R237, c[0x0][0x23c], -R108 ;  /* 0x00008f00ed7a7a23 */ /* 0x000fc4000001086c */
[--C-:B------:R-:W-:Y:S01]  /*56c0*/  FFMA.FTZ R124, R235, c[0x0][0x23c], -R108.reuse ;  /* 0x00008f00eb7c7a23 */ /* 0x100fe2000001086c */
[----:B------:R-:W5:Y:S01]  /*56d0*/  MUFU.EX2 R120, R120 ;  /* 0x0000007800787308 */ /* 0x000f620000000800 */
[----:B---3--:R-:W-:Y:S01]  /*56e0*/  F2FP.BF16.PACK_AB R24, R126, R143 ;  /* 0x0000008f7e18723e */ /* 0x008fe200000010ff */
        /* <DEDUP_REMOVED lines=9> */
[----:B------:R-:W3:Y:S01]  /*5780*/  MUFU.EX2 R118, R118 ;  /* 0x0000007600767308 */ /* 0x000ee20000000800 */
[--C-:B------:R-:W-:Y:S02]  /*5790*/  FFMA.FTZ R136, R203, c[0x0][0x23c], -R108.reuse ;  /* 0x00008f00cb887a23 */ /* 0x100fe4000001086c */
[--C-:B------:R-:W-:Y:S02]  /*57a0*/  FFMA.FTZ R177, R177, c[0x0][0x23c], -R108.reuse ;  /* 0x00008f00b1b17a23 */ /* 0x100fe4000001086c */
[--C-:B------:R-:W-:Y:S01]  /*57b0*/  FFMA.FTZ R181, R201, c[0x0][0x23c], -R108.reuse ;  /* 0x00008f00c9b57a23 */ /* 0x100fe2000001086c */
[----:B-1----:R-:W-:Y:S01]  /*57c0*/  HMMA.16816.F32.BF16 R12, R24, R8, RZ ;  /* 0x00000008180c723c */ /* 0x002fe200000418ff */
[--C-:B------:R-:W-:Y:S01]  /*57d0*/  FFMA.FTZ R138, R199, c[0x0][0x23c], -R108.reuse ;  /* 0x00008f00c78a7a23 */ /* 0x100fe2000001086c */
[----:B------:R-:W-:Y:S01]  /*57e0*/  MUFU.EX2 R112, R112 ;  /* 0x0000007000707308 */ /* 0x000fe20000000800 */
[----:B------:R-:W-:-:S02]  /*57f0*/  FFMA.FTZ R140, R197, c[0x0][0x23c], -R108 ;  /* 0x00008f00c58c7a23 */ /* 0x000fc4000001086c */
[--C-:B------:R-:W-:Y:S02]  /*5800*/  FFMA.FTZ R185, R185, c[0x0][0x23c], -R108.reuse ;  /* 0x00008f00b9b97a23 */ /* 0x100fe4000001086c */
[--C-:B------:R-:W-:Y:S01]  /*5810*/  FFMA.FTZ R191, R191, c[0x0][0x23c], -R108.reuse ;  /* 0x00008f00bfbf7a23 */ /* 0x100fe2000001086c */
[C---:B------:R-:W-:Y:S01]  /*5820*/  HMMA.16816.F32.BF16 R8, R24.reuse, R10, RZ ;  /* 0x0000000a1808723c */ /* 0x040fe200000418ff */
[--C-:B------:R-:W-:Y:S01]  /*5830*/  FFMA.FTZ R142, R189, c[0x0][0x23c], -R108.reuse ;  /* 0x00008f00bd8e7a23 */ /* 0x100fe2000001086c */
[----:B------:R-:W1:Y:S01]  /*5840*/  MUFU.EX2 R125, R125 ;  /* 0x0000007d007d7308 */ /* 0x000e620000000800 */
        /* <DEDUP_REMOVED lines=10> */
[----:B---3--:R-:W-:Y:S01]  /*58f0*/  F2FP.BF16.PACK_AB R16, R118, R137 ;  /* 0x000000897610723e */ /* 0x008fe200000010ff */
[----:B------:R-:W3:Y:S01]  /*5900*/  MUFU.EX2 R116, R116 ;  /* 0x0000007400747308 */ /* 0x000ee20000000800 */
[--C-:B------:R-:W-:Y:S02]  /*5910*/  FFMA.FTZ R152, R161, c[0x0][0x23c], -R108.reuse ;  /* 0x00008f00a1987a23 */ /* 0x100fe4000001086c */
[--C-:B------:R-:W-:Y:S02]  /*5920*/  FFMA.FTZ R157, R157, c[0x0][0x23c], -R108.reuse ;  /* 0x00008f009d9d7a23 */ /* 0x100fe4000001086c */
[----:B------:R-:W-:Y:S01]  /*5930*/  F2FP.BF16.PACK_AB R19, R63, R62 ;  /* 0x0000003e3f13723e */ /* 0x000fe200000010ff */
[--C-:B------:R-:W-:Y:S01]  /*5940*/  FFMA.FTZ R153, R153, c[0x0][0x23c], -R108.reuse ;  /* 0x00008f0099997a23 */ /* 0x100fe2000001086c */
[----:B-1----:R-:W-:Y:S01]  /*5950*/  F2FP.BF16.PACK_AB R18, R125, R112 ;  /* 0x000000707d12723e */ /* 0x002fe200000010ff */
[----:B------:R-:W-:Y:S01]  /*5960*/  MUFU.EX2 R114, R114 ;  /* 0x0000007200727308 */ /* 0x000fe20000000800 */
[----:B------:R-:W-:-:S02]  /*5970*/  FFMA.FTZ R154, R151, c[0x0][0x23c], -R108 ;  /* 0x00008f00979a7a23 */ /* 0x000fc4000001086c */
[--C-:B------:R-:W-:Y:S02]  /*5980*/  FFMA.FTZ R139, R139, c[0x0][0x23c], -R108.reuse ;  /* 0x00008f008b8b7a23 */ /* 0x100fe4000001086c */
[--C-:B------:R-:W-:Y:S01]  /*5990*/  FFMA.FTZ R156, R135, c[0x0][0x23c], -R108.reuse ;  /* 0x00008f00879c7a23 */ /* 0x100fe2000001086c */
[C---:B--2---:R-:W-:Y:S01]  /*59a0*/  HMMA.16816.F32.BF16 R12, R16.reuse, R32, R12 ;  /* 0x00000020100c723c */ /* 0x044fe2000004180c */
[--C-:B------:R-:W-:Y:S01]  /*59b0*/  FFMA.FTZ R127, R127, c[0x0][0x23c], -R108.reuse ;  /* 0x00008f007f7f7a23 */ /* 0x100fe2000001086c */
[----:B------:R-:W1:Y:S01]  /*59c0*/  MUFU.EX2 R133, R133 ;  /* 0x0000008500857308 */ /* 0x000e620000000800 */
[----:B------:R-:W-:Y:S02]  /*59d0*/  FFMA.FTZ R129, R129, c[0x0][0x23c], -R108 ;  /* 0x00008f0081817a23 */ /* 0x000fe4000001086c */
[----:B------:R-:W-:Y:S02]  /*59e0*/  FADD.FTZ R47, R50, R47 ;  /* 0x0000002f322f7221 */ /* 0x000fe40000010000 */
[----:B------:R-:W-:Y:S01]  /*59f0*/  FADD.FTZ R126, R143, R126 ;  /* 0x0000007e8f7e7221 */ /* 0x000fe20000010000 */
[----:B------:R-:W-:Y:S01]  /*5a00*/  HMMA.16816.F32.BF16 R8, R16, R34, R8 ;  /* 0x000000221008723c */ /* 0x000fe20000041808 */
[----:B------:R-:W2:Y:S01]  /*5a10*/  LDSM.16.MT88.4 R32, [R208+0x5800] ;  /* 0x00580000d020783b */ /* 0x000ea20000004200 */
[----:B------:R-:W-:Y:S01]  /*5a20*/  MUFU.EX2 R147, R147 ;  /* 0x0000009300937308 */ /* 0x000fe20000000800 */
[----:B------:R-:W-:-:S02]  /*5a30*/  FADD.FTZ R46, R46, R47 ;  /* 0x0000002f2e2e7221 */ /* 0x000fc40000010000 */
[----:B------:R-:W-:Y:S02]  /*5a40*/  FADD.FTZ R141, R141, R126 ;  /* 0x0000007e8d8d7221 */ /* 0x000fe40000010000 */
[----:B------:R-:W-:Y:S01]  /*5a50*/  FADD.FTZ R55, R55, R46 ;  /* 0x0000002e37377221 */ /* 0x000fe20000010000 */
[C---:B------:R-:W-:Y:S01]  /*5a60*/  HMMA.16816.F32.BF16 R28, R16.reuse, R36, R28 ;  /* 0x00000024101c723c */ /* 0x040fe2000004181c */
[----:B------:R-:W-:Y:S01]  /*5a70*/  FADD.FTZ R120, R120, R141 ;  /* 0x0000008d78787221 */ /* 0x000fe20000010000 */
[----:B------:R-:W5:Y:S01]  /*5a80*/  MUFU.EX2 R122, R122 ;  /* 0x0000007a007a7308 */ /* 0x000f620000000800 */
[----:B------:R-:W-:Y:S02]  /*5a90*/  FADD.FTZ R58, R58, R55 ;  /* 0x000000373a3a7221 */ /* 0x000fe40000010000 */
[----:B------:R-:W-:Y:S02]  /*5aa0*/  FADD.FTZ R137, R137, R120 ;  /* 0x0000007889897221 */ /* 0x000fe40000010000 */
[----:B------:R-:W-:Y:S01]  /*5ab0*/  FADD.FTZ R59, R59, R58 ;  /* 0x0000003a3b3b7221 */ /* 0x000fe20000010000 */
[----:B------:R-:W-:Y:S01]  /*5ac0*/  HMMA.16816.F32.BF16 R24, R16, R38, R24 ;  /* 0x000000261018723c */ /* 0x000fe20000041818 */
[----:B------:R-:W5:Y:S01]  /*5ad0*/  LDSM.16.MT88.4 R36, [R209+0x5c00] ;  /* 0x005c0000d124783b */ /* 0x000f620000004200 */
[----:B------:R-:W-:Y:S01]  /*5ae0*/  MUFU.EX2 R124, R124 ;  /* 0x0000007c007c7308 */ /* 0x000fe20000000800 */
[----:B------:R-:W-:-:S02]  /*5af0*/  FADD.FTZ R137, R118, R137 ;  /* 0x0000008976897221 */ /* 0x000fc40000010000 */
[----:B------:R-:W-:Y:S02]  /*5b00*/  FADD.FTZ R62, R62, R59 ;  /* 0x0000003b3e3e7221 */ /* 0x000fe40000010000 */
[----:B------:R-:W-:Y:S01]  /*5b10*/  F2FP.BF16.PACK_AB R17, R67, R66 ;  /* 0x000000424311723e */ /* 0x000fe200000010ff */
[----:B------:R-:W-:Y:S01]  /*5b20*/  FFMA.FTZ R47, R5, c[0x0][0x23c], -R54 ;  /* 0x00008f00052f7a23 */ /* 0x000fe20000010836 */
[----:B------:R-:W-:Y:S01]  /*5b30*/  F2FP.BF16.PACK_AB R19, R71, R70 ;  /* 0x000000464713723e */ /* 0x000fe200000010ff */
[----:B------:R-:W2:Y:S01]  /*5b40*/  MUFU.EX2 R145, R145 ;  /* 0x0000009100917308 */ /* 0x000ea20000000800 */
[----:B---3--:R-:W-:Y:S01]  /*5b50*/  F2FP.BF16.PACK_AB R16, R116, R131 ;  /* 0x000000837410723e */ /* 0x008fe200000010ff */
[----:B------:R-:W-:Y:S01]  /*5b60*/  FADD.FTZ R63, R63, R62 ;  /* 0x0000003e3f3f7221 */ /* 0x000fe20000010000 */
[----:B-1----:R-:W-:Y:S01]  /*5b70*/  F2FP.BF16.PACK_AB R18, R133, R114 ;  /* 0x000000728512723e */ /* 0x002fe200000010ff */
[----:B------:R-:W-:Y:S02]  /*5b80*/  FFMA.FTZ R5, R121, c[0x0][0x23c], -R108 ;  /* 0x00008f0079057a23 */ /* 0x000fe4000001086c */
[----:B------:R-:W-:-:S02]  /*5b90*/  FADD.FTZ R66, R66, R63 ;  /* 0x0000003f42427221 */ /* 0x000fc40000010000 */
[----:B------:R-:W-:Y:S01]  /*5ba0*/  MUFU.EX2 R159, R159 ;  /* 0x0000009f009f7308 */ /* 0x000fe20000000800 */
[----:B------:R-:W-:Y:S01]  /*5bb0*/  FFMA.FTZ R62, R115, c[0x0][0x23c], -R108 ;  /* 0x00008f00733e7a23 */ /* 0x000fe2000001086c */
[C---:B----4-:R-:W-:Y:S01]  /*5bc0*/  HMMA.16816.F32.BF16 R12, R16.reuse, R20, R12 ;  /* 0x00000014100c723c */ /* 0x050fe2000004180c */
[----:B------:R-:W-:Y:S02]  /*5bd0*/  FADD.FTZ R67, R67, R66 ;  /* 0x0000004243437221 */ /* 0x000fe40000010000 */
[--C-:B------:R-:W-:Y:S02]  /*5be0*/  FFMA.FTZ R119, R119, c[0x0][0x23c], -R108.reuse ;  /* 0x00008f0077777a23 */ /* 0x100fe4000001086c */
[----:B------:R-:W-:Y:S01]  /*5bf0*/  FADD.FTZ R70, R70, R67 ;  /* 0x0000004346467221 */ /* 0x000fe20000010000 */
[----:B------:R-:W1:Y:S01]  /*5c00*/  MUFU.EX2 R128, R128 ;  /* 0x0000008000807308 */ /* 0x000e620000000800 */
[----:B------:R-:W-:Y:S01]  /*5c10*/  FFMA.FTZ R59, R64, c[0x0][0x23c], -R108 ;  /* 0x00008f00403b7a23 */ /* 0x000fe2000001086c */
[----:B------:R-:W-:Y:S01]  /*5c20*/  HMMA.16816.F32.BF16 R8, R16, R22, R8 ;  /* 0x000000161008723c */ /* 0x000fe20000041808 */
[----:B------:R-:W3:Y:S01]  /*5c30*/  LDSM.16.MT88.4 R20, [R208+0x5c00] ;  /* 0x005c0000d014783b */ /* 0x000ee20000004200 */
[----:B------:R-:W-:-:S02]  /*5c40*/  FADD.FTZ R71, R71, R70 ;  /* 0x0000004647477221 */ /* 0x000fc40000010000 */
[--C-:B------:R-:W-:Y:S02]  /*5c50*/  FFMA.FTZ R66, R69, c[0x0][0x23c], -R108.reuse ;  /* 0x00008f0045427a23 */ /* 0x100fe4000001086c */
[----:B------:R-:W-:Y:S01]  /*5c60*/  MUFU.EX2 R130, R130 ;  /* 0x0000008200827308 */ /* 0x000fe20000000800 */
[--C-:B------:R-:W-:Y:S01]  /*5c70*/  FFMA.FTZ R64, R65, c[0x0][0x23c], -R108.reuse ;  /* 0x00008f0041407a23 */ /* 0x100fe2000001086c */
[C---:B--2---:R-:W-:Y:S01]  /*5c80*/  HMMA.16816.F32.BF16 R28, R16.reuse, R32, R28 ;  /* 0x00000020101c723c */ /* 0x044fe2000004181c */
[--C-:B------:R-:W-:Y:S02]  /*5c90*/  FFMA.FTZ R63, R72, c[0x0][0x23c], -R108.reuse ;  /* 0x00008f00483f7a23 */ /* 0x100fe4000001086c */
[--C-:B------:R-:W-:Y:S02]  /*5ca0*/  FFMA.FTZ R70, R61, c[0x0][0x23c], -R108.reuse ;  /* 0x00008f003d467a23 */ /* 0x100fe4000001086c */
[--C-:B------:R-:W-:Y:S01]  /*5cb0*/  FFMA.FTZ R56, R56, c[0x0][0x23c], -R108.reuse ;  /* 0x00008f0038387a23 */ /* 0x100fe2000001086c */
[----:B------:R-:W2:Y:S01]  /*5cc0*/  MUFU.EX2 R163, R163 ;  /* 0x000000a300a37308 */ /* 0x000ea20000000800 */
[--C-:B------:R-:W-:Y:S01]  /*5cd0*/  FFMA.FTZ R57, R57, c[0x0][0x23c], -R108.reuse ;  /* 0x00008f0039397a23 */ /* 0x100fe2000001086c */
[----:B------:R-:W-:Y:S01]  /*5ce0*/  HMMA.16816.F32.BF16 R24, R16, R34, R24 ;  /* 0x000000221018723c */ /* 0x000fe20000041818 */
[----:B------:R-:W4:Y:S01]  /*5cf0*/  LDSM.16.MT88.4 R32, [R209+0x6000] ;  /* 0x00600000d120783b */ /* 0x000f220000004200 */
[----:B------:R-:W-:-:S02]  /*5d00*/  FFMA.FTZ R53, R53, c[0x0][0x23c], -R108 ;  /* 0x00008f0035357a23 */ /* 0x000fc4000001086c */
[--C-:B------:R-:W-:Y:S02]  /*5d10*/  FFMA.FTZ R49, R49, c[0x0][0x23c], -R108.reuse ;  /* 0x00008f0031317a23 */ /* 0x100fe4000001086c */
[----:B------:R-:W-:Y:S01]  /*5d20*/  MUFU.EX2 R173, R173 ;  /* 0x000000ad00ad7308 */ /* 0x000fe20000000800 */
[----:B------:R-:W-:Y:S01]  /*5d30*/  F2FP.BF16.PACK_AB R17, R75, R74 ;  /* 0x0000004a4b11723e */ /* 0x000fe200000010ff */
[----:B------:R-:W-:Y:S01]  /*5d40*/  FADD.FTZ R74, R74, R71 ;  /* 0x000000474a4a7221 */ /* 0x000fe20000010000 */
[----:B------:R-:W-:Y:S01]  /*5d50*/  F2FP.BF16.PACK_AB R19, R79, R78 ;  /* 0x0000004e4f13723e */ /* 0x000fe200000010ff */
[----:B------:R-:W-:Y:S01]  /*5d60*/  FFMA.FTZ R80, R80, c[0x0][0x23c], -R108 ;  /* 0x00008f0050507a23 */ /* 0x000fe2000001086c */
[----:B-----5:R-:W-:Y:S01]  /*5d70*/  F2FP.BF16.PACK_AB R16, R122, R147 ;  /* 0x000000937a10723e */ /* 0x020fe200000010ff */
[----:B------:R-:W-:Y:S01]  /*5d80*/  FADD.FTZ R75, R75, R74 ;  /* 0x0000004a4b4b7221 */ /* 0x000fe20000010000 */
[----:B------:R-:W-:Y:S01]  /*5d90*/  F2FP.BF16.PACK_AB R18, R145, R124 ;  /* 0x0000007c9112723e */ /* 0x000fe200000010ff */
[----:B------:R-:W5:Y:S02]  /*5da0*/  MUFU.EX2 R132, R132 ;  /* 0x0000008400847308 */ /* 0x000f640000000800 */
[----:B------:R-:W-:-:S04]  /*5db0*/  FADD.FTZ R78, R78, R75 ;  /* 0x0000004b4e4e7221 */ /* 0x000fc80000010000 */
[C---:B------:R-:W-:Y:S01]  /*5dc0*/  HMMA.16816.F32.BF16 R12, R16.reuse, R36, R12 ;  /* 0x00000024100c723c */ /* 0x040fe2000004180c */
[----:B------:R-:W-:Y:S01]  /*5dd0*/  FADD.FTZ R79, R79, R78 ;  /* 0x0000004e4f4f7221 */ /* 0x000fe20000010000 */
[----:B------:R-:W-:Y:S06]  /*5de0*/  MUFU.EX2 R136, R136 ;  /* 0x0000008800887308 */ /* 0x000fec0000000800 */
[C---:B------:R-:W-:Y:S01]  /*5df0*/  HMMA.16816.F32.BF16 R8, R16.reuse, R38, R8 ;  /* 0x000000261008723c */ /* 0x040fe20000041808 */
[----:B------:R-:W5:Y:S01]  /*5e00*/  LDSM.16.MT88.4 R36, [R208+0x6000] ;  /* 0x00600000d024783b */ /* 0x000f620000004200 */
[----:B------:R-:W1:Y:S06]  /*5e10*/  MUFU.EX2 R177, R177 ;  /* 0x000000b100b17308 */ /* 0x000e6c0000000800 */
[C---:B---3--:R-:W-:Y:S02]  /*5e20*/  HMMA.16816.F32.BF16 R28, R16.reuse, R20, R28 ;  /* 0x00000014101c723c */ /* 0x048fe4000004181c */
[----:B------:R-:W-:Y:S06]  /*5e30*/  MUFU.EX2 R181, R181 ;  /* 0x000000b500b57308 */ /* 0x000fec0000000800 */
[----:B------:R-:W-:Y:S01]  /*5e40*/  HMMA.16816.F32.BF16 R24, R16, R22, R24 ;  /* 0x000000161018723c */ /* 0x000fe20000041818 */
[----:B------:R-:W3:Y:S01]  /*5e50*/  LDSM.16.MT88.4 R20, [R209+0x6400] ;  /* 0x00640000d114783b */ /* 0x000ee20000004200 */
[----:B------:R-:W3:Y:S05]  /*5e60*/  MUFU.EX2 R138, R138 ;  /* 0x0000008a008a7308 */ /* 0x000eea0000000800 */
[----:B------:R-:W-:Y:S01]  /*5e70*/  F2FP.BF16.PACK_AB R17, R83, R82 ;  /* 0x000000525311723e */ /* 0x000fe200000010ff */
[----:B------:R-:W-:Y:S01]  /*5e80*/  FADD.FTZ R82, R82, R79 ;  /* 0x0000004f52527221 */ /* 0x000fe20000010000 */
[----:B------:R-:W-:Y:S01]  /*5e90*/  F2FP.BF16.PACK_AB R19, R87, R86 ;  /* 0x000000565713723e */ /* 0x000fe200000010ff */
[----:B------:R-:W-:Y:S01]  /*5ea0*/  MUFU.EX2 R140, R140 ;  /* 0x0000008c008c7308 */ /* 0x000fe20000000800 */
[----:B-1----:R-:W-:Y:S01]  /*5eb0*/  F2FP.BF16.PACK_AB R16, R128, R159 ;  /* 0x0000009f8010723e */ /* 0x002fe200000010ff */
[----:B------:R-:W-:Y:S01]  /*5ec0*/  FADD.FTZ R83, R83, R82 ;  /* 0x0000005253537221 */ /* 0x000fe20000010000 */
[----:B--2---:R-:W-:-:S03]  /*5ed0*/  F2FP.BF16.PACK_AB R18, R163, R130 ;  /* 0x00000082a312723e */ /* 0x004fc600000010ff */
[----:B------:R-:W-:Y:S02]  /*5ee0*/  FADD.FTZ R86, R86, R83 ;  /* 0x0000005356567221 */ /* 0x000fe40000010000 */
[----:B------:R-:W1:Y:S02]  /*5ef0*/  MUFU.EX2 R185, R185 ;  /* 0x000000b900b97308 */ /* 0x000e640000000800 */
[----:B----4-:R-:W-:Y:S01]  /*5f00*/  HMMA.16816.F32.BF16 R12, R16, R32, R12 ;  /* 0x00000020100c723c */ /* 0x010fe2000004180c */
[----:B------:R-:W-:-:S05]  /*5f10*/  FADD.FTZ R87, R87, R86 ;  /* 0x0000005657577221 */ /* 0x000fca0000010000 */
[----:B------:R-:W-:Y:S02]  /*5f20*/  MUFU.EX2 R191, R191 ;  /* 0x000000bf00bf7308 */ /* 0x000fe40000000800 */
[C---:B------:R-:W-:Y:S01]  /*5f30*/  HMMA.16816.F32.BF16 R8, R16.reuse, R34, R8 ;  /* 0x000000221008723c */ /* 0x040fe20000041808 */
[----:B------:R-:W2:Y:S05]  /*5f40*/  LDSM.16.MT88.4 R32, [R208+0x6400] ;  /* 0x00640000d020783b */ /* 0x000eaa0000004200 */
[----:B------:R-:W4:Y:S02]  /*5f50*/  MUFU.EX2 R142, R142 ;  /* 0x0000008e008e7308 */ /* 0x000f240000000800 */
[C---:B-----5:R-:W-:Y:S06]  /*5f60*/  HMMA.16816.F32.BF16 R28, R16.reuse, R36, R28 ;  /* 0x00000024101c723c */ /* 0x060fec000004181c */
[----:B------:R-:W-:Y:S02]  /*5f70*/  MUFU.EX2 R144, R144 ;  /* 0x0000009000907308 */ /* 0x000fe40000000800 */
[----:B------:R-:W-:Y:S01]  /*5f80*/  HMMA.16816.F32.BF16 R24, R16, R38, R24 ;  /* 0x000000261018723c */ /* 0x000fe20000041818 */
[----:B------:R-:W5:Y:S05]  /*5f90*/  LDSM.16.MT88.4 R36, [R209+0x6800] ;  /* 0x00680000d124783b */ /* 0x000f6a0000004200 */
[----:B------:R-:W1:Y:S01]  /*5fa0*/  MUFU.EX2 R183, R183 ;  /* 0x000000b700b77308 */ /* 0x000e620000000800 */
[----:B------:R-:W-:Y:S01]  /*5fb0*/  F2FP.BF16.PACK_AB R17, R91, R90 ;  /* 0x0000005a5b11723e */ /* 0x000fe200000010ff */
[----:B------:R-:W-:Y:S01]  /*5fc0*/  FADD.FTZ R90, R90, R87 ;  /* 0x000000575a5a7221 */ /* 0x000fe20000010000 */
[----:B------:R-:W-:-:S02]  /*5fd0*/  F2FP.BF16.PACK_AB R19, R85, R84 ;  /* 0x000000545513723e */ /* 0x000fc400000010ff */
[----:B------:R-:W-:Y:S01]  /*5fe0*/  F2FP.BF16.PACK_AB R16, R132, R173 ;  /* 0x000000ad8410723e */ /* 0x000fe200000010ff */
[----:B------:R-:W-:Y:S01]  /*5ff0*/  FADD.FTZ R91, R91, R90 ;  /* 0x0000005a5b5b7221 */ /* 0x000fe20000010000 */
[----:B------:R-:W-:Y:S01]  /*6000*/  F2FP.BF16.PACK_AB R18, R177, R136 ;  /* 0x00000088b112723e */ /* 0x000fe200000010ff */
[----:B------:R-:W-:Y:S02]  /*6010*/  MUFU.EX2 R146, R146 ;  /* 0x0000009200927308 */ /* 0x000fe40000000800 */
[----:B------:R-:W-:-:S04]  /*6020*/  FADD.FTZ R84, R84, R91 ;  /* 0x0000005b54547221 */ /* 0x000fc80000010000 */
[C---:B---3--:R-:W-:Y:S01]  /*6030*/  HMMA.16816.F32.BF16 R12, R16.reuse, R20, R12 ;  /* 0x00000014100c723c */ /* 0x048fe2000004180c */
[----:B------:R-:W-:Y:S01]  /*6040*/  FADD.FTZ R85, R85, R84 ;  /* 0x0000005455557221 */ /* 0x000fe20000010000 */
[----:B------:R-:W3:Y:S06]  /*6050*/  MUFU.EX2 R149, R149 ;  /* 0x0000009500957308 */ /* 0x000eec0000000800 */
[C---:B------:R-:W-:Y:S01]  /*6060*/  HMMA.16816.F32.BF16 R8, R16.reuse, R22, R8 ;  /* 0x000000161008723c */ /* 0x040fe20000041808 */
[----:B------:R-:W3:Y:S01]  /*6070*/  LDSM.16.MT88.4 R20, [R208+0x6800] ;  /* 0x00680000d014783b */ /* 0x000ee20000004200 */
        /* <DEDUP_REMOVED lines=10> */
[----:B------:R-:W-:Y:S01]  /*6120*/  F2FP.BF16.PACK_AB R16, R138, R181 ;  /* 0x000000b58a10723e */ /* 0x000fe200000010ff */
[----:B------:R-:W-:Y:S01]  /*6130*/  FADD.FTZ R77, R77, R76 ;  /* 0x0000004c4d4d7221 */ /* 0x000fe20000010000 */
[----:B-1----:R-:W-:-:S03]  /*6140*/  F2FP.BF16.PACK_AB R18, R185, R140 ;  /* 0x0000008cb912723e */ /* 0x002fc600000010ff */
[----:B------:R-:W-:Y:S02]  /*6150*/  FADD.FTZ R68, R68, R77 ;  /* 0x0000004d44447221 */ /* 0x000fe40000010000 */
[----:B------:R-:W-:Y:S02]  /*6160*/  MUFU.EX2 R153, R153 ;  /* 0x0000009900997308 */ /* 0x000fe40000000800 */
[----:B-----5:R-:W-:Y:S01]  /*6170*/  HMMA.16816.F32.BF16 R12, R16, R36, R12 ;  /* 0x00000024100c723c */ /* 0x020fe2000004180c */
[----:B------:R-:W-:-:S05]  /*6180*/  FADD.FTZ R73, R73, R68 ;  /* 0x0000004449497221 */ /* 0x000fca0000010000 */
        /* <DEDUP_REMOVED lines=8> */
[----:B----4-:R-:W-:Y:S01]  /*6210*/  F2FP.BF16.PACK_AB R20, R142, R191 ;  /* 0x000000bf8e14723e */ /* 0x010fe200000010ff */
[----:B------:R-:W4:Y:S01]  /*6220*/  LDSM.16.MT88.4 R16, [R209+0x7000] ;  /* 0x00700000d110783b */ /* 0x000f220000004200 */
[----:B------:R-:W-:-:S03]  /*6230*/  FADD.FTZ R60, R60, R73 ;  /* 0x000000493c3c7221 */ /* 0x000fc60000010000 */
        /* <DEDUP_REMOVED lines=8> */
[----:B------:R2:W-:Y:S02]  /*62c0*/  MUFU.EX2 R46, R47 ;  /* 0x0000002f002e7308 */ /* 0x0005e40000000800 */
[C---:B------:R-:W-:Y:S01]  /*62d0*/  HMMA.16816.F32.BF16 R8, R20.reuse, R34, R8 ;  /* 0x000000221408723c */ /* 0x040fe20000041808 */
[----:B------:R-:W1:Y:S05]  /*62e0*/  LDSM.16.MT88.4 R32, [R208+0x7000] ;  /* 0x00700000d020783b */ /* 0x000e6a0000004200 */
[----:B------:R-:W-:Y:S02]  /*62f0*/  MUFU.EX2 R97, R97 ;  /* 0x0000006100617308 */ /* 0x000fe40000000800 */
[----:B-----5:R-:W-:Y:S01]  /*6300*/  HMMA.16816.F32.BF16 R28, R20, R36, R28 ;  /* 0x00000024141c723c */ /* 0x020fe2000004181c */
[----:B--2---:R-:W-:-:S06]  /*6310*/  FFMA.FTZ R47, R117, c[0x0][0x23c], -R108 ;  /* 0x00008f00752f7a23 */ /* 0x004fcc000001086c */
[----:B------:R-:W-:Y:S01]  /*6320*/  F2FP.BF16.PACK_AB R37, R93, R44 ;  /* 0x0000002c5d25723e */ /* 0x000fe200000010ff */
[----:B------:R-:W-:Y:S01]  /*6330*/  HMMA.16816.F32.BF16 R24, R20, R38, R24 ;  /* 0x000000261418723c */ /* 0x000fe20000041818 */
[----:B------:R-:W2:Y:S01]  /*6340*/  LDSM.16.MT88.4 R20, [R209+0x7400] ;  /* 0x00740000d114783b */ /* 0x000ea20000004200 */
[----:B------:R-:W-:Y:S01]  /*6350*/  F2FP.BF16.PACK_AB R36, R149, R146 ;  /* 0x000000929524723e */ /* 0x000fe200000010ff */
[----:B------:R-:W5:Y:S04]  /*6360*/  MUFU.EX2 R96, R96 ;  /* 0x0000006000607308 */ /* 0x000f680000000800 */
[----:B------:R-:W-:Y:S02]  /*6370*/  F2FP.BF16.PACK_AB R39, R106, R107 ;  /* 0x0000006b6a27723e */ /* 0x000fe400000010ff */
[----:B------:R-:W-:-:S02]  /*6380*/  F2FP.BF16.PACK_AB R38, R167, R150 ;  /* 0x00000096a726723e */ /* 0x000fc400000010ff */
[----:B------:R-:W-:Y:S05]  /*6390*/  MUFU.EX2 R95, R95 ;  /* 0x0000005f005f7308 */ /* 0x000fea0000000800 */
[C---:B----4-:R-:W-:Y:S03]  /*63a0*/  HMMA.16816.F32.BF16 R12, R36.reuse, R16, R12 ;  /* 0x00000010240c723c */ /* 0x050fe6000004180c */
[----:B------:R-:W4:Y:S05]  /*63b0*/  MUFU.EX2 R94, R94 ;  /* 0x0000005e005e7308 */ /* 0x000f2a0000000800 */
[C---:B------:R-:W-:Y:S01]  /*63c0*/  HMMA.16816.F32.BF16 R8, R36.reuse, R18, R8 ;  /* 0x000000122408723c */ /* 0x040fe20000041808 */
[----:B------:R-:W3:Y:S02]  /*63d0*/  LDSM.16.MT88.4 R16, [R208+0x7400] ;  /* 0x00740000d010783b */ /* 0x000ee40000004200 */
[----:B------:R-:W-:Y:S05]  /*63e0*/  MUFU.EX2 R5, R5 ;  /* 0x0000000500057308 */ /* 0x000fea0000000800 */
[C---:B-1----:R-:W-:Y:S03]  /*63f0*/  HMMA.16816.F32.BF16 R28, R36.reuse, R32, R28 ;  /* 0x00000020241c723c */ /* 0x042fe6000004181c */
[----:B------:R-:W1:Y:S05]  /*6400*/  MUFU.EX2 R58, R119 ;  /* 0x00000077003a7308 */ /* 0x000e6a0000000800 */
[----:B------:R-:W-:Y:S01]  /*6410*/  HMMA.16816.F32.BF16 R32, R36, R34, R24 ;  /* 0x000000222420723c */ /* 0x000fe20000041818 */
[----:B------:R-:W1:Y:S02]  /*6420*/  LDSM.16.MT88.4 R24, [R209+0x7800] ;  /* 0x00780000d118783b */ /* 0x000e640000004200 */
[----:B------:R-:W-:Y:S04]  /*6430*/  MUFU.EX2 R47, R47 ;  /* 0x0000002f002f7308 */ /* 0x000fe80000000800 */
[----:B------:R-:W-:-:S02]  /*6440*/  F2FP.BF16.PACK_AB R37, R104, R105 ;  /* 0x000000696825723e */ /* 0x000fc400000010ff */
[----:B------:R-:W-:Y:S02]  /*6450*/  F2FP.BF16.PACK_AB R39, R102, R103 ;  /* 0x000000676627723e */ /* 0x000fe400000010ff */
[----:B------:R-:W-:Y:S01]  /*6460*/  F2FP.BF16.PACK_AB R36, R157, R152 ;  /* 0x000000989d24723e */ /* 0x000fe200000010ff */
[----:B------:R-:W1:Y:S01]  /*6470*/  MUFU.EX2 R62, R62 ;  /* 0x0000003e003e7308 */ /* 0x000e620000000800 */
[----:B------:R-:W-:-:S07]  /*6480*/  F2FP.BF16.PACK_AB R38, R154, R153 ;  /* 0x000000999a26723e */ /* 0x000fce00000010ff */
[C---:B--2---:R-:W-:Y:S01]  /*6490*/  HMMA.16816.F32.BF16 R12, R36.reuse, R20, R12 ;  /* 0x00000014240c723c */ /* 0x044fe2000004180c */
[----:B------:R-:W-:Y:S07]  /*64a0*/  MUFU.EX2 R3, R3 ;  /* 0x0000000300037308 */ /* 0x000fee0000000800 */
[C---:B------:R-:W-:Y:S01]  /*64b0*/  HMMA.16816.F32.BF16 R8, R36.reuse, R22, R8 ;  /* 0x000000162408723c */ /* 0x040fe20000041808 */
[----:B------:R-:W2:Y:S01]  /*64c0*/  LDSM.16.MT88.4 R20, [R208+0x7800] ;  /* 0x00780000d014783b */ /* 0x000ea20000004200 */
[----:B------:R-:W1:Y:S06]  /*64d0*/  MUFU.EX2 R4, R4 ;  /* 0x0000000400047308 */ /* 0x000e6c0000000800 */
[C---:B---3--:R-:W-:Y:S02]  /*64e0*/  HMMA.16816.F32.BF16 R28, R36.reuse, R16, R28 ;  /* 0x00000010241c723c */ /* 0x048fe4000004181c */
[----:B------:R-:W-:Y:S05]  /*64f0*/  MUFU.EX2 R110, R110 ;  /* 0x0000006e006e7308 */ /* 0x000fea0000000800 */
[----:B------:R-:W-:Y:S01]  /*6500*/  F2FP.BF16.PACK_AB R17, R100, R101 ;  /* 0x000000656411723e */ /* 0x000fe200000010ff */
[----:B------:R-:W-:Y:S01]  /*6510*/  HMMA.16816.F32.BF16 R32, R36, R18, R32 ;  /* 0x000000122420723c */ /* 0x000fe20000041820 */
[----:B------:R-:W-:Y:S01]  /*6520*/  F2FP.BF16.PACK_AB R16, R156, R139 ;  /* 0x0000008b9c10723e */ /* 0x000fe200000010ff */
[----:B------:R-:W3:Y:S01]  /*6530*/  LDSM.16.MT88.4 R36, [R209+0x7c00] ;  /* 0x007c0000d124783b */ /* 0x000ee20000004200 */
[----:B------:R-:W2:Y:S04]  /*6540*/  MUFU.EX2 R155, R155 ;  /* 0x0000009b009b7308 */ /* 0x000ea80000000800 */
        /* <DEDUP_REMOVED lines=8> */
[----:B------:R-:W-:Y:S03]  /*65d0*/  MUFU.EX2 R64, R64 ;  /* 0x0000004000407308 */ /* 0x000fe60000000800 */
[----:B------:R-:W-:Y:S01]  /*65e0*/  FADD.FTZ R55, R131, R24 ;  /* 0x0000001883377221 */ /* 0x000fe20000010000 */
[C---:B--2---:R-:W-:Y:S01]  /*65f0*/  HMMA.16816.F32.BF16 R28, R16.reuse, R20, R28 ;  /* 0x00000014101c723c */ /* 0x044fe2000004181c */
[----:B------:R-:W1:Y:S02]  /*6600*/  LDSM.16.MT88.4 R24, [R208+0x7c00] ;  /* 0x007c0000d018783b */ /* 0x000e640000004200 */
[----:B------:R-:W-:Y:S01]  /*6610*/  FADD.FTZ R55, R116, R55 ;  /* 0x0000003774377221 */ /* 0x000fe20000010000 */
[----:B------:R-:W-:Y:S03]  /*6620*/  MUFU.EX2 R134, R134 ;  /* 0x0000008600867308 */ /* 0x000fe60000000800 */
[----:B------:R-:W-:Y:S01]  /*6630*/  FADD.FTZ R20, R114, R55 ;  /* 0x0000003772147221 */ /* 0x000fe20000010000 */
[----:B------:R-:W-:Y:S01]  /*6640*/  HMMA.16816.F32.BF16 R32, R16, R22, R32 ;  /* 0x000000161020723c */ /* 0x000fe20000041820 */
[----:B------:R-:W-:-:S02]  /*6650*/  FFMA.FTZ R55, R113, c[0x0][0x23c], -R108 ;  /* 0x00008f0071377a23 */ /* 0x000fc4000001086c */
[----:B------:R-:W-:Y:S01]  /*6660*/  FADD.FTZ R20, R133, R20 ;  /* 0x0000001485147221 */ /* 0x000fe20000010000 */
[----:B------:R-:W-:Y:S03]  /*6670*/  MUFU.EX2 R169, R169 ;  /* 0x000000a900a97308 */ /* 0x000fe60000000800 */
[----:B------:R-:W-:Y:S01]  /*6680*/  FADD.FTZ R21, R147, R20 ;  /* 0x0000001493157221 */ /* 0x000fe20000010000 */
[----:B-----5:R-:W-:Y:S02]  /*6690*/  F2FP.BF16.PACK_AB R17, R96, R97 ;  /* 0x000000616011723e */ /* 0x020fe400000010ff */
[----:B----4-:R-:W-:Y:S01]  /*66a0*/  F2FP.BF16.PACK_AB R19, R94, R95 ;  /* 0x0000005f5e13723e */ /* 0x010fe200000010ff */
[----:B------:R-:W-:Y:S01]  /*66b0*/  FADD.FTZ R21, R122, R21 ;  /* 0x000000157a157221 */ /* 0x000fe20000010000 */
[----:B------:R-:W-:Y:S01]  /*66c0*/  F2FP.BF16.PACK_AB R16, R58, R5 ;  /* 0x000000053a10723e */ /* 0x000fe200000010ff */
[----:B------:R-:W2:Y:S01]  /*66d0*/  MUFU.EX2 R55, R55 ;  /* 0x0000003700377308 */ /* 0x000ea20000000800 */
[----:B------:R-:W-:Y:S01]  /*66e0*/  F2FP.BF16.PACK_AB R18, R62, R47 ;  /* 0x0000002f3e12723e */ /* 0x000fe200000010ff */
[----:B------:R-:W-:-:S02]  /*66f0*/  FADD.FTZ R124, R124, R21 ;  /* 0x000000157c7c7221 */ /* 0x000fc40000010000 */
[----:B------:R-:W4:Y:S02]  /*6700*/  LDSM.16.MT88.4 R20, [R209+0x8000] ;  /* 0x00800000d114783b */ /* 0x000f240000004200 */
[----:B------:R-:W-:Y:S02]  /*6710*/  FADD.FTZ R124, R145, R124 ;  /* 0x0000007c917c7221 */ /* 0x000fe40000010000 */
[----:B---3--:R-:W-:Y:S01]  /*6720*/  HMMA.16816.F32.BF16 R12, R16, R36, R12 ;  /* 0x00000024100c723c */ /* 0x008fe2000004180c */
[----:B------:R-:W-:Y:S01]  /*6730*/  MUFU.EX2 R148, R148 ;  /* 0x0000009400947308 */ /* 0x000fe20000000800 */
[----:B------:R-:W-:-:S04]  /*6740*/  FADD.FTZ R159, R159, R124 ;  /* 0x0000007c9f9f7221 */ /* 0x000fc80000010000 */
[----:B------:R-:W-:Y:S02]  /*6750*/  FADD.FTZ R159, R128, R159 ;  /* 0x0000009f809f7221 */ /* 0x000fe40000010000 */
[C---:B------:R-:W-:Y:S01]  /*6760*/  HMMA.16816.F32.BF16 R8, R16.reuse, R38, R8 ;  /* 0x000000261008723c */ /* 0x040fe20000041808 */
[----:B------:R-:W3:Y:S01]  /*6770*/  LDSM.16.MT88.4 R36, [R208+0x8000] ;  /* 0x00800000d024783b */ /* 0x000ee20000004200 */
[----:B------:R-:W-:Y:S01]  /*6780*/  FADD.FTZ R130, R130, R159 ;  /* 0x0000009f82827221 */ /* 0x000fe20000010000 */
[----:B------:R-:W5:Y:S03]  /*6790*/  MUFU.EX2 R123, R123 ;  /* 0x0000007b007b7308 */ /* 0x000f660000000800 */
[----:B------:R-:W-:Y:S02]  /*67a0*/  FADD.FTZ R130, R163, R130 ;  /* 0x00000082a3827221 */ /* 0x000fe40000010000 */
[----:B-1----:R-:W-:Y:S02]  /*67b0*/  HMMA.16816.F32.BF16 R28, R16, R24, R28 ;  /* 0x00000018101c723c */ /* 0x002fe4000004181c */
[----:B------:R-:W-:Y:S01]  /*67c0*/  FADD.FTZ R173, R173, R130 ;  /* 0x00000082adad7221 */ /* 0x000fe20000010000 */
[----:B------:R-:W-:Y:S03]  /*67d0*/  MUFU.EX2 R63, R63 ;  /* 0x0000003f003f7308 */ /* 0x000fe60000000800 */
[----:B------:R-:W-:-:S02]  /*67e0*/  FADD.FTZ R173, R132, R173 ;  /* 0x000000ad84ad7221 */ /* 0x000fc40000010000 */
[----:B------:R-:W-:Y:S02]  /*67f0*/  HMMA.16816.F32.BF16 R32, R16, R26, R32 ;  /* 0x0000001a1020723c */ /* 0x000fe40000041820 */
[----:B------:R-:W-:Y:S01]  /*6800*/  FADD.FTZ R24, R136, R173 ;  /* 0x000000ad88187221 */ /* 0x000fe20000010000 */
[----:B------:R-:W1:Y:S03]  /*6810*/  MUFU.EX2 R70, R70 ;  /* 0x0000004600467308 */ /* 0x000e660000000800 */
[----:B------:R-:W-:Y:S01]  /*6820*/  FADD.FTZ R24, R177, R24 ;  /* 0x00000018b1187221 */ /* 0x000fe20000010000 */
[----:B------:R-:W-:Y:S02]  /*6830*/  F2FP.BF16.PACK_AB R17, R4, R3 ;  /* 0x000000030411723e */ /* 0x000fe400000010ff */
[----:B------:R-:W-:Y:S02]  /*6840*/  F2FP.BF16.PACK_AB R19, R155, R110 ;  /* 0x0000006e9b13723e */ /* 0x000fe400000010ff */
[----:B--2---:R-:W-:Y:S01]  /*6850*/  F2FP.BF16.PACK_AB R16, R66, R55 ;  /* 0x000000374210723e */ /* 0x004fe200000010ff */
[----:B------:R-:W-:Y:S01]  /*6860*/  MUFU.EX2 R56, R56 ;  /* 0x0000003800387308 */ /* 0x000fe20000000800 */
[----:B------:R-:W-:-:S07]  /*6870*/  F2FP.BF16.PACK_AB R18, R64, R59 ;  /* 0x0000003b4012723e */ /* 0x000fce00000010ff */
[C---:B----4-:R-:W-:Y:S01]  /*6880*/  HMMA.16816.F32.BF16 R12, R16.reuse, R20, R12 ;  /* 0x00000014100c723c */ /* 0x050fe2000004180c */
[----:B------:R-:W2:Y:S06]  /*6890*/  MUFU.EX2 R57, R57 ;  /* 0x0000003900397308 */ /* 0x000eac0000000800 */
[----:B------:R-:W-:Y:S01]  /*68a0*/  FADD.FTZ R21, R181, R24 ;  /* 0x00000018b5157221 */ /* 0x000fe20000010000 */
[----:B---3--:R-:W-:Y:S01]  /*68b0*/  HMMA.16816.F32.BF16 R28, R16, R36, R28 ;  /* 0x00000024101c723c */ /* 0x008fe2000004181c */
[----:B------:R-:W3:Y:S01]  /*68c0*/  LDSM.16.MT88.4 R24, [R209+0x8400] ;  /* 0x00840000d118783b */ /* 0x000ee20000004200 */
[----:B------:R-:W4:Y:S01]  /*68d0*/  MUFU.EX2 R111, R111 ;  /* 0x0000006f006f7308 */ /* 0x000f220000000800 */
[----:B------:R-:W-:-:S04]  /*68e0*/  FADD.FTZ R21, R138, R21 ;  /* 0x000000158a157221 */ /* 0x000fc80000010000 */
        /* <DEDUP_REMOVED lines=9> */
[----:B------:R-:W-:Y:S01]  /*6980*/  FADD.FTZ R107, R107, R36 ;  /* 0x000000246b6b7221 */ /* 0x000fe20000010000 */
[----:B------:R-:W3:Y:S01]  /*6990*/  MUFU.EX2 R40, R40 ;  /* 0x0000002800287308 */ /* 0x000ee20000000800 */
[----:B------:R-:W-:Y:S01]  /*69a0*/  FADD.FTZ R191, R142, R191 ;  /* 0x000000bf8ebf7221 */ /* 0x000fe20000010000 */
[----:B------:R-:W4:Y:S01]  /*69b0*/  LDSM.16.MT88.4 R36, [R209+0x8800] ;  /* 0x00880000d124783b */ /* 0x000f220000004200 */
[----:B------:R-:W-:Y:S01]  /*69c0*/  FADD.FTZ R106, R106, R107 ;  /* 0x0000006b6a6a7221 */ /* 0x000fe20000010000 */
[----:B------:R-:W-:Y:S01]  /*69d0*/  F2FP.BF16.PACK_AB R17, R169, R134 ;  /* 0x00000086a911723e */ /* 0x000fe200000010ff */
[----:B------:R-:W-:Y:S01]  /*69e0*/  FADD.FTZ R144, R144, R191 ;  /* 0x000000bf90907221 */ /* 0x000fe20000010000 */
[----:B-----5:R-:W-:Y:S01]  /*69f0*/  F2FP.BF16.PACK_AB R19, R123, R148 ;  /* 0x000000947b13723e */ /* 0x020fe200000010ff */
[----:B------:R-:W-:Y:S01]  /*6a00*/  FADD.FTZ R105, R105, R106 ;  /* 0x0000006a69697221 */ /* 0x000fe20000010000 */
[----:B-1----:R-:W-:Y:S01]  /*6a10*/  F2FP.BF16.PACK_AB R16, R70, R63 ;  /* 0x0000003f4610723e */ /* 0x002fe200000010ff */
[----:B------:R-:W-:Y:S01]  /*6a20*/  FADD.FTZ R183, R183, R144 ;  /* 0x00000090b7b77221 */ /* 0x000fe20000010000 */
[----:B--2---:R-:W-:Y:S01]  /*6a30*/  F2FP.BF16.PACK_AB R18, R57, R56 ;  /* 0x000000383912723e */ /* 0x004fe200000010ff */
[----:B------:R-:W-:Y:S01]  /*6a40*/  FFMA.FTZ R44, R48, c[0x0][0x23c], -R108 ;  /* 0x00008f00302c7a23 */ /* 0x000fe2000001086c */
[----:B------:R-:W-:Y:S01]  /*6a50*/  MUFU.EX2 R52, R80 ;  /* 0x0000005000347308 */ /* 0x000fe20000000800 */
[----:B------:R-:W-:Y:S01]  /*6a60*/  FADD.FTZ R146, R146, R183 ;  /* 0x000000b792927221 */ /* 0x000fe20000010000 */
[----:B------:R-:W-:Y:S01]  /*6a70*/  LDSM.16.MT88.4 R140, [R209+0x8c00] ;  /* 0x008c0000d18c783b */ /* 0x000fe20000004200 */
[----:B------:R-:W-:-:S02]  /*6a80*/  FADD.FTZ R104, R104, R105 ;  /* 0x0000006968687221 */ /* 0x000fc40000010000 */
[----:B------:R-:W-:Y:S02]  /*6a90*/  FADD.FTZ R149, R149, R146 ;  /* 0x0000009295957221 */ /* 0x000fe40000010000 */
[----:B------:R-:W-:Y:S01]  /*6aa0*/  FADD.FTZ R103, R103, R104 ;  /* 0x0000006867677221 */ /* 0x000fe20000010000 */
[----:B------:R-:W1:Y:S01]  /*6ab0*/  MUFU.EX2 R53, R53 ;  /* 0x0000003500357308 */ /* 0x000e620000000800 */
[----:B------:R-:W-:Y:S01]  /*6ac0*/  FADD.FTZ R150, R150, R149 ;  /* 0x0000009596967221 */ /* 0x000fe20000010000 */
[C---:B---3--:R-:W-:Y:S01]  /*6ad0*/  HMMA.16816.F32.BF16 R12, R16.reuse, R24, R12 ;  /* 0x00000018100c723c */ /* 0x048fe2000004180c */
[----:B------:R-:W-:Y:S02]  /*6ae0*/  FADD.FTZ R102, R102, R103 ;  /* 0x0000006766667221 */ /* 0x000fe40000010000 */
[----:B------:R-:W-:Y:S02]  /*6af0*/  FADD.FTZ R167, R167, R150 ;  /* 0x00000096a7a77221 */ /* 0x000fe40000010000 */
[----:B------:R-:W-:Y:S01]  /*6b00*/  FADD.FTZ R101, R101, R102 ;  /* 0x0000006665657221 */ /* 0x000fe20000010000 */
[----:B------:R-:W-:Y:S01]  /*6b10*/  MUFU.EX2 R44, R44 ;  /* 0x0000002c002c7308 */ /* 0x000fe20000000800 */
[----:B------:R-:W-:Y:S01]  /*6b20*/  FADD.FTZ R24, R152, R167 ;  /* 0x000000a798187221 */ /* 0x000fe20000010000 */
[----:B------:R-:W-:Y:S01]  /*6b30*/  HMMA.16816.F32.BF16 R8, R16, R26, R8 ;  /* 0x0000001a1008723c */ /* 0x000fe20000041808 */
[----:B------:R-:W-:-:S02]  /*6b40*/  FADD.FTZ R100, R100, R101 ;  /* 0x0000006564647221 */ /* 0x000fc40000010000 */
[----:B------:R-:W-:Y:S02]  /*6b50*/  FADD.FTZ R24, R157, R24 ;  /* 0x000000189d187221 */ /* 0x000fe40000010000 */
[----:B------:R-:W-:Y:S01]  /*6b60*/  FADD.FTZ R99, R99, R100 ;  /* 0x0000006463637221 */ /* 0x000fe20000010000 */
[----:B------:R-:W2:Y:S01]  /*6b70*/  MUFU.EX2 R49, R49 ;  /* 0x0000003100317308 */ /* 0x000ea20000000800 */
[----:B------:R-:W-:Y:S01]  /*6b80*/  FADD.FTZ R153, R153, R24 ;  /* 0x0000001899997221 */ /* 0x000fe20000010000 */
[C---:B----4-:R-:W-:Y:S01]  /*6b90*/  HMMA.16816.F32.BF16 R28, R16.reuse, R20, R28 ;  /* 0x00000014101c723c */ /* 0x050fe2000004181c */
[----:B------:R-:W-:Y:S01]  /*6ba0*/  FADD.FTZ R98, R98, R99 ;  /* 0x0000006362627221 */ /* 0x000fe20000010000 */
[----:B------:R-:W3:Y:S01]  /*6bb0*/  LDSM.16.MT88.4 R24, [R208+0x8800] ;  /* 0x00880000d018783b */ /* 0x000ee20000004200 */
        /* <DEDUP_REMOVED lines=8> */
[----:B------:R-:W4:Y:S01]  /*6c40*/  MUFU.EX2 R42, R42 ;  /* 0x0000002a002a7308 */ /* 0x000f220000000800 */
[----:B------:R-:W-:Y:S01]  /*6c50*/  F2FP.BF16.PACK_AB R17, R46, R111 ;  /* 0x0000006f2e11723e */ /* 0x000fe200000010ff */
[----:B------:R-:W-:Y:S01]  /*6c60*/  FADD.FTZ R127, R127, R156 ;  /* 0x0000009c7f7f7221 */ /* 0x000fe20000010000 */
[----:B------:R-:W-:Y:S01]  /*6c70*/  F2FP.BF16.PACK_AB R19, R40, R7 ;  /* 0x000000072813723e */ /* 0x000fe200000010ff */
[----:B------:R-:W-:Y:S01]  /*6c80*/  FADD.FTZ R94, R94, R95 ;  /* 0x0000005f5e5e7221 */ /* 0x000fe20000010000 */
[----:B-1----:R-:W-:Y:S01]  /*6c90*/  F2FP.BF16.PACK_AB R16, R53, R52 ;  /* 0x000000343510723e */ /* 0x002fe200000010ff */
[----:B------:R-:W-:Y:S01]  /*6ca0*/  FADD.FTZ R50, R50, R127 ;  /* 0x0000007f32327221 */ /* 0x000fe20000010000 */
[----:B--2---:R-:W-:Y:S01]  /*6cb0*/  F2FP.BF16.PACK_AB R18, R49, R44 ;  /* 0x0000002c3112723e */ /* 0x004fe200000010ff */
[----:B------:R-:W-:-:S02]  /*6cc0*/  FADD.FTZ R3, R3, R94 ;  /* 0x0000005e03037221 */ /* 0x000fc40000010000 */
[--C-:B------:R-:W-:Y:S02]  /*6cd0*/  FFMA.FTZ R22, R88, c[0x0][0x23c], -R108.reuse ;  /* 0x00008f0058167a23 */ /* 0x100fe4000001086c */
[----:B------:R-:W-:Y:S02]  /*6ce0*/  FADD.FTZ R3, R4, R3 ;  /* 0x0000000304037221 */ /* 0x000fe40000010000 */
[----:B------:R-:W-:Y:S01]  /*6cf0*/  HMMA.16816.F32.BF16 R12, R16, R36, R12 ;  /* 0x00000024100c723c */ /* 0x000fe2000004180c */
[----:B------:R-:W-:Y:S01]  /*6d00*/  FFMA.FTZ R23, R45, c[0x0][0x23c], -R108 ;  /* 0x00008f002d177a23 */ /* 0x000fe2000001086c */
[----:B------:R-:W-:Y:S01]  /*6d10*/  MUFU.EX2 R22, R22 ;  /* 0x0000001600167308 */ /* 0x000fe20000000800 */
[----:B------:R-:W-:Y:S02]  /*6d20*/  FADD.FTZ R110, R110, R3 ;  /* 0x000000036e6e7221 */ /* 0x000fe40000010000 */
[----:B------:R-:W-:Y:S02]  /*6d30*/  FFMA.FTZ R20, R43, c[0x0][0x23c], -R54 ;  /* 0x00008f002b147a23 */ /* 0x000fe40000010836 */
[----:B------:R-:W-:-:S02]  /*6d40*/  FADD.FTZ R37, R5, R50 ;  /* 0x0000003205257221 */ /* 0x000fc40000010000 */
[----:B------:R-:W-:Y:S01]  /*6d50*/  FADD.FTZ R155, R155, R110 ;  /* 0x0000006e9b9b7221 */ /* 0x000fe20000010000 */
[----:B------:R-:W1:Y:S01]  /*6d60*/  MUFU.EX2 R23, R23 ;  /* 0x0000001700177308 */ /* 0x000e620000000800 */
[----:B------:R-:W-:Y:S02]  /*6d70*/  FADD.FTZ R58, R58, R37 ;  /* 0x000000253a3a7221 */ /* 0x000fe40000010000 */
[C---:B------:R-:W-:Y:S01]  /*6d80*/  HMMA.16816.F32.BF16 R36, R16.reuse, R38, R8 ;  /* 0x000000261024723c */ /* 0x040fe20000041808 */
[----:B------:R-:W-:Y:S01]  /*6d90*/  FADD.FTZ R134, R134, R155 ;  /* 0x0000009b86867221 */ /* 0x000fe20000010000 */
[----:B------:R-:W2:Y:S01]  /*6da0*/  LDSM.16.MT88.4 R8, [R208+0x8c00] ;  /* 0x008c0000d008783b */ /* 0x000ea20000004200 */
[----:B------:R-:W-:Y:S02]  /*6db0*/  FADD.FTZ R47, R47, R58 ;  /* 0x0000003a2f2f7221 */ /* 0x000fe40000010000 */
[----:B------:R-:W-:Y:S01]  /*6dc0*/  FADD.FTZ R169, R169, R134 ;  /* 0x00000086a9a97221 */ /* 0x000fe20000010000 */
[----:B------:R-:W-:Y:S01]  /*6dd0*/  MUFU.EX2 R20, R20 ;  /* 0x0000001400147308 */ /* 0x000fe20000000800 */
[----:B------:R-:W-:Y:S01]  /*6de0*/  FADD.FTZ R62, R62, R47 ;  /* 0x0000002f3e3e7221 */ /* 0x000fe20000010000 */
[----:B---3--:R-:W-:Y:S01]  /*6df0*/  HMMA.16816.F32.BF16 R28, R16, R24, R28 ;  /* 0x00000018101c723c */ /* 0x008fe2000004181c */
[----:B------:R-:W-:-:S02]  /*6e00*/  FADD.FTZ R148, R148, R169 ;  /* 0x000000a994947221 */ /* 0x000fc40000010000 */
[----:B------:R-:W-:Y:S02]  /*6e10*/  FADD.FTZ R55, R55, R62 ;  /* 0x0000003e37377221 */ /* 0x000fe40000010000 */
[----:B------:R-:W-:Y:S02]  /*6e20*/  FFMA.FTZ R21, R51, c[0x0][0x23c], -R54 ;  /* 0x00008f0033157a23 */ /* 0x000fe40000010836 */
[----:B------:R-:W-:Y:S01]  /*6e30*/  FADD.FTZ R66, R66, R55 ;  /* 0x0000003742427221 */ /* 0x000fe20000010000 */
[----:B------:R-:W-:Y:S01]  /*6e40*/  HMMA.16816.F32.BF16 R32, R16, R26, R32 ;  /* 0x0000001a1020723c */ /* 0x000fe20000041820 */
[----:B------:R-:W-:Y:S02]  /*6e50*/  FFMA.FTZ R5, R92, c[0x0][0x23c], -R108 ;  /* 0x00008f005c057a23 */ /* 0x000fe4000001086c */
[----:B------:R-:W-:Y:S01]  /*6e60*/  FADD.FTZ R59, R59, R66 ;  /* 0x000000423b3b7221 */ /* 0x000fe20000010000 */
[----:B------:R-:W3:Y:S01]  /*6e70*/  MUFU.EX2 R21, R21 ;  /* 0x0000001500157308 */ /* 0x000ee20000000800 */
[----:B------:R-:W-:-:S02]  /*6e80*/  FFMA.FTZ R48, R109, c[0x0][0x23c], -R108 ;  /* 0x00008f006d307a23 */ /* 0x000fc4000001086c */
[----:B------:R-:W-:Y:S01]  /*6e90*/  FADD.FTZ R64, R64, R59 ;  /* 0x0000003b40407221 */ /* 0x000fe20000010000 */
[----:B----4-:R-:W-:Y:S01]  /*6ea0*/  F2FP.BF16.PACK_AB R17, R42, R41 ;  /* 0x000000292a11723e */ /* 0x010fe200000010ff */
[----:B------:R-:W-:Y:S01]  /*6eb0*/  FADD.FTZ R148, R123, R148 ;  /* 0x000000947b947221 */ /* 0x000fe20000010000 */
[----:B-1----:R-:W-:Y:S01]  /*6ec0*/  F2FP.BF16.PACK_AB R16, R23, R22 ;  /* 0x000000161710723e */ /* 0x002fe200000010ff */
[----:B------:R-:W-:Y:S01]  /*6ed0*/  FADD.FTZ R63, R63, R64 ;  /* 0x000000403f3f7221 */ /* 0x000fe20000010000 */
[----:B------:R-:W-:Y:S01]  /*6ee0*/  MUFU.EX2 R5, R5 ;  /* 0x0000000500057308 */ /* 0x000fe20000000800 */
[----:B------:R-:W-:Y:S02]  /*6ef0*/  FADD.FTZ R111, R111, R148 ;  /* 0x000000946f6f7221 */ /* 0x000fe40000010000 */
[----:B------:R-:W-:Y:S02]  /*6f00*/  FADD.FTZ R63, R70, R63 ;  /* 0x0000003f463f7221 */ /* 0x000fe40000010000 */
[----:B------:R-:W-:-:S02]  /*6f10*/  FADD.FTZ R46, R46, R111 ;  /* 0x0000006f2e2e7221 */ /* 0x000fc40000010000 */
[----:B------:R-:W-:Y:S01]  /*6f20*/  FADD.FTZ R56, R56, R63 ;  /* 0x0000003f38387221 */ /* 0x000fe20000010000 */
[----:B------:R-:W1:Y:S01]  /*6f30*/  MUFU.EX2 R48, R48 ;  /* 0x0000003000307308 */ /* 0x000e620000000800 */
[----:B------:R-:W-:Y:S01]  /*6f40*/  FADD.FTZ R7, R7, R46 ;  /* 0x0000002e07077221 */ /* 0x000fe20000010000 */
[----:B---3--:R-:W-:Y:S01]  /*6f50*/  F2FP.BF16.PACK_AB R19, R21, R20 ;  /* 0x000000141513723e */ /* 0x008fe200000010ff */
[----:B------:R-:W-:Y:S02]  /*6f60*/  FADD.FTZ R57, R57, R56 ;  /* 0x0000003839397221 */ /* 0x000fe40000010000 */
[----:B------:R-:W-:Y:S02]  /*6f70*/  FADD.FTZ R40, R40, R7 ;  /* 0x0000000728287221 */ /* 0x000fe40000010000 */
[----:B------:R-:W-:Y:S02]  /*6f80*/  FADD.FTZ R52, R52, R57 ;  /* 0x0000003934347221 */ /* 0x000fe40000010000 */
[----:B------:R-:W-:-:S02]  /*6f90*/  FADD.FTZ R41, R41, R40 ;  /* 0x0000002829297221 */ /* 0x000fc40000010000 */
[----:B------:R-:W-:Y:S02]  /*6fa0*/  FADD.FTZ R53, R53, R52 ;  /* 0x0000003435357221 */ /* 0x000fe40000010000 */
[----:B------:R-:W-:Y:S02]  /*6fb0*/  FADD.FTZ R41, R42, R41 ;  /* 0x000000292a297221 */ /* 0x000fe40000010000 */
[----:B------:R-:W-:Y:S01]  /*6fc0*/  FADD.FTZ R44, R44, R53 ;  /* 0x000000352c2c7221 */ /* 0x000fe20000010000 */
[----:B-1----:R-:W-:Y:S01]  /*6fd0*/  F2FP.BF16.PACK_AB R18, R48, R5 ;  /* 0x000000053012723e */ /* 0x002fe200000010ff */
[----:B------:R-:W-:Y:S02]  /*6fe0*/  FADD.FTZ R20, R20, R41 ;  /* 0x0000002914147221 */ /* 0x000fe40000010000 */
[----:B------:R-:W-:Y:S02]  /*6ff0*/  FADD.FTZ R49, R49, R44 ;  /* 0x0000002c31317221 */ /* 0x000fe40000010000 */
[----:B------:R-:W-:-:S02]  /*7000*/  FADD.FTZ R234, R21, R20 ;  /* 0x0000001415ea7221 */ /* 0x000fc40000010000 */
[----:B------:R-:W-:Y:S01]  /*7010*/  FADD.FTZ R22, R22, R49 ;  /* 0x0000003116167221 */ /* 0x000fe20000010000 */
[----:B------:R-:W-:Y:S03]  /*7020*/  HMMA.16816.F32.BF16 R144, R16, R140, R12 ;  /* 0x0000008c1090723c */ /* 0x000fe6000004180c */
[----:B------:R-:W-:-:S04]  /*7030*/  FADD.FTZ R22, R23, R22 ;  /* 0x0000001617167221 */ /* 0x000fc80000010000 */
[----:B------:R-:W-:Y:S01]  /*7040*/  FADD.FTZ R5, R5, R22 ;  /* 0x0000001605057221 */ /* 0x000fe20000010000 */
[----:B------:R-:W-:Y:S03]  /*7050*/  HMMA.16816.F32.BF16 R140, R16, R142, R36 ;  /* 0x0000008e108c723c */ /* 0x000fe60000041824 */
[----:B------:R-:W-:-:S05]  /*7060*/  FADD.FTZ R233, R48, R5 ;  /* 0x0000000530e97221 */ /* 0x000fca0000010000 */
[C---:B--2---:R-:W-:Y:S08]  /*7070*/  HMMA.16816.F32.BF16 R136, R16.reuse, R8, R28 ;  /* 0x000000081088723c */ /* 0x044ff0000004181c */
        /* <DEDUP_REMOVED lines=8> */
[----:B------:R-:W-:Y:S02]  /*7100*/  IADD3 R11, R3, 0x100, RZ ;  /* 0x00000100030b7810 */ /* 0x000fe40007ffe0ff */
        /* <DEDUP_REMOVED lines=55> */
.L_x_1552:
[----:B------:R-:W-:-:S04]  /*7480*/  LEA R7, -R6, RZ, 0x8 ;  /* 0x000000ff06077211 */ /* 0x000fc800078e41ff */
[----:B------:R-:W-:Y:S02]  /*7490*/  SHF.R.S32.HI R4, RZ, 0x1f, R7 ;  /* 0x0000001fff047819 */ /* 0x000fe40000011407 */
.L_x_1553:
[C---:B------:R-:W-:Y:S01]  /*74a0*/  LEA R216, P0, R7.reuse, R216, 0x1 ;  /* 0x000000d807d87211 */ /* 0x040fe200078008ff */
[C---:B------:R-:W-:Y:S02]  /*74b0*/  IMAD.SHL.U32 R5, R6.reuse, 0x40, RZ ;  /* 0x0000004006057824 */ /* 0x040fe400078e00ff */
[----:B------:R-:W-:Y:S01]  /*74c0*/  IMAD.MOV.U32 R3, RZ, RZ, 0x6 ;  /* 0x00000006ff037424 */ /* 0x000fe200078e00ff */
[----:B------:R-:W-:Y:S02]  /*74d0*/  LEA.HI.X R215, R7, R215, R4, 0x1, P0 ;  /* 0x000000d707d77211 */ /* 0x000fe400000f0c04 */
[----:B------:R-:W-:Y:S02]  /*74e0*/  IADD3 R8, P0, R5, R216, RZ ;  /* 0x000000d805087210 */ /* 0x000fe40007f1e0ff */
[----:B------:R-:W-:Y:S01]  /*74f0*/  SHF.L.U64.HI R6, R6, R3, c[0x0][0x1a4] ;  /* 0x0000690006067619 */ /* 0x000fe20000010203 */
[----:B------:R-:W-:Y:S01]  /*7500*/  IMAD.MOV.U32 R217, RZ, RZ, R215 ;  /* 0x000000ffffd97224 */ /* 0x000fe200078e00d7 */
        /* <DEDUP_REMOVED lines=21> */
[----:B------:R-:W-:Y:S01]  /*7660*/  IMAD.X R27, R5, 0x1, R6, P0 ;  /* 0x00000001051b7824 */ /* 0x000fe200000e0606 */
[----:B------:R-:W-:Y:S01]  /*7670*/  ISETP.GE.AND P0, PT, R196, 0x3, PT ;  /* 0x00000003c400780c */ /* 0x000fe20003f06270 */
[----:B------:R1:W-:Y:S04]  /*7680*/  LDGSTS.E.BYPASS.LTC128B.128 [R221+0x8000], [R4.64] ;  /* 0x0800000004dd7fae */ /* 0x0003e8000b901d4c */
[----:B------:R5:W-:Y:S04]  /*7690*/  LDGSTS.E.BYPASS.LTC128B.128 [R221+0x8800], [R26.64] ;  /* 0x088000001add7fae */ /* 0x000be8000b901d4c */
[----:B------:R-:W-:Y:S04]  /*76a0*/  LDSM.16.M88.4 R16, [R213] ;  /* 0x00000000d510783b */ /* 0x000fe80000000200 */
[----:B--2---:R-:W4:Y:S04]  /*76b0*/  LDSM.16.M88.4 R8, [R211+0x1000] ;  /* 0x00100000d308783b */ /* 0x004f280000000200 */
[----:B------:R-:W1:Y:S04]  /*76c0*/  LDSM.16.M88.4 R128, [R211+0x1400] ;  /* 0x00140000d380783b */ /* 0x000e680000000200 */
[----:B------:R-:W-:Y:S04]  /*76d0*/  LDSM.16.M88.4 R156, [R212] ;  /* 0x00000000d49c783b */ /* 0x000fe80000000200 */
[----:B---3--:R-:W2:Y:S04]  /*76e0*/  LDSM.16.M88.4 R20, [R210] ;  /* 0x00000000d214783b */ /* 0x008ea80000000200 */
[----:B------:R-:W3:Y:S04]  /*76f0*/  LDSM.16.M88.4 R120, [R211+0x1800] ;  /* 0x00180000d378783b */ /* 0x000ee80000000200 */
[----:B------:R-:W2:Y:S04]  /*7700*/  LDSM.16.M88.4 R160, [R210+0x400] ;  /* 0x00040000d2a0783b */ /* 0x000ea80000000200 */
[----:B------:R-:W2:Y:S04]  /*7710*/  LDSM.16.M88.4 R112, [R211+0x1c00] ;  /* 0x001c0000d370783b */ /* 0x000ea80000000200 */
[----:B------:R-:W2:Y:S04]  /*7720*/  LDSM.16.M88.4 R104, [R211+0x2000] ;  /* 0x00200000d368783b */ /* 0x000ea80000000200 */
[----:B------:R-:W2:Y:S04]  /*7730*/  LDSM.16.M88.4 R96, [R211+0x2400] ;  /* 0x00240000d360783b */ /* 0x000ea80000000200 */
[----:B------:R-:W3:Y:S04]  /*7740*/  LDSM.16.M88.4 R88, [R211+0x2800] ;  /* 0x00280000d358783b */ /* 0x000ee80000000200 */
[----:B------:R-:W3:Y:S01]  /*7750*/  LDSM.16.M88.4 R80, [R211+0x2c00] ;  /* 0x002c0000d350783b */ /* 0x000ee20000000200 */
[C---:B----4-:R-:W-:Y:S03]  /*7760*/  HMMA.16816.F32.BF16 R12, R16.reuse, R8, RZ ;  /* 0x00000008100c723c */ /* 0x050fe600000418ff */
[----:B------:R-:W4:Y:S04]  /*7770*/  LDSM.16.M88.4 R72, [R211+0x3000] ;  /* 0x00300000d348783b */ /* 0x000f280000000200 */
[----:B------:R-:W4:Y:S01]  /*7780*/  LDSM.16.M88.4 R64, [R211+0x3400] ;  /* 0x00340000d340783b */ /* 0x000f220000000200 */
[C---:B------:R-:W-:Y:S03]  /*7790*/  HMMA.16816.F32.BF16 R8, R16.reuse, R10, RZ ;  /* 0x0000000a1008723c */ /* 0x040fe600000418ff */
[----:B------:R-:W4:Y:S04]  /*77a0*/  LDSM.16.M88.4 R56, [R211+0x3800] ;  /* 0x00380000d338783b */ /* 0x000f280000000200 */
[----:B------:R-:W4:Y:S01]  /*77b0*/  LDSM.16.M88.4 R48, [R211+0x3c00] ;  /* 0x003c0000d330783b */ /* 0x000f220000000200 */
[C---:B-1----:R-:W-:Y:S03]  /*77c0*/  HMMA.16816.F32.BF16 R4, R16.reuse, R128, RZ ;  /* 0x000000801004723c */ /* 0x042fe600000418ff */
[----:B------:R-:W1:Y:S04]  /*77d0*/  LDSM.16.M88.4 R40, [R211+0x4000] ;  /* 0x00400000d328783b */ /* 0x000e680000000200 */
[----:B------:R-:W1:Y:S01]  /*77e0*/  LDSM.16.M88.4 R32, [R211+0x4400] ;  /* 0x00440000d320783b */ /* 0x000e620000000200 */
[----:B------:R-:W-:Y:S03]  /*77f0*/  HMMA.16816.F32.BF16 R128, R16, R130, RZ ;  /* 0x000000821080723c */ /* 0x000fe600000418ff */
[----:B-----5:R-:W5:Y:S04]  /*7800*/  LDSM.16.M88.4 R24, [R211+0x4800] ;  /* 0x00480000d318783b */ /* 0x020f680000000200 */
[----:B------:R-:W1:Y:S01]  /*7810*/  LDSM.16.M88.4 R148, [R211+0x4c00] ;  /* 0x004c0000d394783b */ /* 0x000e620000000200 */
[----:B--2---:R-:W-:Y:S03]  /*7820*/  HMMA.16816.F32.BF16 R12, R156, R20, R12 ;  /* 0x000000149c0c723c */ /* 0x004fe6000004180c */
[----:B------:R-:W2:Y:S04]  /*7830*/  LDSM.16.M88.4 R152, [R210+0x800] ;  /* 0x00080000d298783b */ /* 0x000ea80000000200 */
[----:B------:R-:W0:Y:S01]  /*7840*/  LDGDEPBAR ;  /* 0x00000000000079af */ /* 0x000e220000000000 */
[----:B---3--:R-:W-:Y:S08]  /*7850*/  HMMA.16816.F32.BF16 R124, R16, R120, RZ ;  /* 0x00000078107c723c */ /* 0x008ff000000418ff */
[C---:B------:R-:W-:Y:S08]  /*7860*/  HMMA.16816.F32.BF16 R8, R156.reuse, R22, R8 ;  /* 0x000000169c08723c */ /* 0x040ff00000041808 */
[----:B------:R-:W-:Y:S07]  /*7870*/  HMMA.16816.F32.BF16 R4, R156, R160, R4 ;  /* 0x000000a09c04723c */ /* 0x000fee0000041804 */
[----:B------:R-:W-:Y:S01]  /*7880*/  IMAD.SHL.U32 R161, R219, 0x100, RZ ;  /* 0x00000100dba17824 */ /* 0x000fe200078e00ff */
[----:B------:R-:W-:Y:S04]  /*7890*/  HMMA.16816.F32.BF16 R116, R16, R112, RZ ;  /* 0x000000701074723c */ /* 0x000fe800000418ff */
[----:B------:R-:W-:-:S02]  /*78a0*/  LOP3.LUT R173, R161, R166, RZ, 0xfc, !PT ;  /* 0x000000a6a1ad7212 */ /* 0x000fc400078efcff */
[--C-:B------:R-:W-:Y:S02]  /*78b0*/  LOP3.LUT R167, R161, 0x8, R166.reuse, 0xfe, !PT ;  /* 0x00000008a1a77812 */ /* 0x100fe400078efea6 */
[C---:B------:R-:W-:Y:S01]  /*78c0*/  HMMA.16816.F32.BF16 R108, R16.reuse, R104, RZ ;  /* 0x00000068106c723c */ /* 0x040fe200000418ff */
[----:B------:R-:W-:Y:S02]  /*78d0*/  IADD3 R160, R173, 0x1, RZ ;  /* 0x00000001ada07810 */ /* 0x000fe40007ffe0ff */
[CC--:B------:R-:W-:Y:S02]  /*78e0*/  ISETP.GE.AND P5, PT, R167.reuse, R165.reuse, PT ;  /* 0x000000a5a700720c */ /* 0x0c0fe40003fa6270 */
[----:B------:R-:W-:Y:S02]  /*78f0*/  ISETP.GE.AND P2, PT, R167, R164, PT ;  /* 0x000000a4a700720c */ /* 0x000fe40003f46270 */
[----:B------:R-:W-:Y:S01]  /*7900*/  LOP3.LUT R167, R161, 0x10, R166, 0xfe, !PT ;  /* 0x00000010a1a77812 */ /* 0x000fe200078efea6 */
[----:B------:R-:W-:Y:S01]  /*7910*/  HMMA.16816.F32.BF16 R100, R16, R96, RZ ;  /* 0x000000601064723c */ /* 0x000fe200000418ff */
[----:B------:R-:W-:-:S02]  /*7920*/  ISETP.GE.AND P4, PT, R160, R165, PT ;  /* 0x000000a5a000720c */ /* 0x000fc40003f86270 */
[C---:B------:R-:W-:Y:S02]  /*7930*/  ISETP.GE.AND P1, PT, R167.reuse, R165, PT ;  /* 0x000000a5a700720c */ /* 0x040fe40003f26270 */
[-C--:B------:R-:W-:Y:S02]  /*7940*/  ISETP.GE.AND P3, PT, R167, R164.reuse, PT ;  /* 0x000000a4a700720c */ /* 0x080fe40003f66270 */
[----:B------:R-:W-:Y:S01]  /*7950*/  FSEL R167, R13, -INF , !P4 ;  /* 0xff8000000da77808 */ /* 0x000fe20006000000 */
[----:B------:R-:W-:Y:S01]  /*7960*/  HMMA.16816.F32.BF16 R92, R16, R88, RZ ;  /* 0x00000058105c723c */ /* 0x000fe200000418ff */
[----:B------:R-:W-:Y:S02]  /*7970*/  ISETP.GE.AND P4, PT, R160, R164, PT ;  /* 0x000000a4a000720c */ /* 0x000fe40003f86270 */
[----:B------:R-:W-:Y:S02]  /*7980*/  IADD3 R13, R173, 0x9, RZ ;  /* 0x00000009ad0d7810 */ /* 0x000fe40007ffe0ff */
[----:B------:R-:W-:-:S02]  /*7990*/  LOP3.LUT R160, R161, 0x18, R166, 0xfe, !PT ;  /* 0x00000018a1a07812 */ /* 0x000fc400078efea6 */
[----:B------:R-:W-:Y:S01]  /*79a0*/  FSEL R168, R10, -INF , !P2 ;  /* 0xff8000000aa87808 */ /* 0x000fe20005000000 */
[----:B------:R-:W-:Y:S01]  /*79b0*/  HMMA.16816.F32.BF16 R84, R16, R80, RZ ;  /* 0x000000501054723c */ /* 0x000fe200000418ff */
[----:B------:R-:W-:Y:S02]  /*79c0*/  ISETP.GE.AND P2, PT, R160, R165, PT ;  /* 0x000000a5a000720c */ /* 0x000fe40003f46270 */
[----:B------:R-:W-:-:S05]  /*79d0*/  FSEL R174, R6, -INF , !P3 ;  /* 0xff80000006ae7808 */ /* 0x000fca0005800000 */
[C---:B----4-:R-:W-:Y:S08]  /*79e0*/  HMMA.16816.F32.BF16 R76, R16.reuse, R72, RZ ;  /* 0x00000048104c723c */ /* 0x050ff000000418ff */
[C---:B------:R-:W-:Y:S08]  /*79f0*/  HMMA.16816.F32.BF16 R68, R16.reuse, R64, RZ ;  /* 0x000000401044723c */ /* 0x040ff000000418ff */
[C---:B------:R-:W-:Y:S08]  /*7a00*/  HMMA.16816.F32.BF16 R60, R16.reuse, R56, RZ ;  /* 0x00000038103c723c */ /* 0x040ff000000418ff */
[C---:B------:R-:W-:Y:S08]  /*7a10*/  HMMA.16816.F32.BF16 R52, R16.reuse, R48, RZ ;  /* 0x000000301034723c */ /* 0x040ff000000418ff */
[C---:B-1----:R-:W-:Y:S08]  /*7a20*/  HMMA.16816.F32.BF16 R44, R16.reuse, R40, RZ ;  /* 0x00000028102c723c */ /* 0x042ff000000418ff */
        /* <DEDUP_REMOVED lines=18> */
[C---:B------:R-:W-:Y:S07]  /*7b50*/  HMMA.16816.F32.BF16 R128, R156.reuse, R162, R128 ;  /* 0x000000a29c80723c */ /* 0x040fee0000041880 */
[----:B------:R-:W-:Y:S01]  /*7b60*/  FSEL R163, R8, -INF , !P5 ;  /* 0xff80000008a37808 */ /* 0x000fe20006800000 */
[----:B--2---:R-:W-:Y:S01]  /*7b70*/  HMMA.16816.F32.BF16 R124, R156, R152, R124 ;  /* 0x000000989c7c723c */ /* 0x004fe2000004187c */
[----:B------:R-:W-:-:S02]  /*7b80*/  FSEL R162, R15, -INF , !P4 ;  /* 0xff8000000fa27808 */ /* 0x000fc40006000000 */
[----:B------:R-:W-:Y:S02]  /*7b90*/  ISETP.GE.AND P5, PT, R13, R164, PT ;  /* 0x000000a40d00720c */ /* 0x000fe40003fa6270 */
[----:B------:R-:W-:Y:S02]  /*7ba0*/  IADD3 R8, R173, 0x11, RZ ;  /* 0x00000011ad087810 */ /* 0x000fe40007ffe0ff */
[----:B------:R-:W-:Y:S01]  /*7bb0*/  ISETP.GE.AND P4, PT, R13, R165, PT ;  /* 0x000000a50d00720c */ /* 0x000fe20003f86270 */
[----:B------:R-:W-:Y:S01]  /*7bc0*/  HMMA.16816.F32.BF16 R120, R156, R154, R120 ;  /* 0x0000009a9c78723c */ /* 0x000fe20000041878 */
[----:B------:R-:W-:Y:S02]  /*7bd0*/  FSEL R172, R11, -INF , !P5 ;  /* 0xff8000000bac7808 */ /* 0x000fe40006800000 */
[----:B------:R-:W-:Y:S02]  /*7be0*/  FSEL R153, R4, -INF , !P1 ;  /* 0xff80000004997808 */ /* 0x000fe40004800000 */
[----:B------:R-:W-:-:S02]  /*7bf0*/  FSEL R175, R9, -INF , !P4 ;  /* 0xff80000009af7808 */ /* 0x000fc40006000000 */
[C---:B------:R-:W-:Y:S02]  /*7c00*/  ISETP.GE.AND P5, PT, R8.reuse, R165, PT ;  /* 0x000000a50800720c */ /* 0x040fe40003fa6270 */
[----:B------:R-:W-:Y:S02]  /*7c10*/  ISETP.GE.AND P1, PT, R8, R164, PT ;  /* 0x000000a40800720c */ /* 0x000fe40003f26270 */
[----:B------:R-:W2:Y:S01]  /*7c20*/  LDSM.16.M88.4 R8, [R210+0x1000] ;  /* 0x00100000d208783b */ /* 0x000ea20000000200 */
[----:B------:R-:W-:Y:S02]  /*7c30*/  IADD3 R4, R173, 0x19, RZ ;  /* 0x00000019ad047810 */ /* 0x000fe40007ffe0ff */
[----:B------:R-:W-:Y:S02]  /*7c40*/  LOP3.LUT R13, R161, 0x20, R166, 0xfe, !PT ;  /* 0x00000020a10d7812 */ /* 0x000fe400078efea6 */
[----:B------:R-:W-:Y:S01]  /*7c50*/  FSEL R170, R7, -INF , !P1 ;  /* 0xff80000007aa7808 */ /* 0x000fe20004800000 */
[----:B-1----:R-:W-:Y:S01]  /*7c60*/  HMMA.16816.F32.BF16 R116, R156, R148, R116 ;  /* 0x000000949c74723c */ /* 0x002fe20000041874 */
[----:B------:R-:W-:-:S02]  /*7c70*/  FSEL R155, R128, -INF , !P2 ;  /* 0xff800000809b7808 */ /* 0x000fc40005000000 */
[----:B------:R-:W-:Y:S02]  /*7c80*/  FSEL R179, R5, -INF , !P5 ;  /* 0xff80000005b37808 */ /* 0x000fe40006800000 */
[CC--:B------:R-:W-:Y:S02]  /*7c90*/  ISETP.GE.AND P1, PT, R4.reuse, R165.reuse, PT ;  /* 0x000000a50400720c */ /* 0x0c0fe40003f26270 */
[-C--:B------:R-:W-:Y:S01]  /*7ca0*/  ISETP.GE.AND P2, PT, R4, R164.reuse, PT ;  /* 0x000000a40400720c */ /* 0x080fe20003f46270 */
[----:B------:R-:W-:Y:S01]  /*7cb0*/  HMMA.16816.F32.BF16 R112, R156, R150, R112 ;  /* 0x000000969c70723c */ /* 0x000fe20000041870 */
[----:B------:R-:W-:Y:S02]  /*7cc0*/  ISETP.GE.AND P4, PT, R160, R164, PT ;  /* 0x000000a4a000720c */ /* 0x000fe40003f86270 */
[----:B------:R-:W-:Y:S02]  /*7cd0*/  ISETP.GE.AND P3, PT, R13, R165, PT ;  /* 0x000000a50d00720c */ /* 0x000fe40003f66270 */
[----:B------:R-:W-:-:S02]  /*7ce0*/  LOP3.LUT R5, R161, 0x28, R166, 0xfe, !PT ;  /* 0x00000028a1057812 */ /* 0x000fc400078efea6 */
        /* <DEDUP_REMOVED lines=8> */
[-C--:B------:R-:W-:Y:S02]  /*7d70*/  ISETP.GE.AND P3, PT, R4, R164.reuse, PT ;  /* 0x000000a40400720c */ /* 0x080fe40003f66270 */
[----:B------:R-:W1:Y:S01]  /*7d80*/  LDSM.16.M88.4 R4, [R210+0x1400] ;  /* 0x00140000d204783b */ /* 0x000e620000000200 */
[----:B------:R-:W-:Y:S01]  /*7d90*/  ISETP.GE.AND P5, PT, R13, R164, PT ;  /* 0x000000a40d00720c */ /* 0x000fe20003fa6270 */
[----:B--2---:R-:W-:Y:S01]  /*7da0*/  HMMA.16816.F32.BF16 R108, R156, R8, R108 ;  /* 0x000000089c6c723c */ /* 0x004fe2000004186c */
[----:B------:R-:W-:Y:S02]  /*7db0*/  LOP3.LUT R15, R161, 0x30, R166, 0xfe, !PT ;  /* 0x00000030a10f7812 */ /* 0x000fe400078efea6 */
[----:B------:R-:W-:-:S02]  /*7dc0*/  IADD3 R124, R173, 0x29, RZ ;  /* 0x00000029ad7c7810 */ /* 0x000fc40007ffe0ff */
[----:B------:R-:W-:Y:S02]  /*7dd0*/  FSEL R13, R126, -INF , !P5 ;  /* 0xff8000007e0d7808 */ /* 0x000fe40006800000 */
[----:B------:R-:W-:Y:S01]  /*7de0*/  FSEL R149, R125, -INF , !P2 ;  /* 0xff8000007d957808 */ /* 0x000fe20005000000 */
[----:B------:R-:W-:Y:S01]  /*7df0*/  HMMA.16816.F32.BF16 R104, R156, R10, R104 ;  /* 0x0000000a9c68723c */ /* 0x000fe20000041868 */
        /* <DEDUP_REMOVED lines=9> */
[----:B------:R-:W-:-:S02]  /*7e90*/  FSEL R183, R121, -INF , !P3 ;  /* 0xff80000079b77808 */ /* 0x000fc40005800000 */
[CC--:B------:R-:W-:Y:S02]  /*7ea0*/  ISETP.GE.AND P1, PT, R125.reuse, R165.reuse, PT ;  /* 0x000000a57d00720c */ /* 0x0c0fe40003f26270 */
[-C--:B------:R-:W-:Y:S02]  /*7eb0*/  ISETP.GE.AND P3, PT, R125, R164.reuse, PT ;  /* 0x000000a47d00720c */ /* 0x080fe40003f66270 */
[----:B------:R-:W-:Y:S02]  /*7ec0*/  FSEL R125, R123, -INF , !P4 ;  /* 0xff8000007b7d7808 */ /* 0x000fe40006000000 */
[----:B------:R-:W-:Y:S02]  /*7ed0*/  FSEL R185, R116, -INF , !P5 ;  /* 0xff80000074b97808 */ /* 0x000fe40006800000 */
[C---:B------:R-:W-:Y:S01]  /*7ee0*/  ISETP.GE.AND P4, PT, R120.reuse, R165, PT ;  /* 0x000000a57800720c */ /* 0x040fe20003f86270 */
[----:B-1----:R-:W-:Y:S01]  /*7ef0*/  HMMA.16816.F32.BF16 R100, R156, R4, R100 ;  /* 0x000000049c64723c */ /* 0x002fe20000041864 */
[----:B------:R-:W-:-:S02]  /*7f00*/  ISETP.GE.AND P5, PT, R120, R164, PT ;  /* 0x000000a47800720c */ /* 0x000fc40003fa6270 */
[----:B------:R-:W1:Y:S01]  /*7f10*/  LDSM.16.M88.4 R120, [R210+0x1800] ;  /* 0x00180000d278783b */ /* 0x000e620000000200 */
[----:B------:R-:W-:Y:S02]  /*7f20*/  LOP3.LUT R8, R161, 0x40, R166, 0xfe, !PT ;  /* 0x00000040a1087812 */ /* 0x000fe400078efea6 */
[----:B------:R-:W-:Y:S02]  /*7f30*/  FSEL R118, R118, -INF , !P2 ;  /* 0xff80000076767808 */ /* 0x000fe40005000000 */
[----:B------:R-:W-:Y:S01]  /*7f40*/  FSEL R117, R117, -INF , !P4 ;  /* 0xff80000075757808 */ /* 0x000fe20006000000 */
[----:B------:R-:W-:Y:S01]  /*7f50*/  HMMA.16816.F32.BF16 R96, R156, R6, R96 ;  /* 0x000000069c60723c */ /* 0x000fe20000041860 */
[C---:B------:R-:W-:Y:S02]  /*7f60*/  ISETP.GE.AND P2, PT, R8.reuse, R165, PT ;  /* 0x000000a50800720c */ /* 0x040fe40003f46270 */
[----:B------:R-:W-:Y:S02]  /*7f70*/  ISETP.GE.AND P4, PT, R8, R164, PT ;  /* 0x000000a40800720c */ /* 0x000fe40003f86270 */
[----:B------:R-:W-:-:S02]  /*7f80*/  IADD3 R8, R173, 0x39, RZ ;  /* 0x00000039ad087810 */ /* 0x000fc40007ffe0ff */
[----:B------:R-:W-:Y:S02]  /*7f90*/  FSEL R119, R119, -INF , !P5 ;  /* 0xff80000077777808 */ /* 0x000fe40006800000 */
[----:B------:R-:W-:Y:S02]  /*7fa0*/  FSEL R189, R112, -INF , !P1 ;  /* 0xff80000070bd7808 */ /* 0x000fe40004800000 */
[C---:B------:R-:W-:Y:S02]  /*7fb0*/  ISETP.GE.AND P5, PT, R8.reuse, R165, PT ;  /* 0x000000a50800720c */ /* 0x040fe40003fa6270 */
[----:B------:R-:W-:Y:S02]  /*7fc0*/  ISETP.GE.AND P1, PT, R8, R164, PT ;  /* 0x000000a40800720c */ /* 0x000fe40003f26270 */
[----:B------:R-:W-:Y:S02]  /*7fd0*/  LOP3.LUT R9, R161, 0x48, R166, 0xfe, !PT ;  /* 0x00000048a1097812 */ /* 0x000fe400078efea6 */
[----:B------:R-:W-:-:S02]  /*7fe0*/  IADD3 R8, R173, 0x41, RZ ;  /* 0x00000041ad087810 */ /* 0x000fc40007ffe0ff */
[----:B------:R-:W-:Y:S02]  /*7ff0*/  FSEL R115, R115, -INF , !P1 ;  /* 0xff80000073737808 */ /* 0x000fe40004800000 */
[----:B------:R-:W-:Y:S02]  /*8000*/  FSEL R114, R114, -INF , !P3 ;  /* 0xff80000072727808 */ /* 0x000fe40005800000 */
[----:B------:R-:W-:Y:S02]  /*8010*/  FSEL R113, R113, -INF , !P5 ;  /* 0xff80000071717808 */ /* 0x000fe40006800000 */
[-C--:B------:R-:W-:Y:S02]  /*8020*/  ISETP.GE.AND P1, PT, R8, R165.reuse, PT ;  /* 0x000000a50800720c */ /* 0x080fe40003f26270 */
[----:B------:R-:W-:Y:S02]  /*8030*/  FSEL R191, R108, -INF , !P2 ;  /* 0xff8000006cbf7808 */ /* 0x000fe40005000000 */
[----:B------:R-:W-:-:S02]  /*8040*/  ISETP.GE.AND P3, PT, R9, R165, PT ;  /* 0x000000a50900720c */ /* 0x000fc40003f66270 */
[-C--:B------:R-:W-:Y:S02]  /*8050*/  ISETP.GE.AND P5, PT, R9, R164.reuse, PT ;  /* 0x000000a40900720c */ /* 0x080fe40003fa6270 */
[----:B------:R-:W-:Y:S01]  /*8060*/  LOP3.LUT R4, R161, 0x50, R166, 0xfe, !PT ;  /* 0x00000050a1047812 */ /* 0x000fe200078efea6 */
[C---:B-1----:R-:W-:Y:S01]  /*8070*/  HMMA.16816.F32.BF16 R92, R156.reuse, R120, R92 ;  /* 0x000000789c5c723c */ /* 0x042fe2000004185c */
[-C--:B------:R-:W-:Y:S02]  /*8080*/  ISETP.GE.AND P2, PT, R8, R164.reuse, PT ;  /* 0x000000a40800720c */ /* 0x080fe40003f46270 */
[----:B------:R-:W1:Y:S01]  /*8090*/  LDSM.16.M88.4 R8, [R210+0x1c00] ;  /* 0x001c0000d208783b */ /* 0x000e620000000200 */
        /* <DEDUP_REMOVED lines=8> */
[C---:B------:R-:W-:Y:S02]  /*8120*/  ISETP.GE.AND P2, PT, R4.reuse, R165, PT ;  /* 0x000000a50400720c */ /* 0x040fe40003f46270 */
        /* <DEDUP_REMOVED lines=11> */
[----:B------:R-:W2:Y:S01]  /*81e0*/  LDSM.16.M88.4 R4, [R210+0x2000] ;  /* 0x00200000d204783b */ /* 0x000ea20000000200 */
[----:B------:R-:W-:Y:S01]  /*81f0*/  IADD3 R100, R173, 0x59, RZ ;  /* 0x00000059ad647810 */ /* 0x000fe20007ffe0ff */
[----:B-1----:R-:W-:Y:S01]  /*8200*/  HMMA.16816.F32.BF16 R84, R156, R8, R84 ;  /* 0x000000089c54723c */ /* 0x002fe20000041854 */
[----:B------:R-:W-:Y:S02]  /*8210*/  LOP3.LUT R104, R161, 0x60, R166, 0xfe, !PT ;  /* 0x00000060a1687812 */ /* 0x000fe400078efea6 */
[----:B------:R-:W-:-:S02]  /*8220*/  FSEL R103, R103, -INF , !P4 ;  /* 0xff80000067677808 */ /* 0x000fc40006000000 */
[----:B------:R-:W-:Y:S02]  /*8230*/  FSEL R203, R101, -INF , !P3 ;  /* 0xff80000065cb7808 */ /* 0x000fe40005800000 */
[-C--:B------:R-:W-:Y:S01]  /*8240*/  ISETP.GE.AND P4, PT, R100, R165.reuse, PT ;  /* 0x000000a56400720c */ /* 0x080fe20003f86270 */
[----:B------:R-:W-:Y:S01]  /*8250*/  HMMA.16816.F32.BF16 R80, R156, R10, R80 ;  /* 0x0000000a9c50723c */ /* 0x000fe20000041850 */
[----:B------:R-:W-:Y:S02]  /*8260*/  FSEL R102, R102, -INF , !P1 ;  /* 0xff80000066667808 */ /* 0x000fe40004800000 */
[----:B------:R-:W-:Y:S02]  /*8270*/  LOP3.LUT R101, R161, 0x68, R166, 0xfe, !PT ;  /* 0x00000068a1657812 */ /* 0x000fe400078efea6 */
        /* <DEDUP_REMOVED lines=10> */
[C---:B------:R-:W-:Y:S02]  /*8320*/  ISETP.GE.AND P5, PT, R96.reuse, R165, PT ;  /* 0x000000a56000720c */ /* 0x040fe40003fa6270 */
[-C--:B------:R-:W-:Y:S02]  /*8330*/  ISETP.GE.AND P1, PT, R96, R164.reuse, PT ;  /* 0x000000a46000720c */ /* 0x080fe40003f26270 */
[----:B------:R-:W1:Y:S01]  /*8340*/  LDSM.16.M88.4 R96, [R210+0x2400] ;  /* 0x00240000d260783b */ /* 0x000e620000000200 */
[----:B------:R-:W-:Y:S01]  /*8350*/  ISETP.GE.AND P3, PT, R104, R164, PT ;  /* 0x000000a46800720c */ /* 0x000fe20003f66270 */
[----:B--2---:R-:W-:Y:S01]  /*8360*/  HMMA.16816.F32.BF16 R76, R156, R4, R76 ;  /* 0x000000049c4c723c */ /* 0x004fe2000004184c */
[----:B------:R-:W-:-:S02]  /*8370*/  LOP3.LUT R8, R161, 0x70, R166, 0xfe, !PT ;  /* 0x00000070a1087812 */ /* 0x000fc400078efea6 */
[----:B------:R-:W-:Y:S02]  /*8380*/  FSEL R94, R94, -INF , !P3 ;  /* 0xff8000005e5e7808 */ /* 0x000fe40005800000 */
[----:B------:R-:W-:Y:S02]  /*8390*/  FSEL R93, R93, -INF , !P5 ;  /* 0xff8000005d5d7808 */ /* 0x000fe40006800000 */
[C---:B------:R-:W-:Y:S01]  /*83a0*/  ISETP.GE.AND P3, PT, R8.reuse, R165, PT ;  /* 0x000000a50800720c */ /* 0x040fe20003f66270 */
[----:B------:R-:W-:Y:S01]  /*83b0*/  HMMA.16816.F32.BF16 R72, R156, R6, R72 ;  /* 0x000000069c48723c */ /* 0x000fe20000041848 */
[----:B------:R-:W-:Y:S02]  /*83c0*/  ISETP.GE.AND P5, PT, R8, R164, PT ;  /* 0x000000a40800720c */ /* 0x000fe40003fa6270 */
[----:B------:R-:W-:Y:S02]  /*83d0*/  IADD3 R8, R173, 0x69, RZ ;  /* 0x00000069ad087810 */ /* 0x000fe40007ffe0ff */
[----:B------:R-:W-:-:S02]  /*83e0*/  FSEL R95, R95, -INF , !P1 ;  /* 0xff8000005f5f7808 */ /* 0x000fc40004800000 */
[----:B------:R-:W-:Y:S02]  /*83f0*/  FSEL R229, R88, -INF , !P2 ;  /* 0xff80000058e57808 */ /* 0x000fe40005000000 */
[C---:B------:R-:W-:Y:S02]  /*8400*/  ISETP.GE.AND P1, PT, R8.reuse, R165, PT ;  /* 0x000000a50800720c */ /* 0x040fe40003f26270 */
[----:B------:R-:W-:Y:S02]  /*8410*/  ISETP.GE.AND P2, PT, R8, R164, PT ;  /* 0x000000a40800720c */ /* 0x000fe40003f46270 */
[----:B------:R-:W-:Y:S02]  /*8420*/  LOP3.LUT R9, R161, 0x78, R166, 0xfe, !PT ;  /* 0x00000078a1097812 */ /* 0x000fe400078efea6 */
[----:B------:R-:W-:Y:S02]  /*8430*/  IADD3 R8, R173, 0x71, RZ ;  /* 0x00000071ad087810 */ /* 0x000fe40007ffe0ff */
[----:B------:R-:W-:-:S02]  /*8440*/  FSEL R91, R91, -INF , !P2 ;  /* 0xff8000005b5b7808 */ /* 0x000fc40005000000 */
[----:B------:R-:W-:Y:S02]  /*8450*/  FSEL R90, R90, -INF , !P4 ;  /* 0xff8000005a5a7808 */ /* 0x000fe40006000000 */
[----:B------:R-:W-:Y:S02]  /*8460*/  FSEL R89, R89, -INF , !P1 ;  /* 0xff80000059597808 */ /* 0x000fe40004800000 */
[-C--:B------:R-:W-:Y:S02]  /*8470*/  ISETP.GE.AND P2, PT, R8, R165.reuse, PT ;  /* 0x000000a50800720c */ /* 0x080fe40003f46270 */
[----:B------:R-:W-:Y:S02]  /*8480*/  FSEL R237, R84, -INF , !P3 ;  /* 0xff80000054ed7808 */ /* 0x000fe40005800000 */
[C---:B------:R-:W-:Y:S02]  /*8490*/  ISETP.GE.AND P4, PT, R9.reuse, R165, PT ;  /* 0x000000a50900720c */ /* 0x040fe40003f86270 */
[----:B------:R-:W-:Y:S01]  /*84a0*/  ISETP.GE.AND P1, PT, R9, R164, PT ;  /* 0x000000a40900720c */ /* 0x000fe20003f26270 */
[----:B-1----:R-:W-:Y:S01]  /*84b0*/  HMMA.16816.F32.BF16 R68, R156, R96, R68 ;  /* 0x000000609c44723c */ /* 0x002fe20000041844 */
[----:B------:R-:W-:-:S02]  /*84c0*/  LOP3.LUT R4, R161, 0x80, R166, 0xfe, !PT ;  /* 0x00000080a1047812 */ /* 0x000fc400078efea6 */
[-C--:B------:R-:W-:Y:S02]  /*84d0*/  ISETP.GE.AND P3, PT, R8, R164.reuse, PT ;  /* 0x000000a40800720c */ /* 0x080fe40003f66270 */
[----:B------:R-:W1:Y:S01]  /*84e0*/  LDSM.16.M88.4 R8, [R210+0x2800] ;  /* 0x00280000d208783b */ /* 0x000e620000000200 */
        /* <DEDUP_REMOVED lines=20> */
[----:B------:R-:W2:Y:S01]  /*8630*/  LDSM.16.M88.4 R4, [R210+0x2c00] ;  /* 0x002c0000d204783b */ /* 0x000ea20000000200 */
[----:B------:R-:W-:Y:S01]  /*8640*/  IADD3 R76, R173, 0x89, RZ ;  /* 0x00000089ad4c7810 */ /* 0x000fe20007ffe0ff */
[----:B-1----:R-:W-:Y:S01]  /*8650*/  HMMA.16816.F32.BF16 R60, R156, R8, R60 ;  /* 0x000000089c3c723c */ /* 0x002fe2000004183c */
[----:B------:R-:W-:Y:S02]  /*8660*/  LOP3.LUT R80, R161, 0x90, R166, 0xfe, !PT ;  /* 0x00000090a1507812 */ /* 0x000fe400078efea6 */
[----:B------:R-:W-:Y:S02]  /*8670*/  FSEL R79, R79, -INF , !P5 ;  /* 0xff8000004f4f7808 */ /* 0x000fe40006800000 */
[----:B------:R-:W-:-:S02]  /*8680*/  FSEL R243, R77, -INF , !P4 ;  /* 0xff8000004df37808 */ /* 0x000fc40006000000 */
[-C--:B------:R-:W-:Y:S01]  /*8690*/  ISETP.GE.AND P5, PT, R76, R165.reuse, PT ;  /* 0x000000a54c00720c */ /* 0x080fe20003fa6270 */
[----:B------:R-:W-:Y:S01]  /*86a0*/  HMMA.16816.F32.BF16 R56, R156, R10, R56 ;  /* 0x0000000a9c38723c */ /* 0x000fe20000041838 */
[----:B------:R-:W-:Y:S02]  /*86b0*/  FSEL R78, R78, -INF , !P2 ;  /* 0xff8000004e4e7808 */ /* 0x000fe40005000000 */
[----:B------:R-:W-:Y:S02]  /*86c0*/  LOP3.LUT R77, R161, 0x98, R166, 0xfe, !PT ;  /* 0x00000098a14d7812 */ /* 0x000fe400078efea6 */
[----:B------:R-:W-:Y:S02]  /*86d0*/  FSEL R245, R72, -INF , !P1 ;  /* 0xff80000048f57808 */ /* 0x000fe40004800000 */
[----:B------:R-:W-:Y:S02]  /*86e0*/  ISETP.GE.AND P2, PT, R80, R165, PT ;  /* 0x000000a55000720c */ /* 0x000fe40003f46270 */
[----:B------:R-:W-:-:S02]  /*86f0*/  ISETP.GE.AND P1, PT, R76, R164, PT ;  /* 0x000000a44c00720c */ /* 0x000fc40003f26270 */
[----:B------:R-:W-:Y:S02]  /*8700*/  IADD3 R72, R173, 0x91, RZ ;  /* 0x00000091ad487810 */ /* 0x000fe40007ffe0ff */
[----:B------:R-:W-:Y:S02]  /*8710*/  FSEL R76, R74, -INF , !P3 ;  /* 0xff8000004a4c7808 */ /* 0x000fe40005800000 */
[----:B------:R-:W-:Y:S02]  /*8720*/  FSEL R247, R73, -INF , !P5 ;  /* 0xff80000049f77808 */ /* 0x000fe40006800000 */
[C---:B------:R-:W-:Y:S02]  /*8730*/  ISETP.GE.AND P3, PT, R77.reuse, R165, PT ;  /* 0x000000a54d00720c */ /* 0x040fe40003f66270 */
[----:B------:R-:W-:Y:S02]  /*8740*/  ISETP.GE.AND P5, PT, R77, R164, PT ;  /* 0x000000a44d00720c */ /* 0x000fe40003fa6270 */
[----:B------:R-:W-:-:S02]  /*8750*/  FSEL R77, R75, -INF , !P1 ;  /* 0xff8000004b4d7808 */ /* 0x000fc40004800000 */
[----:B------:R-:W-:Y:S02]  /*8760*/  FSEL R249, R68, -INF , !P2 ;  /* 0xff80000044f97808 */ /* 0x000fe40005000000 */
[C---:B------:R-:W-:Y:S02]  /*8770*/  ISETP.GE.AND P1, PT, R72.reuse, R165, PT ;  /* 0x000000a54800720c */ /* 0x040fe40003f26270 */
[-C--:B------:R-:W-:Y:S02]  /*8780*/  ISETP.GE.AND P2, PT, R72, R164.reuse, PT ;  /* 0x000000a44800720c */ /* 0x080fe40003f46270 */
[----:B------:R-:W1:Y:S01]  /*8790*/  LDSM.16.M88.4 R72, [R210+0x3000] ;  /* 0x00300000d248783b */ /* 0x000e620000000200 */
[----:B------:R-:W-:Y:S01]  /*87a0*/  ISETP.GE.AND P4, PT, R80, R164, PT ;  /* 0x000000a45000720c */ /* 0x000fe20003f86270 */
[----:B--2---:R-:W-:Y:S01]  /*87b0*/  HMMA.16816.F32.BF16 R52, R156, R4, R52 ;  /* 0x000000049c34723c */ /* 0x004fe20000041834 */
[----:B------:R-:W-:Y:S02]  /*87c0*/  LOP3.LUT R8, R161, 0xa0, R166, 0xfe, !PT ;  /* 0x000000a0a1087812 */ /* 0x000fe400078efea6 */
[----:B------:R-:W-:-:S02]  /*87d0*/  FSEL R70, R70, -INF , !P4 ;  /* 0xff80000046467808 */ /* 0x000fc40006000000 */
[----:B------:R-:W-:Y:S02]  /*87e0*/  FSEL R69, R69, -INF , !P1 ;  /* 0xff80000045457808 */ /* 0x000fe40004800000 */
[C---:B------:R-:W-:Y:S01]  /*87f0*/  ISETP.GE.AND P4, PT, R8.reuse, R165, PT ;  /* 0x000000a50800720c */ /* 0x040fe20003f86270 */
[----:B------:R-:W-:Y:S01]  /*8800*/  HMMA.16816.F32.BF16 R48, R156, R6, R48 ;  /* 0x000000069c30723c */ /* 0x000fe20000041830 */
[----:B------:R-:W-:Y:S02]  /*8810*/  ISETP.GE.AND P1, PT, R8, R164, PT ;  /* 0x000000a40800720c */ /* 0x000fe40003f26270 */
[----:B------:R-:W-:Y:S02]  /*8820*/  IADD3 R8, R173, 0x99, RZ ;  /* 0x00000099ad087810 */ /* 0x000fe40007ffe0ff */
[----:B------:R-:W-:Y:S02]  /*8830*/  FSEL R71, R71, -INF , !P2 ;  /* 0xff80000047477808 */ /* 0x000fe40005000000 */
[----:B------:R-:W-:-:S02]  /*8840*/  FSEL R251, R64, -INF , !P3 ;  /* 0xff80000040fb7808 */ /* 0x000fc40005800000 */
[C---:B------:R-:W-:Y:S02]  /*8850*/  ISETP.GE.AND P2, PT, R8.reuse, R165, PT ;  /* 0x000000a50800720c */ /* 0x040fe40003f46270 */
[----:B------:R-:W-:Y:S02]  /*8860*/  ISETP.GE.AND P3, PT, R8, R164, PT ;  /* 0x000000a40800720c */ /* 0x000fe40003f66270 */
[----:B------:R-:W-:Y:S02]  /*8870*/  LOP3.LUT R9, R161, 0xa8, R166, 0xfe, !PT ;  /* 0x000000a8a1097812 */ /* 0x000fe400078efea6 */
[----:B------:R-:W-:Y:S02]  /*8880*/  IADD3 R8, R173, 0xa1, RZ ;  /* 0x000000a1ad087810 */ /* 0x000fe40007ffe0ff */
[----:B------:R-:W-:Y:S02]  /*8890*/  FSEL R67, R67, -INF , !P3 ;  /* 0xff80000043437808 */ /* 0x000fe40005800000 */
[----:B------:R-:W-:-:S02]  /*88a0*/  FSEL R66, R66, -INF , !P5 ;  /* 0xff80000042427808 */ /* 0x000fc40006800000 */
        /* <DEDUP_REMOVED lines=27> */
[CC--:B------:R-:W-:Y:S02]  /*8a60*/  ISETP.GE.AND P5, PT, R4.reuse, R165.reuse, PT ;  /* 0x000000a50400720c */ /* 0x0c0fe40003fa6270 */
[----:B------:R-:W-:Y:S02]  /*8a70*/  ISETP.GE.AND P1, PT, R4, R164, PT ;  /* 0x000000a40400720c */ /* 0x000fe40003f26270 */
[----:B------:R-:W2:Y:S01]  /*8a80*/  LDSM.16.M88.4 R4, [R210+0x3800] ;  /* 0x00380000d204783b */ /* 0x000ea20000000200 */
[----:B------:R-:W-:Y:S01]  /*8a90*/  IADD3 R52, R173, 0xb9, RZ ;  /* 0x000000b9ad347810 */ /* 0x000fe20007ffe0ff */
[----:B-1----:R-:W-:Y:S01]  /*8aa0*/  HMMA.16816.F32.BF16 R36, R156, R8, R36 ;  /* 0x000000089c24723c */ /* 0x002fe20000041824 */
[----:B------:R-:W-:Y:S02]  /*8ab0*/  FSEL R55, R55, -INF , !P1 ;  /* 0xff80000037377808 */ /* 0x000fe40004800000 */
[----:B------:R-:W-:Y:S02]  /*8ac0*/  FSEL R180, R53, -INF , !P5 ;  /* 0xff80000035b47808 */ /* 0x000fe40006800000 */
[----:B------:R-:W-:-:S02]  /*8ad0*/  ISETP.GE.AND P1, PT, R52, R165, PT ;  /* 0x000000a53400720c */ /* 0x000fc40003f26270 */
[----:B------:R-:W-:Y:S01]  /*8ae0*/  LOP3.LUT R53, R161, 0xc8, R166, 0xfe, !PT ;  /* 0x000000c8a1357812 */ /* 0x000fe200078efea6 */
[----:B------:R-:W-:Y:S01]  /*8af0*/  HMMA.16816.F32.BF16 R32, R156, R10, R32 ;  /* 0x0000000a9c20723c */ /* 0x000fe20000041820 */
[----:B------:R-:W-:Y:S02]  /*8b00*/  FSEL R182, R48, -INF , !P2 ;  /* 0xff80000030b67808 */ /* 0x000fe40005000000 */
[----:B------:R-:W-:Y:S02]  /*8b10*/  ISETP.GE.AND P2, PT, R52, R164, PT ;  /* 0x000000a43400720c */ /* 0x000fe40003f46270 */
[----:B------:R-:W-:Y:S02]  /*8b20*/  FSEL R52, R50, -INF , !P4 ;  /* 0xff80000032347808 */ /* 0x000fe40006000000 */
[----:B------:R-:W-:Y:S02]  /*8b30*/  FSEL R184, R49, -INF , !P1 ;  /* 0xff80000031b87808 */ /* 0x000fe40004800000 */
[----:B------:R-:W-:-:S02]  /*8b40*/  ISETP.GE.AND P4, PT, R53, R165, PT ;  /* 0x000000a53500720c */ /* 0x000fc40003f86270 */
[----:B------:R-:W-:Y:S02]  /*8b50*/  ISETP.GE.AND P1, PT, R53, R164, PT ;  /* 0x000000a43500720c */ /* 0x000fe40003f26270 */
[----:B------:R-:W-:Y:S02]  /*8b60*/  FSEL R53, R51, -INF , !P2 ;  /* 0xff80000033357808 */ /* 0x000fe40005000000 */
[----:B------:R-:W1:Y:S01]  /*8b70*/  LDSM.16.M88.4 R48, [R210+0x3c00] ;  /* 0x003c0000d230783b */ /* 0x000e620000000200 */
[----:B------:R-:W-:Y:S01]  /*8b80*/  LOP3.LUT R56, R161, 0xc0, R166, 0xfe, !PT ;  /* 0x000000c0a1387812 */ /* 0x000fe200078efea6 */
[----:B------:R-:W-:-:S04]  /*8b90*/  DEPBAR.LE SB0, 0x0 ;  /* 0x000080000000791a */ /* 0x000fc80000000000 */
[----:B------:R-:W-:Y:S02]  /*8ba0*/  FSEL R54, R54, -INF , !P3 ;  /* 0xff80000036367808 */ /* 0x000fe40005800000 */
[C---:B------:R-:W-:Y:S02]  /*8bb0*/  ISETP.GE.AND P3, PT, R56.reuse, R165, PT ;  /* 0x000000a53800720c */ /* 0x040fe40003f66270 */
[-C--:B------:R-:W-:Y:S02]  /*8bc0*/  ISETP.GE.AND P5, PT, R56, R164.reuse, PT ;  /* 0x000000a43800720c */ /* 0x080fe40003fa6270 */
[----:B------:R-:W-:Y:S02]  /*8bd0*/  IADD3 R56, R173, 0xc1, RZ ;  /* 0x000000c1ad387810 */ /* 0x000fe40007ffe0ff */
[----:B------:R-:W-:Y:S01]  /*8be0*/  FSEL R8, R44, -INF , !P3 ;  /* 0xff8000002c087808 */ /* 0x000fe20005800000 */
[----:B--2---:R-:W-:Y:S01]  /*8bf0*/  HMMA.16816.F32.BF16 R28, R156, R4, R28 ;  /* 0x000000049c1c723c */ /* 0x004fe2000004181c */
[----:B------:R-:W-:-:S02]  /*8c00*/  ISETP.GE.AND P3, PT, R56, R164, PT ;  /* 0x000000a43800720c */ /* 0x000fc40003f66270 */
[----:B------:R-:W-:Y:S02]  /*8c10*/  IADD3 R44, R173, 0xc9, RZ ;  /* 0x000000c9ad2c7810 */ /* 0x000fe40007ffe0ff */
[----:B------:R-:W-:Y:S02]  /*8c20*/  FSEL R47, R47, -INF , !P3 ;  /* 0xff8000002f2f7808 */ /* 0x000fe40005800000 */
[----:B------:R-:W-:Y:S01]  /*8c30*/  ISETP.GE.AND P3, PT, R44, R165, PT ;  /* 0x000000a52c00720c */ /* 0x000fe20003f66270 */
[----:B------:R-:W-:Y:S01]  /*8c40*/  HMMA.16816.F32.BF16 R24, R156, R6, R24 ;  /* 0x000000069c18723c */ /* 0x000fe20000041818 */
[----:B------:R-:W-:Y:S02]  /*8c50*/  LOP3.LUT R10, R161, 0xd8, R166, 0xfe, !PT ;  /* 0x000000d8a10a7812 */ /* 0x000fe400078efea6 */
[----:B------:R-:W-:Y:S02]  /*8c60*/  FSEL R235, R40, -INF , !P4 ;  /* 0xff80000028eb7808 */ /* 0x000fe40006000000 */
[----:B------:R-:W-:-:S02]  /*8c70*/  FSEL R42, R42, -INF , !P1 ;  /* 0xff8000002a2a7808 */ /* 0x000fc40004800000 */
[----:B------:R-:W-:Y:S02]  /*8c80*/  FSEL R199, R41, -INF , !P3 ;  /* 0xff80000029c77808 */ /* 0x000fe40005800000 */
[-C--:B------:R-:W-:Y:S02]  /*8c90*/  ISETP.GE.AND P2, PT, R56, R165.reuse, PT ;  /* 0x000000a53800720c */ /* 0x080fe40003f46270 */
[-C--:B------:R-:W-:Y:S02]  /*8ca0*/  ISETP.GE.AND P4, PT, R44, R164.reuse, PT ;  /* 0x000000a42c00720c */ /* 0x080fe40003f86270 */
[C---:B------:R-:W-:Y:S02]  /*8cb0*/  ISETP.GE.AND P1, PT, R10.reuse, R165, PT ;  /* 0x000000a50a00720c */ /* 0x040fe40003f26270 */
[----:B------:R-:W-:Y:S02]  /*8cc0*/  ISETP.GE.AND P3, PT, R10, R164, PT ;  /* 0x000000a40a00720c */ /* 0x000fe40003f66270 */
[----:B------:R-:W-:Y:S01]  /*8cd0*/  LOP3.LUT R57, R161, 0xd0, R166, 0xfe, !PT ;  /* 0x000000d0a1397812 */ /* 0x000fe200078efea6 */
[----:B-1----:R-:W-:Y:S01]  /*8ce0*/  HMMA.16816.F32.BF16 R20, R156, R48, R20 ;  /* 0x000000309c14723c */ /* 0x002fe20000041814 */
[----:B------:R-:W-:-:S02]  /*8cf0*/  IADD3 R10, R173, 0xd1, RZ ;  /* 0x000000d1ad0a7810 */ /* 0x000fc40007ffe0ff */
[----:B------:R-:W-:Y:S02]  /*8d00*/  FSEL R46, R46, -INF , !P5 ;  /* 0xff8000002e2e7808 */ /* 0x000fe40006800000 */
[----:B------:R-:W-:Y:S02]  /*8d10*/  FSEL R9, R45, -INF , !P2 ;  /* 0xff8000002d097808 */ /* 0x000fe40005000000 */
[----:B------:R-:W-:Y:S01]  /*8d20*/  FSEL R43, R43, -INF , !P4 ;  /* 0xff8000002b2b7808 */ /* 0x000fe20006000000 */
[----:B------:R-:W-:Y:S01]  /*8d30*/  HMMA.16816.F32.BF16 R16, R156, R50, R16 ;  /* 0x000000329c10723c */ /* 0x000fe20000041810 */
[----:B------:R-:W-:Y:S01]  /*8d40*/  BAR.SYNC.DEFER_BLOCKING 0x0 ;  /* 0x0000000000007b1d */ /* 0x000fe20000010000 */
[CC--:B------:R-:W-:Y:S02]  /*8d50*/  ISETP.GE.AND P5, PT, R57.reuse, R165.reuse, PT ;  /* 0x000000a53900720c */ /* 0x0c0fe40003fa6270 */
[----:B------:R-:W-:Y:S02]  /*8d60*/  ISETP.GE.AND P2, PT, R57, R164, PT ;  /* 0x000000a43900720c */ /* 0x000fe40003f46270 */
[----:B------:R-:W-:-:S02]  /*8d70*/  ISETP.GE.AND P4, PT, R10, R165, PT ;  /* 0x000000a50a00720c */ /* 0x000fc40003f86270 */
[----:B------:R-:W-:Y:S02]  /*8d80*/  LOP3.LUT R4, R161, 0xe0, R166, 0xfe, !PT ;  /* 0x000000e0a1047812 */ /* 0x000fe400078efea6 */
[----:B------:R-:W-:Y:S02]  /*8d90*/  FSEL R187, R36, -INF , !P5 ;  /* 0xff80000024bb7808 */ /* 0x000fe40006800000 */
[----:B------:R-:W-:Y:S02]  /*8da0*/  FSEL R38, R38, -INF , !P2 ;  /* 0xff80000026267808 */ /* 0x000fe40005000000 */
[----:B------:R-:W-:Y:S02]  /*8db0*/  FSEL R181, R37, -INF , !P4 ;  /* 0xff80000025b57808 */ /* 0x000fe40006000000 */
[----:B------:R-:W-:Y:S02]  /*8dc0*/  ISETP.GE.AND P5, PT, R10, R164, PT ;  /* 0x000000a40a00720c */ /* 0x000fe40003fa6270 */
[----:B------:R-:W-:-:S02]  /*8dd0*/  ISETP.GE.AND P2, PT, R4, R165, PT ;  /* 0x000000a50400720c */ /* 0x000fc40003f46270 */
[----:B------:R-:W-:Y:S02]  /*8de0*/  ISETP.GE.AND P4, PT, R4, R164, PT ;  /* 0x000000a40400720c */ /* 0x000fe40003f86270 */
[----:B------:R-:W-:Y:S02]  /*8df0*/  IADD3 R4, R173, 0xd9, RZ ;  /* 0x000000d9ad047810 */ /* 0x000fe40007ffe0ff */
[----:B------:R-:W-:Y:S02]  /*8e00*/  FSEL R39, R39, -INF , !P5 ;  /* 0xff80000027277808 */ /* 0x000fe40006800000 */
[----:B------:R-:W-:Y:S02]  /*8e10*/  ISETP.GE.AND P5, PT, R4, R165, PT ;  /* 0x000000a50400720c */ /* 0x000fe40003fa6270 */
[----:B------:R-:W-:Y:S02]  /*8e20*/  LOP3.LUT R5, R161, 0xe8, R166, 0xfe, !PT ;  /* 0x000000e8a1057812 */ /* 0x000fe400078efea6 */
[----:B------:R-:W-:-:S02]  /*8e30*/  FSEL R177, R32, -INF , !P1 ;  /* 0xff80000020b17808 */ /* 0x000fc40004800000 */
[----:B------:R-:W-:Y:S02]  /*8e40*/  FSEL R34, R34, -INF , !P3 ;  /* 0xff80000022227808 */ /* 0x000fe40005800000 */
[----:B------:R-:W-:Y:S02]  /*8e50*/  FSEL R171, R33, -INF , !P5 ;  /* 0xff80000021ab7808 */ /* 0x000fe40006800000 */
[-C--:B------:R-:W-:Y:S02]  /*8e60*/  ISETP.GE.AND P1, PT, R4, R164.reuse, PT ;  /* 0x000000a40400720c */ /* 0x080fe40003f26270 */
        /* <DEDUP_REMOVED lines=8> */
[----:B------:R-:W-:-:S02]  /*8ef0*/  FSEL R32, R30, -INF , !P4 ;  /* 0xff8000001e207808 */ /* 0x000fc40006000000 */
[----:B------:R-:W-:Y:S02]  /*8f00*/  FSEL R33, R29, -INF , !P1 ;  /* 0xff8000001d217808 */ /* 0x000fe40004800000 */
[----:B------:R-:W-:Y:S02]  /*8f10*/  FSEL R36, R31, -INF , !P2 ;  /* 0xff8000001f247808 */ /* 0x000fe40005000000 */
[CC--:B------:R-:W-:Y:S02]  /*8f20*/  ISETP.GE.AND P4, PT, R4.reuse, R165.reuse, PT ;  /* 0x000000a50400720c */ /* 0x0c0fe40003f86270 */
[----:B------:R-:W-:Y:S02]  /*8f30*/  ISETP.GE.AND P1, PT, R4, R164, PT ;  /* 0x000000a40400720c */ /* 0x000fe40003f26270 */
[C---:B------:R-:W-:Y:S02]  /*8f40*/  ISETP.GE.AND P2, PT, R173.reuse, R165, PT ;  /* 0x000000a5ad00720c */ /* 0x040fe40003f46270 */
[----:B------:R-:W-:-:S02]  /*8f50*/  IADD3 R4, R173, 0xe9, RZ ;  /* 0x000000e9ad047810 */ /* 0x000fc40007ffe0ff */
[----:B------:R-:W-:Y:S02]  /*8f60*/  FSEL R37, R24, -INF , !P3 ;  /* 0xff80000018257808 */ /* 0x000fe40005800000 */
[----:B------:R-:W-:Y:S02]  /*8f70*/  FSEL R40, R26, -INF , !P5 ;  /* 0xff8000001a287808 */ /* 0x000fe40006800000 */
[----:B------:R-:W-:Y:S02]  /*8f80*/  FSEL R5, R12, -INF , !P2 ;  /* 0xff8000000c057808 */ /* 0x000fe40005000000 */
[-C--:B------:R-:W-:Y:S02]  /*8f90*/  ISETP.GE.AND P3, PT, R173, R164.reuse, PT ;  /* 0x000000a4ad00720c */ /* 0x080fe40003f66270 */
[C---:B------:R-:W-:Y:S02]  /*8fa0*/  ISETP.GE.AND P5, PT, R4.reuse, R165, PT ;  /* 0x000000a50400720c */ /* 0x040fe40003fa6270 */
[----:B------:R-:W-:-:S02]  /*8fb0*/  ISETP.GE.AND P2, PT, R4, R164, PT ;  /* 0x000000a40400720c */ /* 0x000fc40003f46270 */
[----:B------:R-:W-:Y:S02]  /*8fc0*/  IADD3 R4, R173, 0xf1, RZ ;  /* 0x000000f1ad047810 */ /* 0x000fe40007ffe0ff */
[----:B------:R-:W-:Y:S02]  /*8fd0*/  FSEL R14, R14, -INF , !P3 ;  /* 0xff8000000e0e7808 */ /* 0x000fe40005800000 */
[----:B------:R-:W-:Y:S02]  /*8fe0*/  ISETP.GE.AND P3, PT, R4, R165, PT ;  /* 0x000000a50400720c */ /* 0x000fe40003f66270 */
[----:B------:R-:W-:Y:S02]  /*8ff0*/  LOP3.LUT R166, R161, 0xf8, R166, 0xfe, !PT ;  /* 0x000000f8a1a67812 */ /* 0x000fe400078efea6 */
[----:B------:R-:W-:Y:S02]  /*9000*/  IADD3 R173, R173, 0xf9, RZ ;  /* 0x000000f9adad7810 */ /* 0x000fe40007ffe0ff */
[----:B------:R-:W-:-:S02]  /*9010*/  FSEL R41, R25, -INF , !P5 ;  /* 0xff80000019297808 */ /* 0x000fc40006800000 */
[----:B------:R-:W-:Y:S02]  /*9020*/  FSEL R44, R27, -INF , !P2 ;  /* 0xff8000001b2c7808 */ /* 0x000fe40005000000 */
[----:B------:R-:W-:Y:S02]  /*9030*/  FSEL R45, R20, -INF , !P4 ;  /* 0xff800000142d7808 */ /* 0x000fe40006000000 */
[----:B------:R-:W-:Y:S02]  /*9040*/  FSEL R48, R21, -INF , !P3 ;  /* 0xff80000015307808 */ /* 0x000fe40005800000 */
[----:B------:R-:W-:Y:S02]  /*9050*/  FSEL R49, R22, -INF , !P1 ;  /* 0xff80000016317808 */ /* 0x000fe40004800000 */
[C---:B------:R-:W-:Y:S02]  /*9060*/  ISETP.GE.AND P5, PT, R166.reuse, R165, PT ;  /* 0x000000a5a600720c */ /* 0x040fe40003fa6270 */
[----:B------:R-:W-:-:S02]  /*9070*/  ISETP.GE.AND P2, PT, R166, R164, PT ;  /* 0x000000a4a600720c */ /* 0x000fc40003f46270 */
[C---:B------:R-:W-:Y:S02]  /*9080*/  ISETP.GE.AND P4, PT, R173.reuse, R165, PT ;  /* 0x000000a5ad00720c */ /* 0x040fe40003f86270 */
        /* <DEDUP_REMOVED lines=8> */
[----:B------:R-:W-:Y:S05]  /*9110*/  @!P6 BRA `(.L_x_1555) ;  /* 0x000003900000e947 */ /* 0x000fea0003800000 */
[----:B------:R-:W1:Y:S01]  /*9120*/  I2F.RP R10, R193 ;  /* 0x000000c1000a7306 */ /* 0x000e620000209400 */
[C---:B------:R-:W-:Y:S02]  /*9130*/  IADD3 R12, R161.reuse, -0x100, RZ ;  /* 0xffffff00a10c7810 */ /* 0x040fe40007ffe0ff */
[----:B------:R-:W-:Y:S02]  /*9140*/  IABS R7, R161 ;  /* 0x000000a100077213 */ /* 0x000fe40000000000 */
[----:B------:R-:W-:Y:S02]  /*9150*/  IABS R6, R12 ;  /* 0x0000000c00067213 */ /* 0x000fe40000000000 */
[----:B------:R-:W-:-:S02]  /*9160*/  LOP3.LUT R161, R161, c[0x0][0x2d0], RZ, 0x3c, !PT ;  /* 0x0000b400a1a17a12 */ /* 0x000fc400078e3cff */
[----:B------:R-:W-:Y:S02]  /*9170*/  LOP3.LUT R12, R12, c[0x0][0x2d0], RZ, 0x3c, !PT ;  /* 0x0000b4000c0c7a12 */ /* 0x000fe400078e3cff */
        /* <DEDUP_REMOVED lines=51> */
.L_x_1555:
[----:B------:R-:W-:-:S04]  /*94b0*/  LEA R6, -R192, RZ, 0x8 ;  /* 0x000000ffc0067211 */ /* 0x000fc800078e41ff */
[----:B------:R-:W-:Y:S02]  /*94c0*/  SHF.R.S32.HI R4, RZ, 0x1f, R6 ;  /* 0x0000001fff047819 */ /* 0x000fe40000011406 */
.L_x_1556:
[----:B------:R-:W-:Y:S01]  /*94d0*/  IADD3 R194, P0, R194, R6, RZ ;  /* 0x00000006c2c27210 */ /* 0x000fe20007f1e0ff */
[C---:B------:R-:W-:Y:S01]  /*94e0*/  IMAD.SHL.U32 R7, R192.reuse, 0x40, RZ ;  /* 0x00000040c0077824 */ /* 0x040fe200078e00ff */
[----:B------:R-:W-:Y:S02]  /*94f0*/  SHF.L.U64.HI R192, R192, R3, c[0x0][0x19c] ;  /* 0x00006700c0c07619 */ /* 0x000fe40000010203 */
[----:B------:R-:W-:Y:S01]  /*9500*/  LEA R226, P1, R194, c[0x0][0x168], 0x1 ;  /* 0x00005a00c2e27a11 */ /* 0x000fe200078208ff */
[----:B------:R-:W-:-:S03]  /*9510*/  IMAD.X R195, R195, 0x1, R4, P0 ;  /* 0x00000001c3c37824 */ /* 0x000fc600000e0604 */
[-C--:B------:R-:W-:Y:S02]  /*9520*/  IADD3 R10, P0, R226, R7.reuse, RZ ;  /* 0x00000007e20a7210 */ /* 0x080fe40007f1e0ff */
[----:B------:R-:W-:Y:S02]  /*9530*/  LEA.HI.X R227, R194, c[0x0][0x16c], R195, 0x1, P1 ;  /* 0x00005b00c2e37a11 */ /* 0x000fe400008f0cc3 */
[----:B------:R-:W-:-:S03]  /*9540*/  IADD3 R22, P1, R10, R7, RZ ;  /* 0x000000070a167210 */ /* 0x000fc60007f3e0ff */
[--C-:B------:R-:W-:Y:S01]  /*9550*/  IMAD.X R11, R227, 0x1, R192.reuse, P0 ;  /* 0x00000001e30b7824 */ /* 0x100fe200000e06c0 */
        /* <DEDUP_REMOVED lines=23> */
.L_x_1554:
        /* <DEDUP_REMOVED lines=87> */
[----:B------:R-:W-:Y:S01]  /*9c40*/  FSEL R5, R151, RZ, P1 ;  /* 0x000000ff97057208 */ /* 0x000fe20000800000 */
[--C-:B------:R-:W-:Y:S01]  /*9c50*/  FFMA.FTZ R74, R61, c[0x0][0x23c], -R150.reuse ;  /* 0x00008f003d4a7a23 */ /* 0x100fe20000010896 */
[----:B------:R-:W-:Y:S01]  /*9c60*/  FMNMX.FTZ R4, R118, R3, !PT ;  /* 0x0000000376047209 */ /* 0x000fe20007810000 */
[--C-:B------:R-:W-:Y:S01]  /*9c70*/  FFMA.FTZ R61, R8, c[0x0][0x23c], -R150.reuse ;  /* 0x00008f00083d7a23 */ /* 0x100fe20000010896 */
[----:B------:R-:W-:Y:S01]  /*9c80*/  MUFU.EX2 R166, R166 ;  /* 0x000000a600a67308 */ /* 0x000fe20000000800 */
[----:B------:R-:W-:Y:S01]  /*9c90*/  FADD.FTZ R8, R2, -R5 ;  /* 0x8000000502087221 */ /* 0x000fe20000010000 */
        /* <DEDUP_REMOVED lines=143> */
[----:B------:R-:W-:Y:S01]  /*a590*/  MUFU.EX2 R89, R89 ;  /* 0x0000005900597308 */ /* 0x000fe20000000800 */
[--C-:B------:R-:W-:Y:S02]  /*a5a0*/  FFMA.FTZ R161, R168, c[0x0][0x23c], -R3.reuse ;  /* 0x00008f00a8a17a23 */ /* 0x100fe40000010803 */
[--C-:B------:R-:W-:Y:S02]  /*a5b0*/  FFMA.FTZ R165, R14, c[0x0][0x23c], -R3.reuse ;  /* 0x00008f000ea57a23 */ /* 0x100fe40000010803 */
[--C-:B------:R-:W-:Y:S02]  /*a5c0*/  FFMA.FTZ R162, R162, c[0x0][0x23c], -R3.reuse ;  /* 0x00008f00a2a27a23 */ /* 0x100fe40000010803 */
[----:B------:R-:W-:Y:S01]  /*a5d0*/  FFMA.FTZ R2, R172, c[0x0][0x23c], -R3 ;  /* 0x00008f00ac027a23 */ /* 0x000fe20000010803 */
[----:B------:R-:W-:Y:S01]  /*a5e0*/  MUFU.EX2 R161, R161 ;  /* 0x000000a100a17308 */ /* 0x000fe20000000800 */
[----:B------:R-:W-:-:S02]  /*a5f0*/  FMUL.FTZ R168, R8, c[0x0][0x23c] ;  /* 0x00008f0008a87a20 */ /* 0x000fc40000410000 */
[----:B------:R-:W-:Y:S02]  /*a600*/  FMUL.FTZ R167, R11, c[0x0][0x23c] ;  /* 0x00008f000ba77a20 */ /* 0x000fe40000410000 */
[----:B------:R-:W-:Y:S02]  /*a610*/  FFMA.FTZ R0, R9, c[0x0][0x23c], -R150 ;  /* 0x00008f0009007a23 */ /* 0x000fe40000010896 */
[----:B------:R-:W2:Y:S01]  /*a620*/  LDSM.16.MT88.4 R8, [R208+0x5000] ;  /* 0x00500000d008783b */ /* 0x000ea20000004200 */
[----:B------:R-:W-:Y:S01]  /*a630*/  MUFU.EX2 R165, R165 ;  /* 0x000000a500a57308 */ /* 0x000fe20000000800 */
[--C-:B------:R-:W-:Y:S02]  /*a640*/  FFMA.FTZ R159, R174, c[0x0][0x23c], -R3.reuse ;  /* 0x00008f00ae9f7a23 */ /* 0x100fe40000010803 */
[--C-:B------:R-:W-:Y:S02]  /*a650*/  FFMA.FTZ R160, R160, c[0x0][0x23c], -R3.reuse ;  /* 0x00008f00a0a07a23 */ /* 0x100fe40000010803 */
[----:B------:R-:W-:-:S02]  /*a660*/  FFMA.FTZ R118, R118, c[0x0][0x23c], -R3 ;  /* 0x00008f0076767a23 */ /* 0x000fc40000010803 */
[--C-:B------:R-:W-:Y:S01]  /*a670*/  FFMA.FTZ R110, R110, c[0x0][0x23c], -R3.reuse ;  /* 0x00008f006e6e7a23 */ /* 0x100fe20000010803 */
[----:B------:R-:W3:Y:S01]  /*a680*/  MUFU.EX2 R162, R162 ;  /* 0x000000a200a27308 */ /* 0x000ee20000000800 */
[--C-:B------:R-:W-:Y:S02]  /*a690*/  FFMA.FTZ R111, R111, c[0x0][0x23c], -R3.reuse ;  /* 0x00008f006f6f7a23 */ /* 0x100fe40000010803 */
[--C-:B------:R-:W-:Y:S02]  /*a6a0*/  FFMA.FTZ R106, R106, c[0x0][0x23c], -R3.reuse ;  /* 0x00008f006a6a7a23 */ /* 0x100fe40000010803 */
[--C-:B------:R-:W-:Y:S02]  /*a6b0*/  FFMA.FTZ R100, R100, c[0x0][0x23c], -R3.reuse ;  /* 0x00008f0064647a23 */ /* 0x100fe40000010803 */
[--C-:B------:R-:W-:Y:S01]  /*a6c0*/  FFMA.FTZ R101, R101, c[0x0][0x23c], -R3.reuse ;  /* 0x00008f0065657a23 */ /* 0x100fe20000010803 */
[----:B------:R-:W4:Y:S01]  /*a6d0*/  MUFU.EX2 R2, R2 ;  /* 0x0000000200027308 */ /* 0x000f220000000800 */
        /* <DEDUP_REMOVED lines=9> */
[----:B------:R-:W3:Y:S01]  /*a770*/  MUFU.EX2 R167, R167 ;  /* 0x000000a700a77308 */ /* 0x000ee20000000800 */
[----:B----4-:R-:W-:Y:S01]  /*a780*/  F2FP.BF16.PACK_AB R19, R2, R161 ;  /* 0x000000a10213723e */ /* 0x010fe200000010ff */
[--C-:B------:R-:W-:Y:S02]  /*a790*/  FFMA.FTZ R79, R79, c[0x0][0x23c], -R3.reuse ;  /* 0x00008f004f4f7a23 */ /* 0x100fe40000010803 */
[--C-:B------:R-:W-:Y:S02]  /*a7a0*/  FFMA.FTZ R76, R76, c[0x0][0x23c], -R3.reuse ;  /* 0x00008f004c4c7a23 */ /* 0x100fe40000010803 */
[----:B------:R-:W-:Y:S02]  /*a7b0*/  FFMA.FTZ R70, R70, c[0x0][0x23c], -R3 ;  /* 0x00008f0046467a23 */ /* 0x000fe40000010803 */
[-C--:B-----5:R-:W-:Y:S01]  /*a7c0*/  FMUL.FTZ R20, R144, R168.reuse ;  /* 0x000000a890147220 */ /* 0x0a0fe20000410000 */
[----:B------:R-:W-:Y:S01]  /*a7d0*/  MUFU.EX2 R159, R159 ;  /* 0x0000009f009f7308 */ /* 0x000fe20000000800 */
[----:B------:R-:W-:-:S02]  /*a7e0*/  FMUL.FTZ R21, R145, R168 ;  /* 0x000000a891157220 */ /* 0x000fc40000410000 */
[-C--:B------:R-:W-:Y:S02]  /*a7f0*/  FMUL.FTZ R140, R140, R168.reuse ;  /* 0x000000a88c8c7220 */ /* 0x080fe40000410000 */
[----:B------:R-:W-:Y:S02]  /*a800*/  FMUL.FTZ R141, R141, R168 ;  /* 0x000000a88d8d7220 */ /* 0x000fe40000410000 */
[-C--:B---3--:R-:W-:Y:S01]  /*a810*/  FMUL.FTZ R22, R146, R167.reuse ;  /* 0x000000a792167220 */ /* 0x088fe20000410000 */
[----:B------:R-:W-:Y:S01]  /*a820*/  MUFU.EX2 R118, R118 ;  /* 0x0000007600767308 */ /* 0x000fe20000000800 */
[-C--:B------:R-:W-:Y:S02]  /*a830*/  FMUL.FTZ R23, R147, R167.reuse ;  /* 0x000000a793177220 */ /* 0x080fe40000410000 */
[-C--:B------:R-:W-:Y:S02]  /*a840*/  FMUL.FTZ R142, R142, R167.reuse ;  /* 0x000000a78e8e7220 */ /* 0x080fe40000410000 */
[----:B------:R-:W-:-:S02]  /*a850*/  FMUL.FTZ R143, R143, R167 ;  /* 0x000000a78f8f7220 */ /* 0x000fc40000410000 */
[----:B------:R-:W-:Y:S01]  /*a860*/  FFMA.FTZ R144, R170, c[0x0][0x23c], -R3 ;  /* 0x00008f00aa907a23 */ /* 0x000fe20000010803 */
[C---:B-1----:R-:W-:Y:S01]  /*a870*/  HMMA.16816.F32.BF16 R20, R16.reuse, R4, R20 ;  /* 0x000000041014723c */ /* 0x042fe20000041814 */
[-C--:B------:R-:W-:Y:S01]  /*a880*/  FMUL.FTZ R136, R136, R168.reuse ;  /* 0x000000a888887220 */ /* 0x080fe20000410000 */
[----:B------:R-:W-:Y:S01]  /*a890*/  MUFU.EX2 R110, R110 ;  /* 0x0000006e006e7308 */ /* 0x000fe20000000800 */
[-C--:B------:R-:W-:Y:S02]  /*a8a0*/  FMUL.FTZ R137, R137, R168.reuse ;  /* 0x000000a889897220 */ /* 0x080fe40000410000 */
[-C--:B------:R-:W-:Y:S02]  /*a8b0*/  FMUL.FTZ R138, R138, R167.reuse ;  /* 0x000000a78a8a7220 */ /* 0x080fe40000410000 */
[----:B------:R-:W-:Y:S01]  /*a8c0*/  FMUL.FTZ R139, R139, R167 ;  /* 0x000000a78b8b7220 */ /* 0x000fe20000410000 */
[----:B------:R-:W-:Y:S01]  /*a8d0*/  HMMA.16816.F32.BF16 R4, R16, R6, R140 ;  /* 0x000000061004723c */ /* 0x000fe2000004188c */
[-C--:B------:R-:W-:Y:S01]  /*a8e0*/  FMUL.FTZ R132, R132, R168.reuse ;  /* 0x000000a884847220 */ /* 0x080fe20000410000 */
[----:B------:R-:W1:Y:S01]  /*a8f0*/  MUFU.EX2 R144, R144 ;  /* 0x0000009000907308 */ /* 0x000e620000000800 */
[----:B------:R-:W-:-:S02]  /*a900*/  FMUL.FTZ R133, R133, R168 ;  /* 0x000000a885857220 */ /* 0x000fc40000410000 */
[-C--:B------:R-:W-:Y:S02]  /*a910*/  FMUL.FTZ R134, R134, R167.reuse ;  /* 0x000000a786867220 */ /* 0x080fe40000410000 */
[--C-:B------:R-:W-:Y:S01]  /*a920*/  FFMA.FTZ R141, R154, c[0x0][0x23c], -R3.reuse ;  /* 0x00008f009a8d7a23 */ /* 0x100fe20000010803 */
[C---:B--2---:R-:W-:Y:S01]  /*a930*/  HMMA.16816.F32.BF16 R136, R16.reuse, R8, R136 ;  /* 0x000000081088723c */ /* 0x044fe20000041888 */
[----:B------:R-:W-:Y:S01]  /*a940*/  FMUL.FTZ R135, R135, R167 ;  /* 0x000000a787877220 */ /* 0x000fe20000410000 */
[----:B------:R-:W-:Y:S01]  /*a950*/  MUFU.EX2 R140, R160 ;  /* 0x000000a0008c7308 */ /* 0x000fe20000000800 */
[--C-:B------:R-:W-:Y:S02]  /*a960*/  FFMA.FTZ R143, R13, c[0x0][0x23c], -R3.reuse ;  /* 0x00008f000d8f7a23 */ /* 0x100fe40000010803 */
[--C-:B------:R-:W-:Y:S02]  /*a970*/  FFMA.FTZ R142, R15, c[0x0][0x23c], -R3.reuse ;  /* 0x00008f000f8e7a23 */ /* 0x100fe40000010803 */
[----:B------:R-:W-:Y:S01]  /*a980*/  LDSM.16.MT88.4 R12, [R208+0x5800] ;  /* 0x00580000d00c783b */ /* 0x000fe20000004200 */
[----:B------:R-:W-:Y:S01]  /*a990*/  HMMA.16816.F32.BF16 R132, R16, R10, R132 ;  /* 0x0000000a1084723c */ /* 0x000fe20000041884 */
[--C-:B------:R-:W-:Y:S01]  /*a9a0*/  FFMA.FTZ R145, R124, c[0x0][0x23c], -R3.reuse ;  /* 0x00008f007c917a23 */ /* 0x100fe20000010803 */
[----:B------:R-:W2:Y:S01]  /*a9b0*/  MUFU.EX2 R141, R141 ;  /* 0x0000008d008d7308 */ /* 0x000ea20000000800 */
[----:B------:R-:W3:Y:S01]  /*a9c0*/  LDSM.16.MT88.4 R8, [R209+0x5800] ;  /* 0x00580000d108783b */ /* 0x000ee20000004200 */
[----:B------:R-:W-:-:S02]  /*a9d0*/  FFMA.FTZ R124, R125, c[0x0][0x23c], -R3 ;  /* 0x00008f007d7c7a23 */ /* 0x000fc40000010803 */
[--C-:B------:R-:W-:Y:S01]  /*a9e0*/  FFMA.FTZ R125, R102, c[0x0][0x23c], -R3.reuse ;  /* 0x00008f00667d7a23 */ /* 0x100fe20000010803 */
[----:B------:R-:W-:Y:S01]  /*a9f0*/  F2FP.BF16.PACK_AB R16, R156, R157 ;  /* 0x0000009d9c10723e */ /* 0x000fe200000010ff */
[--C-:B------:R-:W-:Y:S01]  /*aa00*/  FFMA.FTZ R102, R103, c[0x0][0x23c], -R3.reuse ;  /* 0x00008f0067667a23 */ /* 0x100fe20000010803 */
[----:B-1----:R-:W-:Y:S01]  /*aa10*/  F2FP.BF16.PACK_AB R17, R144, R159 ;  /* 0x0000009f9011723e */ /* 0x002fe200000010ff */
[----:B------:R-:W-:Y:S01]  /*aa20*/  MUFU.EX2 R143, R143 ;  /* 0x0000008f008f7308 */ /* 0x000fe20000000800 */
[----:B------:R-:W-:Y:S01]  /*aa30*/  F2FP.BF16.PACK_AB R18, R152, R155 ;  /* 0x0000009b9812723e */ /* 0x000fe200000010ff */
[--C-:B------:R-:W-:Y:S02]  /*aa40*/  FFMA.FTZ R103, R94, c[0x0][0x23c], -R3.reuse ;  /* 0x00008f005e677a23 */ /* 0x100fe40000010803 */
[--C-:B------:R-:W-:Y:S02]  /*aa50*/  FFMA.FTZ R94, R95, c[0x0][0x23c], -R3.reuse ;  /* 0x00008f005f5e7a23 */ /* 0x100fe40000010803 */
[--C-:B------:R-:W-:Y:S01]  /*aa60*/  FFMA.FTZ R147, R77, c[0x0][0x23c], -R3.reuse ;  /* 0x00008f004d937a23 */ /* 0x100fe20000010803 */
[----:B--2---:R-:W-:Y:S01]  /*aa70*/  F2FP.BF16.PACK_AB R19, R141, R140 ;  /* 0x0000008c8d13723e */ /* 0x004fe200000010ff */
[----:B------:R-:W1:Y:S01]  /*aa80*/  MUFU.EX2 R142, R142 ;  /* 0x0000008e008e7308 */ /* 0x000e620000000800 */
[----:B------:R-:W-:-:S02]  /*aa90*/  FFMA.FTZ R71, R71, c[0x0][0x23c], -R3 ;  /* 0x00008f0047477a23 */ /* 0x000fc40000010803 */
[--C-:B------:R-:W-:Y:S02]  /*aaa0*/  FFMA.FTZ R66, R66, c[0x0][0x23c], -R3.reuse ;  /* 0x00008f0042427a23 */ /* 0x100fe40000010803 */
[----:B------:R-:W-:Y:S01]  /*aab0*/  FFMA.FTZ R67, R67, c[0x0][0x23c], -R3 ;  /* 0x00008f0043437a23 */ /* 0x000fe20000010803 */
[C---:B------:R-:W-:Y:S01]  /*aac0*/  HMMA.16816.F32.BF16 R20, R16.reuse, R24, R20 ;  /* 0x000000181014723c */ /* 0x040fe20000041814 */
[----:B------:R-:W-:Y:S01]  /*aad0*/  FFMA.FTZ R165, R234, R167, R165 ;  /* 0x000000a7eaa57223 */ /* 0x000fe200000100a5 */
[----:B------:R-:W-:Y:S01]  /*aae0*/  MUFU.EX2 R145, R145 ;  /* 0x0000009100917308 */ /* 0x000fe20000000800 */
[----:B------:R-:W-:Y:S02]  /*aaf0*/  FFMA.FTZ R233, R233, R168, R166 ;  /* 0x000000a8e9e97223 */ /* 0x000fe400000100a6 */
[----:B------:R-:W-:Y:S02]  /*ab00*/  FADD.FTZ R162, R162, R165 ;  /* 0x000000a5a2a27221 */ /* 0x000fe40000010000 */
[----:B------:R-:W-:Y:S01]  /*ab10*/  F2FP.BF16.PACK_AB R24, R148, R153 ;  /* 0x000000999418723e */ /* 0x000fe200000010ff */
[----:B------:R-:W-:Y:S01]  /*ab20*/  HMMA.16816.F32.BF16 R4, R16, R26, R4 ;  /* 0x0000001a1004723c */ /* 0x000fe20000041804 */
[----:B------:R-:W-:Y:S01]  /*ab30*/  FADD.FTZ R164, R164, R233 ;  /* 0x000000e9a4a47221 */ /* 0x000fe20000010000 */
[----:B------:R-:W2:Y:S01]  /*ab40*/  MUFU.EX2 R124, R124 ;  /* 0x0000007c007c7308 */ /* 0x000ea20000000800 */
[----:B-1----:R-:W-:Y:S01]  /*ab50*/  F2FP.BF16.PACK_AB R25, R142, R143 ;  /* 0x0000008f8e19723e */ /* 0x002fe200000010ff */
[----:B------:R-:W-:-:S02]  /*ab60*/  FADD.FTZ R161, R161, R162 ;  /* 0x000000a2a1a17221 */ /* 0x000fc40000010000 */
[--C-:B------:R-:W-:Y:S01]  /*ab70*/  FFMA.FTZ R62, R62, c[0x0][0x23c], -R3.reuse ;  /* 0x00008f003e3e7a23 */ /* 0x100fe20000010803 */
[----:B------:R-:W-:Y:S01]  /*ab80*/  F2FP.BF16.PACK_AB R26, R130, R131 ;  /* 0x00000083821a723e */ /* 0x000fe200000010ff */
[C---:B------:R-:W-:Y:S01]  /*ab90*/  HMMA.16816.F32.BF16 R136, R16.reuse, R28, R136 ;  /* 0x0000001c1088723c */ /* 0x040fe20000041888 */
[--C-:B------:R-:W-:Y:S01]  /*aba0*/  FFMA.FTZ R63, R63, c[0x0][0x23c], -R3.reuse ;  /* 0x00008f003f3f7a23 */ /* 0x100fe20000010803 */
[----:B------:R-:W-:Y:S01]  /*abb0*/  MUFU.EX2 R111, R111 ;  /* 0x0000006f006f7308 */ /* 0x000fe20000000800 */
[--C-:B------:R-:W-:Y:S02]  /*abc0*/  FFMA.FTZ R58, R58, c[0x0][0x23c], -R3.reuse ;  /* 0x00008f003a3a7a23 */ /* 0x100fe40000010803 */
[--C-:B------:R-:W-:Y:S02]  /*abd0*/  FFMA.FTZ R59, R59, c[0x0][0x23c], -R3.reuse ;  /* 0x00008f003b3b7a23 */ /* 0x100fe40000010803 */
[--C-:B------:R-:W-:Y:S01]  /*abe0*/  FFMA.FTZ R29, R119, c[0x0][0x23c], -R3.reuse ;  /* 0x00008f00771d7a23 */ /* 0x100fe20000010803 */
[----:B------:R-:W-:Y:S01]  /*abf0*/  HMMA.16816.F32.BF16 R132, R16, R30, R132 ;  /* 0x0000001e1084723c */ /* 0x000fe20000041884 */
[----:B------:R-:W1:Y:S01]  /*ac00*/  LDSM.16.MT88.4 R16, [R209+0x5c00] ;  /* 0x005c0000d110783b */ /* 0x000e620000004200 */
[----:B--2---:R-:W-:Y:S01]  /*ac10*/  F2FP.BF16.PACK_AB R27, R124, R145 ;  /* 0x000000917c1b723e */ /* 0x004fe200000010ff */
[----:B------:R-:W-:Y:S01]  /*ac20*/  FFMA.FTZ R119, R107, c[0x0][0x23c], -R3 ;  /* 0x00008f006b777a23 */ /* 0x000fe20000010803 */
[----:B------:R-:W-:Y:S01]  /*ac30*/  MUFU.EX2 R106, R106 ;  /* 0x0000006a006a7308 */ /* 0x000fe20000000800 */
[----:B------:R-:W-:-:S02]  /*ac40*/  FADD.FTZ R163, R163, R164 ;  /* 0x000000a4a3a37221 */ /* 0x000fc40000010000 */
[--C-:B------:R-:W-:Y:S02]  /*ac50*/  FFMA.FTZ R30, R114, c[0x0][0x23c], -R3.reuse ;  /* 0x00008f00721e7a23 */ /* 0x100fe40000010803 */
[----:B------:R-:W-:Y:S01]  /*ac60*/  FFMA.FTZ R31, R115, c[0x0][0x23c], -R3 ;  /* 0x00008f00731f7a23 */ /* 0x000fe20000010803 */
[C---:B---3--:R-:W-:Y:S01]  /*ac70*/  HMMA.16816.F32.BF16 R20, R24.reuse, R8, R20 ;  /* 0x000000081814723c */ /* 0x048fe20000041814 */
[----:B------:R-:W-:Y:S01]  /*ac80*/  FADD.FTZ R2, R2, R161 ;  /* 0x000000a102027221 */ /* 0x000fe20000010000 */
[----:B------:R-:W2:Y:S01]  /*ac90*/  MUFU.EX2 R29, R29 ;  /* 0x0000001d001d7308 */ /* 0x000ea20000000800 */
[----:B------:R-:W-:Y:S02]  /*aca0*/  FADD.FTZ R160, R158, R163 ;  /* 0x000000a39ea07221 */ /* 0x000fe40000010000 */
[----:B------:R-:W-:Y:S02]  /*acb0*/  FADD.FTZ R159, R159, R2 ;  /* 0x000000029f9f7221 */ /* 0x000fe40000010000 */
[----:B------:R-:W-:Y:S01]  /*acc0*/  FADD.FTZ R157, R157, R160 ;  /* 0x000000a09d9d7221 */ /* 0x000fe20000010000 */
[----:B------:R-:W-:Y:S01]  /*acd0*/  HMMA.16816.F32.BF16 R4, R24, R10, R4 ;  /* 0x0000000a1804723c */ /* 0x000fe20000041804 */
[----:B------:R-:W3:Y:S01]  /*ace0*/  LDSM.16.MT88.4 R8, [R208+0x5c00] ;  /* 0x005c0000d008783b */ /* 0x000ee20000004200 */
[----:B------:R-:W-:Y:S01]  /*acf0*/  MUFU.EX2 R30, R30 ;  /* 0x0000001e001e7308 */ /* 0x000fe20000000800 */
[----:B------:R-:W-:-:S02]  /*ad00*/  FADD.FTZ R159, R144, R159 ;  /* 0x0000009f909f7221 */ /* 0x000fc40000010000 */
[----:B------:R-:W-:Y:S02]  /*ad10*/  FADD.FTZ R156, R156, R157 ;  /* 0x0000009d9c9c7221 */ /* 0x000fe40000010000 */
[----:B------:R-:W-:Y:S01]  /*ad20*/  FADD.FTZ R140, R140, R159 ;  /* 0x0000009f8c8c7221 */ /* 0x000fe20000010000 */
[C---:B------:R-:W-:Y:S01]  /*ad30*/  HMMA.16816.F32.BF16 R136, R24.reuse, R12, R136 ;  /* 0x0000000c1888723c */ /* 0x040fe20000041888 */
[----:B------:R-:W-:Y:S01]  /*ad40*/  FADD.FTZ R155, R155, R156 ;  /* 0x0000009c9b9b7221 */ /* 0x000fe20000010000 */
[----:B------:R-:W4:Y:S01]  /*ad50*/  MUFU.EX2 R31, R31 ;  /* 0x0000001f001f7308 */ /* 0x000f220000000800 */
[----:B------:R-:W-:Y:S02]  /*ad60*/  FADD.FTZ R140, R141, R140 ;  /* 0x0000008c8d8c7221 */ /* 0x000fe40000010000 */
[----:B------:R-:W-:Y:S02]  /*ad70*/  FADD.FTZ R152, R152, R155 ;  /* 0x0000009b98987221 */ /* 0x000fe40000010000 */
[----:B------:R-:W-:Y:S01]  /*ad80*/  FADD.FTZ R143, R143, R140 ;  /* 0x0000008c8f8f7221 */ /* 0x000fe20000010000 */
[----:B------:R-:W-:Y:S01]  /*ad90*/  HMMA.16816.F32.BF16 R132, R24, R14, R132 ;  /* 0x0000000e1884723c */ /* 0x000fe20000041884 */
[----:B------:R-:W5:Y:S01]  /*ada0*/  LDSM.16.MT88.4 R12, [R209+0x6000] ;  /* 0x00600000d10c783b */ /* 0x000f620000004200 */
[----:B------:R-:W1:Y:S01]  /*adb0*/  MUFU.EX2 R119, R119 ;  /* 0x0000007700777308 */ /* 0x000e620000000800 */
[----:B------:R-:W-:-:S02]  /*adc0*/  FADD.FTZ R153, R153, R152 ;  /* 0x0000009899997221 */ /* 0x000fc40000010000 */
[----:B------:R-:W-:Y:S02]  /*add0*/  FADD.FTZ R142, R142, R143 ;  /* 0x0000008f8e8e7221 */ /* 0x000fe40000010000 */
[----:B------:R-:W-:Y:S01]  /*ade0*/  F2FP.BF16.PACK_AB R24, R128, R129 ;  /* 0x000000818018723e */ /* 0x000fe200000010ff */
[----:B------:R-:W-:Y:S01]  /*adf0*/  FADD.FTZ R148, R148, R153 ;  /* 0x0000009994947221 */ /* 0x000fe20000010000 */
[----:B--2---:R-:W-:Y:S01]  /*ae00*/  F2FP.BF16.PACK_AB R25, R29, R118 ;  /* 0x000000761d19723e */ /* 0x004fe200000010ff */
[----:B------:R-:W-:Y:S01]  /*ae10*/  MUFU.EX2 R125, R125 ;  /* 0x0000007d007d7308 */ /* 0x000fe20000000800 */
[----:B------:R-:W-:Y:S01]  /*ae20*/  F2FP.BF16.PACK_AB R26, R126, R127 ;  /* 0x0000007f7e1a723e */ /* 0x000fe200000010ff */
[----:B------:R-:W-:Y:S01]  /*ae30*/  FADD.FTZ R145, R145, R142 ;  /* 0x0000008e91917221 */ /* 0x000fe20000010000 */
[----:B----4-:R-:W-:Y:S01]  /*ae40*/  F2FP.BF16.PACK_AB R27, R31, R30 ;  /* 0x0000001e1f1b723e */ /* 0x010fe200000010ff */
[----:B------:R-:W-:Y:S01]  /*ae50*/  FFMA.FTZ R146, R33, c[0x0][0x23c], -R150 ;  /* 0x00008f0021927a23 */ /* 0x000fe20000010896 */
[----:B------:R-:W-:Y:S01]  /*ae60*/  LDSM.16.MT88.4 R140, [R209+0x8c00] ;  /* 0x008c0000d18c783b */ /* 0x000fe20000004200 */
[----:B------:R-:W-:-:S02]  /*ae70*/  FADD.FTZ R131, R131, R148 ;  /* 0x0000009483837221 */ /* 0x000fc40000010000 */
[----:B------:R-:W2:Y:S01]  /*ae80*/  MUFU.EX2 R102, R102 ;  /* 0x0000006600667308 */ /* 0x000ea20000000800 */
[--C-:B------:R-:W-:Y:S01]  /*ae90*/  FFMA.FTZ R33, R54, c[0x0][0x23c], -R3.reuse ;  /* 0x00008f0036217a23 */ /* 0x100fe20000010803 */
[C---:B-1----:R-:W-:Y:S01]  /*aea0*/  HMMA.16816.F32.BF16 R20, R24.reuse, R16, R20 ;  /* 0x000000101814723c */ /* 0x042fe20000041814 */
[--C-:B------:R-:W-:Y:S02]  /*aeb0*/  FFMA.FTZ R2, R55, c[0x0][0x23c], -R3.reuse ;  /* 0x00008f0037027a23 */ /* 0x100fe40000010803 */
[--C-:B------:R-:W-:Y:S02]  /*aec0*/  FFMA.FTZ R52, R52, c[0x0][0x23c], -R3.reuse ;  /* 0x00008f0034347a23 */ /* 0x100fe40000010803 */
[----:B------:R-:W-:Y:S01]  /*aed0*/  FFMA.FTZ R53, R53, c[0x0][0x23c], -R3 ;  /* 0x00008f0035357a23 */ /* 0x000fe20000010803 */
[----:B------:R-:W-:Y:S01]  /*aee0*/  MUFU.EX2 R100, R100 ;  /* 0x0000006400647308 */ /* 0x000fe20000000800 */
[----:B------:R-:W-:Y:S01]  /*aef0*/  FADD.FTZ R145, R124, R145 ;  /* 0x000000917c917221 */ /* 0x000fe20000010000 */
[----:B------:R-:W-:Y:S01]  /*af00*/  HMMA.16816.F32.BF16 R4, R24, R18, R4 ;  /* 0x000000121804723c */ /* 0x000fe20000041804 */
[----:B------:R-:W1:Y:S01]  /*af10*/  LDSM.16.MT88.4 R16, [R208+0x6000] ;  /* 0x00600000d010783b */ /* 0x000e620000004200 */
[----:B------:R-:W-:-:S02]  /*af20*/  FADD.FTZ R130, R130, R131 ;  /* 0x0000008382827221 */ /* 0x000fc40000010000 */
[----:B------:R-:W-:Y:S02]  /*af30*/  FADD.FTZ R118, R118, R145 ;  /* 0x0000009176767221 */ /* 0x000fe40000010000 */
[----:B------:R-:W4:Y:S01]  /*af40*/  MUFU.EX2 R101, R101 ;  /* 0x0000006500657308 */ /* 0x000f220000000800 */
        /* <DEDUP_REMOVED lines=8> */
[----:B------:R-:W3:Y:S01]  /*afd0*/  LDSM.16.MT88.4 R8, [R209+0x6400] ;  /* 0x00640000d108783b */ /* 0x000ee20000004200 */
[----:B------:R-:W-:-:S02]  /*afe0*/  FADD.FTZ R31, R31, R30 ;  /* 0x0000001e1f1f7221 */ /* 0x000fc40000010000 */
[----:B------:R-:W-:Y:S02]  /*aff0*/  FADD.FTZ R126, R126, R127 ;  /* 0x0000007f7e7e7221 */ /* 0x000fe40000010000 */
        /* <DEDUP_REMOVED lines=11> */
[--C-:B------:R-:W-:Y:S01]  /*b0b0*/  FFMA.FTZ R28, R235, c[0x0][0x23c], -R150.reuse ;  /* 0x00008f00eb1c7a23 */ /* 0x100fe20000010896 */
[C---:B-----5:R-:W-:Y:S01]  /*b0c0*/  HMMA.16816.F32.BF16 R20, R24.reuse, R12, R20 ;  /* 0x0000000c1814723c */ /* 0x060fe20000041814 */
[----:B------:R-:W-:Y:S01]  /*b0d0*/  FADD.FTZ R120, R120, R121 ;  /* 0x0000007978787221 */ /* 0x000fe20000010000 */
[----:B------:R-:W5:Y:S01]  /*b0e0*/  MUFU.EX2 R91, R91 ;  /* 0x0000005b005b7308 */ /* 0x000f620000000800 */
[----:B------:R-:W-:Y:S02]  /*b0f0*/  FFMA.FTZ R115, R199, c[0x0][0x23c], -R150 ;  /* 0x00008f00c7737a23 */ /* 0x000fe40000010896 */
[--C-:B------:R-:W-:Y:S02]  /*b100*/  FFMA.FTZ R46, R46, c[0x0][0x23c], -R3.reuse ;  /* 0x00008f002e2e7a23 */ /* 0x100fe40000010803 */
[--C-:B------:R-:W-:Y:S01]  /*b110*/  FFMA.FTZ R30, R42, c[0x0][0x23c], -R3.reuse ;  /* 0x00008f002a1e7a23 */ /* 0x100fe20000010803 */
[----:B------:R-:W-:Y:S01]  /*b120*/  HMMA.16816.F32.BF16 R4, R24, R14, R4 ;  /* 0x0000000e1804723c */ /* 0x000fe20000041804 */
[----:B------:R-:W5:Y:S01]  /*b130*/  LDSM.16.MT88.4 R12, [R208+0x6400] ;  /* 0x00640000d00c783b */ /* 0x000f620000004200 */
[----:B------:R-:W-:Y:S01]  /*b140*/  MUFU.EX2 R86, R86 ;  /* 0x0000005600567308 */ /* 0x000fe20000000800 */
[----:B------:R-:W-:-:S02]  /*b150*/  FFMA.FTZ R31, R43, c[0x0][0x23c], -R3 ;  /* 0x00008f002b1f7a23 */ /* 0x000fc40000010803 */
[--C-:B------:R-:W-:Y:S02]  /*b160*/  FFMA.FTZ R47, R47, c[0x0][0x23c], -R3.reuse ;  /* 0x00008f002f2f7a23 */ /* 0x100fe40000010803 */
[--C-:B------:R-:W-:Y:S01]  /*b170*/  FFMA.FTZ R107, R187, c[0x0][0x23c], -R150.reuse ;  /* 0x00008f00bb6b7a23 */ /* 0x100fe20000010896 */
[C---:B-1----:R-:W-:Y:S01]  /*b180*/  HMMA.16816.F32.BF16 R136, R24.reuse, R16, R136 ;  /* 0x000000101888723c */ /* 0x042fe20000041888 */
[--C-:B------:R-:W-:Y:S01]  /*b190*/  FFMA.FTZ R114, R181, c[0x0][0x23c], -R150.reuse ;  /* 0x00008f00b5727a23 */ /* 0x100fe20000010896 */
[----:B------:R-:W1:Y:S01]  /*b1a0*/  MUFU.EX2 R87, R87 ;  /* 0x0000005700577308 */ /* 0x000e620000000800 */
        /* <DEDUP_REMOVED lines=10> */
[----:B--2---:R-:W-:Y:S01]  /*b250*/  F2FP.BF16.PACK_AB R25, R102, R125 ;  /* 0x0000007d6619723e */ /* 0x004fe200000010ff */
[----:B------:R-:W2:Y:S01]  /*b260*/  MUFU.EX2 R83, R83 ;  /* 0x0000005300537308 */ /* 0x000ea20000000800 */
[----:B------:R-:W-:Y:S01]  /*b270*/  F2FP.BF16.PACK_AB R26, R112, R113 ;  /* 0x00000071701a723e */ /* 0x000fe200000010ff */
[----:B------:R-:W-:Y:S01]  /*b280*/  FADD.FTZ R116, R116, R117 ;  /* 0x0000007574747221 */ /* 0x000fe20000010000 */
[----:B----4-:R-:W-:Y:S01]  /*b290*/  F2FP.BF16.PACK_AB R27, R101, R100 ;  /* 0x00000064651b723e */ /* 0x010fe200000010ff */
[----:B------:R-:W-:Y:S02]  /*b2a0*/  FFMA.FTZ R35, R35, c[0x0][0x23c], -R3 ;  /* 0x00008f0023237a23 */ /* 0x000fe40000010803 */
[----:B------:R-:W-:-:S02]  /*b2b0*/  FADD.FTZ R113, R113, R116 ;  /* 0x0000007471717221 */ /* 0x000fc40000010000 */
[----:B------:R-:W-:Y:S01]  /*b2c0*/  MUFU.EX2 R88, R88 ;  /* 0x0000005800587308 */ /* 0x000fe20000000800 */
[--C-:B------:R-:W-:Y:S01]  /*b2d0*/  FFMA.FTZ R42, R41, c[0x0][0x23c], -R150.reuse ;  /* 0x00008f00292a7a23 */ /* 0x100fe20000010896 */
[C---:B---3--:R-:W-:Y:S01]  /*b2e0*/  HMMA.16816.F32.BF16 R20, R24.reuse, R8, R20 ;  /* 0x000000081814723c */ /* 0x048fe20000041814 */
[----:B------:R-:W-:Y:S02]  /*b2f0*/  FADD.FTZ R112, R112, R113 ;  /* 0x0000007170707221 */ /* 0x000fe40000010000 */
[--C-:B------:R-:W-:Y:S02]  /*b300*/  FFMA.FTZ R41, R45, c[0x0][0x23c], -R150.reuse ;  /* 0x00008f002d297a23 */ /* 0x100fe40000010896 */
[--C-:B------:R-:W-:Y:S01]  /*b310*/  FFMA.FTZ R43, R36, c[0x0][0x23c], -R3.reuse ;  /* 0x00008f00242b7a23 */ /* 0x100fe20000010803 */
[----:B------:R-:W-:Y:S01]  /*b320*/  MUFU.EX2 R78, R78 ;  /* 0x0000004e004e7308 */ /* 0x000fe20000000800 */
[----:B------:R-:W-:Y:S01]  /*b330*/  FFMA.FTZ R77, R169, c[0x0][0x23c], -R150 ;  /* 0x00008f00a94d7a23 */ /* 0x000fe20000010896 */
[----:B------:R-:W-:Y:S01]  /*b340*/  HMMA.16816.F32.BF16 R4, R24, R10, R4 ;  /* 0x0000000a1804723c */ /* 0x000fe20000041804 */
[----:B------:R-:W3:Y:S01]  /*b350*/  LDSM.16.MT88.4 R8, [R208+0x6800] ;  /* 0x00680000d008783b */ /* 0x000ee20000004200 */
[----:B------:R-:W-:-:S02]  /*b360*/  FFMA.FTZ R32, R32, c[0x0][0x23c], -R3 ;  /* 0x00008f0020207a23 */ /* 0x000fc40000010803 */
[--C-:B------:R-:W-:Y:S02]  /*b370*/  FFMA.FTZ R36, R40, c[0x0][0x23c], -R3.reuse ;  /* 0x00008f0028247a23 */ /* 0x100fe40000010803 */
[----:B------:R-:W4:Y:S01]  /*b380*/  MUFU.EX2 R79, R79 ;  /* 0x0000004f004f7308 */ /* 0x000f220000000800 */
[--C-:B------:R-:W-:Y:S01]  /*b390*/  FFMA.FTZ R45, R44, c[0x0][0x23c], -R3.reuse ;  /* 0x00008f002c2d7a23 */ /* 0x100fe20000010803 */
[----:B-----5:R-:W-:Y:S01]  /*b3a0*/  HMMA.16816.F32.BF16 R136, R24, R12, R136 ;  /* 0x0000000c1888723c */ /* 0x020fe20000041888 */
[----:B------:R-:W-:Y:S02]  /*b3b0*/  FFMA.FTZ R50, R50, c[0x0][0x23c], -R3 ;  /* 0x00008f0032327a23 */ /* 0x000fe40000010803 */
[----:B------:R-:W-:-:S03]  /*b3c0*/  FFMA.FTZ R233, R56, c[0x0][0x23c], -R150 ;  /* 0x00008f0038e97a23 */ /* 0x000fc60000010896 */
[----:B------:R-:W-:Y:S02]  /*b3d0*/  MUFU.EX2 R76, R76 ;  /* 0x0000004c004c7308 */ /* 0x000fe40000000800 */
[----:B------:R-:W-:Y:S01]  /*b3e0*/  HMMA.16816.F32.BF16 R132, R24, R14, R132 ;  /* 0x0000000e1884723c */ /* 0x000fe20000041884 */
[----:B------:R-:W5:Y:S05]  /*b3f0*/  LDSM.16.MT88.4 R12, [R209+0x6c00] ;  /* 0x006c0000d10c783b */ /* 0x000f6a0000004200 */
[----:B------:R-:W2:Y:S01]  /*b400*/  MUFU.EX2 R147, R147 ;  /* 0x0000009300937308 */ /* 0x000ea20000000800 */
        /* <DEDUP_REMOVED lines=8> */
[C---:B-1----:R-:W-:Y:S01]  /*b490*/  HMMA.16816.F32.BF16 R20, R24.reuse, R16, R20 ;  /* 0x000000101814723c */ /* 0x042fe20000041814 */
[----:B------:R-:W-:Y:S01]  /*b4a0*/  FADD.FTZ R104, R104, R105 ;  /* 0x0000006968687221 */ /* 0x000fe20000010000 */
[----:B------:R-:W1:Y:S06]  /*b4b0*/  MUFU.EX2 R84, R84 ;  /* 0x0000005400547308 */ /* 0x000e6c0000000800 */
[C---:B------:R-:W-:Y:S01]  /*b4c0*/  HMMA.16816.F32.BF16 R4, R24.reuse, R18, R4 ;  /* 0x000000121804723c */ /* 0x040fe20000041804 */
[----:B------:R-:W1:Y:S01]  /*b4d0*/  LDSM.16.MT88.4 R16, [R208+0x6c00] ;  /* 0x006c0000d010783b */ /* 0x000e620000004200 */
[----:B------:R-:W-:Y:S06]  /*b4e0*/  MUFU.EX2 R81, R81 ;  /* 0x0000005100517308 */ /* 0x000fec0000000800 */
        /* <DEDUP_REMOVED lines=8> */
[----:B------:R-:W1:Y:S01]  /*b570*/  MUFU.EX2 R71, R71 ;  /* 0x0000004700477308 */ /* 0x000e620000000800 */
[----:B------:R-:W-:Y:S01]  /*b580*/  F2FP.BF16.PACK_AB R26, R96, R97 ;  /* 0x00000061601a723e */ /* 0x000fe200000010ff */
[----:B------:R-:W-:Y:S01]  /*b590*/  FADD.FTZ R98, R98, R99 ;  /* 0x0000006362627221 */ /* 0x000fe20000010000 */
[----:B--2---:R-:W-:-:S03]  /*b5a0*/  F2FP.BF16.PACK_AB R27, R83, R82 ;  /* 0x00000052531b723e */ /* 0x004fc600000010ff */
[----:B------:R-:W-:Y:S02]  /*b5b0*/  FADD.FTZ R97, R97, R98 ;  /* 0x0000006261617221 */ /* 0x000fe40000010000 */
[----:B------:R-:W-:Y:S02]  /*b5c0*/  MUFU.EX2 R66, R66 ;  /* 0x0000004200427308 */ /* 0x000fe40000000800 */
[----:B-----5:R-:W-:Y:S01]  /*b5d0*/  HMMA.16816.F32.BF16 R20, R24, R12, R20 ;  /* 0x0000000c1814723c */ /* 0x020fe20000041814 */
[----:B------:R-:W-:-:S05]  /*b5e0*/  FADD.FTZ R96, R96, R97 ;  /* 0x0000006160607221 */ /* 0x000fca0000010000 */
[----:B------:R-:W2:Y:S02]  /*b5f0*/  MUFU.EX2 R67, R67 ;  /* 0x0000004300437308 */ /* 0x000ea40000000800 */
[C---:B------:R-:W-:Y:S01]  /*b600*/  HMMA.16816.F32.BF16 R4, R24.reuse, R14, R4 ;  /* 0x0000000e1804723c */ /* 0x040fe20000041804 */
[----:B------:R-:W5:Y:S05]  /*b610*/  LDSM.16.MT88.4 R12, [R208+0x7000] ;  /* 0x00700000d00c783b */ /* 0x000f6a0000004200 */
[----:B------:R-:W-:Y:S02]  /*b620*/  MUFU.EX2 R75, R75 ;  /* 0x0000004b004b7308 */ /* 0x000fe40000000800 */
[C---:B-1----:R-:W-:Y:S06]  /*b630*/  HMMA.16816.F32.BF16 R136, R24.reuse, R16, R136 ;  /* 0x000000101888723c */ /* 0x042fec0000041888 */
[----:B------:R-:W1:Y:S02]  /*b640*/  MUFU.EX2 R74, R74 ;  /* 0x0000004a004a7308 */ /* 0x000e640000000800 */
[----:B------:R-:W-:Y:S01]  /*b650*/  HMMA.16816.F32.BF16 R132, R24, R18, R132 ;  /* 0x000000121884723c */ /* 0x000fe20000041884 */
[----:B------:R-:W1:Y:S05]  /*b660*/  LDSM.16.MT88.4 R16, [R209+0x7400] ;  /* 0x00740000d110783b */ /* 0x000e6a0000004200 */
[----:B------:R-:W-:Y:S01]  /*b670*/  MUFU.EX2 R73, R73 ;  /* 0x0000004900497308 */ /* 0x000fe20000000800 */
[----:B------:R-:W-:Y:S01]  /*b680*/  F2FP.BF16.PACK_AB R24, R92, R93 ;  /* 0x0000005d5c18723e */ /* 0x000fe200000010ff */
[----:B------:R-:W-:Y:S01]  /*b690*/  FADD.FTZ R93, R93, R96 ;  /* 0x000000605d5d7221 */ /* 0x000fe20000010000 */
[----:B----4-:R-:W-:-:S02]  /*b6a0*/  F2FP.BF16.PACK_AB R25, R79, R78 ;  /* 0x0000004e4f19723e */ /* 0x010fc400000010ff */
[----:B------:R-:W-:Y:S01]  /*b6b0*/  F2FP.BF16.PACK_AB R26, R88, R89 ;  /* 0x00000059581a723e */ /* 0x000fe200000010ff */
[----:B------:R-:W-:Y:S01]  /*b6c0*/  FADD.FTZ R92, R92, R93 ;  /* 0x0000005d5c5c7221 */ /* 0x000fe20000010000 */
[----:B------:R-:W-:Y:S01]  /*b6d0*/  F2FP.BF16.PACK_AB R27, R147, R76 ;  /* 0x0000004c931b723e */ /* 0x000fe200000010ff */
[----:B------:R-:W-:Y:S02]  /*b6e0*/  MUFU.EX2 R72, R72 ;  /* 0x0000004800487308 */ /* 0x000fe40000000800 */
[----:B------:R-:W-:-:S04]  /*b6f0*/  FADD.FTZ R89, R89, R92 ;  /* 0x0000005c59597221 */ /* 0x000fc80000010000 */
[C---:B---3--:R-:W-:Y:S01]  /*b700*/  HMMA.16816.F32.BF16 R20, R24.reuse, R8, R20 ;  /* 0x000000081814723c */ /* 0x048fe20000041814 */
[----:B------:R-:W-:Y:S01]  /*b710*/  FADD.FTZ R88, R88, R89 ;  /* 0x0000005958587221 */ /* 0x000fe20000010000 */
[----:B------:R-:W-:Y:S06]  /*b720*/  MUFU.EX2 R62, R62 ;  /* 0x0000003e003e7308 */ /* 0x000fec0000000800 */
[C---:B------:R-:W-:Y:S01]  /*b730*/  HMMA.16816.F32.BF16 R4, R24.reuse, R10, R4 ;  /* 0x0000000a1804723c */ /* 0x040fe20000041804 */
[----:B------:R-:W3:Y:S01]  /*b740*/  LDSM.16.MT88.4 R8, [R208+0x7400] ;  /* 0x00740000d008783b */ /* 0x000ee20000004200 */
[----:B------:R-:W4:Y:S06]  /*b750*/  MUFU.EX2 R63, R63 ;  /* 0x0000003f003f7308 */ /* 0x000f2c0000000800 */
[C---:B-----5:R-:W-:Y:S02]  /*b760*/  HMMA.16816.F32.BF16 R136, R24.reuse, R12, R136 ;  /* 0x0000000c1888723c */ /* 0x060fe40000041888 */
[----:B------:R-:W-:Y:S06]  /*b770*/  MUFU.EX2 R58, R58 ;  /* 0x0000003a003a7308 */ /* 0x000fec0000000800 */
[----:B------:R-:W-:Y:S01]  /*b780*/  HMMA.16816.F32.BF16 R132, R24, R14, R132 ;  /* 0x0000000e1884723c */ /* 0x000fe20000041884 */
[----:B------:R-:W5:Y:S01]  /*b790*/  LDSM.16.MT88.4 R12, [R209+0x7800] ;  /* 0x00780000d10c783b */ /* 0x000f620000004200 */
[----:B------:R-:W1:Y:S05]  /*b7a0*/  MUFU.EX2 R59, R59 ;  /* 0x0000003b003b7308 */ /* 0x000e6a0000000800 */
[----:B------:R-:W-:Y:S01]  /*b7b0*/  F2FP.BF16.PACK_AB R24, R84, R85 ;  /* 0x000000555418723e */ /* 0x000fe200000010ff */
[----:B------:R-:W-:Y:S01]  /*b7c0*/  FADD.FTZ R85, R85, R88 ;  /* 0x0000005855557221 */ /* 0x000fe20000010000 */
[----:B------:R-:W-:Y:S01]  /*b7d0*/  F2FP.BF16.PACK_AB R25, R71, R70 ;  /* 0x000000464719723e */ /* 0x000fe200000010ff */
[----:B------:R-:W-:Y:S01]  /*b7e0*/  MUFU.EX2 R69, R69 ;  /* 0x0000004500457308 */ /* 0x000fe20000000800 */
[----:B------:R-:W-:Y:S01]  /*b7f0*/  F2FP.BF16.PACK_AB R26, R80, R81 ;  /* 0x00000051501a723e */ /* 0x000fe200000010ff */
[----:B------:R-:W-:Y:S01]  /*b800*/  FADD.FTZ R84, R84, R85 ;  /* 0x0000005554547221 */ /* 0x000fe20000010000 */
[----:B--2---:R-:W-:-:S03]  /*b810*/  F2FP.BF16.PACK_AB R27, R67, R66 ;  /* 0x00000042431b723e */ /* 0x004fc600000010ff */
[----:B------:R-:W-:Y:S02]  /*b820*/  FADD.FTZ R81, R81, R84 ;  /* 0x0000005451517221 */ /* 0x000fe40000010000 */
[----:B------:R-:W2:Y:S02]  /*b830*/  MUFU.EX2 R68, R68 ;  /* 0x0000004400447308 */ /* 0x000ea40000000800 */
[----:B-1----:R-:W-:Y:S01]  /*b840*/  HMMA.16816.F32.BF16 R20, R24, R16, R20 ;  /* 0x000000101814723c */ /* 0x002fe20000041814 */
[----:B------:R-:W-:-:S05]  /*b850*/  FADD.FTZ R80, R80, R81 ;  /* 0x0000005150507221 */ /* 0x000fca0000010000 */
[----:B------:R-:W-:Y:S02]  /*b860*/  MUFU.EX2 R65, R65 ;  /* 0x0000004100417308 */ /* 0x000fe40000000800 */
[C---:B------:R-:W-:Y:S01]  /*b870*/  HMMA.16816.F32.BF16 R4, R24.reuse, R18, R4 ;  /* 0x000000121804723c */ /* 0x040fe20000041804 */
[----:B------:R-:W1:Y:S05]  /*b880*/  LDSM.16.MT88.4 R16, [R208+0x7800] ;  /* 0x00780000d010783b */ /* 0x000e6a0000004200 */
[----:B------:R-:W-:Y:S02]  /*b890*/  MUFU.EX2 R64, R64 ;  /* 0x0000004000407308 */ /* 0x000fe40000000800 */
[C---:B---3--:R-:W-:Y:S06]  /*b8a0*/  HMMA.16816.F32.BF16 R136, R24.reuse, R8, R136 ;  /* 0x000000081888723c */ /* 0x048fec0000041888 */
[----:B------:R-:W-:Y:S01]  /*b8b0*/  MUFU.EX2 R33, R33 ;  /* 0x0000002100217308 */ /* 0x000fe20000000800 */
[----:B------:R-:W-:Y:S01]  /*b8c0*/  F2FP.BF16.PACK_AB R8, R74, R75 ;  /* 0x0000004b4a08723e */ /* 0x000fe200000010ff */
[----:B------:R-:W-:Y:S01]  /*b8d0*/  HMMA.16816.F32.BF16 R132, R24, R10, R132 ;  /* 0x0000000a1884723c */ /* 0x000fe20000041884 */
[----:B----4-:R-:W-:Y:S01]  /*b8e0*/  F2FP.BF16.PACK_AB R9, R63, R62 ;  /* 0x0000003e3f09723e */ /* 0x010fe200000010ff */
[----:B------:R-:W3:Y:S01]  /*b8f0*/  LDSM.16.MT88.4 R24, [R209+0x7c00] ;  /* 0x007c0000d118783b */ /* 0x000ee20000004200 */
[----:B------:R-:W-:-:S03]  /*b900*/  FADD.FTZ R75, R75, R80 ;  /* 0x000000504b4b7221 */ /* 0x000fc60000010000 */
[----:B------:R-:W4:Y:S01]  /*b910*/  MUFU.EX2 R2, R2 ;  /* 0x0000000200027308 */ /* 0x000f220000000800 */
[----:B------:R-:W-:Y:S01]  /*b920*/  F2FP.BF16.PACK_AB R10, R72, R73 ;  /* 0x00000049480a723e */ /* 0x000fe200000010ff */
[----:B------:R-:W-:Y:S01]  /*b930*/  FADD.FTZ R74, R74, R75 ;  /* 0x0000004b4a4a7221 */ /* 0x000fe20000010000 */
[----:B------:R-:W-:-:S03]  /*b940*/  F2FP.BF16.PACK_AB R11, R59, R58 ;  /* 0x0000003a3b0b723e */ /* 0x000fc600000010ff */
[----:B------:R-:W-:Y:S02]  /*b950*/  FADD.FTZ R73, R73, R74 ;  /* 0x0000004a49497221 */ /* 0x000fe40000010000 */
[----:B------:R-:W-:Y:S02]  /*b960*/  MUFU.EX2 R52, R52 ;  /* 0x0000003400347308 */ /* 0x000fe40000000800 */
[----:B-----5:R-:W-:Y:S01]  /*b970*/  HMMA.16816.F32.BF16 R20, R8, R12, R20 ;  /* 0x0000000c0814723c */ /* 0x020fe20000041814 */
[----:B------:R-:W-:-:S05]  /*b980*/  FADD.FTZ R72, R72, R73 ;  /* 0x0000004948487221 */ /* 0x000fca0000010000 */
[----:B------:R-:W5:Y:S02]  /*b990*/  MUFU.EX2 R53, R53 ;  /* 0x0000003500357308 */ /* 0x000f640000000800 */
[C---:B------:R-:W-:Y:S01]  /*b9a0*/  HMMA.16816.F32.BF16 R4, R8.reuse, R14, R4 ;  /* 0x0000000e0804723c */ /* 0x040fe20000041804 */
[----:B------:R-:W3:Y:S05]  /*b9b0*/  LDSM.16.MT88.4 R12, [R208+0x7c00] ;  /* 0x007c0000d00c783b */ /* 0x000eea0000004200 */
[----:B------:R-:W-:Y:S02]  /*b9c0*/  MUFU.EX2 R61, R61 ;  /* 0x0000003d003d7308 */ /* 0x000fe40000000800 */
[C---:B-1----:R-:W-:Y:S06]  /*b9d0*/  HMMA.16816.F32.BF16 R136, R8.reuse, R16, R136 ;  /* 0x000000100888723c */ /* 0x042fec0000041888 */
[----:B------:R-:W1:Y:S02]  /*b9e0*/  MUFU.EX2 R0, R0 ;  /* 0x0000000000007308 */ /* 0x000e640000000800 */
[----:B------:R-:W-:Y:S01]  /*b9f0*/  HMMA.16816.F32.BF16 R132, R8, R18, R132 ;  /* 0x000000120884723c */ /* 0x000fe20000041884 */
[----:B------:R-:W1:Y:S05]  /*ba00*/  LDSM.16.MT88.4 R16, [R209+0x8000] ;  /* 0x00800000d110783b */ /* 0x000e6a0000004200 */
[----:B------:R-:W-:Y:S01]  /*ba10*/  MUFU.EX2 R28, R28 ;  /* 0x0000001c001c7308 */ /* 0x000fe20000000800 */
[----:B--2---:R-:W-:Y:S01]  /*ba20*/  F2FP.BF16.PACK_AB R8, R68, R69 ;  /* 0x000000454408723e */ /* 0x004fe200000010ff */
[----:B------:R-:W-:Y:S01]  /*ba30*/  FADD.FTZ R69, R69, R72 ;  /* 0x0000004845457221 */ /* 0x000fe20000010000 */
[----:B----4-:R-:W-:-:S02]  /*ba40*/  F2FP.BF16.PACK_AB R9, R2, R33 ;  /* 0x000000210209723e */ /* 0x010fc400000010ff */
[----:B------:R-:W-:Y:S01]  /*ba50*/  F2FP.BF16.PACK_AB R10, R64, R65 ;  /* 0x00000041400a723e */ /* 0x000fe200000010ff */
[----:B------:R-:W-:Y:S01]  /*ba60*/  FADD.FTZ R68, R68, R69 ;  /* 0x0000004544447221 */ /* 0x000fe20000010000 */
[----:B-----5:R-:W-:Y:S01]  /*ba70*/  F2FP.BF16.PACK_AB R11, R53, R52 ;  /* 0x00000034350b723e */ /* 0x020fe200000010ff */
[----:B------:R-:W-:Y:S02]  /*ba80*/  MUFU.EX2 R115, R115 ;  /* 0x0000007300737308 */ /* 0x000fe40000000800 */
[----:B------:R-:W-:-:S04]  /*ba90*/  FADD.FTZ R65, R65, R68 ;  /* 0x0000004441417221 */ /* 0x000fc80000010000 */
[C---:B---3--:R-:W-:Y:S01]  /*baa0*/  HMMA.16816.F32.BF16 R20, R8.reuse, R24, R20 ;  /* 0x000000180814723c */ /* 0x048fe20000041814 */
[----:B------:R-:W-:Y:S01]  /*bab0*/  FADD.FTZ R64, R64, R65 ;  /* 0x0000004140407221 */ /* 0x000fe20000010000 */
[----:B------:R-:W-:Y:S05]  /*bac0*/  MUFU.EX2 R46, R46 ;  /* 0x0000002e002e7308 */ /* 0x000fea0000000800 */
[----:B------:R-:W-:Y:S01]  /*bad0*/  FADD.FTZ R24, R106, R111 ;  /* 0x0000006f6a187221 */ /* 0x000fe20000010000 */
[----:B------:R-:W-:Y:S02]  /*bae0*/  HMMA.16816.F32.BF16 R136, R8, R12, R136 ;  /* 0x0000000c0888723c */ /* 0x000fe40000041888 */
[----:B------:R-:W2:Y:S01]  /*baf0*/  MUFU.EX2 R29, R47 ;  /* 0x0000002f001d7308 */ /* 0x000ea20000000800 */
[----:B------:R-:W-:-:S04]  /*bb00*/  FADD.FTZ R24, R119, R24 ;  /* 0x0000001877187221 */ /* 0x000fc80000010000 */
[----:B------:R-:W-:Y:S01]  /*bb10*/  FADD.FTZ R13, R125, R24 ;  /* 0x000000187d0d7221 */ /* 0x000fe20000010000 */
[----:B------:R-:W-:Y:S01]  /*bb20*/  HMMA.16816.F32.BF16 R4, R8, R26, R4 ;  /* 0x0000001a0804723c */ /* 0x000fe20000041804 */
[----:B------:R-:W3:Y:S01]  /*bb30*/  LDSM.16.MT88.4 R24, [R208+0x8000] ;  /* 0x00800000d018783b */ /* 0x000ee20000004200 */
[----:B------:R-:W-:Y:S01]  /*bb40*/  MUFU.EX2 R30, R30 ;  /* 0x0000001e001e7308 */ /* 0x000fe20000000800 */
[----:B------:R-:W-:-:S04]  /*bb50*/  FADD.FTZ R13, R102, R13 ;  /* 0x0000000d660d7221 */ /* 0x000fc80000010000 */
[----:B------:R-:W-:Y:S01]  /*bb60*/  FADD.FTZ R100, R100, R13 ;  /* 0x0000000d64647221 */ /* 0x000fe20000010000 */
[----:B------:R-:W-:Y:S01]  /*bb70*/  HMMA.16816.F32.BF16 R132, R8, R14, R132 ;  /* 0x0000000e0884723c */ /* 0x000fe20000041884 */
[----:B------:R-:W-:Y:S01]  /*bb80*/  LDSM.16.MT88.4 R12, [R209+0x8400] ;  /* 0x00840000d10c783b */ /* 0x000fe20000004200 */
[----:B------:R-:W4:Y:S01]  /*bb90*/  MUFU.EX2 R31, R31 ;  /* 0x0000001f001f7308 */ /* 0x000f220000000800 */
[----:B------:R-:W-:-:S04]  /*bba0*/  FADD.FTZ R100, R101, R100 ;  /* 0x0000006465647221 */ /* 0x000fc80000010000 */
[----:B------:R-:W-:Y:S01]  /*bbb0*/  FADD.FTZ R103, R103, R100 ;  /* 0x0000006467677221 */ /* 0x000fe20000010000 */
[----:B-1----:R-:W-:Y:S02]  /*bbc0*/  F2FP.BF16.PACK_AB R8, R0, R61 ;  /* 0x0000003d0008723e */ /* 0x002fe400000010ff */
[----:B--2---:R-:W-:Y:S01]  /*bbd0*/  F2FP.BF16.PACK_AB R9, R29, R46 ;  /* 0x0000002e1d09723e */ /* 0x004fe200000010ff */
[----:B------:R-:W-:Y:S01]  /*bbe0*/  FADD.FTZ R103, R94, R103 ;  /* 0x000000675e677221 */ /* 0x000fe20000010000 */
[----:B------:R-:W-:Y:S01]  /*bbf0*/  F2FP.BF16.PACK_AB R10, R115, R28 ;  /* 0x0000001c730a723e */ /* 0x000fe200000010ff */
[----:B------:R-:W-:Y:S02]  /*bc00*/  MUFU.EX2 R107, R107 ;  /* 0x0000006b006b7308 */ /* 0x000fe40000000800 */
[----:B------:R-:W-:Y:S01]  /*bc10*/  FADD.FTZ R90, R90, R103 ;  /* 0x000000675a5a7221 */ /* 0x000fe20000010000 */
[----:B----4-:R-:W-:-:S03]  /*bc20*/  F2FP.BF16.PACK_AB R11, R31, R30 ;  /* 0x0000001e1f0b723e */ /* 0x010fc600000010ff */
[----:B------:R-:W-:Y:S02]  /*bc30*/  FADD.FTZ R91, R91, R90 ;  /* 0x0000005a5b5b7221 */ /* 0x000fe40000010000 */
[----:B------:R-:W1:Y:S02]  /*bc40*/  MUFU.EX2 R114, R114 ;  /* 0x0000007200727308 */ /* 0x000e640000000800 */
[----:B------:R-:W-:Y:S01]  /*bc50*/  FADD.FTZ R86, R86, R91 ;  /* 0x0000005b56567221 */ /* 0x000fe20000010000 */
[C---:B------:R-:W-:Y:S03]  /*bc60*/  HMMA.16816.F32.BF16 R20, R8.reuse, R16, R20 ;  /* 0x000000100814723c */ /* 0x040fe60000041814 */
[----:B------:R-:W-:Y:S02]  /*bc70*/  FADD.FTZ R87, R87, R86 ;  /* 0x0000005657577221 */ /* 0x000fe40000010000 */
[----:B------:R-:W-:Y:S02]  /*bc80*/  MUFU.EX2 R95, R95 ;  /* 0x0000005f005f7308 */ /* 0x000fe40000000800 */
[----:B------:R-:W-:Y:S01]  /*bc90*/  FADD.FTZ R82, R82, R87 ;  /* 0x0000005752527221 */ /* 0x000fe20000010000 */
[----:B------:R-:W-:Y:S01]  /*bca0*/  HMMA.16816.F32.BF16 R4, R8, R18, R4 ;  /* 0x000000120804723c */ /* 0x000fe20000041804 */
[----:B------:R-:W2:Y:S02]  /*bcb0*/  LDSM.16.MT88.4 R16, [R208+0x8400] ;  /* 0x00840000d010783b */ /* 0x000ea40000004200 */
[----:B------:R-:W-:-:S02]  /*bcc0*/  FADD.FTZ R83, R83, R82 ;  /* 0x0000005253537221 */ /* 0x000fc40000010000 */
[----:B------:R-:W4:Y:S02]  /*bcd0*/  MUFU.EX2 R154, R154 ;  /* 0x0000009a009a7308 */ /* 0x000f240000000800 */
[----:B------:R-:W-:Y:S01]  /*bce0*/  FADD.FTZ R78, R78, R83 ;  /* 0x000000534e4e7221 */ /* 0x000fe20000010000 */
[C---:B---3--:R-:W-:Y:S03]  /*bcf0*/  HMMA.16816.F32.BF16 R132, R8.reuse, R26, R132 ;  /* 0x0000001a0884723c */ /* 0x048fe60000041884 */
[----:B------:R-:W-:Y:S02]  /*bd00*/  FADD.FTZ R79, R79, R78 ;  /* 0x0000004e4f4f7221 */ /* 0x000fe40000010000 */
[----:B------:R-:W-:Y:S02]  /*bd10*/  MUFU.EX2 R38, R38 ;  /* 0x0000002600267308 */ /* 0x000fe40000000800 */
[----:B------:R-:W-:Y:S01]  /*bd20*/  FADD.FTZ R76, R76, R79 ;  /* 0x0000004f4c4c7221 */ /* 0x000fe20000010000 */
[----:B------:R-:W-:Y:S01]  /*bd30*/  HMMA.16816.F32.BF16 R136, R8, R24, R136 ;  /* 0x000000180888723c */ /* 0x000fe20000041888 */
[----:B------:R-:W3:Y:S02]  /*bd40*/  LDSM.16.MT88.4 R24, [R209+0x8800] ;  /* 0x00880000d118783b */ /* 0x000ee40000004200 */
[----:B------:R-:W-:-:S02]  /*bd50*/  FADD.FTZ R147, R147, R76 ;  /* 0x0000004c93937221 */ /* 0x000fc40000010000 */
[----:B------:R-:W5:Y:S02]  /*bd60*/  MUFU.EX2 R39, R39 ;  /* 0x0000002700277308 */ /* 0x000f640000000800 */
[----:B------:R-:W-:Y:S01]  /*bd70*/  FADD.FTZ R70, R70, R147 ;  /* 0x0000009346467221 */ /* 0x000fe20000010000 */
[----:B-1----:R-:W-:Y:S02]  /*bd80*/  F2FP.BF16.PACK_AB R8, R114, R107 ;  /* 0x0000006b7208723e */ /* 0x002fe400000010ff */
[----:B----4-:R-:W-:Y:S01]  /*bd90*/  F2FP.BF16.PACK_AB R10, R154, R95 ;  /* 0x0000005f9a0a723e */ /* 0x010fe200000010ff */
[----:B------:R-:W-:Y:S02]  /*bda0*/  FADD.FTZ R71, R71, R70 ;  /* 0x0000004647477221 */ /* 0x000fe40000010000 */
[----:B------:R-:W-:Y:S02]  /*bdb0*/  MUFU.EX2 R34, R34 ;  /* 0x0000002200227308 */ /* 0x000fe40000000800 */
[----:B------:R-:W-:-:S04]  /*bdc0*/  FADD.FTZ R66, R66, R71 ;  /* 0x0000004742427221 */ /* 0x000fc80000010000 */
[----:B------:R-:W-:Y:S02]  /*bdd0*/  FADD.FTZ R67, R67, R66 ;  /* 0x0000004243437221 */ /* 0x000fe40000010000 */
[----:B------:R-:W1:Y:S01]  /*bde0*/  MUFU.EX2 R35, R35 ;  /* 0x0000002300237308 */ /* 0x000e620000000800 */
[----:B-----5:R-:W-:Y:S01]  /*bdf0*/  F2FP.BF16.PACK_AB R9, R39, R38 ;  /* 0x000000262709723e */ /* 0x020fe200000010ff */
[----:B------:R-:W-:-:S04]  /*be00*/  FADD.FTZ R62, R62, R67 ;  /* 0x000000433e3e7221 */ /* 0x000fc80000010000 */
[----:B------:R-:W-:Y:S02]  /*be10*/  FADD.FTZ R63, R63, R62 ;  /* 0x0000003e3f3f7221 */ /* 0x000fe40000010000 */
[----:B------:R-:W-:Y:S01]  /*be20*/  MUFU.EX2 R77, R77 ;  /* 0x0000004d004d7308 */ /* 0x000fe20000000800 */
[----:B-1----:R-:W-:-:S07]  /*be30*/  F2FP.BF16.PACK_AB R11, R35, R34 ;  /* 0x00000022230b723e */ /* 0x002fce00000010ff */
[----:B------:R-:W1:Y:S01]  /*be40*/  MUFU.EX2 R158, R146 ;  /* 0x00000092009e7308 */ /* 0x000e620000000800 */
[C---:B--2---:R-:W-:Y:S07]  /*be50*/  HMMA.16816.F32.BF16 R132, R8.reuse, R18, R132 ;  /* 0x000000120884723c */ /* 0x044fee0000041884 */
[----:B------:R-:W-:Y:S01]  /*be60*/  MUFU.EX2 R37, R37 ;  /* 0x0000002500257308 */ /* 0x000fe20000000800 */
[----:B------:R-:W-:Y:S01]  /*be70*/  FADD.FTZ R18, R58, R63 ;  /* 0x0000003f3a127221 */ /* 0x000fe20000010000 */
[----:B------:R-:W-:Y:S01]  /*be80*/  HMMA.16816.F32.BF16 R20, R8, R12, R20 ;  /* 0x0000000c0814723c */ /* 0x000fe20000041814 */
[----:B------:R-:W-:-:S05]  /*be90*/  FADD.FTZ R19, R61, R64 ;  /* 0x000000403d137221 */ /* 0x000fca0000010000 */
[----:B------:R-:W2:Y:S01]  /*bea0*/  MUFU.EX2 R42, R42 ;  /* 0x0000002a002a7308 */ /* 0x000ea20000000800 */
[----:B------:R-:W-:Y:S02]  /*beb0*/  FADD.FTZ R18, R59, R18 ;  /* 0x000000123b127221 */ /* 0x000fe40000010000 */
[----:B------:R-:W-:Y:S02]  /*bec0*/  FADD.FTZ R19, R0, R19 ;  /* 0x0000001300137221 */ /* 0x000fe40000010000 */
[----:B------:R-:W-:Y:S01]  /*bed0*/  FADD.FTZ R33, R33, R18 ;  /* 0x0000001221217221 */ /* 0x000fe20000010000 */
[----:B------:R-:W-:Y:S01]  /*bee0*/  HMMA.16816.F32.BF16 R4, R8, R14, R4 ;  /* 0x0000000e0804723c */ /* 0x000fe20000041804 */
[----:B------:R-:W4:Y:S01]  /*bef0*/  LDSM.16.MT88.4 R12, [R208+0x8800] ;  /* 0x00880000d00c783b */ /* 0x000f220000004200 */
[----:B------:R-:W-:Y:S01]  /*bf00*/  MUFU.EX2 R32, R32 ;  /* 0x0000002000207308 */ /* 0x000fe20000000800 */
[----:B------:R-:W-:Y:S02]  /*bf10*/  FADD.FTZ R33, R2, R33 ;  /* 0x0000002102217221 */ /* 0x000fe40000010000 */
[----:B------:R-:W-:-:S02]  /*bf20*/  FADD.FTZ R0, R28, R19 ;  /* 0x000000131c007221 */ /* 0x000fc40000010000 */
[----:B------:R-:W-:Y:S01]  /*bf30*/  FADD.FTZ R52, R52, R33 ;  /* 0x0000002134347221 */ /* 0x000fe20000010000 */
[----:B------:R-:W-:Y:S01]  /*bf40*/  HMMA.16816.F32.BF16 R136, R8, R16, R136 ;  /* 0x000000100888723c */ /* 0x000fe20000041888 */
[----:B------:R-:W-:Y:S01]  /*bf50*/  FFMA.FTZ R2, R57, c[0x0][0x23c], -R3 ;  /* 0x00008f0039027a23 */ /* 0x000fe20000010803 */
[----:B------:R-:W5:Y:S01]  /*bf60*/  MUFU.EX2 R43, R43 ;  /* 0x0000002b002b7308 */ /* 0x000f620000000800 */
[----:B------:R-:W-:Y:S02]  /*bf70*/  FADD.FTZ R53, R53, R52 ;  /* 0x0000003435357221 */ /* 0x000fe40000010000 */
[----:B------:R-:W-:Y:S02]  /*bf80*/  FADD.FTZ R0, R115, R0 ;  /* 0x0000000073007221 */ /* 0x000fe40000010000 */
[----:B-1----:R-:W-:Y:S01]  /*bf90*/  F2FP.BF16.PACK_AB R8, R158, R77 ;  /* 0x0000004d9e08723e */ /* 0x002fe200000010ff */
[----:B------:R-:W-:Y:S01]  /*bfa0*/  FADD.FTZ R46, R46, R53 ;  /* 0x000000352e2e7221 */ /* 0x000fe20000010000 */
[----:B--2---:R-:W-:Y:S01]  /*bfb0*/  F2FP.BF16.PACK_AB R10, R42, R37 ;  /* 0x000000252a0a723e */ /* 0x004fe200000010ff */
[----:B------:R-:W-:Y:S01]  /*bfc0*/  MUFU.EX2 R36, R36 ;  /* 0x0000002400247308 */ /* 0x000fe20000000800 */
[----:B------:R-:W-:-:S02]  /*bfd0*/  FFMA.FTZ R17, R49, c[0x0][0x23c], -R3 ;  /* 0x00008f0031117a23 */ /* 0x000fc40000010803 */
[----:B------:R-:W-:Y:S02]  /*bfe0*/  FADD.FTZ R29, R29, R46 ;  /* 0x0000002e1d1d7221 */ /* 0x000fe40000010000 */
[----:B------:R-:W-:Y:S02]  /*bff0*/  FFMA.FTZ R16, R51, c[0x0][0x23c], -R150 ;  /* 0x00008f0033107a23 */ /* 0x000fe40000010896 */
[----:B------:R-:W-:Y:S01]  /*c000*/  FADD.FTZ R30, R30, R29 ;  /* 0x0000001d1e1e7221 */ /* 0x000fe20000010000 */
[----:B------:R-:W1:Y:S01]  /*c010*/  MUFU.EX2 R45, R45 ;  /* 0x0000002d002d7308 */ /* 0x000e620000000800 */
[----:B-----5:R-:W-:Y:S01]  /*c020*/  F2FP.BF16.PACK_AB R9, R43, R32 ;  /* 0x000000202b09723e */ /* 0x020fe200000010ff */
[----:B------:R-:W-:Y:S02]  /*c030*/  FFMA.FTZ R3, R60, c[0x0][0x23c], -R3 ;  /* 0x00008f003c037a23 */ /* 0x000fe40000010803 */
[----:B------:R-:W-:Y:S02]  /*c040*/  FADD.FTZ R31, R31, R30 ;  /* 0x0000001e1f1f7221 */ /* 0x000fe40000010000 */
[----:B------:R-:W-:-:S02]  /*c050*/  FADD.FTZ R107, R107, R0 ;  /* 0x000000006b6b7221 */ /* 0x000fc40000010000 */
[----:B------:R-:W-:Y:S01]  /*c060*/  FADD.FTZ R38, R38, R31 ;  /* 0x0000001f26267221 */ /* 0x000fe20000010000 */
[----:B------:R-:W-:Y:S01]  /*c070*/  MUFU.EX2 R41, R41 ;  /* 0x0000002900297308 */ /* 0x000fe20000000800 */
[----:B------:R-:W-:Y:S02]  /*c080*/  FADD.FTZ R114, R114, R107 ;  /* 0x0000006b72727221 */ /* 0x000fe40000010000 */
[----:B------:R-:W-:Y:S02]  /*c090*/  FADD.FTZ R39, R39, R38 ;  /* 0x0000002627277221 */ /* 0x000fe40000010000 */
[----:B------:R-:W-:Y:S01]  /*c0a0*/  FADD.FTZ R95, R95, R114 ;  /* 0x000000725f5f7221 */ /* 0x000fe20000010000 */
[----:B-1----:R-:W-:Y:S02]  /*c0b0*/  F2FP.BF16.PACK_AB R11, R45, R36 ;  /* 0x000000242d0b723e */ /* 0x002fe400000010ff */
[----:B------:R-:W1:Y:S01]  /*c0c0*/  MUFU.EX2 R48, R48 ;  /* 0x0000003000307308 */ /* 0x000e620000000800 */
        /* <DEDUP_REMOVED lines=10> */
[----:B------:R-:W2:Y:S01]  /*c170*/  LDSM.16.MT88.4 R4, [R208+0x8c00] ;  /* 0x008c0000d004783b */ /* 0x000ea20000004200 */
[----:B------:R-:W3:Y:S01]  /*c180*/  MUFU.EX2 R233, R233 ;  /* 0x000000e900e97308 */ /* 0x000ee20000000800 */
[----:B------:R-:W-:-:S02]  /*c190*/  FADD.FTZ R0, R36, R43 ;  /* 0x0000002b24007221 */ /* 0x000fc40000010000 */
[----:B------:R-:W-:Y:S02]  /*c1a0*/  FADD.FTZ R37, R37, R158 ;  /* 0x0000009e25257221 */ /* 0x000fe40000010000 */
[----:B------:R-:W-:Y:S01]  /*c1b0*/  FADD.FTZ R0, R45, R0 ;  /* 0x000000002d007221 */ /* 0x000fe20000010000 */
[C---:B----4-:R-:W-:Y:S01]  /*c1c0*/  HMMA.16816.F32.BF16 R136, R8.reuse, R12, R136 ;  /* 0x0000000c0888723c */ /* 0x050fe20000041888 */
[----:B------:R-:W-:Y:S01]  /*c1d0*/  FADD.FTZ R42, R42, R37 ;  /* 0x000000252a2a7221 */ /* 0x000fe20000010000 */
[----:B------:R-:W-:Y:S06]  /*c1e0*/  MUFU.EX2 R17, R17 ;  /* 0x0000001100117308 */ /* 0x000fec0000000800 */
[----:B------:R-:W-:Y:S02]  /*c1f0*/  HMMA.16816.F32.BF16 R132, R8, R14, R132 ;  /* 0x0000000e0884723c */ /* 0x000fe40000041884 */
[----:B------:R-:W4:Y:S05]  /*c200*/  MUFU.EX2 R18, R50 ;  /* 0x0000003200127308 */ /* 0x000f2a0000000800 */
[C---:B-1----:R-:W-:Y:S01]  /*c210*/  F2FP.BF16.PACK_AB R8, R48.reuse, R41 ;  /* 0x000000293008723e */ /* 0x042fe200000010ff */
[----:B------:R-:W-:Y:S01]  /*c220*/  FADD.FTZ R41, R41, R42 ;  /* 0x0000002a29297221 */ /* 0x000fe20000010000 */
[----:B---3--:R-:W-:Y:S01]  /*c230*/  F2FP.BF16.PACK_AB R10, R233, R16 ;  /* 0x00000010e90a723e */ /* 0x008fe200000010ff */
[----:B------:R-:W-:Y:S02]  /*c240*/  MUFU.EX2 R2, R2 ;  /* 0x0000000200027308 */ /* 0x000fe40000000800 */
[----:B------:R-:W-:-:S04]  /*c250*/  FADD.FTZ R41, R48, R41 ;  /* 0x0000002930297221 */ /* 0x000fc80000010000 */
[----:B------:R-:W-:Y:S02]  /*c260*/  FADD.FTZ R16, R16, R41 ;  /* 0x0000002910107221 */ /* 0x000fe40000010000 */
[----:B------:R-:W1:Y:S01]  /*c270*/  MUFU.EX2 R3, R3 ;  /* 0x0000000300037308 */ /* 0x000e620000000800 */
[C---:B----4-:R-:W-:Y:S01]  /*c280*/  F2FP.BF16.PACK_AB R9, R18.reuse, R17 ;  /* 0x000000111209723e */ /* 0x050fe200000010ff */
[----:B------:R-:W-:Y:S01]  /*c290*/  FADD.FTZ R17, R17, R0 ;  /* 0x0000000011117221 */ /* 0x000fe20000010000 */
[----:B------:R-:W-:Y:S01]  /*c2a0*/  MOV R0, R149 ;  /* 0x0000009500007202 */ /* 0x000fe20000000f00 */
[----:B------:R-:W-:Y:S02]  /*c2b0*/  FADD.FTZ R233, R233, R16 ;  /* 0x00000010e9e97221 */ /* 0x000fe40000010000 */
[----:B------:R-:W-:Y:S01]  /*c2c0*/  FADD.FTZ R17, R18, R17 ;  /* 0x0000001112117221 */ /* 0x000fe20000010000 */
[----:B-1----:R-:W-:-:S03]  /*c2d0*/  F2FP.BF16.PACK_AB R11, R3, R2 ;  /* 0x00000002030b723e */ /* 0x002fc600000010ff */
[----:B------:R-:W-:-:S04]  /*c2e0*/  FADD.FTZ R2, R2, R17 ;  /* 0x0000001102027221 */ /* 0x000fc80000010000 */
[----:B------:R-:W-:Y:S01]  /*c2f0*/  FADD.FTZ R234, R3, R2 ;  /* 0x0000000203ea7221 */ /* 0x000fe20000010000 */
[----:B------:R-:W-:Y:S01]  /*c300*/  MOV R2, R151 ;  /* 0x0000009700027202 */ /* 0x000fe20000000f00 */
[C---:B------:R-:W-:Y:S08]  /*c310*/  HMMA.16816.F32.BF16 R144, R8.reuse, R140, R20 ;  /* 0x0000008c0890723c */ /* 0x040ff00000041814 */
[C---:B------:R-:W-:Y:S08]  /*c320*/  HMMA.16816.F32.BF16 R140, R8.reuse, R142, R24 ;  /* 0x0000008e088c723c */ /* 0x040ff00000041818 */
[C---:B--2---:R-:W-:Y:S08]  /*c330*/  HMMA.16816.F32.BF16 R136, R8.reuse, R4, R136 ;  /* 0x000000040888723c */ /* 0x044ff00000041888 */
[----:B------:R-:W-:Y:S08]  /*c340*/  HMMA.16816.F32.BF16 R132, R8, R6, R132 ;  /* 0x000000060884723c */ /* 0x000ff00000041884 */
.L_x_1551:
[----:B------:R-:W-:-:S13]  /*c350*/  ISETP.GE.AND P0, PT, R219, 0x1, PT ;  /* 0x00000001db00780c */ /* 0x000fda0003f06270 */
[----:B------:R-:W-:Y:S05]  /*c360*/  @!P0 BRA `(.L_x_1557) ;  /* 0x00003f9000008947 */ /* 0x000fea0003800000 */
[----:B------:R-:W-:Y:S01]  /*c370*/  ULDC UR8, c[0x0][0x1a0] ;  /* 0x0000680000087ab9 */ /* 0x000fe20000000800 */
[----:B------:R-:W-:Y:S01]  /*c380*/  IMAD.MOV.U32 R3, RZ, RZ, R0 ;  /* 0x000000ffff037224 */ /* 0x000fe200078e0000 */
[----:B------:R-:W-:Y:S01]  /*c390*/  ULEA UR5, -UR8, URZ, 0x8 ;  /* 0x0000003f08057291 */ /* 0x000fe2000f8e413f */
[----:B------:R-:W-:Y:S01]  /*c3a0*/  IMAD.MOV.U32 R149, RZ, RZ, R2 ;  /* 0x000000ffff957224 */ /* 0x000fe200078e0002 */
[----:B------:R-:W-:Y:S02]  /*c3b0*/  UMOV UR10, 0x6 ;  /* 0x00000006000a7882 */ /* 0x000fe40000000000 */
[----:B------:R-:W-:Y:S02]  /*c3c0*/  USHF.R.S32.HI UR4, URZ, 0x1f, UR5 ;  /* 0x0000001f3f047899 */ /* 0x000fe40008011405 */
[----:B------:R-:W-:Y:S01]  /*c3d0*/  ULDC UR9, c[0x0][0x1a4] ;  /* 0x0000690000097ab9 */ /* 0x000fe20000000800 */
[----:B------:R-:W-:Y:S01]  /*c3e0*/  MOV R232, UR5 ;  /* 0x0000000500e87c02 */ /* 0x000fe20008000f00 */
[----:B------:R-:W-:-:S02]  /*c3f0*/  USHF.L.U64.HI UR9, UR8, UR10, UR9 ;  /* 0x0000000a08097299 */ /* 0x000fc40008010209 */
[----:B------:R-:W-:Y:S01]  /*c400*/  MOV R229, UR4 ;  /* 0x0000000400e57c02 */ /* 0x000fe20008000f00 */
[----:B------:R-:W-:Y:S02]  /*c410*/  USHF.L.U32 UR8, UR8, 0x6, URZ ;  /* 0x0000000608087899 */ /* 0x000fe4000800063f */
[----:B------:R-:W-:Y:S02]  /*c420*/  ULDC UR4, c[0x0][0x19c] ;  /* 0x0000670000047ab9 */ /* 0x000fe40000000800 */
.L_x_1561:
[----:B------:R-:W-:Y:S01]  /*c430*/  MOV R8, R232 ;  /* 0x000000e800087202 */ /* 0x000fe20000000f00 */
[----:B------:R-:W-:Y:S04]  /*c440*/  DEPBAR.LE SB0, 0x0 ;  /* 0x000080000000791a */ /* 0x000fe80000000000 */
[----:B------:R-:W-:Y:S01]  /*c450*/  BAR.SYNC.DEFER_BLOCKING 0x0 ;  /* 0x0000000000007b1d */ /* 0x000fe20000010000 */
[----:B------:R-:W-:Y:S05]  /*c460*/  MOV R0, R229 ;  /* 0x000000e500007202 */ /* 0x000fea0000000f00 */
        /* <DEDUP_REMOVED lines=41> */
[----:B------:R-:W-:Y:S01]  /*c700*/  LEA R10, P1, R5, R230, 0x2 ;  /* 0x000000e6050a7211 */ /* 0x000fe200078210ff */
[C---:B------:R-:W-:Y:S01]  /*c710*/  IMAD.IADD R0, R9.reuse, 0x1, -R5 ;  /* 0x0000000109007824 */ /* 0x040fe200078e0a05 */
[-C--:B------:R-:W-:Y:S02]  /*c720*/  LEA.HI.X.SX32 R7, R9, R231.reuse, 0x2, P0 ;  /* 0x000000e709077211 */ /* 0x080fe400000f16ff */
[----:B------:R-:W-:Y:S01]  /*c730*/  LEA.HI.X.SX32 R11, R5, R231, 0x2, P1 ;  /* 0x000000e7050b7211 */ /* 0x000fe200008f16ff */
[----:B------:R-:W-:Y:S03]  /*c740*/  IMAD.MOV.U32 R5, RZ, RZ, c[0x0][0x2d0] ;  /* 0x0000b400ff057624 */ /* 0x000fe600078e00ff */
[----:B------:R-:W2:Y:S01]  /*c750*/  LDG.E R7, [R6.64] ;  /* 0x0000000c06077981 */ /* 0x000ea2000c1e1900 */
[----:B------:R-:W-:Y:S03]  /*c760*/  IMAD R5, R0, R5, -0x100 ;  /* 0xffffff0000057424 */ /* 0x000fe600078e0205 */
[----:B------:R-:W2:Y:S01]  /*c770*/  LDG.E R2, [R10.64] ;  /* 0x0000000c0a027981 */ /* 0x000ea2000c1e1900 */
[C---:B------:R-:W-:Y:S01]  /*c780*/  IMAD.WIDE.U32 R8, R5.reuse, c[0x0][0x1a0], RZ ;  /* 0x0000680005087a25 */ /* 0x040fe200078e00ff */
[----:B------:R-:W-:Y:S05]  /*c790*/  SHF.R.S32.HI R0, RZ, 0x1f, R5 ;  /* 0x0000001fff007819 */ /* 0x000fea0000011405 */
[----:B------:R-:W-:Y:S04]  /*c7a0*/  IMAD R0, R0, c[0x0][0x1a0], RZ ;  /* 0x0000680000007a24 */ /* 0x000fe800078e02ff */
[----:B------:R-:W-:Y:S04]  /*c7b0*/  IMAD R0, R5, c[0x0][0x1a4], R0 ;  /* 0x0000690005007a24 */ /* 0x000fe800078e0200 */
[----:B------:R-:W-:Y:S02]  /*c7c0*/  IMAD.IADD R9, R9, 0x1, R0 ;  /* 0x0000000109097824 */ /* 0x000fe400078e0200 */
[----:B--2---:R-:W-:Y:S04]  /*c7d0*/  IMAD.IADD R2, R2, 0x1, -R7 ;  /* 0x0000000102027824 */ /* 0x004fe800078e0a07 */
[----:B------:R-:W-:Y:S01]  /*c7e0*/  IMAD.WIDE.U32 R8, R2, c[0x0][0x188], R8 ;  /* 0x0000620002087a25 */ /* 0x000fe200078e0008 */
[----:B------:R-:W-:Y:S05]  /*c7f0*/  SHF.R.S32.HI R4, RZ, 0x1f, R2 ;  /* 0x0000001fff047819 */ /* 0x000fea0000011402 */
[----:B------:R-:W-:Y:S04]  /*c800*/  IMAD R5, R4, c[0x0][0x188], RZ ;  /* 0x0000620004057a24 */ /* 0x000fe800078e02ff */
[----:B------:R-:W-:Y:S04]  /*c810*/  IMAD R5, R2, c[0x0][0x18c], R5 ;  /* 0x0000630002057a24 */ /* 0x000fe800078e0205 */
[----:B------:R-:W-:Y:S02]  /*c820*/  IMAD.IADD R0, R9, 0x1, R5 ;  /* 0x0000000109007824 */ /* 0x000fe400078e0205 */
.L_x_1558:
        /* <DEDUP_REMOVED lines=30> */
[----:B------:R-:W2:Y:S05]  /*ca10*/  LDSM.16.M88.4 R156, [R211+0x1000] ;  /* 0x00100000d39c783b */ /* 0x000eaa0000000200 */
[----:B------:R-:W3:Y:S05]  /*ca20*/  LDSM.16.M88.4 R160, [R211+0x1400] ;  /* 0x00140000d3a0783b */ /* 0x000eea0000000200 */
[----:B------:R-:W4:Y:S05]  /*ca30*/  LDSM.16.M88.4 R164, [R211+0x1800] ;  /* 0x00180000d3a4783b */ /* 0x000f2a0000000200 */
[----:B------:R-:W0:Y:S05]  /*ca40*/  LDGDEPBAR ;  /* 0x00000000000079af */ /* 0x000e2a0000000000 */
[----:B------:R-:W5:Y:S05]  /*ca50*/  LDSM.16.M88.4 R168, [R211+0x1c00] ;  /* 0x001c0000d3a8783b */ /* 0x000f6a0000000200 */
        /* <DEDUP_REMOVED lines=11> */
[C---:B------:R-:W-:Y:S03]  /*cb10*/  HMMA.16816.F32.BF16 R16, R152.reuse, R162, RZ ;  /* 0x000000a29810723c */ /* 0x040fe600000418ff */
[----:B------:R-:W2:Y:S05]  /*cb20*/  LDSM.16.M88.4 R160, [R211+0x3c00] ;  /* 0x003c0000d3a0783b */ /* 0x000eaa0000000200 */
[C---:B----4-:R-:W-:Y:S01]  /*cb30*/  HMMA.16816.F32.BF16 R20, R152.reuse, R164, RZ ;  /* 0x000000a49814723c */ /* 0x050fe200000418ff */
[----:B------:R-:W-:Y:S05]  /*cb40*/  LDSM.16.M88.4 R200, [R212] ;  /* 0x00000000d4c8783b */ /* 0x000fea0000000200 */
[----:B------:R-:W-:Y:S02]  /*cb50*/  LDSM.16.M88.4 R204, [R210] ;  /* 0x00000000d2cc783b */ /* 0x000fe40000000200 */
[C---:B------:R-:W-:Y:S03]  /*cb60*/  HMMA.16816.F32.BF16 R24, R152.reuse, R166, RZ ;  /* 0x000000a69818723c */ /* 0x040fe600000418ff */
[----:B------:R-:W4:Y:S05]  /*cb70*/  LDSM.16.M88.4 R164, [R211+0x4000] ;  /* 0x00400000d3a4783b */ /* 0x000f2a0000000200 */
[C---:B-----5:R-:W-:Y:S08]  /*cb80*/  HMMA.16816.F32.BF16 R28, R152.reuse, R168, RZ ;  /* 0x000000a8981c723c */ /* 0x060ff000000418ff */
[C---:B------:R-:W-:Y:S01]  /*cb90*/  HMMA.16816.F32.BF16 R32, R152.reuse, R170, RZ ;  /* 0x000000aa9820723c */ /* 0x040fe200000418ff */
[----:B------:R-:W5:Y:S07]  /*cba0*/  LDSM.16.M88.4 R168, [R211+0x4400] ;  /* 0x00440000d3a8783b */ /* 0x000f6e0000000200 */
[C---:B-1----:R-:W-:Y:S08]  /*cbb0*/  HMMA.16816.F32.BF16 R36, R152.reuse, R172, RZ ;  /* 0x000000ac9824723c */ /* 0x042ff000000418ff */
[C---:B------:R-:W-:Y:S01]  /*cbc0*/  HMMA.16816.F32.BF16 R40, R152.reuse, R174, RZ ;  /* 0x000000ae9828723c */ /* 0x040fe200000418ff */
[----:B------:R-:W1:Y:S07]  /*cbd0*/  LDSM.16.M88.4 R172, [R211+0x4800] ;  /* 0x00480000d3ac783b */ /* 0x000e6e0000000200 */
[C---:B------:R-:W-:Y:S08]  /*cbe0*/  HMMA.16816.F32.BF16 R44, R152.reuse, R176, RZ ;  /* 0x000000b0982c723c */ /* 0x040ff000000418ff */
[C---:B------:R-:W-:Y:S01]  /*cbf0*/  HMMA.16816.F32.BF16 R48, R152.reuse, R178, RZ ;  /* 0x000000b29830723c */ /* 0x040fe200000418ff */
[----:B------:R-:W-:Y:S07]  /*cc00*/  LDSM.16.M88.4 R176, [R210+0x800] ;  /* 0x00080000d2b0783b */ /* 0x000fee0000000200 */
[C---:B--2---:R-:W-:Y:S08]  /*cc10*/  HMMA.16816.F32.BF16 R52, R152.reuse, R156, RZ ;  /* 0x0000009c9834723c */ /* 0x044ff000000418ff */
[C---:B------:R-:W-:Y:S01]  /*cc20*/  HMMA.16816.F32.BF16 R56, R152.reuse, R158, RZ ;  /* 0x0000009e9838723c */ /* 0x040fe200000418ff */
[----:B------:R-:W2:Y:S07]  /*cc30*/  LDSM.16.M88.4 R156, [R210+0x400] ;  /* 0x00040000d29c783b */ /* 0x000eae0000000200 */
[C---:B------:R-:W-:Y:S08]  /*cc40*/  HMMA.16816.F32.BF16 R60, R152.reuse, R180, RZ ;  /* 0x000000b4983c723c */ /* 0x040ff000000418ff */
[C---:B------:R-:W-:Y:S01]  /*cc50*/  HMMA.16816.F32.BF16 R64, R152.reuse, R182, RZ ;  /* 0x000000b69840723c */ /* 0x040fe200000418ff */
[----:B------:R-:W-:Y:S07]  /*cc60*/  LDSM.16.M88.4 R180, [R210+0x2000] ;  /* 0x00200000d2b4783b */ /* 0x000fee0000000200 */
[C---:B------:R-:W-:Y:S08]  /*cc70*/  HMMA.16816.F32.BF16 R68, R152.reuse, R184, RZ ;  /* 0x000000b89844723c */ /* 0x040ff000000418ff */
[C---:B------:R-:W-:Y:S01]  /*cc80*/  HMMA.16816.F32.BF16 R72, R152.reuse, R186, RZ ;  /* 0x000000ba9848723c */ /* 0x040fe200000418ff */
[----:B------:R-:W-:Y:S07]  /*cc90*/  LDSM.16.M88.4 R184, [R210+0x2800] ;  /* 0x00280000d2b8783b */ /* 0x000fee0000000200 */
[C---:B------:R-:W-:Y:S08]  /*cca0*/  HMMA.16816.F32.BF16 R76, R152.reuse, R188, RZ ;  /* 0x000000bc984c723c */ /* 0x040ff000000418ff */
[C---:B------:R-:W-:Y:S01]  /*ccb0*/  HMMA.16816.F32.BF16 R80, R152.reuse, R190, RZ ;  /* 0x000000be9850723c */ /* 0x040fe200000418ff */
[----:B------:R-:W-:Y:S07]  /*ccc0*/  LDSM.16.M88.4 R188, [R210+0x2c00] ;  /* 0x002c0000d2bc783b */ /* 0x000fee0000000200 */
[C---:B---3--:R-:W-:Y:S08]  /*ccd0*/  HMMA.16816.F32.BF16 R84, R152.reuse, R192, RZ ;  /* 0x000000c09854723c */ /* 0x048ff000000418ff */
[C---:B------:R-:W-:Y:S01]  /*cce0*/  HMMA.16816.F32.BF16 R88, R152.reuse, R194, RZ ;  /* 0x000000c29858723c */ /* 0x040fe200000418ff */
[----:B------:R-:W-:Y:S07]  /*ccf0*/  LDSM.16.M88.4 R192, [R210+0x3000] ;  /* 0x00300000d2c0783b */ /* 0x000fee0000000200 */
[C---:B------:R-:W-:Y:S08]  /*cd00*/  HMMA.16816.F32.BF16 R92, R152.reuse, R160, RZ ;  /* 0x000000a0985c723c */ /* 0x040ff000000418ff */
[C---:B------:R-:W-:Y:S01]  /*cd10*/  HMMA.16816.F32.BF16 R96, R152.reuse, R162, RZ ;  /* 0x000000a29860723c */ /* 0x040fe200000418ff */
[----:B------:R-:W-:Y:S07]  /*cd20*/  LDSM.16.M88.4 R160, [R210+0x1000] ;  /* 0x00100000d2a0783b */ /* 0x000fee0000000200 */
[C---:B----4-:R-:W-:Y:S08]  /*cd30*/  HMMA.16816.F32.BF16 R100, R152.reuse, R164, RZ ;  /* 0x000000a49864723c */ /* 0x050ff000000418ff */
[C---:B------:R-:W-:Y:S01]  /*cd40*/  HMMA.16816.F32.BF16 R104, R152.reuse, R166, RZ ;  /* 0x000000a69868723c */ /* 0x040fe200000418ff */
[----:B------:R-:W-:Y:S07]  /*cd50*/  LDSM.16.M88.4 R164, [R210+0x1400] ;  /* 0x00140000d2a4783b */ /* 0x000fee0000000200 */
[C---:B-----5:R-:W-:Y:S08]  /*cd60*/  HMMA.16816.F32.BF16 R108, R152.reuse, R168, RZ ;  /* 0x000000a8986c723c */ /* 0x060ff000000418ff */
[C---:B------:R-:W-:Y:S01]  /*cd70*/  HMMA.16816.F32.BF16 R112, R152.reuse, R170, RZ ;  /* 0x000000aa9870723c */ /* 0x040fe200000418ff */
[----:B------:R-:W-:Y:S07]  /*cd80*/  LDSM.16.M88.4 R168, [R210+0x1800] ;  /* 0x00180000d2a8783b */ /* 0x000fee0000000200 */
[C---:B-1----:R-:W-:Y:S08]  /*cd90*/  HMMA.16816.F32.BF16 R116, R152.reuse, R172, RZ ;  /* 0x000000ac9874723c */ /* 0x042ff000000418ff */
[C---:B------:R-:W-:Y:S01]  /*cda0*/  HMMA.16816.F32.BF16 R120, R152.reuse, R174, RZ ;  /* 0x000000ae9878723c */ /* 0x040fe200000418ff */
[----:B------:R-:W-:Y:S07]  /*cdb0*/  LDSM.16.M88.4 R172, [R210+0x1c00] ;  /* 0x001c0000d2ac783b */ /* 0x000fee0000000200 */
[C---:B------:R-:W-:Y:S08]  /*cdc0*/  HMMA.16816.F32.BF16 R124, R152.reuse, R196, RZ ;  /* 0x000000c4987c723c */ /* 0x040ff000000418ff */
[----:B------:R-:W-:Y:S01]  /*cdd0*/  HMMA.16816.F32.BF16 R128, R152, R198, RZ ;  /* 0x000000c69880723c */ /* 0x000fe200000418ff */
[----:B------:R-:W1:Y:S05]  /*cde0*/  LDSM.16.M88.4 R152, [R210+0xc00] ;  /* 0x000c0000d298783b */ /* 0x000e6a0000000200 */
[----:B------:R-:W-:Y:S02]  /*cdf0*/  LDSM.16.M88.4 R196, [R210+0x3400] ;  /* 0x00340000d2c4783b */ /* 0x000fe40000000200 */
[C---:B------:R-:W-:Y:S08]  /*ce00*/  HMMA.16816.F32.BF16 R4, R200.reuse, R204, R4 ;  /* 0x000000ccc804723c */ /* 0x040ff00000041804 */
[C---:B------:R-:W-:Y:S01]  /*ce10*/  HMMA.16816.F32.BF16 R8, R200.reuse, R206, R8 ;  /* 0x000000cec808723c */ /* 0x040fe20000041808 */
[----:B------:R-:W-:Y:S07]  /*ce20*/  LDSM.16.M88.4 R204, [R210+0x3800] ;  /* 0x00380000d2cc783b */ /* 0x000fee0000000200 */
[C---:B--2---:R-:W-:Y:S08]  /*ce30*/  HMMA.16816.F32.BF16 R12, R200.reuse, R156, R12 ;  /* 0x0000009cc80c723c */ /* 0x044ff0000004180c */
[C---:B------:R-:W-:Y:S01]  /*ce40*/  HMMA.16816.F32.BF16 R16, R200.reuse, R158, R16 ;  /* 0x0000009ec810723c */ /* 0x040fe20000041810 */
[----:B------:R-:W2:Y:S07]  /*ce50*/  LDSM.16.M88.4 R156, [R210+0x2400] ;  /* 0x00240000d29c783b */ /* 0x000eae0000000200 */
[C---:B------:R-:W-:Y:S08]  /*ce60*/  HMMA.16816.F32.BF16 R20, R200.reuse, R176, R20 ;  /* 0x000000b0c814723c */ /* 0x040ff00000041814 */
[C---:B------:R-:W-:Y:S01]  /*ce70*/  HMMA.16816.F32.BF16 R24, R200.reuse, R178, R24 ;  /* 0x000000b2c818723c */ /* 0x040fe20000041818 */
[----:B------:R-:W3:Y:S01]  /*ce80*/  LDSM.16.M88.4 R176, [R210+0x3c00] ;  /* 0x003c0000d2b0783b */ /* 0x000ee20000000200 */
        /* <DEDUP_REMOVED lines=34> */
[----:B------:R-:W-:-:S05]  /*d0b0*/  @!P6 BRA `(.L_x_1560) ;  /* 0x000003c00000e947 */ /* 0x000fca0003800000 */
[----:B------:R-:W-:Y:S01]  /*d0c0*/  IMAD.SHL.U32 R155, R219, 0x100, RZ ;  /* 0x00000100db9b7824 */ /* 0x000fe200078e00ff */
[----:B------:R-:W-:Y:S04]  /*d0d0*/  IABS R0, c[0x0][0x2d0] ;  /* 0x0000b40000007a13 */ /* 0x000fe80000000000 */
[----:B------:R-:W1:Y:S01]  /*d0e0*/  I2F.RP R154, R0 ;  /* 0x00000000009a7306 */ /* 0x000e620000209400 */
[C---:B------:R-:W-:Y:S02]  /*d0f0*/  IADD3 R152, R155.reuse, -0x200, RZ ;  /* 0xfffffe009b987810 */ /* 0x040fe40007ffe0ff */
[----:B------:R-:W-:Y:S04]  /*d100*/  IADD3 R155, R155, -0x100, RZ ;  /* 0xffffff009b9b7810 */ /* 0x000fe80007ffe0ff */
[----:B------:R-:W-:Y:S02]  /*d110*/  IABS R148, R155 ;  /* 0x0000009b00947213 */ /* 0x000fe40000000000 */
[----:B------:R-:W-:Y:S04]  /*d120*/  LOP3.LUT R155, R155, c[0x0][0x2d0], RZ, 0x3c, !PT ;  /* 0x0000b4009b9b7a12 */ /* 0x000fe800078e3cff */
[----:B------:R-:W-:Y:S01]  /*d130*/  ISETP.GE.AND P2, PT, R155, RZ, PT ;  /* 0x000000ff9b00720c */ /* 0x000fe20003f46270 */
        /* <DEDUP_REMOVED lines=25> */
[----:B------:R-:W-:Y:S09]  /*d2d0*/  ISETP.NE.AND P1, PT, RZ, c[0x0][0x2d0], PT ;  /* 0x0000b400ff007a0c */ /* 0x000ff20003f25270 */
        /* <DEDUP_REMOVED lines=9> */
[-C--:B------:R-:W-:Y:S02]  /*d370*/  LEA.HI.X.SX32 R157, R155, R231.reuse, 0x2, P1 ;  /* 0x000000e79b9d7211 */ /* 0x080fe400008f16ff */
[----:B------:R-:W-:Y:S01]  /*d380*/  LEA.HI.X.SX32 R153, R151, R231, 0x2, P0 ;  /* 0x000000e797997211 */ /* 0x000fe200000f16ff */
[----:B------:R-:W-:Y:S02]  /*d390*/  IMAD.MOV.U32 R151, RZ, RZ, c[0x0][0x2d0] ;  /* 0x0000b400ff977624 */ /* 0x000fe400078e00ff */
[----:B------:R-:W2:Y:S02]  /*d3a0*/  LDG.E R2, [R156.64] ;  /* 0x0000000c9c027981 */ /* 0x000ea4000c1e1900 */
[----:B------:R-:W-:Y:S02]  /*d3b0*/  IMAD R151, R0, R151, -0x100 ;  /* 0xffffff0000977424 */ /* 0x000fe400078e0297 */
[----:B------:R-:W2:Y:S02]  /*d3c0*/  LDG.E R153, [R152.64] ;  /* 0x0000000c98997981 */ /* 0x000ea4000c1e1900 */
        /* <DEDUP_REMOVED lines=11> */
.L_x_1560:
[----:B------:R-:W-:Y:S01]  /*d480*/  USHF.L.U32 UR5, UR7, 0x6, URZ ;  /* 0x0000000607057899 */ /* 0x000fe2000800063f */
[C---:B------:R-:W-:Y:S01]  /*d490*/  LEA R226, P0, R154.reuse, R226, 0x1 ;  /* 0x000000e29ae27211 */ /* 0x040fe200078008ff */
[----:B------:R-:W-:Y:S03]  /*d4a0*/  USHF.L.U64.HI UR7, UR7, UR10, UR4 ;  /* 0x0000000a07077299 */ /* 0x000fe60008010204 */
        /* <DEDUP_REMOVED lines=27> */
.L_x_1559:
        /* <DEDUP_REMOVED lines=695> */
[----:B--2---:R-:W-:Y:S01]  /*101d0*/  F2FP.BF16.PACK_AB R133, R45, R44 ;  /* 0x0000002c2d85723e */ /* 0x004fe200000010ff */
        /* <DEDUP_REMOVED lines=18> */
.L_x_1557:
[----:B------:R-:W1:Y:S01]  /*10300*/  SHFL.BFLY PT, R5, R234, 0x2, 0x1f ;  /* 0x0c401f00ea057f89 */ /* 0x000e6200000e0000 */
[----:B------:R-:W-:Y:S01]  /*10310*/  IMAD.MOV.U32 R11, RZ, RZ, 0x3f800000 ;  /* 0x3f800000ff0b7424 */ /* 0x000fe200078e00ff */
[----:B------:R-:W-:Y:S01]  /*10320*/  BSSY B0, `(.L_x_1562) ;  /* 0x0000081000007945 */ /* 0x000fe20003800000 */
[----:B------:R-:W-:Y:S01]  /*10330*/  IMAD.MOV.U32 R9, RZ, RZ, 0x3f800000 ;  /* 0x3f800000ff097424 */ /* 0x000fe200078e00ff */
[----:B------:R-:W2:Y:S04]  /*10340*/  SHFL.BFLY PT, R4, R233, 0x2, 0x1f ;  /* 0x0c401f00e9047f89 */ /* 0x000ea800000e0000 */
[----:B------:R-:W3:Y:S01]  /*10350*/  S2R R6, SR_TID.X ;  /* 0x0000000000067919 */ /* 0x000ee20000002100 */
[----:B-1----:R-:W-:-:S02]  /*10360*/  FADD.FTZ R10, R5, R234 ;  /* 0x000000ea050a7221 */ /* 0x002fc40000010000 */
[----:B--2---:R-:W-:-:S03]  /*10370*/  FADD.FTZ R3, R4, R233 ;  /* 0x000000e904037221 */ /* 0x004fc60000010000 */
[----:B------:R-:W1:Y:S01]  /*10380*/  SHFL.BFLY PT, R7, R10, 0x1, 0x1f ;  /* 0x0c201f000a077f89 */ /* 0x000e6200000e0000 */
[----:B---3--:R-:W-:-:S03]  /*10390*/  SHF.R.S32.HI R5, RZ, 0x1f, R6 ;  /* 0x0000001fff057819 */ /* 0x008fc60000011406 */
[----:B------:R-:W2:Y:S01]  /*103a0*/  SHFL.BFLY PT, R8, R3, 0x1, 0x1f ;  /* 0x0c201f0003087f89 */ /* 0x000ea200000e0000 */
[CC--:B------:R-:W-:Y:S02]  /*103b0*/  LEA.HI R4, R5.reuse, R6.reuse, RZ, 0x2 ;  /* 0x0000000605047211 */ /* 0x0c0fe400078f10ff */
[----:B------:R-:W-:Y:S02]  /*103c0*/  LEA.HI R5, R5, R6, RZ, 0x5 ;  /* 0x0000000605057211 */ /* 0x000fe400078f28ff */
[----:B------:R-:W-:-:S05]  /*103d0*/  LOP3.LUT R13, R4, 0xfffffffc, RZ, 0xc0, !PT ;  /* 0xfffffffc040d7812 */ /* 0x000fca00078ec0ff */
[----:B------:R-:W-:Y:S02]  /*103e0*/  IMAD.IADD R13, R6, 0x1, -R13 ;  /* 0x00000001060d7824 */ /* 0x000fe400078e0a0d */
[----:B-1----:R-:W-:Y:S02]  /*103f0*/  FADD.FTZ R7, R10, R7 ;  /* 0x000000070a077221 */ /* 0x002fe40000010000 */
[----:B--2---:R-:W-:-:S03]  /*10400*/  FADD.FTZ R8, R3, R8 ;  /* 0x0000000803087221 */ /* 0x004fc60000010000 */
[----:B------:R-:W-:Y:S02]  /*10410*/  FSETP.NE.FTZ.AND P3, PT, R7, RZ, PT ;  /* 0x000000ff0700720b */ /* 0x000fe40003f75000 */
[----:B------:R-:W-:Y:S02]  /*10420*/  SHF.R.S32.HI R3, RZ, 0x2, R4 ;  /* 0x00000002ff037819 */ /* 0x000fe40000011404 */
[----:B------:R-:W-:Y:S02]  /*10430*/  FSETP.NE.FTZ.AND P4, PT, R8, RZ, PT ;  /* 0x000000ff0800720b */ /* 0x000fe40003f95000 */
[----:B------:R-:W-:-:S04]  /*10440*/  SHF.R.S32.HI R10, RZ, 0x1f, R3 ;  /* 0x0000001fff0a7819 */ /* 0x000fc80000011403 */
[----:B------:R-:W-:-:S03]  /*10450*/  LEA.HI R10, R10, R3, RZ, 0x3 ;  /* 0x000000030a0a7211 */ /* 0x000fc600078f18ff */
[----:B------:R-:W1:Y:S01]  /*10460*/  @P3 MUFU.RCP R11, R7 ;  /* 0x00000007000b3308 */ /* 0x000e620000001000 */
[----:B------:R-:W-:-:S04]  /*10470*/  LOP3.LUT R10, R10, 0xfffffff8, RZ, 0xc0, !PT ;  /* 0xfffffff80a0a7812 */ /* 0x000fc800078ec0ff */
[----:B------:R-:W-:Y:S02]  /*10480*/  IADD3 R12, R3, -R10, RZ ;  /* 0x8000000a030c7210 */ /* 0x000fe40007ffe0ff */
[----:B------:R-:W-:Y:S01]  /*10490*/  SHF.R.S32.HI R10, RZ, 0x5, R5 ;  /* 0x00000005ff0a7819 */ /* 0x000fe20000011405 */
[----:B------:R-:W2:Y:S01]  /*104a0*/  @P4 MUFU.RCP R9, R8 ;  /* 0x0000000800094308 */ /* 0x000ea20000001000 */
[----:B------:R-:W-:-:S04]  /*104b0*/  LOP3.LUT R5, R5, 0xffffffe0, RZ, 0xc0, !PT ;  /* 0xffffffe005057812 */ /* 0x000fc800078ec0ff */
[----:B------:R-:W-:Y:S02]  /*104c0*/  IADD3 R5, -R5, R6, RZ ;  /* 0x0000000605057210 */ /* 0x000fe40007ffe1ff */
[----:B------:R-:W-:Y:S01]  /*104d0*/  MOV R6, 0x7f800000 ;  /* 0x7f80000000067802 */ /* 0x000fe20000000f00 */
[C---:B-1----:R-:W-:Y:S01]  /*104e0*/  FMUL.FTZ R147, R11.reuse, R147 ;  /* 0x000000930b937220 */ /* 0x042fe20000410000 */
[----:B------:R-:W-:Y:S01]  /*104f0*/  @P4 MUFU.LG2 R8, R8 ;  /* 0x0000000800084308 */ /* 0x000fe20000000c00 */
[C---:B------:R-:W-:Y:S02]  /*10500*/  FMUL.FTZ R146, R11.reuse, R146 ;  /* 0x000000920b927220 */ /* 0x040fe40000410000 */
[C---:B------:R-:W-:Y:S02]  /*10510*/  FMUL.FTZ R143, R11.reuse, R143 ;  /* 0x0000008f0b8f7220 */ /* 0x040fe40000410000 */
[----:B------:R-:W-:Y:S01]  /*10520*/  FMUL.FTZ R142, R11, R142 ;  /* 0x0000008e0b8e7220 */ /* 0x000fe20000410000 */
[----:B------:R-:W-:Y:S01]  /*10530*/  F2FP.BF16.PACK_AB R146, R147, R146 ;  /* 0x000000929392723e */ /* 0x000fe200000010ff */
[C---:B------:R-:W-:Y:S01]  /*10540*/  FMUL.FTZ R139, R11.reuse, R139 ;  /* 0x0000008b0b8b7220 */ /* 0x040fe20000410000 */
[----:B------:R-:W1:Y:S01]  /*10550*/  @P3 MUFU.LG2 R7, R7 ;  /* 0x0000000700073308 */ /* 0x000e620000000c00 */
[----:B------:R-:W-:Y:S01]  /*10560*/  FMUL.FTZ R138, R11, R138 ;  /* 0x0000008a0b8a7220 */ /* 0x000fe20000410000 */
[----:B------:R-:W-:Y:S01]  /*10570*/  F2FP.BF16.PACK_AB R142, R143, R142 ;  /* 0x0000008e8f8e723e */ /* 0x000fe200000010ff */
[----:B------:R-:W-:-:S02]  /*10580*/  FMUL.FTZ R135, R11, R135 ;  /* 0x000000870b877220 */ /* 0x000fc40000410000 */
[----:B------:R-:W-:Y:S01]  /*10590*/  FMUL.FTZ R134, R11, R134 ;  /* 0x000000860b867220 */ /* 0x000fe20000410000 */
[----:B------:R-:W-:Y:S01]  /*105a0*/  LEA.HI R11, R12, R12, RZ, 0x1 ;  /* 0x0000000c0c0b7211 */ /* 0x000fe200078f08ff */
[----:B--2---:R-:W-:Y:S01]  /*105b0*/  FMUL.FTZ R144, R9, R144 ;  /* 0x0000009009907220 */ /* 0x004fe20000410000 */
[----:B------:R-:W-:Y:S01]  /*105c0*/  F2FP.BF16.PACK_AB R138, R139, R138 ;  /* 0x0000008a8b8a723e */ /* 0x000fe200000010ff */
[C---:B------:R-:W-:Y:S01]  /*105d0*/  FMUL.FTZ R145, R9.reuse, R145 ;  /* 0x0000009109917220 */ /* 0x040fe20000410000 */
[----:B------:R-:W-:Y:S01]  /*105e0*/  SHF.R.S32.HI R14, RZ, 0x1, R11 ;  /* 0x00000001ff0e7819 */ /* 0x000fe2000001140b */
[----:B------:R-:W-:Y:S01]  /*105f0*/  FMUL.FTZ R140, R9, R140 ;  /* 0x0000008c098c7220 */ /* 0x000fe20000410000 */
[----:B------:R-:W-:Y:S01]  /*10600*/  LOP3.LUT R11, R11, 0x3fffffe, RZ, 0xc0, !PT ;  /* 0x03fffffe0b0b7812 */ /* 0x000fe200078ec0ff */
[C---:B------:R-:W-:Y:S01]  /*10610*/  FMUL.FTZ R141, R9.reuse, R141 ;  /* 0x0000008d098d7220 */ /* 0x040fe20000410000 */
[C---:B------:R-:W-:Y:S01]  /*10620*/  LOP3.LUT P0, RZ, R14.reuse, 0x2, RZ, 0xc0, !PT ;  /* 0x000000020eff7812 */ /* 0x040fe2000780c0ff */
[----:B------:R-:W-:Y:S01]  /*10630*/  IMAD.SHL.U32 R15, R14, 0x40, RZ ;  /* 0x000000400e0f7824 */ /* 0x000fe200078e00ff */
[----:B------:R-:W-:Y:S01]  /*10640*/  IADD3 R11, R12, -R11, RZ ;  /* 0x8000000b0c0b7210 */ /* 0x000fe20007ffe0ff */
[----:B------:R-:W-:Y:S01]  /*10650*/  IMAD R12, R10, 0x100, R13 ;  /* 0x000001000a0c7824 */ /* 0x000fe200078e020d */
[----:B------:R-:W-:Y:S01]  /*10660*/  LOP3.LUT R13, R14, 0x1, RZ, 0xc0, !PT ;  /* 0x000000010e0d7812 */ /* 0x000fe200078ec0ff */
[----:B------:R-:W-:Y:S01]  /*10670*/  FMUL.FTZ R136, R9, R136 ;  /* 0x0000008809887220 */ /* 0x000fe20000410000 */
[----:B------:R-:W-:Y:S01]  /*10680*/  LOP3.LUT R15, R15, 0xc0, RZ, 0xc0, !PT ;  /* 0x000000c00f0f7812 */ /* 0x000fe200078ec0ff */
[----:B------:R-:W-:Y:S01]  /*10690*/  IMAD R11, R11, 0x10, R12 ;  /* 0x000000100b0b7824 */ /* 0x000fe200078e020c */
[----:B------:R-:W-:Y:S01]  /*106a0*/  ISETP.NE.U32.AND P1, PT, R13, 0x1, PT ;  /* 0x000000010d00780c */ /* 0x000fe20003f25070 */
[----:B------:R-:W-:Y:S01]  /*106b0*/  IMAD.MOV.U32 R13, RZ, RZ, -0x10 ;  /* 0xfffffff0ff0d7424 */ /* 0x000fe200078e00ff */
[----:B------:R-:W-:Y:S01]  /*106c0*/  LEA.HI R16, R15, R15, RZ, 0x1d ;  /* 0x0000000f0f107211 */ /* 0x000fe200078fe8ff */
[----:B------:R-:W-:Y:S01]  /*106d0*/  FMUL.FTZ R137, R9, R137 ;  /* 0x0000008909897220 */ /* 0x000fe20000410000 */
[----:B------:R-:W-:Y:S01]  /*106e0*/  F2FP.BF16.PACK_AB R144, R145, R144 ;  /* 0x000000909190723e */ /* 0x000fe200000010ff */
[----:B------:R-:W-:Y:S01]  /*106f0*/  FMUL.FTZ R132, R9, R132 ;  /* 0x0000008409847220 */ /* 0x000fe20000410000 */
[----:B------:R-:W-:Y:S01]  /*10700*/  LEA R16, R11, R16, 0x1 ;  /* 0x000000100b107211 */ /* 0x000fe200078e08ff */
[----:B------:R-:W-:Y:S01]  /*10710*/  FMUL.FTZ R9, R9, R133 ;  /* 0x0000008509097220 */ /* 0x000fe20000410000 */
[----:B------:R-:W-:Y:S01]  /*10720*/  SEL R14, R13, 0x10, !P1 ;  /* 0x000000100d0e7807 */ /* 0x000fe20004800000 */
[----:B------:R-:W2:Y:S01]  /*10730*/  LDC.U8 R12, c[0x0][0x328] ;  /* 0x0000ca00ff0c7b82 */ /* 0x000ea20000000000 */
[----:B------:R-:W-:Y:S01]  /*10740*/  SHF.L.U32 R15, R16, 0x1, RZ ;  /* 0x00000001100f7819 */ /* 0x000fe200000006ff */
[----:B------:R-:W3:Y:S01]  /*10750*/  S2R R11, SR_CTAID.Y ;  /* 0x00000000000b7919 */ /* 0x000ee20000002600 */
[----:B------:R-:W-:Y:S01]  /*10760*/  F2FP.BF16.PACK_AB R140, R141, R140 ;  /* 0x0000008c8d8c723e */ /* 0x000fe200000010ff */
[----:B-1----:R-:W-:Y:S01]  /*10770*/  @P3 FMUL.FTZ R7, R7, 0.69314718246459960938 ;  /* 0x3f31721807073820 */ /* 0x002fe20000410000 */
[C---:B------:R-:W-:Y:S01]  /*10780*/  IADD3 R21, R15.reuse, 0x20, RZ ;  /* 0x000000200f157810 */ /* 0x040fe20007ffe0ff */
[C---:B------:R-:W-:Y:S01]  /*10790*/  IMAD.IADD R23, R15.reuse, 0x1, R14 ;  /* 0x000000010f177824 */ /* 0x040fe200078e020e */
[----:B------:R-:W-:Y:S01]  /*107a0*/  @P0 IADD3 R21, R15, -0x20, RZ ;  /* 0xffffffe00f150810 */ /* 0x000fe20007ffe0ff */
[----:B------:R-:W-:Y:S01]  /*107b0*/  STS [R15], R144 ;  /* 0x000000900f007388 */ /* 0x000fe20000000800 */
[----:B------:R-:W-:Y:S01]  /*107c0*/  F2FP.BF16.PACK_AB R136, R137, R136 ;  /* 0x000000888988723e */ /* 0x000fe200000010ff */
[----:B------:R-:W-:Y:S01]  /*107d0*/  @P3 FFMA.FTZ R6, R0, c[0x0][0x238], R7 ;  /* 0x00008e0000063a23 */ /* 0x000fe20000010007 */
[----:B------:R-:W-:Y:S01]  /*107e0*/  F2FP.BF16.PACK_AB R132, R9, R132 ;  /* 0x000000840984723e */ /* 0x000fe200000010ff */
[----:B------:R-:W-:Y:S01]  /*107f0*/  STS [R15+0x200], R146 ;  /* 0x000200920f007388 */ /* 0x000fe20000000800 */
[----:B------:R-:W-:-:S02]  /*10800*/  F2FP.BF16.PACK_AB R134, R135, R134 ;  /* 0x000000868786723e */ /* 0x000fc400000010ff */
[----:B------:R-:W-:Y:S01]  /*10810*/  IADD3 R25, R14, R21, RZ ;  /* 0x000000150e197210 */ /* 0x000fe20007ffe0ff */
[----:B------:R-:W-:Y:S01]  /*10820*/  STS [R23], R140 ;  /* 0x0000008c17007388 */ /* 0x000fe20000000800 */
[----:B------:R-:W-:-:S03]  /*10830*/  ISETP.NE.AND P1, PT, R218, -0x1, PT ;  /* 0xffffffffda00780c */ /* 0x000fc60003f25270 */
[----:B------:R1:W-:Y:S04]  /*10840*/  STS [R23+0x200], R142 ;  /* 0x0002008e17007388 */ /* 0x0003e80000000800 */
[----:B------:R-:W-:Y:S01]  /*10850*/  STS [R21], R136 ;  /* 0x0000008815007388 */ /* 0x000fe20000000800 */
[----:B--2---:R-:W-:-:S03]  /*10860*/  ISETP.NE.AND P2, PT, R12, RZ, PT ;  /* 0x000000ff0c00720c */ /* 0x004fc60003f45270 */
[----:B------:R2:W-:Y:S01]  /*10870*/  STS [R21+0x200], R138 ;  /* 0x0002008a15007388 */ /* 0x0005e20000000800 */
[C---:B------:R-:W-:Y:S01]  /*10880*/  ISETP.NE.OR P0, PT, R218.reuse, -0x1, !P2 ;  /* 0xffffffffda00780c */ /* 0x040fe20005705670 */
[----:B------:R-:W-:Y:S01]  /*10890*/  @P1 IMAD.WIDE.U32 R26, R218, c[0x0][0x1e8], RZ ;  /* 0x00007a00da1a1a25 */ /* 0x000fe200078e00ff */
[----:B---3--:R-:W-:Y:S01]  /*108a0*/  @!P1 SHF.R.S32.HI R20, RZ, 0x1f, R11 ;  /* 0x0000001fff149819 */ /* 0x008fe2000001140b */
[----:B------:R-:W-:Y:S02]  /*108b0*/  STS [R25], R132 ;  /* 0x0000008419007388 */ /* 0x000fe40000000800 */
[----:B------:R-:W-:Y:S02]  /*108c0*/  @P1 IMAD.MOV.U32 R22, RZ, RZ, R26 ;  /* 0x000000ffff161224 */ /* 0x000fe400078e001a */
[----:B------:R3:W-:Y:S01]  /*108d0*/  STS [R25+0x200], R134 ;  /* 0x0002008619007388 */ /* 0x0007e20000000800 */
[----:B------:R-:W-:-:S03]  /*108e0*/  @!P1 IMAD R20, R20, c[0x0][0x1e0], RZ ;  /* 0x0000780014149a24 */ /* 0x000fc600078e02ff */
[----:B------:R-:W-:Y:S01]  /*108f0*/  BAR.SYNC.DEFER_BLOCKING 0x0 ;  /* 0x0000000000007b1d */ /* 0x000fe20000010000 */
[----:B------:R-:W-:Y:S01]  /*10900*/  @!P1 IMAD R20, R11, c[0x0][0x1e4], R20 ;  /* 0x000079000b149a24 */ /* 0x000fe200078e0214 */
[----:B-1----:R-:W-:-:S04]  /*10910*/  SHF.R.S32.HI R23, RZ, 0x1f, R10 ;  /* 0x0000001fff177819 */ /* 0x002fc8000001140a */
[----:B------:R-:W1:Y:S01]  /*10920*/  S2R R9, SR_CTAID.Z ;  /* 0x0000000000097919 */ /* 0x000e620000002700 */
[----:B------:R-:W-:Y:S01]  /*10930*/  LEA.HI R23, R23, R10, RZ, 0x2 ;  /* 0x0000000a17177211 */ /* 0x000fe200078f10ff */
[----:B--2---:R-:W-:-:S03]  /*10940*/  @P1 IMAD R21, R218, c[0x0][0x1ec], R27 ;  /* 0x00007b00da151a24 */ /* 0x004fc600078e021b */
[----:B------:R-:W-:Y:S01]  /*10950*/  LOP3.LUT R23, R23, 0xfffffffc, RZ, 0xc0, !PT ;  /* 0xfffffffc17177812 */ /* 0x000fe200078ec0ff */
[----:B------:R-:W-:Y:S01]  /*10960*/  @!P0 IMAD R218, R11, c[0x0][0x214], RZ ;  /* 0x000085000bda8a24 */ /* 0x000fe200078e02ff */
[----:B------:R-:W-:Y:S01]  /*10970*/  LOP3.LUT P0, RZ, R5, 0x3, RZ, 0xc0, !PT ;  /* 0x0000000305ff7812 */ /* 0x000fe2000780c0ff */
[----:B------:R-:W-:Y:S02]  /*10980*/  IMAD.MOV.U32 R5, RZ, RZ, 0x7f800000 ;  /* 0x7f800000ff057424 */ /* 0x000fe400078e00ff */
[----:B------:R-:W-:Y:S02]  /*10990*/  IMAD.IADD R23, R10, 0x1, -R23 ;  /* 0x000000010a177824 */ /* 0x000fe400078e0a17 */
[----:B---3--:R-:W-:Y:S01]  /*109a0*/  @!P1 IMAD.WIDE.U32 R24, R11, c[0x0][0x1e0], RZ ;  /* 0x000078000b189a25 */ /* 0x008fe200078e00ff */
[----:B------:R2:W3:Y:S03]  /*109b0*/  LDS.128 R12, [R221] ;  /* 0x00000000dd0c7984 */ /* 0x0004e60000000c00 */
[----:B------:R-:W-:Y:S01]  /*109c0*/  @!P1 IMAD.MOV.U32 R22, RZ, RZ, R24 ;  /* 0x000000ffff169224 */ /* 0x000fe200078e0018 */
[----:B------:R-:W-:Y:S01]  /*109d0*/  @!P1 IADD3 R21, R25, R20, RZ ;  /* 0x0000001419159210 */ /* 0x000fe20007ffe0ff */
[----:B------:R-:W-:Y:S01]  /*109e0*/  @P4 FMUL.FTZ R25, R8, 0.69314718246459960938 ;  /* 0x3f31721808194820 */ /* 0x000fe20000410000 */
[----:B------:R2:W4:Y:S01]  /*109f0*/  LDS.128 R16, [R221+0x800] ;  /* 0x00080000dd107984 */ /* 0x0005220000000c00 */
[----:B------:R-:W-:Y:S01]  /*10a00*/  LEA R23, R23, R228, 0x4 ;  /* 0x000000e417177211 */ /* 0x000fe200078e20ff */
[----:B-1----:R-:W-:-:S02]  /*10a10*/  @!P2 IMAD R11, R11, c[0x0][0x1c0], R9 ;  /* 0x000070000b0baa24 */ /* 0x002fc400078e0209 */
[----:B------:R-:W-:Y:S02]  /*10a20*/  @P2 IMAD R218, R9, c[0x0][0x234], R218 ;  /* 0x00008d0009da2a24 */ /* 0x000fe400078e02da */
[----:B------:R-:W-:Y:S02]  /*10a30*/  @P4 FFMA.FTZ R5, R2, c[0x0][0x238], R25 ;  /* 0x00008e0002054a23 */ /* 0x000fe40000010019 */
[----:B------:R-:W-:Y:S01]  /*10a40*/  @!P2 IMAD R218, R11, c[0x0][0x214], RZ ;  /* 0x000085000bdaaa24 */ /* 0x000fe200078e02ff */
[----:B------:R-:W-:Y:S05]  /*10a50*/  @P0 BRA `(.L_x_1563) ;  /* 0x000000d000000947 */ /* 0x000fea0003800000 */
[----:B------:R-:W1:Y:S02]  /*10a60*/  S2R R7, SR_CTAID.X ;  /* 0x0000000000077919 */ /* 0x000e640000002500 */
[C---:B-1----:R-:W-:Y:S02]  /*10a70*/  IMAD R218, R7.reuse, 0x40, R218 ;  /* 0x0000004007da7824 */ /* 0x042fe400078e02da */
        /* <DEDUP_REMOVED lines=11> */
.L_x_1563:
[----:B------:R-:W-:Y:S05]  /*10b30*/  BSYNC B0 ;  /* 0x0000000000007941 */ /* 0x000fea0003800000 */
.L_x_1562:
[----:B------:R-:W5:Y:S01]  /*10b40*/  S2R R7, SR_CTAID.X ;  /* 0x0000000000077919 */ /* 0x000f620000002500 */
[----:B------:R-:W-:Y:S01]  /*10b50*/  SHF.R.S32.HI R2, RZ, 0x1f, R9 ;  /* 0x0000001fff027819 */ /* 0x000fe20000011409 */
[----:B------:R-:W-:Y:S04]  /*10b60*/  BSSY B0, `(.L_x_1564) ;  /* 0x0000016000007945 */ /* 0x000fe80003800000 */
[----:B------:R-:W-:-:S04]  /*10b70*/  IMAD R2, R2, c[0x0][0x1f0], RZ ;  /* 0x00007c0002027a24 */ /* 0x000fc800078e02ff */
[----:B------:R-:W-:Y:S01]  /*10b80*/  IMAD R2, R9, c[0x0][0x1f4], R2 ;  /* 0x00007d0009027a24 */ /* 0x000fe200078e0202 */
[----:B-1---5:R-:W-:-:S04]  /*10b90*/  SHF.L.U32 R5, R7, 0x6, RZ ;  /* 0x0000000607057819 */ /* 0x022fc800000006ff */
[----:B------:R-:W-:Y:S01]  /*10ba0*/  SHF.R.S32.HI R0, RZ, 0x1f, R5 ;  /* 0x0000001fff007819 */ /* 0x000fe20000011405 */
[----:B------:R-:W-:-:S04]  /*10bb0*/  IMAD.WIDE.U32 R222, R5, c[0x0][0x1e8], R222 ;  /* 0x00007a0005de7a25 */ /* 0x000fc800078e00de */
[----:B------:R-:W-:Y:S01]  /*10bc0*/  IMAD R0, R0, c[0x0][0x1e8], RZ ;  /* 0x00007a0000007a24 */ /* 0x000fe200078e02ff */
[----:B------:R-:W-:-:S03]  /*10bd0*/  IADD3 R22, P0, R22, R222, RZ ;  /* 0x000000de16167210 */ /* 0x000fc60007f1e0ff */
[----:B------:R-:W-:-:S05]  /*10be0*/  IMAD R0, R5, c[0x0][0x1ec], R0 ;  /* 0x00007b0005007a24 */ /* 0x000fca00078e0200 */
[----:B------:R-:W-:Y:S02]  /*10bf0*/  IADD3.X R23, R21, R0, R223, P0, !PT ;  /* 0x0000000015177210 */ /* 0x000fe400007fe4df */
[----:B------:R-:W-:-:S03]  /*10c00*/  ISETP.GE.AND P0, PT, R224, R214, PT ;  /* 0x000000d6e000720c */ /* 0x000fc60003f06270 */
        /* <DEDUP_REMOVED lines=10> */
[----:B---3--:R1:W-:Y:S02]  /*10cb0*/  STG.E.128 [R20.64], R12 ;  /* 0x0000000c14007986 */ /* 0x0083e4000c101d0c */
.L_x_1565:
[----:B------:R-:W-:Y:S05]  /*10cc0*/  BSYNC B0 ;  /* 0x0000000000007941 */ /* 0x000fea0003800000 */
.L_x_1564:
[----:B------:R-:W-:Y:S01]  /*10cd0*/  IMAD R7, R7, -0x40, R220 ;  /* 0xffffffc007077824 */ /* 0x000fe200078e02dc */
[----:B------:R-:W-:-:S04]  /*10ce0*/  LEA.HI.SX32 R4, R4, 0x20, 0x1e ;  /* 0x0000002004047811 */ /* 0x000fc800078ff2ff */
[----:B------:R-:W-:-:S13]  /*10cf0*/  ISETP.GE.AND P0, PT, R4, R7, PT ;  /* 0x000000070400720c */ /* 0x000fda0003f06270 */
        /* <DEDUP_REMOVED lines=11> */
[----:B----4-:R-:W-:Y:S01]  /*10db0*/  STG.E.128 [R2.64], R16 ;  /* 0x0000001002007986 */ /* 0x010fe2000c101d0c */
[----:B------:R-:W-:Y:S05]  /*10dc0*/  EXIT ;  /* 0x000000000000794d */ /* 0x000fea0003800000 */
.L_x_1566:
        /* <DEDUP_REMOVED lines=11> */
.L_x_5202:


//--------------------- .text._ZN5flash24flash_fwd_splitkv_kernelI23Flash_fwd_kernel_traitsILi32ELi64ELi256ELi4ELb0ELb0EN7cutlass10bfloat16_tE19Flash_kernel_traitsILi32ELi64ELi256ELi4ES3_EELb1ELb0ELb0ELb0ELb1ELb1ELb0ELb0EEEvNS_16Flash_fwd_paramsE --------------------------
	.section	.text._ZN5flash24flash_fwd_splitkv_kernelI23Flash_fwd_kernel_traitsILi32ELi64ELi256ELi4ELb0ELb0EN7cutlass10bfloat16_tE19Flash_kernel_traitsILi32ELi64ELi256ELi4ES3_EELb1ELb0ELb0ELb0ELb1ELb1ELb0ELb0EEEvNS_16Flash_fwd_paramsE,"ax",@progbits
	.sectioninfo	@"SHI_REGISTERS=255"
	.align	128
        .global         _ZN5flash24flash_fwd_splitkv_kernelI23Flash_fwd_kernel_traitsILi32ELi64ELi256ELi4ELb0ELb0EN7cutlass10bfloat16_tE19Flash_kernel_traitsILi32ELi64ELi256ELi4ES3_EELb1ELb0ELb0ELb0ELb1ELb1ELb0ELb0EEEvNS_16Flash_fwd_paramsE
        .type           _ZN5flash24flash_fwd_splitkv_kernelI23Flash_fwd_kernel_traitsILi32ELi64ELi256ELi4ELb0ELb0EN7cutlass10bfloat16_tE19Flash_kernel_traitsILi32ELi64ELi256ELi4ES3_EELb1ELb0ELb0ELb0ELb1ELb1ELb0ELb0EEEvNS_16Flash_fwd_paramsE,@function
        .size           _ZN5flash24flash_fwd_splitkv_kernelI23Flash_fwd_kernel_traitsILi32ELi64ELi256ELi4ELb0ELb0EN7cutlass10bfloat16_tE19Flash_kernel_traitsILi32ELi64ELi256ELi4ES3_EELb1ELb0ELb0ELb0ELb1ELb1ELb0ELb0EEEvNS_16Flash_fwd_paramsE,(.L_x_5203 - _ZN5flash24flash_fwd_splitkv_kernelI23Flash_fwd_kernel_traitsILi32ELi64ELi256ELi4ELb0ELb0EN7cutlass10bfloat16_tE19Flash_kernel_traitsILi32ELi64ELi256ELi4ES3_EELb1ELb0ELb0ELb0ELb1ELb1ELb0ELb0EEEvNS_16Flash_fwd_paramsE)
        .other          _ZN5flash24flash_fwd_splitkv_kernelI23Flash_fwd_kernel_traitsILi32ELi64ELi256ELi4ELb0ELb0EN7cutlass10bfloat16_tE19Flash_kernel_traitsILi32ELi64ELi256ELi4ES3_EELb1ELb0ELb0ELb0ELb1ELb1ELb0ELb0EEEvNS_16Flash_fwd_paramsE,@"STO_CUDA_ENTRY STV_DEFAULT"
_ZN5flash24flash_fwd_splitkv_kernelI23Flash_fwd_kernel_traitsILi32ELi64ELi256ELi4ELb0ELb0EN7cutlass10bfloat16_tE19Flash_kernel_traitsILi32ELi64ELi256ELi4ES3_EELb1ELb0ELb0ELb0ELb1ELb1ELb0ELb0EEEvNS_16Flash_fwd_paramsE:
.text._ZN5flash24flash_fwd_splitkv_kernelI23Flash_fwd_kernel_traitsILi32ELi64ELi256ELi4ELb0ELb0EN7cutlass10bfloat16_tE19Flash_kernel_traitsILi32ELi64ELi256ELi4ES3_EELb1ELb0ELb0ELb0ELb1ELb1ELb0ELb0EEEvNS_16Flash_fwd_paramsE:
        /* <DEDUP_REMOVED lines=16> */
[----:B------:R1:W2:Y:S04]  /*0100*/  @P2 LDG.E R172, [R4.64] ;  /* 0x0000000c04ac2981 */ /* 0x0002a8000c1e1900 */
[----:B------:R1:W2:Y:S01]  /*0110*/  @P2 LDG.E R175, [R4.64+0x4] ;  /* 0x0000040c04af2981 */ /* 0x0002a2000c1e1900 */
[----:B------:R-:W-:-:S06]  /*0120*/  IMAD.MOV.U32 R3, RZ, RZ, RZ ;  /* 0x000000ffff037224 */ /* 0x000fcc00078e00ff */
[----:B------:R3:W5:Y:S04]  /*0130*/  @!P1 LDG.E R18, [R8.64] ;  /* 0x0000000c08129981 */ /* 0x000768000c1e1900 */
[----:B------:R-:W4:Y:S04]  /*0140*/  S2R R22, SR_CTAID.X ;  /* 0x0000000000167919 */ /* 0x000f280000002500 */
[----:B------:R-:W2:Y:S01]  /*0150*/  S2R R6, SR_CTAID.Z ;  /* 0x0000000000067919 */ /* 0x000ea20000002700 */
[----:B-1----:R-:W-:-:S05]  /*0160*/  @P0 IMAD.WIDE R4, R7, R2, c[0x0][0x250] ;  /* 0x0000940007040625 */ /* 0x002fca00078e0202 */
[----:B------:R3:W5:Y:S01]  /*0170*/  @P0 LDG.E R3, [R4.64] ;  /* 0x0000000c04030981 */ /* 0x000762000c1e1900 */
[----:B------:R-:W-:-:S04]  /*0180*/  ISETP.NE.U32.AND P0, PT, RZ, c[0x0][0x248], PT ;  /* 0x00009200ff007a0c */ /* 0x000fc80003f05070 */
[----:B------:R-:W-:Y:S01]  /*0190*/  ISETP.NE.AND.EX P0, PT, RZ, c[0x0][0x24c], PT, P0 ;  /* 0x00009300ff007a0c */ /* 0x000fe20003f05300 */
[----:B--2---:R-:W-:Y:S02]  /*01a0*/  @P2 IMAD.IADD R175, R175, 0x1, -R172 ;  /* 0x00000001afaf2824 */ /* 0x004fe400078e0aac */
[----:B------:R-:W-:-:S10]  /*01b0*/  @!P2 IMAD.MOV.U32 R175, RZ, RZ, c[0x0][0x214] ;  /* 0x00008500ffafa624 */ /* 0x000fd400078e00ff */
[----:B------:R-:W-:Y:S05]  /*01c0*/  @!P0 BRA `(.L_x_1567) ;  /* 0x0000004000008947 */ /* 0x000fea0003800000 */
[----:B---34-:R-:W2:Y:S02]  /*01d0*/  @P3 LDG.E R4, [R8.64+0x4] ;  /* 0x0000040c08043981 */ /* 0x018ea4000c1e1900 */
[----:B--2--5:R-:W-:-:S06]  /*01e0*/  @P3 IADD3 R4, R4, -R18, RZ ;  /* 0x8000001204043210 */ /* 0x024fcc0007ffe0ff */
[----:B------:R1:W5:Y:S01]  /*01f0*/  @!P3 LDG.E R4, [R8.64] ;  /* 0x0000000c0804b981 */ /* 0x000362000c1e1900 */
[----:B------:R-:W-:Y:S05]  /*0200*/  BRA `(.L_x_1568) ;  /* 0x0000001000007947 */ /* 0x000fea0003800000 */
.L_x_1567:
[----:B---34-:R-:W-:Y:S02]  /*0210*/  MOV R4, c[0x0][0x218] ;  /* 0x0000860000047a02 */ /* 0x018fe40000000f00 */
.L_x_1568:
        /* <DEDUP_REMOVED lines=15> */
[----:B-1----:R-:W-:Y:S01]  /*0310*/  IADD3 R8, R46, 0xff, RZ ;  /* 0x000000ff2e087810 */ /* 0x002fe20007ffe0ff */
        /* <DEDUP_REMOVED lines=30> */
[--C-:B------:R-:W-:Y:S02]  /*0500*/  SHF.R.S32.HI R5, RZ, 0x1f, R4.reuse ;  /* 0x0000001fff057819 */ /* 0x100fe40000011404 */
        /* <DEDUP_REMOVED lines=26> */
.L_x_1571:
[----:B------:R-:W-:Y:S05]  /*06b0*/  BSYNC B0 ;  /* 0x0000000000007941 */ /* 0x000fea0003800000 */
.L_x_1570:
        /* <DEDUP_REMOVED lines=14> */
.L_x_1573:
[----:B------:R-:W-:Y:S05]  /*07a0*/  BSYNC B0 ;  /* 0x0000000000007941 */ /* 0x000fea0003800000 */
.L_x_1572:
[----:B------:R-:W-:-:S04]  /*07b0*/  LOP3.LUT P2, RZ, R47, 0x3, RZ, 0xc0, !PT ;  /* 0x000000032fff7812 */ /* 0x000fc8000784c0ff */
[-C--:B------:R-:W-:Y:S02]  /*07c0*/  ISETP.GE.OR P1, PT, R2, R175.reuse, P2 ;  /* 0x000000af0200720c */ /* 0x080fe40001726670 */
[----:B------:R-:W-:Y:S02]  /*07d0*/  IADD3 R2, P0, R7, R2, RZ ;  /* 0x0000000207027210 */ /* 0x000fe40007f1e0ff */
[----:B------:R-:W-:Y:S02]  /*07e0*/  ISETP.GE.OR P2, PT, R5, R175, P2 ;  /* 0x000000af0500720c */ /* 0x000fe40001746670 */
        /* <DEDUP_REMOVED lines=9> */
.L_x_1569:
        /* <DEDUP_REMOVED lines=47> */
[----:B------:R1:W2:Y:S01]  /*0b70*/  LDG.E R4, [R4.64] ;  /* 0x0000000c04047981 */ /* 0x0002a2000c1e1900 */
[----:B------:R-:W-:Y:S02]  /*0b80*/  IABS R0, c[0x0][0x1c8] ;  /* 0x0000720000007a13 */ /* 0x000fe40000000000 */
[----:B------:R-:W-:Y:S02]  /*0b90*/  IADD3 R2, -R2, RZ, RZ ;  /* 0x000000ff02027210 */ /* 0x000fe40007ffe1ff */
[----:B------:R-:W3:Y:S03]  /*0ba0*/  I2F.RP R8, R0 ;  /* 0x0000000000087306 */ /* 0x000ee60000209400 */
[----:B------:R-:W-:-:S05]  /*0bb0*/  IMAD R15, R2, c[0x0][0x2d0], R15 ;  /* 0x0000b400020f7a24 */ /* 0x000fca00078e020f */
[----:B------:R-:W-:Y:S01]  /*0bc0*/  SHF.R.S32.HI R14, RZ, 0x1f, R15 ;  /* 0x0000001fff0e7819 */ /* 0x000fe2000001140f */
[----:B---3--:R-:W3:Y:S02]  /*0bd0*/  MUFU.RCP R8, R8 ;  /* 0x0000000800087308 */ /* 0x008ee40000001000 */
[----:B---3--:R-:W-:-:S06]  /*0be0*/  IADD3 R8, R8, 0xffffffe, RZ ;  /* 0x0ffffffe08087810 */ /* 0x008fcc0007ffe0ff */
[----:B------:R-:W3:Y:S02]  /*0bf0*/  F2I.FTZ.U32.TRUNC.NTZ R9, R8 ;  /* 0x0000000800097305 */ /* 0x000ee4000021f000 */
[----:B---3--:R-:W-:Y:S01]  /*0c00*/  IMAD.MOV R3, RZ, RZ, -R9 ;  /* 0x000000ffff037224 */ /* 0x008fe200078e0a09 */
[----:B------:R-:W-:-:S03]  /*0c10*/  MOV R8, RZ ;  /* 0x000000ff00087202 */ /* 0x000fc60000000f00 */
[----:B-1----:R-:W-:Y:S01]  /*0c20*/  IMAD R5, R3, R0, RZ ;  /* 0x0000000003057224 */ /* 0x002fe200078e02ff */
        /* <DEDUP_REMOVED lines=30> */
[----:B------:R-:W-:-:S04]  /*0e10*/  IMAD.WIDE.U32 R54, R15, c[0x0][0x198], R2 ;  /* 0x000066000f367a25 */ /* 0x000fc800078e0002 */
[----:B------:R-:W-:Y:S01]  /*0e20*/  IMAD R2, R16, c[0x0][0x1b0], RZ ;  /* 0x00006c0010027a24 */ /* 0x000fe200078e02ff */
[----:B------:R-:W-:-:S03]  /*0e30*/  IADD3 R55, R55, R0, RZ ;  /* 0x0000000037377210 */ /* 0x000fc60007ffe0ff */
[C---:B------:R-:W-:Y:S02]  /*0e40*/  IMAD R2, R17.reuse, c[0x0][0x1b4], R2 ;  /* 0x00006d0011027a24 */ /* 0x040fe400078e0202 */
[----:B------:R-:W-:-:S04]  /*0e50*/  IMAD.WIDE.U32 R54, R17, c[0x0][0x1b0], R54 ;  /* 0x00006c0011367a25 */ /* 0x000fc800078e0036 */
[----:B------:R-:W-:Y:S01]  /*0e60*/  IMAD.IADD R2, R55, 0x1, R2 ;  /* 0x0000000137027824 */ /* 0x000fe200078e0202 */
[----:B------:R-:W-:Y:S05]  /*0e70*/  BRA `(.L_x_1575) ;  /* 0x0000049000007947 */ /* 0x000fea0003800000 */
.L_x_1574:
        /* <DEDUP_REMOVED lines=17> */
[----:B------:R-:W-:Y:S02]  /*0f90*/  MOV R5, R8 ;  /* 0x0000000800057202 */ /* 0x000fe40000000f00 */
.L_x_1576:
[----:B------:R-:W-:Y:S01]  /*0fa0*/  IABS R9, c[0x0][0x1c8] ;  /* 0x0000720000097a13 */ /* 0x000fe20000000000 */
[----:B------:R-:W-:Y:S01]  /*0fb0*/  @P3 IMAD.IADD R18, R3, 0x1, R18 ;  /* 0x0000000103123824 */ /* 0x000fe200078e0212 */
[----:B------:R-:W-:Y:S02]  /*0fc0*/  LEA R15, R37, 0xffffff00, 0x8 ;  /* 0xffffff00250f7811 */ /* 0x000fe400078e40ff */
[----:B------:R-:W1:Y:S01]  /*0fd0*/  I2F.RP R10, R9 ;  /* 0x00000009000a7306 */ /* 0x000e620000209400 */
[-C--:B------:R-:W-:Y:S02]  /*0fe0*/  LOP3.LUT R5, R5, R4.reuse, RZ, 0x3c, !PT ;  /* 0x0000000405057212 */ /* 0x080fe400078e3cff */
[----:B------:R-:W-:Y:S02]  /*0ff0*/  SHF.R.S32.HI R14, RZ, 0x1f, R15 ;  /* 0x0000001fff0e7819 */ /* 0x000fe4000001140f */
[----:B------:R-:W-:-:S04]  /*1000*/  LOP3.LUT R4, R5, R4, RZ, 0x3c, !PT ;  /* 0x0000000405047212 */ /* 0x000fc800078e3cff */
[----:B------:R-:W-:-:S05]  /*1010*/  LOP3.LUT R5, R5, R4, RZ, 0x3c, !PT ;  /* 0x0000000405057212 */ /* 0x000fca00078e3cff */
[----:B------:R-:W-:Y:S01]  /*1020*/  IMAD.WIDE.U32 R4, R15, c[0x0][0x198], R4 ;  /* 0x000066000f047a25 */ /* 0x000fe200078e0004 */
        /* <DEDUP_REMOVED lines=17> */
[----:B------:R-:W-:Y:S01]  /*1140*/  @P3 IMAD.WIDE.U32 R8, R18, c[0x0][0x1a0], RZ ;  /* 0x0000680012083a25 */ /* 0x000fe200078e00ff */
[----:B------:R-:W-:-:S03]  /*1150*/  LOP3.LUT R2, R6, c[0x0][0x1c8], RZ, 0x3c, !PT ;  /* 0x0000720006027a12 */ /* 0x000fc600078e3cff */
[----:B------:R-:W-:Y:S01]  /*1160*/  @P3 IMAD R18, R18, c[0x0][0x1a4], R9 ;  /* 0x0000690012123a24 */ /* 0x000fe200078e0209 */
[----:B------:R-:W-:Y:S01]  /*1170*/  ISETP.GE.AND P1, PT, R2, RZ, PT ;  /* 0x000000ff0200720c */ /* 0x000fe20003f26270 */
[----:B------:R-:W-:Y:S01]  /*1180*/  IMAD R2, R14, c[0x0][0x198], RZ ;  /* 0x000066000e027a24 */ /* 0x000fe200078e02ff */
[----:B------:R-:W-:-:S03]  /*1190*/  @P3 MOV R19, R8 ;  /* 0x0000000800133202 */ /* 0x000fc60000000f00 */
[----:B------:R-:W-:Y:S02]  /*11a0*/  IMAD R2, R15, c[0x0][0x19c], R2 ;  /* 0x000067000f027a24 */ /* 0x000fe400078e0202 */
[----:B------:R-:W-:Y:S02]  /*11b0*/  @P2 IADD3 R17, R17, 0x1, RZ ;  /* 0x0000000111112810 */ /* 0x000fe40007ffe0ff */
[----:B------:R-:W-:-:S04]  /*11c0*/  IMAD.IADD R5, R5, 0x1, R2 ;  /* 0x0000000105057824 */ /* 0x000fc800078e0202 */
[----:B------:R-:W-:Y:S02]  /*11d0*/  @!P1 IADD3 R17, -R17, RZ, RZ ;  /* 0x000000ff11119210 */ /* 0x000fe40007ffe1ff */
[----:B------:R-:W-:-:S04]  /*11e0*/  @!P0 LOP3.LUT R17, RZ, c[0x0][0x1c8], RZ, 0x33, !PT ;  /* 0x00007200ff118a12 */ /* 0x000fc800078e33ff */
[----:B------:R-:W-:Y:S01]  /*11f0*/  SHF.R.S32.HI R16, RZ, 0x1f, R17 ;  /* 0x0000001fff107819 */ /* 0x000fe20000011411 */
[----:B------:R-:W-:-:S04]  /*1200*/  IMAD.WIDE.U32 R4, R17, c[0x0][0x1b0], R4 ;  /* 0x00006c0011047a25 */ /* 0x000fc800078e0004 */
[----:B------:R-:W-:Y:S02]  /*1210*/  IMAD R2, R16, c[0x0][0x1b0], RZ ;  /* 0x00006c0010027a24 */ /* 0x000fe400078e02ff */
[----:B------:R-:W-:Y:S02]  /*1220*/  IMAD.MOV.U32 R54, RZ, RZ, R4 ;  /* 0x000000ffff367224 */ /* 0x000fe400078e0004 */
        /* <DEDUP_REMOVED lines=14> */
.L_x_1575:
[----:B------:R-:W-:Y:S01]  /*1310*/  ISETP.NE.AND P0, PT, R172, -0x1, PT ;  /* 0xffffffffac00780c */ /* 0x000fe20003f05270 */
[----:B------:R-:W-:Y:S01]  /*1320*/  IMAD R16, R16, c[0x0][0x1b8], RZ ;  /* 0x00006e0010107a24 */ /* 0x000fe200078e02ff */
[----:B-----5:R-:W-:Y:S02]  /*1330*/  SHF.R.S32.HI R0, RZ, 0x1f, R47 ;  /* 0x0000001fff007819 */ /* 0x020fe4000001142f */
[----:B------:R-:W-:Y:S01]  /*1340*/  SHF.R.S32.HI R20, RZ, 0x1f, R6 ;  /* 0x0000001fff147819 */ /* 0x000fe20000011406 */
[----:B------:R-:W-:Y:S01]  /*1350*/  IMAD R16, R17, c[0x0][0x1bc], R16 ;  /* 0x00006f0011107a24 */ /* 0x000fe200078e0210 */
[----:B------:R-:W-:Y:S02]  /*1360*/  LEA.HI R174, R0, R47, RZ, 0x2 ;  /* 0x0000002f00ae7211 */ /* 0x000fe400078f10ff */
[----:B------:R-:W-:Y:S01]  /*1370*/  IADD3 R168, -R92, R175, RZ ;  /* 0x000000af5ca87210 */ /* 0x000fe20007ffe1ff */
[----:B------:R-:W-:Y:S01]  /*1380*/  IMAD R20, R20, c[0x0][0x1a8], RZ ;  /* 0x00006a0014147a24 */ /* 0x000fe200078e02ff */
[----:B------:R-:W-:-:S02]  /*1390*/  LOP3.LUT R176, R174, 0xfffffffc, RZ, 0xc0, !PT ;  /* 0xfffffffcaeb07812 */ /* 0x000fc400078ec0ff */
[----:B------:R-:W-:Y:S01]  /*13a0*/  SHF.R.S32.HI R178, RZ, 0x2, R174 ;  /* 0x00000002ffb27819 */ /* 0x000fe200000114ae */
[----:B------:R-:W-:Y:S01]  /*13b0*/  @P0 IMAD.WIDE.U32 R10, R172, c[0x0][0x190], RZ ;  /* 0x00006400ac0a0a25 */ /* 0x000fe200078e00ff */
[----:B------:R-:W-:Y:S02]  /*13c0*/  @!P0 SHF.R.S32.HI R4, RZ, 0x1f, R7 ;  /* 0x0000001fff048819 */ /* 0x000fe40000011407 */
[-C--:B------:R-:W-:Y:S01]  /*13d0*/  IADD3 R176, -R176, R47.reuse, RZ ;  /* 0x0000002fb0b07210 */ /* 0x080fe20007ffe1ff */
[C---:B------:R-:W-:Y:S01]  /*13e0*/  @!P0 IMAD.WIDE.U32 R8, R7.reuse, c[0x0][0x178], RZ ;  /* 0x00005e0007088a25 */ /* 0x040fe200078e00ff */
[----:B------:R-:W-:Y:S02]  /*13f0*/  @P0 MOV R5, R10 ;  /* 0x0000000a00050202 */ /* 0x000fe40000000f00 */
[----:B------:R-:W-:Y:S01]  /*1400*/  SHF.L.U32 R176, R176, 0x3, RZ ;  /* 0x00000003b0b07819 */ /* 0x000fe200000006ff */
[----:B------:R-:W-:Y:S01]  /*1410*/  @!P0 IMAD R4, R4, c[0x0][0x178], RZ ;  /* 0x00005e0004048a24 */ /* 0x000fe200078e02ff */
[----:B------:R-:W-:Y:S01]  /*1420*/  LEA.HI R174, R174, R178, RZ, 0x1 ;  /* 0x000000b2aeae7211 */ /* 0x000fe200078f08ff */
[----:B------:R-:W-:Y:S01]  /*1430*/  @!P0 IMAD.MOV.U32 R5, RZ, RZ, R8 ;  /* 0x000000ffff058224 */ /* 0x000fe200078e0008 */
[----:B------:R-:W-:Y:S01]  /*1440*/  SHF.R.S32.HI R177, RZ, 0x1f, R176 ;  /* 0x0000001fffb17819 */ /* 0x000fe200000114b0 */
[----:B------:R-:W-:Y:S01]  /*1450*/  @!P0 IMAD R4, R7, c[0x0][0x17c], R4 ;  /* 0x00005f0007048a24 */ /* 0x000fe200078e0204 */
[----:B------:R-:W-:Y:S01]  /*1460*/  LOP3.LUT R174, R174, 0x7fffffe, RZ, 0xc0, !PT ;  /* 0x07fffffeaeae7812 */ /* 0x000fe200078ec0ff */
[----:B------:R-:W-:Y:S01]  /*1470*/  @P0 IMAD R3, R172, c[0x0][0x194], R11 ;  /* 0x00006500ac030a24 */ /* 0x000fe200078e020b */
[----:B------:R-:W-:Y:S01]  /*1480*/  IADD3 R11, R178, 0x20, RZ ;  /* 0x00000020b20b7810 */ /* 0x000fe20007ffe0ff */
[----:B------:R-:W-:Y:S01]  /*1490*/  IMAD R20, R6, c[0x0][0x1ac], R20 ;  /* 0x00006b0006147a24 */ /* 0x000fe200078e0214 */
[----:B------:R-:W-:Y:S01]  /*14a0*/  @!P0 IADD3 R3, R9, R4, RZ ;  /* 0x0000000409038210 */ /* 0x000fe20007ffe0ff */
[----:B------:R-:W-:Y:S01]  /*14b0*/  IMAD.IADD R174, R178, 0x1, -R174 ;  /* 0x00000001b2ae7824 */ /* 0x000fe200078e0aae */
[----:B------:R-:W-:-:S02]  /*14c0*/  LEA.HI R9, R0, R47, RZ, 0x3 ;  /* 0x0000002f00097211 */ /* 0x000fc400078f18ff */
[----:B------:R-:W-:Y:S02]  /*14d0*/  IADD3 R4, P0, R176, R5, RZ ;  /* 0x00000005b0047210 */ /* 0x000fe40007f1e0ff */
[----:B------:R-:W-:Y:S02]  /*14e0*/  SHF.R.S32.HI R8, RZ, 0x3, R9 ;  /* 0x00000003ff087819 */ /* 0x000fe40000011409 */
[----:B------:R-:W-:Y:S01]  /*14f0*/  ISETP.GE.AND P5, PT, R11, R168, PT ;  /* 0x000000a80b00720c */ /* 0x000fe20003fa6270 */
[----:B------:R-:W-:Y:S01]  /*1500*/  IMAD.X R5, R177, 0x1, R3, P0 ;  /* 0x00000001b1057824 */ /* 0x000fe200000e0603 */
[----:B------:R-:W-:Y:S02]  /*1510*/  SHF.L.U32 R3, R8, 0x6, RZ ;  /* 0x0000000608037819 */ /* 0x000fe400000006ff */
[----:B------:R-:W-:Y:S01]  /*1520*/  SHF.R.S32.HI R179, RZ, 0x1f, R178 ;  /* 0x0000001fffb37819 */ /* 0x000fe200000114b2 */
[----:B------:R-:W-:Y:S01]  /*1530*/  IMAD.WIDE.U32 R6, R6, c[0x0][0x1a8], R4 ;  /* 0x00006a0006067a25 */ /* 0x000fe200078e0004 */
[----:B------:R-:W-:-:S02]  /*1540*/  LOP3.LUT R3, R3, 0xc0, RZ, 0xc0, !PT ;  /* 0x000000c003037812 */ /* 0x000fc400078ec0ff */
[----:B------:R-:W-:Y:S01]  /*1550*/  LEA.HI R91, R0, R47, RZ, 0x5 ;  /* 0x0000002f005b7211 */ /* 0x000fe200078f28ff */
[----:B------:R-:W-:Y:S01]  /*1560*/  IMAD.WIDE R22, R22, 0x40, R178 ;  /* 0x0000004016167825 */ /* 0x000fe200078e02b2 */
[C---:B------:R-:W-:Y:S02]  /*1570*/  ISETP.GE.AND P0, PT, R178.reuse, R168, PT ;  /* 0x000000a8b200720c */ /* 0x040fe40003f06270 */
[----:B------:R-:W-:Y:S01]  /*1580*/  LOP3.LUT R4, R3, 0x18, R176, 0xf8, !PT ;  /* 0x0000001803047812 */ /* 0x000fe200078ef8b0 */
[----:B------:R-:W-:Y:S01]  /*1590*/  IMAD R53, R179, c[0x0][0x198], RZ ;  /* 0x00006600b3357a24 */ /* 0x000fe200078e02ff */
[----:B------:R-:W-:Y:S02]  /*15a0*/  SHF.R.S32.HI R90, RZ, 0x5, R91 ;  /* 0x00000005ff5a7819 */ /* 0x000fe4000001145b */
[----:B------:R-:W-:Y:S01]  /*15b0*/  SHF.R.U32.HI R3, RZ, 0x3, R3 ;  /* 0x00000003ff037819 */ /* 0x000fe20000011603 */
[----:B------:R-:W-:Y:S01]  /*15c0*/  IMAD R53, R178, c[0x0][0x19c], R53 ;  /* 0x00006700b2357a24 */ /* 0x000fe200078e0235 */
[----:B------:R-:W-:-:S02]  /*15d0*/  IADD3 R173, R37, -0x1, RZ ;  /* 0xffffffff25ad7810 */ /* 0x000fc40007ffe0ff */
[----:B------:R-:W-:Y:S02]  /*15e0*/  LOP3.LUT R3, R4, R3, RZ, 0x3c, !PT ;  /* 0x0000000304037212 */ /* 0x000fe400078e3cff */
[----:B------:R-:W-:Y:S01]  /*15f0*/  LEA R174, R90, R174, 0x3 ;  /* 0x000000ae5aae7211 */ /* 0x000fe200078e18ff */
[----:B------:R-:W-:Y:S01]  /*1600*/  @!P0 IMAD R4, R23, c[0x0][0x190], RZ ;  /* 0x0000640017048a24 */ /* 0x000fe200078e02ff */
[----:B------:R-:W-:Y:S02]  /*1610*/  @!P5 IADD3 R12, P1, R22, 0x20, RZ ;  /* 0x00000020160cd810 */ /* 0x000fe40007f3e0ff */
[----:B------:R-:W-:Y:S01]  /*1620*/  IADD3 R54, P2, R176, R54, RZ ;  /* 0x00000036b0367210 */ /* 0x000fe20007f5e0ff */
[----:B------:R-:W-:Y:S01]  /*1630*/  IMAD.U32 R174, R174, 0x20, R3 ;  /* 0x00000020aeae7824 */ /* 0x000fe200078e0003 */
[----:B------:R-:W-:Y:S01]  /*1640*/  SHF.L.U32 R68, R173, 0x8, RZ ;  /* 0x00000008ad447819 */ /* 0x000fe200000006ff */
[----:B------:R-:W-:Y:S01]  /*1650*/  @!P5 IMAD.X R3, RZ, RZ, R23, P1 ;  /* 0x000000ffff03d224 */ /* 0x000fe200008e0617 */
[----:B------:R-:W-:Y:S01]  /*1660*/  IADD3 R21, R7, R20, RZ ;  /* 0x0000001407157210 */ /* 0x000fe20007ffe0ff */
[----:B------:R-:W-:Y:S01]  /*1670*/  @!P0 IMAD R4, R22, c[0x0][0x194], R4 ;  /* 0x0000650016048a24 */ /* 0x000fe200078e0204 */
[----:B------:R-:W-:Y:S01]  /*1680*/  @!P0 MOV R20, R6 ;  /* 0x0000000600148202 */ /* 0x000fe20000000f00 */
[----:B------:R-:W-:Y:S01]  /*1690*/  @!P5 IMAD R3, R3, c[0x0][0x190], RZ ;  /* 0x000064000303da24 */ /* 0x000fe200078e02ff */
[----:B------:R-:W-:Y:S01]  /*16a0*/  IADD3.X R55, R177, R2, RZ, P2, !PT ;  /* 0x00000002b1377210 */ /* 0x000fe200017fe4ff */
[----:B------:R-:W-:Y:S01]  /*16b0*/  IMAD.IADD R2, R46, 0x1, -R68 ;  /* 0x000000012e027824 */ /* 0x000fe200078e0a44 */
[----:B------:R-:W-:Y:S01]  /*16c0*/  @!P5 MOV R7, R21 ;  /* 0x000000150007d202 */ /* 0x000fe20000000f00 */
[----:B------:R-:W-:Y:S01]  /*16d0*/  @!P0 IMAD.WIDE.U32 R20, R22, c[0x0][0x190], R20 ;  /* 0x0000640016148a25 */ /* 0x000fe200078e0014 */
[----:B------:R-:W-:-:S02]  /*16e0*/  SHF.L.U32 R174, R174, 0x1, RZ ;  /* 0x00000001aeae7819 */ /* 0x000fc400000006ff */
[----:B------:R-:W-:Y:S01]  /*16f0*/  ISETP.GE.AND P3, PT, R11, R2, PT ;  /* 0x000000020b00720c */ /* 0x000fe20003f66270 */
[C---:B------:R-:W-:Y:S01]  /*1700*/  @!P5 IMAD R3, R12.reuse, c[0x0][0x194], R3 ;  /* 0x000065000c03da24 */ /* 0x040fe200078e0203 */
[----:B------:R-:W-:Y:S01]  /*1710*/  @!P0 IADD3 R4, R21, R4, RZ ;  /* 0x0000000415048210 */ /* 0x000fe20007ffe0ff */
[----:B------:R-:W-:Y:S01]  /*1720*/  @!P5 IMAD.WIDE.U32 R12, R12, c[0x0][0x190], R6 ;  /* 0x000064000c0cda25 */ /* 0x000fe200078e0006 */
[----:B------:R-:W-:Y:S02]  /*1730*/  @!P0 LEA R6, P2, R20, c[0x0][0x160], 0x1 ;  /* 0x0000580014068a11 */ /* 0x000fe400078408ff */
[----:B------:R-:W-:Y:S01]  /*1740*/  IADD3 R10, R178, 0x40, RZ ;  /* 0x00000040b20a7810 */ /* 0x000fe20007ffe0ff */
[----:B------:R-:W-:Y:S01]  /*1750*/  @!P5 IMAD.IADD R3, R13, 0x1, R3 ;  /* 0x000000010d03d824 */ /* 0x000fe200078e0203 */
[----:B------:R-:W-:Y:S01]  /*1760*/  @!P5 LEA R22, P1, R12, c[0x0][0x160], 0x1 ;  /* 0x000058000c16da11 */ /* 0x000fe200078208ff */
[----:B------:R-:W-:Y:S01]  /*1770*/  IMAD.WIDE.U32 R54, R178, c[0x0][0x198], R54 ;  /* 0x00006600b2367a25 */ /* 0x000fe200078e0036 */
[----:B------:R-:W-:-:S02]  /*1780*/  @!P0 LEA.HI.X R7, R20, c[0x0][0x164], R4, 0x1, P2 ;  /* 0x0000590014078a11 */ /* 0x000fc400010f0c04 */
[----:B------:R-:W-:Y:S02]  /*1790*/  MOV R51, c[0x0][0x198] ;  /* 0x0000660000337a02 */ /* 0x000fe40000000f00 */
[-C--:B------:R-:W-:Y:S01]  /*17a0*/  ISETP.GE.AND P4, PT, R178, R2.reuse, PT ;  /* 0x00000002b200720c */ /* 0x080fe20003f86270 */
[----:B------:R-:W-:Y:S01]  /*17b0*/  @!PT LDS RZ, [RZ] ;  /* 0x00000000fffff984 */ /* 0x000fe20000000800 */
[----:B------:R-:W-:Y:S01]  /*17c0*/  @!PT LDS RZ, [RZ] ;  /* 0x00000000fffff984 */ /* 0x000fe20000000800 */
[----:B------:R-:W-:Y:S01]  /*17d0*/  @!PT LDS RZ, [RZ] ;  /* 0x00000000fffff984 */ /* 0x000fe20000000800 */
[----:B------:R1:W-:Y:S01]  /*17e0*/  @!P0 LDGSTS.E.BYPASS.LTC128B.128 [R174], [R6.64] ;  /* 0x0000000006ae8fae */ /* 0x0003e2000b901d4c */
[----:B------:R-:W-:Y:S01]  /*17f0*/  @!P5 LEA.HI.X R23, R12, c[0x0][0x164], R3, 0x1, P1 ;  /* 0x000059000c17da11 */ /* 0x000fe200008f0c03 */
[----:B------:R-:W-:Y:S01]  /*1800*/  IMAD.MOV.U32 R12, RZ, RZ, c[0x0][0x19c] ;  /* 0x00006700ff0c7624 */ /* 0x000fe200078e00ff */
[----:B------:R-:W-:Y:S01]  /*1810*/  IADD3 R53, R55, R53, RZ ;  /* 0x0000003537357210 */ /* 0x000fe20007ffe0ff */
[C---:B------:R-:W-:Y:S01]  /*1820*/  IMAD.WIDE.U32 R20, R51.reuse, 0x40, RZ ;  /* 0x0000004033147825 */ /* 0x040fe200078e00ff */
[----:B------:R-:W-:Y:S01]  /*1830*/  ISETP.GE.AND P2, PT, R10, R2, PT ;  /* 0x000000020a00720c */ /* 0x000fe20003f46270 */
[----:B------:R2:W-:Y:S01]  /*1840*/  @!P5 LDGSTS.E.BYPASS.LTC128B.128 [R174+0x800], [R22.64] ;  /* 0x0080000016aedfae */ /* 0x0005e2000b901d4c */
[----:B------:R-:W-:-:S02]  /*1850*/  @!P3 LEA R5, P0, R51, R54, 0x5 ;  /* 0x000000363305b211 */ /* 0x000fc400078028ff */
[----:B------:R-:W-:Y:S02]  /*1860*/  SHF.L.U32 R4, R12, 0x6, RZ ;  /* 0x000000060c047819 */ /* 0x000fe400000006ff */
[----:B------:R-:W-:Y:S02]  /*1870*/  @!P3 LEA.HI.X R3, R51, R53, R12, 0x5, P0 ;  /* 0x000000353303b211 */ /* 0x000fe400000f2c0c */
[----:B------:R-:W-:Y:S02]  /*1880*/  MOV R38, c[0x0][0x1a0] ;  /* 0x0000680000267a02 */ /* 0x000fe40000000f00 */
[----:B------:R-:W-:Y:S02]  /*1890*/  LEA.HI R0, R0, R47, RZ, 0x4 ;  /* 0x0000002f00007211 */ /* 0x000fe400078f20ff */
[----:B------:R-:W-:Y:S02]  /*18a0*/  SHF.L.U32 R8, R8, 0x3, RZ ;  /* 0x0000000308087819 */ /* 0x000fe400000006ff */
[----:B------:R-:W-:-:S02]  /*18b0*/  @!P2 IADD3 R13, P0, R54, R20, RZ ;  /* 0x00000014360da210 */ /* 0x000fc40007f1e0ff */
[----:B------:R-:W-:Y:S02]  /*18c0*/  LOP3.LUT R89, R0, 0xfffffff0, RZ, 0xc0, !PT ;  /* 0xfffffff000597812 */ /* 0x000fe400078ec0ff */
[----:B------:R-:W-:Y:S02]  /*18d0*/  @!P2 IADD3.X R4, R53, R21, R4, P0, !PT ;  /* 0x000000153504a210 */ /* 0x000fe400007fe404 */
[----:B------:R-:W-:Y:S02]  /*18e0*/  @!P2 LEA R28, P0, R13, c[0x0][0x168], 0x1 ;  /* 0x00005a000d1caa11 */ /* 0x000fe400078008ff */
[C---:B-1----:R-:W-:Y:S02]  /*18f0*/  IADD3 R7, R178.reuse, 0x60, RZ ;  /* 0x00000060b2077810 */ /* 0x042fe40007ffe0ff */
[----:B------:R-:W-:Y:S02]  /*1900*/  IADD3 R6, R178, 0x80, RZ ;  /* 0x00000080b2067810 */ /* 0x000fe40007ffe0ff */
[----:B------:R-:W-:-:S02]  /*1910*/  ISETP.GE.AND P1, PT, R7, R2, PT ;  /* 0x000000020700720c */ /* 0x000fc40003f26270 */
[----:B--2---:R-:W-:Y:S02]  /*1920*/  @!P3 LEA R22, P5, R5, c[0x0][0x168], 0x1 ;  /* 0x00005a000516ba11 */ /* 0x004fe400078a08ff */
[----:B------:R-:W-:Y:S02]  /*1930*/  @!P2 LEA.HI.X R29, R13, c[0x0][0x16c], R4, 0x1, P0 ;  /* 0x00005b000d1daa11 */ /* 0x000fe400000f0c04 */
[----:B------:R-:W-:Y:S02]  /*1940*/  @!P3 LEA.HI.X R23, R5, c[0x0][0x16c], R3, 0x1, P5 ;  /* 0x00005b000517ba11 */ /* 0x000fe400028f0c03 */
[----:B------:R-:W-:Y:S02]  /*1950*/  @!P4 LEA R24, P5, R54, c[0x0][0x168], 0x1 ;  /* 0x00005a003618ca11 */ /* 0x000fe400078a08ff */
[----:B------:R-:W-:Y:S02]  /*1960*/  IADD3 R5, R178, 0xa0, RZ ;  /* 0x000000a0b2057810 */ /* 0x000fe40007ffe0ff */
[--C-:B------:R-:W-:Y:S01]  /*1970*/  @!P4 LEA.HI.X R25, R54, c[0x0][0x16c], R53.reuse, 0x1, P5 ;  /* 0x00005b003619ca11 */ /* 0x100fe200028f0c35 */
[----:B------:R-:W-:Y:S01]  /*1980*/  @!P1 IMAD.MOV.U32 R21, RZ, RZ, R53 ;  /* 0x000000ffff159224 */ /* 0x000fe200078e0035 */
[----:B------:R-:W-:Y:S01]  /*1990*/  @!P1 MOV R20, R54 ;  /* 0x0000003600149202 */ /* 0x000fe20000000f00 */
[----:B------:R-:W-:Y:S01]  /*19a0*/  @!P1 IMAD R3, R12, 0x60, RZ ;  /* 0x000000600c039824 */ /* 0x000fe200078e02ff */
[-C--:B------:R-:W-:Y:S01]  /*19b0*/  ISETP.GE.AND P5, PT, R6, R2.reuse, PT ;  /* 0x000000020600720c */ /* 0x080fe20003fa6270 */
[----:B------:R1:W-:Y:S01]  /*19c0*/  @!P4 LDGSTS.E.BYPASS.LTC128B.128 [R174+0x1000], [R24.64] ;  /* 0x0100000018aecfae */ /* 0x0003e2000b901d4c */
[----:B------:R-:W-:Y:S01]  /*19d0*/  ISETP.GE.AND P4, PT, R5, R2, PT ;  /* 0x000000020500720c */ /* 0x000fe20003f86270 */
[----:B------:R-:W-:Y:S01]  /*19e0*/  @!P1 IMAD.WIDE.U32 R20, R51, 0x60, R20 ;  /* 0x0000006033149825 */ /* 0x000fe200078e0014 */
[----:B------:R-:W-:Y:S01]  /*19f0*/  IADD3 R4, R178, 0xc0, RZ ;  /* 0x000000c0b2047810 */ /* 0x000fe20007ffe0ff */
[----:B------:R2:W-:Y:S01]  /*1a00*/  @!P3 LDGSTS.E.BYPASS.LTC128B.128 [R174+0x1800], [R22.64] ;  /* 0x0180000016aebfae */ /* 0x0005e2000b901d4c */
[----:B------:R-:W-:-:S02]  /*1a10*/  IADD3 R89, -R89, R47, RZ ;  /* 0x0000002f59597210 */ /* 0x000fc40007ffe1ff */
[----:B------:R-:W-:Y:S01]  /*1a20*/  @!P1 IADD3 R3, R21, R3, RZ ;  /* 0x0000000315039210 */ /* 0x000fe20007ffe0ff */
[----:B------:R3:W-:Y:S01]  /*1a30*/  @!P2 LDGSTS.E.BYPASS.LTC128B.128 [R174+0x2000], [R28.64] ;  /* 0x020000001caeafae */ /* 0x0007e2000b901d4c */
[----:B------:R-:W-:Y:S02]  /*1a40*/  @!P1 LEA R26, P0, R20, c[0x0][0x168], 0x1 ;  /* 0x00005a00141a9a11 */ /* 0x000fe400078008ff */
[----:B------:R-:W-:Y:S02]  /*1a50*/  ISETP.GE.AND P3, PT, R4, R2, PT ;  /* 0x000000020400720c */ /* 0x000fe40003f66270 */
[----:B------:R-:W-:Y:S01]  /*1a60*/  @!P1 LEA.HI.X R27, R20, c[0x0][0x16c], R3, 0x1, P0 ;  /* 0x00005b00141b9a11 */ /* 0x000fe200000f0c03 */
[----:B------:R-:W-:Y:S01]  /*1a70*/  @!P4 IMAD R13, R12, 0xa0, RZ ;  /* 0x000000a00c0dc824 */ /* 0x000fe200078e02ff */
[C---:B------:R-:W-:Y:S02]  /*1a80*/  @!P5 LEA R21, P0, R51.reuse, R54, 0x7 ;  /* 0x000000363315d211 */ /* 0x040fe400078038ff */
[----:B------:R-:W-:Y:S01]  /*1a90*/  IADD3 R3, R178, 0xe0, RZ ;  /* 0x000000e0b2037810 */ /* 0x000fe20007ffe0ff */
[----:B------:R4:W-:Y:S01]  /*1aa0*/  @!P1 LDGSTS.E.BYPASS.LTC128B.128 [R174+0x2800], [R26.64] ;  /* 0x028000001aae9fae */ /* 0x0009e2000b901d4c */
[----:B------:R-:W-:-:S02]  /*1ab0*/  @!P5 LEA.HI.X R20, R51, R53, R12, 0x7, P0 ;  /* 0x000000353314d211 */ /* 0x000fc400000f3c0c */
[----:B------:R-:W-:Y:S02]  /*1ac0*/  ISETP.GE.AND P2, PT, R3, R2, PT ;  /* 0x000000020300720c */ /* 0x000fe40003f46270 */
[C---:B-1----:R-:W-:Y:S02]  /*1ad0*/  @!P5 LEA R24, P0, R21.reuse, c[0x0][0x168], 0x1 ;  /* 0x00005a001518da11 */ /* 0x042fe400078008ff */
[----:B--2---:R-:W-:Y:S01]  /*1ae0*/  @!P4 MOV R22, R54 ;  /* 0x000000360016c202 */ /* 0x004fe20000000f00 */
[----:B------:R-:W-:Y:S01]  /*1af0*/  @!P4 IMAD.MOV.U32 R23, RZ, RZ, R53 ;  /* 0x000000ffff17c224 */ /* 0x000fe200078e0035 */
[----:B------:R-:W-:-:S03]  /*1b00*/  @!P5 LEA.HI.X R25, R21, c[0x0][0x16c], R20, 0x1, P0 ;  /* 0x00005b001519da11 */ /* 0x000fc600000f0c14 */
[----:B------:R-:W-:Y:S02]  /*1b10*/  @!P4 IMAD.WIDE.U32 R22, R51, 0xa0, R22 ;  /* 0x000000a03316c825 */ /* 0x000fe400078e0016 */
[----:B------:R1:W-:Y:S01]  /*1b20*/  @!P5 LDGSTS.E.BYPASS.LTC128B.128 [R174+0x3000], [R24.64] ;  /* 0x0300000018aedfae */ /* 0x0003e2000b901d4c */
[----:B------:R-:W-:Y:S02]  /*1b30*/  ISETP.GE.AND P5, PT, R7, R2, PT ;  /* 0x000000020700720c */ /* 0x000fe40003fa6270 */
[----:B------:R-:W-:Y:S02]  /*1b40*/  @!P4 IADD3 R13, R23, R13, RZ ;  /* 0x0000000d170dc210 */ /* 0x000fe40007ffe0ff */
[----:B------:R-:W-:-:S04]  /*1b50*/  @!P4 LEA R20, P0, R22, c[0x0][0x168], 0x1 ;  /* 0x00005a001614ca11 */ /* 0x000fc800078008ff */
[----:B------:R-:W-:Y:S01]  /*1b60*/  @!P4 LEA.HI.X R21, R22, c[0x0][0x16c], R13, 0x1, P0 ;  /* 0x00005b001615ca11 */ /* 0x000fe200000f0c0d */
[----:B------:R-:W-:Y:S01]  /*1b70*/  @!P3 IMAD R13, R12, 0xc0, RZ ;  /* 0x000000c00c0db824 */ /* 0x000fe200078e02ff */
[----:B------:R-:W-:Y:S01]  /*1b80*/  IADD3 R22, P0, R176, R19, RZ ;  /* 0x00000013b0167210 */ /* 0x000fe20007f1e0ff */
[----:B------:R-:W-:Y:S01]  /*1b90*/  @!P2 IMAD R12, R12, 0xe0, RZ ;  /* 0x000000e00c0ca824 */ /* 0x000fe200078e02ff */
[----:B------:R-:W-:Y:S01]  /*1ba0*/  @!P3 MOV R19, R53 ;  /* 0x000000350013b202 */ /* 0x000fe20000000f00 */
[----:B------:R2:W-:Y:S01]  /*1bb0*/  @!P4 LDGSTS.E.BYPASS.LTC128B.128 [R174+0x3800], [R20.64] ;  /* 0x0380000014aecfae */ /* 0x0005e2000b901d4c */
[----:B------:R-:W-:Y:S01]  /*1bc0*/  IADD3.X R23, R177, R18, RZ, P0, !PT ;  /* 0x00000012b1177210 */ /* 0x000fe200007fe4ff */
[----:B------:R-:W-:Y:S01]  /*1bd0*/  @!P3 IMAD.MOV.U32 R18, RZ, RZ, R54 ;  /* 0x000000ffff12b224 */ /* 0x000fe200078e0036 */
[----:B------:R-:W-:-:S03]  /*1be0*/  ISETP.GE.AND P4, PT, R6, R2, PT ;  /* 0x000000020600720c */ /* 0x000fc60003f86270 */
[----:B----4-:R-:W-:Y:S01]  /*1bf0*/  @!P3 IMAD.WIDE.U32 R26, R51, 0xc0, R18 ;  /* 0x000000c0331ab825 */ /* 0x010fe200078e0012 */
[----:B------:R-:W-:-:S03]  /*1c00*/  @!P2 MOV R18, R54 ;  /* 0x000000360012a202 */ /* 0x000fc60000000f00 */
[----:B------:R-:W-:Y:S01]  /*1c10*/  @!P2 IMAD.MOV.U32 R19, RZ, RZ, R53 ;  /* 0x000000ffff13a224 */ /* 0x000fe200078e0035 */
[----:B------:R-:W-:Y:S01]  /*1c20*/  @!P3 IADD3 R13, R27, R13, RZ ;  /* 0x0000000d1b0db210 */ /* 0x000fe20007ffe0ff */
[----:B------:R-:W-:Y:S01]  /*1c30*/  IMAD.WIDE.U32 R22, R17, c[0x0][0x1b8], R22 ;  /* 0x00006e0011167a25 */ /* 0x000fe200078e0016 */
[----:B---3--:R-:W-:-:S03]  /*1c40*/  @!P3 LEA R28, P1, R26, c[0x0][0x168], 0x1 ;  /* 0x00005a001a1cba11 */ /* 0x008fc600078208ff */
[----:B------:R-:W-:Y:S01]  /*1c50*/  @!P2 IMAD.WIDE.U32 R18, R51, 0xe0, R18 ;  /* 0x000000e03312a825 */ /* 0x000fe200078e0012 */
[----:B------:R-:W-:Y:S02]  /*1c60*/  @!P3 LEA.HI.X R29, R26, c[0x0][0x16c], R13, 0x1, P1 ;  /* 0x00005b001a1dba11 */ /* 0x000fe400008f0c0d */
[----:B------:R-:W-:Y:S02]  /*1c70*/  IADD3 R15, P1, R178, R15, RZ ;  /* 0x0000000fb20f7210 */ /* 0x000fe40007f3e0ff */
[----:B------:R-:W-:Y:S01]  /*1c80*/  @!P2 IADD3 R12, R19, R12, RZ ;  /* 0x0000000c130ca210 */ /* 0x000fe20007ffe0ff */
[----:B------:R3:W-:Y:S01]  /*1c90*/  @!P3 LDGSTS.E.BYPASS.LTC128B.128 [R174+0x4000], [R28.64] ;  /* 0x040000001caebfae */ /* 0x0007e2000b901d4c */
[C---:B------:R-:W-:Y:S01]  /*1ca0*/  @!P2 LEA R30, P0, R18.reuse, c[0x0][0x168], 0x1 ;  /* 0x00005a00121eaa11 */ /* 0x040fe200078008ff */
[----:B------:R-:W-:Y:S01]  /*1cb0*/  IMAD.X R14, R179, 0x1, R14, P1 ;  /* 0x00000001b30e7824 */ /* 0x000fe200008e060e */
[----:B------:R-:W-:Y:S02]  /*1cc0*/  IADD3 R17, R23, R16, RZ ;  /* 0x0000001017117210 */ /* 0x000fe40007ffe0ff */
[----:B------:R-:W-:Y:S01]  /*1cd0*/  @!P2 LEA.HI.X R31, R18, c[0x0][0x16c], R12, 0x1, P0 ;  /* 0x00005b00121faa11 */ /* 0x000fe200000f0c0c */
[----:B------:R-:W-:Y:S01]  /*1ce0*/  IMAD R14, R14, c[0x0][0x1a0], RZ ;  /* 0x000068000e0e7a24 */ /* 0x000fe200078e02ff */
[----:B------:R-:W-:-:S02]  /*1cf0*/  MOV R16, R22 ;  /* 0x0000001600107202 */ /* 0x000fc40000000f00 */
[-C--:B------:R-:W-:Y:S01]  /*1d00*/  ISETP.GE.AND P3, PT, R178, R2.reuse, PT ;  /* 0x00000002b200720c */ /* 0x080fe20003f66270 */
[----:B------:R3:W-:Y:S01]  /*1d10*/  @!P2 LDGSTS.E.BYPASS.LTC128B.128 [R174+0x4800], [R30.64] ;  /* 0x048000001eaeafae */ /* 0x0007e2000b901d4c */
[----:B------:R-:W-:Y:S01]  /*1d20*/  IMAD R14, R15, c[0x0][0x1a4], R14 ;  /* 0x000069000f0e7a24 */ /* 0x000fe200078e020e */
[-C--:B------:R-:W-:Y:S01]  /*1d30*/  ISETP.GE.AND P1, PT, R11, R2.reuse, PT ;  /* 0x000000020b00720c */ /* 0x080fe20003f26270 */
[----:B------:R-:W-:Y:S01]  /*1d40*/  IMAD.WIDE.U32 R16, R15, c[0x0][0x1a0], R16 ;  /* 0x000068000f107a25 */ /* 0x000fe200078e0010 */
[----:B------:R-:W0:Y:S01]  /*1d50*/  LDGDEPBAR ;  /* 0x00000000000079af */ /* 0x000e220000000000 */
[----:B------:R-:W-:Y:S02]  /*1d60*/  ISETP.GE.AND P0, PT, R10, R2, PT ;  /* 0x000000020a00720c */ /* 0x000fe40003f06270 */
[----:B------:R-:W-:Y:S01]  /*1d70*/  IMAD.IADD R14, R17, 0x1, R14 ;  /* 0x00000001110e7824 */ /* 0x000fe200078e020e */
[----:B------:R-:W-:Y:S01]  /*1d80*/  LEA R170, P2, R16, c[0x0][0x170], 0x1 ;  /* 0x00005c0010aa7a11 */ /* 0x000fe200078408ff */
[----:B------:R-:W-:Y:S01]  /*1d90*/  IMAD.SHL.U32 R11, R38, 0x20, RZ ;  /* 0x00000020260b7824 */ /* 0x000fe200078e00ff */
[----:B------:R-:W-:-:S02]  /*1da0*/  MOV R10, 0x5 ;  /* 0x00000005000a7802 */ /* 0x000fc40000000f00 */
[----:B------:R-:W-:Y:S02]  /*1db0*/  LEA.HI.X R169, R16, c[0x0][0x174], R14, 0x1, P2 ;  /* 0x00005d0010a97a11 */ /* 0x000fe400010f0c0e */
[----:B------:R-:W-:Y:S02]  /*1dc0*/  @!P3 MOV R6, R170 ;  /* 0x000000aa0006b202 */ /* 0x000fe40000000f00 */
[----:B------:R-:W-:Y:S02]  /*1dd0*/  @!P3 MOV R7, R169 ;  /* 0x000000a90007b202 */ /* 0x000fe40000000f00 */
[----:B------:R-:W-:Y:S02]  /*1de0*/  SHF.L.U64.HI R10, R38, R10, c[0x0][0x1a4] ;  /* 0x00006900260a7619 */ /* 0x000fe4000001020a */
[----:B------:R-:W-:-:S04]  /*1df0*/  @!P1 LEA R12, P2, R11, R170, 0x1 ;  /* 0x000000aa0b0c9211 */ /* 0x000fc800078408ff */
[----:B------:R-:W-:Y:S02]  /*1e00*/  @!P1 LEA.HI.X R13, R11, R169, R10, 0x1, P2 ;  /* 0x000000a90b0d9211 */ /* 0x000fe400010f0c0a */
[----:B------:R-:W-:Y:S01]  /*1e10*/  SHF.R.S32.HI R11, RZ, 0x4, R0 ;  /* 0x00000004ff0b7819 */ /* 0x000fe20000011400 */
[----:B------:R-:W-:-:S04]  /*1e20*/  DEPBAR.LE SB0, 0x0 ;  /* 0x000080000000791a */ /* 0x000fc80000000000 */
[----:B------:R-:W-:Y:S01]  /*1e30*/  BAR.SYNC.DEFER_BLOCKING 0x0 ;  /* 0x0000000000007b1d */ /* 0x000fe20000010000 */
[----:B------:R-:W-:Y:S02]  /*1e40*/  ISETP.GE.AND P2, PT, R4, R2, PT ;  /* 0x000000020400720c */ /* 0x000fe40003f46270 */
[----:B------:R-:W-:-:S04]  /*1e50*/  LEA.HI R10, R0, R11, RZ, 0x1 ;  /* 0x0000000b000a7211 */ /* 0x000fc800078f08ff */
[----:B------:R-:W-:-:S04]  /*1e60*/  LOP3.LUT R10, R10, 0xfffffffe, RZ, 0xc0, !PT ;  /* 0xfffffffe0a0a7812 */ /* 0x000fc800078ec0ff */
[----:B------:R-:W-:Y:S01]  /*1e70*/  IADD3 R10, R11, -R10, RZ ;  /* 0x8000000a0b0a7210 */ /* 0x000fe20007ffe0ff */
[----:B------:R-:W-:Y:S04]  /*1e80*/  @P3 STS [R174+0x5000], RZ ;  /* 0x005000ffae003388 */ /* 0x000fe80000000800 */
[----:B------:R-:W-:Y:S04]  /*1e90*/  @P3 STS [R174+0x5004], RZ ;  /* 0x005004ffae003388 */ /* 0x000fe80000000800 */
[----:B------:R-:W-:Y:S04]  /*1ea0*/  @P3 STS.64 [R174+0x5008], RZ ;  /* 0x005008ffae003388 */ /* 0x000fe80000000a00 */
[----:B------:R-:W-:Y:S01]  /*1eb0*/  @!PT LDS RZ, [RZ] ;  /* 0x00000000fffff984 */ /* 0x000fe20000000800 */
[----:B------:R-:W-:Y:S01]  /*1ec0*/  @!PT LDS RZ, [RZ] ;  /* 0x00000000fffff984 */ /* 0x000fe20000000800 */
[----:B------:R-:W-:Y:S01]  /*1ed0*/  @!PT LDS RZ, [RZ] ;  /* 0x00000000fffff984 */ /* 0x000fe20000000800 */
[----:B------:R4:W-:Y:S01]  /*1ee0*/  @!P3 LDGSTS.E.BYPASS.LTC128B.128 [R174+0x5000], [R6.64] ;  /* 0x0500000006aebfae */ /* 0x0009e2000b901d4c */
[----:B------:R-:W-:-:S02]  /*1ef0*/  ISETP.GE.AND P3, PT, R5, R2, PT ;  /* 0x000000020500720c */ /* 0x000fc40003f66270 */
[----:B------:R-:W-:Y:S01]  /*1f00*/  @!P0 MOV R5, c[0x0][0x1a4] ;  /* 0x0000690000058a02 */ /* 0x000fe20000000f00 */
        /* <DEDUP_REMOVED lines=8> */
[----:B------:R-:W-:-:S03]  /*1f90*/  ISETP.GE.AND P1, PT, R3, R2, PT ;  /* 0x000000020300720c */ /* 0x000fc60003f26270 */
[----:B------:R-:W-:Y:S01]  /*1fa0*/  @!PT LDS RZ, [RZ] ;  /* 0x00000000fffff984 */ /* 0x000fe20000000800 */
[----:B------:R-:W-:Y:S01]  /*1fb0*/  @!PT LDS RZ, [RZ] ;  /* 0x00000000fffff984 */ /* 0x000fe20000000800 */
[----:B------:R-:W-:Y:S01]  /*1fc0*/  @!PT LDS RZ, [RZ] ;  /* 0x00000000fffff984 */ /* 0x000fe20000000800 */
[----:B------:R2:W-:Y:S01]  /*1fd0*/  @!P0 LDGSTS.E.BYPASS.LTC128B.128 [R174+0x6000], [R4.64] ;  /* 0x0600000004ae8fae */ /* 0x0005e2000b901d4c */
[----:B------:R-:W-:-:S03]  /*1fe0*/  @!P4 LEA R16, P0, R38, R170, 0x8 ;  /* 0x000000aa2610c211 */ /* 0x000fc600078040ff */
[----:B------:R-:W-:Y:S01]  /*1ff0*/  @P5 STS.128 [R174+0x6800], RZ ;  /* 0x006800ffae005388 */ /* 0x000fe20000000c00 */
[----:B----4-:R-:W-:Y:S02]  /*2000*/  LOP3.LUT R7, R9, 0xfffffff8, RZ, 0xc0, !PT ;  /* 0xfffffff809077812 */ /* 0x010fe400078ec0ff */
[----:B------:R-:W-:-:S03]  /*2010*/  LEA.HI R6, R89, R89, RZ, 0x1 ;  /* 0x0000005959067211 */ /* 0x000fc600078f08ff */
[----:B------:R-:W-:Y:S01]  /*2020*/  IMAD.IADD R7, R47, 0x1, -R7 ;  /* 0x000000012f077824 */ /* 0x000fe200078e0a07 */
[----:B-1----:R-:W-:-:S04]  /*2030*/  SHF.R.S32.HI R13, RZ, 0x1, R6 ;  /* 0x00000001ff0d7819 */ /* 0x002fc80000011406 */
[----:B------:R-:W-:Y:S02]  /*2040*/  LEA.HI R9, R7, R7, RZ, 0x1 ;  /* 0x0000000707097211 */ /* 0x000fe400078f08ff */
[----:B------:R-:W-:Y:S02]  /*2050*/  SHF.R.S32.HI R12, RZ, 0x1f, R6 ;  /* 0x0000001fff0c7819 */ /* 0x000fe40000011406 */
[----:B------:R-:W-:Y:S02]  /*2060*/  SHF.R.S32.HI R0, RZ, 0x1, R9 ;  /* 0x00000001ff007819 */ /* 0x000fe40000011409 */
[----:B------:R-:W-:Y:S02]  /*2070*/  LOP3.LUT R9, R9, 0x7fffffe, RZ, 0xc0, !PT ;  /* 0x07fffffe09097812 */ /* 0x000fe400078ec0ff */
[----:B------:R-:W-:Y:S01]  /*2080*/  LEA.HI R12, R12, R13, RZ, 0x2 ;  /* 0x0000000d0c0c7211 */ /* 0x000fe200078f10ff */
[----:B------:R-:W-:Y:S01]  /*2090*/  IMAD.SHL.U32 R2, R0, 0x40, RZ ;  /* 0x0000004000027824 */ /* 0x000fe200078e00ff */
[----:B------:R-:W-:-:S02]  /*20a0*/  IADD3 R165, R7, -R9, RZ ;  /* 0x8000000907a57210 */ /* 0x000fc40007ffe0ff */
[----:B------:R-:W-:Y:S02]  /*20b0*/  @!P5 MOV R9, c[0x0][0x1a4] ;  /* 0x000069000009da02 */ /* 0x000fe40000000f00 */
[----:B------:R-:W-:Y:S01]  /*20c0*/  LOP3.LUT R2, R2, 0xc0, RZ, 0xc0, !PT ;  /* 0x000000c002027812 */ /* 0x000fe200078ec0ff */
[----:B------:R-:W-:Y:S01]  /*20d0*/  IMAD R165, R10, 0x8, R165 ;  /* 0x000000080aa57824 */ /* 0x000fe200078e02a5 */
[----:B------:R-:W-:Y:S02]  /*20e0*/  LOP3.LUT R12, R12, 0xfffffffc, RZ, 0xc0, !PT ;  /* 0xfffffffc0c0c7812 */ /* 0x000fe400078ec0ff */
[----:B------:R-:W-:Y:S02]  /*20f0*/  LOP3.LUT R8, R2, 0x8, R8, 0xf8, !PT ;  /* 0x0000000802087812 */ /* 0x000fe400078ef808 */
[----:B------:R-:W-:Y:S01]  /*2100*/  SHF.R.U32.HI R3, RZ, 0x3, R2 ;  /* 0x00000003ff037819 */ /* 0x000fe20000011602 */
[----:B------:R-:W-:Y:S01]  /*2110*/  IMAD.IADD R2, R13, 0x1, -R12 ;  /* 0x000000010d027824 */ /* 0x000fe200078e0a0c */
[----:B------:R-:W-:-:S02]  /*2120*/  SHF.L.U32 R12, R10, 0x3, RZ ;  /* 0x000000030a0c7819 */ /* 0x000fc400000006ff */
[----:B------:R-:W-:Y:S01]  /*2130*/  LOP3.LUT R7, R8, R3, RZ, 0x3c, !PT ;  /* 0x0000000308077212 */ /* 0x000fe200078e3cff */
[----:B------:R-:W-:Y:S01]  /*2140*/  @!P5 IMAD R3, R9, 0xc0, RZ ;  /* 0x000000c00903d824 */ /* 0x000fe200078e02ff */
[----:B------:R-:W-:Y:S02]  /*2150*/  @!P5 MOV R8, R170 ;  /* 0x000000aa0008d202 */ /* 0x000fe40000000f00 */
[----:B------:R-:W-:Y:S02]  /*2160*/  @!P5 MOV R9, R169 ;  /* 0x000000a90009d202 */ /* 0x000fe40000000f00 */
[----:B------:R-:W-:Y:S02]  /*2170*/  SHF.L.U32 R36, R2, 0x6, RZ ;  /* 0x0000000602247819 */ /* 0x000fe400000006ff */
[----:B------:R-:W-:Y:S01]  /*2180*/  LEA R165, R165, R7, 0x5 ;  /* 0x00000007a5a57211 */ /* 0x000fe200078e28ff */
[----:B------:R-:W-:Y:S01]  /*2190*/  @!P5 IMAD.WIDE.U32 R10, R38, 0xc0, R8 ;  /* 0x000000c0260ad825 */ /* 0x000fe200078e0008 */
[----:B------:R-:W-:-:S02]  /*21a0*/  SHF.R.S32.HI R9, RZ, 0x1f, R89 ;  /* 0x0000001fff097819 */ /* 0x000fc40000011459 */
[----:B------:R-:W-:Y:S01]  /*21b0*/  LOP3.LUT R8, R6, 0x7fffffe, RZ, 0xc0, !PT ;  /* 0x07fffffe06087812 */ /* 0x000fe200078ec0ff */
[----:B------:R-:W-:Y:S01]  /*21c0*/  @!P5 IMAD.IADD R11, R11, 0x1, R3 ;  /* 0x000000010b0bd824 */ /* 0x000fe200078e0203 */
[----:B------:R-:W-:Y:S01]  /*21d0*/  LEA.HI R3, R9, R89, RZ, 0x3 ;  /* 0x0000005909037211 */ /* 0x000fe200078f18ff */
[----:B------:R-:W-:Y:S01]  /*21e0*/  @!P2 IMAD.MOV.U32 R7, RZ, RZ, c[0x0][0x1a4] ;  /* 0x00006900ff07a624 */ /* 0x000fe200078e00ff */
[----:B------:R-:W-:Y:S02]  /*21f0*/  IADD3 R89, R89, -R8, RZ ;  /* 0x8000000859597210 */ /* 0x000fe40007ffe0ff */
[----:B------:R-:W-:Y:S01]  /*2200*/  LOP3.LUT R36, R36, 0xc0, RZ, 0xc0, !PT ;  /* 0x000000c024247812 */ /* 0x000fe200078ec0ff */
[----:B------:R-:W-:Y:S01]  /*2210*/  @!PT LDS RZ, [RZ] ;  /* 0x00000000fffff984 */ /* 0x000fe20000000800 */
[----:B------:R-:W-:Y:S01]  /*2220*/  @!PT LDS RZ, [RZ] ;  /* 0x00000000fffff984 */ /* 0x000fe20000000800 */
[----:B------:R-:W-:Y:S01]  /*2230*/  @!PT LDS RZ, [RZ] ;  /* 0x00000000fffff984 */ /* 0x000fe20000000800 */
[----:B------:R1:W-:Y:S01]  /*2240*/  @!P5 LDGSTS.E.BYPASS.LTC128B.128 [R174+0x6800], [R10.64] ;  /* 0x068000000aaedfae */ /* 0x0003e2000b901d4c */
[----:B------:R-:W-:Y:S02]  /*2250*/  @!P2 MOV R8, R170 ;  /* 0x000000aa0008a202 */ /* 0x000fe40000000f00 */
[----:B------:R-:W-:Y:S01]  /*2260*/  @!P2 MOV R9, R169 ;  /* 0x000000a90009a202 */ /* 0x000fe20000000f00 */
[----:B------:R-:W-:Y:S01]  /*2270*/  @P4 STS.128 [R174+0x7000], RZ ;  /* 0x007000ffae004388 */ /* 0x000fe20000000c00 */
[----:B------:R-:W-:Y:S01]  /*2280*/  SHF.L.U32 R88, R3, 0x5, RZ ;  /* 0x0000000503587819 */ /* 0x000fe200000006ff */
[----:B------:R-:W-:Y:S01]  /*2290*/  @!P2 IMAD R3, R7, 0x180, RZ ;  /* 0x000001800703a824 */ /* 0x000fe200078e02ff */
[----:B------:R-:W-:Y:S01]  /*22a0*/  LOP3.LUT R6, R36, 0x8, R12, 0xf8, !PT ;  /* 0x0000000824067812 */ /* 0x000fe200078ef80c */
[----:B------:R-:W-:Y:S01]  /*22b0*/  @!P2 IMAD.WIDE.U32 R14, R38, 0x180, R8 ;  /* 0x00000180260ea825 */ /* 0x000fe200078e0008 */
[----:B------:R-:W-:-:S02]  /*22c0*/  SHF.R.U32.HI R36, RZ, 0x3, R36 ;  /* 0x00000003ff247819 */ /* 0x000fc40000011624 */
[----:B------:R-:W-:Y:S01]  /*22d0*/  LOP3.LUT R88, R88, 0xffffff00, RZ, 0xc0, !PT ;  /* 0xffffff0058587812 */ /* 0x000fe200078ec0ff */
[--C-:B------:R-:W-:Y:S01]  /*22e0*/  @!P3 IMAD.MOV.U32 R12, RZ, RZ, R170.reuse ;  /* 0x000000ffff0cb224 */ /* 0x100fe200078e00aa */
[----:B------:R-:W-:Y:S01]  /*22f0*/  LOP3.LUT R36, R6, R36, RZ, 0x3c, !PT ;  /* 0x0000002406247212 */ /* 0x000fe200078e3cff */
[----:B------:R-:W-:Y:S01]  /*2300*/  @!P1 IMAD.MOV.U32 R8, RZ, RZ, R170 ;  /* 0x000000ffff089224 */ /* 0x000fe200078e00aa */
[----:B------:R-:W-:Y:S01]  /*2310*/  @!P3 MOV R6, c[0x0][0x1a4] ;  /* 0x000069000006ba02 */ /* 0x000fe20000000f00 */
[----:B------:R-:W-:Y:S01]  /*2320*/  IMAD R151, R89, 0x20, R88 ;  /* 0x0000002059977824 */ /* 0x000fe200078e0258 */
[----:B------:R-:W-:Y:S02]  /*2330*/  @!P3 MOV R13, R169 ;  /* 0x000000a9000db202 */ /* 0x000fe40000000f00 */
[----:B------:R-:W-:Y:S01]  /*2340*/  @!P2 IADD3 R7, R15, R3, RZ ;  /* 0x000000030f07a210 */ /* 0x000fe20007ffe0ff */
[----:B------:R-:W-:Y:S01]  /*2350*/  @!P3 IMAD R6, R6, 0x140, RZ ;  /* 0x000001400606b824 */ /* 0x000fe200078e02ff */
[----:B------:R-:W-:Y:S01]  /*2360*/  LEA R3, R90, R88, 0x9 ;  /* 0x000000585a037211 */ /* 0x000fe200078e48ff */
[----:B------:R-:W-:Y:S01]  /*2370*/  @!P3 IMAD.WIDE.U32 R12, R38, 0x140, R12 ;  /* 0x00000140260cb825 */ /* 0x000fe200078e000c */
[----:B--2---:R-:W-:-:S02]  /*2380*/  @!P4 MOV R4, c[0x0][0x1a4] ;  /* 0x000069000004ca02 */ /* 0x004fc40000000f00 */
[----:B------:R-:W-:Y:S02]  /*2390*/  @!P1 MOV R5, c[0x0][0x1a4] ;  /* 0x0000690000059a02 */ /* 0x000fe40000000f00 */
[----:B------:R-:W-:Y:S02]  /*23a0*/  @!P1 MOV R9, R169 ;  /* 0x000000a900099202 */ /* 0x000fe40000000f00 */
[----:B------:R-:W-:Y:S01]  /*23b0*/  LEA R3, R89, R3, 0x5 ;  /* 0x0000000359037211 */ /* 0x000fe200078e28ff */
[----:B------:R-:W-:Y:S01]  /*23c0*/  @!P1 IMAD R5, R5, 0x1c0, RZ ;  /* 0x000001c005059824 */ /* 0x000fe200078e02ff */
[C---:B------:R-:W-:Y:S01]  /*23d0*/  @!P4 LEA.HI.X R17, R38.reuse, R169, R4, 0x8, P0 ;  /* 0x000000a92611c211 */ /* 0x040fe200000f4404 */
[----:B------:R-:W-:Y:S01]  /*23e0*/  @!P1 IMAD.WIDE.U32 R8, R38, 0x1c0, R8 ;  /* 0x000001c026089825 */ /* 0x000fe200078e0008 */
[----:B------:R-:W-:Y:S02]  /*23f0*/  @!P3 IADD3 R13, R13, R6, RZ ;  /* 0x000000060d0db210 */ /* 0x000fe40007ffe0ff */
[----:B------:R-:W-:Y:S01]  /*2400*/  @!P2 MOV R6, R14 ;  /* 0x0000000e0006a202 */ /* 0x000fe20000000f00 */
[----:B------:R-:W-:Y:S01]  /*2410*/  IMAD.IADD R167, R36, 0x1, R3 ;  /* 0x0000000124a77824 */ /* 0x000fe200078e0203 */
[----:B------:R-:W-:Y:S01]  /*2420*/  @!PT LDS RZ, [RZ] ;  /* 0x00000000fffff984 */ /* 0x000fe20000000800 */
[----:B------:R-:W-:Y:S01]  /*2430*/  @!PT LDS RZ, [RZ] ;  /* 0x00000000fffff984 */ /* 0x000fe20000000800 */
[----:B------:R-:W-:Y:S01]  /*2440*/  @!PT LDS RZ, [RZ] ;  /* 0x00000000fffff984 */ /* 0x000fe20000000800 */
[----:B------:R2:W-:Y:S01]  /*2450*/  @!P4 LDGSTS.E.BYPASS.LTC128B.128 [R174+0x7000], [R16.64] ;  /* 0x0700000010aecfae */ /* 0x0005e2000b901d4c */
[----:B------:R-:W-:Y:S01]  /*2460*/  @!P1 IMAD.IADD R9, R9, 0x1, R5 ;  /* 0x0000000109099824 */ /* 0x000fe200078e0205 */
[----:B------:R-:W-:-:S02]  /*2470*/  SHF.L.U32 R165, R165, 0x1, RZ ;  /* 0x00000001a5a57819 */ /* 0x000fc400000006ff */
[----:B------:R-:W-:Y:S01]  /*2480*/  @P3 STS.128 [R174+0x7800], RZ ;  /* 0x007800ffae003388 */ /* 0x000fe20000000c00 */
[----:B------:R-:W-:Y:S02]  /*2490*/  SHF.L.U32 R167, R167, 0x1, RZ ;  /* 0x00000001a7a77819 */ /* 0x000fe400000006ff */
[----:B------:R-:W-:Y:S01]  /*24a0*/  LOP3.LUT P0, RZ, R0, 0x2, RZ, 0xc0, !PT ;  /* 0x0000000200ff7812 */ /* 0x000fe2000780c0ff */
[----:B------:R-:W-:Y:S01]  /*24b0*/  @!PT LDS RZ, [RZ] ;  /* 0x00000000fffff984 */ /* 0x000fe20000000800 */
[----:B------:R-:W-:Y:S01]  /*24c0*/  @!PT LDS RZ, [RZ] ;  /* 0x00000000fffff984 */ /* 0x000fe20000000800 */
[----:B------:R-:W-:Y:S01]  /*24d0*/  @!PT LDS RZ, [RZ] ;  /* 0x00000000fffff984 */ /* 0x000fe20000000800 */
[----:B------:R4:W-:Y:S01]  /*24e0*/  @!P3 LDGSTS.E.BYPASS.LTC128B.128 [R174+0x7800], [R12.64] ;  /* 0x078000000caebfae */ /* 0x0009e2000b901d4c */
[----:B------:R-:W-:Y:S02]  /*24f0*/  LEA R90, R90, R92, 0x4 ;  /* 0x0000005c5a5a7211 */ /* 0x000fe400078e20ff */
[----:B------:R-:W-:Y:S01]  /*2500*/  IADD3 R164, R165, 0x1000, RZ ;  /* 0x00001000a5a47810 */ /* 0x000fe20007ffe0ff */
[----:B------:R-:W-:Y:S01]  /*2510*/  @P2 STS.128 [R174+0x8000], RZ ;  /* 0x008000ffae002388 */ /* 0x000fe20000000c00 */
[----:B------:R-:W-:-:S03]  /*2520*/  IADD3 R151, R36, R151, RZ ;  /* 0x0000009724977210 */ /* 0x000fc60007ffe0ff */
        /* <DEDUP_REMOVED lines=8> */
[----:B------:R1:W-:Y:S01]  /*25b0*/  @!P1 LDGSTS.E.BYPASS.LTC128B.128 [R174+0x8800], [R8.64] ;  /* 0x0880000008ae9fae */ /* 0x0003e2000b901d4c */
[----:B------:R-:W-:Y:S02]  /*25c0*/  LOP3.LUT P1, RZ, R2, 0x2, RZ, 0xc0, !PT ;  /* 0x0000000202ff7812 */ /* 0x000fe4000782c0ff */
[----:B------:R-:W-:Y:S01]  /*25d0*/  MOV R2, 0x10 ;  /* 0x0000001000027802 */ /* 0x000fe20000000f00 */
[----:B---3--:R-:W-:Y:S03]  /*25e0*/  LDSM.16.M88.4 R28, [R167] ;  /* 0x00000000a71c783b */ /* 0x008fe60000000200 */
[C---:B------:R-:W-:Y:S01]  /*25f0*/  SEL R3, R2.reuse, 0xfffffff0, !P1 ;  /* 0xfffffff002037807 */ /* 0x040fe20004800000 */
[----:B--2---:R-:W1:Y:S01]  /*2600*/  LDSM.16.M88.4 R16, [R165+0x1000] ;  /* 0x00100000a510783b */ /* 0x004e620000000200 */
[----:B------:R-:W-:-:S02]  /*2610*/  SEL R0, R2, 0xfffffff0, !P0 ;  /* 0xfffffff002007807 */ /* 0x000fc40004000000 */
[----:B------:R-:W-:Y:S01]  /*2620*/  ISETP.GT.AND P1, PT, R37, 0x1, PT ;  /* 0x000000012500780c */ /* 0x000fe20003f24270 */
[----:B------:R-:W2:Y:S01]  /*2630*/  LDSM.16.M88.4 R24, [R165+0x1400] ;  /* 0x00140000a518783b */ /* 0x000ea20000000200 */
[----:B------:R-:W-:Y:S01]  /*2640*/  IMAD R166, R3, 0x2, R167 ;  /* 0x0000000203a67824 */ /* 0x000fe200078e02a7 */
[C---:B------:R-:W-:Y:S02]  /*2650*/  LEA R93, R0.reuse, R165, 0x1 ;  /* 0x000000a5005d7211 */ /* 0x040fe400078e08ff */
[----:B----4-:R-:W-:Y:S01]  /*2660*/  LDSM.16.M88.4 R12, [R165+0x1800] ;  /* 0x00180000a50c783b */ /* 0x010fe20000000200 */
[----:B------:R-:W-:-:S03]  /*2670*/  LEA R164, R0, R164, 0x1 ;  /* 0x000000a400a47211 */ /* 0x000fc600078e08ff */
[----:B------:R-:W-:Y:S04]  /*2680*/  LDSM.16.M88.4 R20, [R166] ;  /* 0x00000000a614783b */ /* 0x000fe80000000200 */
[----:B------:R-:W3:Y:S01]  /*2690*/  LDSM.16.M88.4 R40, [R93+0x1000] ;  /* 0x001000005d28783b */ /* 0x000ee20000000200 */
[----:B------:R-:W-:-:S03]  /*26a0*/  @!P1 LEA R180, P0, R54, c[0x0][0x168], 0x1 ;  /* 0x00005a0036b49a11 */ /* 0x000fc600078008ff */
[----:B------:R-:W4:Y:S01]  /*26b0*/  LDSM.16.M88.4 R32, [R93+0x1400] ;  /* 0x001400005d20783b */ /* 0x000f220000000200 */
[----:B------:R-:W-:-:S03]  /*26c0*/  @!P1 LEA.HI.X R181, R54, c[0x0][0x16c], R53, 0x1, P0 ;  /* 0x00005b0036b59a11 */ /* 0x000fc600000f0c35 */
[----:B------:R-:W-:Y:S04]  /*26d0*/  LDSM.16.M88.4 R84, [R93+0x2000] ;  /* 0x002000005d54783b */ /* 0x000fe80000000200 */
[----:B------:R-:W0:Y:S01]  /*26e0*/  LDGDEPBAR ;  /* 0x00000000000079af */ /* 0x000e220000000000 */
[C---:B-1----:R-:W-:Y:S08]  /*26f0*/  HMMA.16816.F32.BF16 R4, R28.reuse, R16, RZ ;  /* 0x000000101c04723c */ /* 0x042ff000000418ff */
[C---:B------:R-:W-:Y:S08]  /*2700*/  HMMA.16816.F32.BF16 R16, R28.reuse, R18, RZ ;  /* 0x000000121c10723c */ /* 0x040ff000000418ff */
[C---:B--2---:R-:W-:Y:S08]  /*2710*/  HMMA.16816.F32.BF16 R8, R28.reuse, R24, RZ ;  /* 0x000000181c08723c */ /* 0x044ff000000418ff */
[----:B------:R-:W-:Y:S08]  /*2720*/  HMMA.16816.F32.BF16 R24, R28, R26, RZ ;  /* 0x0000001a1c18723c */ /* 0x000ff000000418ff */
[C---:B---3--:R-:W-:Y:S08]  /*2730*/  HMMA.16816.F32.BF16 R4, R20.reuse, R40, R4 ;  /* 0x000000281404723c */ /* 0x048ff00000041804 */
[C---:B------:R-:W-:Y:S01]  /*2740*/  HMMA.16816.F32.BF16 R16, R20.reuse, R42, R16 ;  /* 0x0000002a1410723c */ /* 0x040fe20000041810 */
[----:B------:R-:W1:Y:S07]  /*2750*/  LDSM.16.M88.4 R40, [R93+0x1800] ;  /* 0x001800005d28783b */ /* 0x000e6e0000000200 */
[C---:B----4-:R-:W-:Y:S08]  /*2760*/  HMMA.16816.F32.BF16 R24, R20.reuse, R34, R24 ;  /* 0x000000221418723c */ /* 0x050ff00000041818 */
[----:B------:R-:W-:Y:S01]  /*2770*/  FMUL.FTZ R4, R4, c[0x0][0x2ec] ;  /* 0x0000bb0004047a20 */ /* 0x000fe20000410000 */
[----:B------:R-:W-:Y:S01]  /*2780*/  HMMA.16816.F32.BF16 R8, R20, R32, R8 ;  /* 0x000000201408723c */ /* 0x000fe20000041808 */
[----:B------:R-:W-:Y:S01]  /*2790*/  FMUL.FTZ R5, R5, c[0x0][0x2ec] ;  /* 0x0000bb0005057a20 */ /* 0x000fe20000410000 */
[----:B------:R-:W-:Y:S01]  /*27a0*/  LDSM.16.M88.4 R32, [R93+0x1c00] ;  /* 0x001c00005d20783b */ /* 0x000fe20000000200 */
[----:B------:R-:W-:Y:S01]  /*27b0*/  FMUL.FTZ R6, R6, c[0x0][0x2ec] ;  /* 0x0000bb0006067a20 */ /* 0x000fe20000410000 */
[----:B------:R-:W2:Y:S01]  /*27c0*/  MUFU.TANH R67, R4 ;  /* 0x0000000400437308 */ /* 0x000ea20000002400 */
[----:B------:R-:W-:-:S02]  /*27d0*/  FMUL.FTZ R7, R7, c[0x0][0x2ec] ;  /* 0x0000bb0007077a20 */ /* 0x000fc40000410000 */
[----:B------:R-:W-:Y:S02]  /*27e0*/  FMUL.FTZ R16, R16, c[0x0][0x2ec] ;  /* 0x0000bb0010107a20 */ /* 0x000fe40000410000 */
[----:B------:R-:W-:Y:S02]  /*27f0*/  FMUL.FTZ R17, R17, c[0x0][0x2ec] ;  /* 0x0000bb0011117a20 */ /* 0x000fe40000410000 */
[----:B------:R-:W-:Y:S01]  /*2800*/  FMUL.FTZ R18, R18, c[0x0][0x2ec] ;  /* 0x0000bb0012127a20 */ /* 0x000fe20000410000 */
[----:B------:R-:W3:Y:S01]  /*2810*/  MUFU.TANH R66, R5 ;  /* 0x0000000500427308 */ /* 0x000ee20000002400 */
[----:B------:R-:W-:Y:S02]  /*2820*/  FMUL.FTZ R19, R19, c[0x0][0x2ec] ;  /* 0x0000bb0013137a20 */ /* 0x000fe40000410000 */
[----:B------:R-:W-:Y:S02]  /*2830*/  FMUL.FTZ R24, R24, c[0x0][0x2ec] ;  /* 0x0000bb0018187a20 */ /* 0x000fe40000410000 */
[----:B------:R-:W-:-:S02]  /*2840*/  FMUL.FTZ R25, R25, c[0x0][0x2ec] ;  /* 0x0000bb0019197a20 */ /* 0x000fc40000410000 */
[----:B------:R-:W-:Y:S01]  /*2850*/  FMUL.FTZ R26, R26, c[0x0][0x2ec] ;  /* 0x0000bb001a1a7a20 */ /* 0x000fe20000410000 */
[----:B------:R-:W4:Y:S01]  /*2860*/  MUFU.TANH R83, R6 ;  /* 0x0000000600537308 */ /* 0x000f220000002400 */
[----:B------:R-:W-:-:S03]  /*2870*/  FMUL.FTZ R27, R27, c[0x0][0x2ec] ;  /* 0x0000bb001b1b7a20 */ /* 0x000fc60000410000 */
[----:B------:R-:W-:Y:S02]  /*2880*/  FMUL.FTZ R8, R8, c[0x0][0x2ec] ;  /* 0x0000bb0008087a20 */ /* 0x000fe40000410000 */
[----:B------:R-:W-:Y:S02]  /*2890*/  FMUL.FTZ R9, R9, c[0x0][0x2ec] ;  /* 0x0000bb0009097a20 */ /* 0x000fe40000410000 */
[----:B------:R1:W1:Y:S01]  /*28a0*/  MUFU.TANH R82, R7 ;  /* 0x0000000700527308 */ /* 0x0002620000002400 */
[----:B------:R-:W-:Y:S02]  /*28b0*/  FMUL.FTZ R10, R10, c[0x0][0x2ec] ;  /* 0x0000bb000a0a7a20 */ /* 0x000fe40000410000 */
[----:B------:R-:W-:-:S05]  /*28c0*/  FMUL.FTZ R11, R11, c[0x0][0x2ec] ;  /* 0x0000bb000b0b7a20 */ /* 0x000fca0000410000 */
[----:B------:R-:W2:Y:S01]  /*28d0*/  MUFU.TANH R65, R16 ;  /* 0x0000001000417308 */ /* 0x000ea20000002400 */
[C---:B-1----:R-:W-:Y:S07]  /*28e0*/  HMMA.16816.F32.BF16 R4, R28.reuse, R12, RZ ;  /* 0x0000000c1c04723c */ /* 0x042fee00000418ff */
[----:B------:R-:W1:Y:S01]  /*28f0*/  MUFU.TANH R64, R17 ;  /* 0x0000001100407308 */ /* 0x000e620000002400 */
[----:B------:R-:W-:Y:S07]  /*2900*/  HMMA.16816.F32.BF16 R12, R28, R14, RZ ;  /* 0x0000000e1c0c723c */ /* 0x000fee00000418ff */
[----:B------:R-:W1:Y:S08]  /*2910*/  MUFU.TANH R81, R18 ;  /* 0x0000001200517308 */ /* 0x000e700000002400 */
[----:B------:R1:W1:Y:S01]  /*2920*/  MUFU.TANH R80, R19 ;  /* 0x0000001300507308 */ /* 0x0002620000002400 */
[C---:B------:R-:W-:Y:S07]  /*2930*/  HMMA.16816.F32.BF16 R4, R20.reuse, R40, R4 ;  /* 0x000000281404723c */ /* 0x040fee0000041804 */
[----:B------:R-:W2:Y:S01]  /*2940*/  MUFU.TANH R61, R24 ;  /* 0x00000018003d7308 */ /* 0x000ea20000002400 */
[----:B------:R-:W-:Y:S01]  /*2950*/  HMMA.16816.F32.BF16 R12, R20, R42, R12 ;  /* 0x0000002a140c723c */ /* 0x000fe2000004180c */
[----:B-1----:R-:W1:Y:S06]  /*2960*/  LDSM.16.M88.4 R16, [R165+0x1c00] ;  /* 0x001c0000a510783b */ /* 0x002e6c0000000200 */
[----:B------:R-:W1:Y:S01]  /*2970*/  MUFU.TANH R60, R25 ;  /* 0x00000019003c7308 */ /* 0x000e620000002400 */
[----:B------:R-:W-:Y:S07]  /*2980*/  LDSM.16.M88.4 R40, [R93+0x2400] ;  /* 0x002400005d28783b */ /* 0x000fee0000000200 */
[----:B------:R-:W1:Y:S01]  /*2990*/  MUFU.TANH R77, R26 ;  /* 0x0000001a004d7308 */ /* 0x000e620000002400 */
[----:B------:R-:W-:-:S07]  /*29a0*/  FMUL.FTZ R4, R4, c[0x0][0x2ec] ;  /* 0x0000bb0004047a20 */ /* 0x000fce0000410000 */
        /* <DEDUP_REMOVED lines=9> */
[----:B--2---:R-:W2:Y:S02]  /*2a40*/  LDSM.16.M88.4 R24, [R165+0x2000] ;  /* 0x00200000a518783b */ /* 0x004ea40000000200 */
[----:B------:R-:W1:Y:S08]  /*2a50*/  MUFU.TANH R62, R9 ;  /* 0x00000009003e7308 */ /* 0x000e700000002400 */
[----:B------:R-:W1:Y:S08]  /*2a60*/  MUFU.TANH R79, R10 ;  /* 0x0000000a004f7308 */ /* 0x000e700000002400 */
[----:B------:R1:W1:Y:S08]  /*2a70*/  MUFU.TANH R78, R11 ;  /* 0x0000000b004e7308 */ /* 0x0002700000002400 */
        /* <DEDUP_REMOVED lines=11> */
[----:B------:R-:W1:Y:S07]  /*2b30*/  LDSM.16.M88.4 R32, [R165+0x2800] ;  /* 0x00280000a520783b */ /* 0x000e6e0000000200 */
        /* <DEDUP_REMOVED lines=11> */
[C---:B--2---:R-:W-:Y:S02]  /*2bf0*/  HMMA.16816.F32.BF16 R4, R28.reuse, R24, RZ ;  /* 0x000000181c04723c */ /* 0x044fe400000418ff */
[----:B------:R-:W2:Y:S06]  /*2c00*/  MUFU.TANH R50, R9 ;  /* 0x0000000900327308 */ /* 0x000eac0000002400 */
[----:B------:R-:W-:Y:S02]  /*2c10*/  HMMA.16816.F32.BF16 R24, R28, R26, RZ ;  /* 0x0000001a1c18723c */ /* 0x000fe400000418ff */
[----:B------:R-:W1:Y:S08]  /*2c20*/  MUFU.TANH R71, R10 ;  /* 0x0000000a00477308 */ /* 0x000e700000002400 */
[----:B------:R1:W1:Y:S06]  /*2c30*/  MUFU.TANH R70, R11 ;  /* 0x0000000b00467308 */ /* 0x00026c0000002400 */
[C---:B------:R-:W-:Y:S02]  /*2c40*/  HMMA.16816.F32.BF16 R4, R20.reuse, R84, R4 ;  /* 0x000000541404723c */ /* 0x040fe40000041804 */
[----:B------:R-:W2:Y:S06]  /*2c50*/  MUFU.TANH R49, R16 ;  /* 0x0000001000317308 */ /* 0x000eac0000002400 */
[----:B------:R-:W-:Y:S02]  /*2c60*/  HMMA.16816.F32.BF16 R24, R20, R86, R24 ;  /* 0x000000561418723c */ /* 0x000fe40000041818 */
[----:B------:R-:W2:Y:S06]  /*2c70*/  MUFU.TANH R48, R17 ;  /* 0x0000001100307308 */ /* 0x000eac0000002400 */
[----:B-1----:R-:W-:Y:S02]  /*2c80*/  HMMA.16816.F32.BF16 R8, R28, R12, RZ ;  /* 0x0000000c1c08723c */ /* 0x002fe400000418ff */
        /* <DEDUP_REMOVED lines=11> */
[----:B------:R-:W-:Y:S02]  /*2d40*/  HMMA.16816.F32.BF16 R8, R20, R40, R8 ;  /* 0x000000281408723c */ /* 0x000fe40000041808 */
[----:B------:R-:W2:Y:S01]  /*2d50*/  MUFU.TANH R44, R5 ;  /* 0x00000005002c7308 */ /* 0x000ea20000002400 */
[----:B-1----:R-:W1:Y:S07]  /*2d60*/  LDSM.16.M88.4 R16, [R93+0x2800] ;  /* 0x002800005d10783b */ /* 0x002e6e0000000200 */
[----:B------:R-:W1:Y:S08]  /*2d70*/  MUFU.TANH R87, R6 ;  /* 0x0000000600577308 */ /* 0x000e700000002400 */
[----:B------:R2:W1:Y:S06]  /*2d80*/  MUFU.TANH R94, R7 ;  /* 0x00000007005e7308 */ /* 0x00046c0000002400 */
[----:B------:R-:W-:-:S02]  /*2d90*/  FMUL.FTZ R8, R8, c[0x0][0x2ec] ;  /* 0x0000bb0008087a20 */ /* 0x000fc40000410000 */
[----:B------:R-:W1:Y:S01]  /*2da0*/  MUFU.TANH R39, R24 ;  /* 0x0000001800277308 */ /* 0x000e620000002400 */
[----:B------:R-:W-:Y:S02]  /*2db0*/  FMUL.FTZ R9, R9, c[0x0][0x2ec] ;  /* 0x0000bb0009097a20 */ /* 0x000fe40000410000 */
[----:B------:R-:W-:Y:S02]  /*2dc0*/  FMUL.FTZ R10, R10, c[0x0][0x2ec] ;  /* 0x0000bb000a0a7a20 */ /* 0x000fe40000410000 */
[----:B------:R-:W-:Y:S01]  /*2dd0*/  FMUL.FTZ R11, R11, c[0x0][0x2ec] ;  /* 0x0000bb000b0b7a20 */ /* 0x000fe20000410000 */
[C---:B--2---:R-:W-:Y:S02]  /*2de0*/  HMMA.16816.F32.BF16 R4, R28.reuse, R14, RZ ;  /* 0x0000000e1c04723c */ /* 0x044fe400000418ff */
[----:B------:R-:W2:Y:S06]  /*2df0*/  MUFU.TANH R97, R26 ;  /* 0x0000001a00617308 */ /* 0x000eac0000002400 */
[C---:B------:R-:W-:Y:S02]  /*2e00*/  HMMA.16816.F32.BF16 R12, R28.reuse, R32, RZ ;  /* 0x000000201c0c723c */ /* 0x040fe400000418ff */
[----:B------:R1:W1:Y:S06]  /*2e10*/  MUFU.TANH R98, R27 ;  /* 0x0000001b00627308 */ /* 0x00026c0000002400 */
[----:B------:R-:W-:Y:S02]  /*2e20*/  HMMA.16816.F32.BF16 R32, R28, R34, RZ ;  /* 0x000000221c20723c */ /* 0x000fe400000418ff */
[----:B------:R-:W2:Y:S06]  /*2e30*/  MUFU.TANH R86, R8 ;  /* 0x0000000800567308 */ /* 0x000eac0000002400 */
[C---:B------:R-:W-:Y:S01]  /*2e40*/  HMMA.16816.F32.BF16 R4, R20.reuse, R42, R4 ;  /* 0x0000002a1404723c */ /* 0x040fe20000041804 */
[----:B-1----:R-:W1:Y:S01]  /*2e50*/  LDSM.16.M88.4 R24, [R165+0x2c00] ;  /* 0x002c0000a518783b */ /* 0x002e620000000200 */
[----:B------:R-:W1:Y:S06]  /*2e60*/  MUFU.TANH R85, R9 ;  /* 0x0000000900557308 */ /* 0x000e6c0000002400 */
[C---:B------:R-:W-:Y:S02]  /*2e70*/  HMMA.16816.F32.BF16 R12, R20.reuse, R16, R12 ;  /* 0x00000010140c723c */ /* 0x040fe4000004180c */
[----:B------:R-:W1:Y:S06]  /*2e80*/  MUFU.TANH R100, R10 ;  /* 0x0000000a00647308 */ /* 0x000e6c0000002400 */
[----:B------:R-:W-:Y:S02]  /*2e90*/  HMMA.16816.F32.BF16 R32, R20, R18, R32 ;  /* 0x000000121420723c */ /* 0x000fe40000041820 */
[----:B------:R2:W1:Y:S06]  /*2ea0*/  MUFU.TANH R103, R11 ;  /* 0x0000000b00677308 */ /* 0x00046c0000002400 */
[----:B------:R-:W-:-:S02]  /*2eb0*/  FMUL.FTZ R4, R4, c[0x0][0x2ec] ;  /* 0x0000bb0004047a20 */ /* 0x000fc40000410000 */
[----:B------:R-:W-:Y:S01]  /*2ec0*/  FMUL.FTZ R5, R5, c[0x0][0x2ec] ;  /* 0x0000bb0005057a20 */ /* 0x000fe20000410000 */
[----:B------:R-:W3:Y:S01]  /*2ed0*/  MUFU.TANH R2, R2 ;  /* 0x0000000200027308 */ /* 0x000ee20000002400 */
[----:B------:R-:W-:Y:S02]  /*2ee0*/  FMUL.FTZ R6, R6, c[0x0][0x2ec] ;  /* 0x0000bb0006067a20 */ /* 0x000fe40000410000 */
[----:B------:R-:W-:Y:S02]  /*2ef0*/  FMUL.FTZ R7, R7, c[0x0][0x2ec] ;  /* 0x0000bb0007077a20 */ /* 0x000fe40000410000 */
[----:B------:R-:W-:Y:S01]  /*2f00*/  FMUL.FTZ R12, R12, c[0x0][0x2ec] ;  /* 0x0000bb000c0c7a20 */ /* 0x000fe20000410000 */
[----:B--2---:R-:W2:Y:S02]  /*2f10*/  LDSM.16.M88.4 R8, [R93+0x2c00] ;  /* 0x002c00005d08783b */ /* 0x004ea40000000200 */
[----:B------:R-:W2:Y:S01]  /*2f20*/  MUFU.TANH R96, R4 ;  /* 0x0000000400607308 */ /* 0x000ea20000002400 */
[----:B------:R-:W-:-:S02]  /*2f30*/  FMUL.FTZ R13, R13, c[0x0][0x2ec] ;  /* 0x0000bb000d0d7a20 */ /* 0x000fc40000410000 */
[----:B------:R-:W-:Y:S02]  /*2f40*/  FMUL.FTZ R14, R14, c[0x0][0x2ec] ;  /* 0x0000bb000e0e7a20 */ /* 0x000fe40000410000 */
        /* <DEDUP_REMOVED lines=8> */
[----:B------:R-:W1:Y:S08]  /*2fd0*/  MUFU.TANH R104, R6 ;  /* 0x0000000600687308 */ /* 0x000e700000002400 */
[----:B------:R1:W1:Y:S08]  /*2fe0*/  MUFU.TANH R106, R7 ;  /* 0x00000007006a7308 */ /* 0x0002700000002400 */
[----:B------:R-:W3:Y:S06]  /*2ff0*/  MUFU.TANH R99, R12 ;  /* 0x0000000c00637308 */ /* 0x000eec0000002400 */
[C---:B--2---:R-:W-:Y:S01]  /*3000*/  HMMA.16816.F32.BF16 R24, R20.reuse, R10, R24 ;  /* 0x0000000a1418723c */ /* 0x044fe20000041818 */
[----:B-1----:R-:W1:Y:S01]  /*3010*/  LDSM.16.M88.4 R4, [R165+0x3000] ;  /* 0x00300000a504783b */ /* 0x002e620000000200 */
[----:B------:R-:W2:Y:S06]  /*3020*/  MUFU.TANH R101, R13 ;  /* 0x0000000d00657308 */ /* 0x000eac0000002400 */
[----:B------:R-:W-:Y:S01]  /*3030*/  HMMA.16816.F32.BF16 R40, R20, R8, R40 ;  /* 0x000000081428723c */ /* 0x000fe20000041828 */
[----:B------:R-:W-:Y:S01]  /*3040*/  LDSM.16.M88.4 R8, [R93+0x3400] ;  /* 0x003400005d08783b */ /* 0x000fe20000000200 */
[----:B------:R-:W1:Y:S08]  /*3050*/  MUFU.TANH R107, R14 ;  /* 0x0000000e006b7308 */ /* 0x000e700000002400 */
[----:B------:R2:W1:Y:S06]  /*3060*/  MUFU.TANH R108, R15 ;  /* 0x0000000f006c7308 */ /* 0x00046c0000002400 */
[----:B------:R-:W-:-:S02]  /*3070*/  FMUL.FTZ R24, R24, c[0x0][0x2ec] ;  /* 0x0000bb0018187a20 */ /* 0x000fc40000410000 */
[----:B------:R-:W3:Y:S01]  /*3080*/  MUFU.TANH R105, R32 ;  /* 0x0000002000697308 */ /* 0x000ee20000002400 */
[----:B------:R-:W-:Y:S02]  /*3090*/  FMUL.FTZ R25, R25, c[0x0][0x2ec] ;  /* 0x0000bb0019197a20 */ /* 0x000fe40000410000 */
[----:B------:R-:W-:Y:S02]  /*30a0*/  FMUL.FTZ R26, R26, c[0x0][0x2ec] ;  /* 0x0000bb001a1a7a20 */ /* 0x000fe40000410000 */
[----:B------:R-:W-:Y:S02]  /*30b0*/  FMUL.FTZ R27, R27, c[0x0][0x2ec] ;  /* 0x0000bb001b1b7a20 */ /* 0x000fe40000410000 */
[----:B------:R-:W-:Y:S01]  /*30c0*/  FMUL.FTZ R40, R40, c[0x0][0x2ec] ;  /* 0x0000bb0028287a20 */ /* 0x000fe20000410000 */
[----:B--2---:R-:W2:Y:S01]  /*30d0*/  LDSM.16.M88.4 R12, [R93+0x3000] ;  /* 0x003000005d0c783b */ /* 0x004ea20000000200 */
[----:B------:R-:W2:Y:S01]  /*30e0*/  MUFU.TANH R102, R33 ;  /* 0x0000002100667308 */ /* 0x000ea20000002400 */
[----:B------:R-:W-:-:S02]  /*30f0*/  FMUL.FTZ R41, R41, c[0x0][0x2ec] ;  /* 0x0000bb0029297a20 */ /* 0x000fc40000410000 */
[----:B------:R-:W-:Y:S02]  /*3100*/  FMUL.FTZ R42, R42, c[0x0][0x2ec] ;  /* 0x0000bb002a2a7a20 */ /* 0x000fe40000410000 */
[----:B------:R-:W-:Y:S01]  /*3110*/  FMUL.FTZ R43, R43, c[0x0][0x2ec] ;  /* 0x0000bb002b2b7a20 */ /* 0x000fe20000410000 */
[C---:B-1----:R-:W-:Y:S02]  /*3120*/  HMMA.16816.F32.BF16 R16, R28.reuse, R4, RZ ;  /* 0x000000041c10723c */ /* 0x042fe400000418ff */
[----:B------:R-:W1:Y:S06]  /*3130*/  MUFU.TANH R109, R34 ;  /* 0x00000022006d7308 */ /* 0x000e6c0000002400 */
[----:B------:R-:W-:Y:S02]  /*3140*/  HMMA.16816.F32.BF16 R4, R28, R6, RZ ;  /* 0x000000061c04723c */ /* 0x000fe400000418ff */
[----:B------:R1:W1:Y:S08]  /*3150*/  MUFU.TANH R110, R35 ;  /* 0x00000023006e7308 */ /* 0x0002700000002400 */
[----:B------:R-:W3:Y:S01]  /*3160*/  MUFU.TANH R193, R24 ;  /* 0x0000001800c17308 */ /* 0x000ee20000002400 */
[----:B-1----:R-:W1:Y:S07]  /*3170*/  LDSM.16.M88.4 R32, [R165+0x3400] ;  /* 0x00340000a520783b */ /* 0x002e6e0000000200 */
[----:B------:R-:W1:Y:S01]  /*3180*/  MUFU.TANH R194, R25 ;  /* 0x0000001900c27308 */ /* 0x000e620000002400 */
[C---:B--2---:R-:W-:Y:S07]  /*3190*/  HMMA.16816.F32.BF16 R16, R20.reuse, R12, R16 ;  /* 0x0000000c1410723c */ /* 0x044fee0000041810 */
[----:B------:R-:W2:Y:S01]  /*31a0*/  MUFU.TANH R113, R26 ;  /* 0x0000001a00717308 */ /* 0x000ea20000002400 */
[----:B------:R-:W-:Y:S01]  /*31b0*/  HMMA.16816.F32.BF16 R4, R20, R14, R4 ;  /* 0x0000000e1404723c */ /* 0x000fe20000041804 */
[----:B------:R-:W-:Y:S06]  /*31c0*/  LDSM.16.M88.4 R12, [R93+0x3800] ;  /* 0x003800005d0c783b */ /* 0x000fec0000000200 */
[----:B------:R2:W1:Y:S08]  /*31d0*/  MUFU.TANH R114, R27 ;  /* 0x0000001b00727308 */ /* 0x0004700000002400 */
[----:B------:R-:W1:Y:S01]  /*31e0*/  MUFU.TANH R192, R40 ;  /* 0x0000002800c07308 */ /* 0x000e620000002400 */
[----:B------:R-:W-:Y:S01]  /*31f0*/  FMUL.FTZ R16, R16, c[0x0][0x2ec] ;  /* 0x0000bb0010107a20 */ /* 0x000fe20000410000 */
[----:B--2---:R-:W2:Y:S06]  /*3200*/  LDSM.16.M88.4 R24, [R165+0x3800] ;  /* 0x00380000a518783b */ /* 0x004eac0000000200 */
[----:B------:R-:W1:Y:S01]  /*3210*/  MUFU.TANH R189, R41 ;  /* 0x0000002900bd7308 */ /* 0x000e620000002400 */
[----:B------:R-:W-:-:S02]  /*3220*/  FMUL.FTZ R17, R17, c[0x0][0x2ec] ;  /* 0x0000bb0011117a20 */ /* 0x000fc40000410000 */
[----:B------:R-:W-:Y:S02]  /*3230*/  FMUL.FTZ R18, R18, c[0x0][0x2ec] ;  /* 0x0000bb0012127a20 */ /* 0x000fe40000410000 */
[----:B------:R-:W-:Y:S02]  /*3240*/  FMUL.FTZ R19, R19, c[0x0][0x2ec] ;  /* 0x0000bb0013137a20 */ /* 0x000fe40000410000 */
[----:B------:R-:W-:Y:S01]  /*3250*/  FMUL.FTZ R4, R4, c[0x0][0x2ec] ;  /* 0x0000bb0004047a20 */ /* 0x000fe20000410000 */
[----:B------:R-:W1:Y:S01]  /*3260*/  MUFU.TANH R111, R42 ;  /* 0x0000002a006f7308 */ /* 0x000e620000002400 */
[----:B------:R-:W-:Y:S02]  /*3270*/  FMUL.FTZ R5, R5, c[0x0][0x2ec] ;  /* 0x0000bb0005057a20 */ /* 0x000fe40000410000 */
[----:B------:R-:W-:Y:S02]  /*3280*/  FMUL.FTZ R6, R6, c[0x0][0x2ec] ;  /* 0x0000bb0006067a20 */ /* 0x000fe40000410000 */
[----:B------:R-:W-:-:S03]  /*3290*/  FMUL.FTZ R7, R7, c[0x0][0x2ec] ;  /* 0x0000bb0007077a20 */ /* 0x000fc60000410000 */
        /* <DEDUP_REMOVED lines=8> */
[----:B------:R-:W1:Y:S01]  /*3320*/  MUFU.TANH R188, R4 ;  /* 0x0000000400bc7308 */ /* 0x000e620000002400 */
[----:B------:R-:W-:Y:S07]  /*3330*/  HMMA.16816.F32.BF16 R32, R20, R10, R32 ;  /* 0x0000000a1420723c */ /* 0x000fee0000041820 */
[----:B------:R-:W1:Y:S01]  /*3340*/  MUFU.TANH R186, R5 ;  /* 0x0000000500ba7308 */ /* 0x000e620000002400 */
[----:B------:R-:W-:Y:S01]  /*3350*/  LDSM.16.M88.4 R8, [R93+0x3c00] ;  /* 0x003c00005d08783b */ /* 0x000fe20000000200 */
[C---:B--2---:R-:W-:Y:S06]  /*3360*/  HMMA.16816.F32.BF16 R16, R28.reuse, R24, RZ ;  /* 0x000000181c10723c */ /* 0x044fec00000418ff */
[----:B------:R-:W2:Y:S02]  /*3370*/  MUFU.TANH R117, R6 ;  /* 0x0000000600757308 */ /* 0x000ea40000002400 */
[----:B------:R-:W-:Y:S06]  /*3380*/  HMMA.16816.F32.BF16 R24, R28, R26, RZ ;  /* 0x0000001a1c18723c */ /* 0x000fec00000418ff */
        /* <DEDUP_REMOVED lines=11> */
[----:B------:R-:W1:Y:S01]  /*3440*/  MUFU.TANH R158, R41 ;  /* 0x00000029009e7308 */ /* 0x000e620000002400 */
[C---:B------:R-:W-:Y:S07]  /*3450*/  HMMA.16816.F32.BF16 R16, R20.reuse, R12, R16 ;  /* 0x0000000c1410723c */ /* 0x040fee0000041810 */
[----:B------:R-:W1:Y:S01]  /*3460*/  MUFU.TANH R124, R42 ;  /* 0x0000002a007c7308 */ /* 0x000e620000002400 */
[----:B------:R-:W-:Y:S01]  /*3470*/  HMMA.16816.F32.BF16 R24, R20, R14, R24 ;  /* 0x0000000e1418723c */ /* 0x000fe20000041818 */
[----:B------:R-:W-:Y:S06]  /*3480*/  LDSM.16.M88.4 R12, [R93+0x4000] ;  /* 0x004000005d0c783b */ /* 0x000fec0000000200 */
[----:B------:R1:W1:Y:S08]  /*3490*/  MUFU.TANH R125, R43 ;  /* 0x0000002b007d7308 */ /* 0x0002700000002400 */
[----:B------:R-:W2:Y:S01]  /*34a0*/  MUFU.TANH R156, R32 ;  /* 0x00000020009c7308 */ /* 0x000ea20000002400 */
[----:B------:R-:W-:-:S02]  /*34b0*/  FMUL.FTZ R16, R16, c[0x0][0x2ec] ;  /* 0x0000bb0010107a20 */ /* 0x000fc40000410000 */
[----:B------:R-:W-:Y:S02]  /*34c0*/  FMUL.FTZ R17, R17, c[0x0][0x2ec] ;  /* 0x0000bb0011117a20 */ /* 0x000fe40000410000 */
[----:B------:R-:W-:Y:S02]  /*34d0*/  FMUL.FTZ R18, R18, c[0x0][0x2ec] ;  /* 0x0000bb0012127a20 */ /* 0x000fe40000410000 */
[----:B------:R-:W-:Y:S01]  /*34e0*/  FMUL.FTZ R19, R19, c[0x0][0x2ec] ;  /* 0x0000bb0013137a20 */ /* 0x000fe20000410000 */
[----:B------:R-:W2:Y:S01]  /*34f0*/  MUFU.TANH R153, R33 ;  /* 0x0000002100997308 */ /* 0x000ea20000002400 */
[----:B------:R-:W-:Y:S02]  /*3500*/  FMUL.FTZ R24, R24, c[0x0][0x2ec] ;  /* 0x0000bb0018187a20 */ /* 0x000fe40000410000 */
[----:B------:R-:W-:Y:S02]  /*3510*/  FMUL.FTZ R25, R25, c[0x0][0x2ec] ;  /* 0x0000bb0019197a20 */ /* 0x000fe40000410000 */
[----:B------:R-:W-:Y:S01]  /*3520*/  FMUL.FTZ R26, R26, c[0x0][0x2ec] ;  /* 0x0000bb001a1a7a20 */ /* 0x000fe20000410000 */
[C---:B-1----:R-:W-:Y:S01]  /*3530*/  HMMA.16816.F32.BF16 R40, R28.reuse, R4, RZ ;  /* 0x000000041c28723c */ /* 0x042fe200000418ff */
[----:B------:R-:W-:Y:S01]  /*3540*/  FMUL.FTZ R27, R27, c[0x0][0x2ec] ;  /* 0x0000bb001b1b7a20 */ /* 0x000fe20000410000 */
[----:B------:R-:W1:Y:S06]  /*3550*/  MUFU.TANH R129, R34 ;  /* 0x0000002200817308 */ /* 0x000e6c0000002400 */
[----:B------:R-:W-:Y:S02]  /*3560*/  HMMA.16816.F32.BF16 R4, R28, R6, RZ ;  /* 0x000000061c04723c */ /* 0x000fe400000418ff */
[----:B------:R1:W1:Y:S08]  /*3570*/  MUFU.TANH R132, R35 ;  /* 0x0000002300847308 */ /* 0x0002700000002400 */
[----:B------:R-:W2:Y:S06]  /*3580*/  MUFU.TANH R141, R24 ;  /* 0x00000018008d7308 */ /* 0x000eac0000002400 */
[C---:B------:R-:W-:Y:S01]  /*3590*/  HMMA.16816.F32.BF16 R40, R20.reuse, R8, R40 ;  /* 0x000000081428723c */ /* 0x040fe20000041828 */
[----:B-1----:R-:W1:Y:S01]  /*35a0*/  LDSM.16.M88.4 R32, [R165+0x4000] ;  /* 0x00400000a520783b */ /* 0x002e620000000200 */
[----:B------:R-:W1:Y:S06]  /*35b0*/  MUFU.TANH R140, R25 ;  /* 0x00000019008c7308 */ /* 0x000e6c0000002400 */
[----:B------:R-:W-:Y:S01]  /*35c0*/  HMMA.16816.F32.BF16 R4, R20, R10, R4 ;  /* 0x0000000a1404723c */ /* 0x000fe20000041804 */
[----:B------:R-:W-:Y:S01]  /*35d0*/  LDSM.16.M88.4 R8, [R93+0x4400] ;  /* 0x004400005d08783b */ /* 0x000fe20000000200 */
[----:B------:R-:W1:Y:S08]  /*35e0*/  MUFU.TANH R135, R26 ;  /* 0x0000001a00877308 */ /* 0x000e700000002400 */
[----:B------:R2:W1:Y:S06]  /*35f0*/  MUFU.TANH R136, R27 ;  /* 0x0000001b00887308 */ /* 0x00046c0000002400 */
[----:B------:R-:W-:-:S02]  /*3600*/  FMUL.FTZ R40, R40, c[0x0][0x2ec] ;  /* 0x0000bb0028287a20 */ /* 0x000fc40000410000 */
[----:B------:R-:W-:Y:S01]  /*3610*/  FMUL.FTZ R41, R41, c[0x0][0x2ec] ;  /* 0x0000bb0029297a20 */ /* 0x000fe20000410000 */
[----:B------:R-:W1:Y:S01]  /*3620*/  MUFU.TANH R148, R16 ;  /* 0x0000001000947308 */ /* 0x000e620000002400 */
[----:B------:R-:W-:Y:S02]  /*3630*/  FMUL.FTZ R42, R42, c[0x0][0x2ec] ;  /* 0x0000bb002a2a7a20 */ /* 0x000fe40000410000 */
[----:B------:R-:W-:Y:S02]  /*3640*/  FMUL.FTZ R43, R43, c[0x0][0x2ec] ;  /* 0x0000bb002b2b7a20 */ /* 0x000fe40000410000 */
[----:B------:R-:W-:Y:S02]  /*3650*/  FMUL.FTZ R4, R4, c[0x0][0x2ec] ;  /* 0x0000bb0004047a20 */ /* 0x000fe40000410000 */
[----:B------:R-:W-:Y:S01]  /*3660*/  FMUL.FTZ R5, R5, c[0x0][0x2ec] ;  /* 0x0000bb0005057a20 */ /* 0x000fe20000410000 */
[----:B--2---:R-:W2:Y:S01]  /*3670*/  LDSM.16.M88.4 R24, [R165+0x4400] ;  /* 0x00440000a518783b */ /* 0x004ea20000000200 */
[----:B------:R-:W1:Y:S01]  /*3680*/  MUFU.TANH R143, R17 ;  /* 0x00000011008f7308 */ /* 0x000e620000002400 */
[----:B------:R-:W-:-:S02]  /*3690*/  FMUL.FTZ R6, R6, c[0x0][0x2ec] ;  /* 0x0000bb0006067a20 */ /* 0x000fc40000410000 */
[----:B------:R-:W-:-:S05]  /*36a0*/  FMUL.FTZ R7, R7, c[0x0][0x2ec] ;  /* 0x0000bb0007077a20 */ /* 0x000fca0000410000 */
        /* <DEDUP_REMOVED lines=25> */
[----:B------:R-:W-:Y:S01]  /*3840*/  HMMA.16816.F32.BF16 R40, R20, R8, R40 ;  /* 0x000000081428723c */ /* 0x000fe20000041828 */
[----:B-1----:R-:W1:Y:S01]  /*3850*/  LDSM.16.M88.4 R4, [R165+0x4800] ;  /* 0x00480000a504783b */ /* 0x002e620000000200 */
[----:B------:R-:W1:Y:S01]  /*3860*/  MUFU.TANH R128, R32 ;  /* 0x0000002000807308 */ /* 0x000e620000002400 */
[----:B------:R-:W-:-:S05]  /*3870*/  FMUL.FTZ R19, R19, c[0x0][0x2ec] ;  /* 0x0000bb0013137a20 */ /* 0x000fca0000410000 */
[----:B------:R-:W-:Y:S01]  /*3880*/  HMMA.16816.F32.BF16 R24, R20, R10, R24 ;  /* 0x0000000a1418723c */ /* 0x000fe20000041818 */
[----:B------:R-:W1:Y:S01]  /*3890*/  LDSM.16.M88.4 R8, [R165+0x4c00] ;  /* 0x004c0000a508783b */ /* 0x000e620000000200 */
        /* <DEDUP_REMOVED lines=9> */
[----:B------:R-:W-:Y:S01]  /*3930*/  FMUL.FTZ R27, R27, c[0x0][0x2ec] ;  /* 0x0000bb001b1b7a20 */ /* 0x000fe20000410000 */
[----:B--2---:R-:W2:Y:S06]  /*3940*/  LDSM.16.M88.4 R32, [R93+0x4c00] ;  /* 0x004c00005d20783b */ /* 0x004eac0000000200 */
[----:B------:R-:W1:Y:S01]  /*3950*/  MUFU.TANH R144, R18 ;  /* 0x0000001200907308 */ /* 0x000e620000002400 */
[----:B------:R-:W-:-:S07]  /*3960*/  DEPBAR.LE SB0, 0x0 ;  /* 0x000080000000791a */ /* 0x000fce0000000000 */
        /* <DEDUP_REMOVED lines=9> */
[----:B------:R-:W-:Y:S01]  /*3a00*/  FMUL.FTZ R13, R24, c[0x0][0x2ec] ;  /* 0x0000bb00180d7a20 */ /* 0x000fe20000410000 */
[----:B------:R-:W-:Y:S01]  /*3a10*/  HMMA.16816.F32.BF16 R4, R20, R14, R4 ;  /* 0x0000000e1404723c */ /* 0x000fe20000041804 */
[----:B------:R-:W-:-:S05]  /*3a20*/  FMUL.FTZ R12, R25, c[0x0][0x2ec] ;  /* 0x0000bb00190c7a20 */ /* 0x000fca0000410000 */
[----:B------:R-:W2:Y:S02]  /*3a30*/  MUFU.TANH R163, R27 ;  /* 0x0000001b00a37308 */ /* 0x000ea40000002400 */
[C---:B-1----:R-:W-:Y:S06]  /*3a40*/  HMMA.16816.F32.BF16 R40, R28.reuse, R8, RZ ;  /* 0x000000081c28723c */ /* 0x042fec00000418ff */
[----:B------:R-:W1:Y:S02]  /*3a50*/  MUFU.TANH R13, R13 ;  /* 0x0000000d000d7308 */ /* 0x000e640000002400 */
[----:B------:R-:W-:Y:S01]  /*3a60*/  HMMA.16816.F32.BF16 R8, R28, R10, RZ ;  /* 0x0000000a1c08723c */ /* 0x000fe200000418ff */
[----:B------:R-:W-:-:S05]  /*3a70*/  FMUL.FTZ R14, R17, c[0x0][0x2ec] ;  /* 0x0000bb00110e7a20 */ /* 0x000fca0000410000 */
[----:B------:R-:W1:Y:S01]  /*3a80*/  MUFU.TANH R12, R12 ;  /* 0x0000000c000c7308 */ /* 0x000e620000002400 */
[----:B------:R-:W-:Y:S02]  /*3a90*/  FMUL.FTZ R17, R18, c[0x0][0x2ec] ;  /* 0x0000bb0012117a20 */ /* 0x000fe40000410000 */
[----:B------:R-:W-:Y:S02]  /*3aa0*/  FMUL.FTZ R18, R19, c[0x0][0x2ec] ;  /* 0x0000bb0013127a20 */ /* 0x000fe40000410000 */
[----:B------:R-:W-:Y:S02]  /*3ab0*/  FMUL.FTZ R15, R16, c[0x0][0x2ec] ;  /* 0x0000bb00100f7a20 */ /* 0x000fe40000410000 */
[----:B------:R-:W-:Y:S01]  /*3ac0*/  FMUL.FTZ R7, R7, c[0x0][0x2ec] ;  /* 0x0000bb0007077a20 */ /* 0x000fe20000410000 */
[----:B------:R-:W1:Y:S01]  /*3ad0*/  MUFU.TANH R14, R14 ;  /* 0x0000000e000e7308 */ /* 0x000e620000002400 */
[----:B------:R-:W-:Y:S02]  /*3ae0*/  FMUL.FTZ R4, R4, c[0x0][0x2ec] ;  /* 0x0000bb0004047a20 */ /* 0x000fe40000410000 */
[----:B------:R-:W-:Y:S01]  /*3af0*/  FMUL.FTZ R6, R6, c[0x0][0x2ec] ;  /* 0x0000bb0006067a20 */ /* 0x000fe20000410000 */
[C---:B--2---:R-:W-:Y:S04]  /*3b00*/  HMMA.16816.F32.BF16 R40, R20.reuse, R32, R40 ;  /* 0x000000201428723c */ /* 0x044fe80000041828 */
[----:B------:R-:W2:Y:S04]  /*3b10*/  MUFU.TANH R19, R7 ;  /* 0x0000000700137308 */ /* 0x000ea80000002400 */
[----:B------:R-:W-:Y:S04]  /*3b20*/  HMMA.16816.F32.BF16 R8, R20, R34, R8 ;  /* 0x000000221408723c */ /* 0x000fe80000041808 */
[----:B------:R1:W1:Y:S03]  /*3b30*/  MUFU.TANH R16, R4 ;  /* 0x0000000400107308 */ /* 0x0002660000002400 */
[----:B------:R-:W-:-:S05]  /*3b40*/  LOP3.LUT R21, R91, 0xffffffe0, RZ, 0xc0, !PT ;  /* 0xffffffe05b157812 */ /* 0x000fca00078ec0ff */
[----:B------:R2:W2:Y:S01]  /*3b50*/  MUFU.TANH R28, R6 ;  /* 0x00000006001c7308 */ /* 0x0004a20000002400 */
[----:B------:R-:W-:-:S03]  /*3b60*/  IADD3 R21, -R21, R47, RZ ;  /* 0x0000002f15157210 */ /* 0x000fc60007ffe1ff */
[----:B------:R-:W-:Y:S02]  /*3b70*/  FMUL.FTZ R34, R42, c[0x0][0x2ec] ;  /* 0x0000bb002a227a20 */ /* 0x000fe40000410000 */
[----:B-1----:R-:W-:Y:S02]  /*3b80*/  FMUL.FTZ R4, R5, c[0x0][0x2ec] ;  /* 0x0000bb0005047a20 */ /* 0x002fe40000410000 */
[----:B------:R-:W1:Y:S01]  /*3b90*/  MUFU.TANH R15, R15 ;  /* 0x0000000f000f7308 */ /* 0x000e620000002400 */
[----:B------:R-:W-:Y:S02]  /*3ba0*/  FMUL.FTZ R5, R41, c[0x0][0x2ec] ;  /* 0x0000bb0029057a20 */ /* 0x000fe40000410000 */
[----:B------:R-:W-:Y:S02]  /*3bb0*/  FMUL.FTZ R20, R43, c[0x0][0x2ec] ;  /* 0x0000bb002b147a20 */ /* 0x000fe40000410000 */
[----:B------:R-:W-:Y:S01]  /*3bc0*/  FMUL.FTZ R7, R8, c[0x0][0x2ec] ;  /* 0x0000bb0008077a20 */ /* 0x000fe20000410000 */
[----:B------:R-:W-:Y:S01]  /*3bd0*/  SHF.R.S32.HI R8, RZ, 0x1f, R21 ;  /* 0x0000001fff087819 */ /* 0x000fe20000011415 */
[----:B--2---:R-:W-:Y:S01]  /*3be0*/  FMUL.FTZ R6, R40, c[0x0][0x2ec] ;  /* 0x0000bb0028067a20 */ /* 0x004fe20000410000 */
[----:B------:R-:W2:Y:S01]  /*3bf0*/  MUFU.TANH R17, R17 ;  /* 0x0000001100117308 */ /* 0x000ea20000002400 */
[----:B------:R-:W-:Y:S01]  /*3c00*/  FMUL.FTZ R10, R10, c[0x0][0x2ec] ;  /* 0x0000bb000a0a7a20 */ /* 0x000fe20000410000 */
[----:B------:R-:W-:Y:S01]  /*3c10*/  LEA.HI R8, R8, R21, RZ, 0x2 ;  /* 0x0000001508087211 */ /* 0x000fe200078f10ff */
[----:B------:R-:W-:-:S02]  /*3c20*/  FMUL.FTZ R9, R9, c[0x0][0x2ec] ;  /* 0x0000bb0009097a20 */ /* 0x000fc40000410000 */
[----:B------:R-:W-:Y:S01]  /*3c30*/  FMUL.FTZ R11, R11, c[0x0][0x2ec] ;  /* 0x0000bb000b0b7a20 */ /* 0x000fe20000410000 */
[----:B------:R-:W-:Y:S02]  /*3c40*/  SHF.R.S32.HI R182, RZ, 0x2, R8 ;  /* 0x00000002ffb67819 */ /* 0x000fe40000011408 */
[----:B------:R1:W1:Y:S02]  /*3c50*/  MUFU.TANH R242, R10 ;  /* 0x0000000a00f27308 */ /* 0x0002640000002400 */
[----:B------:R-:W-:-:S06]  /*3c60*/  IADD3 R90, R90, 0x1, R182 ;  /* 0x000000015a5a7810 */ /* 0x000fcc0007ffe0b6 */
[----:B------:R-:W2:Y:S08]  /*3c70*/  MUFU.TANH R18, R18 ;  /* 0x0000001200127308 */ /* 0x000eb00000002400 */
[----:B------:R-:W2:Y:S01]  /*3c80*/  MUFU.TANH R4, R4 ;  /* 0x0000000400047308 */ /* 0x000ea20000002400 */
[----:B-1----:R-:W-:-:S04]  /*3c90*/  IADD3 R10, R46, R90, -R175 ;  /* 0x0000005a2e0a7210 */ /* 0x002fc80007ffe8af */
[----:B------:R-:W-:-:S03]  /*3ca0*/  IADD3 R10, R10, c[0x0][0x2e8], RZ ;  /* 0x0000ba000a0a7a10 */ /* 0x000fc60007ffe0ff */
[----:B------:R-:W1:Y:S08]  /*3cb0*/  MUFU.TANH R6, R6 ;  /* 0x0000000600067308 */ /* 0x000e700000002400 */
[----:B------:R-:W1:Y:S08]  /*3cc0*/  MUFU.TANH R5, R5 ;  /* 0x0000000500057308 */ /* 0x000e700000002400 */
[----:B------:R-:W1:Y:S08]  /*3cd0*/  MUFU.TANH R34, R34 ;  /* 0x0000002200227308 */ /* 0x000e700000002400 */
[----:B------:R-:W1:Y:S08]  /*3ce0*/  MUFU.TANH R20, R20 ;  /* 0x0000001400147308 */ /* 0x000e700000002400 */
[----:B------:R-:W1:Y:S08]  /*3cf0*/  MUFU.TANH R7, R7 ;  /* 0x0000000700077308 */ /* 0x000e700000002400 */
[----:B------:R1:W1:Y:S08]  /*3d00*/  MUFU.TANH R8, R9 ;  /* 0x0000000900087308 */ /* 0x0002700000002400 */
[----:B------:R2:W2:Y:S01]  /*3d10*/  MUFU.TANH R247, R11 ;  /* 0x0000000b00f77308 */ /* 0x0004a20000002400 */
[----:B-1----:R-:W-:-:S02]  /*3d20*/  SHF.L.U32 R9, R47, 0x1, RZ ;  /* 0x000000012f097819 */ /* 0x002fc400000006ff */
[C---:B------:R-:W-:Y:S02]  /*3d30*/  IMNMX R47, R10.reuse, R46, PT ;  /* 0x0000002e0a2f7217 */ /* 0x040fe40003800200 */
[----:B------:R-:W-:Y:S02]  /*3d40*/  LOP3.LUT R36, R9, 0x6, RZ, 0xc0, !PT ;  /* 0x0000000609247812 */ /* 0x000fe400078ec0ff */
[----:B--2---:R-:W-:-:S04]  /*3d50*/  IADD3 R11, R10, 0x8, RZ ;  /* 0x000000080a0b7810 */ /* 0x004fc80007ffe0ff */
[----:B------:R-:W-:Y:S01]  /*3d60*/  IMNMX R46, R11, R46, PT ;  /* 0x0000002e0b2e7217 */ /* 0x000fe20003800200 */
[----:B------:R-:W-:Y:S06]  /*3d70*/  BAR.SYNC.DEFER_BLOCKING 0x0 ;  /* 0x0000000000007b1d */ /* 0x000fec0000010000 */
[----:B------:R-:W-:Y:S05]  /*3d80*/  @!P1 BRA `(.L_x_1577) ;  /* 0x0000060000009947 */ /* 0x000fea0003800000 */
[----:B---34-:R-:W-:Y:S05]  /*3d90*/  @!P6 BRA `(.L_x_1578) ;  /* 0x000003a00000e947 */ /* 0x018fea0003800000 */
[----:B------:R-:W1:Y:S01]  /*3da0*/  I2F.RP R24, R52 ;  /* 0x0000003400187306 */ /* 0x000e620000209400 */
[----:B------:R-:W-:Y:S02]  /*3db0*/  IADD3 R22, R68, -0x100, RZ ;  /* 0xffffff0044167810 */ /* 0x000fe40007ffe0ff */
[----:B------:R-:W-:-:S02]  /*3dc0*/  IABS R11, R68 ;  /* 0x00000044000b7213 */ /* 0x000fc40000000000 */
        /* <DEDUP_REMOVED lines=55> */
.L_x_1578:
[----:B------:R-:W-:-:S04]  /*4140*/  LEA R0, -R51, RZ, 0x8 ;  /* 0x000000ff33007211 */ /* 0x000fc800078e41ff */
[----:B------:R-:W-:Y:S02]  /*4150*/  SHF.R.S32.HI R10, RZ, 0x1f, R0 ;  /* 0x0000001fff0a7819 */ /* 0x000fe40000011400 */
.L_x_1579:
[----:B------:R-:W-:Y:S01]  /*4160*/  IADD3 R54, P0, R0, R54, RZ ;  /* 0x0000003600367210 */ /* 0x000fe20007f1e0ff */
[----:B------:R-:W-:Y:S02]  /*4170*/  IMAD.MOV.U32 R0, RZ, RZ, 0x6 ;  /* 0x00000006ff007424 */ /* 0x000fe400078e00ff */
[C---:B------:R-:W-:Y:S01]  /*4180*/  IMAD.SHL.U32 R9, R51.reuse, 0x40, RZ ;  /* 0x0000004033097824 */ /* 0x040fe200078e00ff */
[----:B------:R-:W-:Y:S01]  /*4190*/  LEA R180, P1, R54, c[0x0][0x168], 0x1 ;  /* 0x00005a0036b47a11 */ /* 0x000fe200078208ff */
[----:B------:R-:W-:Y:S01]  /*41a0*/  IMAD.X R53, R10, 0x1, R53, P0 ;  /* 0x000000010a357824 */ /* 0x000fe200000e0635 */
[----:B------:R-:W-:Y:S02]  /*41b0*/  SHF.L.U64.HI R0, R51, R0, c[0x0][0x19c] ;  /* 0x0000670033007619 */ /* 0x000fe40000010200 */
[----:B------:R-:W-:Y:S01]  /*41c0*/  IADD3 R10, P0, R9, R180, RZ ;  /* 0x000000b4090a7210 */ /* 0x000fe20007f1e0ff */
[----:B------:R-:W-:Y:S01]  /*41d0*/  IMAD.MOV.U32 R22, RZ, RZ, R180 ;  /* 0x000000ffff167224 */ /* 0x000fe200078e00b4 */
[----:B------:R-:W-:-:S02]  /*41e0*/  LEA.HI.X R181, R54, c[0x0][0x16c], R53, 0x1, P1 ;  /* 0x00005b0036b57a11 */ /* 0x000fc400008f0c35 */
[----:B------:R-:W-:Y:S02]  /*41f0*/  IADD3 R30, P1, R10, R9, RZ ;  /* 0x000000090a1e7210 */ /* 0x000fe40007f3e0ff */
[----:B------:R-:W-:Y:S01]  /*4200*/  MOV R23, R181 ;  /* 0x000000b500177202 */ /* 0x000fe20000000f00 */
[----:B------:R-:W-:Y:S01]  /*4210*/  IMAD.X R11, R0, 0x1, R181, P0 ;  /* 0x00000001000b7824 */ /* 0x000fe200000e06b5 */
[----:B------:R-:W-:-:S03]  /*4220*/  IADD3 R26, P0, R30, R9, RZ ;  /* 0x000000091e1a7210 */ /* 0x000fc60007f1e0ff */
[--C-:B------:R-:W-:Y:S01]  /*4230*/  IMAD.X R31, R11, 0x1, R0.reuse, P1 ;  /* 0x000000010b1f7824 */ /* 0x100fe200008e0600 */
[-C--:B------:R-:W-:Y:S01]  /*4240*/  IADD3 R24, P1, R26, R9.reuse, RZ ;  /* 0x000000091a187210 */ /* 0x080fe20007f3e0ff */
[----:B------:R-:W-:Y:S01]  /*4250*/  @!PT LDS RZ, [RZ] ;  /* 0x00000000fffff984 */ /* 0x000fe20000000800 */
[----:B------:R-:W-:Y:S01]  /*4260*/  @!PT LDS RZ, [RZ] ;  /* 0x00000000fffff984 */ /* 0x000fe20000000800 */
[----:B------:R-:W-:Y:S01]  /*4270*/  @!PT LDS RZ, [RZ] ;  /* 0x00000000fffff984 */ /* 0x000fe20000000800 */
[----:B------:R1:W-:Y:S02]  /*4280*/  LDGSTS.E.BYPASS.LTC128B.128 [R174+0x1000], [R22.64] ;  /* 0x0100000016ae7fae */ /* 0x0003e4000b901d4c */
[--C-:B------:R-:W-:Y:S02]  /*4290*/  IMAD.X R27, R31, 0x1, R0.reuse, P0 ;  /* 0x000000011f1b7824 */ /* 0x100fe400000e0600 */
[----:B------:R2:W-:Y:S02]  /*42a0*/  LDGSTS.E.BYPASS.LTC128B.128 [R174+0x1800], [R10.64] ;  /* 0x018000000aae7fae */ /* 0x0005e4000b901d4c */
[----:B------:R-:W-:Y:S02]  /*42b0*/  IMAD.X R25, R27, 0x1, R0, P1 ;  /* 0x000000011b197824 */ /* 0x000fe400008e0600 */
[----:B------:R3:W-:Y:S04]  /*42c0*/  LDGSTS.E.BYPASS.LTC128B.128 [R174+0x2000], [R30.64] ;  /* 0x020000001eae7fae */ /* 0x0007e8000b901d4c */
[----:B------:R4:W-:Y:S04]  /*42d0*/  LDGSTS.E.BYPASS.LTC128B.128 [R174+0x2800], [R26.64] ;  /* 0x028000001aae7fae */ /* 0x0009e8000b901d4c */
[----:B------:R4:W-:Y:S01]  /*42e0*/  LDGSTS.E.BYPASS.LTC128B.128 [R174+0x3000], [R24.64] ;  /* 0x0300000018ae7fae */ /* 0x0009e2000b901d4c */
[----:B-1----:R-:W-:-:S04]  /*42f0*/  IADD3 R22, P0, R24, R9, RZ ;  /* 0x0000000918167210 */ /* 0x002fc80007f1e0ff */
[----:B--2---:R-:W-:Y:S01]  /*4300*/  IADD3 R10, P1, R22, R9, RZ ;  /* 0x00000009160a7210 */ /* 0x004fe20007f3e0ff */
[----:B------:R-:W-:-:S03]  /*4310*/  IMAD.X R23, R25, 0x1, R0, P0 ;  /* 0x0000000119177824 */ /* 0x000fc600000e0600 */
[----:B---3--:R-:W-:Y:S02]  /*4320*/  IADD3 R30, P0, R10, R9, RZ ;  /* 0x000000090a1e7210 */ /* 0x008fe40007f1e0ff */
[----:B------:R-:W-:Y:S01]  /*4330*/  IADD3.X R11, R23, R0, RZ, P1, !PT ;  /* 0x00000000170b7210 */ /* 0x000fe20000ffe4ff */
[----:B------:R4:W-:Y:S04]  /*4340*/  LDGSTS.E.BYPASS.LTC128B.128 [R174+0x3800], [R22.64] ;  /* 0x0380000016ae7fae */ /* 0x0009e8000b901d4c */
[----:B------:R-:W-:Y:S01]  /*4350*/  IMAD.X R31, R11, 0x1, R0, P0 ;  /* 0x000000010b1f7824 */ /* 0x000fe200000e0600 */
[----:B------:R4:W-:Y:S04]  /*4360*/  LDGSTS.E.BYPASS.LTC128B.128 [R174+0x4000], [R10.64] ;  /* 0x040000000aae7fae */ /* 0x0009e8000b901d4c */
[----:B------:R4:W-:Y:S04]  /*4370*/  LDGSTS.E.BYPASS.LTC128B.128 [R174+0x4800], [R30.64] ;  /* 0x048000001eae7fae */ /* 0x0009e8000b901d4c */
[----:B------:R-:W0:Y:S02]  /*4380*/  LDGDEPBAR ;  /* 0x00000000000079af */ /* 0x000e240000000000 */
.L_x_1577:
[----:B---34-:R-:W-:Y:S02]  /*4390*/  IMAD.IADD R246, R68, 0x1, R36 ;  /* 0x0000000144f67824 */ /* 0x018fe400078e0224 */
[----:B------:R-:W-:-:S03]  /*43a0*/  IMAD.SHL.U32 R151, R151, 0x2, RZ ;  /* 0x0000000297977824 */ /* 0x000fc600078e00ff */
        /* <DEDUP_REMOVED lines=295> */
[-C--:B------:R-:W-:Y:S01]  /*5620*/  ISETP.GE.AND P0, PT, R238, R47.reuse, PT ;  /* 0x0000002fee00720c */ /* 0x080fe20003f06270 */
        /* <DEDUP_REMOVED lines=8> */
[----:B------:R-:W1:Y:S01]  /*56b0*/  MUFU.EX2 R138, R138 ;  /* 0x0000008a008a7308 */ /* 0x000e620000000800 */
        /* <DEDUP_REMOVED lines=15> */
[----:B------:R-:W2:Y:S01]  /*57b0*/  MUFU.EX2 R125, R125 ;  /* 0x0000007d007d7308 */ /* 0x000ea20000000800 */
        /* <DEDUP_REMOVED lines=86> */
[----:B------:R-:W-:Y:S01]  /*5d20*/  ISETP.GE.AND P1, PT, R97, R47, PT ;  /* 0x0000002f6100720c */ /* 0x000fe20003f26270 */
[--C-:B------:R-:W-:Y:S01]  /*5d30*/  FFMA.FTZ R78, R78, c[0x0][0x23c], -R73.reuse ;  /* 0x00008f004e4e7a23 */ /* 0x100fe20000010849 */
[----:B------:R-:W-:Y:S01]  /*5d40*/  FSEL R162, R105, -INF , !P0 ;  /* 0xff80000069a27808 */ /* 0x000fe20004000000 */
[----:B------:R-:W-:Y:S01]  /*5d50*/  FFMA.FTZ R76, R76, c[0x0][0x23c], -R73 ;  /* 0x00008f004c4c7a23 */ /* 0x000fe20000010849 */
[----:B------:R-:W-:-:S02]  /*5d60*/  FMNMX.FTZ R60, R160, R60, !PT ;  /* 0x0000003ca03c7209 */ /* 0x000fc40007810000 */
[-C--:B------:R-:W-:Y:S01]  /*5d70*/  ISETP.GE.AND P0, PT, R187, R47.reuse, PT ;  /* 0x0000002fbb00720c */ /* 0x080fe20003f06270 */
[----:B------:R4:W-:Y:S01]  /*5d80*/  MUFU.EX2 R97, R92 ;  /* 0x0000005c00617308 */ /* 0x0009e20000000800 */
[----:B------:R-:W-:Y:S01]  /*5d90*/  FSEL R187, R102, -INF , !P1 ;  /* 0xff80000066bb7808 */ /* 0x000fe20004800000 */
[--C-:B------:R-:W-:Y:S01]  /*5da0*/  FFMA.FTZ R102, R137, c[0x0][0x23c], -R73.reuse ;  /* 0x00008f0089667a23 */ /* 0x100fe20000010849 */
[----:B------:R-:W-:Y:S02]  /*5db0*/  FMNMX.FTZ R60, R162, R60, !PT ;  /* 0x0000003ca23c7209 */ /* 0x000fe40007810000 */
[-C--:B------:R-:W-:Y:S02]  /*5dc0*/  ISETP.GE.AND P1, PT, R225, R47.reuse, PT ;  /* 0x0000002fe100720c */ /* 0x080fe40003f26270 */
[----:B------:R-:W-:Y:S01]  /*5dd0*/  FSEL R192, R192, -INF , !P0 ;  /* 0xff800000c0c07808 */ /* 0x000fe20004000000 */
[----:B---3--:R-:W-:Y:S01]  /*5de0*/  FFMA.FTZ R93, R90, c[0x0][0x23c], -R73 ;  /* 0x00008f005a5d7a23 */ /* 0x008fe20000010849 */
[----:B------:R-:W-:Y:S01]  /*5df0*/  FMNMX.FTZ R60, R187, R60, !PT ;  /* 0x0000003cbb3c7209 */ /* 0x000fe20007810000 */
[----:B------:R-:W-:Y:S01]  /*5e00*/  MUFU.EX2 R103, R103 ;  /* 0x0000006700677308 */ /* 0x000fe20000000800 */
[----:B------:R-:W-:-:S02]  /*5e10*/  ISETP.GE.AND P0, PT, R224, R47, PT ;  /* 0x0000002fe000720c */ /* 0x000fc40003f06270 */
[----:B------:R-:W-:Y:S02]  /*5e20*/  FSEL R189, R189, -INF , !P1 ;  /* 0xff800000bdbd7808 */ /* 0x000fe40004800000 */
[----:B------:R-:W-:Y:S01]  /*5e30*/  FMNMX.FTZ R60, R192, R60, !PT ;  /* 0x0000003cc03c7209 */ /* 0x000fe20007810000 */
[----:B----4-:R-:W-:Y:S01]  /*5e40*/  FFMA.FTZ R92, R87, c[0x0][0x23c], -R73 ;  /* 0x00008f00575c7a23 */ /* 0x010fe20000010849 */
        /* <DEDUP_REMOVED lines=102> */
[----:B------:R-:W-:Y:S01]  /*64b0*/  ISETP.GE.AND P0, PT, R150, R47, PT ;  /* 0x0000002f9600720c */ /* 0x000fe20003f06270 */
[----:B------:R-:W-:Y:S01]  /*64c0*/  IMAD R150, R3, 0x2, R151 ;  /* 0x0000000203967824 */ /* 0x000fe200078e0297 */
[----:B------:R-:W-:Y:S01]  /*64d0*/  FSEL R85, R14, -INF , !P1 ;  /* 0xff8000000e557808 */ /* 0x000fe20004800000 */
[----:B------:R-:W-:Y:S01]  /*64e0*/  FFMA.FTZ R3, R24, c[0x0][0x23c], -R73 ;  /* 0x00008f0018037a23 */ /* 0x000fe20000010849 */
[----:B------:R-:W-:-:S02]  /*64f0*/  FMNMX.FTZ R60, R86, R60, !PT ;  /* 0x0000003c563c7209 */ /* 0x000fc40007810000 */
[-C--:B------:R-:W-:Y:S01]  /*6500*/  ISETP.GE.AND P1, PT, R84, R47.reuse, PT ;  /* 0x0000002f5400720c */ /* 0x080fe20003f26270 */
[----:B------:R-:W-:Y:S01]  /*6510*/  LDSM.16.MT88.4 R12, [R150+0x5000] ;  /* 0x00500000960c783b */ /* 0x000fe20000004200 */
        /* <DEDUP_REMOVED lines=11> */
[----:B------:R3:W-:Y:S01]  /*65d0*/  MUFU.EX2 R60, R115 ;  /* 0x00000073003c7308 */ /* 0x0007e20000000800 */
[----:B------:R-:W-:Y:S02]  /*65e0*/  FSEL R81, R5, -INF , !P1 ;  /* 0xff80000005517808 */ /* 0x000fe40004800000 */
[----:B------:R-:W-:Y:S02]  /*65f0*/  FMNMX.FTZ R2, R82, R2, !PT ;  /* 0x0000000252027209 */ /* 0x000fe40007810000 */
[----:B------:R-:W-:-:S02]  /*6600*/  ISETP.GE.AND P1, PT, R80, R47, PT ;  /* 0x0000002f5000720c */ /* 0x000fc40003f26270 */
[----:B------:R-:W-:Y:S01]  /*6610*/  FSEL R80, R7, -INF , !P0 ;  /* 0xff80000007507808 */ /* 0x000fe20004000000 */
[----:B------:R-:W-:Y:S01]  /*6620*/  MUFU.EX2 R48, R48 ;  /* 0x0000003000307308 */ /* 0x000fe20000000800 */
[----:B------:R-:W-:Y:S02]  /*6630*/  FMNMX.FTZ R2, R81, R2, !PT ;  /* 0x0000000251027209 */ /* 0x000fe40007810000 */
[----:B------:R-:W-:Y:S02]  /*6640*/  FSEL R79, R8, -INF , !P1 ;  /* 0xff800000084f7808 */ /* 0x000fe40004800000 */
[----:B------:R-:W-:Y:S02]  /*6650*/  FMNMX.FTZ R2, R80, R2, !PT ;  /* 0x0000000250027209 */ /* 0x000fe40007810000 */
[----:B-1----:R-:W-:Y:S01]  /*6660*/  F2FP.BF16.PACK_AB R21, R138, R139 ;  /* 0x0000008b8a15723e */ /* 0x002fe200000010ff */
[----:B------:R-:W-:Y:S01]  /*6670*/  FADD.FTZ R139, R139, R138 ;  /* 0x0000008a8b8b7221 */ /* 0x000fe20000010000 */
[----:B------:R-:W-:Y:S01]  /*6680*/  FMNMX.FTZ R2, R79, R2, !PT ;  /* 0x000000024f027209 */ /* 0x000fe20007810000 */
[----:B------:R-:W-:Y:S01]  /*6690*/  MUFU.EX2 R45, R45 ;  /* 0x0000002d002d7308 */ /* 0x000fe20000000800 */
[----:B--2---:R-:W-:Y:S01]  /*66a0*/  F2FP.BF16.PACK_AB R23, R125, R132 ;  /* 0x000000847d17723e */ /* 0x004fe200000010ff */
[----:B------:R-:W-:-:S02]  /*66b0*/  FADD.FTZ R139, R132, R139 ;  /* 0x0000008b848b7221 */ /* 0x000fc40000010000 */
[----:B------:R-:W1:Y:S02]  /*66c0*/  SHFL.BFLY PT, R4, R2, 0x2, 0x1f ;  /* 0x0c401f0002047f89 */ /* 0x000e6400000e0000 */
[----:B------:R-:W-:Y:S02]  /*66d0*/  FADD.FTZ R139, R125, R139 ;  /* 0x0000008b7d8b7221 */ /* 0x000fe40000010000 */
        /* <DEDUP_REMOVED lines=16> */
[--C-:B------:R-:W-:Y:S01]  /*67e0*/  FFMA.FTZ R135, R34, c[0x0][0x23c], -R74.reuse ;  /* 0x00008f0022877a23 */ /* 0x100fe2000001084a */
[----:B------:R-:W-:Y:S01]  /*67f0*/  MUFU.EX2 R113, R113 ;  /* 0x0000007100717308 */ /* 0x000fe20000000800 */
[--C-:B------:R-:W-:Y:S01]  /*6800*/  FFMA.FTZ R134, R20, c[0x0][0x23c], -R74.reuse ;  /* 0x00008f0014867a23 */ /* 0x100fe2000001084a */
[----:B------:R-:W2:Y:S01]  /*6810*/  LDSM.16.MT88.4 R32, [R151+0x5400] ;  /* 0x005400009720783b */ /* 0x000ea20000004200 */
[--C-:B------:R-:W-:Y:S02]  /*6820*/  FFMA.FTZ R131, R19, c[0x0][0x23c], -R74.reuse ;  /* 0x00008f0013837a23 */ /* 0x100fe4000001084a */
[--C-:B------:R-:W-:Y:S02]  /*6830*/  FFMA.FTZ R128, R18, c[0x0][0x23c], -R74.reuse ;  /* 0x00008f0012807a23 */ /* 0x100fe4000001084a */
[--C-:B------:R-:W-:Y:S01]  /*6840*/  FFMA.FTZ R127, R11, c[0x0][0x23c], -R74.reuse ;  /* 0x00008f000b7f7a23 */ /* 0x100fe2000001084a */
[----:B------:R-:W-:Y:S01]  /*6850*/  MUFU.EX2 R135, R135 ;  /* 0x0000008700877308 */ /* 0x000fe20000000800 */
[----:B------:R-:W-:-:S02]  /*6860*/  FFMA.FTZ R121, R10, c[0x0][0x23c], -R74 ;  /* 0x00008f000a797a23 */ /* 0x000fc4000001084a */
[--C-:B------:R-:W-:Y:S02]  /*6870*/  FFMA.FTZ R114, R9, c[0x0][0x23c], -R74.reuse ;  /* 0x00008f0009727a23 */ /* 0x100fe4000001084a */
[--C-:B---3--:R-:W-:Y:S02]  /*6880*/  FFMA.FTZ R115, R17, c[0x0][0x23c], -R74.reuse ;  /* 0x00008f0011737a23 */ /* 0x108fe4000001084a */
[----:B------:R-:W3:Y:S01]  /*6890*/  LDSM.16.MT88.4 R16, [R150+0x5400] ;  /* 0x005400009610783b */ /* 0x000ee20000004200 */
[----:B------:R-:W4:Y:S01]  /*68a0*/  MUFU.EX2 R134, R134 ;  /* 0x0000008600867308 */ /* 0x000f220000000800 */
[--C-:B------:R-:W-:Y:S02]  /*68b0*/  FFMA.FTZ R120, R28, c[0x0][0x23c], -R74.reuse ;  /* 0x00008f001c787a23 */ /* 0x100fe4000001084a */
[----:B------:R-:W5:Y:S01]  /*68c0*/  LDSM.16.MT88.4 R28, [R151+0x5800] ;  /* 0x00580000971c783b */ /* 0x000f620000004200 */
[--C-:B------:R-:W-:Y:S02]  /*68d0*/  FFMA.FTZ R119, R200, c[0x0][0x23c], -R74.reuse ;  /* 0x00008f00c8777a23 */ /* 0x100fe4000001084a */
[----:B------:R-:W-:-:S02]  /*68e0*/  FFMA.FTZ R118, R199, c[0x0][0x23c], -R74 ;  /* 0x00008f00c7767a23 */ /* 0x000fc4000001084a */
[----:B------:R-:W-:Y:S01]  /*68f0*/  MUFU.EX2 R131, R131 ;  /* 0x0000008300837308 */ /* 0x000fe20000000800 */
[--C-:B------:R-:W-:Y:S02]  /*6900*/  FFMA.FTZ R123, R198, c[0x0][0x23c], -R74.reuse ;  /* 0x00008f00c67b7a23 */ /* 0x100fe4000001084a */
[--C-:B------:R-:W-:Y:S02]  /*6910*/  FFMA.FTZ R137, R197, c[0x0][0x23c], -R74.reuse ;  /* 0x00008f00c5897a23 */ /* 0x100fe4000001084a */
[--C-:B------:R-:W-:Y:S02]  /*6920*/  FFMA.FTZ R130, R196, c[0x0][0x23c], -R74.reuse ;  /* 0x00008f00c4827a23 */ /* 0x100fe4000001084a */
[--C-:B------:R-:W-:Y:S01]  /*6930*/  FFMA.FTZ R133, R133, c[0x0][0x23c], -R74.reuse ;  /* 0x00008f0085857a23 */ /* 0x100fe2000001084a */
[----:B------:R-:W1:Y:S01]  /*6940*/  MUFU.EX2 R128, R128 ;  /* 0x0000008000807308 */ /* 0x000e620000000800 */
[----:B----4-:R-:W-:Y:S01]  /*6950*/  F2FP.BF16.PACK_AB R20, R134, R135 ;  /* 0x000000878614723e */ /* 0x010fe200000010ff */
        /* <DEDUP_REMOVED lines=8> */
[----:B-1----:R-:W-:Y:S01]  /*69e0*/  F2FP.BF16.PACK_AB R22, R128, R131 ;  /* 0x000000838016723e */ /* 0x002fe200000010ff */
        /* <DEDUP_REMOVED lines=9> */
[--C-:B------:R-:W-:Y:S01]  /*6a80*/  FFMA.FTZ R192, R192, c[0x0][0x23c], -R74.reuse ;  /* 0x00008f00c0c07a23 */ /* 0x100fe2000001084a */
[----:B------:R-:W-:Y:S01]  /*6a90*/  HMMA.16816.F32.BF16 R4, R20, R6, RZ ;  /* 0x000000061404723c */ /* 0x000fe200000418ff */
[--C-:B------:R-:W-:Y:S01]  /*6aa0*/  FFMA.FTZ R189, R189, c[0x0][0x23c], -R74.reuse ;  /* 0x00008f00bdbd7a23 */ /* 0x100fe2000001084a */
[----:B------:R-:W4:Y:S01]  /*6ab0*/  MUFU.EX2 R115, R115 ;  /* 0x0000007300737308 */ /* 0x000f220000000800 */
        /* <DEDUP_REMOVED lines=10> */
[----:B-1----:R-:W-:Y:S01]  /*6b60*/  F2FP.BF16.PACK_AB R12, R121, R127 ;  /* 0x0000007f790c723e */ /* 0x002fe200000010ff */
[----:B------:R-:W1:Y:S01]  /*6b70*/  MUFU.EX2 R119, R119 ;  /* 0x0000007700777308 */ /* 0x000e620000000800 */
[----:B------:R-:W-:-:S02]  /*6b80*/  FFMA.FTZ R171, R171, c[0x0][0x23c], -R74 ;  /* 0x00008f00abab7a23 */ /* 0x000fc4000001084a */
[--C-:B------:R-:W-:Y:S02]  /*6b90*/  FFMA.FTZ R158, R158, c[0x0][0x23c], -R74.reuse ;  /* 0x00008f009e9e7a23 */ /* 0x100fe4000001084a */
[----:B------:R-:W-:Y:S01]  /*6ba0*/  F2FP.BF16.PACK_AB R15, R111, R116 ;  /* 0x000000746f0f723e */ /* 0x000fe200000010ff */
[--C-:B------:R-:W-:Y:S01]  /*6bb0*/  FFMA.FTZ R156, R156, c[0x0][0x23c], -R74.reuse ;  /* 0x00008f009c9c7a23 */ /* 0x100fe2000001084a */
[----:B----4-:R-:W-:Y:S01]  /*6bc0*/  F2FP.BF16.PACK_AB R14, R115, R114 ;  /* 0x00000072730e723e */ /* 0x010fe200000010ff */
[----:B------:R-:W-:Y:S01]  /*6bd0*/  MUFU.EX2 R118, R118 ;  /* 0x0000007600767308 */ /* 0x000fe20000000800 */
[--C-:B------:R-:W-:Y:S02]  /*6be0*/  FFMA.FTZ R196, R153, c[0x0][0x23c], -R74.reuse ;  /* 0x00008f0099c47a23 */ /* 0x100fe4000001084a */
[----:B------:R-:W-:Y:S02]  /*6bf0*/  FFMA.FTZ R153, R147, c[0x0][0x23c], -R73 ;  /* 0x00008f0093997a23 */ /* 0x000fe40000010849 */
[--C-:B------:R-:W-:Y:S01]  /*6c00*/  FFMA.FTZ R147, R148, c[0x0][0x23c], -R74.reuse ;  /* 0x00008f0094937a23 */ /* 0x100fe2000001084a */
[----:B--2---:R-:W-:Y:S01]  /*6c10*/  HMMA.16816.F32.BF16 R8, R12, R32, R8 ;  /* 0x000000200c08723c */ /* 0x004fe20000041808 */
[--C-:B------:R-:W-:Y:S01]  /*6c20*/  FFMA.FTZ R143, R143, c[0x0][0x23c], -R74.reuse ;  /* 0x00008f008f8f7a23 */ /* 0x100fe2000001084a */
[----:B------:R-:W2:Y:S01]  /*6c30*/  MUFU.EX2 R123, R123 ;  /* 0x0000007b007b7308 */ /* 0x000ea20000000800 */
[----:B------:R-:W-:-:S02]  /*6c40*/  FFMA.FTZ R141, R141, c[0x0][0x23c], -R74 ;  /* 0x00008f008d8d7a23 */ /* 0x000fc4000001084a */
[----:B------:R-:W-:Y:S02]  /*6c50*/  FADD.FTZ R134, R135, R134 ;  /* 0x0000008687867221 */ /* 0x000fe40000010000 */
[----:B------:R-:W-:Y:S01]  /*6c60*/  FFMA.FTZ R140, R140, c[0x0][0x23c], -R74 ;  /* 0x00008f008c8c7a23 */ /* 0x000fe2000001084a */
[C---:B------:R-:W-:Y:S01]  /*6c70*/  HMMA.16816.F32.BF16 R4, R12.reuse, R34, R4 ;  /* 0x000000220c04723c */ /* 0x040fe20000041804 */
[----:B------:R-:W4:Y:S01]  /*6c80*/  LDSM.16.MT88.4 R32, [R150+0x5800] ;  /* 0x005800009620783b */ /* 0x000f220000004200 */
[----:B------:R-:W1:Y:S01]  /*6c90*/  MUFU.EX2 R137, R137 ;  /* 0x0000008900897308 */ /* 0x000e620000000800 */
[----:B------:R-:W-:Y:S02]  /*6ca0*/  FADD.FTZ R131, R131, R134 ;  /* 0x0000008683837221 */ /* 0x000fe40000010000 */
[----:B------:R-:W-:Y:S02]  /*6cb0*/  FADD.FTZ R124, R124, R139 ;  /* 0x0000008b7c7c7221 */ /* 0x000fe40000010000 */
[----:B------:R-:W-:Y:S01]  /*6cc0*/  FADD.FTZ R131, R128, R131 ;  /* 0x0000008380837221 */ /* 0x000fe20000010000 */
[----:B---3--:R-:W-:Y:S01]  /*6cd0*/  HMMA.16816.F32.BF16 R24, R12, R16, R24 ;  /* 0x000000100c18723c */ /* 0x008fe20000041818 */
[----:B------:R-:W-:Y:S01]  /*6ce0*/  FADD.FTZ R124, R117, R124 ;  /* 0x0000007c757c7221 */ /* 0x000fe20000010000 */
[----:B------:R-:W3:Y:S01]  /*6cf0*/  MUFU.EX2 R130, R130 ;  /* 0x0000008200827308 */ /* 0x000ee20000000800 */
[----:B------:R-:W-:-:S02]  /*6d00*/  FADD.FTZ R127, R127, R131 ;  /* 0x000000837f7f7221 */ /* 0x000fc40000010000 */
[----:B------:R-:W-:Y:S02]  /*6d10*/  FADD.FTZ R116, R116, R124 ;  /* 0x0000007c74747221 */ /* 0x000fe40000010000 */
[----:B------:R-:W-:Y:S01]  /*6d20*/  FADD.FTZ R127, R121, R127 ;  /* 0x0000007f797f7221 */ /* 0x000fe20000010000 */
[----:B------:R-:W-:Y:S01]  /*6d30*/  HMMA.16816.F32.BF16 R20, R12, R18, R20 ;  /* 0x000000120c14723c */ /* 0x000fe20000041814 */
[----:B------:R-:W3:Y:S01]  /*6d40*/  LDSM.16.MT88.4 R16, [R151+0x5c00] ;  /* 0x005c00009710783b */ /* 0x000ee20000004200 */
[----:B------:R-:W-:Y:S01]  /*6d50*/  MUFU.EX2 R133, R133 ;  /* 0x0000008500857308 */ /* 0x000fe20000000800 */
[----:B------:R-:W-:Y:S02]  /*6d60*/  FADD.FTZ R127, R114, R127 ;  /* 0x0000007f727f7221 */ /* 0x000fe40000010000 */
[----:B------:R-:W-:Y:S02]  /*6d70*/  FADD.FTZ R116, R111, R116 ;  /* 0x000000746f747221 */ /* 0x000fe40000010000 */
[----:B------:R-:W-:Y:S01]  /*6d80*/  F2FP.BF16.PACK_AB R13, R108, R110 ;  /* 0x0000006e6c0d723e */ /* 0x000fe200000010ff */
[----:B------:R-:W-:Y:S01]  /*6d90*/  FADD.FTZ R115, R115, R127 ;  /* 0x0000007f73737221 */ /* 0x000fe20000010000 */
[----:B------:R-:W-:Y:S01]  /*6da0*/  F2FP.BF16.PACK_AB R15, R104, R107 ;  /* 0x0000006b680f723e */ /* 0x000fe200000010ff */
[----:B------:R-:W3:Y:S01]  /*6db0*/  MUFU.EX2 R136, R136 ;  /* 0x0000008800887308 */ /* 0x000ee20000000800 */
[----:B-1----:R-:W-:Y:S01]  /*6dc0*/  F2FP.BF16.PACK_AB R12, R119, R120 ;  /* 0x00000078770c723e */ /* 0x002fe200000010ff */
[----:B------:R-:W-:Y:S01]  /*6dd0*/  FADD.FTZ R110, R110, R116 ;  /* 0x000000746e6e7221 */ /* 0x000fe20000010000 */
[----:B--2---:R-:W-:Y:S01]  /*6de0*/  F2FP.BF16.PACK_AB R14, R123, R118 ;  /* 0x000000767b0e723e */ /* 0x004fe200000010ff */
[----:B------:R-:W-:-:S02]  /*6df0*/  FFMA.FTZ R126, R126, c[0x0][0x23c], -R74 ;  /* 0x00008f007e7e7a23 */ /* 0x000fc4000001084a */
[--C-:B------:R-:W-:Y:S02]  /*6e00*/  FFMA.FTZ R112, R112, c[0x0][0x23c], -R74.reuse ;  /* 0x00008f0070707a23 */ /* 0x100fe4000001084a */
[----:B------:R-:W-:Y:S01]  /*6e10*/  MUFU.EX2 R145, R145 ;  /* 0x0000009100917308 */ /* 0x000fe20000000800 */
[----:B------:R-:W-:Y:S01]  /*6e20*/  FFMA.FTZ R109, R109, c[0x0][0x23c], -R74 ;  /* 0x00008f006d6d7a23 */ /* 0x000fe2000001084a */
[C---:B-----5:R-:W-:Y:S01]  /*6e30*/  HMMA.16816.F32.BF16 R8, R12.reuse, R28, R8 ;  /* 0x0000001c0c08723c */ /* 0x060fe20000041808 */
[----:B------:R-:W-:Y:S02]  /*6e40*/  FADD.FTZ R115, R120, R115 ;  /* 0x0000007378737221 */ /* 0x000fe40000010000 */
[----:B------:R-:W-:Y:S02]  /*6e50*/  FADD.FTZ R110, R108, R110 ;  /* 0x0000006e6c6e7221 */ /* 0x000fe40000010000 */
[----:B------:R-:W-:Y:S01]  /*6e60*/  FADD.FTZ R119, R119, R115 ;  /* 0x0000007377777221 */ /* 0x000fe20000010000 */
[----:B------:R-:W1:Y:S01]  /*6e70*/  MUFU.EX2 R144, R144 ;  /* 0x0000009000907308 */ /* 0x000e620000000800 */
[----:B------:R-:W-:Y:S01]  /*6e80*/  FADD.FTZ R107, R107, R110 ;  /* 0x0000006e6b6b7221 */ /* 0x000fe20000010000 */
[----:B------:R-:W-:Y:S01]  /*6e90*/  HMMA.16816.F32.BF16 R4, R12, R30, R4 ;  /* 0x0000001e0c04723c */ /* 0x000fe20000041804 */
[----:B------:R-:W2:Y:S01]  /*6ea0*/  LDSM.16.MT88.4 R28, [R150+0x5c00] ;  /* 0x005c0000961c783b */ /* 0x000ea20000004200 */
[----:B------:R-:W-:-:S02]  /*6eb0*/  FADD.FTZ R119, R118, R119 ;  /* 0x0000007776777221 */ /* 0x000fc40000010000 */
[----:B------:R-:W-:Y:S02]  /*6ec0*/  FADD.FTZ R107, R104, R107 ;  /* 0x0000006b686b7221 */ /* 0x000fe40000010000 */
[----:B------:R-:W-:Y:S01]  /*6ed0*/  MUFU.EX2 R146, R146 ;  /* 0x0000009200927308 */ /* 0x000fe20000000800 */
[----:B------:R-:W-:Y:S01]  /*6ee0*/  FADD.FTZ R123, R123, R119 ;  /* 0x000000777b7b7221 */ /* 0x000fe20000010000 */
[C---:B----4-:R-:W-:Y:S01]  /*6ef0*/  HMMA.16816.F32.BF16 R24, R12.reuse, R32, R24 ;  /* 0x000000200c18723c */ /* 0x050fe20000041818 */
[----:B------:R-:W-:Y:S02]  /*6f00*/  FADD.FTZ R107, R103, R107 ;  /* 0x0000006b676b7221 */ /* 0x000fe40000010000 */
[----:B------:R-:W-:Y:S02]  /*6f10*/  FADD.FTZ R123, R137, R123 ;  /* 0x0000007b897b7221 */ /* 0x000fe40000010000 */
[--C-:B------:R-:W-:Y:S01]  /*6f20*/  FFMA.FTZ R105, R105, c[0x0][0x23c], -R74.reuse ;  /* 0x00008f0069697a23 */ /* 0x100fe2000001084a */
[----:B------:R-:W4:Y:S01]  /*6f30*/  MUFU.EX2 R149, R149 ;  /* 0x0000009500957308 */ /* 0x000f220000000800 */
[--C-:B------:R-:W-:Y:S01]  /*6f40*/  FFMA.FTZ R101, R101, c[0x0][0x23c], -R74.reuse ;  /* 0x00008f0065657a23 */ /* 0x100fe2000001084a */
[----:B------:R-:W-:Y:S01]  /*6f50*/  HMMA.16816.F32.BF16 R20, R12, R34, R20 ;  /* 0x000000220c14723c */ /* 0x000fe20000041814 */
[----:B------:R-:W5:Y:S01]  /*6f60*/  LDSM.16.MT88.4 R32, [R151+0x6000] ;  /* 0x006000009720783b */ /* 0x000f620000004200 */
[----:B------:R-:W-:-:S02]  /*6f70*/  FFMA.FTZ R95, R95, c[0x0][0x23c], -R74 ;  /* 0x00008f005f5f7a23 */ /* 0x000fc4000001084a */
[--C-:B------:R-:W-:Y:S02]  /*6f80*/  FFMA.FTZ R89, R89, c[0x0][0x23c], -R74.reuse ;  /* 0x00008f0059597a23 */ /* 0x100fe4000001084a */
[----:B------:R-:W-:Y:S01]  /*6f90*/  MUFU.EX2 R157, R157 ;  /* 0x0000009d009d7308 */ /* 0x000fe20000000800 */
[----:B------:R-:W-:Y:S01]  /*6fa0*/  F2FP.BF16.PACK_AB R13, R100, R103 ;  /* 0x00000067640d723e */ /* 0x000fe200000010ff */
[--C-:B------:R-:W-:Y:S01]  /*6fb0*/  FFMA.FTZ R88, R88, c[0x0][0x23c], -R74.reuse ;  /* 0x00008f0058587a23 */ /* 0x100fe2000001084a */
[----:B------:R-:W-:Y:S01]  /*6fc0*/  F2FP.BF16.PACK_AB R15, R97, R99 ;  /* 0x00000063610f723e */ /* 0x000fe200000010ff */
[--C-:B------:R-:W-:Y:S01]  /*6fd0*/  FFMA.FTZ R87, R87, c[0x0][0x23c], -R74.reuse ;  /* 0x00008f0057577a23 */ /* 0x100fe2000001084a */
[C---:B---3--:R-:W-:Y:S01]  /*6fe0*/  F2FP.BF16.PACK_AB R12, R130.reuse, R137 ;  /* 0x00000089820c723e */ /* 0x048fe200000010ff */
[----:B------:R-:W-:Y:S01]  /*6ff0*/  FADD.FTZ R130, R130, R123 ;  /* 0x0000007b82827221 */ /* 0x000fe20000010000 */
[----:B------:R-:W-:Y:S01]  /*7000*/  F2FP.BF16.PACK_AB R14, R136, R133 ;  /* 0x00000085880e723e */ /* 0x000fe200000010ff */
[----:B------:R-:W3:Y:S01]  /*7010*/  MUFU.EX2 R154, R154 ;  /* 0x0000009a009a7308 */ /* 0x000ee20000000800 */
[----:B------:R-:W-:-:S02]  /*7020*/  FFMA.FTZ R86, R86, c[0x0][0x23c], -R74 ;  /* 0x00008f0056567a23 */ /* 0x000fc4000001084a */
[----:B------:R-:W-:Y:S02]  /*7030*/  FADD.FTZ R130, R133, R130 ;  /* 0x0000008285827221 */ /* 0x000fe40000010000 */
[----:B------:R-:W-:Y:S01]  /*7040*/  FFMA.FTZ R85, R85, c[0x0][0x23c], -R74 ;  /* 0x00008f0055557a23 */ /* 0x000fe2000001084a */
[C---:B------:R-:W-:Y:S01]  /*7050*/  HMMA.16816.F32.BF16 R8, R12.reuse, R16, R8 ;  /* 0x000000100c08723c */ /* 0x040fe20000041808 */
[----:B------:R-:W-:Y:S01]  /*7060*/  FADD.FTZ R130, R136, R130 ;  /* 0x0000008288827221 */ /* 0x000fe20000010000 */
[----:B------:R-:W-:Y:S01]  /*7070*/  MUFU.EX2 R155, R155 ;  /* 0x0000009b009b7308 */ /* 0x000fe20000000800 */
[--C-:B------:R-:W-:Y:S01]  /*7080*/  FFMA.FTZ R84, R84, c[0x0][0x23c], -R74.reuse ;  /* 0x00008f0054547a23 */ /* 0x100fe2000001084a */
[----:B------:R-:W-:Y:S01]  /*7090*/  LDSM.16.MT88.4 R132, [R150+0x8c00] ;  /* 0x008c00009684783b */ /* 0x000fe20000004200 */
[--C-:B------:R-:W-:Y:S02]  /*70a0*/  FFMA.FTZ R83, R83, c[0x0][0x23c], -R74.reuse ;  /* 0x00008f0053537a23 */ /* 0x100fe4000001084a */
[----:B------:R-:W-:Y:S01]  /*70b0*/  FFMA.FTZ R82, R82, c[0x0][0x23c], -R74 ;  /* 0x00008f0052527a23 */ /* 0x000fe2000001084a */
[C---:B------:R-:W-:Y:S01]  /*70c0*/  HMMA.16816.F32.BF16 R4, R12.reuse, R18, R4 ;  /* 0x000000120c04723c */ /* 0x040fe20000041804 */
[----:B------:R-:W3:Y:S01]  /*70d0*/  LDSM.16.MT88.4 R16, [R150+0x6000] ;  /* 0x006000009610783b */ /* 0x000ee20000004200 */
[----:B------:R-:W1:Y:S06]  /*70e0*/  MUFU.EX2 R159, R159 ;  /* 0x0000009f009f7308 */ /* 0x000e6c0000000800 */
[C---:B--2---:R-:W-:Y:S02]  /*70f0*/  HMMA.16816.F32.BF16 R24, R12.reuse, R28, R24 ;  /* 0x0000001c0c18723c */ /* 0x044fe40000041818 */
[----:B------:R-:W2:Y:S06]  /*7100*/  MUFU.EX2 R183, R183 ;  /* 0x000000b700b77308 */ /* 0x000eac0000000800 */
[----:B------:R-:W-:Y:S01]  /*7110*/  HMMA.16816.F32.BF16 R20, R12, R30, R20 ;  /* 0x0000001e0c14723c */ /* 0x000fe20000041814 */
[----:B------:R-:W2:Y:S01]  /*7120*/  LDSM.16.MT88.4 R28, [R151+0x6400] ;  /* 0x00640000971c783b */ /* 0x000ea20000004200 */
[----:B------:R-:W2:Y:S05]  /*7130*/  MUFU.EX2 R160, R160 ;  /* 0x000000a000a07308 */ /* 0x000eaa0000000800 */
[----:B------:R-:W-:-:S02]  /*7140*/  F2FP.BF16.PACK_AB R13, R93, R96 ;  /* 0x000000605d0d723e */ /* 0x000fc400000010ff */
[----:B------:R-:W-:Y:S01]  /*7150*/  F2FP.BF16.PACK_AB R15, R91, R92 ;  /* 0x0000005c5b0f723e */ /* 0x000fe200000010ff */
[----:B------:R-:W-:Y:S01]  /*7160*/  MUFU.EX2 R162, R162 ;  /* 0x000000a200a27308 */ /* 0x000fe20000000800 */
[----:B-1----:R-:W-:Y:S01]  /*7170*/  F2FP.BF16.PACK_AB R12, R144, R145 ;  /* 0x00000091900c723e */ /* 0x002fe200000010ff */
[----:B------:R-:W-:Y:S01]  /*7180*/  FADD.FTZ R145, R145, R130 ;  /* 0x0000008291917221 */ /* 0x000fe20000010000 */
[----:B----4-:R-:W-:-:S03]  /*7190*/  F2FP.BF16.PACK_AB R14, R149, R146 ;  /* 0x00000092950e723e */ /* 0x010fc600000010ff */
[----:B------:R-:W-:Y:S02]  /*71a0*/  FADD.FTZ R145, R144, R145 ;  /* 0x0000009190917221 */ /* 0x000fe40000010000 */
[----:B------:R-:W1:Y:S02]  /*71b0*/  MUFU.EX2 R187, R187 ;  /* 0x000000bb00bb7308 */ /* 0x000e640000000800 */
[----:B-----5:R-:W-:Y:S01]  /*71c0*/  HMMA.16816.F32.BF16 R8, R12, R32, R8 ;  /* 0x000000200c08723c */ /* 0x020fe20000041808 */
[----:B------:R-:W-:-:S04]  /*71d0*/  FADD.FTZ R146, R146, R145 ;  /* 0x0000009192927221 */ /* 0x000fc80000010000 */
[----:B------:R-:W-:Y:S01]  /*71e0*/  FADD.FTZ R146, R149, R146 ;  /* 0x0000009295927221 */ /* 0x000fe20000010000 */
[----:B------:R-:W4:Y:S02]  /*71f0*/  MUFU.EX2 R192, R192 ;  /* 0x000000c000c07308 */ /* 0x000f240000000800 */
[C---:B------:R-:W-:Y:S01]  /*7200*/  HMMA.16816.F32.BF16 R4, R12.reuse, R34, R4 ;  /* 0x000000220c04723c */ /* 0x040fe20000041804 */
[----:B------:R-:W5:Y:S05]  /*7210*/  LDSM.16.MT88.4 R32, [R150+0x6400] ;  /* 0x006400009620783b */ /* 0x000f6a0000004200 */
[----:B------:R-:W1:Y:S02]  /*7220*/  MUFU.EX2 R189, R189 ;  /* 0x000000bd00bd7308 */ /* 0x000e640000000800 */
[C---:B---3--:R-:W-:Y:S06]  /*7230*/  HMMA.16816.F32.BF16 R24, R12.reuse, R16, R24 ;  /* 0x000000100c18723c */ /* 0x048fec0000041818 */
[----:B------:R-:W-:Y:S02]  /*7240*/  MUFU.EX2 R193, R193 ;  /* 0x000000c100c17308 */ /* 0x000fe40000000800 */
[----:B------:R-:W-:Y:S01]  /*7250*/  HMMA.16816.F32.BF16 R20, R12, R18, R20 ;  /* 0x000000120c14723c */ /* 0x000fe20000041814 */
[----:B------:R-:W3:Y:S05]  /*7260*/  LDSM.16.MT88.4 R16, [R151+0x6800] ;  /* 0x006800009710783b */ /* 0x000eea0000004200 */
        /* <DEDUP_REMOVED lines=8> */
[----:B--2---:R-:W-:Y:S01]  /*72f0*/  HMMA.16816.F32.BF16 R8, R12, R28, R8 ;  /* 0x0000001c0c08723c */ /* 0x004fe20000041808 */
[----:B------:R-:W-:Y:S01]  /*7300*/  FADD.FTZ R157, R155, R157 ;  /* 0x0000009d9b9d7221 */ /* 0x000fe20000010000 */
[----:B------:R-:W2:Y:S03]  /*7310*/  MUFU.EX2 R190, R190 ;  /* 0x000000be00be7308 */ /* 0x000ea60000000800 */
[----:B------:R-:W-:-:S03]  /*7320*/  FADD.FTZ R159, R159, R157 ;  /* 0x0000009d9f9f7221 */ /* 0x000fc60000010000 */
[----:B------:R-:W-:Y:S01]  /*7330*/  HMMA.16816.F32.BF16 R4, R12, R30, R4 ;  /* 0x0000001e0c04723c */ /* 0x000fe20000041804 */
[----:B------:R-:W2:Y:S01]  /*7340*/  LDSM.16.MT88.4 R28, [R150+0x6800] ;  /* 0x00680000961c783b */ /* 0x000ea20000004200 */
[----:B------:R-:W1:Y:S01]  /*7350*/  MUFU.EX2 R188, R188 ;  /* 0x000000bc00bc7308 */ /* 0x000e620000000800 */
[----:B------:R-:W-:-:S05]  /*7360*/  FADD.FTZ R159, R183, R159 ;  /* 0x0000009fb79f7221 */ /* 0x000fca0000010000 */
[C---:B-----5:R-:W-:Y:S02]  /*7370*/  HMMA.16816.F32.BF16 R24, R12.reuse, R32, R24 ;  /* 0x000000200c18723c */ /* 0x060fe40000041818 */
[----:B------:R-:W5:Y:S06]  /*7380*/  MUFU.EX2 R186, R186 ;  /* 0x000000ba00ba7308 */ /* 0x000f6c0000000800 */
[----:B------:R-:W-:Y:S01]  /*7390*/  HMMA.16816.F32.BF16 R20, R12, R34, R20 ;  /* 0x000000220c14723c */ /* 0x000fe20000041814 */
[----:B------:R-:W5:Y:S01]  /*73a0*/  LDSM.16.MT88.4 R32, [R151+0x6c00] ;  /* 0x006c00009720783b */ /* 0x000f620000004200 */
[----:B------:R-:W2:Y:S05]  /*73b0*/  MUFU.EX2 R171, R171 ;  /* 0x000000ab00ab7308 */ /* 0x000eaa0000000800 */
[----:B------:R-:W-:-:S02]  /*73c0*/  F2FP.BF16.PACK_AB R13, R67, R68 ;  /* 0x00000044430d723e */ /* 0x000fc400000010ff */
[----:B------:R-:W-:Y:S01]  /*73d0*/  F2FP.BF16.PACK_AB R15, R65, R66 ;  /* 0x00000042410f723e */ /* 0x000fe200000010ff */
[----:B------:R-:W2:Y:S01]  /*73e0*/  MUFU.EX2 R158, R158 ;  /* 0x0000009e009e7308 */ /* 0x000ea20000000800 */
[C---:B------:R-:W-:Y:S01]  /*73f0*/  F2FP.BF16.PACK_AB R12, R160.reuse, R183 ;  /* 0x000000b7a00c723e */ /* 0x040fe200000010ff */
[----:B------:R-:W-:Y:S01]  /*7400*/  FADD.FTZ R160, R160, R159 ;  /* 0x0000009fa0a07221 */ /* 0x000fe20000010000 */
[----:B-1----:R-:W-:-:S03]  /*7410*/  F2FP.BF16.PACK_AB R14, R187, R162 ;  /* 0x000000a2bb0e723e */ /* 0x002fc600000010ff */
[----:B------:R-:W-:Y:S02]  /*7420*/  FADD.FTZ R160, R162, R160 ;  /* 0x000000a0a2a07221 */ /* 0x000fe40000010000 */
[----:B------:R-:W1:Y:S02]  /*7430*/  MUFU.EX2 R156, R156 ;  /* 0x0000009c009c7308 */ /* 0x000e640000000800 */
[----:B---3--:R-:W-:Y:S01]  /*7440*/  HMMA.16816.F32.BF16 R8, R12, R16, R8 ;  /* 0x000000100c08723c */ /* 0x008fe20000041808 */
[----:B------:R-:W-:-:S04]  /*7450*/  FADD.FTZ R187, R187, R160 ;  /* 0x000000a0bbbb7221 */ /* 0x000fc80000010000 */
[----:B----4-:R-:W-:Y:S01]  /*7460*/  FADD.FTZ R187, R192, R187 ;  /* 0x000000bbc0bb7221 */ /* 0x010fe20000010000 */
[----:B------:R-:W3:Y:S02]  /*7470*/  MUFU.EX2 R196, R196 ;  /* 0x000000c400c47308 */ /* 0x000ee40000000800 */
[----:B------:R-:W-:Y:S01]  /*7480*/  HMMA.16816.F32.BF16 R4, R12, R18, R4 ;  /* 0x000000120c04723c */ /* 0x000fe20000041804 */
[----:B------:R-:W4:Y:S01]  /*7490*/  LDSM.16.MT88.4 R16, [R150+0x6c00] ;  /* 0x006c00009610783b */ /* 0x000f220000004200 */
[----:B------:R-:W-:-:S04]  /*74a0*/  FADD.FTZ R187, R189, R187 ;  /* 0x000000bbbdbb7221 */ /* 0x000fc80000010000 */
[----:B------:R-:W1:Y:S02]  /*74b0*/  MUFU.EX2 R147, R147 ;  /* 0x0000009300937308 */ /* 0x000e640000000800 */
[C---:B--2---:R-:W-:Y:S06]  /*74c0*/  HMMA.16816.F32.BF16 R24, R12.reuse, R28, R24 ;  /* 0x0000001c0c18723c */ /* 0x044fec0000041818 */
[----:B------:R-:W2:Y:S02]  /*74d0*/  MUFU.EX2 R143, R143 ;  /* 0x0000008f008f7308 */ /* 0x000ea40000000800 */
[----:B------:R-:W-:Y:S01]  /*74e0*/  HMMA.16816.F32.BF16 R20, R12, R30, R20 ;  /* 0x0000001e0c14723c */ /* 0x000fe20000041814 */
[----:B------:R-:W1:Y:S05]  /*74f0*/  LDSM.16.MT88.4 R28, [R151+0x7000] ;  /* 0x00700000971c783b */ /* 0x000e6a0000004200 */
[----:B------:R-:W-:Y:S01]  /*7500*/  MUFU.EX2 R141, R141 ;  /* 0x0000008d008d7308 */ /* 0x000fe20000000800 */
[----:B------:R-:W-:-:S02]  /*7510*/  F2FP.BF16.PACK_AB R13, R63, R64 ;  /* 0x000000403f0d723e */ /* 0x000fc400000010ff */
[----:B------:R-:W-:Y:S02]  /*7520*/  F2FP.BF16.PACK_AB R15, R61, R62 ;  /* 0x0000003e3d0f723e */ /* 0x000fe400000010ff */
[----:B------:R-:W-:Y:S02]  /*7530*/  F2FP.BF16.PACK_AB R12, R189, R192 ;  /* 0x000000c0bd0c723e */ /* 0x000fe400000010ff */
[C---:B------:R-:W-:Y:S01]  /*7540*/  F2FP.BF16.PACK_AB R14, R194.reuse, R193 ;  /* 0x000000c1c20e723e */ /* 0x040fe200000010ff */
[----:B------:R-:W1:Y:S01]  /*7550*/  MUFU.EX2 R138, R140 ;  /* 0x0000008c008a7308 */ /* 0x000e620000000800 */
[----:B------:R-:W-:Y:S02]  /*7560*/  FADD.FTZ R193, R193, R187 ;  /* 0x000000bbc1c17221 */ /* 0x000fe40000010000 */
[----:B------:R-:W-:Y:S02]  /*7570*/  FFMA.FTZ R187, R75, c[0x0][0x23c], -R73 ;  /* 0x00008f004bbb7a23 */ /* 0x000fe40000010849 */
[----:B------:R-:W-:Y:S01]  /*7580*/  FADD.FTZ R193, R194, R193 ;  /* 0x000000c1c2c17221 */ /* 0x000fe20000010000 */
[----:B-----5:R-:W-:Y:S02]  /*7590*/  HMMA.16816.F32.BF16 R8, R12, R32, R8 ;  /* 0x000000200c08723c */ /* 0x020fe40000041808 */
[----:B------:R-:W-:Y:S01]  /*75a0*/  MUFU.EX2 R111, R112 ;  /* 0x00000070006f7308 */ /* 0x000fe20000000800 */
[----:B------:R-:W-:-:S05]  /*75b0*/  FADD.FTZ R193, R195, R193 ;  /* 0x000000c1c3c17221 */ /* 0x000fca0000010000 */
[C---:B------:R-:W-:Y:S01]  /*75c0*/  HMMA.16816.F32.BF16 R4, R12.reuse, R34, R4 ;  /* 0x000000220c04723c */ /* 0x040fe20000041804 */
[----:B------:R-:W5:Y:S01]  /*75d0*/  LDSM.16.MT88.4 R32, [R150+0x7000] ;  /* 0x007000009620783b */ /* 0x000f620000004200 */
[----:B------:R-:W-:Y:S06]  /*75e0*/  MUFU.EX2 R108, R109 ;  /* 0x0000006d006c7308 */ /* 0x000fec0000000800 */
[C---:B----4-:R-:W-:Y:S02]  /*75f0*/  HMMA.16816.F32.BF16 R24, R12.reuse, R16, R24 ;  /* 0x000000100c18723c */ /* 0x050fe40000041818 */
[----:B------:R-:W-:Y:S05]  /*7600*/  MUFU.EX2 R142, R142 ;  /* 0x0000008e008e7308 */ /* 0x000fea0000000800 */
[----:B------:R-:W-:Y:S01]  /*7610*/  F2FP.BF16.PACK_AB R17, R59, R60 ;  /* 0x0000003c3b11723e */ /* 0x000fe200000010ff */
[----:B------:R-:W-:Y:S01]  /*7620*/  HMMA.16816.F32.BF16 R20, R12, R18, R20 ;  /* 0x000000120c14723c */ /* 0x000fe20000041814 */
[C---:B------:R-:W-:Y:S01]  /*7630*/  F2FP.BF16.PACK_AB R16, R190.reuse, R195 ;  /* 0x000000c3be10723e */ /* 0x040fe200000010ff */
[----:B------:R-:W4:Y:S01]  /*7640*/  LDSM.16.MT88.4 R12, [R151+0x7400] ;  /* 0x00740000970c783b */ /* 0x000f220000004200 */
[----:B------:R-:W-:Y:S01]  /*7650*/  MUFU.EX2 R103, R105 ;  /* 0x0000006900677308 */ /* 0x000fe20000000800 */
[----:B------:R-:W-:-:S03]  /*7660*/  FADD.FTZ R190, R190, R193 ;  /* 0x000000c1bebe7221 */ /* 0x000fc60000010000 */
[----:B------:R-:W-:Y:S01]  /*7670*/  F2FP.BF16.PACK_AB R19, R57, R58 ;  /* 0x0000003a3913723e */ /* 0x000fe200000010ff */
[----:B------:R-:W-:Y:S01]  /*7680*/  FADD.FTZ R190, R188, R190 ;  /* 0x000000bebcbe7221 */ /* 0x000fe20000010000 */
[C---:B------:R-:W-:Y:S01]  /*7690*/  F2FP.BF16.PACK_AB R18, R186.reuse, R188 ;  /* 0x000000bcba12723e */ /* 0x040fe200000010ff */
[----:B------:R-:W-:Y:S01]  /*76a0*/  FFMA.FTZ R188, R79, c[0x0][0x23c], -R74 ;  /* 0x00008f004fbc7a23 */ /* 0x000fe2000001084a */
[----:B------:R-:W-:Y:S01]  /*76b0*/  MUFU.EX2 R152, R152 ;  /* 0x0000009800987308 */ /* 0x000fe20000000800 */
[----:B------:R-:W-:-:S04]  /*76c0*/  FADD.FTZ R186, R186, R190 ;  /* 0x000000bebaba7221 */ /* 0x000fc80000010000 */
[C---:B-1----:R-:W-:Y:S01]  /*76d0*/  HMMA.16816.F32.BF16 R8, R16.reuse, R28, R8 ;  /* 0x0000001c1008723c */ /* 0x042fe20000041808 */
[----:B------:R-:W-:Y:S02]  /*76e0*/  FADD.FTZ R186, R171, R186 ;  /* 0x000000baabba7221 */ /* 0x000fe40000010000 */
        /* <DEDUP_REMOVED lines=8> */
[----:B------:R-:W5:Y:S01]  /*7770*/  LDSM.16.MT88.4 R16, [R151+0x7800] ;  /* 0x007800009710783b */ /* 0x000f620000004200 */
[C---:B------:R-:W-:Y:S01]  /*7780*/  F2FP.BF16.PACK_AB R32, R158.reuse, R171 ;  /* 0x000000ab9e20723e */ /* 0x040fe200000010ff */
[----:B------:R-:W-:Y:S01]  /*7790*/  FADD.FTZ R158, R158, R186 ;  /* 0x000000ba9e9e7221 */ /* 0x000fe20000010000 */
[----:B------:R-:W-:Y:S03]  /*77a0*/  MUFU.EX2 R153, R153 ;  /* 0x0000009900997308 */ /* 0x000fe60000000800 */
[----:B------:R-:W-:Y:S01]  /*77b0*/  F2FP.BF16.PACK_AB R35, R49, R50 ;  /* 0x000000323123723e */ /* 0x000fe200000010ff */
[----:B------:R-:W-:Y:S01]  /*77c0*/  FADD.FTZ R158, R156, R158 ;  /* 0x0000009e9c9e7221 */ /* 0x000fe20000010000 */
[----:B---3--:R-:W-:-:S03]  /*77d0*/  F2FP.BF16.PACK_AB R34, R196, R156 ;  /* 0x0000009cc422723e */ /* 0x008fc600000010ff */
[----:B------:R-:W-:Y:S01]  /*77e0*/  FADD.FTZ R196, R196, R158 ;  /* 0x0000009ec4c47221 */ /* 0x000fe20000010000 */
[----:B------:R-:W-:Y:S03]  /*77f0*/  MUFU.EX2 R125, R129 ;  /* 0x00000081007d7308 */ /* 0x000fe60000000800 */
[----:B----4-:R-:W-:Y:S01]  /*7800*/  HMMA.16816.F32.BF16 R8, R32, R12, R8 ;  /* 0x0000000c2008723c */ /* 0x010fe20000041808 */
[----:B------:R-:W-:-:S04]  /*7810*/  FADD.FTZ R196, R147, R196 ;  /* 0x000000c493c47221 */ /* 0x000fc80000010000 */
[----:B--2---:R-:W-:Y:S01]  /*7820*/  FADD.FTZ R196, R143, R196 ;  /* 0x000000c48fc47221 */ /* 0x004fe20000010000 */
[----:B------:R-:W-:Y:S02]  /*7830*/  MUFU.EX2 R106, R106 ;  /* 0x0000006a006a7308 */ /* 0x000fe40000000800 */
[C---:B------:R-:W-:Y:S01]  /*7840*/  HMMA.16816.F32.BF16 R4, R32.reuse, R14, R4 ;  /* 0x0000000e2004723c */ /* 0x040fe20000041804 */
[----:B------:R-:W2:Y:S05]  /*7850*/  LDSM.16.MT88.4 R12, [R150+0x7800] ;  /* 0x00780000960c783b */ /* 0x000eaa0000004200 */
[----:B------:R-:W-:Y:S02]  /*7860*/  MUFU.EX2 R187, R187 ;  /* 0x000000bb00bb7308 */ /* 0x000fe40000000800 */
[C---:B-1----:R-:W-:Y:S06]  /*7870*/  HMMA.16816.F32.BF16 R24, R32.reuse, R28, R24 ;  /* 0x0000001c2018723c */ /* 0x042fec0000041818 */
[----:B------:R-:W-:Y:S02]  /*7880*/  MUFU.EX2 R188, R188 ;  /* 0x000000bc00bc7308 */ /* 0x000fe40000000800 */
[----:B------:R-:W-:Y:S07]  /*7890*/  HMMA.16816.F32.BF16 R28, R32, R30, R20 ;  /* 0x0000001e201c723c */ /* 0x000fee0000041814 */
[----:B------:R-:W-:Y:S01]  /*78a0*/  FFMA.FTZ R20, R122, c[0x0][0x23c], -R74 ;  /* 0x00008f007a147a23 */ /* 0x000fe2000001084a */
[----:B------:R-:W-:Y:S01]  /*78b0*/  F2FP.BF16.PACK_AB R33, R45, R48 ;  /* 0x000000302d21723e */ /* 0x000fe200000010ff */
[----:B------:R-:W1:Y:S01]  /*78c0*/  MUFU.EX2 R122, R126 ;  /* 0x0000007e007a7308 */ /* 0x000e620000000800 */
[----:B------:R-:W-:-:S02]  /*78d0*/  F2FP.BF16.PACK_AB R35, R43, R44 ;  /* 0x0000002c2b23723e */ /* 0x000fc400000010ff */
[----:B------:R-:W-:Y:S02]  /*78e0*/  F2FP.BF16.PACK_AB R32, R143, R147 ;  /* 0x000000938f20723e */ /* 0x000fe400000010ff */
[C---:B------:R-:W-:Y:S01]  /*78f0*/  F2FP.BF16.PACK_AB R34, R138.reuse, R141 ;  /* 0x0000008d8a22723e */ /* 0x040fe200000010ff */
[----:B------:R-:W-:Y:S02]  /*7900*/  FADD.FTZ R141, R141, R196 ;  /* 0x000000c48d8d7221 */ /* 0x000fe40000010000 */
[----:B------:R3:W4:Y:S02]  /*7910*/  MUFU.EX2 R117, R20 ;  /* 0x0000001400757308 */ /* 0x0007240000000800 */
[----:B------:R-:W-:Y:S02]  /*7920*/  FADD.FTZ R141, R138, R141 ;  /* 0x0000008d8a8d7221 */ /* 0x000fe40000010000 */
[----:B-----5:R-:W-:Y:S02]  /*7930*/  HMMA.16816.F32.BF16 R8, R32, R16, R8 ;  /* 0x000000102008723c */ /* 0x020fe40000041808 */
[----:B-1----:R-:W-:-:S06]  /*7940*/  FADD.FTZ R141, R122, R141 ;  /* 0x0000008d7a8d7221 */ /* 0x002fcc0000010000 */
[C---:B------:R-:W-:Y:S01]  /*7950*/  HMMA.16816.F32.BF16 R4, R32.reuse, R18, R4 ;  /* 0x000000122004723c */ /* 0x040fe20000041804 */
[----:B------:R-:W1:Y:S04]  /*7960*/  LDSM.16.MT88.4 R16, [R150+0x7c00] ;  /* 0x007c00009610783b */ /* 0x000e680000004200 */
[----:B---3--:R-:W3:Y:S03]  /*7970*/  LDSM.16.MT88.4 R20, [R151+0x7c00] ;  /* 0x007c00009714783b */ /* 0x008ee60000004200 */
[C---:B--2---:R-:W-:Y:S07]  /*7980*/  HMMA.16816.F32.BF16 R24, R32.reuse, R12, R24 ;  /* 0x0000000c2018723c */ /* 0x044fee0000041818 */
[----:B------:R-:W-:Y:S01]  /*7990*/  F2FP.BF16.PACK_AB R13, R41, R42 ;  /* 0x0000002a290d723e */ /* 0x000fe200000010ff */
[----:B------:R-:W-:Y:S01]  /*79a0*/  HMMA.16816.F32.BF16 R28, R32, R14, R28 ;  /* 0x0000000e201c723c */ /* 0x000fe2000004181c */
[C---:B----4-:R-:W-:Y:S01]  /*79b0*/  F2FP.BF16.PACK_AB R12, R117.reuse, R122 ;  /* 0x0000007a750c723e */ /* 0x050fe200000010ff */
[----:B------:R-:W-:-:S04]  /*79c0*/  FADD.FTZ R117, R117, R141 ;  /* 0x0000008d75757221 */ /* 0x000fc80000010000 */
[----:B------:R-:W-:Y:S01]  /*79d0*/  FADD.FTZ R117, R111, R117 ;  /* 0x000000756f757221 */ /* 0x000fe20000010000 */
[----:B------:R-:W-:Y:S01]  /*79e0*/  F2FP.BF16.PACK_AB R15, R39, R40 ;  /* 0x00000028270f723e */ /* 0x000fe200000010ff */
[----:B------:R-:W-:Y:S01]  /*79f0*/  FADD.FTZ R32, R100, R107 ;  /* 0x0000006b64207221 */ /* 0x000fe20000010000 */
[C---:B------:R-:W-:Y:S01]  /*7a00*/  F2FP.BF16.PACK_AB R14, R108.reuse, R111 ;  /* 0x0000006f6c0e723e */ /* 0x040fe200000010ff */
[----:B------:R-:W-:Y:S02]  /*7a10*/  FADD.FTZ R108, R108, R117 ;  /* 0x000000756c6c7221 */ /* 0x000fe40000010000 */
[----:B------:R-:W-:Y:S02]  /*7a20*/  FADD.FTZ R32, R99, R32 ;  /* 0x0000002063207221 */ /* 0x000fe40000010000 */
[----:B------:R-:W2:Y:S01]  /*7a30*/  MUFU.EX2 R99, R101 ;  /* 0x0000006500637308 */ /* 0x000ea20000000800 */
[----:B------:R-:W-:Y:S01]  /*7a40*/  FADD.FTZ R108, R103, R108 ;  /* 0x0000006c676c7221 */ /* 0x000fe20000010000 */
[C---:B-1----:R-:W-:Y:S08]  /*7a50*/  HMMA.16816.F32.BF16 R24, R12.reuse, R16, R24 ;  /* 0x000000100c18723c */ /* 0x042ff00000041818 */
[C---:B---3--:R-:W-:Y:S07]  /*7a60*/  HMMA.16816.F32.BF16 R8, R12.reuse, R20, R8 ;  /* 0x000000140c08723c */ /* 0x048fee0000041808 */
[----:B------:R-:W-:Y:S01]  /*7a70*/  FADD.FTZ R20, R97, R32 ;  /* 0x0000002061147221 */ /* 0x000fe20000010000 */
[----:B------:R-:W-:Y:S01]  /*7a80*/  HMMA.16816.F32.BF16 R4, R12, R22, R4 ;  /* 0x000000160c04723c */ /* 0x000fe20000041804 */
[----:B------:R-:W1:Y:S01]  /*7a90*/  LDSM.16.MT88.4 R32, [R151+0x8000] ;  /* 0x008000009720783b */ /* 0x000e620000004200 */
[----:B------:R-:W-:-:S02]  /*7aa0*/  FFMA.FTZ R97, R98, c[0x0][0x23c], -R74 ;  /* 0x00008f0062617a23 */ /* 0x000fc4000001084a */
[----:B------:R-:W-:Y:S02]  /*7ab0*/  FADD.FTZ R96, R96, R20 ;  /* 0x0000001460607221 */ /* 0x000fe40000010000 */
[----:B------:R-:W3:Y:S02]  /*7ac0*/  LDSM.16.MT88.4 R20, [R150+0x8000] ;  /* 0x008000009614783b */ /* 0x000ee40000004200 */
[----:B------:R-:W-:Y:S01]  /*7ad0*/  FADD.FTZ R96, R93, R96 ;  /* 0x000000605d607221 */ /* 0x000fe20000010000 */
[----:B------:R-:W-:Y:S01]  /*7ae0*/  MUFU.EX2 R97, R97 ;  /* 0x0000006100617308 */ /* 0x000fe20000000800 */
[----:B------:R-:W-:Y:S02]  /*7af0*/  HMMA.16816.F32.BF16 R28, R12, R18, R28 ;  /* 0x000000120c1c723c */ /* 0x000fe4000004181c */
[----:B------:R-:W-:-:S04]  /*7b00*/  FADD.FTZ R92, R92, R96 ;  /* 0x000000605c5c7221 */ /* 0x000fc80000010000 */
[----:B------:R-:W-:Y:S01]  /*7b10*/  FADD.FTZ R92, R91, R92 ;  /* 0x0000005c5b5c7221 */ /* 0x000fe20000010000 */
[----:B------:R-:W4:Y:S01]  /*7b20*/  MUFU.EX2 R93, R95 ;  /* 0x0000005f005d7308 */ /* 0x000f220000000800 */
[----:B------:R-:W-:Y:S02]  /*7b30*/  F2FP.BF16.PACK_AB R13, R102, R3 ;  /* 0x00000003660d723e */ /* 0x000fe400000010ff */
[----:B------:R-:W-:Y:S01]  /*7b40*/  FADD.FTZ R16, R72, R92 ;  /* 0x0000005c48107221 */ /* 0x000fe20000010000 */
[----:B------:R-:W-:Y:S02]  /*7b50*/  F2FP.BF16.PACK_AB R15, R142, R113 ;  /* 0x000000718e0f723e */ /* 0x000fe400000010ff */
[----:B--2---:R-:W-:Y:S01]  /*7b60*/  F2FP.BF16.PACK_AB R12, R99, R103 ;  /* 0x00000067630c723e */ /* 0x004fe200000010ff */
[----:B------:R-:W-:Y:S01]  /*7b70*/  FADD.FTZ R16, R71, R16 ;  /* 0x0000001047107221 */ /* 0x000fe20000010000 */
[----:B------:R-:W-:Y:S01]  /*7b80*/  MUFU.EX2 R91, R94 ;  /* 0x0000005e005b7308 */ /* 0x000fe20000000800 */
[----:B------:R-:W-:-:S02]  /*7b90*/  FADD.FTZ R99, R99, R108 ;  /* 0x0000006c63637221 */ /* 0x000fc40000010000 */
[----:B------:R-:W-:Y:S02]  /*7ba0*/  FADD.FTZ R16, R70, R16 ;  /* 0x0000001046107221 */ /* 0x000fe40000010000 */
[----:B------:R-:W-:Y:S02]  /*7bb0*/  FFMA.FTZ R70, R90, c[0x0][0x23c], -R74 ;  /* 0x00008f005a467a23 */ /* 0x000fe4000001084a */
[----:B------:R-:W-:Y:S01]  /*7bc0*/  FADD.FTZ R69, R69, R16 ;  /* 0x0000001045457221 */ /* 0x000fe20000010000 */
[----:B----4-:R-:W-:Y:S01]  /*7bd0*/  F2FP.BF16.PACK_AB R14, R93, R97 ;  /* 0x000000615d0e723e */ /* 0x010fe200000010ff */
[----:B------:R-:W2:Y:S01]  /*7be0*/  LDSM.16.MT88.4 R16, [R151+0x8400] ;  /* 0x008400009710783b */ /* 0x000ea20000004200 */
[----:B------:R-:W-:Y:S01]  /*7bf0*/  FADD.FTZ R99, R97, R99 ;  /* 0x0000006361637221 */ /* 0x000fe20000010000 */
[----:B------:R-:W-:Y:S01]  /*7c00*/  MUFU.EX2 R70, R70 ;  /* 0x0000004600467308 */ /* 0x000fe20000000800 */
[----:B------:R-:W-:Y:S02]  /*7c10*/  FADD.FTZ R69, R68, R69 ;  /* 0x0000004544457221 */ /* 0x000fe40000010000 */
[----:B------:R-:W-:Y:S01]  /*7c20*/  FADD.FTZ R99, R93, R99 ;  /* 0x000000635d637221 */ /* 0x000fe20000010000 */
[C---:B-1----:R-:W-:Y:S04]  /*7c30*/  HMMA.16816.F32.BF16 R8, R12.reuse, R32, R8 ;  /* 0x000000200c08723c */ /* 0x042fe80000041808 */
[----:B------:R-:W1:Y:S03]  /*7c40*/  MUFU.EX2 R68, R89 ;  /* 0x0000005900447308 */ /* 0x000e660000000800 */
[----:B------:R-:W-:Y:S01]  /*7c50*/  FADD.FTZ R32, R67, R69 ;  /* 0x0000004543207221 */ /* 0x000fe20000010000 */
[C---:B---3--:R-:W-:Y:S03]  /*7c60*/  HMMA.16816.F32.BF16 R24, R12.reuse, R20, R24 ;  /* 0x000000140c18723c */ /* 0x048fe60000041818 */
[----:B------:R-:W-:Y:S01]  /*7c70*/  FADD.FTZ R32, R66, R32 ;  /* 0x0000002042207221 */ /* 0x000fe20000010000 */
[----:B------:R-:W-:Y:S03]  /*7c80*/  MUFU.EX2 R71, R78 ;  /* 0x0000004e00477308 */ /* 0x000fe60000000800 */
[----:B------:R-:W-:Y:S01]  /*7c90*/  FADD.FTZ R32, R65, R32 ;  /* 0x0000002041207221 */ /* 0x000fe20000010000 */
[C---:B------:R-:W-:Y:S03]  /*7ca0*/  HMMA.16816.F32.BF16 R4, R12.reuse, R34, R4 ;  /* 0x000000220c04723c */ /* 0x040fe60000041804 */
[----:B------:R-:W-:Y:S01]  /*7cb0*/  FADD.FTZ R32, R64, R32 ;  /* 0x0000002040207221 */ /* 0x000fe20000010000 */
[----:B------:R-:W-:Y:S03]  /*7cc0*/  MUFU.EX2 R66, R88 ;  /* 0x0000005800427308 */ /* 0x000fe60000000800 */
[----:B------:R-:W-:Y:S01]  /*7cd0*/  FADD.FTZ R20, R63, R32 ;  /* 0x000000203f147221 */ /* 0x000fe20000010000 */
[----:B------:R-:W-:Y:S01]  /*7ce0*/  HMMA.16816.F32.BF16 R28, R12, R22, R28 ;  /* 0x000000160c1c723c */ /* 0x000fe2000004181c */
[----:B------:R-:W3:Y:S01]  /*7cf0*/  LDSM.16.MT88.4 R32, [R150+0x8400] ;  /* 0x008400009620783b */ /* 0x000ee20000004200 */
[----:B------:R-:W-:-:S02]  /*7d00*/  FFMA.FTZ R63, R77, c[0x0][0x23c], -R73 ;  /* 0x00008f004d3f7a23 */ /* 0x000fc40000010849 */
[----:B------:R-:W-:Y:S01]  /*7d10*/  FADD.FTZ R62, R62, R20 ;  /* 0x000000143e3e7221 */ /* 0x000fe20000010000 */
[----:B------:R-:W4:Y:S02]  /*7d20*/  MUFU.EX2 R64, R87 ;  /* 0x0000005700407308 */ /* 0x000f240000000800 */
[----:B------:R-:W-:Y:S01]  /*7d30*/  F2FP.BF16.PACK_AB R13, R161, R152 ;  /* 0x00000098a10d723e */ /* 0x000fe200000010ff */
[----:B------:R-:W-:Y:S01]  /*7d40*/  FADD.FTZ R62, R61, R62 ;  /* 0x0000003e3d3e7221 */ /* 0x000fe20000010000 */
[----:B------:R-:W-:Y:S02]  /*7d50*/  F2FP.BF16.PACK_AB R15, R163, R191 ;  /* 0x000000bfa30f723e */ /* 0x000fe400000010ff */
[----:B-1----:R-:W-:Y:S01]  /*7d60*/  F2FP.BF16.PACK_AB R12, R68, R70 ;  /* 0x00000046440c723e */ /* 0x002fe200000010ff */
[----:B------:R-:W-:Y:S01]  /*7d70*/  FADD.FTZ R20, R60, R62 ;  /* 0x0000003e3c147221 */ /* 0x000fe20000010000 */
[----:B------:R-:W-:Y:S01]  /*7d80*/  MUFU.EX2 R61, R86 ;  /* 0x00000056003d7308 */ /* 0x000fe20000000800 */
[----:B------:R-:W-:-:S02]  /*7d90*/  FADD.FTZ R70, R70, R99 ;  /* 0x0000006346467221 */ /* 0x000fc40000010000 */
[----:B------:R-:W-:Y:S02]  /*7da0*/  FADD.FTZ R20, R59, R20 ;  /* 0x000000143b147221 */ /* 0x000fe40000010000 */
[----:B------:R-:W-:Y:S02]  /*7db0*/  FADD.FTZ R70, R68, R70 ;  /* 0x0000004644467221 */ /* 0x000fe40000010000 */
[----:B------:R-:W-:Y:S01]  /*7dc0*/  FADD.FTZ R58, R58, R20 ;  /* 0x000000143a3a7221 */ /* 0x000fe20000010000 */
[----:B----4-:R-:W-:Y:S01]  /*7dd0*/  F2FP.BF16.PACK_AB R14, R64, R66 ;  /* 0x00000042400e723e */ /* 0x010fe200000010ff */
[----:B------:R-:W1:Y:S01]  /*7de0*/  LDSM.16.MT88.4 R20, [R151+0x8800] ;  /* 0x008800009714783b */ /* 0x000e620000004200 */
[----:B------:R-:W4:Y:S01]  /*7df0*/  MUFU.EX2 R59, R85 ;  /* 0x00000055003b7308 */ /* 0x000f220000000800 */
[----:B------:R-:W-:Y:S02]  /*7e00*/  FADD.FTZ R58, R57, R58 ;  /* 0x0000003a393a7221 */ /* 0x000fe40000010000 */
[----:B------:R-:W-:-:S02]  /*7e10*/  FADD.FTZ R66, R66, R70 ;  /* 0x0000004642427221 */ /* 0x000fc40000010000 */
[----:B------:R-:W-:Y:S01]  /*7e20*/  FADD.FTZ R56, R56, R58 ;  /* 0x0000003a38387221 */ /* 0x000fe20000010000 */
[----:B--2---:R-:W-:Y:S01]  /*7e30*/  HMMA.16816.F32.BF16 R8, R12, R16, R8 ;  /* 0x000000100c08723c */ /* 0x004fe20000041808 */
[----:B------:R-:W-:Y:S01]  /*7e40*/  FADD.FTZ R66, R64, R66 ;  /* 0x0000004240427221 */ /* 0x000fe20000010000 */
[----:B------:R-:W-:Y:S01]  /*7e50*/  MUFU.EX2 R57, R84 ;  /* 0x0000005400397308 */ /* 0x000fe20000000800 */
[----:B------:R-:W-:-:S04]  /*7e60*/  FADD.FTZ R56, R55, R56 ;  /* 0x0000003837387221 */ /* 0x000fc80000010000 */
[----:B------:R-:W-:Y:S01]  /*7e70*/  FADD.FTZ R50, R50, R56 ;  /* 0x0000003832327221 */ /* 0x000fe20000010000 */
[----:B------:R-:W-:Y:S01]  /*7e80*/  HMMA.16816.F32.BF16 R4, R12, R18, R4 ;  /* 0x000000120c04723c */ /* 0x000fe20000041804 */
[----:B------:R-:W2:Y:S01]  /*7e90*/  LDSM.16.MT88.4 R16, [R150+0x8800] ;  /* 0x008800009610783b */ /* 0x000ea20000004200 */
[----:B------:R-:W5:Y:S01]  /*7ea0*/  MUFU.EX2 R55, R83 ;  /* 0x0000005300377308 */ /* 0x000f620000000800 */
[----:B------:R-:W-:-:S04]  /*7eb0*/  FADD.FTZ R50, R49, R50 ;  /* 0x0000003231327221 */ /* 0x000fc80000010000 */
[----:B------:R-:W-:Y:S01]  /*7ec0*/  FADD.FTZ R48, R48, R50 ;  /* 0x0000003230307221 */ /* 0x000fe20000010000 */
[----:B---3--:R-:W-:Y:S02]  /*7ed0*/  HMMA.16816.F32.BF16 R24, R12, R32, R24 ;  /* 0x000000200c18723c */ /* 0x008fe40000041818 */
[----:B------:R-:W-:Y:S01]  /*7ee0*/  MUFU.EX2 R63, R63 ;  /* 0x0000003f003f7308 */ /* 0x000fe20000000800 */
[----:B------:R-:W-:-:S04]  /*7ef0*/  FADD.FTZ R48, R45, R48 ;  /* 0x000000302d307221 */ /* 0x000fc80000010000 */
[----:B------:R-:W-:Y:S01]  /*7f00*/  FADD.FTZ R48, R44, R48 ;  /* 0x000000302c307221 */ /* 0x000fe20000010000 */
[----:B------:R-:W-:Y:S01]  /*7f10*/  HMMA.16816.F32.BF16 R28, R12, R34, R28 ;  /* 0x000000220c1c723c */ /* 0x000fe2000004181c */
[----:B------:R-:W3:Y:S01]  /*7f20*/  LDSM.16.MT88.4 R32, [R151+0x8c00] ;  /* 0x008c00009720783b */ /* 0x000ee20000004200 */
[----:B------:R-:W1:Y:S01]  /*7f30*/  MUFU.EX2 R44, R82 ;  /* 0x00000052002c7308 */ /* 0x000e620000000800 */
[----:B------:R-:W-:-:S04]  /*7f40*/  FADD.FTZ R43, R43, R48 ;  /* 0x000000302b2b7221 */ /* 0x000fc80000010000 */
[----:B------:R-:W-:Y:S01]  /*7f50*/  FADD.FTZ R43, R42, R43 ;  /* 0x0000002b2a2b7221 */ /* 0x000fe20000010000 */
[----:B------:R-:W-:Y:S02]  /*7f60*/  F2FP.BF16.PACK_AB R13, R125, R153 ;  /* 0x000000997d0d723e */ /* 0x000fe400000010ff */
[----:B------:R-:W-:Y:S01]  /*7f70*/  F2FP.BF16.PACK_AB R15, R91, R106 ;  /* 0x0000006a5b0f723e */ /* 0x000fe200000010ff */
[----:B------:R-:W-:Y:S01]  /*7f80*/  FADD.FTZ R43, R41, R43 ;  /* 0x0000002b292b7221 */ /* 0x000fe20000010000 */
[----:B----4-:R-:W-:Y:S01]  /*7f90*/  F2FP.BF16.PACK_AB R12, R59, R61 ;  /* 0x0000003d3b0c723e */ /* 0x010fe200000010ff */
[----:B------:R-:W-:Y:S01]  /*7fa0*/  FADD.FTZ R61, R61, R66 ;  /* 0x000000423d3d7221 */ /* 0x000fe20000010000 */
[----:B-----5:R-:W-:Y:S01]  /*7fb0*/  F2FP.BF16.PACK_AB R14, R55, R57 ;  /* 0x00000039370e723e */ /* 0x020fe200000010ff */
[----:B------:R-:W-:Y:S01]  /*7fc0*/  FADD.FTZ R40, R40, R43 ;  /* 0x0000002b28287221 */ /* 0x000fe20000010000 */
[----:B------:R-:W-:Y:S01]  /*7fd0*/  MUFU.EX2 R49, R76 ;  /* 0x0000004c00317308 */ /* 0x000fe20000000800 */
[----:B------:R-:W-:-:S02]  /*7fe0*/  FADD.FTZ R61, R59, R61 ;  /* 0x0000003d3b3d7221 */ /* 0x000fc40000010000 */
[----:B------:R-:W-:Y:S02]  /*7ff0*/  FADD.FTZ R40, R39, R40 ;  /* 0x0000002827287221 */ /* 0x000fe40000010000 */
[C---:B-1----:R-:W-:Y:S01]  /*8000*/  HMMA.16816.F32.BF16 R8, R12.reuse, R20, R8 ;  /* 0x000000140c08723c */ /* 0x042fe20000041808 */
[----:B------:R-:W-:Y:S02]  /*8010*/  FADD.FTZ R57, R57, R61 ;  /* 0x0000003d39397221 */ /* 0x000fe40000010000 */
[----:B------:R-:W-:Y:S02]  /*8020*/  FADD.FTZ R3, R3, R40 ;  /* 0x0000002803037221 */ /* 0x000fe40000010000 */
[----:B------:R-:W-:Y:S02]  /*8030*/  FADD.FTZ R57, R55, R57 ;  /* 0x0000003937397221 */ /* 0x000fe40000010000 */
[----:B------:R-:W-:Y:S01]  /*8040*/  FADD.FTZ R3, R102, R3 ;  /* 0x0000000366037221 */ /* 0x000fe20000010000 */
[----:B--2---:R-:W-:Y:S01]  /*8050*/  HMMA.16816.F32.BF16 R24, R12, R16, R24 ;  /* 0x000000100c18723c */ /* 0x004fe20000041818 */
[----:B------:R-:W-:-:S02]  /*8060*/  FFMA.FTZ R20, R81, c[0x0][0x23c], -R74 ;  /* 0x00008f0051147a23 */ /* 0x000fc4000001084a */
[----:B------:R-:W-:Y:S02]  /*8070*/  FADD.FTZ R113, R113, R3 ;  /* 0x0000000371717221 */ /* 0x000fe40000010000 */
[----:B------:R-:W-:Y:S02]  /*8080*/  FFMA.FTZ R21, R80, c[0x0][0x23c], -R74 ;  /* 0x00008f0050157a23 */ /* 0x000fe4000001084a */
[----:B------:R-:W-:Y:S01]  /*8090*/  FADD.FTZ R113, R142, R113 ;  /* 0x000000718e717221 */ /* 0x000fe20000010000 */
[----:B------:R-:W1:Y:S01]  /*80a0*/  MUFU.EX2 R20, R20 ;  /* 0x0000001400147308 */ /* 0x000e620000000800 */
[----:B------:R-:W-:Y:S01]  /*80b0*/  HMMA.16816.F32.BF16 R4, R12, R22, R4 ;  /* 0x000000160c04723c */ /* 0x000fe20000041804 */
[----:B------:R-:W-:Y:S02]  /*80c0*/  FADD.FTZ R57, R44, R57 ;  /* 0x000000392c397221 */ /* 0x000fe40000010000 */
[----:B------:R-:W-:-:S04]  /*80d0*/  FADD.FTZ R152, R152, R113 ;  /* 0x0000007198987221 */ /* 0x000fc80000010000 */
[----:B------:R-:W-:Y:S01]  /*80e0*/  FADD.FTZ R152, R161, R152 ;  /* 0x00000098a1987221 */ /* 0x000fe20000010000 */
[----:B------:R-:W2:Y:S01]  /*80f0*/  MUFU.EX2 R21, R21 ;  /* 0x0000001500157308 */ /* 0x000ea20000000800 */
[----:B------:R-:W-:Y:S02]  /*8100*/  HMMA.16816.F32.BF16 R28, R12, R18, R28 ;  /* 0x000000120c1c723c */ /* 0x000fe4000004181c */
[----:B------:R-:W-:-:S04]  /*8110*/  FADD.FTZ R191, R191, R152 ;  /* 0x00000098bfbf7221 */ /* 0x000fc80000010000 */
[----:B------:R-:W-:Y:S01]  /*8120*/  FADD.FTZ R191, R163, R191 ;  /* 0x000000bfa3bf7221 */ /* 0x000fe20000010000 */
[----:B------:R-:W-:Y:S01]  /*8130*/  F2FP.BF16.PACK_AB R13, R63, R71 ;  /* 0x000000473f0d723e */ /* 0x000fe200000010ff */
[C---:B-1----:R-:W-:Y:S01]  /*8140*/  FADD.FTZ R57, R20.reuse, R57 ;  /* 0x0000003914397221 */ /* 0x042fe20000010000 */
[----:B------:R-:W-:Y:S01]  /*8150*/  F2FP.BF16.PACK_AB R15, R187, R49 ;  /* 0x00000031bb0f723e */ /* 0x000fe200000010ff */
[----:B------:R-:W-:Y:S01]  /*8160*/  FADD.FTZ R153, R153, R191 ;  /* 0x000000bf99997221 */ /* 0x000fe20000010000 */
[----:B------:R-:W-:-:S03]  /*8170*/  F2FP.BF16.PACK_AB R12, R20, R44 ;  /* 0x0000002c140c723e */ /* 0x000fc600000010ff */
[----:B------:R-:W-:Y:S01]  /*8180*/  FADD.FTZ R153, R125, R153 ;  /* 0x000000997d997221 */ /* 0x000fe20000010000 */
[----:B--2---:R-:W-:Y:S01]  /*8190*/  F2FP.BF16.PACK_AB R14, R188, R21 ;  /* 0x00000015bc0e723e */ /* 0x004fe200000010ff */
[----:B------:R-:W-:Y:S02]  /*81a0*/  FADD.FTZ R57, R21, R57 ;  /* 0x0000003915397221 */ /* 0x000fe40000010000 */
[----:B------:R-:W-:Y:S02]  /*81b0*/  FADD.FTZ R106, R106, R153 ;  /* 0x000000996a6a7221 */ /* 0x000fe40000010000 */
[----:B------:R-:W-:Y:S02]  /*81c0*/  FADD.FTZ R188, R188, R57 ;  /* 0x00000039bcbc7221 */ /* 0x000fe40000010000 */
[----:B------:R-:W-:Y:S01]  /*81d0*/  FADD.FTZ R106, R91, R106 ;  /* 0x0000006a5b6a7221 */ /* 0x000fe20000010000 */
[----:B------:R-:W-:Y:S03]  /*81e0*/  HMMA.16816.F32.BF16 R136, R12, R132, R24 ;  /* 0x000000840c88723c */ /* 0x000fe60000041818 */
[----:B------:R-:W-:-:S04]  /*81f0*/  FADD.FTZ R106, R71, R106 ;  /* 0x0000006a476a7221 */ /* 0x000fc80000010000 */
[----:B------:R-:W-:Y:S01]  /*8200*/  FADD.FTZ R106, R63, R106 ;  /* 0x0000006a3f6a7221 */ /* 0x000fe20000010000 */
[----:B---3--:R-:W-:Y:S03]  /*8210*/  HMMA.16816.F32.BF16 R144, R12, R32, R8 ;  /* 0x000000200c90723c */ /* 0x008fe60000041808 */
[----:B------:R-:W-:-:S04]  /*8220*/  FADD.FTZ R106, R49, R106 ;  /* 0x0000006a316a7221 */ /* 0x000fc80000010000 */
[----:B------:R-:W-:Y:S01]  /*8230*/  FADD.FTZ R187, R187, R106 ;  /* 0x0000006abbbb7221 */ /* 0x000fe20000010000 */
        /* <DEDUP_REMOVED lines=66> */
.L_x_1581:
[----:B------:R-:W-:-:S04]  /*8660*/  LEA R5, -R38, RZ, 0x8 ;  /* 0x000000ff26057211 */ /* 0x000fc800078e41ff */
[----:B------:R-:W-:Y:S02]  /*8670*/  SHF.R.S32.HI R4, RZ, 0x1f, R5 ;  /* 0x0000001fff047819 */ /* 0x000fe40000011405 */
.L_x_1582:
[C---:B------:R-:W-:Y:S01]  /*8680*/  LEA R170, P0, R5.reuse, R170, 0x1 ;  /* 0x000000aa05aa7211 */ /* 0x040fe200078008ff */
[C---:B------:R-:W-:Y:S02]  /*8690*/  IMAD.SHL.U32 R3, R38.reuse, 0x40, RZ ;  /* 0x0000004026037824 */ /* 0x040fe400078e00ff */
[----:B------:R-:W-:Y:S01]  /*86a0*/  IMAD.MOV.U32 R55, RZ, RZ, 0x6 ;  /* 0x00000006ff377424 */ /* 0x000fe200078e00ff */
[----:B------:R-:W-:Y:S01]  /*86b0*/  LEA.HI.X R169, R5, R169, R4, 0x1, P0 ;  /* 0x000000a905a97211 */ /* 0x000fe200000f0c04 */
[----:B------:R-:W-:Y:S01]  /*86c0*/  IMAD.MOV.U32 R6, RZ, RZ, R170 ;  /* 0x000000ffff067224 */ /* 0x000fe200078e00aa */
        /* <DEDUP_REMOVED lines=11> */
[----:B------:R-:W-:Y:S01]  /*8780*/  IADD3 R8, P1, R10, R3, RZ ;  /* 0x000000030a087210 */ /* 0x000fe20007f3e0ff */
[----:B------:R2:W-:Y:S02]  /*8790*/  LDGSTS.E.BYPASS.LTC128B.128 [R174+0x5800], [R4.64] ;  /* 0x0580000004ae7fae */ /* 0x0005e4000b901d4c */
[--C-:B------:R-:W-:Y:S02]  /*87a0*/  IMAD.X R11, R13, 0x1, R38.reuse, P0 ;  /* 0x000000010d0b7824 */ /* 0x100fe400000e0626 */
[----:B------:R3:W-:Y:S02]  /*87b0*/  LDGSTS.E.BYPASS.LTC128B.128 [R174+0x6000], [R12.64] ;  /* 0x060000000cae7fae */ /* 0x0007e4000b901d4c */
[----:B------:R-:W-:-:S02]  /*87c0*/  IMAD.X R9, R11, 0x1, R38, P1 ;  /* 0x000000010b097824 */ /* 0x000fc400008e0626 */
[----:B------:R4:W-:Y:S04]  /*87d0*/  LDGSTS.E.BYPASS.LTC128B.128 [R174+0x6800], [R10.64] ;  /* 0x068000000aae7fae */ /* 0x0009e8000b901d4c */
[----:B------:R4:W-:Y:S01]  /*87e0*/  LDGSTS.E.BYPASS.LTC128B.128 [R174+0x7000], [R8.64] ;  /* 0x0700000008ae7fae */ /* 0x0009e2000b901d4c */
[----:B-1----:R-:W-:-:S04]  /*87f0*/  IADD3 R6, P0, R8, R3, RZ ;  /* 0x0000000308067210 */ /* 0x002fc80007f1e0ff */
[----:B--2---:R-:W-:Y:S01]  /*8800*/  IADD3 R4, P1, R6, R3, RZ ;  /* 0x0000000306047210 */ /* 0x004fe20007f3e0ff */
[----:B------:R-:W-:-:S03]  /*8810*/  IMAD.X R7, R9, 0x1, R38, P0 ;  /* 0x0000000109077824 */ /* 0x000fc600000e0626 */
[----:B---3--:R-:W-:Y:S01]  /*8820*/  IADD3 R12, P0, R4, R3, RZ ;  /* 0x00000003040c7210 */ /* 0x008fe20007f1e0ff */
[--C-:B------:R-:W-:Y:S01]  /*8830*/  IMAD.X R5, R7, 0x1, R38.reuse, P1 ;  /* 0x0000000107057824 */ /* 0x100fe200008e0626 */
[----:B------:R1:W-:Y:S03]  /*8840*/  LDGSTS.E.BYPASS.LTC128B.128 [R174+0x7800], [R6.64] ;  /* 0x0780000006ae7fae */ /* 0x0003e6000b901d4c */
[----:B------:R-:W-:Y:S01]  /*8850*/  IMAD.X R13, R5, 0x1, R38, P0 ;  /* 0x00000001050d7824 */ /* 0x000fe200000e0626 */
[----:B------:R1:W-:Y:S01]  /*8860*/  LDGSTS.E.BYPASS.LTC128B.128 [R174+0x8000], [R4.64] ;  /* 0x0800000004ae7fae */ /* 0x0003e2000b901d4c */
[----:B------:R-:W-:-:S03]  /*8870*/  ISETP.GE.AND P0, PT, R37, 0x3, PT ;  /* 0x000000032500780c */ /* 0x000fc60003f06270 */
[----:B------:R2:W-:Y:S04]  /*8880*/  LDGSTS.E.BYPASS.LTC128B.128 [R174+0x8800], [R12.64] ;  /* 0x088000000cae7fae */ /* 0x0005e8000b901d4c */
[----:B------:R-:W-:Y:S04]  /*8890*/  LDSM.16.M88.4 R20, [R165+0x1000] ;  /* 0x00100000a514783b */ /* 0x000fe80000000200 */
[----:B------:R-:W-:Y:S04]  /*88a0*/  LDSM.16.M88.4 R28, [R165+0x1400] ;  /* 0x00140000a51c783b */ /* 0x000fe80000000200 */
[----:B----4-:R-:W-:Y:S04]  /*88b0*/  LDSM.16.M88.4 R8, [R166] ;  /* 0x00000000a608783b */ /* 0x010fe80000000200 */
[----:B------:R-:W-:Y:S04]  /*88c0*/  LDSM.16.M88.4 R16, [R164] ;  /* 0x00000000a410783b */ /* 0x000fe80000000200 */
[----:B------:R-:W-:Y:S04]  /*88d0*/  LDSM.16.M88.4 R40, [R164+0x400] ;  /* 0x00040000a428783b */ /* 0x000fe80000000200 */
[----:B------:R-:W-:Y:S04]  /*88e0*/  LDSM.16.M88.4 R32, [R164+0x800] ;  /* 0x00080000a420783b */ /* 0x000fe80000000200 */
[----:B--2---:R-:W1:Y:S04]  /*88f0*/  LDSM.16.M88.4 R12, [R167] ;  /* 0x00000000a70c783b */ /* 0x004e680000000200 */
[----:B------:R-:W-:Y:S04]  /*8900*/  LDSM.16.M88.4 R56, [R164+0x1400] ;  /* 0x00140000a438783b */ /* 0x000fe80000000200 */
[----:B------:R-:W0:Y:S01]  /*8910*/  LDGDEPBAR ;  /* 0x00000000000079af */ /* 0x000e220000000000 */
[C---:B-1----:R-:W-:Y:S08]  /*8920*/  HMMA.16816.F32.BF16 R4, R12.reuse, R20, RZ ;  /* 0x000000140c04723c */ /* 0x042ff000000418ff */
[C---:B------:R-:W-:Y:S08]  /*8930*/  HMMA.16816.F32.BF16 R20, R12.reuse, R22, RZ ;  /* 0x000000160c14723c */ /* 0x040ff000000418ff */
[----:B------:R-:W-:Y:S08]  /*8940*/  HMMA.16816.F32.BF16 R24, R12, R28, RZ ;  /* 0x0000001c0c18723c */ /* 0x000ff000000418ff */
        /* <DEDUP_REMOVED lines=8> */
[----:B------:R-:W-:Y:S01]  /*89d0*/  MUFU.TANH R48, R4 ;  /* 0x0000000400307308 */ /* 0x000fe20000002400 */
[----:B------:R-:W-:Y:S02]  /*89e0*/  FMUL.FTZ R3, R6, c[0x0][0x2ec] ;  /* 0x0000bb0006037a20 */ /* 0x000fe40000410000 */
[----:B------:R-:W-:Y:S02]  /*89f0*/  FMUL.FTZ R20, R20, c[0x0][0x2ec] ;  /* 0x0000bb0014147a20 */ /* 0x000fe40000410000 */
[----:B------:R-:W-:Y:S02]  /*8a00*/  FMUL.FTZ R21, R21, c[0x0][0x2ec] ;  /* 0x0000bb0015157a20 */ /* 0x000fe40000410000 */
[----:B------:R-:W-:Y:S01]  /*8a10*/  FMUL.FTZ R22, R22, c[0x0][0x2ec] ;  /* 0x0000bb0016167a20 */ /* 0x000fe20000410000 */
[----:B------:R-:W-:Y:S01]  /*8a20*/  MUFU.TANH R39, R5 ;  /* 0x0000000500277308 */ /* 0x000fe20000002400 */
[----:B------:R-:W-:-:S02]  /*8a30*/  FMUL.FTZ R23, R23, c[0x0][0x2ec] ;  /* 0x0000bb0017177a20 */ /* 0x000fc40000410000 */
[----:B------:R-:W-:Y:S01]  /*8a40*/  HMMA.16816.F32.BF16 R28, R8, R42, R28 ;  /* 0x0000002a081c723c */ /* 0x000fe2000004181c */
[----:B------:R-:W-:Y:S04]  /*8a50*/  LDSM.16.M88.4 R40, [R164+0xc00] ;  /* 0x000c0000a428783b */ /* 0x000fe80000000200 */
[----:B------:R1:W-:Y:S04]  /*8a60*/  MUFU.TANH R109, R7 ;  /* 0x00000007006d7308 */ /* 0x0003e80000002400 */
[----:B------:R-:W-:Y:S02]  /*8a70*/  FMUL.FTZ R24, R24, c[0x0][0x2ec] ;  /* 0x0000bb0018187a20 */ /* 0x000fe40000410000 */
[----:B------:R-:W-:-:S02]  /*8a80*/  FMUL.FTZ R25, R25, c[0x0][0x2ec] ;  /* 0x0000bb0019197a20 */ /* 0x000fc40000410000 */
[----:B------:R-:W2:Y:S01]  /*8a90*/  MUFU.TANH R44, R20 ;  /* 0x00000014002c7308 */ /* 0x000ea20000002400 */
[----:B------:R-:W-:Y:S02]  /*8aa0*/  FMUL.FTZ R26, R26, c[0x0][0x2ec] ;  /* 0x0000bb001a1a7a20 */ /* 0x000fe40000410000 */
[----:B------:R-:W-:Y:S01]  /*8ab0*/  FMUL.FTZ R27, R27, c[0x0][0x2ec] ;  /* 0x0000bb001b1b7a20 */ /* 0x000fe20000410000 */
[----:B-1----:R-:W-:Y:S04]  /*8ac0*/  HMMA.16816.F32.BF16 R4, R12, R16, RZ ;  /* 0x000000100c04723c */ /* 0x002fe800000418ff */
[----:B------:R-:W-:Y:S03]  /*8ad0*/  MUFU.TANH R38, R21 ;  /* 0x0000001500267308 */ /* 0x000fe60000002400 */
[----:B------:R-:W-:-:S02]  /*8ae0*/  FMUL.FTZ R28, R28, c[0x0][0x2ec] ;  /* 0x0000bb001c1c7a20 */ /* 0x000fc40000410000 */
[----:B------:R-:W-:Y:S02]  /*8af0*/  FMUL.FTZ R29, R29, c[0x0][0x2ec] ;  /* 0x0000bb001d1d7a20 */ /* 0x000fe40000410000 */
[----:B------:R-:W-:Y:S01]  /*8b00*/  FMUL.FTZ R30, R30, c[0x0][0x2ec] ;  /* 0x0000bb001e1e7a20 */ /* 0x000fe20000410000 */
[----:B------:R-:W-:Y:S01]  /*8b10*/  HMMA.16816.F32.BF16 R16, R12, R18, RZ ;  /* 0x000000120c10723c */ /* 0x000fe200000418ff */
[----:B------:R-:W-:Y:S01]  /*8b20*/  FMUL.FTZ R31, R31, c[0x0][0x2ec] ;  /* 0x0000bb001f1f7a20 */ /* 0x000fe20000410000 */
[----:B------:R-:W1:Y:S08]  /*8b30*/  MUFU.TANH R106, R22 ;  /* 0x00000016006a7308 */ /* 0x000e700000002400 */
[----:B------:R3:W-:Y:S02]  /*8b40*/  MUFU.TANH R118, R23 ;  /* 0x0000001700767308 */ /* 0x0007e40000002400 */
[C---:B------:R-:W-:Y:S06]  /*8b50*/  HMMA.16816.F32.BF16 R4, R8.reuse, R32, R4 ;  /* 0x000000200804723c */ /* 0x040fec0000041804 */
[----:B------:R-:W-:Y:S06]  /*8b60*/  MUFU.TANH R60, R28 ;  /* 0x0000001c003c7308 */ /* 0x000fec0000002400 */
[----:B------:R-:W-:Y:S01]  /*8b70*/  HMMA.16816.F32.BF16 R16, R8, R34, R16 ;  /* 0x000000220810723c */ /* 0x000fe20000041810 */
[----:B------:R-:W-:Y:S01]  /*8b80*/  LDSM.16.M88.4 R32, [R164+0x1000] ;  /* 0x00100000a420783b */ /* 0x000fe20000000200 */
[----:B------:R-:W-:Y:S03]  /*8b90*/  MUFU.TANH R50, R29 ;  /* 0x0000001d00327308 */ /* 0x000fe60000002400 */
[----:B---3--:R-:W3:Y:S05]  /*8ba0*/  LDSM.16.M88.4 R20, [R165+0x1c00] ;  /* 0x001c0000a514783b */ /* 0x008eea0000000200 */
[----:B------:R-:W4:Y:S02]  /*8bb0*/  MUFU.TANH R117, R30 ;  /* 0x0000001e00757308 */ /* 0x000f240000002400 */
[----:B------:R-:W-:-:S06]  /*8bc0*/  FMUL.FTZ R4, R4, c[0x0][0x2ec] ;  /* 0x0000bb0004047a20 */ /* 0x000fcc0000410000 */
[----:B------:R5:W-:Y:S01]  /*8bd0*/  MUFU.TANH R120, R31 ;  /* 0x0000001f00787308 */ /* 0x000be20000002400 */
        /* <DEDUP_REMOVED lines=10> */
[----:B------:R-:W1:Y:S08]  /*8c80*/  MUFU.TANH R129, R26 ;  /* 0x0000001a00817308 */ /* 0x000e700000002400 */
[----:B------:R3:W1:Y:S08]  /*8c90*/  MUFU.TANH R107, R27 ;  /* 0x0000001b006b7308 */ /* 0x0006700000002400 */
[----:B------:R-:W1:Y:S01]  /*8ca0*/  MUFU.TANH R62, R4 ;  /* 0x00000004003e7308 */ /* 0x000e620000002400 */
[C---:B---3--:R-:W-:Y:S07]  /*8cb0*/  HMMA.16816.F32.BF16 R24, R12.reuse, R20, RZ ;  /* 0x000000140c18723c */ /* 0x048fee00000418ff */
[----:B------:R-:W-:Y:S01]  /*8cc0*/  MUFU.TANH R61, R5 ;  /* 0x00000005003d7308 */ /* 0x000fe20000002400 */
[----:B------:R-:W-:Y:S07]  /*8cd0*/  HMMA.16816.F32.BF16 R20, R12, R22, RZ ;  /* 0x000000160c14723c */ /* 0x000fee00000418ff */
[----:B------:R-:W3:Y:S08]  /*8ce0*/  MUFU.TANH R128, R6 ;  /* 0x0000000600807308 */ /* 0x000ef00000002400 */
[----:B------:R5:W-:Y:S01]  /*8cf0*/  MUFU.TANH R125, R7 ;  /* 0x00000007007d7308 */ /* 0x000be20000002400 */
[C---:B------:R-:W-:Y:S07]  /*8d00*/  HMMA.16816.F32.BF16 R24, R8.reuse, R40, R24 ;  /* 0x000000280818723c */ /* 0x040fee0000041818 */
[----:B------:R-:W1:Y:S01]  /*8d10*/  MUFU.TANH R68, R16 ;  /* 0x0000001000447308 */ /* 0x000e620000002400 */
[----:B------:R-:W-:Y:S07]  /*8d20*/  HMMA.16816.F32.BF16 R20, R8, R42, R20 ;  /* 0x0000002a0814723c */ /* 0x000fee0000041814 */
[----:B------:R-:W-:Y:S01]  /*8d30*/  MUFU.TANH R64, R17 ;  /* 0x0000001100407308 */ /* 0x000fe20000002400 */
[----:B------:R-:W-:Y:S01]  /*8d40*/  LDSM.16.M88.4 R40, [R164+0x1800] ;  /* 0x00180000a428783b */ /* 0x000fe20000000200 */
[C---:B-----5:R-:W-:Y:S06]  /*8d50*/  HMMA.16816.F32.BF16 R4, R12.reuse, R28, RZ ;  /* 0x0000001c0c04723c */ /* 0x060fec00000418ff */
[----:B------:R-:W5:Y:S02]  /*8d60*/  MUFU.TANH R127, R18 ;  /* 0x00000012007f7308 */ /* 0x000f640000002400 */
[----:B------:R-:W-:Y:S06]  /*8d70*/  HMMA.16816.F32.BF16 R28, R12, R30, RZ ;  /* 0x0000001e0c1c723c */ /* 0x000fec00000418ff */
[----:B------:R1:W-:Y:S01]  /*8d80*/  MUFU.TANH R121, R19 ;  /* 0x0000001300797308 */ /* 0x0003e20000002400 */
        /* <DEDUP_REMOVED lines=10> */
[----:B------:R-:W-:Y:S01]  /*8e30*/  MUFU.TANH R71, R20 ;  /* 0x0000001400477308 */ /* 0x000fe20000002400 */
[----:B------:R-:W-:-:S05]  /*8e40*/  FMUL.FTZ R27, R27, c[0x0][0x2ec] ;  /* 0x0000bb001b1b7a20 */ /* 0x000fca0000410000 */
[----:B------:R-:W-:Y:S01]  /*8e50*/  HMMA.16816.F32.BF16 R28, R8, R34, R28 ;  /* 0x00000022081c723c */ /* 0x000fe2000004181c */
[----:B------:R-:W-:Y:S01]  /*8e60*/  LDSM.16.M88.4 R32, [R165+0x2c00] ;  /* 0x002c0000a520783b */ /* 0x000fe20000000200 */
[----:B------:R-:W-:Y:S08]  /*8e70*/  MUFU.TANH R70, R21 ;  /* 0x0000001500467308 */ /* 0x000ff00000002400 */
[----:B------:R-:W-:Y:S06]  /*8e80*/  MUFU.TANH R198, R22 ;  /* 0x0000001600c67308 */ /* 0x000fec0000002400 */
[----:B------:R-:W-:-:S02]  /*8e90*/  FMUL.FTZ R4, R4, c[0x0][0x2ec] ;  /* 0x0000bb0004047a20 */ /* 0x000fc40000410000 */
[----:B------:R-:W-:Y:S01]  /*8ea0*/  FMUL.FTZ R5, R5, c[0x0][0x2ec] ;  /* 0x0000bb0005057a20 */ /* 0x000fe20000410000 */
[----:B------:R1:W-:Y:S01]  /*8eb0*/  MUFU.TANH R131, R23 ;  /* 0x0000001700837308 */ /* 0x0003e20000002400 */
[----:B------:R-:W-:Y:S02]  /*8ec0*/  FMUL.FTZ R6, R6, c[0x0][0x2ec] ;  /* 0x0000bb0006067a20 */ /* 0x000fe40000410000 */
[----:B------:R-:W-:Y:S02]  /*8ed0*/  FMUL.FTZ R7, R7, c[0x0][0x2ec] ;  /* 0x0000bb0007077a20 */ /* 0x000fe40000410000 */
[----:B------:R-:W-:Y:S02]  /*8ee0*/  FMUL.FTZ R28, R28, c[0x0][0x2ec] ;  /* 0x0000bb001c1c7a20 */ /* 0x000fe40000410000 */
[----:B------:R-:W-:Y:S01]  /*8ef0*/  FMUL.FTZ R29, R29, c[0x0][0x2ec] ;  /* 0x0000bb001d1d7a20 */ /* 0x000fe20000410000 */
[----:B------:R-:W-:Y:S01]  /*8f00*/  MUFU.TANH R73, R4 ;  /* 0x0000000400497308 */ /* 0x000fe20000002400 */
[----:B------:R-:W-:-:S02]  /*8f10*/  FMUL.FTZ R30, R30, c[0x0][0x2ec] ;  /* 0x0000bb001e1e7a20 */ /* 0x000fc40000410000 */
[----:B------:R-:W-:-:S05]  /*8f20*/  FMUL.FTZ R31, R31, c[0x0][0x2ec] ;  /* 0x0000bb001f1f7a20 */ /* 0x000fca0000410000 */
[----:B------:R-:W-:Y:S01]  /*8f30*/  MUFU.TANH R72, R5 ;  /* 0x0000000500487308 */ /* 0x000fe20000002400 */
[----:B-1----:R-:W1:Y:S07]  /*8f40*/  LDSM.16.M88.4 R20, [R165+0x2800] ;  /* 0x00280000a514783b */ /* 0x002e6e0000000200 */
[----:B------:R-:W-:Y:S08]  /*8f50*/  MUFU.TANH R197, R6 ;  /* 0x0000000600c57308 */ /* 0x000ff00000002400 */
[----:B------:R2:W-:Y:S08]  /*8f60*/  MUFU.TANH R195, R7 ;  /* 0x0000000700c37308 */ /* 0x0005f00000002400 */
[----:B------:R-:W-:Y:S01]  /*8f70*/  MUFU.TANH R66, R25 ;  /* 0x0000001900427308 */ /* 0x000fe20000002400 */
[----:B--2---:R-:W-:Y:S07]  /*8f80*/  HMMA.16816.F32.BF16 R4, R12, R18, RZ ;  /* 0x000000120c04723c */ /* 0x004fee00000418ff */
[----:B------:R-:W2:Y:S08]  /*8f90*/  MUFU.TANH R200, R26 ;  /* 0x0000001a00c87308 */ /* 0x000eb00000002400 */
[----:B------:R1:W1:Y:S08]  /*8fa0*/  MUFU.TANH R199, R27 ;  /* 0x0000001b00c77308 */ /* 0x0002700000002400 */
[----:B------:R-:W2:Y:S01]  /*8fb0*/  MUFU.TANH R76, R28 ;  /* 0x0000001c004c7308 */ /* 0x000ea20000002400 */
[----:B------:R-:W-:Y:S07]  /*8fc0*/  HMMA.16816.F32.BF16 R4, R8, R58, R4 ;  /* 0x0000003a0804723c */ /* 0x000fee0000041804 */
[----:B------:R-:W-:Y:S01]  /*8fd0*/  MUFU.TANH R75, R29 ;  /* 0x0000001d004b7308 */ /* 0x000fe20000002400 */
[C---:B-1----:R-:W-:Y:S07]  /*8fe0*/  HMMA.16816.F32.BF16 R24, R12.reuse, R16, RZ ;  /* 0x000000100c18723c */ /* 0x042fee00000418ff */
[----:B------:R-:W1:Y:S01]  /*8ff0*/  MUFU.TANH R194, R30 ;  /* 0x0000001e00c27308 */ /* 0x000e620000002400 */
[C---:B------:R-:W-:Y:S07]  /*9000*/  HMMA.16816.F32.BF16 R16, R12.reuse, R20, RZ ;  /* 0x000000140c10723c */ /* 0x040fee00000418ff */
[----:B------:R1:W-:Y:S01]  /*9010*/  MUFU.TANH R193, R31 ;  /* 0x0000001f00c17308 */ /* 0x0003e20000002400 */
[----:B------:R-:W-:Y:S01]  /*9020*/  HMMA.16816.F32.BF16 R20, R12, R22, RZ ;  /* 0x000000160c14723c */ /* 0x000fe200000418ff */
[----:B------:R-:W-:-:S06]  /*9030*/  FMUL.FTZ R4, R4, c[0x0][0x2ec] ;  /* 0x0000bb0004047a20 */ /* 0x000fcc0000410000 */
[----:B------:R-:W-:Y:S01]  /*9040*/  MUFU.TANH R3, R3 ;  /* 0x0000000300037308 */ /* 0x000fe20000002400 */
[----:B------:R-:W-:Y:S02]  /*9050*/  FMUL.FTZ R5, R5, c[0x0][0x2ec] ;  /* 0x0000bb0005057a20 */ /* 0x000fe40000410000 */
[----:B------:R-:W-:Y:S02]  /*9060*/  FMUL.FTZ R6, R6, c[0x0][0x2ec] ;  /* 0x0000bb0006067a20 */ /* 0x000fe40000410000 */
[----:B------:R-:W-:Y:S01]  /*9070*/  FMUL.FTZ R7, R7, c[0x0][0x2ec] ;  /* 0x0000bb0007077a20 */ /* 0x000fe20000410000 */
[C---:B------:R-:W-:Y:S01]  /*9080*/  HMMA.16816.F32.BF16 R24, R8.reuse, R56, R24 ;  /* 0x000000380818723c */ /* 0x040fe20000041818 */
[----:B-1----:R-:W1:Y:S01]  /*9090*/  LDSM.16.M88.4 R28, [R164+0x1c00] ;  /* 0x001c0000a41c783b */ /* 0x002e620000000200 */
[----:B------:R-:W-:Y:S05]  /*90a0*/  MUFU.TANH R79, R4 ;  /* 0x00000004004f7308 */ /* 0x000fea0000002400 */
[----:B------:R-:W-:Y:S01]  /*90b0*/  IMAD.SHL.U32 R56, R173, 0x100, RZ ;  /* 0x00000100ad387824 */ /* 0x000fe200078e00ff */
[----:B------:R-:W-:Y:S02]  /*90c0*/  HMMA.16816.F32.BF16 R16, R8, R40, R16 ;  /* 0x000000280810723c */ /* 0x000fe40000041810 */
[----:B------:R-:W-:Y:S02]  /*90d0*/  MUFU.TANH R78, R5 ;  /* 0x00000005004e7308 */ /* 0x000fe40000002400 */
[----:B------:R-:W-:-:S02]  /*90e0*/  LOP3.LUT R59, R56, 0x18, R36, 0xfe, !PT ;  /* 0x00000018383b7812 */ /* 0x000fc400078efe24 */
[----:B------:R-:W-:Y:S02]  /*90f0*/  LOP3.LUT R90, R56, 0x60, R36, 0xfe, !PT ;  /* 0x00000060385a7812 */ /* 0x000fe400078efe24 */
[----:B------:R-:W-:Y:S01]  /*9100*/  HMMA.16816.F32.BF16 R20, R8, R42, R20 ;  /* 0x0000002a0814723c */ /* 0x000fe20000041814 */
[----:B------:R-:W-:Y:S01]  /*9110*/  LDSM.16.M88.4 R40, [R164+0x2000] ;  /* 0x00200000a428783b */ /* 0x000fe20000000200 */
[----:B------:R-:W-:Y:S06]  /*9120*/  MUFU.TANH R191, R6 ;  /* 0x0000000600bf7308 */ /* 0x000fec0000002400 */
[----:B------:R-:W-:-:S02]  /*9130*/  FMUL.FTZ R24, R24, c[0x0][0x2ec] ;  /* 0x0000bb0018187a20 */ /* 0x000fc40000410000 */
[----:B------:R1:W-:Y:S01]  /*9140*/  MUFU.TANH R159, R7 ;  /* 0x00000007009f7308 */ /* 0x0003e20000002400 */
[----:B------:R-:W-:Y:S02]  /*9150*/  FMUL.FTZ R25, R25, c[0x0][0x2ec] ;  /* 0x0000bb0019197a20 */ /* 0x000fe40000410000 */
[----:B------:R-:W-:Y:S02]  /*9160*/  FMUL.FTZ R26, R26, c[0x0][0x2ec] ;  /* 0x0000bb001a1a7a20 */ /* 0x000fe40000410000 */
[----:B------:R-:W-:Y:S02]  /*9170*/  FMUL.FTZ R27, R27, c[0x0][0x2ec] ;  /* 0x0000bb001b1b7a20 */ /* 0x000fe40000410000 */
[----:B------:R-:W-:Y:S01]  /*9180*/  FMUL.FTZ R16, R16, c[0x0][0x2ec] ;  /* 0x0000bb0010107a20 */ /* 0x000fe20000410000 */
[----:B------:R-:W2:Y:S01]  /*9190*/  MUFU.TANH R77, R24 ;  /* 0x00000018004d7308 */ /* 0x000ea20000002400 */
[----:B------:R-:W-:Y:S02]  /*91a0*/  FMUL.FTZ R17, R17, c[0x0][0x2ec] ;  /* 0x0000bb0011117a20 */ /* 0x000fe40000410000 */
[----:B------:R-:W-:-:S02]  /*91b0*/  FMUL.FTZ R18, R18, c[0x0][0x2ec] ;  /* 0x0000bb0012127a20 */ /* 0x000fc40000410000 */
[----:B------:R-:W-:Y:S02]  /*91c0*/  FMUL.FTZ R19, R19, c[0x0][0x2ec] ;  /* 0x0000bb0013137a20 */ /* 0x000fe40000410000 */
[----:B------:R-:W-:Y:S01]  /*91d0*/  FMUL.FTZ R20, R20, c[0x0][0x2ec] ;  /* 0x0000bb0014147a20 */ /* 0x000fe20000410000 */
[----:B-1----:R-:W1:Y:S01]  /*91e0*/  LDSM.16.M88.4 R4, [R165+0x3000] ;  /* 0x00300000a504783b */ /* 0x002e620000000200 */
[----:B------:R-:W-:Y:S01]  /*91f0*/  MUFU.TANH R74, R25 ;  /* 0x00000019004a7308 */ /* 0x000fe20000002400 */
[----:B------:R-:W-:Y:S02]  /*9200*/  FMUL.FTZ R21, R21, c[0x0][0x2ec] ;  /* 0x0000bb0015157a20 */ /* 0x000fe40000410000 */
[----:B------:R-:W-:Y:S02]  /*9210*/  FMUL.FTZ R22, R22, c[0x0][0x2ec] ;  /* 0x0000bb0016167a20 */ /* 0x000fe40000410000 */
[----:B------:R-:W-:-:S03]  /*9220*/  FMUL.FTZ R23, R23, c[0x0][0x2ec] ;  /* 0x0000bb0017177a20 */ /* 0x000fc60000410000 */
[----:B------:R-:W1:Y:S08]  /*9230*/  MUFU.TANH R158, R26 ;  /* 0x0000001a009e7308 */ /* 0x000e700000002400 */
[----:B------:R2:W1:Y:S08]  /*9240*/  MUFU.TANH R192, R27 ;  /* 0x0000001b00c07308 */ /* 0x0004700000002400 */
[----:B------:R-:W1:Y:S01]  /*9250*/  MUFU.TANH R81, R16 ;  /* 0x0000001000517308 */ /* 0x000e620000002400 */
[C---:B--2---:R-:W-:Y:S07]  /*9260*/  HMMA.16816.F32.BF16 R24, R12.reuse, R32, RZ ;  /* 0x000000200c18723c */ /* 0x044fee00000418ff */
[----:B------:R-:W-:Y:S01]  /*9270*/  MUFU.TANH R80, R17 ;  /* 0x0000001100507308 */ /* 0x000fe20000002400 */
[----:B------:R-:W-:Y:S07]  /*9280*/  HMMA.16816.F32.BF16 R32, R12, R34, RZ ;  /* 0x000000220c20723c */ /* 0x000fee00000418ff */
[----:B------:R-:W2:Y:S08]  /*9290*/  MUFU.TANH R183, R18 ;  /* 0x0000001200b77308 */ /* 0x000eb00000002400 */
[----:B------:R1:W-:Y:S01]  /*92a0*/  MUFU.TANH R162, R19 ;  /* 0x0000001300a27308 */ /* 0x0003e20000002400 */
[C---:B------:R-:W-:Y:S07]  /*92b0*/  HMMA.16816.F32.BF16 R24, R8.reuse, R28, R24 ;  /* 0x0000001c0818723c */ /* 0x040fee0000041818 */
[----:B------:R-:W2:Y:S01]  /*92c0*/  MUFU.TANH R83, R20 ;  /* 0x0000001400537308 */ /* 0x000ea20000002400 */
[----:B------:R-:W-:Y:S07]  /*92d0*/  HMMA.16816.F32.BF16 R32, R8, R30, R32 ;  /* 0x0000001e0820723c */ /* 0x000fee0000041820 */
[----:B------:R-:W-:Y:S01]  /*92e0*/  MUFU.TANH R82, R21 ;  /* 0x0000001500527308 */ /* 0x000fe20000002400 */
[----:B------:R-:W-:Y:S01]  /*92f0*/  LDSM.16.M88.4 R28, [R164+0x2400] ;  /* 0x00240000a41c783b */ /* 0x000fe20000000200 */
[C---:B-1----:R-:W-:Y:S06]  /*9300*/  HMMA.16816.F32.BF16 R16, R12.reuse, R4, RZ ;  /* 0x000000040c10723c */ /* 0x042fec00000418ff */
[----:B------:R-:W1:Y:S02]  /*9310*/  MUFU.TANH R163, R22 ;  /* 0x0000001600a37308 */ /* 0x000e640000002400 */
[----:B------:R-:W-:Y:S06]  /*9320*/  HMMA.16816.F32.BF16 R4, R12, R6, RZ ;  /* 0x000000060c04723c */ /* 0x000fec00000418ff */
        /* <DEDUP_REMOVED lines=10> */
[----:B-1----:R-:W1:Y:S01]  /*93d0*/  LDSM.16.M88.4 R20, [R165+0x3400] ;  /* 0x00340000a514783b */ /* 0x002e620000000200 */
[----:B------:R-:W-:Y:S01]  /*93e0*/  MUFU.TANH R84, R25 ;  /* 0x0000001900547308 */ /* 0x000fe20000002400 */
[----:B------:R-:W-:-:S05]  /*93f0*/  FMUL.FTZ R33, R33, c[0x0][0x2ec] ;  /* 0x0000bb0021217a20 */ /* 0x000fca0000410000 */
[----:B------:R-:W-:Y:S02]  /*9400*/  HMMA.16816.F32.BF16 R4, R8, R42, R4 ;  /* 0x0000002a0804723c */ /* 0x000fe40000041804 */
[----:B------:R-:W1:Y:S08]  /*9410*/  MUFU.TANH R186, R26 ;  /* 0x0000001a00ba7308 */ /* 0x000e700000002400 */
[----:B------:R1:W-:Y:S06]  /*9420*/  MUFU.TANH R171, R27 ;  /* 0x0000001b00ab7308 */ /* 0x0003ec0000002400 */
        /* <DEDUP_REMOVED lines=9> */
[----:B------:R-:W-:Y:S01]  /*94c0*/  FMUL.FTZ R7, R7, c[0x0][0x2ec] ;  /* 0x0000bb0007077a20 */ /* 0x000fe20000410000 */
[C---:B-1----:R-:W-:Y:S04]  /*94d0*/  HMMA.16816.F32.BF16 R24, R12.reuse, R20, RZ ;  /* 0x000000140c18723c */ /* 0x042fe800000418ff */
[----:B------:R-:W-:Y:S04]  /*94e0*/  MUFU.TANH R35, R17 ;  /* 0x0000001100237308 */ /* 0x000fe80000002400 */
[----:B------:R-:W-:Y:S04]  /*94f0*/  HMMA.16816.F32.BF16 R20, R12, R22, RZ ;  /* 0x000000160c14723c */ /* 0x000fe800000418ff */
[----:B------:R-:W-:Y:S08]  /*9500*/  MUFU.TANH R156, R18 ;  /* 0x00000012009c7308 */ /* 0x000ff00000002400 */
[----:B------:R1:W-:Y:S04]  /*9510*/  MUFU.TANH R155, R19 ;  /* 0x00000013009b7308 */ /* 0x0003e80000002400 */
[C---:B------:R-:W-:Y:S04]  /*9520*/  HMMA.16816.F32.BF16 R24, R8.reuse, R28, R24 ;  /* 0x0000001c0818723c */ /* 0x040fe80000041818 */
[----:B------:R-:W-:Y:S04]  /*9530*/  MUFU.TANH R43, R4 ;  /* 0x00000004002b7308 */ /* 0x000fe80000002400 */
[----:B------:R-:W-:Y:S01]  /*9540*/  HMMA.16816.F32.BF16 R28, R8, R30, R20 ;  /* 0x0000001e081c723c */ /* 0x000fe20000041814 */
[----:B-1----:R-:W1:Y:S03]  /*9550*/  LDSM.16.M88.4 R16, [R165+0x3800] ;  /* 0x00380000a510783b */ /* 0x002e660000000200 */
[----:B------:R-:W-:Y:S08]  /*9560*/  MUFU.TANH R42, R5 ;  /* 0x00000005002a7308 */ /* 0x000ff00000002400 */
[----:B------:R-:W-:Y:S04]  /*9570*/  MUFU.TANH R154, R6 ;  /* 0x00000006009a7308 */ /* 0x000fe80000002400 */
[----:B------:R-:W-:-:S02]  /*9580*/  FMUL.FTZ R24, R24, c[0x0][0x2ec] ;  /* 0x0000bb0018187a20 */ /* 0x000fc40000410000 */
[----:B------:R-:W-:Y:S02]  /*9590*/  FMUL.FTZ R25, R25, c[0x0][0x2ec] ;  /* 0x0000bb0019197a20 */ /* 0x000fe40000410000 */
[----:B------:R2:W-:Y:S01]  /*95a0*/  MUFU.TANH R153, R7 ;  /* 0x0000000700997308 */ /* 0x0005e20000002400 */
[----:B------:R-:W-:Y:S02]  /*95b0*/  FMUL.FTZ R26, R26, c[0x0][0x2ec] ;  /* 0x0000bb001a1a7a20 */ /* 0x000fe40000410000 */
[----:B------:R-:W-:Y:S02]  /*95c0*/  FMUL.FTZ R27, R27, c[0x0][0x2ec] ;  /* 0x0000bb001b1b7a20 */ /* 0x000fe40000410000 */
[----:B------:R-:W-:Y:S02]  /*95d0*/  FMUL.FTZ R28, R28, c[0x0][0x2ec] ;  /* 0x0000bb001c1c7a20 */ /* 0x000fe40000410000 */
[----:B------:R-:W-:Y:S01]  /*95e0*/  FMUL.FTZ R29, R29, c[0x0][0x2ec] ;  /* 0x0000bb001d1d7a20 */ /* 0x000fe20000410000 */
[----:B------:R-:W-:Y:S01]  /*95f0*/  MUFU.TANH R161, R34 ;  /* 0x0000002200a17308 */ /* 0x000fe20000002400 */
[----:B------:R-:W-:-:S02]  /*9600*/  FMUL.FTZ R30, R30, c[0x0][0x2ec] ;  /* 0x0000bb001e1e7a20 */ /* 0x000fc40000410000 */
[----:B------:R-:W-:Y:S01]  /*9610*/  FMUL.FTZ R126, R31, c[0x0][0x2ec] ;  /* 0x0000bb001f7e7a20 */ /* 0x000fe20000410000 */
[----:B--2---:R-:W2:Y:S04]  /*9620*/  LDSM.16.M88.4 R4, [R164+0x2800] ;  /* 0x00280000a404783b */ /* 0x004ea80000000200 */
[----:B------:R3:W-:Y:S01]  /*9630*/  MUFU.TANH R34, R24 ;  /* 0x0000001800227308 */ /* 0x0007e20000002400 */
[----:B-1----:R-:W-:Y:S07]  /*9640*/  HMMA.16816.F32.BF16 R20, R12, R16, RZ ;  /* 0x000000100c14723c */ /* 0x002fee00000418ff */
[----:B------:R-:W-:Y:S01]  /*9650*/  MUFU.TANH R37, R25 ;  /* 0x0000001900257308 */ /* 0x000fe20000002400 */
[----:B------:R-:W-:-:S02]  /*9660*/  LOP3.LUT R16, R56, 0x10, R36, 0xfe, !PT ;  /* 0x0000001038107812 */ /* 0x000fc400078efe24 */
[----:B---3--:R-:W-:-:S05]  /*9670*/  LOP3.LUT R24, R56, 0x8, R36, 0xfe, !PT ;  /* 0x0000000838187812 */ /* 0x008fca00078efe24 */
[----:B------:R-:W-:Y:S01]  /*9680*/  MUFU.TANH R149, R26 ;  /* 0x0000001a00957308 */ /* 0x000fe20000002400 */
[-C--:B------:R-:W-:Y:S02]  /*9690*/  ISETP.GE.AND P2, PT, R16, R47.reuse, PT ;  /* 0x0000002f1000720c */ /* 0x080fe40003f46270 */
[C---:B------:R-:W-:Y:S02]  /*96a0*/  ISETP.GE.AND P3, PT, R24.reuse, R47, PT ;  /* 0x0000002f1800720c */ /* 0x040fe40003f66270 */
[-C--:B------:R-:W-:Y:S02]  /*96b0*/  ISETP.GE.AND P4, PT, R24, R46.reuse, PT ;  /* 0x0000002e1800720c */ /* 0x080fe40003f86270 */
[----:B------:R-:W-:Y:S01]  /*96c0*/  FSEL R58, R44, -INF , !P3 ;  /* 0xff8000002c3a7808 */ /* 0x000fe20005800000 */
[----:B------:R1:W-:Y:S01]  /*96d0*/  MUFU.TANH R148, R27 ;  /* 0x0000001b00947308 */ /* 0x0003e20000002400 */
[----:B------:R-:W-:Y:S02]  /*96e0*/  FSEL R106, R106, -INF , !P4 ;  /* 0xff8000006a6a7808 */ /* 0x000fe40006000000 */
[----:B------:R-:W-:-:S04]  /*96f0*/  ISETP.GE.AND P4, PT, R59, R46, PT ;  /* 0x0000002e3b00720c */ /* 0x000fc80003f86270 */
[----:B----4-:R-:W-:Y:S01]  /*9700*/  FSEL R117, R117, -INF , !P4 ;  /* 0xff80000075757808 */ /* 0x010fe20006000000 */
[----:B------:R3:W4:Y:S01]  /*9710*/  MUFU.TANH R40, R32 ;  /* 0x0000002000287308 */ /* 0x0007220000002400 */
[----:B--2---:R-:W-:Y:S01]  /*9720*/  HMMA.16816.F32.BF16 R20, R8, R4, R20 ;  /* 0x000000040814723c */ /* 0x004fe20000041814 */
[----:B-1----:R-:W1:Y:S06]  /*9730*/  LDSM.16.M88.4 R24, [R165+0x3c00] ;  /* 0x003c0000a518783b */ /* 0x002e6c0000000200 */
[----:B------:R-:W-:Y:S01]  /*9740*/  MUFU.TANH R130, R30 ;  /* 0x0000001e00827308 */ /* 0x000fe20000002400 */
[----:B------:R-:W-:-:S02]  /*9750*/  LOP3.LUT R5, R56, 0x20, R36, 0xfe, !PT ;  /* 0x0000002038057812 */ /* 0x000fc400078efe24 */
[----:B---3--:R-:W-:-:S05]  /*9760*/  LOP3.LUT R32, R56, R36, RZ, 0xfc, !PT ;  /* 0x0000002438207212 */ /* 0x008fca00078efcff */
[----:B------:R-:W2:Y:S01]  /*9770*/  MUFU.TANH R33, R33 ;  /* 0x0000002100217308 */ /* 0x000ea20000002400 */
[C---:B------:R-:W-:Y:S02]  /*9780*/  IADD3 R17, R32.reuse, 0x1, RZ ;  /* 0x0000000120117810 */ /* 0x040fe40007ffe0ff */
[----:B------:R-:W-:Y:S02]  /*9790*/  IADD3 R63, R32, 0x9, RZ ;  /* 0x00000009203f7810 */ /* 0x000fe40007ffe0ff */
[----:B------:R-:W-:-:S03]  /*97a0*/  ISETP.GE.AND P5, PT, R17, R47, PT ;  /* 0x0000002f1100720c */ /* 0x000fc60003fa6270 */
[----:B------:R-:W-:Y:S01]  /*97b0*/  MUFU.TANH R126, R126 ;  /* 0x0000007e007e7308 */ /* 0x000fe20000002400 */
[-C--:B------:R-:W-:Y:S02]  /*97c0*/  ISETP.GE.AND P1, PT, R17, R46.reuse, PT ;  /* 0x0000002e1100720c */ /* 0x080fe40003f26270 */
[----:B------:R-:W-:Y:S02]  /*97d0*/  FSEL R57, R39, -INF , !P5 ;  /* 0xff80000027397808 */ /* 0x000fe40006800000 */
[----:B------:R-:W-:Y:S01]  /*97e0*/  ISETP.GE.AND P5, PT, R16, R46, PT ;  /* 0x0000002e1000720c */ /* 0x000fe20003fa6270 */
[----:B------:R-:W-:Y:S01]  /*97f0*/  FMUL.FTZ R20, R20, c[0x0][0x2ec] ;  /* 0x0000bb0014147a20 */ /* 0x000fe20000410000 */
[----:B------:R-:W-:Y:S01]  /*9800*/  HMMA.16816.F32.BF16 R16, R12, R18, RZ ;  /* 0x000000120c10723c */ /* 0x000fe200000418ff */
[-C--:B------:R-:W-:Y:S01]  /*9810*/  ISETP.GE.AND P3, PT, R63, R47.reuse, PT ;  /* 0x0000002f3f00720c */ /* 0x080fe20003f66270 */
[----:B------:R-:W3:Y:S01]  /*9820*/  MUFU.TANH R39, R28 ;  /* 0x0000001c00277308 */ /* 0x000ee20000002400 */
[----:B------:R-:W-:Y:S01]  /*9830*/  FSEL R109, R109, -INF , !P1 ;  /* 0xff8000006d6d7808 */ /* 0x000fe20004800000 */
[----:B------:R-:W-:Y:S01]  /*9840*/  FMUL.FTZ R22, R22, c[0x0][0x2ec] ;  /* 0x0000bb0016167a20 */ /* 0x000fe20000410000 */
[----:B------:R-:W-:Y:S01]  /*9850*/  ISETP.GE.AND P1, PT, R59, R47, PT ;  /* 0x0000002f3b00720c */ /* 0x000fe20003f26270 */
[----:B------:R-:W-:Y:S01]  /*9860*/  FMUL.FTZ R23, R23, c[0x0][0x2ec] ;  /* 0x0000bb0017177a20 */ /* 0x000fe20000410000 */
[----:B------:R-:W-:-:S02]  /*9870*/  IADD3 R4, R32, 0x11, RZ ;  /* 0x0000001120047810 */ /* 0x000fc40007ffe0ff */
[----:B------:R-:W-:Y:S01]  /*9880*/  FSEL R59, R38, -INF , !P3 ;  /* 0xff800000263b7808 */ /* 0x000fe20005800000 */
[----:B------:R-:W-:Y:S01]  /*9890*/  MUFU.TANH R44, R20 ;  /* 0x00000014002c7308 */ /* 0x000fe20000002400 */
[-C--:B------:R-:W-:Y:S02]  /*98a0*/  ISETP.GE.AND P3, PT, R63, R46.reuse, PT ;  /* 0x0000002e3f00720c */ /* 0x080fe40003f66270 */
[----:B------:R-:W-:Y:S02]  /*98b0*/  FSEL R63, R49, -INF , !P2 ;  /* 0xff800000313f7808 */ /* 0x000fe40005000000 */
[----:B------:R-:W-:Y:S02]  /*98c0*/  ISETP.GE.AND P2, PT, R4, R47, PT ;  /* 0x0000002f0400720c */ /* 0x000fe40003f46270 */
[----:B------:R-:W-:Y:S01]  /*98d0*/  FSEL R118, R118, -INF , !P3 ;  /* 0xff80000076767808 */ /* 0x000fe20005800000 */
[----:B------:R1:W1:Y:S01]  /*98e0*/  MUFU.TANH R38, R29 ;  /* 0x0000001d00267308 */ /* 0x0002620000002400 */
[----:B------:R-:W-:Y:S01]  /*98f0*/  FSEL R65, R45, -INF , !P2 ;  /* 0xff8000002d417808 */ /* 0x000fe20005000000 */
[----:B------:R-:W-:Y:S01]  /*9900*/  FMUL.FTZ R45, R21, c[0x0][0x2ec] ;  /* 0x0000bb00152d7a20 */ /* 0x000fe20000410000 */
[----:B------:R-:W-:-:S02]  /*9910*/  ISETP.GE.AND P2, PT, R4, R46, PT ;  /* 0x0000002e0400720c */ /* 0x000fc40003f46270 */
[----:B------:R-:W-:Y:S01]  /*9920*/  IADD3 R4, R32, 0x19, RZ ;  /* 0x0000001920047810 */ /* 0x000fe20007ffe0ff */
[----:B------:R-:W-:Y:S01]  /*9930*/  HMMA.16816.F32.BF16 R16, R8, R6, R16 ;  /* 0x000000060810723c */ /* 0x000fe20000041810 */
[----:B------:R-:W-:Y:S01]  /*9940*/  FSEL R129, R129, -INF , !P5 ;  /* 0xff80000081817808 */ /* 0x000fe20006800000 */
[----:B------:R-:W2:Y:S01]  /*9950*/  MUFU.TANH R124, R22 ;  /* 0x00000016007c7308 */ /* 0x000ea20000002400 */
[----:B------:R-:W-:Y:S02]  /*9960*/  FSEL R60, R60, -INF , !P1 ;  /* 0xff8000003c3c7808 */ /* 0x000fe40004800000 */
[CC--:B------:R-:W-:Y:S02]  /*9970*/  ISETP.GE.AND P3, PT, R5.reuse, R47.reuse, PT ;  /* 0x0000002f0500720c */ /* 0x0c0fe40003f66270 */
[----:B------:R-:W-:Y:S02]  /*9980*/  ISETP.GE.AND P5, PT, R5, R46, PT ;  /* 0x0000002e0500720c */ /* 0x000fe40003fa6270 */
[----:B------:R-:W-:Y:S01]  /*9990*/  ISETP.GE.AND P1, PT, R4, R47, PT ;  /* 0x0000002f0400720c */ /* 0x000fe20003f26270 */
[----:B-1----:R-:W1:Y:S01]  /*99a0*/  LDSM.16.M88.4 R28, [R164+0x2c00] ;  /* 0x002c0000a41c783b */ /* 0x002e620000000200 */
[----:B------:R-:W-:Y:S01]  /*99b0*/  LOP3.LUT R5, R56, 0x28, R36, 0xfe, !PT ;  /* 0x0000002838057812 */ /* 0x000fe200078efe24 */
[----:B------:R1:W-:Y:S01]  /*99c0*/  MUFU.TANH R123, R23 ;  /* 0x00000017007b7308 */ /* 0x0003e20000002400 */
[----:B------:R-:W-:-:S02]  /*99d0*/  FSEL R107, R107, -INF , !P2 ;  /* 0xff8000006b6b7808 */ /* 0x000fc40005000000 */
[----:B------:R-:W-:Y:S02]  /*99e0*/  FSEL R69, R50, -INF , !P1 ;  /* 0xff80000032457808 */ /* 0x000fe40004800000 */
[CC--:B------:R-:W-:Y:S02]  /*99f0*/  ISETP.GE.AND P2, PT, R5.reuse, R47.reuse, PT ;  /* 0x0000002f0500720c */ /* 0x0c0fe40003f46270 */
[-C--:B------:R-:W-:Y:S01]  /*9a00*/  ISETP.GE.AND P4, PT, R5, R46.reuse, PT ;  /* 0x0000002e0500720c */ /* 0x080fe20003f86270 */
[----:B------:R-:W1:Y:S01]  /*9a10*/  MUFU.TANH R45, R45 ;  /* 0x0000002d002d7308 */ /* 0x000e620000002400 */
[----:B------:R-:W-:Y:S02]  /*9a20*/  ISETP.GE.AND P1, PT, R4, R46, PT ;  /* 0x0000002e0400720c */ /* 0x000fe40003f26270 */
[C---:B------:R-:W-:Y:S01]  /*9a30*/  HMMA.16816.F32.BF16 R4, R12.reuse, R24, RZ ;  /* 0x000000180c04723c */ /* 0x040fe200000418ff */
[----:B------:R-:W-:Y:S01]  /*9a40*/  IADD3 R21, R32, 0x21, RZ ;  /* 0x0000002120157810 */ /* 0x000fe20007ffe0ff */
[----:B------:R-:W-:Y:S01]  /*9a50*/  FMUL.FTZ R49, R16, c[0x0][0x2ec] ;  /* 0x0000bb0010317a20 */ /* 0x000fe20000410000 */
[----:B------:R-:W-:Y:S01]  /*9a60*/  LOP3.LUT R20, R56, 0x30, R36, 0xfe, !PT ;  /* 0x0000003038147812 */ /* 0x000fe200078efe24 */
[----:B------:R-:W-:Y:S01]  /*9a70*/  FMUL.FTZ R17, R17, c[0x0][0x2ec] ;  /* 0x0000bb0011117a20 */ /* 0x000fe20000410000 */
[----:B------:R-:W-:Y:S01]  /*9a80*/  FSEL R62, R62, -INF , !P3 ;  /* 0xff8000003e3e7808 */ /* 0x000fe20005800000 */
[----:B------:R-:W-:Y:S01]  /*9a90*/  FMUL.FTZ R18, R18, c[0x0][0x2ec] ;  /* 0x0000bb0012127a20 */ /* 0x000fe20000410000 */
[----:B------:R-:W-:Y:S01]  /*9aa0*/  FSEL R120, R120, -INF , !P1 ;  /* 0xff80000078787808 */ /* 0x000fe20004800000 */
[----:B------:R-:W-:Y:S01]  /*9ab0*/  HMMA.16816.F32.BF16 R24, R12, R26, RZ ;  /* 0x0000001a0c18723c */ /* 0x000fe200000418ff */
[-C--:B------:R-:W-:Y:S01]  /*9ac0*/  ISETP.GE.AND P3, PT, R21, R47.reuse, PT ;  /* 0x0000002f1500720c */ /* 0x080fe20003f66270 */
[----:B------:R1:W-:Y:S01]  /*9ad0*/  MUFU.TANH R50, R17 ;  /* 0x0000001100327308 */ /* 0x0003e20000002400 */
[----:B------:R-:W-:Y:S01]  /*9ae0*/  FSEL R128, R128, -INF , !P5 ;  /* 0xff80000080807808 */ /* 0x000fe20006800000 */
[----:B------:R-:W-:Y:S01]  /*9af0*/  FMUL.FTZ R19, R19, c[0x0][0x2ec] ;  /* 0x0000bb0013137a20 */ /* 0x000fe20000410000 */
[----:B------:R-:W-:-:S02]  /*9b00*/  ISETP.GE.AND P1, PT, R20, R47, PT ;  /* 0x0000002f1400720c */ /* 0x000fc40003f26270 */
[-C--:B------:R-:W-:Y:S02]  /*9b10*/  ISETP.GE.AND P5, PT, R20, R46.reuse, PT ;  /* 0x0000002e1400720c */ /* 0x080fe40003fa6270 */
[----:B------:R-:W-:Y:S01]  /*9b20*/  IADD3 R20, R32, 0x29, RZ ;  /* 0x0000002920147810 */ /* 0x000fe20007ffe0ff */
[----:B------:R-:W-:Y:S01]  /*9b30*/  MUFU.TANH R122, R18 ;  /* 0x00000012007a7308 */ /* 0x000fe20000002400 */
[----:B------:R-:W-:Y:S02]  /*9b40*/  FSEL R61, R61, -INF , !P3 ;  /* 0xff8000003d3d7808 */ /* 0x000fe40005800000 */
[----:B------:R-:W-:Y:S02]  /*9b50*/  ISETP.GE.AND P3, PT, R21, R46, PT ;  /* 0x0000002e1500720c */ /* 0x000fe40003f66270 */
[----:B------:R-:W-:Y:S02]  /*9b60*/  FSEL R68, R68, -INF , !P2 ;  /* 0xff80000044447808 */ /* 0x000fe40005000000 */
[----:B------:R-:W-:Y:S01]  /*9b70*/  LOP3.LUT R21, R56, 0x38, R36, 0xfe, !PT ;  /* 0x0000003838157812 */ /* 0x000fe200078efe24 */
[----:B------:R2:W-:Y:S01]  /*9b80*/  MUFU.TANH R113, R19 ;  /* 0x0000001300717308 */ /* 0x0005e20000002400 */
[----:B------:R-:W-:Y:S01]  /*9b90*/  ISETP.GE.AND P2, PT, R20, R47, PT ;  /* 0x0000002f1400720c */ /* 0x000fe20003f46270 */
[----:B-1----:R-:W-:Y:S01]  /*9ba0*/  HMMA.16816.F32.BF16 R4, R8, R28, R4 ;  /* 0x0000001c0804723c */ /* 0x002fe20000041804 */
[----:B------:R-:W-:-:S02]  /*9bb0*/  FSEL R125, R125, -INF , !P3 ;  /* 0xff8000007d7d7808 */ /* 0x000fc40005800000 */
[----:B-----5:R-:W-:Y:S02]  /*9bc0*/  FSEL R127, R127, -INF , !P4 ;  /* 0xff8000007f7f7808 */ /* 0x020fe40006000000 */
[----:B------:R-:W-:Y:S01]  /*9bd0*/  FSEL R64, R64, -INF , !P2 ;  /* 0xff80000040407808 */ /* 0x000fe20005000000 */
[----:B------:R-:W1:Y:S01]  /*9be0*/  MUFU.TANH R49, R49 ;  /* 0x0000003100317308 */ /* 0x000e620000002400 */
[C---:B------:R-:W-:Y:S01]  /*9bf0*/  ISETP.GE.AND P3, PT, R21.reuse, R47, PT ;  /* 0x0000002f1500720c */ /* 0x040fe20003f66270 */
[----:B------:R-:W-:Y:S01]  /*9c00*/  HMMA.16816.F32.BF16 R24, R8, R30, R24 ;  /* 0x0000001e0818723c */ /* 0x000fe20000041818 */
[-C--:B------:R-:W-:Y:S02]  /*9c10*/  ISETP.GE.AND P4, PT, R21, R46.reuse, PT ;  /* 0x0000002e1500720c */ /* 0x080fe40003f86270 */
[----:B------:R-:W-:Y:S02]  /*9c20*/  ISETP.GE.AND P2, PT, R20, R46, PT ;  /* 0x0000002e1400720c */ /* 0x000fe40003f46270 */
[----:B------:R-:W2:Y:S01]  /*9c30*/  LDSM.16.M88.4 R20, [R165+0x4000] ;  /* 0x00400000a514783b */ /* 0x000ea20000000200 */
[----:B------:R-:W-:-:S02]  /*9c40*/  IADD3 R16, R32, 0x31, RZ ;  /* 0x0000003120107810 */ /* 0x000fc40007ffe0ff */
[----:B------:R-:W-:Y:S02]  /*9c50*/  LOP3.LUT R28, R56, 0x40, R36, 0xfe, !PT ;  /* 0x00000040381c7812 */ /* 0x000fe400078efe24 */
[----:B------:R-:W-:Y:S02]  /*9c60*/  FSEL R67, R67, -INF , !P1 ;  /* 0xff80000043437808 */ /* 0x000fe40004800000 */
[-C--:B------:R-:W-:Y:S02]  /*9c70*/  ISETP.GE.AND P1, PT, R16, R47.reuse, PT ;  /* 0x0000002f1000720c */ /* 0x080fe40003f26270 */
        /* <DEDUP_REMOVED lines=8> */
[----:B------:R-:W5:Y:S01]  /*9d00*/  LDSM.16.M88.4 R28, [R164+0x3000] ;  /* 0x00300000a41c783b */ /* 0x000f620000000200 */
[----:B------:R-:W-:Y:S01]  /*9d10*/  ISETP.GE.AND P1, PT, R16, R46, PT ;  /* 0x0000002e1000720c */ /* 0x000fe20003f26270 */
[----:B------:R-:W-:Y:S01]  /*9d20*/  FMUL.FTZ R7, R7, c[0x0][0x2ec] ;  /* 0x0000bb0007077a20 */ /* 0x000fe20000410000 */
[----:B------:R-:W-:Y:S01]  /*9d30*/  IADD3 R16, R32, 0x39, RZ ;  /* 0x0000003920107810 */ /* 0x000fe20007ffe0ff */
[----:B------:R-:W-:Y:S01]  /*9d40*/  MUFU.TANH R87, R5 ;  /* 0x0000000500577308 */ /* 0x000fe20000002400 */
[----:B------:R-:W-:Y:S01]  /*9d50*/  FSEL R199, R199, -INF , !P1 ;  /* 0xff800000c7c77808 */ /* 0x000fe20004800000 */
[----:B------:R-:W-:Y:S01]  /*9d60*/  FMUL.FTZ R24, R24, c[0x0][0x2ec] ;  /* 0x0000bb0018187a20 */ /* 0x000fe20000410000 */
[----:B------:R-:W-:Y:S01]  /*9d70*/  ISETP.GE.AND P1, PT, R16, R47, PT ;  /* 0x0000002f1000720c */ /* 0x000fe20003f26270 */
[----:B------:R-:W-:Y:S01]  /*9d80*/  FMUL.FTZ R26, R26, c[0x0][0x2ec] ;  /* 0x0000bb001a1a7a20 */ /* 0x000fe20000410000 */
[----:B------:R-:W-:Y:S01]  /*9d90*/  IADD3 R4, R32, 0x41, RZ ;  /* 0x0000004120047810 */ /* 0x000fe20007ffe0ff */
[----:B------:R-:W-:Y:S01]  /*9da0*/  FMUL.FTZ R95, R27, c[0x0][0x2ec] ;  /* 0x0000bb001b5f7a20 */ /* 0x000fe20000410000 */
[----:B------:R-:W-:Y:S01]  /*9db0*/  FSEL R70, R70, -INF , !P1 ;  /* 0xff80000046467808 */ /* 0x000fe20004800000 */
[----:B------:R-:W-:Y:S01]  /*9dc0*/  MUFU.TANH R103, R6 ;  /* 0x0000000600677308 */ /* 0x000fe20000002400 */
[----:B------:R-:W-:-:S02]  /*9dd0*/  FSEL R73, R73, -INF , !P2 ;  /* 0xff80000049497808 */ /* 0x000fc40005000000 */
[----:B------:R-:W-:Y:S02]  /*9de0*/  ISETP.GE.AND P1, PT, R16, R46, PT ;  /* 0x0000002e1000720c */ /* 0x000fe40003f26270 */
[----:B------:R-:W-:Y:S02]  /*9df0*/  ISETP.GE.AND P2, PT, R4, R47, PT ;  /* 0x0000002f0400720c */ /* 0x000fe40003f46270 */
[C-C-:B------:R-:W-:Y:S01]  /*9e00*/  LOP3.LUT R17, R56.reuse, 0x48, R36.reuse, 0xfe, !PT ;  /* 0x0000004838117812 */ /* 0x140fe200078efe24 */
[----:B------:R1:W-:Y:S01]  /*9e10*/  MUFU.TANH R101, R7 ;  /* 0x0000000700657308 */ /* 0x0003e20000002400 */
[----:B------:R-:W-:Y:S02]  /*9e20*/  LOP3.LUT R16, R56, 0x50, R36, 0xfe, !PT ;  /* 0x0000005038107812 */ /* 0x000fe400078efe24 */
[----:B------:R-:W-:Y:S02]  /*9e30*/  FSEL R71, R71, -INF , !P3 ;  /* 0xff80000047477808 */ /* 0x000fe40005800000 */
[----:B------:R-:W-:-:S02]  /*9e40*/  FSEL R198, R198, -INF , !P4 ;  /* 0xff800000c6c67808 */ /* 0x000fc40006000000 */
[----:B------:R-:W-:Y:S01]  /*9e50*/  FSEL R131, R131, -INF , !P1 ;  /* 0xff80000083837808 */ /* 0x000fe20004800000 */
[----:B------:R1:W-:Y:S01]  /*9e60*/  MUFU.TANH R89, R24 ;  /* 0x0000001800597308 */ /* 0x0003e20000002400 */
[----:B------:R-:W-:Y:S02]  /*9e70*/  FSEL R197, R197, -INF , !P5 ;  /* 0xff800000c5c57808 */ /* 0x000fe40006800000 */
[----:B------:R-:W-:Y:S02]  /*9e80*/  FSEL R72, R72, -INF , !P2 ;  /* 0xff80000048487808 */ /* 0x000fe40005000000 */
[CC--:B------:R-:W-:Y:S02]  /*9e90*/  ISETP.GE.AND P3, PT, R17.reuse, R47.reuse, PT ;  /* 0x0000002f1100720c */ /* 0x0c0fe40003f66270 */
[----:B------:R-:W-:Y:S01]  /*9ea0*/  ISETP.GE.AND P4, PT, R17, R46, PT ;  /* 0x0000002e1100720c */ /* 0x000fe20003f86270 */
[----:B------:R1:W-:Y:S01]  /*9eb0*/  MUFU.TANH R98, R26 ;  /* 0x0000001a00627308 */ /* 0x0003e20000002400 */
[----:B------:R-:W-:-:S02]  /*9ec0*/  ISETP.GE.AND P1, PT, R16, R47, PT ;  /* 0x0000002f1000720c */ /* 0x000fc40003f26270 */
[-C--:B------:R-:W-:Y:S02]  /*9ed0*/  ISETP.GE.AND P5, PT, R16, R46.reuse, PT ;  /* 0x0000002e1000720c */ /* 0x080fe40003fa6270 */
[-C--:B------:R-:W-:Y:S01]  /*9ee0*/  ISETP.GE.AND P2, PT, R4, R46.reuse, PT ;  /* 0x0000002e0400720c */ /* 0x080fe20003f46270 */
[C---:B--2---:R-:W-:Y:S01]  /*9ef0*/  HMMA.16816.F32.BF16 R16, R12.reuse, R20, RZ ;  /* 0x000000140c10723c */ /* 0x044fe200000418ff */
[----:B------:R-:W-:Y:S01]  /*9f00*/  IADD3 R4, R32, 0x49, RZ ;  /* 0x0000004920047810 */ /* 0x000fe20007ffe0ff */
[----:B------:R-:W2:Y:S01]  /*9f10*/  MUFU.TANH R86, R86 ;  /* 0x0000005600567308 */ /* 0x000ea20000002400 */
[----:B------:R-:W-:Y:S02]  /*9f20*/  FSEL R195, R195, -INF , !P2 ;  /* 0xff800000c3c37808 */ /* 0x000fe40005000000 */
[----:B------:R-:W-:Y:S02]  /*9f30*/  FSEL R76, R76, -INF , !P3 ;  /* 0xff8000004c4c7808 */ /* 0x000fe40005800000 */
[C---:B------:R-:W-:Y:S01]  /*9f40*/  ISETP.GE.AND P2, PT, R4.reuse, R47, PT ;  /* 0x0000002f0400720c */ /* 0x040fe20003f46270 */
[----:B------:R-:W-:Y:S01]  /*9f50*/  HMMA.16816.F32.BF16 R20, R12, R22, RZ ;  /* 0x000000160c14723c */ /* 0x000fe200000418ff */
[----:B------:R-:W-:Y:S01]  /*9f60*/  ISETP.GE.AND P3, PT, R4, R46, PT ;  /* 0x0000002e0400720c */ /* 0x000fe20003f66270 */
[----:B------:R-:W-:Y:S01]  /*9f70*/  MUFU.TANH R95, R95 ;  /* 0x0000005f005f7308 */ /* 0x000fe20000002400 */
[----:B------:R-:W-:-:S02]  /*9f80*/  LOP3.LUT R4, R56, 0x58, R36, 0xfe, !PT ;  /* 0x0000005838047812 */ /* 0x000fc400078efe24 */
[----:B------:R-:W-:Y:S02]  /*9f90*/  FSEL R194, R194, -INF , !P4 ;  /* 0xff800000c2c27808 */ /* 0x000fe40006000000 */
[----:B------:R-:W-:Y:S02]  /*9fa0*/  FSEL R75, R75, -INF , !P2 ;  /* 0xff8000004b4b7808 */ /* 0x000fe40005000000 */
[CC--:B------:R-:W-:Y:S02]  /*9fb0*/  ISETP.GE.AND P4, PT, R4.reuse, R47.reuse, PT ;  /* 0x0000002f0400720c */ /* 0x0c0fe40003f86270 */
[----:B------:R-:W-:Y:S02]  /*9fc0*/  ISETP.GE.AND P2, PT, R4, R46, PT ;  /* 0x0000002e0400720c */ /* 0x000fe40003f46270 */
[----:B-1----:R-:W1:Y:S01]  /*9fd0*/  LDSM.16.M88.4 R4, [R165+0x4400] ;  /* 0x00440000a504783b */ /* 0x002e620000000200 */
[----:B------:R-:W-:Y:S02]  /*9fe0*/  IADD3 R88, R32, 0x51, RZ ;  /* 0x0000005120587810 */ /* 0x000fe40007ffe0ff */
[----:B------:R-:W-:Y:S01]  /*9ff0*/  FSEL R77, R77, -INF , !P1 ;  /* 0xff8000004d4d7808 */ /* 0x000fe20004800000 */
[----:B-----5:R-:W-:Y:S01]  /*a000*/  HMMA.16816.F32.BF16 R16, R8, R28, R16 ;  /* 0x0000001c0810723c */ /* 0x020fe20000041810 */
[----:B------:R-:W-:-:S02]  /*a010*/  ISETP.GE.AND P1, PT, R88, R47, PT ;  /* 0x0000002f5800720c */ /* 0x000fc40003f26270 */
[----:B------:R-:W-:Y:S02]  /*a020*/  IADD3 R24, R32, 0x59, RZ ;  /* 0x0000005920187810 */ /* 0x000fe40007ffe0ff */
[----:B------:R-:W-:Y:S02]  /*a030*/  FSEL R193, R193, -INF , !P3 ;  /* 0xff800000c1c17808 */ /* 0x000fe40005800000 */
[----:B------:R-:W-:Y:S01]  /*a040*/  FSEL R158, R158, -INF , !P5 ;  /* 0xff8000009e9e7808 */ /* 0x000fe20006800000 */
[----:B------:R-:W-:Y:S01]  /*a050*/  HMMA.16816.F32.BF16 R20, R8, R30, R20 ;  /* 0x0000001e0814723c */ /* 0x000fe20000041814 */
[----:B------:R-:W-:Y:S02]  /*a060*/  FSEL R74, R74, -INF , !P1 ;  /* 0xff8000004a4a7808 */ /* 0x000fe40004800000 */
[C---:B------:R-:W-:Y:S02]  /*a070*/  ISETP.GE.AND P3, PT, R90.reuse, R47, PT ;  /* 0x0000002f5a00720c */ /* 0x040fe40003f66270 */
[-C--:B------:R-:W-:Y:S01]  /*a080*/  ISETP.GE.AND P5, PT, R90, R46.reuse, PT ;  /* 0x0000002e5a00720c */ /* 0x080fe20003fa6270 */
[----:B------:R-:W-:Y:S01]  /*a090*/  FMUL.FTZ R90, R25, c[0x0][0x2ec] ;  /* 0x0000bb00195a7a20 */ /* 0x000fe20000410000 */
[----:B------:R-:W-:-:S02]  /*a0a0*/  ISETP.GE.AND P1, PT, R88, R46, PT ;  /* 0x0000002e5800720c */ /* 0x000fc40003f26270 */
[----:B------:R-:W-:Y:S02]  /*a0b0*/  FSEL R88, R79, -INF , !P4 ;  /* 0xff8000004f587808 */ /* 0x000fe40006000000 */
[--C-:B------:R-:W-:Y:S01]  /*a0c0*/  LOP3.LUT R25, R56, 0x68, R36.reuse, 0xfe, !PT ;  /* 0x0000006838197812 */ /* 0x100fe200078efe24 */
[----:B------:R-:W5:Y:S01]  /*a0d0*/  MUFU.TANH R90, R90 ;  /* 0x0000005a005a7308 */ /* 0x000f620000002400 */
[-C--:B------:R-:W-:Y:S02]  /*a0e0*/  ISETP.GE.AND P4, PT, R24, R47.reuse, PT ;  /* 0x0000002f1800720c */ /* 0x080fe40003f86270 */
[----:B------:R-:W-:Y:S01]  /*a0f0*/  FSEL R192, R192, -INF , !P1 ;  /* 0xff800000c0c07808 */ /* 0x000fe20004800000 */
[----:B------:R-:W-:Y:S01]  /*a100*/  FMUL.FTZ R16, R16, c[0x0][0x2ec] ;  /* 0x0000bb0010107a20 */ /* 0x000fe20000410000 */
[----:B------:R-:W-:Y:S01]  /*a110*/  FSEL R191, R191, -INF , !P2 ;  /* 0xff800000bfbf7808 */ /* 0x000fe20005000000 */
[----:B------:R-:W-:Y:S01]  /*a120*/  FMUL.FTZ R17, R17, c[0x0][0x2ec] ;  /* 0x0000bb0011117a20 */ /* 0x000fe20000410000 */
[----:B------:R-:W-:Y:S01]  /*a130*/  FSEL R111, R78, -INF , !P4 ;  /* 0xff8000004e6f7808 */ /* 0x000fe20006000000 */
[----:B------:R-:W-:Y:S01]  /*a140*/  FMUL.FTZ R18, R18, c[0x0][0x2ec] ;  /* 0x0000bb0012127a20 */ /* 0x000fe20000410000 */
[CC--:B------:R-:W-:Y:S01]  /*a150*/  ISETP.GE.AND P1, PT, R25.reuse, R47.reuse, PT ;  /* 0x0000002f1900720c */ /* 0x0c0fe20003f26270 */
[----:B------:R1:W1:Y:S01]  /*a160*/  MUFU.TANH R78, R16 ;  /* 0x00000010004e7308 */ /* 0x0002620000002400 */
[-C--:B------:R-:W-:Y:S01]  /*a170*/  ISETP.GE.AND P2, PT, R25, R46.reuse, PT ;  /* 0x0000002e1900720c */ /* 0x080fe20003f46270 */
[----:B------:R-:W-:Y:S01]  /*a180*/  FMUL.FTZ R19, R19, c[0x0][0x2ec] ;  /* 0x0000bb0013137a20 */ /* 0x000fe20000410000 */
[----:B------:R-:W-:Y:S01]  /*a190*/  ISETP.GE.AND P4, PT, R24, R46, PT ;  /* 0x0000002e1800720c */ /* 0x000fe20003f86270 */
[----:B------:R-:W-:Y:S01]  /*a1a0*/  FMUL.FTZ R21, R21, c[0x0][0x2ec] ;  /* 0x0000bb0015157a20 */ /* 0x000fe20000410000 */
[----:B------:R-:W2:Y:S01]  /*a1b0*/  LDSM.16.M88.4 R24, [R164+0x3400] ;  /* 0x00340000a418783b */ /* 0x000ea20000000200 */
[----:B------:R-:W-:Y:S01]  /*a1c0*/  IADD3 R28, R32, 0x61, RZ ;  /* 0x00000061201c7810 */ /* 0x000fe20007ffe0ff */
[----:B------:R-:W-:Y:S01]  /*a1d0*/  FMUL.FTZ R20, R20, c[0x0][0x2ec] ;  /* 0x0000bb0014147a20 */ /* 0x000fe20000410000 */
[----:B------:R-:W-:Y:S01]  /*a1e0*/  FSEL R114, R81, -INF , !P3 ;  /* 0xff80000051727808 */ /* 0x000fe20005800000 */
[----:B------:R-:W-:Y:S01]  /*a1f0*/  MUFU.TANH R79, R17 ;  /* 0x00000011004f7308 */ /* 0x000fe20000002400 */
[----:B------:R-:W-:Y:S01]  /*a200*/  ISETP.GE.AND P3, PT, R28, R47, PT ;  /* 0x0000002f1c00720c */ /* 0x000fe20003f66270 */
[----:B------:R-:W-:Y:S01]  /*a210*/  FMUL.FTZ R22, R22, c[0x0][0x2ec] ;  /* 0x0000bb0016167a20 */ /* 0x000fe20000410000 */
[----:B------:R-:W-:Y:S01]  /*a220*/  LOP3.LUT R29, R56, 0x70, R36, 0xfe, !PT ;  /* 0x00000070381d7812 */ /* 0x000fe200078efe24 */
[----:B------:R-:W-:Y:S01]  /*a230*/  FMUL.FTZ R23, R23, c[0x0][0x2ec] ;  /* 0x0000bb0017177a20 */ /* 0x000fe20000410000 */
[----:B------:R-:W-:-:S02]  /*a240*/  FSEL R159, R159, -INF , !P4 ;  /* 0xff8000009f9f7808 */ /* 0x000fc40006000000 */
[----:B------:R-:W-:Y:S01]  /*a250*/  FSEL R183, R183, -INF , !P5 ;  /* 0xff800000b7b77808 */ /* 0x000fe20006800000 */
[----:B------:R-:W2:Y:S01]  /*a260*/  MUFU.TANH R91, R18 ;  /* 0x00000012005b7308 */ /* 0x000ea20000002400 */
[----:B------:R-:W-:Y:S02]  /*a270*/  FSEL R119, R80, -INF , !P3 ;  /* 0xff80000050777808 */ /* 0x000fe40005800000 */
[C---:B------:R-:W-:Y:S02]  /*a280*/  ISETP.GE.AND P4, PT, R29.reuse, R47, PT ;  /* 0x0000002f1d00720c */ /* 0x040fe40003f86270 */
[-C--:B------:R-:W-:Y:S02]  /*a290*/  ISETP.GE.AND P5, PT, R29, R46.reuse, PT ;  /* 0x0000002e1d00720c */ /* 0x080fe40003fa6270 */
[----:B------:R-:W-:Y:S01]  /*a2a0*/  ISETP.GE.AND P3, PT, R28, R46, PT ;  /* 0x0000002e1c00720c */ /* 0x000fe20003f66270 */
[----:B------:R-:W-:Y:S01]  /*a2b0*/  MUFU.TANH R202, R21 ;  /* 0x0000001500ca7308 */ /* 0x000fe20000002400 */
[----:B-1----:R-:W-:Y:S01]  /*a2c0*/  HMMA.16816.F32.BF16 R28, R12, R4, RZ ;  /* 0x000000040c1c723c */ /* 0x002fe200000418ff */
[----:B------:R-:W-:-:S02]  /*a2d0*/  IADD3 R16, R32, 0x69, RZ ;  /* 0x0000006920107810 */ /* 0x000fc40007ffe0ff */
[----:B------:R-:W-:Y:S02]  /*a2e0*/  FSEL R204, R83, -INF , !P1 ;  /* 0xff80000053cc7808 */ /* 0x000fe40004800000 */
[----:B------:R-:W-:Y:S02]  /*a2f0*/  LOP3.LUT R80, R56, 0x78, R36, 0xfe, !PT ;  /* 0x0000007838507812 */ /* 0x000fe400078efe24 */
[----:B------:R-:W-:Y:S01]  /*a300*/  ISETP.GE.AND P1, PT, R16, R47, PT ;  /* 0x0000002f1000720c */ /* 0x000fe20003f26270 */
[----:B------:R-:W1:Y:S01]  /*a310*/  MUFU.TANH R203, R20 ;  /* 0x0000001400cb7308 */ /* 0x000e620000002400 */
[----:B------:R-:W-:Y:S02]  /*a320*/  FSEL R162, R162, -INF , !P3 ;  /* 0xff800000a2a27808 */ /* 0x000fe40005800000 */
[----:B------:R-:W-:Y:S02]  /*a330*/  FSEL R163, R163, -INF , !P2 ;  /* 0xff800000a3a37808 */ /* 0x000fe40005000000 */
[----:B------:R-:W-:-:S02]  /*a340*/  FSEL R205, R82, -INF , !P1 ;  /* 0xff80000052cd7808 */ /* 0x000fc40004800000 */
[C---:B------:R-:W-:Y:S02]  /*a350*/  ISETP.GE.AND P3, PT, R80.reuse, R47, PT ;  /* 0x0000002f5000720c */ /* 0x040fe40003f66270 */
[-C--:B------:R-:W-:Y:S02]  /*a360*/  ISETP.GE.AND P2, PT, R80, R46.reuse, PT ;  /* 0x0000002e5000720c */ /* 0x080fe40003f46270 */
[----:B------:R-:W-:Y:S01]  /*a370*/  ISETP.GE.AND P1, PT, R16, R46, PT ;  /* 0x0000002e1000720c */ /* 0x000fe20003f26270 */
[----:B------:R1:W-:Y:S01]  /*a380*/  MUFU.TANH R80, R19 ;  /* 0x0000001300507308 */ /* 0x0003e20000002400 */
[----:B------:R-:W-:Y:S02]  /*a390*/  LOP3.LUT R4, R56, 0x80, R36, 0xfe, !PT ;  /* 0x0000008038047812 */ /* 0x000fe400078efe24 */
[----:B------:R-:W-:Y:S01]  /*a3a0*/  IADD3 R5, R32, 0x71, RZ ;  /* 0x0000007120057810 */ /* 0x000fe20007ffe0ff */
[----:B--2---:R-:W-:Y:S01]  /*a3b0*/  HMMA.16816.F32.BF16 R28, R8, R24, R28 ;  /* 0x00000018081c723c */ /* 0x004fe2000004181c */
[----:B------:R-:W-:-:S02]  /*a3c0*/  FSEL R189, R189, -INF , !P1 ;  /* 0xff800000bdbd7808 */ /* 0x000fc40004800000 */
[----:B------:R-:W-:Y:S02]  /*a3d0*/  FSEL R186, R186, -INF , !P5 ;  /* 0xff800000baba7808 */ /* 0x000fe40006800000 */
[CC--:B------:R-:W-:Y:S02]  /*a3e0*/  ISETP.GE.AND P1, PT, R4.reuse, R47.reuse, PT ;  /* 0x0000002f0400720c */ /* 0x0c0fe40003f26270 */
[----:B------:R-:W-:Y:S02]  /*a3f0*/  FSEL R206, R85, -INF , !P4 ;  /* 0xff80000055ce7808 */ /* 0x000fe40006000000 */
[----:B------:R-:W-:Y:S02]  /*a400*/  ISETP.GE.AND P5, PT, R4, R46, PT ;  /* 0x0000002e0400720c */ /* 0x000fe40003fa6270 */
[----:B------:R-:W-:Y:S01]  /*a410*/  ISETP.GE.AND P4, PT, R5, R47, PT ;  /* 0x0000002f0500720c */ /* 0x000fe20003f86270 */
[----:B-1----:R-:W1:Y:S01]  /*a420*/  LDSM.16.M88.4 R16, [R165+0x4800] ;  /* 0x00480000a510783b */ /* 0x002e620000000200 */
[----:B------:R-:W-:-:S02]  /*a430*/  IADD3 R4, R32, 0x79, RZ ;  /* 0x0000007920047810 */ /* 0x000fc40007ffe0ff */
[----:B----4-:R-:W-:Y:S02]  /*a440*/  FSEL R208, R40, -INF , !P3 ;  /* 0xff80000028d07808 */ /* 0x010fe40005800000 */
[----:B------:R-:W-:Y:S01]  /*a450*/  FSEL R207, R84, -INF , !P4 ;  /* 0xff80000054cf7808 */ /* 0x000fe20006000000 */
[----:B------:R-:W-:Y:S01]  /*a460*/  MUFU.TANH R40, R22 ;  /* 0x0000001600287308 */ /* 0x000fe20000002400 */
[-C--:B------:R-:W-:Y:S02]  /*a470*/  ISETP.GE.AND P3, PT, R4, R47.reuse, PT ;  /* 0x0000002f0400720c */ /* 0x080fe40003f66270 */
[-C--:B------:R-:W-:Y:S02]  /*a480*/  ISETP.GE.AND P4, PT, R5, R46.reuse, PT ;  /* 0x0000002e0500720c */ /* 0x080fe40003f86270 */
[----:B------:R-:W-:Y:S01]  /*a490*/  LOP3.LUT R5, R56, 0x88, R36, 0xfe, !PT ;  /* 0x0000008838057812 */ /* 0x000fe200078efe24 */
[----:B------:R-:W-:Y:S01]  /*a4a0*/  FMUL.FTZ R28, R28, c[0x0][0x2ec] ;  /* 0x0000bb001c1c7a20 */ /* 0x000fe20000410000 */
[----:B------:R-:W-:Y:S01]  /*a4b0*/  FSEL R209, R33, -INF , !P3 ;  /* 0xff80000021d17808 */ /* 0x000fe20005800000 */
[----:B------:R-:W-:Y:S01]  /*a4c0*/  FMUL.FTZ R29, R29, c[0x0][0x2ec] ;  /* 0x0000bb001d1d7a20 */ /* 0x000fe20000410000 */
[----:B------:R-:W-:Y:S01]  /*a4d0*/  FSEL R171, R171, -INF , !P4 ;  /* 0xff800000abab7808 */ /* 0x000fe20006000000 */
[----:B------:R2:W-:Y:S01]  /*a4e0*/  MUFU.TANH R33, R23 ;  /* 0x0000001700217308 */ /* 0x0005e20000002400 */
[----:B------:R-:W-:Y:S01]  /*a4f0*/  FSEL R161, R161, -INF , !P2 ;  /* 0xff800000a1a17808 */ /* 0x000fe20005000000 */
[----:B------:R-:W-:Y:S01]  /*a500*/  FMUL.FTZ R30, R30, c[0x0][0x2ec] ;  /* 0x0000bb001e1e7a20 */ /* 0x000fe20000410000 */
[----:B------:R-:W-:Y:S01]  /*a510*/  ISETP.GE.AND P3, PT, R4, R46, PT ;  /* 0x0000002e0400720c */ /* 0x000fe20003f66270 */
[----:B------:R-:W-:Y:S01]  /*a520*/  FMUL.FTZ R31, R31, c[0x0][0x2ec] ;  /* 0x0000bb001f1f7a20 */ /* 0x000fe20000410000 */
[----:B------:R-:W-:-:S02]  /*a530*/  ISETP.GE.AND P4, PT, R5, R47, PT ;  /* 0x0000002f0500720c */ /* 0x000fc40003f86270 */
[----:B------:R-:W-:Y:S01]  /*a540*/  ISETP.GE.AND P2, PT, R5, R46, PT ;  /* 0x0000002e0500720c */ /* 0x000fe20003f46270 */
[----:B------:R4:W1:Y:S01]  /*a550*/  MUFU.TANH R201, R28 ;  /* 0x0000001c00c97308 */ /* 0x0008620000002400 */
[----:B------:R-:W-:Y:S01]  /*a560*/  IADD3 R21, R32, 0x81, RZ ;  /* 0x0000008120157810 */ /* 0x000fe20007ffe0ff */
[----:B------:R-:W-:Y:S01]  /*a570*/  HMMA.16816.F32.BF16 R4, R12, R6, RZ ;  /* 0x000000060c04723c */ /* 0x000fe200000418ff */
[----:B------:R-:W-:Y:S02]  /*a580*/  FSEL R160, R160, -INF , !P3 ;  /* 0xff800000a0a07808 */ /* 0x000fe40005800000 */
[----:B------:R-:W-:Y:S02]  /*a590*/  LOP3.LUT R20, R56, 0x90, R36, 0xfe, !PT ;  /* 0x0000009038147812 */ /* 0x000fe400078efe24 */
[----:B------:R-:W-:Y:S01]  /*a5a0*/  ISETP.GE.AND P3, PT, R21, R47, PT ;  /* 0x0000002f1500720c */ /* 0x000fe20003f66270 */
[----:B------:R-:W1:Y:S01]  /*a5b0*/  MUFU.TANH R196, R29 ;  /* 0x0000001d00c47308 */ /* 0x000e620000002400 */
[----:B------:R-:W-:-:S02]  /*a5c0*/  FSEL R210, R41, -INF , !P1 ;  /* 0xff80000029d27808 */ /* 0x000fc40004800000 */
[----:B------:R-:W-:Y:S02]  /*a5d0*/  FSEL R156, R156, -INF , !P5 ;  /* 0xff8000009c9c7808 */ /* 0x000fe40006800000 */
[----:B------:R-:W-:Y:S02]  /*a5e0*/  FSEL R211, R35, -INF , !P3 ;  /* 0xff80000023d37808 */ /* 0x000fe40005800000 */
[-C--:B------:R-:W-:Y:S01]  /*a5f0*/  ISETP.GE.AND P1, PT, R21, R46.reuse, PT ;  /* 0x0000002e1500720c */ /* 0x080fe20003f26270 */
[----:B------:R-:W1:Y:S01]  /*a600*/  MUFU.TANH R41, R31 ;  /* 0x0000001f00297308 */ /* 0x000e620000002400 */
[C---:B------:R-:W-:Y:S02]  /*a610*/  ISETP.GE.AND P5, PT, R20.reuse, R47, PT ;  /* 0x0000002f1400720c */ /* 0x040fe40003fa6270 */
[----:B------:R-:W-:Y:S02]  /*a620*/  ISETP.GE.AND P3, PT, R20, R46, PT ;  /* 0x0000002e1400720c */ /* 0x000fe40003f66270 */
[----:B--2---:R-:W2:Y:S01]  /*a630*/  LDSM.16.M88.4 R20, [R164+0x3800] ;  /* 0x00380000a414783b */ /* 0x004ea20000000200 */
[----:B------:R-:W-:-:S02]  /*a640*/  IADD3 R24, R32, 0x89, RZ ;  /* 0x0000008920187810 */ /* 0x000fc40007ffe0ff */
[----:B------:R-:W-:Y:S02]  /*a650*/  FSEL R155, R155, -INF , !P1 ;  /* 0xff8000009b9b7808 */ /* 0x000fe40004800000 */
[----:B------:R-:W-:Y:S01]  /*a660*/  FSEL R212, R43, -INF , !P4 ;  /* 0xff8000002bd47808 */ /* 0x000fe20006000000 */
[----:B------:R-:W-:Y:S01]  /*a670*/  HMMA.16816.F32.BF16 R4, R8, R26, R4 ;  /* 0x0000001a0804723c */ /* 0x000fe20000041804 */
[C---:B------:R-:W-:Y:S02]  /*a680*/  ISETP.GE.AND P1, PT, R24.reuse, R47, PT ;  /* 0x0000002f1800720c */ /* 0x040fe40003f26270 */
[----:B------:R-:W-:Y:S02]  /*a690*/  ISETP.GE.AND P4, PT, R24, R46, PT ;  /* 0x0000002e1800720c */ /* 0x000fe40003f86270 */
[----:B------:R-:W-:Y:S02]  /*a6a0*/  LOP3.LUT R24, R56, 0x98, R36, 0xfe, !PT ;  /* 0x0000009838187812 */ /* 0x000fe400078efe24 */
[----:B------:R-:W-:-:S02]  /*a6b0*/  FSEL R154, R154, -INF , !P2 ;  /* 0xff8000009a9a7808 */ /* 0x000fc40005000000 */
[----:B------:R-:W-:Y:S02]  /*a6c0*/  FSEL R213, R42, -INF , !P1 ;  /* 0xff8000002ad57808 */ /* 0x000fe40004800000 */
[CC--:B------:R-:W-:Y:S01]  /*a6d0*/  ISETP.GE.AND P2, PT, R24.reuse, R47.reuse, PT ;  /* 0x0000002f1800720c */ /* 0x0c0fe20003f46270 */
[----:B------:R2:W-:Y:S01]  /*a6e0*/  MUFU.TANH R42, R30 ;  /* 0x0000001e002a7308 */ /* 0x0005e20000002400 */
[----:B------:R-:W-:Y:S02]  /*a6f0*/  ISETP.GE.AND P1, PT, R24, R46, PT ;  /* 0x0000002e1800720c */ /* 0x000fe40003f26270 */
[----:B----4-:R-:W-:Y:S01]  /*a700*/  IADD3 R28, R32, 0x91, RZ ;  /* 0x00000091201c7810 */ /* 0x010fe20007ffe0ff */
[----:B-1----:R-:W-:Y:S01]  /*a710*/  HMMA.16816.F32.BF16 R24, R12, R16, RZ ;  /* 0x000000100c18723c */ /* 0x002fe200000418ff */
[----:B------:R-:W-:Y:S02]  /*a720*/  FSEL R153, R153, -INF , !P4 ;  /* 0xff80000099997808 */ /* 0x000fe40006000000 */
[----:B------:R-:W-:-:S02]  /*a730*/  ISETP.GE.AND P4, PT, R28, R47, PT ;  /* 0x0000002f1c00720c */ /* 0x000fc40003f86270 */
[----:B------:R-:W-:Y:S02]  /*a740*/  FSEL R149, R149, -INF , !P3 ;  /* 0xff80000095957808 */ /* 0x000fe40005800000 */
[----:B------:R-:W-:Y:S01]  /*a750*/  LOP3.LUT R16, R56, 0xa0, R36, 0xfe, !PT ;  /* 0x000000a038107812 */ /* 0x000fe200078efe24 */
[----:B------:R-:W-:Y:S01]  /*a760*/  FMUL.FTZ R4, R4, c[0x0][0x2ec] ;  /* 0x0000bb0004047a20 */ /* 0x000fe20000410000 */
[----:B------:R-:W-:Y:S01]  /*a770*/  FSEL R215, R37, -INF , !P4 ;  /* 0xff80000025d77808 */ /* 0x000fe20006000000 */
[----:B------:R-:W-:Y:S01]  /*a780*/  FMUL.FTZ R157, R5, c[0x0][0x2ec] ;  /* 0x0000bb00059d7a20 */ /* 0x000fe20000410000 */
[----:B------:R-:W-:Y:S01]  /*a790*/  FSEL R214, R34, -INF , !P5 ;  /* 0xff80000022d67808 */ /* 0x000fe20006800000 */
[----:B------:R1:W-:Y:S01]  /*a7a0*/  MUFU.TANH R190, R4 ;  /* 0x0000000400be7308 */ /* 0x0003e20000002400 */
[----:B------:R-:W-:Y:S01]  /*a7b0*/  ISETP.GE.AND P3, PT, R16, R47, PT ;  /* 0x0000002f1000720c */ /* 0x000fe20003f66270 */
[----:B------:R-:W-:Y:S01]  /*a7c0*/  FMUL.FTZ R6, R6, c[0x0][0x2ec] ;  /* 0x0000bb0006067a20 */ /* 0x000fe20000410000 */
[-C--:B------:R-:W-:Y:S01]  /*a7d0*/  ISETP.GE.AND P4, PT, R16, R46.reuse, PT ;  /* 0x0000002e1000720c */ /* 0x080fe20003f86270 */
[----:B------:R-:W-:Y:S01]  /*a7e0*/  FMUL.FTZ R7, R7, c[0x0][0x2ec] ;  /* 0x0000bb0007077a20 */ /* 0x000fe20000410000 */
[----:B------:R-:W-:Y:S01]  /*a7f0*/  ISETP.GE.AND P5, PT, R28, R46, PT ;  /* 0x0000002e1c00720c */ /* 0x000fe20003fa6270 */
[----:B------:R-:W-:Y:S01]  /*a800*/  HMMA.16816.F32.BF16 R16, R12, R18, RZ ;  /* 0x000000120c10723c */ /* 0x000fe200000418ff */
[----:B--2---:R-:W2:Y:S01]  /*a810*/  LDSM.16.M88.4 R28, [R165+0x4c00] ;  /* 0x004c0000a51c783b */ /* 0x004ea20000000200 */
[----:B------:R-:W-:Y:S01]  /*a820*/  IADD3 R35, R32, 0x99, RZ ;  /* 0x0000009920237810 */ /* 0x000fe20007ffe0ff */
[----:B------:R-:W-:Y:S01]  /*a830*/  MUFU.TANH R157, R157 ;  /* 0x0000009d009d7308 */ /* 0x000fe20000002400 */
[----:B---3--:R-:W-:-:S02]  /*a840*/  FSEL R216, R39, -INF , !P2 ;  /* 0xff80000027d87808 */ /* 0x008fc40005000000 */
[C---:B------:R-:W-:Y:S02]  /*a850*/  ISETP.GE.AND P2, PT, R35.reuse, R47, PT ;  /* 0x0000002f2300720c */ /* 0x040fe40003f46270 */
[----:B------:R-:W-:Y:S01]  /*a860*/  HMMA.16816.F32.BF16 R24, R8, R20, R24 ;  /* 0x000000140818723c */ /* 0x000fe20000041818 */
[--C-:B------:R-:W-:Y:S02]  /*a870*/  LOP3.LUT R34, R56, 0xa8, R36.reuse, 0xfe, !PT ;  /* 0x000000a838227812 */ /* 0x100fe400078efe24 */
[----:B------:R-:W-:Y:S01]  /*a880*/  FSEL R217, R38, -INF , !P2 ;  /* 0xff80000026d97808 */ /* 0x000fe20005000000 */
[----:B------:R-:W-:Y:S01]  /*a890*/  MUFU.TANH R39, R7 ;  /* 0x0000000700277308 */ /* 0x000fe20000002400 */
[----:B------:R-:W-:Y:S02]  /*a8a0*/  ISETP.GE.AND P2, PT, R35, R46, PT ;  /* 0x0000002e2300720c */ /* 0x000fe40003f46270 */
[----:B-1----:R-:W-:Y:S02]  /*a8b0*/  LOP3.LUT R4, R56, 0xb0, R36, 0xfe, !PT ;  /* 0x000000b038047812 */ /* 0x002fe400078efe24 */
[----:B------:R-:W-:-:S02]  /*a8c0*/  IADD3 R5, R32, 0xa1, RZ ;  /* 0x000000a120057810 */ /* 0x000fc40007ffe0ff */
[----:B------:R-:W-:Y:S02]  /*a8d0*/  FSEL R148, R148, -INF , !P5 ;  /* 0xff80000094947808 */ /* 0x000fe40006800000 */
[----:B------:R-:W-:Y:S02]  /*a8e0*/  FSEL R126, R126, -INF , !P2 ;  /* 0xff8000007e7e7808 */ /* 0x000fe40005000000 */
[----:B------:R-:W-:Y:S01]  /*a8f0*/  FSEL R218, R44, -INF , !P3 ;  /* 0xff8000002cda7808 */ /* 0x000fe20005800000 */
[----:B------:R-:W-:Y:S01]  /*a900*/  HMMA.16816.F32.BF16 R16, R8, R22, R16 ;  /* 0x000000160810723c */ /* 0x000fe20000041810 */
[----:B------:R-:W1:Y:S01]  /*a910*/  LDSM.16.M88.4 R20, [R164+0x3c00] ;  /* 0x003c0000a414783b */ /* 0x000e620000000200 */
[----:B------:R-:W-:Y:S01]  /*a920*/  FSEL R124, R124, -INF , !P4 ;  /* 0xff8000007c7c7808 */ /* 0x000fe20006000000 */
[----:B------:R-:W-:-:S04]  /*a930*/  DEPBAR.LE SB0, 0x0 ;  /* 0x000080000000791a */ /* 0x000fc80000000000 */
[-C--:B------:R-:W-:Y:S01]  /*a940*/  ISETP.GE.AND P5, PT, R34, R47.reuse, PT ;  /* 0x0000002f2200720c */ /* 0x080fe20003fa6270 */
[----:B------:R-:W-:Y:S01]  /*a950*/  FMUL.FTZ R152, R24, c[0x0][0x2ec] ;  /* 0x0000bb0018987a20 */ /* 0x000fe20000410000 */
[-C--:B------:R-:W-:Y:S01]  /*a960*/  ISETP.GE.AND P2, PT, R4, R47.reuse, PT ;  /* 0x0000002f0400720c */ /* 0x080fe20003f46270 */
[----:B------:R-:W-:Y:S01]  /*a970*/  FMUL.FTZ R108, R25, c[0x0][0x2ec] ;  /* 0x0000bb00196c7a20 */ /* 0x000fe20000410000 */
[----:B------:R-:W-:Y:S01]  /*a980*/  ISETP.GE.AND P3, PT, R5, R47, PT ;  /* 0x0000002f0500720c */ /* 0x000fe20003f66270 */
[----:B------:R-:W-:Y:S01]  /*a990*/  FMUL.FTZ R26, R26, c[0x0][0x2ec] ;  /* 0x0000bb001a1a7a20 */ /* 0x000fe20000410000 */
[----:B------:R-:W-:Y:S01]  /*a9a0*/  ISETP.GE.AND P4, PT, R4, R46, PT ;  /* 0x0000002e0400720c */ /* 0x000fe20003f86270 */
[----:B------:R-:W-:Y:S01]  /*a9b0*/  MUFU.TANH R152, R152 ;  /* 0x0000009800987308 */ /* 0x000fe20000002400 */
[----:B------:R-:W-:Y:S02]  /*a9c0*/  IADD3 R4, R32, 0xa9, RZ ;  /* 0x000000a920047810 */ /* 0x000fe40007ffe0ff */
[----:B------:R-:W-:-:S02]  /*a9d0*/  FSEL R130, R130, -INF , !P1 ;  /* 0xff80000082827808 */ /* 0x000fc40004800000 */
[----:B------:R-:W-:Y:S02]  /*a9e0*/  FSEL R219, R45, -INF , !P3 ;  /* 0xff8000002ddb7808 */ /* 0x000fe40005800000 */
[----:B------:R-:W-:Y:S01]  /*a9f0*/  FSEL R220, R49, -INF , !P5 ;  /* 0xff80000031dc7808 */ /* 0x000fe20006800000 */
[----:B------:R-:W-:Y:S01]  /*aa00*/  MUFU.TANH R38, R26 ;  /* 0x0000001a00267308 */ /* 0x000fe20000002400 */
[-C--:B------:R-:W-:Y:S01]  /*aa10*/  ISETP.GE.AND P1, PT, R34, R46.reuse, PT ;  /* 0x0000002e2200720c */ /* 0x080fe20003f26270 */
[----:B------:R-:W-:Y:S01]  /*aa20*/  FMUL.FTZ R16, R16, c[0x0][0x2ec] ;  /* 0x0000bb0010107a20 */ /* 0x000fe20000410000 */
[----:B------:R-:W-:Y:S01]  /*aa30*/  ISETP.GE.AND P3, PT, R5, R46, PT ;  /* 0x0000002e0500720c */ /* 0x000fe20003f66270 */
[----:B------:R-:W-:Y:S01]  /*aa40*/  FMUL.FTZ R17, R17, c[0x0][0x2ec] ;  /* 0x0000bb0011117a20 */ /* 0x000fe20000410000 */
[----:B------:R-:W-:Y:S01]  /*aa50*/  ISETP.GE.AND P5, PT, R4, R47, PT ;  /* 0x0000002f0400720c */ /* 0x000fe20003fa6270 */
[----:B------:R-:W-:Y:S01]  /*aa60*/  FMUL.FTZ R19, R19, c[0x0][0x2ec] ;  /* 0x0000bb0013137a20 */ /* 0x000fe20000410000 */
[----:B------:R-:W-:Y:S01]  /*aa70*/  LOP3.LUT R5, R56, 0xb8, R36, 0xfe, !PT ;  /* 0x000000b838057812 */ /* 0x000fe200078efe24 */
[----:B------:R2:W3:Y:S01]  /*aa80*/  MUFU.TANH R34, R6 ;  /* 0x0000000600227308 */ /* 0x0004e20000002400 */
[----:B------:R-:W-:-:S02]  /*aa90*/  FSEL R123, R123, -INF , !P3 ;  /* 0xff8000007b7b7808 */ /* 0x000fc40005800000 */
[----:B------:R-:W-:Y:S02]  /*aaa0*/  FSEL R122, R122, -INF , !P1 ;  /* 0xff8000007a7a7808 */ /* 0x000fe40004800000 */
[----:B------:R-:W-:Y:S02]  /*aab0*/  FSEL R24, R50, -INF , !P5 ;  /* 0xff80000032187808 */ /* 0x000fe40006800000 */
[C---:B------:R-:W-:Y:S01]  /*aac0*/  ISETP.GE.AND P3, PT, R5.reuse, R47, PT ;  /* 0x0000002f0500720c */ /* 0x040fe20003f66270 */
[----:B------:R-:W-:Y:S01]  /*aad0*/  MUFU.TANH R93, R16 ;  /* 0x00000010005d7308 */ /* 0x000fe20000002400 */
[-C--:B------:R-:W-:Y:S02]  /*aae0*/  ISETP.GE.AND P1, PT, R5, R46.reuse, PT ;  /* 0x0000002e0500720c */ /* 0x080fe40003f26270 */
[----:B------:R-:W-:Y:S02]  /*aaf0*/  ISETP.GE.AND P5, PT, R4, R46, PT ;  /* 0x0000002e0400720c */ /* 0x000fe40003fa6270 */
[----:B------:R-:W-:-:S02]  /*ab00*/  IADD3 R35, R32, 0xb1, RZ ;  /* 0x000000b120237810 */ /* 0x000fc40007ffe0ff */
[----:B------:R-:W-:Y:S01]  /*ab10*/  FSEL R25, R86, -INF , !P2 ;  /* 0xff80000056197808 */ /* 0x000fe20005000000 */
[C---:B--2---:R-:W-:Y:S01]  /*ab20*/  HMMA.16816.F32.BF16 R4, R12.reuse, R28, RZ ;  /* 0x0000001c0c04723c */ /* 0x044fe200000418ff */
[----:B------:R-:W-:Y:S01]  /*ab30*/  LOP3.LUT R37, R56, 0xc0, R36, 0xfe, !PT ;  /* 0x000000c038257812 */ /* 0x000fe200078efe24 */
[----:B------:R-:W2:Y:S01]  /*ab40*/  MUFU.TANH R108, R108 ;  /* 0x0000006c006c7308 */ /* 0x000ea20000002400 */
[-C--:B------:R-:W-:Y:S02]  /*ab50*/  ISETP.GE.AND P2, PT, R35, R47.reuse, PT ;  /* 0x0000002f2300720c */ /* 0x080fe40003f46270 */
[----:B------:R-:W-:Y:S02]  /*ab60*/  FSEL R113, R113, -INF , !P5 ;  /* 0xff80000071717808 */ /* 0x000fe40006800000 */
[----:B------:R-:W-:Y:S01]  /*ab70*/  FSEL R103, R103, -INF , !P4 ;  /* 0xff80000067677808 */ /* 0x000fe20006000000 */
[----:B------:R-:W-:Y:S01]  /*ab80*/  HMMA.16816.F32.BF16 R12, R12, R30, RZ ;  /* 0x0000001e0c0c723c */ /* 0x000fe200000418ff */
[----:B------:R-:W-:Y:S01]  /*ab90*/  IADD3 R29, R32, 0xb9, RZ ;  /* 0x000000b9201d7810 */ /* 0x000fe20007ffe0ff */
[----:B------:R4:W-:Y:S01]  /*aba0*/  MUFU.TANH R50, R17 ;  /* 0x0000001100327308 */ /* 0x0009e20000002400 */
[----:B------:R-:W-:-:S02]  /*abb0*/  ISETP.GE.AND P5, PT, R37, R47, PT ;  /* 0x0000002f2500720c */ /* 0x000fc40003fa6270 */
[-C--:B------:R-:W-:Y:S01]  /*abc0*/  ISETP.GE.AND P4, PT, R37, R46.reuse, PT ;  /* 0x0000002e2500720c */ /* 0x080fe20003f86270 */
[----:B------:R-:W-:Y:S01]  /*abd0*/  FMUL.FTZ R37, R27, c[0x0][0x2ec] ;  /* 0x0000bb001b257a20 */ /* 0x000fe20000410000 */
[----:B------:R-:W-:Y:S02]  /*abe0*/  FSEL R28, R87, -INF , !P2 ;  /* 0xff800000571c7808 */ /* 0x000fe40005000000 */
[----:B------:R-:W-:Y:S02]  /*abf0*/  ISETP.GE.AND P2, PT, R35, R46, PT ;  /* 0x0000002e2300720c */ /* 0x000fe40003f46270 */
[----:B------:R-:W-:Y:S01]  /*ac00*/  LOP3.LUT R27, R56, 0xc8, R36, 0xfe, !PT ;  /* 0x000000c8381b7812 */ /* 0x000fe200078efe24 */
[----:B------:R-:W2:Y:S01]  /*ac10*/  MUFU.TANH R37, R37 ;  /* 0x0000002500257308 */ /* 0x000ea20000002400 */
[----:B------:R-:W-:Y:S02]  /*ac20*/  FSEL R26, R89, -INF , !P3 ;  /* 0xff800000591a7808 */ /* 0x000fe40005800000 */
[-C--:B------:R-:W-:Y:S01]  /*ac30*/  ISETP.GE.AND P3, PT, R29, R47.reuse, PT ;  /* 0x0000002f1d00720c */ /* 0x080fe20003f66270 */
[----:B-1----:R-:W-:Y:S01]  /*ac40*/  HMMA.16816.F32.BF16 R4, R8, R20, R4 ;  /* 0x000000140804723c */ /* 0x002fe20000041804 */
[----:B------:R-:W-:Y:S01]  /*ac50*/  FSEL R101, R101, -INF , !P2 ;  /* 0xff80000065657808 */ /* 0x000fe20005000000 */
[----:B----4-:R-:W-:Y:S01]  /*ac60*/  FMUL.FTZ R17, R18, c[0x0][0x2ec] ;  /* 0x0000bb0012117a20 */ /* 0x010fe20000410000 */
[----:B------:R-:W-:Y:S01]  /*ac70*/  FSEL R98, R98, -INF , !P1 ;  /* 0xff80000062627808 */ /* 0x000fe20004800000 */
[----:B------:R-:W-:Y:S01]  /*ac80*/  MUFU.TANH R35, R19 ;  /* 0x0000001300237308 */ /* 0x000fe20000002400 */
[----:B------:R-:W-:-:S02]  /*ac90*/  ISETP.GE.AND P2, PT, R27, R47, PT ;  /* 0x0000002f1b00720c */ /* 0x000fc40003f46270 */
[-C--:B------:R-:W-:Y:S01]  /*aca0*/  ISETP.GE.AND P1, PT, R27, R46.reuse, PT ;  /* 0x0000002e1b00720c */ /* 0x080fe20003f26270 */
[----:B------:R-:W-:Y:S01]  /*acb0*/  HMMA.16816.F32.BF16 R12, R8, R22, R12 ;  /* 0x00000016080c723c */ /* 0x000fe2000004180c */
[----:B------:R-:W-:Y:S02]  /*acc0*/  IADD3 R21, R32, 0xc1, RZ ;  /* 0x000000c120157810 */ /* 0x000fe40007ffe0ff */
[----:B-----5:R-:W-:Y:S01]  /*acd0*/  FSEL R27, R90, -INF , !P3 ;  /* 0xff8000005a1b7808 */ /* 0x020fe20005800000 */
[----:B------:R-:W1:Y:S01]  /*ace0*/  MUFU.TANH R17, R17 ;  /* 0x0000001100117308 */ /* 0x000e620000002400 */
[----:B------:R-:W-:Y:S02]  /*acf0*/  ISETP.GE.AND P3, PT, R29, R46, PT ;  /* 0x0000002e1d00720c */ /* 0x000fe40003f66270 */
[----:B------:R-:W-:Y:S02]  /*ad00*/  LOP3.LUT R20, R56, 0xd0, R36, 0xfe, !PT ;  /* 0x000000d038147812 */ /* 0x000fe400078efe24 */
[----:B------:R-:W-:-:S02]  /*ad10*/  FSEL R16, R78, -INF , !P5 ;  /* 0xff8000004e107808 */ /* 0x000fc40006800000 */
[-C--:B------:R-:W-:Y:S02]  /*ad20*/  ISETP.GE.AND P5, PT, R21, R47.reuse, PT ;  /* 0x0000002f1500720c */ /* 0x080fe40003fa6270 */
[----:B------:R-:W-:Y:S02]  /*ad30*/  FSEL R95, R95, -INF , !P3 ;  /* 0xff8000005f5f7808 */ /* 0x000fe40005800000 */
[----:B------:R-:W-:Y:S01]  /*ad40*/  FSEL R91, R91, -INF , !P4 ;  /* 0xff8000005b5b7808 */ /* 0x000fe20006000000 */
[----:B------:R-:W-:Y:S01]  /*ad50*/  FMUL.FTZ R4, R4, c[0x0][0x2ec] ;  /* 0x0000bb0004047a20 */ /* 0x000fe20000410000 */
[C---:B------:R-:W-:Y:S01]  /*ad60*/  ISETP.GE.AND P3, PT, R20.reuse, R47, PT ;  /* 0x0000002f1400720c */ /* 0x040fe20003f66270 */
[----:B------:R-:W-:Y:S01]  /*ad70*/  FMUL.FTZ R5, R5, c[0x0][0x2ec] ;  /* 0x0000bb0005057a20 */ /* 0x000fe20000410000 */
[-C--:B------:R-:W-:Y:S01]  /*ad80*/  ISETP.GE.AND P4, PT, R20, R46.reuse, PT ;  /* 0x0000002e1400720c */ /* 0x080fe20003f86270 */
[----:B------:R4:W5:Y:S01]  /*ad90*/  MUFU.TANH R49, R4 ;  /* 0x0000000400317308 */ /* 0x0009620000002400 */
[----:B------:R-:W-:Y:S01]  /*ada0*/  FSEL R20, R79, -INF , !P5 ;  /* 0xff8000004f147808 */ /* 0x000fe20006800000 */
[----:B------:R-:W-:Y:S01]  /*adb0*/  FMUL.FTZ R6, R6, c[0x0][0x2ec] ;  /* 0x0000bb0006067a20 */ /* 0x000fe20000410000 */
[----:B------:R-:W-:Y:S01]  /*adc0*/  ISETP.GE.AND P5, PT, R21, R46, PT ;  /* 0x0000002e1500720c */ /* 0x000fe20003fa6270 */
[----:B------:R-:W-:Y:S01]  /*add0*/  FMUL.FTZ R12, R12, c[0x0][0x2ec] ;  /* 0x0000bb000c0c7a20 */ /* 0x000fe20000410000 */
[----:B------:R-:W-:Y:S01]  /*ade0*/  IADD3 R21, R32, 0xc9, RZ ;  /* 0x000000c920157810 */ /* 0x000fe20007ffe0ff */
[----:B------:R-:W-:Y:S01]  /*adf0*/  FMUL.FTZ R14, R14, c[0x0][0x2ec] ;  /* 0x0000bb000e0e7a20 */ /* 0x000fe20000410000 */
[----:B------:R-:W-:Y:S01]  /*ae00*/  IADD3 R8, R32, 0xd1, RZ ;  /* 0x000000d120087810 */ /* 0x000fe20007ffe0ff */
[----:B------:R-:W1:Y:S01]  /*ae10*/  MUFU.TANH R5, R5 ;  /* 0x0000000500057308 */ /* 0x000e620000002400 */
[----:B------:R-:W-:-:S02]  /*ae20*/  FSEL R203, R203, -INF , !P2 ;  /* 0xff800000cbcb7808 */ /* 0x000fc40005000000 */
[----:B------:R-:W-:Y:S02]  /*ae30*/  FSEL R201, R201, -INF , !P3 ;  /* 0xff800000c9c97808 */ /* 0x000fe40005800000 */
[-C--:B------:R-:W-:Y:S02]  /*ae40*/  ISETP.GE.AND P2, PT, R21, R47.reuse, PT ;  /* 0x0000002f1500720c */ /* 0x080fe40003f46270 */
[----:B------:R-:W-:Y:S02]  /*ae50*/  ISETP.GE.AND P3, PT, R8, R47, PT ;  /* 0x0000002f0800720c */ /* 0x000fe40003f66270 */
[----:B------:R-:W-:Y:S02]  /*ae60*/  LOP3.LUT R29, R56, 0xd8, R36, 0xfe, !PT ;  /* 0x000000d8381d7812 */ /* 0x000fe400078efe24 */
[----:B------:R-:W-:Y:S02]  /*ae70*/  FSEL R44, R40, -INF , !P1 ;  /* 0xff800000282c7808 */ /* 0x000fe40004800000 */
[----:B------:R-:W-:-:S02]  /*ae80*/  FSEL R202, R202, -INF , !P2 ;  /* 0xff800000caca7808 */ /* 0x000fc40005000000 */
[----:B------:R-:W-:Y:S02]  /*ae90*/  FSEL R196, R196, -INF , !P3 ;  /* 0xff800000c4c47808 */ /* 0x000fe40005800000 */
[-C--:B------:R-:W-:Y:S02]  /*aea0*/  ISETP.GE.AND P1, PT, R29, R46.reuse, PT ;  /* 0x0000002e1d00720c */ /* 0x080fe40003f26270 */
[-C--:B------:R-:W-:Y:S02]  /*aeb0*/  ISETP.GE.AND P2, PT, R21, R46.reuse, PT ;  /* 0x0000002e1500720c */ /* 0x080fe40003f46270 */
[----:B------:R-:W-:Y:S02]  /*aec0*/  ISETP.GE.AND P3, PT, R8, R46, PT ;  /* 0x0000002e0800720c */ /* 0x000fe40003f66270 */
[C-C-:B------:R-:W-:Y:S02]  /*aed0*/  LOP3.LUT R9, R56.reuse, 0xe0, R36.reuse, 0xfe, !PT ;  /* 0x000000e038097812 */ /* 0x140fe400078efe24 */
[----:B----4-:R-:W-:-:S02]  /*aee0*/  LOP3.LUT R4, R56, 0xe8, R36, 0xfe, !PT ;  /* 0x000000e838047812 */ /* 0x010fc400078efe24 */
[----:B------:R-:W-:Y:S01]  /*aef0*/  FSEL R43, R33, -INF , !P2 ;  /* 0xff800000212b7808 */ /* 0x000fe20005000000 */
[----:B------:R-:W-:Y:S01]  /*af00*/  FMUL.FTZ R33, R7, c[0x0][0x2ec] ;  /* 0x0000bb0007217a20 */ /* 0x000fe20000410000 */
[----:B------:R-:W-:Y:S01]  /*af10*/  FSEL R41, R41, -INF , !P3 ;  /* 0xff80000029297808 */ /* 0x000fe20005800000 */
[----:B------:R-:W-:Y:S01]  /*af20*/  FMUL.FTZ R7, R15, c[0x0][0x2ec] ;  /* 0x0000bb000f077a20 */ /* 0x000fe20000410000 */
[----:B---3--:R-:W-:Y:S02]  /*af30*/  FSEL R40, R34, -INF , !P1 ;  /* 0xff80000022287808 */ /* 0x008fe40004800000 */
[-C--:B------:R-:W-:Y:S01]  /*af40*/  ISETP.GE.AND P2, PT, R9, R47.reuse, PT ;  /* 0x0000002f0900720c */ /* 0x080fe20003f46270 */
[----:B------:R-:W-:Y:S01]  /*af50*/  MUFU.TANH R34, R6 ;  /* 0x0000000600227308 */ /* 0x000fe20000002400 */
[C---:B------:R-:W-:Y:S02]  /*af60*/  ISETP.GE.AND P3, PT, R4.reuse, R47, PT ;  /* 0x0000002f0400720c */ /* 0x040fe40003f66270 */
[----:B------:R-:W-:-:S02]  /*af70*/  ISETP.GE.AND P1, PT, R4, R46, PT ;  /* 0x0000002e0400720c */ /* 0x000fc40003f26270 */
[----:B------:R-:W-:Y:S02]  /*af80*/  IADD3 R4, R32, 0xe1, RZ ;  /* 0x000000e120047810 */ /* 0x000fe40007ffe0ff */
[----:B------:R-:W-:Y:S01]  /*af90*/  FSEL R45, R80, -INF , !P5 ;  /* 0xff800000502d7808 */ /* 0x000fe20006800000 */
[----:B------:R-:W-:Y:S01]  /*afa0*/  MUFU.TANH R33, R33 ;  /* 0x0000002100217308 */ /* 0x000fe20000002400 */
[-C--:B------:R-:W-:Y:S02]  /*afb0*/  ISETP.GE.AND P5, PT, R29, R47.reuse, PT ;  /* 0x0000002f1d00720c */ /* 0x080fe40003fa6270 */
[----:B------:R-:W-:Y:S02]  /*afc0*/  FSEL R152, R152, -INF , !P2 ;  /* 0xff80000098987808 */ /* 0x000fe40005000000 */
[----:B------:R-:W-:Y:S01]  /*afd0*/  IADD3 R8, R32, 0xd9, RZ ;  /* 0x000000d920087810 */ /* 0x000fe20007ffe0ff */
[----:B------:R-:W-:Y:S01]  /*afe0*/  BAR.SYNC.DEFER_BLOCKING 0x0 ;  /* 0x0000000000007b1d */ /* 0x000fe20000010000 */
[----:B------:R-:W-:-:S02]  /*aff0*/  ISETP.GE.AND P2, PT, R4, R47, PT ;  /* 0x0000002f0400720c */ /* 0x000fc40003f46270 */
[----:B------:R-:W-:Y:S02]  /*b000*/  FSEL R190, R190, -INF , !P5 ;  /* 0xff800000bebe7808 */ /* 0x000fe40006800000 */
[----:B------:R-:W-:Y:S01]  /*b010*/  ISETP.GE.AND P5, PT, R8, R47, PT ;  /* 0x0000002f0800720c */ /* 0x000fe20003fa6270 */
[----:B------:R-:W-:Y:S01]  /*b020*/  MUFU.TANH R7, R7 ;  /* 0x0000000700077308 */ /* 0x000fe20000002400 */
[----:B--2---:R-:W-:Y:S02]  /*b030*/  FSEL R108, R108, -INF , !P2 ;  /* 0xff8000006c6c7808 */ /* 0x004fe40005000000 */
[----:B------:R-:W-:Y:S02]  /*b040*/  ISETP.GE.AND P2, PT, R4, R46, PT ;  /* 0x0000002e0400720c */ /* 0x000fe40003f46270 */
[----:B------:R-:W-:Y:S02]  /*b050*/  IADD3 R4, R32, 0xe9, RZ ;  /* 0x000000e920047810 */ /* 0x000fe40007ffe0ff */
[----:B------:R-:W-:-:S02]  /*b060*/  FSEL R42, R42, -INF , !P4 ;  /* 0xff8000002a2a7808 */ /* 0x000fc40006000000 */
[----:B------:R-:W-:Y:S02]  /*b070*/  FSEL R157, R157, -INF , !P5 ;  /* 0xff8000009d9d7808 */ /* 0x000fe40006800000 */
[-C--:B------:R-:W-:Y:S01]  /*b080*/  ISETP.GE.AND P4, PT, R9, R46.reuse, PT ;  /* 0x0000002e0900720c */ /* 0x080fe20003f86270 */
[----:B------:R-:W-:Y:S01]  /*b090*/  FMUL.FTZ R9, R13, c[0x0][0x2ec] ;  /* 0x0000bb000d097a20 */ /* 0x000fe20000410000 */
[----:B------:R-:W-:Y:S02]  /*b0a0*/  ISETP.GE.AND P5, PT, R8, R46, PT ;  /* 0x0000002e0800720c */ /* 0x000fe40003fa6270 */
[----:B------:R-:W-:Y:S01]  /*b0b0*/  FSEL R37, R37, -INF , !P2 ;  /* 0xff80000025257808 */ /* 0x000fe20005000000 */
[----:B------:R2:W3:Y:S01]  /*b0c0*/  MUFU.TANH R8, R12 ;  /* 0x0000000c00087308 */ /* 0x0004e20000002400 */
[----:B------:R-:W-:Y:S02]  /*b0d0*/  LOP3.LUT R10, R56, 0xf0, R36, 0xfe, !PT ;  /* 0x000000f0380a7812 */ /* 0x000fe400078efe24 */
[----:B------:R-:W-:-:S02]  /*b0e0*/  ISETP.GE.AND P2, PT, R4, R47, PT ;  /* 0x0000002f0400720c */ /* 0x000fc40003f46270 */
[----:B------:R-:W-:Y:S02]  /*b0f0*/  FSEL R39, R39, -INF , !P5 ;  /* 0xff80000027277808 */ /* 0x000fe40006800000 */
[----:B------:R-:W-:Y:S01]  /*b100*/  FSEL R38, R38, -INF , !P4 ;  /* 0xff80000026267808 */ /* 0x000fe20006000000 */
[----:B------:R-:W4:Y:S01]  /*b110*/  MUFU.TANH R9, R9 ;  /* 0x0000000900097308 */ /* 0x000f220000002400 */
[----:B------:R-:W-:Y:S02]  /*b120*/  LOP3.LUT R11, R56, 0xf8, R36, 0xfe, !PT ;  /* 0x000000f8380b7812 */ /* 0x000fe400078efe24 */
[C---:B------:R-:W-:Y:S02]  /*b130*/  ISETP.GE.AND P5, PT, R10.reuse, R47, PT ;  /* 0x0000002f0a00720c */ /* 0x040fe40003fa6270 */
[----:B------:R-:W-:Y:S02]  /*b140*/  ISETP.GE.AND P4, PT, R10, R46, PT ;  /* 0x0000002e0a00720c */ /* 0x000fe40003f86270 */
[----:B-1----:R-:W-:-:S02]  /*b150*/  FSEL R36, R17, -INF , !P1 ;  /* 0xff80000011247808 */ /* 0x002fc40004800000 */
[----:B------:R-:W-:Y:S02]  /*b160*/  FSEL R50, R50, -INF , !P2 ;  /* 0xff80000032327808 */ /* 0x000fe40005000000 */
[C---:B------:R-:W-:Y:S02]  /*b170*/  ISETP.GE.AND P1, PT, R32.reuse, R47, PT ;  /* 0x0000002f2000720c */ /* 0x040fe40003f26270 */
[C---:B------:R-:W-:Y:S02]  /*b180*/  ISETP.GE.AND P2, PT, R32.reuse, R46, PT ;  /* 0x0000002e2000720c */ /* 0x040fe40003f46270 */
[C---:B------:R-:W-:Y:S02]  /*b190*/  IADD3 R10, R32.reuse, 0xf9, RZ ;  /* 0x000000f9200a7810 */ /* 0x040fe40007ffe0ff */
[----:B--2---:R-:W-:Y:S02]  /*b1a0*/  IADD3 R12, R32, 0xf1, RZ ;  /* 0x000000f1200c7810 */ /* 0x004fe40007ffe0ff */
[----:B------:R-:W1:Y:S01]  /*b1b0*/  MUFU.TANH R32, R14 ;  /* 0x0000000e00207308 */ /* 0x000e620000002400 */
[----:B------:R-:W-:-:S02]  /*b1c0*/  FSEL R93, R93, -INF , !P3 ;  /* 0xff8000005d5d7808 */ /* 0x000fc40005800000 */
[----:B------:R-:W-:Y:S02]  /*b1d0*/  ISETP.GE.AND P3, PT, R4, R46, PT ;  /* 0x0000002e0400720c */ /* 0x000fe40003f66270 */
[----:B------:R-:W-:Y:S02]  /*b1e0*/  FSEL R6, R48, -INF , !P1 ;  /* 0xff80000030067808 */ /* 0x000fe40004800000 */
[----:B------:R-:W-:Y:S02]  /*b1f0*/  FSEL R35, R35, -INF , !P3 ;  /* 0xff80000023237808 */ /* 0x000fe40005800000 */
[-C--:B------:R-:W-:Y:S02]  /*b200*/  ISETP.GE.AND P3, PT, R11, R47.reuse, PT ;  /* 0x0000002f0b00720c */ /* 0x080fe40003f66270 */
[----:B------:R-:W-:Y:S02]  /*b210*/  ISETP.GE.AND P1, PT, R12, R47, PT ;  /* 0x0000002f0c00720c */ /* 0x000fe40003f26270 */
[----:B-----5:R-:W-:-:S02]  /*b220*/  FSEL R49, R49, -INF , !P5 ;  /* 0xff80000031317808 */ /* 0x020fc40006800000 */
[----:B------:R-:W-:Y:S02]  /*b230*/  ISETP.GE.AND P5, PT, R10, R47, PT ;  /* 0x0000002f0a00720c */ /* 0x000fe40003fa6270 */
[----:B------:R-:W-:Y:S02]  /*b240*/  FSEL R4, R3, -INF , !P2 ;  /* 0xff80000003047808 */ /* 0x000fe40005000000 */
[----:B------:R-:W-:Y:S02]  /*b250*/  FSEL R48, R5, -INF , !P1 ;  /* 0xff80000005307808 */ /* 0x000fe40004800000 */
[----:B---3--:R-:W-:Y:S02]  /*b260*/  FSEL R47, R8, -INF , !P3 ;  /* 0xff800000082f7808 */ /* 0x008fe40005800000 */
[-C--:B------:R-:W-:Y:S02]  /*b270*/  ISETP.GE.AND P2, PT, R11, R46.reuse, PT ;  /* 0x0000002e0b00720c */ /* 0x080fe40003f46270 */
[----:B------:R-:W-:-:S02]  /*b280*/  ISETP.GE.AND P1, PT, R10, R46, PT ;  /* 0x0000002e0a00720c */ /* 0x000fc40003f26270 */
[----:B------:R-:W-:Y:S02]  /*b290*/  ISETP.GE.AND P3, PT, R12, R46, PT ;  /* 0x0000002e0c00720c */ /* 0x000fe40003f66270 */
[----:B----4-:R-:W-:Y:S02]  /*b2a0*/  FSEL R46, R9, -INF , !P5 ;  /* 0xff800000092e7808 */ /* 0x010fe40006800000 */
[----:B------:R-:W-:Y:S02]  /*b2b0*/  FSEL R34, R34, -INF , !P4 ;  /* 0xff80000022227808 */ /* 0x000fe40006000000 */
[----:B------:R-:W-:Y:S02]  /*b2c0*/  FSEL R33, R33, -INF , !P3 ;  /* 0xff80000021217808 */ /* 0x000fe40005800000 */
[----:B-1----:R-:W-:Y:S02]  /*b2d0*/  FSEL R32, R32, -INF , !P2 ;  /* 0xff80000020207808 */ /* 0x002fe40005000000 */
        /* <DEDUP_REMOVED lines=32> */
[----:B------:R-:W-:Y:S02]  /*b4e0*/  ISETP.NE.AND P1, PT, RZ, c[0x0][0x2d0], PT ;  /* 0x0000b400ff007a0c */ /* 0x000fe40003f25270 */
[----:B------:R-:W-:-:S07]  /*b4f0*/  LOP3.LUT R8, RZ, c[0x0][0x2d0], RZ, 0x33, !PT ;  /* 0x0000b400ff087a12 */ /* 0x000fce00078e33ff */
        /* <DEDUP_REMOVED lines=27> */
.L_x_1584:
[----:B------:R-:W-:-:S04]  /*b6b0*/  LEA R5, -R51, RZ, 0x8 ;  /* 0x000000ff33057211 */ /* 0x000fc800078e41ff */
[----:B------:R-:W-:Y:S02]  /*b6c0*/  SHF.R.S32.HI R7, RZ, 0x1f, R5 ;  /* 0x0000001fff077819 */ /* 0x000fe40000011405 */
.L_x_1585:
[----:B------:R-:W-:Y:S01]  /*b6d0*/  IADD3 R54, P0, R54, R5, RZ ;  /* 0x0000000536367210 */ /* 0x000fe20007f1e0ff */
[C---:B------:R-:W-:Y:S01]  /*b6e0*/  IMAD.SHL.U32 R5, R51.reuse, 0x40, RZ ;  /* 0x0000004033057824 */ /* 0x040fe200078e00ff */
[----:B------:R-:W-:Y:S02]  /*b6f0*/  SHF.L.U64.HI R51, R51, R55, c[0x0][0x19c] ;  /* 0x0000670033337619 */ /* 0x000fe40000010237 */
[----:B------:R-:W-:Y:S01]  /*b700*/  LEA R180, P1, R54, c[0x0][0x168], 0x1 ;  /* 0x00005a0036b47a11 */ /* 0x000fe200078208ff */
[----:B------:R-:W-:-:S03]  /*b710*/  IMAD.X R7, R53, 0x1, R7, P0 ;  /* 0x0000000135077824 */ /* 0x000fc600000e0607 */
[-C--:B------:R-:W-:Y:S01]  /*b720*/  IADD3 R8, P0, R180, R5.reuse, RZ ;  /* 0x00000005b4087210 */ /* 0x080fe20007f1e0ff */
[----:B------:R-:W-:Y:S01]  /*b730*/  IMAD.MOV.U32 R10, RZ, RZ, R180 ;  /* 0x000000ffff0a7224 */ /* 0x000fe200078e00b4 */
[----:B------:R-:W-:Y:S02]  /*b740*/  LEA.HI.X R181, R54, c[0x0][0x16c], R7, 0x1, P1 ;  /* 0x00005b0036b57a11 */ /* 0x000fe400008f0c07 */
[----:B------:R-:W-:-:S03]  /*b750*/  IADD3 R18, P1, R8, R5, RZ ;  /* 0x0000000508127210 */ /* 0x000fc60007f3e0ff */
[----:B------:R-:W-:Y:S01]  /*b760*/  IMAD.X R9, R181, 0x1, R51, P0 ;  /* 0x00000001b5097824 */ /* 0x000fe200000e0633 */
[-C--:B------:R-:W-:Y:S01]  /*b770*/  IADD3 R14, P0, R18, R5.reuse, RZ ;  /* 0x00000005120e7210 */ /* 0x080fe20007f1e0ff */
[----:B------:R-:W-:Y:S02]  /*b780*/  IMAD.MOV.U32 R11, RZ, RZ, R181 ;  /* 0x000000ffff0b7224 */ /* 0x000fe400078e00b5 */
[--C-:B------:R-:W-:Y:S01]  /*b790*/  IMAD.X R19, R9, 0x1, R51.reuse, P1 ;  /* 0x0000000109137824 */ /* 0x100fe200008e0633 */
[----:B------:R-:W-:Y:S02]  /*b7a0*/  IADD3 R12, P1, R14, R5, RZ ;  /* 0x000000050e0c7210 */ /* 0x000fe40007f3e0ff */
[----:B------:R-:W-:Y:S01]  /*b7b0*/  @!PT LDS RZ, [RZ] ;  /* 0x00000000fffff984 */ /* 0x000fe20000000800 */
[----:B------:R-:W-:Y:S01]  /*b7c0*/  @!PT LDS RZ, [RZ] ;  /* 0x00000000fffff984 */ /* 0x000fe20000000800 */
[----:B------:R-:W-:Y:S01]  /*b7d0*/  @!PT LDS RZ, [RZ] ;  /* 0x00000000fffff984 */ /* 0x000fe20000000800 */
[----:B------:R1:W-:Y:S01]  /*b7e0*/  LDGSTS.E.BYPASS.LTC128B.128 [R174+0x1000], [R10.64] ;  /* 0x010000000aae7fae */ /* 0x0003e2000b901d4c */
[----:B------:R-:W-:-:S03]  /*b7f0*/  IMAD.X R15, R19, 0x1, R51, P0 ;  /* 0x00000001130f7824 */ /* 0x000fc600000e0633 */
[----:B------:R2:W-:Y:S01]  /*b800*/  LDGSTS.E.BYPASS.LTC128B.128 [R174+0x1800], [R8.64] ;  /* 0x0180000008ae7fae */ /* 0x0005e2000b901d4c */
[----:B------:R-:W-:-:S03]  /*b810*/  IMAD.X R13, R15, 0x1, R51, P1 ;  /* 0x000000010f0d7824 */ /* 0x000fc600008e0633 */
[----:B------:R3:W-:Y:S04]  /*b820*/  LDGSTS.E.BYPASS.LTC128B.128 [R174+0x2000], [R18.64] ;  /* 0x0200000012ae7fae */ /* 0x0007e8000b901d4c */
        /* <DEDUP_REMOVED lines=9> */
[----:B------:R4:W-:Y:S04]  /*b8c0*/  LDGSTS.E.BYPASS.LTC128B.128 [R174+0x4000], [R8.64] ;  /* 0x0400000008ae7fae */ /* 0x0009e8000b901d4c */
[----:B------:R4:W-:Y:S04]  /*b8d0*/  LDGSTS.E.BYPASS.LTC128B.128 [R174+0x4800], [R18.64] ;  /* 0x0480000012ae7fae */ /* 0x0009e8000b901d4c */
[----:B------:R-:W0:Y:S02]  /*b8e0*/  LDGDEPBAR ;  /* 0x00000000000079af */ /* 0x000e240000000000 */
.L_x_1583:
        /* <DEDUP_REMOVED lines=82> */
[----:B----4-:R-:W-:Y:S01]  /*be10*/  LDSM.16.MT88.4 R16, [R151+0x5000] ;  /* 0x005000009710783b */ /* 0x010fe20000004200 */
        /* <DEDUP_REMOVED lines=29> */
[----:B------:R-:W-:Y:S01]  /*bff0*/  LDSM.16.MT88.4 R24, [R150+0x5400] ;  /* 0x005400009618783b */ /* 0x000fe20000004200 */
[----:B------:R-:W-:-:S02]  /*c000*/  FFMA.FTZ R55, R28, c[0x0][0x23c], -R87 ;  /* 0x00008f001c377a23 */ /* 0x000fc40000010857 */
        /* <DEDUP_REMOVED lines=128> */
[--C-:B------:R-:W-:Y:S01]  /*c810*/  FFMA.FTZ R114, R4, c[0x0][0x23c], -R51.reuse ;  /* 0x00008f0004727a23 */ /* 0x100fe20000010833 */
[----:B------:R-:W-:Y:S01]  /*c820*/  FSEL R4, R89, RZ, P1 ;  /* 0x000000ff59047208 */ /* 0x000fe20000800000 */
[--C-:B------:R-:W-:Y:S01]  /*c830*/  FFMA.FTZ R111, R109, c[0x0][0x23c], -R51.reuse ;  /* 0x00008f006d6f7a23 */ /* 0x100fe20000010833 */
[----:B------:R-:W-:Y:S01]  /*c840*/  MUFU.EX2 R62, R62 ;  /* 0x0000003e003e7308 */ /* 0x000fe20000000800 */
[--C-:B------:R-:W-:Y:S02]  /*c850*/  FFMA.FTZ R109, R106, c[0x0][0x23c], -R51.reuse ;  /* 0x00008f006a6d7a23 */ /* 0x100fe40000010833 */
[----:B------:R-:W-:Y:S01]  /*c860*/  FADD.FTZ R2, R2, -R4 ;  /* 0x8000000402027221 */ /* 0x000fe20000010000 */
[----:B------:R-:W-:Y:S01]  /*c870*/  FSEL R4, R88, RZ, P0 ;  /* 0x000000ff58047208 */ /* 0x000fe20000000000 */
[----:B------:R-:W-:Y:S02]  /*c880*/  FFMA.FTZ R106, R118, c[0x0][0x23c], -R51 ;  /* 0x00008f00766a7a23 */ /* 0x000fe40000010833 */
[----:B------:R-:W-:Y:S01]  /*c890*/  FMUL.FTZ R2, R2, c[0x0][0x23c] ;  /* 0x00008f0002027a20 */ /* 0x000fe20000410000 */
[----:B------:R-:W-:Y:S01]  /*c8a0*/  MUFU.EX2 R114, R114 ;  /* 0x0000007200727308 */ /* 0x000fe20000000800 */
[----:B------:R-:W-:-:S02]  /*c8b0*/  FADD.FTZ R4, R0, -R4 ;  /* 0x8000000400047221 */ /* 0x000fc40000010000 */
[----:B------:R-:W-:Y:S02]  /*c8c0*/  FFMA.FTZ R0, R20, c[0x0][0x23c], -R87 ;  /* 0x00008f0014007a23 */ /* 0x000fe40000010857 */
[----:B------:R-:W-:Y:S01]  /*c8d0*/  FMUL.FTZ R4, R4, c[0x0][0x23c] ;  /* 0x00008f0004047a20 */ /* 0x000fe20000410000 */
[----:B------:R-:W-:Y:S01]  /*c8e0*/  LDSM.16.MT88.4 R20, [R151+0x5400] ;  /* 0x005400009714783b */ /* 0x000fe20000004200 */
[--C-:B------:R-:W-:Y:S01]  /*c8f0*/  FFMA.FTZ R107, R107, c[0x0][0x23c], -R51.reuse ;  /* 0x00008f006b6b7a23 */ /* 0x100fe20000010833 */
[----:B------:R-:W1:Y:S01]  /*c900*/  MUFU.EX2 R111, R111 ;  /* 0x0000006f006f7308 */ /* 0x000e620000000800 */
[--C-:B------:R-:W-:Y:S02]  /*c910*/  FFMA.FTZ R117, R117, c[0x0][0x23c], -R51.reuse ;  /* 0x00008f0075757a23 */ /* 0x100fe40000010833 */
[--C-:B------:R-:W-:Y:S02]  /*c920*/  FFMA.FTZ R120, R120, c[0x0][0x23c], -R51.reuse ;  /* 0x00008f0078787a23 */ /* 0x100fe40000010833 */
[----:B------:R-:W-:-:S02]  /*c930*/  FFMA.FTZ R128, R128, c[0x0][0x23c], -R51 ;  /* 0x00008f0080807a23 */ /* 0x000fc40000010833 */
[--C-:B------:R-:W-:Y:S01]  /*c940*/  FFMA.FTZ R125, R125, c[0x0][0x23c], -R51.reuse ;  /* 0x00008f007d7d7a23 */ /* 0x100fe20000010833 */
[----:B------:R2:W3:Y:S01]  /*c950*/  MUFU.EX2 R118, R4 ;  /* 0x0000000400767308 */ /* 0x0004e20000000800 */
[--C-:B------:R-:W-:Y:S02]  /*c960*/  FFMA.FTZ R158, R158, c[0x0][0x23c], -R51.reuse ;  /* 0x00008f009e9e7a23 */ /* 0x100fe40000010833 */
[--C-:B------:R-:W-:Y:S02]  /*c970*/  FFMA.FTZ R183, R183, c[0x0][0x23c], -R51.reuse ;  /* 0x00008f00b7b77a23 */ /* 0x100fe40000010833 */
[--C-:B------:R-:W-:Y:S02]  /*c980*/  FFMA.FTZ R162, R162, c[0x0][0x23c], -R51.reuse ;  /* 0x00008f00a2a27a23 */ /* 0x100fe40000010833 */
[--C-:B------:R-:W-:Y:S01]  /*c990*/  FFMA.FTZ R163, R163, c[0x0][0x23c], -R51.reuse ;  /* 0x00008f00a3a37a23 */ /* 0x100fe20000010833 */
[----:B------:R-:W-:Y:S01]  /*c9a0*/  MUFU.EX2 R109, R109 ;  /* 0x0000006d006d7308 */ /* 0x000fe20000000800 */
[----:B-1----:R-:W-:Y:S01]  /*c9b0*/  F2FP.BF16.PACK_AB R9, R111, R114 ;  /* 0x000000726f09723e */ /* 0x002fe200000010ff */
[----:B------:R-:W-:-:S02]  /*c9c0*/  FFMA.FTZ R189, R189, c[0x0][0x23c], -R51 ;  /* 0x00008f00bdbd7a23 */ /* 0x000fc40000010833 */
[--C-:B------:R-:W-:Y:S02]  /*c9d0*/  FFMA.FTZ R186, R186, c[0x0][0x23c], -R51.reuse ;  /* 0x00008f00baba7a23 */ /* 0x100fe40000010833 */
[----:B------:R-:W-:Y:S01]  /*c9e0*/  FFMA.FTZ R171, R171, c[0x0][0x23c], -R51 ;  /* 0x00008f00abab7a23 */ /* 0x000fe20000010833 */
[----:B--2---:R-:W1:Y:S01]  /*c9f0*/  LDSM.16.MT88.4 R4, [R150+0x5000] ;  /* 0x005000009604783b */ /* 0x004e620000004200 */
[----:B------:R-:W2:Y:S01]  /*ca00*/  MUFU.EX2 R106, R106 ;  /* 0x0000006a006a7308 */ /* 0x000ea20000000800 */
[-C--:B---3--:R-:W-:Y:S02]  /*ca10*/  FMUL.FTZ R14, R146, R118.reuse ;  /* 0x00000076920e7220 */ /* 0x088fe40000410000 */
[-C--:B------:R-:W-:Y:S02]  /*ca20*/  FMUL.FTZ R15, R147, R118.reuse ;  /* 0x00000076930f7220 */ /* 0x080fe40000410000 */
[-C--:B------:R-:W-:Y:S02]  /*ca30*/  FMUL.FTZ R142, R142, R118.reuse ;  /* 0x000000768e8e7220 */ /* 0x080fe40000410000 */
[-C--:B------:R-:W-:Y:S01]  /*ca40*/  FMUL.FTZ R143, R143, R118.reuse ;  /* 0x000000768f8f7220 */ /* 0x080fe20000410000 */
[----:B------:R-:W3:Y:S01]  /*ca50*/  MUFU.EX2 R119, R2 ;  /* 0x0000000200777308 */ /* 0x000ee20000000800 */
[----:B------:R-:W-:-:S02]  /*ca60*/  FMUL.FTZ R138, R138, R118 ;  /* 0x000000768a8a7220 */ /* 0x000fc40000410000 */
[-C--:B------:R-:W-:Y:S02]  /*ca70*/  FMUL.FTZ R139, R139, R118.reuse ;  /* 0x000000768b8b7220 */ /* 0x080fe40000410000 */
[-C--:B------:R-:W-:Y:S02]  /*ca80*/  FMUL.FTZ R134, R134, R118.reuse ;  /* 0x0000007686867220 */ /* 0x080fe40000410000 */
[----:B------:R-:W-:Y:S01]  /*ca90*/  FMUL.FTZ R135, R135, R118 ;  /* 0x0000007687877220 */ /* 0x000fe20000410000 */
[----:B--2---:R-:W-:Y:S01]  /*caa0*/  F2FP.BF16.PACK_AB R11, R106, R109 ;  /* 0x0000006d6a0b723e */ /* 0x004fe200000010ff */
[----:B------:R-:W-:Y:S01]  /*cab0*/  MUFU.EX2 R107, R107 ;  /* 0x0000006b006b7308 */ /* 0x000fe20000000800 */
[--C-:B------:R-:W-:Y:S02]  /*cac0*/  FFMA.FTZ R146, R191, c[0x0][0x23c], -R51.reuse ;  /* 0x00008f00bf927a23 */ /* 0x100fe40000010833 */
[--C-:B------:R-:W-:Y:S02]  /*cad0*/  FFMA.FTZ R147, R159, c[0x0][0x23c], -R51.reuse ;  /* 0x00008f009f937a23 */ /* 0x100fe40000010833 */
[----:B------:R-:W-:-:S02]  /*cae0*/  FFMA.FTZ R161, R161, c[0x0][0x23c], -R51 ;  /* 0x00008f00a1a17a23 */ /* 0x000fc40000010833 */
[-C--:B---3--:R-:W-:Y:S01]  /*caf0*/  FMUL.FTZ R12, R144, R119.reuse ;  /* 0x00000077900c7220 */ /* 0x088fe20000410000 */
[----:B------:R-:W-:Y:S01]  /*cb00*/  MUFU.EX2 R117, R117 ;  /* 0x0000007500757308 */ /* 0x000fe20000000800 */
[-C--:B------:R-:W-:Y:S02]  /*cb10*/  FMUL.FTZ R13, R145, R119.reuse ;  /* 0x00000077910d7220 */ /* 0x080fe40000410000 */
[-C--:B------:R-:W-:Y:S02]  /*cb20*/  FMUL.FTZ R140, R140, R119.reuse ;  /* 0x000000778c8c7220 */ /* 0x080fe40000410000 */
[-C--:B------:R-:W-:Y:S02]  /*cb30*/  FMUL.FTZ R141, R141, R119.reuse ;  /* 0x000000778d8d7220 */ /* 0x080fe40000410000 */
[----:B------:R-:W-:Y:S01]  /*cb40*/  FFMA.FTZ R2, R129, c[0x0][0x23c], -R51 ;  /* 0x00008f0081027a23 */ /* 0x000fe20000010833 */
[----:B------:R-:W-:Y:S01]  /*cb50*/  HMMA.16816.F32.BF16 R12, R8, R16, R12 ;  /* 0x00000010080c723c */ /* 0x000fe2000004180c */
[----:B------:R-:W2:Y:S01]  /*cb60*/  MUFU.EX2 R120, R120 ;  /* 0x0000007800787308 */ /* 0x000ea20000000800 */
[----:B------:R-:W-:-:S02]  /*cb70*/  FMUL.FTZ R136, R136, R119 ;  /* 0x0000007788887220 */ /* 0x000fc40000410000 */
[-C--:B------:R-:W-:Y:S02]  /*cb80*/  FMUL.FTZ R137, R137, R119.reuse ;  /* 0x0000007789897220 */ /* 0x080fe40000410000 */
[-C--:B------:R-:W-:Y:S02]  /*cb90*/  FMUL.FTZ R132, R132, R119.reuse ;  /* 0x0000007784847220 */ /* 0x080fe40000410000 */
[----:B------:R-:W-:Y:S01]  /*cba0*/  HMMA.16816.F32.BF16 R16, R8, R18, R140 ;  /* 0x000000120810723c */ /* 0x000fe2000004188c */
[----:B------:R-:W3:Y:S01]  /*cbb0*/  MUFU.EX2 R2, R2 ;  /* 0x0000000200027308 */ /* 0x000ee20000000800 */
[----:B------:R-:W-:Y:S02]  /*cbc0*/  FMUL.FTZ R133, R133, R119 ;  /* 0x0000007785857220 */ /* 0x000fe40000410000 */
[--C-:B------:R-:W-:Y:S02]  /*cbd0*/  FFMA.FTZ R129, R127, c[0x0][0x23c], -R51.reuse ;  /* 0x00008f007f817a23 */ /* 0x100fe40000010833 */
[----:B------:R-:W-:-:S02]  /*cbe0*/  FFMA.FTZ R127, R121, c[0x0][0x23c], -R51 ;  /* 0x00008f00797f7a23 */ /* 0x000fc40000010833 */
[C---:B-1----:R-:W-:Y:S01]  /*cbf0*/  HMMA.16816.F32.BF16 R136, R8.reuse, R4, R136 ;  /* 0x000000040888723c */ /* 0x042fe20000041888 */
[----:B--2---:R-:W-:Y:S01]  /*cc00*/  F2FP.BF16.PACK_AB R31, R120, R117 ;  /* 0x00000075781f723e */ /* 0x004fe200000010ff */
[----:B------:R-:W-:Y:S01]  /*cc10*/  MUFU.EX2 R128, R128 ;  /* 0x0000008000807308 */ /* 0x000fe20000000800 */
[--C-:B------:R-:W-:Y:S02]  /*cc20*/  FFMA.FTZ R141, R197, c[0x0][0x23c], -R51.reuse ;  /* 0x00008f00c58d7a23 */ /* 0x100fe40000010833 */
[--C-:B------:R-:W-:Y:S02]  /*cc30*/  FFMA.FTZ R140, R195, c[0x0][0x23c], -R51.reuse ;  /* 0x00008f00c38c7a23 */ /* 0x100fe40000010833 */
[--C-:B------:R-:W-:Y:S01]  /*cc40*/  FFMA.FTZ R142, R194, c[0x0][0x23c], -R51.reuse ;  /* 0x00008f00c28e7a23 */ /* 0x100fe20000010833 */
[----:B------:R-:W-:Y:S01]  /*cc50*/  HMMA.16816.F32.BF16 R8, R8, R6, R132 ;  /* 0x000000060808723c */ /* 0x000fe20000041884 */
[----:B---3--:R-:W-:Y:S01]  /*cc60*/  F2FP.BF16.PACK_AB R29, R107, R2 ;  /* 0x000000026b1d723e */ /* 0x008fe200000010ff */
[----:B------:R-:W1:Y:S01]  /*cc70*/  LDSM.16.MT88.4 R4, [R151+0x5800] ;  /* 0x005800009704783b */ /* 0x000e620000004200 */
[----:B------:R-:W2:Y:S01]  /*cc80*/  MUFU.EX2 R125, R125 ;  /* 0x0000007d007d7308 */ /* 0x000ea20000000800 */
[----:B------:R-:W-:-:S02]  /*cc90*/  FFMA.FTZ R144, R193, c[0x0][0x23c], -R51 ;  /* 0x00008f00c1907a23 */ /* 0x000fc40000010833 */
[--C-:B------:R-:W-:Y:S02]  /*cca0*/  FFMA.FTZ R145, R192, c[0x0][0x23c], -R51.reuse ;  /* 0x00008f00c0917a23 */ /* 0x100fe40000010833 */
[C---:B------:R-:W-:Y:S01]  /*ccb0*/  HMMA.16816.F32.BF16 R12, R28.reuse, R20, R12 ;  /* 0x000000141c0c723c */ /* 0x040fe2000004180c */
[--C-:B------:R-:W-:Y:S02]  /*ccc0*/  FFMA.FTZ R135, R200, c[0x0][0x23c], -R51.reuse ;  /* 0x00008f00c8877a23 */ /* 0x100fe40000010833 */
[----:B------:R-:W-:Y:S01]  /*ccd0*/  MUFU.EX2 R129, R129 ;  /* 0x0000008100817308 */ /* 0x000fe20000000800 */
[--C-:B------:R-:W-:Y:S02]  /*cce0*/  FFMA.FTZ R132, R199, c[0x0][0x23c], -R51.reuse ;  /* 0x00008f00c7847a23 */ /* 0x100fe40000010833 */
[--C-:B------:R-:W-:Y:S02]  /*ccf0*/  FFMA.FTZ R133, R198, c[0x0][0x23c], -R51.reuse ;  /* 0x00008f00c6857a23 */ /* 0x100fe40000010833 */
[----:B------:R-:W-:Y:S01]  /*cd00*/  HMMA.16816.F32.BF16 R16, R28, R22, R16 ;  /* 0x000000161c10723c */ /* 0x000fe20000041810 */
[----:B------:R-:W3:Y:S01]  /*cd10*/  LDSM.16.MT88.4 R20, [R150+0x5800] ;  /* 0x005800009614783b */ /* 0x000ee20000004200 */
[--C-:B------:R-:W-:Y:S01]  /*cd20*/  FFMA.FTZ R134, R131, c[0x0][0x23c], -R51.reuse ;  /* 0x00008f0083867a23 */ /* 0x100fe20000010833 */
[----:B------:R-:W4:Y:S01]  /*cd30*/  MUFU.EX2 R127, R127 ;  /* 0x0000007f007f7308 */ /* 0x000f220000000800 */
[----:B------:R-:W-:-:S02]  /*cd40*/  FFMA.FTZ R160, R160, c[0x0][0x23c], -R51 ;  /* 0x00008f00a0a07a23 */ /* 0x000fc40000010833 */
[----:B------:R-:W-:Y:S02]  /*cd50*/  FFMA.FTZ R116, R188, R119, R116 ;  /* 0x00000077bc747223 */ /* 0x000fe40000010074 */
[C---:B------:R-:W-:Y:S01]  /*cd60*/  HMMA.16816.F32.BF16 R136, R28.reuse, R24, R136 ;  /* 0x000000181c88723c */ /* 0x040fe20000041888 */
[----:B------:R-:W-:Y:S02]  /*cd70*/  FFMA.FTZ R114, R187, R118, R114 ;  /* 0x00000076bb727223 */ /* 0x000fe40000010072 */
[----:B------:R-:W-:Y:S01]  /*cd80*/  MUFU.EX2 R135, R135 ;  /* 0x0000008700877308 */ /* 0x000fe20000000800 */
[----:B------:R-:W-:Y:S02]  /*cd90*/  FADD.FTZ R115, R115, R116 ;  /* 0x0000007473737221 */ /* 0x000fe40000010000 */
[----:B------:R-:W-:Y:S02]  /*cda0*/  FADD.FTZ R114, R111, R114 ;  /* 0x000000726f727221 */ /* 0x000fe40000010000 */
[----:B------:R-:W-:Y:S01]  /*cdb0*/  HMMA.16816.F32.BF16 R24, R28, R26, R8 ;  /* 0x0000001a1c18723c */ /* 0x000fe20000041808 */
[----:B------:R-:W5:Y:S01]  /*cdc0*/  LDSM.16.MT88.4 R8, [R151+0x5c00] ;  /* 0x005c00009708783b */ /* 0x000f620000004200 */
[--C-:B------:R-:W-:Y:S01]  /*cdd0*/  FFMA.FTZ R156, R156, c[0x0][0x23c], -R51.reuse ;  /* 0x00008f009c9c7a23 */ /* 0x100fe20000010833 */
[----:B------:R-:W1:Y:S01]  /*cde0*/  MUFU.EX2 R132, R132 ;  /* 0x0000008400847308 */ /* 0x000e620000000800 */
[----:B------:R-:W-:-:S02]  /*cdf0*/  FFMA.FTZ R155, R155, c[0x0][0x23c], -R51 ;  /* 0x00008f009b9b7a23 */ /* 0x000fc40000010833 */
[--C-:B------:R-:W-:Y:S01]  /*ce00*/  FFMA.FTZ R154, R154, c[0x0][0x23c], -R51.reuse ;  /* 0x00008f009a9a7a23 */ /* 0x100fe20000010833 */
[----:B------:R-:W-:Y:S01]  /*ce10*/  F2FP.BF16.PACK_AB R28, R97, R99 ;  /* 0x00000063611c723e */ /* 0x000fe200000010ff */
[----:B------:R-:W-:Y:S01]  /*ce20*/  FFMA.FTZ R153, R153, c[0x0][0x23c], -R51 ;  /* 0x00008f0099997a23 */ /* 0x000fe20000010833 */
[----:B--2---:R-:W-:Y:S01]  /*ce30*/  F2FP.BF16.PACK_AB R29, R125, R128 ;  /* 0x000000807d1d723e */ /* 0x004fe200000010ff */
[----:B------:R-:W-:Y:S01]  /*ce40*/  FADD.FTZ R115, R112, R115 ;  /* 0x0000007370737221 */ /* 0x000fe20000010000 */
[----:B------:R-:W-:Y:S01]  /*ce50*/  F2FP.BF16.PACK_AB R30, R94, R96 ;  /* 0x000000605e1e723e */ /* 0x000fe200000010ff */
[----:B------:R-:W-:Y:S01]  /*ce60*/  MUFU.EX2 R133, R133 ;  /* 0x0000008500857308 */ /* 0x000fe20000000800 */
[----:B----4-:R-:W-:Y:S01]  /*ce70*/  F2FP.BF16.PACK_AB R31, R127, R129 ;  /* 0x000000817f1f723e */ /* 0x010fe200000010ff */
[----:B------:R-:W-:Y:S02]  /*ce80*/  FADD.FTZ R109, R109, R114 ;  /* 0x000000726d6d7221 */ /* 0x000fe40000010000 */
[----:B------:R-:W-:-:S02]  /*ce90*/  FADD.FTZ R110, R110, R115 ;  /* 0x000000736e6e7221 */ /* 0x000fc40000010000 */
[----:B------:R-:W-:Y:S02]  /*cea0*/  FADD.FTZ R109, R106, R109 ;  /* 0x0000006d6a6d7221 */ /* 0x000fe40000010000 */
[C---:B-1----:R-:W-:Y:S01]  /*ceb0*/  HMMA.16816.F32.BF16 R12, R28.reuse, R4, R12 ;  /* 0x000000041c0c723c */ /* 0x042fe2000004180c */
[----:B------:R-:W1:Y:S01]  /*cec0*/  MUFU.EX2 R134, R134 ;  /* 0x0000008600867308 */ /* 0x000e620000000800 */
[----:B------:R-:W-:Y:S02]  /*ced0*/  FADD.FTZ R110, R105, R110 ;  /* 0x0000006e696e7221 */ /* 0x000fe40000010000 */
[----:B------:R-:W-:Y:S02]  /*cee0*/  FADD.FTZ R2, R2, R109 ;  /* 0x0000006d02027221 */ /* 0x000fe40000010000 */
[----:B------:R-:W-:Y:S02]  /*cef0*/  FADD.FTZ R104, R104, R110 ;  /* 0x0000006e68687221 */ /* 0x000fe40000010000 */
[----:B------:R-:W-:Y:S01]  /*cf00*/  HMMA.16816.F32.BF16 R16, R28, R6, R16 ;  /* 0x000000061c10723c */ /* 0x000fe20000041810 */
[----:B------:R-:W2:Y:S01]  /*cf10*/  LDSM.16.MT88.4 R4, [R150+0x5c00] ;  /* 0x005c00009604783b */ /* 0x000ea20000004200 */
[----:B------:R-:W-:Y:S01]  /*cf20*/  MUFU.EX2 R141, R141 ;  /* 0x0000008d008d7308 */ /* 0x000fe20000000800 */
[----:B------:R-:W-:-:S02]  /*cf30*/  FADD.FTZ R2, R107, R2 ;  /* 0x000000026b027221 */ /* 0x000fc40000010000 */
[----:B------:R-:W-:Y:S02]  /*cf40*/  FADD.FTZ R104, R102, R104 ;  /* 0x0000006866687221 */ /* 0x000fe40000010000 */
[----:B------:R-:W-:Y:S01]  /*cf50*/  FADD.FTZ R117, R117, R2 ;  /* 0x0000000275757221 */ /* 0x000fe20000010000 */
[C---:B---3--:R-:W-:Y:S01]  /*cf60*/  HMMA.16816.F32.BF16 R136, R28.reuse, R20, R136 ;  /* 0x000000141c88723c */ /* 0x048fe20000041888 */
[----:B------:R-:W-:Y:S01]  /*cf70*/  FADD.FTZ R104, R100, R104 ;  /* 0x0000006864687221 */ /* 0x000fe20000010000 */
[----:B------:R-:W3:Y:S01]  /*cf80*/  MUFU.EX2 R140, R140 ;  /* 0x0000008c008c7308 */ /* 0x000ee20000000800 */
[----:B------:R-:W-:Y:S02]  /*cf90*/  FADD.FTZ R117, R120, R117 ;  /* 0x0000007578757221 */ /* 0x000fe40000010000 */
[----:B------:R-:W-:Y:S02]  /*cfa0*/  FADD.FTZ R99, R99, R104 ;  /* 0x0000006863637221 */ /* 0x000fe40000010000 */
[----:B------:R-:W-:Y:S01]  /*cfb0*/  FADD.FTZ R128, R128, R117 ;  /* 0x0000007580807221 */ /* 0x000fe20000010000 */
[----:B------:R-:W-:Y:S01]  /*cfc0*/  HMMA.16816.F32.BF16 R24, R28, R22, R24 ;  /* 0x000000161c18723c */ /* 0x000fe20000041818 */
[----:B------:R-:W4:Y:S01]  /*cfd0*/  LDSM.16.MT88.4 R20, [R151+0x6000] ;  /* 0x006000009714783b */ /* 0x000f220000004200 */
[----:B------:R-:W-:Y:S01]  /*cfe0*/  MUFU.EX2 R142, R142 ;  /* 0x0000008e008e7308 */ /* 0x000fe20000000800 */
[----:B------:R-:W-:-:S02]  /*cff0*/  FFMA.FTZ R149, R149, c[0x0][0x23c], -R51 ;  /* 0x00008f0095957a23 */ /* 0x000fc40000010833 */
[--C-:B------:R-:W-:Y:S02]  /*d000*/  FFMA.FTZ R148, R148, c[0x0][0x23c], -R51.reuse ;  /* 0x00008f0094947a23 */ /* 0x100fe40000010833 */
[----:B------:R-:W-:Y:S01]  /*d010*/  F2FP.BF16.PACK_AB R28, R90, R92 ;  /* 0x0000005c5a1c723e */ /* 0x000fe200000010ff */
[--C-:B------:R-:W-:Y:S01]  /*d020*/  FFMA.FTZ R130, R130, c[0x0][0x23c], -R51.reuse ;  /* 0x00008f0082827a23 */ /* 0x100fe20000010833 */
[----:B------:R-:W-:Y:S01]  /*d030*/  F2FP.BF16.PACK_AB R29, R132, R135 ;  /* 0x00000087841d723e */ /* 0x000fe200000010ff */
[----:B------:R-:W2:Y:S01]  /*d040*/  MUFU.EX2 R144, R144 ;  /* 0x0000009000907308 */ /* 0x000ea20000000800 */
[----:B------:R-:W-:Y:S01]  /*d050*/  F2FP.BF16.PACK_AB R30, R85, R86 ;  /* 0x00000056551e723e */ /* 0x000fe200000010ff */
[----:B------:R-:W-:Y:S01]  /*d060*/  FFMA.FTZ R126, R126, c[0x0][0x23c], -R51 ;  /* 0x00008f007e7e7a23 */ /* 0x000fe20000010833 */
[----:B-1----:R-:W-:Y:S01]  /*d070*/  F2FP.BF16.PACK_AB R31, R134, R133 ;  /* 0x00000085861f723e */ /* 0x002fe200000010ff */
[----:B------:R-:W-:Y:S02]  /*d080*/  FADD.FTZ R99, R97, R99 ;  /* 0x0000006361637221 */ /* 0x000fe40000010000 */
[----:B------:R-:W-:-:S02]  /*d090*/  FADD.FTZ R128, R125, R128 ;  /* 0x000000807d807221 */ /* 0x000fc40000010000 */
[----:B------:R-:W1:Y:S01]  /*d0a0*/  MUFU.EX2 R158, R158 ;  /* 0x0000009e009e7308 */ /* 0x000e620000000800 */
[----:B------:R-:W-:Y:S01]  /*d0b0*/  FADD.FTZ R96, R96, R99 ;  /* 0x0000006360607221 */ /* 0x000fe20000010000 */
[C---:B-----5:R-:W-:Y:S01]  /*d0c0*/  HMMA.16816.F32.BF16 R12, R28.reuse, R8, R12 ;  /* 0x000000081c0c723c */ /* 0x060fe2000004180c */
[----:B------:R-:W-:Y:S02]  /*d0d0*/  FADD.FTZ R129, R129, R128 ;  /* 0x0000008081817221 */ /* 0x000fe40000010000 */
[----:B------:R-:W-:Y:S02]  /*d0e0*/  FADD.FTZ R96, R94, R96 ;  /* 0x000000605e607221 */ /* 0x000fe40000010000 */
[----:B------:R-:W-:Y:S01]  /*d0f0*/  FADD.FTZ R129, R127, R129 ;  /* 0x000000817f817221 */ /* 0x000fe20000010000 */
[----:B------:R-:W5:Y:S01]  /*d100*/  MUFU.EX2 R145, R145 ;  /* 0x0000009100917308 */ /* 0x000f620000000800 */
[----:B------:R-:W-:Y:S01]  /*d110*/  FADD.FTZ R92, R92, R96 ;  /* 0x000000605c5c7221 */ /* 0x000fe20000010000 */
[----:B------:R-:W-:Y:S01]  /*d120*/  HMMA.16816.F32.BF16 R16, R28, R10, R16 ;  /* 0x0000000a1c10723c */ /* 0x000fe20000041810 */
[----:B------:R-:W1:Y:S01]  /*d130*/  LDSM.16.MT88.4 R8, [R150+0x6000] ;  /* 0x006000009608783b */ /* 0x000e620000004200 */
[----:B------:R-:W-:-:S02]  /*d140*/  FADD.FTZ R135, R135, R129 ;  /* 0x0000008187877221 */ /* 0x000fc40000010000 */
[----:B------:R-:W-:Y:S02]  /*d150*/  FADD.FTZ R92, R90, R92 ;  /* 0x0000005c5a5c7221 */ /* 0x000fe40000010000 */
[----:B------:R-:W-:Y:S01]  /*d160*/  MUFU.EX2 R146, R146 ;  /* 0x0000009200927308 */ /* 0x000fe20000000800 */
[----:B------:R-:W-:Y:S01]  /*d170*/  FADD.FTZ R135, R132, R135 ;  /* 0x0000008784877221 */ /* 0x000fe20000010000 */
[C---:B--2---:R-:W-:Y:S01]  /*d180*/  HMMA.16816.F32.BF16 R136, R28.reuse, R4, R136 ;  /* 0x000000041c88723c */ /* 0x044fe20000041888 */
[----:B------:R-:W-:Y:S02]  /*d190*/  FADD.FTZ R92, R86, R92 ;  /* 0x0000005c565c7221 */ /* 0x000fe40000010000 */
[----:B------:R-:W-:Y:S02]  /*d1a0*/  FADD.FTZ R133, R133, R135 ;  /* 0x0000008785857221 */ /* 0x000fe40000010000 */
[--C-:B------:R-:W-:Y:S01]  /*d1b0*/  FFMA.FTZ R124, R124, c[0x0][0x23c], -R51.reuse ;  /* 0x00008f007c7c7a23 */ /* 0x100fe20000010833 */
[----:B------:R-:W2:Y:S01]  /*d1c0*/  MUFU.EX2 R147, R147 ;  /* 0x0000009300937308 */ /* 0x000ea20000000800 */
[--C-:B------:R-:W-:Y:S01]  /*d1d0*/  FFMA.FTZ R123, R123, c[0x0][0x23c], -R51.reuse ;  /* 0x00008f007b7b7a23 */ /* 0x100fe20000010833 */
[----:B------:R-:W-:Y:S01]  /*d1e0*/  HMMA.16816.F32.BF16 R24, R28, R6, R24 ;  /* 0x000000061c18723c */ /* 0x000fe20000041818 */
[----:B------:R-:W2:Y:S01]  /*d1f0*/  LDSM.16.MT88.4 R4, [R151+0x6400] ;  /* 0x006400009704783b */ /* 0x000ea20000004200 */
[----:B------:R-:W-:-:S02]  /*d200*/  FFMA.FTZ R122, R122, c[0x0][0x23c], -R51 ;  /* 0x00008f007a7a7a23 */ /* 0x000fc40000010833 */
[----:B------:R-:W-:Y:S02]  /*d210*/  FFMA.FTZ R113, R113, c[0x0][0x23c], -R51 ;  /* 0x00008f0071717a23 */ /* 0x000fe40000010833 */
[----:B------:R-:W-:Y:S01]  /*d220*/  MUFU.EX2 R183, R183 ;  /* 0x000000b700b77308 */ /* 0x000fe20000000800 */
[----:B------:R-:W-:Y:S01]  /*d230*/  F2FP.BF16.PACK_AB R28, R83, R84 ;  /* 0x00000054531c723e */ /* 0x000fe200000010ff */
[----:B------:R-:W-:Y:S01]  /*d240*/  FADD.FTZ R85, R85, R92 ;  /* 0x0000005c55557221 */ /* 0x000fe20000010000 */
[----:B---3--:R-:W-:Y:S01]  /*d250*/  F2FP.BF16.PACK_AB R29, R140, R141 ;  /* 0x0000008d8c1d723e */ /* 0x008fe200000010ff */
[----:B------:R-:W-:Y:S01]  /*d260*/  FADD.FTZ R133, R134, R133 ;  /* 0x0000008586857221 */ /* 0x000fe20000010000 */
[----:B------:R-:W-:Y:S01]  /*d270*/  F2FP.BF16.PACK_AB R30, R81, R82 ;  /* 0x00000052511e723e */ /* 0x000fe200000010ff */
[----:B------:R-:W-:Y:S01]  /*d280*/  FADD.FTZ R85, R84, R85 ;  /* 0x0000005554557221 */ /* 0x000fe20000010000 */
[----:B------:R-:W-:Y:S01]  /*d290*/  F2FP.BF16.PACK_AB R31, R144, R142 ;  /* 0x0000008e901f723e */ /* 0x000fe200000010ff */
[----:B------:R-:W3:Y:S01]  /*d2a0*/  MUFU.EX2 R162, R162 ;  /* 0x000000a200a27308 */ /* 0x000ee20000000800 */
[----:B------:R-:W-:-:S02]  /*d2b0*/  FADD.FTZ R133, R141, R133 ;  /* 0x000000858d857221 */ /* 0x000fc40000010000 */
[----:B------:R-:W-:Y:S02]  /*d2c0*/  FADD.FTZ R83, R83, R85 ;  /* 0x0000005553537221 */ /* 0x000fe40000010000 */
[----:B------:R-:W-:Y:S01]  /*d2d0*/  FADD.FTZ R140, R140, R133 ;  /* 0x000000858c8c7221 */ /* 0x000fe20000010000 */
[C---:B----4-:R-:W-:Y:S01]  /*d2e0*/  HMMA.16816.F32.BF16 R12, R28.reuse, R20, R12 ;  /* 0x000000141c0c723c */ /* 0x050fe2000004180c */
[----:B------:R-:W-:Y:S01]  /*d2f0*/  FADD.FTZ R83, R82, R83 ;  /* 0x0000005352537221 */ /* 0x000fe20000010000 */
[----:B------:R-:W-:Y:S01]  /*d300*/  MUFU.EX2 R163, R163 ;  /* 0x000000a300a37308 */ /* 0x000fe20000000800 */
[----:B------:R-:W-:Y:S01]  /*d310*/  FADD.FTZ R140, R142, R140 ;  /* 0x0000008c8e8c7221 */ /* 0x000fe20000010000 */
[----:B------:R-:W-:Y:S01]  /*d320*/  LDSM.16.MT88.4 R132, [R150+0x8c00] ;  /* 0x008c00009684783b */ /* 0x000fe20000004200 */
[----:B------:R-:W-:Y:S02]  /*d330*/  FADD.FTZ R81, R81, R83 ;  /* 0x0000005351517221 */ /* 0x000fe40000010000 */
[----:B------:R-:W-:Y:S01]  /*d340*/  FADD.FTZ R144, R144, R140 ;  /* 0x0000008c90907221 */ /* 0x000fe20000010000 */
[----:B------:R-:W-:Y:S01]  /*d350*/  HMMA.16816.F32.BF16 R16, R28, R22, R16 ;  /* 0x000000161c10723c */ /* 0x000fe20000041810 */
[----:B------:R-:W4:Y:S01]  /*d360*/  LDSM.16.MT88.4 R20, [R150+0x6400] ;  /* 0x006400009614783b */ /* 0x000f220000004200 */
[----:B------:R-:W2:Y:S01]  /*d370*/  MUFU.EX2 R189, R189 ;  /* 0x000000bd00bd7308 */ /* 0x000ea20000000800 */
[----:B------:R-:W-:-:S02]  /*d380*/  FADD.FTZ R81, R80, R81 ;  /* 0x0000005150517221 */ /* 0x000fc40000010000 */
[----:B-1----:R-:W-:Y:S02]  /*d390*/  FADD.FTZ R144, R158, R144 ;  /* 0x000000909e907221 */ /* 0x002fe40000010000 */
[----:B------:R-:W-:Y:S01]  /*d3a0*/  FADD.FTZ R81, R79, R81 ;  /* 0x000000514f517221 */ /* 0x000fe20000010000 */
[C---:B------:R-:W-:Y:S01]  /*d3b0*/  HMMA.16816.F32.BF16 R136, R28.reuse, R8, R136 ;  /* 0x000000081c88723c */ /* 0x040fe20000041888 */
[--C-:B------:R-:W-:Y:S01]  /*d3c0*/  FFMA.FTZ R103, R103, c[0x0][0x23c], -R51.reuse ;  /* 0x00008f0067677a23 */ /* 0x100fe20000010833 */
[----:B------:R-:W-:Y:S01]  /*d3d0*/  MUFU.EX2 R186, R186 ;  /* 0x000000ba00ba7308 */ /* 0x000fe20000000800 */
[--C-:B------:R-:W-:Y:S02]  /*d3e0*/  FFMA.FTZ R98, R98, c[0x0][0x23c], -R51.reuse ;  /* 0x00008f0062627a23 */ /* 0x100fe40000010833 */
[--C-:B------:R-:W-:Y:S02]  /*d3f0*/  FFMA.FTZ R95, R95, c[0x0][0x23c], -R51.reuse ;  /* 0x00008f005f5f7a23 */ /* 0x100fe40000010833 */
[----:B------:R-:W-:Y:S01]  /*d400*/  FFMA.FTZ R101, R101, c[0x0][0x23c], -R51 ;  /* 0x00008f0065657a23 */ /* 0x000fe20000010833 */
[----:B------:R-:W-:Y:S01]  /*d410*/  HMMA.16816.F32.BF16 R24, R28, R10, R24 ;  /* 0x0000000a1c18723c */ /* 0x000fe20000041818 */
[----:B------:R-:W1:Y:S01]  /*d420*/  LDSM.16.MT88.4 R8, [R151+0x6800] ;  /* 0x006800009708783b */ /* 0x000e620000004200 */
[----:B------:R-:W1:Y:S01]  /*d430*/  MUFU.EX2 R171, R171 ;  /* 0x000000ab00ab7308 */ /* 0x000e620000000800 */
[----:B------:R-:W-:-:S02]  /*d440*/  FFMA.FTZ R121, R203, c[0x0][0x23c], -R87 ;  /* 0x00008f00cb797a23 */ /* 0x000fc40000010857 */
[----:B------:R-:W-:Y:S02]  /*d450*/  FFMA.FTZ R131, R202, c[0x0][0x23c], -R87 ;  /* 0x00008f00ca837a23 */ /* 0x000fe40000010857 */
[----:B------:R-:W-:Y:S01]  /*d460*/  F2FP.BF16.PACK_AB R28, R79, R80 ;  /* 0x000000504f1c723e */ /* 0x000fe200000010ff */
[----:B------:R-:W-:Y:S01]  /*d470*/  FFMA.FTZ R45, R45, c[0x0][0x23c], -R51 ;  /* 0x00008f002d2d7a23 */ /* 0x000fe20000010833 */
[----:B-----5:R-:W-:Y:S01]  /*d480*/  F2FP.BF16.PACK_AB R29, R145, R158 ;  /* 0x0000009e911d723e */ /* 0x020fe200000010ff */
[----:B------:R-:W-:Y:S01]  /*d490*/  MUFU.EX2 R161, R161 ;  /* 0x000000a100a17308 */ /* 0x000fe20000000800 */
[----:B------:R-:W-:Y:S01]  /*d4a0*/  F2FP.BF16.PACK_AB R30, R77, R78 ;  /* 0x0000004e4d1e723e */ /* 0x000fe200000010ff */
[----:B------:R-:W-:Y:S01]  /*d4b0*/  FADD.FTZ R145, R145, R144 ;  /* 0x0000009091917221 */ /* 0x000fe20000010000 */
[----:B--2---:R-:W-:Y:S01]  /*d4c0*/  F2FP.BF16.PACK_AB R31, R147, R146 ;  /* 0x00000092931f723e */ /* 0x004fe200000010ff */
[----:B------:R-:W-:Y:S02]  /*d4d0*/  FADD.FTZ R78, R78, R81 ;  /* 0x000000514e4e7221 */ /* 0x000fe40000010000 */
[----:B------:R-:W-:-:S02]  /*d4e0*/  FADD.FTZ R145, R146, R145 ;  /* 0x0000009192917221 */ /* 0x000fc40000010000 */
[----:B------:R-:W2:Y:S01]  /*d4f0*/  MUFU.EX2 R160, R160 ;  /* 0x000000a000a07308 */ /* 0x000ea20000000800 */
[----:B------:R-:W-:Y:S01]  /*d500*/  FADD.FTZ R78, R77, R78 ;  /* 0x0000004e4d4e7221 */ /* 0x000fe20000010000 */
[C---:B------:R-:W-:Y:S01]  /*d510*/  HMMA.16816.F32.BF16 R12, R28.reuse, R4, R12 ;  /* 0x000000041c0c723c */ /* 0x040fe2000004180c */
[----:B------:R-:W-:Y:S02]  /*d520*/  FADD.FTZ R145, R147, R145 ;  /* 0x0000009193917221 */ /* 0x000fe40000010000 */
[--C-:B------:R-:W-:Y:S02]  /*d530*/  FFMA.FTZ R44, R44, c[0x0][0x23c], -R51.reuse ;  /* 0x00008f002c2c7a23 */ /* 0x100fe40000010833 */
[--C-:B------:R-:W-:Y:S01]  /*d540*/  FFMA.FTZ R91, R91, c[0x0][0x23c], -R51.reuse ;  /* 0x00008f005b5b7a23 */ /* 0x100fe20000010833 */
[----:B------:R-:W5:Y:S01]  /*d550*/  MUFU.EX2 R156, R156 ;  /* 0x0000009c009c7308 */ /* 0x000f620000000800 */
[----:B------:R-:W-:Y:S01]  /*d560*/  FFMA.FTZ R43, R43, c[0x0][0x23c], -R51 ;  /* 0x00008f002b2b7a23 */ /* 0x000fe20000010833 */
[----:B------:R-:W-:Y:S01]  /*d570*/  HMMA.16816.F32.BF16 R16, R28, R6, R16 ;  /* 0x000000061c10723c */ /* 0x000fe20000041810 */
[----:B------:R-:W2:Y:S01]  /*d580*/  LDSM.16.MT88.4 R4, [R150+0x6800] ;  /* 0x006800009604783b */ /* 0x000ea20000004200 */
[----:B------:R-:W-:-:S02]  /*d590*/  FFMA.FTZ R143, R201, c[0x0][0x23c], -R87 ;  /* 0x00008f00c98f7a23 */ /* 0x000fc40000010857 */
[----:B------:R-:W-:Y:S02]  /*d5a0*/  FFMA.FTZ R159, R196, c[0x0][0x23c], -R87 ;  /* 0x00008f00c49f7a23 */ /* 0x000fe40000010857 */
[----:B------:R-:W1:Y:S01]  /*d5b0*/  MUFU.EX2 R155, R155 ;  /* 0x0000009b009b7308 */ /* 0x000e620000000800 */
[--C-:B------:R-:W-:Y:S01]  /*d5c0*/  FFMA.FTZ R42, R42, c[0x0][0x23c], -R51.reuse ;  /* 0x00008f002a2a7a23 */ /* 0x100fe20000010833 */
[C---:B----4-:R-:W-:Y:S01]  /*d5d0*/  HMMA.16816.F32.BF16 R136, R28.reuse, R20, R136 ;  /* 0x000000141c88723c */ /* 0x050fe20000041888 */
[--C-:B------:R-:W-:Y:S02]  /*d5e0*/  FFMA.FTZ R41, R41, c[0x0][0x23c], -R51.reuse ;  /* 0x00008f0029297a23 */ /* 0x100fe40000010833 */
[--C-:B------:R-:W-:Y:S02]  /*d5f0*/  FFMA.FTZ R40, R40, c[0x0][0x23c], -R51.reuse ;  /* 0x00008f0028287a23 */ /* 0x100fe40000010833 */
[--C-:B------:R-:W-:Y:S01]  /*d600*/  FFMA.FTZ R38, R38, c[0x0][0x23c], -R51.reuse ;  /* 0x00008f0026267a23 */ /* 0x100fe20000010833 */
[----:B------:R-:W-:Y:S01]  /*d610*/  MUFU.EX2 R154, R154 ;  /* 0x0000009a009a7308 */ /* 0x000fe20000000800 */
[--C-:B------:R-:W-:Y:S01]  /*d620*/  FFMA.FTZ R37, R37, c[0x0][0x23c], -R51.reuse ;  /* 0x00008f0025257a23 */ /* 0x100fe20000010833 */
[----:B------:R-:W-:Y:S01]  /*d630*/  HMMA.16816.F32.BF16 R24, R28, R22, R24 ;  /* 0x000000161c18723c */ /* 0x000fe20000041818 */
[----:B------:R-:W4:Y:S01]  /*d640*/  LDSM.16.MT88.4 R20, [R151+0x6c00] ;  /* 0x006c00009714783b */ /* 0x000f220000004200 */
[----:B------:R-:W-:-:S02]  /*d650*/  FFMA.FTZ R36, R36, c[0x0][0x23c], -R51 ;  /* 0x00008f0024247a23 */ /* 0x000fc40000010833 */
[----:B------:R-:W-:Y:S02]  /*d660*/  FFMA.FTZ R35, R35, c[0x0][0x23c], -R51 ;  /* 0x00008f0023237a23 */ /* 0x000fe40000010833 */
[----:B------:R-:W2:Y:S01]  /*d670*/  MUFU.EX2 R153, R153 ;  /* 0x0000009900997308 */ /* 0x000ea20000000800 */
[----:B------:R-:W-:Y:S01]  /*d680*/  F2FP.BF16.PACK_AB R28, R75, R76 ;  /* 0x0000004c4b1c723e */ /* 0x000fe200000010ff */
[----:B------:R-:W-:Y:S01]  /*d690*/  FADD.FTZ R76, R76, R78 ;  /* 0x0000004e4c4c7221 */ /* 0x000fe20000010000 */
[C---:B---3--:R-:W-:Y:S01]  /*d6a0*/  F2FP.BF16.PACK_AB R29, R162.reuse, R183 ;  /* 0x000000b7a21d723e */ /* 0x048fe200000010ff */
        /* <DEDUP_REMOVED lines=8> */
[C---:B-1----:R-:W-:Y:S01]  /*d730*/  HMMA.16816.F32.BF16 R12, R28.reuse, R8, R12 ;  /* 0x000000081c0c723c */ /* 0x042fe2000004180c */
[----:B------:R-:W-:Y:S01]  /*d740*/  FADD.FTZ R73, R73, R76 ;  /* 0x0000004c49497221 */ /* 0x000fe20000010000 */
[----:B------:R-:W-:Y:S01]  /*d750*/  MUFU.EX2 R149, R149 ;  /* 0x0000009500957308 */ /* 0x000fe20000000800 */
[----:B------:R-:W-:Y:S02]  /*d760*/  FADD.FTZ R163, R189, R163 ;  /* 0x000000a3bda37221 */ /* 0x000fe40000010000 */
[----:B------:R-:W-:Y:S02]  /*d770*/  FADD.FTZ R73, R72, R73 ;  /* 0x0000004948497221 */ /* 0x000fe40000010000 */
[----:B------:R-:W-:Y:S01]  /*d780*/  FFMA.FTZ R188, R46, c[0x0][0x23c], -R87 ;  /* 0x00008f002ebc7a23 */ /* 0x000fe20000010857 */
[----:B------:R-:W-:Y:S01]  /*d790*/  HMMA.16816.F32.BF16 R16, R28, R10, R16 ;  /* 0x0000000a1c10723c */ /* 0x000fe20000041810 */
[----:B------:R-:W1:Y:S01]  /*d7a0*/  LDSM.16.MT88.4 R8, [R150+0x6c00] ;  /* 0x006c00009608783b */ /* 0x000e620000004200 */
[----:B------:R-:W3:Y:S01]  /*d7b0*/  MUFU.EX2 R148, R148 ;  /* 0x0000009400947308 */ /* 0x000ee20000000800 */
[----:B------:R-:W-:-:S02]  /*d7c0*/  FFMA.FTZ R34, R34, c[0x0][0x23c], -R51 ;  /* 0x00008f0022227a23 */ /* 0x000fc40000010833 */
[----:B------:R-:W-:-:S03]  /*d7d0*/  FFMA.FTZ R187, R3, c[0x0][0x23c], -R51 ;  /* 0x00008f0003bb7a23 */ /* 0x000fc60000010833 */
[C---:B--2---:R-:W-:Y:S02]  /*d7e0*/  HMMA.16816.F32.BF16 R136, R28.reuse, R4, R136 ;  /* 0x000000041c88723c */ /* 0x044fe40000041888 */
[----:B------:R-:W-:Y:S06]  /*d7f0*/  MUFU.EX2 R130, R130 ;  /* 0x0000008200827308 */ /* 0x000fec0000000800 */
[----:B------:R-:W-:Y:S01]  /*d800*/  HMMA.16816.F32.BF16 R24, R28, R6, R24 ;  /* 0x000000061c18723c */ /* 0x000fe20000041818 */
[----:B------:R-:W2:Y:S01]  /*d810*/  LDSM.16.MT88.4 R4, [R151+0x7000] ;  /* 0x007000009704783b */ /* 0x000ea20000004200 */
[----:B------:R-:W1:Y:S05]  /*d820*/  MUFU.EX2 R126, R126 ;  /* 0x0000007e007e7308 */ /* 0x000e6a0000000800 */
[C---:B------:R-:W-:Y:S01]  /*d830*/  F2FP.BF16.PACK_AB R28, R71.reuse, R72 ;  /* 0x00000048471c723e */ /* 0x040fe200000010ff */
[----:B------:R-:W-:Y:S01]  /*d840*/  FADD.FTZ R71, R71, R73 ;  /* 0x0000004947477221 */ /* 0x000fe20000010000 */
[----:B------:R-:W-:Y:S01]  /*d850*/  F2FP.BF16.PACK_AB R29, R171, R186 ;  /* 0x000000baab1d723e */ /* 0x000fe200000010ff */
[----:B------:R-:W1:Y:S01]  /*d860*/  MUFU.EX2 R60, R60 ;  /* 0x0000003c003c7308 */ /* 0x000e620000000800 */
[----:B------:R-:W-:Y:S01]  /*d870*/  F2FP.BF16.PACK_AB R30, R69, R70 ;  /* 0x00000046451e723e */ /* 0x000fe200000010ff */
[----:B------:R-:W-:Y:S01]  /*d880*/  FADD.FTZ R186, R186, R163 ;  /* 0x000000a3baba7221 */ /* 0x000fe20000010000 */
[----:B------:R-:W-:Y:S01]  /*d890*/  F2FP.BF16.PACK_AB R31, R160, R161 ;  /* 0x000000a1a01f723e */ /* 0x000fe200000010ff */
        /* <DEDUP_REMOVED lines=8> */
[----:B------:R-:W-:Y:S01]  /*d920*/  MUFU.EX2 R58, R58 ;  /* 0x0000003a003a7308 */ /* 0x000fe20000000800 */
[----:B------:R-:W-:Y:S01]  /*d930*/  FADD.FTZ R69, R67, R69 ;  /* 0x0000004543457221 */ /* 0x000fe20000010000 */
[----:B------:R-:W-:Y:S01]  /*d940*/  HMMA.16816.F32.BF16 R16, R28, R22, R16 ;  /* 0x000000161c10723c */ /* 0x000fe20000041810 */
[----:B------:R-:W4:Y:S01]  /*d950*/  LDSM.16.MT88.4 R20, [R150+0x7000] ;  /* 0x007000009614783b */ /* 0x000f220000004200 */
[----:B-----5:R-:W-:-:S04]  /*d960*/  FADD.FTZ R160, R156, R160 ;  /* 0x000000a09ca07221 */ /* 0x020fc80000010000 */
[----:B------:R-:W-:Y:S01]  /*d970*/  MUFU.EX2 R57, R57 ;  /* 0x0000003900397308 */ /* 0x000fe20000000800 */
[----:B------:R-:W-:Y:S01]  /*d980*/  FADD.FTZ R160, R155, R160 ;  /* 0x000000a09ba07221 */ /* 0x000fe20000010000 */
[C---:B-1----:R-:W-:Y:S06]  /*d990*/  HMMA.16816.F32.BF16 R136, R28.reuse, R8, R136 ;  /* 0x000000081c88723c */ /* 0x042fec0000041888 */
[----:B------:R-:W-:Y:S02]  /*d9a0*/  MUFU.EX2 R124, R124 ;  /* 0x0000007c007c7308 */ /* 0x000fe40000000800 */
[----:B------:R-:W-:Y:S01]  /*d9b0*/  HMMA.16816.F32.BF16 R24, R28, R10, R24 ;  /* 0x0000000a1c18723c */ /* 0x000fe20000041818 */
[----:B------:R-:W1:Y:S05]  /*d9c0*/  LDSM.16.MT88.4 R8, [R151+0x7400] ;  /* 0x007400009708783b */ /* 0x000e6a0000004200 */
[----:B------:R-:W5:Y:S01]  /*d9d0*/  MUFU.EX2 R123, R123 ;  /* 0x0000007b007b7308 */ /* 0x000f620000000800 */
[----:B------:R-:W-:-:S02]  /*d9e0*/  F2FP.BF16.PACK_AB R28, R67, R68 ;  /* 0x00000044431c723e */ /* 0x000fc400000010ff */
[----:B------:R-:W-:Y:S02]  /*d9f0*/  F2FP.BF16.PACK_AB R29, R155, R156 ;  /* 0x0000009c9b1d723e */ /* 0x000fe400000010ff */
[----:B------:R-:W-:Y:S01]  /*da00*/  F2FP.BF16.PACK_AB R30, R65, R66 ;  /* 0x00000042411e723e */ /* 0x000fe200000010ff */
[----:B------:R-:W-:Y:S01]  /*da10*/  FADD.FTZ R66, R66, R69 ;  /* 0x0000004542427221 */ /* 0x000fe20000010000 */
[----:B------:R-:W-:Y:S01]  /*da20*/  F2FP.BF16.PACK_AB R31, R153, R154 ;  /* 0x0000009a991f723e */ /* 0x000fe200000010ff */
[----:B------:R-:W-:Y:S01]  /*da30*/  MUFU.EX2 R122, R122 ;  /* 0x0000007a007a7308 */ /* 0x000fe20000000800 */
[----:B------:R-:W-:Y:S02]  /*da40*/  FADD.FTZ R154, R154, R160 ;  /* 0x000000a09a9a7221 */ /* 0x000fe40000010000 */
[----:B------:R-:W-:Y:S02]  /*da50*/  FADD.FTZ R66, R65, R66 ;  /* 0x0000004241427221 */ /* 0x000fe40000010000 */
[----:B------:R-:W-:Y:S01]  /*da60*/  FADD.FTZ R154, R153, R154 ;  /* 0x0000009a999a7221 */ /* 0x000fe20000010000 */
[C---:B--2---:R-:W-:Y:S01]  /*da70*/  HMMA.16816.F32.BF16 R12, R28.reuse, R4, R12 ;  /* 0x000000041c0c723c */ /* 0x044fe2000004180c */
[----:B------:R-:W-:Y:S01]  /*da80*/  FADD.FTZ R66, R64, R66 ;  /* 0x0000004240427221 */ /* 0x000fe20000010000 */
[----:B------:R-:W2:Y:S06]  /*da90*/  MUFU.EX2 R113, R113 ;  /* 0x0000007100717308 */ /* 0x000eac0000000800 */
[C---:B------:R-:W-:Y:S01]  /*daa0*/  HMMA.16816.F32.BF16 R16, R28.reuse, R6, R16 ;  /* 0x000000061c10723c */ /* 0x040fe20000041810 */
[----:B------:R-:W2:Y:S01]  /*dab0*/  LDSM.16.MT88.4 R4, [R150+0x7400] ;  /* 0x007400009604783b */ /* 0x000ea20000004200 */
[----:B------:R-:W-:Y:S06]  /*dac0*/  MUFU.EX2 R56, R56 ;  /* 0x0000003800387308 */ /* 0x000fec0000000800 */
[C---:B----4-:R-:W-:Y:S02]  /*dad0*/  HMMA.16816.F32.BF16 R136, R28.reuse, R20, R136 ;  /* 0x000000141c88723c */ /* 0x050fe40000041888 */
[----:B------:R-:W-:Y:S06]  /*dae0*/  MUFU.EX2 R55, R55 ;  /* 0x0000003700377308 */ /* 0x000fec0000000800 */
[----:B------:R-:W-:Y:S01]  /*daf0*/  HMMA.16816.F32.BF16 R24, R28, R22, R24 ;  /* 0x000000161c18723c */ /* 0x000fe20000041818 */
[----:B------:R-:W4:Y:S01]  /*db00*/  LDSM.16.MT88.4 R20, [R151+0x7800] ;  /* 0x007800009714783b */ /* 0x000f220000004200 */
[----:B------:R-:W-:Y:S05]  /*db10*/  MUFU.EX2 R54, R54 ;  /* 0x0000003600367308 */ /* 0x000fea0000000800 */
[C---:B------:R-:W-:Y:S01]  /*db20*/  F2FP.BF16.PACK_AB R28, R63.reuse, R64 ;  /* 0x000000403f1c723e */ /* 0x040fe200000010ff */
[----:B------:R-:W-:Y:S01]  /*db30*/  FADD.FTZ R63, R63, R66 ;  /* 0x000000423f3f7221 */ /* 0x000fe20000010000 */
[----:B---3--:R-:W-:Y:S01]  /*db40*/  F2FP.BF16.PACK_AB R29, R148, R149 ;  /* 0x00000095941d723e */ /* 0x008fe200000010ff */
[----:B------:R-:W-:Y:S01]  /*db50*/  MUFU.EX2 R53, R53 ;  /* 0x0000003500357308 */ /* 0x000fe20000000800 */
[----:B------:R-:W-:Y:S01]  /*db60*/  F2FP.BF16.PACK_AB R30, R61, R62 ;  /* 0x0000003e3d1e723e */ /* 0x000fe200000010ff */
[----:B------:R-:W-:Y:S01]  /*db70*/  FADD.FTZ R149, R149, R154 ;  /* 0x0000009a95957221 */ /* 0x000fe20000010000 */
[----:B------:R-:W-:Y:S01]  /*db80*/  F2FP.BF16.PACK_AB R31, R126, R130 ;  /* 0x000000827e1f723e */ /* 0x000fe200000010ff */
[----:B------:R-:W-:-:S02]  /*db90*/  FADD.FTZ R63, R62, R63 ;  /* 0x0000003f3e3f7221 */ /* 0x000fc40000010000 */
[----:B------:R-:W-:Y:S02]  /*dba0*/  FADD.FTZ R149, R148, R149 ;  /* 0x0000009594957221 */ /* 0x000fe40000010000 */
[----:B------:R-:W3:Y:S01]  /*dbb0*/  MUFU.EX2 R103, R103 ;  /* 0x0000006700677308 */ /* 0x000ee20000000800 */
[----:B------:R-:W-:Y:S01]  /*dbc0*/  FADD.FTZ R61, R61, R63 ;  /* 0x0000003f3d3d7221 */ /* 0x000fe20000010000 */
[C---:B-1----:R-:W-:Y:S01]  /*dbd0*/  HMMA.16816.F32.BF16 R12, R28.reuse, R8, R12 ;  /* 0x000000081c0c723c */ /* 0x042fe2000004180c */
[----:B------:R-:W-:Y:S02]  /*dbe0*/  FADD.FTZ R130, R130, R149 ;  /* 0x0000009582827221 */ /* 0x000fe40000010000 */
[----:B------:R-:W-:Y:S02]  /*dbf0*/  FADD.FTZ R61, R60, R61 ;  /* 0x0000003d3c3d7221 */ /* 0x000fe40000010000 */
[----:B------:R-:W-:Y:S01]  /*dc00*/  FADD.FTZ R130, R126, R130 ;  /* 0x000000827e827221 */ /* 0x000fe20000010000 */
[----:B------:R-:W1:Y:S02]  /*dc10*/  MUFU.EX2 R2, R101 ;  /* 0x0000006500027308 */ /* 0x000e640000000800 */
[C---:B------:R-:W-:Y:S01]  /*dc20*/  HMMA.16816.F32.BF16 R16, R28.reuse, R10, R16 ;  /* 0x0000000a1c10723c */ /* 0x040fe20000041810 */
[----:B------:R-:W1:Y:S05]  /*dc30*/  LDSM.16.MT88.4 R8, [R150+0x7800] ;  /* 0x007800009608783b */ /* 0x000e6a0000004200 */
[----:B------:R-:W-:Y:S02]  /*dc40*/  MUFU.EX2 R98, R98 ;  /* 0x0000006200627308 */ /* 0x000fe40000000800 */
[C---:B--2---:R-:W-:Y:S06]  /*dc50*/  HMMA.16816.F32.BF16 R136, R28.reuse, R4, R136 ;  /* 0x000000041c88723c */ /* 0x044fec0000041888 */
[----:B------:R-:W2:Y:S01]  /*dc60*/  MUFU.EX2 R95, R95 ;  /* 0x0000005f005f7308 */ /* 0x000ea20000000800 */
[----:B------:R-:W-:Y:S01]  /*dc70*/  F2FP.BF16.PACK_AB R4, R59, R60 ;  /* 0x0000003c3b04723e */ /* 0x000fe200000010ff */
[----:B------:R-:W-:Y:S01]  /*dc80*/  HMMA.16816.F32.BF16 R24, R28, R6, R24 ;  /* 0x000000061c18723c */ /* 0x000fe20000041818 */
[----:B-----5:R-:W-:Y:S01]  /*dc90*/  F2FP.BF16.PACK_AB R5, R123, R124 ;  /* 0x0000007c7b05723e */ /* 0x020fe200000010ff */
[----:B------:R-:W5:Y:S01]  /*dca0*/  LDSM.16.MT88.4 R28, [R151+0x7c00] ;  /* 0x007c0000971c783b */ /* 0x000f620000004200 */
[----:B------:R-:W-:-:S02]  /*dcb0*/  FADD.FTZ R124, R124, R130 ;  /* 0x000000827c7c7221 */ /* 0x000fc40000010000 */
[----:B------:R-:W-:Y:S01]  /*dcc0*/  FADD.FTZ R59, R59, R61 ;  /* 0x0000003d3b3b7221 */ /* 0x000fe20000010000 */
[----:B------:R-:W1:Y:S01]  /*dcd0*/  MUFU.EX2 R52, R52 ;  /* 0x0000003400347308 */ /* 0x000e620000000800 */
[----:B------:R-:W-:Y:S01]  /*dce0*/  F2FP.BF16.PACK_AB R6, R57, R58 ;  /* 0x0000003a3906723e */ /* 0x000fe200000010ff */
[----:B------:R-:W-:Y:S01]  /*dcf0*/  FADD.FTZ R124, R123, R124 ;  /* 0x0000007c7b7c7221 */ /* 0x000fe20000010000 */
[----:B------:R-:W-:Y:S01]  /*dd00*/  F2FP.BF16.PACK_AB R7, R113, R122 ;  /* 0x0000007a7107723e */ /* 0x000fe200000010ff */
[----:B------:R-:W-:Y:S02]  /*dd10*/  FADD.FTZ R59, R58, R59 ;  /* 0x0000003b3a3b7221 */ /* 0x000fe40000010000 */
[----:B------:R-:W-:Y:S02]  /*dd20*/  FADD.FTZ R124, R122, R124 ;  /* 0x0000007c7a7c7221 */ /* 0x000fe40000010000 */
[----:B------:R-:W2:Y:S01]  /*dd30*/  MUFU.EX2 R0, R0 ;  /* 0x0000000000007308 */ /* 0x000ea20000000800 */
[----:B------:R-:W-:Y:S01]  /*dd40*/  FADD.FTZ R59, R57, R59 ;  /* 0x0000003b393b7221 */ /* 0x000fe20000010000 */
[----:B----4-:R-:W-:Y:S01]  /*dd50*/  HMMA.16816.F32.BF16 R12, R4, R20, R12 ;  /* 0x00000014040c723c */ /* 0x010fe2000004180c */
[----:B------:R-:W-:-:S04]  /*dd60*/  FADD.FTZ R113, R113, R124 ;  /* 0x0000007c71717221 */ /* 0x000fc80000010000 */
[----:B---3--:R-:W-:Y:S01]  /*dd70*/  FADD.FTZ R113, R103, R113 ;  /* 0x0000007167717221 */ /* 0x008fe20000010000 */
[----:B------:R-:W-:Y:S02]  /*dd80*/  MUFU.EX2 R121, R121 ;  /* 0x0000007900797308 */ /* 0x000fe40000000800 */
[----:B------:R-:W-:Y:S01]  /*dd90*/  HMMA.16816.F32.BF16 R16, R4, R22, R16 ;  /* 0x000000160410723c */ /* 0x000fe20000041810 */
[----:B------:R-:W3:Y:S01]  /*dda0*/  LDSM.16.MT88.4 R20, [R150+0x7c00] ;  /* 0x007c00009614783b */ /* 0x000ee20000004200 */
[----:B-1----:R-:W-:-:S04]  /*ddb0*/  FADD.FTZ R113, R2, R113 ;  /* 0x0000007102717221 */ /* 0x002fc80000010000 */
[----:B------:R-:W-:Y:S02]  /*ddc0*/  MUFU.EX2 R131, R131 ;  /* 0x0000008300837308 */ /* 0x000fe40000000800 */
[C---:B------:R-:W-:Y:S06]  /*ddd0*/  HMMA.16816.F32.BF16 R136, R4.reuse, R8, R136 ;  /* 0x000000080488723c */ /* 0x040fec0000041888 */
[----:B------:R-:W-:Y:S02]  /*dde0*/  MUFU.EX2 R90, R91 ;  /* 0x0000005b005a7308 */ /* 0x000fe40000000800 */
[----:B------:R-:W-:Y:S01]  /*ddf0*/  HMMA.16816.F32.BF16 R24, R4, R10, R24 ;  /* 0x0000000a0418723c */ /* 0x000fe20000041818 */
[----:B------:R-:W1:Y:S05]  /*de00*/  LDSM.16.MT88.4 R8, [R151+0x8000] ;  /* 0x008000009708783b */ /* 0x000e6a0000004200 */
[----:B------:R-:W4:Y:S01]  /*de10*/  MUFU.EX2 R45, R45 ;  /* 0x0000002d002d7308 */ /* 0x000f220000000800 */
        /* <DEDUP_REMOVED lines=8> */
[----:B------:R-:W-:-:S02]  /*dea0*/  FADD.FTZ R98, R98, R113 ;  /* 0x0000007162627221 */ /* 0x000fc40000010000 */
[----:B------:R-:W-:Y:S02]  /*deb0*/  FADD.FTZ R56, R54, R56 ;  /* 0x0000003836387221 */ /* 0x000fe40000010000 */
[----:B------:R-:W-:Y:S01]  /*dec0*/  FADD.FTZ R98, R95, R98 ;  /* 0x000000625f627221 */ /* 0x000fe20000010000 */
[----:B-----5:R-:W-:Y:S01]  /*ded0*/  HMMA.16816.F32.BF16 R12, R4, R28, R12 ;  /* 0x0000001c040c723c */ /* 0x020fe2000004180c */
[----:B------:R-:W-:Y:S01]  /*dee0*/  FADD.FTZ R53, R53, R56 ;  /* 0x0000003835357221 */ /* 0x000fe20000010000 */
[----:B------:R2:W5:Y:S03]  /*def0*/  MUFU.EX2 R82, R43 ;  /* 0x0000002b00527308 */ /* 0x0005660000000800 */
[----:B------:R-:W-:-:S03]  /*df00*/  FADD.FTZ R53, R52, R53 ;  /* 0x0000003534357221 */ /* 0x000fc60000010000 */
[C---:B------:R-:W-:Y:S01]  /*df10*/  HMMA.16816.F32.BF16 R16, R4.reuse, R30, R16 ;  /* 0x0000001e0410723c */ /* 0x040fe20000041810 */
[----:B------:R-:W1:Y:S01]  /*df20*/  LDSM.16.MT88.4 R28, [R150+0x8000] ;  /* 0x00800000961c783b */ /* 0x000e620000004200 */
[----:B------:R-:W1:Y:S06]  /*df30*/  MUFU.EX2 R143, R143 ;  /* 0x0000008f008f7308 */ /* 0x000e6c0000000800 */
[----:B---3--:R-:W-:Y:S01]  /*df40*/  HMMA.16816.F32.BF16 R136, R4, R20, R136 ;  /* 0x000000140488723c */ /* 0x008fe20000041888 */
[----:B--2---:R-:W-:Y:S01]  /*df50*/  FFMA.FTZ R43, R50, c[0x0][0x23c], -R87 ;  /* 0x00008f00322b7a23 */ /* 0x004fe20000010857 */
[----:B------:R-:W-:Y:S01]  /*df60*/  MUFU.EX2 R159, R159 ;  /* 0x0000009f009f7308 */ /* 0x000fe20000000800 */
[----:B------:R-:W-:-:S02]  /*df70*/  FFMA.FTZ R50, R39, c[0x0][0x23c], -R51 ;  /* 0x00008f0027327a23 */ /* 0x000fc40000010833 */
[----:B------:R-:W-:-:S03]  /*df80*/  FFMA.FTZ R39, R48, c[0x0][0x23c], -R87 ;  /* 0x00008f0030277a23 */ /* 0x000fc60000010857 */
[----:B------:R-:W-:Y:S01]  /*df90*/  HMMA.16816.F32.BF16 R24, R4, R22, R24 ;  /* 0x000000160418723c */ /* 0x000fe20000041818 */
[----:B------:R-:W2:Y:S01]  /*dfa0*/  LDSM.16.MT88.4 R20, [R151+0x8400] ;  /* 0x008400009714783b */ /* 0x000ea20000004200 */
[----:B------:R-:W-:Y:S05]  /*dfb0*/  MUFU.EX2 R190, R190 ;  /* 0x000000be00be7308 */ /* 0x000fea0000000800 */
[C---:B------:R-:W-:Y:S01]  /*dfc0*/  F2FP.BF16.PACK_AB R4, R0.reuse, R52 ;  /* 0x000000340004723e */ /* 0x040fe200000010ff */
[----:B------:R-:W-:Y:S01]  /*dfd0*/  FADD.FTZ R0, R0, R53 ;  /* 0x0000003500007221 */ /* 0x000fe20000010000 */
[----:B----4-:R-:W-:Y:S01]  /*dfe0*/  F2FP.BF16.PACK_AB R5, R45, R90 ;  /* 0x0000005a2d05723e */ /* 0x010fe200000010ff */
[----:B------:R-:W-:Y:S01]  /*dff0*/  FADD.FTZ R90, R90, R98 ;  /* 0x000000625a5a7221 */ /* 0x000fe20000010000 */
[----:B------:R-:W-:Y:S01]  /*e000*/  F2FP.BF16.PACK_AB R6, R131, R121 ;  /* 0x000000798306723e */ /* 0x000fe200000010ff */
[----:B------:R-:W-:Y:S01]  /*e010*/  MUFU.EX2 R157, R157 ;  /* 0x0000009d009d7308 */ /* 0x000fe20000000800 */
[----:B-----5:R-:W-:Y:S01]  /*e020*/  F2FP.BF16.PACK_AB R7, R82, R44 ;  /* 0x0000002c5207723e */ /* 0x020fe200000010ff */
[----:B------:R-:W-:-:S02]  /*e030*/  FADD.FTZ R90, R45, R90 ;  /* 0x0000005a2d5a7221 */ /* 0x000fc40000010000 */
[----:B------:R-:W-:Y:S02]  /*e040*/  FADD.FTZ R0, R121, R0 ;  /* 0x0000000079007221 */ /* 0x000fe40000010000 */
[----:B------:R-:W-:Y:S02]  /*e050*/  FADD.FTZ R44, R44, R90 ;  /* 0x0000005a2c2c7221 */ /* 0x000fe40000010000 */
[----:B-1----:R-:W-:Y:S01]  /*e060*/  HMMA.16816.F32.BF16 R12, R4, R8, R12 ;  /* 0x00000008040c723c */ /* 0x002fe2000004180c */
[----:B------:R-:W1:Y:S01]  /*e070*/  MUFU.EX2 R42, R42 ;  /* 0x0000002a002a7308 */ /* 0x000e620000000800 */
[----:B------:R-:W-:Y:S01]  /*e080*/  FADD.FTZ R131, R131, R0 ;  /* 0x0000000083837221 */ /* 0x000fe20000010000 */
[----:B------:R-:W-:Y:S01]  /*e090*/  MOV R0, R88 ;  /* 0x0000005800007202 */ /* 0x000fe20000000f00 */
[----:B------:R-:W-:Y:S02]  /*e0a0*/  FADD.FTZ R44, R82, R44 ;  /* 0x0000002c522c7221 */ /* 0x000fe40000010000 */
[----:B------:R-:W-:-:S02]  /*e0b0*/  FADD.FTZ R131, R143, R131 ;  /* 0x000000838f837221 */ /* 0x000fc40000010000 */
[C---:B------:R-:W-:Y:S01]  /*e0c0*/  HMMA.16816.F32.BF16 R16, R4.reuse, R10, R16 ;  /* 0x0000000a0410723c */ /* 0x040fe20000041810 */
[----:B------:R-:W3:Y:S01]  /*e0d0*/  MUFU.EX2 R41, R41 ;  /* 0x0000002900297308 */ /* 0x000ee20000000800 */
[----:B------:R-:W4:Y:S06]  /*e0e0*/  LDSM.16.MT88.4 R8, [R150+0x8400] ;  /* 0x008400009608783b */ /* 0x000f2c0000004200 */
[----:B------:R-:W-:Y:S01]  /*e0f0*/  HMMA.16816.F32.BF16 R136, R4, R28, R136 ;  /* 0x0000001c0488723c */ /* 0x000fe20000041888 */
[----:B------:R-:W5:Y:S01]  /*e100*/  MUFU.EX2 R40, R40 ;  /* 0x0000002800287308 */ /* 0x000f620000000800 */
[----:B-1----:R-:W-:-:S06]  /*e110*/  FADD.FTZ R44, R42, R44 ;  /* 0x0000002c2a2c7221 */ /* 0x002fcc0000010000 */
[----:B------:R-:W-:Y:S01]  /*e120*/  HMMA.16816.F32.BF16 R24, R4, R30, R24 ;  /* 0x0000001e0418723c */ /* 0x000fe20000041818 */
[----:B------:R-:W1:Y:S01]  /*e130*/  MUFU.EX2 R50, R50 ;  /* 0x0000003200327308 */ /* 0x000e620000000800 */
[----:B------:R-:W4:Y:S05]  /*e140*/  LDSM.16.MT88.4 R28, [R151+0x8800] ;  /* 0x00880000971c783b */ /* 0x000f2a0000004200 */
[C---:B------:R-:W-:Y:S01]  /*e150*/  F2FP.BF16.PACK_AB R4, R159.reuse, R143 ;  /* 0x0000008f9f04723e */ /* 0x040fe200000010ff */
[----:B------:R-:W-:Y:S01]  /*e160*/  FADD.FTZ R159, R159, R131 ;  /* 0x000000839f9f7221 */ /* 0x000fe20000010000 */
[----:B---3--:R-:W-:Y:S01]  /*e170*/  F2FP.BF16.PACK_AB R5, R41, R42 ;  /* 0x0000002a2905723e */ /* 0x008fe200000010ff */
[----:B------:R-:W3:Y:S01]  /*e180*/  MUFU.EX2 R152, R152 ;  /* 0x0000009800987308 */ /* 0x000ee20000000800 */
[----:B------:R-:W-:Y:S01]  /*e190*/  F2FP.BF16.PACK_AB R6, R157, R190 ;  /* 0x000000be9d06723e */ /* 0x000fe200000010ff */
[----:B------:R-:W-:-:S02]  /*e1a0*/  FADD.FTZ R41, R41, R44 ;  /* 0x0000002c29297221 */ /* 0x000fc40000010000 */
[----:B------:R-:W-:Y:S02]  /*e1b0*/  FADD.FTZ R159, R190, R159 ;  /* 0x0000009fbe9f7221 */ /* 0x000fe40000010000 */
[----:B-----5:R-:W-:Y:S01]  /*e1c0*/  FADD.FTZ R41, R40, R41 ;  /* 0x0000002928297221 */ /* 0x020fe20000010000 */
[C---:B-1----:R-:W-:Y:S01]  /*e1d0*/  F2FP.BF16.PACK_AB R7, R50.reuse, R40 ;  /* 0x000000283207723e */ /* 0x042fe200000010ff */
[----:B------:R-:W1:Y:S01]  /*e1e0*/  MUFU.EX2 R108, R108 ;  /* 0x0000006c006c7308 */ /* 0x000e620000000800 */
[----:B------:R-:W-:Y:S02]  /*e1f0*/  FADD.FTZ R157, R157, R159 ;  /* 0x0000009f9d9d7221 */ /* 0x000fe40000010000 */
[----:B------:R-:W-:-:S03]  /*e200*/  FADD.FTZ R50, R50, R41 ;  /* 0x0000002932327221 */ /* 0x000fc60000010000 */
[----:B--2---:R-:W-:Y:S02]  /*e210*/  HMMA.16816.F32.BF16 R12, R4, R20, R12 ;  /* 0x00000014040c723c */ /* 0x004fe4000004180c */
[----:B------:R-:W-:Y:S01]  /*e220*/  MUFU.EX2 R93, R93 ;  /* 0x0000005d005d7308 */ /* 0x000fe20000000800 */
[----:B---3--:R-:W-:-:S05]  /*e230*/  FADD.FTZ R157, R152, R157 ;  /* 0x0000009d989d7221 */ /* 0x008fca0000010000 */
[C---:B------:R-:W-:Y:S01]  /*e240*/  HMMA.16816.F32.BF16 R16, R4.reuse, R22, R16 ;  /* 0x000000160410723c */ /* 0x040fe20000041810 */
[----:B------:R-:W2:Y:S01]  /*e250*/  LDSM.16.MT88.4 R20, [R150+0x8800] ;  /* 0x008800009614783b */ /* 0x000ea20000004200 */
[----:B------:R-:W3:Y:S06]  /*e260*/  MUFU.EX2 R43, R43 ;  /* 0x0000002b002b7308 */ /* 0x000eec0000000800 */
[C---:B----4-:R-:W-:Y:S02]  /*e270*/  HMMA.16816.F32.BF16 R136, R4.reuse, R8, R136 ;  /* 0x000000080488723c */ /* 0x050fe40000041888 */
[----:B------:R-:W4:Y:S06]  /*e280*/  MUFU.EX2 R38, R38 ;  /* 0x0000002600267308 */ /* 0x000f2c0000000800 */
[----:B------:R-:W-:Y:S01]  /*e290*/  HMMA.16816.F32.BF16 R24, R4, R10, R24 ;  /* 0x0000000a0418723c */ /* 0x000fe20000041818 */
[----:B------:R-:W5:Y:S01]  /*e2a0*/  LDSM.16.MT88.4 R8, [R151+0x8c00] ;  /* 0x008c00009708783b */ /* 0x000f620000004200 */
[----:B------:R-:W2:Y:S05]  /*e2b0*/  MUFU.EX2 R37, R37 ;  /* 0x0000002500257308 */ /* 0x000eaa0000000800 */
[C---:B-1----:R-:W-:Y:S01]  /*e2c0*/  F2FP.BF16.PACK_AB R4, R108.reuse, R152 ;  /* 0x000000986c04723e */ /* 0x042fe200000010ff */
[----:B------:R-:W-:Y:S01]  /*e2d0*/  FADD.FTZ R108, R108, R157 ;  /* 0x0000009d6c6c7221 */ /* 0x000fe20000010000 */
[----:B---3--:R-:W-:Y:S01]  /*e2e0*/  F2FP.BF16.PACK_AB R6, R43, R93 ;  /* 0x0000005d2b06723e */ /* 0x008fe200000010ff */
[----:B------:R-:W1:Y:S01]  /*e2f0*/  MUFU.EX2 R36, R36 ;  /* 0x0000002400247308 */ /* 0x000e620000000800 */
[----:B----4-:R-:W-:-:S02]  /*e300*/  FADD.FTZ R50, R38, R50 ;  /* 0x0000003226327221 */ /* 0x010fc40000010000 */
[----:B------:R-:W-:-:S04]  /*e310*/  FADD.FTZ R108, R93, R108 ;  /* 0x0000006c5d6c7221 */ /* 0x000fc80000010000 */
[----:B------:R-:W-:Y:S01]  /*e320*/  FADD.FTZ R43, R43, R108 ;  /* 0x0000006c2b2b7221 */ /* 0x000fe20000010000 */
[----:B------:R-:W3:Y:S01]  /*e330*/  MUFU.EX2 R35, R35 ;  /* 0x0000002300237308 */ /* 0x000ee20000000800 */
[C---:B--2---:R-:W-:Y:S01]  /*e340*/  F2FP.BF16.PACK_AB R5, R37.reuse, R38 ;  /* 0x000000262505723e */ /* 0x044fe200000010ff */
[----:B------:R-:W-:-:S06]  /*e350*/  FADD.FTZ R37, R37, R50 ;  /* 0x0000003225257221 */ /* 0x000fcc0000010000 */
[----:B------:R-:W2:Y:S01]  /*e360*/  MUFU.EX2 R49, R49 ;  /* 0x0000003100317308 */ /* 0x000ea20000000800 */
[----:B-1----:R-:W-:Y:S01]  /*e370*/  FADD.FTZ R37, R36, R37 ;  /* 0x0000002524257221 */ /* 0x002fe20000010000 */
[----:B---3--:R-:W-:-:S06]  /*e380*/  F2FP.BF16.PACK_AB R7, R35, R36 ;  /* 0x000000242307723e */ /* 0x008fcc00000010ff */
[----:B------:R-:W1:Y:S01]  /*e390*/  MUFU.EX2 R39, R39 ;  /* 0x0000002700277308 */ /* 0x000e620000000800 */
[----:B------:R-:W-:Y:S01]  /*e3a0*/  FADD.FTZ R35, R35, R37 ;  /* 0x0000002523237221 */ /* 0x000fe20000010000 */
[----:B------:R-:W-:Y:S01]  /*e3b0*/  HMMA.16816.F32.BF16 R12, R4, R28, R12 ;  /* 0x0000001c040c723c */ /* 0x000fe2000004180c */
[----:B--2---:R-:W-:-:S05]  /*e3c0*/  FADD.FTZ R43, R49, R43 ;  /* 0x0000002b312b7221 */ /* 0x004fca0000010000 */
[----:B------:R-:W2:Y:S01]  /*e3d0*/  MUFU.EX2 R47, R47 ;  /* 0x0000002f002f7308 */ /* 0x000ea20000000800 */
[----:B------:R-:W-:Y:S01]  /*e3e0*/  FFMA.FTZ R28, R33, c[0x0][0x23c], -R51 ;  /* 0x00008f00211c7a23 */ /* 0x000fe20000010833 */
[C---:B------:R-:W-:Y:S06]  /*e3f0*/  HMMA.16816.F32.BF16 R136, R4.reuse, R20, R136 ;  /* 0x000000140488723c */ /* 0x040fec0000041888 */
[----:B------:R-:W3:Y:S01]  /*e400*/  MUFU.EX2 R188, R188 ;  /* 0x000000bc00bc7308 */ /* 0x000ee20000000800 */
[----:B-1----:R-:W-:Y:S01]  /*e410*/  FADD.FTZ R43, R39, R43 ;  /* 0x0000002b272b7221 */ /* 0x002fe20000010000 */
[C---:B------:R-:W-:Y:S06]  /*e420*/  HMMA.16816.F32.BF16 R16, R4.reuse, R30, R16 ;  /* 0x0000001e0410723c */ /* 0x040fec0000041810 */
[----:B------:R-:W1:Y:S01]  /*e430*/  MUFU.EX2 R34, R34 ;  /* 0x0000002200227308 */ /* 0x000e620000000800 */
[----:B--2---:R-:W-:Y:S01]  /*e440*/  FADD.FTZ R43, R47, R43 ;  /* 0x0000002b2f2b7221 */ /* 0x004fe20000010000 */
[----:B------:R-:W-:Y:S06]  /*e450*/  HMMA.16816.F32.BF16 R24, R4, R22, R24 ;  /* 0x000000160418723c */ /* 0x000fec0000041818 */
[----:B------:R-:W2:Y:S01]  /*e460*/  MUFU.EX2 R28, R28 ;  /* 0x0000001c001c7308 */ /* 0x000ea20000000800 */
[----:B------:R-:W-:-:S02]  /*e470*/  F2FP.BF16.PACK_AB R4, R39, R49 ;  /* 0x000000312704723e */ /* 0x000fc400000010ff */
[----:B---3--:R-:W-:-:S05]  /*e480*/  F2FP.BF16.PACK_AB R6, R188, R47 ;  /* 0x0000002fbc06723e */ /* 0x008fca00000010ff */
[----:B------:R-:W3:Y:S01]  /*e490*/  MUFU.EX2 R2, R2 ;  /* 0x0000000200027308 */ /* 0x000ee20000000800 */
[----:B-1----:R-:W-:Y:S02]  /*e4a0*/  FADD.FTZ R35, R34, R35 ;  /* 0x0000002322237221 */ /* 0x002fe40000010000 */
[----:B------:R-:W-:-:S05]  /*e4b0*/  FADD.FTZ R188, R188, R43 ;  /* 0x0000002bbcbc7221 */ /* 0x000fca0000010000 */
[----:B------:R-:W1:Y:S01]  /*e4c0*/  MUFU.EX2 R187, R187 ;  /* 0x000000bb00bb7308 */ /* 0x000e620000000800 */
[C---:B--2---:R-:W-:Y:S01]  /*e4d0*/  F2FP.BF16.PACK_AB R5, R28.reuse, R34 ;  /* 0x000000221c05723e */ /* 0x044fe200000010ff */
[----:B------:R-:W-:-:S04]  /*e4e0*/  FADD.FTZ R35, R28, R35 ;  /* 0x000000231c237221 */ /* 0x000fc80000010000 */
[----:B---3--:R-:W-:Y:S01]  /*e4f0*/  FADD.FTZ R35, R2, R35 ;  /* 0x0000002302237221 */ /* 0x008fe20000010000 */
[----:B-1----:R-:W-:-:S03]  /*e500*/  F2FP.BF16.PACK_AB R7, R187, R2 ;  /* 0x00000002bb07723e */ /* 0x002fc600000010ff */
[----:B------:R-:W-:Y:S01]  /*e510*/  FADD.FTZ R187, R187, R35 ;  /* 0x00000023bbbb7221 */ /* 0x000fe20000010000 */
[----:B------:R-:W-:-:S03]  /*e520*/  MOV R2, R89 ;  /* 0x0000005900027202 */ /* 0x000fc60000000f00 */
[C---:B------:R-:W-:Y:S08]  /*e530*/  HMMA.16816.F32.BF16 R136, R4.reuse, R132, R136 ;  /* 0x000000840488723c */ /* 0x040ff00000041888 */
[C---:B-----5:R-:W-:Y:S08]  /*e540*/  HMMA.16816.F32.BF16 R144, R4.reuse, R8, R12 ;  /* 0x000000080490723c */ /* 0x060ff0000004180c */
[C---:B------:R-:W-:Y:S08]  /*e550*/  HMMA.16816.F32.BF16 R140, R4.reuse, R10, R16 ;  /* 0x0000000a048c723c */ /* 0x040ff00000041810 */
[----:B------:R-:W-:Y:S08]  /*e560*/  HMMA.16816.F32.BF16 R132, R4, R134, R24 ;  /* 0x000000860484723c */ /* 0x000ff00000041818 */
.L_x_1580:
        /* <DEDUP_REMOVED lines=14> */
.L_x_1590:
        /* <DEDUP_REMOVED lines=64> */
.L_x_1587:
[C---:B------:R-:W-:Y:S04]  /*ea50*/  LEA R170, P0, R6.reuse, R170, 0x1 ;  /* 0x000000aa06aa7211 */ /* 0x040fe800078008ff */
        /* <DEDUP_REMOVED lines=31> */
[----:B---3--:R-:W4:Y:S08]  /*ec50*/  LDSM.16.M88.4 R8, [R165+0x1000] ;  /* 0x00100000a508783b */ /* 0x008f300000000200 */
[----:B------:R-:W3:Y:S08]  /*ec60*/  LDSM.16.M88.4 R24, [R165+0x1800] ;  /* 0x00180000a518783b */ /* 0x000ef00000000200 */
        /* <DEDUP_REMOVED lines=15> */
[C---:B----4-:R-:W-:Y:S08]  /*ed60*/  HMMA.16816.F32.BF16 R4, R128.reuse, R8, RZ ;  /* 0x000000088004723c */ /* 0x050ff000000418ff */
[C---:B------:R-:W-:Y:S08]  /*ed70*/  HMMA.16816.F32.BF16 R8, R128.reuse, R10, RZ ;  /* 0x0000000a8008723c */ /* 0x040ff000000418ff */
[C---:B------:R-:W-:Y:S08]  /*ed80*/  HMMA.16816.F32.BF16 R12, R128.reuse, R16, RZ ;  /* 0x00000010800c723c */ /* 0x040ff000000418ff */
[C---:B------:R-:W-:Y:S08]  /*ed90*/  HMMA.16816.F32.BF16 R16, R128.reuse, R18, RZ ;  /* 0x000000128010723c */ /* 0x040ff000000418ff */
[C---:B---3--:R-:W-:Y:S08]  /*eda0*/  HMMA.16816.F32.BF16 R20, R128.reuse, R24, RZ ;  /* 0x000000188014723c */ /* 0x048ff000000418ff */
        /* <DEDUP_REMOVED lines=33> */
[----:B------:R-:W3:Y:S01]  /*efc0*/  MUFU.TANH R198, R4 ;  /* 0x0000000400c67308 */ /* 0x000ee20000002400 */
        /* <DEDUP_REMOVED lines=9> */
[----:B------:R-:W4:Y:S10]  /*f060*/  MUFU.TANH R194, R6 ;  /* 0x0000000600c27308 */ /* 0x000f340000002400 */
[----:B------:R5:W1:Y:S01]  /*f070*/  MUFU.TANH R193, R7 ;  /* 0x0000000700c17308 */ /* 0x000a620000002400 */
[----:B------:R-:W-:Y:S02]  /*f080*/  FMUL.FTZ R12, R12, c[0x0][0x2ec] ;  /* 0x0000bb000c0c7a20 */ /* 0x000fe40000410000 */
[----:B------:R-:W-:Y:S02]  /*f090*/  FMUL.FTZ R13, R13, c[0x0][0x2ec] ;  /* 0x0000bb000d0d7a20 */ /* 0x000fe40000410000 */
[----:B------:R-:W-:Y:S03]  /*f0a0*/  FMUL.FTZ R14, R14, c[0x0][0x2ec] ;  /* 0x0000bb000e0e7a20 */ /* 0x000fe60000410000 */
[----:B------:R-:W-:Y:S02]  /*f0b0*/  FMUL.FTZ R17, R17, c[0x0][0x2ec] ;  /* 0x0000bb0011117a20 */ /* 0x000fe40000410000 */
[----:B------:R-:W1:Y:S10]  /*f0c0*/  MUFU.TANH R192, R8 ;  /* 0x0000000800c07308 */ /* 0x000e740000002400 */
[----:B------:R-:W1:Y:S01]  /*f0d0*/  MUFU.TANH R202, R9 ;  /* 0x0000000900ca7308 */ /* 0x000e620000002400 */
[----:B-----5:R-:W5:Y:S09]  /*f0e0*/  LDSM.16.M88.4 R4, [R164+0x800] ;  /* 0x00080000a404783b */ /* 0x020f720000000200 */
[----:B------:R-:W1:Y:S10]  /*f0f0*/  MUFU.TANH R200, R10 ;  /* 0x0000000a00c87308 */ /* 0x000e740000002400 */
[----:B------:R1:W1:Y:S10]  /*f100*/  MUFU.TANH R199, R11 ;  /* 0x0000000b00c77308 */ /* 0x0002740000002400 */
[----:B------:R2:W2:Y:S10]  /*f110*/  MUFU.TANH R203, R12 ;  /* 0x0000000c00cb7308 */ /* 0x0004b40000002400 */
[----:B------:R3:W3:Y:S01]  /*f120*/  MUFU.TANH R217, R13 ;  /* 0x0000000d00d97308 */ /* 0x0006e20000002400 */
[----:B-1----:R-:W1:Y:S01]  /*f130*/  LDSM.16.M88.4 R8, [R164+0xc00] ;  /* 0x000c0000a408783b */ /* 0x002e620000000200 */
[C---:B-----5:R-:W-:Y:S08]  /*f140*/  HMMA.16816.F32.BF16 R20, R156.reuse, R4, R20 ;  /* 0x000000049c14723c */ /* 0x060ff00000041814 */
[----:B------:R-:W1:Y:S01]  /*f150*/  MUFU.TANH R14, R14 ;  /* 0x0000000e000e7308 */ /* 0x000e620000002400 */
[C---:B------:R-:W-:Y:S01]  /*f160*/  HMMA.16816.F32.BF16 R24, R156.reuse, R6, R24 ;  /* 0x000000069c18723c */ /* 0x040fe20000041818 */
[----:B------:R-:W5:Y:S02]  /*f170*/  LDSM.16.M88.4 R4, [R164+0x1000] ;  /* 0x00100000a404783b */ /* 0x000f640000000200 */
[----:B--2---:R-:W-:Y:S02]  /*f180*/  FMUL.FTZ R12, R16, c[0x0][0x2ec] ;  /* 0x0000bb00100c7a20 */ /* 0x004fe40000410000 */
[----:B------:R-:W-:Y:S04]  /*f190*/  FMUL.FTZ R16, R18, c[0x0][0x2ec] ;  /* 0x0000bb0012107a20 */ /* 0x000fe80000410000 */
[----:B------:R-:W2:Y:S03]  /*f1a0*/  MUFU.TANH R17, R17 ;  /* 0x0000001100117308 */ /* 0x000ea60000002400 */
[----:B---3--:R-:W-:Y:S02]  /*f1b0*/  FMUL.FTZ R13, R15, c[0x0][0x2ec] ;  /* 0x0000bb000f0d7a20 */ /* 0x008fe40000410000 */
[----:B------:R-:W-:Y:S02]  /*f1c0*/  FMUL.FTZ R15, R19, c[0x0][0x2ec] ;  /* 0x0000bb00130f7a20 */ /* 0x000fe40000410000 */
[----:B------:R-:W-:Y:S03]  /*f1d0*/  FMUL.FTZ R20, R20, c[0x0][0x2ec] ;  /* 0x0000bb0014147a20 */ /* 0x000fe60000410000 */
[----:B------:R-:W3:Y:S01]  /*f1e0*/  MUFU.TANH R12, R12 ;  /* 0x0000000c000c7308 */ /* 0x000ee20000002400 */
[----:B------:R-:W-:Y:S02]  /*f1f0*/  FMUL.FTZ R19, R23, c[0x0][0x2ec] ;  /* 0x0000bb0017137a20 */ /* 0x000fe40000410000 */
[----:B------:R-:W-:Y:S02]  /*f200*/  FMUL.FTZ R21, R21, c[0x0][0x2ec] ;  /* 0x0000bb0015157a20 */ /* 0x000fe40000410000 */
[----:B------:R-:W-:Y:S02]  /*f210*/  FMUL.FTZ R22, R22, c[0x0][0x2ec] ;  /* 0x0000bb0016167a20 */ /* 0x000fe40000410000 */
[----:B------:R-:W-:Y:S02]  /*f220*/  FMUL.FTZ R25, R25, c[0x0][0x2ec] ;  /* 0x0000bb0019197a20 */ /* 0x000fe40000410000 */
[----:B------:R-:W-:Y:S01]  /*f230*/  FMUL.FTZ R18, R24, c[0x0][0x2ec] ;  /* 0x0000bb0018127a20 */ /* 0x000fe20000410000 */
[----:B------:R-:W2:Y:S01]  /*f240*/  MUFU.TANH R224, R20 ;  /* 0x0000001400e07308 */ /* 0x000ea20000002400 */
[----:B------:R-:W-:Y:S01]  /*f250*/  FMUL.FTZ R24, R27, c[0x0][0x2ec] ;  /* 0x0000bb001b187a20 */ /* 0x000fe20000410000 */
[C---:B-1----:R-:W-:Y:S08]  /*f260*/  HMMA.16816.F32.BF16 R28, R156.reuse, R8, R28 ;  /* 0x000000089c1c723c */ /* 0x042ff0000004181c */
[----:B------:R1:W1:Y:S01]  /*f270*/  MUFU.TANH R226, R25 ;  /* 0x0000001900e27308 */ /* 0x0002620000002400 */
[C---:B------:R-:W-:Y:S01]  /*f280*/  HMMA.16816.F32.BF16 R32, R156.reuse, R10, R32 ;  /* 0x0000000a9c20723c */ /* 0x040fe20000041820 */
[----:B------:R-:W2:Y:S08]  /*f290*/  LDSM.16.M88.4 R8, [R164+0x1400] ;  /* 0x00140000a408783b */ /* 0x000eb00000000200 */
[----:B------:R-:W2:Y:S01]  /*f2a0*/  MUFU.TANH R13, R13 ;  /* 0x0000000d000d7308 */ /* 0x000ea20000002400 */
[C---:B-----5:R-:W-:Y:S05]  /*f2b0*/  HMMA.16816.F32.BF16 R36, R156.reuse, R4, R36 ;  /* 0x000000049c24723c */ /* 0x060fea0000041824 */
[----:B------:R-:W-:Y:S03]  /*f2c0*/  FMUL.FTZ R28, R28, c[0x0][0x2ec] ;  /* 0x0000bb001c1c7a20 */ /* 0x000fe60000410000 */
[C---:B------:R-:W-:Y:S01]  /*f2d0*/  HMMA.16816.F32.BF16 R40, R156.reuse, R6, R40 ;  /* 0x000000069c28723c */ /* 0x040fe20000041828 */
[----:B------:R-:W3:Y:S01]  /*f2e0*/  MUFU.TANH R16, R16 ;  /* 0x0000001000107308 */ /* 0x000ee20000002400 */
[----:B------:R-:W5:Y:S02]  /*f2f0*/  LDSM.16.M88.4 R4, [R164+0x1800] ;  /* 0x00180000a404783b */ /* 0x000f640000000200 */
[----:B------:R-:W-:Y:S02]  /*f300*/  FMUL.FTZ R29, R29, c[0x0][0x2ec] ;  /* 0x0000bb001d1d7a20 */ /* 0x000fe40000410000 */
[----:B-1----:R-:W-:Y:S02]  /*f310*/  FMUL.FTZ R25, R26, c[0x0][0x2ec] ;  /* 0x0000bb001a197a20 */ /* 0x002fe40000410000 */
        /* <DEDUP_REMOVED lines=8> */
[C---:B--2---:R-:W-:Y:S03]  /*f3a0*/  HMMA.16816.F32.BF16 R44, R156.reuse, R8, R44 ;  /* 0x000000089c2c723c */ /* 0x044fe6000004182c */
[----:B------:R-:W-:Y:S02]  /*f3b0*/  FMUL.FTZ R33, R40, c[0x0][0x2ec] ;  /* 0x0000bb0028217a20 */ /* 0x000fe40000410000 */
[----:B------:R-:W-:Y:S04]  /*f3c0*/  FMUL.FTZ R39, R41, c[0x0][0x2ec] ;  /* 0x0000bb0029277a20 */ /* 0x000fe80000410000 */
[----:B------:R-:W2:Y:S01]  /*f3d0*/  MUFU.TANH R15, R15 ;  /* 0x0000000f000f7308 */ /* 0x000ea20000002400 */
[C---:B------:R-:W-:Y:S01]  /*f3e0*/  HMMA.16816.F32.BF16 R48, R156.reuse, R10, R48 ;  /* 0x0000000a9c30723c */ /* 0x040fe20000041830 */
[----:B------:R-:W2:Y:S02]  /*f3f0*/  LDSM.16.M88.4 R8, [R164+0x1c00] ;  /* 0x001c0000a408783b */ /* 0x000ea40000000200 */
[----:B-1----:R-:W-:Y:S02]  /*f400*/  FMUL.FTZ R28, R30, c[0x0][0x2ec] ;  /* 0x0000bb001e1c7a20 */ /* 0x002fe40000410000 */
[----:B------:R-:W-:Y:S02]  /*f410*/  FMUL.FTZ R30, R35, c[0x0][0x2ec] ;  /* 0x0000bb00231e7a20 */ /* 0x000fe40000410000 */
[----:B------:R-:W-:Y:S02]  /*f420*/  FMUL.FTZ R35, R38, c[0x0][0x2ec] ;  /* 0x0000bb0026237a20 */ /* 0x000fe40000410000 */
[----:B------:R-:W1:Y:S01]  /*f430*/  MUFU.TANH R223, R21 ;  /* 0x0000001500df7308 */ /* 0x000e620000002400 */
[C---:B-----5:R-:W-:Y:S03]  /*f440*/  HMMA.16816.F32.BF16 R52, R156.reuse, R4, R52 ;  /* 0x000000049c34723c */ /* 0x060fe60000041834 */
[----:B---3--:R-:W-:Y:S02]  /*f450*/  FMUL.FTZ R36, R37, c[0x0][0x2ec] ;  /* 0x0000bb0025247a20 */ /* 0x008fe40000410000 */
[----:B------:R-:W-:Y:S02]  /*f460*/  FMUL.FTZ R38, R42, c[0x0][0x2ec] ;  /* 0x0000bb002a267a20 */ /* 0x000fe40000410000 */
[----:B------:R-:W-:Y:S01]  /*f470*/  FMUL.FTZ R45, R45, c[0x0][0x2ec] ;  /* 0x0000bb002d2d7a20 */ /* 0x000fe20000410000 */
[C---:B------:R-:W-:Y:S01]  /*f480*/  HMMA.16816.F32.BF16 R56, R156.reuse, R6, R56 ;  /* 0x000000069c38723c */ /* 0x040fe20000041838 */
[----:B------:R-:W3:Y:S01]  /*f490*/  MUFU.TANH R222, R22 ;  /* 0x0000001600de7308 */ /* 0x000ee20000002400 */
[----:B------:R-:W5:Y:S02]  /*f4a0*/  LDSM.16.M88.4 R4, [R164+0x2000] ;  /* 0x00200000a404783b */ /* 0x000f640000000200 */
        /* <DEDUP_REMOVED lines=9> */
[----:B------:R-:W1:Y:S01]  /*f540*/  MUFU.TANH R232, R46 ;  /* 0x0000002e00e87308 */ /* 0x000e620000002400 */
[----:B------:R-:W-:Y:S01]  /*f550*/  FMUL.FTZ R55, R55, c[0x0][0x2ec] ;  /* 0x0000bb0037377a20 */ /* 0x000fe20000410000 */
[C---:B--2---:R-:W-:Y:S03]  /*f560*/  HMMA.16816.F32.BF16 R60, R156.reuse, R8, R60 ;  /* 0x000000089c3c723c */ /* 0x044fe6000004183c */
[----:B------:R-:W-:Y:S02]  /*f570*/  FMUL.FTZ R57, R57, c[0x0][0x2ec] ;  /* 0x0000bb0039397a20 */ /* 0x000fe40000410000 */
[----:B------:R-:W-:Y:S02]  /*f580*/  FMUL.FTZ R42, R48, c[0x0][0x2ec] ;  /* 0x0000bb00302a7a20 */ /* 0x000fe40000410000 */
[----:B------:R-:W-:Y:S01]  /*f590*/  FMUL.FTZ R56, R56, c[0x0][0x2ec] ;  /* 0x0000bb0038387a20 */ /* 0x000fe20000410000 */
[----:B------:R-:W2:Y:S01]  /*f5a0*/  MUFU.TANH R237, R50 ;  /* 0x0000003200ed7308 */ /* 0x000ea20000002400 */
[C---:B------:R-:W-:Y:S01]  /*f5b0*/  HMMA.16816.F32.BF16 R64, R156.reuse, R10, R64 ;  /* 0x0000000a9c40723c */ /* 0x040fe20000041840 */
[----:B------:R-:W1:Y:S02]  /*f5c0*/  LDSM.16.M88.4 R8, [R164+0x2400] ;  /* 0x00240000a408783b */ /* 0x000e640000000200 */
[----:B------:R-:W-:Y:S02]  /*f5d0*/  FMUL.FTZ R58, R58, c[0x0][0x2ec] ;  /* 0x0000bb003a3a7a20 */ /* 0x000fe40000410000 */
[----:B------:R-:W-:Y:S02]  /*f5e0*/  FMUL.FTZ R44, R44, c[0x0][0x2ec] ;  /* 0x0000bb002c2c7a20 */ /* 0x000fe40000410000 */
[----:B------:R-:W-:Y:S02]  /*f5f0*/  FMUL.FTZ R49, R49, c[0x0][0x2ec] ;  /* 0x0000bb0031317a20 */ /* 0x000fe40000410000 */
[----:B------:R-:W1:Y:S01]  /*f600*/  MUFU.TANH R236, R51 ;  /* 0x0000003300ec7308 */ /* 0x000e620000002400 */
[C---:B-----5:R-:W-:Y:S05]  /*f610*/  HMMA.16816.F32.BF16 R68, R156.reuse, R4, R68 ;  /* 0x000000049c44723c */ /* 0x060fea0000041844 */
[----:B------:R-:W-:Y:S02]  /*f620*/  FMUL.FTZ R60, R60, c[0x0][0x2ec] ;  /* 0x0000bb003c3c7a20 */ /* 0x000fe40000410000 */
[----:B------:R-:W-:Y:S01]  /*f630*/  FMUL.FTZ R61, R61, c[0x0][0x2ec] ;  /* 0x0000bb003d3d7a20 */ /* 0x000fe20000410000 */
[C---:B------:R-:W-:Y:S01]  /*f640*/  HMMA.16816.F32.BF16 R72, R156.reuse, R6, R72 ;  /* 0x000000069c48723c */ /* 0x040fe20000041848 */
[----:B------:R-:W2:Y:S01]  /*f650*/  MUFU.TANH R242, R52 ;  /* 0x0000003400f27308 */ /* 0x000ea20000002400 */
[----:B------:R-:W5:Y:S02]  /*f660*/  LDSM.16.M88.4 R4, [R164+0x2800] ;  /* 0x00280000a404783b */ /* 0x000f640000000200 */
[----:B------:R-:W-:Y:S02]  /*f670*/  FMUL.FTZ R62, R62, c[0x0][0x2ec] ;  /* 0x0000bb003e3e7a20 */ /* 0x000fe40000410000 */
[----:B------:R-:W-:Y:S05]  /*f680*/  FMUL.FTZ R65, R65, c[0x0][0x2ec] ;  /* 0x0000bb0041417a20 */ /* 0x000fea0000410000 */
[----:B------:R-:W2:Y:S05]  /*f690*/  MUFU.TANH R241, R53 ;  /* 0x0000003500f17308 */ /* 0x000eaa0000002400 */
[----:B------:R-:W-:Y:S02]  /*f6a0*/  FMUL.FTZ R71, R71, c[0x0][0x2ec] ;  /* 0x0000bb0047477a20 */ /* 0x000fe40000410000 */
[----:B------:R-:W-:Y:S02]  /*f6b0*/  FMUL.FTZ R69, R69, c[0x0][0x2ec] ;  /* 0x0000bb0045457a20 */ /* 0x000fe40000410000 */
[----:B------:R-:W-:Y:S01]  /*f6c0*/  FMUL.FTZ R70, R70, c[0x0][0x2ec] ;  /* 0x0000bb0046467a20 */ /* 0x000fe20000410000 */
[----:B------:R-:W2:Y:S01]  /*f6d0*/  MUFU.TANH R240, R54 ;  /* 0x0000003600f07308 */ /* 0x000ea20000002400 */
[C---:B-1----:R-:W-:Y:S03]  /*f6e0*/  HMMA.16816.F32.BF16 R76, R156.reuse, R8, R76 ;  /* 0x000000089c4c723c */ /* 0x042fe6000004184c */
[----:B------:R-:W-:Y:S02]  /*f6f0*/  FMUL.FTZ R72, R72, c[0x0][0x2ec] ;  /* 0x0000bb0048487a20 */ /* 0x000fe40000410000 */
[----:B------:R-:W-:Y:S04]  /*f700*/  FMUL.FTZ R73, R73, c[0x0][0x2ec] ;  /* 0x0000bb0049497a20 */ /* 0x000fe80000410000 */
[----:B------:R-:W1:Y:S01]  /*f710*/  MUFU.TANH R239, R55 ;  /* 0x0000003700ef7308 */ /* 0x000e620000002400 */
[C---:B------:R-:W-:Y:S01]  /*f720*/  HMMA.16816.F32.BF16 R80, R156.reuse, R10, R80 ;  /* 0x0000000a9c50723c */ /* 0x040fe20000041850 */
[----:B------:R-:W1:Y:S08]  /*f730*/  LDSM.16.M88.4 R8, [R164+0x2c00] ;  /* 0x002c0000a408783b */ /* 0x000e700000000200 */
[----:B------:R2:W1:Y:S01]  /*f740*/  MUFU.TANH R243, R57 ;  /* 0x0000003900f37308 */ /* 0x0004620000002400 */
[C---:B-----5:R-:W-:Y:S04]  /*f750*/  HMMA.16816.F32.BF16 R84, R156.reuse, R4, R84 ;  /* 0x000000049c54723c */ /* 0x060fe80000041854 */
[----:B------:R-:W-:Y:S02]  /*f760*/  FMUL.FTZ R41, R77, c[0x0][0x2ec] ;  /* 0x0000bb004d297a20 */ /* 0x000fe40000410000 */
[----:B------:R-:W-:Y:S02]  /*f770*/  FMUL.FTZ R40, R78, c[0x0][0x2ec] ;  /* 0x0000bb004e287a20 */ /* 0x000fe40000410000 */
[C---:B------:R-:W-:Y:S01]  /*f780*/  HMMA.16816.F32.BF16 R88, R156.reuse, R6, R88 ;  /* 0x000000069c58723c */ /* 0x040fe20000041858 */
[----:B------:R5:W3:Y:S01]  /*f790*/  MUFU.TANH R246, R60 ;  /* 0x0000003c00f67308 */ /* 0x000ae20000002400 */
[----:B------:R-:W3:Y:S02]  /*f7a0*/  LDSM.16.M88.4 R4, [R164+0x3000] ;  /* 0x00300000a404783b */ /* 0x000ee40000000200 */
[----:B------:R-:W-:Y:S02]  /*f7b0*/  FMUL.FTZ R76, R76, c[0x0][0x2ec] ;  /* 0x0000bb004c4c7a20 */ /* 0x000fe40000410000 */
[----:B------:R-:W-:Y:S02]  /*f7c0*/  FMUL.FTZ R80, R80, c[0x0][0x2ec] ;  /* 0x0000bb0050507a20 */ /* 0x000fe40000410000 */
[----:B------:R-:W-:Y:S03]  /*f7d0*/  FMUL.FTZ R79, R79, c[0x0][0x2ec] ;  /* 0x0000bb004f4f7a20 */ /* 0x000fe60000410000 */
[----:B------:R4:W3:Y:S01]  /*f7e0*/  MUFU.TANH R245, R61 ;  /* 0x0000003d00f57308 */ /* 0x0008e20000002400 */
[----:B------:R-:W-:Y:S02]  /*f7f0*/  FMUL.FTZ R81, R81, c[0x0][0x2ec] ;  /* 0x0000bb0051517a20 */ /* 0x000fe40000410000 */
[----:B------:R-:W-:Y:S02]  /*f800*/  FMUL.FTZ R82, R82, c[0x0][0x2ec] ;  /* 0x0000bb0052527a20 */ /* 0x000fe40000410000 */
[----:B------:R-:W-:Y:S02]  /*f810*/  FMUL.FTZ R86, R86, c[0x0][0x2ec] ;  /* 0x0000bb0056567a20 */ /* 0x000fe40000410000 */
[----:B--2---:R-:W-:Y:S02]  /*f820*/  FMUL.FTZ R57, R59, c[0x0][0x2ec] ;  /* 0x0000bb003b397a20 */ /* 0x004fe40000410000 */
[----:B------:R-:W-:Y:S01]  /*f830*/  FMUL.FTZ R83, R83, c[0x0][0x2ec] ;  /* 0x0000bb0053537a20 */ /* 0x000fe20000410000 */
[----:B------:R-:W2:Y:S01]  /*f840*/  MUFU.TANH R244, R62 ;  /* 0x0000003e00f47308 */ /* 0x000ea20000002400 */
[----:B------:R-:W-:Y:S01]  /*f850*/  FMUL.FTZ R84, R84, c[0x0][0x2ec] ;  /* 0x0000bb0054547a20 */ /* 0x000fe20000410000 */
[C---:B-1----:R-:W-:Y:S03]  /*f860*/  HMMA.16816.F32.BF16 R92, R156.reuse, R8, R92 ;  /* 0x000000089c5c723c */ /* 0x042fe6000004185c */
[----:B------:R-:W-:Y:S02]  /*f870*/  FMUL.FTZ R88, R88, c[0x0][0x2ec] ;  /* 0x0000bb0058587a20 */ /* 0x000fe40000410000 */
[----:B-----5:R-:W-:Y:S02]  /*f880*/  FMUL.FTZ R60, R64, c[0x0][0x2ec] ;  /* 0x0000bb00403c7a20 */ /* 0x020fe40000410000 */
[----:B------:R-:W-:Y:S01]  /*f890*/  FMUL.FTZ R64, R67, c[0x0][0x2ec] ;  /* 0x0000bb0043407a20 */ /* 0x000fe20000410000 */
[----:B------:R1:W1:Y:S01]  /*f8a0*/  MUFU.TANH R249, R65 ;  /* 0x0000004100f97308 */ /* 0x0002620000002400 */
[C---:B------:R-:W-:Y:S01]  /*f8b0*/  HMMA.16816.F32.BF16 R96, R156.reuse, R10, R96 ;  /* 0x0000000a9c60723c */ /* 0x040fe20000041860 */
[----:B------:R-:W5:Y:S02]  /*f8c0*/  LDSM.16.M88.4 R8, [R164+0x3400] ;  /* 0x00340000a408783b */ /* 0x000f640000000200 */
[----:B----4-:R-:W-:Y:S02]  /*f8d0*/  FMUL.FTZ R61, R63, c[0x0][0x2ec] ;  /* 0x0000bb003f3d7a20 */ /* 0x010fe40000410000 */
[----:B------:R-:W-:Y:S02]  /*f8e0*/  FMUL.FTZ R63, R74, c[0x0][0x2ec] ;  /* 0x0000bb004a3f7a20 */ /* 0x000fe40000410000 */
[----:B------:R-:W-:Y:S02]  /*f8f0*/  FMUL.FTZ R85, R85, c[0x0][0x2ec] ;  /* 0x0000bb0055557a20 */ /* 0x000fe40000410000 */
[----:B------:R-:W4:Y:S01]  /*f900*/  MUFU.TANH R250, R71 ;  /* 0x0000004700fa7308 */ /* 0x000f220000002400 */
[C---:B---3--:R-:W-:Y:S03]  /*f910*/  HMMA.16816.F32.BF16 R100, R156.reuse, R4, R100 ;  /* 0x000000049c64723c */ /* 0x048fe60000041864 */
[----:B------:R-:W-:Y:S02]  /*f920*/  FMUL.FTZ R87, R87, c[0x0][0x2ec] ;  /* 0x0000bb0057577a20 */ /* 0x000fe40000410000 */
[----:B------:R-:W-:Y:S02]  /*f930*/  FMUL.FTZ R95, R95, c[0x0][0x2ec] ;  /* 0x0000bb005f5f7a20 */ /* 0x000fe40000410000 */
[----:B------:R-:W-:Y:S01]  /*f940*/  FMUL.FTZ R89, R89, c[0x0][0x2ec] ;  /* 0x0000bb0059597a20 */ /* 0x000fe20000410000 */
[C---:B------:R-:W-:Y:S01]  /*f950*/  HMMA.16816.F32.BF16 R104, R156.reuse, R6, R104 ;  /* 0x000000069c68723c */ /* 0x040fe20000041868 */
[----:B------:R3:W2:Y:S01]  /*f960*/  MUFU.TANH R248, R72 ;  /* 0x0000004800f87308 */ /* 0x0006a20000002400 */
[----:B------:R-:W2:Y:S02]  /*f970*/  LDSM.16.M88.4 R4, [R164+0x3800] ;  /* 0x00380000a404783b */ /* 0x000ea40000000200 */
[----:B------:R-:W-:Y:S02]  /*f980*/  FMUL.FTZ R90, R90, c[0x0][0x2ec] ;  /* 0x0000bb005a5a7a20 */ /* 0x000fe40000410000 */
[----:B------:R-:W-:Y:S02]  /*f990*/  FMUL.FTZ R98, R98, c[0x0][0x2ec] ;  /* 0x0000bb0062627a20 */ /* 0x000fe40000410000 */
[----:B-1----:R-:W-:Y:S03]  /*f9a0*/  FMUL.FTZ R65, R66, c[0x0][0x2ec] ;  /* 0x0000bb0042417a20 */ /* 0x002fe60000410000 */
        /* <DEDUP_REMOVED lines=10> */
[----:B---3--:R-:W-:Y:S02]  /*fa50*/  FMUL.FTZ R72, R75, c[0x0][0x2ec] ;  /* 0x0000bb004b487a20 */ /* 0x008fe40000410000 */
[----:B------:R-:W-:Y:S01]  /*fa60*/  FMUL.FTZ R97, R97, c[0x0][0x2ec] ;  /* 0x0000bb0061617a20 */ /* 0x000fe20000410000 */
[----:B------:R3:W1:Y:S01]  /*fa70*/  MUFU.TANH R215, R88 ;  /* 0x0000005800d77308 */ /* 0x0006620000002400 */
[C---:B------:R-:W-:Y:S01]  /*fa80*/  HMMA.16816.F32.BF16 R112, R156.reuse, R10, R112 ;  /* 0x0000000a9c70723c */ /* 0x040fe20000041870 */
[----:B------:R-:W5:Y:S01]  /*fa90*/  LDSM.16.M88.4 R8, [R164+0x3c00] ;  /* 0x003c0000a408783b */ /* 0x000f620000000200 */
[----:B------:R-:W-:Y:S04]  /*faa0*/  DEPBAR.LE SB0, 0x0 ;  /* 0x000080000000791a */ /* 0x000fe80000000000 */
[----:B------:R-:W-:Y:S02]  /*fab0*/  FMUL.FTZ R99, R99, c[0x0][0x2ec] ;  /* 0x0000bb0063637a20 */ /* 0x000fe40000410000 */
[----:B------:R-:W-:Y:S01]  /*fac0*/  FMUL.FTZ R100, R100, c[0x0][0x2ec] ;  /* 0x0000bb0064647a20 */ /* 0x000fe20000410000 */
[----:B------:R1:W1:Y:S01]  /*fad0*/  MUFU.TANH R195, R95 ;  /* 0x0000005f00c37308 */ /* 0x0002620000002400 */
[----:B------:R-:W-:Y:S01]  /*fae0*/  BAR.SYNC.DEFER_BLOCKING 0x0 ;  /* 0x0000000000007b1d */ /* 0x000fe20000010000 */
[C---:B--2---:R-:W-:Y:S05]  /*faf0*/  HMMA.16816.F32.BF16 R116, R156.reuse, R4, R116 ;  /* 0x000000049c74723c */ /* 0x044fea0000041874 */
[----:B------:R-:W-:Y:S02]  /*fb00*/  FMUL.FTZ R101, R101, c[0x0][0x2ec] ;  /* 0x0000bb0065657a20 */ /* 0x000fe40000410000 */
[----:B------:R-:W-:Y:S01]  /*fb10*/  FMUL.FTZ R102, R102, c[0x0][0x2ec] ;  /* 0x0000bb0066667a20 */ /* 0x000fe20000410000 */
[----:B------:R2:W2:Y:S01]  /*fb20*/  MUFU.TANH R171, R98 ;  /* 0x0000006200ab7308 */ /* 0x0004a20000002400 */
[C---:B------:R-:W-:Y:S03]  /*fb30*/  HMMA.16816.F32.BF16 R120, R156.reuse, R6, R120 ;  /* 0x000000069c78723c */ /* 0x040fe60000041878 */
[----:B---3--:R-:W-:Y:S02]  /*fb40*/  FMUL.FTZ R88, R111, c[0x0][0x2ec] ;  /* 0x0000bb006f587a20 */ /* 0x008fe40000410000 */
[----:B------:R-:W-:Y:S02]  /*fb50*/  FMUL.FTZ R86, R112, c[0x0][0x2ec] ;  /* 0x0000bb0070567a20 */ /* 0x000fe40000410000 */
[----:B------:R-:W-:Y:S02]  /*fb60*/  FMUL.FTZ R80, R113, c[0x0][0x2ec] ;  /* 0x0000bb0071507a20 */ /* 0x000fe40000410000 */
[----:B------:R3:W3:Y:S03]  /*fb70*/  MUFU.TANH R154, R104 ;  /* 0x00000068009a7308 */ /* 0x0006e60000002400 */
[----:B------:R-:W-:Y:S02]  /*fb80*/  FMUL.FTZ R78, R114, c[0x0][0x2ec] ;  /* 0x0000bb00724e7a20 */ /* 0x000fe40000410000 */
[----:B-1----:R-:W-:Y:S02]  /*fb90*/  FMUL.FTZ R95, R110, c[0x0][0x2ec] ;  /* 0x0000bb006e5f7a20 */ /* 0x002fe40000410000 */
[----:B------:R-:W-:Y:S02]  /*fba0*/  FMUL.FTZ R71, R115, c[0x0][0x2ec] ;  /* 0x0000bb0073477a20 */ /* 0x000fe40000410000 */
[----:B------:R-:W-:Y:S01]  /*fbb0*/  FMUL.FTZ R68, R116, c[0x0][0x2ec] ;  /* 0x0000bb0074447a20 */ /* 0x000fe20000410000 */
[----:B------:R-:W1:Y:S01]  /*fbc0*/  MUFU.TANH R19, R19 ;  /* 0x0000001300137308 */ /* 0x000e620000002400 */
[----:B------:R-:W-:Y:S01]  /*fbd0*/  FMUL.FTZ R62, R117, c[0x0][0x2ec] ;  /* 0x0000bb00753e7a20 */ /* 0x000fe20000410000 */
[C---:B-----5:R-:W-:Y:S03]  /*fbe0*/  HMMA.16816.F32.BF16 R124, R156.reuse, R8, R124 ;  /* 0x000000089c7c723c */ /* 0x060fe6000004187c */
[----:B--2---:R-:W-:Y:S02]  /*fbf0*/  FMUL.FTZ R98, R109, c[0x0][0x2ec] ;  /* 0x0000bb006d627a20 */ /* 0x004fe40000410000 */
[----:B------:R-:W-:Y:S02]  /*fc00*/  FMUL.FTZ R59, R118, c[0x0][0x2ec] ;  /* 0x0000bb00763b7a20 */ /* 0x000fe40000410000 */
[----:B------:R-:W-:Y:S01]  /*fc10*/  FMUL.FTZ R55, R119, c[0x0][0x2ec] ;  /* 0x0000bb0077377a20 */ /* 0x000fe20000410000 */
[----:B------:R-:W2:Y:S01]  /*fc20*/  MUFU.TANH R18, R18 ;  /* 0x0000001200127308 */ /* 0x000ea20000002400 */
[----:B------:R-:W-:Y:S03]  /*fc30*/  HMMA.16816.F32.BF16 R128, R156, R10, R128 ;  /* 0x0000000a9c80723c */ /* 0x000fe60000041880 */
[----:B---3--:R-:W-:Y:S02]  /*fc40*/  FMUL.FTZ R104, R107, c[0x0][0x2ec] ;  /* 0x0000bb006b687a20 */ /* 0x008fe40000410000 */
[----:B------:R-:W-:Y:S02]  /*fc50*/  FMUL.FTZ R54, R120, c[0x0][0x2ec] ;  /* 0x0000bb0078367a20 */ /* 0x000fe40000410000 */
[----:B------:R-:W-:Y:S02]  /*fc60*/  FMUL.FTZ R53, R121, c[0x0][0x2ec] ;  /* 0x0000bb0079357a20 */ /* 0x000fe40000410000 */
[----:B------:R-:W3:Y:S03]  /*fc70*/  MUFU.TANH R25, R25 ;  /* 0x0000001900197308 */ /* 0x000ee60000002400 */
[----:B------:R-:W-:Y:S02]  /*fc80*/  FMUL.FTZ R52, R122, c[0x0][0x2ec] ;  /* 0x0000bb007a347a20 */ /* 0x000fe40000410000 */
[----:B------:R-:W-:Y:S02]  /*fc90*/  FMUL.FTZ R51, R123, c[0x0][0x2ec] ;  /* 0x0000bb007b337a20 */ /* 0x000fe40000410000 */
[----:B------:R-:W-:Y:S02]  /*fca0*/  FMUL.FTZ R48, R124, c[0x0][0x2ec] ;  /* 0x0000bb007c307a20 */ /* 0x000fe40000410000 */
[----:B------:R-:W-:Y:S01]  /*fcb0*/  FMUL.FTZ R50, R125, c[0x0][0x2ec] ;  /* 0x0000bb007d327a20 */ /* 0x000fe20000410000 */
[----:B------:R-:W1:Y:S01]  /*fcc0*/  MUFU.TANH R24, R24 ;  /* 0x0000001800187308 */ /* 0x000e620000002400 */
        /* <DEDUP_REMOVED lines=38> */
[----:B------:R1:W1:Y:S10]  /*ff30*/  MUFU.TANH R247, R73 ;  /* 0x0000004900f77308 */ /* 0x0002740000002400 */
        /* <DEDUP_REMOVED lines=53> */
[----:B--234-:R-:W-:Y:S02]  /*10290*/  ULDC UR7, c[0x0][0x198] ;  /* 0x0000660000077ab9 */ /* 0x01cfe40000000800 */
[----:B------:R-:W-:Y:S04]  /*102a0*/  ULEA UR6, -UR7, URZ, 0x8 ;  /* 0x0000003f07067291 */ /* 0x000fe8000f8e413f */
[----:B------:R-:W-:Y:S02]  /*102b0*/  USHF.R.S32.HI UR5, URZ, 0x1f, UR6 ;  /* 0x0000001f3f057899 */ /* 0x000fe40008011406 */
[----:B------:R-:W-:Y:S04]  /*102c0*/  MOV R6, UR6 ;  /* 0x0000000600067c02 */ /* 0x000fe80008000f00 */
[----:B------:R-:W-:Y:S01]  /*102d0*/  MOV R2, UR5 ;  /* 0x0000000500027c02 */ /* 0x000fe20008000f00 */
[----:B------:R-:W-:-:S05]  /*102e0*/  @!P6 BRA `(.L_x_1589) ;  /* 0x000003c00000e947 */ /* 0x000fca0003800000 */
[----:B------:R-:W-:Y:S01]  /*102f0*/  IMAD.SHL.U32 R10, R173, 0x100, RZ ;  /* 0x00000100ad0a7824 */ /* 0x000fe200078e00ff */
[----:B------:R-:W-:Y:S04]  /*10300*/  IABS R0, c[0x0][0x2d0] ;  /* 0x0000b40000007a13 */ /* 0x000fe80000000000 */
[----:B------:R-:W2:Y:S01]  /*10310*/  I2F.RP R74, R0 ;  /* 0x00000000004a7306 */ /* 0x000ea20000209400 */
[C---:B------:R-:W-:Y:S02]  /*10320*/  IADD3 R8, R10.reuse, -0x200, RZ ;  /* 0xfffffe000a087810 */ /* 0x040fe40007ffe0ff */
[----:B------:R-:W-:Y:S02]  /*10330*/  IADD3 R10, R10, -0x100, RZ ;  /* 0xffffff000a0a7810 */ /* 0x000fe40007ffe0ff */
[----:B------:R-:W-:Y:S02]  /*10340*/  IABS R4, R8 ;  /* 0x0000000800047213 */ /* 0x000fe40000000000 */
[----:B------:R-:W-:Y:S02]  /*10350*/  IABS R6, R10 ;  /* 0x0000000a00067213 */ /* 0x000fe40000000000 */
[----:B------:R-:W-:Y:S02]  /*10360*/  LOP3.LUT R8, R8, c[0x0][0x2d0], RZ, 0x3c, !PT ;  /* 0x0000b40008087a12 */ /* 0x000fe400078e3cff */
[----:B------:R-:W-:Y:S02]  /*10370*/  LOP3.LUT R10, R10, c[0x0][0x2d0], RZ, 0x3c, !PT ;  /* 0x0000b4000a0a7a12 */ /* 0x000fe400078e3cff */
[----:B------:R-:W-:Y:S02]  /*10380*/  ISETP.GE.AND P0, PT, R8, RZ, PT ;  /* 0x000000ff0800720c */ /* 0x000fe40003f06270 */
[----:B------:R-:W-:Y:S01]  /*10390*/  ISETP.GE.AND P2, PT, R10, RZ, PT ;  /* 0x000000ff0a00720c */ /* 0x000fe20003f46270 */
[----:B--2---:R-:W2:Y:S02]  /*103a0*/  MUFU.RCP R74, R74 ;  /* 0x0000004a004a7308 */ /* 0x004ea40000001000 */
[----:B--2---:R-:W-:Y:S08]  /*103b0*/  IADD3 R74, R74, 0xffffffe, RZ ;  /* 0x0ffffffe4a4a7810 */ /* 0x004ff00007ffe0ff */
[----:B------:R-:W2:Y:S02]  /*103c0*/  F2I.FTZ.U32.TRUNC.NTZ R75, R74 ;  /* 0x0000004a004b7305 */ /* 0x000ea4000021f000 */
[--C-:B--2---:R-:W-:Y:S02]  /*103d0*/  IMAD.MOV R9, RZ, RZ, -R75.reuse ;  /* 0x000000ffff097224 */ /* 0x104fe400078e0a4b */
        /* <DEDUP_REMOVED lines=30> */
[----:B------:R-:W-:Y:S02]  /*105c0*/  IMAD.IADD R0, R0, 0x1, -R7 ;  /* 0x0000000100007824 */ /* 0x000fe400078e0a07 */
[----:B------:R2:W3:Y:S02]  /*105d0*/  LDG.E R4, [R4.64] ;  /* 0x0000000c04047981 */ /* 0x0004e4000c1e1900 */
[----:B------:R-:W-:Y:S04]  /*105e0*/  IMAD R2, R0, R2, -0x100 ;  /* 0xffffff0000027424 */ /* 0x000fe800078e0202 */
[----:B------:R-:W-:Y:S01]  /*105f0*/  IMAD.WIDE.U32 R6, R2, c[0x0][0x198], RZ ;  /* 0x0000660002067a25 */ /* 0x000fe200078e00ff */
[----:B------:R-:W-:Y:S05]  /*10600*/  SHF.R.S32.HI R0, RZ, 0x1f, R2 ;  /* 0x0000001fff007819 */ /* 0x000fea0000011402 */
[----:B------:R-:W-:Y:S04]  /*10610*/  IMAD R0, R0, c[0x0][0x198], RZ ;  /* 0x0000660000007a24 */ /* 0x000fe800078e02ff */
[----:B------:R-:W-:Y:S04]  /*10620*/  IMAD R0, R2, c[0x0][0x19c], R0 ;  /* 0x0000670002007a24 */ /* 0x000fe800078e0200 */
[----:B------:R-:W-:Y:S01]  /*10630*/  IMAD.IADD R7, R7, 0x1, R0 ;  /* 0x0000000107077824 */ /* 0x000fe200078e0200 */
[----:B--2---:R-:W3:Y:S02]  /*10640*/  LDG.E R5, [R8.64] ;  /* 0x0000000c08057981 */ /* 0x004ee4000c1e1900 */
[----:B---3--:R-:W-:Y:S04]  /*10650*/  IMAD.IADD R4, R4, 0x1, -R5 ;  /* 0x0000000104047824 */ /* 0x008fe800078e0a05 */
[----:B------:R-:W-:Y:S01]  /*10660*/  IMAD.WIDE.U32 R6, R4, c[0x0][0x180], R6 ;  /* 0x0000600004067a25 */ /* 0x000fe200078e0006 */
[----:B------:R-:W-:Y:S05]  /*10670*/  SHF.R.S32.HI R2, RZ, 0x1f, R4 ;  /* 0x0000001fff027819 */ /* 0x000fea0000011404 */
[----:B------:R-:W-:Y:S04]  /*10680*/  IMAD R2, R2, c[0x0][0x180], RZ ;  /* 0x0000600002027a24 */ /* 0x000fe800078e02ff */
[----:B------:R-:W-:Y:S04]  /*10690*/  IMAD R2, R4, c[0x0][0x184], R2 ;  /* 0x0000610004027a24 */ /* 0x000fe800078e0202 */
[----:B------:R-:W-:Y:S02]  /*106a0*/  IMAD.IADD R2, R7, 0x1, R2 ;  /* 0x0000000107027824 */ /* 0x000fe400078e0202 */
.L_x_1589:
        /* <DEDUP_REMOVED lines=23> */
[----:B---3--:R-:W-:Y:S04]  /*10820*/  IADD3 R74, P0, R4, UR5, RZ ;  /* 0x00000005044a7c10 */ /* 0x008fe8000ff1e0ff */
[----:B------:R-:W-:Y:S02]  /*10830*/  IADD3.X R75, R5, UR7, RZ, P0, !PT ;  /* 0x00000007054b7c10 */ /* 0x000fe400087fe4ff */
[----:B----4-:R-:W-:Y:S03]  /*10840*/  IADD3 R10, P0, R74, UR5, RZ ;  /* 0x000000054a0a7c10 */ /* 0x010fe6000ff1e0ff */
[----:B------:R2:W-:Y:S01]  /*10850*/  LDGSTS.E.BYPASS.LTC128B.128 [R174+0x4000], [R74.64] ;  /* 0x040000004aae7fae */ /* 0x0005e2000b901d4c */
[----:B------:R-:W-:Y:S05]  /*10860*/  IADD3.X R11, R75, UR7, RZ, P0, !PT ;  /* 0x000000074b0b7c10 */ /* 0x000fea00087fe4ff */
[----:B------:R2:W-:Y:S04]  /*10870*/  LDGSTS.E.BYPASS.LTC128B.128 [R174+0x4800], [R10.64] ;  /* 0x048000000aae7fae */ /* 0x0005e8000b901d4c */
[----:B------:R-:W0:Y:S02]  /*10880*/  LDGDEPBAR ;  /* 0x00000000000079af */ /* 0x000e240000000000 */
.L_x_1588:
        /* <DEDUP_REMOVED lines=360> */
[----:B------:R-:W-:Y:S01]  /*11f10*/  FADD.FTZ R158, R149, R158 ;  /* 0x0000009e959e7221 */ /* 0x000fe20000010000 */
[----:B------:R-:W-:Y:S01]  /*11f20*/  MOV R149, R2 ;  /* 0x0000000200957202 */ /* 0x000fe20000000f00 */
        /* <DEDUP_REMOVED lines=12> */
[----:B------:R-:W-:Y:S01]  /*11ff0*/  MOV R148, R0 ;  /* 0x0000000000947202 */ /* 0x000fe20000000f00 */
[----:B------:R-:W-:Y:S02]  /*12000*/  FADD.FTZ R130, R126, R130 ;  /* 0x000000827e827221 */ /* 0x000fe40000010000 */
[----:B------:R-:W-:Y:S02]  /*12010*/  FADD.FTZ R127, R127, R131 ;  /* 0x000000837f7f7221 */ /* 0x000fe40000010000 */
[C---:B---3--:R-:W-:Y:S03]  /*12020*/  HMMA.16816.F32.BF16 R4, R24.reuse, R32, R4 ;  /* 0x000000201804723c */ /* 0x048fe60000041804 */
[----:B------:R-:W-:Y:S01]  /*12030*/  FADD.FTZ R125, R125, R130 ;  /* 0x000000827d7d7221 */ /* 0x000fe20000010000 */
[----:B------:R-:W-:Y:S01]  /*12040*/  MUFU.EX2 R112, R112 ;  /* 0x0000007000707308 */ /* 0x000fe20000000800 */
[----:B------:R-:W-:Y:S02]  /*12050*/  FADD.FTZ R127, R124, R127 ;  /* 0x0000007f7c7f7221 */ /* 0x000fe40000010000 */
[----:B------:R-:W-:Y:S01]  /*12060*/  FADD.FTZ R125, R122, R125 ;  /* 0x0000007d7a7d7221 */ /* 0x000fe20000010000 */
[C---:B------:R-:W-:Y:S01]  /*12070*/  HMMA.16816.F32.BF16 R8, R24.reuse, R34, R8 ;  /* 0x000000221808723c */ /* 0x040fe20000041808 */
[----:B------:R-:W2:Y:S03]  /*12080*/  LDSM.16.MT88.4 R32, [R150+0x6000] ;  /* 0x006000009620783b */ /* 0x000ea60000004200 */
[----:B------:R-:W-:Y:S02]  /*12090*/  FADD.FTZ R120, R120, R127 ;  /* 0x0000007f78787221 */ /* 0x000fe40000010000 */
[----:B------:R-:W3:Y:S01]  /*120a0*/  MUFU.EX2 R110, R110 ;  /* 0x0000006e006e7308 */ /* 0x000ee20000000800 */
[----:B------:R-:W-:Y:S01]  /*120b0*/  FADD.FTZ R119, R119, R125 ;  /* 0x0000007d77777221 */ /* 0x000fe20000010000 */
[C---:B----4-:R-:W-:Y:S04]  /*120c0*/  HMMA.16816.F32.BF16 R12, R24.reuse, R28, R12 ;  /* 0x0000001c180c723c */ /* 0x050fe8000004180c */
[----:B------:R-:W-:Y:S02]  /*120d0*/  FADD.FTZ R120, R117, R120 ;  /* 0x0000007875787221 */ /* 0x000fe40000010000 */
[----:B------:R-:W-:Y:S02]  /*120e0*/  FADD.FTZ R119, R115, R119 ;  /* 0x0000007773777221 */ /* 0x000fe40000010000 */
[----:B------:R-:W4:Y:S01]  /*120f0*/  MUFU.EX2 R107, R107 ;  /* 0x0000006b006b7308 */ /* 0x000f220000000800 */
[----:B------:R-:W-:Y:S01]  /*12100*/  HMMA.16816.F32.BF16 R16, R24, R30, R16 ;  /* 0x0000001e1810723c */ /* 0x000fe20000041810 */
[----:B------:R-:W5:Y:S02]  /*12110*/  LDSM.16.MT88.4 R28, [R151+0x6400] ;  /* 0x00640000971c783b */ /* 0x000f640000004200 */
[--C-:B------:R-:W-:Y:S02]  /*12120*/  FFMA.FTZ R68, R68, c[0x0][0x23c], -R49.reuse ;  /* 0x00008f0044447a23 */ /* 0x100fe40000010831 */
        /* <DEDUP_REMOVED lines=8> */
[----:B------:R-:W-:Y:S02]  /*121b0*/  FFMA.FTZ R59, R59, c[0x0][0x23c], -R44 ;  /* 0x00008f003b3b7a23 */ /* 0x000fe4000001082c */
        /* <DEDUP_REMOVED lines=11> */
[--C-:B------:R-:W-:Y:S02]  /*12270*/  FFMA.FTZ R48, R48, c[0x0][0x23c], -R49.reuse ;  /* 0x00008f0030307a23 */ /* 0x100fe40000010831 */
[----:B------:R-:W-:Y:S01]  /*12280*/  FFMA.FTZ R50, R50, c[0x0][0x23c], -R49 ;  /* 0x00008f0032327a23 */ /* 0x000fe20000010831 */
[----:B------:R-:W-:Y:S01]  /*12290*/  MUFU.EX2 R100, R100 ;  /* 0x0000006400647308 */ /* 0x000fe20000000800 */
[C---:B------:R-:W-:Y:S03]  /*122a0*/  HMMA.16816.F32.BF16 R4, R24.reuse, R36, R4 ;  /* 0x000000241804723c */ /* 0x040fe60000041804 */
[----:B-1----:R-:W-:Y:S02]  /*122b0*/  FADD.FTZ R110, R103, R110 ;  /* 0x0000006e676e7221 */ /* 0x002fe40000010000 */
[--C-:B------:R-:W-:Y:S02]  /*122c0*/  FFMA.FTZ R47, R47, c[0x0][0x23c], -R44.reuse ;  /* 0x00008f002f2f7a23 */ /* 0x100fe4000001082c */
[----:B------:R-:W-:Y:S01]  /*122d0*/  FFMA.FTZ R46, R46, c[0x0][0x23c], -R44 ;  /* 0x00008f002e2e7a23 */ /* 0x000fe2000001082c */
        /* <DEDUP_REMOVED lines=10> */
[C---:B-1----:R-:W-:Y:S03]  /*12380*/  F2FP.BF16.PACK_AB R25, R99.reuse, R100 ;  /* 0x000000646319723e */ /* 0x042fe600000010ff */
        /* <DEDUP_REMOVED lines=30> */
[C---:B---3--:R-:W-:Y:S01]  /*12570*/  F2FP.BF16.PACK_AB R26, R77.reuse, R82 ;  /* 0x000000524d1a723e */ /* 0x048fe200000010ff */
[----:B------:R-:W-:Y:S04]  /*12580*/  FADD.FTZ R82, R82, R93 ;  /* 0x0000005d52527221 */ /* 0x000fe80000010000 */
[----:B------:R-:W-:Y:S04]  /*12590*/  FADD.FTZ R82, R77, R82 ;  /* 0x000000524d527221 */ /* 0x000fe80000010000 */
[----:B------:R-:W-:Y:S10]  /*125a0*/  MUFU.EX2 R76, R76 ;  /* 0x0000004c004c7308 */ /* 0x000ff40000000800 */
[----:B------:R-:W-:Y:S01]  /*125b0*/  MUFU.EX2 R74, R74 ;  /* 0x0000004a004a7308 */ /* 0x000fe20000000800 */
[----:B-1----:R-:W-:Y:S01]  /*125c0*/  F2FP.BF16.PACK_AB R27, R75, R81 ;  /* 0x000000514b1b723e */ /* 0x002fe200000010ff */
        /* <DEDUP_REMOVED lines=15> */
[C---:B--2---:R-:W-:Y:S03]  /*126c0*/  F2FP.BF16.PACK_AB R25, R69.reuse, R73 ;  /* 0x000000494519723e */ /* 0x044fe600000010ff */
[----:B------:R-:W-:Y:S02]  /*126d0*/  FADD.FTZ R76, R74, R76 ;  /* 0x0000004c4a4c7221 */ /* 0x000fe40000010000 */
[----:B------:R-:W-:Y:S01]  /*126e0*/  FADD.FTZ R69, R69, R81 ;  /* 0x0000005145457221 */ /* 0x000fe20000010000 */
[----:B------:R-:W2:Y:S10]  /*126f0*/  MUFU.EX2 R65, R65 ;  /* 0x0000004100417308 */ /* 0x000eb40000000800 */
[----:B------:R-:W4:Y:S01]  /*12700*/  MUFU.EX2 R64, R64 ;  /* 0x0000004000407308 */ /* 0x000f220000000800 */
[C---:B---3--:R-:W-:Y:S01]  /*12710*/  F2FP.BF16.PACK_AB R26, R67.reuse, R70 ;  /* 0x00000046431a723e */ /* 0x048fe200000010ff */
        /* <DEDUP_REMOVED lines=20> */
[--C-:B------:R-:W-:Y:S01]  /*12860*/  FFMA.FTZ R42, R98, c[0x0][0x23c], -R49.reuse ;  /* 0x00008f00622a7a23 */ /* 0x100fe20000010831 */
        /* <DEDUP_REMOVED lines=40> */
[C---:B-1----:R-:W-:Y:S01]  /*12af0*/  F2FP.BF16.PACK_AB R27, R105.reuse, R106 ;  /* 0x0000006a691b723e */ /* 0x042fe200000010ff */
        /* <DEDUP_REMOVED lines=98> */
[----:B---3--:R-:W-:Y:S01]  /*13120*/  F2FP.BF16.PACK_AB R26, R80, R86 ;  /* 0x00000056501a723e */ /* 0x008fe200000010ff */
        /* <DEDUP_REMOVED lines=64> */
.L_x_1586:
        /* <DEDUP_REMOVED lines=131> */
.L_x_1592:
[----:B------:R-:W-:Y:S05]  /*13d60*/  BSYNC B0 ;  /* 0x0000000000007941 */ /* 0x000fea0003800000 */
.L_x_1591:
[----:B----4-:R-:W4:Y:S01]  /*13d70*/  S2R R5, SR_CTAID.X ;  /* 0x0000000000057919 */ /* 0x010f220000002500 */
[----:B------:R-:W-:Y:S01]  /*13d80*/  SHF.R.S32.HI R6, RZ, 0x1f, R10 ;  /* 0x0000001fff067819 */ /* 0x000fe2000001140a */
[----:B------:R-:W-:Y:S04]  /*13d90*/  BSSY B0, `(.L_x_1593) ;  /* 0x0000016000007945 */ /* 0x000fe80003800000 */
[----:B------:R-:W-:-:S04]  /*13da0*/  IMAD R6, R6, c[0x0][0x1f0], RZ ;  /* 0x00007c0006067a24 */ /* 0x000fc800078e02ff */
[----:B------:R-:W-:Y:S01]  /*13db0*/  IMAD R6, R10, c[0x0][0x1f4], R6 ;  /* 0x00007d000a067a24 */ /* 0x000fe200078e0206 */
[----:B----4-:R-:W-:-:S04]  /*13dc0*/  SHF.L.U32 R2, R5, 0x6, RZ ;  /* 0x0000000605027819 */ /* 0x010fc800000006ff */
        /* <DEDUP_REMOVED lines=18> */
.L_x_1594:
[----:B------:R-:W-:Y:S05]  /*13ef0*/  BSYNC B0 ;  /* 0x0000000000007941 */ /* 0x000fea0003800000 */
.L_x_1593:
        /* <DEDUP_REMOVED lines=16> */
.L_x_1595:
        /* <DEDUP_REMOVED lines=16> */
.L_x_5203:


//--------------------- .text._ZN5flash24flash_fwd_splitkv_kernelI23Flash_fwd_kernel_traitsILi32ELi64ELi256ELi4ELb0ELb0EN7cutlass10bfloat16_tE19Flash_kernel_traitsILi32ELi64ELi256ELi4ES3_EELb1ELb0ELb1ELb0ELb0ELb0ELb0ELb0EEEvNS_16Flash_fwd_paramsE --------------------------
	.section	.text._ZN5flash24flash_fwd_splitkv_kernelI23Flash_fwd_kernel_traitsILi32ELi64ELi256ELi4ELb0ELb0EN7cutlass10bfloat16_tE19Flash_kernel_traitsILi32ELi64ELi256ELi4ES3_EELb1ELb0ELb1ELb0ELb0ELb0ELb0ELb0EEEvNS_16Flash_fwd_paramsE,"ax",@progbits
	.sectioninfo	@"SHI_REGISTERS=255"
	.align	128
        .global         _ZN5flash24flash_fwd_splitkv_kernelI23Flash_fwd_kernel_traitsILi32ELi64ELi256ELi4ELb0ELb0EN7cutlass10bfloat16_tE19Flash_kernel_traitsILi32ELi64ELi256ELi4ES3_EELb1ELb0ELb1ELb0ELb0ELb0ELb0ELb0EEEvNS_16Flash_fwd_paramsE
        .type           _ZN5flash24flash_fwd_splitkv_kernelI23Flash_fwd_kernel_traitsILi32ELi64ELi256ELi4ELb0ELb0EN7cutlass10bfloat16_tE19Flash_kernel_traitsILi32ELi64ELi256ELi4ES3_EELb1ELb0ELb1ELb0ELb0ELb0ELb0ELb0EEEvNS_16Flash_fwd_paramsE,@function
        .size           _ZN5flash24flash_fwd_splitkv_kernelI23Flash_fwd_kernel_traitsILi32ELi64ELi256ELi4ELb0ELb0EN7cutlass10bfloat16_tE19Flash_kernel_traitsILi32ELi64ELi256ELi4ES3_EELb1ELb0ELb1ELb0ELb0ELb0ELb0ELb0EEEvNS_16Flash_fwd_paramsE,(.L_x_5204 - _ZN5flash24flash_fwd_splitkv_kernelI23Flash_fwd_kernel_traitsILi32ELi64ELi256ELi4ELb0ELb0EN7cutlass10bfloat16_tE19Flash_kernel_traitsILi32ELi64ELi256ELi4ES3_EELb1ELb0ELb1ELb0ELb0ELb0ELb0ELb0EEEvNS_16Flash_fwd_paramsE)
        .other          _ZN5flash24flash_fwd_splitkv_kernelI23Flash_fwd_kernel_traitsILi32ELi64ELi256ELi4ELb0ELb0EN7cutlass10bfloat16_tE19Flash_kernel_traitsILi32ELi64ELi256ELi4ES3_EELb1ELb0ELb1ELb0ELb0ELb0ELb0ELb0EEEvNS_16Flash_fwd_paramsE,@"STO_CUDA_ENTRY STV_DEFAULT"
_ZN5flash24flash_fwd_splitkv_kernelI23Flash_fwd_kernel_traitsILi32ELi64ELi256ELi4ELb0ELb0EN7cutlass10bfloat16_tE19Flash_kernel_traitsILi32ELi64ELi256ELi4ES3_EELb1ELb0ELb1ELb0ELb0ELb0ELb0ELb0EEEvNS_16Flash_fwd_paramsE:
.text._ZN5flash24flash_fwd_splitkv_kernelI23Flash_fwd_kernel_traitsILi32ELi64ELi256ELi4ELb0ELb0EN7cutlass10bfloat16_tE19Flash_kernel_traitsILi32ELi64ELi256ELi4ES3_EELb1ELb0ELb1ELb0ELb0ELb0ELb0ELb0EEEvNS_16Flash_fwd_paramsE:
        /* <DEDUP_REMOVED lines=33> */
.L_x_1596:
[----:B-1-34-:R-:W-:Y:S02]  /*0210*/  MOV R2, c[0x0][0x218] ;  /* 0x0000860000027a02 */ /* 0x01afe40000000f00 */
.L_x_1597:
[----:B------:R-:W-:-:S04]  /*0220*/  ISETP.NE.U32.AND P2, PT, RZ, c[0x0][0x258], PT ;  /* 0x00009600ff007a0c */ /* 0x000fc80003f45070 */
[----:B------:R-:W-:-:S13]  /*0230*/  ISETP.NE.AND.EX P2, PT, RZ, c[0x0][0x25c], PT, P2 ;  /* 0x00009700ff007a0c */ /* 0x000fda0003f45320 */
[----:B------:R-:W-:-:S05]  /*0240*/  @P2 IMAD.WIDE R6, R22, R5, c[0x0][0x258] ;  /* 0x0000960016062625 */ /* 0x000fca00078e0205 */
        /* <DEDUP_REMOVED lines=35> */
[----:B------:R-:W-:-:S02]  /*0480*/  IMAD R2, R2, c[0x0][0x1e8], RZ ;  /* 0x00007a0002027a24 */ /* 0x000fc400078e02ff */
[----:B------:R-:W-:Y:S02]  /*0490*/  IMAD.IADD R192, R192, 0x1, -R3 ;  /* 0x00000001c0c07824 */ /* 0x000fe400078e0a03 */
[----:B------:R-:W-:Y:S01]  /*04a0*/  @!P0 SHF.R.S32.HI R3, RZ, 0x1f, R22 ;  /* 0x0000001fff038819 */ /* 0x000fe20000011416 */
[----:B------:R-:W-:-:S04]  /*04b0*/  @!P0 IMAD.WIDE.U32 R8, R22, c[0x0][0x1e0], RZ ;  /* 0x0000780016088a25 */ /* 0x000fc800078e00ff */
[----:B------:R-:W-:Y:S02]  /*04c0*/  IMAD.SHL.U32 R6, R192, 0x8, RZ ;  /* 0x00000008c0067824 */ /* 0x000fe400078e00ff */
[----:B------:R-:W-:Y:S02]  /*04d0*/  @!P0 IMAD R3, R3, c[0x0][0x1e0], RZ ;  /* 0x0000780003038a24 */ /* 0x000fe400078e02ff */
[----:B------:R-:W-:Y:S01]  /*04e0*/  @P0 IMAD.WIDE.U32 R4, R199, c[0x0][0x1e8], RZ ;  /* 0x00007a00c7040a25 */ /* 0x000fe200078e00ff */
[--C-:B------:R-:W-:Y:S02]  /*04f0*/  SHF.R.S32.HI R7, RZ, 0x1f, R6.reuse ;  /* 0x0000001fff077819 */ /* 0x100fe40000011406 */
[----:B------:R-:W-:Y:S01]  /*0500*/  @!P0 MOV R4, R8 ;  /* 0x0000000800048202 */ /* 0x000fe20000000f00 */
[----:B------:R-:W-:Y:S01]  /*0510*/  @!P0 IMAD R3, R22, c[0x0][0x1e4], R3 ;  /* 0x0000790016038a24 */ /* 0x000fe200078e0203 */
[----:B------:R-:W-:Y:S01]  /*0520*/  ISETP.GE.AND P1, PT, R6, c[0x0][0x220], PT ;  /* 0x0000880006007a0c */ /* 0x000fe20003f26270 */
[----:B------:R-:W-:Y:S01]  /*0530*/  IMAD.WIDE.U32 R10, R33, c[0x0][0x1e8], R6 ;  /* 0x00007a00210a7a25 */ /* 0x000fe200078e0006 */
[----:B------:R-:W-:-:S03]  /*0540*/  SHF.R.S32.HI R7, RZ, 0x2, R0 ;  /* 0x00000002ff077819 */ /* 0x000fc60000011400 */
[----:B------:R-:W-:Y:S01]  /*0550*/  @P0 IMAD R199, R199, c[0x0][0x1ec], R5 ;  /* 0x00007b00c7c70a24 */ /* 0x000fe200078e0205 */
[----:B------:R-:W-:Y:S01]  /*0560*/  SHF.R.S32.HI R0, RZ, 0x1f, R7 ;  /* 0x0000001fff007819 */ /* 0x000fe20000011407 */
        /* <DEDUP_REMOVED lines=8> */
[----:B------:R-:W-:Y:S02]  /*05f0*/  IMAD R22, R22, c[0x0][0x214], R33 ;  /* 0x0000850016167a24 */ /* 0x000fe400078e0221 */
        /* <DEDUP_REMOVED lines=12> */
.L_x_1600:
[----:B------:R-:W-:Y:S05]  /*06c0*/  BSYNC B0 ;  /* 0x0000000000007941 */ /* 0x000fea0003800000 */
.L_x_1599:
        /* <DEDUP_REMOVED lines=14> */
[----:B------:R2:W-:Y:S02]  /*07b0*/  STG.E.128 [R2.64], RZ ;  /* 0x000000ff02007986 */ /* 0x0005e4000c101d0a */
.L_x_1602:
[----:B------:R-:W-:Y:S05]  /*07c0*/  BSYNC B0 ;  /* 0x0000000000007941 */ /* 0x000fea0003800000 */
.L_x_1601:
[C---:B------:R-:W-:Y:S02]  /*07d0*/  ISETP.NE.AND P2, PT, R192.reuse, RZ, PT ;  /* 0x000000ffc000720c */ /* 0x040fe40003f45270 */
[----:B------:R-:W-:Y:S02]  /*07e0*/  ISETP.NE.OR P0, PT, R192, RZ, P0 ;  /* 0x000000ffc000720c */ /* 0x000fe40000705670 */
[----:B------:R-:W-:Y:S02]  /*07f0*/  ISETP.GE.OR P2, PT, R7, R198, P2 ;  /* 0x000000c60700720c */ /* 0x000fe40001746670 */
[----:B------:R-:W-:-:S04]  /*0800*/  IADD3 R7, P1, R22, R7, RZ ;  /* 0x0000000716077210 */ /* 0x000fc80007f3e0ff */
        /* <DEDUP_REMOVED lines=9> */
.L_x_1598:
[----:B-1----:R-:W-:Y:S01]  /*08a0*/  ISETP.NE.U32.AND P0, PT, RZ, c[0x0][0x2b8], PT ;  /* 0x0000ae00ff007a0c */ /* 0x002fe20003f05070 */
        /* <DEDUP_REMOVED lines=11> */
[----:B------:R-:W-:-:S03]  /*0960*/  @P2 LEA R218, P0, R6, c[0x0][0x2c0], 0x2 ;  /* 0x0000b00006da2a11 */ /* 0x000fc600078010ff */
[----:B------:R-:W-:-:S04]  /*0970*/  @P2 IMAD R4, R22, c[0x0][0x2cc], R5 ;  /* 0x0000b30016042a24 */ /* 0x000fc800078e0205 */
[----:B------:R-:W-:-:S05]  /*0980*/  @P2 IMAD.IADD R4, R7, 0x1, R4 ;  /* 0x0000000107042824 */ /* 0x000fca00078e0204 */
[----:B------:R-:W-:-:S04]  /*0990*/  @P2 SHF.L.U64.HI R4, R6, 0x2, R4 ;  /* 0x0000000206042819 */ /* 0x000fc80000010204 */
[----:B------:R-:W-:Y:S02]  /*09a0*/  @P2 IADD3.X R219, R4, c[0x0][0x2c4], RZ, P0, !PT ;  /* 0x0000b10004db2a10 */ /* 0x000fe400007fe4ff */
[----:B------:R-:W-:Y:S02]  /*09b0*/  @P2 ISETP.NE.U32.AND P0, PT, R218, RZ, PT ;  /* 0x000000ffda00220c */ /* 0x000fe40003f05070 */
[----:B------:R-:W-:Y:S02]  /*09c0*/  IABS R4, c[0x0][0x2d0] ;  /* 0x0000b40000047a13 */ /* 0x000fe40000000000 */
        /* <DEDUP_REMOVED lines=23> */
[----:B------:R-:W-:Y:S02]  /*0b40*/  @!P0 IADD3 R5, -R5, RZ, RZ ;  /* 0x000000ff05058210 */ /* 0x000fe40007ffe1ff */
        /* <DEDUP_REMOVED lines=8> */
[----:B---3--:R-:W-:Y:S01]  /*0bd0*/  IMAD.MOV R4, RZ, RZ, -R9 ;  /* 0x000000ffff047224 */ /* 0x008fe200078e0a09 */
[----:B------:R-:W-:-:S03]  /*0be0*/  MOV R8, RZ ;  /* 0x000000ff00087202 */ /* 0x000fc60000000f00 */
[----:B------:R-:W-:Y:S01]  /*0bf0*/  IMAD R6, R4, R3, RZ ;  /* 0x0000000304067224 */ /* 0x000fe200078e02ff */
[----:B------:R-:W-:-:S03]  /*0c00*/  IABS R4, R26 ;  /* 0x0000001a00047213 */ /* 0x000fc60000000000 */
[----:B------:R-:W-:-:S04]  /*0c10*/  IMAD.HI.U32 R9, R9, R6, R8 ;  /* 0x0000000609097227 */ /* 0x000fc800078e0008 */
[----:B------:R-:W-:-:S04]  /*0c20*/  IMAD.MOV.U32 R6, RZ, RZ, R4 ;  /* 0x000000ffff067224 */ /* 0x000fc800078e0004 */
[----:B-1----:R-:W-:-:S05]  /*0c30*/  IMAD.HI.U32 R11, R9, R6, RZ ;  /* 0x00000006090b7227 */ /* 0x002fca00078e00ff */
[----:B------:R-:W-:-:S05]  /*0c40*/  IADD3 R4, -R11, RZ, RZ ;  /* 0x000000ff0b047210 */ /* 0x000fca0007ffe1ff */
[----:B------:R-:W-:-:S05]  /*0c50*/  IMAD R4, R3, R4, R6 ;  /* 0x0000000403047224 */ /* 0x000fca00078e0206 */
[----:B------:R-:W-:-:S13]  /*0c60*/  ISETP.GT.U32.AND P0, PT, R3, R4, PT ;  /* 0x000000040300720c */ /* 0x000fda0003f04070 */
[----:B------:R-:W-:Y:S01]  /*0c70*/  @!P0 IMAD.IADD R4, R4, 0x1, -R3 ;  /* 0x0000000104048824 */ /* 0x000fe200078e0a03 */
[----:B------:R-:W-:-:S04]  /*0c80*/  @!P0 IADD3 R11, R11, 0x1, RZ ;  /* 0x000000010b0b8810 */ /* 0x000fc80007ffe0ff */
[----:B------:R-:W-:Y:S02]  /*0c90*/  ISETP.GE.U32.AND P2, PT, R4, R3, PT ;  /* 0x000000030400720c */ /* 0x000fe40003f46070 */
[----:B------:R-:W-:Y:S02]  /*0ca0*/  LOP3.LUT R3, R26, c[0x0][0x1c8], RZ, 0x3c, !PT ;  /* 0x000072001a037a12 */ /* 0x000fe400078e3cff */
[----:B------:R-:W-:Y:S02]  /*0cb0*/  IADD3 R4, -R5, RZ, RZ ;  /* 0x000000ff05047210 */ /* 0x000fe40007ffe1ff */
[----:B------:R-:W-:-:S03]  /*0cc0*/  ISETP.GE.AND P0, PT, R3, RZ, PT ;  /* 0x000000ff0300720c */ /* 0x000fc60003f06270 */
[----:B------:R-:W-:-:S04]  /*0cd0*/  IMAD R13, R4, c[0x0][0x2d0], R13 ;  /* 0x0000b400040d7a24 */ /* 0x000fc800078e020d */
[----:B------:R-:W-:Y:S02]  /*0ce0*/  @P2 IADD3 R11, R11, 0x1, RZ ;  /* 0x000000010b0b2810 */ /* 0x000fe40007ffe0ff */
[----:B------:R-:W-:Y:S02]  /*0cf0*/  ISETP.NE.AND P2, PT, RZ, c[0x0][0x1c8], PT ;  /* 0x00007200ff007a0c */ /* 0x000fe40003f45270 */
[----:B------:R-:W-:Y:S02]  /*0d00*/  SHF.R.S32.HI R7, RZ, 0x1f, R13 ;  /* 0x0000001fff077819 */ /* 0x000fe4000001140d */
[----:B------:R-:W-:-:S03]  /*0d10*/  @!P0 IMAD.MOV R11, RZ, RZ, -R11 ;  /* 0x000000ffff0b8224 */ /* 0x000fc600078e0a0b */
[----:B------:R-:W-:-:S06]  /*0d20*/  IMAD R4, R7, c[0x0][0x198], RZ ;  /* 0x0000660007047a24 */ /* 0x000fcc00078e02ff */
        /* <DEDUP_REMOVED lines=19> */
.L_x_1603:
        /* <DEDUP_REMOVED lines=15> */
.L_x_1605:
[----:B------:R-:W-:Y:S01]  /*0f50*/  IABS R8, c[0x0][0x1c8] ;  /* 0x0000720000087a13 */ /* 0x000fe20000000000 */
[----:B------:R-:W-:-:S03]  /*0f60*/  @P4 IMAD.IADD R17, R3, 0x1, R10 ;  /* 0x0000000103114824 */ /* 0x000fc600078e020a */
[----:B------:R-:W1:Y:S01]  /*0f70*/  I2F.RP R9, R8 ;  /* 0x0000000800097306 */ /* 0x000e620000209400 */
[----:B------:R-:W-:-:S04]  /*0f80*/  @P4 IMAD.WIDE.U32 R34, R17, c[0x0][0x1a0], RZ ;  /* 0x0000680011224a25 */ /* 0x000fc800078e00ff */
[----:B------:R-:W-:-:S03]  /*0f90*/  @P4 IMAD R17, R17, c[0x0][0x1a4], R35 ;  /* 0x0000690011114a24 */ /* 0x000fc600078e0223 */
[----:B-1----:R-:W1:Y:S02]  /*0fa0*/  MUFU.RCP R12, R9 ;  /* 0x00000009000c7308 */ /* 0x002e640000001000 */
[----:B-1----:R-:W-:Y:S02]  /*0fb0*/  IADD3 R12, R12, 0xffffffe, RZ ;  /* 0x0ffffffe0c0c7810 */ /* 0x002fe40007ffe0ff */
[----:B------:R-:W-:-:S04]  /*0fc0*/  MOV R9, R5 ;  /* 0x0000000500097202 */ /* 0x000fc80000000f00 */
[----:B------:R-:W1:Y:S02]  /*0fd0*/  F2I.FTZ.U32.TRUNC.NTZ R13, R12 ;  /* 0x0000000c000d7305 */ /* 0x000e64000021f000 */
[----:B-1----:R-:W-:Y:S02]  /*0fe0*/  IMAD.MOV R4, RZ, RZ, -R13 ;  /* 0x000000ffff047224 */ /* 0x002fe400078e0a0d */
[----:B------:R-:W-:Y:S02]  /*0ff0*/  IMAD.MOV.U32 R12, RZ, RZ, RZ ;  /* 0x000000ffff0c7224 */ /* 0x000fe400078e00ff */
[----:B------:R-:W-:Y:S01]  /*1000*/  IMAD R7, R4, R8, RZ ;  /* 0x0000000804077224 */ /* 0x000fe200078e02ff */
[----:B------:R-:W-:-:S03]  /*1010*/  IABS R4, R26 ;  /* 0x0000001a00047213 */ /* 0x000fc60000000000 */
[----:B------:R-:W-:Y:S01]  /*1020*/  IMAD.HI.U32 R7, R13, R7, R12 ;  /* 0x000000070d077227 */ /* 0x000fe200078e000c */
[----:B------:R-:W-:-:S05]  /*1030*/  LEA R13, R2, 0xffffff00, 0x8 ;  /* 0xffffff00020d7811 */ /* 0x000fca00078e40ff */
        /* <DEDUP_REMOVED lines=9> */
[----:B------:R-:W-:Y:S01]  /*10d0*/  ISETP.GE.U32.AND P3, PT, R7, R8, PT ;  /* 0x000000080700720c */ /* 0x000fe20003f66070 */
[----:B------:R-:W-:Y:S01]  /*10e0*/  IMAD.MOV.U32 R8, RZ, RZ, R6 ;  /* 0x000000ffff087224 */ /* 0x000fe200078e0006 */
[----:B------:R-:W-:-:S03]  /*10f0*/  SHF.R.S32.HI R7, RZ, 0x1f, R13 ;  /* 0x0000001fff077819 */ /* 0x000fc6000001140d */
[----:B------:R-:W-:-:S04]  /*1100*/  IMAD.WIDE.U32 R8, R13, c[0x0][0x198], R8 ;  /* 0x000066000d087a25 */ /* 0x000fc800078e0008 */
[----:B------:R-:W-:-:S04]  /*1110*/  IMAD R4, R7, c[0x0][0x198], RZ ;  /* 0x0000660007047a24 */ /* 0x000fc800078e02ff */
[----:B------:R-:W-:Y:S01]  /*1120*/  @P3 IADD3 R11, R11, 0x1, RZ ;  /* 0x000000010b0b3810 */ /* 0x000fe20007ffe0ff */
[----:B------:R-:W-:-:S03]  /*1130*/  IMAD R4, R13, c[0x0][0x19c], R4 ;  /* 0x000067000d047a24 */ /* 0x000fc600078e0204 */
[----:B------:R-:W-:Y:S02]  /*1140*/  @!P2 IADD3 R11, -R11, RZ, RZ ;  /* 0x000000ff0b0ba210 */ /* 0x000fe40007ffe1ff */
[----:B------:R-:W-:Y:S02]  /*1150*/  @!P0 LOP3.LUT R11, RZ, c[0x0][0x1c8], RZ, 0x33, !PT ;  /* 0x00007200ff0b8a12 */ /* 0x000fe400078e33ff */
[----:B------:R-:W-:Y:S02]  /*1160*/  IADD3 R9, R9, R4, RZ ;  /* 0x0000000409097210 */ /* 0x000fe40007ffe0ff */
[----:B------:R-:W-:-:S03]  /*1170*/  SHF.R.S32.HI R6, RZ, 0x1f, R11 ;  /* 0x0000001fff067819 */ /* 0x000fc6000001140b */
        /* <DEDUP_REMOVED lines=15> */
.L_x_1604:
[----:B------:R-:W-:Y:S01]  /*1270*/  ISETP.NE.AND P0, PT, R199, -0x1, PT ;  /* 0xffffffffc700780c */ /* 0x000fe20003f05270 */
[----:B------:R-:W-:Y:S01]  /*1280*/  IMAD R6, R6, c[0x0][0x1b8], RZ ;  /* 0x00006e0006067a24 */ /* 0x000fe200078e02ff */
[----:B------:R-:W-:Y:S01]  /*1290*/  SHF.R.S32.HI R3, RZ, 0x1f, R192 ;  /* 0x0000001fff037819 */ /* 0x000fe200000114c0 */
[----:B------:R-:W-:Y:S03]  /*12a0*/  BSSY B0, `(.L_x_1606) ;  /* 0x000005a000007945 */ /* 0x000fe60003800000 */
[CC--:B------:R-:W-:Y:S02]  /*12b0*/  LEA.HI R15, R3.reuse, R192.reuse, RZ, 0x2 ;  /* 0x000000c0030f7211 */ /* 0x0c0fe400078f10ff */
[----:B------:R-:W-:Y:S02]  /*12c0*/  LEA.HI R20, R3, R192, RZ, 0x4 ;  /* 0x000000c003147211 */ /* 0x000fe400078f20ff */
[----:B------:R-:W-:-:S02]  /*12d0*/  SHF.R.S32.HI R24, RZ, 0x2, R15 ;  /* 0x00000002ff187819 */ /* 0x000fc4000001140f */
[----:B-----5:R-:W-:Y:S01]  /*12e0*/  LEA.HI R0, R3, R192, RZ, 0x3 ;  /* 0x000000c003007211 */ /* 0x020fe200078f18ff */
[C---:B------:R-:W-:Y:S01]  /*12f0*/  @P0 IMAD.WIDE.U32 R4, R199.reuse, c[0x0][0x190], RZ ;  /* 0x00006400c7040a25 */ /* 0x040fe200078e00ff */
[----:B------:R-:W-:Y:S02]  /*1300*/  @!P0 SHF.R.S32.HI R23, RZ, 0x1f, R22 ;  /* 0x0000001fff178819 */ /* 0x000fe40000011416 */
[----:B------:R-:W-:Y:S01]  /*1310*/  SHF.R.S32.HI R25, RZ, 0x1f, R24 ;  /* 0x0000001fff197819 */ /* 0x000fe20000011418 */
[----:B------:R-:W-:Y:S01]  /*1320*/  @P0 IMAD R21, R199, c[0x0][0x194], R5 ;  /* 0x00006500c7150a24 */ /* 0x000fe200078e0205 */
[----:B------:R-:W-:Y:S01]  /*1330*/  LOP3.LUT R5, R15, 0xfffffffc, RZ, 0xc0, !PT ;  /* 0xfffffffc0f057812 */ /* 0x000fe200078ec0ff */
[----:B------:R-:W-:Y:S01]  /*1340*/  @!P0 IMAD R23, R23, c[0x0][0x178], RZ ;  /* 0x00005e0017178a24 */ /* 0x000fe200078e02ff */
[----:B------:R-:W-:Y:S01]  /*1350*/  SHF.R.S32.HI R16, RZ, 0x3, R0 ;  /* 0x00000003ff107819 */ /* 0x000fe20000011400 */
[----:B------:R-:W-:Y:S01]  /*1360*/  @!P0 IMAD.WIDE.U32 R28, R22, c[0x0][0x178], RZ ;  /* 0x00005e00161c8a25 */ /* 0x000fe200078e00ff */
[----:B------:R-:W-:-:S02]  /*1370*/  LEA.HI R15, R15, R24, RZ, 0x1 ;  /* 0x000000180f0f7211 */ /* 0x000fc400078f08ff */
[----:B------:R-:W-:Y:S01]  /*1380*/  SHF.L.U32 R27, R16, 0x6, RZ ;  /* 0x00000006101b7819 */ /* 0x000fe200000006ff */
[----:B------:R-:W-:Y:S01]  /*1390*/  IMAD.IADD R216, R192, 0x1, -R5 ;  /* 0x00000001c0d87824 */ /* 0x000fe200078e0a05 */
[----:B------:R-:W-:Y:S01]  /*13a0*/  LOP3.LUT R5, R20, 0xfffffff0, RZ, 0xc0, !PT ;  /* 0xfffffff014057812 */ /* 0x000fe200078ec0ff */
[----:B------:R-:W-:Y:S01]  /*13b0*/  @P0 IMAD.MOV.U32 R8, RZ, RZ, R4 ;  /* 0x000000ffff080224 */ /* 0x000fe200078e0004 */
[----:B------:R-:W-:Y:S01]  /*13c0*/  LOP3.LUT R15, R15, 0x7fffffe, RZ, 0xc0, !PT ;  /* 0x07fffffe0f0f7812 */ /* 0x000fe200078ec0ff */
[----:B------:R-:W-:Y:S01]  /*13d0*/  @!P0 IMAD R4, R22, c[0x0][0x17c], R23 ;  /* 0x00005f0016048a24 */ /* 0x000fe200078e0217 */
[----:B------:R-:W-:Y:S01]  /*13e0*/  LOP3.LUT R27, R27, 0xc0, RZ, 0xc0, !PT ;  /* 0x000000c01b1b7812 */ /* 0x000fe200078ec0ff */
[----:B------:R-:W-:Y:S01]  /*13f0*/  IMAD.SHL.U32 R216, R216, 0x8, RZ ;  /* 0x00000008d8d87824 */ /* 0x000fe200078e00ff */
[----:B------:R-:W-:Y:S01]  /*1400*/  LEA.HI R3, R3, R192, RZ, 0x5 ;  /* 0x000000c003037211 */ /* 0x000fe200078f28ff */
[----:B------:R-:W-:Y:S01]  /*1410*/  @!P0 IMAD.MOV.U32 R8, RZ, RZ, R28 ;  /* 0x000000ffff088224 */ /* 0x000fe200078e001c */
[----:B------:R-:W-:Y:S01]  /*1420*/  SHF.R.U32.HI R196, RZ, 0x3, R27 ;  /* 0x00000003ffc47819 */ /* 0x000fe2000001161b */
[----:B------:R-:W-:Y:S01]  /*1430*/  @!P0 IMAD.IADD R21, R29, 0x1, R4 ;  /* 0x000000011d158824 */ /* 0x000fe200078e0204 */
[----:B------:R-:W-:Y:S01]  /*1440*/  IADD3 R36, P3, R216, R36, RZ ;  /* 0x00000024d8247210 */ /* 0x000fe20007f7e0ff */
[----:B------:R-:W-:Y:S01]  /*1450*/  IMAD.IADD R12, R192, 0x1, -R5 ;  /* 0x00000001c00c7824 */ /* 0x000fe200078e0a05 */
[----:B------:R-:W-:Y:S01]  /*1460*/  SHF.R.S32.HI R4, RZ, 0x1f, R216 ;  /* 0x0000001fff047819 */ /* 0x000fe200000114d8 */
[----:B------:R-:W-:Y:S01]  /*1470*/  IMAD R5, R11, c[0x0][0x1bc], R6 ;  /* 0x00006f000b057a24 */ /* 0x000fe200078e0206 */
[----:B------:R-:W-:Y:S01]  /*1480*/  IADD3 R8, P0, R216, R8, RZ ;  /* 0x00000008d8087210 */ /* 0x000fe20007f1e0ff */
[----:B------:R-:W-:Y:S01]  /*1490*/  IMAD.IADD R28, R24, 0x1, -R15 ;  /* 0x00000001181c7824 */ /* 0x000fe200078e0a0f */
[----:B------:R-:W-:Y:S01]  /*14a0*/  IADD3 R34, P2, R216, R34, RZ ;  /* 0x00000022d8227210 */ /* 0x000fe20007f5e0ff */
[C---:B------:R-:W-:Y:S01]  /*14b0*/  IMAD.X R37, R4.reuse, 0x1, R9, P3 ;  /* 0x0000000104257824 */ /* 0x040fe200018e0609 */
[----:B------:R-:W-:Y:S01]  /*14c0*/  IADD3.X R9, R4, R21, RZ, P0, !PT ;  /* 0x0000001504097210 */ /* 0x000fe200007fe4ff */
[----:B------:R-:W-:Y:S01]  /*14d0*/  IMAD.WIDE R18, R19, 0x40, R24 ;  /* 0x0000004013127825 */ /* 0x000fe200078e0218 */
[----:B------:R-:W-:-:S02]  /*14e0*/  IADD3 R6, P0, R24, R13, RZ ;  /* 0x0000000d18067210 */ /* 0x000fc40007f1e0ff */
[----:B------:R-:W-:Y:S01]  /*14f0*/  LEA.HI R10, R12, R12, RZ, 0x1 ;  /* 0x0000000c0c0a7211 */ /* 0x000fe200078f08ff */
[----:B------:R-:W-:Y:S01]  /*1500*/  IMAD.X R35, R4, 0x1, R17, P2 ;  /* 0x0000000104237824 */ /* 0x000fe200010e0611 */
[----:B------:R-:W-:Y:S01]  /*1510*/  LOP3.LUT R23, R27, 0x18, R216, 0xf8, !PT ;  /* 0x000000181b177812 */ /* 0x000fe200078ef8d8 */
[C---:B------:R-:W-:Y:S01]  /*1520*/  IMAD.X R4, R25.reuse, 0x1, R7, P0 ;  /* 0x0000000119047824 */ /* 0x040fe200000e0607 */
[--C-:B------:R-:W-:Y:S01]  /*1530*/  SHF.R.S32.HI R14, RZ, 0x1, R10.reuse ;  /* 0x00000001ff0e7819 */ /* 0x100fe2000001140a */
[----:B------:R-:W-:Y:S01]  /*1540*/  IMAD R7, R25, c[0x0][0x198], RZ ;  /* 0x0000660019077a24 */ /* 0x000fe200078e02ff */
[----:B------:R-:W-:Y:S01]  /*1550*/  SHF.R.S32.HI R13, RZ, 0x1f, R10 ;  /* 0x0000001fff0d7819 */ /* 0x000fe2000001140a */
[----:B------:R-:W-:Y:S01]  /*1560*/  IMAD R153, R4, c[0x0][0x1a0], RZ ;  /* 0x0000680004997a24 */ /* 0x000fe200078e02ff */
[----:B------:R-:W-:Y:S01]  /*1570*/  SHF.R.S32.HI R31, RZ, 0x5, R3 ;  /* 0x00000005ff1f7819 */ /* 0x000fe20000011403 */
[----:B------:R-:W-:Y:S01]  /*1580*/  IMAD.IADD R4, R198, 0x1, -R33 ;  /* 0x00000001c6047824 */ /* 0x000fe200078e0a21 */
[----:B------:R-:W-:Y:S01]  /*1590*/  LEA.HI R13, R13, R14, RZ, 0x2 ;  /* 0x0000000e0d0d7211 */ /* 0x000fe200078f10ff */
[----:B------:R-:W-:Y:S01]  /*15a0*/  IMAD.WIDE.U32 R34, R11, c[0x0][0x1b8], R34 ;  /* 0x00006e000b227a25 */ /* 0x000fe200078e0022 */
[----:B------:R-:W-:-:S02]  /*15b0*/  SHF.R.S32.HI R27, RZ, 0x1f, R26 ;  /* 0x0000001fff1b7819 */ /* 0x000fc4000001141a */
[C---:B------:R-:W-:Y:S01]  /*15c0*/  ISETP.GE.AND P0, PT, R24.reuse, R4, PT ;  /* 0x000000041800720c */ /* 0x040fe20003f06270 */
[C---:B------:R-:W-:Y:S01]  /*15d0*/  IMAD R7, R24.reuse, c[0x0][0x19c], R7 ;  /* 0x0000670018077a24 */ /* 0x040fe200078e0207 */
[----:B------:R-:W-:Y:S01]  /*15e0*/  LOP3.LUT R13, R13, 0xfffffffc, RZ, 0xc0, !PT ;  /* 0xfffffffc0d0d7812 */ /* 0x000fe200078ec0ff */
[----:B------:R-:W-:Y:S01]  /*15f0*/  IMAD.WIDE.U32 R164, R24, c[0x0][0x198], R36 ;  /* 0x0000660018a47a25 */ /* 0x000fe200078e0024 */
[----:B------:R-:W-:Y:S02]  /*1600*/  LOP3.LUT R196, R23, R196, RZ, 0x3c, !PT ;  /* 0x000000c417c47212 */ /* 0x000fe400078e3cff */
[----:B------:R-:W-:Y:S01]  /*1610*/  LEA R11, R31, R28, 0x3 ;  /* 0x0000001c1f0b7211 */ /* 0x000fe200078e18ff */
[----:B------:R-:W-:Y:S01]  /*1620*/  IMAD.IADD R14, R14, 0x1, -R13 ;  /* 0x000000010e0e7824 */ /* 0x000fe200078e0a0d */
[----:B------:R-:W-:Y:S01]  /*1630*/  IADD3 R165, R165, R7, RZ ;  /* 0x00000007a5a57210 */ /* 0x000fe20007ffe0ff */
[----:B------:R-:W-:Y:S01]  /*1640*/  IMAD.IADD R35, R35, 0x1, R5 ;  /* 0x0000000123237824 */ /* 0x000fe200078e0205 */
[----:B------:R-:W-:Y:S01]  /*1650*/  LOP3.LUT R21, R3, 0xffffffe0, RZ, 0xc0, !PT ;  /* 0xffffffe003157812 */ /* 0x000fe200078ec0ff */
[----:B------:R-:W-:Y:S01]  /*1660*/  IMAD R5, R27, c[0x0][0x1a8], RZ ;  /* 0x00006a001b057a24 */ /* 0x000fe200078e02ff */
[----:B------:R-:W-:Y:S01]  /*1670*/  LOP3.LUT P2, RZ, R14, 0x2, RZ, 0xc0, !PT ;  /* 0x000000020eff7812 */ /* 0x000fe2000784c0ff */
[----:B------:R-:W-:-:S04]  /*1680*/  IMAD.WIDE.U32 R28, R26, c[0x0][0x1a8], R8 ;  /* 0x00006a001a1c7a25 */ /* 0x000fc800078e0008 */
[----:B------:R-:W-:Y:S02]  /*1690*/  IMAD.U32 R196, R11, 0x20, R196 ;  /* 0x000000200bc47824 */ /* 0x000fe400078e00c4 */
[----:B------:R-:W-:Y:S02]  /*16a0*/  IMAD R153, R6, c[0x0][0x1a4], R153 ;  /* 0x0000690006997a24 */ /* 0x000fe400078e0299 */
[----:B------:R-:W-:Y:S01]  /*16b0*/  IMAD.MOV.U32 R8, RZ, RZ, 0x10 ;  /* 0x00000010ff087424 */ /* 0x000fe200078e00ff */
[----:B------:R-:W-:Y:S01]  /*16c0*/  SHF.L.U32 R196, R196, 0x1, RZ ;  /* 0x00000001c4c47819 */ /* 0x000fe200000006ff */
[----:B------:R-:W-:-:S04]  /*16d0*/  IMAD.WIDE.U32 R6, R6, c[0x0][0x1a0], R34 ;  /* 0x0000680006067a25 */ /* 0x000fc800078e0022 */
[----:B------:R-:W-:Y:S01]  /*16e0*/  IMAD R3, R26, c[0x0][0x1ac], R5 ;  /* 0x00006b001a037a24 */ /* 0x000fe200078e0205 */
[----:B------:R-:W-:Y:S01]  /*16f0*/  SEL R5, R8, 0xfffffff0, !P2 ;  /* 0xfffffff008057807 */ /* 0x000fe20005000000 */
        /* <DEDUP_REMOVED lines=20> */
.L_x_1607:
[----:B------:R-:W-:Y:S05]  /*1840*/  BSYNC B0 ;  /* 0x0000000000007941 */ /* 0x000fea0003800000 */
.L_x_1606:
[----:B------:R-:W-:Y:S01]  /*1850*/  IADD3 R3, R24, 0x20, RZ ;  /* 0x0000002018037810 */ /* 0x000fe20007ffe0ff */
[----:B------:R-:W-:Y:S03]  /*1860*/  BSSY B0, `(.L_x_1608) ;  /* 0x0000014000007945 */ /* 0x000fe60003800000 */
[----:B------:R-:W-:-:S13]  /*1870*/  ISETP.GE.AND P0, PT, R3, R4, PT ;  /* 0x000000040300720c */ /* 0x000fda0003f06270 */
[----:B------:R-:W-:Y:S05]  /*1880*/  @P0 BRA `(.L_x_1609) ;  /* 0x0000011000000947 */ /* 0x000fea0003800000 */
[----:B------:R-:W-:-:S13]  /*1890*/  ISETP.GE.AND P0, PT, R216, c[0x0][0x220], PT ;  /* 0x00008800d8007a0c */ /* 0x000fda0003f06270 */
[----:B------:R3:W-:Y:S01]  /*18a0*/  @P0 STS.128 [R196+0x800], RZ ;  /* 0x000800ffc4000388 */ /* 0x0007e20000000c00 */
[----:B------:R-:W-:Y:S05]  /*18b0*/  @P0 BRA `(.L_x_1609) ;  /* 0x000000e000000947 */ /* 0x000fea0003800000 */
[----:B------:R-:W-:Y:S01]  /*18c0*/  IADD3 R4, P0, R18, 0x20, RZ ;  /* 0x0000002012047810 */ /* 0x000fe20007f1e0ff */
[----:B------:R-:W-:-:S04]  /*18d0*/  IMAD.MOV.U32 R18, RZ, RZ, R28 ;  /* 0x000000ffff127224 */ /* 0x000fc800078e001c */
[----:B------:R-:W-:Y:S01]  /*18e0*/  IMAD.X R9, RZ, RZ, R19, P0 ;  /* 0x000000ffff097224 */ /* 0x000fe200000e0613 */
[----:B------:R-:W-:-:S03]  /*18f0*/  MOV R19, R35 ;  /* 0x0000002300137202 */ /* 0x000fc60000000f00 */
[----:B------:R-:W-:Y:S02]  /*1900*/  IMAD R9, R9, c[0x0][0x190], RZ ;  /* 0x0000640009097a24 */ /* 0x000fe400078e02ff */
        /* <DEDUP_REMOVED lines=9> */
.L_x_1609:
[----:B------:R-:W-:Y:S05]  /*19a0*/  BSYNC B0 ;  /* 0x0000000000007941 */ /* 0x000fea0003800000 */
.L_x_1608:
        /* <DEDUP_REMOVED lines=17> */
.L_x_1611:
[----:B------:R-:W-:Y:S05]  /*1ac0*/  BSYNC B0 ;  /* 0x0000000000007941 */ /* 0x000fea0003800000 */
.L_x_1610:
        /* <DEDUP_REMOVED lines=10> */
[----:B-1----:R-:W-:-:S04]  /*1b70*/  IADD3 R18, P0, R164, UR9, RZ ;  /* 0x00000009a4127c10 */ /* 0x002fc8000ff1e0ff */
[----:B------:R-:W-:Y:S02]  /*1b80*/  IADD3.X R9, R165, UR8, RZ, P0, !PT ;  /* 0x00000008a5097c10 */ /* 0x000fe400087fe4ff */
[----:B----4-:R-:W-:-:S04]  /*1b90*/  LEA R28, P0, R18, c[0x0][0x168], 0x1 ;  /* 0x00005a00121c7a11 */ /* 0x010fc800078008ff */
[----:B------:R-:W-:-:S05]  /*1ba0*/  LEA.HI.X R29, R18, c[0x0][0x16c], R9, 0x1, P0 ;  /* 0x00005b00121d7a11 */ /* 0x000fca00000f0c09 */
[----:B------:R-:W-:Y:S01]  /*1bb0*/  @!PT LDS RZ, [RZ] ;  /* 0x00000000fffff984 */ /* 0x000fe20000000800 */
[----:B------:R-:W-:Y:S01]  /*1bc0*/  @!PT LDS RZ, [RZ] ;  /* 0x00000000fffff984 */ /* 0x000fe20000000800 */
[----:B------:R-:W-:Y:S01]  /*1bd0*/  @!PT LDS RZ, [RZ] ;  /* 0x00000000fffff984 */ /* 0x000fe20000000800 */
[----:B------:R1:W-:Y:S04]  /*1be0*/  LDGSTS.E.BYPASS.LTC128B.128 [R196+0x1800], [R28.64] ;  /* 0x018000001cc47fae */ /* 0x0003e8000b901d4a */
.L_x_1613:
[----:B------:R-:W-:Y:S05]  /*1bf0*/  BSYNC B0 ;  /* 0x0000000000007941 */ /* 0x000fea0003800000 */
.L_x_1612:
[----:B-1----:R-:W-:Y:S01]  /*1c00*/  IADD3 R19, R24, 0x40, RZ ;  /* 0x0000004018137810 */ /* 0x002fe20007ffe0ff */
        /* <DEDUP_REMOVED lines=16> */
.L_x_1615:
[----:B------:R-:W-:Y:S05]  /*1d10*/  BSYNC B0 ;  /* 0x0000000000007941 */ /* 0x000fea0003800000 */
.L_x_1614:
        /* <DEDUP_REMOVED lines=18> */
.L_x_1617:
[----:B------:R-:W-:Y:S05]  /*1e40*/  BSYNC B0 ;  /* 0x0000000000007941 */ /* 0x000fea0003800000 */
.L_x_1616:
        /* <DEDUP_REMOVED lines=17> */
.L_x_1619:
[----:B------:R-:W-:Y:S05]  /*1f60*/  BSYNC B0 ;  /* 0x0000000000007941 */ /* 0x000fea0003800000 */
.L_x_1618:
        /* <DEDUP_REMOVED lines=18> */
.L_x_1621:
[----:B------:R-:W-:Y:S05]  /*2090*/  BSYNC B0 ;  /* 0x0000000000007941 */ /* 0x000fea0003800000 */
.L_x_1620:
        /* <DEDUP_REMOVED lines=18> */
.L_x_1623:
[----:B------:R-:W-:Y:S05]  /*21c0*/  BSYNC B0 ;  /* 0x0000000000007941 */ /* 0x000fea0003800000 */
.L_x_1622:
        /* <DEDUP_REMOVED lines=18> */
.L_x_1625:
[----:B------:R-:W-:Y:S05]  /*22f0*/  BSYNC B0 ;  /* 0x0000000000007941 */ /* 0x000fea0003800000 */
.L_x_1624:
[----:B------:R-:W-:Y:S01]  /*2300*/  SHF.R.S32.HI R18, RZ, 0x1f, R22 ;  /* 0x0000001fff127819 */ /* 0x000fe20000011416 */
[----:B------:R-:W-:Y:S01]  /*2310*/  IMAD.WIDE.U32 R26, R22, c[0x0][0x320], R26 ;  /* 0x0000c800161a7a25 */ /* 0x000fe200078e001a */
[----:B------:R-:W0:Y:S03]  /*2320*/  LDGDEPBAR ;  /* 0x00000000000079af */ /* 0x000e260000000000 */
[----:B------:R-:W-:Y:S01]  /*2330*/  IMAD R23, R18, c[0x0][0x320], RZ ;  /* 0x0000c80012177a24 */ /* 0x000fe200078e02ff */
[----:B------:R-:W-:-:S03]  /*2340*/  LEA R34, P0, R26, c[0x0][0x318], 0x2 ;  /* 0x0000c6001a227a11 */ /* 0x000fc600078010ff */
[----:B------:R-:W-:-:S04]  /*2350*/  IMAD R23, R22, c[0x0][0x324], R23 ;  /* 0x0000c90016177a24 */ /* 0x000fc800078e0217 */
[----:B------:R-:W-:-:S05]  /*2360*/  IMAD.IADD R23, R27, 0x1, R23 ;  /* 0x000000011b177824 */ /* 0x000fca00078e0217 */
[----:B------:R-:W-:-:S05]  /*2370*/  LEA.HI.X R35, R26, c[0x0][0x31c], R23, 0x2, P0 ;  /* 0x0000c7001a237a11 */ /* 0x000fca00000f1417 */
[----:B------:R-:W5:Y:S01]  /*2380*/  LDG.E R25, [R34.64] ;  /* 0x0000000a22197981 */ /* 0x000f62000c1e1900 */
[----:B------:R-:W-:Y:S01]  /*2390*/  LOP3.LUT R23, R10, 0x7fffffe, RZ, 0xc0, !PT ;  /* 0x07fffffe0a177812 */ /* 0x000fe200078ec0ff */
[----:B------:R-:W-:Y:S01]  /*23a0*/  IMAD.SHL.U32 R14, R14, 0x40, RZ ;  /* 0x000000400e0e7824 */ /* 0x000fe200078e00ff */
[----:B------:R-:W-:Y:S01]  /*23b0*/  SHF.R.S32.HI R27, RZ, 0x1f, R12 ;  /* 0x0000001fff1b7819 */ /* 0x000fe2000001140c */
[----:B------:R-:W-:-:S04]  /*23c0*/  DEPBAR.LE SB0, 0x0 ;  /* 0x000080000000791a */ /* 0x000fc80000000000 */
[----:B------:R-:W-:Y:S01]  /*23d0*/  IMAD.IADD R23, R12, 0x1, -R23 ;  /* 0x000000010c177824 */ /* 0x000fe200078e0a17 */
[----:B------:R-:W-:Y:S01]  /*23e0*/  LEA.HI R12, R27, R12, RZ, 0x3 ;  /* 0x0000000c1b0c7211 */ /* 0x000fe200078f18ff */
[----:B------:R-:W-:Y:S01]  /*23f0*/  IMAD.SHL.U32 R16, R16, 0x8, RZ ;  /* 0x0000000810107824 */ /* 0x000fe200078e00ff */
[----:B------:R-:W-:Y:S01]  /*2400*/  LOP3.LUT R27, R0, 0xfffffff8, RZ, 0xc0, !PT ;  /* 0xfffffff8001b7812 */ /* 0x000fe200078ec0ff */
[----:B------:R-:W-:Y:S01]  /*2410*/  IMAD R22, R31, 0x10, R33 ;  /* 0x000000101f167824 */ /* 0x000fe200078e0221 */
[----:B------:R-:W-:Y:S01]  /*2420*/  SHF.R.S32.HI R10, RZ, 0x1f, R21 ;  /* 0x0000001fff0a7819 */ /* 0x000fe20000011415 */
[----:B------:R-:W-:Y:S01]  /*2430*/  IMAD.SHL.U32 R12, R12, 0x20, RZ ;  /* 0x000000200c0c7824 */ /* 0x000fe200078e00ff */
[----:B----4-:R-:W-:Y:S01]  /*2440*/  SHF.R.S32.HI R29, RZ, 0x4, R20 ;  /* 0x00000004ff1d7819 */ /* 0x010fe20000011414 */
[----:B------:R-:W-:Y:S01]  /*2450*/  IMAD.IADD R27, R192, 0x1, -R27 ;  /* 0x00000001c01b7824 */ /* 0x000fe200078e0a1b */
[----:B------:R-:W-:Y:S01]  /*2460*/  LEA.HI R21, R10, R21, RZ, 0x2 ;  /* 0x000000150a157211 */ /* 0x000fe200078f10ff */
[----:B------:R-:W5:Y:S01]  /*2470*/  MUFU.RCP R0, c[0x0][0x238] ;  /* 0x00008e0000007b08 */ /* 0x000f620000001000 */
[----:B------:R-:W-:Y:S01]  /*2480*/  LEA.HI R20, R20, R29, RZ, 0x1 ;  /* 0x0000001d14147211 */ /* 0x000fe200078f08ff */
[----:B------:R-:W-:Y:S01]  /*2490*/  IMAD.SHL.U32 R192, R192, 0x2, RZ ;  /* 0x00000002c0c07824 */ /* 0x000fe200078e00ff */
[----:B------:R-:W-:Y:S01]  /*24a0*/  LEA.HI R10, R27, R27, RZ, 0x1 ;  /* 0x0000001b1b0a7211 */ /* 0x000fe200078f08ff */
[----:B------:R-:W-:Y:S01]  /*24b0*/  BSSY B0, `(.L_x_1626) ;  /* 0x0000034000007945 */ /* 0x000fe20003800000 */
[----:B------:R-:W-:-:S02]  /*24c0*/  LOP3.LUT R12, R12, 0xffffff00, RZ, 0xc0, !PT ;  /* 0xffffff000c0c7812 */ /* 0x000fc400078ec0ff */
[----:B------:R-:W-:Y:S02]  /*24d0*/  LOP3.LUT R18, R10, 0x7fffffe, RZ, 0xc0, !PT ;  /* 0x07fffffe0a127812 */ /* 0x000fe400078ec0ff */
[----:B------:R-:W-:Y:S01]  /*24e0*/  ISETP.GE.AND P2, PT, R24, R4, PT ;  /* 0x000000041800720c */ /* 0x000fe20003f46270 */
[----:B------:R-:W-:Y:S01]  /*24f0*/  BAR.SYNC.DEFER_BLOCKING 0x0 ;  /* 0x0000000000007b1d */ /* 0x000fe20000010000 */
[----:B------:R-:W-:Y:S01]  /*2500*/  LOP3.LUT R20, R20, 0xfffffffe, RZ, 0xc0, !PT ;  /* 0xfffffffe14147812 */ /* 0x000fe200078ec0ff */
[----:B------:R-:W-:Y:S01]  /*2510*/  IMAD.IADD R27, R27, 0x1, -R18 ;  /* 0x000000011b1b7824 */ /* 0x000fe200078e0a12 */
[----:B------:R-:W-:Y:S01]  /*2520*/  SHF.R.S32.HI R10, RZ, 0x1, R10 ;  /* 0x00000001ff0a7819 */ /* 0x000fe2000001140a */
[----:B------:R-:W-:Y:S01]  /*2530*/  IMAD R18, R31, 0x200, R12 ;  /* 0x000002001f127824 */ /* 0x000fe200078e020c */
[----:B------:R-:W-:Y:S01]  /*2540*/  SHF.R.S32.HI R21, RZ, 0x2, R21 ;  /* 0x00000002ff157819 */ /* 0x000fe20000011415 */
[----:B------:R-:W-:Y:S01]  /*2550*/  IMAD.IADD R20, R29, 0x1, -R20 ;  /* 0x000000011d147824 */ /* 0x000fe200078e0a14 */
[----:B------:R-:W-:Y:S01]  /*2560*/  LOP3.LUT P3, RZ, R10, 0x2, RZ, 0xc0, !PT ;  /* 0x000000020aff7812 */ /* 0x000fe2000786c0ff */
[C---:B------:R-:W-:Y:S01]  /*2570*/  IMAD R155, R23.reuse, 0x20, R12 ;  /* 0x00000020179b7824 */ /* 0x040fe200078e020c */
[----:B------:R-:W-:Y:S01]  /*2580*/  IADD3 R21, R22, 0x1, R21 ;  /* 0x0000000116157810 */ /* 0x000fe20007ffe015 */
[----:B------:R-:W-:Y:S01]  /*2590*/  IMAD R18, R23, 0x20, R18 ;  /* 0x0000002017127824 */ /* 0x000fe200078e0212 */
[----:B------:R-:W-:Y:S01]  /*25a0*/  LOP3.LUT R23, R14, 0xc0, RZ, 0xc0, !PT ;  /* 0x000000c00e177812 */ /* 0x000fe200078ec0ff */
[----:B------:R-:W-:Y:S01]  /*25b0*/  IMAD.SHL.U32 R14, R20, 0x8, RZ ;  /* 0x00000008140e7824 */ /* 0x000fe200078e00ff */
[----:B------:R-:W-:Y:S01]  /*25c0*/  LEA R224, P0, R6, c[0x0][0x170], 0x1 ;  /* 0x00005c0006e07a11 */ /* 0x000fe200078008ff */
[----:B------:R-:W-:Y:S01]  /*25d0*/  IMAD.SHL.U32 R12, R10, 0x40, RZ ;  /* 0x000000400a0c7824 */ /* 0x000fe200078e00ff */
[----:B------:R-:W-:Y:S01]  /*25e0*/  IADD3 R21, R152, R21, -R198 ;  /* 0x0000001598157210 */ /* 0x000fe20007ffe8c6 */
[----:B------:R-:W-:Y:S01]  /*25f0*/  IMAD R27, R20, 0x8, R27 ;  /* 0x00000008141b7824 */ /* 0x000fe200078e021b */
[----:B------:R-:W-:-:S02]  /*2600*/  LOP3.LUT R14, R23, 0x8, R14, 0xf8, !PT ;  /* 0x00000008170e7812 */ /* 0x000fc400078ef80e */
[----:B------:R-:W-:Y:S02]  /*2610*/  SHF.R.U32.HI R23, RZ, 0x3, R23 ;  /* 0x00000003ff177819 */ /* 0x000fe40000011617 */
[----:B------:R-:W-:Y:S02]  /*2620*/  LOP3.LUT R192, R192, 0x6, RZ, 0xc0, !PT ;  /* 0x00000006c0c07812 */ /* 0x000fe400078ec0ff */
[----:B------:R-:W-:Y:S01]  /*2630*/  LOP3.LUT R14, R14, R23, RZ, 0x3c, !PT ;  /* 0x000000170e0e7212 */ /* 0x000fe200078e3cff */
[----:B------:R4:W-:Y:S01]  /*2640*/  @P2 STS [R196+0x5000], RZ ;  /* 0x005000ffc4002388 */ /* 0x0009e20000000800 */
[----:B------:R-:W-:Y:S02]  /*2650*/  LEA.HI.X R225, R6, c[0x0][0x174], R153, 0x1, P0 ;  /* 0x00005d0006e17a11 */ /* 0x000fe400000f0c99 */
[----:B------:R-:W-:Y:S01]  /*2660*/  IADD3 R167, R21, c[0x0][0x2e8], RZ ;  /* 0x0000ba0015a77a10 */ /* 0x000fe20007ffe0ff */
[----:B------:R4:W-:Y:S01]  /*2670*/  @P2 STS [R196+0x5004], RZ ;  /* 0x005004ffc4002388 */ /* 0x0009e20000000800 */
[----:B------:R-:W-:-:S02]  /*2680*/  IMAD.IADD R190, R14, 0x1, R18 ;  /* 0x000000010ebe7824 */ /* 0x000fc400078e0212 */
[----:B------:R-:W-:Y:S01]  /*2690*/  IMAD.IADD R155, R14, 0x1, R155 ;  /* 0x000000010e9b7824 */ /* 0x000fe200078e029b */
[----:B------:R4:W-:Y:S01]  /*26a0*/  @P2 STS.64 [R196+0x5008], RZ ;  /* 0x005008ffc4002388 */ /* 0x0009e20000000a00 */
[----:B------:R-:W-:-:S04]  /*26b0*/  IMAD.SHL.U32 R190, R190, 0x2, RZ ;  /* 0x00000002bebe7824 */ /* 0x000fc800078e00ff */
[----:B------:R-:W-:Y:S02]  /*26c0*/  IMAD R189, R5, 0x2, R190 ;  /* 0x0000000205bd7824 */ /* 0x000fe400078e02be */
[----:B-----5:R-:W-:Y:S01]  /*26d0*/  FMUL.FTZ R0, R25, R0 ;  /* 0x0000000019007220 */ /* 0x020fe20000410000 */
[----:B------:R-:W-:-:S03]  /*26e0*/  LOP3.LUT R25, R12, 0xc0, RZ, 0xc0, !PT ;  /* 0x000000c00c197812 */ /* 0x000fc600078ec0ff */
[----:B------:R5:W1:Y:S01]  /*26f0*/  R2UR UR4, R0 ;  /* 0x00000000000473c2 */ /* 0x000a6200000e0000 */
[----:B------:R-:W-:Y:S02]  /*2700*/  LOP3.LUT R16, R25, 0x8, R16, 0xf8, !PT ;  /* 0x0000000819107812 */ /* 0x000fe400078ef810 */
[----:B------:R-:W-:-:S04]  /*2710*/  SHF.R.U32.HI R25, RZ, 0x3, R25 ;  /* 0x00000003ff197819 */ /* 0x000fc80000011619 */
[----:B------:R-:W-:-:S05]  /*2720*/  LOP3.LUT R16, R16, R25, RZ, 0x3c, !PT ;  /* 0x0000001910107212 */ /* 0x000fca00078e3cff */
[----:B------:R-:W-:Y:S01]  /*2730*/  IMAD.U32 R188, R27, 0x20, R16 ;  /* 0x000000201bbc7824 */ /* 0x000fe200078e0010 */
[----:B-----5:R-:W-:Y:S01]  /*2740*/  SEL R0, R8, 0xfffffff0, !P3 ;  /* 0xfffffff008007807 */ /* 0x020fe20005800000 */
[----:B------:R-:W-:Y:S05]  /*2750*/  @P2 BRA `(.L_x_1627) ;  /* 0x0000009000002947 */ /* 0x000fea0003800000 */
[----:B-1--4-:R-:W-:-:S13]  /*2760*/  ISETP.GE.AND P0, PT, R216, c[0x0][0x220], PT ;  /* 0x00008800d8007a0c */ /* 0x012fda0003f06270 */
        /* <DEDUP_REMOVED lines=8> */
.L_x_1627:
[----:B-1--4-:R-:W-:Y:S05]  /*27f0*/  BSYNC B0 ;  /* 0x0000000000007941 */ /* 0x012fea0003800000 */
.L_x_1626:
[----:B------:R-:W-:Y:S01]  /*2800*/  ISETP.GE.AND P0, PT, R3, R4, PT ;  /* 0x000000040300720c */ /* 0x000fe20003f06270 */
[----:B------:R-:W-:Y:S01]  /*2810*/  ULDC.64 UR6, c[0x0][0x1a0] ;  /* 0x0000680000067ab9 */ /* 0x000fe20000000a00 */
[----:B------:R-:W-:Y:S01]  /*2820*/  BSSY B0, `(.L_x_1628) ;  /* 0x0000011000007945 */ /* 0x000fe20003800000 */
[----:B------:R-:W-:-:S02]  /*2830*/  USHF.L.U64.HI UR7, UR6, UR5, UR7 ;  /* 0x0000000506077299 */ /* 0x000fc40008010207 */
[----:B------:R-:W-:-:S08]  /*2840*/  USHF.L.U32 UR5, UR6, 0x5, URZ ;  /* 0x0000000506057899 */ /* 0x000fd0000800063f */
[----:B------:R1:W-:Y:S01]  /*2850*/  @P0 STS.128 [R196+0x5800], RZ ;  /* 0x005800ffc4000388 */ /* 0x0003e20000000c00 */
[----:B------:R-:W-:Y:S05]  /*2860*/  @P0 BRA `(.L_x_1629) ;  /* 0x000000c000000947 */ /* 0x000fea0003800000 */
[----:B------:R-:W-:-:S13]  /*2870*/  ISETP.GE.AND P0, PT, R216, c[0x0][0x220], PT ;  /* 0x00008800d8007a0c */ /* 0x000fda0003f06270 */
[----:B------:R4:W-:Y:S01]  /*2880*/  @P0 STS.128 [R196+0x5800], RZ ;  /* 0x005800ffc4000388 */ /* 0x0009e20000000c00 */
[----:B------:R-:W-:Y:S05]  /*2890*/  @P0 BRA `(.L_x_1629) ;  /* 0x0000009000000947 */ /* 0x000fea0003800000 */
[----:B------:R-:W-:Y:S01]  /*28a0*/  IMAD.U32 R21, RZ, RZ, UR5 ;  /* 0x00000005ff157e24 */ /* 0x000fe2000f8e00ff */
        /* <DEDUP_REMOVED lines=8> */
.L_x_1629:
[----:B------:R-:W-:Y:S05]  /*2930*/  BSYNC B0 ;  /* 0x0000000000007941 */ /* 0x000fea0003800000 */
.L_x_1628:
        /* <DEDUP_REMOVED lines=15> */
.L_x_1631:
[----:B------:R-:W-:Y:S05]  /*2a30*/  BSYNC B0 ;  /* 0x0000000000007941 */ /* 0x000fea0003800000 */
.L_x_1630:
        /* <DEDUP_REMOVED lines=16> */
.L_x_1633:
[----:B------:R-:W-:Y:S05]  /*2b40*/  BSYNC B0 ;  /* 0x0000000000007941 */ /* 0x000fea0003800000 */
.L_x_1632:
        /* <DEDUP_REMOVED lines=15> */
.L_x_1635:
[----:B------:R-:W-:Y:S05]  /*2c40*/  BSYNC B0 ;  /* 0x0000000000007941 */ /* 0x000fea0003800000 */
.L_x_1634:
        /* <DEDUP_REMOVED lines=16> */
.L_x_1637:
[----:B------:R-:W-:Y:S05]  /*2d50*/  BSYNC B0 ;  /* 0x0000000000007941 */ /* 0x000fea0003800000 */
.L_x_1636:
        /* <DEDUP_REMOVED lines=16> */
.L_x_1639:
[----:B------:R-:W-:Y:S05]  /*2e60*/  BSYNC B0 ;  /* 0x0000000000007941 */ /* 0x000fea0003800000 */
.L_x_1638:
        /* <DEDUP_REMOVED lines=16> */
.L_x_1641:
[----:B------:R-:W-:Y:S05]  /*2f70*/  BSYNC B0 ;  /* 0x0000000000007941 */ /* 0x000fea0003800000 */
.L_x_1640:
[----:B------:R-:W-:Y:S01]  /*2f80*/  IMAD.SHL.U32 R188, R188, 0x2, RZ ;  /* 0x00000002bcbc7824 */ /* 0x000fe200078e00ff */
[----:B-1----:R-:W-:Y:S01]  /*2f90*/  LDSM.16.M88.4 R16, [R190] ;  /* 0x00000000be10783b */ /* 0x002fe20000000200 */
[----:B------:R-:W-:Y:S01]  /*2fa0*/  IMAD.IADD R159, R157, 0x1, R192 ;  /* 0x000000019d9f7824 */ /* 0x000fe200078e02c0 */
[----:B------:R-:W-:Y:S01]  /*2fb0*/  ULDC.64 UR10, c[0x0][0x118] ;  /* 0x00004600000a7ab9 */ /* 0x000fe20000000a00 */
[----:B------:R-:W-:Y:S01]  /*2fc0*/  IMAD R161, R0, 0x2, R188 ;  /* 0x0000000200a17824 */ /* 0x000fe200078e02bc */
[----:B------:R-:W1:Y:S01]  /*2fd0*/  LDSM.16.M88.4 R8, [R188+0x1000] ;  /* 0x00100000bc08783b */ /* 0x000e620000000200 */
[----:B------:R-:W-:Y:S01]  /*2fe0*/  I2F R215, R159 ;  /* 0x0000009f00d77306 */ /* 0x000fe20000201400 */
[C---:B------:R-:W-:Y:S02]  /*2ff0*/  IADD3 R223, R159.reuse, 0x1, RZ ;  /* 0x000000019fdf7810 */ /* 0x040fe40007ffe0ff */
[----:B------:R-:W5:Y:S01]  /*3000*/  LDSM.16.M88.4 R128, [R188+0x1400] ;  /* 0x00140000bc80783b */ /* 0x000f620000000200 */
[----:B------:R-:W-:-:S02]  /*3010*/  IADD3 R206, R159, 0x8, RZ ;  /* 0x000000089fce7810 */ /* 0x000fc40007ffe0ff */
[C---:B------:R-:W-:Y:S01]  /*3020*/  IADD3 R221, R159.reuse, 0x9, RZ ;  /* 0x000000099fdd7810 */ /* 0x040fe20007ffe0ff */
[----:B------:R-:W2:Y:S01]  /*3030*/  LDSM.16.M88.4 R120, [R188+0x1800] ;  /* 0x00180000bc78783b */ /* 0x000ea20000000200 */
[----:B------:R-:W3:Y:S01]  /*3040*/  I2F R220, R223 ;  /* 0x000000df00dc7306 */ /* 0x000ee20000201400 */
[C---:B------:R-:W-:Y:S02]  /*3050*/  IADD3 R160, R159.reuse, 0x10, RZ ;  /* 0x000000109fa07810 */ /* 0x040fe40007ffe0ff */
[----:B------:R-:W4:Y:S01]  /*3060*/  LDSM.16.M88.4 R112, [R188+0x1c00] ;  /* 0x001c0000bc70783b */ /* 0x000f220000000200 */
[C---:B------:R-:W-:Y:S02]  /*3070*/  IADD3 R214, R159.reuse, 0x11, RZ ;  /* 0x000000119fd67810 */ /* 0x040fe40007ffe0ff */
[C---:B------:R-:W-:Y:S01]  /*3080*/  IADD3 R202, R159.reuse, 0x18, RZ ;  /* 0x000000189fca7810 */ /* 0x040fe20007ffe0ff */
[----:B------:R-:W2:Y:S01]  /*3090*/  LDSM.16.M88.4 R104, [R188+0x2000] ;  /* 0x00200000bc68783b */ /* 0x000ea20000000200 */
[----:B------:R-:W1:Y:S01]  /*30a0*/  I2F R222, R223 ;  /* 0x000000df00de7306 */ /* 0x000e620000201400 */
[----:B------:R-:W-:-:S02]  /*30b0*/  IADD3 R204, R159, 0x20, RZ ;  /* 0x000000209fcc7810 */ /* 0x000fc40007ffe0ff */
[----:B------:R-:W2:Y:S01]  /*30c0*/  LDSM.16.M88.4 R96, [R188+0x2400] ;  /* 0x00240000bc60783b */ /* 0x000ea20000000200 */
[C---:B------:R-:W-:Y:S02]  /*30d0*/  IADD3 R210, R159.reuse, 0x21, RZ ;  /* 0x000000219fd27810 */ /* 0x040fe40007ffe0ff */
[C---:B------:R-:W-:Y:S01]  /*30e0*/  IADD3 R212, R159.reuse, 0x19, RZ ;  /* 0x000000199fd47810 */ /* 0x040fe20007ffe0ff */
[----:B------:R-:W2:Y:S01]  /*30f0*/  LDSM.16.M88.4 R88, [R188+0x2800] ;  /* 0x00280000bc58783b */ /* 0x000ea20000000200 */
[----:B------:R-:W1:Y:S01]  /*3100*/  I2F R209, R206 ;  /* 0x000000ce00d17306 */ /* 0x000e620000201400 */
[C---:B------:R-:W-:Y:S02]  /*3110*/  IADD3 R203, R159.reuse, 0x28, RZ ;  /* 0x000000289fcb7810 */ /* 0x040fe40007ffe0ff */
[----:B------:R-:W3:Y:S01]  /*3120*/  LDSM.16.M88.4 R80, [R188+0x2c00] ;  /* 0x002c0000bc50783b */ /* 0x000ee20000000200 */
[C---:B------:R-:W-:Y:S02]  /*3130*/  IADD3 R208, R159.reuse, 0x50, RZ ;  /* 0x000000509fd07810 */ /* 0x040fe40007ffe0ff */
[C---:B------:R-:W-:Y:S01]  /*3140*/  IADD3 R201, R159.reuse, 0x58, RZ ;  /* 0x000000589fc97810 */ /* 0x040fe20007ffe0ff */
[----:B------:R-:W3:Y:S01]  /*3150*/  LDSM.16.M88.4 R72, [R188+0x3000] ;  /* 0x00300000bc48783b */ /* 0x000ee20000000200 */
[----:B------:R-:W2:Y:S01]  /*3160*/  I2F R207, R206 ;  /* 0x000000ce00cf7306 */ /* 0x000ea20000201400 */
[----:B------:R-:W-:-:S02]  /*3170*/  IADD3 R184, R159, 0x59, RZ ;  /* 0x000000599fb87810 */ /* 0x000fc40007ffe0ff */
[----:B------:R-:W3:Y:S01]  /*3180*/  LDSM.16.M88.4 R64, [R188+0x3400] ;  /* 0x00340000bc40783b */ /* 0x000ee20000000200 */
[C---:B------:R-:W-:Y:S02]  /*3190*/  IADD3 R197, R159.reuse, 0x68, RZ ;  /* 0x000000689fc57810 */ /* 0x040fe40007ffe0ff */
[----:B------:R-:W-:Y:S01]  /*31a0*/  IADD3 R3, R188, 0x1000, RZ ;  /* 0x00001000bc037810 */ /* 0x000fe20007ffe0ff */
[----:B------:R-:W3:Y:S01]  /*31b0*/  LDSM.16.M88.4 R56, [R188+0x3800] ;  /* 0x00380000bc38783b */ /* 0x000ee20000000200 */
[----:B-1----:R-:W-:Y:S01]  /*31c0*/  HMMA.16816.F32.BF16 R12, R16, R8, RZ ;  /* 0x00000008100c723c */ /* 0x002fe200000418ff */
[----:B------:R-:W1:Y:S01]  /*31d0*/  I2F R170, R221 ;  /* 0x000000dd00aa7306 */ /* 0x000e620000201400 */
[C---:B------:R-:W-:Y:S01]  /*31e0*/  IADD3 R195, R159.reuse, 0x69, RZ ;  /* 0x000000699fc37810 */ /* 0x040fe20007ffe0ff */
[----:B------:R-:W1:Y:S01]  /*31f0*/  LDSM.16.M88.4 R48, [R188+0x3c00] ;  /* 0x003c0000bc30783b */ /* 0x000e620000000200 */
[----:B------:R-:W-:Y:S01]  /*3200*/  IMAD R3, R0, 0x2, R3 ;  /* 0x0000000200037824 */ /* 0x000fe200078e0203 */
[----:B------:R-:W-:-:S02]  /*3210*/  IADD3 R186, R159, 0x51, RZ ;  /* 0x000000519fba7810 */ /* 0x000fc40007ffe0ff */
[----:B------:R-:W1:Y:S01]  /*3220*/  LDSM.16.M88.4 R40, [R188+0x4000] ;  /* 0x00400000bc28783b */ /* 0x000e620000000200 */
[----:B------:R-:W-:Y:S01]  /*3230*/  HMMA.16816.F32.BF16 R8, R16, R10, RZ ;  /* 0x0000000a1008723c */ /* 0x000fe200000418ff */
[----:B------:R-:W-:Y:S01]  /*3240*/  I2F R163, R160 ;  /* 0x000000a000a37306 */ /* 0x000fe20000201400 */
[C---:B------:R-:W-:Y:S01]  /*3250*/  IADD3 R200, R159.reuse, 0x60, RZ ;  /* 0x000000609fc87810 */ /* 0x040fe20007ffe0ff */
[----:B------:R-:W1:Y:S01]  /*3260*/  LDSM.16.M88.4 R32, [R188+0x4400] ;  /* 0x00440000bc20783b */ /* 0x000e620000000200 */
[----:B------:R-:W-:-:S03]  /*3270*/  IADD3 R183, R159, 0x61, RZ ;  /* 0x000000619fb77810 */ /* 0x000fc60007ffe0ff */
[----:B------:R-:W1:Y:S01]  /*3280*/  LDSM.16.M88.4 R24, [R188+0x4800] ;  /* 0x00480000bc18783b */ /* 0x000e620000000200 */
[C---:B-----5:R-:W-:Y:S01]  /*3290*/  HMMA.16816.F32.BF16 R132, R16.reuse, R128, RZ ;  /* 0x000000801084723c */ /* 0x060fe200000418ff */
[----:B------:R-:W5:Y:S02]  /*32a0*/  I2F R180, R221 ;  /* 0x000000dd00b47306 */ /* 0x000f640000201400 */
[----:B------:R-:W1:Y:S04]  /*32b0*/  LDSM.16.M88.4 R136, [R188+0x4c00] ;  /* 0x004c0000bc88783b */ /* 0x000e680000000200 */
[----:B------:R-:W-:Y:S01]  /*32c0*/  LDSM.16.M88.4 R144, [R189] ;  /* 0x00000000bd90783b */ /* 0x000fe20000000200 */
[C---:B--2---:R-:W-:Y:S01]  /*32d0*/  HMMA.16816.F32.BF16 R124, R16.reuse, R120, RZ ;  /* 0x00000078107c723c */ /* 0x044fe200000418ff */
[----:B------:R-:W-:Y:S02]  /*32e0*/  I2F R213, R160 ;  /* 0x000000a000d57306 */ /* 0x000fe40000201400 */
[----:B------:R-:W2:Y:S04]  /*32f0*/  LDSM.16.M88.4 R148, [R161+0x1000] ;  /* 0x00100000a194783b */ /* 0x000ea80000000200 */
[----:B------:R-:W1:Y:S01]  /*3300*/  LDSM.16.M88.4 R140, [R161+0x1400] ;  /* 0x00140000a18c783b */ /* 0x000e620000000200 */
[C---:B----4-:R-:W-:Y:S01]  /*3310*/  HMMA.16816.F32.BF16 R116, R16.reuse, R112, RZ ;  /* 0x000000701074723c */ /* 0x050fe200000418ff */
[----:B------:R-:W4:Y:S02]  /*3320*/  I2F R178, R214 ;  /* 0x000000d600b27306 */ /* 0x000f240000201400 */
[----:B------:R-:W0:Y:S05]  /*3330*/  LDGDEPBAR ;  /* 0x00000000000079af */ /* 0x000e2a0000000000 */
[C---:B------:R-:W-:Y:S01]  /*3340*/  HMMA.16816.F32.BF16 R108, R16.reuse, R104, RZ ;  /* 0x00000068106c723c */ /* 0x040fe200000418ff */
[----:B------:R-:W1:Y:S07]  /*3350*/  I2F R182, R214 ;  /* 0x000000d600b67306 */ /* 0x000e6e0000201400 */
[C---:B------:R-:W-:Y:S01]  /*3360*/  HMMA.16816.F32.BF16 R100, R16.reuse, R96, RZ ;  /* 0x000000601064723c */ /* 0x040fe200000418ff */
[----:B------:R-:W1:Y:S07]  /*3370*/  I2F R205, R202 ;  /* 0x000000ca00cd7306 */ /* 0x000e6e0000201400 */
[C---:B------:R-:W-:Y:S01]  /*3380*/  HMMA.16816.F32.BF16 R92, R16.reuse, R88, RZ ;  /* 0x00000058105c723c */ /* 0x040fe200000418ff */
[----:B------:R-:W-:Y:S07]  /*3390*/  I2F R177, R204 ;  /* 0x000000cc00b17306 */ /* 0x000fee0000201400 */
[C---:B---3--:R-:W-:Y:S01]  /*33a0*/  HMMA.16816.F32.BF16 R84, R16.reuse, R80, RZ ;  /* 0x000000501054723c */ /* 0x048fe200000418ff */
[----:B------:R-:W-:Y:S07]  /*33b0*/  I2F R193, R204 ;  /* 0x000000cc00c17306 */ /* 0x000fee0000201400 */
[C---:B------:R-:W-:Y:S01]  /*33c0*/  HMMA.16816.F32.BF16 R76, R16.reuse, R72, RZ ;  /* 0x00000048104c723c */ /* 0x040fe200000418ff */
[----:B------:R-:W-:Y:S07]  /*33d0*/  I2F R158, R210 ;  /* 0x000000d2009e7306 */ /* 0x000fee0000201400 */
[C---:B------:R-:W-:Y:S01]  /*33e0*/  HMMA.16816.F32.BF16 R68, R16.reuse, R64, RZ ;  /* 0x000000401044723c */ /* 0x040fe200000418ff */
[----:B------:R-:W3:Y:S07]  /*33f0*/  I2F R162, R212 ;  /* 0x000000d400a27306 */ /* 0x000eee0000201400 */
[C---:B------:R-:W-:Y:S01]  /*3400*/  HMMA.16816.F32.BF16 R60, R16.reuse, R56, RZ ;  /* 0x00000038103c723c */ /* 0x040fe200000418ff */
[----:B------:R-:W-:Y:S07]  /*3410*/  I2F R176, R210 ;  /* 0x000000d200b07306 */ /* 0x000fee0000201400 */
[C---:B-1----:R-:W-:Y:S01]  /*3420*/  HMMA.16816.F32.BF16 R52, R16.reuse, R48, RZ ;  /* 0x000000301034723c */ /* 0x042fe200000418ff */
[----:B------:R-:W-:Y:S07]  /*3430*/  I2F R175, R203 ;  /* 0x000000cb00af7306 */ /* 0x000fee0000201400 */
[C---:B------:R-:W-:Y:S01]  /*3440*/  HMMA.16816.F32.BF16 R44, R16.reuse, R40, RZ ;  /* 0x00000028102c723c */ /* 0x040fe200000418ff */
[----:B------:R-:W1:Y:S07]  /*3450*/  I2F R211, R202 ;  /* 0x000000ca00d37306 */ /* 0x000e6e0000201400 */
[C---:B------:R-:W-:Y:S01]  /*3460*/  HMMA.16816.F32.BF16 R36, R16.reuse, R32, RZ ;  /* 0x000000201024723c */ /* 0x040fe200000418ff */
[----:B------:R-:W-:Y:S07]  /*3470*/  I2F R171, R208 ;  /* 0x000000d000ab7306 */ /* 0x000fee0000201400 */
        /* <DEDUP_REMOVED lines=28> */
[C---:B------:R-:W-:Y:S08]  /*3640*/  HMMA.16816.F32.BF16 R24, R16.reuse, R26, RZ ;  /* 0x0000001a1018723c */ /* 0x040ff000000418ff */
[C---:B------:R-:W-:Y:S08]  /*3650*/  HMMA.16816.F32.BF16 R20, R16.reuse, R136, RZ ;  /* 0x000000881014723c */ /* 0x040ff000000418ff */
[----:B------:R-:W-:Y:S01]  /*3660*/  HMMA.16816.F32.BF16 R16, R16, R138, RZ ;  /* 0x0000008a1010723c */ /* 0x000fe200000418ff */
[----:B------:R-:W1:Y:S07]  /*3670*/  LDSM.16.M88.4 R136, [R161+0x1800] ;  /* 0x00180000a188783b */ /* 0x000e6e0000000200 */
[C---:B--2---:R-:W-:Y:S01]  /*3680*/  HMMA.16816.F32.BF16 R12, R144.reuse, R148, R12 ;  /* 0x00000094900c723c */ /* 0x044fe2000004180c */
[----:B------:R-:W2:Y:S07]  /*3690*/  I2F R148, R186 ;  /* 0x000000ba00947306 */ /* 0x000eae0000201400 */
[C---:B------:R-:W-:Y:S01]  /*36a0*/  HMMA.16816.F32.BF16 R8, R144.reuse, R150, R8 ;  /* 0x000000969008723c */ /* 0x040fe20000041808 */
[----:B------:R-:W1:Y:S06]  /*36b0*/  I2F R149, R200 ;  /* 0x000000c800957306 */ /* 0x000e6c0000201400 */
[C---:B------:R-:W-:Y:S01]  /*36c0*/  IADD3 R151, R167.reuse, 0x8, RZ ;  /* 0x00000008a7977810 */ /* 0x040fe20007ffe0ff */
[----:B------:R-:W-:Y:S01]  /*36d0*/  HMMA.16816.F32.BF16 R132, R144, R140, R132 ;  /* 0x0000008c9084723c */ /* 0x000fe20000041884 */
[----:B------:R-:W-:-:S02]  /*36e0*/  IMNMX R167, R167, R152, PT ;  /* 0x00000098a7a77217 */ /* 0x000fc40003800200 */
[----:B------:R-:W-:Y:S02]  /*36f0*/  IMNMX R166, R151, R152, PT ;  /* 0x0000009897a67217 */ /* 0x000fe40003800200 */
[CC--:B------:R-:W-:Y:S02]  /*3700*/  ISETP.GE.AND P0, PT, R223.reuse, R167.reuse, PT ;  /* 0x000000a7df00720c */ /* 0x0c0fe40003f06270 */
[-C--:B------:R-:W-:Y:S01]  /*3710*/  ISETP.GE.AND P2, PT, R223, R166.reuse, PT ;  /* 0x000000a6df00720c */ /* 0x080fe20003f46270 */
[C---:B------:R-:W-:Y:S01]  /*3720*/  HMMA.16816.F32.BF16 R128, R144.reuse, R142, R128 ;  /* 0x0000008e9080723c */ /* 0x040fe20000041880 */
[----:B------:R-:W2:Y:S01]  /*3730*/  LDSM.16.M88.4 R140, [R161+0x2400] ;  /* 0x00240000a18c783b */ /* 0x000ea20000000200 */
[----:B------:R-:W-:Y:S01]  /*3740*/  FFMA.FTZ R151, R220, UR4, R13 ;  /* 0x00000004dc977c23 */ /* 0x000fe2000801000d */
[-C--:B------:R-:W-:Y:S01]  /*3750*/  ISETP.GE.AND P5, PT, R206, R167.reuse, PT ;  /* 0x000000a7ce00720c */ /* 0x080fe20003fa6270 */
[----:B------:R-:W-:Y:S01]  /*3760*/  FFMA.FTZ R13, R222, UR4, R15 ;  /* 0x00000004de0d7c23 */ /* 0x000fe2000801000f */
[-C--:B------:R-:W-:Y:S01]  /*3770*/  ISETP.GE.AND P3, PT, R206, R166.reuse, PT ;  /* 0x000000a6ce00720c */ /* 0x080fe20003f66270 */
[----:B------:R-:W-:Y:S01]  /*3780*/  FFMA.FTZ R14, R215, UR4, R14 ;  /* 0x00000004d70e7c23 */ /* 0x000fe2000801000e */
[-C--:B------:R-:W-:Y:S01]  /*3790*/  ISETP.GE.AND P6, PT, R221, R167.reuse, PT ;  /* 0x000000a7dd00720c */ /* 0x080fe20003fc6270 */
[----:B------:R-:W-:Y:S01]  /*37a0*/  FFMA.FTZ R8, R209, UR4, R8 ;  /* 0x00000004d1087c23 */ /* 0x000fe20008010008 */
[----:B------:R-:W-:Y:S01]  /*37b0*/  FSEL R151, R151, -INF , !P0 ;  /* 0xff80000097977808 */ /* 0x000fe20004000000 */
[----:B------:R-:W-:Y:S01]  /*37c0*/  FFMA.FTZ R10, R207, UR4, R10 ;  /* 0x00000004cf0a7c23 */ /* 0x000fe2000801000a */
[----:B------:R-:W-:Y:S01]  /*37d0*/  FSEL R13, R13, -INF , !P2 ;  /* 0xff8000000d0d7808 */ /* 0x000fe20005000000 */
[----:B------:R-:W-:Y:S01]  /*37e0*/  FFMA.FTZ R9, R170, UR4, R9 ;  /* 0x00000004aa097c23 */ /* 0x000fe20008010009 */
[C---:B-1----:R-:W-:Y:S01]  /*37f0*/  HMMA.16816.F32.BF16 R124, R144.reuse, R136, R124 ;  /* 0x00000088907c723c */ /* 0x042fe2000004187c */
[-C--:B------:R-:W-:Y:S01]  /*3800*/  ISETP.GE.AND P0, PT, R160, R167.reuse, PT ;  /* 0x000000a7a000720c */ /* 0x080fe20003f06270 */
[----:B-----5:R-:W-:Y:S01]  /*3810*/  FFMA.FTZ R180, R180, UR4, R11 ;  /* 0x00000004b4b47c23 */ /* 0x020fe2000801000b */
[-C--:B------:R-:W-:Y:S01]  /*3820*/  ISETP.GE.AND P2, PT, R160, R166.reuse, PT ;  /* 0x000000a6a000720c */ /* 0x080fe20003f46270 */
[----:B----4-:R-:W-:Y:S01]  /*3830*/  FFMA.FTZ R133, R178, UR4, R133 ;  /* 0x00000004b2857c23 */ /* 0x010fe20008010085 */
[----:B------:R-:W-:Y:S01]  /*3840*/  FSEL R15, R8, -INF , !P5 ;  /* 0xff800000080f7808 */ /* 0x000fe20006800000 */
[----:B------:R-:W-:Y:S01]  /*3850*/  FFMA.FTZ R182, R182, UR4, R135 ;  /* 0x00000004b6b67c23 */ /* 0x000fe20008010087 */
[----:B------:R-:W-:Y:S01]  /*3860*/  FSEL R160, R10, -INF , !P3 ;  /* 0xff8000000aa07808 */ /* 0x000fe20005800000 */
[----:B------:R-:W-:Y:S01]  /*3870*/  FFMA.FTZ R137, R163, UR4, R132 ;  /* 0x00000004a3897c23 */ /* 0x000fe20008010084 */
[----:B------:R-:W-:Y:S01]  /*3880*/  FSEL R163, R9, -INF , !P6 ;  /* 0xff80000009a37808 */ /* 0x000fe20007000000 */
[C---:B------:R-:W-:Y:S01]  /*3890*/  HMMA.16816.F32.BF16 R120, R144.reuse, R138, R120 ;  /* 0x0000008a9078723c */ /* 0x040fe20000041878 */
[----:B------:R-:W1:Y:S01]  /*38a0*/  LDSM.16.M88.4 R8, [R161+0x2800] ;  /* 0x00280000a108783b */ /* 0x000e620000000200 */
[-C--:B------:R-:W-:Y:S01]  /*38b0*/  ISETP.GE.AND P4, PT, R159, R166.reuse, PT ;  /* 0x000000a69f00720c */ /* 0x080fe20003f86270 */
[----:B------:R-:W-:Y:S01]  /*38c0*/  FFMA.FTZ R128, R205, UR4, R128 ;  /* 0x00000004cd807c23 */ /* 0x000fe20008010080 */
[-C--:B------:R-:W-:Y:S01]  /*38d0*/  ISETP.GE.AND P5, PT, R214, R167.reuse, PT ;  /* 0x000000a7d600720c */ /* 0x080fe20003fa6270 */
[----:B---3--:R-:W-:Y:S01]  /*38e0*/  FFMA.FTZ R129, R162, UR4, R129 ;  /* 0x00000004a2817c23 */ /* 0x008fe20008010081 */
[----:B------:R-:W-:Y:S01]  /*38f0*/  FSEL R14, R14, -INF , !P4 ;  /* 0xff8000000e0e7808 */ /* 0x000fe20006000000 */
[----:B------:R-:W3:Y:S01]  /*3900*/  I2F R206, R195 ;  /* 0x000000c300ce7306 */ /* 0x000ee20000201400 */
        /* <DEDUP_REMOVED lines=8> */
[-C--:B------:R-:W-:Y:S01]  /*3990*/  ISETP.GE.AND P4, PT, R202, R166.reuse, PT ;  /* 0x000000a6ca00720c */ /* 0x080fe20003f86270 */
[----:B------:R-:W-:Y:S01]  /*39a0*/  FFMA.FTZ R126, R193, UR4, R126 ;  /* 0x00000004c17e7c23 */ /* 0x000fe2000801007e */
[C---:B--2---:R-:W-:Y:S01]  /*39b0*/  HMMA.16816.F32.BF16 R100, R144.reuse, R140, R100 ;  /* 0x0000008c9064723c */ /* 0x044fe20000041864 */
[----:B------:R-:W-:Y:S01]  /*39c0*/  FSEL R135, R133, -INF , !P5 ;  /* 0xff80000085877808 */ /* 0x000fe20006800000 */
[----:B------:R-:W-:Y:S01]  /*39d0*/  FFMA.FTZ R125, R158, UR4, R125 ;  /* 0x000000049e7d7c23 */ /* 0x000fe2000801007d */
[----:B------:R-:W-:Y:S01]  /*39e0*/  FSEL R202, R182, -INF , !P3 ;  /* 0xff800000b6ca7808 */ /* 0x000fe20005800000 */
[----:B------:R-:W-:Y:S01]  /*39f0*/  FFMA.FTZ R176, R176, UR4, R127 ;  /* 0x00000004b0b07c23 */ /* 0x000fe2000801007f */
[----:B------:R-:W-:Y:S01]  /*3a00*/  FSEL R133, R128, -INF , !P6 ;  /* 0xff80000080857808 */ /* 0x000fe20007000000 */
[----:B------:R-:W-:Y:S01]  /*3a10*/  FFMA.FTZ R175, R175, UR4, R120 ;  /* 0x00000004afaf7c23 */ /* 0x000fe20008010078 */
[CC--:B------:R-:W-:Y:S01]  /*3a20*/  ISETP.GE.AND P5, PT, R204.reuse, R167.reuse, PT ;  /* 0x000000a7cc00720c */ /* 0x0c0fe20003fa6270 */
[----:B------:R-:W-:Y:S01]  /*3a30*/  HMMA.16816.F32.BF16 R96, R144, R142, R96 ;  /* 0x0000008e9060723c */ /* 0x000fe20000041860 */
[----:B------:R-:W-:Y:S01]  /*3a40*/  ISETP.GE.AND P3, PT, R204, R166, PT ;  /* 0x000000a6cc00720c */ /* 0x000fe20003f66270 */
[----:B------:R-:W-:Y:S01]  /*3a50*/  FFMA.FTZ R122, R191, UR4, R122 ;  /* 0x00000004bf7a7c23 */ /* 0x000fe2000801007a */
[----:B------:R-:W-:-:S02]  /*3a60*/  ISETP.GE.AND P6, PT, R210, R167, PT ;  /* 0x000000a7d200720c */ /* 0x000fc40003fc6270 */
[----:B------:R-:W-:Y:S02]  /*3a70*/  FSEL R139, R124, -INF , !P5 ;  /* 0xff8000007c8b7808 */ /* 0x000fe40006800000 */
[----:B------:R-:W-:Y:S02]  /*3a80*/  FSEL R162, R126, -INF , !P3 ;  /* 0xff8000007ea27808 */ /* 0x000fe40005800000 */
[----:B------:R-:W-:Y:S02]  /*3a90*/  FSEL R177, R125, -INF , !P6 ;  /* 0xff8000007db17808 */ /* 0x000fe40007000000 */
[----:B------:R-:W2:Y:S01]  /*3aa0*/  LDSM.16.M88.4 R124, [R161+0x2c00] ;  /* 0x002c0000a17c783b */ /* 0x000ea20000000200 */
[----:B------:R-:W-:Y:S02]  /*3ab0*/  FSEL R137, R137, -INF , !P0 ;  /* 0xff80000089897808 */ /* 0x000fe40004000000 */
[-C--:B------:R-:W-:Y:S01]  /*3ac0*/  ISETP.GE.AND P0, PT, R212, R167.reuse, PT ;  /* 0x000000a7d400720c */ /* 0x080fe20003f06270 */
[C---:B-1----:R-:W-:Y:S01]  /*3ad0*/  HMMA.16816.F32.BF16 R92, R144.reuse, R8, R92 ;  /* 0x00000008905c723c */ /* 0x042fe2000004185c */
[----:B------:R-:W-:Y:S01]  /*3ae0*/  FFMA.FTZ R171, R171, UR4, R100 ;  /* 0x00000004abab7c23 */ /* 0x000fe20008010064 */
[-C--:B------:R-:W-:Y:S01]  /*3af0*/  ISETP.GE.AND P5, PT, R208, R167.reuse, PT ;  /* 0x000000a7d000720c */ /* 0x080fe20003fa6270 */
[----:B------:R-:W-:Y:S01]  /*3b00*/  FFMA.FTZ R102, R173, UR4, R102 ;  /* 0x00000004ad667c23 */ /* 0x000fe20008010066 */
[----:B------:R-:W-:Y:S01]  /*3b10*/  FSEL R141, R129, -INF , !P0 ;  /* 0xff800000818d7808 */ /* 0x000fe20004000000 */
[----:B------:R-:W-:Y:S01]  /*3b20*/  FFMA.FTZ R101, R148, UR4, R101 ;  /* 0x0000000494657c23 */ /* 0x000fe20008010065 */
[-C--:B------:R-:W-:Y:S01]  /*3b30*/  ISETP.GE.AND P0, PT, R203, R167.reuse, PT ;  /* 0x000000a7cb00720c */ /* 0x080fe20003f06270 */
[----:B------:R-:W-:Y:S01]  /*3b40*/  FFMA.FTZ R103, R172, UR4, R103 ;  /* 0x00000004ac677c23 */ /* 0x000fe20008010067 */
[----:B------:R-:W-:Y:S01]  /*3b50*/  HMMA.16816.F32.BF16 R88, R144, R10, R88 ;  /* 0x0000000a9058723c */ /* 0x000fe20000041858 */
[----:B------:R-:W1:Y:S01]  /*3b60*/  LDSM.16.M88.4 R8, [R161+0x3000] ;  /* 0x00300000a108783b */ /* 0x000e620000000200 */
[----:B------:R-:W-:Y:S01]  /*3b70*/  FSEL R175, R175, -INF , !P0 ;  /* 0xff800000afaf7808 */ /* 0x000fe20004000000 */
[----:B------:R-:W-:Y:S01]  /*3b80*/  FFMA.FTZ R179, R179, UR4, R96 ;  /* 0x00000004b3b37c23 */ /* 0x000fe20008010060 */
[-C--:B------:R-:W-:Y:S01]  /*3b90*/  ISETP.GE.AND P0, PT, R201, R167.reuse, PT ;  /* 0x000000a7c900720c */ /* 0x080fe20003f06270 */
[----:B------:R-:W-:Y:S01]  /*3ba0*/  FFMA.FTZ R97, R156, UR4, R97 ;  /* 0x000000049c617c23 */ /* 0x000fe20008010061 */
[----:B------:R-:W-:Y:S01]  /*3bb0*/  FSEL R173, R171, -INF , !P5 ;  /* 0xff800000abad7808 */ /* 0x000fe20006800000 */
[----:B------:R-:W-:Y:S01]  /*3bc0*/  FFMA.FTZ R98, R181, UR4, R98 ;  /* 0x00000004b5627c23 */ /* 0x000fe20008010062 */
[----:B------:R-:W-:Y:S01]  /*3bd0*/  ISETP.GE.AND P5, PT, R184, R167, PT ;  /* 0x000000a7b800720c */ /* 0x000fe20003fa6270 */
[----:B------:R-:W-:Y:S01]  /*3be0*/  FFMA.FTZ R150, R168, UR4, R99 ;  /* 0x00000004a8967c23 */ /* 0x000fe20008010063 */
[----:B------:R-:W-:-:S02]  /*3bf0*/  FSEL R181, R179, -INF , !P0 ;  /* 0xff800000b3b57808 */ /* 0x000fc40004000000 */
[----:B------:R-:W-:Y:S02]  /*3c00*/  FSEL R179, R97, -INF , !P5 ;  /* 0xff80000061b37808 */ /* 0x000fe40006800000 */
[----:B------:R-:W-:Y:S02]  /*3c10*/  ISETP.GE.AND P5, PT, R197, R167, PT ;  /* 0x000000a7c500720c */ /* 0x000fe40003fa6270 */
[----:B------:R-:W-:Y:S01]  /*3c20*/  FSEL R170, R170, -INF , !P2 ;  /* 0xff800000aaaa7808 */ /* 0x000fe20005000000 */
[----:B------:R-:W-:Y:S01]  /*3c30*/  FFMA.FTZ R149, R149, UR4, R92 ;  /* 0x0000000495957c23 */ /* 0x000fe2000801005c */
[-C--:B------:R-:W-:Y:S01]  /*3c40*/  ISETP.GE.AND P2, PT, R212, R166.reuse, PT ;  /* 0x000000a6d400720c */ /* 0x080fe20003f46270 */
[----:B------:R-:W-:Y:S01]  /*3c50*/  FFMA.FTZ R94, R169, UR4, R94 ;  /* 0x00000004a95e7c23 */ /* 0x000fe2000801005e */
[C---:B------:R-:W-:Y:S01]  /*3c60*/  IADD3 R136, R159.reuse, 0x71, RZ ;  /* 0x000000719f887810 */ /* 0x040fe20007ffe0ff */
[----:B------:R-:W-:Y:S01]  /*3c70*/  FFMA.FTZ R95, R154, UR4, R95 ;  /* 0x000000049a5f7c23 */ /* 0x000fe2000801005f */
[----:B------:R-:W-:Y:S01]  /*3c80*/  IADD3 R212, R159, 0x78, RZ ;  /* 0x000000789fd47810 */ /* 0x000fe20007ffe0ff */
[----:B------:R-:W-:Y:S01]  /*3c90*/  FFMA.FTZ R4, R4, UR4, R93 ;  /* 0x0000000404047c23 */ /* 0x000fe2000801005d */
[----:B------:R-:W-:Y:S01]  /*3ca0*/  FSEL R178, R130, -INF , !P4 ;  /* 0xff80000082b27808 */ /* 0x000fe20006000000 */
[----:B------:R-:W-:Y:S01]  /*3cb0*/  FFMA.FTZ R88, R185, UR4, R88 ;  /* 0x00000004b9587c23 */ /* 0x000fe20008010058 */
[----:B------:R-:W-:Y:S01]  /*3cc0*/  ISETP.GE.AND P4, PT, R210, R166, PT ;  /* 0x000000a6d200720c */ /* 0x000fe20003f86270 */
[----:B------:R-:W-:Y:S01]  /*3cd0*/  FFMA.FTZ R142, R187, UR4, R90 ;  /* 0x00000004bb8e7c23 */ /* 0x000fe2000801005a */
[C---:B--2---:R-:W-:Y:S01]  /*3ce0*/  HMMA.16816.F32.BF16 R84, R144.reuse, R124, R84 ;  /* 0x0000007c9054723c */ /* 0x044fe20000041854 */
[----:B------:R-:W-:Y:S01]  /*3cf0*/  FFMA.FTZ R0, R0, UR4, R89 ;  /* 0x0000000400007c23 */ /* 0x000fe20008010059 */
[----:B------:R-:W-:Y:S01]  /*3d00*/  FSEL R191, R88, -INF , !P5 ;  /* 0xff80000058bf7808 */ /* 0x000fe20006800000 */
[----:B---3--:R-:W-:Y:S01]  /*3d10*/  FFMA.FTZ R206, R206, UR4, R91 ;  /* 0x00000004cece7c23 */ /* 0x008fe2000801005b */
[C---:B------:R-:W-:Y:S01]  /*3d20*/  IADD3 R215, R159.reuse, 0x70, RZ ;  /* 0x000000709fd77810 */ /* 0x040fe20007ffe0ff */
[----:B------:R-:W2:Y:S01]  /*3d30*/  LDSM.16.M88.4 R88, [R161+0x3400] ;  /* 0x00340000a158783b */ /* 0x000ea20000000200 */
[----:B------:R-:W-:Y:S01]  /*3d40*/  IADD3 R130, R159, 0x79, RZ ;  /* 0x000000799f827810 */ /* 0x000fe20007ffe0ff */
[----:B------:R-:W3:Y:S01]  /*3d50*/  I2F R132, R136 ;  /* 0x0000008800847306 */ /* 0x000ee20000201400 */
[----:B------:R-:W-:Y:S01]  /*3d60*/  HMMA.16816.F32.BF16 R80, R144, R126, R80 ;  /* 0x0000007e9050723c */ /* 0x000fe20000041850 */
[----:B------:R-:W-:-:S02]  /*3d70*/  FSEL R182, R131, -INF , !P2 ;  /* 0xff80000083b67808 */ /* 0x000fc40005000000 */
[-C--:B------:R-:W-:Y:S02]  /*3d80*/  ISETP.GE.AND P2, PT, R203, R166.reuse, PT ;  /* 0x000000a6cb00720c */ /* 0x080fe40003f46270 */
[----:B------:R-:W-:Y:S02]  /*3d90*/  ISETP.GE.AND P3, PT, R208, R166, PT ;  /* 0x000000a6d000720c */ /* 0x000fe40003f66270 */
[----:B------:R-:W4:Y:S01]  /*3da0*/  I2F R134, R136 ;  /* 0x0000008800867306 */ /* 0x000f220000201400 */
[----:B-1----:R-:W-:Y:S01]  /*3db0*/  HMMA.16816.F32.BF16 R76, R144, R8, R76 ;  /* 0x00000008904c723c */ /* 0x002fe2000004184c */
[C---:B------:R-:W-:Y:S02]  /*3dc0*/  IADD3 R143, R159.reuse, 0x80, RZ ;  /* 0x000000809f8f7810 */ /* 0x040fe40007ffe0ff */
[----:B------:R-:W-:Y:S02]  /*3dd0*/  FSEL R176, R176, -INF , !P4 ;  /* 0xff800000b0b07808 */ /* 0x000fe40006000000 */
[----:B------:R-:W-:-:S02]  /*3de0*/  IADD3 R120, R159, 0x81, RZ ;  /* 0x000000819f787810 */ /* 0x000fc40007ffe0ff */
[----:B------:R-:W1:Y:S01]  /*3df0*/  I2F R205, R212 ;  /* 0x000000d400cd7306 */ /* 0x000e620000201400 */
[----:B------:R-:W-:Y:S01]  /*3e00*/  HMMA.16816.F32.BF16 R72, R144, R10, R72 ;  /* 0x0000000a9048723c */ /* 0x000fe20000041848 */
[----:B------:R-:W5:Y:S01]  /*3e10*/  LDSM.16.M88.4 R8, [R161+0x3800] ;  /* 0x00380000a108783b */ /* 0x000f620000000200 */
[----:B------:R-:W-:Y:S01]  /*3e20*/  ISETP.GE.AND P6, PT, R186, R167, PT ;  /* 0x000000a7ba00720c */ /* 0x000fe20003fc6270 */
[----:B---3--:R-:W-:Y:S01]  /*3e30*/  FFMA.FTZ R85, R132, UR4, R85 ;  /* 0x0000000484557c23 */ /* 0x008fe20008010055 */
[-C--:B------:R-:W-:Y:S02]  /*3e40*/  ISETP.GE.AND P4, PT, R186, R166.reuse, PT ;  /* 0x000000a6ba00720c */ /* 0x080fe40003f86270 */
[----:B------:R-:W-:Y:S01]  /*3e50*/  FSEL R174, R122, -INF , !P2 ;  /* 0xff8000007aae7808 */ /* 0x000fe20005000000 */
[----:B------:R-:W3:Y:S01]  /*3e60*/  I2F R211, R212 ;  /* 0x000000d400d37306 */ /* 0x000ee20000201400 */
[----:B------:R-:W-:Y:S01]  /*3e70*/  FSEL R158, R102, -INF , !P3 ;  /* 0xff800000669e7808 */ /* 0x000fe20005800000 */
[----:B----4-:R-:W-:Y:S01]  /*3e80*/  FFMA.FTZ R126, R134, UR4, R87 ;  /* 0x00000004867e7c23 */ /* 0x010fe20008010057 */
[----:B------:R-:W-:-:S02]  /*3e90*/  ISETP.GE.AND P2, PT, R201, R166, PT ;  /* 0x000000a6c900720c */ /* 0x000fc40003f46270 */
[-C--:B------:R-:W-:Y:S02]  /*3ea0*/  ISETP.GE.AND P3, PT, R184, R166.reuse, PT ;  /* 0x000000a6b800720c */ /* 0x080fe40003f66270 */
[----:B------:R-:W-:Y:S01]  /*3eb0*/  FSEL R171, R101, -INF , !P6 ;  /* 0xff80000065ab7808 */ /* 0x000fe20007000000 */
[----:B------:R-:W4:Y:S01]  /*3ec0*/  I2F R209, R215 ;  /* 0x000000d700d17306 */ /* 0x000f220000201400 */
[----:B------:R-:W-:Y:S01]  /*3ed0*/  FSEL R148, R103, -INF , !P4 ;  /* 0xff80000067947808 */ /* 0x000fe20006000000 */
[----:B-1----:R-:W-:Y:S01]  /*3ee0*/  FFMA.FTZ R205, R205, UR4, R80 ;  /* 0x00000004cdcd7c23 */ /* 0x002fe20008010050 */
[CC--:B------:R-:W-:Y:S02]  /*3ef0*/  ISETP.GE.AND P6, PT, R200.reuse, R167.reuse, PT ;  /* 0x000000a7c800720c */ /* 0x0c0fe40003fc6270 */
[----:B------:R-:W-:Y:S01]  /*3f00*/  ISETP.GE.AND P4, PT, R200, R166, PT ;  /* 0x000000a6c800720c */ /* 0x000fe20003f86270 */
[----:B--2---:R-:W-:Y:S01]  /*3f10*/  HMMA.16816.F32.BF16 R68, R144, R88, R68 ;  /* 0x000000589044723c */ /* 0x004fe20000041844 */
[----:B------:R-:W-:Y:S01]  /*3f20*/  FSEL R156, R98, -INF , !P2 ;  /* 0xff800000629c7808 */ /* 0x000fe20005000000 */
[----:B------:R-:W1:Y:S01]  /*3f30*/  I2F R207, R215 ;  /* 0x000000d700cf7306 */ /* 0x000e620000201400 */
[----:B------:R-:W-:Y:S01]  /*3f40*/  FSEL R150, R150, -INF , !P3 ;  /* 0xff80000096967808 */ /* 0x000fe20005800000 */
[----:B---3--:R-:W-:Y:S01]  /*3f50*/  FFMA.FTZ R82, R211, UR4, R82 ;  /* 0x00000004d3527c23 */ /* 0x008fe20008010052 */
[----:B------:R-:W-:-:S02]  /*3f60*/  ISETP.GE.AND P0, PT, R183, R167, PT ;  /* 0x000000a7b700720c */ /* 0x000fc40003f06270 */
[-C--:B------:R-:W-:Y:S01]  /*3f70*/  ISETP.GE.AND P2, PT, R183, R166.reuse, PT ;  /* 0x000000a6b700720c */ /* 0x080fe20003f46270 */
[C---:B------:R-:W-:Y:S01]  /*3f80*/  HMMA.16816.F32.BF16 R64, R144.reuse, R90, R64 ;  /* 0x0000005a9040723c */ /* 0x040fe20000041840 */
[-C--:B------:R-:W-:Y:S01]  /*3f90*/  ISETP.GE.AND P3, PT, R197, R166.reuse, PT ;  /* 0x000000a6c500720c */ /* 0x080fe20003f66270 */
[----:B------:R-:W2:Y:S01]  /*3fa0*/  I2F R128, R130 ;  /* 0x0000008200807306 */ /* 0x000ea20000201400 */
[----:B------:R-:W-:Y:S01]  /*3fb0*/  FSEL R183, R149, -INF , !P6 ;  /* 0xff80000095b77808 */ /* 0x000fe20007000000 */
[----:B----4-:R-:W-:Y:S01]  /*3fc0*/  FFMA.FTZ R209, R209, UR4, R84 ;  /* 0x00000004d1d17c23 */ /* 0x010fe20008010054 */
[----:B------:R-:W-:Y:S02]  /*3fd0*/  FSEL R154, R94, -INF , !P4 ;  /* 0xff8000005e9a7808 */ /* 0x000fe40006000000 */
[----:B------:R-:W-:Y:S02]  /*3fe0*/  IADD3 R96, R159, 0x88, RZ ;  /* 0x000000889f607810 */ /* 0x000fe40007ffe0ff */
[CC--:B------:R-:W-:Y:S01]  /*3ff0*/  ISETP.GE.AND P6, PT, R195.reuse, R167.reuse, PT ;  /* 0x000000a7c300720c */ /* 0x0c0fe20003fc6270 */
[----:B------:R-:W3:Y:S01]  /*4000*/  I2F R204, R130 ;  /* 0x0000008200cc7306 */ /* 0x000ee20000201400 */
[----:B------:R-:W-:Y:S01]  /*4010*/  ISETP.GE.AND P4, PT, R195, R166, PT ;  /* 0x000000a6c300720c */ /* 0x000fe20003f86270 */
[----:B-1----:R-:W-:Y:S01]  /*4020*/  FFMA.FTZ R86, R207, UR4, R86 ;  /* 0x00000004cf567c23 */ /* 0x002fe20008010056 */
[----:B------:R-:W-:Y:S01]  /*4030*/  FSEL R142, R142, -INF , !P3 ;  /* 0xff8000008e8e7808 */ /* 0x000fe20005800000 */
[----:B-----5:R-:W-:Y:S01]  /*4040*/  HMMA.16816.F32.BF16 R60, R144, R8, R60 ;  /* 0x00000008903c723c */ /* 0x020fe2000004183c */
[----:B------:R-:W-:-:S02]  /*4050*/  ISETP.GE.AND P5, PT, R136, R167, PT ;  /* 0x000000a78800720c */ /* 0x000fc40003fa6270 */
[-C--:B------:R-:W-:Y:S01]  /*4060*/  ISETP.GE.AND P3, PT, R136, R166.reuse, PT ;  /* 0x000000a68800720c */ /* 0x080fe20003f66270 */
[----:B------:R-:W1:Y:S01]  /*4070*/  I2F R131, R143 ;  /* 0x0000008f00837306 */ /* 0x000e620000201400 */
[----:B------:R-:W-:Y:S01]  /*4080*/  FSEL R187, R0, -INF , !P6 ;  /* 0xff80000000bb7808 */ /* 0x000fe20007000000 */
[----:B--2---:R-:W-:Y:S01]  /*4090*/  FFMA.FTZ R81, R128, UR4, R81 ;  /* 0x0000000480517c23 */ /* 0x004fe20008010051 */
[----:B------:R-:W-:Y:S01]  /*40a0*/  FSEL R136, R206, -INF , !P4 ;  /* 0xff800000ce887808 */ /* 0x000fe20006000000 */
[----:B------:R-:W-:Y:S01]  /*40b0*/  HMMA.16816.F32.BF16 R56, R144, R10, R56 ;  /* 0x0000000a9038723c */ /* 0x000fe20000041838 */
[C---:B------:R-:W-:Y:S01]  /*40c0*/  ISETP.GE.AND P6, PT, R212.reuse, R167, PT ;  /* 0x000000a7d400720c */ /* 0x040fe20003fc6270 */
[----:B------:R-:W2:Y:S01]  /*40d0*/  LDSM.16.M88.4 R8, [R161+0x2000] ;  /* 0x00200000a108783b */ /* 0x000ea20000000200 */
[----:B------:R-:W-:Y:S01]  /*40e0*/  ISETP.GE.AND P4, PT, R212, R166, PT ;  /* 0x000000a6d400720c */ /* 0x000fe20003f86270 */
[----:B------:R-:W4:Y:S01]  /*40f0*/  I2F R129, R143 ;  /* 0x0000008f00817306 */ /* 0x000f220000201400 */
[----:B------:R-:W-:Y:S01]  /*4100*/  IADD3 R98, R159, 0x89, RZ ;  /* 0x000000899f627810 */ /* 0x000fe20007ffe0ff */
[----:B---3--:R-:W-:Y:S01]  /*4110*/  FFMA.FTZ R128, R204, UR4, R83 ;  /* 0x00000004cc807c23 */ /* 0x008fe20008010053 */
[----:B------:R-:W-:-:S02]  /*4120*/  FSEL R125, R4, -INF , !P0 ;  /* 0xff800000047d7808 */ /* 0x000fc40004000000 */
[----:B------:R-:W-:Y:S02]  /*4130*/  FSEL R138, R95, -INF , !P2 ;  /* 0xff8000005f8a7808 */ /* 0x000fe40005000000 */
[C---:B------:R-:W-:Y:S01]  /*4140*/  ISETP.GE.AND P0, PT, R215.reuse, R167, PT ;  /* 0x000000a7d700720c */ /* 0x040fe20003f06270 */
[----:B------:R-:W3:Y:S01]  /*4150*/  I2F R100, R120 ;  /* 0x0000007800647306 */ /* 0x000ee20000201400 */
[----:B------:R-:W-:Y:S01]  /*4160*/  ISETP.GE.AND P2, PT, R215, R166, PT ;  /* 0x000000a6d700720c */ /* 0x000fe20003f46270 */
[----:B-1----:R-:W-:Y:S01]  /*4170*/  FFMA.FTZ R76, R131, UR4, R76 ;  /* 0x00000004834c7c23 */ /* 0x002fe2000801004c */
[----:B------:R-:W-:Y:S02]  /*4180*/  IADD3 R94, R159, 0x90, RZ ;  /* 0x000000909f5e7810 */ /* 0x000fe40007ffe0ff */
[----:B------:R-:W-:Y:S02]  /*4190*/  FSEL R85, R85, -INF , !P5 ;  /* 0xff80000055557808 */ /* 0x000fe40006800000 */
[----:B------:R-:W-:Y:S01]  /*41a0*/  FSEL R126, R126, -INF , !P3 ;  /* 0xff8000007e7e7808 */ /* 0x000fe20005800000 */
[----:B------:R-:W1:Y:S01]  /*41b0*/  I2F R102, R120 ;  /* 0x0000007800667306 */ /* 0x000e620000201400 */
[----:B------:R-:W-:Y:S01]  /*41c0*/  FSEL R83, R205, -INF , !P6 ;  /* 0xff800000cd537808 */ /* 0x000fe20007000000 */
[----:B----4-:R-:W-:Y:S01]  /*41d0*/  FFMA.FTZ R78, R129, UR4, R78 ;  /* 0x00000004814e7c23 */ /* 0x010fe2000801004e */
[----:B------:R-:W-:-:S02]  /*41e0*/  FSEL R132, R82, -INF , !P4 ;  /* 0xff80000052847808 */ /* 0x000fc40006000000 */
[CC--:B------:R-:W-:Y:S02]  /*41f0*/  ISETP.GE.AND P5, PT, R143.reuse, R167.reuse, PT ;  /* 0x000000a78f00720c */ /* 0x0c0fe40003fa6270 */
[-C--:B------:R-:W-:Y:S01]  /*4200*/  ISETP.GE.AND P3, PT, R143, R166.reuse, PT ;  /* 0x000000a68f00720c */ /* 0x080fe20003f66270 */
[----:B------:R-:W4:Y:S01]  /*4210*/  I2F R99, R96 ;  /* 0x0000006000637306 */ /* 0x000f220000201400 */
[----:B---3--:R-:W-:Y:S01]  /*4220*/  FFMA.FTZ R77, R100, UR4, R77 ;  /* 0x00000004644d7c23 */ /* 0x008fe2000801004d */
[C---:B------:R-:W-:Y:S02]  /*4230*/  ISETP.GE.AND P6, PT, R120.reuse, R167, PT ;  /* 0x000000a77800720c */ /* 0x040fe40003fc6270 */
[----:B------:R-:W-:Y:S02]  /*4240*/  ISETP.GE.AND P4, PT, R120, R166, PT ;  /* 0x000000a67800720c */ /* 0x000fe40003f86270 */
[----:B------:R-:W-:Y:S01]  /*4250*/  IADD3 R101, R159, 0x91, RZ ;  /* 0x000000919f657810 */ /* 0x000fe20007ffe0ff */
[----:B-1----:R-:W-:Y:S01]  /*4260*/  FFMA.FTZ R79, R102, UR4, R79 ;  /* 0x00000004664f7c23 */ /* 0x002fe2000801004f */
[----:B------:R-:W1:Y:S01]  /*4270*/  I2F R4, R98 ;  /* 0x0000006200047306 */ /* 0x000e620000201400 */
[----:B------:R-:W-:-:S02]  /*4280*/  FSEL R87, R209, -INF , !P0 ;  /* 0xff800000d1577808 */ /* 0x000fc40004000000 */
[----:B------:R-:W-:Y:S02]  /*4290*/  FSEL R140, R86, -INF , !P2 ;  /* 0xff800000568c7808 */ /* 0x000fe40005000000 */
[C---:B------:R-:W-:Y:S01]  /*42a0*/  ISETP.GE.AND P0, PT, R130.reuse, R167, PT ;  /* 0x000000a78200720c */ /* 0x040fe20003f06270 */
[C---:B--2---:R-:W-:Y:S01]  /*42b0*/  HMMA.16816.F32.BF16 R108, R144.reuse, R8, R108 ;  /* 0x00000008906c723c */ /* 0x044fe2000004186c */
[----:B------:R-:W-:Y:S01]  /*42c0*/  ISETP.GE.AND P2, PT, R130, R166, PT ;  /* 0x000000a68200720c */ /* 0x000fe20003f46270 */
[----:B------:R-:W2:Y:S01]  /*42d0*/  I2F R93, R94 ;  /* 0x0000005e005d7306 */ /* 0x000ea20000201400 */
[----:B------:R-:W-:Y:S01]  /*42e0*/  IADD3 R80, R159, 0x98, RZ ;  /* 0x000000989f507810 */ /* 0x000fe20007ffe0ff */
[----:B----4-:R-:W-:Y:S01]  /*42f0*/  FFMA.FTZ R99, R99, UR4, R72 ;  /* 0x0000000463637c23 */ /* 0x010fe20008010048 */
[----:B------:R-:W-:Y:S02]  /*4300*/  FSEL R197, R76, -INF , !P5 ;  /* 0xff8000004cc57808 */ /* 0x000fe40006800000 */
[----:B------:R-:W-:Y:S01]  /*4310*/  FSEL R130, R78, -INF , !P3 ;  /* 0xff8000004e827808 */ /* 0x000fe20005800000 */
[----:B------:R-:W-:Y:S01]  /*4320*/  HMMA.16816.F32.BF16 R104, R144, R10, R104 ;  /* 0x0000000a9068723c */ /* 0x000fe20000041868 */
[----:B------:R-:W-:Y:S01]  /*4330*/  FSEL R195, R77, -INF , !P6 ;  /* 0xff8000004dc37808 */ /* 0x000fe20007000000 */
[----:B------:R-:W3:Y:S01]  /*4340*/  I2F R92, R98 ;  /* 0x00000062005c7306 */ /* 0x000ee20000201400 */
[----:B------:R-:W-:Y:S01]  /*4350*/  FSEL R122, R79, -INF , !P4 ;  /* 0xff8000004f7a7808 */ /* 0x000fe20006000000 */
[----:B-1----:R-:W-:Y:S01]  /*4360*/  FFMA.FTZ R4, R4, UR4, R75 ;  /* 0x0000000404047c23 */ /* 0x002fe2000801004b */
[----:B------:R-:W1:Y:S01]  /*4370*/  LDSM.16.M88.4 R76, [R161+0x1c00] ;  /* 0x001c0000a14c783b */ /* 0x000e620000000200 */
[----:B------:R-:W-:-:S02]  /*4380*/  IADD3 R88, R159, 0x99, RZ ;  /* 0x000000999f587810 */ /* 0x000fc40007ffe0ff */
[----:B------:R-:W-:Y:S02]  /*4390*/  IADD3 R72, R159, 0xa0, RZ ;  /* 0x000000a09f487810 */ /* 0x000fe40007ffe0ff */
[----:B------:R-:W4:Y:S01]  /*43a0*/  I2F R84, R101 ;  /* 0x0000006500547306 */ /* 0x000f220000201400 */
[----:B------:R-:W-:Y:S01]  /*43b0*/  FSEL R81, R81, -INF , !P0 ;  /* 0xff80000051517808 */ /* 0x000fe20004000000 */
[----:B--2---:R-:W-:Y:S01]  /*43c0*/  FFMA.FTZ R93, R93, UR4, R70 ;  /* 0x000000045d5d7c23 */ /* 0x004fe20008010046 */
[----:B------:R-:W-:Y:S02]  /*43d0*/  ISETP.GE.AND P0, PT, R96, R167, PT ;  /* 0x000000a76000720c */ /* 0x000fe40003f06270 */
[----:B------:R-:W-:Y:S02]  /*43e0*/  ISETP.GE.AND P3, PT, R98, R166, PT ;  /* 0x000000a66200720c */ /* 0x000fe40003f66270 */
[----:B------:R-:W-:Y:S01]  /*43f0*/  IADD3 R70, R159, 0xa1, RZ ;  /* 0x000000a19f467810 */ /* 0x000fe20007ffe0ff */
[----:B------:R-:W2:Y:S01]  /*4400*/  I2F R127, R80 ;  /* 0x00000050007f7306 */ /* 0x000ea20000201400 */
[----:B---3--:R-:W-:Y:S01]  /*4410*/  FFMA.FTZ R92, R92, UR4, R73 ;  /* 0x000000045c5c7c23 */ /* 0x008fe20008010049 */
[----:B------:R-:W-:-:S02]  /*4420*/  FSEL R73, R99, -INF , !P0 ;  /* 0xff80000063497808 */ /* 0x000fc40004000000 */
[----:B------:R-:W-:Y:S02]  /*4430*/  FSEL R120, R4, -INF , !P3 ;  /* 0xff80000004787808 */ /* 0x000fe40005800000 */
[-C--:B------:R-:W-:Y:S02]  /*4440*/  ISETP.GE.AND P0, PT, R101, R167.reuse, PT ;  /* 0x000000a76500720c */ /* 0x080fe40003f06270 */
[----:B------:R-:W3:Y:S01]  /*4450*/  I2F R103, R80 ;  /* 0x0000005000677306 */ /* 0x000ee20000201400 */
[----:B----4-:R-:W-:Y:S01]  /*4460*/  FFMA.FTZ R69, R84, UR4, R69 ;  /* 0x0000000454457c23 */ /* 0x010fe20008010045 */
[C---:B------:R-:W-:Y:S02]  /*4470*/  ISETP.GE.AND P6, PT, R94.reuse, R167, PT ;  /* 0x000000a75e00720c */ /* 0x040fe40003fc6270 */
[----:B------:R-:W-:Y:S02]  /*4480*/  ISETP.GE.AND P4, PT, R94, R166, PT ;  /* 0x000000a65e00720c */ /* 0x000fe40003f86270 */
[----:B------:R-:W-:-:S02]  /*4490*/  FSEL R203, R69, -INF , !P0 ;  /* 0xff80000045cb7808 */ /* 0x000fc40004000000 */
[----:B------:R-:W4:Y:S01]  /*44a0*/  I2F R95, R94 ;  /* 0x0000005e005f7306 */ /* 0x000f220000201400 */
[----:B--2---:R-:W-:Y:S01]  /*44b0*/  FFMA.FTZ R127, R127, UR4, R64 ;  /* 0x000000047f7f7c23 */ /* 0x004fe20008010040 */
[----:B------:R-:W-:Y:S02]  /*44c0*/  IADD3 R69, R159, 0x29, RZ ;  /* 0x000000299f457810 */ /* 0x000fe40007ffe0ff */
[----:B------:R-:W-:Y:S02]  /*44d0*/  ISETP.GE.AND P3, PT, R80, R166, PT ;  /* 0x000000a65000720c */ /* 0x000fe40003f66270 */
[----:B------:R-:W-:Y:S02]  /*44e0*/  FSEL R102, R93, -INF , !P4 ;  /* 0xff8000005d667808 */ /* 0x000fe40006000000 */
[----:B------:R-:W2:Y:S01]  /*44f0*/  I2F R86, R88 ;  /* 0x0000005800567306 */ /* 0x000ea20000201400 */
[----:B---3--:R-:W-:Y:S01]  /*4500*/  FFMA.FTZ R4, R103, UR4, R66 ;  /* 0x0000000467047c23 */ /* 0x008fe20008010042 */
[----:B------:R-:W-:Y:S01]  /*4510*/  IADD3 R66, R159, 0xa8, RZ ;  /* 0x000000a89f427810 */ /* 0x000fe20007ffe0ff */
[----:B-1----:R-:W-:Y:S01]  /*4520*/  HMMA.16816.F32.BF16 R116, R144, R76, R116 ;  /* 0x0000004c9074723c */ /* 0x002fe20000041874 */
[----:B------:R-:W-:-:S02]  /*4530*/  ISETP.GE.AND P0, PT, R72, R167, PT ;  /* 0x000000a74800720c */ /* 0x000fc40003f06270 */
[----:B------:R-:W-:Y:S02]  /*4540*/  FSEL R4, R4, -INF , !P3 ;  /* 0xff80000004047808 */ /* 0x000fe40005800000 */
[----:B------:R-:W1:Y:S01]  /*4550*/  I2F R82, R88 ;  /* 0x0000005800527306 */ /* 0x000e620000201400 */
[----:B----4-:R-:W-:Y:S01]  /*4560*/  FFMA.FTZ R68, R95, UR4, R68 ;  /* 0x000000045f447c23 */ /* 0x010fe20008010044 */
[-C--:B------:R-:W-:Y:S01]  /*4570*/  ISETP.GE.AND P4, PT, R88, R166.reuse, PT ;  /* 0x000000a65800720c */ /* 0x080fe20003f86270 */
[----:B------:R-:W-:Y:S01]  /*4580*/  HMMA.16816.F32.BF16 R112, R144, R78, R112 ;  /* 0x0000004e9070723c */ /* 0x000fe20000041870 */
[----:B------:R-:W-:Y:S02]  /*4590*/  ISETP.GE.AND P3, PT, R70, R166, PT ;  /* 0x000000a64600720c */ /* 0x000fe40003f66270 */
[----:B------:R-:W-:Y:S02]  /*45a0*/  FSEL R201, R68, -INF , !P6 ;  /* 0xff80000044c97808 */ /* 0x000fe40007000000 */
[----:B------:R-:W3:Y:S01]  /*45b0*/  I2F R91, R72 ;  /* 0x00000048005b7306 */ /* 0x000ee20000201400 */
[----:B--2---:R-:W-:Y:S01]  /*45c0*/  FFMA.FTZ R86, R86, UR4, R65 ;  /* 0x0000000456567c23 */ /* 0x004fe20008010041 */
[----:B------:R-:W-:-:S02]  /*45d0*/  ISETP.GE.AND P6, PT, R88, R167, PT ;  /* 0x000000a75800720c */ /* 0x000fc40003fc6270 */
[-C--:B------:R-:W-:Y:S02]  /*45e0*/  ISETP.GE.AND P5, PT, R98, R167.reuse, PT ;  /* 0x000000a76200720c */ /* 0x080fe40003fa6270 */
[----:B------:R-:W-:Y:S02]  /*45f0*/  FSEL R207, R86, -INF , !P6 ;  /* 0xff80000056cf7808 */ /* 0x000fe40007000000 */
[----:B------:R-:W2:Y:S01]  /*4600*/  I2F R89, R72 ;  /* 0x0000004800597306 */ /* 0x000ea20000201400 */
[----:B-1----:R-:W-:Y:S01]  /*4610*/  FFMA.FTZ R82, R82, UR4, R67 ;  /* 0x0000000452527c23 */ /* 0x002fe20008010043 */
[----:B------:R-:W-:Y:S02]  /*4620*/  ISETP.GE.AND P6, PT, R66, R167, PT ;  /* 0x000000a74200720c */ /* 0x000fe40003fc6270 */
[----:B------:R-:W-:Y:S02]  /*4630*/  FSEL R75, R92, -INF , !P5 ;  /* 0xff8000005c4b7808 */ /* 0x000fe40006800000 */
[----:B------:R-:W-:-:S02]  /*4640*/  FSEL R98, R82, -INF , !P4 ;  /* 0xff80000052627808 */ /* 0x000fc40006000000 */
[----:B------:R-:W1:Y:S01]  /*4650*/  I2F R64, R70 ;  /* 0x0000004600407306 */ /* 0x000e620000201400 */
[----:B---3--:R-:W-:Y:S01]  /*4660*/  FFMA.FTZ R91, R91, UR4, R62 ;  /* 0x000000045b5b7c23 */ /* 0x008fe2000801003e */
[----:B------:R-:W-:Y:S02]  /*4670*/  ISETP.GE.AND P4, PT, R66, R166, PT ;  /* 0x000000a64200720c */ /* 0x000fe40003f86270 */
[----:B------:R-:W-:Y:S02]  /*4680*/  ISETP.GE.AND P5, PT, R80, R167, PT ;  /* 0x000000a75000720c */ /* 0x000fe40003fa6270 */
[----:B------:R-:W-:Y:S02]  /*4690*/  FSEL R128, R128, -INF , !P2 ;  /* 0xff80000080807808 */ /* 0x000fe40005000000 */
[----:B------:R-:W3:Y:S01]  /*46a0*/  I2F R65, R66 ;  /* 0x0000004200417306 */ /* 0x000ee20000201400 */
[----:B--2---:R-:W-:Y:S01]  /*46b0*/  FFMA.FTZ R60, R89, UR4, R60 ;  /* 0x00000004593c7c23 */ /* 0x004fe2000801003c */
[----:B------:R-:W-:-:S02]  /*46c0*/  FSEL R205, R127, -INF , !P5 ;  /* 0xff8000007fcd7808 */ /* 0x000fc40006800000 */
[----:B------:R-:W-:Y:S02]  /*46d0*/  ISETP.GE.AND P5, PT, R70, R167, PT ;  /* 0x000000a74600720c */ /* 0x000fe40003fa6270 */
[----:B------:R-:W-:Y:S02]  /*46e0*/  FSEL R213, R60, -INF , !P0 ;  /* 0xff8000003cd57808 */ /* 0x000fe40004000000 */
[----:B------:R-:W2:Y:S01]  /*46f0*/  I2F R67, R66 ;  /* 0x0000004200437306 */ /* 0x000ea20000201400 */
[----:B-1----:R-:W-:Y:S01]  /*4700*/  FFMA.FTZ R64, R64, UR4, R63 ;  /* 0x0000000440407c23 */ /* 0x002fe2000801003f */
[----:B------:R-:W-:Y:S02]  /*4710*/  ISETP.GE.AND P2, PT, R96, R166, PT ;  /* 0x000000a66000720c */ /* 0x000fe40003f46270 */
[----:B------:R-:W-:Y:S02]  /*4720*/  IADD3 R8, R159, 0x39, RZ ;  /* 0x000000399f087810 */ /* 0x000fe40007ffe0ff */
[----:B------:R-:W-:-:S02]  /*4730*/  FSEL R60, R64, -INF , !P3 ;  /* 0xff800000403c7808 */ /* 0x000fc40005800000 */
[----:B------:R-:W1:Y:S01]  /*4740*/  I2F R68, R70 ;  /* 0x0000004600447306 */ /* 0x000e620000201400 */
[----:B---3--:R-:W-:Y:S01]  /*4750*/  FFMA.FTZ R56, R65, UR4, R56 ;  /* 0x0000000441387c23 */ /* 0x008fe20008010038 */
[----:B------:R-:W-:Y:S02]  /*4760*/  IADD3 R64, R159, 0x31, RZ ;  /* 0x000000319f407810 */ /* 0x000fe40007ffe0ff */
[----:B------:R-:W-:Y:S02]  /*4770*/  ISETP.GE.AND P0, PT, R69, R167, PT ;  /* 0x000000a74500720c */ /* 0x000fe40003f06270 */
[----:B------:R-:W-:Y:S02]  /*4780*/  IADD3 R10, R159, 0x48, RZ ;  /* 0x000000489f0a7810 */ /* 0x000fe40007ffe0ff */
[----:B------:R-:W3:Y:S01]  /*4790*/  I2F R62, R69 ;  /* 0x00000045003e7306 */ /* 0x000ee20000201400 */
[----:B--2---:R-:W-:-:S07]  /*47a0*/  FFMA.FTZ R58, R67, UR4, R58 ;  /* 0x00000004433a7c23 */ /* 0x004fce000801003a */
[----:B------:R-:W2:Y:S01]  /*47b0*/  I2F R97, R96 ;  /* 0x0000006000617306 */ /* 0x000ea20000201400 */
[----:B-1----:R-:W-:Y:S01]  /*47c0*/  FFMA.FTZ R68, R68, UR4, R61 ;  /* 0x0000000444447c23 */ /* 0x002fe2000801003d */
[----:B------:R-:W-:-:S04]  /*47d0*/  IADD3 R61, R159, 0x30, RZ ;  /* 0x000000309f3d7810 */ /* 0x000fc80007ffe0ff */
[----:B------:R-:W-:Y:S01]  /*47e0*/  FSEL R211, R68, -INF , !P5 ;  /* 0xff80000044d37808 */ /* 0x000fe20006800000 */
[----:B---3--:R-:W-:Y:S01]  /*47f0*/  FFMA.FTZ R77, R62, UR4, R121 ;  /* 0x000000043e4d7c23 */ /* 0x008fe20008010079 */
[----:B------:R-:W-:Y:S01]  /*4800*/  FSEL R121, R56, -INF , !P6 ;  /* 0xff80000038797808 */ /* 0x000fe20007000000 */
[----:B------:R-:W-:Y:S01]  /*4810*/  FFMA.FTZ R123, R62, UR4, R123 ;  /* 0x000000043e7b7c23 */ /* 0x000fe2000801007b */
[----:B------:R-:W-:Y:S01]  /*4820*/  FSEL R56, R58, -INF , !P4 ;  /* 0xff8000003a387808 */ /* 0x000fe20006000000 */
[----:B------:R-:W1:Y:S01]  /*4830*/  I2F R0, R101 ;  /* 0x0000006500007306 */ /* 0x000e620000201400 */
[C---:B------:R-:W-:Y:S02]  /*4840*/  ISETP.GE.AND P6, PT, R64.reuse, R167, PT ;  /* 0x000000a74000720c */ /* 0x040fe40003fc6270 */
[----:B------:R-:W-:Y:S01]  /*4850*/  ISETP.GE.AND P4, PT, R64, R166, PT ;  /* 0x000000a64000720c */ /* 0x000fe20003f86270 */
[----:B--2---:R-:W-:Y:S01]  /*4860*/  FFMA.FTZ R74, R97, UR4, R74 ;  /* 0x00000004614a7c23 */ /* 0x004fe2000801004a */
[----:B------:R-:W-:-:S02]  /*4870*/  IADD3 R68, R159, 0x38, RZ ;  /* 0x000000389f447810 */ /* 0x000fc40007ffe0ff */
[CC--:B------:R-:W-:Y:S01]  /*4880*/  ISETP.GE.AND P5, PT, R61.reuse, R167.reuse, PT ;  /* 0x000000a73d00720c */ /* 0x0c0fe20003fa6270 */
[----:B------:R2:W3:Y:S01]  /*4890*/  I2F R62, R64 ;  /* 0x00000040003e7306 */ /* 0x0004e20000201400 */
[-C--:B------:R-:W-:Y:S02]  /*48a0*/  ISETP.GE.AND P3, PT, R61, R166.reuse, PT ;  /* 0x000000a63d00720c */ /* 0x080fe40003f66270 */
[----:B------:R-:W-:Y:S02]  /*48b0*/  FSEL R124, R74, -INF , !P2 ;  /* 0xff8000004a7c7808 */ /* 0x000fe40005000000 */
[----:B------:R-:W-:Y:S02]  /*48c0*/  ISETP.GE.AND P2, PT, R101, R166, PT ;  /* 0x000000a66500720c */ /* 0x000fe40003f46270 */
[----:B------:R-:W-:Y:S01]  /*48d0*/  FSEL R77, R77, -INF , !P0 ;  /* 0xff8000004d4d7808 */ /* 0x000fe20004000000 */
[----:B------:R-:W4:Y:S01]  /*48e0*/  I2F R63, R61 ;  /* 0x0000003d003f7306 */ /* 0x000f220000201400 */
[----:B-1----:R-:W-:Y:S01]  /*48f0*/  FFMA.FTZ R0, R0, UR4, R71 ;  /* 0x0000000400007c23 */ /* 0x002fe20008010047 */
[----:B------:R-:W-:-:S04]  /*4900*/  ISETP.GE.AND P0, PT, R68, R167, PT ;  /* 0x000000a74400720c */ /* 0x000fc80003f06270 */
[----:B------:R-:W-:Y:S01]  /*4910*/  FSEL R0, R0, -INF , !P2 ;  /* 0xff80000000007808 */ /* 0x000fe20005000000 */
[----:B--2---:R-:W1:Y:S01]  /*4920*/  LDSM.16.M88.4 R64, [R161+0x3c00] ;  /* 0x003c0000a140783b */ /* 0x004e620000000200 */
[----:B------:R-:W2:Y:S01]  /*4930*/  I2F R61, R68 ;  /* 0x00000044003d7306 */ /* 0x000ea20000201400 */
[----:B---3--:R-:W-:Y:S01]  /*4940*/  FFMA.FTZ R79, R62, UR4, R117 ;  /* 0x000000043e4f7c23 */ /* 0x008fe20008010075 */
[----:B------:R-:W-:Y:S01]  /*4950*/  ISETP.GE.AND P2, PT, R72, R166, PT ;  /* 0x000000a64800720c */ /* 0x000fe20003f46270 */
[----:B------:R-:W-:Y:S01]  /*4960*/  FFMA.FTZ R119, R62, UR4, R119 ;  /* 0x000000043e777c23 */ /* 0x000fe20008010077 */
[----:B------:R-:W-:Y:S02]  /*4970*/  IADD3 R62, R159, 0x41, RZ ;  /* 0x000000419f3e7810 */ /* 0x000fe40007ffe0ff */
[----:B------:R-:W-:Y:S01]  /*4980*/  FSEL R100, R91, -INF , !P2 ;  /* 0xff8000005b647808 */ /* 0x000fe20005000000 */
[C---:B----4-:R-:W-:Y:S01]  /*4990*/  FFMA.FTZ R89, R63.reuse, UR4, R116 ;  /* 0x000000043f597c23 */ /* 0x050fe20008010074 */
[----:B------:R-:W3:Y:S01]  /*49a0*/  I2F R58, R8 ;  /* 0x00000008003a7306 */ /* 0x000ee20000201400 */
[----:B------:R-:W-:Y:S01]  /*49b0*/  FFMA.FTZ R118, R63, UR4, R118 ;  /* 0x000000043f767c23 */ /* 0x000fe20008010076 */
[----:B------:R-:W-:-:S02]  /*49c0*/  IADD3 R63, R159, 0x40, RZ ;  /* 0x000000409f3f7810 */ /* 0x000fc40007ffe0ff */
[----:B------:R-:W-:Y:S02]  /*49d0*/  FSEL R89, R89, -INF , !P5 ;  /* 0xff80000059597808 */ /* 0x000fe40006800000 */
[----:B------:R-:W-:Y:S02]  /*49e0*/  FSEL R228, R118, -INF , !P3 ;  /* 0xff80000076e47808 */ /* 0x000fe40005800000 */
[C---:B------:R-:W-:Y:S01]  /*49f0*/  ISETP.GE.AND P5, PT, R8.reuse, R167, PT ;  /* 0x000000a70800720c */ /* 0x040fe20003fa6270 */
[----:B------:R-:W4:Y:S01]  /*4a00*/  I2F R9, R63 ;  /* 0x0000003f00097306 */ /* 0x000f220000201400 */
[-C--:B------:R-:W-:Y:S01]  /*4a10*/  ISETP.GE.AND P3, PT, R8, R166.reuse, PT ;  /* 0x000000a60800720c */ /* 0x080fe20003f66270 */
[----:B--2---:R-:W-:Y:S01]  /*4a20*/  FFMA.FTZ R91, R61, UR4, R112 ;  /* 0x000000043d5b7c23 */ /* 0x004fe20008010070 */
[----:B------:R-:W-:Y:S01]  /*4a30*/  ISETP.GE.AND P2, PT, R69, R166, PT ;  /* 0x000000a64500720c */ /* 0x000fe20003f46270 */
[----:B------:R-:W-:Y:S01]  /*4a40*/  FFMA.FTZ R114, R61, UR4, R114 ;  /* 0x000000043d727c23 */ /* 0x000fe20008010072 */
[----:B------:R-:W-:-:S02]  /*4a50*/  FSEL R79, R79, -INF , !P6 ;  /* 0xff8000004f4f7808 */ /* 0x000fc40007000000 */
[----:B------:R-:W-:Y:S01]  /*4a60*/  FSEL R226, R123, -INF , !P2 ;  /* 0xff8000007be27808 */ /* 0x000fe20005000000 */
[----:B------:R-:W2:Y:S01]  /*4a70*/  I2F R8, R62 ;  /* 0x0000003e00087306 */ /* 0x000ea20000201400 */
[-C--:B------:R-:W-:Y:S01]  /*4a80*/  ISETP.GE.AND P2, PT, R68, R166.reuse, PT ;  /* 0x000000a64400720c */ /* 0x080fe20003f46270 */
[C---:B---3--:R-:W-:Y:S01]  /*4a90*/  FFMA.FTZ R95, R58.reuse, UR4, R113 ;  /* 0x000000043a5f7c23 */ /* 0x048fe20008010071 */
[----:B------:R-:W-:Y:S01]  /*4aa0*/  FSEL R91, R91, -INF , !P0 ;  /* 0xff8000005b5b7808 */ /* 0x000fe20004000000 */
[----:B------:R-:W-:Y:S01]  /*4ab0*/  FFMA.FTZ R115, R58, UR4, R115 ;  /* 0x000000043a737c23 */ /* 0x000fe20008010073 */
[----:B------:R-:W-:Y:S02]  /*4ac0*/  FSEL R222, R114, -INF , !P2 ;  /* 0xff80000072de7808 */ /* 0x000fe40005000000 */
[CC--:B------:R-:W-:Y:S01]  /*4ad0*/  ISETP.GE.AND P0, PT, R62.reuse, R167.reuse, PT ;  /* 0x000000a73e00720c */ /* 0x0c0fe20003f06270 */
[----:B------:R3:W5:Y:S01]  /*4ae0*/  I2F R61, R10 ;  /* 0x0000000a003d7306 */ /* 0x0007620000201400 */
[-C--:B------:R-:W-:Y:S01]  /*4af0*/  ISETP.GE.AND P2, PT, R62, R166.reuse, PT ;  /* 0x000000a63e00720c */ /* 0x080fe20003f46270 */
[----:B----4-:R-:W-:Y:S01]  /*4b00*/  FFMA.FTZ R93, R9, UR4, R108 ;  /* 0x00000004095d7c23 */ /* 0x010fe2000801006c */
[----:B------:R-:W-:Y:S01]  /*4b10*/  FSEL R95, R95, -INF , !P5 ;  /* 0xff8000005f5f7808 */ /* 0x000fe20006800000 */
[----:B------:R-:W-:Y:S01]  /*4b20*/  FFMA.FTZ R110, R9, UR4, R110 ;  /* 0x00000004096e7c23 */ /* 0x000fe2000801006e */
[----:B------:R-:W-:Y:S01]  /*4b30*/  FSEL R214, R115, -INF , !P3 ;  /* 0xff80000073d67808 */ /* 0x000fe20005800000 */
[----:B-1----:R-:W-:Y:S01]  /*4b40*/  HMMA.16816.F32.BF16 R52, R144, R64, R52 ;  /* 0x000000409034723c */ /* 0x002fe20000041834 */
[----:B------:R-:W-:Y:S01]  /*4b50*/  ISETP.GE.AND P5, PT, R10, R167, PT ;  /* 0x000000a70a00720c */ /* 0x000fe20003fa6270 */
[C---:B--2---:R-:W-:Y:S01]  /*4b60*/  FFMA.FTZ R99, R8.reuse, UR4, R109 ;  /* 0x0000000408637c23 */ /* 0x044fe2000801006d */
[----:B------:R-:W-:Y:S01]  /*4b70*/  IADD3 R62, R159, 0xa9, RZ ;  /* 0x000000a99f3e7810 */ /* 0x000fe20007ffe0ff */
[----:B------:R-:W-:Y:S01]  /*4b80*/  FFMA.FTZ R111, R8, UR4, R111 ;  /* 0x00000004086f7c23 */ /* 0x000fe2000801006f */
[----:B------:R-:W-:-:S02]  /*4b90*/  ISETP.GE.AND P3, PT, R10, R166, PT ;  /* 0x000000a60a00720c */ /* 0x000fc40003f66270 */
[----:B------:R-:W1:Y:S01]  /*4ba0*/  I2F R64, R62 ;  /* 0x0000003e00407306 */ /* 0x000e620000201400 */
[----:B------:R-:W-:Y:S01]  /*4bb0*/  FSEL R212, R119, -INF , !P4 ;  /* 0xff80000077d47808 */ /* 0x000fe20006000000 */
[----:B------:R-:W-:Y:S01]  /*4bc0*/  HMMA.16816.F32.BF16 R48, R144, R66, R48 ;  /* 0x000000429030723c */ /* 0x000fe20000041830 */
[----:B---3--:R-:W2:Y:S01]  /*4bd0*/  LDSM.16.M88.4 R8, [R161+0x4000] ;  /* 0x00400000a108783b */ /* 0x008ea20000000200 */
[----:B------:R-:W-:Y:S01]  /*4be0*/  ISETP.GE.AND P6, PT, R63, R167, PT ;  /* 0x000000a73f00720c */ /* 0x000fe20003fc6270 */
[----:B-----5:R-:W-:Y:S01]  /*4bf0*/  FFMA.FTZ R97, R61, UR4, R104 ;  /* 0x000000043d617c23 */ /* 0x020fe20008010068 */
[----:B------:R-:W-:Y:S01]  /*4c00*/  ISETP.GE.AND P4, PT, R63, R166, PT ;  /* 0x000000a63f00720c */ /* 0x000fe20003f86270 */
[----:B------:R-:W-:Y:S01]  /*4c10*/  FFMA.FTZ R106, R61, UR4, R106 ;  /* 0x000000043d6a7c23 */ /* 0x000fe2000801006a */
[----:B------:R-:W-:Y:S02]  /*4c20*/  IADD3 R63, R159, 0x49, RZ ;  /* 0x000000499f3f7810 */ /* 0x000fe40007ffe0ff */
[----:B------:R-:W-:-:S02]  /*4c30*/  FSEL R99, R99, -INF , !P0 ;  /* 0xff80000063637808 */ /* 0x000fc40004000000 */
[----:B------:R-:W-:Y:S01]  /*4c40*/  FSEL R208, R111, -INF , !P2 ;  /* 0xff8000006fd07808 */ /* 0x000fe20005000000 */
[----:B------:R3:W4:Y:S01]  /*4c50*/  I2F R58, R63 ;  /* 0x0000003f003a7306 */ /* 0x0007220000201400 */
[C---:B------:R-:W-:Y:S01]  /*4c60*/  IADD3 R65, R159.reuse, 0xb0, RZ ;  /* 0x000000b09f417810 */ /* 0x040fe20007ffe0ff */
[----:B-1----:R-:W-:Y:S01]  /*4c70*/  FFMA.FTZ R113, R64, UR4, R57 ;  /* 0x0000000440717c23 */ /* 0x002fe20008010039 */
[----:B------:R-:W-:Y:S01]  /*4c80*/  ISETP.GE.AND P0, PT, R62, R167, PT ;  /* 0x000000a73e00720c */ /* 0x000fe20003f06270 */
[----:B------:R-:W-:Y:S01]  /*4c90*/  FFMA.FTZ R114, R64, UR4, R59 ;  /* 0x0000000440727c23 */ /* 0x000fe2000801003b */
[----:B------:R-:W-:Y:S02]  /*4ca0*/  ISETP.GE.AND P2, PT, R62, R166, PT ;  /* 0x000000a63e00720c */ /* 0x000fe40003f46270 */
[----:B------:R-:W-:Y:S01]  /*4cb0*/  IADD3 R66, R159, 0xb8, RZ ;  /* 0x000000b89f427810 */ /* 0x000fe20007ffe0ff */
[----:B------:R-:W1:Y:S01]  /*4cc0*/  I2F R61, R65 ;  /* 0x00000041003d7306 */ /* 0x000e620000201400 */
[----:B------:R-:W-:-:S02]  /*4cd0*/  FSEL R93, R93, -INF , !P6 ;  /* 0xff8000005d5d7808 */ /* 0x000fc40007000000 */
[----:B------:R-:W-:Y:S02]  /*4ce0*/  FSEL R210, R110, -INF , !P4 ;  /* 0xff8000006ed27808 */ /* 0x000fe40006000000 */
[C---:B------:R-:W-:Y:S02]  /*4cf0*/  ISETP.GE.AND P6, PT, R63.reuse, R167, PT ;  /* 0x000000a73f00720c */ /* 0x040fe40003fc6270 */
[----:B------:R-:W-:Y:S01]  /*4d00*/  ISETP.GE.AND P4, PT, R63, R166, PT ;  /* 0x000000a63f00720c */ /* 0x000fe20003f86270 */
[----:B------:R-:W5:Y:S01]  /*4d10*/  I2F R57, R66 ;  /* 0x0000004200397306 */ /* 0x000f620000201400 */
[----:B---3--:R-:W-:Y:S01]  /*4d20*/  IADD3 R63, R159, 0xb1, RZ ;  /* 0x000000b19f3f7810 */ /* 0x008fe20007ffe0ff */
[C---:B----4-:R-:W-:Y:S01]  /*4d30*/  FFMA.FTZ R105, R58.reuse, UR4, R105 ;  /* 0x000000043a697c23 */ /* 0x050fe20008010069 */
[----:B------:R-:W-:Y:S01]  /*4d40*/  FSEL R97, R97, -INF , !P5 ;  /* 0xff80000061617808 */ /* 0x000fe20006800000 */
[----:B------:R-:W-:Y:S01]  /*4d50*/  FFMA.FTZ R107, R58, UR4, R107 ;  /* 0x000000043a6b7c23 */ /* 0x000fe2000801006b */
[----:B------:R-:W-:-:S02]  /*4d60*/  FSEL R206, R106, -INF , !P3 ;  /* 0xff8000006ace7808 */ /* 0x000fc40005800000 */
[----:B------:R-:W-:Y:S01]  /*4d70*/  FSEL R113, R113, -INF , !P0 ;  /* 0xff80000071717808 */ /* 0x000fe20004000000 */
[----:B------:R-:W3:Y:S01]  /*4d80*/  I2F R62, R63 ;  /* 0x0000003f003e7306 */ /* 0x000ee20000201400 */
[----:B------:R-:W-:Y:S01]  /*4d90*/  FSEL R114, R114, -INF , !P2 ;  /* 0xff80000072727808 */ /* 0x000fe20005000000 */
[----:B-1----:R-:W-:Y:S01]  /*4da0*/  FFMA.FTZ R117, R61, UR4, R52 ;  /* 0x000000043d757c23 */ /* 0x002fe20008010034 */
[-C--:B------:R-:W-:Y:S01]  /*4db0*/  ISETP.GE.AND P5, PT, R65, R167.reuse, PT ;  /* 0x000000a74100720c */ /* 0x080fe20003fa6270 */
[----:B------:R-:W-:Y:S01]  /*4dc0*/  FFMA.FTZ R54, R61, UR4, R54 ;  /* 0x000000043d367c23 */ /* 0x000fe20008010036 */
[-C--:B------:R-:W-:Y:S01]  /*4dd0*/  ISETP.GE.AND P3, PT, R65, R166.reuse, PT ;  /* 0x000000a64100720c */ /* 0x080fe20003f66270 */
[----:B--2---:R-:W-:Y:S01]  /*4de0*/  HMMA.16816.F32.BF16 R68, R144, R8, R44 ;  /* 0x000000089044723c */ /* 0x004fe2000004182c */
[C---:B------:R-:W-:Y:S01]  /*4df0*/  ISETP.GE.AND P0, PT, R66.reuse, R167, PT ;  /* 0x000000a74200720c */ /* 0x040fe20003f06270 */
[----:B-----5:R-:W-:Y:S01]  /*4e00*/  FFMA.FTZ R48, R57, UR4, R48 ;  /* 0x0000000439307c23 */ /* 0x020fe20008010030 */
[----:B------:R-:W-:-:S02]  /*4e10*/  ISETP.GE.AND P2, PT, R66, R166, PT ;  /* 0x000000a64200720c */ /* 0x000fc40003f46270 */
[----:B------:R-:W1:Y:S01]  /*4e20*/  LDSM.16.M88.4 R64, [R161+0x4400] ;  /* 0x00440000a140783b */ /* 0x000e620000000200 */
[----:B------:R-:W-:Y:S01]  /*4e30*/  FSEL R227, R105, -INF , !P6 ;  /* 0xff80000069e37808 */ /* 0x000fe20007000000 */
[----:B------:R-:W-:Y:S01]  /*4e40*/  FFMA.FTZ R44, R57, UR4, R50 ;  /* 0x00000004392c7c23 */ /* 0x000fe20008010032 */
[----:B------:R-:W-:Y:S01]  /*4e50*/  FSEL R204, R107, -INF , !P4 ;  /* 0xff8000006bcc7808 */ /* 0x000fe20006000000 */
[C---:B---3--:R-:W-:Y:S01]  /*4e60*/  FFMA.FTZ R53, R62.reuse, UR4, R53 ;  /* 0x000000043e357c23 */ /* 0x048fe20008010035 */
[C---:B------:R-:W-:Y:S01]  /*4e70*/  ISETP.GE.AND P6, PT, R63.reuse, R167, PT ;  /* 0x000000a73f00720c */ /* 0x040fe20003fc6270 */
[----:B------:R-:W-:Y:S01]  /*4e80*/  FFMA.FTZ R55, R62, UR4, R55 ;  /* 0x000000043e377c23 */ /* 0x000fe20008010037 */
[----:B------:R-:W-:Y:S02]  /*4e90*/  ISETP.GE.AND P4, PT, R63, R166, PT ;  /* 0x000000a63f00720c */ /* 0x000fe40003f86270 */
[C---:B------:R-:W-:Y:S02]  /*4ea0*/  IADD3 R52, R159.reuse, 0xc0, RZ ;  /* 0x000000c09f347810 */ /* 0x040fe40007ffe0ff */
[----:B------:R-:W-:-:S02]  /*4eb0*/  IADD3 R8, R159, 0xc1, RZ ;  /* 0x000000c19f087810 */ /* 0x000fc40007ffe0ff */
[----:B------:R-:W-:Y:S01]  /*4ec0*/  FSEL R221, R53, -INF , !P6 ;  /* 0xff80000035dd7808 */ /* 0x000fe20007000000 */
[----:B------:R2:W3:Y:S01]  /*4ed0*/  I2F R47, R52 ;  /* 0x00000034002f7306 */ /* 0x0004e20000201400 */
[----:B------:R-:W-:Y:S02]  /*4ee0*/  FSEL R106, R55, -INF , !P4 ;  /* 0xff800000376a7808 */ /* 0x000fe40006000000 */
[----:B------:R-:W-:Y:S02]  /*4ef0*/  FSEL R108, R54, -INF , !P3 ;  /* 0xff800000366c7808 */ /* 0x000fe40005800000 */
[C---:B------:R-:W-:Y:S02]  /*4f00*/  ISETP.GE.AND P6, PT, R52.reuse, R167, PT ;  /* 0x000000a73400720c */ /* 0x040fe40003fc6270 */
[----:B------:R-:W-:Y:S01]  /*4f10*/  ISETP.GE.AND P4, PT, R52, R166, PT ;  /* 0x000000a63400720c */ /* 0x000fe20003f86270 */
[----:B------:R4:W5:Y:S01]  /*4f20*/  I2F R46, R8 ;  /* 0x00000008002e7306 */ /* 0x0009620000201400 */
[----:B------:R-:W-:-:S02]  /*4f30*/  FSEL R215, R48, -INF , !P0 ;  /* 0xff80000030d77808 */ /* 0x000fc40004000000 */
[----:B------:R-:W-:Y:S02]  /*4f40*/  FSEL R44, R44, -INF , !P2 ;  /* 0xff8000002c2c7808 */ /* 0x000fe40005000000 */
[C---:B------:R-:W-:Y:S02]  /*4f50*/  ISETP.GE.AND P0, PT, R8.reuse, R167, PT ;  /* 0x000000a70800720c */ /* 0x040fe40003f06270 */
[----:B------:R-:W-:Y:S01]  /*4f60*/  ISETP.GE.AND P2, PT, R8, R166, PT ;  /* 0x000000a60800720c */ /* 0x000fe20003f46270 */
[C---:B--2---:R-:W-:Y:S01]  /*4f70*/  HMMA.16816.F32.BF16 R52, R144.reuse, R10, R40 ;  /* 0x0000000a9034723c */ /* 0x044fe20000041828 */
[----:B------:R-:W-:Y:S01]  /*4f80*/  IADD3 R59, R159, 0xb9, RZ ;  /* 0x000000b99f3b7810 */ /* 0x000fe20007ffe0ff */
[----:B---3--:R-:W-:Y:S01]  /*4f90*/  FFMA.FTZ R68, R47, UR4, R68 ;  /* 0x000000042f447c23 */ /* 0x008fe20008010044 */
[----:B------:R-:W-:Y:S02]  /*4fa0*/  IADD3 R50, R159, 0xc8, RZ ;  /* 0x000000c89f327810 */ /* 0x000fe40007ffe0ff */
[----:B------:R-:W2:Y:S01]  /*4fb0*/  I2F R58, R59 ;  /* 0x0000003b003a7306 */ /* 0x000ea20000201400 */
[----:B------:R-:W-:Y:S01]  /*4fc0*/  FSEL R117, R117, -INF , !P5 ;  /* 0xff80000075757808 */ /* 0x000fe20006800000 */
[----:B------:R-:W-:Y:S01]  /*4fd0*/  FFMA.FTZ R40, R47, UR4, R70 ;  /* 0x000000042f287c23 */ /* 0x000fe20008010046 */
[----:B----4-:R-:W3:Y:S01]  /*4fe0*/  LDSM.16.M88.4 R8, [R161+0x4800] ;  /* 0x00480000a108783b */ /* 0x010ee20000000200 */
[----:B-1----:R-:W-:Y:S01]  /*4ff0*/  HMMA.16816.F32.BF16 R36, R144, R64, R36 ;  /* 0x000000409024723c */ /* 0x002fe20000041824 */
[----:B------:R-:W-:Y:S01]  /*5000*/  IADD3 R43, R159, 0xc9, RZ ;  /* 0x000000c99f2b7810 */ /* 0x000fe20007ffe0ff */
[----:B-----5:R-:W-:Y:S01]  /*5010*/  FFMA.FTZ R69, R46, UR4, R69 ;  /* 0x000000042e457c23 */ /* 0x020fe20008010045 */
[----:B------:R-:W-:Y:S01]  /*5020*/  FSEL R115, R68, -INF , !P6 ;  /* 0xff80000044737808 */ /* 0x000fe20007000000 */
[----:B------:R-:W1:Y:S01]  /*5030*/  I2F R45, R50 ;  /* 0x00000032002d7306 */ /* 0x000e620000201400 */
[----:B------:R-:W-:-:S02]  /*5040*/  FSEL R40, R40, -INF , !P4 ;  /* 0xff80000028287808 */ /* 0x000fc40006000000 */
[C---:B------:R-:W-:Y:S01]  /*5050*/  ISETP.GE.AND P6, PT, R43.reuse, R167, PT ;  /* 0x000000a72b00720c */ /* 0x040fe20003fc6270 */
[----:B------:R-:W-:Y:S01]  /*5060*/  HMMA.16816.F32.BF16 R64, R144, R66, R32 ;  /* 0x000000429040723c */ /* 0x000fe20000041820 */
[----:B------:R-:W4:Y:S01]  /*5070*/  LDSM.16.M88.4 R32, [R161+0x4c00] ;  /* 0x004c0000a120783b */ /* 0x000f220000000200 */
[----:B------:R-:W-:Y:S01]  /*5080*/  ISETP.GE.AND P4, PT, R43, R166, PT ;  /* 0x000000a62b00720c */ /* 0x000fe20003f86270 */
[----:B------:R-:W-:-:S04]  /*5090*/  DEPBAR.LE SB0, 0x0 ;  /* 0x000080000000791a */ /* 0x000fc80000000000 */
[----:B------:R5:W5:Y:S01]  /*50a0*/  I2F R48, R43 ;  /* 0x0000002b00307306 */ /* 0x000b620000201400 */
[C---:B--2---:R-:W-:Y:S01]  /*50b0*/  FFMA.FTZ R49, R58.reuse, UR4, R49 ;  /* 0x000000043a317c23 */ /* 0x044fe20008010031 */
[CC--:B------:R-:W-:Y:S01]  /*50c0*/  ISETP.GE.AND P5, PT, R59.reuse, R167.reuse, PT ;  /* 0x000000a73b00720c */ /* 0x0c0fe20003fa6270 */
[----:B------:R-:W-:Y:S01]  /*50d0*/  FFMA.FTZ R41, R58, UR4, R51 ;  /* 0x000000043a297c23 */ /* 0x000fe20008010033 */
[----:B------:R-:W-:Y:S01]  /*50e0*/  ISETP.GE.AND P3, PT, R59, R166, PT ;  /* 0x000000a63b00720c */ /* 0x000fe20003f66270 */
[----:B-1----:R-:W-:Y:S01]  /*50f0*/  FFMA.FTZ R52, R45, UR4, R52 ;  /* 0x000000042d347c23 */ /* 0x002fe20008010034 */
[----:B------:R-:W-:Y:S02]  /*5100*/  IADD3 R42, R159, 0xd0, RZ ;  /* 0x000000d09f2a7810 */ /* 0x000fe40007ffe0ff */
[----:B------:R-:W-:Y:S02]  /*5110*/  FSEL R223, R49, -INF , !P5 ;  /* 0xff80000031df7808 */ /* 0x000fe40006800000 */
[----:B------:R-:W-:Y:S01]  /*5120*/  ISETP.GE.AND P5, PT, R50, R167, PT ;  /* 0x000000a73200720c */ /* 0x000fe20003fa6270 */
[----:B------:R1:W2:Y:S01]  /*5130*/  I2F R47, R42 ;  /* 0x0000002a002f7306 */ /* 0x0002a20000201400 */
[----:B------:R-:W-:-:S02]  /*5140*/  FSEL R209, R69, -INF , !P0 ;  /* 0xff80000045d17808 */ /* 0x000fc40004000000 */
[----:B------:R-:W-:Y:S01]  /*5150*/  FSEL R41, R41, -INF , !P3 ;  /* 0xff80000029297808 */ /* 0x000fe20005800000 */
[----:B-----5:R-:W-:Y:S01]  /*5160*/  FFMA.FTZ R43, R46, UR4, R71 ;  /* 0x000000042e2b7c23 */ /* 0x020fe20008010047 */
[-C--:B------:R-:W-:Y:S01]  /*5170*/  ISETP.GE.AND P0, PT, R42, R167.reuse, PT ;  /* 0x000000a72a00720c */ /* 0x080fe20003f06270 */
[----:B------:R-:W-:Y:S01]  /*5180*/  FFMA.FTZ R53, R48, UR4, R53 ;  /* 0x0000000430357c23 */ /* 0x000fe20008010035 */
[----:B------:R-:W-:Y:S02]  /*5190*/  IADD3 R51, R159, 0xd8, RZ ;  /* 0x000000d89f337810 */ /* 0x000fe40007ffe0ff */
[----:B------:R-:W-:Y:S02]  /*51a0*/  FSEL R43, R43, -INF , !P2 ;  /* 0xff8000002b2b7808 */ /* 0x000fe40005000000 */
[-C--:B------:R-:W-:Y:S01]  /*51b0*/  ISETP.GE.AND P2, PT, R42, R166.reuse, PT ;  /* 0x000000a62a00720c */ /* 0x080fe20003f46270 */
[----:B------:R-:W5:Y:S01]  /*51c0*/  I2F R49, R51 ;  /* 0x0000003300317306 */ /* 0x000f620000201400 */
[-C--:B------:R-:W-:Y:S01]  /*51d0*/  ISETP.GE.AND P3, PT, R50, R166.reuse, PT ;  /* 0x000000a63200720c */ /* 0x080fe20003f66270 */
[C---:B---3--:R-:W-:Y:S01]  /*51e0*/  HMMA.16816.F32.BF16 R28, R144.reuse, R8, R28 ;  /* 0x00000008901c723c */ /* 0x048fe2000004181c */
[----:B-1----:R-:W-:Y:S01]  /*51f0*/  FFMA.FTZ R42, R45, UR4, R54 ;  /* 0x000000042d2a7c23 */ /* 0x002fe20008010036 */
[----:B------:R-:W-:Y:S01]  /*5200*/  IADD3 R50, R159, 0xd1, RZ ;  /* 0x000000d19f327810 */ /* 0x000fe20007ffe0ff */
[----:B------:R-:W-:Y:S01]  /*5210*/  FFMA.FTZ R45, R48, UR4, R55 ;  /* 0x00000004302d7c23 */ /* 0x000fe20008010037 */
[----:B------:R-:W-:Y:S01]  /*5220*/  FSEL R193, R52, -INF , !P5 ;  /* 0xff80000034c17808 */ /* 0x000fe20006800000 */
[----:B--2---:R-:W-:Y:S01]  /*5230*/  FFMA.FTZ R169, R47, UR4, R36 ;  /* 0x000000042fa97c23 */ /* 0x004fe20008010024 */
[----:B------:R-:W-:Y:S01]  /*5240*/  IADD3 R52, R159, 0xd9, RZ ;  /* 0x000000d99f347810 */ /* 0x000fe20007ffe0ff */
[----:B------:R-:W1:Y:S01]  /*5250*/  I2F R46, R50 ;  /* 0x00000032002e7306 */ /* 0x000e620000201400 */
[----:B------:R-:W-:Y:S01]  /*5260*/  FSEL R42, R42, -INF , !P3 ;  /* 0xff8000002a2a7808 */ /* 0x000fe20005800000 */
[----:B------:R-:W-:Y:S01]  /*5270*/  FFMA.FTZ R38, R47, UR4, R38 ;  /* 0x000000042f267c23 */ /* 0x000fe20008010026 */
[C---:B------:R-:W-:Y:S01]  /*5280*/  ISETP.GE.AND P5, PT, R50.reuse, R167, PT ;  /* 0x000000a73200720c */ /* 0x040fe20003fa6270 */
[----:B----4-:R-:W-:Y:S01]  /*5290*/  HMMA.16816.F32.BF16 R20, R144, R32, R20 ;  /* 0x000000209014723c */ /* 0x010fe20000041814 */
[----:B------:R-:W-:-:S02]  /*52a0*/  ISETP.GE.AND P3, PT, R50, R166, PT ;  /* 0x000000a63200720c */ /* 0x000fc40003f66270 */
[----:B------:R-:W-:Y:S01]  /*52b0*/  FSEL R185, R53, -INF , !P6 ;  /* 0xff80000035b97808 */ /* 0x000fe20007000000 */
[----:B------:R-:W2:Y:S01]  /*52c0*/  I2F R50, R52 ;  /* 0x0000003400327306 */ /* 0x000ea20000201400 */
[----:B------:R-:W-:Y:S01]  /*52d0*/  FSEL R45, R45, -INF , !P4 ;  /* 0xff8000002d2d7808 */ /* 0x000fe20006000000 */
[----:B-----5:R-:W-:Y:S01]  /*52e0*/  FFMA.FTZ R64, R49, UR4, R64 ;  /* 0x0000000431407c23 */ /* 0x020fe20008010040 */
[----:B------:R-:W-:Y:S01]  /*52f0*/  ISETP.GE.AND P6, PT, R51, R167, PT ;  /* 0x000000a73300720c */ /* 0x000fe20003fc6270 */
[----:B------:R-:W-:Y:S01]  /*5300*/  FFMA.FTZ R66, R49, UR4, R66 ;  /* 0x0000000431427c23 */ /* 0x000fe20008010042 */
[----:B------:R-:W-:Y:S01]  /*5310*/  ISETP.GE.AND P4, PT, R51, R166, PT ;  /* 0x000000a63300720c */ /* 0x000fe20003f86270 */
[----:B------:R-:W-:Y:S01]  /*5320*/  HMMA.16816.F32.BF16 R24, R144, R10, R24 ;  /* 0x0000000a9018723c */ /* 0x000fe20000041818 */
[C---:B------:R-:W-:Y:S01]  /*5330*/  IADD3 R51, R159.reuse, 0xe0, RZ ;  /* 0x000000e09f337810 */ /* 0x040fe20007ffe0ff */
[C---:B-1----:R-:W-:Y:S01]  /*5340*/  FFMA.FTZ R37, R46.reuse, UR4, R37 ;  /* 0x000000042e257c23 */ /* 0x042fe20008010025 */
[----:B------:R-:W-:Y:S01]  /*5350*/  IADD3 R36, R159, 0xe1, RZ ;  /* 0x000000e19f247810 */ /* 0x000fe20007ffe0ff */
[----:B------:R-:W-:Y:S01]  /*5360*/  FFMA.FTZ R39, R46, UR4, R39 ;  /* 0x000000042e277c23 */ /* 0x000fe20008010027 */
[----:B------:R-:W1:Y:S01]  /*5370*/  I2F R9, R51 ;  /* 0x0000003300097306 */ /* 0x000e620000201400 */
[----:B------:R-:W-:-:S02]  /*5380*/  FSEL R149, R64, -INF , !P6 ;  /* 0xff80000040957808 */ /* 0x000fc40007000000 */
[----:B------:R-:W-:Y:S01]  /*5390*/  ISETP.GE.AND P6, PT, R36, R167, PT ;  /* 0x000000a72400720c */ /* 0x000fe20003fc6270 */
[----:B------:R-:W-:Y:S01]  /*53a0*/  HMMA.16816.F32.BF16 R16, R144, R34, R16 ;  /* 0x000000229010723c */ /* 0x000fe20000041810 */
[----:B--2---:R-:W-:Y:S01]  /*53b0*/  FFMA.FTZ R65, R50, UR4, R65 ;  /* 0x0000000432417c23 */ /* 0x004fe20008010041 */
[----:B------:R-:W-:Y:S01]  /*53c0*/  FSEL R48, R38, -INF , !P2 ;  /* 0xff80000026307808 */ /* 0x000fe20005000000 */
[----:B------:R-:W-:Y:S01]  /*53d0*/  FFMA.FTZ R49, R50, UR4, R67 ;  /* 0x0000000432317c23 */ /* 0x000fe20008010043 */
[----:B------:R-:W2:Y:S01]  /*53e0*/  I2F R8, R36 ;  /* 0x0000002400087306 */ /* 0x000ea20000201400 */
[----:B------:R-:W-:Y:S02]  /*53f0*/  FSEL R50, R66, -INF , !P4 ;  /* 0xff80000042327808 */ /* 0x000fe40006000000 */
[----:B------:R-:W-:Y:S02]  /*5400*/  ISETP.GE.AND P4, PT, R36, R166, PT ;  /* 0x000000a62400720c */ /* 0x000fe40003f86270 */
[----:B------:R-:W-:-:S02]  /*5410*/  IADD3 R38, R159, 0xe8, RZ ;  /* 0x000000e89f267810 */ /* 0x000fc40007ffe0ff */
[----:B------:R-:W-:Y:S01]  /*5420*/  FSEL R161, R37, -INF , !P5 ;  /* 0xff80000025a17808 */ /* 0x000fe20006800000 */
[C---:B-1----:R-:W-:Y:S01]  /*5430*/  FFMA.FTZ R28, R9.reuse, UR4, R28 ;  /* 0x00000004091c7c23 */ /* 0x042fe2000801001c */
[----:B------:R-:W1:Y:S01]  /*5440*/  I2F R11, R38 ;  /* 0x00000026000b7306 */ /* 0x000e620000201400 */
[----:B------:R-:W-:Y:S01]  /*5450*/  FFMA.FTZ R53, R9, UR4, R30 ;  /* 0x0000000409357c23 */ /* 0x000fe2000801001e */
[C---:B------:R-:W-:Y:S02]  /*5460*/  IADD3 R37, R159.reuse, 0xe9, RZ ;  /* 0x000000e99f257810 */ /* 0x040fe40007ffe0ff */
[C---:B------:R-:W-:Y:S02]  /*5470*/  IADD3 R30, R159.reuse, 0xf1, RZ ;  /* 0x000000f19f1e7810 */ /* 0x040fe40007ffe0ff */
[----:B------:R-:W-:Y:S01]  /*5480*/  ISETP.GE.AND P2, PT, R52, R166, PT ;  /* 0x000000a63400720c */ /* 0x000fe20003f46270 */
[C---:B--2---:R-:W-:Y:S01]  /*5490*/  FFMA.FTZ R29, R8.reuse, UR4, R29 ;  /* 0x00000004081d7c23 */ /* 0x044fe2000801001d */
[----:B------:R-:W-:Y:S01]  /*54a0*/  IADD3 R36, R159, 0xf0, RZ ;  /* 0x000000f09f247810 */ /* 0x000fe20007ffe0ff */
[----:B------:R-:W2:Y:S01]  /*54b0*/  I2F R10, R37 ;  /* 0x00000025000a7306 */ /* 0x000ea20000201400 */
[----:B------:R-:W-:Y:S01]  /*54c0*/  FFMA.FTZ R31, R8, UR4, R31 ;  /* 0x00000004081f7c23 */ /* 0x000fe2000801001f */
[----:B------:R-:W-:-:S02]  /*54d0*/  ISETP.GE.AND P5, PT, R51, R167, PT ;  /* 0x000000a73300720c */ /* 0x000fc40003fa6270 */
[----:B------:R-:W-:Y:S02]  /*54e0*/  FSEL R119, R29, -INF , !P6 ;  /* 0xff8000001d777808 */ /* 0x000fe40007000000 */
[----:B------:R-:W-:Y:S01]  /*54f0*/  ISETP.GE.AND P6, PT, R36, R167, PT ;  /* 0x000000a72400720c */ /* 0x000fe20003fc6270 */
[----:B-1----:R-:W-:Y:S01]  /*5500*/  FFMA.FTZ R24, R11, UR4, R24 ;  /* 0x000000040b187c23 */ /* 0x002fe20008010018 */
[----:B------:R-:W1:Y:S01]  /*5510*/  I2F R9, R36 ;  /* 0x0000002400097306 */ /* 0x000e620000201400 */
[----:B------:R-:W-:Y:S01]  /*5520*/  FSEL R49, R49, -INF , !P2 ;  /* 0xff80000031317808 */ /* 0x000fe20005000000 */
[----:B------:R-:W-:Y:S01]  /*5530*/  FFMA.FTZ R26, R11, UR4, R26 ;  /* 0x000000040b1a7c23 */ /* 0x000fe2000801001a */
[----:B------:R-:W-:Y:S02]  /*5540*/  FSEL R129, R28, -INF , !P5 ;  /* 0xff8000001c817808 */ /* 0x000fe40006800000 */
[-C--:B------:R-:W-:Y:S02]  /*5550*/  ISETP.GE.AND P2, PT, R38, R166.reuse, PT ;  /* 0x000000a62600720c */ /* 0x080fe40003f46270 */
[C---:B------:R-:W-:Y:S01]  /*5560*/  IADD3 R28, R159.reuse, 0xf8, RZ ;  /* 0x000000f89f1c7810 */ /* 0x040fe20007ffe0ff */
[----:B------:R-:W3:Y:S01]  /*5570*/  I2F R8, R30 ;  /* 0x0000001e00087306 */ /* 0x000ee20000201400 */
[----:B------:R-:W-:Y:S01]  /*5580*/  IADD3 R11, R159, 0xf9, RZ ;  /* 0x000000f99f0b7810 */ /* 0x000fe20007ffe0ff */
[C---:B--2---:R-:W-:Y:S01]  /*5590*/  FFMA.FTZ R25, R10.reuse, UR4, R25 ;  /* 0x000000040a197c23 */ /* 0x044fe20008010019 */
[----:B------:R-:W-:Y:S01]  /*55a0*/  FSEL R47, R39, -INF , !P3 ;  /* 0xff800000272f7808 */ /* 0x000fe20005800000 */
[----:B------:R-:W-:Y:S01]  /*55b0*/  FFMA.FTZ R27, R10, UR4, R27 ;  /* 0x000000040a1b7c23 */ /* 0x000fe2000801001b */
[----:B------:R-:W-:-:S02]  /*55c0*/  ISETP.GE.AND P3, PT, R51, R166, PT ;  /* 0x000000a63300720c */ /* 0x000fc40003f66270 */
[----:B------:R-:W-:Y:S01]  /*55d0*/  FSEL R51, R26, -INF , !P2 ;  /* 0xff8000001a337808 */ /* 0x000fe20005000000 */
[----:B-1----:R-:W-:Y:S01]  /*55e0*/  FFMA.FTZ R20, R9, UR4, R20 ;  /* 0x0000000409147c23 */ /* 0x002fe20008010014 */
[----:B------:R-:W1:Y:S01]  /*55f0*/  I2F R29, R28 ;  /* 0x0000001c001d7306 */ /* 0x000e620000201400 */
[----:B------:R-:W-:Y:S01]  /*5600*/  FSEL R169, R169, -INF , !P0 ;  /* 0xff800000a9a97808 */ /* 0x000fe20004000000 */
[----:B------:R-:W-:Y:S01]  /*5610*/  FFMA.FTZ R22, R9, UR4, R22 ;  /* 0x0000000409167c23 */ /* 0x000fe20008010016 */
[----:B------:R-:W-:Y:S02]  /*5620*/  ISETP.GE.AND P2, PT, R30, R166, PT ;  /* 0x000000a61e00720c */ /* 0x000fe40003f46270 */
[----:B------:R-:W-:Y:S02]  /*5630*/  FSEL R58, R20, -INF , !P6 ;  /* 0xff800000143a7808 */ /* 0x000fe40007000000 */
[-C--:B------:R-:W-:Y:S01]  /*5640*/  ISETP.GE.AND P6, PT, R159, R167.reuse, PT ;  /* 0x000000a79f00720c */ /* 0x080fe20003fc6270 */
[----:B------:R-:W2:Y:S01]  /*5650*/  I2F R10, R11 ;  /* 0x0000000b000a7306 */ /* 0x000ea20000201400 */
[----:B---3--:R-:W-:Y:S01]  /*5660*/  FFMA.FTZ R23, R8, UR4, R23 ;  /* 0x0000000408177c23 */ /* 0x008fe20008010017 */
[----:B------:R-:W-:Y:S01]  /*5670*/  ISETP.GE.AND P0, PT, R52, R167, PT ;  /* 0x000000a73400720c */ /* 0x000fe20003f06270 */
[----:B------:R-:W-:Y:S01]  /*5680*/  FFMA.FTZ R21, R8, UR4, R21 ;  /* 0x0000000408157c23 */ /* 0x000fe20008010015 */
[----:B------:R-:W-:-:S02]  /*5690*/  FSEL R53, R53, -INF , !P3 ;  /* 0xff80000035357808 */ /* 0x000fc40005800000 */
[----:B------:R-:W-:Y:S02]  /*56a0*/  FSEL R63, R23, -INF , !P2 ;  /* 0xff800000173f7808 */ /* 0x000fe40005000000 */
[----:B------:R-:W3:Y:S01]  /*56b0*/  I2F R159, R159 ;  /* 0x0000009f009f7306 */ /* 0x000ee20000201400 */
[----:B------:R-:W-:Y:S01]  /*56c0*/  FSEL R143, R65, -INF , !P0 ;  /* 0xff800000418f7808 */ /* 0x000fe20004000000 */
[C---:B-1----:R-:W-:Y:S01]  /*56d0*/  FFMA.FTZ R16, R29.reuse, UR4, R16 ;  /* 0x000000041d107c23 */ /* 0x042fe20008010010 */
[----:B------:R-:W-:Y:S01]  /*56e0*/  ISETP.GE.AND P2, PT, R2, 0x2, PT ;  /* 0x000000020200780c */ /* 0x000fe20003f46270 */
[----:B------:R-:W-:Y:S01]  /*56f0*/  FFMA.FTZ R18, R29, UR4, R18 ;  /* 0x000000041d127c23 */ /* 0x000fe20008010012 */
[-C--:B------:R-:W-:Y:S02]  /*5700*/  ISETP.GE.AND P0, PT, R38, R167.reuse, PT ;  /* 0x000000a72600720c */ /* 0x080fe40003f06270 */
[----:B------:R-:W-:Y:S01]  /*5710*/  FSEL R52, R31, -INF , !P4 ;  /* 0xff8000001f347808 */ /* 0x000fe20006000000 */
[----:B--2---:R-:W-:Y:S01]  /*5720*/  FFMA.FTZ R17, R10, UR4, R17 ;  /* 0x000000040a117c23 */ /* 0x004fe20008010011 */
[----:B------:R-:W-:Y:S01]  /*5730*/  FSEL R103, R24, -INF , !P0 ;  /* 0xff80000018677808 */ /* 0x000fe20004000000 */
[----:B------:R-:W-:Y:S01]  /*5740*/  FFMA.FTZ R19, R10, UR4, R19 ;  /* 0x000000040a137c23 */ /* 0x000fe20008010013 */
[----:B------:R-:W-:Y:S01]  /*5750*/  BAR.SYNC.DEFER_BLOCKING 0x0 ;  /* 0x0000000000007b1d */ /* 0x000fe20000010000 */
[----:B------:R-:W-:-:S02]  /*5760*/  ISETP.GE.AND P5, PT, R37, R167, PT ;  /* 0x000000a72500720c */ /* 0x000fc40003fa6270 */
[-C--:B------:R-:W-:Y:S02]  /*5770*/  ISETP.GE.AND P3, PT, R37, R166.reuse, PT ;  /* 0x000000a62500720c */ /* 0x080fe40003f66270 */
[----:B------:R-:W-:Y:S01]  /*5780*/  ISETP.GE.AND P4, PT, R36, R166, PT ;  /* 0x000000a62400720c */ /* 0x000fe20003f86270 */
[----:B---3--:R-:W-:Y:S01]  /*5790*/  FFMA.FTZ R8, R159, UR4, R12 ;  /* 0x000000049f087c23 */ /* 0x008fe2000801000c */
[----:B------:R-:W-:Y:S02]  /*57a0*/  ISETP.GE.AND P0, PT, R30, R167, PT ;  /* 0x000000a71e00720c */ /* 0x000fe40003f06270 */
        /* <DEDUP_REMOVED lines=8> */
[----:B------:R-:W-:-:S02]  /*5830*/  IABS R46, c[0x0][0x2d0] ;  /* 0x0000b400002e7a13 */ /* 0x000fc40000000000 */
[----:B------:R-:W-:Y:S02]  /*5840*/  FSEL R65, R16, -INF , !P5 ;  /* 0xff80000010417808 */ /* 0x000fe40006800000 */
[----:B------:R-:W-:Y:S02]  /*5850*/  FSEL R62, R18, -INF , !P3 ;  /* 0xff800000123e7808 */ /* 0x000fe40005800000 */
[----:B------:R-:W-:Y:S02]  /*5860*/  FSEL R64, R17, -INF , !P4 ;  /* 0xff80000011407808 */ /* 0x000fe40006000000 */
[----:B------:R-:W-:Y:S02]  /*5870*/  FSEL R61, R19, -INF , !P0 ;  /* 0xff800000133d7808 */ /* 0x000fe40004000000 */
[----:B------:R-:W-:Y:S01]  /*5880*/  FSEL R8, R8, -INF , !P6 ;  /* 0xff80000008087808 */ /* 0x000fe20007000000 */
[----:B------:R-:W-:Y:S05]  /*5890*/  @!P2 BRA `(.L_x_1642) ;  /* 0x00000a200000a947 */ /* 0x000fea0003800000 */
[----:B------:R-:W-:Y:S01]  /*58a0*/  MOV R9, c[0x0][0x198] ;  /* 0x0000660000097a02 */ /* 0x000fe20000000f00 */
[----:B------:R-:W-:Y:S05]  /*58b0*/  @!P1 BRA `(.L_x_1643) ;  /* 0x0000039000009947 */ /* 0x000fea0003800000 */
[----:B------:R-:W1:Y:S01]  /*58c0*/  I2F.RP R19, R46 ;  /* 0x0000002e00137306 */ /* 0x000e620000209400 */
[----:B------:R-:W-:-:S02]  /*58d0*/  IADD3 R18, R157, -0x100, RZ ;  /* 0xffffff009d127810 */ /* 0x000fc40007ffe0ff */
[----:B------:R-:W-:Y:S02]  /*58e0*/  IABS R12, R157 ;  /* 0x0000009d000c7213 */ /* 0x000fe40000000000 */
        /* <DEDUP_REMOVED lines=16> */
[C---:B------:R-:W-:Y:S01]  /*59f0*/  IMAD R11, R46.reuse, R11, R10 ;  /* 0x0000000b2e0b7224 */ /* 0x040fe200078e020a */
[----:B------:R-:W-:Y:S02]  /*5a00*/  LOP3.LUT R10, RZ, c[0x0][0x2d0], RZ, 0x33, !PT ;  /* 0x0000b400ff0a7a12 */ /* 0x000fe400078e33ff */
        /* <DEDUP_REMOVED lines=36> */
.L_x_1643:
[----:B------:R-:W-:-:S04]  /*5c50*/  LEA R17, -R9, RZ, 0x8 ;  /* 0x000000ff09117211 */ /* 0x000fc800078e41ff */
[----:B------:R-:W-:Y:S02]  /*5c60*/  SHF.R.S32.HI R12, RZ, 0x1f, R17 ;  /* 0x0000001fff0c7819 */ /* 0x000fe40000011411 */
.L_x_1644:
[----:B------:R-:W-:Y:S01]  /*5c70*/  ISETP.GE.AND P0, PT, R216, c[0x0][0x220], PT ;  /* 0x00008800d8007a0c */ /* 0x000fe20003f06270 */
[----:B------:R-:W-:-:S12]  /*5c80*/  BSSY B0, `(.L_x_1645) ;  /* 0x0000060000007945 */ /* 0x000fd80003800000 */
[----:B------:R-:W-:Y:S01]  /*5c90*/  @!P0 IMAD.MOV.U32 R11, RZ, RZ, c[0x0][0x19c] ;  /* 0x00006700ff0b8624 */ /* 0x000fe200078e00ff */
[--C-:B------:R-:W-:Y:S01]  /*5ca0*/  @!P0 IADD3 R23, P4, P3, R17, UR9, R164.reuse ;  /* 0x0000000911178c10 */ /* 0x100fe2000fb9e0a4 */
[----:B------:R-:W-:Y:S01]  /*5cb0*/  @!P0 IMAD.WIDE.U32 R24, R9, 0x60, R164 ;  /* 0x0000006009188825 */ /* 0x000fe200078e00a4 */
[----:B------:R-:W-:Y:S01]  /*5cc0*/  @!P0 IADD3 R19, P5, R17, R164, RZ ;  /* 0x000000a411138210 */ /* 0x000fe20007fbe0ff */
[----:B------:R1:W-:Y:S01]  /*5cd0*/  @P0 STS [R196+0x1000], RZ ;  /* 0x001000ffc4000388 */ /* 0x0003e20000000800 */
[C-C-:B------:R-:W-:Y:S01]  /*5ce0*/  @!P0 IADD3.X R16, R12.reuse, UR8, R165.reuse, P4, P3 ;  /* 0x000000080c108c10 */ /* 0x140fe2000a7e64a5 */
[----:B------:R-:W-:Y:S01]  /*5cf0*/  @!P0 IMAD R11, R11, 0x60, RZ ;  /* 0x000000600b0b8824 */ /* 0x000fe200078e02ff */
[----:B------:R-:W-:Y:S01]  /*5d00*/  @!P0 LEA R30, P4, R23, c[0x0][0x168], 0x1 ;  /* 0x00005a00171e8a11 */ /* 0x000fe200078808ff */
[----:B------:R-:W-:Y:S01]  /*5d10*/  @!P0 IMAD.MOV.U32 R20, RZ, RZ, c[0x0][0x19c] ;  /* 0x00006700ff148624 */ /* 0x000fe200078e00ff */
[----:B------:R-:W-:Y:S01]  /*5d20*/  @!P0 IADD3 R21, P3, R17, R24, RZ ;  /* 0x0000001811158210 */ /* 0x000fe20007f7e0ff */
[C---:B------:R-:W-:Y:S01]  /*5d30*/  @!P0 IMAD.X R10, R12.reuse, 0x1, R165, P5 ;  /* 0x000000010c0a8824 */ /* 0x040fe200028e06a5 */
[----:B------:R-:W-:Y:S01]  /*5d40*/  @!P0 LEA.HI.X R31, R23, c[0x0][0x16c], R16, 0x1, P4 ;  /* 0x00005b00171f8a11 */ /* 0x000fe200020f0c10 */
[----:B------:R-:W-:Y:S01]  /*5d50*/  @!P0 IMAD.MOV.U32 R24, RZ, RZ, c[0x0][0x19c] ;  /* 0x00006700ff188624 */ /* 0x000fe200078e00ff */
[C---:B------:R-:W-:Y:S01]  /*5d60*/  @!P0 IADD3.X R18, R12.reuse, R25, R11, P3, !PT ;  /* 0x000000190c128210 */ /* 0x040fe20001ffe40b */
[----:B------:R-:W-:Y:S01]  /*5d70*/  @!P0 IMAD.MOV.U32 R26, RZ, RZ, R164 ;  /* 0x000000ffff1a8224 */ /* 0x000fe200078e00a4 */
[-C--:B------:R-:W-:Y:S01]  /*5d80*/  @!P0 LEA R16, P3, R9, R164.reuse, 0x7 ;  /* 0x000000a409108211 */ /* 0x080fe200078638ff */
[----:B------:R-:W-:Y:S01]  /*5d90*/  @!P0 IMAD.MOV.U32 R27, RZ, RZ, R165 ;  /* 0x000000ffff1b8224 */ /* 0x000fe200078e00a5 */
[----:B------:R-:W-:Y:S01]  /*5da0*/  @!P0 LEA R32, P5, R19, c[0x0][0x168], 0x1 ;  /* 0x00005a0013208a11 */ /* 0x000fe200078a08ff */
[----:B------:R-:W-:Y:S01]  /*5db0*/  @!P0 IMAD.MOV.U32 R11, RZ, RZ, c[0x0][0x19c] ;  /* 0x00006700ff0b8624 */ /* 0x000fe200078e00ff */
[C---:B------:R-:W-:Y:S01]  /*5dc0*/  @!P0 LEA R22, P4, R9.reuse, R164, 0x6 ;  /* 0x000000a409168211 */ /* 0x040fe200078830ff */
[C---:B------:R-:W-:Y:S01]  /*5dd0*/  @!P0 IMAD.WIDE.U32 R34, R9.reuse, 0xa0, R26 ;  /* 0x000000a009228825 */ /* 0x040fe200078e001a */
[-C--:B------:R-:W-:Y:S01]  /*5de0*/  @!P0 LEA.HI.X R25, R9, R165.reuse, R20, 0x7, P3 ;  /* 0x000000a509198211 */ /* 0x080fe200018f3c14 */
[----:B------:R1:W-:Y:S01]  /*5df0*/  @P0 STS [R196+0x1004], RZ ;  /* 0x001004ffc4000388 */ /* 0x0003e20000000800 */
[----:B------:R-:W-:Y:S01]  /*5e00*/  @!P0 IADD3 R23, P3, R17, R16, RZ ;  /* 0x0000001011178210 */ /* 0x000fe20007f7e0ff */
[----:B------:R-:W-:Y:S01]  /*5e10*/  @!P0 IMAD R11, R11, 0xa0, RZ ;  /* 0x000000a00b0b8824 */ /* 0x000fe200078e02ff */
[----:B------:R-:W-:Y:S01]  /*5e20*/  @!P0 LEA.HI.X R33, R19, c[0x0][0x16c], R10, 0x1, P5 ;  /* 0x00005b0013218a11 */ /* 0x000fe200028f0c0a */
[----:B------:R-:W-:Y:S01]  /*5e30*/  @!P0 IMAD.MOV.U32 R10, RZ, RZ, c[0x0][0x19c] ;  /* 0x00006700ff0a8624 */ /* 0x000fe200078e00ff */
[----:B------:R-:W-:Y:S01]  /*5e40*/  @!P0 LEA.HI.X R29, R9, R165, R24, 0x6, P4 ;  /* 0x000000a5091d8211 */ /* 0x000fe200020f3418 */
[C---:B------:R-:W-:Y:S01]  /*5e50*/  @!P0 IMAD.X R20, R12.reuse, 0x1, R25, P3 ;  /* 0x000000010c148824 */ /* 0x040fe200018e0619 */
[----:B------:R-:W-:Y:S01]  /*5e60*/  @!P0 IADD3 R19, P4, R17, R22, RZ ;  /* 0x0000001611138210 */ /* 0x000fe20007f9e0ff */
[----:B------:R-:W-:Y:S01]  /*5e70*/  @!P0 IMAD.WIDE.U32 R26, R9, 0xc0, R164 ;  /* 0x000000c0091a8825 */ /* 0x000fe200078e00a4 */
[----:B------:R-:W-:Y:S01]  /*5e80*/  @!P0 LEA R28, P5, R23, c[0x0][0x168], 0x1 ;  /* 0x00005a00171c8a11 */ /* 0x000fe200078a08ff */
[----:B------:R1:W-:Y:S02]  /*5e90*/  @P0 STS.64 [R196+0x1008], RZ ;  /* 0x001008ffc4000388 */ /* 0x0003e40000000a00 */
        /* <DEDUP_REMOVED lines=8> */
[----:B------:R-:W-:-:S02]  /*5f20*/  @!P0 LEA.HI.X R29, R23, c[0x0][0x16c], R20, 0x1, P5 ;  /* 0x00005b00171d8a11 */ /* 0x000fc400028f0c14 */
[----:B------:R-:W-:Y:S01]  /*5f30*/  @!P0 LEA R36, P5, R21, c[0x0][0x168], 0x1 ;  /* 0x00005a0015248a11 */ /* 0x000fe200078a08ff */
[----:B------:R1:W-:Y:S01]  /*5f40*/  @P0 STS.128 [R196+0x1800], RZ ;  /* 0x001800ffc4000388 */ /* 0x0003e20000000c00 */
[----:B------:R-:W-:Y:S02]  /*5f50*/  @!P0 IADD3 R24, P3, R17, R26, RZ ;  /* 0x0000001a11188210 */ /* 0x000fe40007f7e0ff */
[----:B------:R-:W-:Y:S01]  /*5f60*/  @!P0 IADD3.X R11, R12, R35, R11, P4, !PT ;  /* 0x000000230c0b8210 */ /* 0x000fe200027fe40b */
[----:B------:R-:W-:Y:S01]  /*5f70*/  @!PT LDS RZ, [RZ] ;  /* 0x00000000fffff984 */ /* 0x000fe20000000800 */
[----:B------:R-:W-:Y:S01]  /*5f80*/  @!PT LDS RZ, [RZ] ;  /* 0x00000000fffff984 */ /* 0x000fe20000000800 */
[----:B------:R-:W-:Y:S01]  /*5f90*/  @!PT LDS RZ, [RZ] ;  /* 0x00000000fffff984 */ /* 0x000fe20000000800 */
[----:B------:R1:W-:Y:S01]  /*5fa0*/  @!P0 LDGSTS.E.BYPASS.LTC128B.128 [R196+0x1800], [R30.64] ;  /* 0x018000001ec48fae */ /* 0x0003e2000b901d4a */
[----:B------:R-:W-:Y:S02]  /*5fb0*/  @!P0 LEA.HI.X R35, R19, c[0x0][0x16c], R16, 0x1, P6 ;  /* 0x00005b0013238a11 */ /* 0x000fe400030f0c10 */
[----:B------:R-:W-:Y:S01]  /*5fc0*/  @!P0 LEA R20, P4, R22, c[0x0][0x168], 0x1 ;  /* 0x00005a0016148a11 */ /* 0x000fe200078808ff */
[----:B------:R1:W-:Y:S01]  /*5fd0*/  @P0 STS.128 [R196+0x2000], RZ ;  /* 0x002000ffc4000388 */ /* 0x0003e20000000c00 */
[----:B------:R-:W-:-:S02]  /*5fe0*/  @!P0 LEA.HI.X R37, R21, c[0x0][0x16c], R18, 0x1, P5 ;  /* 0x00005b0015258a11 */ /* 0x000fc400028f0c12 */
[----:B------:R-:W-:Y:S01]  /*5ff0*/  @!P0 IADD3.X R27, R12, R27, R10, P3, !PT ;  /* 0x0000001b0c1b8210 */ /* 0x000fe20001ffe40a */
[----:B------:R-:W-:Y:S01]  /*6000*/  @!PT LDS RZ, [RZ] ;  /* 0x00000000fffff984 */ /* 0x000fe20000000800 */
[----:B------:R-:W-:Y:S01]  /*6010*/  @!PT LDS RZ, [RZ] ;  /* 0x00000000fffff984 */ /* 0x000fe20000000800 */
[----:B------:R-:W-:Y:S01]  /*6020*/  @!PT LDS RZ, [RZ] ;  /* 0x00000000fffff984 */ /* 0x000fe20000000800 */
[----:B------:R1:W-:Y:S01]  /*6030*/  @!P0 LDGSTS.E.BYPASS.LTC128B.128 [R196+0x2000], [R34.64] ;  /* 0x0200000022c48fae */ /* 0x0003e2000b901d4a */
[----:B------:R-:W-:Y:S02]  /*6040*/  @!P0 LEA R10, P3, R24, c[0x0][0x168], 0x1 ;  /* 0x00005a00180a8a11 */ /* 0x000fe400078608ff */
        /* <DEDUP_REMOVED lines=24> */
[----:B-1----:R-:W-:Y:S01]  /*61d0*/  IMAD.WIDE.U32 R10, R9, 0xe0, R164 ;  /* 0x000000e0090a7825 */ /* 0x002fe200078e00a4 */
[----:B------:R-:W-:-:S02]  /*61e0*/  ULDC UR6, c[0x0][0x19c] ;  /* 0x0000670000067ab9 */ /* 0x000fc40000000800 */
[----:B------:R-:W-:Y:S02]  /*61f0*/  UIMAD UR6, UR6, 0xe0, URZ ;  /* 0x000000e0060678a4 */ /* 0x000fe4000f8e023f */
        /* <DEDUP_REMOVED lines=8> */
.L_x_1646:
[----:B------:R-:W-:Y:S05]  /*6280*/  BSYNC B0 ;  /* 0x0000000000007941 */ /* 0x000fea0003800000 */
.L_x_1645:
[----:B------:R-:W0:Y:S01]  /*6290*/  LDGDEPBAR ;  /* 0x00000000000079af */ /* 0x000e220000000000 */
[----:B------:R-:W-:-:S04]  /*62a0*/  IADD3 R164, P0, R17, R164, RZ ;  /* 0x000000a411a47210 */ /* 0x000fc80007f1e0ff */
[----:B------:R-:W-:Y:S02]  /*62b0*/  IADD3.X R165, R12, R165, RZ, P0, !PT ;  /* 0x000000a50ca57210 */ /* 0x000fe400007fe4ff */
.L_x_1642:
[----:B-1----:R-:W-:Y:S02]  /*62c0*/  FMNMX.FTZ R10, R8, R151, !PT ;  /* 0x00000097080a7209 */ /* 0x002fe40007810000 */
[----:B------:R-:W-:Y:S02]  /*62d0*/  SHF.L.U32 R220, R155, 0x1, RZ ;  /* 0x000000019bdc7819 */ /* 0x000fe400000006ff */
        /* <DEDUP_REMOVED lines=91> */
[----:B------:R-:W-:Y:S01]  /*6890*/  LDSM.16.MT88.4 R32, [R223+0x5400] ;  /* 0x00540000df20783b */ /* 0x000fe20000004200 */
        /* <DEDUP_REMOVED lines=167> */
[--C-:B------:R-:W-:Y:S01]  /*7310*/  FFMA.FTZ R141, R222, c[0x0][0x23c], -R67.reuse ;  /* 0x00008f00de8d7a23 */ /* 0x100fe20000010843 */
[----:B------:R-:W-:Y:S01]  /*7320*/  LEA R222, P0, R164, c[0x0][0x168], 0x1 ;  /* 0x00005a00a4de7a11 */ /* 0x000fe200078008ff */
[--C-:B------:R-:W-:Y:S02]  /*7330*/  FFMA.FTZ R178, R214, c[0x0][0x23c], -R67.reuse ;  /* 0x00008f00d6b27a23 */ /* 0x100fe40000010843 */
[--C-:B------:R-:W-:Y:S01]  /*7340*/  FFMA.FTZ R180, R210, c[0x0][0x23c], -R67.reuse ;  /* 0x00008f00d2b47a23 */ /* 0x100fe20000010843 */
[----:B------:R-:W3:Y:S01]  /*7350*/  MUFU.EX2 R125, R125 ;  /* 0x0000007d007d7308 */ /* 0x000ee20000000800 */
[----:B--2---:R-:W-:Y:S01]  /*7360*/  F2FP.BF16.PACK_AB R25, R200, R135 ;  /* 0x00000087c819723e */ /* 0x004fe200000010ff */
[----:B------:R-:W-:Y:S01]  /*7370*/  FFMA.FTZ R145, R208, c[0x0][0x23c], -R67 ;  /* 0x00008f00d0917a23 */ /* 0x000fe20000010843 */
[----:B------:R-:W-:Y:S01]  /*7380*/  LEA.HI.X R221, R164, c[0x0][0x16c], R165, 0x1, P0 ;  /* 0x00005b00a4dd7a11 */ /* 0x000fe200000f0ca5 */
[--C-:B------:R-:W-:Y:S01]  /*7390*/  FFMA.FTZ R147, R206, c[0x0][0x23c], -R67.reuse ;  /* 0x00008f00ce937a23 */ /* 0x100fe20000010843 */
[----:B------:R-:W-:Y:S01]  /*73a0*/  LDSM.16.MT88.4 R208, [R220+0x8c00] ;  /* 0x008c0000dcd0783b */ /* 0x000fe20000004200 */
        /* <DEDUP_REMOVED lines=14> */
[----:B------:R-:W-:Y:S02]  /*7490*/  FFMA.FTZ R150, R169, c[0x0][0x23c], -R96 ;  /* 0x00008f00a9967a23 */ /* 0x000fe40000010860 */
[--C-:B------:R-:W-:Y:S02]  /*74a0*/  FFMA.FTZ R163, R140, c[0x0][0x23c], -R67.reuse ;  /* 0x00008f008ca37a23 */ /* 0x100fe40000010843 */
[--C-:B------:R-:W-:Y:S01]  /*74b0*/  FFMA.FTZ R126, R126, c[0x0][0x23c], -R67.reuse ;  /* 0x00008f007e7e7a23 */ /* 0x100fe20000010843 */
[----:B------:R-:W-:Y:S01]  /*74c0*/  HMMA.16816.F32.BF16 R8, R24, R10, RZ ;  /* 0x0000000a1808723c */ /* 0x000fe200000418ff */
[--C-:B------:R-:W-:Y:S01]  /*74d0*/  FFMA.FTZ R132, R132, c[0x0][0x23c], -R67.reuse ;  /* 0x00008f0084847a23 */ /* 0x100fe20000010843 */
[----:B------:R-:W1:Y:S01]  /*74e0*/  MUFU.EX2 R113, R113 ;  /* 0x0000007100717308 */ /* 0x000e620000000800 */
[----:B------:R-:W-:-:S02]  /*74f0*/  FFMA.FTZ R169, R128, c[0x0][0x23c], -R67 ;  /* 0x00008f0080a97a23 */ /* 0x000fc40000010843 */
[----:B------:R-:W-:Y:S02]  /*7500*/  FFMA.FTZ R128, R149, c[0x0][0x23c], -R96 ;  /* 0x00008f0095807a23 */ /* 0x000fe40000010860 */
        /* <DEDUP_REMOVED lines=17> */
[----:B------:R-:W-:Y:S02]  /*7620*/  FADD.FTZ R135, R135, R200 ;  /* 0x000000c887877221 */ /* 0x000fe40000010000 */
        /* <DEDUP_REMOVED lines=11> */
[--C-:B------:R-:W-:Y:S02]  /*76e0*/  FFMA.FTZ R100, R106, c[0x0][0x23c], -R67.reuse ;  /* 0x00008f006a647a23 */ /* 0x100fe40000010843 */
        /* <DEDUP_REMOVED lines=28> */
[----:B------:R-:W-:Y:S01]  /*78b0*/  FFMA.FTZ R202, R185, c[0x0][0x23c], -R96 ;  /* 0x00008f00b9ca7a23 */ /* 0x000fe20000010860 */
[----:B------:R-:W-:Y:S01]  /*78c0*/  HMMA.16816.F32.BF16 R8, R16, R38, R8 ;  /* 0x000000261008723c */ /* 0x000fe20000041808 */
[----:B------:R-:W1:Y:S01]  /*78d0*/  LDSM.16.MT88.4 R36, [R223+0x5c00] ;  /* 0x005c0000df24783b */ /* 0x000e620000004200 */
[----:B------:R-:W-:-:S02]  /*78e0*/  FFMA.FTZ R42, R42, c[0x0][0x23c], -R67 ;  /* 0x00008f002a2a7a23 */ /* 0x000fc40000010843 */
[--C-:B------:R-:W-:Y:S02]  /*78f0*/  FFMA.FTZ R43, R45, c[0x0][0x23c], -R67.reuse ;  /* 0x00008f002d2b7a23 */ /* 0x100fe40000010843 */
[----:B------:R-:W-:Y:S01]  /*7900*/  MUFU.EX2 R147, R147 ;  /* 0x0000009300937308 */ /* 0x000fe20000000800 */
[--C-:B------:R-:W-:Y:S01]  /*7910*/  FFMA.FTZ R48, R48, c[0x0][0x23c], -R67.reuse ;  /* 0x00008f0030307a23 */ /* 0x100fe20000010843 */
[C---:B---3--:R-:W-:Y:S01]  /*7920*/  HMMA.16816.F32.BF16 R28, R16.reuse, R20, R28 ;  /* 0x00000014101c723c */ /* 0x048fe2000004181c */
[--C-:B------:R-:W-:Y:S02]  /*7930*/  FFMA.FTZ R47, R47, c[0x0][0x23c], -R67.reuse ;  /* 0x00008f002f2f7a23 */ /* 0x100fe40000010843 */
[--C-:B------:R-:W-:Y:S02]  /*7940*/  FFMA.FTZ R50, R50, c[0x0][0x23c], -R67.reuse ;  /* 0x00008f0032327a23 */ /* 0x100fe40000010843 */
[--C-:B------:R-:W-:Y:S01]  /*7950*/  FFMA.FTZ R49, R49, c[0x0][0x23c], -R67.reuse ;  /* 0x00008f0031317a23 */ /* 0x100fe20000010843 */
[----:B------:R-:W3:Y:S01]  /*7960*/  MUFU.EX2 R182, R182 ;  /* 0x000000b600b67308 */ /* 0x000ee20000000800 */
[--C-:B------:R-:W-:Y:S01]  /*7970*/  FFMA.FTZ R53, R53, c[0x0][0x23c], -R67.reuse ;  /* 0x00008f0035357a23 */ /* 0x100fe20000010843 */
[----:B------:R-:W-:Y:S01]  /*7980*/  HMMA.16816.F32.BF16 R24, R16, R22, R24 ;  /* 0x000000161018723c */ /* 0x000fe20000041818 */
[----:B------:R-:W3:Y:S01]  /*7990*/  LDSM.16.MT88.4 R20, [R220+0x6000] ;  /* 0x00600000dc14783b */ /* 0x000ee20000004200 */
[----:B------:R-:W-:-:S02]  /*79a0*/  FFMA.FTZ R52, R52, c[0x0][0x23c], -R67 ;  /* 0x00008f0034347a23 */ /* 0x000fc40000010843 */
[--C-:B------:R-:W-:Y:S02]  /*79b0*/  FFMA.FTZ R51, R51, c[0x0][0x23c], -R67.reuse ;  /* 0x00008f0033337a23 */ /* 0x100fe40000010843 */
[----:B------:R-:W-:Y:S01]  /*79c0*/  MUFU.EX2 R151, R151 ;  /* 0x0000009700977308 */ /* 0x000fe20000000800 */
[----:B------:R-:W-:Y:S01]  /*79d0*/  F2FP.BF16.PACK_AB R16, R105, R112 ;  /* 0x000000706910723e */ /* 0x000fe200000010ff */
[----:B------:R-:W-:Y:S01]  /*79e0*/  FFMA.FTZ R55, R55, c[0x0][0x23c], -R67 ;  /* 0x00008f0037377a23 */ /* 0x000fe20000010843 */
[----:B----4-:R-:W-:Y:S01]  /*79f0*/  F2FP.BF16.PACK_AB R17, R139, R176 ;  /* 0x000000b08b11723e */ /* 0x010fe200000010ff */
[----:B------:R-:W-:Y:S01]  /*7a00*/  FADD.FTZ R176, R176, R121 ;  /* 0x00000079b0b07221 */ /* 0x000fe20000010000 */
[----:B------:R-:W-:Y:S01]  /*7a10*/  F2FP.BF16.PACK_AB R18, R101, R110 ;  /* 0x0000006e6512723e */ /* 0x000fe200000010ff */
[----:B------:R-:W-:Y:S01]  /*7a20*/  FFMA.FTZ R45, R58, c[0x0][0x23c], -R96 ;  /* 0x00008f003a2d7a23 */ /* 0x000fe20000010860 */
[----:B--2---:R-:W-:Y:S01]  /*7a30*/  F2FP.BF16.PACK_AB R19, R178, R141 ;  /* 0x0000008db213723e */ /* 0x004fe200000010ff */
[----:B------:R-:W2:Y:S01]  /*7a40*/  MUFU.EX2 R148, R148 ;  /* 0x0000009400947308 */ /* 0x000ea20000000800 */
[----:B------:R-:W-:-:S02]  /*7a50*/  FADD.FTZ R176, R139, R176 ;  /* 0x000000b08bb07221 */ /* 0x000fc40000010000 */
[----:B------:R-:W-:Y:S02]  /*7a60*/  FFMA.FTZ R58, R57, c[0x0][0x23c], -R96 ;  /* 0x00008f00393a7a23 */ /* 0x000fe40000010860 */
[----:B------:R-:W-:Y:S01]  /*7a70*/  FADD.FTZ R141, R141, R176 ;  /* 0x000000b08d8d7221 */ /* 0x000fe20000010000 */
[----:B-----5:R-:W-:Y:S01]  /*7a80*/  HMMA.16816.F32.BF16 R12, R16, R32, R12 ;  /* 0x00000020100c723c */ /* 0x020fe2000004180c */
[----:B------:R-:W-:Y:S01]  /*7a90*/  FFMA.FTZ R193, R61, c[0x0][0x23c], -R67 ;  /* 0x00008f003dc17a23 */ /* 0x000fe20000010843 */
[----:B------:R-:W-:Y:S01]  /*7aa0*/  MUFU.EX2 R155, R155 ;  /* 0x0000009b009b7308 */ /* 0x000fe20000000800 */
[----:B------:R-:W-:-:S05]  /*7ab0*/  FADD.FTZ R141, R178, R141 ;  /* 0x0000008db28d7221 */ /* 0x000fca0000010000 */
        /* <DEDUP_REMOVED lines=13> */
[----:B---3--:R-:W-:-:S03]  /*7b90*/  F2FP.BF16.PACK_AB R19, R182, R147 ;  /* 0x00000093b613723e */ /* 0x008fc600000010ff */
[----:B------:R-:W-:Y:S02]  /*7ba0*/  FADD.FTZ R180, R145, R180 ;  /* 0x000000b491b47221 */ /* 0x000fe40000010000 */
[----:B------:R-:W3:Y:S02]  /*7bb0*/  MUFU.EX2 R159, R159 ;  /* 0x0000009f009f7308 */ /* 0x000ee40000000800 */
[----:B------:R-:W-:Y:S01]  /*7bc0*/  HMMA.16816.F32.BF16 R12, R16, R20, R12 ;  /* 0x00000014100c723c */ /* 0x000fe2000004180c */
[----:B------:R-:W-:-:S04]  /*7bd0*/  FADD.FTZ R147, R147, R180 ;  /* 0x000000b493937221 */ /* 0x000fc80000010000 */
[----:B------:R-:W-:Y:S01]  /*7be0*/  FADD.FTZ R182, R182, R147 ;  /* 0x00000093b6b67221 */ /* 0x000fe20000010000 */
        /* <DEDUP_REMOVED lines=10> */
[----:B--2---:R-:W-:Y:S01]  /*7c90*/  F2FP.BF16.PACK_AB R17, R148, R151 ;  /* 0x000000979411723e */ /* 0x004fe200000010ff */
[----:B------:R-:W-:Y:S01]  /*7ca0*/  FADD.FTZ R151, R151, R182 ;  /* 0x000000b697977221 */ /* 0x000fe20000010000 */
[----:B------:R-:W-:Y:S02]  /*7cb0*/  F2FP.BF16.PACK_AB R18, R90, R93 ;  /* 0x0000005d5a12723e */ /* 0x000fe400000010ff */
[----:B-----5:R-:W-:Y:S01]  /*7cc0*/  F2FP.BF16.PACK_AB R19, R156, R155 ;  /* 0x0000009b9c13723e */ /* 0x020fe200000010ff */
[----:B------:R-:W-:Y:S01]  /*7cd0*/  MUFU.EX2 R130, R130 ;  /* 0x0000008200827308 */ /* 0x000fe20000000800 */
[----:B------:R-:W-:-:S04]  /*7ce0*/  FADD.FTZ R148, R148, R151 ;  /* 0x0000009794947221 */ /* 0x000fc80000010000 */
[----:B------:R-:W-:Y:S01]  /*7cf0*/  FADD.FTZ R155, R155, R148 ;  /* 0x000000949b9b7221 */ /* 0x000fe20000010000 */
[----:B-1----:R-:W-:Y:S02]  /*7d00*/  HMMA.16816.F32.BF16 R12, R16, R36, R12 ;  /* 0x00000024100c723c */ /* 0x002fe4000004180c */
[----:B------:R-:W1:Y:S01]  /*7d10*/  MUFU.EX2 R149, R149 ;  /* 0x0000009500957308 */ /* 0x000e620000000800 */
[----:B------:R-:W-:-:S05]  /*7d20*/  FADD.FTZ R156, R156, R155 ;  /* 0x0000009b9c9c7221 */ /* 0x000fca0000010000 */
[C---:B------:R-:W-:Y:S01]  /*7d30*/  HMMA.16816.F32.BF16 R8, R16.reuse, R38, R8 ;  /* 0x000000261008723c */ /* 0x040fe20000041808 */
[----:B------:R-:W2:Y:S01]  /*7d40*/  LDSM.16.MT88.4 R36, [R223+0x6800] ;  /* 0x00680000df24783b */ /* 0x000ea20000004200 */
[----:B------:R-:W-:Y:S06]  /*7d50*/  MUFU.EX2 R122, R122 ;  /* 0x0000007a007a7308 */ /* 0x000fec0000000800 */
[C---:B---3--:R-:W-:Y:S02]  /*7d60*/  HMMA.16816.F32.BF16 R28, R16.reuse, R20, R28 ;  /* 0x00000014101c723c */ /* 0x048fe4000004181c */
[----:B------:R-:W3:Y:S05]  /*7d70*/  MUFU.EX2 R171, R171 ;  /* 0x000000ab00ab7308 */ /* 0x000eea0000000800 */
[----:B------:R-:W-:Y:S01]  /*7d80*/  F2FP.BF16.PACK_AB R20, R88, R91 ;  /* 0x0000005b5814723e */ /* 0x000fe200000010ff */
[----:B------:R-:W-:Y:S01]  /*7d90*/  HMMA.16816.F32.BF16 R24, R16, R22, R24 ;  /* 0x000000161018723c */ /* 0x000fe20000041818 */
[----:B------:R-:W-:Y:S01]  /*7da0*/  F2FP.BF16.PACK_AB R21, R138, R157 ;  /* 0x0000009d8a15723e */ /* 0x000fe200000010ff */
[----:B------:R-:W5:Y:S01]  /*7db0*/  LDSM.16.MT88.4 R16, [R220+0x6c00] ;  /* 0x006c0000dc10783b */ /* 0x000f620000004200 */
[----:B------:R-:W-:Y:S01]  /*7dc0*/  MUFU.EX2 R77, R77 ;  /* 0x0000004d004d7308 */ /* 0x000fe20000000800 */
[----:B------:R-:W-:-:S03]  /*7dd0*/  FADD.FTZ R157, R157, R156 ;  /* 0x0000009c9d9d7221 */ /* 0x000fc60000010000 */
[----:B------:R-:W-:Y:S01]  /*7de0*/  F2FP.BF16.PACK_AB R22, R86, R89 ;  /* 0x000000595616723e */ /* 0x000fe200000010ff */
[----:B------:R-:W-:Y:S01]  /*7df0*/  FADD.FTZ R157, R138, R157 ;  /* 0x0000009d8a9d7221 */ /* 0x000fe20000010000 */
[----:B------:R-:W-:Y:S02]  /*7e00*/  F2FP.BF16.PACK_AB R23, R159, R142 ;  /* 0x0000008e9f17723e */ /* 0x000fe400000010ff */
[----:B------:R-:W-:Y:S01]  /*7e10*/  MUFU.EX2 R74, R74 ;  /* 0x0000004a004a7308 */ /* 0x000fe20000000800 */
[----:B------:R-:W-:-:S04]  /*7e20*/  FADD.FTZ R142, R142, R157 ;  /* 0x0000009d8e8e7221 */ /* 0x000fc80000010000 */
[C---:B----4-:R-:W-:Y:S01]  /*7e30*/  HMMA.16816.F32.BF16 R12, R20.reuse, R32, R12 ;  /* 0x00000020140c723c */ /* 0x050fe2000004180c */
[----:B------:R-:W-:Y:S02]  /*7e40*/  FADD.FTZ R142, R159, R142 ;  /* 0x0000008e9f8e7221 */ /* 0x000fe40000010000 */
[----:B------:R-:W-:Y:S05]  /*7e50*/  MUFU.EX2 R173, R173 ;  /* 0x000000ad00ad7308 */ /* 0x000fea0000000800 */
[C---:B------:R-:W-:Y:S01]  /*7e60*/  HMMA.16816.F32.BF16 R8, R20.reuse, R34, R8 ;  /* 0x000000221408723c */ /* 0x040fe20000041808 */
[----:B------:R-:W4:Y:S02]  /*7e70*/  LDSM.16.MT88.4 R32, [R223+0x6c00] ;  /* 0x006c0000df20783b */ /* 0x000f240000004200 */
[----:B------:R-:W1:Y:S05]  /*7e80*/  MUFU.EX2 R0, R0 ;  /* 0x0000000000007308 */ /* 0x000e6a0000000800 */
[C---:B--2---:R-:W-:Y:S03]  /*7e90*/  HMMA.16816.F32.BF16 R28, R20.reuse, R36, R28 ;  /* 0x00000024141c723c */ /* 0x044fe6000004181c */
[----:B------:R-:W-:Y:S04]  /*7ea0*/  MUFU.EX2 R4, R4 ;  /* 0x0000000400047308 */ /* 0x000fe80000000800 */
[----:B------:R-:W-:Y:S01]  /*7eb0*/  F2FP.BF16.PACK_AB R36, R84, R87 ;  /* 0x000000575424723e */ /* 0x000fe200000010ff */
[----:B------:R-:W-:Y:S01]  /*7ec0*/  HMMA.16816.F32.BF16 R24, R20, R38, R24 ;  /* 0x000000261418723c */ /* 0x000fe20000041818 */
[----:B------:R-:W2:Y:S01]  /*7ed0*/  LDSM.16.MT88.4 R20, [R220+0x7000] ;  /* 0x00700000dc14783b */ /* 0x000ea20000004200 */
[----:B------:R-:W-:Y:S01]  /*7ee0*/  F2FP.BF16.PACK_AB R37, R126, R163 ;  /* 0x000000a37e25723e */ /* 0x000fe200000010ff */
[----:B------:R-:W1:Y:S01]  /*7ef0*/  MUFU.EX2 R175, R175 ;  /* 0x000000af00af7308 */ /* 0x000e620000000800 */
[----:B------:R-:W-:-:S03]  /*7f00*/  FADD.FTZ R163, R163, R142 ;  /* 0x0000008ea3a37221 */ /* 0x000fc60000010000 */
[----:B------:R-:W-:Y:S01]  /*7f10*/  F2FP.BF16.PACK_AB R38, R82, R85 ;  /* 0x000000555226723e */ /* 0x000fe200000010ff */
[----:B------:R-:W-:Y:S01]  /*7f20*/  FADD.FTZ R163, R126, R163 ;  /* 0x000000a37ea37221 */ /* 0x000fe20000010000 */
[----:B------:R-:W-:Y:S02]  /*7f30*/  F2FP.BF16.PACK_AB R39, R169, R132 ;  /* 0x00000084a927723e */ /* 0x000fe400000010ff */
[----:B------:R-:W-:Y:S01]  /*7f40*/  MUFU.EX2 R75, R75 ;  /* 0x0000004b004b7308 */ /* 0x000fe20000000800 */
[----:B------:R-:W-:-:S04]  /*7f50*/  FADD.FTZ R132, R132, R163 ;  /* 0x000000a384847221 */ /* 0x000fc80000010000 */
[C---:B-----5:R-:W-:Y:S01]  /*7f60*/  HMMA.16816.F32.BF16 R12, R36.reuse, R16, R12 ;  /* 0x00000010240c723c */ /* 0x060fe2000004180c */
[----:B------:R-:W-:Y:S02]  /*7f70*/  FADD.FTZ R169, R169, R132 ;  /* 0x00000084a9a97221 */ /* 0x000fe40000010000 */
[----:B------:R-:W5:Y:S05]  /*7f80*/  MUFU.EX2 R72, R72 ;  /* 0x0000004800487308 */ /* 0x000f6a0000000800 */
[C---:B------:R-:W-:Y:S01]  /*7f90*/  HMMA.16816.F32.BF16 R8, R36.reuse, R18, R8 ;  /* 0x000000122408723c */ /* 0x040fe20000041808 */
[----:B------:R-:W5:Y:S02]  /*7fa0*/  LDSM.16.MT88.4 R16, [R223+0x7000] ;  /* 0x00700000df10783b */ /* 0x000f640000004200 */
[----:B------:R-:W-:Y:S05]  /*7fb0*/  MUFU.EX2 R73, R73 ;  /* 0x0000004900497308 */ /* 0x000fea0000000800 */
[C---:B----4-:R-:W-:Y:S03]  /*7fc0*/  HMMA.16816.F32.BF16 R28, R36.reuse, R32, R28 ;  /* 0x00000020241c723c */ /* 0x050fe6000004181c */
[----:B------:R-:W-:Y:S05]  /*7fd0*/  MUFU.EX2 R70, R70 ;  /* 0x0000004600467308 */ /* 0x000fea0000000800 */
[----:B------:R-:W-:Y:S01]  /*7fe0*/  HMMA.16816.F32.BF16 R32, R36, R34, R24 ;  /* 0x000000222420723c */ /* 0x000fe20000041818 */
[----:B------:R-:W4:Y:S02]  /*7ff0*/  LDSM.16.MT88.4 R24, [R220+0x7400] ;  /* 0x00740000dc18783b */ /* 0x000f240000004200 */
[----:B------:R-:W-:Y:S04]  /*8000*/  MUFU.EX2 R129, R129 ;  /* 0x0000008100817308 */ /* 0x000fe80000000800 */
[----:B------:R-:W-:-:S02]  /*8010*/  F2FP.BF16.PACK_AB R36, R80, R83 ;  /* 0x000000535024723e */ /* 0x000fc400000010ff */
[----:B-1----:R-:W-:Y:S01]  /*8020*/  F2FP.BF16.PACK_AB R37, R149, R130 ;  /* 0x000000829525723e */ /* 0x002fe200000010ff */
[----:B------:R-:W-:Y:S01]  /*8030*/  FADD.FTZ R130, R130, R169 ;  /* 0x000000a982827221 */ /* 0x000fe20000010000 */
[----:B------:R-:W-:Y:S01]  /*8040*/  F2FP.BF16.PACK_AB R38, R78, R81 ;  /* 0x000000514e26723e */ /* 0x000fe200000010ff */
[----:B------:R-:W1:Y:S01]  /*8050*/  MUFU.EX2 R60, R60 ;  /* 0x0000003c003c7308 */ /* 0x000e620000000800 */
[----:B---3--:R-:W-:Y:S01]  /*8060*/  F2FP.BF16.PACK_AB R39, R171, R122 ;  /* 0x0000007aab27723e */ /* 0x008fe200000010ff */
[----:B------:R-:W-:-:S04]  /*8070*/  FADD.FTZ R149, R149, R130 ;  /* 0x0000008295957221 */ /* 0x000fc80000010000 */
[----:B------:R-:W-:Y:S02]  /*8080*/  FADD.FTZ R122, R122, R149 ;  /* 0x000000957a7a7221 */ /* 0x000fe40000010000 */
[----:B--2---:R-:W-:Y:S01]  /*8090*/  HMMA.16816.F32.BF16 R12, R36, R20, R12 ;  /* 0x00000014240c723c */ /* 0x004fe2000004180c */
[----:B------:R-:W-:Y:S01]  /*80a0*/  MUFU.EX2 R56, R56 ;  /* 0x0000003800387308 */ /* 0x000fe20000000800 */
[----:B------:R-:W-:-:S06]  /*80b0*/  FADD.FTZ R122, R171, R122 ;  /* 0x0000007aab7a7221 */ /* 0x000fcc0000010000 */
[C---:B------:R-:W-:Y:S01]  /*80c0*/  HMMA.16816.F32.BF16 R8, R36.reuse, R22, R8 ;  /* 0x000000162408723c */ /* 0x040fe20000041808 */
[----:B------:R-:W2:Y:S01]  /*80d0*/  LDSM.16.MT88.4 R20, [R223+0x7400] ;  /* 0x00740000df14783b */ /* 0x000ea20000004200 */
[----:B------:R-:W-:Y:S06]  /*80e0*/  MUFU.EX2 R71, R71 ;  /* 0x0000004700477308 */ /* 0x000fec0000000800 */
[C---:B-----5:R-:W-:Y:S02]  /*80f0*/  HMMA.16816.F32.BF16 R28, R36.reuse, R16, R28 ;  /* 0x00000010241c723c */ /* 0x060fe4000004181c */
[----:B------:R-:W-:Y:S05]  /*8100*/  MUFU.EX2 R68, R68 ;  /* 0x0000004400447308 */ /* 0x000fea0000000800 */
[----:B------:R-:W-:Y:S01]  /*8110*/  F2FP.BF16.PACK_AB R16, R76, R79 ;  /* 0x0000004f4c10723e */ /* 0x000fe200000010ff */
[----:B------:R-:W-:Y:S01]  /*8120*/  HMMA.16816.F32.BF16 R32, R36, R18, R32 ;  /* 0x000000122420723c */ /* 0x000fe20000041820 */
[----:B------:R-:W3:Y:S01]  /*8130*/  LDSM.16.MT88.4 R36, [R220+0x7800] ;  /* 0x00780000dc24783b */ /* 0x000ee20000004200 */
[----:B------:R-:W-:Y:S01]  /*8140*/  F2FP.BF16.PACK_AB R17, R0, R173 ;  /* 0x000000ad0011723e */ /* 0x000fe200000010ff */
[----:B------:R-:W-:Y:S01]  /*8150*/  MUFU.EX2 R69, R69 ;  /* 0x0000004500457308 */ /* 0x000fe20000000800 */
[----:B------:R-:W-:-:S03]  /*8160*/  FADD.FTZ R173, R173, R122 ;  /* 0x0000007aadad7221 */ /* 0x000fc60000010000 */
[----:B------:R-:W-:Y:S01]  /*8170*/  F2FP.BF16.PACK_AB R18, R74, R77 ;  /* 0x0000004d4a12723e */ /* 0x000fe200000010ff */
[----:B------:R-:W-:Y:S01]  /*8180*/  FADD.FTZ R173, R0, R173 ;  /* 0x000000ad00ad7221 */ /* 0x000fe20000010000 */
[----:B------:R-:W-:Y:S02]  /*8190*/  F2FP.BF16.PACK_AB R19, R175, R4 ;  /* 0x00000004af13723e */ /* 0x000fe400000010ff */
[----:B------:R-:W-:Y:S01]  /*81a0*/  MUFU.EX2 R66, R66 ;  /* 0x0000004200427308 */ /* 0x000fe20000000800 */
[----:B------:R-:W-:-:S04]  /*81b0*/  FADD.FTZ R4, R4, R173 ;  /* 0x000000ad04047221 */ /* 0x000fc80000010000 */
[C---:B----4-:R-:W-:Y:S03]  /*81c0*/  HMMA.16816.F32.BF16 R12, R16.reuse, R24, R12 ;  /* 0x00000018100c723c */ /* 0x050fe6000004180c */
[----:B------:R-:W-:Y:S04]  /*81d0*/  MUFU.EX2 R100, R100 ;  /* 0x0000006400647308 */ /* 0x000fe80000000800 */
[----:B------:R-:W-:Y:S01]  /*81e0*/  FADD.FTZ R25, R184, R131 ;  /* 0x00000083b8197221 */ /* 0x000fe20000010000 */
[C---:B------:R-:W-:Y:S03]  /*81f0*/  HMMA.16816.F32.BF16 R8, R16.reuse, R26, R8 ;  /* 0x0000001a1008723c */ /* 0x040fe60000041808 */
[----:B------:R-:W-:Y:S01]  /*8200*/  FADD.FTZ R172, R172, R25 ;  /* 0x00000019acac7221 */ /* 0x000fe20000010000 */
[----:B------:R-:W4:Y:S01]  /*8210*/  MUFU.EX2 R131, R114 ;  /* 0x0000007200837308 */ /* 0x000f220000000800 */
[----:B------:R-:W5:Y:S02]  /*8220*/  LDSM.16.MT88.4 R24, [R223+0x7800] ;  /* 0x00780000df18783b */ /* 0x000f640000004200 */
[----:B------:R-:W-:Y:S01]  /*8230*/  FADD.FTZ R127, R127, R172 ;  /* 0x000000ac7f7f7221 */ /* 0x000fe20000010000 */
[C---:B--2---:R-:W-:Y:S03]  /*8240*/  HMMA.16816.F32.BF16 R28, R16.reuse, R20, R28 ;  /* 0x00000014101c723c */ /* 0x044fe6000004181c */
[----:B------:R-:W-:Y:S01]  /*8250*/  FADD.FTZ R168, R168, R127 ;  /* 0x0000007fa8a87221 */ /* 0x000fe20000010000 */
[----:B------:R-:W-:Y:S03]  /*8260*/  MUFU.EX2 R44, R44 ;  /* 0x0000002c002c7308 */ /* 0x000fe60000000800 */
[----:B------:R-:W-:Y:S01]  /*8270*/  FADD.FTZ R125, R123, R168 ;  /* 0x000000a87b7d7221 */ /* 0x000fe20000010000 */
[----:B------:R-:W-:Y:S01]  /*8280*/  HMMA.16816.F32.BF16 R32, R16, R22, R32 ;  /* 0x000000161020723c */ /* 0x000fe20000041820 */
[----:B------:R-:W2:Y:S01]  /*8290*/  LDSM.16.MT88.4 R16, [R220+0x7c00] ;  /* 0x007c0000dc10783b */ /* 0x000ea20000004200 */
[----:B------:R-:W-:Y:S01]  /*82a0*/  F2FP.BF16.PACK_AB R20, R72, R75 ;  /* 0x0000004b4814723e */ /* 0x000fe200000010ff */
[----:B------:R-:W-:Y:S01]  /*82b0*/  FADD.FTZ R146, R146, R125 ;  /* 0x0000007d92927221 */ /* 0x000fe20000010000 */
[----:B-1----:R-:W-:Y:S01]  /*82c0*/  F2FP.BF16.PACK_AB R21, R60, R129 ;  /* 0x000000813c15723e */ /* 0x002fe200000010ff */
[----:B------:R-:W1:Y:S02]  /*82d0*/  MUFU.EX2 R123, R108 ;  /* 0x0000006c007b7308 */ /* 0x000e640000000800 */
[----:B------:R-:W-:Y:S01]  /*82e0*/  F2FP.BF16.PACK_AB R22, R70, R73 ;  /* 0x000000494616723e */ /* 0x000fe200000010ff */
[----:B------:R-:W-:Y:S01]  /*82f0*/  FADD.FTZ R111, R111, R146 ;  /* 0x000000926f6f7221 */ /* 0x000fe20000010000 */
[----:B----4-:R-:W-:-:S03]  /*8300*/  F2FP.BF16.PACK_AB R23, R131, R56 ;  /* 0x000000388317723e */ /* 0x010fc600000010ff */
[----:B------:R-:W-:Y:S01]  /*8310*/  FADD.FTZ R144, R144, R111 ;  /* 0x0000006f90907221 */ /* 0x000fe20000010000 */
[----:B------:R-:W-:Y:S03]  /*8320*/  MUFU.EX2 R5, R5 ;  /* 0x0000000500057308 */ /* 0x000fe60000000800 */
[C---:B---3--:R-:W-:Y:S05]  /*8330*/  HMMA.16816.F32.BF16 R12, R20.reuse, R36, R12 ;  /* 0x00000024140c723c */ /* 0x048fea000004180c */
[----:B------:R-:W-:Y:S02]  /*8340*/  MUFU.EX2 R118, R118 ;  /* 0x0000007600767308 */ /* 0x000fe40000000800 */
[----:B------:R-:W-:Y:S01]  /*8350*/  FADD.FTZ R37, R109, R144 ;  /* 0x000000906d257221 */ /* 0x000fe20000010000 */
[----:B------:R-:W-:Y:S03]  /*8360*/  HMMA.16816.F32.BF16 R8, R20, R38, R8 ;  /* 0x000000261408723c */ /* 0x000fe60000041808 */
[----:B------:R-:W-:-:S02]  /*8370*/  FADD.FTZ R116, R116, R37 ;  /* 0x0000002574747221 */ /* 0x000fc40000010000 */
[----:B------:R-:W3:Y:S01]  /*8380*/  MUFU.EX2 R109, R102 ;  /* 0x00000066006d7308 */ /* 0x000ee20000000800 */
[----:B------:R-:W4:Y:S01]  /*8390*/  LDSM.16.MT88.4 R36, [R223+0x7c00] ;  /* 0x007c0000df24783b */ /* 0x000f220000004200 */
[----:B------:R-:W-:Y:S01]  /*83a0*/  FADD.FTZ R107, R107, R116 ;  /* 0x000000746b6b7221 */ /* 0x000fe20000010000 */
[C---:B-----5:R-:W-:Y:S03]  /*83b0*/  HMMA.16816.F32.BF16 R28, R20.reuse, R24, R28 ;  /* 0x00000018141c723c */ /* 0x060fe6000004181c */
[----:B------:R-:W-:Y:S02]  /*83c0*/  FADD.FTZ R112, R112, R107 ;  /* 0x0000006b70707221 */ /* 0x000fe40000010000 */
[----:B------:R-:W-:Y:S02]  /*83d0*/  MUFU.EX2 R137, R137 ;  /* 0x0000008900897308 */ /* 0x000fe40000000800 */
[----:B------:R-:W-:Y:S01]  /*83e0*/  FADD.FTZ R105, R105, R112 ;  /* 0x0000007069697221 */ /* 0x000fe20000010000 */
[----:B------:R-:W-:Y:S01]  /*83f0*/  HMMA.16816.F32.BF16 R32, R20, R26, R32 ;  /* 0x0000001a1420723c */ /* 0x000fe20000041820 */
[----:B------:R-:W5:Y:S02]  /*8400*/  LDSM.16.MT88.4 R24, [R220+0x8000] ;  /* 0x00800000dc18783b */ /* 0x000f640000004200 */
[----:B------:R-:W-:-:S02]  /*8410*/  FADD.FTZ R110, R110, R105 ;  /* 0x000000696e6e7221 */ /* 0x000fc40000010000 */
[----:B------:R-:W-:Y:S02]  /*8420*/  MUFU.EX2 R202, R202 ;  /* 0x000000ca00ca7308 */ /* 0x000fe40000000800 */
[----:B------:R-:W-:Y:S01]  /*8430*/  F2FP.BF16.PACK_AB R20, R68, R71 ;  /* 0x000000474414723e */ /* 0x000fe200000010ff */
[----:B------:R-:W-:Y:S01]  /*8440*/  FADD.FTZ R101, R101, R110 ;  /* 0x0000006e65657221 */ /* 0x000fe20000010000 */
[----:B-1----:R-:W-:Y:S02]  /*8450*/  F2FP.BF16.PACK_AB R21, R100, R123 ;  /* 0x0000007b6415723e */ /* 0x002fe400000010ff */
[----:B------:R-:W-:Y:S02]  /*8460*/  F2FP.BF16.PACK_AB R22, R66, R69 ;  /* 0x000000454216723e */ /* 0x000fe400000010ff */
[----:B---3--:R-:W-:Y:S01]  /*8470*/  F2FP.BF16.PACK_AB R23, R109, R44 ;  /* 0x0000002c6d17723e */ /* 0x008fe200000010ff */
[----:B------:R-:W-:Y:S06]  /*8480*/  MUFU.EX2 R103, R103 ;  /* 0x0000006700677308 */ /* 0x000fec0000000800 */
[C---:B--2---:R-:W-:Y:S02]  /*8490*/  HMMA.16816.F32.BF16 R12, R20.reuse, R16, R12 ;  /* 0x00000010140c723c */ /* 0x044fe4000004180c */
[----:B------:R-:W1:Y:S05]  /*84a0*/  MUFU.EX2 R40, R40 ;  /* 0x0000002800287308 */ /* 0x000e6a0000000800 */
[----:B------:R-:W-:Y:S01]  /*84b0*/  FADD.FTZ R16, R104, R101 ;  /* 0x0000006568107221 */ /* 0x000fe20000010000 */
[----:B------:R-:W-:Y:S02]  /*84c0*/  HMMA.16816.F32.BF16 R8, R20, R18, R8 ;  /* 0x000000121408723c */ /* 0x000fe40000041808 */
[----:B------:R-:W-:Y:S01]  /*84d0*/  MUFU.EX2 R42, R42 ;  /* 0x0000002a002a7308 */ /* 0x000fe20000000800 */
[----:B------:R-:W-:-:S04]  /*84e0*/  FADD.FTZ R16, R99, R16 ;  /* 0x0000001063107221 */ /* 0x000fc80000010000 */
[----:B------:R-:W-:Y:S01]  /*84f0*/  FADD.FTZ R97, R97, R16 ;  /* 0x0000001061617221 */ /* 0x000fe20000010000 */
[----:B----4-:R-:W-:Y:S01]  /*8500*/  HMMA.16816.F32.BF16 R28, R20, R36, R28 ;  /* 0x00000024141c723c */ /* 0x010fe2000004181c */
[----:B------:R-:W2:Y:S01]  /*8510*/  LDSM.16.MT88.4 R16, [R223+0x8000] ;  /* 0x00800000df10783b */ /* 0x000ea20000004200 */
[----:B------:R-:W3:Y:S01]  /*8520*/  MUFU.EX2 R43, R43 ;  /* 0x0000002b002b7308 */ /* 0x000ee20000000800 */
[----:B------:R-:W-:-:S04]  /*8530*/  FADD.FTZ R94, R94, R97 ;  /* 0x000000615e5e7221 */ /* 0x000fc80000010000 */
[----:B------:R-:W-:Y:S01]  /*8540*/  FADD.FTZ R95, R95, R94 ;  /* 0x0000005e5f5f7221 */ /* 0x000fe20000010000 */
[----:B------:R-:W-:Y:S01]  /*8550*/  HMMA.16816.F32.BF16 R32, R20, R38, R32 ;  /* 0x000000261420723c */ /* 0x000fe20000041820 */
[----:B------:R-:W-:Y:S01]  /*8560*/  LDSM.16.MT88.4 R36, [R220+0x8400] ;  /* 0x00840000dc24783b */ /* 0x000fe20000004200 */
[----:B------:R-:W-:Y:S01]  /*8570*/  MUFU.EX2 R150, R150 ;  /* 0x0000009600967308 */ /* 0x000fe20000000800 */
[----:B------:R-:W-:-:S04]  /*8580*/  FADD.FTZ R92, R92, R95 ;  /* 0x0000005f5c5c7221 */ /* 0x000fc80000010000 */
[----:B------:R-:W-:Y:S01]  /*8590*/  FADD.FTZ R93, R93, R92 ;  /* 0x0000005c5d5d7221 */ /* 0x000fe20000010000 */
[----:B------:R-:W-:Y:S02]  /*85a0*/  F2FP.BF16.PACK_AB R20, R118, R5 ;  /* 0x000000057614723e */ /* 0x000fe400000010ff */
[----:B-1----:R-:W-:Y:S01]  /*85b0*/  F2FP.BF16.PACK_AB R21, R40, R103 ;  /* 0x000000672815723e */ /* 0x002fe200000010ff */
[----:B------:R-:W-:Y:S01]  /*85c0*/  FADD.FTZ R90, R90, R93 ;  /* 0x0000005d5a5a7221 */ /* 0x000fe20000010000 */
[----:B------:R-:W-:Y:S01]  /*85d0*/  F2FP.BF16.PACK_AB R22, R202, R137 ;  /* 0x00000089ca16723e */ /* 0x000fe200000010ff */
[----:B------:R-:W1:Y:S01]  /*85e0*/  MUFU.EX2 R161, R161 ;  /* 0x000000a100a17308 */ /* 0x000e620000000800 */
[----:B---3--:R-:W-:Y:S01]  /*85f0*/  F2FP.BF16.PACK_AB R23, R43, R42 ;  /* 0x0000002a2b17723e */ /* 0x008fe200000010ff */
[----:B------:R-:W-:-:S04]  /*8600*/  FADD.FTZ R91, R91, R90 ;  /* 0x0000005a5b5b7221 */ /* 0x000fc80000010000 */
[----:B------:R-:W-:Y:S02]  /*8610*/  FADD.FTZ R88, R88, R91 ;  /* 0x0000005b58587221 */ /* 0x000fe40000010000 */
[----:B-----5:R-:W-:Y:S01]  /*8620*/  HMMA.16816.F32.BF16 R12, R20, R24, R12 ;  /* 0x00000018140c723c */ /* 0x020fe2000004180c */
[----:B------:R-:W-:Y:S01]  /*8630*/  MUFU.EX2 R128, R128 ;  /* 0x0000008000807308 */ /* 0x000fe20000000800 */
[----:B------:R-:W-:-:S04]  /*8640*/  FADD.FTZ R89, R89, R88 ;  /* 0x0000005859597221 */ /* 0x000fc80000010000 */
[----:B------:R-:W-:Y:S02]  /*8650*/  FADD.FTZ R86, R86, R89 ;  /* 0x0000005956567221 */ /* 0x000fe40000010000 */
[C---:B------:R-:W-:Y:S01]  /*8660*/  HMMA.16816.F32.BF16 R8, R20.reuse, R26, R8 ;  /* 0x0000001a1408723c */ /* 0x040fe20000041808 */
[----:B------:R-:W3:Y:S01]  /*8670*/  LDSM.16.MT88.4 R24, [R223+0x8400] ;  /* 0x00840000df18783b */ /* 0x000ee20000004200 */
[----:B------:R-:W-:Y:S01]  /*8680*/  FADD.FTZ R87, R87, R86 ;  /* 0x0000005657577221 */ /* 0x000fe20000010000 */
[----:B------:R-:W4:Y:S03]  /*8690*/  MUFU.EX2 R143, R143 ;  /* 0x0000008f008f7308 */ /* 0x000f260000000800 */
[----:B------:R-:W-:Y:S02]  /*86a0*/  FADD.FTZ R84, R84, R87 ;  /* 0x0000005754547221 */ /* 0x000fe40000010000 */
[C---:B--2---:R-:W-:Y:S02]  /*86b0*/  HMMA.16816.F32.BF16 R28, R20.reuse, R16, R28 ;  /* 0x00000010141c723c */ /* 0x044fe4000004181c */
[----:B------:R-:W-:Y:S01]  /*86c0*/  FADD.FTZ R85, R85, R84 ;  /* 0x0000005455557221 */ /* 0x000fe20000010000 */
[----:B------:R-:W-:Y:S03]  /*86d0*/  MUFU.EX2 R48, R48 ;  /* 0x0000003000307308 */ /* 0x000fe60000000800 */
[----:B------:R-:W-:Y:S01]  /*86e0*/  FADD.FTZ R82, R82, R85 ;  /* 0x0000005552527221 */ /* 0x000fe20000010000 */
[----:B-1----:R-:W-:Y:S01]  /*86f0*/  F2FP.BF16.PACK_AB R16, R161, R150 ;  /* 0x00000096a110723e */ /* 0x002fe200000010ff */
[----:B------:R-:W-:Y:S01]  /*8700*/  HMMA.16816.F32.BF16 R32, R20, R18, R32 ;  /* 0x000000121420723c */ /* 0x000fe20000041820 */
[----:B------:R-:W1:Y:S01]  /*8710*/  LDSM.16.MT88.4 R20, [R220+0x8800] ;  /* 0x00880000dc14783b */ /* 0x000e620000004200 */
[----:B------:R-:W-:Y:S01]  /*8720*/  FADD.FTZ R83, R83, R82 ;  /* 0x0000005253537221 */ /* 0x000fe20000010000 */
[----:B------:R-:W2:Y:S03]  /*8730*/  MUFU.EX2 R47, R47 ;  /* 0x0000002f002f7308 */ /* 0x000ea60000000800 */
[----:B------:R-:W-:Y:S01]  /*8740*/  FADD.FTZ R80, R80, R83 ;  /* 0x0000005350507221 */ /* 0x000fe20000010000 */
[----:B----4-:R-:W-:-:S03]  /*8750*/  F2FP.BF16.PACK_AB R18, R143, R128 ;  /* 0x000000808f12723e */ /* 0x010fc600000010ff */
[----:B------:R-:W-:Y:S01]  /*8760*/  FADD.FTZ R81, R81, R80 ;  /* 0x0000005051517221 */ /* 0x000fe20000010000 */
[----:B------:R-:W-:Y:S03]  /*8770*/  MUFU.EX2 R50, R50 ;  /* 0x0000003200327308 */ /* 0x000fe60000000800 */
[----:B------:R-:W-:-:S04]  /*8780*/  FADD.FTZ R78, R78, R81 ;  /* 0x000000514e4e7221 */ /* 0x000fc80000010000 */
[----:B------:R-:W-:Y:S01]  /*8790*/  FADD.FTZ R79, R79, R78 ;  /* 0x0000004e4f4f7221 */ /* 0x000fe20000010000 */
[----:B------:R-:W4:Y:S01]  /*87a0*/  MUFU.EX2 R49, R49 ;  /* 0x0000003100317308 */ /* 0x000f220000000800 */
[----:B--2---:R-:W-:Y:S02]  /*87b0*/  F2FP.BF16.PACK_AB R17, R47, R48 ;  /* 0x000000302f11723e */ /* 0x004fe400000010ff */
[----:B------:R-:W-:-:S04]  /*87c0*/  FADD.FTZ R76, R76, R79 ;  /* 0x0000004f4c4c7221 */ /* 0x000fc80000010000 */
[----:B------:R-:W-:Y:S01]  /*87d0*/  FADD.FTZ R77, R77, R76 ;  /* 0x0000004c4d4d7221 */ /* 0x000fe20000010000 */
[----:B------:R-:W-:Y:S03]  /*87e0*/  MUFU.EX2 R98, R98 ;  /* 0x0000006200627308 */ /* 0x000fe60000000800 */
[----:B------:R-:W-:-:S04]  /*87f0*/  FADD.FTZ R74, R74, R77 ;  /* 0x0000004d4a4a7221 */ /* 0x000fc80000010000 */
[----:B------:R-:W-:Y:S01]  /*8800*/  FADD.FTZ R75, R75, R74 ;  /* 0x0000004a4b4b7221 */ /* 0x000fe20000010000 */
[----:B----4-:R-:W-:Y:S01]  /*8810*/  F2FP.BF16.PACK_AB R19, R49, R50 ;  /* 0x000000323113723e */ /* 0x010fe200000010ff */
[----:B------:R-:W2:Y:S02]  /*8820*/  MUFU.EX2 R119, R119 ;  /* 0x0000007700777308 */ /* 0x000ea40000000800 */
[----:B------:R-:W-:-:S04]  /*8830*/  FADD.FTZ R72, R72, R75 ;  /* 0x0000004b48487221 */ /* 0x000fc80000010000 */
[C---:B---3--:R-:W-:Y:S01]  /*8840*/  HMMA.16816.F32.BF16 R28, R16.reuse, R24, R28 ;  /* 0x00000018101c723c */ /* 0x048fe2000004181c */
[----:B------:R-:W-:Y:S01]  /*8850*/  FADD.FTZ R73, R73, R72 ;  /* 0x0000004849497221 */ /* 0x000fe20000010000 */
[----:B------:R-:W-:Y:S03]  /*8860*/  MUFU.EX2 R41, R41 ;  /* 0x0000002900297308 */ /* 0x000fe60000000800 */
[----:B------:R-:W-:Y:S02]  /*8870*/  FADD.FTZ R70, R70, R73 ;  /* 0x0000004946467221 */ /* 0x000fe40000010000 */
[----:B------:R-:W-:Y:S01]  /*8880*/  FADD.FTZ R24, R175, R4 ;  /* 0x00000004af187221 */ /* 0x000fe20000010000 */
[----:B------:R-:W-:Y:S01]  /*8890*/  HMMA.16816.F32.BF16 R32, R16, R26, R32 ;  /* 0x0000001a1020723c */ /* 0x000fe20000041820 */
[----:B------:R-:W-:Y:S01]  /*88a0*/  FADD.FTZ R71, R71, R70 ;  /* 0x0000004647477221 */ /* 0x000fe20000010000 */
        /* <DEDUP_REMOVED lines=15> */
[----:B------:R-:W-:Y:S01]  /*89a0*/  FADD.FTZ R123, R100, R123 ;  /* 0x0000007b647b7221 */ /* 0x000fe20000010000 */
[----:B--2---:R-:W-:Y:S01]  /*89b0*/  F2FP.BF16.PACK_AB R16, R119, R98 ;  /* 0x000000627710723e */ /* 0x004fe200000010ff */
[----:B------:R-:W-:Y:S01]  /*89c0*/  FFMA.FTZ R24, R54, c[0x0][0x23c], -R67 ;  /* 0x00008f0036187a23 */ /* 0x000fe20000010843 */
[----:B------:R-:W-:Y:S01]  /*89d0*/  MUFU.EX2 R51, R51 ;  /* 0x0000003300337308 */ /* 0x000fe20000000800 */
[----:B------:R-:W-:Y:S01]  /*89e0*/  FADD.FTZ R44, R44, R123 ;  /* 0x0000007b2c2c7221 */ /* 0x000fe20000010000 */
[----:B---3--:R-:W-:Y:S01]  /*89f0*/  F2FP.BF16.PACK_AB R18, R94, R41 ;  /* 0x000000295e12723e */ /* 0x008fe200000010ff */
[----:B------:R-:W-:Y:S02]  /*8a00*/  FFMA.FTZ R25, R63, c[0x0][0x23c], -R67 ;  /* 0x00008f003f197a23 */ /* 0x000fe40000010843 */
[----:B------:R-:W-:-:S02]  /*8a10*/  FADD.FTZ R44, R109, R44 ;  /* 0x0000002c6d2c7221 */ /* 0x000fc40000010000 */
[----:B------:R-:W-:Y:S01]  /*8a20*/  FFMA.FTZ R26, R62, c[0x0][0x23c], -R67 ;  /* 0x00008f003e1a7a23 */ /* 0x000fe20000010843 */
[----:B------:R-:W2:Y:S01]  /*8a30*/  MUFU.EX2 R0, R55 ;  /* 0x0000003700007308 */ /* 0x000ea20000000800 */
[----:B-----5:R-:W-:Y:S01]  /*8a40*/  F2FP.BF16.PACK_AB R17, R52, R53 ;  /* 0x000000353411723e */ /* 0x020fe200000010ff */
[----:B------:R-:W-:Y:S02]  /*8a50*/  FADD.FTZ R103, R103, R44 ;  /* 0x0000002c67677221 */ /* 0x000fe40000010000 */
[----:B------:R-:W-:Y:S02]  /*8a60*/  FADD.FTZ R118, R118, R5 ;  /* 0x0000000576767221 */ /* 0x000fe40000010000 */
[----:B------:R-:W-:Y:S02]  /*8a70*/  FADD.FTZ R103, R40, R103 ;  /* 0x0000006728677221 */ /* 0x000fe40000010000 */
[----:B------:R-:W-:Y:S01]  /*8a80*/  MUFU.EX2 R45, R45 ;  /* 0x0000002d002d7308 */ /* 0x000fe20000000800 */
[----:B------:R-:W-:-:S02]  /*8a90*/  FADD.FTZ R137, R137, R118 ;  /* 0x0000007689897221 */ /* 0x000fc40000010000 */
[----:B------:R-:W-:Y:S02]  /*8aa0*/  FADD.FTZ R42, R42, R103 ;  /* 0x000000672a2a7221 */ /* 0x000fe40000010000 */
[----:B------:R-:W-:Y:S02]  /*8ab0*/  FADD.FTZ R137, R202, R137 ;  /* 0x00000089ca897221 */ /* 0x000fe40000010000 */
[----:B------:R-:W-:Y:S01]  /*8ac0*/  FADD.FTZ R43, R43, R42 ;  /* 0x0000002a2b2b7221 */ /* 0x000fe20000010000 */
[----:B--2---:R-:W-:Y:S01]  /*8ad0*/  F2FP.BF16.PACK_AB R19, R0, R51 ;  /* 0x000000330013723e */ /* 0x004fe200000010ff */
[----:B------:R-:W2:Y:S01]  /*8ae0*/  MUFU.EX2 R58, R58 ;  /* 0x0000003a003a7308 */ /* 0x000ea20000000800 */
[----:B------:R-:W-:Y:S02]  /*8af0*/  FADD.FTZ R150, R150, R137 ;  /* 0x0000008996967221 */ /* 0x000fe40000010000 */
[----:B------:R-:W-:Y:S02]  /*8b00*/  FADD.FTZ R48, R48, R43 ;  /* 0x0000002b30307221 */ /* 0x000fe40000010000 */
[----:B------:R-:W-:Y:S01]  /*8b10*/  FADD.FTZ R161, R161, R150 ;  /* 0x00000096a1a17221 */ /* 0x000fe20000010000 */
[----:B-1----:R-:W-:Y:S01]  /*8b20*/  HMMA.16816.F32.BF16 R12, R16, R20, R12 ;  /* 0x00000014100c723c */ /* 0x002fe2000004180c */
[----:B------:R-:W-:Y:S01]  /*8b30*/  FADD.FTZ R47, R47, R48 ;  /* 0x000000302f2f7221 */ /* 0x000fe20000010000 */
[----:B------:R-:W-:Y:S01]  /*8b40*/  MUFU.EX2 R4, R65 ;  /* 0x0000004100047308 */ /* 0x000fe20000000800 */
[----:B------:R-:W-:-:S02]  /*8b50*/  FADD.FTZ R128, R128, R161 ;  /* 0x000000a180807221 */ /* 0x000fc40000010000 */
[----:B------:R-:W-:Y:S02]  /*8b60*/  FADD.FTZ R50, R50, R47 ;  /* 0x0000002f32327221 */ /* 0x000fe40000010000 */
[----:B------:R-:W-:Y:S01]  /*8b70*/  FADD.FTZ R143, R143, R128 ;  /* 0x000000808f8f7221 */ /* 0x000fe20000010000 */
[----:B------:R-:W-:Y:S01]  /*8b80*/  HMMA.16816.F32.BF16 R20, R16, R22, R8 ;  /* 0x000000161014723c */ /* 0x000fe20000041808 */
[----:B------:R-:W1:Y:S01]  /*8b90*/  LDSM.16.MT88.4 R8, [R223+0x8c00] ;  /* 0x008c0000df08783b */ /* 0x000e620000004200 */
[----:B------:R-:W3:Y:S01]  /*8ba0*/  MUFU.EX2 R191, R191 ;  /* 0x000000bf00bf7308 */ /* 0x000ee20000000800 */
[----:B--2---:R-:W-:Y:S01]  /*8bb0*/  F2FP.BF16.PACK_AB R200, R58, R45 ;  /* 0x0000002d3ac8723e */ /* 0x004fe200000010ff */
[----:B------:R-:W-:-:S04]  /*8bc0*/  FADD.FTZ R50, R49, R50 ;  /* 0x0000003231327221 */ /* 0x000fc80000010000 */
[----:B----4-:R-:W-:Y:S01]  /*8bd0*/  HMMA.16816.F32.BF16 R28, R16, R36, R28 ;  /* 0x00000024101c723c */ /* 0x010fe2000004181c */
[----:B------:R-:W-:Y:S01]  /*8be0*/  FADD.FTZ R53, R53, R50 ;  /* 0x0000003235357221 */ /* 0x000fe20000010000 */
[----:B------:R-:W-:Y:S03]  /*8bf0*/  MUFU.EX2 R24, R24 ;  /* 0x0000001800187308 */ /* 0x000fe60000000800 */
[----:B------:R-:W-:-:S03]  /*8c00*/  FADD.FTZ R52, R52, R53 ;  /* 0x0000003534347221 */ /* 0x000fc60000010000 */
[----:B------:R-:W-:Y:S01]  /*8c10*/  HMMA.16816.F32.BF16 R32, R16, R38, R32 ;  /* 0x000000261020723c */ /* 0x000fe20000041820 */
[----:B------:R-:W-:Y:S01]  /*8c20*/  FADD.FTZ R51, R51, R52 ;  /* 0x0000003433337221 */ /* 0x000fe20000010000 */
[----:B------:R-:W2:Y:S01]  /*8c30*/  MUFU.EX2 R25, R25 ;  /* 0x0000001900197308 */ /* 0x000ea20000000800 */
[----:B---3--:R-:W-:Y:S02]  /*8c40*/  F2FP.BF16.PACK_AB R202, R191, R4 ;  /* 0x00000004bfca723e */ /* 0x008fe400000010ff */
[----:B------:R-:W-:-:S05]  /*8c50*/  FADD.FTZ R51, R0, R51 ;  /* 0x0000003300337221 */ /* 0x000fca0000010000 */
[----:B------:R-:W-:Y:S08]  /*8c60*/  MUFU.EX2 R26, R26 ;  /* 0x0000001a001a7308 */ /* 0x000ff00000000800 */
[----:B------:R-:W3:Y:S01]  /*8c70*/  MUFU.EX2 R193, R193 ;  /* 0x000000c100c17308 */ /* 0x000ee20000000800 */
[----:B--2---:R-:W-:Y:S01]  /*8c80*/  F2FP.BF16.PACK_AB R201, R25, R24 ;  /* 0x0000001819c9723e */ /* 0x004fe200000010ff */
[----:B------:R-:W-:-:S04]  /*8c90*/  FADD.FTZ R24, R24, R51 ;  /* 0x0000003318187221 */ /* 0x000fc80000010000 */
[----:B------:R-:W-:Y:S01]  /*8ca0*/  FADD.FTZ R25, R25, R24 ;  /* 0x0000001819197221 */ /* 0x000fe20000010000 */
[----:B---3--:R-:W-:-:S03]  /*8cb0*/  F2FP.BF16.PACK_AB R203, R193, R26 ;  /* 0x0000001ac1cb723e */ /* 0x008fc600000010ff */
[----:B------:R-:W-:-:S04]  /*8cc0*/  FADD.FTZ R26, R26, R25 ;  /* 0x000000191a1a7221 */ /* 0x000fc80000010000 */
[----:B------:R-:W-:Y:S01]  /*8cd0*/  FADD.FTZ R193, R193, R26 ;  /* 0x0000001ac1c17221 */ /* 0x000fe20000010000 */
[C---:B------:R-:W-:Y:S07]  /*8ce0*/  HMMA.16816.F32.BF16 R212, R200.reuse, R208, R12 ;  /* 0x000000d0c8d4723c */ /* 0x040fee000004180c */
[----:B------:R-:W-:Y:S01]  /*8cf0*/  FADD.FTZ R12, R98, R143 ;  /* 0x0000008f620c7221 */ /* 0x000fe20000010000 */
[----:B------:R-:W-:Y:S03]  /*8d00*/  HMMA.16816.F32.BF16 R208, R200, R210, R20 ;  /* 0x000000d2c8d0723c */ /* 0x000fe60000041814 */
[----:B------:R-:W-:-:S04]  /*8d10*/  FADD.FTZ R12, R119, R12 ;  /* 0x0000000c770c7221 */ /* 0x000fc80000010000 */
[----:B------:R-:W-:Y:S01]  /*8d20*/  FADD.FTZ R41, R41, R12 ;  /* 0x0000000c29297221 */ /* 0x000fe20000010000 */
[----:B-1----:R-:W-:Y:S03]  /*8d30*/  HMMA.16816.F32.BF16 R204, R200, R8, R28 ;  /* 0x00000008c8cc723c */ /* 0x002fe6000004181c */
[----:B------:R-:W-:-:S04]  /*8d40*/  FADD.FTZ R94, R94, R41 ;  /* 0x000000295e5e7221 */ /* 0x000fc80000010000 */
[----:B------:R-:W-:Y:S01]  /*8d50*/  FADD.FTZ R45, R45, R94 ;  /* 0x0000005e2d2d7221 */ /* 0x000fe20000010000 */
[----:B------:R-:W-:Y:S03]  /*8d60*/  HMMA.16816.F32.BF16 R200, R200, R10, R32 ;  /* 0x0000000ac8c8723c */ /* 0x000fe60000041820 */
[----:B------:R-:W-:-:S04]  /*8d70*/  FADD.FTZ R45, R58, R45 ;  /* 0x0000002d3a2d7221 */ /* 0x000fc80000010000 */
[----:B------:R-:W-:-:S04]  /*8d80*/  FADD.FTZ R4, R4, R45 ;  /* 0x0000002d04047221 */ /* 0x000fc80000010000 */
[----:B------:R-:W-:Y:S01]  /*8d90*/  FADD.FTZ R191, R191, R4 ;  /* 0x00000004bfbf7221 */ /* 0x000fe20000010000 */
[----:B------:R-:W-:Y:S05]  /*8da0*/  @!P2 BRA `(.L_x_1647) ;  /* 0x00006a500000a947 */ /* 0x000fea0003800000 */
[----:B------:R-:W-:-:S04]  /*8db0*/  DEPBAR.LE SB0, 0x0 ;  /* 0x000080000000791a */ /* 0x000fc80000000000 */
[----:B------:R-:W-:Y:S02]  /*8dc0*/  MOV R15, c[0x0][0x1a0] ;  /* 0x00006800000f7a02 */ /* 0x000fe40000000f00 */
        /* <DEDUP_REMOVED lines=13> */
[----:B------:R-:W-:Y:S02]  /*8ea0*/  LOP3.LUT R0, RZ, c[0x0][0x2d0], RZ, 0x33, !PT ;  /* 0x0000b400ff007a12 */ /* 0x000fe400078e33ff */
        /* <DEDUP_REMOVED lines=47> */
.L_x_1648:
[----:B------:R-:W-:-:S04]  /*91a0*/  LEA R5, -R15, RZ, 0x8 ;  /* 0x000000ff0f057211 */ /* 0x000fc800078e41ff */
[----:B------:R-:W-:Y:S02]  /*91b0*/  SHF.R.S32.HI R0, RZ, 0x1f, R5 ;  /* 0x0000001fff007819 */ /* 0x000fe40000011405 */
.L_x_1649:
[----:B------:R-:W-:Y:S02]  /*91c0*/  ISETP.GE.AND P0, PT, R216, c[0x0][0x220], PT ;  /* 0x00008800d8007a0c */ /* 0x000fe40003f06270 */
[----:B------:R-:W-:-:S04]  /*91d0*/  LEA R224, P6, R5, R224, 0x1 ;  /* 0x000000e005e07211 */ /* 0x000fc800078c08ff */
[----:B------:R-:W-:-:S07]  /*91e0*/  LEA.HI.X R225, R5, R225, R0, 0x1, P6 ;  /* 0x000000e105e17211 */ /* 0x000fce00030f0c00 */
[----:B------:R-:W-:Y:S01]  /*91f0*/  @!P0 IMAD.MOV.U32 R9, RZ, RZ, c[0x0][0x1a4] ;  /* 0x00006900ff098624 */ /* 0x000fe200078e00ff */
[CC--:B------:R-:W-:Y:S01]  /*9200*/  @!P0 LEA R8, P3, R15.reuse, R6.reuse, 0x6 ;  /* 0x000000060f088211 */ /* 0x0c0fe200078630ff */
[----:B------:R-:W-:Y:S01]  /*9210*/  @!P0 IMAD.MOV.U32 R11, RZ, RZ, c[0x0][0x1a4] ;  /* 0x00006900ff0b8624 */ /* 0x000fe200078e00ff */
[C---:B------:R-:W-:Y:S01]  /*9220*/  @!P0 LEA R10, P2, R15.reuse, R6, 0x7 ;  /* 0x000000060f0a8211 */ /* 0x040fe200078438ff */
[--C-:B------:R-:W-:Y:S01]  /*9230*/  @!P0 IMAD.MOV.U32 R152, RZ, RZ, R6.reuse ;  /* 0x000000ffff988224 */ /* 0x100fe200078e0006 */
[CC--:B------:R-:W-:Y:S01]  /*9240*/  @!P0 LEA.HI.X R9, R15.reuse, R153.reuse, R9, 0x6, P3 ;  /* 0x000000990f098211 */ /* 0x0c0fe200018f3409 */
[--C-:B------:R-:W-:Y:S01]  /*9250*/  @!P0 IMAD.MOV.U32 R18, RZ, RZ, R6.reuse ;  /* 0x000000ffff128224 */ /* 0x100fe200078e0006 */
[----:B------:R-:W-:Y:S01]  /*9260*/  @!P0 LEA.HI.X R11, R15, R153, R11, 0x7, P2 ;  /* 0x000000990f0b8211 */ /* 0x000fe200010f3c0b */
[--C-:B------:R-:W-:Y:S01]  /*9270*/  @!P0 IMAD.MOV.U32 R19, RZ, RZ, R153.reuse ;  /* 0x000000ffff138224 */ /* 0x100fe200078e0099 */
[--C-:B------:R-:W-:Y:S01]  /*9280*/  @!P0 IADD3 R4, P5, P4, R5, UR5, R6.reuse ;  /* 0x0000000505048c10 */ /* 0x100fe2000fcbe006 */
[----:B------:R-:W-:Y:S01]  /*9290*/  @!P0 IMAD.MOV.U32 R16, RZ, RZ, R6 ;  /* 0x000000ffff108224 */ /* 0x000fe200078e0006 */
[----:B------:R-:W-:Y:S01]  /*92a0*/  @P0 STS [R196+0x5000], RZ ;  /* 0x005000ffc4000388 */ /* 0x000fe20000000800 */
[--C-:B------:R-:W-:Y:S01]  /*92b0*/  @!P0 IMAD.MOV.U32 R17, RZ, RZ, R153.reuse ;  /* 0x000000ffff118224 */ /* 0x100fe200078e0099 */
[----:B------:R-:W-:Y:S01]  /*92c0*/  @!P0 LEA R22, P2, R4, c[0x0][0x170], 0x1 ;  /* 0x00005c0004168a11 */ /* 0x000fe200078408ff */
[--C-:B------:R-:W-:Y:S01]  /*92d0*/  @!P0 IMAD.MOV.U32 R7, RZ, RZ, R153.reuse ;  /* 0x000000ffff078224 */ /* 0x100fe200078e0099 */
[----:B------:R-:W-:Y:S01]  /*92e0*/  @P0 STS [R196+0x5004], RZ ;  /* 0x005004ffc4000388 */ /* 0x000fe20000000800 */
[----:B------:R-:W-:Y:S01]  /*92f0*/  @!P0 IMAD.WIDE.U32 R20, R15, 0x60, R152 ;  /* 0x000000600f148825 */ /* 0x000fe200078e0098 */
[----:B------:R-:W-:-:S02]  /*9300*/  @!P0 IADD3.X R153, R0, UR7, R153, P5, P4 ;  /* 0x0000000700998c10 */ /* 0x000fc4000afe8499 */
[----:B------:R-:W-:Y:S01]  /*9310*/  @P0 STS.64 [R196+0x5008], RZ ;  /* 0x005008ffc4000388 */ /* 0x000fe20000000a00 */
[----:B------:R-:W-:Y:S01]  /*9320*/  @!P0 IMAD.WIDE.U32 R18, R15, 0xa0, R18 ;  /* 0x000000a00f128825 */ /* 0x000fe200078e0012 */
[----:B------:R-:W-:Y:S02]  /*9330*/  @!P0 IADD3 R12, P3, R5, R20, RZ ;  /* 0x00000014050c8210 */ /* 0x000fe40007f7e0ff */
[----:B------:R-:W-:Y:S01]  /*9340*/  @!P0 LEA.HI.X R23, R4, c[0x0][0x174], R153, 0x1, P2 ;  /* 0x00005d0004178a11 */ /* 0x000fe200010f0c99 */
[----:B------:R-:W-:Y:S01]  /*9350*/  @!P0 IMAD.WIDE.U32 R16, R15, 0xc0, R16 ;  /* 0x000000c00f108825 */ /* 0x000fe200078e0010 */
[----:B------:R-:W-:Y:S01]  /*9360*/  @!P0 IADD3 R4, P2, R5, R18, RZ ;  /* 0x0000001205048210 */ /* 0x000fe20007f5e0ff */
[----:B------:R-:W-:Y:S01]  /*9370*/  @!PT LDS RZ, [RZ] ;  /* 0x00000000fffff984 */ /* 0x000fe20000000800 */
[----:B------:R-:W-:Y:S01]  /*9380*/  @!PT LDS RZ, [RZ] ;  /* 0x00000000fffff984 */ /* 0x000fe20000000800 */
[----:B------:R-:W-:Y:S01]  /*9390*/  @!PT LDS RZ, [RZ] ;  /* 0x00000000fffff984 */ /* 0x000fe20000000800 */
[----:B------:R1:W-:Y:S02]  /*93a0*/  @!P0 LDGSTS.E.BYPASS.LTC128B.128 [R196+0x5000], [R224.64] ;  /* 0x05000000e0c48fae */ /* 0x0003e4000b901d4a */
[----:B------:R-:W-:Y:S02]  /*93b0*/  @!P0 IMAD.WIDE.U32 R14, R15, 0xe0, R6 ;  /* 0x000000e00f0e8825 */ /* 0x000fe400078e0006 */
[----:B------:R-:W-:Y:S02]  /*93c0*/  @P0 STS.128 [R196+0x5800], RZ ;  /* 0x005800ffc4000388 */ /* 0x000fe40000000c00 */
[----:B------:R-:W-:-:S02]  /*93d0*/  @!P0 IMAD.MOV.U32 R7, RZ, RZ, c[0x0][0x1a4] ;  /* 0x00006900ff078624 */ /* 0x000fc400078e00ff */
[----:B------:R-:W-:Y:S01]  /*93e0*/  @!P0 IMAD.MOV.U32 R6, RZ, RZ, c[0x0][0x1a4] ;  /* 0x00006900ff068624 */ /* 0x000fe200078e00ff */
[----:B------:R-:W-:Y:S01]  /*93f0*/  @!PT LDS RZ, [RZ] ;  /* 0x00000000fffff984 */ /* 0x000fe20000000800 */
[----:B------:R-:W-:Y:S01]  /*9400*/  @!PT LDS RZ, [RZ] ;  /* 0x00000000fffff984 */ /* 0x000fe20000000800 */
[----:B------:R-:W-:Y:S01]  /*9410*/  @!PT LDS RZ, [RZ] ;  /* 0x00000000fffff984 */ /* 0x000fe20000000800 */
[----:B------:R2:W-:Y:S01]  /*9420*/  @!P0 LDGSTS.E.BYPASS.LTC128B.128 [R196+0x5800], [R22.64] ;  /* 0x0580000016c48fae */ /* 0x0005e2000b901d4a */
[----:B------:R-:W-:Y:S02]  /*9430*/  @!P0 IMAD R7, R7, 0x60, RZ ;  /* 0x0000006007078824 */ /* 0x000fe400078e02ff */
[----:B------:R-:W-:Y:S01]  /*9440*/  @!P0 IMAD R13, R6, 0xa0, RZ ;  /* 0x000000a0060d8824 */ /* 0x000fe200078e02ff */
[----:B------:R-:W-:Y:S02]  /*9450*/  @P0 STS.128 [R196+0x6000], RZ ;  /* 0x006000ffc4000388 */ /* 0x000fe40000000c00 */
[C---:B------:R-:W-:Y:S01]  /*9460*/  @!P0 IADD3.X R21, R0.reuse, R21, R7, P3, !PT ;  /* 0x0000001500158210 */ /* 0x040fe20001ffe407 */
[----:B------:R-:W-:Y:S01]  /*9470*/  @!P0 IMAD.MOV.U32 R7, RZ, RZ, c[0x0][0x1a4] ;  /* 0x00006900ff078624 */ /* 0x000fe200078e00ff */
[----:B------:R-:W-:Y:S02]  /*9480*/  @!P0 IADD3 R8, P3, R5, R8, RZ ;  /* 0x0000000805088210 */ /* 0x000fe40007f7e0ff */
[----:B------:R-:W-:Y:S01]  /*9490*/  @!P0 IADD3.X R13, R0, R19, R13, P2, !PT ;  /* 0x00000013000d8210 */ /* 0x000fe200017fe40d */
[----:B------:R-:W-:Y:S01]  /*94a0*/  @!P0 IMAD R7, R7, 0xc0, RZ ;  /* 0x000000c007078824 */ /* 0x000fe200078e02ff */
[----:B------:R-:W-:Y:S01]  /*94b0*/  @!P0 IADD3 R10, P2, R5, R10, RZ ;  /* 0x0000000a050a8210 */ /* 0x000fe20007f5e0ff */
[----:B------:R-:W-:-:S02]  /*94c0*/  @!P0 IMAD R19, R6, 0xe0, RZ ;  /* 0x000000e006138824 */ /* 0x000fc400078e02ff */
[C---:B------:R-:W-:Y:S01]  /*94d0*/  @!P0 IMAD.X R9, R0.reuse, 0x1, R9, P3 ;  /* 0x0000000100098824 */ /* 0x040fe200018e0609 */
[C---:B------:R-:W-:Y:S01]  /*94e0*/  @!P0 IADD3 R6, P3, R5.reuse, R16, RZ ;  /* 0x0000001005068210 */ /* 0x040fe20007f7e0ff */
[----:B------:R-:W-:Y:S01]  /*94f0*/  @!P0 IMAD.X R11, R0, 0x1, R11, P2 ;  /* 0x00000001000b8824 */ /* 0x000fe200010e060b */
[----:B------:R-:W-:Y:S02]  /*9500*/  @!P0 LEA R16, P5, R8, c[0x0][0x170], 0x1 ;  /* 0x00005c0008108a11 */ /* 0x000fe400078a08ff */
[----:B------:R-:W-:Y:S02]  /*9510*/  @!P0 IADD3 R5, P2, R5, R14, RZ ;  /* 0x0000000e05058210 */ /* 0x000fe40007f5e0ff */
[----:B------:R-:W-:Y:S02]  /*9520*/  @!P0 IADD3.X R7, R0, R7, R17, P3, !PT ;  /* 0x0000000700078210 */ /* 0x000fe40001ffe411 */
[----:B------:R-:W-:Y:S02]  /*9530*/  @!P0 LEA R14, P4, R10, c[0x0][0x170], 0x1 ;  /* 0x00005c000a0e8a11 */ /* 0x000fe400078808ff */
[----:B------:R-:W-:-:S02]  /*9540*/  @!P0 LEA.HI.X R17, R8, c[0x0][0x174], R9, 0x1, P5 ;  /* 0x00005d0008118a11 */ /* 0x000fc400028f0c09 */
[----:B------:R-:W-:Y:S02]  /*9550*/  @!P0 LEA R26, P5, R12, c[0x0][0x170], 0x1 ;  /* 0x00005c000c1a8a11 */ /* 0x000fe400078a08ff */
[----:B------:R-:W-:Y:S01]  /*9560*/  @!P0 IADD3.X R0, R0, R15, R19, P2, !PT ;  /* 0x0000000f00008210 */ /* 0x000fe200017fe413 */
[----:B------:R-:W-:Y:S01]  /*9570*/  @!PT LDS RZ, [RZ] ;  /* 0x00000000fffff984 */ /* 0x000fe20000000800 */
[----:B------:R-:W-:Y:S01]  /*9580*/  @!PT LDS RZ, [RZ] ;  /* 0x00000000fffff984 */ /* 0x000fe20000000800 */
[----:B------:R-:W-:Y:S01]  /*9590*/  @!PT LDS RZ, [RZ] ;  /* 0x00000000fffff984 */ /* 0x000fe20000000800 */
[----:B------:R3:W-:Y:S01]  /*95a0*/  @!P0 LDGSTS.E.BYPASS.LTC128B.128 [R196+0x6000], [R16.64] ;  /* 0x0600000010c48fae */ /* 0x0007e2000b901d4a */
[----:B------:R-:W-:Y:S02]  /*95b0*/  @!P0 LEA.HI.X R15, R10, c[0x0][0x174], R11, 0x1, P4 ;  /* 0x00005d000a0f8a11 */ /* 0x000fe400020f0c0b */
[----:B------:R-:W-:Y:S01]  /*95c0*/  @!P0 LEA R24, P4, R4, c[0x0][0x170], 0x1 ;  /* 0x00005c0004188a11 */ /* 0x000fe200078808ff */
[----:B------:R-:W-:Y:S01]  /*95d0*/  @P0 STS.128 [R196+0x6800], RZ ;  /* 0x006800ffc4000388 */ /* 0x000fe20000000c00 */
[----:B------:R-:W-:Y:S02]  /*95e0*/  @!P0 LEA.HI.X R27, R12, c[0x0][0x174], R21, 0x1, P5 ;  /* 0x00005d000c1b8a11 */ /* 0x000fe400028f0c15 */
[----:B------:R-:W-:-:S02]  /*95f0*/  @!P0 LEA R20, P3, R6, c[0x0][0x170], 0x1 ;  /* 0x00005c0006148a11 */ /* 0x000fc400078608ff */
[C---:B------:R-:W-:Y:S01]  /*9600*/  @!P0 LEA R18, P2, R5.reuse, c[0x0][0x170], 0x1 ;  /* 0x00005c0005128a11 */ /* 0x040fe200078408ff */
        /* <DEDUP_REMOVED lines=32> */
[----:B------:R-:W2:Y:S04]  /*9810*/  LDSM.16.M88.4 R40, [R188+0x3c00] ;  /* 0x003c0000bc28783b */ /* 0x000ea80000000200 */
[----:B------:R-:W2:Y:S04]  /*9820*/  LDSM.16.M88.4 R32, [R188+0x4000] ;  /* 0x00400000bc20783b */ /* 0x000ea80000000200 */
[----:B----4-:R-:W4:Y:S04]  /*9830*/  LDSM.16.M88.4 R24, [R188+0x4400] ;  /* 0x00440000bc18783b */ /* 0x010f280000000200 */
[----:B---3--:R-:W3:Y:S04]  /*9840*/  LDSM.16.M88.4 R16, [R188+0x4800] ;  /* 0x00480000bc10783b */ /* 0x008ee80000000200 */
        /* <DEDUP_REMOVED lines=11> */
[----:B------:R-:W5:Y:S04]  /*9900*/  LDSM.16.M88.4 R136, [R188+0x4c00] ;  /* 0x004c0000bc88783b */ /* 0x000f680000000200 */
[----:B------:R-:W-:Y:S01]  /*9910*/  LDSM.16.M88.4 R152, [R189] ;  /* 0x00000000bd98783b */ /* 0x000fe20000000200 */
[C---:B------:R-:W-:Y:S03]  /*9920*/  HMMA.16816.F32.BF16 R52, R8.reuse, R48, RZ ;  /* 0x000000300834723c */ /* 0x040fe600000418ff */
[----:B------:R-:W2:Y:S04]  /*9930*/  LDSM.16.M88.4 R148, [R3+0x2400] ;  /* 0x002400000394783b */ /* 0x000ea80000000200 */
[----:B------:R-:W1:Y:S01]  /*9940*/  LDSM.16.M88.4 R144, [R3+0x2800] ;  /* 0x002800000390783b */ /* 0x000e620000000200 */
[C---:B------:R-:W-:Y:S03]  /*9950*/  HMMA.16816.F32.BF16 R44, R8.reuse, R40, RZ ;  /* 0x00000028082c723c */ /* 0x040fe600000418ff */
[----:B------:R-:W1:Y:S04]  /*9960*/  LDSM.16.M88.4 R140, [R3+0x2c00] ;  /* 0x002c0000038c783b */ /* 0x000e680000000200 */
[----:B------:R-:W-:Y:S01]  /*9970*/  LDSM.16.M88.4 R160, [R3] ;  /* 0x0000000003a0783b */ /* 0x000fe20000000200 */
[C---:B------:R-:W-:Y:S03]  /*9980*/  HMMA.16816.F32.BF16 R36, R8.reuse, R32, RZ ;  /* 0x000000200824723c */ /* 0x040fe600000418ff */
[----:B------:R-:W-:Y:S04]  /*9990*/  LDSM.16.M88.4 R156, [R3+0x2000] ;  /* 0x00200000039c783b */ /* 0x000fe80000000200 */
[----:B------:R-:W0:Y:S01]  /*99a0*/  LDGDEPBAR ;  /* 0x00000000000079af */ /* 0x000e220000000000 */
[C---:B----4-:R-:W-:Y:S08]  /*99b0*/  HMMA.16816.F32.BF16 R28, R8.reuse, R24, RZ ;  /* 0x00000018081c723c */ /* 0x050ff000000418ff */
[C---:B---3--:R-:W-:Y:S08]  /*99c0*/  HMMA.16816.F32.BF16 R20, R8.reuse, R16, RZ ;  /* 0x000000100814723c */ /* 0x048ff000000418ff */
        /* <DEDUP_REMOVED lines=25> */
[C---:B--2---:R-:W-:Y:S08]  /*9b60*/  HMMA.16816.F32.BF16 R60, R152.reuse, R148, R60 ;  /* 0x00000094983c723c */ /* 0x044ff0000004183c */
[C---:B------:R-:W-:Y:S01]  /*9b70*/  HMMA.16816.F32.BF16 R56, R152.reuse, R150, R56 ;  /* 0x000000969838723c */ /* 0x040fe20000041838 */
[----:B------:R-:W2:Y:S07]  /*9b80*/  LDSM.16.M88.4 R148, [R3+0x3400] ;  /* 0x003400000394783b */ /* 0x000eae0000000200 */
[C---:B------:R-:W-:Y:S08]  /*9b90*/  HMMA.16816.F32.BF16 R52, R152.reuse, R144, R52 ;  /* 0x000000909834723c */ /* 0x040ff00000041834 */
[C---:B------:R-:W-:Y:S01]  /*9ba0*/  HMMA.16816.F32.BF16 R48, R152.reuse, R146, R48 ;  /* 0x000000929830723c */ /* 0x040fe20000041830 */
[----:B------:R-:W3:Y:S07]  /*9bb0*/  LDSM.16.M88.4 R144, [R3+0x3800] ;  /* 0x003800000390783b */ /* 0x000eee0000000200 */
[C---:B------:R-:W-:Y:S08]  /*9bc0*/  HMMA.16816.F32.BF16 R44, R152.reuse, R140, R44 ;  /* 0x0000008c982c723c */ /* 0x040ff0000004182c */
[C---:B-1----:R-:W-:Y:S08]  /*9bd0*/  HMMA.16816.F32.BF16 R36, R152.reuse, R136, R36 ;  /* 0x000000889824723c */ /* 0x042ff00000041824 */
[C---:B------:R-:W-:Y:S01]  /*9be0*/  HMMA.16816.F32.BF16 R32, R152.reuse, R138, R32 ;  /* 0x0000008a9820723c */ /* 0x040fe20000041820 */
[----:B------:R-:W1:Y:S07]  /*9bf0*/  LDSM.16.M88.4 R136, [R3+0x400] ;  /* 0x000400000388783b */ /* 0x000e6e0000000200 */
[C---:B--2---:R-:W-:Y:S08]  /*9c00*/  HMMA.16816.F32.BF16 R28, R152.reuse, R148, R28 ;  /* 0x00000094981c723c */ /* 0x044ff0000004181c */
[C---:B------:R-:W-:Y:S01]  /*9c10*/  HMMA.16816.F32.BF16 R24, R152.reuse, R150, R24 ;  /* 0x000000969818723c */ /* 0x040fe20000041818 */
[----:B------:R-:W2:Y:S07]  /*9c20*/  LDSM.16.M88.4 R148, [R3+0x800] ;  /* 0x000800000394783b */ /* 0x000eae0000000200 */
[C---:B---3--:R-:W-:Y:S08]  /*9c30*/  HMMA.16816.F32.BF16 R20, R152.reuse, R144, R20 ;  /* 0x000000909814723c */ /* 0x048ff00000041814 */
[C---:B------:R-:W-:Y:S01]  /*9c40*/  HMMA.16816.F32.BF16 R16, R152.reuse, R146, R16 ;  /* 0x000000929810723c */ /* 0x040fe20000041810 */
[----:B------:R-:W3:Y:S07]  /*9c50*/  LDSM.16.M88.4 R144, [R3+0xc00] ;  /* 0x000c00000390783b */ /* 0x000eee0000000200 */
[C---:B------:R-:W-:Y:S01]  /*9c60*/  HMMA.16816.F32.BF16 R40, R152.reuse, R142, R40 ;  /* 0x0000008e9828723c */ /* 0x040fe20000041828 */
[----:B------:R-:W4:Y:S07]  /*9c70*/  LDSM.16.M88.4 R140, [R3+0x3c00] ;  /* 0x003c0000038c783b */ /* 0x000f2e0000000200 */
[C---:B------:R-:W-:Y:S08]  /*9c80*/  HMMA.16816.F32.BF16 R128, R152.reuse, R160, R128 ;  /* 0x000000a09880723c */ /* 0x040ff00000041880 */
[C---:B------:R-:W-:Y:S01]  /*9c90*/  HMMA.16816.F32.BF16 R124, R152.reuse, R162, R124 ;  /* 0x000000a2987c723c */ /* 0x040fe2000004187c */
[----:B------:R-:W5:Y:S07]  /*9ca0*/  LDSM.16.M88.4 R160, [R3+0x1000] ;  /* 0x0010000003a0783b */ /* 0x000f6e0000000200 */
[C---:B-1----:R-:W-:Y:S08]  /*9cb0*/  HMMA.16816.F32.BF16 R120, R152.reuse, R136, R120 ;  /* 0x000000889878723c */ /* 0x042ff00000041878 */
[C---:B------:R-:W-:Y:S01]  /*9cc0*/  HMMA.16816.F32.BF16 R116, R152.reuse, R138, R116 ;  /* 0x0000008a9874723c */ /* 0x040fe20000041874 */
[----:B------:R-:W1:Y:S07]  /*9cd0*/  LDSM.16.M88.4 R136, [R3+0x1400] ;  /* 0x001400000388783b */ /* 0x000e6e0000000200 */
[C---:B--2---:R-:W-:Y:S08]  /*9ce0*/  HMMA.16816.F32.BF16 R112, R152.reuse, R148, R112 ;  /* 0x000000949870723c */ /* 0x044ff00000041870 */
[C---:B------:R-:W-:Y:S01]  /*9cf0*/  HMMA.16816.F32.BF16 R108, R152.reuse, R150, R108 ;  /* 0x00000096986c723c */ /* 0x040fe2000004186c */
[----:B------:R-:W2:Y:S07]  /*9d00*/  LDSM.16.M88.4 R148, [R3+0x1800] ;  /* 0x001800000394783b */ /* 0x000eae0000000200 */
[C---:B------:R-:W-:Y:S07]  /*9d10*/  HMMA.16816.F32.BF16 R4, R152.reuse, R158, R4 ;  /* 0x0000009e9804723c */ /* 0x040fee0000041804 */
[----:B------:R-:W-:Y:S01]  /*9d20*/  IMAD.SHL.U32 R159, R194, 0x100, RZ ;  /* 0x00000100c29f7824 */ /* 0x000fe200078e00ff */
[----:B---3--:R-:W-:Y:S04]  /*9d30*/  HMMA.16816.F32.BF16 R104, R152, R144, R104 ;  /* 0x000000909868723c */ /* 0x008fe80000041868 */
[----:B------:R-:W-:-:S02]  /*9d40*/  LOP3.LUT R181, R159, R192, RZ, 0xfc, !PT ;  /* 0x000000c09fb57212 */ /* 0x000fc400078efcff */
[----:B------:R-:W-:Y:S02]  /*9d50*/  LOP3.LUT R158, R159, R192, RZ, 0xfc, !PT ;  /* 0x000000c09f9e7212 */ /* 0x000fe400078efcff */
[C---:B------:R-:W-:Y:S01]  /*9d60*/  IADD3 R135, R181.reuse, 0x89, RZ ;  /* 0x00000089b5877810 */ /* 0x040fe20007ffe0ff */
[C---:B----4-:R-:W-:Y:S01]  /*9d70*/  HMMA.16816.F32.BF16 R12, R152.reuse, R140, R12 ;  /* 0x0000008c980c723c */ /* 0x050fe2000004180c */
[C---:B------:R-:W-:Y:S01]  /*9d80*/  IADD3 R144, R181.reuse, 0x91, RZ ;  /* 0x00000091b5907810 */ /* 0x040fe20007ffe0ff */
[----:B------:R-:W3:Y:S01]  /*9d90*/  I2F R179, R181 ;  /* 0x000000b500b37306 */ /* 0x000ee20000201400 */
[C---:B------:R-:W-:Y:S02]  /*9da0*/  IADD3 R145, R181.reuse, 0x99, RZ ;  /* 0x00000099b5917810 */ /* 0x040fe40007ffe0ff */
[----:B------:R-:W-:Y:S02]  /*9db0*/  IADD3 R168, R181, 0xc1, RZ ;  /* 0x000000c1b5a87810 */ /* 0x000fe40007ffe0ff */
[CC--:B------:R-:W-:Y:S01]  /*9dc0*/  ISETP.GE.AND P3, PT, R144.reuse, R167.reuse, PT ;  /* 0x000000a79000720c */ /* 0x0c0fe20003f66270 */
[----:B------:R-:W-:Y:S01]  /*9dd0*/  HMMA.16816.F32.BF16 R100, R152, R146, R100 ;  /* 0x000000929864723c */ /* 0x000fe20000041864 */
[----:B------:R-:W-:Y:S01]  /*9de0*/  ISETP.GE.AND P6, PT, R144, R166, PT ;  /* 0x000000a69000720c */ /* 0x000fe20003fc6270 */
[----:B------:R-:W4:Y:S01]  /*9df0*/  I2F R0, R135 ;  /* 0x0000008700007306 */ /* 0x000f220000201400 */
[----:B------:R-:W-:-:S02]  /*9e00*/  ISETP.GE.AND P4, PT, R135, R167, PT ;  /* 0x000000a78700720c */ /* 0x000fc40003f86270 */
[----:B------:R-:W-:Y:S02]  /*9e10*/  ISETP.GE.AND P5, PT, R135, R166, PT ;  /* 0x000000a68700720c */ /* 0x000fe40003fa6270 */
[----:B------:R-:W-:Y:S01]  /*9e20*/  IADD3 R147, R181, 0xa1, RZ ;  /* 0x000000a1b5937810 */ /* 0x000fe20007ffe0ff */
[C---:B-----5:R-:W-:Y:S01]  /*9e30*/  HMMA.16816.F32.BF16 R96, R152.reuse, R160, R96 ;  /* 0x000000a09860723c */ /* 0x060fe20000041860 */
[----:B------:R-:W-:Y:S01]  /*9e40*/  LOP3.LUT R170, R159, 0x90, R192, 0xfe, !PT ;  /* 0x000000909faa7812 */ /* 0x000fe200078efec0 */
[----:B------:R-:W5:Y:S01]  /*9e50*/  I2F R140, R144 ;  /* 0x00000090008c7306 */ /* 0x000f620000201400 */
[----:B---3--:R-:W-:Y:S01]  /*9e60*/  FFMA.FTZ R130, R179, UR4, R130 ;  /* 0x00000004b3827c23 */ /* 0x008fe20008010082 */
[----:B------:R-:W-:Y:S02]  /*9e70*/  IADD3 R179, R158, 0x41, RZ ;  /* 0x000000419eb37810 */ /* 0x000fe40007ffe0ff */
[C-C-:B------:R-:W-:Y:S02]  /*9e80*/  LOP3.LUT R132, R159.reuse, 0x88, R192.reuse, 0xfe, !PT ;  /* 0x000000889f847812 */ /* 0x140fe400078efec0 */
[----:B-1----:R-:W-:Y:S01]  /*9e90*/  HMMA.16816.F32.BF16 R84, R152, R138, R84 ;  /* 0x0000008a9854723c */ /* 0x002fe20000041854 */
[--C-:B------:R-:W-:Y:S01]  /*9ea0*/  LOP3.LUT R174, R159, 0xa0, R192.reuse, 0xfe, !PT ;  /* 0x000000a09fae7812 */ /* 0x100fe200078efec0 */
[----:B------:R-:W-:Y:S01]  /*9eb0*/  I2F R160, R147 ;  /* 0x0000009300a07306 */ /* 0x000fe20000201400 */
[C---:B----4-:R-:W-:Y:S01]  /*9ec0*/  FFMA.FTZ R5, R0.reuse, UR4, R5 ;  /* 0x0000000400057c23 */ /* 0x050fe20008010005 */
[----:B------:R-:W-:Y:S01]  /*9ed0*/  IADD3 R135, R181, 0xd9, RZ ;  /* 0x000000d9b5877810 */ /* 0x000fe20007ffe0ff */
[----:B------:R-:W-:Y:S01]  /*9ee0*/  FFMA.FTZ R2, R0, UR4, R7 ;  /* 0x0000000400027c23 */ /* 0x000fe20008010007 */
[----:B------:R-:W-:-:S02]  /*9ef0*/  LOP3.LUT R172, R159, 0x98, R192, 0xfe, !PT ;  /* 0x000000989fac7812 */ /* 0x000fc400078efec0 */
[----:B------:R-:W-:Y:S01]  /*9f00*/  IADD3 R139, R181, 0xb1, RZ ;  /* 0x000000b1b58b7810 */ /* 0x000fe20007ffe0ff */
[C---:B------:R-:W-:Y:S01]  /*9f10*/  HMMA.16816.F32.BF16 R88, R152.reuse, R136, R88 ;  /* 0x000000889858723c */ /* 0x040fe20000041858 */
[----:B------:R-:W1:Y:S01]  /*9f20*/  I2F R146, R145 ;  /* 0x0000009100927306 */ /* 0x000e620000201400 */
[C---:B-----5:R-:W-:Y:S01]  /*9f30*/  FFMA.FTZ R61, R140.reuse, UR4, R61 ;  /* 0x000000048c3d7c23 */ /* 0x060fe2000801003d */
[----:B------:R-:W-:Y:S01]  /*9f40*/  FSEL R243, R5, -INF , !P4 ;  /* 0xff80000005f37808 */ /* 0x000fe20006000000 */
[----:B------:R-:W-:Y:S01]  /*9f50*/  FFMA.FTZ R0, R140, UR4, R63 ;  /* 0x000000048c007c23 */ /* 0x000fe2000801003f */
[----:B------:R-:W-:Y:S02]  /*9f60*/  FSEL R2, R2, -INF , !P5 ;  /* 0xff80000002027808 */ /* 0x000fe40006800000 */
[----:B------:R-:W-:Y:S01]  /*9f70*/  IADD3 R137, R181, 0xa9, RZ ;  /* 0x000000a9b5897810 */ /* 0x000fe20007ffe0ff */
[----:B--2---:R-:W-:Y:S01]  /*9f80*/  HMMA.16816.F32.BF16 R80, R152, R148, R80 ;  /* 0x000000949850723c */ /* 0x004fe20000041850 */
[----:B------:R-:W2:Y:S01]  /*9f90*/  I2F R138, R139 ;  /* 0x0000008b008a7306 */ /* 0x000ea20000201400 */
[----:B------:R-:W-:-:S02]  /*9fa0*/  FSEL R161, R61, -INF , !P3 ;  /* 0xff8000003da17808 */ /* 0x000fc40005800000 */
[-C--:B------:R-:W-:Y:S02]  /*9fb0*/  ISETP.GE.AND P3, PT, R147, R167.reuse, PT ;  /* 0x000000a79300720c */ /* 0x080fe40003f66270 */
[----:B------:R-:W-:Y:S02]  /*9fc0*/  FSEL R0, R0, -INF , !P6 ;  /* 0xff80000000007808 */ /* 0x000fe40007000000 */
[----:B------:R-:W-:Y:S01]  /*9fd0*/  IADD3 R149, R181, 0xb9, RZ ;  /* 0x000000b9b5957810 */ /* 0x000fe20007ffe0ff */
[----:B------:R-:W3:Y:S01]  /*9fe0*/  I2F R136, R137 ;  /* 0x0000008900887306 */ /* 0x000ee20000201400 */
[----:B------:R-:W-:Y:S01]  /*9ff0*/  HMMA.16816.F32.BF16 R92, R152, R162, R92 ;  /* 0x000000a2985c723c */ /* 0x000fe2000004185c */
[-C--:B------:R-:W-:Y:S01]  /*a000*/  ISETP.GE.AND P6, PT, R147, R166.reuse, PT ;  /* 0x000000a69300720c */ /* 0x080fe20003fc6270 */
[C---:B-1----:R-:W-:Y:S01]  /*a010*/  FFMA.FTZ R241, R146.reuse, UR4, R57 ;  /* 0x0000000492f17c23 */ /* 0x042fe20008010039 */
[C---:B------:R-:W-:Y:S01]  /*a020*/  ISETP.GE.AND P4, PT, R145.reuse, R167, PT ;  /* 0x000000a79100720c */ /* 0x040fe20003f86270 */
[----:B------:R-:W-:Y:S01]  /*a030*/  FFMA.FTZ R59, R146, UR4, R59 ;  /* 0x00000004923b7c23 */ /* 0x000fe2000801003b */
[----:B------:R-:W-:-:S02]  /*a040*/  ISETP.GE.AND P5, PT, R145, R166, PT ;  /* 0x000000a69100720c */ /* 0x000fc40003fa6270 */
[----:B------:R-:W1:Y:S01]  /*a050*/  I2F R148, R149 ;  /* 0x0000009500947306 */ /* 0x000e620000201400 */
[C---:B------:R-:W-:Y:S01]  /*a060*/  HMMA.16816.F32.BF16 R76, R152.reuse, R150, R76 ;  /* 0x00000096984c723c */ /* 0x040fe2000004184c */
[----:B------:R-:W-:Y:S01]  /*a070*/  IADD3 R63, R181, 0xe1, RZ ;  /* 0x000000e1b53f7810 */ /* 0x000fe20007ffe0ff */
[C---:B--2---:R-:W-:Y:S01]  /*a080*/  FFMA.FTZ R45, R138.reuse, UR4, R45 ;  /* 0x000000048a2d7c23 */ /* 0x044fe2000801002d */
[----:B------:R-:W-:Y:S01]  /*a090*/  FSEL R241, R241, -INF , !P4 ;  /* 0xff800000f1f17808 */ /* 0x000fe20006000000 */
[----:B------:R-:W-:Y:S01]  /*a0a0*/  FFMA.FTZ R47, R138, UR4, R47 ;  /* 0x000000048a2f7c23 */ /* 0x000fe2000801002f */
[C---:B------:R-:W-:Y:S02]  /*a0b0*/  IADD3 R61, R181.reuse, 0xe9, RZ ;  /* 0x000000e9b53d7810 */ /* 0x040fe40007ffe0ff */
[----:B------:R-:W2:Y:S01]  /*a0c0*/  I2F R162, R168 ;  /* 0x000000a800a27306 */ /* 0x000ea20000201400 */
[----:B------:R-:W-:Y:S01]  /*a0d0*/  IADD3 R150, R181, 0xc9, RZ ;  /* 0x000000c9b5967810 */ /* 0x000fe20007ffe0ff */
[C---:B------:R-:W-:Y:S01]  /*a0e0*/  HMMA.16816.F32.BF16 R8, R152.reuse, R142, R8 ;  /* 0x0000008e9808723c */ /* 0x040fe20000041808 */
[C---:B------:R-:W-:Y:S01]  /*a0f0*/  FFMA.FTZ R151, R160.reuse, UR4, R53 ;  /* 0x00000004a0977c23 */ /* 0x040fe20008010035 */
[-C--:B------:R-:W-:Y:S01]  /*a100*/  ISETP.GE.AND P4, PT, R137, R167.reuse, PT ;  /* 0x000000a78900720c */ /* 0x080fe20003f86270 */
[----:B------:R-:W-:Y:S01]  /*a110*/  FFMA.FTZ R53, R160, UR4, R55 ;  /* 0x00000004a0357c23 */ /* 0x000fe20008010037 */
[----:B------:R-:W-:Y:S01]  /*a120*/  FSEL R55, R59, -INF , !P5 ;  /* 0xff8000003b377808 */ /* 0x000fe20006800000 */
[C---:B---3--:R-:W-:Y:S01]  /*a130*/  FFMA.FTZ R7, R136.reuse, UR4, R49 ;  /* 0x0000000488077c23 */ /* 0x048fe20008010031 */
[----:B------:R-:W3:Y:S01]  /*a140*/  I2F R142, R150 ;  /* 0x00000096008e7306 */ /* 0x000ee20000201400 */
[----:B------:R-:W-:Y:S01]  /*a150*/  IADD3 R143, R181, 0xd1, RZ ;  /* 0x000000d1b58f7810 */ /* 0x000fe20007ffe0ff */
[----:B------:R-:W-:Y:S01]  /*a160*/  FFMA.FTZ R49, R136, UR4, R51 ;  /* 0x0000000488317c23 */ /* 0x000fe20008010033 */
[----:B------:R-:W-:Y:S01]  /*a170*/  FSEL R151, R151, -INF , !P3 ;  /* 0xff80000097977808 */ /* 0x000fe20005800000 */
[C---:B-1----:R-:W-:Y:S01]  /*a180*/  FFMA.FTZ R5, R148.reuse, UR4, R41 ;  /* 0x0000000494057c23 */ /* 0x042fe20008010029 */
[-C--:B------:R-:W-:Y:S01]  /*a190*/  ISETP.GE.AND P3, PT, R139, R167.reuse, PT ;  /* 0x000000a78b00720c */ /* 0x080fe20003f66270 */
[----:B------:R-:W-:Y:S01]  /*a1a0*/  FFMA.FTZ R41, R148, UR4, R43 ;  /* 0x0000000494297c23 */ /* 0x000fe2000801002b */
[----:B------:R-:W-:Y:S01]  /*a1b0*/  FSEL R53, R53, -INF , !P6 ;  /* 0xff80000035357808 */ /* 0x000fe20007000000 */
[----:B------:R-:W1:Y:S01]  /*a1c0*/  I2F R180, R143 ;  /* 0x0000008f00b47306 */ /* 0x000e620000201400 */
[-C--:B------:R-:W-:Y:S01]  /*a1d0*/  ISETP.GE.AND P6, PT, R139, R166.reuse, PT ;  /* 0x000000a68b00720c */ /* 0x080fe20003fc6270 */
[C---:B--2---:R-:W-:Y:S01]  /*a1e0*/  FFMA.FTZ R37, R162.reuse, UR4, R37 ;  /* 0x00000004a2257c23 */ /* 0x044fe20008010025 */
[----:B------:R-:W-:Y:S01]  /*a1f0*/  ISETP.GE.AND P5, PT, R137, R166, PT ;  /* 0x000000a68900720c */ /* 0x000fe20003fa6270 */
[----:B------:R-:W-:Y:S01]  /*a200*/  FFMA.FTZ R39, R162, UR4, R39 ;  /* 0x00000004a2277c23 */ /* 0x000fe20008010027 */
[----:B------:R-:W-:Y:S01]  /*a210*/  IADD3 R57, R181, 0xf1, RZ ;  /* 0x000000f1b5397810 */ /* 0x000fe20007ffe0ff */
[----:B------:R-:W-:Y:S01]  /*a220*/  HMMA.16816.F32.BF16 R64, R152, R156, R64 ;  /* 0x0000009c9840723c */ /* 0x000fe20000041840 */
[----:B------:R-:W-:Y:S01]  /*a230*/  FSEL R163, R45, -INF , !P3 ;  /* 0xff8000002da37808 */ /* 0x000fe20005800000 */
[----:B------:R-:W2:Y:S01]  /*a240*/  I2F R144, R135 ;  /* 0x0000008700907306 */ /* 0x000ea20000201400 */
[----:B------:R-:W-:Y:S01]  /*a250*/  ISETP.GE.AND P3, PT, R168, R167, PT ;  /* 0x000000a7a800720c */ /* 0x000fe20003f66270 */
[----:B---3--:R-:W-:Y:S01]  /*a260*/  FFMA.FTZ R35, R142, UR4, R35 ;  /* 0x000000048e237c23 */ /* 0x008fe20008010023 */
[----:B------:R-:W-:-:S02]  /*a270*/  FSEL R43, R47, -INF , !P6 ;  /* 0xff8000002f2b7808 */ /* 0x000fc40007000000 */
[-C--:B------:R-:W-:Y:S02]  /*a280*/  ISETP.GE.AND P6, PT, R168, R166.reuse, PT ;  /* 0x000000a6a800720c */ /* 0x080fe40003fc6270 */
[----:B------:R-:W-:Y:S01]  /*a290*/  FSEL R7, R7, -INF , !P4 ;  /* 0xff80000007077808 */ /* 0x000fe20006000000 */
[----:B------:R-:W3:Y:S01]  /*a2a0*/  I2F R186, R63 ;  /* 0x0000003f00ba7306 */ /* 0x000ee20000201400 */
[----:B------:R-:W-:Y:S01]  /*a2b0*/  FSEL R49, R49, -INF , !P5 ;  /* 0xff80000031317808 */ /* 0x000fe20006800000 */
[----:B-1----:R-:W-:Y:S01]  /*a2c0*/  FFMA.FTZ R31, R180, UR4, R31 ;  /* 0x00000004b41f7c23 */ /* 0x002fe2000801001f */
[----:B------:R-:W-:Y:S02]  /*a2d0*/  IADD3 R59, R181, 0xf9, RZ ;  /* 0x000000f9b53b7810 */ /* 0x000fe40007ffe0ff */
[CC--:B------:R-:W-:Y:S02]  /*a2e0*/  ISETP.GE.AND P4, PT, R149.reuse, R167.reuse, PT ;  /* 0x000000a79500720c */ /* 0x0c0fe40003f86270 */
[----:B------:R-:W-:Y:S01]  /*a2f0*/  ISETP.GE.AND P5, PT, R149, R166, PT ;  /* 0x000000a69500720c */ /* 0x000fe20003fa6270 */
[----:B------:R-:W1:Y:S01]  /*a300*/  I2F R146, R61 ;  /* 0x0000003d00927306 */ /* 0x000e620000201400 */
[----:B------:R-:W-:Y:S01]  /*a310*/  FSEL R145, R37, -INF , !P3 ;  /* 0xff80000025917808 */ /* 0x000fe20005800000 */
[C---:B--2---:R-:W-:Y:S01]  /*a320*/  FFMA.FTZ R51, R144.reuse, UR4, R25 ;  /* 0x0000000490337c23 */ /* 0x044fe20008010019 */
[----:B------:R-:W-:Y:S01]  /*a330*/  FSEL R37, R39, -INF , !P6 ;  /* 0xff80000027257808 */ /* 0x000fe20007000000 */
[----:B------:R-:W-:Y:S01]  /*a340*/  FFMA.FTZ R27, R144, UR4, R27 ;  /* 0x00000004901b7c23 */ /* 0x000fe2000801001b */
[----:B------:R-:W-:-:S02]  /*a350*/  ISETP.GE.AND P3, PT, R143, R167, PT ;  /* 0x000000a78f00720c */ /* 0x000fc40003f66270 */
[-C--:B------:R-:W-:Y:S01]  /*a360*/  ISETP.GE.AND P6, PT, R143, R166.reuse, PT ;  /* 0x000000a68f00720c */ /* 0x080fe20003fc6270 */
[----:B------:R-:W2:Y:S01]  /*a370*/  I2F R160, R57 ;  /* 0x0000003900a07306 */ /* 0x000ea20000201400 */
[----:B------:R-:W-:Y:S01]  /*a380*/  FSEL R5, R5, -INF , !P4 ;  /* 0xff80000005057808 */ /* 0x000fe20006000000 */
[----:B------:R-:W-:Y:S01]  /*a390*/  FFMA.FTZ R143, R142, UR4, R33 ;  /* 0x000000048e8f7c23 */ /* 0x000fe20008010021 */
[----:B------:R-:W-:Y:S01]  /*a3a0*/  FSEL R41, R41, -INF , !P5 ;  /* 0xff80000029297808 */ /* 0x000fe20006800000 */
[----:B------:R-:W-:Y:S01]  /*a3b0*/  FFMA.FTZ R33, R180, UR4, R29 ;  /* 0x00000004b4217c23 */ /* 0x000fe2000801001d */
[----:B------:R-:W-:Y:S01]  /*a3c0*/  IADD3 R137, R158, 0x1, RZ ;  /* 0x000000019e897810 */ /* 0x000fe20007ffe0ff */
[----:B---3--:R-:W-:Y:S01]  /*a3d0*/  FFMA.FTZ R21, R186, UR4, R21 ;  /* 0x00000004ba157c23 */ /* 0x008fe20008010015 */
[CC--:B------:R-:W-:Y:S01]  /*a3e0*/  ISETP.GE.AND P4, PT, R150.reuse, R167.reuse, PT ;  /* 0x000000a79600720c */ /* 0x0c0fe20003f86270 */
[----:B------:R-:W3:Y:S01]  /*a3f0*/  I2F R140, R59 ;  /* 0x0000003b008c7306 */ /* 0x000ee20000201400 */
[-C--:B------:R-:W-:Y:S01]  /*a400*/  ISETP.GE.AND P5, PT, R150, R166.reuse, PT ;  /* 0x000000a69600720c */ /* 0x080fe20003fa6270 */
[----:B------:R-:W-:Y:S01]  /*a410*/  FFMA.FTZ R23, R186, UR4, R23 ;  /* 0x00000004ba177c23 */ /* 0x000fe20008010017 */
[----:B------:R-:W-:Y:S01]  /*a420*/  FSEL R143, R143, -INF , !P4 ;  /* 0xff8000008f8f7808 */ /* 0x000fe20006000000 */
[C---:B-1----:R-:W-:Y:S01]  /*a430*/  FFMA.FTZ R17, R146.reuse, UR4, R17 ;  /* 0x0000000492117c23 */ /* 0x042fe20008010011 */
[----:B------:R-:W-:Y:S01]  /*a440*/  FSEL R35, R35, -INF , !P5 ;  /* 0xff80000023237808 */ /* 0x000fe20006800000 */
[----:B------:R-:W-:Y:S01]  /*a450*/  FFMA.FTZ R19, R146, UR4, R19 ;  /* 0x0000000492137c23 */ /* 0x000fe20008010013 */
[C---:B------:R-:W-:Y:S01]  /*a460*/  ISETP.GE.AND P4, PT, R135.reuse, R167, PT ;  /* 0x000000a78700720c */ /* 0x040fe20003f86270 */
[----:B------:R-:W-:Y:S01]  /*a470*/  I2F R136, R137 ;  /* 0x0000008900887306 */ /* 0x000fe20000201400 */
[----:B------:R-:W-:Y:S01]  /*a480*/  ISETP.GE.AND P5, PT, R135, R166, PT ;  /* 0x000000a68700720c */ /* 0x000fe20003fa6270 */
[----:B--2---:R-:W-:Y:S01]  /*a490*/  FFMA.FTZ R15, R160, UR4, R15 ;  /* 0x00000004a00f7c23 */ /* 0x004fe2000801000f */
[----:B------:R-:W-:-:S02]  /*a4a0*/  FSEL R135, R33, -INF , !P3 ;  /* 0xff80000021877808 */ /* 0x000fc40005800000 */
[-C--:B------:R-:W-:Y:S02]  /*a4b0*/  ISETP.GE.AND P3, PT, R63, R167.reuse, PT ;  /* 0x000000a73f00720c */ /* 0x080fe40003f66270 */
[----:B------:R-:W-:Y:S01]  /*a4c0*/  FSEL R33, R31, -INF , !P6 ;  /* 0xff8000001f217808 */ /* 0x000fe20007000000 */
[----:B------:R-:W1:Y:S01]  /*a4d0*/  I2F R138, R137 ;  /* 0x00000089008a7306 */ /* 0x000e620000201400 */
[----:B------:R-:W-:Y:S01]  /*a4e0*/  ISETP.GE.AND P6, PT, R63, R166, PT ;  /* 0x000000a63f00720c */ /* 0x000fe20003fc6270 */
[----:B------:R-:W-:Y:S01]  /*a4f0*/  FFMA.FTZ R63, R160, UR4, R13 ;  /* 0x00000004a03f7c23 */ /* 0x000fe2000801000d */
[----:B------:R-:W-:Y:S01]  /*a500*/  FSEL R51, R51, -INF , !P4 ;  /* 0xff80000033337808 */ /* 0x000fe20006000000 */
[C---:B---3--:R-:W-:Y:S01]  /*a510*/  FFMA.FTZ R9, R140.reuse, UR4, R9 ;  /* 0x000000048c097c23 */ /* 0x048fe20008010009 */
[----:B------:R-:W-:Y:S01]  /*a520*/  ISETP.GE.AND P4, PT, R61, R167, PT ;  /* 0x000000a73d00720c */ /* 0x000fe20003f86270 */
[----:B------:R-:W-:Y:S01]  /*a530*/  FFMA.FTZ R140, R140, UR4, R11 ;  /* 0x000000048c8c7c23 */ /* 0x000fe2000801000b */
[----:B------:R-:W-:Y:S01]  /*a540*/  FSEL R45, R27, -INF , !P5 ;  /* 0xff8000001b2d7808 */ /* 0x000fe20006800000 */
[----:B------:R-:W-:Y:S01]  /*a550*/  I2F R169, R158 ;  /* 0x0000009e00a97306 */ /* 0x000fe20000201400 */
[----:B------:R-:W-:-:S02]  /*a560*/  FSEL R47, R21, -INF , !P3 ;  /* 0xff800000152f7808 */ /* 0x000fc40005800000 */
[-C--:B------:R-:W-:Y:S02]  /*a570*/  ISETP.GE.AND P5, PT, R61, R166.reuse, PT ;  /* 0x000000a63d00720c */ /* 0x080fe40003fa6270 */
[----:B------:R-:W-:Y:S02]  /*a580*/  ISETP.GE.AND P3, PT, R57, R167, PT ;  /* 0x000000a73900720c */ /* 0x000fe40003f66270 */
[----:B------:R-:W-:Y:S01]  /*a590*/  FSEL R39, R23, -INF , !P6 ;  /* 0xff80000017277808 */ /* 0x000fe20007000000 */
[----:B-1----:R-:W-:Y:S01]  /*a5a0*/  FFMA.FTZ R131, R138, UR4, R131 ;  /* 0x000000048a837c23 */ /* 0x002fe20008010083 */
[-C--:B------:R-:W-:Y:S01]  /*a5b0*/  ISETP.GE.AND P6, PT, R57, R166.reuse, PT ;  /* 0x000000a63900720c */ /* 0x080fe20003fc6270 */
[----:B------:R-:W1:Y:S01]  /*a5c0*/  I2F R175, R170 ;  /* 0x000000aa00af7306 */ /* 0x000e620000201400 */
[----:B------:R-:W-:Y:S02]  /*a5d0*/  FSEL R57, R17, -INF , !P4 ;  /* 0xff80000011397808 */ /* 0x000fe40006000000 */
[----:B------:R-:W-:-:S02]  /*a5e0*/  ISETP.GE.AND P4, PT, R181, R166, PT ;  /* 0x000000a6b500720c */ /* 0x000fc40003f86270 */
[----:B------:R-:W-:Y:S01]  /*a5f0*/  FSEL R61, R19, -INF , !P5 ;  /* 0xff800000133d7808 */ /* 0x000fe20006800000 */
[----:B------:R-:W-:Y:S01]  /*a600*/  FFMA.FTZ R19, R136, UR4, R129 ;  /* 0x0000000488137c23 */ /* 0x000fe20008010081 */
[----:B------:R-:W-:Y:S01]  /*a610*/  FSEL R63, R63, -INF , !P3 ;  /* 0xff8000003f3f7808 */ /* 0x000fe20005800000 */
[----:B------:R-:W-:Y:S01]  /*a620*/  I2F R171, R132 ;  /* 0x0000008400ab7306 */ /* 0x000fe20000201400 */
[----:B------:R-:W-:Y:S02]  /*a630*/  IADD3 R139, R158, 0x9, RZ ;  /* 0x000000099e8b7810 */ /* 0x000fe40007ffe0ff */
[C---:B------:R-:W-:Y:S02]  /*a640*/  ISETP.GE.AND P5, PT, R59.reuse, R167, PT ;  /* 0x000000a73b00720c */ /* 0x040fe40003fa6270 */
[----:B------:R-:W-:Y:S02]  /*a650*/  ISETP.GE.AND P3, PT, R59, R166, PT ;  /* 0x000000a63b00720c */ /* 0x000fe40003f66270 */
[----:B------:R-:W-:Y:S01]  /*a660*/  FSEL R244, R130, -INF , !P4 ;  /* 0xff80000082f47808 */ /* 0x000fe20006000000 */
[----:B------:R-:W2:Y:S01]  /*a670*/  I2F R148, R139 ;  /* 0x0000008b00947306 */ /* 0x000ea20000201400 */
[----:B------:R-:W-:Y:S01]  /*a680*/  FSEL R59, R15, -INF , !P6 ;  /* 0xff8000000f3b7808 */ /* 0x000fe20007000000 */
[----:B-1----:R-:W-:Y:S01]  /*a690*/  FFMA.FTZ R60, R175, UR4, R60 ;  /* 0x00000004af3c7c23 */ /* 0x002fe2000801003c */
[----:B------:R-:W-:-:S02]  /*a6a0*/  FSEL R130, R9, -INF , !P5 ;  /* 0xff80000009827808 */ /* 0x000fc40006800000 */
[----:B------:R-:W-:Y:S02]  /*a6b0*/  FSEL R129, R140, -INF , !P3 ;  /* 0xff8000008c817808 */ /* 0x000fe40005800000 */
[CC--:B------:R-:W-:Y:S01]  /*a6c0*/  ISETP.GE.AND P6, PT, R137.reuse, R167.reuse, PT ;  /* 0x000000a78900720c */ /* 0x0c0fe20003fc6270 */
[----:B------:R1:W3:Y:S01]  /*a6d0*/  I2F R150, R139 ;  /* 0x0000008b00967306 */ /* 0x0002e20000201400 */
[-C--:B------:R-:W-:Y:S02]  /*a6e0*/  ISETP.GE.AND P4, PT, R137, R166.reuse, PT ;  /* 0x000000a68900720c */ /* 0x080fe40003f86270 */
[C---:B------:R-:W-:Y:S02]  /*a6f0*/  ISETP.GE.AND P5, PT, R139.reuse, R167, PT ;  /* 0x000000a78b00720c */ /* 0x040fe40003fa6270 */
[----:B------:R-:W-:Y:S02]  /*a700*/  ISETP.GE.AND P3, PT, R139, R166, PT ;  /* 0x000000a68b00720c */ /* 0x000fe40003f66270 */
[----:B------:R-:W-:Y:S01]  /*a710*/  IADD3 R147, R158, 0x11, RZ ;  /* 0x000000119e937810 */ /* 0x000fe20007ffe0ff */
[----:B--2---:R-:W-:Y:S01]  /*a720*/  FFMA.FTZ R27, R148, UR4, R125 ;  /* 0x00000004941b7c23 */ /* 0x004fe2000801007d */
[C---:B------:R-:W-:Y:S01]  /*a730*/  IADD3 R29, R158.reuse, 0x19, RZ ;  /* 0x000000199e1d7810 */ /* 0x040fe20007ffe0ff */
[----:B------:R-:W-:Y:S01]  /*a740*/  I2F R140, R179 ;  /* 0x000000b3008c7306 */ /* 0x000fe20000201400 */
[----:B------:R-:W-:-:S02]  /*a750*/  IADD3 R25, R158, 0x21, RZ ;  /* 0x000000219e197810 */ /* 0x000fc40007ffe0ff */
[C---:B------:R-:W-:Y:S02]  /*a760*/  IADD3 R23, R158.reuse, 0x29, RZ ;  /* 0x000000299e177810 */ /* 0x040fe40007ffe0ff */
[C---:B------:R-:W-:Y:S01]  /*a770*/  IADD3 R149, R158.reuse, 0x31, RZ ;  /* 0x000000319e957810 */ /* 0x040fe20007ffe0ff */
[----:B-1----:R-:W1:Y:S01]  /*a780*/  LDSM.16.M88.4 R136, [R3+0x1c00] ;  /* 0x001c00000388783b */ /* 0x002e620000000200 */
[----:B------:R-:W-:Y:S01]  /*a790*/  IADD3 R31, R158, 0x39, RZ ;  /* 0x000000399e1f7810 */ /* 0x000fe20007ffe0ff */
[----:B------:R-:W2:Y:S01]  /*a7a0*/  I2F R142, R147 ;  /* 0x00000093008e7306 */ /* 0x000ea20000201400 */
[----:B------:R-:W-:Y:S01]  /*a7b0*/  FSEL R19, R19, -INF , !P6 ;  /* 0xff80000013137808 */ /* 0x000fe20007000000 */
[----:B---3--:R-:W-:Y:S01]  /*a7c0*/  FFMA.FTZ R127, R150, UR4, R127 ;  /* 0x00000004967f7c23 */ /* 0x008fe2000801007f */
[----:B------:R-:W-:Y:S01]  /*a7d0*/  FSEL R248, R131, -INF , !P4 ;  /* 0xff80000083f87808 */ /* 0x000fe20006000000 */
[----:B------:R-:W-:-:S04]  /*a7e0*/  DEPBAR.LE SB0, 0x0 ;  /* 0x000080000000791a */ /* 0x000fc80000000000 */
[----:B------:R3:W4:Y:S01]  /*a7f0*/  I2F R162, R147 ;  /* 0x0000009300a27306 */ /* 0x0007220000201400 */
[C---:B------:R-:W-:Y:S02]  /*a800*/  ISETP.GE.AND P6, PT, R147.reuse, R167, PT ;  /* 0x000000a79300720c */ /* 0x040fe40003fc6270 */
[----:B------:R-:W-:Y:S02]  /*a810*/  ISETP.GE.AND P4, PT, R147, R166, PT ;  /* 0x000000a69300720c */ /* 0x000fe40003f86270 */
[----:B------:R-:W-:Y:S02]  /*a820*/  FSEL R27, R27, -INF , !P5 ;  /* 0xff8000001b1b7808 */ /* 0x000fe40006800000 */
[----:B------:R-:W-:Y:S01]  /*a830*/  IADD3 R125, R158, 0x59, RZ ;  /* 0x000000599e7d7810 */ /* 0x000fe20007ffe0ff */
[----:B------:R-:W5:Y:S01]  /*a840*/  I2F R168, R29 ;  /* 0x0000001d00a87306 */ /* 0x000f620000201400 */
[----:B--2---:R-:W-:Y:S01]  /*a850*/  FFMA.FTZ R142, R142, UR4, R123 ;  /* 0x000000048e8e7c23 */ /* 0x004fe2000801007b */
[----:B------:R-:W-:-:S02]  /*a860*/  IADD3 R123, R158, 0x51, RZ ;  /* 0x000000519e7b7810 */ /* 0x000fc40007ffe0ff */
[-C--:B------:R-:W-:Y:S02]  /*a870*/  ISETP.GE.AND P5, PT, R29, R167.reuse, PT ;  /* 0x000000a71d00720c */ /* 0x080fe40003fa6270 */
[----:B------:R-:W-:Y:S02]  /*a880*/  FSEL R246, R127, -INF , !P3 ;  /* 0xff8000007ff67808 */ /* 0x000fe40005800000 */
[----:B------:R-:W2:Y:S01]  /*a890*/  I2F R180, R29 ;  /* 0x0000001d00b47306 */ /* 0x000ea20000201400 */
[----:B---3--:R-:W-:Y:S01]  /*a8a0*/  IADD3 R147, R158, 0x49, RZ ;  /* 0x000000499e937810 */ /* 0x008fe20007ffe0ff */
[----:B----4-:R-:W-:Y:S01]  /*a8b0*/  FFMA.FTZ R17, R162, UR4, R121 ;  /* 0x00000004a2117c23 */ /* 0x010fe20008010079 */
[----:B------:R-:W-:Y:S02]  /*a8c0*/  ISETP.GE.AND P3, PT, R29, R166, PT ;  /* 0x000000a61d00720c */ /* 0x000fe40003f66270 */
[----:B------:R-:W-:Y:S02]  /*a8d0*/  FSEL R242, R142, -INF , !P4 ;  /* 0xff8000008ef27808 */ /* 0x000fe40006000000 */
[----:B------:R-:W-:Y:S01]  /*a8e0*/  FSEL R17, R17, -INF , !P6 ;  /* 0xff80000011117808 */ /* 0x000fe20007000000 */
[----:B------:R-:W3:Y:S01]  /*a8f0*/  I2F R250, R25 ;  /* 0x0000001900fa7306 */ /* 0x000ee20000201400 */
[----:B-----5:R-:W-:Y:S01]  /*a900*/  FFMA.FTZ R21, R168, UR4, R117 ;  /* 0x00000004a8157c23 */ /* 0x020fe20008010075 */
[----:B------:R-:W-:-:S02]  /*a910*/  ISETP.GE.AND P6, PT, R25, R167, PT ;  /* 0x000000a71900720c */ /* 0x000fc40003fc6270 */
[----:B------:R-:W-:Y:S02]  /*a920*/  ISETP.GE.AND P4, PT, R25, R166, PT ;  /* 0x000000a61900720c */ /* 0x000fe40003f86270 */
[----:B------:R-:W-:Y:S01]  /*a930*/  FSEL R21, R21, -INF , !P5 ;  /* 0xff80000015157808 */ /* 0x000fe20006800000 */
[C---:B-1----:R-:W-:Y:S01]  /*a940*/  HMMA.16816.F32.BF16 R72, R152.reuse, R136, R72 ;  /* 0x000000889848723c */ /* 0x042fe20000041848 */
[----:B------:R-:W1:Y:S01]  /*a950*/  I2F R186, R25 ;  /* 0x0000001900ba7306 */ /* 0x000e620000201400 */
[----:B--2---:R-:W-:Y:S01]  /*a960*/  FFMA.FTZ R119, R180, UR4, R119 ;  /* 0x00000004b4777c23 */ /* 0x004fe20008010077 */
[----:B------:R-:W-:Y:S02]  /*a970*/  ISETP.GE.AND P5, PT, R23, R167, PT ;  /* 0x000000a71700720c */ /* 0x000fe40003fa6270 */
[----:B------:R-:W-:Y:S02]  /*a980*/  LOP3.LUT R176, R159, 0xa8, R192, 0xfe, !PT ;  /* 0x000000a89fb07812 */ /* 0x000fe400078efec0 */
[----:B------:R-:W-:Y:S01]  /*a990*/  FSEL R142, R119, -INF , !P3 ;  /* 0xff800000778e7808 */ /* 0x000fe20005800000 */
[----:B------:R-:W-:Y:S01]  /*a9a0*/  HMMA.16816.F32.BF16 R68, R152, R138, R68 ;  /* 0x0000008a9844723c */ /* 0x000fe20000041844 */
[----:B------:R-:W2:Y:S01]  /*a9b0*/  I2F R144, R23 ;  /* 0x0000001700907306 */ /* 0x000ea20000201400 */
[----:B---3--:R-:W-:Y:S01]  /*a9c0*/  FFMA.FTZ R15, R250, UR4, R113 ;  /* 0x00000004fa0f7c23 */ /* 0x008fe20008010071 */
[----:B------:R-:W-:-:S02]  /*a9d0*/  IADD3 R113, R158, 0x61, RZ ;  /* 0x000000619e717810 */ /* 0x000fc40007ffe0ff */
[----:B------:R-:W-:Y:S02]  /*a9e0*/  ISETP.GE.AND P3, PT, R23, R166, PT ;  /* 0x000000a61700720c */ /* 0x000fe40003f66270 */
[----:B------:R-:W-:Y:S02]  /*a9f0*/  FSEL R15, R15, -INF , !P6 ;  /* 0xff8000000f0f7808 */ /* 0x000fe40007000000 */
[----:B------:R-:W3:Y:S01]  /*aa00*/  I2F R146, R149 ;  /* 0x0000009500927306 */ /* 0x000ee20000201400 */
[----:B-1----:R-:W-:Y:S01]  /*aa10*/  FFMA.FTZ R186, R186, UR4, R115 ;  /* 0x00000004baba7c23 */ /* 0x002fe20008010073 */
[----:B------:R-:W-:Y:S02]  /*aa20*/  ISETP.GE.AND P6, PT, R149, R167, PT ;  /* 0x000000a79500720c */ /* 0x000fe40003fc6270 */
[----:B------:R-:W-:Y:S02]  /*aa30*/  LOP3.LUT R178, R159, 0xb0, R192, 0xfe, !PT ;  /* 0x000000b09fb27812 */ /* 0x000fe400078efec0 */
[----:B------:R-:W-:-:S02]  /*aa40*/  FSEL R186, R186, -INF , !P4 ;  /* 0xff800000baba7808 */ /* 0x000fc40006000000 */
[----:B------:R-:W1:Y:S01]  /*aa50*/  I2F R13, R23 ;  /* 0x00000017000d7306 */ /* 0x000e620000201400 */
[----:B--2---:R-:W-:Y:S01]  /*aa60*/  FFMA.FTZ R144, R144, UR4, R109 ;  /* 0x0000000490907c23 */ /* 0x004fe2000801006d */
[----:B------:R-:W-:Y:S02]  /*aa70*/  ISETP.GE.AND P4, PT, R149, R166, PT ;  /* 0x000000a69500720c */ /* 0x000fe40003f86270 */
[C-C-:B------:R-:W-:Y:S02]  /*aa80*/  LOP3.LUT R182, R159.reuse, 0xb8, R192.reuse, 0xfe, !PT ;  /* 0x000000b89fb67812 */ /* 0x140fe400078efec0 */
[----:B------:R-:W-:Y:S02]  /*aa90*/  LOP3.LUT R184, R159, 0xc0, R192, 0xfe, !PT ;  /* 0x000000c09fb87812 */ /* 0x000fe400078efec0 */
[----:B------:R-:W2:Y:S01]  /*aaa0*/  I2F R160, R149 ;  /* 0x0000009500a07306 */ /* 0x000ea20000201400 */
[----:B---3--:R-:W-:Y:S01]  /*aab0*/  FFMA.FTZ R25, R146, UR4, R105 ;  /* 0x0000000492197c23 */ /* 0x008fe20008010069 */
[----:B------:R-:W-:-:S02]  /*aac0*/  IADD3 R105, R158, 0x69, RZ ;  /* 0x000000699e697810 */ /* 0x000fc40007ffe0ff */
[----:B------:R-:W-:Y:S02]  /*aad0*/  LOP3.LUT R226, R159, 0xc8, R192, 0xfe, !PT ;  /* 0x000000c89fe27812 */ /* 0x000fe400078efec0 */
[----:B------:R-:W-:Y:S02]  /*aae0*/  FSEL R25, R25, -INF , !P6 ;  /* 0xff80000019197808 */ /* 0x000fe40007000000 */
[----:B------:R-:W3:Y:S01]  /*aaf0*/  I2F R252, R31 ;  /* 0x0000001f00fc7306 */ /* 0x000ee20000201400 */
[----:B-1----:R-:W-:Y:S01]  /*ab00*/  FFMA.FTZ R111, R13, UR4, R111 ;  /* 0x000000040d6f7c23 */ /* 0x002fe2000801006f */
[----:B------:R-:W-:Y:S01]  /*ab10*/  FSEL R13, R144, -INF , !P5 ;  /* 0xff800000900d7808 */ /* 0x000fe20006800000 */
[----:B------:R-:W-:Y:S01]  /*ab20*/  FFMA.FTZ R23, R140, UR4, R97 ;  /* 0x000000048c177c23 */ /* 0x000fe20008010061 */
[----:B------:R-:W-:Y:S02]  /*ab30*/  ISETP.GE.AND P5, PT, R31, R167, PT ;  /* 0x000000a71f00720c */ /* 0x000fe40003fa6270 */
[----:B------:R-:W-:-:S02]  /*ab40*/  FSEL R180, R111, -INF , !P3 ;  /* 0xff8000006fb47808 */ /* 0x000fc40005800000 */
[----:B------:R-:W1:Y:S01]  /*ab50*/  I2F R11, R31 ;  /* 0x0000001f000b7306 */ /* 0x000e620000201400 */
[----:B--2---:R-:W-:Y:S01]  /*ab60*/  FFMA.FTZ R107, R160, UR4, R107 ;  /* 0x00000004a06b7c23 */ /* 0x004fe2000801006b */
[----:B------:R-:W-:Y:S02]  /*ab70*/  ISETP.GE.AND P3, PT, R31, R166, PT ;  /* 0x000000a61f00720c */ /* 0x000fe40003f66270 */
[----:B------:R-:W-:Y:S02]  /*ab80*/  ISETP.GE.AND P6, PT, R179, R167, PT ;  /* 0x000000a7b300720c */ /* 0x000fe40003fc6270 */
[----:B------:R-:W-:Y:S02]  /*ab90*/  FSEL R150, R107, -INF , !P4 ;  /* 0xff8000006b967808 */ /* 0x000fe40006000000 */
[----:B------:R-:W2:Y:S01]  /*aba0*/  I2F R9, R179 ;  /* 0x000000b300097306 */ /* 0x000ea20000201400 */
[----:B---3--:R-:W-:Y:S01]  /*abb0*/  FFMA.FTZ R101, R252, UR4, R101 ;  /* 0x00000004fc657c23 */ /* 0x008fe20008010065 */
[----:B------:R-:W-:-:S02]  /*abc0*/  IADD3 R97, R158, 0x71, RZ ;  /* 0x000000719e617810 */ /* 0x000fc40007ffe0ff */
[----:B------:R-:W-:Y:S02]  /*abd0*/  ISETP.GE.AND P4, PT, R179, R166, PT ;  /* 0x000000a6b300720c */ /* 0x000fe40003f86270 */
[----:B------:R-:W-:Y:S02]  /*abe0*/  FSEL R23, R23, -INF , !P6 ;  /* 0xff80000017177808 */ /* 0x000fe40007000000 */
[----:B------:R-:W3:Y:S01]  /*abf0*/  I2F R131, R147 ;  /* 0x0000009300837306 */ /* 0x000ee20000201400 */
[----:B-1----:R-:W-:Y:S01]  /*ac00*/  FFMA.FTZ R103, R11, UR4, R103 ;  /* 0x000000040b677c23 */ /* 0x002fe20008010067 */
[----:B------:R-:W-:Y:S02]  /*ac10*/  FSEL R11, R101, -INF , !P5 ;  /* 0xff800000650b7808 */ /* 0x000fe40006800000 */
[----:B------:R-:W-:Y:S02]  /*ac20*/  ISETP.GE.AND P5, PT, R147, R167, PT ;  /* 0x000000a79300720c */ /* 0x000fe40003fa6270 */
[----:B------:R-:W-:-:S02]  /*ac30*/  FSEL R148, R103, -INF , !P3 ;  /* 0xff80000067947808 */ /* 0x000fc40005800000 */
[----:B------:R-:W1:Y:S01]  /*ac40*/  I2F R162, R147 ;  /* 0x0000009300a27306 */ /* 0x000e620000201400 */
[----:B--2---:R-:W-:Y:S01]  /*ac50*/  FFMA.FTZ R9, R9, UR4, R99 ;  /* 0x0000000409097c23 */ /* 0x004fe20008010063 */
[-C--:B------:R-:W-:Y:S02]  /*ac60*/  ISETP.GE.AND P3, PT, R147, R166.reuse, PT ;  /* 0x000000a69300720c */ /* 0x080fe40003f66270 */
[----:B------:R-:W-:Y:S02]  /*ac70*/  ISETP.GE.AND P6, PT, R123, R167, PT ;  /* 0x000000a77b00720c */ /* 0x000fe40003fc6270 */
[----:B------:R-:W-:Y:S02]  /*ac80*/  FSEL R168, R9, -INF , !P4 ;  /* 0xff80000009a87808 */ /* 0x000fe40006000000 */
[----:B------:R-:W2:Y:S01]  /*ac90*/  I2F R121, R123 ;  /* 0x0000007b00797306 */ /* 0x000ea20000201400 */
[----:B---3--:R-:W-:Y:S01]  /*aca0*/  FFMA.FTZ R131, R131, UR4, R93 ;  /* 0x0000000483837c23 */ /* 0x008fe2000801005d */
[----:B------:R-:W-:-:S02]  /*acb0*/  ISETP.GE.AND P4, PT, R123, R166, PT ;  /* 0x000000a67b00720c */ /* 0x000fc40003f86270 */
[--C-:B------:R-:W-:Y:S02]  /*acc0*/  LOP3.LUT R228, R159, 0xd0, R192.reuse, 0xfe, !PT ;  /* 0x000000d09fe47812 */ /* 0x100fe400078efec0 */
        /* <DEDUP_REMOVED lines=8> */
[----:B------:R-:W-:Y:S02]  /*ad50*/  IADD3 R89, R158, 0x81, RZ ;  /* 0x000000819e597810 */ /* 0x000fe40007ffe0ff */
[----:B------:R-:W-:Y:S02]  /*ad60*/  ISETP.GE.AND P3, PT, R125, R166, PT ;  /* 0x000000a67d00720c */ /* 0x000fe40003f66270 */
[--C-:B------:R-:W-:Y:S02]  /*ad70*/  LOP3.LUT R230, R159, 0xd8, R192.reuse, 0xfe, !PT ;  /* 0x000000d89fe67812 */ /* 0x100fe400078efec0 */
[----:B------:R-:W2:Y:S01]  /*ad80*/  I2F R250, R125 ;  /* 0x0000007d00fa7306 */ /* 0x000ea20000201400 */
[----:B---3--:R-:W-:Y:S01]  /*ad90*/  FFMA.FTZ R85, R117, UR4, R85 ;  /* 0x0000000475557c23 */ /* 0x008fe20008010055 */
[----:B------:R-:W-:-:S02]  /*ada0*/  LOP3.LUT R236, R159, 0xf0, R192, 0xfe, !PT ;  /* 0x000000f09fec7812 */ /* 0x000fc400078efec0 */
[C-C-:B------:R-:W-:Y:S02]  /*adb0*/  LOP3.LUT R234, R159.reuse, 0xe8, R192.reuse, 0xfe, !PT ;  /* 0x000000e89fea7812 */ /* 0x140fe400078efec0 */
[----:B------:R-:W-:Y:S02]  /*adc0*/  LOP3.LUT R152, R159, 0x10, R192, 0xfe, !PT ;  /* 0x000000109f987812 */ /* 0x000fe400078efec0 */
[----:B------:R-:W3:Y:S01]  /*add0*/  I2F R109, R113 ;  /* 0x00000071006d7306 */ /* 0x000ee20000201400 */
[----:B-1----:R-:W-:Y:S01]  /*ade0*/  FFMA.FTZ R91, R29, UR4, R91 ;  /* 0x000000041d5b7c23 */ /* 0x002fe2000801005b */
[----:B------:R-:W-:Y:S02]  /*adf0*/  FSEL R29, R121, -INF , !P6 ;  /* 0xff800000791d7808 */ /* 0x000fe40007000000 */
[----:B------:R-:W-:Y:S02]  /*ae00*/  ISETP.GE.AND P6, PT, R113, R167, PT ;  /* 0x000000a77100720c */ /* 0x000fe40003fc6270 */
[----:B------:R-:W-:-:S02]  /*ae10*/  FSEL R160, R91, -INF , !P4 ;  /* 0xff8000005ba07808 */ /* 0x000fc40006000000 */
[----:B------:R-:W1:Y:S01]  /*ae20*/  I2F R252, R105 ;  /* 0x0000006900fc7306 */ /* 0x000e620000201400 */
[----:B--2---:R-:W-:Y:S01]  /*ae30*/  FFMA.FTZ R31, R250, UR4, R87 ;  /* 0x00000004fa1f7c23 */ /* 0x004fe20008010057 */
[----:B------:R-:W-:Y:S02]  /*ae40*/  IADD3 R87, R158, 0x79, RZ ;  /* 0x000000799e577810 */ /* 0x000fe40007ffe0ff */
[----:B------:R-:W-:Y:S02]  /*ae50*/  ISETP.GE.AND P4, PT, R113, R166, PT ;  /* 0x000000a67100720c */ /* 0x000fe40003f86270 */
[----:B------:R-:W-:Y:S02]  /*ae60*/  LOP3.LUT R238, R159, 0xf8, R192, 0xfe, !PT ;  /* 0x000000f89fee7812 */ /* 0x000fe400078efec0 */
[----:B------:R-:W2:Y:S01]  /*ae70*/  I2F R146, R105 ;  /* 0x0000006900927306 */ /* 0x000ea20000201400 */
[----:B---3--:R-:W-:Y:S01]  /*ae80*/  FFMA.FTZ R109, R109, UR4, R81 ;  /* 0x000000046d6d7c23 */ /* 0x008fe20008010051 */
[----:B------:R-:W-:-:S02]  /*ae90*/  FSEL R81, R85, -INF , !P5 ;  /* 0xff80000055517808 */ /* 0x000fc40006800000 */
[-C--:B------:R-:W-:Y:S02]  /*aea0*/  ISETP.GE.AND P5, PT, R158, R167.reuse, PT ;  /* 0x000000a79e00720c */ /* 0x080fe40003fa6270 */
[----:B------:R-:W-:Y:S02]  /*aeb0*/  FSEL R158, R31, -INF , !P3 ;  /* 0xff8000001f9e7808 */ /* 0x000fe40005800000 */
[----:B------:R-:W3:Y:S01]  /*aec0*/  I2F R93, R97 ;  /* 0x00000061005d7306 */ /* 0x000ee20000201400 */
[----:B-1----:R-:W-:Y:S01]  /*aed0*/  FFMA.FTZ R79, R252, UR4, R79 ;  /* 0x00000004fc4f7c23 */ /* 0x002fe2000801004f */
[----:B------:R-:W-:Y:S02]  /*aee0*/  FSEL R31, R109, -INF , !P6 ;  /* 0xff8000006d1f7808 */ /* 0x000fe40007000000 */
[C---:B------:R-:W-:Y:S02]  /*aef0*/  ISETP.GE.AND P6, PT, R105.reuse, R166, PT ;  /* 0x000000a66900720c */ /* 0x040fe40003fc6270 */
[----:B------:R-:W-:-:S02]  /*af00*/  ISETP.GE.AND P3, PT, R105, R167, PT ;  /* 0x000000a76900720c */ /* 0x000fc40003f66270 */
[----:B------:R-:W1:Y:S01]  /*af10*/  I2F R140, R97 ;  /* 0x00000061008c7306 */ /* 0x000e620000201400 */
[----:B--2---:R-:W-:Y:S01]  /*af20*/  FFMA.FTZ R77, R146, UR4, R77 ;  /* 0x00000004924d7c23 */ /* 0x004fe2000801004d */
[----:B------:R-:W-:Y:S01]  /*af30*/  FSEL R146, R79, -INF , !P6 ;  /* 0xff8000004f927808 */ /* 0x000fe20007000000 */
[----:B------:R-:W-:Y:S01]  /*af40*/  FFMA.FTZ R79, R169, UR4, R128 ;  /* 0x00000004a94f7c23 */ /* 0x000fe20008010080 */
[----:B------:R-:W-:Y:S02]  /*af50*/  ISETP.GE.AND P6, PT, R132, R166, PT ;  /* 0x000000a68400720c */ /* 0x000fe40003fc6270 */
[----:B------:R-:W-:Y:S02]  /*af60*/  FSEL R77, R77, -INF , !P3 ;  /* 0xff8000004d4d7808 */ /* 0x000fe40005800000 */
[----:B------:R-:W2:Y:S01]  /*af70*/  I2F R250, R89 ;  /* 0x0000005900fa7306 */ /* 0x000ea20000201400 */
[----:B---3--:R-:W-:Y:S01]  /*af80*/  FFMA.FTZ R73, R93, UR4, R73 ;  /* 0x000000045d497c23 */ /* 0x008fe20008010049 */
[----:B------:R-:W-:-:S02]  /*af90*/  ISETP.GE.AND P3, PT, R97, R167, PT ;  /* 0x000000a76100720c */ /* 0x000fc40003f66270 */
[----:B------:R-:W-:Y:S02]  /*afa0*/  FSEL R79, R79, -INF , !P5 ;  /* 0xff8000004f4f7808 */ /* 0x000fe40006800000 */
[----:B------:R-:W-:Y:S02]  /*afb0*/  FSEL R73, R73, -INF , !P3 ;  /* 0xff80000049497808 */ /* 0x000fe40005800000 */
[----:B------:R-:W3:Y:S01]  /*afc0*/  I2F R144, R113 ;  /* 0x0000007100907306 */ /* 0x000ee20000201400 */
[----:B-1----:R-:W-:Y:S01]  /*afd0*/  FFMA.FTZ R75, R140, UR4, R75 ;  /* 0x000000048c4b7c23 */ /* 0x002fe2000801004b */
[-C--:B------:R-:W-:Y:S02]  /*afe0*/  ISETP.GE.AND P3, PT, R97, R166.reuse, PT ;  /* 0x000000a66100720c */ /* 0x080fe40003f66270 */
[----:B------:R-:W-:Y:S02]  /*aff0*/  ISETP.GE.AND P5, PT, R89, R166, PT ;  /* 0x000000a65900720c */ /* 0x000fe40003fa6270 */
[----:B------:R-:W-:-:S02]  /*b000*/  LOP3.LUT R156, R159, 0x18, R192, 0xfe, !PT ;  /* 0x000000189f9c7812 */ /* 0x000fc400078efec0 */
[----:B------:R-:W1:Y:S01]  /*b010*/  I2F R136, R89 ;  /* 0x0000005900887306 */ /* 0x000e620000201400 */
[----:B--2---:R-:W-:Y:S01]  /*b020*/  FFMA.FTZ R67, R250, UR4, R67 ;  /* 0x00000004fa437c23 */ /* 0x004fe20008010043 */
[C-C-:B------:R-:W-:Y:S02]  /*b030*/  LOP3.LUT R240, R159.reuse, 0x8, R192.reuse, 0xfe, !PT ;  /* 0x000000089ff07812 */ /* 0x140fe400078efec0 */
[C-C-:B------:R-:W-:Y:S02]  /*b040*/  LOP3.LUT R250, R159.reuse, 0x20, R192.reuse, 0xfe, !PT ;  /* 0x000000209ffa7812 */ /* 0x140fe400078efec0 */
        /* <DEDUP_REMOVED lines=8> */
[----:B------:R-:W-:Y:S01]  /*b0d0*/  FSEL R136, R67, -INF , !P5 ;  /* 0xff80000043887808 */ /* 0x000fe20006800000 */
[----:B------:R-:W-:Y:S01]  /*b0e0*/  FFMA.FTZ R67, R171, UR4, R4 ;  /* 0x00000004ab437c23 */ /* 0x000fe20008010004 */
[----:B------:R-:W-:Y:S02]  /*b0f0*/  ISETP.GE.AND P5, PT, R87, R166, PT ;  /* 0x000000a65700720c */ /* 0x000fe40003fa6270 */
[----:B------:R-:W-:-:S02]  /*b100*/  ISETP.GE.AND P4, PT, R132, R167, PT ;  /* 0x000000a78400720c */ /* 0x000fc40003f86270 */
[----:B------:R1:W4:Y:S01]  /*b110*/  I2F R173, R132 ;  /* 0x0000008400ad7306 */ /* 0x0003220000201400 */
[----:B--2---:R-:W-:Y:S01]  /*b120*/  FFMA.FTZ R71, R252, UR4, R71 ;  /* 0x00000004fc477c23 */ /* 0x004fe20008010047 */
[----:B------:R-:W-:Y:S02]  /*b130*/  FSEL R65, R65, -INF , !P3 ;  /* 0xff80000041417808 */ /* 0x000fe40005800000 */
        /* <DEDUP_REMOVED lines=9> */
[-C--:B------:R-:W-:Y:S01]  /*b1d0*/  ISETP.GE.AND P3, PT, R170, R167.reuse, PT ;  /* 0x000000a7aa00720c */ /* 0x080fe20003f66270 */
[----:B----4-:R-:W-:Y:S01]  /*b1e0*/  FFMA.FTZ R138, R173, UR4, R6 ;  /* 0x00000004ad8a7c23 */ /* 0x010fe20008010006 */
[----:B------:R-:W-:Y:S02]  /*b1f0*/  ISETP.GE.AND P4, PT, R172, R167, PT ;  /* 0x000000a7ac00720c */ /* 0x000fe40003f86270 */
[----:B------:R-:W-:-:S02]  /*b200*/  FSEL R132, R132, -INF , !P5 ;  /* 0xff80000084847808 */ /* 0x000fc40006800000 */
[----:B------:R-:W1:Y:S01]  /*b210*/  I2F R185, R176 ;  /* 0x000000b000b97306 */ /* 0x000e620000201400 */
[C---:B--2---:R-:W-:Y:S01]  /*b220*/  FFMA.FTZ R54, R183.reuse, UR4, R54 ;  /* 0x00000004b7367c23 */ /* 0x044fe20008010036 */
[-C--:B------:R-:W-:Y:S01]  /*b230*/  ISETP.GE.AND P5, PT, R174, R166.reuse, PT ;  /* 0x000000a6ae00720c */ /* 0x080fe20003fa6270 */
[----:B------:R-:W-:Y:S01]  /*b240*/  FFMA.FTZ R52, R183, UR4, R52 ;  /* 0x00000004b7347c23 */ /* 0x000fe20008010034 */
[----:B------:R-:W-:Y:S02]  /*b250*/  FSEL R138, R138, -INF , !P6 ;  /* 0xff8000008a8a7808 */ /* 0x000fe40007000000 */
[----:B------:R-:W-:Y:S02]  /*b260*/  ISETP.GE.AND P6, PT, R172, R166, PT ;  /* 0x000000a6ac00720c */ /* 0x000fe40003fc6270 */
[----:B------:R-:W2:Y:S01]  /*b270*/  I2F R187, R178 ;  /* 0x000000b200bb7306 */ /* 0x000ea20000201400 */
[C---:B---3--:R-:W-:Y:S01]  /*b280*/  FFMA.FTZ R56, R177.reuse, UR4, R56 ;  /* 0x00000004b1387c23 */ /* 0x048fe20008010038 */
[----:B------:R-:W-:Y:S01]  /*b290*/  FSEL R71, R60, -INF , !P3 ;  /* 0xff8000003c477808 */ /* 0x000fe20005800000 */
[----:B------:R-:W-:Y:S01]  /*b2a0*/  FFMA.FTZ R58, R177, UR4, R58 ;  /* 0x00000004b13a7c23 */ /* 0x000fe2000801003a */
[----:B------:R-:W-:-:S02]  /*b2b0*/  ISETP.GE.AND P3, PT, R174, R167, PT ;  /* 0x000000a7ae00720c */ /* 0x000fc40003f66270 */
[----:B------:R-:W-:Y:S02]  /*b2c0*/  FSEL R75, R56, -INF , !P4 ;  /* 0xff800000384b7808 */ /* 0x000fe40006000000 */
[----:B------:R-:W3:Y:S01]  /*b2d0*/  I2F R195, R182 ;  /* 0x000000b600c37306 */ /* 0x000ee20000201400 */
[C---:B-1----:R-:W-:Y:S01]  /*b2e0*/  FFMA.FTZ R115, R185.reuse, UR4, R48 ;  /* 0x00000004b9737c23 */ /* 0x042fe20008010030 */
[----:B------:R-:W-:Y:S01]  /*b2f0*/  FSEL R48, R54, -INF , !P5 ;  /* 0xff80000036307808 */ /* 0x000fe20006800000 */
[----:B------:R-:W-:Y:S01]  /*b300*/  FFMA.FTZ R50, R185, UR4, R50 ;  /* 0x00000004b9327c23 */ /* 0x000fe20008010032 */
[-C--:B------:R-:W-:Y:S02]  /*b310*/  ISETP.GE.AND P5, PT, R178, R166.reuse, PT ;  /* 0x000000a6b200720c */ /* 0x080fe40003fa6270 */
[----:B------:R-:W-:Y:S02]  /*b320*/  FSEL R128, R58, -INF , !P6 ;  /* 0xff8000003a807808 */ /* 0x000fe40007000000 */
[----:B------:R-:W1:Y:S01]  /*b330*/  I2F R197, R184 ;  /* 0x000000b800c57306 */ /* 0x000e620000201400 */
[C---:B--2---:R-:W-:Y:S01]  /*b340*/  FFMA.FTZ R46, R187.reuse, UR4, R46 ;  /* 0x00000004bb2e7c23 */ /* 0x044fe2000801002e */
[C---:B------:R-:W-:Y:S01]  /*b350*/  ISETP.GE.AND P4, PT, R176.reuse, R167, PT ;  /* 0x000000a7b000720c */ /* 0x040fe20003f86270 */
[----:B------:R-:W-:Y:S01]  /*b360*/  FFMA.FTZ R117, R187, UR4, R44 ;  /* 0x00000004bb757c23 */ /* 0x000fe2000801002c */
[----:B------:R-:W-:-:S02]  /*b370*/  ISETP.GE.AND P6, PT, R176, R166, PT ;  /* 0x000000a6b000720c */ /* 0x000fc40003fc6270 */
[----:B------:R-:W-:Y:S02]  /*b380*/  FSEL R105, R52, -INF , !P3 ;  /* 0xff80000034697808 */ /* 0x000fe40005800000 */
[----:B------:R-:W2:Y:S01]  /*b390*/  I2F R227, R226 ;  /* 0x000000e200e37306 */ /* 0x000ea20000201400 */
[C---:B---3--:R-:W-:Y:S01]  /*b3a0*/  FFMA.FTZ R125, R195.reuse, UR4, R40 ;  /* 0x00000004c37d7c23 */ /* 0x048fe20008010028 */
[----:B------:R-:W-:Y:S01]  /*b3b0*/  FSEL R40, R46, -INF , !P5 ;  /* 0xff8000002e287808 */ /* 0x000fe20006800000 */
[----:B------:R-:W-:Y:S01]  /*b3c0*/  FFMA.FTZ R42, R195, UR4, R42 ;  /* 0x00000004c32a7c23 */ /* 0x000fe2000801002a */
[----:B------:R-:W-:Y:S02]  /*b3d0*/  ISETP.GE.AND P3, PT, R178, R167, PT ;  /* 0x000000a7b200720c */ /* 0x000fe40003f66270 */
[----:B------:R-:W-:Y:S02]  /*b3e0*/  ISETP.GE.AND P5, PT, R184, R166, PT ;  /* 0x000000a6b800720c */ /* 0x000fe40003fa6270 */
[----:B------:R-:W3:Y:S01]  /*b3f0*/  I2F R141, R228 ;  /* 0x000000e4008d7306 */ /* 0x000ee20000201400 */
[----:B-1----:R-:W-:Y:S01]  /*b400*/  FFMA.FTZ R38, R197, UR4, R38 ;  /* 0x00000004c5267c23 */ /* 0x002fe20008010026 */
[----:B------:R-:W-:Y:S01]  /*b410*/  FSEL R115, R115, -INF , !P4 ;  /* 0xff80000073737808 */ /* 0x000fe20006000000 */
[----:B------:R-:W-:Y:S01]  /*b420*/  FFMA.FTZ R127, R197, UR4, R36 ;  /* 0x00000004c57f7c23 */ /* 0x000fe20008010024 */
[----:B------:R-:W-:-:S02]  /*b430*/  FSEL R44, R50, -INF , !P6 ;  /* 0xff800000322c7808 */ /* 0x000fc40007000000 */
[CC--:B------:R-:W-:Y:S02]  /*b440*/  ISETP.GE.AND P4, PT, R182.reuse, R167.reuse, PT ;  /* 0x000000a7b600720c */ /* 0x0c0fe40003f86270 */
[----:B------:R-:W1:Y:S01]  /*b450*/  I2F R231, R232 ;  /* 0x000000e800e77306 */ /* 0x000e620000201400 */
[-C--:B------:R-:W-:Y:S01]  /*b460*/  ISETP.GE.AND P6, PT, R182, R166.reuse, PT ;  /* 0x000000a6b600720c */ /* 0x080fe20003fc6270 */
[----:B--2---:R-:W-:Y:S01]  /*b470*/  FFMA.FTZ R139, R227, UR4, R32 ;  /* 0x00000004e38b7c23 */ /* 0x004fe20008010020 */
[----:B------:R-:W-:Y:S01]  /*b480*/  LOP3.LUT R6, R159, 0x30, R192, 0xfe, !PT ;  /* 0x000000309f067812 */ /* 0x000fe200078efec0 */
[----:B------:R-:W-:Y:S01]  /*b490*/  FFMA.FTZ R34, R227, UR4, R34 ;  /* 0x00000004e3227c23 */ /* 0x000fe20008010022 */
[----:B------:R-:W-:Y:S02]  /*b4a0*/  FSEL R117, R117, -INF , !P3 ;  /* 0xff80000075757808 */ /* 0x000fe40005800000 */
[----:B------:R-:W-:Y:S01]  /*b4b0*/  FSEL R32, R38, -INF , !P5 ;  /* 0xff80000026207808 */ /* 0x000fe20006800000 */
[----:B------:R-:W2:Y:S01]  /*b4c0*/  I2F R229, R230 ;  /* 0x000000e600e57306 */ /* 0x000ea20000201400 */
[C---:B---3--:R-:W-:Y:S01]  /*b4d0*/  FFMA.FTZ R30, R141.reuse, UR4, R30 ;  /* 0x000000048d1e7c23 */ /* 0x048fe2000801001e */
[----:B------:R-:W-:Y:S01]  /*b4e0*/  ISETP.GE.AND P3, PT, R184, R167, PT ;  /* 0x000000a7b800720c */ /* 0x000fe20003f66270 */
[----:B------:R-:W-:Y:S01]  /*b4f0*/  FFMA.FTZ R147, R141, UR4, R28 ;  /* 0x000000048d937c23 */ /* 0x000fe2000801001c */
[----:B------:R-:W-:-:S02]  /*b500*/  ISETP.GE.AND P5, PT, R228, R166, PT ;  /* 0x000000a6e400720c */ /* 0x000fc40003fa6270 */
[----:B------:R-:W-:Y:S02]  /*b510*/  FSEL R125, R125, -INF , !P4 ;  /* 0xff8000007d7d7808 */ /* 0x000fe40006000000 */
[----:B------:R-:W3:Y:S01]  /*b520*/  I2F R235, R236 ;  /* 0x000000ec00eb7306 */ /* 0x000ee20000201400 */
[----:B------:R-:W-:Y:S01]  /*b530*/  FSEL R36, R42, -INF , !P6 ;  /* 0xff8000002a247808 */ /* 0x000fe20007000000 */
[----:B-1----:R-:W-:Y:S01]  /*b540*/  FFMA.FTZ R22, R231, UR4, R22 ;  /* 0x00000004e7167c23 */ /* 0x002fe20008010016 */
[----:B------:R-:W-:Y:S01]  /*b550*/  LOP3.LUT R62, R159, 0x38, R192, 0xfe, !PT ;  /* 0x000000389f3e7812 */ /* 0x000fe200078efec0 */
[----:B------:R-:W-:Y:S01]  /*b560*/  FFMA.FTZ R20, R231, UR4, R20 ;  /* 0x00000004e7147c23 */ /* 0x000fe20008010014 */
[C---:B------:R-:W-:Y:S02]  /*b570*/  ISETP.GE.AND P4, PT, R226.reuse, R167, PT ;  /* 0x000000a7e200720c */ /* 0x040fe40003f86270 */
[----:B------:R-:W-:Y:S01]  /*b580*/  ISETP.GE.AND P6, PT, R226, R166, PT ;  /* 0x000000a6e200720c */ /* 0x000fe20003fc6270 */
[----:B------:R-:W1:Y:S01]  /*b590*/  I2F R233, R234 ;  /* 0x000000ea00e97306 */ /* 0x000e620000201400 */
[----:B------:R-:W-:Y:S01]  /*b5a0*/  LOP3.LUT R4, R159, 0x28, R192, 0xfe, !PT ;  /* 0x000000289f047812 */ /* 0x000fe200078efec0 */
[----:B--2---:R-:W-:Y:S01]  /*b5b0*/  FFMA.FTZ R149, R229, UR4, R24 ;  /* 0x00000004e5957c23 */ /* 0x004fe20008010018 */
[----:B------:R-:W-:Y:S01]  /*b5c0*/  LOP3.LUT R174, R159, 0x50, R192, 0xfe, !PT ;  /* 0x000000509fae7812 */ /* 0x000fe200078efec0 */
[----:B------:R-:W-:Y:S01]  /*b5d0*/  FFMA.FTZ R26, R229, UR4, R26 ;  /* 0x00000004e51a7c23 */ /* 0x000fe2000801001a */
[----:B------:R-:W-:-:S02]  /*b5e0*/  FSEL R127, R127, -INF , !P3 ;  /* 0xff8000007f7f7808 */ /* 0x000fc40005800000 */
[----:B------:R-:W-:Y:S01]  /*b5f0*/  FSEL R38, R30, -INF , !P5 ;  /* 0xff8000001e267808 */ /* 0x000fe20006800000 */
[----:B------:R-:W2:Y:S01]  /*b600*/  I2F R83, R152 ;  /* 0x0000009800537306 */ /* 0x000ea20000201400 */
[-C--:B------:R-:W-:Y:S01]  /*b610*/  ISETP.GE.AND P3, PT, R228, R167.reuse, PT ;  /* 0x000000a7e400720c */ /* 0x080fe20003f66270 */
[C---:B---3--:R-:W-:Y:S01]  /*b620*/  FFMA.FTZ R14, R235.reuse, UR4, R14 ;  /* 0x00000004eb0e7c23 */ /* 0x048fe2000801000e */
[-C--:B------:R-:W-:Y:S01]  /*b630*/  ISETP.GE.AND P5, PT, R232, R166.reuse, PT ;  /* 0x000000a6e800720c */ /* 0x080fe20003fa6270 */
[----:B------:R-:W-:Y:S01]  /*b640*/  FFMA.FTZ R12, R235, UR4, R12 ;  /* 0x00000004eb0c7c23 */ /* 0x000fe2000801000c */
[----:B------:R-:W-:Y:S02]  /*b650*/  LOP3.LUT R170, R159, 0x40, R192, 0xfe, !PT ;  /* 0x000000409faa7812 */ /* 0x000fe400078efec0 */
[----:B------:R-:W-:Y:S01]  /*b660*/  FSEL R139, R139, -INF , !P4 ;  /* 0xff8000008b8b7808 */ /* 0x000fe20006000000 */
[----:B------:R-:W3:Y:S01]  /*b670*/  I2F R237, R238 ;  /* 0x000000ee00ed7306 */ /* 0x000ee20000201400 */
[----:B------:R-:W-:Y:S01]  /*b680*/  FSEL R34, R34, -INF , !P6 ;  /* 0xff80000022227808 */ /* 0x000fe20007000000 */
[C---:B-1----:R-:W-:Y:S01]  /*b690*/  FFMA.FTZ R16, R233.reuse, UR4, R16 ;  /* 0x00000004e9107c23 */ /* 0x042fe20008010010 */
[C---:B------:R-:W-:Y:S01]  /*b6a0*/  ISETP.GE.AND P4, PT, R230.reuse, R167, PT ;  /* 0x000000a7e600720c */ /* 0x040fe20003f86270 */
[----:B------:R-:W-:Y:S01]  /*b6b0*/  FFMA.FTZ R18, R233, UR4, R18 ;  /* 0x00000004e9127c23 */ /* 0x000fe20008010012 */
[----:B------:R-:W-:-:S02]  /*b6c0*/  ISETP.GE.AND P6, PT, R230, R166, PT ;  /* 0x000000a6e600720c */ /* 0x000fc40003fc6270 */
[C-C-:B------:R-:W-:Y:S01]  /*b6d0*/  LOP3.LUT R172, R159.reuse, 0x48, R192.reuse, 0xfe, !PT ;  /* 0x000000489fac7812 */ /* 0x140fe200078efec0 */
[----:B------:R-:W1:Y:S01]  /*b6e0*/  I2F R85, R156 ;  /* 0x0000009c00557306 */ /* 0x000e620000201400 */
[----:B------:R-:W-:Y:S01]  /*b6f0*/  LOP3.LUT R184, R159, 0x70, R192, 0xfe, !PT ;  /* 0x000000709fb87812 */ /* 0x000fe200078efec0 */
[----:B--2---:R-:W-:Y:S01]  /*b700*/  FFMA.FTZ R120, R83, UR4, R120 ;  /* 0x0000000453787c23 */ /* 0x004fe20008010078 */
[----:B------:R-:W-:Y:S02]  /*b710*/  FSEL R147, R147, -INF , !P3 ;  /* 0xff80000093937808 */ /* 0x000fe40005800000 */
[----:B------:R-:W-:Y:S02]  /*b720*/  FSEL R46, R22, -INF , !P5 ;  /* 0xff800000162e7808 */ /* 0x000fe40006800000 */
[----:B------:R-:W-:Y:S01]  /*b730*/  ISETP.GE.AND P3, PT, R232, R167, PT ;  /* 0x000000a7e800720c */ /* 0x000fe20003f66270 */
[----:B------:R-:W2:Y:S01]  /*b740*/  I2F R239, R240 ;  /* 0x000000f000ef7306 */ /* 0x000ea20000201400 */
[----:B------:R-:W-:Y:S01]  /*b750*/  ISETP.GE.AND P5, PT, R236, R166, PT ;  /* 0x000000a6ec00720c */ /* 0x000fe20003fa6270 */
[----:B---3--:R-:W-:Y:S01]  /*b760*/  FFMA.FTZ R8, R237, UR4, R8 ;  /* 0x00000004ed087c23 */ /* 0x008fe20008010008 */
[----:B------:R-:W-:Y:S01]  /*b770*/  LOP3.LUT R176, R159, 0x58, R192, 0xfe, !PT ;  /* 0x000000589fb07812 */ /* 0x000fe200078efec0 */
[----:B------:R-:W-:Y:S01]  /*b780*/  FFMA.FTZ R10, R237, UR4, R10 ;  /* 0x00000004ed0a7c23 */ /* 0x000fe2000801000a */
[----:B------:R-:W-:-:S02]  /*b790*/  LOP3.LUT R178, R159, 0x60, R192, 0xfe, !PT ;  /* 0x000000609fb27812 */ /* 0x000fc400078efec0 */
[----:B------:R-:W-:Y:S01]  /*b7a0*/  FSEL R149, R149, -INF , !P4 ;  /* 0xff80000095957808 */ /* 0x000fe20006000000 */
[----:B------:R-:W3:Y:S01]  /*b7b0*/  I2F R91, R6 ;  /* 0x00000006005b7306 */ /* 0x000ee20000201400 */
[----:B------:R-:W-:Y:S01]  /*b7c0*/  FSEL R42, R26, -INF , !P6 ;  /* 0xff8000001a2a7808 */ /* 0x000fe20007000000 */
[----:B-1----:R-:W-:Y:S01]  /*b7d0*/  FFMA.FTZ R116, R85, UR4, R116 ;  /* 0x0000000455747c23 */ /* 0x002fe20008010074 */
[C---:B------:R-:W-:Y:S02]  /*b7e0*/  ISETP.GE.AND P4, PT, R234.reuse, R167, PT ;  /* 0x000000a7ea00720c */ /* 0x040fe40003f86270 */
[----:B------:R-:W-:Y:S02]  /*b7f0*/  ISETP.GE.AND P6, PT, R234, R166, PT ;  /* 0x000000a6ea00720c */ /* 0x000fe40003fc6270 */
[----:B------:R-:W-:Y:S01]  /*b800*/  LOP3.LUT R182, R159, 0x68, R192, 0xfe, !PT ;  /* 0x000000689fb67812 */ /* 0x000fe200078efec0 */
[----:B------:R-:W1:Y:S01]  /*b810*/  I2F R87, R250 ;  /* 0x000000fa00577306 */ /* 0x000e620000201400 */
[----:B------:R-:W-:Y:S01]  /*b820*/  FSEL R123, R20, -INF , !P3 ;  /* 0xff800000147b7808 */ /* 0x000fe20005800000 */
[----:B--2---:R-:W-:Y:S01]  /*b830*/  FFMA.FTZ R124, R239, UR4, R124 ;  /* 0x00000004ef7c7c23 */ /* 0x004fe2000801007c */
[----:B------:R-:W-:-:S02]  /*b840*/  FSEL R56, R14, -INF , !P5 ;  /* 0xff8000000e387808 */ /* 0x000fc40006800000 */
[-C--:B------:R-:W-:Y:S02]  /*b850*/  ISETP.GE.AND P3, PT, R236, R167.reuse, PT ;  /* 0x000000a7ec00720c */ /* 0x080fe40003f66270 */
[-C--:B------:R-:W-:Y:S01]  /*b860*/  ISETP.GE.AND P5, PT, R152, R167.reuse, PT ;  /* 0x000000a79800720c */ /* 0x080fe20003fa6270 */
[----:B------:R-:W2:Y:S01]  /*b870*/  I2F R93, R62 ;  /* 0x0000003e005d7306 */ /* 0x000ea20000201400 */
[----:B------:R-:W-:Y:S01]  /*b880*/  FSEL R50, R16, -INF , !P4 ;  /* 0xff80000010327808 */ /* 0x000fe20006000000 */
[----:B---3--:R-:W-:Y:S01]  /*b890*/  FFMA.FTZ R104, R91, UR4, R104 ;  /* 0x000000045b687c23 */ /* 0x008fe20008010068 */
[----:B------:R-:W-:Y:S02]  /*b8a0*/  FSEL R52, R18, -INF , !P6 ;  /* 0xff80000012347808 */ /* 0x000fe40007000000 */
[C---:B------:R-:W-:Y:S02]  /*b8b0*/  ISETP.GE.AND P4, PT, R238.reuse, R167, PT ;  /* 0x000000a7ee00720c */ /* 0x040fe40003f86270 */
[----:B------:R-:W-:Y:S01]  /*b8c0*/  ISETP.GE.AND P6, PT, R238, R166, PT ;  /* 0x000000a6ee00720c */ /* 0x000fe20003fc6270 */
[----:B------:R-:W3:Y:S01]  /*b8d0*/  I2F R89, R4 ;  /* 0x0000000400597306 */ /* 0x000ee20000201400 */
[----:B------:R-:W-:Y:S01]  /*b8e0*/  LOP3.LUT R28, R159, 0x78, R192, 0xfe, !PT ;  /* 0x000000789f1c7812 */ /* 0x000fe200078efec0 */
[----:B-1----:R-:W-:Y:S01]  /*b8f0*/  FFMA.FTZ R112, R87, UR4, R112 ;  /* 0x0000000457707c23 */ /* 0x002fe20008010070 */
[----:B------:R-:W-:-:S02]  /*b900*/  LOP3.LUT R24, R159, 0x80, R192, 0xfe, !PT ;  /* 0x000000809f187812 */ /* 0x000fc400078efec0 */
[----:B------:R-:W-:Y:S02]  /*b910*/  FSEL R54, R12, -INF , !P3 ;  /* 0xff8000000c367808 */ /* 0x000fe40005800000 */
[----:B------:R-:W-:Y:S01]  /*b920*/  FSEL R85, R120, -INF , !P5 ;  /* 0xff80000078557808 */ /* 0x000fe20006800000 */
[----:B------:R-:W1:Y:S01]  /*b930*/  I2F R99, R174 ;  /* 0x000000ae00637306 */ /* 0x000e620000201400 */
[----:B------:R-:W-:Y:S01]  /*b940*/  LOP3.LUT R185, R159, 0x30, R192, 0xfe, !PT ;  /* 0x000000309fb97812 */ /* 0x000fe200078efec0 */
[----:B--2---:R-:W-:Y:S01]  /*b950*/  FFMA.FTZ R100, R93, UR4, R100 ;  /* 0x000000045d647c23 */ /* 0x004fe20008010064 */
[-C--:B------:R-:W-:Y:S02]  /*b960*/  ISETP.GE.AND P3, PT, R240, R167.reuse, PT ;  /* 0x000000a7f000720c */ /* 0x080fe40003f66270 */
[----:B------:R-:W-:Y:S02]  /*b970*/  ISETP.GE.AND P5, PT, R6, R167, PT ;  /* 0x000000a70600720c */ /* 0x000fe40003fa6270 */
[----:B------:R-:W-:Y:S01]  /*b980*/  FSEL R58, R8, -INF , !P4 ;  /* 0xff800000083a7808 */ /* 0x000fe20006000000 */
[----:B------:R-:W2:Y:S01]  /*b990*/  I2F R95, R170 ;  /* 0x000000aa005f7306 */ /* 0x000ea20000201400 */
[----:B------:R-:W-:Y:S01]  /*b9a0*/  FSEL R60, R10, -INF , !P6 ;  /* 0xff8000000a3c7808 */ /* 0x000fe20007000000 */
[----:B---3--:R-:W-:Y:S01]  /*b9b0*/  FFMA.FTZ R108, R89, UR4, R108 ;  /* 0x00000004596c7c23 */ /* 0x008fe2000801006c */
[----:B------:R-:W-:-:S02]  /*b9c0*/  LOP3.LUT R113, R159, 0x8, R192, 0xfe, !PT ;  /* 0x000000089f717812 */ /* 0x000fc400078efec0 */
[-C--:B------:R-:W-:Y:S02]  /*b9d0*/  ISETP.GE.AND P4, PT, R156, R167.reuse, PT ;  /* 0x000000a79c00720c */ /* 0x080fe40003f86270 */
[-C--:B------:R-:W-:Y:S01]  /*b9e0*/  ISETP.GE.AND P6, PT, R250, R167.reuse, PT ;  /* 0x000000a7fa00720c */ /* 0x080fe20003fc6270 */
[----:B------:R-:W3:Y:S01]  /*b9f0*/  I2F R97, R172 ;  /* 0x000000ac00617306 */ /* 0x000ee20000201400 */
[----:B------:R-:W-:Y:S01]  /*ba00*/  FSEL R83, R124, -INF , !P3 ;  /* 0xff8000007c537808 */ /* 0x000fe20005800000 */
[----:B-1----:R-:W-:Y:S01]  /*ba10*/  FFMA.FTZ R88, R99, UR4, R88 ;  /* 0x0000000463587c23 */ /* 0x002fe20008010058 */
[----:B------:R-:W-:Y:S02]  /*ba20*/  FSEL R93, R104, -INF , !P5 ;  /* 0xff800000685d7808 */ /* 0x000fe40006800000 */
[-C--:B------:R-:W-:Y:S02]  /*ba30*/  ISETP.GE.AND P3, PT, R4, R167.reuse, PT ;  /* 0x000000a70400720c */ /* 0x080fe40003f66270 */
[----:B------:R-:W-:Y:S01]  /*ba40*/  ISETP.GE.AND P5, PT, R174, R167, PT ;  /* 0x000000a7ae00720c */ /* 0x000fe20003fa6270 */
[----:B------:R-:W1:Y:S01]  /*ba50*/  I2F R109, R184 ;  /* 0x000000b8006d7306 */ /* 0x000e620000201400 */
[----:B------:R-:W-:Y:S01]  /*ba60*/  FSEL R87, R116, -INF , !P4 ;  /* 0xff80000074577808 */ /* 0x000fe20006000000 */
[----:B--2---:R-:W-:Y:S01]  /*ba70*/  FFMA.FTZ R96, R95, UR4, R96 ;  /* 0x000000045f607c23 */ /* 0x004fe20008010060 */
[----:B------:R-:W-:-:S02]  /*ba80*/  FSEL R89, R112, -INF , !P6 ;  /* 0xff80000070597808 */ /* 0x000fc40007000000 */
[-C--:B------:R-:W-:Y:S02]  /*ba90*/  ISETP.GE.AND P4, PT, R62, R167.reuse, PT ;  /* 0x000000a73e00720c */ /* 0x080fe40003f86270 */
[-C--:B------:R-:W-:Y:S01]  /*baa0*/  ISETP.GE.AND P6, PT, R170, R167.reuse, PT ;  /* 0x000000a7aa00720c */ /* 0x080fe20003fc6270 */
[----:B------:R-:W2:Y:S01]  /*bab0*/  I2F R101, R176 ;  /* 0x000000b000657306 */ /* 0x000ea20000201400 */
[----:B------:R-:W-:Y:S01]  /*bac0*/  LOP3.LUT R155, R159, 0x18, R192, 0xfe, !PT ;  /* 0x000000189f9b7812 */ /* 0x000fe200078efec0 */
[----:B---3--:R-:W-:Y:S01]  /*bad0*/  FFMA.FTZ R92, R97, UR4, R92 ;  /* 0x00000004615c7c23 */ /* 0x008fe2000801005c */
[----:B------:R-:W-:Y:S02]  /*bae0*/  FSEL R91, R108, -INF , !P3 ;  /* 0xff8000006c5b7808 */ /* 0x000fe40005800000 */
[C-C-:B------:R-:W-:Y:S02]  /*baf0*/  LOP3.LUT R227, R159.reuse, 0x40, R192.reuse, 0xfe, !PT ;  /* 0x000000409fe37812 */ /* 0x140fe400078efec0 */
[----:B------:R-:W-:Y:S01]  /*bb00*/  LOP3.LUT R229, R159, 0x48, R192, 0xfe, !PT ;  /* 0x000000489fe57812 */ /* 0x000fe200078efec0 */
[----:B------:R-:W3:Y:S01]  /*bb10*/  I2F R103, R178 ;  /* 0x000000b200677306 */ /* 0x000ee20000201400 */
[----:B------:R-:W-:Y:S01]  /*bb20*/  FSEL R153, R88, -INF , !P5 ;  /* 0xff80000058997808 */ /* 0x000fe20006800000 */
[----:B-1----:R-:W-:Y:S01]  /*bb30*/  FFMA.FTZ R72, R109, UR4, R72 ;  /* 0x000000046d487c23 */ /* 0x002fe20008010048 */
[----:B------:R-:W-:-:S02]  /*bb40*/  ISETP.GE.AND P3, PT, R172, R167, PT ;  /* 0x000000a7ac00720c */ /* 0x000fc40003f66270 */
[-C--:B------:R-:W-:Y:S02]  /*bb50*/  ISETP.GE.AND P5, PT, R184, R167.reuse, PT ;  /* 0x000000a7b800720c */ /* 0x080fe40003fa6270 */
[----:B------:R-:W-:Y:S01]  /*bb60*/  LOP3.LUT R177, R159, 0x20, R192, 0xfe, !PT ;  /* 0x000000209fb17812 */ /* 0x000fe200078efec0 */
[----:B------:R-:W1:Y:S01]  /*bb70*/  I2F R107, R182 ;  /* 0x000000b6006b7306 */ /* 0x000e620000201400 */
[----:B------:R-:W-:Y:S01]  /*bb80*/  FSEL R95, R100, -INF , !P4 ;  /* 0xff800000645f7808 */ /* 0x000fe20006000000 */
[----:B--2---:R-:W-:Y:S01]  /*bb90*/  FFMA.FTZ R84, R101, UR4, R84 ;  /* 0x0000000465547c23 */ /* 0x004fe20008010054 */
[----:B------:R-:W-:Y:S02]  /*bba0*/  FSEL R97, R96, -INF , !P6 ;  /* 0xff80000060617808 */ /* 0x000fe40007000000 */
[-C--:B------:R-:W-:Y:S02]  /*bbb0*/  ISETP.GE.AND P4, PT, R176, R167.reuse, PT ;  /* 0x000000a7b000720c */ /* 0x080fe40003f86270 */
[----:B------:R-:W-:Y:S01]  /*bbc0*/  ISETP.GE.AND P6, PT, R178, R167, PT ;  /* 0x000000a7b200720c */ /* 0x000fe20003fc6270 */
[----:B------:R-:W2:Y:S01]  /*bbd0*/  I2F R141, R121 ;  /* 0x00000079008d7306 */ /* 0x000ea20000201400 */
[----:B---3--:R-:W-:Y:S01]  /*bbe0*/  FFMA.FTZ R80, R103, UR4, R80 ;  /* 0x0000000467507c23 */ /* 0x008fe20008010050 */
[----:B------:R-:W-:-:S02]  /*bbf0*/  FSEL R137, R92, -INF , !P3 ;  /* 0xff8000005c897808 */ /* 0x000fc40005800000 */
[----:B------:R-:W-:Y:S02]  /*bc00*/  FSEL R173, R72, -INF , !P5 ;  /* 0xff80000048ad7808 */ /* 0x000fe40006800000 */
[----:B------:R-:W-:Y:S02]  /*bc10*/  ISETP.GE.AND P3, PT, R182, R167, PT ;  /* 0x000000a7b600720c */ /* 0x000fe40003f66270 */
[----:B------:R-:W3:Y:S01]  /*bc20*/  I2F R111, R28 ;  /* 0x0000001c006f7306 */ /* 0x000ee20000201400 */
[----:B-1----:R-:W-:Y:S01]  /*bc30*/  FFMA.FTZ R76, R107, UR4, R76 ;  /* 0x000000046b4c7c23 */ /* 0x002fe2000801004c */
[----:B------:R-:W-:Y:S02]  /*bc40*/  ISETP.GE.AND P5, PT, R121, R166, PT ;  /* 0x000000a67900720c */ /* 0x000fe40003fa6270 */
[C-C-:B------:R-:W-:Y:S02]  /*bc50*/  LOP3.LUT R181, R159.reuse, 0x28, R192.reuse, 0xfe, !PT ;  /* 0x000000289fb57812 */ /* 0x140fe400078efec0 */
[----:B------:R-:W-:-:S02]  /*bc60*/  LOP3.LUT R195, R159, 0x38, R192, 0xfe, !PT ;  /* 0x000000389fc37812 */ /* 0x000fc400078efec0 */
[----:B------:R-:W1:Y:S01]  /*bc70*/  I2F R119, R24 ;  /* 0x0000001800777306 */ /* 0x000e620000201400 */
[----:B--2---:R-:W-:Y:S01]  /*bc80*/  FFMA.FTZ R8, R141, UR4, R122 ;  /* 0x000000048d087c23 */ /* 0x004fe2000801007a */
[----:B------:R-:W-:Y:S02]  /*bc90*/  FSEL R157, R84, -INF , !P4 ;  /* 0xff800000549d7808 */ /* 0x000fe40006000000 */
[----:B------:R-:W-:Y:S02]  /*bca0*/  FSEL R169, R80, -INF , !P6 ;  /* 0xff80000050a97808 */ /* 0x000fe40007000000 */
[-C--:B------:R-:W-:Y:S02]  /*bcb0*/  ISETP.GE.AND P4, PT, R28, R167.reuse, PT ;  /* 0x000000a71c00720c */ /* 0x080fe40003f86270 */
[----:B------:R-:W2:Y:S01]  /*bcc0*/  I2F R187, R185 ;  /* 0x000000b900bb7306 */ /* 0x000ea20000201400 */
[----:B------:R-:W-:Y:S01]  /*bcd0*/  ISETP.GE.AND P6, PT, R24, R167, PT ;  /* 0x000000a71800720c */ /* 0x000fe20003fc6270 */
[----:B---3--:R-:W-:Y:S01]  /*bce0*/  FFMA.FTZ R68, R111, UR4, R68 ;  /* 0x000000046f447c23 */ /* 0x008fe20008010044 */
[----:B------:R-:W-:-:S02]  /*bcf0*/  FSEL R167, R76, -INF , !P3 ;  /* 0xff8000004ca77808 */ /* 0x000fc40005800000 */
[----:B------:R-:W-:Y:S02]  /*bd00*/  FSEL R8, R8, -INF , !P5 ;  /* 0xff80000008087808 */ /* 0x000fe40006800000 */
[-C--:B------:R-:W-:Y:S01]  /*bd10*/  ISETP.GE.AND P3, PT, R113, R166.reuse, PT ;  /* 0x000000a67100720c */ /* 0x080fe20003f66270 */
[----:B------:R3:W4:Y:S01]  /*bd20*/  I2F R131, R113 ;  /* 0x0000007100837306 */ /* 0x0007220000201400 */
[----:B-1----:R-:W-:Y:S01]  /*bd30*/  FFMA.FTZ R64, R119, UR4, R64 ;  /* 0x0000000477407c23 */ /* 0x002fe20008010040 */
[----:B------:R-:W-:Y:S02]  /*bd40*/  ISETP.GE.AND P5, PT, R185, R166, PT ;  /* 0x000000a6b900720c */ /* 0x000fe40003fa6270 */
[C-C-:B------:R-:W-:Y:S02]  /*bd50*/  LOP3.LUT R103, R159.reuse, 0x50, R192.reuse, 0xfe, !PT ;  /* 0x000000509f677812 */ /* 0x140fe400078efec0 */
[----:B------:R-:W-:Y:S02]  /*bd60*/  LOP3.LUT R109, R159, 0x58, R192, 0xfe, !PT ;  /* 0x000000589f6d7812 */ /* 0x000fe400078efec0 */
[----:B------:R-:W1:Y:S01]  /*bd70*/  I2F R171, R155 ;  /* 0x0000009b00ab7306 */ /* 0x000e620000201400 */
[----:B--2---:R-:W-:Y:S01]  /*bd80*/  FFMA.FTZ R106, R187, UR4, R106 ;  /* 0x00000004bb6a7c23 */ /* 0x004fe2000801006a */
[----:B------:R-:W-:-:S02]  /*bd90*/  FSEL R175, R68, -INF , !P4 ;  /* 0xff80000044af7808 */ /* 0x000fc40006000000 */
[-C--:B------:R-:W-:Y:S02]  /*bda0*/  ISETP.GE.AND P4, PT, R155, R166.reuse, PT ;  /* 0x000000a69b00720c */ /* 0x080fe40003f86270 */
[----:B------:R-:W-:Y:S02]  /*bdb0*/  FSEL R152, R106, -INF , !P5 ;  /* 0xff8000006a987808 */ /* 0x000fe40006800000 */
[----:B------:R-:W2:Y:S01]  /*bdc0*/  I2F R99, R227 ;  /* 0x000000e300637306 */ /* 0x000ea20000201400 */
[----:B---3--:R-:W-:Y:S01]  /*bdd0*/  LOP3.LUT R113, R159, 0x60, R192, 0xfe, !PT ;  /* 0x000000609f717812 */ /* 0x008fe200078efec0 */
[----:B----4-:R-:W-:Y:S01]  /*bde0*/  FFMA.FTZ R4, R131, UR4, R126 ;  /* 0x0000000483047c23 */ /* 0x010fe2000801007e */
[----:B------:R-:W-:Y:S02]  /*bdf0*/  FSEL R131, R64, -INF , !P6 ;  /* 0xff80000040837808 */ /* 0x000fe40007000000 */
[-C--:B------:R-:W-:Y:S02]  /*be00*/  ISETP.GE.AND P6, PT, R177, R166.reuse, PT ;  /* 0x000000a6b100720c */ /* 0x080fe40003fc6270 */
[----:B------:R-:W-:Y:S01]  /*be10*/  ISETP.GE.AND P5, PT, R103, R166, PT ;  /* 0x000000a66700720c */ /* 0x000fe20003fa6270 */
[----:B------:R-:W3:Y:S01]  /*be20*/  I2F R101, R229 ;  /* 0x000000e500657306 */ /* 0x000ee20000201400 */
[----:B------:R-:W-:Y:S01]  /*be30*/  LOP3.LUT R141, R159, 0x68, R192, 0xfe, !PT ;  /* 0x000000689f8d7812 */ /* 0x000fe200078efec0 */
[----:B-1----:R-:W-:Y:S01]  /*be40*/  FFMA.FTZ R24, R171, UR4, R118 ;  /* 0x00000004ab187c23 */ /* 0x002fe20008010076 */
[----:B------:R-:W-:-:S02]  /*be50*/  LOP3.LUT R155, R159, 0x70, R192, 0xfe, !PT ;  /* 0x000000709f9b7812 */ /* 0x000fc400078efec0 */
[----:B------:R-:W-:Y:S02]  /*be60*/  FSEL R4, R4, -INF , !P3 ;  /* 0xff80000004047808 */ /* 0x000fe40005800000 */
[----:B------:R-:W-:Y:S01]  /*be70*/  FSEL R24, R24, -INF , !P4 ;  /* 0xff80000018187808 */ /* 0x000fe20006000000 */
[----:B------:R1:W4:Y:S01]  /*be80*/  I2F R179, R177 ;  /* 0x000000b100b37306 */ /* 0x0003220000201400 */
[----:B--2---:R-:W-:Y:S01]  /*be90*/  FFMA.FTZ R98, R99, UR4, R98 ;  /* 0x0000000463627c23 */ /* 0x004fe20008010062 */
[-C--:B------:R-:W-:Y:S02]  /*bea0*/  ISETP.GE.AND P3, PT, R181, R166.reuse, PT ;  /* 0x000000a6b500720c */ /* 0x080fe40003f66270 */
[----:B------:R-:W-:-:S04]  /*beb0*/  ISETP.GE.AND P4, PT, R195, R166, PT ;  /* 0x000000a6c300720c */ /* 0x000fc80003f86270 */
[----:B------:R-:W2:Y:S01]  /*bec0*/  I2F R183, R181 ;  /* 0x000000b500b77306 */ /* 0x000ea20000201400 */
[----:B---3--:R-:W-:-:S07]  /*bed0*/  FFMA.FTZ R94, R101, UR4, R94 ;  /* 0x00000004655e7c23 */ /* 0x008fce000801005e */
[----:B------:R-:W3:Y:S01]  /*bee0*/  I2F R197, R195 ;  /* 0x000000c300c57306 */ /* 0x000ee20000201400 */
[----:B-1----:R-:W-:Y:S01]  /*bef0*/  LOP3.LUT R177, R159, 0x78, R192, 0xfe, !PT ;  /* 0x000000789fb17812 */ /* 0x002fe200078efec0 */
[----:B----4-:R-:W-:-:S05]  /*bf00*/  FFMA.FTZ R28, R179, UR4, R114 ;  /* 0x00000004b31c7c23 */ /* 0x010fca0008010072 */
[----:B------:R-:W-:Y:S01]  /*bf10*/  FSEL R28, R28, -INF , !P6 ;  /* 0xff8000001c1c7808 */ /* 0x000fe20007000000 */
[----:B------:R1:W4:Y:S01]  /*bf20*/  I2F R107, R103 ;  /* 0x00000067006b7306 */ /* 0x0003220000201400 */
[----:B--2---:R-:W-:Y:S01]  /*bf30*/  FFMA.FTZ R110, R183, UR4, R110 ;  /* 0x00000004b76e7c23 */ /* 0x004fe2000801006e */
[----:B------:R-:W-:-:S04]  /*bf40*/  ISETP.GE.AND P6, PT, R227, R166, PT ;  /* 0x000000a6e300720c */ /* 0x000fc80003fc6270 */
[----:B------:R-:W-:Y:S02]  /*bf50*/  FSEL R228, R110, -INF , !P3 ;  /* 0xff8000006ee47808 */ /* 0x000fe40005800000 */
[----:B------:R-:W2:Y:S01]  /*bf60*/  I2F R111, R109 ;  /* 0x0000006d006f7306 */ /* 0x000ea20000201400 */
[----:B---3--:R-:W-:Y:S01]  /*bf70*/  FFMA.FTZ R102, R197, UR4, R102 ;  /* 0x00000004c5667c23 */ /* 0x008fe20008010066 */
[----:B------:R-:W-:Y:S02]  /*bf80*/  FSEL R156, R98, -INF , !P6 ;  /* 0xff800000629c7808 */ /* 0x000fe40007000000 */
[-C--:B------:R-:W-:Y:S02]  /*bf90*/  ISETP.GE.AND P3, PT, R229, R166.reuse, PT ;  /* 0x000000a6e500720c */ /* 0x080fe40003f66270 */
[----:B------:R-:W-:Y:S02]  /*bfa0*/  FSEL R226, R102, -INF , !P4 ;  /* 0xff80000066e27808 */ /* 0x000fe40006000000 */
[----:B------:R-:W3:Y:S01]  /*bfb0*/  I2F R119, R113 ;  /* 0x0000007100777306 */ /* 0x000ee20000201400 */
[----:B-1----:R-:W-:Y:S01]  /*bfc0*/  LOP3.LUT R103, R159, 0x80, R192, 0xfe, !PT ;  /* 0x000000809f677812 */ /* 0x002fe200078efec0 */
[----:B----4-:R-:W-:Y:S01]  /*bfd0*/  FFMA.FTZ R90, R107, UR4, R90 ;  /* 0x000000046b5a7c23 */ /* 0x010fe2000801005a */
[----:B------:R-:W-:-:S02]  /*bfe0*/  ISETP.GE.AND P4, PT, R109, R166, PT ;  /* 0x000000a66d00720c */ /* 0x000fc40003f86270 */
[-C--:B------:R-:W-:Y:S02]  /*bff0*/  ISETP.GE.AND P6, PT, R113, R166.reuse, PT ;  /* 0x000000a67100720c */ /* 0x080fe40003fc6270 */
[----:B------:R-:W-:Y:S01]  /*c000*/  FSEL R184, R94, -INF , !P3 ;  /* 0xff8000005eb87808 */ /* 0x000fe20005800000 */
[----:B------:R-:W1:Y:S01]  /*c010*/  I2F R121, R141 ;  /* 0x0000008d00797306 */ /* 0x000e620000201400 */
[----:B--2---:R-:W-:Y:S01]  /*c020*/  FFMA.FTZ R86, R111, UR4, R86 ;  /* 0x000000046f567c23 */ /* 0x004fe20008010056 */
[----:B------:R-:W-:Y:S02]  /*c030*/  FSEL R182, R90, -INF , !P5 ;  /* 0xff8000005ab67808 */ /* 0x000fe40006800000 */
[-C--:B------:R-:W-:Y:S02]  /*c040*/  ISETP.GE.AND P3, PT, R141, R166.reuse, PT ;  /* 0x000000a68d00720c */ /* 0x080fe40003f66270 */
[----:B------:R-:W-:Y:S02]  /*c050*/  FSEL R178, R86, -INF , !P4 ;  /* 0xff80000056b27808 */ /* 0x000fe40006000000 */
[----:B------:R-:W2:Y:S01]  /*c060*/  I2F R171, R155 ;  /* 0x0000009b00ab7306 */ /* 0x000ea20000201400 */
[----:B---3--:R-:W-:Y:S01]  /*c070*/  FFMA.FTZ R82, R119, UR4, R82 ;  /* 0x0000000477527c23 */ /* 0x008fe20008010052 */
[----:B------:R-:W-:Y:S01]  /*c080*/  BAR.SYNC.DEFER_BLOCKING 0x0 ;  /* 0x0000000000007b1d */ /* 0x000fe20000010000 */
[----:B------:R-:W-:-:S02]  /*c090*/  ISETP.GE.AND P5, PT, R155, R166, PT ;  /* 0x000000a69b00720c */ /* 0x000fc40003fa6270 */
[-C--:B------:R-:W-:Y:S02]  /*c0a0*/  ISETP.GE.AND P4, PT, R177, R166.reuse, PT ;  /* 0x000000a6b100720c */ /* 0x080fe40003f86270 */
[----:B------:R-:W-:Y:S01]  /*c0b0*/  FSEL R176, R82, -INF , !P6 ;  /* 0xff80000052b07808 */ /* 0x000fe20007000000 */
[----:B------:R-:W3:Y:S01]  /*c0c0*/  I2F R99, R177 ;  /* 0x000000b100637306 */ /* 0x000ee20000201400 */
[----:B-1----:R-:W-:Y:S01]  /*c0d0*/  FFMA.FTZ R78, R121, UR4, R78 ;  /* 0x00000004794e7c23 */ /* 0x002fe2000801004e */
[----:B------:R-:W-:-:S04]  /*c0e0*/  ISETP.GE.AND P6, PT, R103, R166, PT ;  /* 0x000000a66700720c */ /* 0x000fc80003fc6270 */
[----:B------:R-:W-:Y:S02]  /*c0f0*/  FSEL R174, R78, -INF , !P3 ;  /* 0xff8000004eae7808 */ /* 0x000fe40005800000 */
[----:B------:R-:W1:Y:S01]  /*c100*/  I2F R101, R103 ;  /* 0x0000006700657306 */ /* 0x000e620000201400 */
[----:B--2---:R-:W-:-:S05]  /*c110*/  FFMA.FTZ R74, R171, UR4, R74 ;  /* 0x00000004ab4a7c23 */ /* 0x004fca000801004a */
[----:B------:R-:W-:Y:S01]  /*c120*/  FSEL R172, R74, -INF , !P5 ;  /* 0xff8000004aac7808 */ /* 0x000fe20006800000 */
[----:B---3--:R-:W-:-:S05]  /*c130*/  FFMA.FTZ R70, R99, UR4, R70 ;  /* 0x0000000463467c23 */ /* 0x008fca0008010046 */
[----:B------:R-:W-:Y:S01]  /*c140*/  FSEL R170, R70, -INF , !P4 ;  /* 0xff80000046aa7808 */ /* 0x000fe20006000000 */
[----:B-1----:R-:W-:-:S05]  /*c150*/  FFMA.FTZ R66, R101, UR4, R66 ;  /* 0x0000000465427c23 */ /* 0x002fca0008010042 */
[----:B------:R-:W-:Y:S01]  /*c160*/  FSEL R166, R66, -INF , !P6 ;  /* 0xff80000042a67808 */ /* 0x000fe20007000000 */
[----:B------:R-:W-:Y:S05]  /*c170*/  @!P2 BRA `(.L_x_1650) ;  /* 0x00000a000000a947 */ /* 0x000fea0003800000 */
[----:B------:R-:W-:Y:S01]  /*c180*/  ULDC.64 UR10, c[0x0][0x118] ;  /* 0x00004600000a7ab9 */ /* 0x000fe20000000a00 */
[----:B------:R-:W-:Y:S01]  /*c190*/  MOV R6, c[0x0][0x198] ;  /* 0x0000660000067a02 */ /* 0x000fe20000000f00 */
[----:B------:R-:W-:Y:S05]  /*c1a0*/  @!P1 BRA `(.L_x_1651) ;  /* 0x000003a000009947 */ /* 0x000fea0003800000 */
[----:B------:R-:W-:Y:S02]  /*c1b0*/  IABS R10, c[0x0][0x2d0] ;  /* 0x0000b400000a7a13 */ /* 0x000fe40000000000 */
[----:B------:R-:W-:Y:S02]  /*c1c0*/  IADD3 R18, R159, -0x100, RZ ;  /* 0xffffff009f127810 */ /* 0x000fe40007ffe0ff */
[----:B------:R-:W1:Y:S01]  /*c1d0*/  I2F.RP R16, R10 ;  /* 0x0000000a00107306 */ /* 0x000e620000209400 */
        /* <DEDUP_REMOVED lines=53> */
[----:B------:R-:W-:Y:S01]  /*c530*/  IMAD.MOV.U32 R99, RZ, RZ, R100 ;  /* 0x000000ffff637224 */ /* 0x000fe200078e0064 */
[----:B------:R-:W-:Y:S05]  /*c540*/  BRA `(.L_x_1652) ;  /* 0x0000002000007947 */ /* 0x000fea0003800000 */
.L_x_1651:
[----:B------:R-:W-:-:S04]  /*c550*/  LEA R99, -R6, RZ, 0x8 ;  /* 0x000000ff06637211 */ /* 0x000fc800078e41ff */
[----:B------:R-:W-:Y:S02]  /*c560*/  SHF.R.S32.HI R14, RZ, 0x1f, R99 ;  /* 0x0000001fff0e7819 */ /* 0x000fe40000011463 */
.L_x_1652:
[--C-:B------:R-:W-:Y:S01]  /*c570*/  @!P0 IADD3 R101, P3, P2, R99, UR9, R164.reuse ;  /* 0x0000000963658c10 */ /* 0x100fe2000fa7e0a4 */
[----:B------:R-:W-:Y:S01]  /*c580*/  @!P0 IMAD.MOV.U32 R10, RZ, RZ, c[0x0][0x19c] ;  /* 0x00006700ff0a8624 */ /* 0x000fe200078e00ff */
[----:B------:R1:W-:Y:S01]  /*c590*/  @P0 STS [R196+0x1004], RZ ;  /* 0x001004ffc4000388 */ /* 0x0003e20000000800 */
[----:B------:R-:W-:Y:S01]  /*c5a0*/  @!P0 IMAD.WIDE.U32 R106, R6, 0x60, R164 ;  /* 0x00000060066a8825 */ /* 0x000fe200078e00a4 */
[----:B------:R-:W-:Y:S01]  /*c5b0*/  @!P0 IADD3.X R12, R14, UR8, R165, P3, P2 ;  /* 0x000000080e0c8c10 */ /* 0x000fe20009fe44a5 */
[----:B------:R-:W-:Y:S01]  /*c5c0*/  BSSY B0, `(.L_x_1653) ;  /* 0x0000058000007945 */ /* 0x000fe20003800000 */
[----:B------:R-:W-:Y:S01]  /*c5d0*/  @!P0 LEA R118, P2, R101, c[0x0][0x168], 0x1 ;  /* 0x00005a0065768a11 */ /* 0x000fe200078408ff */
[----:B------:R-:W-:Y:S01]  /*c5e0*/  @!P0 IMAD.MOV.U32 R113, RZ, RZ, c[0x0][0x19c] ;  /* 0x00006700ff718624 */ /* 0x000fe200078e00ff */
[----:B------:R-:W-:Y:S01]  /*c5f0*/  @!P0 LEA R108, P3, R99, R222, 0x1 ;  /* 0x000000de636c8211 */ /* 0x000fe200078608ff */
[----:B------:R1:W-:Y:S01]  /*c600*/  @P0 STS.64 [R196+0x1008], RZ ;  /* 0x001008ffc4000388 */ /* 0x0003e20000000a00 */
[----:B------:R-:W-:Y:S01]  /*c610*/  @!P0 LEA.HI.X R119, R101, c[0x0][0x16c], R12, 0x1, P2 ;  /* 0x00005b0065778a11 */ /* 0x000fe200010f0c0c */
[----:B------:R-:W-:Y:S01]  /*c620*/  @!P0 IMAD R101, R10, 0x60, RZ ;  /* 0x000000600a658824 */ /* 0x000fe200078e02ff */
[C---:B------:R-:W-:Y:S01]  /*c630*/  @!P0 LEA.HI.X R109, R99.reuse, R221, R14, 0x1, P3 ;  /* 0x000000dd636d8211 */ /* 0x040fe200018f0c0e */
[----:B------:R1:W-:Y:S01]  /*c640*/  @P0 STS [R196+0x1000], RZ ;  /* 0x001000ffc4000388 */ /* 0x0003e20000000800 */
[C---:B------:R-:W-:Y:S01]  /*c650*/  @!P0 IADD3 R103, P2, R99.reuse, R106, RZ ;  /* 0x0000006a63678210 */ /* 0x040fe20007f5e0ff */
[----:B------:R-:W-:Y:S01]  /*c660*/  @!P0 IMAD.MOV.U32 R12, RZ, RZ, c[0x0][0x19c] ;  /* 0x00006700ff0c8624 */ /* 0x000fe200078e00ff */
[----:B------:R-:W-:Y:S01]  /*c670*/  @!P0 LEA R16, P3, R6, R164, 0x6 ;  /* 0x000000a406108211 */ /* 0x000fe200078630ff */
[----:B------:R-:W-:Y:S01]  /*c680*/  @!PT LDS RZ, [RZ] ;  /* 0x00000000fffff984 */ /* 0x000fe20000000800 */
[----:B------:R-:W-:Y:S01]  /*c690*/  @!PT LDS RZ, [RZ] ;  /* 0x00000000fffff984 */ /* 0x000fe20000000800 */
[----:B------:R-:W-:Y:S01]  /*c6a0*/  @!PT LDS RZ, [RZ] ;  /* 0x00000000fffff984 */ /* 0x000fe20000000800 */
[----:B------:R2:W-:Y:S01]  /*c6b0*/  @!P0 LDGSTS.E.BYPASS.LTC128B.128 [R196+0x1000], [R108.64] ;  /* 0x010000006cc48fae */ /* 0x0005e2000b901d4a */
[----:B------:R-:W-:Y:S01]  /*c6c0*/  @!P0 IADD3.X R18, R14, R101, R107, P2, !PT ;  /* 0x000000650e128210 */ /* 0x000fe200017fe46b */
[----:B------:R-:W-:Y:S01]  /*c6d0*/  @!P0 IMAD.MOV.U32 R107, RZ, RZ, c[0x0][0x19c] ;  /* 0x00006700ff6b8624 */ /* 0x000fe200078e00ff */
[-C--:B------:R-:W-:Y:S01]  /*c6e0*/  @!P0 LEA.HI.X R113, R6, R165.reuse, R113, 0x6, P3 ;  /* 0x000000a506718211 */ /* 0x080fe200018f3471 */
[----:B------:R-:W-:Y:S01]  /*c6f0*/  @!P0 IMAD R12, R12, 0xa0, RZ ;  /* 0x000000a00c0c8824 */ /* 0x000fe200078e02ff */
[----:B------:R-:W-:Y:S01]  /*c700*/  @!P0 IADD3 R101, P3, R99, R16, RZ ;  /* 0x0000001063658210 */ /* 0x000fe20007f7e0ff */
[----:B------:R-:W-:Y:S01]  /*c710*/  @!P0 IMAD R10, R10, 0xc0, RZ ;  /* 0x000000c00a0a8824 */ /* 0x000fe200078e02ff */
[----:B------:R-:W-:Y:S01]  /*c720*/  @!P0 LEA R20, P2, R6, R164, 0x7 ;  /* 0x000000a406148211 */ /* 0x000fe200078438ff */
[----:B------:R1:W-:Y:S01]  /*c730*/  @P0 STS.128 [R196+0x1800], RZ ;  /* 0x001800ffc4000388 */ /* 0x0003e20000000c00 */
[----:B------:R-:W-:Y:S01]  /*c740*/  @!P0 LEA R100, P5, R101, c[0x0][0x168], 0x1 ;  /* 0x00005a0065648a11 */ /* 0x000fe200078a08ff */
[----:B------:R-:W-:Y:S01]  /*c750*/  @!P0 IMAD.X R16, R14, 0x1, R113, P3 ;  /* 0x000000010e108824 */ /* 0x000fe200018e0671 */
[----:B------:R-:W-:Y:S01]  /*c760*/  @!P0 LEA.HI.X R107, R6, R165, R107, 0x7, P2 ;  /* 0x000000a5066b8211 */ /* 0x000fe200010f3c6b */
[----:B------:R-:W-:Y:S01]  /*c770*/  @!PT LDS RZ, [RZ] ;  /* 0x00000000fffff984 */ /* 0x000fe20000000800 */
[----:B------:R-:W-:Y:S01]  /*c780*/  @!PT LDS RZ, [RZ] ;  /* 0x00000000fffff984 */ /* 0x000fe20000000800 */
[----:B------:R-:W-:Y:S01]  /*c790*/  @!PT LDS RZ, [RZ] ;  /* 0x00000000fffff984 */ /* 0x000fe20000000800 */
[----:B------:R1:W-:Y:S01]  /*c7a0*/  @!P0 LDGSTS.E.BYPASS.LTC128B.128 [R196+0x1800], [R118.64] ;  /* 0x0180000076c48fae */ /* 0x0003e2000b901d4a */
[----:B------:R-:W-:-:S02]  /*c7b0*/  @!P0 IADD3 R20, P4, R99, R20, RZ ;  /* 0x0000001463148210 */ /* 0x000fc40007f9e0ff */
[----:B------:R-:W-:Y:S01]  /*c7c0*/  @!P0 LEA.HI.X R101, R101, c[0x0][0x16c], R16, 0x1, P5 ;  /* 0x00005b0065658a11 */ /* 0x000fe200028f0c10 */
[----:B------:R1:W-:Y:S01]  /*c7d0*/  @P0 STS.128 [R196+0x2000], RZ ;  /* 0x002000ffc4000388 */ /* 0x0003e20000000c00 */
[C---:B------:R-:W-:Y:S01]  /*c7e0*/  @!P0 LEA R120, P5, R103.reuse, c[0x0][0x168], 0x1 ;  /* 0x00005a0067788a11 */ /* 0x040fe200078a08ff */
[----:B------:R-:W-:Y:S01]  /*c7f0*/  @!P0 IMAD.X R107, R14, 0x1, R107, P4 ;  /* 0x000000010e6b8824 */ /* 0x000fe200020e066b */
[C---:B------:R-:W-:Y:S01]  /*c800*/  @!P0 LEA R112, P4, R20.reuse, c[0x0][0x168], 0x1 ;  /* 0x00005a0014708a11 */ /* 0x040fe200078808ff */
[----:B------:R-:W-:Y:S01]  /*c810*/  @!PT LDS RZ, [RZ] ;  /* 0x00000000fffff984 */ /* 0x000fe20000000800 */
[----:B------:R-:W-:Y:S01]  /*c820*/  @!PT LDS RZ, [RZ] ;  /* 0x00000000fffff984 */ /* 0x000fe20000000800 */
[----:B------:R-:W-:Y:S01]  /*c830*/  @!PT LDS RZ, [RZ] ;  /* 0x00000000fffff984 */ /* 0x000fe20000000800 */
[----:B------:R1:W-:Y:S01]  /*c840*/  @!P0 LDGSTS.E.BYPASS.LTC128B.128 [R196+0x2000], [R100.64] ;  /* 0x0200000064c48fae */ /* 0x0003e2000b901d4a */
[----:B------:R-:W-:Y:S02]  /*c850*/  @!P0 LEA.HI.X R121, R103, c[0x0][0x16c], R18, 0x1, P5 ;  /* 0x00005b0067798a11 */ /* 0x000fe400028f0c12 */
[----:B------:R-:W-:Y:S01]  /*c860*/  @!P0 LEA.HI.X R113, R20, c[0x0][0x16c], R107, 0x1, P4 ;  /* 0x00005b0014718a11 */ /* 0x000fe200020f0c6b */
[----:B------:R1:W-:Y:S01]  /*c870*/  @P0 STS.128 [R196+0x2800], RZ ;  /* 0x002800ffc4000388 */ /* 0x0003e20000000c00 */
[----:B--2---:R-:W-:-:S03]  /*c880*/  @!P0 IMAD.MOV.U32 R108, RZ, RZ, R164 ;  /* 0x000000ffff6c8224 */ /* 0x004fc600078e00a4 */
[----:B------:R-:W-:Y:S01]  /*c890*/  @!PT LDS RZ, [RZ] ;  /* 0x00000000fffff984 */ /* 0x000fe20000000800 */
[----:B------:R-:W-:Y:S01]  /*c8a0*/  @!PT LDS RZ, [RZ] ;  /* 0x00000000fffff984 */ /* 0x000fe20000000800 */
[----:B------:R-:W-:Y:S01]  /*c8b0*/  @!PT LDS RZ, [RZ] ;  /* 0x00000000fffff984 */ /* 0x000fe20000000800 */
[----:B------:R1:W-:Y:S01]  /*c8c0*/  @!P0 LDGSTS.E.BYPASS.LTC128B.128 [R196+0x2800], [R120.64] ;  /* 0x0280000078c48fae */ /* 0x0003e2000b901d4a */
[----:B------:R-:W-:-:S03]  /*c8d0*/  @!P0 IMAD.MOV.U32 R109, RZ, RZ, R165 ;  /* 0x000000ffff6d8224 */ /* 0x000fc600078e00a5 */
[----:B------:R1:W-:Y:S01]  /*c8e0*/  @P0 STS.128 [R196+0x3000], RZ ;  /* 0x003000ffc4000388 */ /* 0x0003e20000000c00 */
[----:B------:R-:W-:-:S03]  /*c8f0*/  @!P0 IMAD.WIDE.U32 R110, R6, 0xa0, R108 ;  /* 0x000000a0066e8825 */ /* 0x000fc600078e006c */
[----:B------:R-:W-:Y:S01]  /*c900*/  @!PT LDS RZ, [RZ] ;  /* 0x00000000fffff984 */ /* 0x000fe20000000800 */
[----:B------:R-:W-:Y:S01]  /*c910*/  @!PT LDS RZ, [RZ] ;  /* 0x00000000fffff984 */ /* 0x000fe20000000800 */
[----:B------:R-:W-:Y:S01]  /*c920*/  @!PT LDS RZ, [RZ] ;  /* 0x00000000fffff984 */ /* 0x000fe20000000800 */
[----:B------:R1:W-:Y:S01]  /*c930*/  @!P0 LDGSTS.E.BYPASS.LTC128B.128 [R196+0x3000], [R112.64] ;  /* 0x0300000070c48fae */ /* 0x0003e2000b901d4a */
[----:B------:R-:W-:Y:S01]  /*c940*/  @!P0 IMAD.WIDE.U32 R108, R6, 0xc0, R164 ;  /* 0x000000c0066c8825 */ /* 0x000fe200078e00a4 */
[C---:B------:R-:W-:Y:S02]  /*c950*/  @!P0 IADD3 R22, P3, R99.reuse, R110, RZ ;  /* 0x0000006e63168210 */ /* 0x040fe40007f7e0ff */
[----:B------:R1:W-:Y:S02]  /*c960*/  @P0 STS.128 [R196+0x3800], RZ ;  /* 0x003800ffc4000388 */ /* 0x0003e40000000c00 */
[----:B------:R-:W-:Y:S02]  /*c970*/  @!P0 IADD3 R26, P2, R99, R108, RZ ;  /* 0x0000006c631a8210 */ /* 0x000fe40007f5e0ff */
[----:B------:R-:W-:Y:S02]  /*c980*/  @!P0 IADD3.X R111, R14, R12, R111, P3, !PT ;  /* 0x0000000c0e6f8210 */ /* 0x000fe40001ffe46f */
[----:B------:R-:W-:-:S02]  /*c990*/  @!P0 LEA R106, P3, R22, c[0x0][0x168], 0x1 ;  /* 0x00005a00166a8a11 */ /* 0x000fc400078608ff */
[----:B------:R-:W-:Y:S02]  /*c9a0*/  @!P0 IADD3.X R109, R14, R10, R109, P2, !PT ;  /* 0x0000000a0e6d8210 */ /* 0x000fe400017fe46d */
[----:B------:R-:W-:Y:S02]  /*c9b0*/  @!P0 LEA R102, P2, R26, c[0x0][0x168], 0x1 ;  /* 0x00005a001a668a11 */ /* 0x000fe400078408ff */
[----:B------:R-:W-:Y:S02]  /*c9c0*/  @!P0 LEA.HI.X R107, R22, c[0x0][0x16c], R111, 0x1, P3 ;  /* 0x00005b00166b8a11 */ /* 0x000fe400018f0c6f */
        /* <DEDUP_REMOVED lines=12> */
[----:B------:R-:W-:Y:S01]  /*ca90*/  IMAD.WIDE.U32 R164, R6, 0xe0, R164 ;  /* 0x000000e006a47825 */ /* 0x000fe200078e00a4 */
[----:B------:R-:W-:-:S02]  /*caa0*/  ULDC UR6, c[0x0][0x19c] ;  /* 0x0000670000067ab9 */ /* 0x000fc40000000800 */
[----:B------:R-:W-:Y:S02]  /*cab0*/  UIMAD UR6, UR6, 0xe0, URZ ;  /* 0x000000e0060678a4 */ /* 0x000fe4000f8e023f */
        /* <DEDUP_REMOVED lines=8> */
.L_x_1654:
[----:B------:R-:W-:Y:S05]  /*cb40*/  BSYNC B0 ;  /* 0x0000000000007941 */ /* 0x000fea0003800000 */
.L_x_1653:
[----:B------:R-:W0:Y:S01]  /*cb50*/  LDGDEPBAR ;  /* 0x00000000000079af */ /* 0x000e220000000000 */
[----:B------:R-:W-:-:S04]  /*cb60*/  LEA R222, P0, R99, R222, 0x1 ;  /* 0x000000de63de7211 */ /* 0x000fc800078008ff */
[----:B------:R-:W-:Y:S02]  /*cb70*/  LEA.HI.X R221, R99, R221, R14, 0x1, P0 ;  /* 0x000000dd63dd7211 */ /* 0x000fe400000f0c0e */
.L_x_1650:
        /* <DEDUP_REMOVED lines=66> */
[----:B-1----:R-:W1:Y:S02]  /*cfa0*/  SHFL.BFLY PT, R103, R6, 0x1, 0x1f ;  /* 0x0c201f0006677f89 */ /* 0x002e6400000e0000 */
        /* <DEDUP_REMOVED lines=35> */
[----:B------:R-:W-:Y:S01]  /*d1e0*/  LDSM.16.MT88.4 R20, [R220+0x5400] ;  /* 0x00540000dc14783b */ /* 0x000fe20000004200 */
        /* <DEDUP_REMOVED lines=29> */
[----:B------:R-:W1:Y:S01]  /*d3c0*/  MUFU.EX2 R108, R108 ;  /* 0x0000006c006c7308 */ /* 0x000e620000000800 */
        /* <DEDUP_REMOVED lines=105> */
[----:B------:R-:W-:Y:S01]  /*da60*/  FADD.FTZ R9, R134, -R9 ;  /* 0x8000000986097221 */ /* 0x000fe20000010000 */
[----:B------:R-:W-:Y:S01]  /*da70*/  FSEL R10, R102, RZ, P0 ;  /* 0x000000ff660a7208 */ /* 0x000fe20000000000 */
[----:B------:R-:W-:Y:S01]  /*da80*/  MUFU.EX2 R72, R72 ;  /* 0x0000004800487308 */ /* 0x000fe20000000800 */
[----:B------:R-:W-:Y:S01]  /*da90*/  FSEL R65, R65, RZ, P0 ;  /* 0x000000ff41417208 */ /* 0x000fe20000000000 */
[----:B------:R-:W-:Y:S02]  /*daa0*/  FMUL.FTZ R126, R9, c[0x0][0x23c] ;  /* 0x00008f00097e7a20 */ /* 0x000fe40000410000 */
[----:B------:R-:W-:-:S02]  /*dab0*/  FADD.FTZ R10, R133, -R10 ;  /* 0x8000000a850a7221 */ /* 0x000fc40000010000 */
[--C-:B------:R-:W-:Y:S02]  /*dac0*/  FFMA.FTZ R117, R4, c[0x0][0x23c], -R65.reuse ;  /* 0x00008f0004757a23 */ /* 0x100fe40000010841 */
[----:B------:R-:W1:Y:S01]  /*dad0*/  LDSM.16.MT88.4 R4, [R220+0x5000] ;  /* 0x00500000dc04783b */ /* 0x000e620000004200 */
[----:B------:R-:W-:Y:S01]  /*dae0*/  FMUL.FTZ R125, R10, c[0x0][0x23c] ;  /* 0x00008f000a7d7a20 */ /* 0x000fe20000410000 */
[----:B------:R-:W2:Y:S01]  /*daf0*/  MUFU.EX2 R126, R126 ;  /* 0x0000007e007e7308 */ /* 0x000ea20000000800 */
[--C-:B------:R-:W-:Y:S02]  /*db00*/  FFMA.FTZ R114, R8, c[0x0][0x23c], -R65.reuse ;  /* 0x00008f0008727a23 */ /* 0x100fe40000010841 */
[----:B------:R-:W3:Y:S01]  /*db10*/  LDSM.16.MT88.4 R8, [R223+0x5000] ;  /* 0x00500000df08783b */ /* 0x000ee20000004200 */
[--C-:B------:R-:W-:Y:S02]  /*db20*/  FFMA.FTZ R120, R244, c[0x0][0x23c], -R65.reuse ;  /* 0x00008f00f4787a23 */ /* 0x100fe40000010841 */
[----:B------:R-:W-:-:S02]  /*db30*/  FFMA.FTZ R118, R248, c[0x0][0x23c], -R65 ;  /* 0x00008f00f8767a23 */ /* 0x000fc40000010841 */
[--C-:B------:R-:W-:Y:S01]  /*db40*/  FFMA.FTZ R112, R246, c[0x0][0x23c], -R65.reuse ;  /* 0x00008f00f6707a23 */ /* 0x100fe20000010841 */
[----:B------:R-:W-:Y:S01]  /*db50*/  MUFU.EX2 R117, R117 ;  /* 0x0000007500757308 */ /* 0x000fe20000000800 */
[--C-:B------:R-:W-:Y:S02]  /*db60*/  FFMA.FTZ R124, R24, c[0x0][0x23c], -R65.reuse ;  /* 0x00008f00187c7a23 */ /* 0x100fe40000010841 */
[----:B------:R-:W4:Y:S01]  /*db70*/  LDSM.16.MT88.4 R24, [R223+0x5400] ;  /* 0x00540000df18783b */ /* 0x000f220000004200 */
[--C-:B------:R-:W-:Y:S02]  /*db80*/  FFMA.FTZ R115, R242, c[0x0][0x23c], -R65.reuse ;  /* 0x00008f00f2737a23 */ /* 0x100fe40000010841 */
[----:B------:R-:W-:Y:S02]  /*db90*/  FFMA.FTZ R127, R142, c[0x0][0x23c], -R65 ;  /* 0x00008f008e7f7a23 */ /* 0x000fe40000010841 */
[----:B------:R-:W-:Y:S01]  /*dba0*/  MUFU.EX2 R120, R120 ;  /* 0x0000007800787308 */ /* 0x000fe20000000800 */
[----:B--2---:R-:W-:-:S02]  /*dbb0*/  FMUL.FTZ R16, R212, R126 ;  /* 0x0000007ed4107220 */ /* 0x004fc40000410000 */
[-C--:B------:R-:W-:Y:S02]  /*dbc0*/  FMUL.FTZ R17, R213, R126.reuse ;  /* 0x0000007ed5117220 */ /* 0x080fe40000410000 */
[-C--:B------:R-:W-:Y:S02]  /*dbd0*/  FMUL.FTZ R208, R208, R126.reuse ;  /* 0x0000007ed0d07220 */ /* 0x080fe40000410000 */
[-C--:B------:R-:W-:Y:S01]  /*dbe0*/  FMUL.FTZ R209, R209, R126.reuse ;  /* 0x0000007ed1d17220 */ /* 0x080fe20000410000 */
[----:B------:R-:W2:Y:S01]  /*dbf0*/  MUFU.EX2 R118, R118 ;  /* 0x0000007600767308 */ /* 0x000ea20000000800 */
[-C--:B------:R-:W-:Y:S02]  /*dc00*/  FMUL.FTZ R204, R204, R126.reuse ;  /* 0x0000007ecccc7220 */ /* 0x080fe40000410000 */
[-C--:B------:R-:W-:Y:S02]  /*dc10*/  FMUL.FTZ R205, R205, R126.reuse ;  /* 0x0000007ecdcd7220 */ /* 0x080fe40000410000 */
[----:B------:R-:W-:-:S02]  /*dc20*/  FMUL.FTZ R200, R200, R126 ;  /* 0x0000007ec8c87220 */ /* 0x000fc40000410000 */
[----:B------:R-:W-:Y:S01]  /*dc30*/  FMUL.FTZ R201, R201, R126 ;  /* 0x0000007ec9c97220 */ /* 0x000fe20000410000 */
[----:B------:R-:W5:Y:S01]  /*dc40*/  MUFU.EX2 R112, R112 ;  /* 0x0000007000707308 */ /* 0x000f620000000800 */
[--C-:B------:R-:W-:Y:S01]  /*dc50*/  FFMA.FTZ R142, R28, c[0x0][0x23c], -R65.reuse ;  /* 0x00008f001c8e7a23 */ /* 0x100fe20000010841 */
[----:B------:R-:W-:Y:S01]  /*dc60*/  F2FP.BF16.PACK_AB R28, R110, R113 ;  /* 0x000000716e1c723e */ /* 0x000fe200000010ff */
[--C-:B------:R-:W-:Y:S02]  /*dc70*/  FFMA.FTZ R131, R186, c[0x0][0x23c], -R65.reuse ;  /* 0x00008f00ba837a23 */ /* 0x100fe40000010841 */
[--C-:B------:R-:W-:Y:S02]  /*dc80*/  FFMA.FTZ R137, R228, c[0x0][0x23c], -R65.reuse ;  /* 0x00008f00e4897a23 */ /* 0x100fe40000010841 */
[----:B------:R-:W-:Y:S01]  /*dc90*/  FFMA.FTZ R134, R180, c[0x0][0x23c], -R65 ;  /* 0x00008f00b4867a23 */ /* 0x000fe20000010841 */
[----:B------:R-:W1:Y:S01]  /*dca0*/  MUFU.EX2 R125, R125 ;  /* 0x0000007d007d7308 */ /* 0x000e620000000800 */
[----:B--2---:R-:W-:Y:S01]  /*dcb0*/  F2FP.BF16.PACK_AB R13, R118, R120 ;  /* 0x00000078760d723e */ /* 0x004fe200000010ff */
[----:B------:R-:W-:-:S02]  /*dcc0*/  FFMA.FTZ R133, R139, c[0x0][0x23c], -R100 ;  /* 0x00008f008b857a23 */ /* 0x000fc40000010864 */
[--C-:B------:R-:W-:Y:S02]  /*dcd0*/  FFMA.FTZ R139, R150, c[0x0][0x23c], -R65.reuse ;  /* 0x00008f00968b7a23 */ /* 0x100fe40000010841 */
[--C-:B------:R-:W-:Y:S01]  /*dce0*/  FFMA.FTZ R152, R152, c[0x0][0x23c], -R65.reuse ;  /* 0x00008f0098987a23 */ /* 0x100fe20000010841 */
[----:B-----5:R-:W-:Y:S01]  /*dcf0*/  F2FP.BF16.PACK_AB R15, R112, R117 ;  /* 0x00000075700f723e */ /* 0x020fe200000010ff */
[----:B------:R-:W-:Y:S01]  /*dd00*/  MUFU.EX2 R114, R114 ;  /* 0x0000007200727308 */ /* 0x000fe20000000800 */
[--C-:B------:R-:W-:Y:S02]  /*dd10*/  FFMA.FTZ R141, R226, c[0x0][0x23c], -R65.reuse ;  /* 0x00008f00e28d7a23 */ /* 0x100fe40000010841 */
[----:B------:R-:W-:Y:S02]  /*dd20*/  FFMA.FTZ R150, R148, c[0x0][0x23c], -R65 ;  /* 0x00008f0094967a23 */ /* 0x000fe40000010841 */
[----:B------:R-:W-:Y:S02]  /*dd30*/  FFMA.FTZ R148, R143, c[0x0][0x23c], -R100 ;  /* 0x00008f008f947a23 */ /* 0x000fe40000010864 */
[-C--:B-1----:R-:W-:Y:S01]  /*dd40*/  FMUL.FTZ R18, R214, R125.reuse ;  /* 0x0000007dd6127220 */ /* 0x082fe20000410000 */
[----:B------:R-:W1:Y:S01]  /*dd50*/  MUFU.EX2 R115, R115 ;  /* 0x0000007300737308 */ /* 0x000e620000000800 */
[----:B------:R-:W-:-:S02]  /*dd60*/  FMUL.FTZ R19, R215, R125 ;  /* 0x0000007dd7137220 */ /* 0x000fc40000410000 */
[-C--:B------:R-:W-:Y:S02]  /*dd70*/  FMUL.FTZ R210, R210, R125.reuse ;  /* 0x0000007dd2d27220 */ /* 0x080fe40000410000 */
[-C--:B------:R-:W-:Y:S02]  /*dd80*/  FMUL.FTZ R211, R211, R125.reuse ;  /* 0x0000007dd3d37220 */ /* 0x080fe40000410000 */
[-C--:B------:R-:W-:Y:S01]  /*dd90*/  FMUL.FTZ R206, R206, R125.reuse ;  /* 0x0000007dcece7220 */ /* 0x080fe20000410000 */
[----:B------:R-:W-:Y:S01]  /*dda0*/  HMMA.16816.F32.BF16 R16, R12, R4, R16 ;  /* 0x000000040c10723c */ /* 0x000fe20000041810 */
[-C--:B------:R-:W-:Y:S01]  /*ddb0*/  FMUL.FTZ R207, R207, R125.reuse ;  /* 0x0000007dcfcf7220 */ /* 0x080fe20000410000 */
[----:B------:R-:W-:Y:S01]  /*ddc0*/  MUFU.EX2 R124, R124 ;  /* 0x0000007c007c7308 */ /* 0x000fe20000000800 */
[-C--:B------:R-:W-:Y:S02]  /*ddd0*/  FMUL.FTZ R202, R202, R125.reuse ;  /* 0x0000007dcaca7220 */ /* 0x080fe40000410000 */
[----:B------:R-:W-:-:S02]  /*dde0*/  FMUL.FTZ R203, R203, R125 ;  /* 0x0000007dcbcb7220 */ /* 0x000fc40000410000 */
[--C-:B------:R-:W-:Y:S01]  /*ddf0*/  FFMA.FTZ R156, R156, c[0x0][0x23c], -R65.reuse ;  /* 0x00008f009c9c7a23 */ /* 0x100fe20000010841 */
[C---:B------:R-:W-:Y:S01]  /*de00*/  HMMA.16816.F32.BF16 R4, R12.reuse, R6, R208 ;  /* 0x000000060c04723c */ /* 0x040fe200000418d0 */
[----:B-1----:R-:W-:Y:S01]  /*de10*/  F2FP.BF16.PACK_AB R29, R115, R114 ;  /* 0x00000072731d723e */ /* 0x002fe200000010ff */
[----:B------:R-:W1:Y:S01]  /*de20*/  MUFU.EX2 R127, R127 ;  /* 0x0000007f007f7308 */ /* 0x000e620000000800 */
[--C-:B------:R-:W-:Y:S01]  /*de30*/  FFMA.FTZ R143, R168, c[0x0][0x23c], -R65.reuse ;  /* 0x00008f00a88f7a23 */ /* 0x100fe20000010841 */
[----:B------:R-:W-:Y:S01]  /*de40*/  LDSM.16.MT88.4 R208, [R220+0x8c00] ;  /* 0x008c0000dcd0783b */ /* 0x000fe20000004200 */
[--C-:B------:R-:W-:Y:S02]  /*de50*/  FFMA.FTZ R145, R184, c[0x0][0x23c], -R65.reuse ;  /* 0x00008f00b8917a23 */ /* 0x100fe40000010841 */
[--C-:B------:R-:W-:Y:S01]  /*de60*/  FFMA.FTZ R162, R162, c[0x0][0x23c], -R65.reuse ;  /* 0x00008f00a2a27a23 */ /* 0x100fe20000010841 */
[----:B---3--:R-:W-:Y:S01]  /*de70*/  HMMA.16816.F32.BF16 R204, R12, R8, R204 ;  /* 0x000000080ccc723c */ /* 0x008fe200000418cc */
[--C-:B------:R-:W-:Y:S01]  /*de80*/  FFMA.FTZ R164, R182, c[0x0][0x23c], -R65.reuse ;  /* 0x00008f00b6a47a23 */ /* 0x100fe20000010841 */
[----:B------:R-:W-:Y:S01]  /*de90*/  MUFU.EX2 R142, R142 ;  /* 0x0000008e008e7308 */ /* 0x000fe20000000800 */
[----:B------:R-:W-:-:S02]  /*dea0*/  FFMA.FTZ R151, R160, c[0x0][0x23c], -R65 ;  /* 0x00008f00a0977a23 */ /* 0x000fc40000010841 */
[--C-:B------:R-:W-:Y:S02]  /*deb0*/  FFMA.FTZ R153, R178, c[0x0][0x23c], -R65.reuse ;  /* 0x00008f00b2997a23 */ /* 0x100fe40000010841 */
[--C-:B------:R-:W-:Y:S01]  /*dec0*/  FFMA.FTZ R158, R158, c[0x0][0x23c], -R65.reuse ;  /* 0x00008f009e9e7a23 */ /* 0x100fe20000010841 */
[----:B------:R-:W-:Y:S01]  /*ded0*/  HMMA.16816.F32.BF16 R12, R12, R10, R200 ;  /* 0x0000000a0c0c723c */ /* 0x000fe200000418c8 */
[----:B------:R-:W2:Y:S01]  /*dee0*/  LDSM.16.MT88.4 R8, [R220+0x5800] ;  /* 0x00580000dc08783b */ /* 0x000ea20000004200 */
[----:B-1----:R-:W-:Y:S01]  /*def0*/  F2FP.BF16.PACK_AB R31, R127, R124 ;  /* 0x0000007c7f1f723e */ /* 0x002fe200000010ff */
[----:B------:R-:W1:Y:S01]  /*df00*/  MUFU.EX2 R131, R131 ;  /* 0x0000008300837308 */ /* 0x000e620000000800 */
[----:B------:R-:W-:Y:S01]  /*df10*/  FFMA.FTZ R160, R135, c[0x0][0x23c], -R100 ;  /* 0x00008f0087a07a23 */ /* 0x000fe20000010864 */
[----:B------:R-:W-:Y:S01]  /*df20*/  LDSM.16.MT88.4 R200, [R223+0x8c00] ;  /* 0x008c0000dfc8783b */ /* 0x000fe20000004200 */
[--C-:B------:R-:W-:Y:S02]  /*df30*/  FFMA.FTZ R135, R154, c[0x0][0x23c], -R65.reuse ;  /* 0x00008f009a877a23 */ /* 0x100fe40000010841 */
[--C-:B------:R-:W-:Y:S01]  /*df40*/  FFMA.FTZ R168, R176, c[0x0][0x23c], -R65.reuse ;  /* 0x00008f00b0a87a23 */ /* 0x100fe20000010841 */
[----:B------:R-:W-:Y:S01]  /*df50*/  HMMA.16816.F32.BF16 R16, R28, R20, R16 ;  /* 0x000000141c10723c */ /* 0x000fe20000041810 */
[--C-:B------:R-:W-:Y:S01]  /*df60*/  FFMA.FTZ R154, R174, c[0x0][0x23c], -R65.reuse ;  /* 0x00008f00ae9a7a23 */ /* 0x100fe20000010841 */
[----:B------:R-:W-:Y:S01]  /*df70*/  MUFU.EX2 R137, R137 ;  /* 0x0000008900897308 */ /* 0x000fe20000000800 */
[----:B------:R-:W-:-:S02]  /*df80*/  FFMA.FTZ R155, R146, c[0x0][0x23c], -R65 ;  /* 0x00008f00929b7a23 */ /* 0x000fc40000010841 */
[----:B------:R-:W-:Y:S02]  /*df90*/  FFMA.FTZ R146, R149, c[0x0][0x23c], -R100 ;  /* 0x00008f0095927a23 */ /* 0x000fe40000010864 */
[--C-:B------:R-:W-:Y:S01]  /*dfa0*/  FFMA.FTZ R149, R172, c[0x0][0x23c], -R65.reuse ;  /* 0x00008f00ac957a23 */ /* 0x100fe20000010841 */
[C---:B------:R-:W-:Y:S01]  /*dfb0*/  HMMA.16816.F32.BF16 R4, R28.reuse, R22, R4 ;  /* 0x000000161c04723c */ /* 0x040fe20000041804 */
[----:B------:R-:W3:Y:S01]  /*dfc0*/  LDSM.16.MT88.4 R20, [R223+0x5800] ;  /* 0x00580000df14783b */ /* 0x000ee20000004200 */
[----:B------:R-:W5:Y:S01]  /*dfd0*/  MUFU.EX2 R134, R134 ;  /* 0x0000008600867308 */ /* 0x000f620000000800 */
[--C-:B------:R-:W-:Y:S02]  /*dfe0*/  FFMA.FTZ R144, R144, c[0x0][0x23c], -R65.reuse ;  /* 0x00008f0090907a23 */ /* 0x100fe40000010841 */
[--C-:B------:R-:W-:Y:S02]  /*dff0*/  FFMA.FTZ R157, R170, c[0x0][0x23c], -R65.reuse ;  /* 0x00008f00aa9d7a23 */ /* 0x100fe40000010841 */
[--C-:B------:R-:W-:Y:S01]  /*e000*/  FFMA.FTZ R140, R140, c[0x0][0x23c], -R65.reuse ;  /* 0x00008f008c8c7a23 */ /* 0x100fe20000010841 */
[----:B----4-:R-:W-:Y:S01]  /*e010*/  HMMA.16816.F32.BF16 R204, R28, R24, R204 ;  /* 0x000000181ccc723c */ /* 0x010fe200000418cc */
[--C-:B------:R-:W-:Y:S01]  /*e020*/  FFMA.FTZ R159, R166, c[0x0][0x23c], -R65.reuse ;  /* 0x00008f00a69f7a23 */ /* 0x100fe20000010841 */
[----:B------:R-:W-:Y:S01]  /*e030*/  MUFU.EX2 R152, R152 ;  /* 0x0000009800987308 */ /* 0x000fe20000000800 */
[----:B------:R-:W-:-:S02]  /*e040*/  FFMA.FTZ R136, R136, c[0x0][0x23c], -R65 ;  /* 0x00008f0088887a23 */ /* 0x000fc40000010841 */
[--C-:B------:R-:W-:Y:S02]  /*e050*/  FFMA.FTZ R138, R138, c[0x0][0x23c], -R65.reuse ;  /* 0x00008f008a8a7a23 */ /* 0x100fe40000010841 */
[--C-:B------:R-:W-:Y:S01]  /*e060*/  FFMA.FTZ R161, R2, c[0x0][0x23c], -R65.reuse ;  /* 0x00008f0002a17a23 */ /* 0x100fe20000010841 */
[----:B------:R-:W-:Y:S01]  /*e070*/  HMMA.16816.F32.BF16 R24, R28, R26, R12 ;  /* 0x0000001a1c18723c */ /* 0x000fe2000004180c */
[----:B------:R-:W4:Y:S01]  /*e080*/  LDSM.16.MT88.4 R12, [R220+0x5c00] ;  /* 0x005c0000dc0c783b */ /* 0x000f220000004200 */
[----:B------:R-:W2:Y:S01]  /*e090*/  MUFU.EX2 R139, R139 ;  /* 0x0000008b008b7308 */ /* 0x000ea20000000800 */
[----:B------:R-:W-:Y:S02]  /*e0a0*/  FFMA.FTZ R2, R123, c[0x0][0x23c], -R100 ;  /* 0x00008f007b027a23 */ /* 0x000fe40000010864 */
[--C-:B------:R-:W-:Y:S02]  /*e0b0*/  FFMA.FTZ R123, R132, c[0x0][0x23c], -R65.reuse ;  /* 0x00008f00847b7a23 */ /* 0x100fe40000010841 */
[----:B------:R-:W-:Y:S01]  /*e0c0*/  F2FP.BF16.PACK_AB R28, R106, R109 ;  /* 0x0000006d6a1c723e */ /* 0x000fe200000010ff */
[--C-:B------:R-:W-:Y:S01]  /*e0d0*/  FFMA.FTZ R0, R0, c[0x0][0x23c], -R65.reuse ;  /* 0x00008f0000007a23 */ /* 0x100fe20000010841 */
[----:B-1----:R-:W-:Y:S01]  /*e0e0*/  F2FP.BF16.PACK_AB R29, R131, R142 ;  /* 0x0000008e831d723e */ /* 0x002fe200000010ff */
[----:B------:R-:W-:Y:S01]  /*e0f0*/  MUFU.EX2 R141, R141 ;  /* 0x0000008d008d7308 */ /* 0x000fe20000000800 */
[----:B------:R-:W-:Y:S01]  /*e100*/  F2FP.BF16.PACK_AB R30, R104, R107 ;  /* 0x0000006b681e723e */ /* 0x000fe200000010ff */
[--C-:B------:R-:W-:Y:S01]  /*e110*/  FFMA.FTZ R128, R128, c[0x0][0x23c], -R65.reuse ;  /* 0x00008f0080807a23 */ /* 0x100fe20000010841 */
[----:B-----5:R-:W-:Y:S01]  /*e120*/  F2FP.BF16.PACK_AB R31, R134, R137 ;  /* 0x00000089861f723e */ /* 0x020fe200000010ff */
[----:B------:R-:W-:-:S02]  /*e130*/  FFMA.FTZ R55, R55, c[0x0][0x23c], -R65 ;  /* 0x00008f0037377a23 */ /* 0x000fc40000010841 */
[----:B------:R-:W-:Y:S02]  /*e140*/  FFMA.FTZ R125, R193, R125, R120 ;  /* 0x0000007dc17d7223 */ /* 0x000fe40000010078 */
[----:B------:R-:W1:Y:S01]  /*e150*/  MUFU.EX2 R150, R150 ;  /* 0x0000009600967308 */ /* 0x000e620000000800 */
[--C-:B------:R-:W-:Y:S01]  /*e160*/  FFMA.FTZ R48, R48, c[0x0][0x23c], -R65.reuse ;  /* 0x00008f0030307a23 */ /* 0x100fe20000010841 */
[C---:B--2---:R-:W-:Y:S01]  /*e170*/  HMMA.16816.F32.BF16 R16, R28.reuse, R8, R16 ;  /* 0x000000081c10723c */ /* 0x044fe20000041810 */
[--C-:B------:R-:W-:Y:S02]  /*e180*/  FFMA.FTZ R53, R53, c[0x0][0x23c], -R65.reuse ;  /* 0x00008f0035357a23 */ /* 0x100fe40000010841 */
[--C-:B------:R-:W-:Y:S02]  /*e190*/  FFMA.FTZ R44, R44, c[0x0][0x23c], -R65.reuse ;  /* 0x00008f002c2c7a23 */ /* 0x100fe40000010841 */
[----:B------:R-:W-:Y:S01]  /*e1a0*/  FFMA.FTZ R49, R49, c[0x0][0x23c], -R65 ;  /* 0x00008f0031317a23 */ /* 0x000fe20000010841 */
[----:B------:R-:W-:Y:S01]  /*e1b0*/  MUFU.EX2 R156, R156 ;  /* 0x0000009c009c7308 */ /* 0x000fe20000000800 */
[----:B------:R-:W-:Y:S01]  /*e1c0*/  FADD.FTZ R118, R118, R125 ;  /* 0x0000007d76767221 */ /* 0x000fe20000010000 */
[----:B------:R-:W-:Y:S01]  /*e1d0*/  HMMA.16816.F32.BF16 R4, R28, R10, R4 ;  /* 0x0000000a1c04723c */ /* 0x000fe20000041804 */
[----:B------:R-:W2:Y:S01]  /*e1e0*/  LDSM.16.MT88.4 R8, [R223+0x5c00] ;  /* 0x005c0000df08783b */ /* 0x000ea20000004200 */
[----:B------:R-:W-:-:S02]  /*e1f0*/  FFMA.FTZ R40, R40, c[0x0][0x23c], -R65 ;  /* 0x00008f0028287a23 */ /* 0x000fc40000010841 */
[----:B------:R-:W-:Y:S02]  /*e200*/  FADD.FTZ R117, R117, R118 ;  /* 0x0000007675757221 */ /* 0x000fe40000010000 */
[----:B------:R-:W5:Y:S01]  /*e210*/  MUFU.EX2 R143, R143 ;  /* 0x0000008f008f7308 */ /* 0x000f620000000800 */
[----:B------:R-:W-:Y:S01]  /*e220*/  FFMA.FTZ R43, R43, c[0x0][0x23c], -R65 ;  /* 0x00008f002b2b7a23 */ /* 0x000fe20000010841 */
[C---:B---3--:R-:W-:Y:S01]  /*e230*/  HMMA.16816.F32.BF16 R204, R28.reuse, R20, R204 ;  /* 0x000000141ccc723c */ /* 0x048fe200000418cc */
[----:B------:R-:W-:Y:S02]  /*e240*/  FADD.FTZ R117, R112, R117 ;  /* 0x0000007570757221 */ /* 0x000fe40000010000 */
[----:B------:R-:W-:Y:S02]  /*e250*/  FFMA.FTZ R36, R36, c[0x0][0x23c], -R65 ;  /* 0x00008f0024247a23 */ /* 0x000fe40000010841 */
[----:B------:R-:W-:Y:S01]  /*e260*/  FADD.FTZ R114, R114, R117 ;  /* 0x0000007572727221 */ /* 0x000fe20000010000 */
[----:B------:R-:W-:Y:S01]  /*e270*/  MUFU.EX2 R145, R145 ;  /* 0x0000009100917308 */ /* 0x000fe20000000800 */
[----:B------:R-:W-:Y:S01]  /*e280*/  FFMA.FTZ R34, R34, c[0x0][0x23c], -R65 ;  /* 0x00008f0022227a23 */ /* 0x000fe20000010841 */
[----:B------:R-:W-:Y:S01]  /*e290*/  HMMA.16816.F32.BF16 R24, R28, R22, R24 ;  /* 0x000000161c18723c */ /* 0x000fe20000041818 */
[----:B------:R-:W3:Y:S01]  /*e2a0*/  LDSM.16.MT88.4 R20, [R220+0x6000] ;  /* 0x00600000dc14783b */ /* 0x000ee20000004200 */
[----:B------:R-:W-:-:S02]  /*e2b0*/  FADD.FTZ R115, R115, R114 ;  /* 0x0000007273737221 */ /* 0x000fc40000010000 */
[----:B------:R-:W-:Y:S02]  /*e2c0*/  FFMA.FTZ R35, R35, c[0x0][0x23c], -R65 ;  /* 0x00008f0023237a23 */ /* 0x000fe40000010841 */
[----:B------:R-:W2:Y:S01]  /*e2d0*/  MUFU.EX2 R162, R162 ;  /* 0x000000a200a27308 */ /* 0x000ea20000000800 */
        /* <DEDUP_REMOVED lines=10> */
[--C-:B------:R-:W-:Y:S01]  /*e380*/  FFMA.FTZ R42, R42, c[0x0][0x23c], -R65.reuse ;  /* 0x00008f002a2a7a23 */ /* 0x100fe20000010841 */
[C---:B----4-:R-:W-:Y:S01]  /*e390*/  HMMA.16816.F32.BF16 R16, R28.reuse, R12, R16 ;  /* 0x0000000c1c10723c */ /* 0x050fe20000041810 */
[----:B------:R-:W-:Y:S01]  /*e3a0*/  FADD.FTZ R142, R131, R142 ;  /* 0x0000008e838e7221 */ /* 0x000fe20000010000 */
[----:B------:R-:W1:Y:S01]  /*e3b0*/  MUFU.EX2 R151, R151 ;  /* 0x0000009700977308 */ /* 0x000e620000000800 */
[--C-:B------:R-:W-:Y:S02]  /*e3c0*/  FFMA.FTZ R45, R45, c[0x0][0x23c], -R65.reuse ;  /* 0x00008f002d2d7a23 */ /* 0x100fe40000010841 */
[----:B------:R-:W-:Y:S02]  /*e3d0*/  FADD.FTZ R137, R137, R142 ;  /* 0x0000008e89897221 */ /* 0x000fe40000010000 */
[----:B------:R-:W-:Y:S01]  /*e3e0*/  FFMA.FTZ R46, R46, c[0x0][0x23c], -R65 ;  /* 0x00008f002e2e7a23 */ /* 0x000fe20000010841 */
[----:B------:R-:W-:Y:S01]  /*e3f0*/  HMMA.16816.F32.BF16 R4, R28, R14, R4 ;  /* 0x0000000e1c04723c */ /* 0x000fe20000041804 */
[----:B------:R-:W4:Y:S01]  /*e400*/  LDSM.16.MT88.4 R12, [R223+0x6000] ;  /* 0x00600000df0c783b */ /* 0x000f220000004200 */
[----:B------:R-:W-:Y:S01]  /*e410*/  MUFU.EX2 R153, R153 ;  /* 0x0000009900997308 */ /* 0x000fe20000000800 */
[----:B------:R-:W-:Y:S01]  /*e420*/  FADD.FTZ R137, R134, R137 ;  /* 0x0000008986897221 */ /* 0x000fe20000010000 */
[----:B------:R-:W-:Y:S01]  /*e430*/  MOV R134, R103 ;  /* 0x0000006700867202 */ /* 0x000fe20000000f00 */
[----:B------:R-:W-:-:S02]  /*e440*/  FFMA.FTZ R39, R39, c[0x0][0x23c], -R65 ;  /* 0x00008f0027277a23 */ /* 0x000fc40000010841 */
[----:B------:R-:W-:Y:S01]  /*e450*/  FADD.FTZ R152, R152, R137 ;  /* 0x0000008998987221 */ /* 0x000fe20000010000 */
[C---:B--2---:R-:W-:Y:S01]  /*e460*/  HMMA.16816.F32.BF16 R204, R28.reuse, R8, R204 ;  /* 0x000000081ccc723c */ /* 0x044fe200000418cc */
[--C-:B------:R-:W-:Y:S01]  /*e470*/  FFMA.FTZ R52, R52, c[0x0][0x23c], -R65.reuse ;  /* 0x00008f0034347a23 */ /* 0x100fe20000010841 */
[----:B------:R-:W2:Y:S01]  /*e480*/  MUFU.EX2 R158, R158 ;  /* 0x0000009e009e7308 */ /* 0x000ea20000000800 */
[----:B------:R-:W-:Y:S02]  /*e490*/  FADD.FTZ R152, R139, R152 ;  /* 0x000000988b987221 */ /* 0x000fe40000010000 */
[----:B------:R-:W-:Y:S02]  /*e4a0*/  FFMA.FTZ R193, R129, c[0x0][0x23c], -R65 ;  /* 0x00008f0081c17a23 */ /* 0x000fe40000010841 */
[----:B------:R-:W-:Y:S01]  /*e4b0*/  FADD.FTZ R141, R141, R152 ;  /* 0x000000988d8d7221 */ /* 0x000fe20000010000 */
[----:B------:R-:W-:Y:S01]  /*e4c0*/  HMMA.16816.F32.BF16 R24, R28, R10, R24 ;  /* 0x0000000a1c18723c */ /* 0x000fe20000041818 */
[----:B------:R-:W1:Y:S01]  /*e4d0*/  LDSM.16.MT88.4 R8, [R220+0x6400] ;  /* 0x00640000dc08783b */ /* 0x000e620000004200 */
[----:B------:R-:W-:Y:S01]  /*e4e0*/  MUFU.EX2 R168, R168 ;  /* 0x000000a800a87308 */ /* 0x000fe20000000800 */
[----:B------:R-:W-:-:S04]  /*e4f0*/  FADD.FTZ R141, R150, R141 ;  /* 0x0000008d968d7221 */ /* 0x000fc80000010000 */
[----:B------:R-:W-:Y:S02]  /*e500*/  F2FP.BF16.PACK_AB R28, R94, R97 ;  /* 0x000000615e1c723e */ /* 0x000fe400000010ff */
[----:B-----5:R-:W-:Y:S01]  /*e510*/  F2FP.BF16.PACK_AB R29, R143, R156 ;  /* 0x0000009c8f1d723e */ /* 0x020fe200000010ff */
[----:B------:R-:W5:Y:S01]  /*e520*/  MUFU.EX2 R135, R135 ;  /* 0x0000008700877308 */ /* 0x000f620000000800 */
[----:B------:R-:W-:Y:S02]  /*e530*/  F2FP.BF16.PACK_AB R30, R92, R95 ;  /* 0x0000005f5c1e723e */ /* 0x000fe400000010ff */
[----:B------:R-:W-:-:S05]  /*e540*/  F2FP.BF16.PACK_AB R31, R162, R145 ;  /* 0x00000091a21f723e */ /* 0x000fca00000010ff */
[----:B------:R-:W-:Y:S02]  /*e550*/  MUFU.EX2 R154, R154 ;  /* 0x0000009a009a7308 */ /* 0x000fe40000000800 */
[C---:B---3--:R-:W-:Y:S06]  /*e560*/  HMMA.16816.F32.BF16 R16, R28.reuse, R20, R16 ;  /* 0x000000141c10723c */ /* 0x048fec0000041810 */
[----:B------:R-:W3:Y:S02]  /*e570*/  MUFU.EX2 R155, R155 ;  /* 0x0000009b009b7308 */ /* 0x000ee40000000800 */
[C---:B------:R-:W-:Y:S01]  /*e580*/  HMMA.16816.F32.BF16 R4, R28.reuse, R22, R4 ;  /* 0x000000161c04723c */ /* 0x040fe20000041804 */
[----:B------:R-:W3:Y:S05]  /*e590*/  LDSM.16.MT88.4 R20, [R223+0x6400] ;  /* 0x00640000df14783b */ /* 0x000eea0000004200 */
[----:B------:R-:W-:Y:S02]  /*e5a0*/  MUFU.EX2 R149, R149 ;  /* 0x0000009500957308 */ /* 0x000fe40000000800 */
[C---:B----4-:R-:W-:Y:S06]  /*e5b0*/  HMMA.16816.F32.BF16 R204, R28.reuse, R12, R204 ;  /* 0x0000000c1ccc723c */ /* 0x050fec00000418cc */
[----:B------:R-:W4:Y:S02]  /*e5c0*/  MUFU.EX2 R144, R144 ;  /* 0x0000009000907308 */ /* 0x000f240000000800 */
[----:B------:R-:W-:Y:S01]  /*e5d0*/  HMMA.16816.F32.BF16 R24, R28, R14, R24 ;  /* 0x0000000e1c18723c */ /* 0x000fe20000041818 */
[----:B------:R-:W4:Y:S05]  /*e5e0*/  LDSM.16.MT88.4 R12, [R220+0x6800] ;  /* 0x00680000dc0c783b */ /* 0x000f2a0000004200 */
[----:B------:R-:W-:Y:S01]  /*e5f0*/  MUFU.EX2 R157, R157 ;  /* 0x0000009d009d7308 */ /* 0x000fe20000000800 */
[----:B------:R-:W-:-:S02]  /*e600*/  F2FP.BF16.PACK_AB R28, R90, R93 ;  /* 0x0000005d5a1c723e */ /* 0x000fc400000010ff */
[----:B-1----:R-:W-:Y:S02]  /*e610*/  F2FP.BF16.PACK_AB R29, R151, R164 ;  /* 0x000000a4971d723e */ /* 0x002fe400000010ff */
[----:B------:R-:W-:Y:S02]  /*e620*/  F2FP.BF16.PACK_AB R30, R88, R91 ;  /* 0x0000005b581e723e */ /* 0x000fe400000010ff */
[----:B--2---:R-:W-:Y:S01]  /*e630*/  F2FP.BF16.PACK_AB R31, R158, R153 ;  /* 0x000000999e1f723e */ /* 0x004fe200000010ff */
[----:B------:R-:W1:Y:S06]  /*e640*/  MUFU.EX2 R140, R140 ;  /* 0x0000008c008c7308 */ /* 0x000e6c0000000800 */
        /* <DEDUP_REMOVED lines=10> */
[----:B------:R-:W-:-:S02]  /*e6f0*/  F2FP.BF16.PACK_AB R28, R86, R89 ;  /* 0x00000059561c723e */ /* 0x000fc400000010ff */
[----:B-----5:R-:W-:Y:S01]  /*e700*/  F2FP.BF16.PACK_AB R29, R135, R168 ;  /* 0x000000a8871d723e */ /* 0x020fe200000010ff */
[----:B------:R-:W-:Y:S01]  /*e710*/  MUFU.EX2 R123, R123 ;  /* 0x0000007b007b7308 */ /* 0x000fe20000000800 */
[----:B------:R-:W-:Y:S02]  /*e720*/  F2FP.BF16.PACK_AB R30, R84, R87 ;  /* 0x00000057541e723e */ /* 0x000fe400000010ff */
[----:B------:R-:W-:-:S05]  /*e730*/  F2FP.BF16.PACK_AB R31, R155, R154 ;  /* 0x0000009a9b1f723e */ /* 0x000fca00000010ff */
[----:B------:R-:W5:Y:S02]  /*e740*/  MUFU.EX2 R0, R0 ;  /* 0x0000000000007308 */ /* 0x000f640000000800 */
        /* <DEDUP_REMOVED lines=10> */
[----:B------:R-:W-:-:S02]  /*e7f0*/  F2FP.BF16.PACK_AB R28, R82, R85 ;  /* 0x00000055521c723e */ /* 0x000fc400000010ff */
[----:B------:R-:W-:Y:S02]  /*e800*/  F2FP.BF16.PACK_AB R29, R144, R149 ;  /* 0x00000095901d723e */ /* 0x000fe400000010ff */
[----:B------:R-:W-:Y:S02]  /*e810*/  F2FP.BF16.PACK_AB R30, R80, R83 ;  /* 0x00000053501e723e */ /* 0x000fe400000010ff */
[----:B-1----:R-:W-:Y:S01]  /*e820*/  F2FP.BF16.PACK_AB R31, R140, R157 ;  /* 0x0000009d8c1f723e */ /* 0x002fe200000010ff */
[----:B------:R-:W-:Y:S06]  /*e830*/  MUFU.EX2 R71, R71 ;  /* 0x0000004700477308 */ /* 0x000fec0000000800 */
[C---:B---3--:R-:W-:Y:S02]  /*e840*/  HMMA.16816.F32.BF16 R16, R28.reuse, R20, R16 ;  /* 0x000000141c10723c */ /* 0x048fe40000041810 */
[----:B------:R-:W-:Y:S06]  /*e850*/  MUFU.EX2 R68, R68 ;  /* 0x0000004400447308 */ /* 0x000fec0000000800 */
[C---:B------:R-:W-:Y:S01]  /*e860*/  HMMA.16816.F32.BF16 R4, R28.reuse, R22, R4 ;  /* 0x000000161c04723c */ /* 0x040fe20000041804 */
[----:B------:R-:W1:Y:S01]  /*e870*/  LDSM.16.MT88.4 R20, [R223+0x7000] ;  /* 0x00700000df14783b */ /* 0x000e620000004200 */
[----:B------:R-:W-:Y:S06]  /*e880*/  MUFU.EX2 R48, R48 ;  /* 0x0000003000307308 */ /* 0x000fec0000000800 */
[C---:B----4-:R-:W-:Y:S02]  /*e890*/  HMMA.16816.F32.BF16 R204, R28.reuse, R12, R204 ;  /* 0x0000000c1ccc723c */ /* 0x050fe400000418cc */
[----:B------:R-:W3:Y:S06]  /*e8a0*/  MUFU.EX2 R53, R53 ;  /* 0x0000003500357308 */ /* 0x000eec0000000800 */
[----:B------:R-:W-:Y:S01]  /*e8b0*/  HMMA.16816.F32.BF16 R24, R28, R14, R24 ;  /* 0x0000000e1c18723c */ /* 0x000fe20000041818 */
[----:B------:R-:W4:Y:S01]  /*e8c0*/  LDSM.16.MT88.4 R12, [R220+0x7400] ;  /* 0x00740000dc0c783b */ /* 0x000f220000004200 */
[----:B------:R-:W-:Y:S05]  /*e8d0*/  MUFU.EX2 R44, R44 ;  /* 0x0000002c002c7308 */ /* 0x000fea0000000800 */
[----:B------:R-:W-:-:S02]  /*e8e0*/  F2FP.BF16.PACK_AB R28, R78, R81 ;  /* 0x000000514e1c723e */ /* 0x000fc400000010ff */
[----:B------:R-:W-:Y:S01]  /*e8f0*/  F2FP.BF16.PACK_AB R29, R136, R159 ;  /* 0x0000009f881d723e */ /* 0x000fe200000010ff */
[----:B------:R-:W1:Y:S01]  /*e900*/  MUFU.EX2 R49, R49 ;  /* 0x0000003100317308 */ /* 0x000e620000000800 */
[----:B------:R-:W-:Y:S02]  /*e910*/  F2FP.BF16.PACK_AB R30, R76, R79 ;  /* 0x0000004f4c1e723e */ /* 0x000fe400000010ff */
[----:B------:R-:W-:-:S05]  /*e920*/  F2FP.BF16.PACK_AB R31, R161, R138 ;  /* 0x0000008aa11f723e */ /* 0x000fca00000010ff */
[----:B------:R-:W-:Y:S02]  /*e930*/  MUFU.EX2 R69, R69 ;  /* 0x0000004500457308 */ /* 0x000fe40000000800 */
[C---:B--2---:R-:W-:Y:S06]  /*e940*/  HMMA.16816.F32.BF16 R16, R28.reuse, R8, R16 ;  /* 0x000000081c10723c */ /* 0x044fec0000041810 */
        /* <DEDUP_REMOVED lines=9> */
[----:B------:R-:W-:-:S02]  /*e9e0*/  F2FP.BF16.PACK_AB R28, R74, R77 ;  /* 0x0000004d4a1c723e */ /* 0x000fc400000010ff */
[----:B-----5:R-:W-:Y:S02]  /*e9f0*/  F2FP.BF16.PACK_AB R29, R0, R123 ;  /* 0x0000007b001d723e */ /* 0x020fe400000010ff */
[----:B------:R-:W-:Y:S02]  /*ea00*/  F2FP.BF16.PACK_AB R30, R72, R75 ;  /* 0x0000004b481e723e */ /* 0x000fe400000010ff */
[----:B------:R-:W-:Y:S01]  /*ea10*/  F2FP.BF16.PACK_AB R31, R55, R128 ;  /* 0x00000080371f723e */ /* 0x000fe200000010ff */
[----:B------:R-:W5:Y:S06]  /*ea20*/  MUFU.EX2 R43, R43 ;  /* 0x0000002b002b7308 */ /* 0x000f6c0000000800 */
[C---:B----4-:R-:W-:Y:S02]  /*ea30*/  HMMA.16816.F32.BF16 R16, R28.reuse, R12, R16 ;  /* 0x0000000c1c10723c */ /* 0x050fe40000041810 */
[----:B------:R-:W-:Y:S05]  /*ea40*/  MUFU.EX2 R36, R36 ;  /* 0x0000002400247308 */ /* 0x000fea0000000800 */
[----:B------:R-:W-:Y:S01]  /*ea50*/  FFMA.FTZ R12, R191, R126, R122 ;  /* 0x0000007ebf0c7223 */ /* 0x000fe2000001007a */
[----:B------:R-:W-:Y:S01]  /*ea60*/  HMMA.16816.F32.BF16 R4, R28, R14, R4 ;  /* 0x0000000e1c04723c */ /* 0x000fe20000041804 */
[----:B------:R-:W-:Y:S01]  /*ea70*/  FFMA.FTZ R191, R130, c[0x0][0x23c], -R100 ;  /* 0x00008f0082bf7a23 */ /* 0x000fe20000010864 */
[----:B------:R-:W-:Y:S01]  /*ea80*/  MUFU.EX2 R62, R62 ;  /* 0x0000003e003e7308 */ /* 0x000fe20000000800 */
[----:B------:R-:W-:-:S04]  /*ea90*/  FADD.FTZ R12, R121, R12 ;  /* 0x0000000c790c7221 */ /* 0x000fc80000010000 */
[----:B------:R-:W-:Y:S01]  /*eaa0*/  FADD.FTZ R119, R119, R12 ;  /* 0x0000000c77777221 */ /* 0x000fe20000010000 */
[----:B--2---:R-:W-:Y:S01]  /*eab0*/  HMMA.16816.F32.BF16 R204, R28, R8, R204 ;  /* 0x000000081ccc723c */ /* 0x004fe200000418cc */
[----:B------:R-:W2:Y:S01]  /*eac0*/  LDSM.16.MT88.4 R12, [R223+0x7800] ;  /* 0x00780000df0c783b */ /* 0x000ea20000004200 */
[----:B------:R-:W-:Y:S01]  /*ead0*/  MUFU.EX2 R105, R105 ;  /* 0x0000006900697308 */ /* 0x000fe20000000800 */
[----:B------:R-:W-:-:S04]  /*eae0*/  FADD.FTZ R116, R116, R119 ;  /* 0x0000007774747221 */ /* 0x000fc80000010000 */
[----:B------:R-:W-:Y:S01]  /*eaf0*/  FADD.FTZ R113, R113, R116 ;  /* 0x0000007471717221 */ /* 0x000fe20000010000 */
[----:B------:R-:W-:Y:S01]  /*eb00*/  HMMA.16816.F32.BF16 R24, R28, R10, R24 ;  /* 0x0000000a1c18723c */ /* 0x000fe20000041818 */
[----:B------:R-:W4:Y:S01]  /*eb10*/  LDSM.16.MT88.4 R28, [R220+0x7c00] ;  /* 0x007c0000dc1c783b */ /* 0x000f220000004200 */
[----:B------:R-:W-:Y:S01]  /*eb20*/  F2FP.BF16.PACK_AB R8, R70, R73 ;  /* 0x000000494608723e */ /* 0x000fe200000010ff */
[----:B------:R-:W-:Y:S01]  /*eb30*/  FADD.FTZ R110, R110, R113 ;  /* 0x000000716e6e7221 */ /* 0x000fe20000010000 */
[----:B---3--:R-:W-:Y:S01]  /*eb40*/  F2FP.BF16.PACK_AB R9, R53, R48 ;  /* 0x000000303509723e */ /* 0x008fe200000010ff */
[----:B------:R-:W-:Y:S02]  /*eb50*/  MUFU.EX2 R133, R133 ;  /* 0x0000008500857308 */ /* 0x000fe40000000800 */
[----:B------:R-:W-:Y:S01]  /*eb60*/  FADD.FTZ R111, R111, R110 ;  /* 0x0000006e6f6f7221 */ /* 0x000fe20000010000 */
[----:B------:R-:W-:Y:S02]  /*eb70*/  F2FP.BF16.PACK_AB R10, R68, R71 ;  /* 0x00000047440a723e */ /* 0x000fe400000010ff */
[----:B------:R-:W-:Y:S01]  /*eb80*/  F2FP.BF16.PACK_AB R11, R49, R44 ;  /* 0x0000002c310b723e */ /* 0x000fe200000010ff */
[----:B------:R-:W-:-:S02]  /*eb90*/  FADD.FTZ R108, R108, R111 ;  /* 0x0000006f6c6c7221 */ /* 0x000fc40000010000 */
[----:B------:R-:W-:Y:S02]  /*eba0*/  MUFU.EX2 R148, R148 ;  /* 0x0000009400947308 */ /* 0x000fe40000000800 */
[----:B------:R-:W-:Y:S02]  /*ebb0*/  FADD.FTZ R109, R109, R108 ;  /* 0x0000006c6d6d7221 */ /* 0x000fe40000010000 */
[C---:B-1----:R-:W-:Y:S01]  /*ebc0*/  HMMA.16816.F32.BF16 R16, R8.reuse, R20, R16 ;  /* 0x000000140810723c */ /* 0x042fe20000041810 */
[----:B------:R-:W-:Y:S02]  /*ebd0*/  FFMA.FTZ R108, R41, c[0x0][0x23c], -R65 ;  /* 0x00008f00296c7a23 */ /* 0x000fe40000010841 */
[----:B------:R-:W-:Y:S01]  /*ebe0*/  FADD.FTZ R106, R106, R109 ;  /* 0x0000006d6a6a7221 */ /* 0x000fe20000010000 */
[----:B------:R-:W-:Y:S01]  /*ebf0*/  MUFU.EX2 R34, R34 ;  /* 0x0000002200227308 */ /* 0x000fe20000000800 */
[----:B------:R-:W-:Y:S02]  /*ec00*/  FFMA.FTZ R41, R50, c[0x0][0x23c], -R100 ;  /* 0x00008f0032297a23 */ /* 0x000fe40000010864 */
[----:B------:R-:W-:Y:S01]  /*ec10*/  FADD.FTZ R21, R107, R106 ;  /* 0x0000006a6b157221 */ /* 0x000fe20000010000 */
[----:B------:R-:W-:Y:S01]  /*ec20*/  HMMA.16816.F32.BF16 R4, R8, R22, R4 ;  /* 0x000000160804723c */ /* 0x000fe20000041804 */
[----:B------:R-:W-:-:S02]  /*ec30*/  FFMA.FTZ R50, R57, c[0x0][0x23c], -R100 ;  /* 0x00008f0039327a23 */ /* 0x000fc40000010864 */
[----:B------:R-:W-:Y:S01]  /*ec40*/  FADD.FTZ R104, R104, R21 ;  /* 0x0000001568687221 */ /* 0x000fe20000010000 */
[----:B------:R-:W1:Y:S01]  /*ec50*/  MUFU.EX2 R107, R108 ;  /* 0x0000006c006b7308 */ /* 0x000e620000000800 */
[----:B------:R-:W3:Y:S01]  /*ec60*/  LDSM.16.MT88.4 R20, [R223+0x7c00] ;  /* 0x007c0000df14783b */ /* 0x000ee20000004200 */
[----:B------:R-:W-:Y:S02]  /*ec70*/  FFMA.FTZ R57, R61, c[0x0][0x23c], -R65 ;  /* 0x00008f003d397a23 */ /* 0x000fe40000010841 */
[----:B------:R-:W-:Y:S01]  /*ec80*/  FADD.FTZ R101, R101, R104 ;  /* 0x0000006865657221 */ /* 0x000fe20000010000 */
[C---:B--2---:R-:W-:Y:S03]  /*ec90*/  HMMA.16816.F32.BF16 R204, R8.reuse, R12, R204 ;  /* 0x0000000c08cc723c */ /* 0x044fe600000418cc */
[----:B------:R-:W-:Y:S01]  /*eca0*/  FADD.FTZ R98, R98, R101 ;  /* 0x0000006562627221 */ /* 0x000fe20000010000 */
[----:B------:R-:W-:Y:S03]  /*ecb0*/  MUFU.EX2 R35, R35 ;  /* 0x0000002300237308 */ /* 0x000fe60000000800 */
[----:B------:R-:W-:Y:S01]  /*ecc0*/  FADD.FTZ R99, R99, R98 ;  /* 0x0000006263637221 */ /* 0x000fe20000010000 */
[----:B------:R-:W-:Y:S01]  /*ecd0*/  HMMA.16816.F32.BF16 R24, R8, R14, R24 ;  /* 0x0000000e0818723c */ /* 0x000fe20000041818 */
[----:B------:R-:W-:-:S02]  /*ece0*/  FFMA.FTZ R12, R32, c[0x0][0x23c], -R65 ;  /* 0x00008f00200c7a23 */ /* 0x000fc40000010841 */
[----:B------:R-:W-:Y:S01]  /*ecf0*/  FADD.FTZ R96, R96, R99 ;  /* 0x0000006360607221 */ /* 0x000fe20000010000 */
[----:B------:R-:W-:Y:S01]  /*ed00*/  MUFU.EX2 R147, R147 ;  /* 0x0000009300937308 */ /* 0x000fe20000000800 */
[----:B------:R-:W-:Y:S02]  /*ed10*/  FFMA.FTZ R32, R37, c[0x0][0x23c], -R65 ;  /* 0x00008f0025207a23 */ /* 0x000fe40000010841 */
[----:B------:R-:W-:Y:S01]  /*ed20*/  F2FP.BF16.PACK_AB R8, R66, R69 ;  /* 0x000000454208723e */ /* 0x000fe200000010ff */
[----:B------:R-:W-:Y:S01]  /*ed30*/  FADD.FTZ R97, R97, R96 ;  /* 0x0000006061617221 */ /* 0x000fe20000010000 */
[----:B-----5:R-:W-:Y:S01]  /*ed40*/  F2FP.BF16.PACK_AB R9, R43, R40 ;  /* 0x000000282b09723e */ /* 0x020fe200000010ff */
[--C-:B------:R-:W-:Y:S01]  /*ed50*/  FFMA.FTZ R37, R54, c[0x0][0x23c], -R100.reuse ;  /* 0x00008f0036257a23 */ /* 0x100fe20000010864 */
[----:B------:R-:W-:Y:S01]  /*ed60*/  F2FP.BF16.PACK_AB R10, R64, R67 ;  /* 0x00000043400a723e */ /* 0x000fe200000010ff */
[----:B------:R-:W-:Y:S01]  /*ed70*/  FADD.FTZ R94, R94, R97 ;  /* 0x000000615e5e7221 */ /* 0x000fe20000010000 */
[----:B-1----:R-:W-:Y:S01]  /*ed80*/  F2FP.BF16.PACK_AB R11, R107, R36 ;  /* 0x000000246b0b723e */ /* 0x002fe200000010ff */
[----:B------:R1:W-:Y:S01]  /*ed90*/  MUFU.EX2 R101, R12 ;  /* 0x0000000c00657308 */ /* 0x0003e20000000800 */
[----:B------:R-:W-:-:S02]  /*eda0*/  FFMA.FTZ R54, R63, c[0x0][0x23c], -R100 ;  /* 0x00008f003f367a23 */ /* 0x000fc40000010864 */
[----:B------:R-:W-:-:S03]  /*edb0*/  FADD.FTZ R95, R95, R94 ;  /* 0x0000005e5f5f7221 */ /* 0x000fc60000010000 */
[C---:B----4-:R-:W-:Y:S01]  /*edc0*/  HMMA.16816.F32.BF16 R16, R8.reuse, R28, R16 ;  /* 0x0000001c0810723c */ /* 0x050fe20000041810 */
[----:B------:R-:W-:Y:S01]  /*edd0*/  FADD.FTZ R92, R92, R95 ;  /* 0x0000005f5c5c7221 */ /* 0x000fe20000010000 */
[----:B------:R-:W2:Y:S03]  /*ede0*/  MUFU.EX2 R32, R32 ;  /* 0x0000002000207308 */ /* 0x000ea60000000800 */
[----:B------:R-:W-:Y:S02]  /*edf0*/  FADD.FTZ R93, R93, R92 ;  /* 0x0000005c5d5d7221 */ /* 0x000fe40000010000 */
[----:B------:R-:W-:Y:S01]  /*ee00*/  FADD.FTZ R28, R156, R141 ;  /* 0x0000008d9c1c7221 */ /* 0x000fe20000010000 */
[----:B---3--:R-:W-:Y:S01]  /*ee10*/  HMMA.16816.F32.BF16 R204, R8, R20, R204 ;  /* 0x0000001408cc723c */ /* 0x008fe200000418cc */
[----:B------:R-:W-:Y:S01]  /*ee20*/  FADD.FTZ R90, R90, R93 ;  /* 0x0000005d5a5a7221 */ /* 0x000fe20000010000 */
[----:B-1----:R-:W1:Y:S01]  /*ee30*/  LDSM.16.MT88.4 R12, [R220+0x8000] ;  /* 0x00800000dc0c783b */ /* 0x002e620000004200 */
[----:B------:R-:W-:Y:S01]  /*ee40*/  FADD.FTZ R28, R143, R28 ;  /* 0x0000001c8f1c7221 */ /* 0x000fe20000010000 */
[----:B------:R-:W3:Y:S01]  /*ee50*/  MUFU.EX2 R160, R160 ;  /* 0x000000a000a07308 */ /* 0x000ee20000000800 */
[----:B------:R-:W-:-:S02]  /*ee60*/  FADD.FTZ R91, R91, R90 ;  /* 0x0000005a5b5b7221 */ /* 0x000fc40000010000 */
[----:B------:R-:W-:Y:S01]  /*ee70*/  FADD.FTZ R29, R145, R28 ;  /* 0x0000001c911d7221 */ /* 0x000fe20000010000 */
[C---:B------:R-:W-:Y:S01]  /*ee80*/  HMMA.16816.F32.BF16 R4, R8.reuse, R30, R4 ;  /* 0x0000001e0804723c */ /* 0x040fe20000041804 */
[----:B------:R-:W-:Y:S02]  /*ee90*/  FADD.FTZ R88, R88, R91 ;  /* 0x0000005b58587221 */ /* 0x000fe40000010000 */
[----:B------:R-:W-:Y:S01]  /*eea0*/  FADD.FTZ R29, R162, R29 ;  /* 0x0000001da21d7221 */ /* 0x000fe20000010000 */
[----:B------:R-:W-:Y:S01]  /*eeb0*/  MUFU.EX2 R146, R146 ;  /* 0x0000009200927308 */ /* 0x000fe20000000800 */
[----:B------:R-:W-:Y:S02]  /*eec0*/  FADD.FTZ R89, R89, R88 ;  /* 0x0000005859597221 */ /* 0x000fe40000010000 */
[----:B------:R-:W-:Y:S01]  /*eed0*/  FADD.FTZ R20, R164, R29 ;  /* 0x0000001da4147221 */ /* 0x000fe20000010000 */
[----:B------:R-:W-:Y:S01]  /*eee0*/  HMMA.16816.F32.BF16 R24, R8, R22, R24 ;  /* 0x000000160818723c */ /* 0x000fe20000041818 */
[----:B------:R-:W-:Y:S01]  /*eef0*/  FADD.FTZ R86, R86, R89 ;  /* 0x0000005956567221 */ /* 0x000fe20000010000 */
[----:B------:R-:W4:Y:S01]  /*ef00*/  LDSM.16.MT88.4 R28, [R223+0x8000] ;  /* 0x00800000df1c783b */ /* 0x000f220000004200 */
[----:B------:R-:W-:Y:S01]  /*ef10*/  FADD.FTZ R20, R151, R20 ;  /* 0x0000001497147221 */ /* 0x000fe20000010000 */
[----:B------:R-:W-:Y:S01]  /*ef20*/  MUFU.EX2 R51, R51 ;  /* 0x0000003300337308 */ /* 0x000fe20000000800 */
[----:B------:R-:W-:-:S02]  /*ef30*/  FADD.FTZ R87, R87, R86 ;  /* 0x0000005657577221 */ /* 0x000fc40000010000 */
[----:B------:R-:W-:Y:S01]  /*ef40*/  FADD.FTZ R153, R153, R20 ;  /* 0x0000001499997221 */ /* 0x000fe20000010000 */
[----:B------:R-:W-:Y:S01]  /*ef50*/  F2FP.BF16.PACK_AB R8, R105, R62 ;  /* 0x0000003e6908723e */ /* 0x000fe200000010ff */
[----:B------:R-:W-:Y:S01]  /*ef60*/  FADD.FTZ R84, R84, R87 ;  /* 0x0000005754547221 */ /* 0x000fe20000010000 */
[----:B------:R-:W5:Y:S01]  /*ef70*/  LDSM.16.MT88.4 R20, [R220+0x8400] ;  /* 0x00840000dc14783b */ /* 0x000f620000004200 */
[----:B------:R-:W-:Y:S01]  /*ef80*/  FADD.FTZ R153, R158, R153 ;  /* 0x000000999e997221 */ /* 0x000fe20000010000 */
[----:B--2---:R-:W-:Y:S01]  /*ef90*/  F2FP.BF16.PACK_AB R9, R32, R101 ;  /* 0x000000652009723e */ /* 0x004fe200000010ff */
[----:B------:R-:W-:Y:S01]  /*efa0*/  FADD.FTZ R85, R85, R84 ;  /* 0x0000005455557221 */ /* 0x000fe20000010000 */
[----:B------:R-:W-:Y:S01]  /*efb0*/  F2FP.BF16.PACK_AB R10, R148, R133 ;  /* 0x00000085940a723e */ /* 0x000fe200000010ff */
[----:B------:R-:W-:Y:S01]  /*efc0*/  FADD.FTZ R168, R168, R153 ;  /* 0x00000099a8a87221 */ /* 0x000fe20000010000 */
[----:B------:R-:W-:Y:S01]  /*efd0*/  F2FP.BF16.PACK_AB R11, R35, R34 ;  /* 0x00000022230b723e */ /* 0x000fe200000010ff */
[----:B------:R-:W-:Y:S01]  /*efe0*/  FADD.FTZ R82, R82, R85 ;  /* 0x0000005552527221 */ /* 0x000fe20000010000 */
[----:B------:R-:W-:Y:S01]  /*eff0*/  MUFU.EX2 R38, R38 ;  /* 0x0000002600267308 */ /* 0x000fe20000000800 */
[----:B------:R-:W-:-:S02]  /*f000*/  FADD.FTZ R135, R135, R168 ;  /* 0x000000a887877221 */ /* 0x000fc40000010000 */
[----:B------:R-:W-:Y:S02]  /*f010*/  FADD.FTZ R83, R83, R82 ;  /* 0x0000005253537221 */ /* 0x000fe40000010000 */
[----:B------:R-:W-:Y:S02]  /*f020*/  FADD.FTZ R154, R154, R135 ;  /* 0x000000879a9a7221 */ /* 0x000fe40000010000 */
[----:B------:R-:W-:Y:S01]  /*f030*/  FADD.FTZ R80, R80, R83 ;  /* 0x0000005350507221 */ /* 0x000fe20000010000 */
[----:B-1----:R-:W-:Y:S01]  /*f040*/  HMMA.16816.F32.BF16 R16, R8, R12, R16 ;  /* 0x0000000c0810723c */ /* 0x002fe20000041810 */
[----:B------:R-:W-:Y:S01]  /*f050*/  FADD.FTZ R154, R155, R154 ;  /* 0x0000009a9b9a7221 */ /* 0x000fe20000010000 */
[----:B------:R-:W1:Y:S01]  /*f060*/  MUFU.EX2 R33, R33 ;  /* 0x0000002100217308 */ /* 0x000e620000000800 */
[----:B------:R-:W-:Y:S02]  /*f070*/  FADD.FTZ R81, R81, R80 ;  /* 0x0000005051517221 */ /* 0x000fe40000010000 */
[----:B------:R-:W-:-:S02]  /*f080*/  FADD.FTZ R149, R149, R154 ;  /* 0x0000009a95957221 */ /* 0x000fc40000010000 */
[----:B------:R-:W-:Y:S01]  /*f090*/  FADD.FTZ R78, R78, R81 ;  /* 0x000000514e4e7221 */ /* 0x000fe20000010000 */
[C---:B------:R-:W-:Y:S01]  /*f0a0*/  HMMA.16816.F32.BF16 R4, R8.reuse, R14, R4 ;  /* 0x0000000e0804723c */ /* 0x040fe20000041804 */
[----:B------:R-:W-:Y:S01]  /*f0b0*/  FADD.FTZ R144, R144, R149 ;  /* 0x0000009590907221 */ /* 0x000fe20000010000 */
[----:B------:R-:W2:Y:S01]  /*f0c0*/  LDSM.16.MT88.4 R12, [R223+0x8400] ;  /* 0x00840000df0c783b */ /* 0x000ea20000004200 */
[----:B------:R-:W-:Y:S01]  /*f0d0*/  FADD.FTZ R79, R79, R78 ;  /* 0x0000004e4f4f7221 */ /* 0x000fe20000010000 */
[----:B------:R-:W-:Y:S01]  /*f0e0*/  MUFU.EX2 R42, R42 ;  /* 0x0000002a002a7308 */ /* 0x000fe20000000800 */
[----:B------:R-:W-:Y:S02]  /*f0f0*/  FADD.FTZ R157, R157, R144 ;  /* 0x000000909d9d7221 */ /* 0x000fe40000010000 */
[----:B------:R-:W-:Y:S01]  /*f100*/  FADD.FTZ R76, R76, R79 ;  /* 0x0000004f4c4c7221 */ /* 0x000fe20000010000 */
[----:B----4-:R-:W-:Y:S01]  /*f110*/  HMMA.16816.F32.BF16 R204, R8, R28, R204 ;  /* 0x0000001c08cc723c */ /* 0x010fe200000418cc */
[----:B------:R-:W-:-:S02]  /*f120*/  FADD.FTZ R140, R140, R157 ;  /* 0x0000009d8c8c7221 */ /* 0x000fc40000010000 */
[----:B------:R-:W-:Y:S01]  /*f130*/  FADD.FTZ R77, R77, R76 ;  /* 0x0000004c4d4d7221 */ /* 0x000fe20000010000 */
[----:B------:R-:W4:Y:S01]  /*f140*/  MUFU.EX2 R45, R45 ;  /* 0x0000002d002d7308 */ /* 0x000f220000000800 */
        /* <DEDUP_REMOVED lines=8> */
[----:B------:R-:W-:Y:S01]  /*f1d0*/  FADD.FTZ R72, R72, R75 ;  /* 0x0000004b48487221 */ /* 0x000fe20000010000 */
[----:B---3--:R-:W-:Y:S01]  /*f1e0*/  F2FP.BF16.PACK_AB R8, R160, R147 ;  /* 0x00000093a008723e */ /* 0x008fe200000010ff */
[----:B------:R-:W-:Y:S01]  /*f1f0*/  FADD.FTZ R138, R161, R138 ;  /* 0x0000008aa18a7221 */ /* 0x000fe20000010000 */
[----:B-1----:R-:W-:Y:S01]  /*f200*/  F2FP.BF16.PACK_AB R9, R33, R38 ;  /* 0x000000262109723e */ /* 0x002fe200000010ff */
[----:B------:R-:W-:Y:S01]  /*f210*/  FADD.FTZ R73, R73, R72 ;  /* 0x0000004849497221 */ /* 0x000fe20000010000 */
[----:B------:R-:W-:Y:S01]  /*f220*/  F2FP.BF16.PACK_AB R10, R51, R146 ;  /* 0x00000092330a723e */ /* 0x000fe200000010ff */
[----:B------:R-:W-:Y:S01]  /*f230*/  FADD.FTZ R123, R123, R138 ;  /* 0x0000008a7b7b7221 */ /* 0x000fe20000010000 */
[----:B----4-:R-:W-:Y:S01]  /*f240*/  F2FP.BF16.PACK_AB R11, R45, R42 ;  /* 0x0000002a2d0b723e */ /* 0x010fe200000010ff */
[----:B------:R-:W-:Y:S01]  /*f250*/  FADD.FTZ R70, R70, R73 ;  /* 0x0000004946467221 */ /* 0x000fe20000010000 */
[----:B------:R-:W1:Y:S01]  /*f260*/  MUFU.EX2 R47, R47 ;  /* 0x0000002f002f7308 */ /* 0x000e620000000800 */
[----:B------:R-:W-:-:S02]  /*f270*/  FADD.FTZ R123, R0, R123 ;  /* 0x0000007b007b7221 */ /* 0x000fc40000010000 */
[----:B------:R-:W-:Y:S02]  /*f280*/  FADD.FTZ R71, R71, R70 ;  /* 0x0000004647477221 */ /* 0x000fe40000010000 */
        /* <DEDUP_REMOVED lines=8> */
[----:B------:R-:W3:Y:S01]  /*f310*/  LDSM.16.MT88.4 R20, [R223+0x8800] ;  /* 0x00880000df14783b */ /* 0x000ee20000004200 */
[----:B------:R-:W4:Y:S01]  /*f320*/  MUFU.EX2 R50, R50 ;  /* 0x0000003200327308 */ /* 0x000f220000000800 */
[----:B------:R-:W-:-:S02]  /*f330*/  FADD.FTZ R53, R53, R48 ;  /* 0x0000003035357221 */ /* 0x000fc40000010000 */
[----:B------:R-:W-:Y:S02]  /*f340*/  FADD.FTZ R66, R66, R69 ;  /* 0x0000004542427221 */ /* 0x000fe40000010000 */
[----:B------:R-:W-:Y:S01]  /*f350*/  FADD.FTZ R44, R44, R53 ;  /* 0x000000352c2c7221 */ /* 0x000fe20000010000 */
[----:B--2---:R-:W-:Y:S01]  /*f360*/  HMMA.16816.F32.BF16 R204, R8, R12, R204 ;  /* 0x0000000c08cc723c */ /* 0x004fe200000418cc */
[----:B------:R-:W-:Y:S01]  /*f370*/  FFMA.FTZ R0, R58, c[0x0][0x23c], -R100 ;  /* 0x00008f003a007a23 */ /* 0x000fe20000010864 */
[----:B------:R-:W-:Y:S01]  /*f380*/  MUFU.EX2 R46, R46 ;  /* 0x0000002e002e7308 */ /* 0x000fe20000000800 */
[----:B------:R-:W-:-:S04]  /*f390*/  FADD.FTZ R49, R49, R44 ;  /* 0x0000002c31317221 */ /* 0x000fc80000010000 */
[----:B------:R-:W-:Y:S01]  /*f3a0*/  FADD.FTZ R40, R40, R49 ;  /* 0x0000003128287221 */ /* 0x000fe20000010000 */
[----:B------:R-:W-:Y:S01]  /*f3b0*/  HMMA.16816.F32.BF16 R24, R8, R14, R24 ;  /* 0x0000000e0818723c */ /* 0x000fe20000041818 */
[--C-:B------:R-:W-:Y:S01]  /*f3c0*/  FFMA.FTZ R12, R56, c[0x0][0x23c], -R65.reuse ;  /* 0x00008f00380c7a23 */ /* 0x100fe20000010841 */
[----:B------:R-:W2:Y:S01]  /*f3d0*/  MUFU.EX2 R39, R39 ;  /* 0x0000002700277308 */ /* 0x000ea20000000800 */
[----:B------:R-:W-:Y:S02]  /*f3e0*/  FADD.FTZ R43, R43, R40 ;  /* 0x000000282b2b7221 */ /* 0x000fe40000010000 */
[----:B------:R-:W-:Y:S02]  /*f3f0*/  FFMA.FTZ R13, R59, c[0x0][0x23c], -R65 ;  /* 0x00008f003b0d7a23 */ /* 0x000fe40000010841 */
[----:B-1----:R-:W-:Y:S01]  /*f400*/  F2FP.BF16.PACK_AB R8, R47, R2 ;  /* 0x000000022f08723e */ /* 0x002fe200000010ff */
[----:B------:R-:W-:Y:S01]  /*f410*/  FADD.FTZ R15, R67, R66 ;  /* 0x00000042430f7221 */ /* 0x000fe20000010000 */
[----:B----4-:R-:W-:Y:S01]  /*f420*/  F2FP.BF16.PACK_AB R10, R50, R41 ;  /* 0x00000029320a723e */ /* 0x010fe200000010ff */
[----:B------:R-:W-:Y:S01]  /*f430*/  MUFU.EX2 R52, R52 ;  /* 0x0000003400347308 */ /* 0x000fe20000000800 */
[----:B------:R-:W-:-:S02]  /*f440*/  FADD.FTZ R36, R36, R43 ;  /* 0x0000002b24247221 */ /* 0x000fc40000010000 */
[----:B------:R-:W-:Y:S02]  /*f450*/  FADD.FTZ R15, R64, R15 ;  /* 0x0000000f400f7221 */ /* 0x000fe40000010000 */
[----:B------:R-:W-:Y:S02]  /*f460*/  FADD.FTZ R36, R107, R36 ;  /* 0x000000246b247221 */ /* 0x000fe40000010000 */
[----:B------:R-:W-:Y:S01]  /*f470*/  FFMA.FTZ R14, R60, c[0x0][0x23c], -R65 ;  /* 0x00008f003c0e7a23 */ /* 0x000fe20000010841 */
[----:B------:R-:W1:Y:S01]  /*f480*/  MUFU.EX2 R57, R57 ;  /* 0x0000003900397308 */ /* 0x000e620000000800 */
[----:B--2---:R-:W-:Y:S01]  /*f490*/  F2FP.BF16.PACK_AB R9, R39, R46 ;  /* 0x0000002e2709723e */ /* 0x004fe200000010ff */
[----:B------:R-:W-:-:S04]  /*f4a0*/  FADD.FTZ R101, R101, R36 ;  /* 0x0000002465657221 */ /* 0x000fc80000010000 */
[----:B------:R-:W-:Y:S02]  /*f4b0*/  FADD.FTZ R101, R32, R101 ;  /* 0x0000006520657221 */ /* 0x000fe40000010000 */
[----:B------:R-:W-:Y:S02]  /*f4c0*/  MUFU.EX2 R37, R37 ;  /* 0x0000002500257308 */ /* 0x000fe40000000800 */
[----:B------:R-:W-:-:S04]  /*f4d0*/  FADD.FTZ R34, R34, R101 ;  /* 0x0000006522227221 */ /* 0x000fc80000010000 */
[----:B------:R-:W-:Y:S01]  /*f4e0*/  FADD.FTZ R35, R35, R34 ;  /* 0x0000002223237221 */ /* 0x000fe20000010000 */
[----:B-1----:R-:W-:Y:S01]  /*f4f0*/  F2FP.BF16.PACK_AB R11, R57, R52 ;  /* 0x00000034390b723e */ /* 0x002fe200000010ff */
[----:B------:R-:W1:Y:S02]  /*f500*/  MUFU.EX2 R54, R54 ;  /* 0x0000003600367308 */ /* 0x000e640000000800 */
[----:B------:R-:W-:-:S04]  /*f510*/  FADD.FTZ R38, R38, R35 ;  /* 0x0000002326267221 */ /* 0x000fc80000010000 */
[----:B------:R-:W-:Y:S01]  /*f520*/  FADD.FTZ R33, R33, R38 ;  /* 0x0000002621217221 */ /* 0x000fe20000010000 */
[----:B------:R-:W-:Y:S01]  /*f530*/  HMMA.16816.F32.BF16 R16, R8, R28, R16 ;  /* 0x0000001c0810723c */ /* 0x000fe20000041810 */
[----:B------:R-:W-:Y:S02]  /*f540*/  MUFU.EX2 R0, R0 ;  /* 0x0000000000007308 */ /* 0x000fe40000000800 */
[----:B------:R-:W-:-:S04]  /*f550*/  FADD.FTZ R42, R42, R33 ;  /* 0x000000212a2a7221 */ /* 0x000fc80000010000 */
[----:B------:R-:W-:Y:S01]  /*f560*/  FADD.FTZ R28, R62, R15 ;  /* 0x0000000f3e1c7221 */ /* 0x000fe20000010000 */
[C---:B---3--:R-:W-:Y:S01]  /*f570*/  HMMA.16816.F32.BF16 R204, R8.reuse, R20, R204 ;  /* 0x0000001408cc723c */ /* 0x048fe200000418cc */
[----:B------:R-:W-:Y:S01]  /*f580*/  FADD.FTZ R45, R45, R42 ;  /* 0x0000002a2d2d7221 */ /* 0x000fe20000010000 */
[----:B------:R-:W2:Y:S01]  /*f590*/  MUFU.EX2 R191, R191 ;  /* 0x000000bf00bf7308 */ /* 0x000ea20000000800 */
[----:B------:R-:W-:Y:S02]  /*f5a0*/  FADD.FTZ R28, R105, R28 ;  /* 0x0000001c691c7221 */ /* 0x000fe40000010000 */
[----:B------:R-:W-:Y:S02]  /*f5b0*/  FADD.FTZ R46, R46, R45 ;  /* 0x0000002d2e2e7221 */ /* 0x000fe40000010000 */
[----:B------:R-:W-:Y:S01]  /*f5c0*/  FADD.FTZ R133, R133, R28 ;  /* 0x0000001c85857221 */ /* 0x000fe20000010000 */
[----:B------:R-:W-:Y:S01]  /*f5d0*/  HMMA.16816.F32.BF16 R4, R8, R30, R4 ;  /* 0x0000001e0804723c */ /* 0x000fe20000041804 */
[----:B------:R-:W-:Y:S01]  /*f5e0*/  FADD.FTZ R39, R39, R46 ;  /* 0x0000002e27277221 */ /* 0x000fe20000010000 */
[----:B------:R-:W-:Y:S01]  /*f5f0*/  MUFU.EX2 R12, R12 ;  /* 0x0000000c000c7308 */ /* 0x000fe20000000800 */
[----:B------:R-:W-:Y:S01]  /*f600*/  FADD.FTZ R148, R148, R133 ;  /* 0x0000008594947221 */ /* 0x000fe20000010000 */
[----:B------:R-:W-:Y:S01]  /*f610*/  MOV R133, R102 ;  /* 0x0000006600857202 */ /* 0x000fe20000000f00 */
[----:B------:R-:W-:-:S02]  /*f620*/  FADD.FTZ R52, R52, R39 ;  /* 0x0000002734347221 */ /* 0x000fc40000010000 */
[----:B------:R-:W-:Y:S01]  /*f630*/  FADD.FTZ R15, R147, R148 ;  /* 0x00000094930f7221 */ /* 0x000fe20000010000 */
[----:B------:R-:W-:Y:S01]  /*f640*/  HMMA.16816.F32.BF16 R24, R8, R22, R24 ;  /* 0x000000160818723c */ /* 0x000fe20000041818 */
[----:B------:R-:W-:Y:S01]  /*f650*/  FADD.FTZ R57, R57, R52 ;  /* 0x0000003439397221 */ /* 0x000fe20000010000 */
[----:B------:R-:W3:Y:S01]  /*f660*/  MUFU.EX2 R13, R13 ;  /* 0x0000000d000d7308 */ /* 0x000ee20000000800 */
[----:B------:R-:W-:-:S04]  /*f670*/  FADD.FTZ R15, R160, R15 ;  /* 0x0000000fa00f7221 */ /* 0x000fc80000010000 */
[----:B------:R-:W-:Y:S01]  /*f680*/  FADD.FTZ R146, R146, R15 ;  /* 0x0000000f92927221 */ /* 0x000fe20000010000 */
[----:B-1----:R-:W-:Y:S02]  /*f690*/  F2FP.BF16.PACK_AB R8, R54, R37 ;  /* 0x000000253608723e */ /* 0x002fe400000010ff */
[----:B------:R-:W-:Y:S01]  /*f6a0*/  MUFU.EX2 R14, R14 ;  /* 0x0000000e000e7308 */ /* 0x000fe20000000800 */
[----:B------:R-:W-:Y:S01]  /*f6b0*/  FADD.FTZ R51, R51, R146 ;  /* 0x0000009233337221 */ /* 0x000fe20000010000 */
[----:B--2---:R-:W-:-:S03]  /*f6c0*/  F2FP.BF16.PACK_AB R10, R191, R0 ;  /* 0x00000000bf0a723e */ /* 0x004fc600000010ff */
[----:B------:R-:W-:-:S03]  /*f6d0*/  FADD.FTZ R2, R2, R51 ;  /* 0x0000003302027221 */ /* 0x000fc60000010000 */
[----:B------:R-:W1:Y:S01]  /*f6e0*/  MUFU.EX2 R193, R193 ;  /* 0x000000c100c17308 */ /* 0x000e620000000800 */
[----:B---3--:R-:W-:Y:S01]  /*f6f0*/  F2FP.BF16.PACK_AB R9, R13, R12 ;  /* 0x0000000c0d09723e */ /* 0x008fe200000010ff */
[----:B------:R-:W-:Y:S02]  /*f700*/  FADD.FTZ R2, R47, R2 ;  /* 0x000000022f027221 */ /* 0x000fe40000010000 */
[----:B------:R-:W-:Y:S02]  /*f710*/  FADD.FTZ R12, R12, R57 ;  /* 0x000000390c0c7221 */ /* 0x000fe40000010000 */
[----:B------:R-:W-:Y:S02]  /*f720*/  FADD.FTZ R41, R41, R2 ;  /* 0x0000000229297221 */ /* 0x000fe40000010000 */
[----:B------:R-:W-:Y:S02]  /*f730*/  FADD.FTZ R13, R13, R12 ;  /* 0x0000000c0d0d7221 */ /* 0x000fe40000010000 */
[----:B------:R-:W-:-:S04]  /*f740*/  FADD.FTZ R50, R50, R41 ;  /* 0x0000002932327221 */ /* 0x000fc80000010000 */
[----:B------:R-:W-:Y:S01]  /*f750*/  FADD.FTZ R37, R37, R50 ;  /* 0x0000003225257221 */ /* 0x000fe20000010000 */
[C---:B-1----:R-:W-:Y:S01]  /*f760*/  F2FP.BF16.PACK_AB R11, R193.reuse, R14 ;  /* 0x0000000ec10b723e */ /* 0x042fe200000010ff */
[----:B------:R-:W-:Y:S02]  /*f770*/  FADD.FTZ R14, R14, R13 ;  /* 0x0000000d0e0e7221 */ /* 0x000fe40000010000 */
[----:B------:R-:W-:Y:S02]  /*f780*/  FADD.FTZ R37, R54, R37 ;  /* 0x0000002536257221 */ /* 0x000fe40000010000 */
[----:B------:R-:W-:Y:S02]  /*f790*/  FADD.FTZ R193, R193, R14 ;  /* 0x0000000ec1c17221 */ /* 0x000fe40000010000 */
[----:B------:R-:W-:Y:S01]  /*f7a0*/  HMMA.16816.F32.BF16 R212, R8, R208, R16 ;  /* 0x000000d008d4723c */ /* 0x000fe20000041810 */
[----:B------:R-:W-:-:S04]  /*f7b0*/  FADD.FTZ R0, R0, R37 ;  /* 0x0000002500007221 */ /* 0x000fc80000010000 */
[----:B------:R-:W-:-:S03]  /*f7c0*/  FADD.FTZ R191, R191, R0 ;  /* 0x00000000bfbf7221 */ /* 0x000fc60000010000 */
[C---:B------:R-:W-:Y:S08]  /*f7d0*/  HMMA.16816.F32.BF16 R204, R8.reuse, R200, R204 ;  /* 0x000000c808cc723c */ /* 0x040ff000000418cc */
[C---:B------:R-:W-:Y:S08]  /*f7e0*/  HMMA.16816.F32.BF16 R208, R8.reuse, R210, R4 ;  /* 0x000000d208d0723c */ /* 0x040ff00000041804 */
[----:B------:R-:W-:Y:S08]  /*f7f0*/  HMMA.16816.F32.BF16 R200, R8, R202, R24 ;  /* 0x000000ca08c8723c */ /* 0x000ff00000041818 */
.L_x_1647:
[----:B------:R-:W-:Y:S01]  /*f800*/  ISETP.GE.AND P0, PT, R194, 0x1, PT ;  /* 0x00000001c200780c */ /* 0x000fe20003f06270 */
[----:B------:R-:W-:-:S12]  /*f810*/  ULDC.64 UR10, c[0x0][0x118] ;  /* 0x00004600000a7ab9 */ /* 0x000fd80000000a00 */
[----:B------:R-:W-:Y:S05]  /*f820*/  @!P0 BRA `(.L_x_1655) ;  /* 0x000056a000008947 */ /* 0x000fea0003800000 */
[----:B------:R-:W-:Y:S02]  /*f830*/  MOV R195, R133 ;  /* 0x0000008500c37202 */ /* 0x000fe40000000f00 */
[----:B------:R-:W-:Y:S02]  /*f840*/  MOV R197, R134 ;  /* 0x0000008600c57202 */ /* 0x000fe40000000f00 */
[----:B------:R-:W-:-:S04]  /*f850*/  MOV R226, c[0x0][0x1a0] ;  /* 0x0000680000e27a02 */ /* 0x000fc80000000f00 */
.L_x_1659:
[----:B------:R-:W-:Y:S01]  /*f860*/  LEA R234, -R226, RZ, 0x8 ;  /* 0x000000ffe2ea7211 */ /* 0x000fe200078e41ff */
[----:B------:R-:W-:Y:S04]  /*f870*/  DEPBAR.LE SB0, 0x0 ;  /* 0x000080000000791a */ /* 0x000fe80000000000 */
[----:B------:R-:W-:Y:S01]  /*f880*/  BAR.SYNC.DEFER_BLOCKING 0x0 ;  /* 0x0000000000007b1d */ /* 0x000fe20000010000 */
[----:B------:R-:W-:Y:S05]  /*f890*/  SHF.R.S32.HI R235, RZ, 0x1f, R234 ;  /* 0x0000001fffeb7819 */ /* 0x000fea00000114ea */
[----:B------:R-:W-:-:S05]  /*f8a0*/  @!P1 BRA `(.L_x_1656) ;  /* 0x000003b000009947 */ /* 0x000fca0003800000 */
[----:B------:R-:W-:Y:S01]  /*f8b0*/  IMAD.SHL.U32 R14, R194, 0x100, RZ ;  /* 0x00000100c20e7824 */ /* 0x000fe200078e00ff */
[----:B------:R-:W-:Y:S02]  /*f8c0*/  IABS R6, c[0x0][0x2d0] ;  /* 0x0000b40000067a13 */ /* 0x000fe40000000000 */
[----:B------:R-:W-:Y:S02]  /*f8d0*/  LOP3.LUT R2, RZ, c[0x0][0x2d0], RZ, 0x33, !PT ;  /* 0x0000b400ff027a12 */ /* 0x000fe400078e33ff */
        /* <DEDUP_REMOVED lines=35> */
[----:B------:R-:W-:Y:S01]  /*fb10*/  SEL R9, R2, R5, !P0 ;  /* 0x0000000502097207 */ /* 0x000fe20004000000 */
[----:B------:R-:W-:Y:S01]  /*fb20*/  IMAD.MOV.U32 R5, RZ, RZ, c[0x0][0x2d0] ;  /* 0x0000b400ff057624 */ /* 0x000fe200078e00ff */
[CC--:B------:R-:W-:Y:S02]  /*fb30*/  LEA R16, P2, R4.reuse, R218.reuse, 0x2 ;  /* 0x000000da04107211 */ /* 0x0c0fe400078410ff */
[C---:B------:R-:W-:Y:S01]  /*fb40*/  LEA R14, P0, R9.reuse, R218, 0x2 ;  /* 0x000000da090e7211 */ /* 0x040fe200078010ff */
[C---:B------:R-:W-:Y:S01]  /*fb50*/  IMAD.IADD R2, R9.reuse, 0x1, -R4 ;  /* 0x0000000109027824 */ /* 0x040fe200078e0a04 */
[-C--:B------:R-:W-:Y:S02]  /*fb60*/  LEA.HI.X.SX32 R17, R4, R219.reuse, 0x2, P2 ;  /* 0x000000db04117211 */ /* 0x080fe400010f16ff */
[----:B------:R-:W-:Y:S01]  /*fb70*/  LEA.HI.X.SX32 R15, R9, R219, 0x2, P0 ;  /* 0x000000db090f7211 */ /* 0x000fe200000f16ff */
[----:B------:R-:W-:Y:S02]  /*fb80*/  IMAD R0, R2, R5, -0x100 ;  /* 0xffffff0002007424 */ /* 0x000fe400078e0205 */
[----:B------:R-:W2:Y:S02]  /*fb90*/  LDG.E R6, [R16.64] ;  /* 0x0000000a10067981 */ /* 0x000ea4000c1e1900 */
[C---:B------:R-:W-:Y:S01]  /*fba0*/  IMAD.WIDE.U32 R234, R0.reuse, c[0x0][0x1a0], RZ ;  /* 0x0000680000ea7a25 */ /* 0x040fe200078e00ff */
[----:B------:R-:W-:Y:S01]  /*fbb0*/  SHF.R.S32.HI R13, RZ, 0x1f, R0 ;  /* 0x0000001fff0d7819 */ /* 0x000fe20000011400 */
[----:B------:R-:W2:Y:S04]  /*fbc0*/  LDG.E R11, [R14.64] ;  /* 0x0000000a0e0b7981 */ /* 0x000ea8000c1e1900 */
        /* <DEDUP_REMOVED lines=9> */
.L_x_1656:
[----:B------:R-:W-:Y:S02]  /*fc60*/  ISETP.GE.AND P2, PT, R216, c[0x0][0x220], PT ;  /* 0x00008800d8007a0c */ /* 0x000fe40003f46270 */
[C---:B------:R-:W-:Y:S04]  /*fc70*/  LEA R228, P4, R234.reuse, R224, 0x1 ;  /* 0x000000e0eae47211 */ /* 0x040fe800078808ff */
[C-C-:B------:R-:W-:Y:S07]  /*fc80*/  LEA.HI.X R229, R234.reuse, R225, R235.reuse, 0x1, P4 ;  /* 0x000000e1eae57211 */ /* 0x140fee00020f0ceb */
[----:B------:R-:W-:Y:S01]  /*fc90*/  @P2 STS [R196+0x5000], RZ ;  /* 0x005000ffc4002388 */ /* 0x000fe20000000800 */
[----:B------:R-:W-:Y:S01]  /*fca0*/  @!P2 IADD3 R227, P3, R234, UR5, RZ ;  /* 0x00000005eae3ac10 */ /* 0x000fe2000ff7e0ff */
[----:B------:R-:W-:Y:S01]  /*fcb0*/  @!P2 IMAD.MOV.U32 R2, RZ, RZ, c[0x0][0x1a4] ;  /* 0x00006900ff02a624 */ /* 0x000fe200078e00ff */
[C---:B------:R-:W-:Y:S01]  /*fcc0*/  @!P2 LEA R231, P0, R226.reuse, R234, 0x6 ;  /* 0x000000eae2e7a211 */ /* 0x040fe200078030ff */
[----:B------:R-:W-:Y:S01]  /*fcd0*/  @P2 STS [R196+0x5004], RZ ;  /* 0x005004ffc4002388 */ /* 0x000fe20000000800 */
[----:B------:R-:W-:Y:S01]  /*fce0*/  @!P2 IADD3.X R0, R235, UR7, RZ, P3, !PT ;  /* 0x00000007eb00ac10 */ /* 0x000fe20009ffe4ff */
[----:B------:R-:W-:Y:S01]  /*fcf0*/  @!P2 IMAD.MOV.U32 R240, RZ, RZ, R234 ;  /* 0x000000fffff0a224 */ /* 0x000fe200078e00ea */
[CC--:B------:R-:W-:Y:S01]  /*fd00*/  @!P2 LEA R244, P3, R227.reuse, R224.reuse, 0x1 ;  /* 0x000000e0e3f4a211 */ /* 0x0c0fe200078608ff */
[----:B------:R-:W-:Y:S01]  /*fd10*/  @P2 STS.64 [R196+0x5008], RZ ;  /* 0x005008ffc4002388 */ /* 0x000fe20000000a00 */
[C---:B------:R-:W-:Y:S01]  /*fd20*/  @!P2 LEA.HI.X R2, R226.reuse, R235, R2, 0x6, P0 ;  /* 0x000000ebe202a211 */ /* 0x040fe200000f3402 */
[----:B------:R-:W-:Y:S01]  /*fd30*/  @!P2 IMAD.MOV.U32 R241, RZ, RZ, R235 ;  /* 0x000000fffff1a224 */ /* 0x000fe200078e00eb */
[-C--:B------:R-:W-:Y:S01]  /*fd40*/  @!P2 LEA.HI.X R245, R227, R225.reuse, R0, 0x1, P3 ;  /* 0x000000e1e3f5a211 */ /* 0x080fe200018f0c00 */
[----:B------:R-:W-:Y:S01]  /*fd50*/  @!PT LDS RZ, [RZ] ;  /* 0x00000000fffff984 */ /* 0x000fe20000000800 */
[----:B------:R-:W-:Y:S01]  /*fd60*/  @!PT LDS RZ, [RZ] ;  /* 0x00000000fffff984 */ /* 0x000fe20000000800 */
[----:B------:R-:W-:Y:S01]  /*fd70*/  @!PT LDS RZ, [RZ] ;  /* 0x00000000fffff984 */ /* 0x000fe20000000800 */
[----:B------:R1:W-:Y:S01]  /*fd80*/  @!P2 LDGSTS.E.BYPASS.LTC128B.128 [R196+0x5000], [R228.64] ;  /* 0x05000000e4c4afae */ /* 0x0003e2000b901d4a */
[CC--:B------:R-:W-:Y:S01]  /*fd90*/  @!P2 LEA R242, P0, R231.reuse, R224.reuse, 0x1 ;  /* 0x000000e0e7f2a211 */ /* 0x0c0fe200078008ff */
[----:B------:R-:W-:Y:S01]  /*fda0*/  @!P2 IMAD.WIDE.U32 R240, R226, 0x60, R240 ;  /* 0x00000060e2f0a825 */ /* 0x000fe200078e00f0 */
[----:B------:R-:W-:Y:S01]  /*fdb0*/  @!P2 MOV R227, c[0x0][0x1a4] ;  /* 0x0000690000e3aa02 */ /* 0x000fe20000000f00 */
[----:B------:R-:W-:Y:S01]  /*fdc0*/  @P2 STS.128 [R196+0x5800], RZ ;  /* 0x005800ffc4002388 */ /* 0x000fe20000000c00 */
[----:B------:R-:W-:Y:S01]  /*fdd0*/  @!P2 LEA.HI.X R243, R231, R225, R2, 0x1, P0 ;  /* 0x000000e1e7f3a211 */ /* 0x000fe200000f0c02 */
[----:B------:R-:W-:Y:S01]  /*fde0*/  @!P2 IMAD.MOV.U32 R232, RZ, RZ, c[0x0][0x1a4] ;  /* 0x00006900ffe8a624 */ /* 0x000fe200078e00ff */
[----:B------:R-:W-:Y:S01]  /*fdf0*/  @!P2 LEA R250, P5, R240, R224, 0x1 ;  /* 0x000000e0f0faa211 */ /* 0x000fe200078a08ff */
[----:B------:R-:W-:Y:S01]  /*fe00*/  @!PT LDS RZ, [RZ] ;  /* 0x00000000fffff984 */ /* 0x000fe20000000800 */
[----:B------:R-:W-:Y:S01]  /*fe10*/  @!PT LDS RZ, [RZ] ;  /* 0x00000000fffff984 */ /* 0x000fe20000000800 */
[----:B------:R-:W-:Y:S01]  /*fe20*/  @!PT LDS RZ, [RZ] ;  /* 0x00000000fffff984 */ /* 0x000fe20000000800 */
[----:B------:R1:W-:Y:S01]  /*fe30*/  @!P2 LDGSTS.E.BYPASS.LTC128B.128 [R196+0x5800], [R244.64] ;  /* 0x05800000f4c4afae */ /* 0x0003e2000b901d4a */
[C---:B------:R-:W-:Y:S01]  /*fe40*/  @!P2 LEA R231, P0, R226.reuse, R234, 0x7 ;  /* 0x000000eae2e7a211 */ /* 0x040fe200078038ff */
[----:B------:R-:W-:Y:S02]  /*fe50*/  @!P2 IMAD.MOV.U32 R236, RZ, RZ, R234 ;  /* 0x000000ffffeca224 */ /* 0x000fe400078e00ea */
[----:B------:R-:W-:Y:S01]  /*fe60*/  @P2 STS.128 [R196+0x6000], RZ ;  /* 0x006000ffc4002388 */ /* 0x000fe20000000c00 */
[C---:B------:R-:W-:Y:S01]  /*fe70*/  @!P2 LEA.HI.X R232, R226.reuse, R235, R232, 0x7, P0 ;  /* 0x000000ebe2e8a211 */ /* 0x040fe200000f3ce8 */
[----:B------:R-:W-:Y:S01]  /*fe80*/  @!P2 IMAD.MOV.U32 R237, RZ, RZ, R235 ;  /* 0x000000ffffeda224 */ /* 0x000fe200078e00eb */
[-C--:B------:R-:W-:Y:S01]  /*fe90*/  @!P2 LEA R238, P0, R231, R224.reuse, 0x1 ;  /* 0x000000e0e7eea211 */ /* 0x080fe200078008ff */
[----:B------:R-:W-:Y:S01]  /*fea0*/  @!PT LDS RZ, [RZ] ;  /* 0x00000000fffff984 */ /* 0x000fe20000000800 */
[----:B------:R-:W-:Y:S01]  /*feb0*/  @!PT LDS RZ, [RZ] ;  /* 0x00000000fffff984 */ /* 0x000fe20000000800 */
[----:B------:R-:W-:Y:S01]  /*fec0*/  @!PT LDS RZ, [RZ] ;  /* 0x00000000fffff984 */ /* 0x000fe20000000800 */
[----:B------:R1:W-:Y:S01]  /*fed0*/  @!P2 LDGSTS.E.BYPASS.LTC128B.128 [R196+0x6000], [R242.64] ;  /* 0x06000000f2c4afae */ /* 0x0003e2000b901d4a */
[----:B------:R-:W-:Y:S02]  /*fee0*/  @!P2 IMAD R227, R227, 0xa0, RZ ;  /* 0x000000a0e3e3a824 */ /* 0x000fe400078e02ff */
[-C--:B------:R-:W-:Y:S01]  /*fef0*/  @!P2 LEA.HI.X R239, R231, R225.reuse, R232, 0x1, P0 ;  /* 0x000000e1e7efa211 */ /* 0x080fe200000f0ce8 */
[----:B------:R-:W-:Y:S01]  /*ff00*/  @P2 STS.128 [R196+0x6800], RZ ;  /* 0x006800ffc4002388 */ /* 0x000fe20000000c00 */
[----:B------:R-:W-:Y:S04]  /*ff10*/  @!P2 IMAD.WIDE.U32 R236, R226, 0xa0, R236 ;  /* 0x000000a0e2eca825 */ /* 0x000fe800078e00ec */
[----:B------:R-:W-:Y:S01]  /*ff20*/  @!P2 IMAD.IADD R227, R227, 0x1, R237 ;  /* 0x00000001e3e3a824 */ /* 0x000fe200078e02ed */
[CC--:B------:R-:W-:Y:S01]  /*ff30*/  @!P2 LEA R248, P4, R236.reuse, R224.reuse, 0x1 ;  /* 0x000000e0ecf8a211 */ /* 0x0c0fe200078808ff */
[--C-:B------:R-:W-:Y:S02]  /*ff40*/  @!P2 IMAD.MOV.U32 R246, RZ, RZ, R234.reuse ;  /* 0x000000fffff6a224 */ /* 0x100fe400078e00ea */
[----:B------:R-:W-:Y:S01]  /*ff50*/  @!P2 IMAD.MOV.U32 R247, RZ, RZ, R235 ;  /* 0x000000fffff7a224 */ /* 0x000fe200078e00eb */
[----:B------:R-:W-:Y:S01]  /*ff60*/  @!P2 LEA.HI.X R249, R236, R225, R227, 0x1, P4 ;  /* 0x000000e1ecf9a211 */ /* 0x000fe200020f0ce3 */
[C---:B------:R-:W-:Y:S04]  /*ff70*/  @!P2 IMAD.WIDE.U32 R234, R226.reuse, 0xc0, R234 ;  /* 0x000000c0e2eaa825 */ /* 0x040fe800078e00ea */
[----:B------:R-:W-:Y:S01]  /*ff80*/  @!P2 IMAD.WIDE.U32 R246, R226, 0xe0, R246 ;  /* 0x000000e0e2f6a825 */ /* 0x000fe200078e00f6 */
[-C--:B------:R-:W-:Y:S03]  /*ff90*/  @!P2 LEA R232, P3, R234, R224.reuse, 0x1 ;  /* 0x000000e0eae8a211 */ /* 0x080fe600078608ff */
[----:B------:R-:W-:Y:S01]  /*ffa0*/  @!P2 IMAD.MOV.U32 R230, RZ, RZ, c[0x0][0x1a4] ;  /* 0x00006900ffe6a624 */ /* 0x000fe200078e00ff */
[----:B------:R-:W-:Y:S01]  /*ffb0*/  @!P2 LEA R224, P0, R246, R224, 0x1 ;  /* 0x000000e0f6e0a211 */ /* 0x000fe200078008ff */
[----:B------:R-:W-:Y:S02]  /*ffc0*/  @!P2 IMAD.MOV.U32 R2, RZ, RZ, c[0x0][0x1a4] ;  /* 0x00006900ff02a624 */ /* 0x000fe400078e00ff */
[----:B------:R-:W-:Y:S02]  /*ffd0*/  @!P2 IMAD R230, R230, 0x60, RZ ;  /* 0x00000060e6e6a824 */ /* 0x000fe400078e02ff */
[----:B------:R-:W-:Y:S02]  /*ffe0*/  @!P2 IMAD R2, R2, 0xc0, RZ ;  /* 0x000000c00202a824 */ /* 0x000fe400078e02ff */
[----:B------:R-:W-:Y:S02]  /*fff0*/  @!P2 IMAD.IADD R230, R230, 0x1, R241 ;  /* 0x00000001e6e6a824 */ /* 0x000fe400078e02f1 */
[----:B------:R-:W-:Y:S01]  /*10000*/  @!P2 IMAD.MOV.U32 R0, RZ, RZ, c[0x0][0x1a4] ;  /* 0x00006900ff00a624 */ /* 0x000fe200078e00ff */
[----:B------:R-:W-:Y:S02]  /*10010*/  @!P2 IADD3 R2, R2, R235, RZ ;  /* 0x000000eb0202a210 */ /* 0x000fe40007ffe0ff */
[-C--:B------:R-:W-:Y:S01]  /*10020*/  @!P2 LEA.HI.X R251, R240, R225.reuse, R230, 0x1, P5 ;  /* 0x000000e1f0fba211 */ /* 0x080fe200028f0ce6 */
[----:B------:R-:W-:Y:S01]  /*10030*/  @!P2 IMAD R0, R0, 0xe0, RZ ;  /* 0x000000e00000a824 */ /* 0x000fe200078e02ff */
[-C--:B------:R-:W-:Y:S03]  /*10040*/  @!P2 LEA.HI.X R233, R234, R225.reuse, R2, 0x1, P3 ;  /* 0x000000e1eae9a211 */ /* 0x080fe600018f0c02 */
[----:B------:R-:W-:Y:S01]  /*10050*/  @!PT LDS RZ, [RZ] ;  /* 0x00000000fffff984 */ /* 0x000fe20000000800 */
[----:B------:R-:W-:Y:S01]  /*10060*/  @!PT LDS RZ, [RZ] ;  /* 0x00000000fffff984 */ /* 0x000fe20000000800 */
[----:B------:R-:W-:Y:S01]  /*10070*/  @!PT LDS RZ, [RZ] ;  /* 0x00000000fffff984 */ /* 0x000fe20000000800 */
[----:B------:R1:W-:Y:S01]  /*10080*/  @!P2 LDGSTS.E.BYPASS.LTC128B.128 [R196+0x6800], [R250.64] ;  /* 0x06800000fac4afae */ /* 0x0003e2000b901d4a */
[----:B------:R-:W-:Y:S03]  /*10090*/  @!P2 IMAD.IADD R0, R0, 0x1, R247 ;  /* 0x000000010000a824 */ /* 0x000fe600078e02f7 */
[----:B------:R-:W-:Y:S02]  /*100a0*/  @P2 STS.128 [R196+0x7000], RZ ;  /* 0x007000ffc4002388 */ /* 0x000fe40000000c00 */
[----:B------:R-:W-:Y:S02]  /*100b0*/  @!P2 LEA.HI.X R225, R246, R225, R0, 0x1, P0 ;  /* 0x000000e1f6e1a211 */ /* 0x000fe400000f0c00 */
[----:B------:R-:W-:Y:S01]  /*100c0*/  @!PT LDS RZ, [RZ] ;  /* 0x00000000fffff984 */ /* 0x000fe20000000800 */
[----:B------:R-:W-:Y:S01]  /*100d0*/  @!PT LDS RZ, [RZ] ;  /* 0x00000000fffff984 */ /* 0x000fe20000000800 */
[----:B------:R-:W-:Y:S01]  /*100e0*/  @!PT LDS RZ, [RZ] ;  /* 0x00000000fffff984 */ /* 0x000fe20000000800 */
[----:B------:R1:W-:Y:S01]  /*100f0*/  @!P2 LDGSTS.E.BYPASS.LTC128B.128 [R196+0x7000], [R238.64] ;  /* 0x07000000eec4afae */ /* 0x0003e2000b901d4a */
[----:B------:R-:W-:Y:S03]  /*10100*/  ISETP.GE.AND P0, PT, R194, 0x2, PT ;  /* 0x00000002c200780c */ /* 0x000fe60003f06270 */
        /* <DEDUP_REMOVED lines=16> */
[----:B------:R-:W0:Y:S04]  /*10210*/  LDGDEPBAR ;  /* 0x00000000000079af */ /* 0x000e280000000000 */
[----:B------:R-:W3:Y:S04]  /*10220*/  LDSM.16.M88.4 R8, [R188+0x1000] ;  /* 0x00100000bc08783b */ /* 0x000ee80000000200 */
[----:B------:R-:W4:Y:S04]  /*10230*/  LDSM.16.M88.4 R16, [R188+0x1400] ;  /* 0x00140000bc10783b */ /* 0x000f280000000200 */
[----:B------:R-:W5:Y:S04]  /*10240*/  LDSM.16.M88.4 R24, [R188+0x1800] ;  /* 0x00180000bc18783b */ /* 0x000f680000000200 */
[----:B------:R-:W1:Y:S01]  /*10250*/  LDSM.16.M88.4 R32, [R188+0x1c00] ;  /* 0x001c0000bc20783b */ /* 0x000e620000000200 */
[----:B--2---:R-:W-:Y:S03]  /*10260*/  IMAD.MOV.U32 R224, RZ, RZ, R228 ;  /* 0x000000ffffe07224 */ /* 0x004fe600078e00e4 */
[----:B------:R-:W2:Y:S01]  /*10270*/  LDSM.16.M88.4 R40, [R188+0x2000] ;  /* 0x00200000bc28783b */ /* 0x000ea20000000200 */
[----:B------:R-:W-:Y:S03]  /*10280*/  IMAD.MOV.U32 R225, RZ, RZ, R229 ;  /* 0x000000ffffe17224 */ /* 0x000fe600078e00e5 */
[----:B------:R-:W1:Y:S04]  /*10290*/  LDSM.16.M88.4 R48, [R188+0x2400] ;  /* 0x00240000bc30783b */ /* 0x000e680000000200 */
[----:B------:R-:W1:Y:S04]  /*102a0*/  LDSM.16.M88.4 R56, [R188+0x2800] ;  /* 0x00280000bc38783b */ /* 0x000e680000000200 */
[----:B------:R-:W1:Y:S04]  /*102b0*/  LDSM.16.M88.4 R64, [R188+0x2c00] ;  /* 0x002c0000bc40783b */ /* 0x000e680000000200 */
[----:B------:R-:W1:Y:S04]  /*102c0*/  LDSM.16.M88.4 R72, [R188+0x3000] ;  /* 0x00300000bc48783b */ /* 0x000e680000000200 */
[----:B------:R-:W1:Y:S01]  /*102d0*/  LDSM.16.M88.4 R80, [R188+0x3400] ;  /* 0x00340000bc50783b */ /* 0x000e620000000200 */
[C---:B---3--:R-:W-:Y:S03]  /*102e0*/  HMMA.16816.F32.BF16 R4, R128.reuse, R8, RZ ;  /* 0x000000088004723c */ /* 0x048fe600000418ff */
[----:B------:R-:W3:Y:S04]  /*102f0*/  LDSM.16.M88.4 R88, [R188+0x3800] ;  /* 0x00380000bc58783b */ /* 0x000ee80000000200 */
[----:B------:R-:W1:Y:S01]  /*10300*/  LDSM.16.M88.4 R96, [R188+0x3c00] ;  /* 0x003c0000bc60783b */ /* 0x000e620000000200 */
[C---:B------:R-:W-:Y:S03]  /*10310*/  HMMA.16816.F32.BF16 R8, R128.reuse, R10, RZ ;  /* 0x0000000a8008723c */ /* 0x040fe600000418ff */
[----:B------:R-:W2:Y:S04]  /*10320*/  LDSM.16.M88.4 R104, [R188+0x4000] ;  /* 0x00400000bc68783b */ /* 0x000ea80000000200 */
[----:B------:R-:W2:Y:S01]  /*10330*/  LDSM.16.M88.4 R112, [R188+0x4400] ;  /* 0x00440000bc70783b */ /* 0x000ea20000000200 */
[C---:B----4-:R-:W-:Y:S03]  /*10340*/  HMMA.16816.F32.BF16 R12, R128.reuse, R16, RZ ;  /* 0x00000010800c723c */ /* 0x050fe600000418ff */
[----:B------:R-:W4:Y:S04]  /*10350*/  LDSM.16.M88.4 R120, [R188+0x4800] ;  /* 0x00480000bc78783b */ /* 0x000f280000000200 */
[----:B------:R-:W2:Y:S01]  /*10360*/  LDSM.16.M88.4 R148, [R188+0x4c00] ;  /* 0x004c0000bc94783b */ /* 0x000ea20000000200 */
[C---:B------:R-:W-:Y:S03]  /*10370*/  HMMA.16816.F32.BF16 R16, R128.reuse, R18, RZ ;  /* 0x000000128010723c */ /* 0x040fe600000418ff */
[----:B------:R-:W-:Y:S04]  /*10380*/  LDSM.16.M88.4 R132, [R189] ;  /* 0x00000000bd84783b */ /* 0x000fe80000000200 */
[----:B------:R-:W3:Y:S01]  /*10390*/  LDSM.16.M88.4 R144, [R3] ;  /* 0x000000000390783b */ /* 0x000ee20000000200 */
[C---:B-----5:R-:W-:Y:S03]  /*103a0*/  HMMA.16816.F32.BF16 R20, R128.reuse, R24, RZ ;  /* 0x000000188014723c */ /* 0x060fe600000418ff */
[----:B------:R-:W5:Y:S04]  /*103b0*/  LDSM.16.M88.4 R140, [R3+0x400] ;  /* 0x00040000038c783b */ /* 0x000f680000000200 */
[----:B------:R-:W3:Y:S01]  /*103c0*/  LDSM.16.M88.4 R136, [R3+0x800] ;  /* 0x000800000388783b */ /* 0x000ee20000000200 */
[C---:B------:R-:W-:Y:S03]  /*103d0*/  HMMA.16816.F32.BF16 R24, R128.reuse, R26, RZ ;  /* 0x0000001a8018723c */ /* 0x040fe600000418ff */
        /* <DEDUP_REMOVED lines=12> */
[----:B------:R-:W1:Y:S05]  /*104a0*/  LDSM.16.M88.4 R152, [R3+0x2c00] ;  /* 0x002c00000398783b */ /* 0x000e6a0000000200 */
        /* <DEDUP_REMOVED lines=18> */
[C---:B----4-:R-:W-:Y:S08]  /*105d0*/  HMMA.16816.F32.BF16 R116, R128.reuse, R120, RZ ;  /* 0x000000788074723c */ /* 0x050ff000000418ff */
[C---:B------:R-:W-:Y:S08]  /*105e0*/  HMMA.16816.F32.BF16 R120, R128.reuse, R122, RZ ;  /* 0x0000007a8078723c */ /* 0x040ff000000418ff */
[C---:B------:R-:W-:Y:S08]  /*105f0*/  HMMA.16816.F32.BF16 R124, R128.reuse, R148, RZ ;  /* 0x00000094807c723c */ /* 0x040ff000000418ff */
[----:B------:R-:W-:Y:S01]  /*10600*/  HMMA.16816.F32.BF16 R128, R128, R150, RZ ;  /* 0x000000968080723c */ /* 0x000fe200000418ff */
[----:B------:R-:W3:Y:S07]  /*10610*/  LDSM.16.M88.4 R148, [R3+0x3000] ;  /* 0x003000000394783b */ /* 0x000eee0000000200 */
[C---:B------:R-:W-:Y:S08]  /*10620*/  HMMA.16816.F32.BF16 R4, R132.reuse, R144, R4 ;  /* 0x000000908404723c */ /* 0x040ff00000041804 */
[C---:B------:R-:W-:Y:S01]  /*10630*/  HMMA.16816.F32.BF16 R8, R132.reuse, R146, R8 ;  /* 0x000000928408723c */ /* 0x040fe20000041808 */
[----:B------:R-:W4:Y:S07]  /*10640*/  LDSM.16.M88.4 R144, [R3+0x3400] ;  /* 0x003400000390783b */ /* 0x000f2e0000000200 */
[C---:B-----5:R-:W-:Y:S08]  /*10650*/  HMMA.16816.F32.BF16 R12, R132.reuse, R140, R12 ;  /* 0x0000008c840c723c */ /* 0x060ff0000004180c */
[C---:B------:R-:W-:Y:S01]  /*10660*/  HMMA.16816.F32.BF16 R16, R132.reuse, R142, R16 ;  /* 0x0000008e8410723c */ /* 0x040fe20000041810 */
[----:B------:R-:W5:Y:S07]  /*10670*/  LDSM.16.M88.4 R140, [R3+0x3800] ;  /* 0x00380000038c783b */ /* 0x000f6e0000000200 */
[C---:B------:R-:W-:Y:S08]  /*10680*/  HMMA.16816.F32.BF16 R20, R132.reuse, R136, R20 ;  /* 0x000000888414723c */ /* 0x040ff00000041814 */
[C---:B------:R-:W-:Y:S01]  /*10690*/  HMMA.16816.F32.BF16 R24, R132.reuse, R138, R24 ;  /* 0x0000008a8418723c */ /* 0x040fe20000041818 */
[----:B------:R-:W2:Y:S01]  /*106a0*/  LDSM.16.M88.4 R136, [R3+0x3c00] ;  /* 0x003c00000388783b */ /* 0x000ea20000000200 */
[----:B------:R-:W-:Y:S04]  /*106b0*/  DEPBAR.LE SB0, 0x0 ;  /* 0x000080000000791a */ /* 0x000fe80000000000 */
[----:B------:R-:W-:Y:S02]  /*106c0*/  BAR.SYNC.DEFER_BLOCKING 0x0 ;  /* 0x0000000000007b1d */ /* 0x000fe40000010000 */
        /* <DEDUP_REMOVED lines=22> */
[C---:B-----5:R-:W-:Y:S08]  /*10830*/  HMMA.16816.F32.BF16 R116, R132.reuse, R140, R116 ;  /* 0x0000008c8474723c */ /* 0x060ff00000041874 */
[C---:B------:R-:W-:Y:S08]  /*10840*/  HMMA.16816.F32.BF16 R120, R132.reuse, R142, R120 ;  /* 0x0000008e8478723c */ /* 0x040ff00000041878 */
[C---:B------:R-:W-:Y:S08]  /*10850*/  HMMA.16816.F32.BF16 R124, R132.reuse, R136, R124 ;  /* 0x00000088847c723c */ /* 0x040ff0000004187c */
[----:B------:R-:W-:Y:S01]  /*10860*/  HMMA.16816.F32.BF16 R128, R132, R138, R128 ;  /* 0x0000008a8480723c */ /* 0x000fe20000041880 */
[----:B------:R-:W-:-:S07]  /*10870*/  @!P0 BRA `(.L_x_1657) ;  /* 0x000009b000008947 */ /* 0x000fce0003800000 */
[----:B------:R-:W-:Y:S05]  /*10880*/  IMAD.MOV.U32 R134, RZ, RZ, c[0x0][0x198] ;  /* 0x00006600ff867624 */ /* 0x000fea00078e00ff */
[----:B------:R-:W-:Y:S04]  /*10890*/  LEA R138, -R134, RZ, 0x8 ;  /* 0x000000ff868a7211 */ /* 0x000fe800078e41ff */
[----:B------:R-:W-:Y:S01]  /*108a0*/  SHF.R.S32.HI R139, RZ, 0x1f, R138 ;  /* 0x0000001fff8b7819 */ /* 0x000fe2000001148a */
[----:B------:R-:W-:-:S06]  /*108b0*/  @!P1 BRA `(.L_x_1658) ;  /* 0x000003c000009947 */ /* 0x000fcc0003800000 */
[----:B------:R-:W-:Y:S01]  /*108c0*/  IMAD.SHL.U32 R143, R194, 0x100, RZ ;  /* 0x00000100c28f7824 */ /* 0x000fe200078e00ff */
[----:B------:R-:W-:Y:S02]  /*108d0*/  IABS R136, c[0x0][0x2d0] ;  /* 0x0000b40000887a13 */ /* 0x000fe40000000000 */
[----:B------:R-:W-:Y:S02]  /*108e0*/  LOP3.LUT R2, RZ, c[0x0][0x2d0], RZ, 0x33, !PT ;  /* 0x0000b400ff027a12 */ /* 0x000fe400078e33ff */
        /* <DEDUP_REMOVED lines=57> */
.L_x_1658:
[----:B------:R1:W-:Y:S01]  /*10c80*/  @P2 STS [R196+0x1004], RZ ;  /* 0x001004ffc4002388 */ /* 0x0003e20000000800 */
[----:B------:R-:W-:Y:S01]  /*10c90*/  LEA R148, P5, R138, R222, 0x1 ;  /* 0x000000de8a947211 */ /* 0x000fe200078a08ff */
[----:B------:R-:W-:Y:S01]  /*10ca0*/  @!P2 IMAD.MOV.U32 R2, RZ, RZ, c[0x0][0x19c] ;  /* 0x00006700ff02a624 */ /* 0x000fe200078e00ff */
[----:B------:R-:W-:Y:S01]  /*10cb0*/  @!P2 LEA R135, P3, R134, R138, 0x6 ;  /* 0x0000008a8687a211 */ /* 0x000fe200078630ff */
[----:B------:R1:W-:Y:S01]  /*10cc0*/  @P2 STS.64 [R196+0x1008], RZ ;  /* 0x001008ffc4002388 */ /* 0x0003e20000000a00 */
[--C-:B------:R-:W-:Y:S01]  /*10cd0*/  LEA.HI.X R149, R138, R221, R139.reuse, 0x1, P5 ;  /* 0x000000dd8a957211 */ /* 0x100fe200028f0c8b */
[----:B------:R-:W-:Y:S01]  /*10ce0*/  @!P2 IMAD.WIDE.U32 R144, R134, 0x60, R138 ;  /* 0x000000608690a825 */ /* 0x000fe200078e008a */
[----:B------:R-:W-:Y:S01]  /*10cf0*/  @!P2 IADD3 R133, P4, R138, UR9, RZ ;  /* 0x000000098a85ac10 */ /* 0x000fe2000ff9e0ff */
[----:B------:R1:W-:Y:S01]  /*10d00*/  @P2 STS [R196+0x1000], RZ ;  /* 0x001000ffc4002388 */ /* 0x0003e20000000800 */
[C---:B------:R-:W-:Y:S01]  /*10d10*/  @!P2 LEA.HI.X R2, R134.reuse, R139, R2, 0x6, P3 ;  /* 0x0000008b8602a211 */ /* 0x040fe200018f3402 */
[----:B------:R-:W-:Y:S01]  /*10d20*/  @!P2 IMAD.MOV.U32 R142, RZ, RZ, R138 ;  /* 0x000000ffff8ea224 */ /* 0x000fe200078e008a */
[----:B------:R-:W-:Y:S01]  /*10d30*/  @!P2 LEA R146, P3, R133, R222, 0x1 ;  /* 0x000000de8592a211 */ /* 0x000fe200078608ff */
[----:B------:R-:W-:Y:S01]  /*10d40*/  @!PT LDS RZ, [RZ] ;  /* 0x00000000fffff984 */ /* 0x000fe20000000800 */
[----:B------:R-:W-:Y:S01]  /*10d50*/  @!PT LDS RZ, [RZ] ;  /* 0x00000000fffff984 */ /* 0x000fe20000000800 */
[----:B------:R-:W-:Y:S01]  /*10d60*/  @!PT LDS RZ, [RZ] ;  /* 0x00000000fffff984 */ /* 0x000fe20000000800 */
[----:B------:R1:W-:Y:S01]  /*10d70*/  @!P2 LDGSTS.E.BYPASS.LTC128B.128 [R196+0x1000], [R148.64] ;  /* 0x0100000094c4afae */ /* 0x0003e2000b901d4a */
[----:B------:R-:W-:Y:S01]  /*10d80*/  @!P2 IADD3.X R0, R139, UR8, RZ, P4, !PT ;  /* 0x000000088b00ac10 */ /* 0x000fe2000a7fe4ff */
[----:B------:R-:W-:Y:S01]  /*10d90*/  @!P2 IMAD.MOV.U32 R132, RZ, RZ, c[0x0][0x19c] ;  /* 0x00006700ff84a624 */ /* 0x000fe200078e00ff */
[C---:B------:R-:W-:Y:S01]  /*10da0*/  @!P2 LEA R137, P0, R134.reuse, R138, 0x7 ;  /* 0x0000008a8689a211 */ /* 0x040fe200078038ff */
[----:B------:R1:W-:Y:S01]  /*10db0*/  @P2 STS.128 [R196+0x1800], RZ ;  /* 0x001800ffc4002388 */ /* 0x0003e20000000c00 */
[----:B------:R-:W-:Y:S01]  /*10dc0*/  @!P2 LEA.HI.X R147, R133, R221, R0, 0x1, P3 ;  /* 0x000000dd8593a211 */ /* 0x000fe200018f0c00 */
[----:B------:R-:W-:Y:S01]  /*10dd0*/  @!P2 IMAD.MOV.U32 R0, RZ, RZ, c[0x0][0x19c] ;  /* 0x00006700ff00a624 */ /* 0x000fe200078e00ff */
[----:B------:R-:W-:Y:S01]  /*10de0*/  @!P2 LEA.HI.X R132, R134, R139, R132, 0x7, P0 ;  /* 0x0000008b8684a211 */ /* 0x000fe200000f3c84 */
[----:B------:R-:W-:Y:S01]  /*10df0*/  @!P2 IMAD.MOV.U32 R140, RZ, RZ, R138 ;  /* 0x000000ffff8ca224 */ /* 0x000fe200078e008a */
[CC--:B------:R-:W-:Y:S01]  /*10e00*/  @!P2 LEA R152, P0, R135.reuse, R222.reuse, 0x1 ;  /* 0x000000de8798a211 */ /* 0x0c0fe200078008ff */
[----:B------:R-:W-:Y:S01]  /*10e10*/  @!PT LDS RZ, [RZ] ;  /* 0x00000000fffff984 */ /* 0x000fe20000000800 */
[----:B------:R-:W-:Y:S01]  /*10e20*/  @!PT LDS RZ, [RZ] ;  /* 0x00000000fffff984 */ /* 0x000fe20000000800 */
[----:B------:R-:W-:Y:S01]  /*10e30*/  @!PT LDS RZ, [RZ] ;  /* 0x00000000fffff984 */ /* 0x000fe20000000800 */
[----:B------:R1:W-:Y:S01]  /*10e40*/  @!P2 LDGSTS.E.BYPASS.LTC128B.128 [R196+0x1800], [R146.64] ;  /* 0x0180000092c4afae */ /* 0x0003e2000b901d4a */
[-C--:B------:R-:W-:Y:S01]  /*10e50*/  @!P2 LEA R156, P5, R144, R222.reuse, 0x1 ;  /* 0x000000de909ca211 */ /* 0x080fe200078a08ff */
[----:B------:R-:W-:Y:S01]  /*10e60*/  @!P2 IMAD.MOV.U32 R143, RZ, RZ, R139 ;  /* 0x000000ffff8fa224 */ /* 0x000fe200078e008b */
[-C--:B------:R-:W-:Y:S01]  /*10e70*/  @!P2 LEA.HI.X R153, R135, R221.reuse, R2, 0x1, P0 ;  /* 0x000000dd8799a211 */ /* 0x080fe200000f0c02 */
[----:B------:R1:W-:Y:S01]  /*10e80*/  @P2 STS.128 [R196+0x2000], RZ ;  /* 0x002000ffc4002388 */ /* 0x0003e20000000c00 */
[----:B------:R-:W-:Y:S01]  /*10e90*/  @!P2 IMAD R135, R0, 0x60, RZ ;  /* 0x000000600087a824 */ /* 0x000fe200078e02ff */
[----:B------:R-:W-:Y:S01]  /*10ea0*/  @!P2 LEA R136, P0, R137, R222, 0x1 ;  /* 0x000000de8988a211 */ /* 0x000fe200078008ff */
[----:B------:R-:W-:Y:S01]  /*10eb0*/  @!P2 IMAD.WIDE.U32 R142, R134, 0xa0, R142 ;  /* 0x000000a0868ea825 */ /* 0x000fe200078e008e */
[----:B------:R-:W-:Y:S01]  /*10ec0*/  @!PT LDS RZ, [RZ] ;  /* 0x00000000fffff984 */ /* 0x000fe20000000800 */
[----:B------:R-:W-:Y:S01]  /*10ed0*/  @!PT LDS RZ, [RZ] ;  /* 0x00000000fffff984 */ /* 0x000fe20000000800 */
[----:B------:R-:W-:Y:S01]  /*10ee0*/  @!PT LDS RZ, [RZ] ;  /* 0x00000000fffff984 */ /* 0x000fe20000000800 */
[----:B------:R1:W-:Y:S01]  /*10ef0*/  @!P2 LDGSTS.E.BYPASS.LTC128B.128 [R196+0x2000], [R152.64] ;  /* 0x0200000098c4afae */ /* 0x0003e2000b901d4a */
[----:B------:R-:W-:Y:S02]  /*10f00*/  @!P2 MOV R150, R138 ;  /* 0x0000008a0096a202 */ /* 0x000fe40000000f00 */
[----:B------:R-:W-:Y:S01]  /*10f10*/  @!P2 IMAD.IADD R135, R135, 0x1, R145 ;  /* 0x000000018787a824 */ /* 0x000fe200078e0291 */
[----:B------:R1:W-:Y:S01]  /*10f20*/  @P2 STS.128 [R196+0x2800], RZ ;  /* 0x002800ffc4002388 */ /* 0x0003e20000000c00 */
[--C-:B------:R-:W-:Y:S01]  /*10f30*/  @!P2 IMAD.MOV.U32 R141, RZ, RZ, R139.reuse ;  /* 0x000000ffff8da224 */ /* 0x100fe200078e008b */
[-C--:B------:R-:W-:Y:S01]  /*10f40*/  @!P2 LEA.HI.X R137, R137, R221.reuse, R132, 0x1, P0 ;  /* 0x000000dd8989a211 */ /* 0x080fe200000f0c84 */
[----:B------:R-:W-:Y:S01]  /*10f50*/  @!P2 IMAD.MOV.U32 R151, RZ, RZ, R139 ;  /* 0x000000ffff97a224 */ /* 0x000fe200078e008b */
[-C--:B------:R-:W-:Y:S01]  /*10f60*/  @!P2 LEA.HI.X R157, R144, R221.reuse, R135, 0x1, P5 ;  /* 0x000000dd909da211 */ /* 0x080fe200028f0c87 */
[C---:B------:R-:W-:Y:S01]  /*10f70*/  @!P2 IMAD.WIDE.U32 R140, R134.reuse, 0xc0, R140 ;  /* 0x000000c0868ca825 */ /* 0x040fe200078e008c */
[----:B------:R-:W-:Y:S03]  /*10f80*/  @!P2 MOV R2, c[0x0][0x19c] ;  /* 0x000067000002aa02 */ /* 0x000fe60000000f00 */
[----:B------:R-:W-:Y:S01]  /*10f90*/  @!PT LDS RZ, [RZ] ;  /* 0x00000000fffff984 */ /* 0x000fe20000000800 */
[----:B------:R-:W-:Y:S01]  /*10fa0*/  @!PT LDS RZ, [RZ] ;  /* 0x00000000fffff984 */ /* 0x000fe20000000800 */
[----:B------:R-:W-:Y:S01]  /*10fb0*/  @!PT LDS RZ, [RZ] ;  /* 0x00000000fffff984 */ /* 0x000fe20000000800 */
[----:B------:R1:W-:Y:S01]  /*10fc0*/  @!P2 LDGSTS.E.BYPASS.LTC128B.128 [R196+0x2800], [R156.64] ;  /* 0x028000009cc4afae */ /* 0x0003e2000b901d4a */
[----:B------:R-:W-:Y:S01]  /*10fd0*/  @!P2 IMAD.WIDE.U32 R150, R134, 0xe0, R150 ;  /* 0x000000e08696a825 */ /* 0x000fe200078e0096 */
[-C--:B------:R-:W-:Y:S02]  /*10fe0*/  @!P2 LEA R132, P3, R140, R222.reuse, 0x1 ;  /* 0x000000de8c84a211 */ /* 0x080fe400078608ff */
[----:B------:R1:W-:Y:S01]  /*10ff0*/  @P2 STS.128 [R196+0x3000], RZ ;  /* 0x003000ffc4002388 */ /* 0x0003e20000000c00 */
[----:B------:R-:W-:Y:S01]  /*11000*/  @!P2 IMAD.MOV.U32 R134, RZ, RZ, c[0x0][0x19c] ;  /* 0x00006700ff86a624 */ /* 0x000fe200078e00ff */
[-C--:B------:R-:W-:Y:S01]  /*11010*/  @!P2 LEA R138, P0, R150, R222.reuse, 0x1 ;  /* 0x000000de968aa211 */ /* 0x080fe200078008ff */
[----:B------:R-:W-:Y:S01]  /*11020*/  @!P2 IMAD.MOV.U32 R133, RZ, RZ, c[0x0][0x19c] ;  /* 0x00006700ff85a624 */ /* 0x000fe200078e00ff */
[----:B------:R-:W-:Y:S01]  /*11030*/  @!PT LDS RZ, [RZ] ;  /* 0x00000000fffff984 */ /* 0x000fe20000000800 */
[----:B------:R-:W-:Y:S01]  /*11040*/  @!PT LDS RZ, [RZ] ;  /* 0x00000000fffff984 */ /* 0x000fe20000000800 */
[----:B------:R-:W-:Y:S01]  /*11050*/  @!PT LDS RZ, [RZ] ;  /* 0x00000000fffff984 */ /* 0x000fe20000000800 */
[----:B------:R1:W-:Y:S01]  /*11060*/  @!P2 LDGSTS.E.BYPASS.LTC128B.128 [R196+0x3000], [R136.64] ;  /* 0x0300000088c4afae */ /* 0x0003e2000b901d4a */
[----:B------:R-:W-:Y:S01]  /*11070*/  @!P2 IMAD R139, R134, 0xa0, RZ ;  /* 0x000000a0868ba824 */ /* 0x000fe200078e02ff */
[----:B------:R-:W-:Y:S01]  /*11080*/  @!P2 LEA R134, P4, R142, R222, 0x1 ;  /* 0x000000de8e86a211 */ /* 0x000fe200078808ff */
[----:B------:R-:W-:Y:S01]  /*11090*/  @!P2 IMAD R133, R133, 0xc0, RZ ;  /* 0x000000c08585a824 */ /* 0x000fe200078e02ff */
[----:B------:R1:W-:Y:S01]  /*110a0*/  @P2 STS.128 [R196+0x3800], RZ ;  /* 0x003800ffc4002388 */ /* 0x0003e20000000c00 */
[----:B------:R-:W-:Y:S02]  /*110b0*/  @!P2 IMAD.IADD R139, R139, 0x1, R143 ;  /* 0x000000018b8ba824 */ /* 0x000fe400078e028f */
[----:B------:R-:W-:Y:S02]  /*110c0*/  @!P2 IMAD.IADD R133, R133, 0x1, R141 ;  /* 0x000000018585a824 */ /* 0x000fe400078e028d */
[----:B------:R-:W-:Y:S01]  /*110d0*/  @!P2 IMAD R155, R2, 0xe0, RZ ;  /* 0x000000e0029ba824 */ /* 0x000fe200078e02ff */
[-C--:B------:R-:W-:Y:S01]  /*110e0*/  @!P2 LEA.HI.X R135, R142, R221.reuse, R139, 0x1, P4 ;  /* 0x000000dd8e87a211 */ /* 0x080fe200020f0c8b */
[----:B------:R-:W-:Y:S01]  /*110f0*/  IMAD.MOV.U32 R222, RZ, RZ, R148 ;  /* 0x000000ffffde7224 */ /* 0x000fe200078e0094 */
[----:B------:R-:W-:Y:S02]  /*11100*/  @!P2 LEA.HI.X R133, R140, R221, R133, 0x1, P3 ;  /* 0x000000dd8c85a211 */ /* 0x000fe400018f0c85 */
[----:B------:R-:W-:Y:S01]  /*11110*/  @!P2 IADD3 R155, R155, R151, RZ ;  /* 0x000000979b9ba210 */ /* 0x000fe20007ffe0ff */
[----:B------:R-:W-:Y:S01]  /*11120*/  @!PT LDS RZ, [RZ] ;  /* 0x00000000fffff984 */ /* 0x000fe20000000800 */
[----:B------:R-:W-:Y:S01]  /*11130*/  @!PT LDS RZ, [RZ] ;  /* 0x00000000fffff984 */ /* 0x000fe20000000800 */
[----:B------:R-:W-:Y:S01]  /*11140*/  @!PT LDS RZ, [RZ] ;  /* 0x00000000fffff984 */ /* 0x000fe20000000800 */
[----:B------:R1:W-:Y:S03]  /*11150*/  @!P2 LDGSTS.E.BYPASS.LTC128B.128 [R196+0x3800], [R134.64] ;  /* 0x0380000086c4afae */ /* 0x0003e6000b901d4a */
        /* <DEDUP_REMOVED lines=13> */
.L_x_1657:
[----:B------:R-:W-:Y:S04]  /*11230*/  IADD3 R169, R194, -0x1, RZ ;  /* 0xffffffffc2a97810 */ /* 0x000fe80007ffe0ff */
[----:B------:R-:W-:Y:S04]  /*11240*/  LEA R164, R169, R192, 0x8 ;  /* 0x000000c0a9a47211 */ /* 0x000fe800078e40ff */
[----:B-1----:R-:W1:Y:S01]  /*11250*/  I2F R139, R164 ;  /* 0x000000a4008b7306 */ /* 0x002e620000201400 */
[C---:B------:R-:W-:Y:S02]  /*11260*/  IADD3 R155, R164.reuse, 0x58, RZ ;  /* 0x00000058a49b7810 */ /* 0x040fe40007ffe0ff */
[C---:B------:R-:W-:Y:S02]  /*11270*/  IADD3 R152, R164.reuse, 0x61, RZ ;  /* 0x00000061a4987810 */ /* 0x040fe40007ffe0ff */
[C---:B------:R-:W-:Y:S02]  /*11280*/  IADD3 R154, R164.reuse, 0x69, RZ ;  /* 0x00000069a49a7810 */ /* 0x040fe40007ffe0ff */
[C---:B------:R-:W-:Y:S02]  /*11290*/  IADD3 R141, R164.reuse, 0x8, RZ ;  /* 0x00000008a48d7810 */ /* 0x040fe40007ffe0ff */
[C---:B------:R-:W-:Y:S01]  /*112a0*/  IADD3 R138, R164.reuse, 0x9, RZ ;  /* 0x00000009a48a7810 */ /* 0x040fe20007ffe0ff */
[----:B------:R-:W-:Y:S01]  /*112b0*/  I2F R155, R155 ;  /* 0x0000009b009b7306 */ /* 0x000fe20000201400 */
        /* <DEDUP_REMOVED lines=17> */
[----:B------:R-:W2:Y:S01]  /*113d0*/  I2F R136, R136 ;  /* 0x0000008800887306 */ /* 0x000ea20000201400 */
[C---:B------:R-:W-:Y:S02]  /*113e0*/  IADD3 R144, R164.reuse, 0x21, RZ ;  /* 0x00000021a4907810 */ /* 0x040fe40007ffe0ff */
[C---:B------:R-:W-:Y:S02]  /*113f0*/  IADD3 R149, R164.reuse, 0x28, RZ ;  /* 0x00000028a4957810 */ /* 0x040fe40007ffe0ff */
[C---:B------:R-:W-:Y:S02]  /*11400*/  IADD3 R151, R164.reuse, 0x48, RZ ;  /* 0x00000048a4977810 */ /* 0x040fe40007ffe0ff */
[C---:B------:R-:W-:Y:S02]  /*11410*/  IADD3 R163, R164.reuse, 0x78, RZ ;  /* 0x00000078a4a37810 */ /* 0x040fe40007ffe0ff */
[C---:B------:R-:W-:Y:S01]  /*11420*/  IADD3 R167, R164.reuse, 0x88, RZ ;  /* 0x00000088a4a77810 */ /* 0x040fe20007ffe0ff */
[----:B------:R-:W3:Y:S01]  /*11430*/  I2F R143, R143 ;  /* 0x0000008f008f7306 */ /* 0x000ee20000201400 */
[C---:B------:R-:W-:Y:S02]  /*11440*/  IADD3 R162, R164.reuse, 0x89, RZ ;  /* 0x00000089a4a27810 */ /* 0x040fe40007ffe0ff */
[C---:B------:R-:W-:Y:S02]  /*11450*/  IADD3 R146, R164.reuse, 0x29, RZ ;  /* 0x00000029a4927810 */ /* 0x040fe40007ffe0ff */
[C---:B------:R-:W-:Y:S02]  /*11460*/  IADD3 R133, R164.reuse, 0x30, RZ ;  /* 0x00000030a4857810 */ /* 0x040fe40007ffe0ff */
[C---:B------:R-:W-:Y:S02]  /*11470*/  IADD3 R2, R164.reuse, 0x31, RZ ;  /* 0x00000031a4027810 */ /* 0x040fe40007ffe0ff */
[C---:B------:R-:W-:Y:S01]  /*11480*/  IADD3 R135, R164.reuse, 0x38, RZ ;  /* 0x00000038a4877810 */ /* 0x040fe20007ffe0ff */
[----:B------:R-:W4:Y:S01]  /*11490*/  I2F R140, R140 ;  /* 0x0000008c008c7306 */ /* 0x000f220000201400 */
[C---:B------:R-:W-:Y:S02]  /*114a0*/  IADD3 R132, R164.reuse, 0x39, RZ ;  /* 0x00000039a4847810 */ /* 0x040fe40007ffe0ff */
[C---:B------:R-:W-:Y:S02]  /*114b0*/  IADD3 R134, R164.reuse, 0x41, RZ ;  /* 0x00000041a4867810 */ /* 0x040fe40007ffe0ff */
[C---:B------:R-:W-:Y:S02]  /*114c0*/  IADD3 R150, R164.reuse, 0x59, RZ ;  /* 0x00000059a4967810 */ /* 0x040fe40007ffe0ff */
[C---:B------:R-:W-:Y:S03]  /*114d0*/  IADD3 R137, R164.reuse, 0x40, RZ ;  /* 0x00000040a4897810 */ /* 0x040fe60007ffe0ff */
[----:B------:R-:W5:Y:S10]  /*114e0*/  I2F R145, R145 ;  /* 0x0000009100917306 */ /* 0x000f740000201400 */
[----:B------:R-:W1:Y:S10]  /*114f0*/  I2F R142, R142 ;  /* 0x0000008e008e7306 */ /* 0x000e740000201400 */
[----:B------:R-:W1:Y:S10]  /*11500*/  I2F R147, R147 ;  /* 0x0000009300937306 */ /* 0x000e740000201400 */
[----:B------:R-:W1:Y:S10]  /*11510*/  I2F R144, R144 ;  /* 0x0000009000907306 */ /* 0x000e740000201400 */
[----:B------:R-:W1:Y:S10]  /*11520*/  I2F R149, R149 ;  /* 0x0000009500957306 */ /* 0x000e740000201400 */
[----:B------:R1:W1:Y:S10]  /*11530*/  I2F R0, R146 ;  /* 0x0000009200007306 */ /* 0x0002740000201400 */
[----:B------:R-:W2:Y:S10]  /*11540*/  I2F R133, R133 ;  /* 0x0000008500857306 */ /* 0x000eb40000201400 */
[----:B------:R-:W2:Y:S01]  /*11550*/  I2F R2, R2 ;  /* 0x0000000200027306 */ /* 0x000ea20000201400 */
[C---:B-1----:R-:W-:Y:S09]  /*11560*/  IADD3 R146, R164.reuse, 0x49, RZ ;  /* 0x00000049a4927810 */ /* 0x042ff20007ffe0ff */
[----:B------:R-:W1:Y:S10]  /*11570*/  I2F R135, R135 ;  /* 0x0000008700877306 */ /* 0x000e740000201400 */
        /* <DEDUP_REMOVED lines=19> */
[----:B------:R-:W1:Y:S01]  /*116b0*/  I2F R162, R162 ;  /* 0x000000a200a27306 */ /* 0x000e620000201400 */
[C---:B------:R-:W-:Y:S02]  /*116c0*/  FFMA.FTZ R4, R139.reuse, UR4, R4 ;  /* 0x000000048b047c23 */ /* 0x040fe40008010004 */
[----:B------:R-:W-:Y:S01]  /*116d0*/  FFMA.FTZ R6, R139, UR4, R6 ;  /* 0x000000048b067c23 */ /* 0x000fe20008010006 */
[----:B------:R-:W-:Y:S01]  /*116e0*/  IADD3 R139, R164, 0x90, RZ ;  /* 0x00000090a48b7810 */ /* 0x000fe20007ffe0ff */
[----:B--2---:R-:W-:Y:S01]  /*116f0*/  FFMA.FTZ R5, R136, UR4, R5 ;  /* 0x0000000488057c23 */ /* 0x004fe20008010005 */
[----:B------:R-:W-:Y:S01]  /*11700*/  FMNMX.FTZ R166, R4, R197, !PT ;  /* 0x000000c504a67209 */ /* 0x000fe20007810000 */
[----:B------:R-:W-:Y:S01]  /*11710*/  FFMA.FTZ R7, R136, UR4, R7 ;  /* 0x0000000488077c23 */ /* 0x000fe20008010007 */
[----:B------:R-:W-:Y:S01]  /*11720*/  FMNMX.FTZ R168, R6, R195, !PT ;  /* 0x000000c306a87209 */ /* 0x000fe20007810000 */
[C---:B------:R-:W-:Y:S01]  /*11730*/  FFMA.FTZ R8, R141.reuse, UR4, R8 ;  /* 0x000000048d087c23 */ /* 0x040fe20008010008 */
[----:B------:R-:W2:Y:S01]  /*11740*/  I2F R139, R139 ;  /* 0x0000008b008b7306 */ /* 0x000ea20000201400 */
[----:B------:R-:W-:Y:S01]  /*11750*/  FFMA.FTZ R10, R141, UR4, R10 ;  /* 0x000000048d0a7c23 */ /* 0x000fe2000801000a */
[----:B------:R-:W-:Y:S01]  /*11760*/  FMNMX.FTZ R171, R5, R166, !PT ;  /* 0x000000a605ab7209 */ /* 0x000fe20007810000 */
[C---:B------:R-:W-:Y:S01]  /*11770*/  FFMA.FTZ R9, R138.reuse, UR4, R9 ;  /* 0x000000048a097c23 */ /* 0x040fe20008010009 */
[----:B------:R-:W-:Y:S01]  /*11780*/  FMNMX.FTZ R173, R7, R168, !PT ;  /* 0x000000a807ad7209 */ /* 0x000fe20007810000 */
[----:B------:R-:W-:Y:S01]  /*11790*/  FFMA.FTZ R11, R138, UR4, R11 ;  /* 0x000000048a0b7c23 */ /* 0x000fe2000801000b */
[----:B------:R-:W-:Y:S01]  /*117a0*/  FMNMX.FTZ R166, R8, R171, !PT ;  /* 0x000000ab08a67209 */ /* 0x000fe20007810000 */
[C---:B---3--:R-:W-:Y:S01]  /*117b0*/  FFMA.FTZ R12, R143.reuse, UR4, R12 ;  /* 0x000000048f0c7c23 */ /* 0x048fe2000801000c */
[----:B------:R-:W-:Y:S01]  /*117c0*/  FMNMX.FTZ R168, R10, R173, !PT ;  /* 0x000000ad0aa87209 */ /* 0x000fe20007810000 */
[----:B------:R-:W-:Y:S01]  /*117d0*/  FFMA.FTZ R14, R143, UR4, R14 ;  /* 0x000000048f0e7c23 */ /* 0x000fe2000801000e */
[----:B------:R-:W-:Y:S01]  /*117e0*/  FMNMX.FTZ R171, R9, R166, !PT ;  /* 0x000000a609ab7209 */ /* 0x000fe20007810000 */
[C---:B----4-:R-:W-:Y:S01]  /*117f0*/  FFMA.FTZ R13, R140.reuse, UR4, R13 ;  /* 0x000000048c0d7c23 */ /* 0x050fe2000801000d */
[----:B------:R-:W-:Y:S01]  /*11800*/  FMNMX.FTZ R173, R11, R168, !PT ;  /* 0x000000a80bad7209 */ /* 0x000fe20007810000 */
[----:B------:R-:W-:Y:S01]  /*11810*/  FFMA.FTZ R15, R140, UR4, R15 ;  /* 0x000000048c0f7c23 */ /* 0x000fe2000801000f */
[----:B------:R-:W-:Y:S01]  /*11820*/  FMNMX.FTZ R166, R12, R171, !PT ;  /* 0x000000ab0ca67209 */ /* 0x000fe20007810000 */
[C---:B-----5:R-:W-:Y:S01]  /*11830*/  FFMA.FTZ R16, R145.reuse, UR4, R16 ;  /* 0x0000000491107c23 */ /* 0x060fe20008010010 */
[----:B------:R-:W-:Y:S01]  /*11840*/  FMNMX.FTZ R168, R14, R173, !PT ;  /* 0x000000ad0ea87209 */ /* 0x000fe20007810000 */
[----:B------:R-:W-:Y:S01]  /*11850*/  FFMA.FTZ R18, R145, UR4, R18 ;  /* 0x0000000491127c23 */ /* 0x000fe20008010012 */
[----:B------:R-:W-:Y:S01]  /*11860*/  FMNMX.FTZ R171, R13, R166, !PT ;  /* 0x000000a60dab7209 */ /* 0x000fe20007810000 */
[C---:B------:R-:W-:Y:S01]  /*11870*/  FFMA.FTZ R17, R142.reuse, UR4, R17 ;  /* 0x000000048e117c23 */ /* 0x040fe20008010011 */
        /* <DEDUP_REMOVED lines=27> */
[C---:B-1----:R-:W-:Y:S01]  /*11a30*/  FFMA.FTZ R32, R135.reuse, UR4, R32 ;  /* 0x0000000487207c23 */ /* 0x042fe20008010020 */
        /* <DEDUP_REMOVED lines=22> */
[----:B------:R-:W-:Y:S01]  /*11ba0*/  IADD3 R146, R164, 0xd0, RZ ;  /* 0x000000d0a4927810 */ /* 0x000fe20007ffe0ff */
[C---:B------:R-:W-:Y:S01]  /*11bb0*/  FFMA.FTZ R44, R153.reuse, UR4, R44 ;  /* 0x00000004992c7c23 */ /* 0x040fe2000801002c */
[----:B------:R-:W-:Y:S01]  /*11bc0*/  FMNMX.FTZ R166, R42, R151, !PT ;  /* 0x000000972aa67209 */ /* 0x000fe20007810000 */
[----:B------:R-:W-:Y:S01]  /*11bd0*/  FFMA.FTZ R46, R153, UR4, R46 ;  /* 0x00000004992e7c23 */ /* 0x000fe2000801002e */
[----:B------:R-:W-:Y:S01]  /*11be0*/  I2F R149, R146 ;  /* 0x0000009200957306 */ /* 0x000fe20000201400 */
        /* <DEDUP_REMOVED lines=8> */
[----:B------:R-:W-:Y:S01]  /*11c70*/  FFMA.FTZ R49, R150, UR4, R49 ;  /* 0x0000000496317c23 */ /* 0x000fe20008010031 */
[----:B------:R-:W-:Y:S01]  /*11c80*/  IADD3 R142, R164, 0xc0, RZ ;  /* 0x000000c0a48e7810 */ /* 0x000fe20007ffe0ff */
[----:B------:R-:W-:Y:S01]  /*11c90*/  FFMA.FTZ R51, R150, UR4, R51 ;  /* 0x0000000496337c23 */ /* 0x000fe20008010033 */
[----:B------:R-:W-:Y:S01]  /*11ca0*/  FMNMX.FTZ R134, R44, R151, !PT ;  /* 0x000000972c867209 */ /* 0x000fe20007810000 */
[C---:B------:R-:W-:Y:S01]  /*11cb0*/  FFMA.FTZ R52, R157.reuse, UR4, R52 ;  /* 0x000000049d347c23 */ /* 0x040fe20008010034 */
[----:B------:R1:W-:Y:S01]  /*11cc0*/  I2F R145, R142 ;  /* 0x0000008e00917306 */ /* 0x0003e20000201400 */
[----:B------:R-:W-:Y:S01]  /*11cd0*/  FFMA.FTZ R54, R157, UR4, R54 ;  /* 0x000000049d367c23 */ /* 0x000fe20008010036 */
[----:B------:R-:W-:Y:S01]  /*11ce0*/  FMNMX.FTZ R151, R45, R134, !PT ;  /* 0x000000862d977209 */ /* 0x000fe20007810000 */
[----:B------:R-:W-:Y:S01]  /*11cf0*/  FFMA.FTZ R53, R152, UR4, R53 ;  /* 0x0000000498357c23 */ /* 0x000fe20008010035 */
[----:B------:R-:W-:Y:S01]  /*11d00*/  IADD3 R132, R164, 0xb1, RZ ;  /* 0x000000b1a4847810 */ /* 0x000fe20007ffe0ff */
[----:B------:R-:W-:Y:S01]  /*11d10*/  FFMA.FTZ R55, R152, UR4, R55 ;  /* 0x0000000498377c23 */ /* 0x000fe20008010037 */
[C---:B------:R-:W-:Y:S01]  /*11d20*/  IADD3 R140, R164.reuse, 0xc1, RZ ;  /* 0x000000c1a48c7810 */ /* 0x040fe20007ffe0ff */
[C---:B------:R-:W-:Y:S01]  /*11d30*/  FFMA.FTZ R56, R159.reuse, UR4, R56 ;  /* 0x000000049f387c23 */ /* 0x040fe20008010038 */
[----:B------:R-:W-:Y:S01]  /*11d40*/  IADD3 R147, R164, 0xc8, RZ ;  /* 0x000000c8a4937810 */ /* 0x000fe20007ffe0ff */
        /* <DEDUP_REMOVED lines=11> */
[----:B------:R-:W-:Y:S01]  /*11e00*/  I2F R140, R140 ;  /* 0x0000008c008c7306 */ /* 0x000fe20000201400 */
[----:B------:R-:W-:Y:S01]  /*11e10*/  FFMA.FTZ R63, R156, UR4, R63 ;  /* 0x000000049c3f7c23 */ /* 0x000fe2000801003f */
[----:B------:R-:W-:Y:S01]  /*11e20*/  FMNMX.FTZ R153, R51, R150, !PT ;  /* 0x0000009633997209 */ /* 0x000fe20007810000 */
[C---:B------:R-:W-:Y:S01]  /*11e30*/  FFMA.FTZ R64, R163.reuse, UR4, R64 ;  /* 0x00000004a3407c23 */ /* 0x040fe20008010040 */
[----:B-1----:R-:W-:Y:S01]  /*11e40*/  IADD3 R142, R164, 0xc9, RZ ;  /* 0x000000c9a48e7810 */ /* 0x002fe20007ffe0ff */
[----:B------:R-:W-:Y:S01]  /*11e50*/  FFMA.FTZ R66, R163, UR4, R66 ;  /* 0x00000004a3427c23 */ /* 0x000fe20008010042 */
[----:B------:R-:W-:Y:S01]  /*11e60*/  FMNMX.FTZ R148, R52, R151, !PT ;  /* 0x0000009734947209 */ /* 0x000fe20007810000 */
[----:B------:R-:W-:Y:S01]  /*11e70*/  FFMA.FTZ R65, R158, UR4, R65 ;  /* 0x000000049e417c23 */ /* 0x000fe20008010041 */
[----:B------:R-:W-:Y:S01]  /*11e80*/  FMNMX.FTZ R150, R54, R153, !PT ;  /* 0x0000009936967209 */ /* 0x000fe20007810000 */
[----:B------:R-:W-:Y:S01]  /*11e90*/  FFMA.FTZ R67, R158, UR4, R67 ;  /* 0x000000049e437c23 */ /* 0x000fe20008010043 */
[----:B------:R-:W-:Y:S01]  /*11ea0*/  I2F R147, R147 ;  /* 0x0000009300937306 */ /* 0x000fe20000201400 */
[----:B------:R-:W-:Y:S01]  /*11eb0*/  FFMA.FTZ R68, R165, UR4, R68 ;  /* 0x00000004a5447c23 */ /* 0x000fe20008010044 */
[----:B------:R-:W-:Y:S01]  /*11ec0*/  FMNMX.FTZ R151, R53, R148, !PT ;  /* 0x0000009435977209 */ /* 0x000fe20007810000 */
[----:B------:R-:W-:Y:S01]  /*11ed0*/  FFMA.FTZ R70, R165, UR4, R70 ;  /* 0x00000004a5467c23 */ /* 0x000fe20008010046 */
[----:B------:R-:W-:Y:S01]  /*11ee0*/  FMNMX.FTZ R153, R55, R150, !PT ;  /* 0x0000009637997209 */ /* 0x000fe20007810000 */
[----:B------:R-:W-:Y:S01]  /*11ef0*/  FFMA.FTZ R69, R160, UR4, R69 ;  /* 0x00000004a0457c23 */ /* 0x000fe20008010045 */
        /* <DEDUP_REMOVED lines=8> */
[----:B------:R-:W-:Y:S01]  /*11f80*/  FMNMX.FTZ R153, R59, R150, !PT ;  /* 0x000000963b997209 */ /* 0x000fe20007810000 */
[----:B------:R-:W-:Y:S01]  /*11f90*/  FFMA.FTZ R75, R162, UR4, R75 ;  /* 0x00000004a24b7c23 */ /* 0x000fe2000801004b */
[----:B------:R-:W-:Y:S01]  /*11fa0*/  FMNMX.FTZ R148, R60, R151, !PT ;  /* 0x000000973c947209 */ /* 0x000fe20007810000 */
[C---:B--2---:R-:W-:Y:S01]  /*11fb0*/  FFMA.FTZ R76, R139.reuse, UR4, R76 ;  /* 0x000000048b4c7c23 */ /* 0x044fe2000801004c */
[C---:B------:R-:W-:Y:S01]  /*11fc0*/  IADD3 R136, R164.reuse, 0x91, RZ ;  /* 0x00000091a4887810 */ /* 0x040fe20007ffe0ff */
[----:B------:R-:W-:Y:S01]  /*11fd0*/  FFMA.FTZ R78, R139, UR4, R78 ;  /* 0x000000048b4e7c23 */ /* 0x000fe2000801004e */
[----:B------:R-:W-:Y:S02]  /*11fe0*/  FMNMX.FTZ R151, R61, R148, !PT ;  /* 0x000000943d977209 */ /* 0x000fe40007810000 */
[----:B------:R-:W-:Y:S02]  /*11ff0*/  IADD3 R141, R164, 0x98, RZ ;  /* 0x00000098a48d7810 */ /* 0x000fe40007ffe0ff */
[----:B------:R-:W1:Y:S01]  /*12000*/  I2F R136, R136 ;  /* 0x0000008800887306 */ /* 0x000e620000201400 */
[----:B------:R-:W-:Y:S02]  /*12010*/  FMNMX.FTZ R148, R64, R151, !PT ;  /* 0x0000009740947209 */ /* 0x000fe40007810000 */
[----:B------:R-:W-:Y:S02]  /*12020*/  FMNMX.FTZ R150, R62, R153, !PT ;  /* 0x000000993e967209 */ /* 0x000fe40007810000 */
[----:B------:R-:W-:Y:S02]  /*12030*/  FMNMX.FTZ R151, R65, R148, !PT ;  /* 0x0000009441977209 */ /* 0x000fe40007810000 */
[----:B------:R-:W-:Y:S02]  /*12040*/  FMNMX.FTZ R153, R63, R150, !PT ;  /* 0x000000963f997209 */ /* 0x000fe40007810000 */
[----:B------:R-:W-:Y:S01]  /*12050*/  FMNMX.FTZ R148, R68, R151, !PT ;  /* 0x0000009744947209 */ /* 0x000fe20007810000 */
[----:B------:R-:W2:Y:S01]  /*12060*/  I2F R141, R141 ;  /* 0x0000008d008d7306 */ /* 0x000ea20000201400 */
[----:B------:R-:W-:Y:S02]  /*12070*/  FMNMX.FTZ R150, R66, R153, !PT ;  /* 0x0000009942967209 */ /* 0x000fe40007810000 */
[----:B------:R-:W-:Y:S02]  /*12080*/  FMNMX.FTZ R151, R69, R148, !PT ;  /* 0x0000009445977209 */ /* 0x000fe40007810000 */
[----:B------:R-:W-:Y:S02]  /*12090*/  FMNMX.FTZ R153, R67, R150, !PT ;  /* 0x0000009643997209 */ /* 0x000fe40007810000 */
[----:B------:R-:W-:Y:S02]  /*120a0*/  FMNMX.FTZ R148, R72, R151, !PT ;  /* 0x0000009748947209 */ /* 0x000fe40007810000 */
[----:B------:R-:W-:Y:S02]  /*120b0*/  FMNMX.FTZ R150, R70, R153, !PT ;  /* 0x0000009946967209 */ /* 0x000fe40007810000 */
[----:B------:R-:W-:Y:S02]  /*120c0*/  FMNMX.FTZ R151, R73, R148, !PT ;  /* 0x0000009449977209 */ /* 0x000fe40007810000 */
[----:B------:R-:W-:Y:S01]  /*120d0*/  FMNMX.FTZ R153, R71, R150, !PT ;  /* 0x0000009647997209 */ /* 0x000fe20007810000 */
[----:B-1----:R-:W-:Y:S01]  /*120e0*/  FFMA.FTZ R77, R136, UR4, R77 ;  /* 0x00000004884d7c23 */ /* 0x002fe2000801004d */
[----:B------:R-:W-:Y:S01]  /*120f0*/  FMNMX.FTZ R148, R76, R151, !PT ;  /* 0x000000974c947209 */ /* 0x000fe20007810000 */
[----:B------:R-:W-:Y:S01]  /*12100*/  FFMA.FTZ R79, R136, UR4, R79 ;  /* 0x00000004884f7c23 */ /* 0x000fe2000801004f */
[----:B------:R-:W-:Y:S02]  /*12110*/  FMNMX.FTZ R150, R74, R153, !PT ;  /* 0x000000994a967209 */ /* 0x000fe40007810000 */
[----:B------:R-:W-:Y:S02]  /*12120*/  FMNMX.FTZ R151, R77, R148, !PT ;  /* 0x000000944d977209 */ /* 0x000fe40007810000 */
[----:B------:R-:W-:Y:S02]  /*12130*/  FMNMX.FTZ R153, R75, R150, !PT ;  /* 0x000000964b997209 */ /* 0x000fe40007810000 */
[----:B------:R-:W-:Y:S01]  /*12140*/  IADD3 R138, R164, 0x99, RZ ;  /* 0x00000099a48a7810 */ /* 0x000fe20007ffe0ff */
[C---:B--2---:R-:W-:Y:S01]  /*12150*/  FFMA.FTZ R80, R141.reuse, UR4, R80 ;  /* 0x000000048d507c23 */ /* 0x044fe20008010050 */
[----:B------:R-:W-:Y:S01]  /*12160*/  FMNMX.FTZ R150, R78, R153, !PT ;  /* 0x000000994e967209 */ /* 0x000fe20007810000 */
[----:B------:R-:W-:Y:S01]  /*12170*/  FFMA.FTZ R82, R141, UR4, R82 ;  /* 0x000000048d527c23 */ /* 0x000fe20008010052 */
[----:B------:R-:W-:Y:S02]  /*12180*/  IADD3 R133, R164, 0xa8, RZ ;  /* 0x000000a8a4857810 */ /* 0x000fe40007ffe0ff */
[----:B------:R-:W1:Y:S01]  /*12190*/  I2F R138, R138 ;  /* 0x0000008a008a7306 */ /* 0x000e620000201400 */
[----:B------:R-:W-:Y:S02]  /*121a0*/  FMNMX.FTZ R153, R79, R150, !PT ;  /* 0x000000964f997209 */ /* 0x000fe40007810000 */
[----:B------:R-:W-:Y:S02]  /*121b0*/  FMNMX.FTZ R148, R80, R151, !PT ;  /* 0x0000009750947209 */ /* 0x000fe40007810000 */
[----:B------:R-:W-:Y:S02]  /*121c0*/  FMNMX.FTZ R150, R82, R153, !PT ;  /* 0x0000009952967209 */ /* 0x000fe40007810000 */
        /* <DEDUP_REMOVED lines=10> */
[----:B------:R-:W-:Y:S01]  /*12270*/  IADD3 R134, R164, 0xb9, RZ ;  /* 0x000000b9a4867810 */ /* 0x000fe20007ffe0ff */
[C---:B-1----:R-:W-:Y:S02]  /*12280*/  FFMA.FTZ R81, R138.reuse, UR4, R81 ;  /* 0x000000048a517c23 */ /* 0x042fe40008010051 */
[----:B------:R-:W-:Y:S01]  /*12290*/  FFMA.FTZ R83, R138, UR4, R83 ;  /* 0x000000048a537c23 */ /* 0x000fe20008010053 */
[----:B------:R-:W-:Y:S02]  /*122a0*/  IADD3 R138, R164, 0xe0, RZ ;  /* 0x000000e0a48a7810 */ /* 0x000fe40007ffe0ff */
[----:B------:R-:W-:Y:S01]  /*122b0*/  FMNMX.FTZ R151, R81, R148, !PT ;  /* 0x0000009451977209 */ /* 0x000fe20007810000 */
[----:B------:R-:W1:Y:S01]  /*122c0*/  I2F R143, R143 ;  /* 0x0000008f008f7306 */ /* 0x000e620000201400 */
[----:B------:R-:W-:Y:S09]  /*122d0*/  FMNMX.FTZ R153, R83, R150, !PT ;  /* 0x0000009653997209 */ /* 0x000ff20007810000 */
[----:B------:R-:W2:Y:S10]  /*122e0*/  I2F R0, R0 ;  /* 0x0000000000007306 */ /* 0x000eb40000201400 */
[----:B------:R-:W3:Y:S01]  /*122f0*/  I2F R135, R135 ;  /* 0x0000008700877306 */ /* 0x000ee20000201400 */
[C---:B-1----:R-:W-:Y:S02]  /*12300*/  FFMA.FTZ R84, R143.reuse, UR4, R84 ;  /* 0x000000048f547c23 */ /* 0x042fe40008010054 */
[----:B------:R-:W-:Y:S07]  /*12310*/  FFMA.FTZ R86, R143, UR4, R86 ;  /* 0x000000048f567c23 */ /* 0x000fee0008010056 */
[----:B------:R-:W1:Y:S01]  /*12320*/  I2F R137, R137 ;  /* 0x0000008900897306 */ /* 0x000e620000201400 */
[----:B------:R-:W-:Y:S01]  /*12330*/  FMNMX.FTZ R148, R86, R153, !PT ;  /* 0x0000009956947209 */ /* 0x000fe20007810000 */
[C---:B--2---:R-:W-:Y:S02]  /*12340*/  FFMA.FTZ R85, R0.reuse, UR4, R85 ;  /* 0x0000000400557c23 */ /* 0x044fe40008010055 */
[----:B------:R-:W-:Y:S01]  /*12350*/  FFMA.FTZ R87, R0, UR4, R87 ;  /* 0x0000000400577c23 */ /* 0x000fe20008010057 */
[----:B------:R-:W-:Y:S01]  /*12360*/  FMNMX.FTZ R0, R84, R151, !PT ;  /* 0x0000009754007209 */ /* 0x000fe20007810000 */
[----:B------:R-:W-:Y:S04]  /*12370*/  FFMA.FTZ R88, R133, UR4, R88 ;  /* 0x0000000485587c23 */ /* 0x000fe80008010058 */
[----:B------:R-:W2:Y:S01]  /*12380*/  I2F R134, R134 ;  /* 0x0000008600867306 */ /* 0x000ea20000201400 */
[----:B------:R-:W-:Y:S01]  /*12390*/  FMNMX.FTZ R153, R87, R148, !PT ;  /* 0x0000009457997209 */ /* 0x000fe20007810000 */
[----:B------:R-:W-:Y:S01]  /*123a0*/  FFMA.FTZ R90, R133, UR4, R90 ;  /* 0x00000004855a7c23 */ /* 0x000fe2000801005a */
[----:B------:R-:W-:Y:S01]  /*123b0*/  FMNMX.FTZ R151, R85, R0, !PT ;  /* 0x0000000055977209 */ /* 0x000fe20007810000 */
[----:B------:R-:W-:Y:S01]  /*123c0*/  FFMA.FTZ R89, R2, UR4, R89 ;  /* 0x0000000402597c23 */ /* 0x000fe20008010059 */
[----:B------:R-:W-:Y:S01]  /*123d0*/  IADD3 R0, R164, 0xe1, RZ ;  /* 0x000000e1a4007810 */ /* 0x000fe20007ffe0ff */
[----:B------:R-:W-:Y:S01]  /*123e0*/  FFMA.FTZ R91, R2, UR4, R91 ;  /* 0x00000004025b7c23 */ /* 0x000fe2000801005b */
[----:B------:R-:W-:Y:S01]  /*123f0*/  FMNMX.FTZ R148, R90, R153, !PT ;  /* 0x000000995a947209 */ /* 0x000fe20007810000 */
[----:B---3--:R-:W-:Y:S01]  /*12400*/  FFMA.FTZ R92, R135, UR4, R92 ;  /* 0x00000004875c7c23 */ /* 0x008fe2000801005c */
[----:B------:R-:W-:Y:S01]  /*12410*/  FMNMX.FTZ R2, R88, R151, !PT ;  /* 0x0000009758027209 */ /* 0x000fe20007810000 */
[----:B------:R-:W3:Y:S01]  /*12420*/  I2F R144, R144 ;  /* 0x0000009000907306 */ /* 0x000ee20000201400 */
[----:B------:R-:W-:Y:S01]  /*12430*/  FMNMX.FTZ R153, R91, R148, !PT ;  /* 0x000000945b997209 */ /* 0x000fe20007810000 */
[----:B------:R-:W-:Y:S01]  /*12440*/  FFMA.FTZ R94, R135, UR4, R94 ;  /* 0x00000004875e7c23 */ /* 0x000fe2000801005e */
[----:B------:R-:W-:Y:S01]  /*12450*/  IADD3 R135, R164, 0xe8, RZ ;  /* 0x000000e8a4877810 */ /* 0x000fe20007ffe0ff */
[C---:B------:R-:W-:Y:S01]  /*12460*/  FFMA.FTZ R93, R132.reuse, UR4, R93 ;  /* 0x00000004845d7c23 */ /* 0x040fe2000801005d */
[----:B------:R-:W-:Y:S01]  /*12470*/  FMNMX.FTZ R151, R89, R2, !PT ;  /* 0x0000000259977209 */ /* 0x000fe20007810000 */
[----:B------:R-:W-:Y:S01]  /*12480*/  FFMA.FTZ R95, R132, UR4, R95 ;  /* 0x00000004845f7c23 */ /* 0x000fe2000801005f */
[----:B------:R-:W-:Y:S01]  /*12490*/  FMNMX.FTZ R132, R94, R153, !PT ;  /* 0x000000995e847209 */ /* 0x000fe20007810000 */
[C---:B-1----:R-:W-:Y:S01]  /*124a0*/  FFMA.FTZ R96, R137.reuse, UR4, R96 ;  /* 0x0000000489607c23 */ /* 0x042fe20008010060 */
[----:B------:R-:W-:Y:S01]  /*124b0*/  FMNMX.FTZ R2, R92, R151, !PT ;  /* 0x000000975c027209 */ /* 0x000fe20007810000 */
[----:B------:R-:W1:Y:S01]  /*124c0*/  I2F R139, R139 ;  /* 0x0000008b008b7306 */ /* 0x000e620000201400 */
[----:B------:R-:W-:Y:S01]  /*124d0*/  FFMA.FTZ R98, R137, UR4, R98 ;  /* 0x0000000489627c23 */ /* 0x000fe20008010062 */
[----:B------:R-:W-:Y:S02]  /*124e0*/  FMNMX.FTZ R151, R95, R132, !PT ;  /* 0x000000845f977209 */ /* 0x000fe40007810000 */
[----:B------:R-:W-:Y:S01]  /*124f0*/  FMNMX.FTZ R137, R93, R2, !PT ;  /* 0x000000025d897209 */ /* 0x000fe20007810000 */
[----:B--2---:R-:W-:Y:S01]  /*12500*/  FFMA.FTZ R97, R134, UR4, R97 ;  /* 0x0000000486617c23 */ /* 0x004fe20008010061 */
[----:B------:R-:W-:Y:S01]  /*12510*/  FMNMX.FTZ R148, R98, R151, !PT ;  /* 0x0000009762947209 */ /* 0x000fe20007810000 */
[----:B------:R-:W-:Y:S01]  /*12520*/  FFMA.FTZ R99, R134, UR4, R99 ;  /* 0x0000000486637c23 */ /* 0x000fe20008010063 */
[----:B------:R-:W-:Y:S01]  /*12530*/  IADD3 R2, R164, 0xe9, RZ ;  /* 0x000000e9a4027810 */ /* 0x000fe20007ffe0ff */
[C---:B------:R-:W-:Y:S01]  /*12540*/  FFMA.FTZ R100, R145.reuse, UR4, R100 ;  /* 0x0000000491647c23 */ /* 0x040fe20008010064 */
[----:B------:R-:W2:Y:S01]  /*12550*/  I2F R136, R136 ;  /* 0x0000008800887306 */ /* 0x000ea20000201400 */
        /* <DEDUP_REMOVED lines=8> */
[----:B------:R-:W-:Y:S01]  /*125e0*/  FFMA.FTZ R106, R147, UR4, R106 ;  /* 0x00000004936a7c23 */ /* 0x000fe2000801006a */
[----:B------:R-:W4:Y:S01]  /*125f0*/  I2F R133, R138 ;  /* 0x0000008a00857306 */ /* 0x000f220000201400 */
[----:B------:R-:W-:Y:S01]  /*12600*/  FMNMX.FTZ R153, R103, R148, !PT ;  /* 0x0000009467997209 */ /* 0x000fe20007810000 */
[----:B------:R-:W-:Y:S01]  /*12610*/  FFMA.FTZ R105, R142, UR4, R105 ;  /* 0x000000048e697c23 */ /* 0x000fe20008010069 */
[----:B------:R-:W-:Y:S01]  /*12620*/  IADD3 R134, R164, 0xf0, RZ ;  /* 0x000000f0a4867810 */ /* 0x000fe20007ffe0ff */
[----:B------:R-:W-:Y:S01]  /*12630*/  FFMA.FTZ R107, R142, UR4, R107 ;  /* 0x000000048e6b7c23 */ /* 0x000fe2000801006b */
[----:B------:R-:W-:Y:S01]  /*12640*/  FMNMX.FTZ R150, R106, R153, !PT ;  /* 0x000000996a967209 */ /* 0x000fe20007810000 */
[C---:B------:R-:W-:Y:S01]  /*12650*/  FFMA.FTZ R108, R149.reuse, UR4, R108 ;  /* 0x00000004956c7c23 */ /* 0x040fe2000801006c */
[----:B------:R-:W-:Y:S01]  /*12660*/  FMNMX.FTZ R132, R100, R137, !PT ;  /* 0x0000008964847209 */ /* 0x000fe20007810000 */
[----:B------:R-:W-:Y:S01]  /*12670*/  FFMA.FTZ R110, R149, UR4, R110 ;  /* 0x00000004956e7c23 */ /* 0x000fe2000801006e */
[----:B------:R-:W-:Y:S01]  /*12680*/  FMNMX.FTZ R153, R107, R150, !PT ;  /* 0x000000966b997209 */ /* 0x000fe20007810000 */
[----:B------:R5:W-:Y:S01]  /*12690*/  I2F R137, R134 ;  /* 0x0000008600897306 */ /* 0x000be20000201400 */
[C---:B---3--:R-:W-:Y:S01]  /*126a0*/  FFMA.FTZ R109, R144.reuse, UR4, R109 ;  /* 0x00000004906d7c23 */ /* 0x048fe2000801006d */
[----:B------:R-:W-:Y:S01]  /*126b0*/  FMNMX.FTZ R151, R101, R132, !PT ;  /* 0x0000008465977209 */ /* 0x000fe20007810000 */
[----:B------:R-:W-:Y:S01]  /*126c0*/  FFMA.FTZ R111, R144, UR4, R111 ;  /* 0x00000004906f7c23 */ /* 0x000fe2000801006f */
[----:B------:R-:W-:Y:S01]  /*126d0*/  FMNMX.FTZ R150, R110, R153, !PT ;  /* 0x000000996e967209 */ /* 0x000fe20007810000 */
[C---:B-1----:R-:W-:Y:S01]  /*126e0*/  FFMA.FTZ R112, R139.reuse, UR4, R112 ;  /* 0x000000048b707c23 */ /* 0x042fe20008010070 */
[----:B------:R-:W-:Y:S01]  /*126f0*/  LDSM.16.MT88.4 R152, [R220+0x5000] ;  /* 0x00500000dc98783b */ /* 0x000fe20000004200 */
[----:B------:R-:W-:Y:S01]  /*12700*/  FFMA.FTZ R114, R139, UR4, R114 ;  /* 0x000000048b727c23 */ /* 0x000fe20008010072 */
[----:B------:R-:W-:Y:S01]  /*12710*/  FMNMX.FTZ R148, R104, R151, !PT ;  /* 0x0000009768947209 */ /* 0x000fe20007810000 */
[C---:B--2---:R-:W-:Y:S01]  /*12720*/  FFMA.FTZ R113, R136.reuse, UR4, R113 ;  /* 0x0000000488717c23 */ /* 0x044fe20008010071 */
[----:B------:R-:W1:Y:S01]  /*12730*/  I2F R0, R0 ;  /* 0x0000000000007306 */ /* 0x000e620000201400 */
[----:B------:R-:W-:Y:S01]  /*12740*/  FFMA.FTZ R115, R136, UR4, R115 ;  /* 0x0000000488737c23 */ /* 0x000fe20008010073 */
[C---:B------:R-:W-:Y:S01]  /*12750*/  IADD3 R136, R164.reuse, 0xf9, RZ ;  /* 0x000000f9a4887810 */ /* 0x040fe20007ffe0ff */
[----:B----4-:R-:W-:Y:S01]  /*12760*/  FFMA.FTZ R116, R133, UR4, R116 ;  /* 0x0000000485747c23 */ /* 0x010fe20008010074 */
[----:B------:R-:W-:Y:S01]  /*12770*/  FMNMX.FTZ R151, R105, R148, !PT ;  /* 0x0000009469977209 */ /* 0x000fe20007810000 */
[----:B------:R-:W-:Y:S01]  /*12780*/  FFMA.FTZ R118, R133, UR4, R118 ;  /* 0x0000000485767c23 */ /* 0x000fe20008010076 */
[----:B------:R-:W-:Y:S02]  /*12790*/  IADD3 R132, R164, 0xf1, RZ ;  /* 0x000000f1a4847810 */ /* 0x000fe40007ffe0ff */
[----:B------:R-:W-:Y:S02]  /*127a0*/  FMNMX.FTZ R148, R108, R151, !PT ;  /* 0x000000976c947209 */ /* 0x000fe40007810000 */
[----:B------:R-:W2:Y:S02]  /*127b0*/  I2F R135, R135 ;  /* 0x0000008700877306 */ /* 0x000ea40000201400 */
[----:B------:R-:W-:Y:S02]  /*127c0*/  FMNMX.FTZ R151, R109, R148, !PT ;  /* 0x000000946d977209 */ /* 0x000fe40007810000 */
[----:B-----5:R-:W-:Y:S02]  /*127d0*/  IADD3 R134, R164, 0xf8, RZ ;  /* 0x000000f8a4867810 */ /* 0x020fe40007ffe0ff */
[----:B------:R-:W-:Y:S02]  /*127e0*/  FMNMX.FTZ R148, R112, R151, !PT ;  /* 0x0000009770947209 */ /* 0x000fe40007810000 */
[----:B------:R-:W-:Y:S02]  /*127f0*/  FMNMX.FTZ R151, R111, R150, !PT ;  /* 0x000000966f977209 */ /* 0x000fe40007810000 */
[----:B------:R-:W3:Y:S01]  /*12800*/  I2F R2, R2 ;  /* 0x0000000200027306 */ /* 0x000ee20000201400 */
[----:B------:R-:W-:Y:S02]  /*12810*/  FMNMX.FTZ R133, R113, R148, !PT ;  /* 0x0000009471857209 */ /* 0x000fe40007810000 */
[----:B------:R-:W-:Y:S01]  /*12820*/  FMNMX.FTZ R148, R114, R151, !PT ;  /* 0x0000009772947209 */ /* 0x000fe20007810000 */
[----:B-1----:R-:W-:Y:S01]  /*12830*/  FFMA.FTZ R117, R0, UR4, R117 ;  /* 0x0000000400757c23 */ /* 0x002fe20008010075 */
[----:B------:R-:W-:Y:S01]  /*12840*/  FMNMX.FTZ R150, R116, R133, !PT ;  /* 0x0000008574967209 */ /* 0x000fe20007810000 */
[----:B------:R-:W-:Y:S01]  /*12850*/  FFMA.FTZ R119, R0, UR4, R119 ;  /* 0x0000000400777c23 */ /* 0x000fe20008010077 */
[----:B------:R-:W-:Y:S02]  /*12860*/  FMNMX.FTZ R133, R115, R148, !PT ;  /* 0x0000009473857209 */ /* 0x000fe40007810000 */
[----:B------:R-:W-:Y:S01]  /*12870*/  FMNMX.FTZ R151, R117, R150, !PT ;  /* 0x0000009675977209 */ /* 0x000fe20007810000 */
[----:B------:R-:W1:Y:S01]  /*12880*/  I2F R132, R132 ;  /* 0x0000008400847306 */ /* 0x000e620000201400 */
[----:B------:R-:W-:Y:S01]  /*12890*/  FMNMX.FTZ R0, R118, R133, !PT ;  /* 0x0000008576007209 */ /* 0x000fe20007810000 */
[----:B--2---:R-:W-:Y:S03]  /*128a0*/  FFMA.FTZ R120, R135, UR4, R120 ;  /* 0x0000000487787c23 */ /* 0x004fe60008010078 */
[----:B------:R-:W-:Y:S01]  /*128b0*/  FMNMX.FTZ R133, R119, R0, !PT ;  /* 0x0000000077857209 */ /* 0x000fe20007810000 */
[----:B------:R-:W-:Y:S01]  /*128c0*/  FFMA.FTZ R122, R135, UR4, R122 ;  /* 0x00000004877a7c23 */ /* 0x000fe2000801007a */
[----:B------:R-:W-:Y:S03]  /*128d0*/  FMNMX.FTZ R148, R120, R151, !PT ;  /* 0x0000009778947209 */ /* 0x000fe60007810000 */
[----:B------:R-:W2:Y:S01]  /*128e0*/  I2F R139, R134 ;  /* 0x00000086008b7306 */ /* 0x000ea20000201400 */
[----:B------:R-:W-:Y:S01]  /*128f0*/  FMNMX.FTZ R0, R122, R133, !PT ;  /* 0x000000857a007209 */ /* 0x000fe20007810000 */
[C---:B---3--:R-:W-:Y:S02]  /*12900*/  FFMA.FTZ R121, R2.reuse, UR4, R121 ;  /* 0x0000000402797c23 */ /* 0x048fe40008010079 */
[----:B------:R-:W-:Y:S02]  /*12910*/  FFMA.FTZ R123, R2, UR4, R123 ;  /* 0x00000004027b7c23 */ /* 0x000fe4000801007b */
[----:B------:R-:W-:Y:S01]  /*12920*/  FFMA.FTZ R124, R137, UR4, R124 ;  /* 0x00000004897c7c23 */ /* 0x000fe2000801007c */
[----:B------:R-:W-:Y:S03]  /*12930*/  FMNMX.FTZ R135, R121, R148, !PT ;  /* 0x0000009479877209 */ /* 0x000fe60007810000 */
[----:B------:R-:W3:Y:S01]  /*12940*/  I2F R134, R136 ;  /* 0x0000008800867306 */ /* 0x000ee20000201400 */
[----:B------:R-:W-:Y:S01]  /*12950*/  FFMA.FTZ R126, R137, UR4, R126 ;  /* 0x00000004897e7c23 */ /* 0x000fe2000801007e */
[----:B------:R-:W-:Y:S01]  /*12960*/  FMNMX.FTZ R133, R123, R0, !PT ;  /* 0x000000007b857209 */ /* 0x000fe20007810000 */
[----:B-1----:R-:W-:Y:S01]  /*12970*/  FFMA.FTZ R125, R132, UR4, R125 ;  /* 0x00000004847d7c23 */ /* 0x002fe2000801007d */
[----:B------:R-:W-:Y:S01]  /*12980*/  FMNMX.FTZ R2, R124, R135, !PT ;  /* 0x000000877c027209 */ /* 0x000fe20007810000 */
[----:B------:R-:W-:Y:S01]  /*12990*/  FFMA.FTZ R127, R132, UR4, R127 ;  /* 0x00000004847f7c23 */ /* 0x000fe2000801007f */
[----:B------:R-:W-:Y:S02]  /*129a0*/  FMNMX.FTZ R0, R126, R133, !PT ;  /* 0x000000857e007209 */ /* 0x000fe40007810000 */
[----:B------:R-:W-:Y:S02]  /*129b0*/  FMNMX.FTZ R135, R125, R2, !PT ;  /* 0x000000027d877209 */ /* 0x000fe40007810000 */
[----:B------:R-:W-:Y:S01]  /*129c0*/  FMNMX.FTZ R133, R127, R0, !PT ;  /* 0x000000007f857209 */ /* 0x000fe20007810000 */
[C---:B--2---:R-:W-:Y:S02]  /*129d0*/  FFMA.FTZ R128, R139.reuse, UR4, R128 ;  /* 0x000000048b807c23 */ /* 0x044fe40008010080 */
[----:B------:R-:W-:Y:S03]  /*129e0*/  FFMA.FTZ R130, R139, UR4, R130 ;  /* 0x000000048b827c23 */ /* 0x000fe60008010082 */
[----:B------:R-:W-:Y:S02]  /*129f0*/  FMNMX.FTZ R2, R128, R135, !PT ;  /* 0x0000008780027209 */ /* 0x000fe40007810000 */
[----:B------:R-:W-:Y:S01]  /*12a00*/  FMNMX.FTZ R0, R130, R133, !PT ;  /* 0x0000008582007209 */ /* 0x000fe20007810000 */
[C---:B---3--:R-:W-:Y:S02]  /*12a10*/  FFMA.FTZ R129, R134.reuse, UR4, R129 ;  /* 0x0000000486817c23 */ /* 0x048fe40008010081 */
[----:B------:R-:W-:Y:S03]  /*12a20*/  FFMA.FTZ R131, R134, UR4, R131 ;  /* 0x0000000486837c23 */ /* 0x000fe60008010083 */
[----:B------:R-:W-:Y:S02]  /*12a30*/  FMNMX.FTZ R132, R129, R2, !PT ;  /* 0x0000000281847209 */ /* 0x000fe40007810000 */
[----:B------:R-:W-:Y:S03]  /*12a40*/  FMNMX.FTZ R137, R131, R0, !PT ;  /* 0x0000000083897209 */ /* 0x000fe60007810000 */
[----:B------:R-:W1:Y:S08]  /*12a50*/  SHFL.BFLY PT, R133, R132, 0x2, 0x1f ;  /* 0x0c401f0084857f89 */ /* 0x000e7000000e0000 */
[----:B------:R-:W2:Y:S01]  /*12a60*/  SHFL.BFLY PT, R0, R137, 0x2, 0x1f ;  /* 0x0c401f0089007f89 */ /* 0x000ea200000e0000 */
[----:B-1----:R-:W-:Y:S07]  /*12a70*/  FMNMX.FTZ R151, R132, R133, !PT ;  /* 0x0000008584977209 */ /* 0x002fee0007810000 */
[----:B------:R-:W1:Y:S01]  /*12a80*/  SHFL.BFLY PT, R134, R151, 0x1, 0x1f ;  /* 0x0c201f0097867f89 */ /* 0x000e6200000e0000 */
[----:B--2---:R-:W-:Y:S07]  /*12a90*/  FMNMX.FTZ R135, R137, R0, !PT ;  /* 0x0000000089877209 */ /* 0x004fee0007810000 */
[----:B------:R-:W2:Y:S01]  /*12aa0*/  SHFL.BFLY PT, R0, R135, 0x1, 0x1f ;  /* 0x0c201f0087007f89 */ /* 0x000ea200000e0000 */
[----:B-1----:R-:W-:Y:S04]  /*12ab0*/  FMNMX.FTZ R134, R151, R134, !PT ;  /* 0x0000008697867209 */ /* 0x002fe80007810000 */
[C---:B------:R-:W-:Y:S01]  /*12ac0*/  FSETP.NEU.FTZ.AND P0, PT, R134.reuse, -INF , PT ;  /* 0xff8000008600780b */ /* 0x040fe20003f1d000 */
[----:B------:R-:W-:Y:S01]  /*12ad0*/  FADD.FTZ R2, -R134, R197 ;  /* 0x000000c586027221 */ /* 0x000fe20000010100 */
[----:B------:R-:W-:Y:S02]  /*12ae0*/  MOV R197, R134 ;  /* 0x0000008600c57202 */ /* 0x000fe40000000f00 */
[----:B--2---:R-:W-:Y:S01]  /*12af0*/  FMNMX.FTZ R133, R135, R0, !PT ;  /* 0x0000000087857209 */ /* 0x004fe20007810000 */
[----:B------:R-:W-:Y:S02]  /*12b00*/  FMUL.FTZ R136, R2, c[0x0][0x23c] ;  /* 0x00008f0002887a20 */ /* 0x000fe40000410000 */
[----:B------:R-:W-:Y:S02]  /*12b10*/  FMUL.FTZ R2, R134, c[0x0][0x23c] ;  /* 0x00008f0086027a20 */ /* 0x000fe40000410000 */
[C---:B------:R-:W-:Y:S01]  /*12b20*/  FADD.FTZ R132, -R133.reuse, R195 ;  /* 0x000000c385847221 */ /* 0x040fe20000010100 */
[----:B------:R-:W-:Y:S01]  /*12b30*/  MOV R195, R133 ;  /* 0x0000008500c37202 */ /* 0x000fe20000000f00 */
[----:B------:R-:W1:Y:S02]  /*12b40*/  MUFU.EX2 R136, R136 ;  /* 0x0000008800887308 */ /* 0x000e640000000800 */
[----:B------:R-:W-:Y:S01]  /*12b50*/  FMUL.FTZ R137, R132, c[0x0][0x23c] ;  /* 0x00008f0084897a20 */ /* 0x000fe20000410000 */
[----:B------:R-:W-:Y:S02]  /*12b60*/  FSEL R132, R2, RZ, P0 ;  /* 0x000000ff02847208 */ /* 0x000fe40000000000 */
[----:B------:R-:W-:Y:S03]  /*12b70*/  FSETP.NEU.FTZ.AND P0, PT, R133, -INF , PT ;  /* 0xff8000008500780b */ /* 0x000fe60003f1d000 */
[--C-:B------:R-:W-:Y:S02]  /*12b80*/  FFMA.FTZ R135, R8, c[0x0][0x23c], -R132.reuse ;  /* 0x00008f0008877a23 */ /* 0x100fe40000010884 */
[----:B------:R-:W2:Y:S01]  /*12b90*/  MUFU.EX2 R137, R137 ;  /* 0x0000008900897308 */ /* 0x000ea20000000800 */
        /* <DEDUP_REMOVED lines=8> */
[C---:B-1----:R-:W-:Y:S02]  /*12c20*/  FMUL.FTZ R204, R136.reuse, R204 ;  /* 0x000000cc88cc7220 */ /* 0x042fe40000410000 */
[C---:B------:R-:W-:Y:S02]  /*12c30*/  FMUL.FTZ R205, R136.reuse, R205 ;  /* 0x000000cd88cd7220 */ /* 0x040fe40000410000 */
[C---:B------:R-:W-:Y:S01]  /*12c40*/  FMUL.FTZ R200, R136.reuse, R200 ;  /* 0x000000c888c87220 */ /* 0x040fe20000410000 */
[----:B------:R-:W1:Y:S01]  /*12c50*/  MUFU.EX2 R148, R148 ;  /* 0x0000009400947308 */ /* 0x000e620000000800 */
[C---:B------:R-:W-:Y:S02]  /*12c60*/  FMUL.FTZ R201, R136.reuse, R201 ;  /* 0x000000c988c97220 */ /* 0x040fe40000410000 */
[C---:B------:R-:W-:Y:S02]  /*12c70*/  FMUL.FTZ R212, R136.reuse, R212 ;  /* 0x000000d488d47220 */ /* 0x040fe40000410000 */
[C---:B--2---:R-:W-:Y:S02]  /*12c80*/  FMUL.FTZ R206, R137.reuse, R206 ;  /* 0x000000ce89ce7220 */ /* 0x044fe40000410000 */
[C---:B------:R-:W-:Y:S02]  /*12c90*/  FMUL.FTZ R207, R137.reuse, R207 ;  /* 0x000000cf89cf7220 */ /* 0x040fe40000410000 */
[C---:B------:R-:W-:Y:S01]  /*12ca0*/  FMUL.FTZ R202, R137.reuse, R202 ;  /* 0x000000ca89ca7220 */ /* 0x040fe20000410000 */
[----:B------:R-:W-:Y:S01]  /*12cb0*/  MUFU.EX2 R150, R150 ;  /* 0x0000009600967308 */ /* 0x000fe20000000800 */
[C---:B------:R-:W-:Y:S02]  /*12cc0*/  FMUL.FTZ R203, R137.reuse, R203 ;  /* 0x000000cb89cb7220 */ /* 0x040fe40000410000 */
[C---:B------:R-:W-:Y:S02]  /*12cd0*/  FMUL.FTZ R213, R136.reuse, R213 ;  /* 0x000000d588d57220 */ /* 0x040fe40000410000 */
[C---:B------:R-:W-:Y:S02]  /*12ce0*/  FMUL.FTZ R214, R137.reuse, R214 ;  /* 0x000000d689d67220 */ /* 0x040fe40000410000 */
[C---:B------:R-:W-:Y:S02]  /*12cf0*/  FMUL.FTZ R215, R137.reuse, R215 ;  /* 0x000000d789d77220 */ /* 0x040fe40000410000 */
[C---:B------:R-:W-:Y:S01]  /*12d00*/  FMUL.FTZ R208, R136.reuse, R208 ;  /* 0x000000d088d07220 */ /* 0x040fe20000410000 */
[----:B------:R-:W2:Y:S01]  /*12d10*/  MUFU.EX2 R151, R151 ;  /* 0x0000009700977308 */ /* 0x000ea20000000800 */
[----:B------:R-:W-:Y:S02]  /*12d20*/  FMUL.FTZ R209, R136, R209 ;  /* 0x000000d188d17220 */ /* 0x000fe40000410000 */
[C---:B------:R-:W-:Y:S01]  /*12d30*/  FMUL.FTZ R210, R137.reuse, R210 ;  /* 0x000000d289d27220 */ /* 0x040fe20000410000 */
[----:B-1----:R-:W-:Y:S01]  /*12d40*/  F2FP.BF16.PACK_AB R158, R148, R135 ;  /* 0x00000087949e723e */ /* 0x002fe200000010ff */
[----:B------:R-:W-:Y:S02]  /*12d50*/  FMUL.FTZ R211, R137, R211 ;  /* 0x000000d389d37220 */ /* 0x000fe40000410000 */
        /* <DEDUP_REMOVED lines=19> */
[----:B------:R-:W-:Y:S02]  /*12e90*/  FMUL.FTZ R4, R133, c[0x0][0x23c] ;  /* 0x00008f0085047a20 */ /* 0x000fe40000410000 */
[--C-:B------:R-:W-:Y:S01]  /*12ea0*/  FFMA.FTZ R5, R5, c[0x0][0x23c], -R132.reuse ;  /* 0x00008f0005057a23 */ /* 0x100fe20000010884 */
[----:B------:R-:W-:Y:S01]  /*12eb0*/  MUFU.EX2 R163, R163 ;  /* 0x000000a300a37308 */ /* 0x000fe20000000800 */
[--C-:B------:R-:W-:Y:S01]  /*12ec0*/  FFMA.FTZ R24, R24, c[0x0][0x23c], -R132.reuse ;  /* 0x00008f0018187a23 */ /* 0x100fe20000010884 */
[----:B------:R-:W-:Y:S01]  /*12ed0*/  FSEL R4, R4, RZ, P0 ;  /* 0x000000ff04047208 */ /* 0x000fe20000000000 */
[--C-:B------:R-:W-:Y:S01]  /*12ee0*/  FFMA.FTZ R29, R29, c[0x0][0x23c], -R132.reuse ;  /* 0x00008f001d1d7a23 */ /* 0x100fe20000010884 */
[----:B------:R-:W-:Y:S01]  /*12ef0*/  ISETP.GT.AND P0, PT, R194, 0x1, PT ;  /* 0x00000001c200780c */ /* 0x000fe20003f04270 */
[----:B------:R-:W-:Y:S01]  /*12f00*/  FFMA.FTZ R32, R32, c[0x0][0x23c], -R132 ;  /* 0x00008f0020207a23 */ /* 0x000fe20000010884 */
[----:B------:R-:W-:Y:S01]  /*12f10*/  MOV R194, R169 ;  /* 0x000000a900c27202 */ /* 0x000fe20000000f00 */
[--C-:B------:R-:W-:Y:S02]  /*12f20*/  FFMA.FTZ R165, R10, c[0x0][0x23c], -R4.reuse ;  /* 0x00008f000aa57a23 */ /* 0x100fe40000010804 */
[--C-:B------:R-:W-:Y:S01]  /*12f30*/  FFMA.FTZ R166, R11, c[0x0][0x23c], -R4.reuse ;  /* 0x00008f000ba67a23 */ /* 0x100fe20000010804 */
[----:B------:R-:W-:Y:S01]  /*12f40*/  MUFU.EX2 R0, R0 ;  /* 0x0000000000007308 */ /* 0x000fe20000000800 */
[----:B------:R-:W1:Y:S01]  /*12f50*/  LDSM.16.MT88.4 R8, [R223+0x5000] ;  /* 0x00500000df08783b */ /* 0x000e620000004200 */
[----:B------:R-:W-:Y:S02]  /*12f60*/  FFMA.FTZ R2, R6, c[0x0][0x23c], -R4 ;  /* 0x00008f0006027a23 */ /* 0x000fe40000010804 */
[----:B------:R-:W-:Y:S02]  /*12f70*/  FFMA.FTZ R6, R120, c[0x0][0x23c], -R132 ;  /* 0x00008f0078067a23 */ /* 0x000fe40000010884 */
[--C-:B------:R-:W-:Y:S02]  /*12f80*/  FFMA.FTZ R120, R15, c[0x0][0x23c], -R4.reuse ;  /* 0x00008f000f787a23 */ /* 0x100fe40000010804 */
[----:B------:R-:W-:Y:S02]  /*12f90*/  FFMA.FTZ R167, R7, c[0x0][0x23c], -R4 ;  /* 0x00008f0007a77a23 */ /* 0x000fe40000010804 */
[----:B------:R-:W2:Y:S01]  /*12fa0*/  MUFU.EX2 R5, R5 ;  /* 0x0000000500057308 */ /* 0x000ea20000000800 */
[----:B------:R-:W-:Y:S02]  /*12fb0*/  FFMA.FTZ R7, R121, c[0x0][0x23c], -R132 ;  /* 0x00008f0079077a23 */ /* 0x000fe40000010884 */
[--C-:B------:R-:W-:Y:S02]  /*12fc0*/  FFMA.FTZ R121, R14, c[0x0][0x23c], -R4.reuse ;  /* 0x00008f000e797a23 */ /* 0x100fe40000010804 */
[----:B------:R-:W3:Y:S01]  /*12fd0*/  LDSM.16.MT88.4 R12, [R220+0x5400] ;  /* 0x00540000dc0c783b */ /* 0x000ee20000004200 */
[--C-:B------:R-:W-:Y:S02]  /*12fe0*/  FFMA.FTZ R26, R26, c[0x0][0x23c], -R4.reuse ;  /* 0x00008f001a1a7a23 */ /* 0x100fe40000010804 */
[----:B------:R-:W-:Y:S02]  /*12ff0*/  FFMA.FTZ R27, R27, c[0x0][0x23c], -R4 ;  /* 0x00008f001b1b7a23 */ /* 0x000fe40000010804 */
[----:B------:R-:W-:Y:S01]  /*13000*/  MUFU.EX2 R2, R2 ;  /* 0x0000000200027308 */ /* 0x000fe20000000800 */
[----:B------:R-:W-:Y:S02]  /*13010*/  FFMA.FTZ R33, R33, c[0x0][0x23c], -R132 ;  /* 0x00008f0021217a23 */ /* 0x000fe40000010884 */
[----:B------:R-:W-:Y:S02]  /*13020*/  FFMA.FTZ R31, R31, c[0x0][0x23c], -R4 ;  /* 0x00008f001f1f7a23 */ /* 0x000fe40000010804 */
[--C-:B------:R-:W-:Y:S02]  /*13030*/  FFMA.FTZ R36, R36, c[0x0][0x23c], -R132.reuse ;  /* 0x00008f0024247a23 */ /* 0x100fe40000010884 */
[--C-:B------:R-:W-:Y:S02]  /*13040*/  FFMA.FTZ R37, R37, c[0x0][0x23c], -R132.reuse ;  /* 0x00008f0025257a23 */ /* 0x100fe40000010884 */
[--C-:B------:R-:W-:Y:S01]  /*13050*/  FFMA.FTZ R40, R40, c[0x0][0x23c], -R132.reuse ;  /* 0x00008f0028287a23 */ /* 0x100fe20000010884 */
[----:B------:R-:W4:Y:S01]  /*13060*/  MUFU.EX2 R167, R167 ;  /* 0x000000a700a77308 */ /* 0x000f220000000800 */
        /* <DEDUP_REMOVED lines=15> */
[----:B----4-:R-:W-:Y:S01]  /*13160*/  F2FP.BF16.PACK_AB R157, R167, R2 ;  /* 0x00000002a79d723e */ /* 0x010fe200000010ff */
[----:B------:R-:W-:Y:S02]  /*13170*/  FFMA.FTZ R65, R65, c[0x0][0x23c], -R132 ;  /* 0x00008f0041417a23 */ /* 0x000fe40000010884 */
[----:B------:R-:W-:Y:S02]  /*13180*/  FFMA.FTZ R0, R191, R136, R0 ;  /* 0x00000088bf007223 */ /* 0x000fe40000010000 */
[----:B------:R-:W-:Y:S01]  /*13190*/  FFMA.FTZ R84, R84, c[0x0][0x23c], -R132 ;  /* 0x00008f0054547a23 */ /* 0x000fe20000010884 */
[----:B------:R-:W-:Y:S01]  /*131a0*/  MUFU.EX2 R121, R121 ;  /* 0x0000007900797308 */ /* 0x000fe20000000800 */
[----:B------:R-:W-:Y:S02]  /*131b0*/  FADD.FTZ R0, R5, R0 ;  /* 0x0000000005007221 */ /* 0x000fe40000010000 */
[--C-:B------:R-:W-:Y:S02]  /*131c0*/  FFMA.FTZ R85, R85, c[0x0][0x23c], -R132.reuse ;  /* 0x00008f0055557a23 */ /* 0x100fe40000010884 */
[--C-:B------:R-:W-:Y:S02]  /*131d0*/  FFMA.FTZ R88, R88, c[0x0][0x23c], -R132.reuse ;  /* 0x00008f0058587a23 */ /* 0x100fe40000010884 */
[--C-:B------:R-:W-:Y:S02]  /*131e0*/  FFMA.FTZ R89, R89, c[0x0][0x23c], -R132.reuse ;  /* 0x00008f0059597a23 */ /* 0x100fe40000010884 */
[--C-:B------:R-:W-:Y:S01]  /*131f0*/  FFMA.FTZ R92, R92, c[0x0][0x23c], -R132.reuse ;  /* 0x00008f005c5c7a23 */ /* 0x100fe20000010884 */
[----:B------:R-:W4:Y:S01]  /*13200*/  MUFU.EX2 R120, R120 ;  /* 0x0000007800787308 */ /* 0x000f220000000800 */
[--C-:B------:R-:W-:Y:S02]  /*13210*/  FFMA.FTZ R93, R93, c[0x0][0x23c], -R132.reuse ;  /* 0x00008f005d5d7a23 */ /* 0x100fe40000010884 */
[--C-:B------:R-:W-:Y:S01]  /*13220*/  FFMA.FTZ R96, R96, c[0x0][0x23c], -R132.reuse ;  /* 0x00008f0060607a23 */ /* 0x100fe20000010884 */
[----:B--2---:R-:W-:Y:S01]  /*13230*/  F2FP.BF16.PACK_AB R159, R166, R165 ;  /* 0x000000a5a69f723e */ /* 0x004fe200000010ff */
[----:B------:R-:W-:Y:S02]  /*13240*/  FFMA.FTZ R97, R97, c[0x0][0x23c], -R132 ;  /* 0x00008f0061617a23 */ /* 0x000fe40000010884 */
[----:B------:R-:W-:Y:S02]  /*13250*/  FFMA.FTZ R99, R99, c[0x0][0x23c], -R4 ;  /* 0x00008f0063637a23 */ /* 0x000fe40000010804 */
[--C-:B------:R-:W-:Y:S01]  /*13260*/  FFMA.FTZ R100, R100, c[0x0][0x23c], -R132.reuse ;  /* 0x00008f0064647a23 */ /* 0x100fe20000010884 */
[----:B------:R-:W-:Y:S01]  /*13270*/  MUFU.EX2 R24, R24 ;  /* 0x0000001800187308 */ /* 0x000fe20000000800 */
[C---:B-1----:R-:W-:Y:S05]  /*13280*/  HMMA.16816.F32.BF16 R204, R156.reuse, R8, R204 ;  /* 0x000000089ccc723c */ /* 0x042fea00000418cc */
[--C-:B------:R-:W-:Y:S02]  /*13290*/  FFMA.FTZ R101, R101, c[0x0][0x23c], -R132.reuse ;  /* 0x00008f0065657a23 */ /* 0x100fe40000010884 */
[--C-:B------:R-:W-:Y:S01]  /*132a0*/  FFMA.FTZ R104, R104, c[0x0][0x23c], -R132.reuse ;  /* 0x00008f0068687a23 */ /* 0x100fe20000010884 */
[C---:B------:R-:W-:Y:S01]  /*132b0*/  HMMA.16816.F32.BF16 R200, R156.reuse, R10, R200 ;  /* 0x0000000a9cc8723c */ /* 0x040fe200000418c8 */
[----:B------:R-:W-:Y:S01]  /*132c0*/  MUFU.EX2 R25, R25 ;  /* 0x0000001900197308 */ /* 0x000fe20000000800 */
[----:B------:R-:W-:Y:S02]  /*132d0*/  LDSM.16.MT88.4 R8, [R220+0x5800] ;  /* 0x00580000dc08783b */ /* 0x000fe40000004200 */
[--C-:B------:R-:W-:Y:S01]  /*132e0*/  FFMA.FTZ R105, R105, c[0x0][0x23c], -R132.reuse ;  /* 0x00008f0069697a23 */ /* 0x100fe20000010884 */
[----:B----4-:R-:W-:Y:S01]  /*132f0*/  F2FP.BF16.PACK_AB R21, R120, R121 ;  /* 0x000000797815723e */ /* 0x010fe200000010ff */
[--C-:B------:R-:W-:Y:S02]  /*13300*/  FFMA.FTZ R116, R116, c[0x0][0x23c], -R132.reuse ;  /* 0x00008f0074747a23 */ /* 0x100fe40000010884 */
[C---:B------:R-:W-:Y:S03]  /*13310*/  HMMA.16816.F32.BF16 R212, R156.reuse, R152, R212 ;  /* 0x000000989cd4723c */ /* 0x040fe600000418d4 */
[----:B------:R-:W-:Y:S01]  /*13320*/  MUFU.EX2 R26, R26 ;  /* 0x0000001a001a7308 */ /* 0x000fe20000000800 */
[----:B------:R-:W-:Y:S02]  /*13330*/  FFMA.FTZ R117, R117, c[0x0][0x23c], -R132 ;  /* 0x00008f0075757a23 */ /* 0x000fe40000010884 */
[----:B------:R-:W-:Y:S02]  /*13340*/  FFMA.FTZ R2, R193, R137, R2 ;  /* 0x00000089c1027223 */ /* 0x000fe40000010002 */
[--C-:B------:R-:W-:Y:S01]  /*13350*/  FFMA.FTZ R152, R18, c[0x0][0x23c], -R4.reuse ;  /* 0x00008f0012987a23 */ /* 0x100fe20000010804 */
[----:B------:R-:W-:Y:S03]  /*13360*/  HMMA.16816.F32.BF16 R208, R156, R154, R208 ;  /* 0x0000009a9cd0723c */ /* 0x000fe600000418d0 */
[----:B------:R-:W-:Y:S01]  /*13370*/  FFMA.FTZ R153, R19, c[0x0][0x23c], -R4 ;  /* 0x00008f0013997a23 */ /* 0x000fe20000010804 */
[----:B------:R-:W-:Y:S01]  /*13380*/  MUFU.EX2 R27, R27 ;  /* 0x0000001b001b7308 */ /* 0x000fe20000000800 */
[----:B------:R-:W1:Y:S01]  /*13390*/  LDSM.16.MT88.4 R16, [R223+0x5400] ;  /* 0x00540000df10783b */ /* 0x000e620000004200 */
[----:B------:R-:W-:Y:S02]  /*133a0*/  FADD.FTZ R2, R167, R2 ;  /* 0x00000002a7027221 */ /* 0x000fe40000010000 */
[--C-:B------:R-:W-:Y:S01]  /*133b0*/  FFMA.FTZ R155, R22, c[0x0][0x23c], -R4.reuse ;  /* 0x00008f00169b7a23 */ /* 0x100fe20000010804 */
[----:B------:R-:W-:Y:S03]  /*133c0*/  F2FP.BF16.PACK_AB R22, R161, R160 ;  /* 0x000000a0a116723e */ /* 0x000fe600000010ff */
[--C-:B------:R-:W-:Y:S02]  /*133d0*/  FFMA.FTZ R154, R23, c[0x0][0x23c], -R4.reuse ;  /* 0x00008f00179a7a23 */ /* 0x100fe40000010804 */
        /* <DEDUP_REMOVED lines=18> */
[----:B------:R-:W4:Y:S01]  /*13500*/  MUFU.EX2 R154, R154 ;  /* 0x0000009a009a7308 */ /* 0x000f220000000800 */
[----:B------:R-:W-:Y:S02]  /*13510*/  FFMA.FTZ R59, R62, c[0x0][0x23c], -R4 ;  /* 0x00008f003e3b7a23 */ /* 0x000fe40000010804 */
[----:B------:R-:W-:Y:S01]  /*13520*/  FFMA.FTZ R30, R124, c[0x0][0x23c], -R132 ;  /* 0x00008f007c1e7a23 */ /* 0x000fe20000010884 */
[----:B--2---:R-:W-:Y:S01]  /*13530*/  F2FP.BF16.PACK_AB R23, R153, R152 ;  /* 0x000000989917723e */ /* 0x004fe200000010ff */
[--C-:B------:R-:W-:Y:S02]  /*13540*/  FFMA.FTZ R124, R63, c[0x0][0x23c], -R4.reuse ;  /* 0x00008f003f7c7a23 */ /* 0x100fe40000010804 */
[--C-:B------:R-:W-:Y:S02]  /*13550*/  FFMA.FTZ R63, R66, c[0x0][0x23c], -R4.reuse ;  /* 0x00008f00423f7a23 */ /* 0x100fe40000010804 */
[--C-:B------:R-:W-:Y:S01]  /*13560*/  FFMA.FTZ R66, R67, c[0x0][0x23c], -R4.reuse ;  /* 0x00008f0043427a23 */ /* 0x100fe20000010804 */
[----:B------:R-:W-:Y:S01]  /*13570*/  MUFU.EX2 R28, R28 ;  /* 0x0000001c001c7308 */ /* 0x000fe20000000800 */
[C---:B---3--:R-:W-:Y:S05]  /*13580*/  HMMA.16816.F32.BF16 R212, R20.reuse, R12, R212 ;  /* 0x0000000c14d4723c */ /* 0x048fea00000418d4 */
[--C-:B------:R-:W-:Y:S02]  /*13590*/  FFMA.FTZ R67, R70, c[0x0][0x23c], -R4.reuse ;  /* 0x00008f0046437a23 */ /* 0x100fe40000010804 */
[--C-:B------:R-:W-:Y:S01]  /*135a0*/  FFMA.FTZ R70, R71, c[0x0][0x23c], -R4.reuse ;  /* 0x00008f0047467a23 */ /* 0x100fe20000010804 */
[C---:B------:R-:W-:Y:S01]  /*135b0*/  HMMA.16816.F32.BF16 R208, R20.reuse, R14, R208 ;  /* 0x0000000e14d0723c */ /* 0x040fe200000418d0 */
[----:B------:R-:W2:Y:S01]  /*135c0*/  MUFU.EX2 R29, R29 ;  /* 0x0000001d001d7308 */ /* 0x000ea20000000800 */
[----:B------:R-:W3:Y:S02]  /*135d0*/  LDSM.16.MT88.4 R12, [R223+0x5800] ;  /* 0x00580000df0c783b */ /* 0x000ee40000004200 */
[--C-:B------:R-:W-:Y:S02]  /*135e0*/  FFMA.FTZ R71, R74, c[0x0][0x23c], -R4.reuse ;  /* 0x00008f004a477a23 */ /* 0x100fe40000010804 */
[--C-:B------:R-:W-:Y:S02]  /*135f0*/  FFMA.FTZ R74, R75, c[0x0][0x23c], -R4.reuse ;  /* 0x00008f004b4a7a23 */ /* 0x100fe40000010804 */
[C---:B-1----:R-:W-:Y:S03]  /*13600*/  HMMA.16816.F32.BF16 R204, R20.reuse, R16, R204 ;  /* 0x0000001014cc723c */ /* 0x042fe600000418cc */
[----:B------:R-:W-:Y:S01]  /*13610*/  MUFU.EX2 R32, R32 ;  /* 0x0000002000207308 */ /* 0x000fe20000000800 */
[--C-:B------:R-:W-:Y:S02]  /*13620*/  FFMA.FTZ R75, R78, c[0x0][0x23c], -R4.reuse ;  /* 0x00008f004e4b7a23 */ /* 0x100fe40000010804 */
[--C-:B------:R-:W-:Y:S02]  /*13630*/  FFMA.FTZ R78, R79, c[0x0][0x23c], -R4.reuse ;  /* 0x00008f004f4e7a23 */ /* 0x100fe40000010804 */
[----:B------:R-:W-:Y:S01]  /*13640*/  HMMA.16816.F32.BF16 R200, R20, R18, R200 ;  /* 0x0000001214c8723c */ /* 0x000fe200000418c8 */
[----:B------:R-:W1:Y:S03]  /*13650*/  LDSM.16.MT88.4 R16, [R220+0x5c00] ;  /* 0x005c0000dc10783b */ /* 0x000e660000004200 */
[--C-:B------:R-:W-:Y:S01]  /*13660*/  FFMA.FTZ R79, R82, c[0x0][0x23c], -R4.reuse ;  /* 0x00008f00524f7a23 */ /* 0x100fe20000010804 */
[----:B------:R-:W5:Y:S01]  /*13670*/  MUFU.EX2 R33, R33 ;  /* 0x0000002100217308 */ /* 0x000f620000000800 */
[--C-:B------:R-:W-:Y:S01]  /*13680*/  FFMA.FTZ R82, R83, c[0x0][0x23c], -R4.reuse ;  /* 0x00008f0053527a23 */ /* 0x100fe20000010804 */
[----:B------:R-:W-:Y:S01]  /*13690*/  F2FP.BF16.PACK_AB R20, R163, R162 ;  /* 0x000000a2a314723e */ /* 0x000fe200000010ff */
[--C-:B------:R-:W-:Y:S01]  /*136a0*/  FFMA.FTZ R83, R86, c[0x0][0x23c], -R4.reuse ;  /* 0x00008f0056537a23 */ /* 0x100fe20000010804 */
[----:B------:R-:W-:Y:S03]  /*136b0*/  F2FP.BF16.PACK_AB R22, R25, R24 ;  /* 0x000000181916723e */ /* 0x000fe600000010ff */
[----:B----4-:R-:W-:Y:S01]  /*136c0*/  F2FP.BF16.PACK_AB R21, R154, R155 ;  /* 0x0000009b9a15723e */ /* 0x010fe200000010ff */
[--C-:B------:R-:W-:Y:S01]  /*136d0*/  FFMA.FTZ R86, R87, c[0x0][0x23c], -R4.reuse ;  /* 0x00008f0057567a23 */ /* 0x100fe20000010804 */
[----:B------:R-:W-:Y:S01]  /*136e0*/  F2FP.BF16.PACK_AB R23, R27, R26 ;  /* 0x0000001a1b17723e */ /* 0x000fe200000010ff */
[----:B------:R-:W-:Y:S01]  /*136f0*/  MUFU.EX2 R156, R156 ;  /* 0x0000009c009c7308 */ /* 0x000fe20000000800 */
[--C-:B------:R-:W-:Y:S02]  /*13700*/  FFMA.FTZ R87, R90, c[0x0][0x23c], -R4.reuse ;  /* 0x00008f005a577a23 */ /* 0x100fe40000010804 */
[--C-:B------:R-:W-:Y:S02]  /*13710*/  FFMA.FTZ R90, R91, c[0x0][0x23c], -R4.reuse ;  /* 0x00008f005b5a7a23 */ /* 0x100fe40000010804 */
[----:B------:R-:W-:Y:S01]  /*13720*/  FFMA.FTZ R91, R95, c[0x0][0x23c], -R4 ;  /* 0x00008f005f5b7a23 */ /* 0x000fe20000010804 */
[C---:B------:R-:W-:Y:S03]  /*13730*/  HMMA.16816.F32.BF16 R212, R20.reuse, R8, R212 ;  /* 0x0000000814d4723c */ /* 0x040fe600000418d4 */
[----:B------:R-:W-:Y:S01]  /*13740*/  FADD.FTZ R165, R165, R2 ;  /* 0x00000002a5a57221 */ /* 0x000fe20000010000 */
[----:B------:R-:W4:Y:S01]  /*13750*/  MUFU.EX2 R31, R31 ;  /* 0x0000001f001f7308 */ /* 0x000f220000000800 */
[----:B------:R-:W-:Y:S02]  /*13760*/  FFMA.FTZ R2, R98, c[0x0][0x23c], -R4 ;  /* 0x00008f0062027a23 */ /* 0x000fe40000010804 */
[----:B------:R-:W-:Y:S01]  /*13770*/  FADD.FTZ R166, R166, R165 ;  /* 0x000000a5a6a67221 */ /* 0x000fe20000010000 */
[C---:B------:R-:W-:Y:S01]  /*13780*/  HMMA.16816.F32.BF16 R208, R20.reuse, R10, R208 ;  /* 0x0000000a14d0723c */ /* 0x040fe200000418d0 */
[----:B------:R-:W1:Y:S03]  /*13790*/  LDSM.16.MT88.4 R8, [R223+0x5c00] ;  /* 0x005c0000df08783b */ /* 0x000e660000004200 */
[----:B------:R-:W-:Y:S02]  /*137a0*/  FADD.FTZ R121, R121, R166 ;  /* 0x000000a679797221 */ /* 0x000fe40000010000 */
[----:B------:R-:W-:Y:S01]  /*137b0*/  MUFU.EX2 R157, R157 ;  /* 0x0000009d009d7308 */ /* 0x000fe20000000800 */
[--C-:B------:R-:W-:Y:S01]  /*137c0*/  FFMA.FTZ R47, R125, c[0x0][0x23c], -R132.reuse ;  /* 0x00008f007d2f7a23 */ /* 0x100fe20000010884 */
[C---:B---3--:R-:W-:Y:S04]  /*137d0*/  HMMA.16816.F32.BF16 R204, R20.reuse, R12, R204 ;  /* 0x0000000c14cc723c */ /* 0x048fe800000418cc */
[----:B------:R-:W-:Y:S02]  /*137e0*/  FADD.FTZ R121, R120, R121 ;  /* 0x0000007978797221 */ /* 0x000fe40000010000 */
[--C-:B------:R-:W-:Y:S02]  /*137f0*/  FFMA.FTZ R62, R128, c[0x0][0x23c], -R132.reuse ;  /* 0x00008f00803e7a23 */ /* 0x100fe40000010884 */
[----:B------:R-:W3:Y:S01]  /*13800*/  MUFU.EX2 R34, R34 ;  /* 0x0000002200227308 */ /* 0x000ee20000000800 */
[----:B------:R-:W-:Y:S01]  /*13810*/  HMMA.16816.F32.BF16 R200, R20, R14, R200 ;  /* 0x0000000e14c8723c */ /* 0x000fe200000418c8 */
[----:B------:R-:W1:Y:S02]  /*13820*/  LDSM.16.MT88.4 R12, [R220+0x6000] ;  /* 0x00600000dc0c783b */ /* 0x000e640000004200 */
[----:B------:R-:W-:Y:S02]  /*13830*/  FADD.FTZ R152, R152, R121 ;  /* 0x0000007998987221 */ /* 0x000fe40000010000 */
[----:B------:R-:W-:Y:S02]  /*13840*/  FFMA.FTZ R132, R129, c[0x0][0x23c], -R132 ;  /* 0x00008f0081847a23 */ /* 0x000fe40000010884 */
[----:B--2---:R-:W-:Y:S01]  /*13850*/  F2FP.BF16.PACK_AB R20, R29, R28 ;  /* 0x0000001c1d14723e */ /* 0x004fe200000010ff */
[----:B------:R-:W-:Y:S01]  /*13860*/  FADD.FTZ R152, R153, R152 ;  /* 0x0000009899987221 */ /* 0x000fe20000010000 */
[----:B------:R-:W-:Y:S03]  /*13870*/  MUFU.EX2 R36, R36 ;  /* 0x0000002400247308 */ /* 0x000fe60000000800 */
[----:B-----5:R-:W-:Y:S01]  /*13880*/  F2FP.BF16.PACK_AB R22, R33, R32 ;  /* 0x000000202116723e */ /* 0x020fe200000010ff */
[----:B------:R-:W-:Y:S01]  /*13890*/  FADD.FTZ R155, R155, R152 ;  /* 0x000000989b9b7221 */ /* 0x000fe20000010000 */
[----:B----4-:R-:W-:Y:S01]  /*138a0*/  F2FP.BF16.PACK_AB R21, R31, R156 ;  /* 0x0000009c1f15723e */ /* 0x010fe200000010ff */
[----:B------:R-:W-:Y:S02]  /*138b0*/  FFMA.FTZ R130, R130, c[0x0][0x23c], -R4 ;  /* 0x00008f0082827a23 */ /* 0x000fe40000010804 */
[----:B------:R-:W-:Y:S02]  /*138c0*/  FADD.FTZ R155, R154, R155 ;  /* 0x0000009b9a9b7221 */ /* 0x000fe40000010000 */
[----:B------:R-:W2:Y:S02]  /*138d0*/  MUFU.EX2 R37, R37 ;  /* 0x0000002500257308 */ /* 0x000ea40000000800 */
[----:B------:R-:W-:Y:S01]  /*138e0*/  FADD.FTZ R26, R26, R155 ;  /* 0x0000009b1a1a7221 */ /* 0x000fe20000010000 */
[----:B---3--:R-:W-:Y:S03]  /*138f0*/  F2FP.BF16.PACK_AB R23, R34, R157 ;  /* 0x0000009d2217723e */ /* 0x008fe600000010ff */
[----:B------:R-:W-:Y:S02]  /*13900*/  FADD.FTZ R27, R27, R26 ;  /* 0x0000001a1b1b7221 */ /* 0x000fe40000010000 */
[--C-:B------:R-:W-:Y:S02]  /*13910*/  FFMA.FTZ R26, R106, c[0x0][0x23c], -R4.reuse ;  /* 0x00008f006a1a7a23 */ /* 0x100fe40000010804 */
[----:B------:R-:W-:Y:S01]  /*13920*/  MUFU.EX2 R40, R40 ;  /* 0x0000002800287308 */ /* 0x000fe20000000800 */
[C---:B-1----:R-:W-:Y:S03]  /*13930*/  HMMA.16816.F32.BF16 R212, R20.reuse, R16, R212 ;  /* 0x0000001014d4723c */ /* 0x042fe600000418d4 */
[----:B------:R-:W-:Y:S02]  /*13940*/  FADD.FTZ R156, R156, R27 ;  /* 0x0000001b9c9c7221 */ /* 0x000fe40000010000 */
[----:B------:R-:W-:Y:S02]  /*13950*/  FFMA.FTZ R27, R103, c[0x0][0x23c], -R4 ;  /* 0x00008f00671b7a23 */ /* 0x000fe40000010804 */
[----:B------:R-:W-:Y:S01]  /*13960*/  FADD.FTZ R156, R31, R156 ;  /* 0x0000009c1f9c7221 */ /* 0x000fe20000010000 */
[C---:B------:R-:W-:Y:S01]  /*13970*/  HMMA.16816.F32.BF16 R208, R20.reuse, R18, R208 ;  /* 0x0000001214d0723c */ /* 0x040fe200000418d0 */
[----:B------:R-:W1:Y:S01]  /*13980*/  MUFU.EX2 R41, R41 ;  /* 0x0000002900297308 */ /* 0x000e620000000800 */
[----:B------:R-:W3:Y:S02]  /*13990*/  LDSM.16.MT88.4 R16, [R223+0x6000] ;  /* 0x00600000df10783b */ /* 0x000ee40000004200 */
[----:B------:R-:W-:Y:S02]  /*139a0*/  FFMA.FTZ R31, R111, c[0x0][0x23c], -R4 ;  /* 0x00008f006f1f7a23 */ /* 0x000fe40000010804 */
[----:B------:R-:W-:Y:S02]  /*139b0*/  FADD.FTZ R157, R157, R156 ;  /* 0x0000009c9d9d7221 */ /* 0x000fe40000010000 */
[C---:B------:R-:W-:Y:S03]  /*139c0*/  HMMA.16816.F32.BF16 R204, R20.reuse, R8, R204 ;  /* 0x0000000814cc723c */ /* 0x040fe600000418cc */
[----:B------:R-:W-:Y:S01]  /*139d0*/  MUFU.EX2 R35, R35 ;  /* 0x0000002300237308 */ /* 0x000fe20000000800 */
[----:B------:R-:W-:Y:S04]  /*139e0*/  FADD.FTZ R34, R34, R157 ;  /* 0x0000009d22227221 */ /* 0x000fe80000010000 */
[----:B------:R-:W-:Y:S01]  /*139f0*/  HMMA.16816.F32.BF16 R200, R20, R10, R200 ;  /* 0x0000000a14c8723c */ /* 0x000fe200000418c8 */
[----:B------:R-:W4:Y:S04]  /*13a00*/  LDSM.16.MT88.4 R8, [R220+0x6400] ;  /* 0x00640000dc08783b */ /* 0x000f280000004200 */
[----:B------:R-:W5:Y:S02]  /*13a10*/  MUFU.EX2 R38, R38 ;  /* 0x0000002600267308 */ /* 0x000f640000000800 */
[----:B--2---:R-:W-:Y:S02]  /*13a20*/  F2FP.BF16.PACK_AB R20, R37, R36 ;  /* 0x000000242514723e */ /* 0x004fe400000010ff */
[----:B-1----:R-:W-:Y:S06]  /*13a30*/  F2FP.BF16.PACK_AB R22, R41, R40 ;  /* 0x000000282916723e */ /* 0x002fec00000010ff */
[----:B------:R-:W-:Y:S10]  /*13a40*/  MUFU.EX2 R39, R39 ;  /* 0x0000002700277308 */ /* 0x000ff40000000800 */
[----:B------:R-:W1:Y:S01]  /*13a50*/  MUFU.EX2 R42, R42 ;  /* 0x0000002a002a7308 */ /* 0x000e620000000800 */
[----:B-----5:R-:W-:Y:S01]  /*13a60*/  F2FP.BF16.PACK_AB R21, R38, R35 ;  /* 0x000000232615723e */ /* 0x020fe200000010ff */
[----:B------:R-:W-:Y:S02]  /*13a70*/  FADD.FTZ R35, R35, R34 ;  /* 0x0000002223237221 */ /* 0x000fe40000010000 */
[--C-:B------:R-:W-:Y:S02]  /*13a80*/  FFMA.FTZ R34, R118, c[0x0][0x23c], -R4.reuse ;  /* 0x00008f0076227a23 */ /* 0x100fe40000010804 */
[----:B------:R-:W-:Y:S04]  /*13a90*/  FADD.FTZ R38, R38, R35 ;  /* 0x0000002326267221 */ /* 0x000fe80000010000 */
[----:B------:R-:W-:Y:S01]  /*13aa0*/  MUFU.EX2 R44, R44 ;  /* 0x0000002c002c7308 */ /* 0x000fe20000000800 */
[----:B------:R-:W-:Y:S09]  /*13ab0*/  FFMA.FTZ R35, R119, c[0x0][0x23c], -R4 ;  /* 0x00008f0077237a23 */ /* 0x000ff20000010804 */
[----:B------:R-:W2:Y:S01]  /*13ac0*/  MUFU.EX2 R45, R45 ;  /* 0x0000002d002d7308 */ /* 0x000ea20000000800 */
[----:B-1----:R-:W-:Y:S01]  /*13ad0*/  F2FP.BF16.PACK_AB R23, R42, R39 ;  /* 0x000000272a17723e */ /* 0x002fe200000010ff */
[----:B------:R-:W-:Y:S02]  /*13ae0*/  FADD.FTZ R39, R39, R38 ;  /* 0x0000002627277221 */ /* 0x000fe40000010000 */
[--C-:B------:R-:W-:Y:S02]  /*13af0*/  FFMA.FTZ R38, R126, c[0x0][0x23c], -R4.reuse ;  /* 0x00008f007e267a23 */ /* 0x100fe40000010804 */
[----:B------:R-:W-:Y:S04]  /*13b00*/  FADD.FTZ R42, R42, R39 ;  /* 0x000000272a2a7221 */ /* 0x000fe80000010000 */
[----:B------:R-:W-:Y:S01]  /*13b10*/  MUFU.EX2 R48, R48 ;  /* 0x0000003000307308 */ /* 0x000fe20000000800 */
[C---:B------:R-:W-:Y:S03]  /*13b20*/  HMMA.16816.F32.BF16 R212, R20.reuse, R12, R212 ;  /* 0x0000000c14d4723c */ /* 0x040fe600000418d4 */
[----:B------:R-:W-:Y:S05]  /*13b30*/  FFMA.FTZ R39, R127, c[0x0][0x23c], -R4 ;  /* 0x00008f007f277a23 */ /* 0x000fea0000010804 */
        /* <DEDUP_REMOVED lines=12> */
[C---:B----4-:R-:W-:Y:S01]  /*13c00*/  F2FP.BF16.PACK_AB R21, R46.reuse, R43 ;  /* 0x0000002b2e15723e */ /* 0x050fe200000010ff */
[----:B------:R-:W-:Y:S04]  /*13c10*/  FADD.FTZ R43, R43, R42 ;  /* 0x0000002a2b2b7221 */ /* 0x000fe80000010000 */
[----:B------:R-:W-:Y:S04]  /*13c20*/  FADD.FTZ R46, R46, R43 ;  /* 0x0000002b2e2e7221 */ /* 0x000fe80000010000 */
        /* <DEDUP_REMOVED lines=9> */
[----:B------:R-:W4:Y:S06]  /*13cc0*/  LDSM.16.MT88.4 R8, [R223+0x6800] ;  /* 0x00680000df08783b */ /* 0x000f2c0000004200 */
[C---:B-----5:R-:W-:Y:S03]  /*13cd0*/  HMMA.16816.F32.BF16 R204, R20.reuse, R12, R204 ;  /* 0x0000000c14cc723c */ /* 0x060fe600000418cc */
        /* <DEDUP_REMOVED lines=8> */
[C---:B---3--:R-:W-:Y:S01]  /*13d60*/  F2FP.BF16.PACK_AB R21, R54.reuse, R51 ;  /* 0x000000333615723e */ /* 0x048fe200000010ff */
        /* <DEDUP_REMOVED lines=12> */
[C---:B----4-:R-:W-:Y:S03]  /*13e30*/  HMMA.16816.F32.BF16 R204, R20.reuse, R8, R204 ;  /* 0x0000000814cc723c */ /* 0x050fe600000418cc */
[----:B------:R-:W-:Y:S05]  /*13e40*/  MUFU.EX2 R59, R59 ;  /* 0x0000003b003b7308 */ /* 0x000fea0000000800 */
[----:B------:R-:W-:Y:S01]  /*13e50*/  HMMA.16816.F32.BF16 R200, R20, R10, R200 ;  /* 0x0000000a14c8723c */ /* 0x000fe200000418c8 */
[----:B------:R-:W4:Y:S04]  /*13e60*/  LDSM.16.MT88.4 R8, [R220+0x7000] ;  /* 0x00700000dc08783b */ /* 0x000f280000004200 */
        /* <DEDUP_REMOVED lines=36> */
[C---:B----4-:R-:W-:Y:S08]  /*140b0*/  HMMA.16816.F32.BF16 R212, R20.reuse, R8, R212 ;  /* 0x0000000814d4723c */ /* 0x050ff000000418d4 */
[C---:B------:R-:W-:Y:S01]  /*140c0*/  HMMA.16816.F32.BF16 R208, R20.reuse, R10, R208 ;  /* 0x0000000a14d0723c */ /* 0x040fe200000418d0 */
[----:B------:R-:W1:Y:S01]  /*140d0*/  MUFU.EX2 R81, R81 ;  /* 0x0000005100517308 */ /* 0x000e620000000800 */
[----:B------:R-:W3:Y:S06]  /*140e0*/  LDSM.16.MT88.4 R8, [R223+0x7400] ;  /* 0x00740000df08783b */ /* 0x000eec0000004200 */
[C---:B------:R-:W-:Y:S03]  /*140f0*/  HMMA.16816.F32.BF16 R204, R20.reuse, R12, R204 ;  /* 0x0000000c14cc723c */ /* 0x040fe600000418cc */
[----:B------:R-:W-:Y:S04]  /*14100*/  MUFU.EX2 R75, R75 ;  /* 0x0000004b004b7308 */ /* 0x000fe80000000800 */
[----:B--2---:R-:W-:Y:S01]  /*14110*/  F2FP.BF16.PACK_AB R12, R77, R76 ;  /* 0x0000004c4d0c723e */ /* 0x004fe200000010ff */
[----:B------:R-:W-:Y:S01]  /*14120*/  HMMA.16816.F32.BF16 R200, R20, R14, R200 ;  /* 0x0000000e14c8723c */ /* 0x000fe200000418c8 */
[----:B------:R-:W2:Y:S04]  /*14130*/  LDSM.16.MT88.4 R20, [R220+0x7800] ;  /* 0x00780000dc14783b */ /* 0x000ea80000004200 */
[----:B------:R-:W4:Y:S02]  /*14140*/  MUFU.EX2 R78, R78 ;  /* 0x0000004e004e7308 */ /* 0x000f240000000800 */
[----:B-1----:R-:W-:Y:S08]  /*14150*/  F2FP.BF16.PACK_AB R14, R81, R80 ;  /* 0x00000050510e723e */ /* 0x002ff000000010ff */
[----:B------:R-:W-:Y:S10]  /*14160*/  MUFU.EX2 R79, R79 ;  /* 0x0000004f004f7308 */ /* 0x000ff40000000800 */
[----:B------:R-:W1:Y:S01]  /*14170*/  MUFU.EX2 R82, R82 ;  /* 0x0000005200527308 */ /* 0x000e620000000800 */
[C---:B----4-:R-:W-:Y:S01]  /*14180*/  F2FP.BF16.PACK_AB R13, R78.reuse, R75 ;  /* 0x0000004b4e0d723e */ /* 0x050fe200000010ff */
[----:B------:R-:W-:Y:S04]  /*14190*/  FADD.FTZ R75, R75, R74 ;  /* 0x0000004a4b4b7221 */ /* 0x000fe80000010000 */
[----:B------:R-:W-:Y:S04]  /*141a0*/  FADD.FTZ R78, R78, R75 ;  /* 0x0000004b4e4e7221 */ /* 0x000fe80000010000 */
[----:B------:R-:W-:Y:S10]  /*141b0*/  MUFU.EX2 R84, R84 ;  /* 0x0000005400547308 */ /* 0x000ff40000000800 */
[----:B------:R-:W4:Y:S01]  /*141c0*/  MUFU.EX2 R85, R85 ;  /* 0x0000005500557308 */ /* 0x000f220000000800 */
[C---:B-1----:R-:W-:Y:S01]  /*141d0*/  F2FP.BF16.PACK_AB R15, R82.reuse, R79 ;  /* 0x0000004f520f723e */ /* 0x042fe200000010ff */
[----:B------:R-:W-:Y:S04]  /*141e0*/  FADD.FTZ R79, R79, R78 ;  /* 0x0000004e4f4f7221 */ /* 0x000fe80000010000 */
[----:B------:R-:W-:Y:S04]  /*141f0*/  FADD.FTZ R82, R82, R79 ;  /* 0x0000004f52527221 */ /* 0x000fe80000010000 */
[----:B------:R-:W-:Y:S01]  /*14200*/  MUFU.EX2 R88, R88 ;  /* 0x0000005800587308 */ /* 0x000fe20000000800 */
[C---:B-----5:R-:W-:Y:S07]  /*14210*/  HMMA.16816.F32.BF16 R212, R12.reuse, R16, R212 ;  /* 0x000000100cd4723c */ /* 0x060fee00000418d4 */
[----:B------:R-:W-:Y:S01]  /*14220*/  FADD.FTZ R17, R135, R0 ;  /* 0x0000000087117221 */ /* 0x000fe20000010000 */
[C---:B---3--:R-:W-:Y:S01]  /*14230*/  HMMA.16816.F32.BF16 R204, R12.reuse, R8, R204 ;  /* 0x000000080ccc723c */ /* 0x048fe200000418cc */
[----:B------:R-:W1:Y:S03]  /*14240*/  MUFU.EX2 R89, R89 ;  /* 0x0000005900597308 */ /* 0x000e660000000800 */
[----:B------:R-:W-:Y:S02]  /*14250*/  FADD.FTZ R17, R148, R17 ;  /* 0x0000001194117221 */ /* 0x000fe40000010000 */
[----:B------:R-:W-:Y:S01]  /*14260*/  FFMA.FTZ R0, R94, c[0x0][0x23c], -R4 ;  /* 0x00008f005e007a23 */ /* 0x000fe20000010804 */
[----:B----4-:R-:W-:Y:S01]  /*14270*/  F2FP.BF16.PACK_AB R8, R85, R84 ;  /* 0x000000545508723e */ /* 0x010fe200000010ff */
[----:B------:R-:W-:Y:S01]  /*14280*/  FADD.FTZ R150, R150, R17 ;  /* 0x0000001196967221 */ /* 0x000fe20000010000 */
[C---:B------:R-:W-:Y:S02]  /*14290*/  HMMA.16816.F32.BF16 R200, R12.reuse, R10, R200 ;  /* 0x0000000a0cc8723c */ /* 0x040fe400000418c8 */
[----:B------:R-:W-:Y:S01]  /*142a0*/  MUFU.EX2 R83, R83 ;  /* 0x0000005300537308 */ /* 0x000fe20000000800 */
[----:B------:R-:W-:Y:S04]  /*142b0*/  FADD.FTZ R151, R151, R150 ;  /* 0x0000009697977221 */ /* 0x000fe80000010000 */
[----:B------:R-:W-:Y:S01]  /*142c0*/  FADD.FTZ R160, R160, R151 ;  /* 0x00000097a0a07221 */ /* 0x000fe20000010000 */
[----:B------:R-:W-:Y:S01]  /*142d0*/  HMMA.16816.F32.BF16 R208, R12, R18, R208 ;  /* 0x000000120cd0723c */ /* 0x000fe200000418d0 */
[----:B------:R-:W3:Y:S03]  /*142e0*/  LDSM.16.MT88.4 R16, [R223+0x7800] ;  /* 0x00780000df10783b */ /* 0x000ee60000004200 */
[----:B------:R-:W4:Y:S01]  /*142f0*/  MUFU.EX2 R86, R86 ;  /* 0x0000005600567308 */ /* 0x000f220000000800 */
[----:B------:R-:W-:Y:S01]  /*14300*/  FADD.FTZ R161, R161, R160 ;  /* 0x000000a0a1a17221 */ /* 0x000fe20000010000 */
[----:B-1----:R-:W-:Y:S03]  /*14310*/  F2FP.BF16.PACK_AB R10, R89, R88 ;  /* 0x00000058590a723e */ /* 0x002fe600000010ff */
[----:B------:R-:W1:Y:S03]  /*14320*/  LDSM.16.MT88.4 R12, [R220+0x7c00] ;  /* 0x007c0000dc0c783b */ /* 0x000e660000004200 */
[----:B------:R-:W-:Y:S02]  /*14330*/  FADD.FTZ R162, R162, R161 ;  /* 0x000000a1a2a27221 */ /* 0x000fe40000010000 */
[----:B------:R-:W-:Y:S02]  /*14340*/  MUFU.EX2 R87, R87 ;  /* 0x0000005700577308 */ /* 0x000fe40000000800 */
[----:B------:R-:W-:Y:S04]  /*14350*/  FADD.FTZ R163, R163, R162 ;  /* 0x000000a2a3a37221 */ /* 0x000fe80000010000 */
[----:B------:R-:W-:Y:S04]  /*14360*/  FADD.FTZ R24, R24, R163 ;  /* 0x000000a318187221 */ /* 0x000fe80000010000 */
[----:B------:R-:W5:Y:S01]  /*14370*/  MUFU.EX2 R90, R90 ;  /* 0x0000005a005a7308 */ /* 0x000f620000000800 */
[C---:B----4-:R-:W-:Y:S01]  /*14380*/  F2FP.BF16.PACK_AB R9, R86.reuse, R83 ;  /* 0x000000535609723e */ /* 0x050fe200000010ff */
[----:B------:R-:W-:Y:S04]  /*14390*/  FADD.FTZ R83, R83, R82 ;  /* 0x0000005253537221 */ /* 0x000fe80000010000 */
[----:B------:R-:W-:Y:S04]  /*143a0*/  FADD.FTZ R86, R86, R83 ;  /* 0x0000005356567221 */ /* 0x000fe80000010000 */
[----:B------:R-:W-:Y:S10]  /*143b0*/  MUFU.EX2 R92, R92 ;  /* 0x0000005c005c7308 */ /* 0x000ff40000000800 */
[----:B------:R-:W4:Y:S01]  /*143c0*/  MUFU.EX2 R93, R93 ;  /* 0x0000005d005d7308 */ /* 0x000f220000000800 */
[C---:B-----5:R-:W-:Y:S01]  /*143d0*/  F2FP.BF16.PACK_AB R11, R90.reuse, R87 ;  /* 0x000000575a0b723e */ /* 0x060fe200000010ff */
[----:B------:R-:W-:Y:S04]  /*143e0*/  FADD.FTZ R87, R87, R86 ;  /* 0x0000005657577221 */ /* 0x000fe80000010000 */
[----:B------:R-:W-:Y:S04]  /*143f0*/  FADD.FTZ R87, R90, R87 ;  /* 0x000000575a577221 */ /* 0x000fe80000010000 */
[----:B------:R-:W-:Y:S01]  /*14400*/  MUFU.EX2 R96, R96 ;  /* 0x0000006000607308 */ /* 0x000fe20000000800 */
[C---:B--2---:R-:W-:Y:S07]  /*14410*/  HMMA.16816.F32.BF16 R212, R8.reuse, R20, R212 ;  /* 0x0000001408d4723c */ /* 0x044fee00000418d4 */
[----:B------:R-:W-:Y:S01]  /*14420*/  FADD.FTZ R21, R25, R24 ;  /* 0x0000001819157221 */ /* 0x000fe20000010000 */
[C---:B------:R-:W-:Y:S01]  /*14430*/  HMMA.16816.F32.BF16 R208, R8.reuse, R22, R208 ;  /* 0x0000001608d0723c */ /* 0x040fe200000418d0 */
[----:B------:R-:W2:Y:S03]  /*14440*/  MUFU.EX2 R97, R97 ;  /* 0x0000006100617308 */ /* 0x000ea60000000800 */
[----:B------:R-:W-:Y:S02]  /*14450*/  FADD.FTZ R28, R28, R21 ;  /* 0x000000151c1c7221 */ /* 0x000fe40000010000 */
[----:B------:R-:W5:Y:S01]  /*14460*/  LDSM.16.MT88.4 R20, [R223+0x7c00] ;  /* 0x007c0000df14783b */ /* 0x000f620000004200 */
[----:B------:R-:W-:Y:S01]  /*14470*/  FFMA.FTZ R24, R102, c[0x0][0x23c], -R4 ;  /* 0x00008f0066187a23 */ /* 0x000fe20000010804 */
[C---:B---3--:R-:W-:Y:S03]  /*14480*/  HMMA.16816.F32.BF16 R204, R8.reuse, R16, R204 ;  /* 0x0000001008cc723c */ /* 0x048fe600000418cc */
[----:B------:R-:W3:Y:S01]  /*14490*/  MUFU.EX2 R0, R0 ;  /* 0x0000000000007308 */ /* 0x000ee20000000800 */
[----:B------:R-:W-:Y:S02]  /*144a0*/  FADD.FTZ R29, R29, R28 ;  /* 0x0000001c1d1d7221 */ /* 0x000fe40000010000 */
[--C-:B------:R-:W-:Y:S02]  /*144b0*/  FFMA.FTZ R28, R110, c[0x0][0x23c], -R4.reuse ;  /* 0x00008f006e1c7a23 */ /* 0x100fe40000010804 */
[----:B------:R-:W-:Y:S01]  /*144c0*/  HMMA.16816.F32.BF16 R200, R8, R18, R200 ;  /* 0x0000001208c8723c */ /* 0x000fe200000418c8 */
[----:B------:R-:W1:Y:S03]  /*144d0*/  LDSM.16.MT88.4 R16, [R220+0x8000] ;  /* 0x00800000dc10783b */ /* 0x000e660000004200 */
[----:B------:R-:W-:Y:S01]  /*144e0*/  FADD.FTZ R32, R32, R29 ;  /* 0x0000001d20207221 */ /* 0x000fe20000010000 */
[----:B------:R-:W3:Y:S01]  /*144f0*/  MUFU.EX2 R91, R91 ;  /* 0x0000005b005b7308 */ /* 0x000ee20000000800 */
[----:B------:R-:W-:Y:S01]  /*14500*/  FFMA.FTZ R29, R107, c[0x0][0x23c], -R4 ;  /* 0x00008f006b1d7a23 */ /* 0x000fe20000010804 */
[----:B----4-:R-:W-:Y:S01]  /*14510*/  F2FP.BF16.PACK_AB R8, R93, R92 ;  /* 0x0000005c5d08723e */ /* 0x010fe200000010ff */
[----:B------:R-:W-:Y:S01]  /*14520*/  FADD.FTZ R33, R33, R32 ;  /* 0x0000002021217221 */ /* 0x000fe20000010000 */
[----:B--2---:R-:W-:Y:S03]  /*14530*/  F2FP.BF16.PACK_AB R10, R97, R96 ;  /* 0x00000060610a723e */ /* 0x004fe600000010ff */
[--C-:B------:R-:W-:Y:S02]  /*14540*/  FFMA.FTZ R32, R114, c[0x0][0x23c], -R4.reuse ;  /* 0x00008f0072207a23 */ /* 0x100fe40000010804 */
[----:B------:R-:W-:Y:S01]  /*14550*/  FADD.FTZ R36, R36, R33 ;  /* 0x0000002124247221 */ /* 0x000fe20000010000 */
[----:B------:R-:W-:Y:S01]  /*14560*/  MUFU.EX2 R2, R2 ;  /* 0x0000000200027308 */ /* 0x000fe20000000800 */
[----:B------:R-:W-:Y:S02]  /*14570*/  FFMA.FTZ R33, R115, c[0x0][0x23c], -R4 ;  /* 0x00008f0073217a23 */ /* 0x000fe40000010804 */
[----:B------:R-:W-:Y:S02]  /*14580*/  FADD.FTZ R37, R37, R36 ;  /* 0x0000002425257221 */ /* 0x000fe40000010000 */
[--C-:B------:R-:W-:Y:S02]  /*14590*/  FFMA.FTZ R36, R122, c[0x0][0x23c], -R4.reuse ;  /* 0x00008f007a247a23 */ /* 0x100fe40000010804 */
[----:B------:R-:W-:Y:S02]  /*145a0*/  FADD.FTZ R40, R40, R37 ;  /* 0x0000002528287221 */ /* 0x000fe40000010000 */
[----:B------:R-:W-:Y:S01]  /*145b0*/  FFMA.FTZ R37, R123, c[0x0][0x23c], -R4 ;  /* 0x00008f007b257a23 */ /* 0x000fe20000010804 */
[----:B------:R-:W2:Y:S01]  /*145c0*/  MUFU.EX2 R25, R99 ;  /* 0x0000006300197308 */ /* 0x000ea20000000800 */
[----:B------:R-:W-:Y:S02]  /*145d0*/  FADD.FTZ R41, R41, R40 ;  /* 0x0000002829297221 */ /* 0x000fe40000010000 */
[----:B---3--:R-:W-:Y:S01]  /*145e0*/  FADD.FTZ R40, R0, R87 ;  /* 0x0000005700287221 */ /* 0x008fe20000010000 */
[C---:B------:R-:W-:Y:S01]  /*145f0*/  F2FP.BF16.PACK_AB R9, R91.reuse, R0 ;  /* 0x000000005b09723e */ /* 0x040fe200000010ff */
[----:B------:R-:W-:Y:S02]  /*14600*/  FADD.FTZ R44, R44, R41 ;  /* 0x000000292c2c7221 */ /* 0x000fe40000010000 */
[----:B------:R-:W-:Y:S02]  /*14610*/  FADD.FTZ R91, R91, R40 ;  /* 0x000000285b5b7221 */ /* 0x000fe40000010000 */
[----:B------:R-:W-:Y:S01]  /*14620*/  FADD.FTZ R45, R45, R44 ;  /* 0x0000002c2d2d7221 */ /* 0x000fe20000010000 */
[----:B------:R-:W-:Y:S01]  /*14630*/  MUFU.EX2 R100, R100 ;  /* 0x0000006400647308 */ /* 0x000fe20000000800 */
[----:B------:R-:W-:Y:S02]  /*14640*/  FFMA.FTZ R4, R131, c[0x0][0x23c], -R4 ;  /* 0x00008f0083047a23 */ /* 0x000fe40000010804 */
[----:B------:R-:W-:Y:S04]  /*14650*/  FADD.FTZ R48, R48, R45 ;  /* 0x0000002d30307221 */ /* 0x000fe80000010000 */
[----:B------:R-:W-:Y:S03]  /*14660*/  FADD.FTZ R49, R49, R48 ;  /* 0x0000003031317221 */ /* 0x000fe60000010000 */
[----:B------:R-:W3:Y:S01]  /*14670*/  MUFU.EX2 R101, R101 ;  /* 0x0000006500657308 */ /* 0x000ee20000000800 */
[----:B------:R-:W-:Y:S01]  /*14680*/  FADD.FTZ R52, R52, R49 ;  /* 0x0000003134347221 */ /* 0x000fe20000010000 */
[----:B--2---:R-:W-:Y:S03]  /*14690*/  F2FP.BF16.PACK_AB R11, R25, R2 ;  /* 0x00000002190b723e */ /* 0x004fe600000010ff */
        /* <DEDUP_REMOVED lines=10> */
[----:B------:R-:W2:Y:S02]  /*14740*/  LDSM.16.MT88.4 R12, [R223+0x8000] ;  /* 0x00800000df0c783b */ /* 0x000ea40000004200 */
[----:B------:R-:W-:Y:S04]  /*14750*/  FADD.FTZ R61, R61, R60 ;  /* 0x0000003c3d3d7221 */ /* 0x000fe80000010000 */
[C---:B-----5:R-:W-:Y:S03]  /*14760*/  HMMA.16816.F32.BF16 R204, R8.reuse, R20, R204 ;  /* 0x0000001408cc723c */ /* 0x060fe600000418cc */
[----:B------:R-:W-:Y:S01]  /*14770*/  MUFU.EX2 R24, R24 ;  /* 0x0000001800187308 */ /* 0x000fe20000000800 */
[----:B------:R-:W-:Y:S04]  /*14780*/  FADD.FTZ R64, R64, R61 ;  /* 0x0000003d40407221 */ /* 0x000fe80000010000 */
[----:B------:R-:W-:Y:S01]  /*14790*/  HMMA.16816.F32.BF16 R200, R8, R22, R200 ;  /* 0x0000001608c8723c */ /* 0x000fe200000418c8 */
[----:B------:R-:W4:Y:S03]  /*147a0*/  LDSM.16.MT88.4 R20, [R220+0x8400] ;  /* 0x00840000dc14783b */ /* 0x000f260000004200 */
[----:B------:R-:W-:Y:S01]  /*147b0*/  FADD.FTZ R65, R65, R64 ;  /* 0x0000004041417221 */ /* 0x000fe20000010000 */
[----:B------:R-:W5:Y:S02]  /*147c0*/  MUFU.EX2 R27, R27 ;  /* 0x0000001b001b7308 */ /* 0x000f640000000800 */
[----:B---3--:R-:W-:Y:S01]  /*147d0*/  F2FP.BF16.PACK_AB R8, R101, R100 ;  /* 0x000000646508723e */ /* 0x008fe200000010ff */
        /* <DEDUP_REMOVED lines=9> */
[C---:B-----5:R-:W-:Y:S01]  /*14870*/  F2FP.BF16.PACK_AB R9, R27.reuse, R24 ;  /* 0x000000181b09723e */ /* 0x060fe200000010ff */
[----:B------:R-:W-:Y:S02]  /*14880*/  FADD.FTZ R24, R24, R25 ;  /* 0x0000001918187221 */ /* 0x000fe40000010000 */
[----:B------:R-:W-:Y:S02]  /*14890*/  FADD.FTZ R80, R80, R77 ;  /* 0x0000004d50507221 */ /* 0x000fe40000010000 */
[----:B------:R-:W-:Y:S01]  /*148a0*/  FADD.FTZ R27, R27, R24 ;  /* 0x000000181b1b7221 */ /* 0x000fe20000010000 */
[----:B------:R-:W-:Y:S01]  /*148b0*/  MUFU.EX2 R108, R108 ;  /* 0x0000006c006c7308 */ /* 0x000fe20000000800 */
[----:B------:R-:W-:Y:S04]  /*148c0*/  FADD.FTZ R81, R81, R80 ;  /* 0x0000005051517221 */ /* 0x000fe80000010000 */
[----:B------:R-:W-:Y:S04]  /*148d0*/  FADD.FTZ R84, R84, R81 ;  /* 0x0000005154547221 */ /* 0x000fe80000010000 */
[----:B------:R-:W-:Y:S01]  /*148e0*/  FADD.FTZ R85, R85, R84 ;  /* 0x0000005455557221 */ /* 0x000fe20000010000 */
[----:B------:R-:W3:Y:S03]  /*148f0*/  MUFU.EX2 R109, R109 ;  /* 0x0000006d006d7308 */ /* 0x000ee60000000800 */
[----:B------:R-:W-:Y:S01]  /*14900*/  FADD.FTZ R88, R88, R85 ;  /* 0x0000005558587221 */ /* 0x000fe20000010000 */
[----:B-1----:R-:W-:Y:S01]  /*14910*/  F2FP.BF16.PACK_AB R11, R29, R26 ;  /* 0x0000001a1d0b723e */ /* 0x002fe200000010ff */
[----:B------:R-:W-:Y:S02]  /*14920*/  FADD.FTZ R26, R26, R27 ;  /* 0x0000001b1a1a7221 */ /* 0x000fe40000010000 */
[----:B------:R-:W-:Y:S02]  /*14930*/  FADD.FTZ R89, R89, R88 ;  /* 0x0000005859597221 */ /* 0x000fe40000010000 */
[----:B------:R-:W-:Y:S01]  /*14940*/  FADD.FTZ R29, R29, R26 ;  /* 0x0000001a1d1d7221 */ /* 0x000fe20000010000 */
[----:B------:R-:W-:Y:S01]  /*14950*/  MUFU.EX2 R112, R112 ;  /* 0x0000007000707308 */ /* 0x000fe20000000800 */
[C---:B------:R-:W-:Y:S03]  /*14960*/  HMMA.16816.F32.BF16 R212, R8.reuse, R16, R212 ;  /* 0x0000001008d4723c */ /* 0x040fe600000418d4 */
[----:B------:R-:W-:Y:S04]  /*14970*/  FADD.FTZ R92, R92, R89 ;  /* 0x000000595c5c7221 */ /* 0x000fe80000010000 */
[----:B------:R-:W-:Y:S01]  /*14980*/  FADD.FTZ R93, R93, R92 ;  /* 0x0000005c5d5d7221 */ /* 0x000fe20000010000 */
[C---:B------:R-:W-:Y:S01]  /*14990*/  HMMA.16816.F32.BF16 R208, R8.reuse, R18, R208 ;  /* 0x0000001208d0723c */ /* 0x040fe200000418d0 */
[----:B------:R-:W1:Y:S01]  /*149a0*/  MUFU.EX2 R113, R113 ;  /* 0x0000007100717308 */ /* 0x000e620000000800 */
[----:B------:R-:W5:Y:S02]  /*149b0*/  LDSM.16.MT88.4 R16, [R223+0x8400] ;  /* 0x00840000df10783b */ /* 0x000f640000004200 */
[----:B------:R-:W-:Y:S04]  /*149c0*/  FADD.FTZ R96, R96, R93 ;  /* 0x0000005d60607221 */ /* 0x000fe80000010000 */
[C---:B--2---:R-:W-:Y:S03]  /*149d0*/  HMMA.16816.F32.BF16 R204, R8.reuse, R12, R204 ;  /* 0x0000000c08cc723c */ /* 0x044fe600000418cc */
[----:B------:R-:W-:Y:S01]  /*149e0*/  MUFU.EX2 R28, R28 ;  /* 0x0000001c001c7308 */ /* 0x000fe20000000800 */
[----:B------:R-:W-:Y:S04]  /*149f0*/  FADD.FTZ R97, R97, R96 ;  /* 0x0000006061617221 */ /* 0x000fe80000010000 */
[----:B------:R-:W-:Y:S01]  /*14a00*/  HMMA.16816.F32.BF16 R200, R8, R14, R200 ;  /* 0x0000000e08c8723c */ /* 0x000fe200000418c8 */
[----:B------:R-:W2:Y:S03]  /*14a10*/  LDSM.16.MT88.4 R12, [R220+0x8800] ;  /* 0x00880000dc0c783b */ /* 0x000ea60000004200 */
[----:B------:R-:W-:Y:S01]  /*14a20*/  FADD.FTZ R100, R100, R97 ;  /* 0x0000006164647221 */ /* 0x000fe20000010000 */
[----:B------:R-:W4:Y:S02]  /*14a30*/  MUFU.EX2 R31, R31 ;  /* 0x0000001f001f7308 */ /* 0x000f240000000800 */
        /* <DEDUP_REMOVED lines=10> */
[----:B----4-:R-:W-:Y:S01]  /*14ae0*/  F2FP.BF16.PACK_AB R9, R31, R28 ;  /* 0x0000001c1f09723e */ /* 0x010fe200000010ff */
[----:B------:R-:W-:Y:S02]  /*14af0*/  FADD.FTZ R28, R28, R29 ;  /* 0x0000001d1c1c7221 */ /* 0x000fe40000010000 */
[----:B------:R-:W-:Y:S02]  /*14b00*/  FADD.FTZ R113, R113, R112 ;  /* 0x0000007071717221 */ /* 0x000fe40000010000 */
[----:B------:R-:W-:Y:S01]  /*14b10*/  FADD.FTZ R31, R31, R28 ;  /* 0x0000001c1f1f7221 */ /* 0x000fe20000010000 */
[----:B------:R-:W-:Y:S10]  /*14b20*/  MUFU.EX2 R116, R116 ;  /* 0x0000007400747308 */ /* 0x000ff40000000800 */
[----:B------:R-:W3:Y:S01]  /*14b30*/  MUFU.EX2 R117, R117 ;  /* 0x0000007500757308 */ /* 0x000ee20000000800 */
        /* <DEDUP_REMOVED lines=9> */
[----:B------:R-:W-:Y:S04]  /*14bd0*/  MUFU.EX2 R34, R34 ;  /* 0x0000002200227308 */ /* 0x000fe80000000800 */
[C---:B---3--:R-:W-:Y:S01]  /*14be0*/  F2FP.BF16.PACK_AB R16, R117.reuse, R116 ;  /* 0x000000747510723e */ /* 0x048fe200000010ff */
[----:B------:R-:W-:Y:S01]  /*14bf0*/  HMMA.16816.F32.BF16 R200, R8, R18, R200 ;  /* 0x0000001208c8723c */ /* 0x000fe200000418c8 */
[----:B------:R-:W3:Y:S03]  /*14c00*/  LDSM.16.MT88.4 R8, [R220+0x8c00] ;  /* 0x008c0000dc08783b */ /* 0x000ee60000004200 */
[----:B------:R-:W-:Y:S01]  /*14c10*/  FADD.FTZ R116, R116, R113 ;  /* 0x0000007174747221 */ /* 0x000fe20000010000 */
[----:B------:R-:W5:Y:S03]  /*14c20*/  MUFU.EX2 R35, R35 ;  /* 0x0000002300237308 */ /* 0x000f660000000800 */
[----:B------:R-:W-:Y:S01]  /*14c30*/  FADD.FTZ R117, R117, R116 ;  /* 0x0000007475757221 */ /* 0x000fe20000010000 */
[C---:B-1----:R-:W-:Y:S03]  /*14c40*/  F2FP.BF16.PACK_AB R18, R7.reuse, R6 ;  /* 0x000000060712723e */ /* 0x042fe600000010ff */
[----:B------:R-:W-:Y:S03]  /*14c50*/  FADD.FTZ R6, R6, R117 ;  /* 0x0000007506067221 */ /* 0x000fe60000010000 */
[----:B------:R-:W-:Y:S01]  /*14c60*/  MUFU.EX2 R36, R36 ;  /* 0x0000002400247308 */ /* 0x000fe20000000800 */
[----:B------:R-:W-:Y:S09]  /*14c70*/  FADD.FTZ R7, R7, R6 ;  /* 0x0000000607077221 */ /* 0x000ff20000010000 */
[----:B------:R-:W1:Y:S01]  /*14c80*/  MUFU.EX2 R37, R37 ;  /* 0x0000002500257308 */ /* 0x000e620000000800 */
[C---:B-----5:R-:W-:Y:S01]  /*14c90*/  F2FP.BF16.PACK_AB R17, R35.reuse, R34 ;  /* 0x000000222311723e */ /* 0x060fe200000010ff */
[----:B------:R-:W-:Y:S04]  /*14ca0*/  FADD.FTZ R34, R34, R33 ;  /* 0x0000002122227221 */ /* 0x000fe80000010000 */
[----:B------:R-:W-:Y:S04]  /*14cb0*/  FADD.FTZ R35, R35, R34 ;  /* 0x0000002223237221 */ /* 0x000fe80000010000 */
[----:B------:R-:W-:Y:S10]  /*14cc0*/  MUFU.EX2 R30, R30 ;  /* 0x0000001e001e7308 */ /* 0x000ff40000000800 */
[----:B------:R-:W5:Y:S01]  /*14cd0*/  MUFU.EX2 R47, R47 ;  /* 0x0000002f002f7308 */ /* 0x000f620000000800 */
[C---:B-1----:R-:W-:Y:S01]  /*14ce0*/  F2FP.BF16.PACK_AB R19, R37.reuse, R36 ;  /* 0x000000242513723e */ /* 0x042fe200000010ff */
[----:B------:R-:W-:Y:S04]  /*14cf0*/  FADD.FTZ R36, R36, R35 ;  /* 0x0000002324247221 */ /* 0x000fe80000010000 */
[----:B------:R-:W-:Y:S04]  /*14d00*/  FADD.FTZ R37, R37, R36 ;  /* 0x0000002425257221 */ /* 0x000fe80000010000 */
[----:B------:R-:W-:Y:S01]  /*14d10*/  MUFU.EX2 R62, R62 ;  /* 0x0000003e003e7308 */ /* 0x000fe20000000800 */
[C---:B--2---:R-:W-:Y:S08]  /*14d20*/  HMMA.16816.F32.BF16 R212, R16.reuse, R12, R212 ;  /* 0x0000000c10d4723c */ /* 0x044ff000000418d4 */
[C---:B------:R-:W-:Y:S01]  /*14d30*/  HMMA.16816.F32.BF16 R208, R16.reuse, R14, R208 ;  /* 0x0000000e10d0723c */ /* 0x040fe200000418d0 */
[----:B------:R-:W1:Y:S01]  /*14d40*/  MUFU.EX2 R5, R132 ;  /* 0x0000008400057308 */ /* 0x000e620000000800 */
[----:B------:R-:W2:Y:S06]  /*14d50*/  LDSM.16.MT88.4 R12, [R223+0x8c00] ;  /* 0x008c0000df0c783b */ /* 0x000eac0000004200 */
[C---:B----4-:R-:W-:Y:S03]  /*14d60*/  HMMA.16816.F32.BF16 R204, R16.reuse, R20, R204 ;  /* 0x0000001410cc723c */ /* 0x050fe600000418cc */
[----:B------:R-:W-:Y:S05]  /*14d70*/  MUFU.EX2 R38, R38 ;  /* 0x0000002600267308 */ /* 0x000fea0000000800 */
[----:B------:R-:W-:Y:S05]  /*14d80*/  HMMA.16816.F32.BF16 R200, R16, R22, R200 ;  /* 0x0000001610c8723c */ /* 0x000fea00000418c8 */
[----:B------:R-:W4:Y:S02]  /*14d90*/  MUFU.EX2 R39, R39 ;  /* 0x0000002700277308 */ /* 0x000f240000000800 */
[----:B-----5:R-:W-:Y:S01]  /*14da0*/  F2FP.BF16.PACK_AB R16, R47, R30 ;  /* 0x0000001e2f10723e */ /* 0x020fe200000010ff */
[----:B------:R-:W-:Y:S01]  /*14db0*/  FADD.FTZ R30, R30, R7 ;  /* 0x000000071e1e7221 */ /* 0x000fe20000010000 */
[----:B-1----:R-:W-:Y:S03]  /*14dc0*/  F2FP.BF16.PACK_AB R18, R5, R62 ;  /* 0x0000003e0512723e */ /* 0x002fe600000010ff */
[----:B------:R-:W-:Y:S03]  /*14dd0*/  FADD.FTZ R47, R47, R30 ;  /* 0x0000001e2f2f7221 */ /* 0x000fe60000010000 */
[----:B------:R-:W-:Y:S01]  /*14de0*/  MUFU.EX2 R0, R130 ;  /* 0x0000008200007308 */ /* 0x000fe20000000800 */
[----:B------:R-:W-:Y:S04]  /*14df0*/  FADD.FTZ R62, R62, R47 ;  /* 0x0000002f3e3e7221 */ /* 0x000fe80000010000 */
[----:B------:R-:W-:Y:S05]  /*14e00*/  FADD.FTZ R191, R5, R62 ;  /* 0x0000003e05bf7221 */ /* 0x000fea0000010000 */
[----:B------:R-:W1:Y:S01]  /*14e10*/  MUFU.EX2 R193, R4 ;  /* 0x0000000400c17308 */ /* 0x000e620000000800 */
[C---:B----4-:R-:W-:Y:S01]  /*14e20*/  F2FP.BF16.PACK_AB R17, R39.reuse, R38 ;  /* 0x000000262711723e */ /* 0x050fe200000010ff */
[----:B------:R-:W-:Y:S04]  /*14e30*/  FADD.FTZ R38, R38, R37 ;  /* 0x0000002526267221 */ /* 0x000fe80000010000 */
[----:B------:R-:W-:Y:S01]  /*14e40*/  FADD.FTZ R39, R39, R38 ;  /* 0x0000002627277221 */ /* 0x000fe20000010000 */
[C---:B-1----:R-:W-:Y:S03]  /*14e50*/  F2FP.BF16.PACK_AB R19, R193.reuse, R0 ;  /* 0x00000000c113723e */ /* 0x042fe600000010ff */
[----:B------:R-:W-:Y:S04]  /*14e60*/  FADD.FTZ R0, R0, R39 ;  /* 0x0000002700007221 */ /* 0x000fe80000010000 */
[----:B------:R-:W-:Y:S01]  /*14e70*/  FADD.FTZ R193, R193, R0 ;  /* 0x00000000c1c17221 */ /* 0x000fe20000010000 */
[C---:B---3--:R-:W-:Y:S08]  /*14e80*/  HMMA.16816.F32.BF16 R212, R16.reuse, R8, R212 ;  /* 0x0000000810d4723c */ /* 0x048ff000000418d4 */
[C---:B------:R-:W-:Y:S08]  /*14e90*/  HMMA.16816.F32.BF16 R208, R16.reuse, R10, R208 ;  /* 0x0000000a10d0723c */ /* 0x040ff000000418d0 */
[C---:B--2---:R-:W-:Y:S08]  /*14ea0*/  HMMA.16816.F32.BF16 R204, R16.reuse, R12, R204 ;  /* 0x0000000c10cc723c */ /* 0x044ff000000418cc */
[----:B------:R-:W-:Y:S01]  /*14eb0*/  HMMA.16816.F32.BF16 R200, R16, R14, R200 ;  /* 0x0000000e10c8723c */ /* 0x000fe200000418c8 */
[----:B------:R-:W-:-:S07]  /*14ec0*/  @P0 BRA `(.L_x_1659) ;  /* 0xffffa99000000947 */ /* 0x000fce000383ffff */
.L_x_1655:
[----:B------:R-:W1:Y:S01]  /*14ed0*/  SHFL.BFLY PT, R2, R191, 0x2, 0x1f ;  /* 0x0c401f00bf027f89 */ /* 0x000e6200000e0000 */
[----:B------:R-:W-:Y:S01]  /*14ee0*/  IMAD.MOV.U32 R8, RZ, RZ, 0x3f800000 ;  /* 0x3f800000ff087424 */ /* 0x000fe200078e00ff */
[----:B------:R-:W-:Y:S01]  /*14ef0*/  ULDC.U8 UR4, c[0x0][0x328] ;  /* 0x0000ca0000047ab9 */ /* 0x000fe20000000000 */
[----:B------:R-:W-:Y:S01]  /*14f00*/  IMAD.MOV.U32 R9, RZ, RZ, 0x3f800000 ;  /* 0x3f800000ff097424 */ /* 0x000fe200078e00ff */
[----:B------:R-:W2:Y:S01]  /*14f10*/  SHFL.BFLY PT, R0, R193, 0x2, 0x1f ;  /* 0x0c401f00c1007f89 */ /* 0x000ea200000e0000 */
[----:B------:R-:W-:-:S03]  /*14f20*/  MOV R16, 0x7f800000 ;  /* 0x7f80000000107802 */ /* 0x000fc60000000f00 */
[----:B------:R-:W3:Y:S01]  /*14f30*/  S2R R4, SR_TID.X ;  /* 0x0000000000047919 */ /* 0x000ee20000002100 */
[----:B-1----:R-:W-:Y:S02]  /*14f40*/  FADD.FTZ R7, R2, R191 ;  /* 0x000000bf02077221 */ /* 0x002fe40000010000 */
        /* <DEDUP_REMOVED lines=16> */
[----:B------:R-:W-:-:S05]  /*15050*/  LOP3.LUT R7, R7, 0xfffffff8, RZ, 0xc0, !PT ;  /* 0xfffffff807077812 */ /* 0x000fca00078ec0ff */
[----:B------:R-:W-:Y:S02]  /*15060*/  IMAD.IADD R7, R0, 0x1, -R7 ;  /* 0x0000000100077824 */ /* 0x000fe400078e0a07 */
[----:B------:R-:W2:Y:S01]  /*15070*/  @P2 MUFU.RCP R9, R5 ;  /* 0x0000000500092308 */ /* 0x000ea20000001000 */
[----:B-1----:R-:W-:-:S07]  /*15080*/  FMUL.FTZ R212, R8, R212 ;  /* 0x000000d408d47220 */ /* 0x002fce0000410000 */
[----:B------:R-:W1:Y:S01]  /*15090*/  @P3 MUFU.LG2 R6, R6 ;  /* 0x0000000600063308 */ /* 0x000e620000000c00 */
[C---:B------:R-:W-:Y:S02]  /*150a0*/  FMUL.FTZ R213, R8.reuse, R213 ;  /* 0x000000d508d57220 */ /* 0x040fe40000410000 */
[C---:B------:R-:W-:Y:S02]  /*150b0*/  FMUL.FTZ R208, R8.reuse, R208 ;  /* 0x000000d008d07220 */ /* 0x040fe40000410000 */
[C---:B------:R-:W-:Y:S01]  /*150c0*/  FMUL.FTZ R209, R8.reuse, R209 ;  /* 0x000000d108d17220 */ /* 0x040fe20000410000 */
[----:B------:R-:W-:Y:S01]  /*150d0*/  F2FP.BF16.PACK_AB R212, R213, R212 ;  /* 0x000000d4d5d4723e */ /* 0x000fe200000010ff */
[C---:B------:R-:W-:Y:S01]  /*150e0*/  FMUL.FTZ R204, R8.reuse, R204 ;  /* 0x000000cc08cc7220 */ /* 0x040fe20000410000 */
[----:B------:R-:W3:Y:S01]  /*150f0*/  @P2 MUFU.LG2 R5, R5 ;  /* 0x0000000500052308 */ /* 0x000ee20000000c00 */
[C---:B------:R-:W-:Y:S01]  /*15100*/  FMUL.FTZ R205, R8.reuse, R205 ;  /* 0x000000cd08cd7220 */ /* 0x040fe20000410000 */
        /* <DEDUP_REMOVED lines=8> */
[C---:B------:R-:W-:Y:S01]  /*15190*/  FMUL.FTZ R211, R9.reuse, R211 ;  /* 0x000000d309d37220 */ /* 0x040fe20000410000 */
[----:B------:R-:W-:Y:S01]  /*151a0*/  LOP3.LUT R8, R8, 0x3fffffe, RZ, 0xc0, !PT ;  /* 0x03fffffe08087812 */ /* 0x000fe200078ec0ff */
[C---:B------:R-:W-:Y:S01]  /*151b0*/  FMUL.FTZ R210, R9.reuse, R210 ;  /* 0x000000d209d27220 */ /* 0x040fe20000410000 */
[C---:B------:R-:W-:Y:S01]  /*151c0*/  SHF.L.U32 R11, R10.reuse, 0x6, RZ ;  /* 0x000000060a0b7819 */ /* 0x040fe200000006ff */
[C---:B------:R-:W-:Y:S01]  /*151d0*/  FMUL.FTZ R207, R9.reuse, R207 ;  /* 0x000000cf09cf7220 */ /* 0x040fe20000410000 */
[----:B------:R-:W-:Y:S01]  /*151e0*/  LOP3.LUT P0, RZ, R10, 0x2, RZ, 0xc0, !PT ;  /* 0x000000020aff7812 */ /* 0x000fe2000780c0ff */
[----:B------:R-:W-:Y:S01]  /*151f0*/  FMUL.FTZ R206, R9, R206 ;  /* 0x000000ce09ce7220 */ /* 0x000fe20000410000 */
[----:B------:R-:W-:Y:S01]  /*15200*/  LOP3.LUT R11, R11, 0xc0, RZ, 0xc0, !PT ;  /* 0x000000c00b0b7812 */ /* 0x000fe200078ec0ff */
[----:B------:R-:W-:Y:S01]  /*15210*/  FMUL.FTZ R203, R9, R203 ;  /* 0x000000cb09cb7220 */ /* 0x000fe20000410000 */
[----:B------:R-:W-:Y:S01]  /*15220*/  F2FP.BF16.PACK_AB R214, R215, R214 ;  /* 0x000000d6d7d6723e */ /* 0x000fe200000010ff */
[----:B------:R-:W-:Y:S01]  /*15230*/  FMUL.FTZ R202, R9, R202 ;  /* 0x000000ca09ca7220 */ /* 0x000fe20000410000 */
[----:B------:R-:W-:Y:S01]  /*15240*/  SHF.R.S32.HI R9, RZ, 0x5, R3 ;  /* 0x00000005ff097819 */ /* 0x000fe20000011403 */
[----:B------:R-:W-:Y:S01]  /*15250*/  IMAD.IADD R8, R7, 0x1, -R8 ;  /* 0x0000000107087824 */ /* 0x000fe200078e0a08 */
[----:B------:R-:W-:-:S02]  /*15260*/  F2FP.BF16.PACK_AB R210, R211, R210 ;  /* 0x000000d2d3d2723e */ /* 0x000fc400000010ff */
[----:B------:R-:W-:Y:S01]  /*15270*/  F2FP.BF16.PACK_AB R206, R207, R206 ;  /* 0x000000cecfce723e */ /* 0x000fe200000010ff */
[----:B------:R-:W-:Y:S01]  /*15280*/  IMAD R7, R9, 0x100, R12 ;  /* 0x0000010009077824 */ /* 0x000fe200078e020c */
[----:B------:R-:W-:Y:S02]  /*15290*/  F2FP.BF16.PACK_AB R200, R201, R200 ;  /* 0x000000c8c9c8723e */ /* 0x000fe400000010ff */
[----:B------:R-:W-:Y:S01]  /*152a0*/  F2FP.BF16.PACK_AB R202, R203, R202 ;  /* 0x000000cacbca723e */ /* 0x000fe200000010ff */
[----:B------:R-:W-:Y:S01]  /*152b0*/  IMAD R7, R8, 0x10, R7 ;  /* 0x0000001008077824 */ /* 0x000fe200078e0207 */
[----:B------:R-:W-:Y:S02]  /*152c0*/  LEA.HI R8, R11, R11, RZ, 0x1d ;  /* 0x0000000b0b087211 */ /* 0x000fe400078fe8ff */
[----:B------:R-:W-:Y:S02]  /*152d0*/  LOP3.LUT R11, R10, 0x1, RZ, 0xc0, !PT ;  /* 0x000000010a0b7812 */ /* 0x000fe400078ec0ff */
[----:B------:R-:W-:Y:S01]  /*152e0*/  LEA R7, R7, R8, 0x1 ;  /* 0x0000000807077211 */ /* 0x000fe200078e08ff */
[----:B------:R-:W-:Y:S01]  /*152f0*/  IMAD.MOV.U32 R8, RZ, RZ, -0x10 ;  /* 0xfffffff0ff087424 */ /* 0x000fe200078e00ff */
[----:B------:R-:W-:-:S03]  /*15300*/  ISETP.NE.U32.AND P1, PT, R11, 0x1, PT ;  /* 0x000000010b00780c */ /* 0x000fc60003f25070 */
[----:B------:R-:W-:Y:S01]  /*15310*/  IMAD.SHL.U32 R7, R7, 0x2, RZ ;  /* 0x0000000207077824 */ /* 0x000fe200078e00ff */
[----:B------:R-:W-:-:S04]  /*15320*/  SEL R8, R8, 0x10, !P1 ;  /* 0x0000001008087807 */ /* 0x000fc80004800000 */
[C---:B------:R-:W-:Y:S01]  /*15330*/  IADD3 R11, R7.reuse, 0x20, RZ ;  /* 0x00000020070b7810 */ /* 0x040fe20007ffe0ff */
[----:B------:R-:W-:Y:S01]  /*15340*/  STS [R7], R212 ;  /* 0x000000d407007388 */ /* 0x000fe20000000800 */
[C---:B------:R-:W-:Y:S02]  /*15350*/  @P0 IADD3 R11, R7.reuse, -0x20, RZ ;  /* 0xffffffe0070b0810 */ /* 0x040fe40007ffe0ff */
[----:B------:R-:W-:Y:S01]  /*15360*/  IADD3 R13, R7, R8, RZ ;  /* 0x00000008070d7210 */ /* 0x000fe20007ffe0ff */
[----:B------:R2:W-:Y:S01]  /*15370*/  STS [R7+0x200], R214 ;  /* 0x000200d607007388 */ /* 0x0005e20000000800 */
[----:B------:R-:W-:Y:S01]  /*15380*/  ISETP.NE.AND P0, PT, RZ, UR4, PT ;  /* 0x00000004ff007c0c */ /* 0x000fe2000bf05270 */
[----:B------:R-:W-:Y:S01]  /*15390*/  IMAD.IADD R15, R8, 0x1, R11 ;  /* 0x00000001080f7824 */ /* 0x000fe200078e020b */
[----:B------:R-:W-:Y:S01]  /*153a0*/  SHF.R.S32.HI R8, RZ, 0x1f, R9 ;  /* 0x0000001fff087819 */ /* 0x000fe20000011409 */
[----:B------:R-:W-:Y:S03]  /*153b0*/  STS [R13], R208 ;  /* 0x000000d00d007388 */ /* 0x000fe60000000800 */
[----:B------:R-:W-:Y:S01]  /*153c0*/  LEA.HI R8, R8, R9, RZ, 0x2 ;  /* 0x0000000908087211 */ /* 0x000fe200078f10ff */
[----:B------:R1:W-:Y:S03]  /*153d0*/  STS [R13+0x200], R210 ;  /* 0x000200d20d007388 */ /* 0x0003e60000000800 */
[----:B------:R-:W-:Y:S01]  /*153e0*/  LOP3.LUT R8, R8, 0xfffffffc, RZ, 0xc0, !PT ;  /* 0xfffffffc08087812 */ /* 0x000fe200078ec0ff */
[----:B------:R4:W-:Y:S04]  /*153f0*/  STS [R11], R204 ;  /* 0x000000cc0b007388 */ /* 0x0009e80000000800 */
[----:B------:R4:W-:Y:S01]  /*15400*/  STS [R11+0x200], R206 ;  /* 0x000200ce0b007388 */ /* 0x0009e20000000800 */
[----:B------:R-:W-:-:S03]  /*15410*/  IMAD.IADD R18, R9, 0x1, -R8 ;  /* 0x0000000109127824 */ /* 0x000fc600078e0a08 */
[----:B------:R4:W-:Y:S04]  /*15420*/  STS [R15], R200 ;  /* 0x000000c80f007388 */ /* 0x0009e80000000800 */
[----:B------:R4:W-:Y:S01]  /*15430*/  STS [R15+0x200], R202 ;  /* 0x000200ca0f007388 */ /* 0x0009e20000000800 */
[----:B--2---:R-:W-:Y:S02]  /*15440*/  IMAD.MOV.U32 R7, RZ, RZ, 0x7f800000 ;  /* 0x7f800000ff077424 */ /* 0x004fe400078e00ff */
[----:B-1----:R-:W-:Y:S02]  /*15450*/  @P3 FMUL.FTZ R13, R6, 0.69314718246459960938 ;  /* 0x3f317218060d3820 */ /* 0x002fe40000410000 */
[----:B---3--:R-:W-:Y:S02]  /*15460*/  @P2 FMUL.FTZ R6, R5, 0.69314718246459960938 ;  /* 0x3f31721805062820 */ /* 0x008fe40000410000 */
[----:B------:R-:W-:-:S02]  /*15470*/  @P3 FFMA.FTZ R7, R134, c[0x0][0x238], R13 ;  /* 0x00008e0086073a23 */ /* 0x000fc4000001000d */
        /* <DEDUP_REMOVED lines=9> */
.L_x_1660:
[----:B------:R-:W1:Y:S04]  /*15510*/  S2R R17, SR_CTAID.Z ;  /* 0x0000000000117919 */ /* 0x000e680000002700 */
[----:B------:R-:W1:Y:S02]  /*15520*/  S2R R6, SR_CTAID.Y ;  /* 0x0000000000067919 */ /* 0x000e640000002600 */
[----:B-1----:R-:W-:-:S04]  /*15530*/  IMAD R19, R6, c[0x0][0x1c0], R17 ;  /* 0x0000700006137a24 */ /* 0x002fc800078e0211 */
[----:B------:R-:W-:Y:S02]  /*15540*/  IMAD R19, R19, c[0x0][0x214], RZ ;  /* 0x0000850013137a24 */ /* 0x000fe400078e02ff */
.L_x_1661:
[----:B------:R-:W-:Y:S01]  /*15550*/  BAR.SYNC.DEFER_BLOCKING 0x0 ;  /* 0x0000000000007b1d */ /* 0x000fe20000010000 */
[----:B------:R-:W-:Y:S01]  /*15560*/  LOP3.LUT R21, R3, 0xffffffe0, RZ, 0xc0, !PT ;  /* 0xffffffe003157812 */ /* 0x000fe200078ec0ff */
[C---:B------:R-:W-:Y:S01]  /*15570*/  IMAD.WIDE.U32 R24, R199.reuse, c[0x0][0x1e8], RZ ;  /* 0x00007a00c7187a25 */ /* 0x040fe200078e00ff */
[----:B------:R-:W-:Y:S02]  /*15580*/  SHF.R.S32.HI R3, RZ, 0x1f, R6 ;  /* 0x0000001fff037819 */ /* 0x000fe40000011406 */
[----:B------:R-:W-:Y:S01]  /*15590*/  ISETP.NE.AND P0, PT, R199, -0x1, PT ;  /* 0xffffffffc700780c */ /* 0x000fe20003f05270 */
[----:B------:R-:W1:Y:S01]  /*155a0*/  S2R R5, SR_TID.X ;  /* 0x0000000000057919 */ /* 0x000e620000002100 */
[----:B------:R-:W-:Y:S01]  /*155b0*/  IMAD.IADD R4, R4, 0x1, -R21 ;  /* 0x0000000104047824 */ /* 0x000fe200078e0a15 */
[----:B------:R-:W-:Y:S01]  /*155c0*/  BSSY B0, `(.L_x_1662) ;  /* 0x0000020000007945 */ /* 0x000fe20003800000 */
[----:B------:R-:W-:Y:S02]  /*155d0*/  IMAD R3, R3, c[0x0][0x1e0], RZ ;  /* 0x0000780003037a24 */ /* 0x000fe400078e02ff */
[----:B------:R-:W-:Y:S01]  /*155e0*/  IMAD.WIDE.U32 R26, R6, c[0x0][0x1e0], RZ ;  /* 0x00007800061a7a25 */ /* 0x000fe200078e00ff */
[----:B------:R-:W-:-:S03]  /*155f0*/  LOP3.LUT P1, RZ, R4, 0x3, RZ, 0xc0, !PT ;  /* 0x0000000304ff7812 */ /* 0x000fc6000782c0ff */
[----:B------:R-:W-:Y:S01]  /*15600*/  IMAD R3, R6, c[0x0][0x1e4], R3 ;  /* 0x0000790006037a24 */ /* 0x000fe200078e0203 */
[----:B------:R-:W-:Y:S01]  /*15610*/  SEL R24, R26, R24, !P0 ;  /* 0x000000181a187207 */ /* 0x000fe20004000000 */
[----:B------:R-:W-:Y:S02]  /*15620*/  IMAD R199, R199, c[0x0][0x1ec], R25 ;  /* 0x00007b00c7c77a24 */ /* 0x000fe400078e0219 */
[----:B------:R-:W-:Y:S01]  /*15630*/  @!P0 IMAD.IADD R199, R27, 0x1, R3 ;  /* 0x000000011bc78824 */ /* 0x000fe200078e0203 */
[----:B----4-:R2:W3:Y:S04]  /*15640*/  LDS.128 R8, [R196] ;  /* 0x00000000c4087984 */ /* 0x0104e80000000c00 */
[----:B------:R2:W4:Y:S01]  /*15650*/  LDS.128 R12, [R196+0x800] ;  /* 0x00080000c40c7984 */ /* 0x0005220000000c00 */
[----:B-1----:R-:W-:-:S04]  /*15660*/  SHF.R.S32.HI R22, RZ, 0x1f, R5 ;  /* 0x0000001fff167819 */ /* 0x002fc80000011405 */
[----:B------:R-:W-:-:S04]  /*15670*/  LEA.HI R20, R22, R5, RZ, 0x5 ;  /* 0x0000000516147211 */ /* 0x000fc800078f28ff */
[----:B------:R-:W-:-:S05]  /*15680*/  LOP3.LUT R20, R20, 0xffffffe0, RZ, 0xc0, !PT ;  /* 0xffffffe014147812 */ /* 0x000fca00078ec0ff */
[----:B------:R-:W-:-:S05]  /*15690*/  IMAD.IADD R20, R5, 0x1, -R20 ;  /* 0x0000000105147824 */ /* 0x000fca00078e0a14 */
[----:B------:R-:W-:-:S04]  /*156a0*/  SHF.R.S32.HI R21, RZ, 0x1f, R20 ;  /* 0x0000001fff157819 */ /* 0x000fc80000011414 */
[----:B------:R-:W-:-:S04]  /*156b0*/  LEA.HI R21, R21, R20, RZ, 0x2 ;  /* 0x0000001415157211 */ /* 0x000fc800078f10ff */
[----:B------:R-:W-:-:S05]  /*156c0*/  SHF.R.S32.HI R21, RZ, 0x2, R21 ;  /* 0x00000002ff157819 */ /* 0x000fca0000011415 */
[----:B------:R-:W-:Y:S01]  /*156d0*/  IMAD R18, R18, 0x10, R21 ;  /* 0x0000001012127824 */ /* 0x000fe200078e0215 */
[----:B------:R-:W-:Y:S05]  /*156e0*/  @P1 BRA `(.L_x_1663) ;  /* 0x000000d000001947 */ /* 0x000fea0003800000 */
[----:B--2---:R-:W1:Y:S01]  /*156f0*/  S2R R21, SR_CTAID.X ;  /* 0x0000000000157919 */ /* 0x004e620000002500 */
[----:B------:R-:W-:Y:S01]  /*15700*/  IADD3 R4, R18, 0x8, RZ ;  /* 0x0000000812047810 */ /* 0x000fe20007ffe0ff */
[C---:B-1----:R-:W-:Y:S02]  /*15710*/  IMAD R3, R21.reuse, 0x40, R19 ;  /* 0x0000004015037824 */ /* 0x042fe400078e0213 */
        /* <DEDUP_REMOVED lines=10> */
.L_x_1663:
[----:B--2---:R-:W-:Y:S05]  /*157c0*/  BSYNC B0 ;  /* 0x0000000000007941 */ /* 0x004fea0003800000 */
.L_x_1662:
[----:B-1----:R-:W1:Y:S01]  /*157d0*/  S2R R7, SR_CTAID.X ;  /* 0x0000000000077919 */ /* 0x002e620000002500 */
[----:B------:R-:W-:Y:S01]  /*157e0*/  SHF.R.S32.HI R217, RZ, 0x1f, R216 ;  /* 0x0000001fffd97819 */ /* 0x000fe200000114d8 */
[----:B------:R-:W-:Y:S01]  /*157f0*/  BSSY B0, `(.L_x_1664) ;  /* 0x000001c000007945 */ /* 0x000fe20003800000 */
[----:B------:R-:W-:Y:S02]  /*15800*/  ISETP.GE.AND P0, PT, R216, c[0x0][0x220], PT ;  /* 0x00008800d8007a0c */ /* 0x000fe40003f06270 */
[----:B------:R-:W-:Y:S02]  /*15810*/  SHF.R.S32.HI R6, RZ, 0x1f, R17 ;  /* 0x0000001fff067819 */ /* 0x000fe40000011411 */
[----:B------:R-:W-:-:S03]  /*15820*/  LEA.HI R5, R22, R5, RZ, 0x2 ;  /* 0x0000000516057211 */ /* 0x000fc600078f10ff */
[----:B------:R-:W-:-:S04]  /*15830*/  IMAD R6, R6, c[0x0][0x1f0], RZ ;  /* 0x00007c0006067a24 */ /* 0x000fc800078e02ff */
[----:B------:R-:W-:Y:S02]  /*15840*/  IMAD R6, R17, c[0x0][0x1f4], R6 ;  /* 0x00007d0011067a24 */ /* 0x000fe400078e0206 */
[----:B-1----:R-:W-:-:S04]  /*15850*/  IMAD.SHL.U32 R3, R7, 0x40, RZ ;  /* 0x0000004007037824 */ /* 0x002fc800078e00ff */
[----:B------:R-:W-:Y:S01]  /*15860*/  IMAD.WIDE.U32 R18, R3, c[0x0][0x1e8], R216 ;  /* 0x00007a0003127a25 */ /* 0x000fe200078e00d8 */
[----:B------:R-:W-:-:S04]  /*15870*/  SHF.R.S32.HI R4, RZ, 0x1f, R3 ;  /* 0x0000001fff047819 */ /* 0x000fc80000011403 */
[----:B------:R-:W-:Y:S01]  /*15880*/  IADD3 R24, P1, R24, R18, RZ ;  /* 0x0000001218187210 */ /* 0x000fe20007f3e0ff */
[----:B------:R-:W-:-:S04]  /*15890*/  IMAD R4, R4, c[0x0][0x1e8], RZ ;  /* 0x00007a0004047a24 */ /* 0x000fc800078e02ff */
[----:B------:R-:W-:Y:S02]  /*158a0*/  IMAD R4, R3, c[0x0][0x1ec], R4 ;  /* 0x00007b0003047a24 */ /* 0x000fe400078e0204 */
[----:B------:R-:W-:-:S03]  /*158b0*/  IMAD.IADD R3, R198, 0x1, -R3 ;  /* 0x00000001c6037824 */ /* 0x000fc600078e0a03 */
[----:B------:R-:W-:Y:S02]  /*158c0*/  IADD3.X R25, R199, R19, R4, P1, !PT ;  /* 0x00000013c7197210 */ /* 0x000fe40000ffe404 */
[----:B------:R-:W-:Y:S02]  /*158d0*/  ISETP.GE.OR P1, PT, R0, R3, P0 ;  /* 0x000000030000720c */ /* 0x000fe40000726670 */
[----:B------:R-:W-:Y:S01]  /*158e0*/  SHF.R.S32.HI R3, RZ, 0x2, R5 ;  /* 0x00000002ff037819 */ /* 0x000fe20000011405 */
[----:B------:R-:W-:-:S03]  /*158f0*/  IMAD.WIDE.U32 R24, R17, c[0x0][0x1f0], R24 ;  /* 0x00007c0011187a25 */ /* 0x000fc600078e0018 */
[----:B------:R-:W-:Y:S01]  /*15900*/  SHF.R.S32.HI R3, RZ, 0x1f, R3 ;  /* 0x0000001fff037819 */ /* 0x000fe20000011403 */
        /* <DEDUP_REMOVED lines=10> */
.L_x_1665:
[----:B------:R-:W-:Y:S05]  /*159b0*/  BSYNC B0 ;  /* 0x0000000000007941 */ /* 0x000fea0003800000 */
.L_x_1664:
        /* <DEDUP_REMOVED lines=16> */
.L_x_1666:
        /* <DEDUP_REMOVED lines=12> */
.L_x_5204:


//--------------------- .text._ZN5flash24flash_fwd_splitkv_kernelI23Flash_fwd_kernel_traitsILi32ELi64ELi256ELi4ELb0ELb0EN7cutlass10bfloat16_tE19Flash_kernel_traitsILi32ELi64ELi256ELi4ES3_EELb1ELb0ELb1ELb0ELb0ELb1ELb0ELb0EEEvNS_16Flash_fwd_paramsE --------------------------
	.section	.text._ZN5flash24flash_fwd_splitkv_kernelI23Flash_fwd_kernel_traitsILi32ELi64ELi256ELi4ELb0ELb0EN7cutlass10bfloat16_tE19Flash_kernel_traitsILi32ELi64ELi256ELi4ES3_EELb1ELb0ELb1ELb0ELb0ELb1ELb0ELb0EEEvNS_16Flash_fwd_paramsE,"ax",@progbits
	.sectioninfo	@"SHI_REGISTERS=255"
	.align	128
        .global         _ZN5flash24flash_fwd_splitkv_kernelI23Flash_fwd_kernel_traitsILi32ELi64ELi256ELi4ELb0ELb0EN7cutlass10bfloat16_tE19Flash_kernel_traitsILi32ELi64ELi256ELi4ES3_EELb1ELb0ELb1ELb0ELb0ELb1ELb0ELb0EEEvNS_16Flash_fwd_paramsE
        .type           _ZN5flash24flash_fwd_splitkv_kernelI23Flash_fwd_kernel_traitsILi32ELi64ELi256ELi4ELb0ELb0EN7cutlass10bfloat16_tE19Flash_kernel_traitsILi32ELi64ELi256ELi4ES3_EELb1ELb0ELb1ELb0ELb0ELb1ELb0ELb0EEEvNS_16Flash_fwd_paramsE,@function
        .size           _ZN5flash24flash_fwd_splitkv_kernelI23Flash_fwd_kernel_traitsILi32ELi64ELi256ELi4ELb0ELb0EN7cutlass10bfloat16_tE19Flash_kernel_traitsILi32ELi64ELi256ELi4ES3_EELb1ELb0ELb1ELb0ELb0ELb1ELb0ELb0EEEvNS_16Flash_fwd_paramsE,(.L_x_5205 - _ZN5flash24flash_fwd_splitkv_kernelI23Flash_fwd_kernel_traitsILi32ELi64ELi256ELi4ELb0ELb0EN7cutlass10bfloat16_tE19Flash_kernel_traitsILi32ELi64ELi256ELi4ES3_EELb1ELb0ELb1ELb0ELb0ELb1ELb0ELb0EEEvNS_16Flash_fwd_paramsE)
        .other          _ZN5flash24flash_fwd_splitkv_kernelI23Flash_fwd_kernel_traitsILi32ELi64ELi256ELi4ELb0ELb0EN7cutlass10bfloat16_tE19Flash_kernel_traitsILi32ELi64ELi256ELi4ES3_EELb1ELb0ELb1ELb0ELb0ELb1ELb0ELb0EEEvNS_16Flash_fwd_paramsE,@"STO_CUDA_ENTRY STV_DEFAULT"
_ZN5flash24flash_fwd_splitkv_kernelI23Flash_fwd_kernel_traitsILi32ELi64ELi256ELi4ELb0ELb0EN7cutlass10bfloat16_tE19Flash_kernel_traitsILi32ELi64ELi256ELi4ES3_EELb1ELb0ELb1ELb0ELb0ELb1ELb0ELb0EEEvNS_16Flash_fwd_paramsE:
.text._ZN5flash24flash_fwd_splitkv_kernelI23Flash_fwd_kernel_traitsILi32ELi64ELi256ELi4ELb0ELb0EN7cutlass10bfloat16_tE19Flash_kernel_traitsILi32ELi64ELi256ELi4ES3_EELb1ELb0ELb1ELb0ELb0ELb1ELb0ELb0EEEvNS_16Flash_fwd_paramsE:
        /* <DEDUP_REMOVED lines=10> */
[----:B------:R-:W-:Y:S02]  /*00a0*/  ISETP.NE.U32.AND P0, PT, RZ, c[0x0][0x250], PT ;  /* 0x00009400ff007a0c */ /* 0x000fe40003f05070 */
[----:B------:R-:W-:-:S02]  /*00b0*/  IADD3 R1, R1, -0x8, RZ ;  /* 0xfffffff801017810 */ /* 0x000fc40007ffe0ff */
        /* <DEDUP_REMOVED lines=22> */
.L_x_1667:
[----:B-1-34-:R-:W-:Y:S02]  /*0220*/  MOV R0, c[0x0][0x218] ;  /* 0x0000860000007a02 */ /* 0x01afe40000000f00 */
.L_x_1668:
        /* <DEDUP_REMOVED lines=40> */
[----:B------:R-:W-:Y:S01]  /*04b0*/  IMAD.IADD R170, R170, 0x1, -R3 ;  /* 0x00000001aaaa7824 */ /* 0x000fe200078e0a03 */
[----:B------:R-:W-:Y:S01]  /*04c0*/  SHF.R.S32.HI R3, RZ, 0x1f, R26 ;  /* 0x0000001fff037819 */ /* 0x000fe2000001141a */
[----:B------:R-:W-:Y:S01]  /*04d0*/  @!P0 IMAD.WIDE.U32 R12, R19, c[0x0][0x1e0], RZ ;  /* 0x00007800130c8a25 */ /* 0x000fe200078e00ff */
[----:B------:R-:W-:-:S03]  /*04e0*/  @!P0 SHF.R.S32.HI R4, RZ, 0x1f, R19 ;  /* 0x0000001fff048819 */ /* 0x000fc60000011413 */
[----:B------:R-:W-:Y:S02]  /*04f0*/  IMAD.SHL.U32 R10, R170, 0x8, RZ ;  /* 0x00000008aa0a7824 */ /* 0x000fe400078e00ff */
[----:B------:R-:W-:Y:S02]  /*0500*/  @!P0 IMAD R4, R4, c[0x0][0x1e0], RZ ;  /* 0x0000780004048a24 */ /* 0x000fe400078e02ff */
[----:B------:R-:W-:Y:S01]  /*0510*/  @P0 IMAD.WIDE.U32 R6, R179, c[0x0][0x1e8], RZ ;  /* 0x00007a00b3060a25 */ /* 0x000fe200078e00ff */
[----:B------:R-:W-:Y:S02]  /*0520*/  SHF.R.S32.HI R11, RZ, 0x1f, R10 ;  /* 0x0000001fff0b7819 */ /* 0x000fe4000001140a */
[----:B------:R-:W-:Y:S01]  /*0530*/  @!P0 MOV R6, R12 ;  /* 0x0000000c00068202 */ /* 0x000fe20000000f00 */
[----:B------:R-:W-:Y:S01]  /*0540*/  @!P0 IMAD R4, R19, c[0x0][0x1e4], R4 ;  /* 0x0000790013048a24 */ /* 0x000fe200078e0204 */
[----:B------:R-:W-:Y:S01]  /*0550*/  ISETP.GE.AND P1, PT, R10, c[0x0][0x220], PT ;  /* 0x000088000a007a0c */ /* 0x000fe20003f26270 */
[----:B------:R-:W-:-:S04]  /*0560*/  IMAD.WIDE.U32 R14, R9, c[0x0][0x1e8], R10 ;  /* 0x00007a00090e7a25 */ /* 0x000fc800078e000a */
[----:B------:R-:W-:Y:S02]  /*0570*/  @P0 IMAD R179, R179, c[0x0][0x1ec], R7 ;  /* 0x00007b00b3b30a24 */ /* 0x000fe400078e0207 */
[----:B------:R-:W-:Y:S01]  /*0580*/  @!P0 IMAD.IADD R179, R13, 0x1, R4 ;  /* 0x000000010db38824 */ /* 0x000fe200078e0204 */
[----:B------:R-:W-:Y:S01]  /*0590*/  IADD3 R6, P0, R6, R14, RZ ;  /* 0x0000000e06067210 */ /* 0x000fe20007f1e0ff */
[----:B------:R-:W-:Y:S02]  /*05a0*/  IMAD R2, R9, c[0x0][0x1ec], R2 ;  /* 0x00007b0009027a24 */ /* 0x000fe400078e0202 */
[----:B------:R-:W-:Y:S02]  /*05b0*/  IMAD R3, R3, c[0x0][0x1f0], RZ ;  /* 0x00007c0003037a24 */ /* 0x000fe400078e02ff */
[----:B------:R-:W-:Y:S01]  /*05c0*/  IMAD R0, R19, c[0x0][0x1c0], R26 ;  /* 0x0000700013007a24 */ /* 0x000fe200078e021a */
[----:B------:R-:W-:Y:S01]  /*05d0*/  IADD3.X R7, R179, R15, R2, P0, !PT ;  /* 0x0000000fb3077210 */ /* 0x000fe200007fe402 */
[----:B------:R-:W-:Y:S01]  /*05e0*/  IMAD R3, R26, c[0x0][0x1f4], R3 ;  /* 0x00007d001a037a24 */ /* 0x000fe200078e0203 */
[----:B------:R-:W-:Y:S01]  /*05f0*/  ISETP.GE.OR P0, PT, R5, R178, P1 ;  /* 0x000000b20500720c */ /* 0x000fe20000f06670 */
[----:B------:R-:W-:Y:S01]  /*0600*/  IMAD R9, R0, c[0x0][0x214], R9 ;  /* 0x0000850000097a24 */ /* 0x000fe200078e0209 */
[----:B------:R-:W-:Y:S01]  /*0610*/  SHF.R.S32.HI R0, RZ, 0x1f, R5 ;  /* 0x0000001fff007819 */ /* 0x000fe20000011405 */
        /* <DEDUP_REMOVED lines=11> */
.L_x_1671:
[----:B------:R-:W-:Y:S05]  /*06d0*/  BSYNC B0 ;  /* 0x0000000000007941 */ /* 0x000fea0003800000 */
.L_x_1670:
        /* <DEDUP_REMOVED lines=15> */
.L_x_1673:
[----:B------:R-:W-:Y:S05]  /*07d0*/  BSYNC B0 ;  /* 0x0000000000007941 */ /* 0x000fea0003800000 */
.L_x_1672:
        /* <DEDUP_REMOVED lines=13> */
.L_x_1669:
[----:B-1----:R-:W-:Y:S01]  /*08b0*/  ISETP.NE.U32.AND P2, PT, RZ, c[0x0][0x2c0], PT ;  /* 0x0000b000ff007a0c */ /* 0x002fe20003f45070 */
[----:B------:R-:W-:Y:S01]  /*08c0*/  IMAD.MOV.U32 R0, RZ, RZ, R19 ;  /* 0x000000ffff007224 */ /* 0x000fe200078e0013 */
[----:B------:R-:W-:Y:S02]  /*08d0*/  ISETP.NE.U32.AND P0, PT, RZ, c[0x0][0x2b8], PT ;  /* 0x0000ae00ff007a0c */ /* 0x000fe40003f05070 */
[----:B------:R-:W-:Y:S02]  /*08e0*/  ISETP.NE.AND.EX P2, PT, RZ, c[0x0][0x2c4], PT, P2 ;  /* 0x0000b100ff007a0c */ /* 0x000fe40003f45320 */
[----:B------:R-:W-:-:S11]  /*08f0*/  ISETP.NE.AND.EX P0, PT, RZ, c[0x0][0x2bc], PT, P0 ;  /* 0x0000af00ff007a0c */ /* 0x000fd60003f05300 */
[----:B------:R-:W-:Y:S02]  /*0900*/  @P2 SHF.R.S32.HI R6, RZ, 0x1f, R19 ;  /* 0x0000001fff062819 */ /* 0x000fe40000011413 */
[----:B------:R-:W-:-:S04]  /*0910*/  @P0 IMAD.WIDE R10, R19, R4, c[0x0][0x2b8] ;  /* 0x0000ae00130a0625 */ /* 0x000fc800078e0204 */
[----:B------:R-:W-:Y:S01]  /*0920*/  @P2 IMAD R6, R6, c[0x0][0x2c8], RZ ;  /* 0x0000b20006062a24 */ /* 0x000fe200078e02ff */
[----:B------:R-:W-:Y:S01]  /*0930*/  CS2R R198, SRZ ;  /* 0x0000000000c67805 */ /* 0x000fe2000001ff00 */
[C---:B------:R-:W-:Y:S01]  /*0940*/  @P2 IMAD.WIDE.U32 R4, R19.reuse, c[0x0][0x2c8], RZ ;  /* 0x0000b20013042a25 */ /* 0x040fe200078e00ff */
[----:B------:R1:W5:Y:S01]  /*0950*/  @P0 LDG.E R0, [R10.64] ;  /* 0x0000000a0a000981 */ /* 0x000362000c1e1900 */
[----:B------:R-:W-:Y:S02]  /*0960*/  PLOP3.LUT P1, PT, PT, PT, PT, 0x8, 0x0 ;  /* 0x000000000000781c */ /* 0x000fe40003f2e170 */
[----:B------:R-:W-:Y:S01]  /*0970*/  @P2 IMAD R3, R19, c[0x0][0x2cc], R6 ;  /* 0x0000b30013032a24 */ /* 0x000fe200078e0206 */
[----:B------:R-:W-:-:S03]  /*0980*/  @P2 LEA R198, P0, R4, c[0x0][0x2c0], 0x2 ;  /* 0x0000b00004c62a11 */ /* 0x000fc600078010ff */
        /* <DEDUP_REMOVED lines=70> */
[----:B------:R-:W-:-:S02]  /*0df0*/  IMAD.IADD R25, R31, 0x1, R25 ;  /* 0x000000011f197824 */ /* 0x000fc400078e0219 */
[----:B------:R-:W-:-:S04]  /*0e00*/  IMAD.WIDE.U32 R6, R5, c[0x0][0x198], R10 ;  /* 0x0000660005067a25 */ /* 0x000fc800078e000a */
[----:B------:R-:W-:Y:S01]  /*0e10*/  IMAD.IADD R11, R7, 0x1, R2 ;  /* 0x00000001070b7824 */ /* 0x000fe200078e0202 */
[----:B------:R-:W-:Y:S01]  /*0e20*/  MOV R10, R6 ;  /* 0x00000006000a7202 */ /* 0x000fe20000000f00 */
[----:B------:R-:W-:-:S04]  /*0e30*/  IMAD R7, R4, c[0x0][0x1b0], RZ ;  /* 0x00006c0004077a24 */ /* 0x000fc800078e02ff */
[C---:B------:R-:W-:Y:S02]  /*0e40*/  IMAD R7, R8.reuse, c[0x0][0x1b4], R7 ;  /* 0x00006d0008077a24 */ /* 0x040fe400078e0207 */
[----:B------:R-:W-:-:S05]  /*0e50*/  IMAD.WIDE.U32 R32, R8, c[0x0][0x1b0], R10 ;  /* 0x00006c0008207a25 */ /* 0x000fca00078e000a */
[----:B------:R-:W-:Y:S01]  /*0e60*/  IADD3 R7, R33, R7, RZ ;  /* 0x0000000721077210 */ /* 0x000fe20007ffe0ff */
[----:B------:R-:W-:Y:S05]  /*0e70*/  BRA `(.L_x_1675) ;  /* 0x0000042000007947 */ /* 0x000fea0003800000 */
.L_x_1674:
        /* <DEDUP_REMOVED lines=15> */
.L_x_1676:
[----:B------:R-:W-:Y:S01]  /*0f70*/  IABS R6, c[0x0][0x1c8] ;  /* 0x0000720000067a13 */ /* 0x000fe20000000000 */
[----:B------:R-:W-:-:S03]  /*0f80*/  @P4 IMAD.IADD R25, R2, 0x1, R25 ;  /* 0x0000000102194824 */ /* 0x000fc600078e0219 */
[----:B------:R-:W1:Y:S01]  /*0f90*/  I2F.RP R12, R6 ;  /* 0x00000006000c7306 */ /* 0x000e620000209400 */
[----:B------:R-:W-:-:S04]  /*0fa0*/  @P4 IMAD.WIDE.U32 R30, R25, c[0x0][0x1a0], RZ ;  /* 0x00006800191e4a25 */ /* 0x000fc800078e00ff */
        /* <DEDUP_REMOVED lines=8> */
[----:B------:R-:W-:Y:S01]  /*1030*/  IMAD.HI.U32 R8, R11, R5, R10 ;  /* 0x000000050b087227 */ /* 0x000fe200078e000a */
[----:B------:R-:W-:-:S03]  /*1040*/  MOV R11, R7 ;  /* 0x00000007000b7202 */ /* 0x000fc60000000f00 */
[----:B------:R-:W-:Y:S02]  /*1050*/  IMAD.MOV.U32 R5, RZ, RZ, R3 ;  /* 0x000000ffff057224 */ /* 0x000fe400078e0003 */
[----:B------:R-:W-:Y:S02]  /*1060*/  IMAD.MOV.U32 R10, RZ, RZ, R4 ;  /* 0x000000ffff0a7224 */ /* 0x000fe400078e0004 */
[----:B------:R-:W-:-:S05]  /*1070*/  IMAD.HI.U32 R8, R8, R5, RZ ;  /* 0x0000000508087227 */ /* 0x000fca00078e00ff */
[----:B------:R-:W-:-:S05]  /*1080*/  IADD3 R3, -R8, RZ, RZ ;  /* 0x000000ff08037210 */ /* 0x000fca0007ffe1ff */
[----:B------:R-:W-:Y:S01]  /*1090*/  IMAD R3, R6, R3, R5 ;  /* 0x0000000306037224 */ /* 0x000fe200078e0205 */
[----:B------:R-:W-:-:S04]  /*10a0*/  LEA R5, R168, 0xffffff00, 0x8 ;  /* 0xffffff00a8057811 */ /* 0x000fc800078e40ff */
[----:B------:R-:W-:Y:S01]  /*10b0*/  ISETP.GT.U32.AND P0, PT, R6, R3, PT ;  /* 0x000000030600720c */ /* 0x000fe20003f04070 */
[----:B------:R-:W-:-:S12]  /*10c0*/  IMAD.WIDE.U32 R10, R5, c[0x0][0x198], R10 ;  /* 0x00006600050a7a25 */ /* 0x000fd800078e000a */
[----:B------:R-:W-:Y:S01]  /*10d0*/  @!P0 IMAD.IADD R3, R3, 0x1, -R6 ;  /* 0x0000000103038824 */ /* 0x000fe200078e0a06 */
[----:B------:R-:W-:Y:S02]  /*10e0*/  @!P0 IADD3 R8, R8, 0x1, RZ ;  /* 0x0000000108088810 */ /* 0x000fe40007ffe0ff */
[----:B------:R-:W-:Y:S02]  /*10f0*/  ISETP.NE.AND P0, PT, RZ, c[0x0][0x1c8], PT ;  /* 0x00007200ff007a0c */ /* 0x000fe40003f05270 */
[----:B------:R-:W-:Y:S02]  /*1100*/  ISETP.GE.U32.AND P3, PT, R3, R6, PT ;  /* 0x000000060300720c */ /* 0x000fe40003f66070 */
[----:B------:R-:W-:-:S04]  /*1110*/  LOP3.LUT R3, R26, c[0x0][0x1c8], RZ, 0x3c, !PT ;  /* 0x000072001a037a12 */ /* 0x000fc800078e3cff */
[----:B------:R-:W-:Y:S02]  /*1120*/  ISETP.GE.AND P2, PT, R3, RZ, PT ;  /* 0x000000ff0300720c */ /* 0x000fe40003f46270 */
[----:B------:R-:W-:-:S05]  /*1130*/  SHF.R.S32.HI R3, RZ, 0x1f, R5 ;  /* 0x0000001fff037819 */ /* 0x000fca0000011405 */
[----:B------:R-:W-:Y:S01]  /*1140*/  @P3 IADD3 R8, R8, 0x1, RZ ;  /* 0x0000000108083810 */ /* 0x000fe20007ffe0ff */
[----:B------:R-:W-:-:S04]  /*1150*/  IMAD R6, R3, c[0x0][0x198], RZ ;  /* 0x0000660003067a24 */ /* 0x000fc800078e02ff */
[----:B------:R-:W-:Y:S01]  /*1160*/  IMAD R6, R5, c[0x0][0x19c], R6 ;  /* 0x0000670005067a24 */ /* 0x000fe200078e0206 */
        /* <DEDUP_REMOVED lines=19> */
.L_x_1675:
[----:B------:R-:W-:Y:S01]  /*12a0*/  ISETP.NE.AND P0, PT, R179, -0x1, PT ;  /* 0xffffffffb300780c */ /* 0x000fe20003f05270 */
[----:B------:R-:W-:Y:S01]  /*12b0*/  BSSY B0, `(.L_x_1677) ;  /* 0x000005c000007945 */ /* 0x000fe20003800000 */
[----:B------:R-:W-:-:S04]  /*12c0*/  SHF.R.S32.HI R17, RZ, 0x1f, R170 ;  /* 0x0000001fff117819 */ /* 0x000fc800000114aa */
[CC--:B------:R-:W-:Y:S02]  /*12d0*/  LEA.HI R13, R17.reuse, R170.reuse, RZ, 0x2 ;  /* 0x000000aa110d7211 */ /* 0x0c0fe400078f10ff */
[----:B------:R-:W-:Y:S02]  /*12e0*/  LEA.HI R2, R17, R170, RZ, 0x3 ;  /* 0x000000aa11027211 */ /* 0x000fe400078f18ff */
[----:B------:R-:W-:Y:S02]  /*12f0*/  SHF.R.S32.HI R22, RZ, 0x2, R13 ;  /* 0x00000002ff167819 */ /* 0x000fe4000001140d */
[----:B------:R-:W-:Y:S01]  /*1300*/  SHF.R.S32.HI R15, RZ, 0x3, R2 ;  /* 0x00000003ff0f7819 */ /* 0x000fe20000011402 */
[----:B------:R-:W-:Y:S01]  /*1310*/  @P0 IMAD.WIDE.U32 R10, R179, c[0x0][0x190], RZ ;  /* 0x00006400b30a0a25 */ /* 0x000fe200078e00ff */
[----:B-----5:R-:W-:Y:S02]  /*1320*/  @!P0 SHF.R.S32.HI R0, RZ, 0x1f, R19 ;  /* 0x0000001fff008819 */ /* 0x020fe40000011413 */
[----:B------:R-:W-:Y:S01]  /*1330*/  SHF.L.U32 R177, R15, 0x6, RZ ;  /* 0x000000060fb17819 */ /* 0x000fe200000006ff */
[----:B------:R-:W-:Y:S01]  /*1340*/  @P0 IMAD R27, R179, c[0x0][0x194], R11 ;  /* 0x00006500b31b0a24 */ /* 0x000fe200078e020b */
[----:B------:R-:W-:Y:S01]  /*1350*/  LOP3.LUT R11, R13, 0xfffffffc, RZ, 0xc0, !PT ;  /* 0xfffffffc0d0b7812 */ /* 0x000fe200078ec0ff */
[----:B------:R-:W-:Y:S01]  /*1360*/  @!P0 IMAD R0, R0, c[0x0][0x178], RZ ;  /* 0x00005e0000008a24 */ /* 0x000fe200078e02ff */
[----:B------:R-:W-:Y:S01]  /*1370*/  SHF.R.S32.HI R23, RZ, 0x1f, R22 ;  /* 0x0000001fff177819 */ /* 0x000fe20000011416 */
[----:B------:R-:W-:Y:S01]  /*1380*/  @!P0 IMAD.WIDE.U32 R20, R19, c[0x0][0x178], RZ ;  /* 0x00005e0013148a25 */ /* 0x000fe200078e00ff */
[----:B------:R-:W-:-:S03]  /*1390*/  LOP3.LUT R177, R177, 0xc0, RZ, 0xc0, !PT ;  /* 0x000000c0b1b17812 */ /* 0x000fc600078ec0ff */
[----:B------:R-:W-:Y:S02]  /*13a0*/  IMAD.IADD R196, R170, 0x1, -R11 ;  /* 0x00000001aac47824 */ /* 0x000fe400078e0a0b */
[----:B------:R-:W-:Y:S02]  /*13b0*/  @!P0 IMAD R0, R19, c[0x0][0x17c], R0 ;  /* 0x00005f0013008a24 */ /* 0x000fe400078e0200 */
[----:B------:R-:W-:Y:S02]  /*13c0*/  IMAD.SHL.U32 R196, R196, 0x8, RZ ;  /* 0x00000008c4c47824 */ /* 0x000fe400078e00ff */
[----:B------:R-:W-:Y:S02]  /*13d0*/  @P0 IMAD.MOV.U32 R6, RZ, RZ, R10 ;  /* 0x000000ffff060224 */ /* 0x000fe400078e000a */
[----:B------:R-:W-:Y:S01]  /*13e0*/  @!P0 IMAD.MOV.U32 R6, RZ, RZ, R20 ;  /* 0x000000ffff068224 */ /* 0x000fe200078e0014 */
[----:B------:R-:W-:Y:S01]  /*13f0*/  IADD3 R32, P3, R196, R32, RZ ;  /* 0x00000020c4207210 */ /* 0x000fe20007f7e0ff */
[----:B------:R-:W-:Y:S01]  /*1400*/  @!P0 IMAD.IADD R27, R21, 0x1, R0 ;  /* 0x00000001151b8824 */ /* 0x000fe200078e0200 */
[----:B------:R-:W-:Y:S01]  /*1410*/  LEA.HI R21, R17, R170, RZ, 0x4 ;  /* 0x000000aa11157211 */ /* 0x000fe200078f20ff */
[----:B------:R-:W-:Y:S01]  /*1420*/  IMAD.WIDE R28, R29, 0x40, R22 ;  /* 0x000000401d1c7825 */ /* 0x000fe200078e0216 */
[----:B------:R-:W-:-:S02]  /*1430*/  SHF.R.S32.HI R0, RZ, 0x1f, R196 ;  /* 0x0000001fff007819 */ /* 0x000fc400000114c4 */
[----:B------:R-:W-:Y:S02]  /*1440*/  LOP3.LUT R11, R21, 0xfffffff0, RZ, 0xc0, !PT ;  /* 0xfffffff0150b7812 */ /* 0x000fe400078ec0ff */
[----:B------:R-:W-:Y:S01]  /*1450*/  IADD3 R6, P0, R196, R6, RZ ;  /* 0x00000006c4067210 */ /* 0x000fe20007f1e0ff */
[----:B------:R-:W-:Y:S01]  /*1460*/  IMAD.X R33, R0, 0x1, R7, P3 ;  /* 0x0000000100217824 */ /* 0x000fe200018e0607 */
[----:B------:R-:W-:Y:S01]  /*1470*/  IADD3 R30, P2, R196, R30, RZ ;  /* 0x0000001ec41e7210 */ /* 0x000fe20007f5e0ff */
[----:B------:R-:W-:Y:S01]  /*1480*/  IMAD.IADD R11, R170, 0x1, -R11 ;  /* 0x00000001aa0b7824 */ /* 0x000fe200078e0a0b */
[----:B------:R-:W-:Y:S01]  /*1490*/  IADD3.X R7, R0, R27, RZ, P0, !PT ;  /* 0x0000001b00077210 */ /* 0x000fe200007fe4ff */
[C---:B------:R-:W-:Y:S01]  /*14a0*/  IMAD.WIDE.U32 R174, R22.reuse, c[0x0][0x198], R32 ;  /* 0x0000660016ae7a25 */ /* 0x040fe200078e0020 */
[----:B------:R-:W-:Y:S02]  /*14b0*/  IADD3 R156, P0, R22, R5, RZ ;  /* 0x00000005169c7210 */ /* 0x000fe40007f1e0ff */
[----:B------:R-:W-:Y:S01]  /*14c0*/  LOP3.LUT R10, R177, 0x18, R196, 0xf8, !PT ;  /* 0x00000018b10a7812 */ /* 0x000fe200078ef8c4 */
[----:B------:R-:W-:Y:S01]  /*14d0*/  IMAD.X R31, R0, 0x1, R25, P2 ;  /* 0x00000001001f7824 */ /* 0x000fe200010e0619 */
[----:B------:R-:W-:Y:S01]  /*14e0*/  SHF.R.U32.HI R177, RZ, 0x3, R177 ;  /* 0x00000003ffb17819 */ /* 0x000fe200000116b1 */
[----:B------:R-:W-:Y:S01]  /*14f0*/  IMAD R5, R23, c[0x0][0x198], RZ ;  /* 0x0000660017057a24 */ /* 0x000fe200078e02ff */
[----:B------:R-:W-:Y:S01]  /*1500*/  LEA.HI R0, R17, R170, RZ, 0x5 ;  /* 0x000000aa11007211 */ /* 0x000fe200078f28ff */
[----:B------:R-:W-:Y:S01]  /*1510*/  IMAD R25, R4, c[0x0][0x1b8], RZ ;  /* 0x00006e0004197a24 */ /* 0x000fe200078e02ff */
[----:B------:R-:W-:Y:S01]  /*1520*/  LEA.HI R17, R11, R11, RZ, 0x1 ;  /* 0x0000000b0b117211 */ /* 0x000fe200078f08ff */
[----:B------:R-:W-:Y:S01]  /*1530*/  IMAD R5, R22, c[0x0][0x19c], R5 ;  /* 0x0000670016057a24 */ /* 0x000fe200078e0205 */
[----:B------:R-:W-:Y:S01]  /*1540*/  LOP3.LUT R177, R10, R177, RZ, 0x3c, !PT ;  /* 0x000000b10ab17212 */ /* 0x000fe200078e3cff */
[C---:B------:R-:W-:Y:S01]  /*1550*/  IMAD R4, R8.reuse, c[0x0][0x1bc], R25 ;  /* 0x00006f0008047a24 */ /* 0x040fe200078e0219 */
[----:B------:R-:W-:Y:S01]  /*1560*/  LEA.HI R25, R13, R22, RZ, 0x1 ;  /* 0x000000160d197211 */ /* 0x000fe200078f08ff */
[----:B------:R-:W-:Y:S01]  /*1570*/  IMAD.X R3, R23, 0x1, R3, P0 ;  /* 0x0000000117037824 */ /* 0x000fe200000e0603 */
[----:B------:R-:W-:Y:S01]  /*1580*/  SHF.R.S32.HI R13, RZ, 0x1, R17 ;  /* 0x00000001ff0d7819 */ /* 0x000fe20000011411 */
[----:B------:R-:W-:Y:S01]  /*1590*/  IMAD.WIDE.U32 R30, R8, c[0x0][0x1b8], R30 ;  /* 0x00006e00081e7a25 */ /* 0x000fe200078e001e */
[----:B------:R-:W-:-:S02]  /*15a0*/  SHF.R.S32.HI R10, RZ, 0x1f, R17 ;  /* 0x0000001fff0a7819 */ /* 0x000fc40000011411 */
[----:B------:R-:W-:Y:S01]  /*15b0*/  IADD3 R173, R175, R5, RZ ;  /* 0x00000005afad7210 */ /* 0x000fe20007ffe0ff */
[----:B------:R-:W-:Y:S01]  /*15c0*/  IMAD.IADD R5, R178, 0x1, -R9 ;  /* 0x00000001b2057824 */ /* 0x000fe200078e0a09 */
[----:B------:R-:W-:Y:S01]  /*15d0*/  LOP3.LUT R25, R25, 0x7fffffe, RZ, 0xc0, !PT ;  /* 0x07fffffe19197812 */ /* 0x000fe200078ec0ff */
[----:B------:R-:W-:Y:S01]  /*15e0*/  IMAD R159, R3, c[0x0][0x1a0], RZ ;  /* 0x00006800039f7a24 */ /* 0x000fe200078e02ff */
[----:B------:R-:W-:Y:S01]  /*15f0*/  LEA.HI R10, R10, R13, RZ, 0x2 ;  /* 0x0000000d0a0a7211 */ /* 0x000fe200078f10ff */
[----:B------:R-:W-:Y:S01]  /*1600*/  IMAD.IADD R31, R31, 0x1, R4 ;  /* 0x000000011f1f7824 */ /* 0x000fe200078e0204 */
[----:B------:R-:W-:Y:S01]  /*1610*/  SHF.R.S32.HI R27, RZ, 0x1f, R26 ;  /* 0x0000001fff1b7819 */ /* 0x000fe2000001141a */
[C---:B------:R-:W-:Y:S01]  /*1620*/  IMAD.IADD R25, R22.reuse, 0x1, -R25 ;  /* 0x0000000116197824 */ /* 0x040fe200078e0a19 */
[----:B------:R-:W-:Y:S01]  /*1630*/  ISETP.GE.AND P0, PT, R22, R5, PT ;  /* 0x000000051600720c */ /* 0x000fe20003f06270 */
[----:B------:R-:W-:Y:S01]  /*1640*/  IMAD R159, R156, c[0x0][0x1a4], R159 ;  /* 0x000069009c9f7a24 */ /* 0x000fe200078e029f */
[----:B------:R-:W-:Y:S01]  /*1650*/  SHF.R.S32.HI R24, RZ, 0x5, R0 ;  /* 0x00000005ff187819 */ /* 0x000fe20000011400 */
[----:B------:R-:W-:Y:S01]  /*1660*/  IMAD R3, R27, c[0x0][0x1a8], RZ ;  /* 0x00006a001b037a24 */ /* 0x000fe200078e02ff */
[----:B------:R-:W-:Y:S01]  /*1670*/  LOP3.LUT R10, R10, 0xfffffffc, RZ, 0xc0, !PT ;  /* 0xfffffffc0a0a7812 */ /* 0x000fe200078ec0ff */
[----:B------:R-:W-:Y:S01]  /*1680*/  IMAD.WIDE.U32 R156, R156, c[0x0][0x1a0], R30 ;  /* 0x000068009c9c7a25 */ /* 0x000fe200078e001e */
[----:B------:R-:W-:-:S02]  /*1690*/  LEA R8, R24, R25, 0x3 ;  /* 0x0000001918087211 */ /* 0x000fc400078e18ff */
[----:B------:R-:W-:Y:S01]  /*16a0*/  LOP3.LUT R25, R0, 0xffffffe0, RZ, 0xc0, !PT ;  /* 0xffffffe000197812 */ /* 0x000fe200078ec0ff */
[----:B------:R-:W-:Y:S02]  /*16b0*/  IMAD.IADD R13, R13, 0x1, -R10 ;  /* 0x000000010d0d7824 */ /* 0x000fe400078e0a0a */
[----:B------:R-:W-:Y:S02]  /*16c0*/  IMAD R0, R26, c[0x0][0x1ac], R3 ;  /* 0x00006b001a007a24 */ /* 0x000fe400078e0203 */
[----:B------:R-:W-:Y:S01]  /*16d0*/  IMAD.U32 R177, R8, 0x20, R177 ;  /* 0x0000002008b17824 */ /* 0x000fe200078e00b1 */
[----:B------:R-:W-:Y:S01]  /*16e0*/  LOP3.LUT P2, RZ, R13, 0x2, RZ, 0xc0, !PT ;  /* 0x000000020dff7812 */ /* 0x000fe2000784c0ff */
[----:B------:R-:W-:-:S03]  /*16f0*/  IMAD.WIDE.U32 R30, R26, c[0x0][0x1a8], R6 ;  /* 0x00006a001a1e7a25 */ /* 0x000fc600078e0006 */
[----:B------:R-:W-:Y:S01]  /*1700*/  SHF.L.U32 R177, R177, 0x1, RZ ;  /* 0x00000001b1b17819 */ /* 0x000fe200000006ff */
[----:B------:R-:W-:Y:S02]  /*1710*/  IMAD.MOV.U32 R3, RZ, RZ, 0x10 ;  /* 0x00000010ff037424 */ /* 0x000fe400078e00ff */
[----:B------:R-:W-:Y:S02]  /*1720*/  IMAD.IADD R33, R31, 0x1, R0 ;  /* 0x000000011f217824 */ /* 0x000fe400078e0200 */
[----:B------:R-:W-:Y:S01]  /*1730*/  IMAD.IADD R7, R170, 0x1, -R25 ;  /* 0x00000001aa077824 */ /* 0x000fe200078e0a19 */
[----:B------:R-:W-:Y:S01]  /*1740*/  SEL R0, R3, 0xfffffff0, !P2 ;  /* 0xfffffff003007807 */ /* 0x000fe20005000000 */
        /* <DEDUP_REMOVED lines=18> */
.L_x_1678:
[----:B------:R-:W-:Y:S05]  /*1870*/  BSYNC B0 ;  /* 0x0000000000007941 */ /* 0x000fea0003800000 */
.L_x_1677:
        /* <DEDUP_REMOVED lines=21> */
.L_x_1680:
[----:B------:R-:W-:Y:S05]  /*19d0*/  BSYNC B0 ;  /* 0x0000000000007941 */ /* 0x000fea0003800000 */
.L_x_1679:
        /* <DEDUP_REMOVED lines=17> */
.L_x_1682:
[----:B------:R-:W-:Y:S05]  /*1af0*/  BSYNC B0 ;  /* 0x0000000000007941 */ /* 0x000fea0003800000 */
.L_x_1681:
        /* <DEDUP_REMOVED lines=10> */
[----:B------:R-:W-:-:S04]  /*1ba0*/  IADD3 R25, P0, R174, UR9, RZ ;  /* 0x00000009ae197c10 */ /* 0x000fc8000ff1e0ff */
[----:B------:R-:W-:Y:S02]  /*1bb0*/  IADD3.X R6, R173, UR8, RZ, P0, !PT ;  /* 0x00000008ad067c10 */ /* 0x000fe400087fe4ff */
[----:B-1----:R-:W-:-:S04]  /*1bc0*/  LEA R28, P0, R25, c[0x0][0x168], 0x1 ;  /* 0x00005a00191c7a11 */ /* 0x002fc800078008ff */
[----:B------:R-:W-:-:S05]  /*1bd0*/  LEA.HI.X R29, R25, c[0x0][0x16c], R6, 0x1, P0 ;  /* 0x00005b00191d7a11 */ /* 0x000fca00000f0c06 */
[----:B------:R-:W-:Y:S01]  /*1be0*/  @!PT LDS RZ, [RZ] ;  /* 0x00000000fffff984 */ /* 0x000fe20000000800 */
[----:B------:R-:W-:Y:S01]  /*1bf0*/  @!PT LDS RZ, [RZ] ;  /* 0x00000000fffff984 */ /* 0x000fe20000000800 */
[----:B------:R-:W-:Y:S01]  /*1c00*/  @!PT LDS RZ, [RZ] ;  /* 0x00000000fffff984 */ /* 0x000fe20000000800 */
[----:B------:R1:W-:Y:S04]  /*1c10*/  LDGSTS.E.BYPASS.LTC128B.128 [R177+0x1800], [R28.64] ;  /* 0x018000001cb17fae */ /* 0x0003e8000b901d4a */
.L_x_1684:
[----:B------:R-:W-:Y:S05]  /*1c20*/  BSYNC B0 ;  /* 0x0000000000007941 */ /* 0x000fea0003800000 */
.L_x_1683:
        /* <DEDUP_REMOVED lines=11> */
[----:B-1----:R-:W-:-:S04]  /*1ce0*/  LEA R28, P0, R10, c[0x0][0x168], 0x1 ;  /* 0x00005a000a1c7a11 */ /* 0x002fc800078008ff */
[----:B------:R-:W-:-:S05]  /*1cf0*/  LEA.HI.X R29, R10, c[0x0][0x16c], R25, 0x1, P0 ;  /* 0x00005b000a1d7a11 */ /* 0x000fca00000f0c19 */
[----:B------:R-:W-:Y:S01]  /*1d00*/  @!PT LDS RZ, [RZ] ;  /* 0x00000000fffff984 */ /* 0x000fe20000000800 */
[----:B------:R-:W-:Y:S01]  /*1d10*/  @!PT LDS RZ, [RZ] ;  /* 0x00000000fffff984 */ /* 0x000fe20000000800 */
[----:B------:R-:W-:Y:S01]  /*1d20*/  @!PT LDS RZ, [RZ] ;  /* 0x00000000fffff984 */ /* 0x000fe20000000800 */
[----:B------:R1:W-:Y:S04]  /*1d30*/  LDGSTS.E.BYPASS.LTC128B.128 [R177+0x2000], [R28.64] ;  /* 0x020000001cb17fae */ /* 0x0003e8000b901d4a */
.L_x_1686:
[----:B------:R-:W-:Y:S05]  /*1d40*/  BSYNC B0 ;  /* 0x0000000000007941 */ /* 0x000fea0003800000 */
.L_x_1685:
        /* <DEDUP_REMOVED lines=8> */
[----:B------:R-:W-:Y:S01]  /*1dd0*/  ULDC UR4, c[0x0][0x19c] ;  /* 0x0000670000047ab9 */ /* 0x000fe20000000800 */
[----:B------:R-:W-:Y:S01]  /*1de0*/  IMAD.MOV.U32 R175, RZ, RZ, R173 ;  /* 0x000000ffffaf7224 */ /* 0x000fe200078e00ad */
[----:B------:R-:W-:-:S03]  /*1df0*/  UIMAD UR4, UR4, 0x60, URZ ;  /* 0x00000060040478a4 */ /* 0x000fc6000f8e023f */
[----:B----4-:R-:W-:-:S05]  /*1e00*/  IMAD.WIDE.U32 R30, R6, 0x60, R174 ;  /* 0x00000060061e7825 */ /* 0x010fca00078e00ae */
[----:B------:R-:W-:Y:S02]  /*1e10*/  IADD3 R6, R31, UR4, RZ ;  /* 0x000000041f067c10 */ /* 0x000fe4000fffe0ff */
[----:B-1----:R-:W-:-:S04]  /*1e20*/  LEA R28, P0, R30, c[0x0][0x168], 0x1 ;  /* 0x00005a001e1c7a11 */ /* 0x002fc800078008ff */
[----:B------:R-:W-:-:S05]  /*1e30*/  LEA.HI.X R29, R30, c[0x0][0x16c], R6, 0x1, P0 ;  /* 0x00005b001e1d7a11 */ /* 0x000fca00000f0c06 */
[----:B------:R-:W-:Y:S01]  /*1e40*/  @!PT LDS RZ, [RZ] ;  /* 0x00000000fffff984 */ /* 0x000fe20000000800 */
[----:B------:R-:W-:Y:S01]  /*1e50*/  @!PT LDS RZ, [RZ] ;  /* 0x00000000fffff984 */ /* 0x000fe20000000800 */
[----:B------:R-:W-:Y:S01]  /*1e60*/  @!PT LDS RZ, [RZ] ;  /* 0x00000000fffff984 */ /* 0x000fe20000000800 */
[----:B------:R1:W-:Y:S04]  /*1e70*/  LDGSTS.E.BYPASS.LTC128B.128 [R177+0x2800], [R28.64] ;  /* 0x028000001cb17fae */ /* 0x0003e8000b901d4a */
.L_x_1688:
[----:B------:R-:W-:Y:S05]  /*1e80*/  BSYNC B0 ;  /* 0x0000000000007941 */ /* 0x000fea0003800000 */
.L_x_1687:
        /* <DEDUP_REMOVED lines=17> */
.L_x_1690:
[----:B------:R-:W-:Y:S05]  /*1fa0*/  BSYNC B0 ;  /* 0x0000000000007941 */ /* 0x000fea0003800000 */
.L_x_1689:
        /* <DEDUP_REMOVED lines=19> */
.L_x_1692:
[----:B------:R-:W-:Y:S05]  /*20e0*/  BSYNC B0 ;  /* 0x0000000000007941 */ /* 0x000fea0003800000 */
.L_x_1691:
        /* <DEDUP_REMOVED lines=19> */
.L_x_1694:
[----:B------:R-:W-:Y:S05]  /*2220*/  BSYNC B0 ;  /* 0x0000000000007941 */ /* 0x000fea0003800000 */
.L_x_1693:
        /* <DEDUP_REMOVED lines=19> */
.L_x_1696:
[----:B------:R-:W-:Y:S05]  /*2360*/  BSYNC B0 ;  /* 0x0000000000007941 */ /* 0x000fea0003800000 */
.L_x_1695:
[----:B------:R-:W-:Y:S01]  /*2370*/  SHF.R.S32.HI R18, RZ, 0x1f, R19 ;  /* 0x0000001fff127819 */ /* 0x000fe20000011413 */
[----:B------:R-:W-:Y:S01]  /*2380*/  IMAD.WIDE.U32 R26, R19, c[0x0][0x320], R26 ;  /* 0x0000c800131a7a25 */ /* 0x000fe200078e001a */
[----:B------:R-:W0:Y:S03]  /*2390*/  LDGDEPBAR ;  /* 0x00000000000079af */ /* 0x000e260000000000 */
[----:B------:R-:W-:Y:S01]  /*23a0*/  IMAD R18, R18, c[0x0][0x320], RZ ;  /* 0x0000c80012127a24 */ /* 0x000fe200078e02ff */
[----:B-1----:R-:W-:-:S03]  /*23b0*/  LEA R28, P0, R26, c[0x0][0x318], 0x2 ;  /* 0x0000c6001a1c7a11 */ /* 0x002fc600078010ff */
        /* <DEDUP_REMOVED lines=8> */
[----:B------:R-:W-:Y:S01]  /*2440*/  LOP3.LUT R17, R2, 0xfffffff8, RZ, 0xc0, !PT ;  /* 0xfffffff802117812 */ /* 0x000fe200078ec0ff */
[----:B------:R-:W-:Y:S01]  /*2450*/  IMAD.IADD R18, R11, 0x1, -R18 ;  /* 0x000000010b127824 */ /* 0x000fe200078e0a12 */
[----:B------:R-:W-:Y:S01]  /*2460*/  LEA.HI R11, R20, R11, RZ, 0x3 ;  /* 0x0000000b140b7211 */ /* 0x000fe200078f18ff */
[----:B------:R-:W5:Y:S01]  /*2470*/  MUFU.RCP R2, c[0x0][0x238] ;  /* 0x00008e0000027b08 */ /* 0x000f620000001000 */
[----:B------:R-:W-:Y:S01]  /*2480*/  SHF.R.S32.HI R26, RZ, 0x1f, R7 ;  /* 0x0000001fff1a7819 */ /* 0x000fe20000011407 */
[----:B------:R-:W-:Y:S01]  /*2490*/  IMAD.IADD R20, R170, 0x1, -R17 ;  /* 0x00000001aa147824 */ /* 0x000fe200078e0a11 */
[----:B------:R-:W-:Y:S01]  /*24a0*/  ISETP.GE.AND P2, PT, R22, R5, PT ;  /* 0x000000051600720c */ /* 0x000fe20003f46270 */
[----:B------:R-:W-:Y:S01]  /*24b0*/  BAR.SYNC.DEFER_BLOCKING 0x0 ;  /* 0x0000000000007b1d */ /* 0x000fe20000010000 */
[----:B------:R-:W-:Y:S01]  /*24c0*/  LEA.HI R7, R26, R7, RZ, 0x2 ;  /* 0x000000071a077211 */ /* 0x000fe200078f10ff */
[----:B------:R-:W-:Y:S01]  /*24d0*/  IMAD R26, R24, 0x10, R9 ;  /* 0x00000010181a7824 */ /* 0x000fe200078e0209 */
[----:B------:R-:W-:Y:S01]  /*24e0*/  SHF.R.S32.HI R22, RZ, 0x4, R21 ;  /* 0x00000004ff167819 */ /* 0x000fe20000011415 */
[----:B------:R-:W-:Y:S01]  /*24f0*/  IMAD.SHL.U32 R11, R11, 0x20, RZ ;  /* 0x000000200b0b7824 */ /* 0x000fe200078e00ff */
[----:B------:R-:W-:Y:S01]  /*2500*/  LEA.HI R9, R20, R20, RZ, 0x1 ;  /* 0x0000001414097211 */ /* 0x000fe200078f08ff */
[----:B------:R-:W-:Y:S01]  /*2510*/  IMAD.SHL.U32 R15, R15, 0x8, RZ ;  /* 0x000000080f0f7824 */ /* 0x000fe200078e00ff */
[----:B------:R-:W-:Y:S01]  /*2520*/  LEA.HI R21, R21, R22, RZ, 0x1 ;  /* 0x0000001615157211 */ /* 0x000fe200078f08ff */
[----:B------:R-:W-:Y:S01]  /*2530*/  IMAD.SHL.U32 R170, R170, 0x2, RZ ;  /* 0x00000002aaaa7824 */ /* 0x000fe200078e00ff */
[----:B------:R-:W-:Y:S01]  /*2540*/  LOP3.LUT R17, R9, 0x7fffffe, RZ, 0xc0, !PT ;  /* 0x07fffffe09117812 */ /* 0x000fe200078ec0ff */
[----:B------:R-:W-:Y:S01]  /*2550*/  BSSY B0, `(.L_x_1697) ;  /* 0x0000031000007945 */ /* 0x000fe20003800000 */
[----:B------:R-:W-:-:S02]  /*2560*/  LOP3.LUT R11, R11, 0xffffff00, RZ, 0xc0, !PT ;  /* 0xffffff000b0b7812 */ /* 0x000fc400078ec0ff */
[----:B------:R-:W-:Y:S01]  /*2570*/  LOP3.LUT R21, R21, 0xfffffffe, RZ, 0xc0, !PT ;  /* 0xfffffffe15157812 */ /* 0x000fe200078ec0ff */
[----:B------:R-:W-:Y:S01]  /*2580*/  IMAD.IADD R20, R20, 0x1, -R17 ;  /* 0x0000000114147824 */ /* 0x000fe200078e0a11 */
[----:B------:R-:W-:Y:S01]  /*2590*/  SHF.R.S32.HI R9, RZ, 0x1, R9 ;  /* 0x00000001ff097819 */ /* 0x000fe20000011409 */
[----:B------:R-:W-:Y:S01]  /*25a0*/  IMAD R17, R24, 0x200, R11 ;  /* 0x0000020018117824 */ /* 0x000fe200078e020b */
[----:B------:R-:W-:Y:S01]  /*25b0*/  SHF.R.S32.HI R7, RZ, 0x2, R7 ;  /* 0x00000002ff077819 */ /* 0x000fe20000011407 */
[----:B------:R-:W-:Y:S01]  /*25c0*/  IMAD.IADD R21, R22, 0x1, -R21 ;  /* 0x0000000116157824 */ /* 0x000fe200078e0a15 */
[----:B------:R-:W-:Y:S01]  /*25d0*/  LOP3.LUT P3, RZ, R9, 0x2, RZ, 0xc0, !PT ;  /* 0x0000000209ff7812 */ /* 0x000fe2000786c0ff */
[----:B------:R-:W-:Y:S01]  /*25e0*/  IMAD R160, R18, 0x20, R11 ;  /* 0x0000002012a07824 */ /* 0x000fe200078e020b */
[----:B------:R-:W-:Y:S01]  /*25f0*/  IADD3 R7, R26, 0x1, R7 ;  /* 0x000000011a077810 */ /* 0x000fe20007ffe007 */
[----:B------:R-:W-:Y:S01]  /*2600*/  IMAD R17, R18, 0x20, R17 ;  /* 0x0000002012117824 */ /* 0x000fe200078e0211 */
[----:B------:R-:W-:Y:S01]  /*2610*/  LOP3.LUT R18, R13, 0xc0, RZ, 0xc0, !PT ;  /* 0x000000c00d127812 */ /* 0x000fe200078ec0ff */
[----:B------:R-:W-:Y:S01]  /*2620*/  IMAD.SHL.U32 R13, R21, 0x8, RZ ;  /* 0x00000008150d7824 */ /* 0x000fe200078e00ff */
[----:B------:R1:W-:Y:S01]  /*2630*/  @P2 STS [R177+0x5000], RZ ;  /* 0x005000ffb1002388 */ /* 0x0003e20000000800 */
[----:B------:R-:W-:Y:S01]  /*2640*/  IMAD.SHL.U32 R11, R9, 0x40, RZ ;  /* 0x00000040090b7824 */ /* 0x000fe200078e00ff */
[----:B------:R-:W-:Y:S01]  /*2650*/  LEA R206, P0, R156, c[0x0][0x170], 0x1 ;  /* 0x00005c009cce7a11 */ /* 0x000fe200078008ff */
[----:B------:R-:W-:Y:S01]  /*2660*/  IMAD R20, R21, 0x8, R20 ;  /* 0x0000000815147824 */ /* 0x000fe200078e0214 */
[----:B------:R1:W-:Y:S01]  /*2670*/  @P2 STS [R177+0x5004], RZ ;  /* 0x005004ffb1002388 */ /* 0x0003e20000000800 */
[----:B------:R-:W-:-:S02]  /*2680*/  LOP3.LUT R13, R18, 0x8, R13, 0xf8, !PT ;  /* 0x00000008120d7812 */ /* 0x000fc400078ef80d */
[----:B------:R-:W-:Y:S01]  /*2690*/  SHF.R.U32.HI R18, RZ, 0x3, R18 ;  /* 0x00000003ff127819 */ /* 0x000fe20000011612 */
[----:B------:R1:W-:Y:S01]  /*26a0*/  @P2 STS.64 [R177+0x5008], RZ ;  /* 0x005008ffb1002388 */ /* 0x0003e20000000a00 */
[----:B------:R-:W-:Y:S02]  /*26b0*/  LOP3.LUT R22, R11, 0xc0, RZ, 0xc0, !PT ;  /* 0x000000c00b167812 */ /* 0x000fe400078ec0ff */
[----:B------:R-:W-:Y:S02]  /*26c0*/  LOP3.LUT R13, R13, R18, RZ, 0x3c, !PT ;  /* 0x000000120d0d7212 */ /* 0x000fe400078e3cff */
[----:B------:R-:W-:Y:S02]  /*26d0*/  LOP3.LUT R15, R22, 0x8, R15, 0xf8, !PT ;  /* 0x00000008160f7812 */ /* 0x000fe400078ef80f */
[----:B------:R-:W-:Y:S01]  /*26e0*/  SHF.R.U32.HI R22, RZ, 0x3, R22 ;  /* 0x00000003ff167819 */ /* 0x000fe20000011616 */
[C---:B------:R-:W-:Y:S01]  /*26f0*/  IMAD.IADD R151, R13.reuse, 0x1, R17 ;  /* 0x000000010d977824 */ /* 0x040fe200078e0211 */
[----:B------:R-:W-:Y:S01]  /*2700*/  IADD3 R7, R148, R7, -R178 ;  /* 0x0000000794077210 */ /* 0x000fe20007ffe8b2 */
[----:B------:R-:W-:Y:S01]  /*2710*/  IMAD.IADD R160, R13, 0x1, R160 ;  /* 0x000000010da07824 */ /* 0x000fe200078e02a0 */
[----:B------:R-:W-:Y:S01]  /*2720*/  LOP3.LUT R15, R15, R22, RZ, 0x3c, !PT ;  /* 0x000000160f0f7212 */ /* 0x000fe200078e3cff */
[----:B------:R-:W-:Y:S01]  /*2730*/  IMAD.SHL.U32 R151, R151, 0x2, RZ ;  /* 0x0000000297977824 */ /* 0x000fe200078e00ff */
[----:B------:R-:W-:-:S02]  /*2740*/  LOP3.LUT R170, R170, 0x6, RZ, 0xc0, !PT ;  /* 0x00000006aaaa7812 */ /* 0x000fc400078ec0ff */
[----:B------:R-:W-:Y:S01]  /*2750*/  LEA.HI.X R207, R156, c[0x0][0x174], R159, 0x1, P0 ;  /* 0x00005d009ccf7a11 */ /* 0x000fe200000f0c9f */
[----:B------:R-:W-:Y:S01]  /*2760*/  IMAD.U32 R149, R20, 0x20, R15 ;  /* 0x0000002014957824 */ /* 0x000fe200078e000f */
[----:B------:R-:W-:Y:S01]  /*2770*/  IADD3 R195, R7, c[0x0][0x2e8], RZ ;  /* 0x0000ba0007c37a10 */ /* 0x000fe20007ffe0ff */
[----:B------:R-:W-:Y:S01]  /*2780*/  IMAD R150, R0, 0x2, R151 ;  /* 0x0000000200967824 */ /* 0x000fe200078e0297 */
[----:B------:R-:W-:Y:S01]  /*2790*/  SEL R3, R3, 0xfffffff0, !P3 ;  /* 0xfffffff003037807 */ /* 0x000fe20005800000 */
[----:B-----5:R-:W-:-:S04]  /*27a0*/  FMUL.FTZ R2, R19, R2 ;  /* 0x0000000213027220 */ /* 0x020fc80000410000 */
[----:B------:R1:W2:Y:S01]  /*27b0*/  R2UR UR4, R2 ;  /* 0x00000000020473c2 */ /* 0x0002a200000e0000 */
        /* <DEDUP_REMOVED lines=10> */
.L_x_1698:
[----:B------:R-:W-:Y:S05]  /*2860*/  BSYNC B0 ;  /* 0x0000000000007941 */ /* 0x000fea0003800000 */
.L_x_1697:
        /* <DEDUP_REMOVED lines=12> */
[----:B-1----:R-:W-:-:S03]  /*2930*/  IMAD.U32 R2, RZ, RZ, UR7 ;  /* 0x00000007ff027e24 */ /* 0x002fc6000f8e00ff */
[----:B------:R-:W-:-:S04]  /*2940*/  LEA R18, P0, R7, R206, 0x1 ;  /* 0x000000ce07127211 */ /* 0x000fc800078008ff */
[----:B------:R-:W-:-:S05]  /*2950*/  LEA.HI.X R19, R4, R207, R2, 0x1, P0 ;  /* 0x000000cf04137211 */ /* 0x000fca00000f0c02 */
[----:B------:R-:W-:Y:S01]  /*2960*/  @!PT LDS RZ, [RZ] ;  /* 0x00000000fffff984 */ /* 0x000fe20000000800 */
[----:B------:R-:W-:Y:S01]  /*2970*/  @!PT LDS RZ, [RZ] ;  /* 0x00000000fffff984 */ /* 0x000fe20000000800 */
[----:B------:R-:W-:Y:S01]  /*2980*/  @!PT LDS RZ, [RZ] ;  /* 0x00000000fffff984 */ /* 0x000fe20000000800 */
[----:B------:R1:W-:Y:S04]  /*2990*/  LDGSTS.E.BYPASS.LTC128B.128 [R177+0x5800], [R18.64] ;  /* 0x0580000012b17fae */ /* 0x0003e8000b901d4a */
.L_x_1700:
[----:B------:R-:W-:Y:S05]  /*29a0*/  BSYNC B0 ;  /* 0x0000000000007941 */ /* 0x000fea0003800000 */
.L_x_1699:
        /* <DEDUP_REMOVED lines=15> */
.L_x_1702:
[----:B------:R-:W-:Y:S05]  /*2aa0*/  BSYNC B0 ;  /* 0x0000000000007941 */ /* 0x000fea0003800000 */
.L_x_1701:
[----:B------:R-:W-:Y:S01]  /*2ab0*/  ISETP.GE.AND P0, PT, R14, R5, PT ;  /* 0x000000050e00720c */ /* 0x000fe20003f06270 */
[----:B------:R-:W-:-:S12]  /*2ac0*/  BSSY B0, `(.L_x_1703) ;  /* 0x000000f000007945 */ /* 0x000fd80003800000 */
[----:B------:R1:W-:Y:S01]  /*2ad0*/  @P0 STS.128 [R177+0x6800], RZ ;  /* 0x006800ffb1000388 */ /* 0x0003e20000000c00 */
[----:B------:R-:W-:Y:S05]  /*2ae0*/  @P0 BRA `(.L_x_1704) ;  /* 0x000000c000000947 */ /* 0x000fea0003800000 */
[----:B------:R-:W-:-:S13]  /*2af0*/  ISETP.GE.AND P0, PT, R196, c[0x0][0x220], PT ;  /* 0x00008800c4007a0c */ /* 0x000fda0003f06270 */
[----:B------:R1:W-:Y:S01]  /*2b00*/  @P0 STS.128 [R177+0x6800], RZ ;  /* 0x006800ffb1000388 */ /* 0x0003e20000000c00 */
[----:B------:R-:W-:Y:S05]  /*2b10*/  @P0 BRA `(.L_x_1704) ;  /* 0x0000009000000947 */ /* 0x000fea0003800000 */
[----:B-1----:R-:W-:Y:S01]  /*2b20*/  MOV R2, c[0x0][0x1a0] ;  /* 0x0000680000027a02 */ /* 0x002fe20000000f00 */
        /* <DEDUP_REMOVED lines=8> */
.L_x_1704:
[----:B------:R-:W-:Y:S05]  /*2bb0*/  BSYNC B0 ;  /* 0x0000000000007941 */ /* 0x000fea0003800000 */
.L_x_1703:
        /* <DEDUP_REMOVED lines=15> */
.L_x_1706:
[----:B------:R-:W-:Y:S05]  /*2cb0*/  BSYNC B0 ;  /* 0x0000000000007941 */ /* 0x000fea0003800000 */
.L_x_1705:
        /* <DEDUP_REMOVED lines=16> */
.L_x_1708:
[----:B------:R-:W-:Y:S05]  /*2dc0*/  BSYNC B0 ;  /* 0x0000000000007941 */ /* 0x000fea0003800000 */
.L_x_1707:
        /* <DEDUP_REMOVED lines=16> */
.L_x_1710:
[----:B------:R-:W-:Y:S05]  /*2ed0*/  BSYNC B0 ;  /* 0x0000000000007941 */ /* 0x000fea0003800000 */
.L_x_1709:
        /* <DEDUP_REMOVED lines=16> */
.L_x_1712:
[----:B------:R-:W-:Y:S05]  /*2fe0*/  BSYNC B0 ;  /* 0x0000000000007941 */ /* 0x000fea0003800000 */
.L_x_1711:
        /* <DEDUP_REMOVED lines=11> */
[----:B----4-:R-:W-:Y:S01]  /*30a0*/  LDSM.16.M88.4 R28, [R150] ;  /* 0x00000000961c783b */ /* 0x010fe20000000200 */
[----:B------:R-:W-:Y:S01]  /*30b0*/  I2F R190, R193 ;  /* 0x000000c100be7306 */ /* 0x000fe20000201400 */
[C---:B------:R-:W-:Y:S02]  /*30c0*/  IADD3 R183, R163.reuse, 0x18, RZ ;  /* 0x00000018a3b77810 */ /* 0x040fe40007ffe0ff */
[----:B------:R-:W4:Y:S01]  /*30d0*/  LDSM.16.M88.4 R144, [R215+0x1000] ;  /* 0x00100000d790783b */ /* 0x000f220000000200 */
[C---:B------:R-:W-:Y:S02]  /*30e0*/  IADD3 R187, R163.reuse, 0x10, RZ ;  /* 0x00000010a3bb7810 */ /* 0x040fe40007ffe0ff */
[C---:B------:R-:W-:Y:S01]  /*30f0*/  IADD3 R185, R163.reuse, 0x11, RZ ;  /* 0x00000011a3b97810 */ /* 0x040fe20007ffe0ff */
[----:B------:R-:W3:Y:S01]  /*3100*/  LDSM.16.M88.4 R140, [R215+0x1400] ;  /* 0x00140000d78c783b */ /* 0x000ee20000000200 */
[----:B------:R-:W-:Y:S01]  /*3110*/  I2F R188, R191 ;  /* 0x000000bf00bc7306 */ /* 0x000fe20000201400 */
[----:B------:R-:W-:-:S02]  /*3120*/  IADD3 R203, R163, 0x21, RZ ;  /* 0x00000021a3cb7810 */ /* 0x000fc40007ffe0ff */
[----:B------:R-:W2:Y:S01]  /*3130*/  LDSM.16.M88.4 R104, [R149+0x1c00] ;  /* 0x001c00009568783b */ /* 0x000ea20000000200 */
[C---:B------:R-:W-:Y:S02]  /*3140*/  IADD3 R181, R163.reuse, 0x19, RZ ;  /* 0x00000019a3b57810 */ /* 0x040fe40007ffe0ff */
[C---:B------:R-:W-:Y:S01]  /*3150*/  IADD3 R201, R163.reuse, 0x20, RZ ;  /* 0x00000020a3c97810 */ /* 0x040fe20007ffe0ff */
[----:B------:R-:W2:Y:S01]  /*3160*/  LDSM.16.M88.4 R112, [R149+0x1800] ;  /* 0x001800009570783b */ /* 0x000ea20000000200 */
[----:B------:R-:W-:Y:S01]  /*3170*/  I2F R171, R193 ;  /* 0x000000c100ab7306 */ /* 0x000fe20000201400 */
[C---:B------:R-:W-:Y:S02]  /*3180*/  IADD3 R213, R163.reuse, 0x51, RZ ;  /* 0x00000051a3d57810 */ /* 0x040fe40007ffe0ff */
[----:B------:R-:W-:Y:S01]  /*3190*/  LDSM.16.M88.4 R136, [R215+0x1800] ;  /* 0x00180000d788783b */ /* 0x000fe20000000200 */
[C---:B------:R-:W-:Y:S02]  /*31a0*/  IADD3 R205, R163.reuse, 0x28, RZ ;  /* 0x00000028a3cd7810 */ /* 0x040fe40007ffe0ff */
[C---:B------:R-:W-:Y:S01]  /*31b0*/  IADD3 R211, R163.reuse, 0x50, RZ ;  /* 0x00000050a3d37810 */ /* 0x040fe20007ffe0ff */
[----:B------:R-:W-:Y:S01]  /*31c0*/  LDSM.16.M88.4 R88, [R149+0x2400] ;  /* 0x002400009558783b */ /* 0x000fe20000000200 */
[----:B------:R-:W-:Y:S01]  /*31d0*/  I2F R186, R189 ;  /* 0x000000bd00ba7306 */ /* 0x000fe20000201400 */
[----:B------:R-:W-:-:S02]  /*31e0*/  IADD3 R223, R163, 0x60, RZ ;  /* 0x00000060a3df7810 */ /* 0x000fc40007ffe0ff */
[----:B------:R-:W-:Y:S01]  /*31f0*/  LDSM.16.M88.4 R96, [R149+0x2000] ;  /* 0x002000009560783b */ /* 0x000fe20000000200 */
[C---:B------:R-:W-:Y:S02]  /*3200*/  IADD3 R217, R163.reuse, 0x58, RZ ;  /* 0x00000058a3d97810 */ /* 0x040fe40007ffe0ff */
[C---:B------:R-:W-:Y:S01]  /*3210*/  IADD3 R221, R163.reuse, 0x59, RZ ;  /* 0x00000059a3dd7810 */ /* 0x040fe20007ffe0ff */
[----:B-1----:R-:W-:Y:S01]  /*3220*/  HMMA.16816.F32.BF16 R132, R4, R128, RZ ;  /* 0x000000800484723c */ /* 0x002fe200000418ff */
[----:B------:R-:W-:Y:S01]  /*3230*/  LDSM.16.M88.4 R80, [R149+0x2800] ;  /* 0x002800009550783b */ /* 0x000fe20000000200 */
[----:B------:R-:W-:Y:S01]  /*3240*/  I2F R167, R189 ;  /* 0x000000bd00a77306 */ /* 0x000fe20000201400 */
[C---:B------:R-:W-:Y:S02]  /*3250*/  IADD3 R233, R163.reuse, 0x69, RZ ;  /* 0x00000069a3e97810 */ /* 0x040fe40007ffe0ff */
[----:B------:R-:W-:Y:S01]  /*3260*/  LDSM.16.M88.4 R72, [R149+0x2c00] ;  /* 0x002c00009548783b */ /* 0x000fe20000000200 */
[----:B------:R-:W-:-:S02]  /*3270*/  IADD3 R227, R163, 0x61, RZ ;  /* 0x00000061a3e37810 */ /* 0x000fc40007ffe0ff */
[C---:B------:R-:W-:Y:S01]  /*3280*/  HMMA.16816.F32.BF16 R128, R4.reuse, R130, RZ ;  /* 0x000000820480723c */ /* 0x040fe200000418ff */
[----:B------:R-:W-:Y:S01]  /*3290*/  LDSM.16.M88.4 R64, [R149+0x3000] ;  /* 0x003000009540783b */ /* 0x000fe20000000200 */
[----:B------:R-:W-:Y:S01]  /*32a0*/  I2F R169, R191 ;  /* 0x000000bf00a97306 */ /* 0x000fe20000201400 */
[C---:B------:R-:W-:Y:S02]  /*32b0*/  IADD3 R229, R163.reuse, 0x68, RZ ;  /* 0x00000068a3e57810 */ /* 0x040fe40007ffe0ff */
[----:B------:R-:W-:Y:S01]  /*32c0*/  LDSM.16.M88.4 R56, [R149+0x3400] ;  /* 0x003400009538783b */ /* 0x000fe20000000200 */
[C---:B------:R-:W-:Y:S02]  /*32d0*/  IADD3 R235, R163.reuse, 0x71, RZ ;  /* 0x00000071a3eb7810 */ /* 0x040fe40007ffe0ff */
[----:B-----5:R-:W-:Y:S01]  /*32e0*/  HMMA.16816.F32.BF16 R124, R4, R120, RZ ;  /* 0x00000078047c723c */ /* 0x020fe200000418ff */
[----:B------:R-:W-:Y:S01]  /*32f0*/  LDSM.16.M88.4 R48, [R149+0x3800] ;  /* 0x003800009530783b */ /* 0x000fe20000000200 */
[----:B------:R-:W-:Y:S01]  /*3300*/  I2F R180, R183 ;  /* 0x000000b700b47306 */ /* 0x000fe20000201400 */
[----:B------:R-:W-:-:S02]  /*3310*/  IADD3 R237, R163, 0x79, RZ ;  /* 0x00000079a3ed7810 */ /* 0x000fc40007ffe0ff */
[----:B------:R-:W-:Y:S01]  /*3320*/  LDSM.16.M88.4 R40, [R149+0x3c00] ;  /* 0x003c00009528783b */ /* 0x000fe20000000200 */
[C---:B------:R-:W-:Y:S02]  /*3330*/  IADD3 R241, R163.reuse, 0x80, RZ ;  /* 0x00000080a3f17810 */ /* 0x040fe40007ffe0ff */
[C---:B----4-:R-:W-:Y:S01]  /*3340*/  HMMA.16816.F32.BF16 R132, R28.reuse, R144, R132 ;  /* 0x000000901c84723c */ /* 0x050fe20000041884 */
[----:B------:R-:W-:Y:S01]  /*3350*/  LDSM.16.M88.4 R32, [R149+0x4000] ;  /* 0x004000009520783b */ /* 0x000fe20000000200 */
[----:B------:R-:W-:Y:S03]  /*3360*/  I2F R164, R183 ;  /* 0x000000b700a47306 */ /* 0x000fe60000201400 */
[----:B------:R-:W-:Y:S03]  /*3370*/  LDSM.16.M88.4 R152, [R149+0x4c00] ;  /* 0x004c00009598783b */ /* 0x000fe60000000200 */
[C---:B------:R-:W-:Y:S01]  /*3380*/  HMMA.16816.F32.BF16 R128, R28.reuse, R146, R128 ;  /* 0x000000921c80723c */ /* 0x040fe20000041880 */
[----:B------:R-:W1:Y:S01]  /*3390*/  LDSM.16.M88.4 R144, [R215+0x1c00] ;  /* 0x001c0000d790783b */ /* 0x000e620000000200 */
[----:B------:R-:W-:Y:S03]  /*33a0*/  I2F R184, R187 ;  /* 0x000000bb00b87306 */ /* 0x000fe60000201400 */
[----:B------:R-:W-:Y:S03]  /*33b0*/  LDSM.16.M88.4 R20, [R149+0x4400] ;  /* 0x004400009514783b */ /* 0x000fe60000000200 */
[----:B---3--:R-:W-:Y:S01]  /*33c0*/  HMMA.16816.F32.BF16 R124, R28, R140, R124 ;  /* 0x0000008c1c7c723c */ /* 0x008fe2000004187c */
[----:B------:R-:W-:Y:S01]  /*33d0*/  LDSM.16.M88.4 R12, [R149+0x4800] ;  /* 0x00480000950c783b */ /* 0x000fe20000000200 */
[----:B------:R-:W-:Y:S03]  /*33e0*/  I2F R166, R187 ;  /* 0x000000bb00a67306 */ /* 0x000fe60000201400 */
[----:B------:R-:W0:Y:S02]  /*33f0*/  LDGDEPBAR ;  /* 0x00000000000079af */ /* 0x000e240000000000 */
[----:B------:R-:W-:Y:S01]  /*3400*/  IADD3 R141, R163, 0x78, RZ ;  /* 0x00000078a38d7810 */ /* 0x000fe20007ffe0ff */
[----:B--2---:R-:W-:Y:S01]  /*3410*/  HMMA.16816.F32.BF16 R108, R4, R104, RZ ;  /* 0x00000068046c723c */ /* 0x004fe200000418ff */
[----:B------:R-:W-:Y:S01]  /*3420*/  FMUL.FTZ R134, R134, c[0x0][0x2ec] ;  /* 0x0000bb0086867a20 */ /* 0x000fe20000410000 */
[----:B------:R-:W-:Y:S01]  /*3430*/  I2F R182, R185 ;  /* 0x000000b900b67306 */ /* 0x000fe20000201400 */
[----:B------:R-:W-:-:S02]  /*3440*/  FMUL.FTZ R133, R133, c[0x0][0x2ec] ;  /* 0x0000bb0085857a20 */ /* 0x000fc40000410000 */
[----:B------:R-:W-:Y:S02]  /*3450*/  FMUL.FTZ R240, R135, c[0x0][0x2ec] ;  /* 0x0000bb0087f07a20 */ /* 0x000fe40000410000 */
[----:B------:R-:W-:Y:S01]  /*3460*/  FMUL.FTZ R132, R132, c[0x0][0x2ec] ;  /* 0x0000bb0084847a20 */ /* 0x000fe20000410000 */
[----:B------:R-:W-:Y:S01]  /*3470*/  HMMA.16816.F32.BF16 R104, R4, R106, RZ ;  /* 0x0000006a0468723c */ /* 0x000fe200000418ff */
[----:B------:R-:W-:Y:S01]  /*3480*/  FMUL.FTZ R129, R129, c[0x0][0x2ec] ;  /* 0x0000bb0081817a20 */ /* 0x000fe20000410000 */
[----:B------:R-:W-:Y:S01]  /*3490*/  MUFU.TANH R134, R134 ;  /* 0x0000008600867308 */ /* 0x000fe20000002400 */
[----:B------:R-:W-:Y:S02]  /*34a0*/  FMUL.FTZ R128, R128, c[0x0][0x2ec] ;  /* 0x0000bb0080807a20 */ /* 0x000fe40000410000 */
[----:B------:R-:W-:-:S03]  /*34b0*/  FMUL.FTZ R130, R130, c[0x0][0x2ec] ;  /* 0x0000bb0082827a20 */ /* 0x000fc60000410000 */
[----:B------:R-:W-:Y:S01]  /*34c0*/  HMMA.16816.F32.BF16 R116, R4, R112, RZ ;  /* 0x000000700474723c */ /* 0x000fe200000418ff */
[----:B------:R-:W-:Y:S01]  /*34d0*/  FMUL.FTZ R124, R124, c[0x0][0x2ec] ;  /* 0x0000bb007c7c7a20 */ /* 0x000fe20000410000 */
[----:B------:R-:W-:Y:S01]  /*34e0*/  MUFU.TANH R133, R133 ;  /* 0x0000008500857308 */ /* 0x000fe20000002400 */
[----:B------:R-:W-:Y:S02]  /*34f0*/  FMUL.FTZ R125, R125, c[0x0][0x2ec] ;  /* 0x0000bb007d7d7a20 */ /* 0x000fe40000410000 */
[----:B------:R-:W-:-:S03]  /*3500*/  FMUL.FTZ R242, R127, c[0x0][0x2ec] ;  /* 0x0000bb007ff27a20 */ /* 0x000fc60000410000 */
[----:B------:R-:W-:Y:S02]  /*3510*/  HMMA.16816.F32.BF16 R112, R4, R114, RZ ;  /* 0x000000720470723c */ /* 0x000fe400000418ff */
[----:B------:R-:W-:Y:S06]  /*3520*/  MUFU.TANH R135, R128 ;  /* 0x0000008000877308 */ /* 0x000fec0000002400 */
[C---:B-1----:R-:W-:Y:S02]  /*3530*/  HMMA.16816.F32.BF16 R104, R28.reuse, R146, R104 ;  /* 0x000000921c68723c */ /* 0x042fe40000041868 */
[----:B------:R-:W1:Y:S05]  /*3540*/  MUFU.TANH R240, R240 ;  /* 0x000000f000f07308 */ /* 0x000e6a0000002400 */
[----:B------:R-:W-:Y:S01]  /*3550*/  FMUL.FTZ R146, R131, c[0x0][0x2ec] ;  /* 0x0000bb0083927a20 */ /* 0x000fe20000410000 */
[C---:B------:R-:W-:Y:S01]  /*3560*/  HMMA.16816.F32.BF16 R108, R28.reuse, R144, R108 ;  /* 0x000000901c6c723c */ /* 0x040fe2000004186c */
[----:B------:R-:W-:Y:S01]  /*3570*/  FMUL.FTZ R147, R126, c[0x0][0x2ec] ;  /* 0x0000bb007e937a20 */ /* 0x000fe20000410000 */
[----:B------:R-:W-:Y:S06]  /*3580*/  MUFU.TANH R131, R124 ;  /* 0x0000007c00837308 */ /* 0x000fec0000002400 */
[----:B------:R-:W-:Y:S02]  /*3590*/  HMMA.16816.F32.BF16 R116, R28, R136, R116 ;  /* 0x000000881c74723c */ /* 0x000fe40000041874 */
[----:B------:R2:W-:Y:S01]  /*35a0*/  MUFU.TANH R145, R125 ;  /* 0x0000007d00917308 */ /* 0x0005e20000002400 */
[----:B-1----:R-:W-:-:S05]  /*35b0*/  FFMA.FTZ R240, R171, UR4, R240 ;  /* 0x00000004abf07c23 */ /* 0x002fca00080100f0 */
[----:B------:R-:W-:Y:S02]  /*35c0*/  HMMA.16816.F32.BF16 R92, R4, R88, RZ ;  /* 0x00000058045c723c */ /* 0x000fe400000418ff */
[----:B------:R-:W-:Y:S06]  /*35d0*/  MUFU.TANH R129, R129 ;  /* 0x0000008100817308 */ /* 0x000fec0000002400 */
[----:B------:R-:W-:Y:S01]  /*35e0*/  HMMA.16816.F32.BF16 R112, R28, R138, R112 ;  /* 0x0000008a1c70723c */ /* 0x000fe20000041870 */
[----:B------:R-:W-:Y:S01]  /*35f0*/  LDSM.16.M88.4 R136, [R215+0x2000] ;  /* 0x00200000d788783b */ /* 0x000fe20000000200 */
[----:B------:R-:W-:Y:S01]  /*3600*/  MUFU.TANH R146, R146 ;  /* 0x0000009200927308 */ /* 0x000fe20000002400 */
[----:B------:R-:W-:-:S02]  /*3610*/  FMUL.FTZ R111, R111, c[0x0][0x2ec] ;  /* 0x0000bb006f6f7a20 */ /* 0x000fc40000410000 */
[----:B--2---:R-:W1:Y:S03]  /*3620*/  LDSM.16.M88.4 R124, [R215+0x2400] ;  /* 0x00240000d77c783b */ /* 0x004e660000000200 */
[C---:B------:R-:W-:Y:S01]  /*3630*/  HMMA.16816.F32.BF16 R120, R4.reuse, R122, RZ ;  /* 0x0000007a0478723c */ /* 0x040fe200000418ff */
[----:B------:R-:W-:Y:S01]  /*3640*/  FMUL.FTZ R118, R118, c[0x0][0x2ec] ;  /* 0x0000bb0076767a20 */ /* 0x000fe20000410000 */
[----:B------:R2:W3:Y:S01]  /*3650*/  MUFU.TANH R144, R130 ;  /* 0x0000008200907308 */ /* 0x0004e20000002400 */
[----:B------:R-:W-:Y:S02]  /*3660*/  FMUL.FTZ R243, R116, c[0x0][0x2ec] ;  /* 0x0000bb0074f37a20 */ /* 0x000fe40000410000 */
[----:B------:R-:W-:Y:S02]  /*3670*/  FMUL.FTZ R117, R117, c[0x0][0x2ec] ;  /* 0x0000bb0075757a20 */ /* 0x000fe40000410000 */
[----:B------:R-:W-:Y:S01]  /*3680*/  FMUL.FTZ R119, R119, c[0x0][0x2ec] ;  /* 0x0000bb0077777a20 */ /* 0x000fe20000410000 */
[C---:B------:R-:W-:Y:S02]  /*3690*/  HMMA.16816.F32.BF16 R100, R4.reuse, R96, RZ ;  /* 0x000000600464723c */ /* 0x040fe400000418ff */
[----:B------:R4:W-:Y:S06]  /*36a0*/  MUFU.TANH R247, R118 ;  /* 0x0000007600f77308 */ /* 0x0009ec0000002400 */
[----:B------:R-:W-:Y:S01]  /*36b0*/  FMUL.FTZ R249, R112, c[0x0][0x2ec] ;  /* 0x0000bb0070f97a20 */ /* 0x000fe20000410000 */
[----:B------:R-:W-:Y:S01]  /*36c0*/  HMMA.16816.F32.BF16 R84, R4, R80, RZ ;  /* 0x000000500454723c */ /* 0x000fe200000418ff */
[----:B------:R-:W-:Y:S01]  /*36d0*/  FMUL.FTZ R116, R113, c[0x0][0x2ec] ;  /* 0x0000bb0071747a20 */ /* 0x000fe20000410000 */
[----:B------:R5:W-:Y:S01]  /*36e0*/  MUFU.TANH R245, R117 ;  /* 0x0000007500f57308 */ /* 0x000be20000002400 */
[----:B--2---:R-:W-:Y:S01]  /*36f0*/  IMNMX R130, R195, R148, PT ;  /* 0x00000094c3827217 */ /* 0x004fe20003800200 */
[----:B---3--:R-:W-:Y:S01]  /*3700*/  FFMA.FTZ R169, R169, UR4, R144 ;  /* 0x00000004a9a97c23 */ /* 0x008fe20008010090 */
[----:B------:R-:W-:-:S02]  /*3710*/  IADD3 R144, R163, 0x80, RZ ;  /* 0x00000080a3907810 */ /* 0x000fc40007ffe0ff */
[-C--:B------:R-:W-:Y:S01]  /*3720*/  ISETP.GE.AND P3, PT, R189, R130.reuse, PT ;  /* 0x00000082bd00720c */ /* 0x080fe20003f66270 */
[----:B------:R-:W-:Y:S01]  /*3730*/  HMMA.16816.F32.BF16 R120, R28, R142, R120 ;  /* 0x0000008e1c78723c */ /* 0x000fe20000041878 */
[----:B----4-:R-:W-:Y:S01]  /*3740*/  FMUL.FTZ R118, R115, c[0x0][0x2ec] ;  /* 0x0000bb0073767a20 */ /* 0x010fe20000410000 */
[----:B------:R-:W-:Y:S01]  /*3750*/  MUFU.TANH R147, R147 ;  /* 0x0000009300937308 */ /* 0x000fe20000002400 */
[-C--:B------:R-:W-:Y:S02]  /*3760*/  ISETP.GE.AND P6, PT, R193, R130.reuse, PT ;  /* 0x00000082c100720c */ /* 0x080fe40003fc6270 */
[----:B------:R-:W-:-:S03]  /*3770*/  ISETP.GE.AND P2, PT, R191, R130, PT ;  /* 0x00000082bf00720c */ /* 0x000fc60003f46270 */
[----:B------:R-:W-:Y:S01]  /*3780*/  HMMA.16816.F32.BF16 R96, R4, R98, RZ ;  /* 0x000000620460723c */ /* 0x000fe200000418ff */
[----:B-----5:R-:W-:Y:S01]  /*3790*/  FMUL.FTZ R117, R108, c[0x0][0x2ec] ;  /* 0x0000bb006c757a20 */ /* 0x020fe20000410000 */
[----:B------:R-:W-:Y:S01]  /*37a0*/  I2F R165, R185 ;  /* 0x000000b900a57306 */ /* 0x000fe20000201400 */
[----:B------:R-:W-:-:S05]  /*37b0*/  FMUL.FTZ R108, R104, c[0x0][0x2ec] ;  /* 0x0000bb00686c7a20 */ /* 0x000fca0000410000 */
[----:B-1----:R-:W-:Y:S02]  /*37c0*/  HMMA.16816.F32.BF16 R92, R28, R124, R92 ;  /* 0x0000007c1c5c723c */ /* 0x002fe4000004185c */
[----:B------:R-:W1:Y:S05]  /*37d0*/  MUFU.TANH R242, R242 ;  /* 0x000000f200f27308 */ /* 0x000e6a0000002400 */
[----:B------:R-:W-:Y:S01]  /*37e0*/  FMUL.FTZ R125, R114, c[0x0][0x2ec] ;  /* 0x0000bb00727d7a20 */ /* 0x000fe20000410000 */
[----:B------:R-:W-:Y:S01]  /*37f0*/  HMMA.16816.F32.BF16 R88, R4, R90, RZ ;  /* 0x0000005a0458723c */ /* 0x000fe200000418ff */
[----:B------:R-:W2:Y:S01]  /*3800*/  LDSM.16.M88.4 R112, [R215+0x2800] ;  /* 0x00280000d770783b */ /* 0x000ea20000000200 */
[----:B------:R-:W-:Y:S01]  /*3810*/  FMUL.FTZ R120, R120, c[0x0][0x2ec] ;  /* 0x0000bb0078787a20 */ /* 0x000fe20000410000 */
[----:B------:R-:W-:Y:S01]  /*3820*/  I2F R200, R203 ;  /* 0x000000cb00c87306 */ /* 0x000fe20000201400 */
[----:B------:R-:W-:-:S02]  /*3830*/  FMUL.FTZ R121, R121, c[0x0][0x2ec] ;  /* 0x0000bb0079797a20 */ /* 0x000fc40000410000 */
[----:B------:R-:W-:Y:S02]  /*3840*/  FMUL.FTZ R122, R122, c[0x0][0x2ec] ;  /* 0x0000bb007a7a7a20 */ /* 0x000fe40000410000 */
[C---:B------:R-:W-:Y:S01]  /*3850*/  HMMA.16816.F32.BF16 R100, R28.reuse, R136, R100 ;  /* 0x000000881c64723c */ /* 0x040fe20000041864 */
[----:B------:R-:W-:Y:S02]  /*3860*/  FMUL.FTZ R123, R123, c[0x0][0x2ec] ;  /* 0x0000bb007b7b7a20 */ /* 0x000fe40000410000 */
[----:B------:R3:W-:Y:S05]  /*3870*/  MUFU.TANH R239, R120 ;  /* 0x0000007800ef7308 */ /* 0x0007ea0000002400 */
[----:B------:R-:W-:Y:S01]  /*3880*/  HMMA.16816.F32.BF16 R96, R28, R138, R96 ;  /* 0x0000008a1c60723c */ /* 0x000fe20000041860 */
[----:B------:R-:W-:-:S02]  /*3890*/  FMUL.FTZ R93, R93, c[0x0][0x2ec] ;  /* 0x0000bb005d5d7a20 */ /* 0x000fc40000410000 */
[----:B------:R4:W-:Y:S01]  /*38a0*/  MUFU.TANH R137, R121 ;  /* 0x0000007900897308 */ /* 0x0009e20000002400 */
[----:B------:R-:W-:Y:S02]  /*38b0*/  FMUL.FTZ R95, R95, c[0x0][0x2ec] ;  /* 0x0000bb005f5f7a20 */ /* 0x000fe40000410000 */
[----:B------:R-:W-:Y:S02]  /*38c0*/  FMUL.FTZ R92, R92, c[0x0][0x2ec] ;  /* 0x0000bb005c5c7a20 */ /* 0x000fe40000410000 */
[----:B------:R-:W-:Y:S01]  /*38d0*/  HMMA.16816.F32.BF16 R80, R4, R82, RZ ;  /* 0x000000520450723c */ /* 0x000fe200000418ff */
[----:B---3--:R-:W-:Y:S02]  /*38e0*/  FMUL.FTZ R120, R109, c[0x0][0x2ec] ;  /* 0x0000bb006d787a20 */ /* 0x008fe40000410000 */
[----:B------:R3:W-:Y:S01]  /*38f0*/  MUFU.TANH R139, R122 ;  /* 0x0000007a008b7308 */ /* 0x0007e20000002400 */
[----:B------:R-:W-:-:S04]  /*3900*/  FMUL.FTZ R109, R105, c[0x0][0x2ec] ;  /* 0x0000bb00696d7a20 */ /* 0x000fc80000410000 */
[----:B------:R-:W-:Y:S01]  /*3910*/  HMMA.16816.F32.BF16 R88, R28, R126, R88 ;  /* 0x0000007e1c58723c */ /* 0x000fe20000041858 */
[----:B------:R-:W-:Y:S02]  /*3920*/  FMUL.FTZ R101, R101, c[0x0][0x2ec] ;  /* 0x0000bb0065657a20 */ /* 0x000fe40000410000 */
[----:B----4-:R-:W-:Y:S01]  /*3930*/  FMUL.FTZ R121, R110, c[0x0][0x2ec] ;  /* 0x0000bb006e797a20 */ /* 0x010fe20000410000 */
[----:B------:R-:W-:Y:S01]  /*3940*/  I2F R202, R203 ;  /* 0x000000cb00ca7306 */ /* 0x000fe20000201400 */
[----:B------:R-:W-:Y:S02]  /*3950*/  FMUL.FTZ R110, R106, c[0x0][0x2ec] ;  /* 0x0000bb006a6e7a20 */ /* 0x000fe40000410000 */
[----:B-1----:R-:W-:Y:S01]  /*3960*/  FFMA.FTZ R126, R165, UR4, R242 ;  /* 0x00000004a57e7c23 */ /* 0x002fe200080100f2 */
[----:B------:R-:W-:Y:S01]  /*3970*/  HMMA.16816.F32.BF16 R76, R4, R72, RZ ;  /* 0x00000048044c723c */ /* 0x000fe200000418ff */
[----:B------:R-:W-:Y:S01]  /*3980*/  FMUL.FTZ R96, R96, c[0x0][0x2ec] ;  /* 0x0000bb0060607a20 */ /* 0x000fe20000410000 */
[----:B------:R-:W-:Y:S01]  /*3990*/  IADD3 R242, R163, 0xa8, RZ ;  /* 0x000000a8a3f27810 */ /* 0x000fe20007ffe0ff */
[----:B------:R-:W-:Y:S01]  /*39a0*/  FMUL.FTZ R124, R99, c[0x0][0x2ec] ;  /* 0x0000bb00637c7a20 */ /* 0x000fe20000410000 */
[----:B------:R-:W1:Y:S01]  /*39b0*/  MUFU.TANH R119, R119 ;  /* 0x0000007700777308 */ /* 0x000e620000002400 */
[----:B---3--:R-:W-:-:S02]  /*39c0*/  FMUL.FTZ R122, R98, c[0x0][0x2ec] ;  /* 0x0000bb00627a7a20 */ /* 0x008fc40000410000 */
[----:B------:R-:W-:Y:S01]  /*39d0*/  FMUL.FTZ R103, R103, c[0x0][0x2ec] ;  /* 0x0000bb0067677a20 */ /* 0x000fe20000410000 */
[----:B--2---:R-:W-:Y:S01]  /*39e0*/  HMMA.16816.F32.BF16 R84, R28, R112, R84 ;  /* 0x000000701c54723c */ /* 0x004fe20000041854 */
[----:B------:R-:W-:Y:S02]  /*39f0*/  FMUL.FTZ R102, R102, c[0x0][0x2ec] ;  /* 0x0000bb0066667a20 */ /* 0x000fe40000410000 */
[----:B------:R-:W-:Y:S01]  /*3a00*/  FMUL.FTZ R100, R100, c[0x0][0x2ec] ;  /* 0x0000bb0064647a20 */ /* 0x000fe20000410000 */
[----:B------:R-:W-:Y:S03]  /*3a10*/  I2F R176, R181 ;  /* 0x000000b500b07306 */ /* 0x000fe60000201400 */
[----:B------:R-:W-:Y:S01]  /*3a20*/  FMUL.FTZ R112, R107, c[0x0][0x2ec] ;  /* 0x0000bb006b707a20 */ /* 0x000fe20000410000 */
[----:B------:R-:W-:Y:S01]  /*3a30*/  HMMA.16816.F32.BF16 R72, R4, R74, RZ ;  /* 0x0000004a0448723c */ /* 0x000fe200000418ff */
[----:B------:R-:W2:Y:S01]  /*3a40*/  LDSM.16.M88.4 R104, [R215+0x2c00] ;  /* 0x002c0000d768783b */ /* 0x000ea20000000200 */
[----:B------:R-:W-:-:S02]  /*3a50*/  FMUL.FTZ R88, R88, c[0x0][0x2ec] ;  /* 0x0000bb0058587a20 */ /* 0x000fc40000410000 */
[----:B------:R-:W-:Y:S01]  /*3a60*/  FMUL.FTZ R89, R89, c[0x0][0x2ec] ;  /* 0x0000bb0059597a20 */ /* 0x000fe20000410000 */
[----:B------:R-:W-:Y:S01]  /*3a70*/  I2F R2, R181 ;  /* 0x000000b500027306 */ /* 0x000fe20000201400 */
[----:B------:R-:W-:Y:S02]  /*3a80*/  FMUL.FTZ R136, R90, c[0x0][0x2ec] ;  /* 0x0000bb005a887a20 */ /* 0x000fe40000410000 */
[----:B------:R-:W-:Y:S01]  /*3a90*/  HMMA.16816.F32.BF16 R80, R28, R114, R80 ;  /* 0x000000721c50723c */ /* 0x000fe20000041850 */
[----:B------:R-:W-:Y:S02]  /*3aa0*/  FMUL.FTZ R113, R91, c[0x0][0x2ec] ;  /* 0x0000bb005b717a20 */ /* 0x000fe40000410000 */
[----:B-1----:R-:W-:Y:S01]  /*3ab0*/  FFMA.FTZ R119, R202, UR4, R119 ;  /* 0x00000004ca777c23 */ /* 0x002fe20008010077 */
[----:B------:R-:W-:Y:S01]  /*3ac0*/  IADD3 R202, R163, 0x39, RZ ;  /* 0x00000039a3ca7810 */ /* 0x000fe20007ffe0ff */
[----:B------:R1:W-:Y:S02]  /*3ad0*/  MUFU.TANH R114, R96 ;  /* 0x0000006000727308 */ /* 0x0003e40000002400 */
[----:B------:R-:W-:Y:S01]  /*3ae0*/  FMUL.FTZ R115, R97, c[0x0][0x2ec] ;  /* 0x0000bb0061737a20 */ /* 0x000fe20000410000 */
[----:B------:R-:W-:Y:S01]  /*3af0*/  HMMA.16816.F32.BF16 R68, R4, R64, RZ ;  /* 0x000000400444723c */ /* 0x000fe200000418ff */
[----:B------:R-:W-:-:S02]  /*3b00*/  FMUL.FTZ R86, R86, c[0x0][0x2ec] ;  /* 0x0000bb0056567a20 */ /* 0x000fc40000410000 */
[----:B------:R-:W-:Y:S02]  /*3b10*/  FMUL.FTZ R84, R84, c[0x0][0x2ec] ;  /* 0x0000bb0054547a20 */ /* 0x000fe40000410000 */
[----:B------:R-:W3:Y:S03]  /*3b20*/  MUFU.TANH R123, R123 ;  /* 0x0000007b007b7308 */ /* 0x000ee60000002400 */
[C---:B------:R-:W-:Y:S01]  /*3b30*/  HMMA.16816.F32.BF16 R64, R4.reuse, R66, RZ ;  /* 0x000000420440723c */ /* 0x040fe200000418ff */
[----:B-1----:R-:W1:Y:S04]  /*3b40*/  LDSM.16.M88.4 R96, [R215+0x3000] ;  /* 0x00300000d760783b */ /* 0x002e680000000200 */
[----:B------:R-:W-:Y:S03]  /*3b50*/  I2F R192, R201 ;  /* 0x000000c900c07306 */ /* 0x000fe60000201400 */
[----:B------:R-:W-:Y:S01]  /*3b60*/  HMMA.16816.F32.BF16 R60, R4, R56, RZ ;  /* 0x00000038043c723c */ /* 0x000fe200000418ff */
[----:B---3--:R-:W-:-:S04]  /*3b70*/  FFMA.FTZ R2, R2, UR4, R123 ;  /* 0x0000000402027c23 */ /* 0x008fc8000801007b */
[----:B------:R-:W3:Y:S03]  /*3b80*/  I2F R194, R201 ;  /* 0x000000c900c27306 */ /* 0x000ee60000201400 */
[----:B------:R-:W-:Y:S05]  /*3b90*/  HMMA.16816.F32.BF16 R56, R4, R58, RZ ;  /* 0x0000003a0438723c */ /* 0x000fea00000418ff */
[----:B------:R-:W-:Y:S03]  /*3ba0*/  MUFU.TANH R243, R243 ;  /* 0x000000f300f37308 */ /* 0x000fe60000002400 */
[C---:B--2---:R-:W-:Y:S05]  /*3bb0*/  HMMA.16816.F32.BF16 R72, R28.reuse, R106, R72 ;  /* 0x0000006a1c48723c */ /* 0x044fea0000041848 */
[----:B------:R-:W-:Y:S02]  /*3bc0*/  I2F R212, R213 ;  /* 0x000000d500d47306 */ /* 0x000fe40000201400 */
[----:B------:R-:W-:Y:S01]  /*3bd0*/  FMUL.FTZ R107, R94, c[0x0][0x2ec] ;  /* 0x0000bb005e6b7a20 */ /* 0x000fe20000410000 */
[----:B------:R-:W-:Y:S01]  /*3be0*/  HMMA.16816.F32.BF16 R76, R28, R104, R76 ;  /* 0x000000681c4c723c */ /* 0x000fe2000004184c */
[----:B------:R-:W-:Y:S01]  /*3bf0*/  FFMA.FTZ R106, R166, UR4, R147 ;  /* 0x00000004a66a7c23 */ /* 0x000fe20008010093 */
[C---:B------:R-:W-:Y:S01]  /*3c00*/  IADD3 R147, R163.reuse, 0xa0, RZ ;  /* 0x000000a0a3937810 */ /* 0x040fe20007ffe0ff */
[----:B---3--:R-:W-:Y:S01]  /*3c10*/  FFMA.FTZ R123, R194, UR4, R247 ;  /* 0x00000004c27b7c23 */ /* 0x008fe200080100f7 */
[C---:B------:R-:W-:Y:S01]  /*3c20*/  IADD3 R247, R163.reuse, 0x29, RZ ;  /* 0x00000029a3f77810 */ /* 0x040fe20007ffe0ff */
[----:B------:R-:W-:Y:S02]  /*3c30*/  MUFU.TANH R105, R88 ;  /* 0x0000005800697308 */ /* 0x000fe40000002400 */
[----:B------:R-:W-:Y:S01]  /*3c40*/  FFMA.FTZ R104, R164, UR4, R139 ;  /* 0x00000004a4687c23 */ /* 0x000fe2000801008b */
[----:B------:R-:W-:Y:S01]  /*3c50*/  HMMA.16816.F32.BF16 R52, R4, R48, RZ ;  /* 0x000000300434723c */ /* 0x000fe200000418ff */
[----:B------:R-:W-:-:S04]  /*3c60*/  IADD3 R164, R163, 0xa1, RZ ;  /* 0x000000a1a3a47810 */ /* 0x000fc80007ffe0ff */
[----:B------:R2:W-:Y:S03]  /*3c70*/  MUFU.TANH R94, R89 ;  /* 0x00000059005e7308 */ /* 0x0005e60000002400 */
[C---:B-1----:R-:W-:Y:S01]  /*3c80*/  HMMA.16816.F32.BF16 R68, R28.reuse, R96, R68 ;  /* 0x000000601c44723c */ /* 0x042fe20000041844 */
[----:B------:R-:W-:Y:S02]  /*3c90*/  FMUL.FTZ R72, R72, c[0x0][0x2ec] ;  /* 0x0000bb0048487a20 */ /* 0x000fe40000410000 */
[----:B------:R-:W-:Y:S02]  /*3ca0*/  FMUL.FTZ R73, R73, c[0x0][0x2ec] ;  /* 0x0000bb0049497a20 */ /* 0x000fe40000410000 */
[----:B------:R-:W-:Y:S01]  /*3cb0*/  FMUL.FTZ R75, R75, c[0x0][0x2ec] ;  /* 0x0000bb004b4b7a20 */ /* 0x000fe20000410000 */
[----:B------:R1:W-:Y:S01]  /*3cc0*/  MUFU.TANH R97, R86 ;  /* 0x0000005600617308 */ /* 0x0003e20000002400 */
[----:B------:R-:W-:Y:S01]  /*3cd0*/  FMUL.FTZ R96, R85, c[0x0][0x2ec] ;  /* 0x0000bb0055607a20 */ /* 0x000fe20000410000 */
[----:B------:R-:W-:Y:S01]  /*3ce0*/  HMMA.16816.F32.BF16 R64, R28, R98, R64 ;  /* 0x000000621c40723c */ /* 0x000fe20000041840 */
[----:B------:R-:W-:-:S02]  /*3cf0*/  FMUL.FTZ R85, R87, c[0x0][0x2ec] ;  /* 0x0000bb0057557a20 */ /* 0x000fc40000410000 */
[----:B------:R-:W-:Y:S02]  /*3d00*/  FMUL.FTZ R87, R80, c[0x0][0x2ec] ;  /* 0x0000bb0050577a20 */ /* 0x000fe40000410000 */
[----:B------:R-:W-:Y:S01]  /*3d10*/  FMUL.FTZ R80, R81, c[0x0][0x2ec] ;  /* 0x0000bb0051507a20 */ /* 0x000fe20000410000 */
[----:B--2---:R-:W2:Y:S01]  /*3d20*/  LDSM.16.M88.4 R88, [R215+0x3400] ;  /* 0x00340000d758783b */ /* 0x004ea20000000200 */
[----:B------:R-:W-:Y:S01]  /*3d30*/  FMUL.FTZ R99, R82, c[0x0][0x2ec] ;  /* 0x0000bb0052637a20 */ /* 0x000fe20000410000 */
[----:B------:R-:W-:Y:S01]  /*3d40*/  HMMA.16816.F32.BF16 R44, R4, R40, RZ ;  /* 0x00000028042c723c */ /* 0x000fe200000418ff */
[----:B------:R-:W-:Y:S01]  /*3d50*/  FMUL.FTZ R81, R83, c[0x0][0x2ec] ;  /* 0x0000bb0053517a20 */ /* 0x000fe20000410000 */
[----:B------:R-:W-:Y:S01]  /*3d60*/  I2F R214, R213 ;  /* 0x000000d500d67306 */ /* 0x000fe20000201400 */
[----:B------:R-:W-:Y:S02]  /*3d70*/  FMUL.FTZ R83, R76, c[0x0][0x2ec] ;  /* 0x0000bb004c537a20 */ /* 0x000fe40000410000 */
[----:B------:R-:W-:-:S02]  /*3d80*/  FMUL.FTZ R82, R77, c[0x0][0x2ec] ;  /* 0x0000bb004d527a20 */ /* 0x000fc40000410000 */
[----:B------:R-:W-:Y:S01]  /*3d90*/  FFMA.FTZ R98, R175, UR4, R134 ;  /* 0x00000004af627c23 */ /* 0x000fe20008010086 */
[C---:B------:R-:W-:Y:S01]  /*3da0*/  HMMA.16816.F32.BF16 R40, R4.reuse, R42, RZ ;  /* 0x0000002a0428723c */ /* 0x040fe200000418ff */
[----:B-1----:R-:W-:Y:S01]  /*3db0*/  FMUL.FTZ R86, R68, c[0x0][0x2ec] ;  /* 0x0000bb0044567a20 */ /* 0x002fe20000410000 */
[----:B------:R-:W-:Y:S06]  /*3dc0*/  MUFU.TANH R93, R93 ;  /* 0x0000005d005d7308 */ /* 0x000fec0000002400 */
[----:B------:R-:W-:Y:S01]  /*3dd0*/  FMUL.FTZ R246, R66, c[0x0][0x2ec] ;  /* 0x0000bb0042f67a20 */ /* 0x000fe20000410000 */
[----:B------:R-:W-:Y:S01]  /*3de0*/  HMMA.16816.F32.BF16 R36, R4, R32, RZ ;  /* 0x000000200424723c */ /* 0x000fe200000418ff */
[----:B------:R-:W1:Y:S01]  /*3df0*/  MUFU.TANH R95, R95 ;  /* 0x0000005f005f7308 */ /* 0x000e620000002400 */
[----:B------:R-:W-:-:S06]  /*3e00*/  FMUL.FTZ R67, R67, c[0x0][0x2ec] ;  /* 0x0000bb0043437a20 */ /* 0x000fcc0000410000 */
[C---:B------:R-:W-:Y:S01]  /*3e10*/  HMMA.16816.F32.BF16 R32, R4.reuse, R34, RZ ;  /* 0x000000220420723c */ /* 0x040fe200000418ff */
[----:B------:R-:W-:Y:S07]  /*3e20*/  I2F R204, R205 ;  /* 0x000000cd00cc7306 */ /* 0x000fee0000201400 */
[----:B------:R-:W-:Y:S01]  /*3e30*/  HMMA.16816.F32.BF16 R48, R4, R50, RZ ;  /* 0x000000320430723c */ /* 0x000fe200000418ff */
[----:B------:R-:W-:Y:S01]  /*3e40*/  I2F R208, R205 ;  /* 0x000000cd00d07306 */ /* 0x000fe20000201400 */
[----:B-1----:R-:W-:Y:S01]  /*3e50*/  FFMA.FTZ R95, R214, UR4, R95 ;  /* 0x00000004d65f7c23 */ /* 0x002fe2000801005f */
[----:B------:R-:W-:-:S05]  /*3e60*/  IADD3 R214, R163, 0xb1, RZ ;  /* 0x000000b1a3d67810 */ /* 0x000fca0007ffe0ff */
[C---:B--2---:R-:W-:Y:S01]  /*3e70*/  HMMA.16816.F32.BF16 R60, R28.reuse, R88, R60 ;  /* 0x000000581c3c723c */ /* 0x044fe2000004183c */
[----:B------:R-:W-:Y:S06]  /*3e80*/  MUFU.TANH R249, R249 ;  /* 0x000000f900f97308 */ /* 0x000fec0000002400 */
[----:B------:R-:W-:Y:S01]  /*3e90*/  FMUL.FTZ R89, R78, c[0x0][0x2ec] ;  /* 0x0000bb004e597a20 */ /* 0x000fe20000410000 */
[----:B------:R-:W-:Y:S01]  /*3ea0*/  HMMA.16816.F32.BF16 R56, R28, R90, R56 ;  /* 0x0000005a1c38723c */ /* 0x000fe20000041838 */
[----:B------:R-:W-:Y:S01]  /*3eb0*/  FMUL.FTZ R88, R74, c[0x0][0x2ec] ;  /* 0x0000bb004a587a20 */ /* 0x000fe20000410000 */
[----:B------:R-:W1:Y:S01]  /*3ec0*/  MUFU.TANH R125, R125 ;  /* 0x0000007d007d7308 */ /* 0x000e620000002400 */
[----:B------:R-:W-:-:S04]  /*3ed0*/  FMUL.FTZ R74, R69, c[0x0][0x2ec] ;  /* 0x0000bb00454a7a20 */ /* 0x000fc80000410000 */
[----:B------:R-:W-:Y:S01]  /*3ee0*/  FMUL.FTZ R91, R79, c[0x0][0x2ec] ;  /* 0x0000bb004f5b7a20 */ /* 0x000fe20000410000 */
[C---:B------:R-:W-:Y:S01]  /*3ef0*/  HMMA.16816.F32.BF16 R8, R4.reuse, R152, RZ ;  /* 0x000000980408723c */ /* 0x040fe200000418ff */
[----:B------:R-:W2:Y:S01]  /*3f00*/  LDSM.16.M88.4 R76, [R215+0x3800] ;  /* 0x00380000d74c783b */ /* 0x000ea20000000200 */
[----:B------:R-:W-:Y:S01]  /*3f10*/  FMUL.FTZ R90, R70, c[0x0][0x2ec] ;  /* 0x0000bb00465a7a20 */ /* 0x000fe20000410000 */
[----:B------:R-:W-:Y:S04]  /*3f20*/  I2F R209, R211 ;  /* 0x000000d300d17306 */ /* 0x000fe80000201400 */
[----:B------:R-:W-:Y:S01]  /*3f30*/  IADD3 R153, R163, 0x70, RZ ;  /* 0x00000070a3997810 */ /* 0x000fe20007ffe0ff */
[----:B------:R-:W-:Y:S01]  /*3f40*/  FMUL.FTZ R60, R60, c[0x0][0x2ec] ;  /* 0x0000bb003c3c7a20 */ /* 0x000fe20000410000 */
[----:B------:R-:W-:Y:S01]  /*3f50*/  HMMA.16816.F32.BF16 R24, R4, R20, RZ ;  /* 0x000000140418723c */ /* 0x000fe200000418ff */
[----:B------:R-:W-:Y:S01]  /*3f60*/  FMUL.FTZ R66, R61, c[0x0][0x2ec] ;  /* 0x0000bb003d427a20 */ /* 0x000fe20000410000 */
[----:B------:R-:W-:Y:S01]  /*3f70*/  I2F R210, R211 ;  /* 0x000000d300d27306 */ /* 0x000fe20000201400 */
[----:B------:R-:W-:-:S02]  /*3f80*/  FMUL.FTZ R250, R62, c[0x0][0x2ec] ;  /* 0x0000bb003efa7a20 */ /* 0x000fc40000410000 */
[----:B------:R-:W-:Y:S02]  /*3f90*/  FMUL.FTZ R248, R63, c[0x0][0x2ec] ;  /* 0x0000bb003ff87a20 */ /* 0x000fe40000410000 */
[----:B------:R-:W-:Y:S01]  /*3fa0*/  FMUL.FTZ R252, R57, c[0x0][0x2ec] ;  /* 0x0000bb0039fc7a20 */ /* 0x000fe20000410000 */
[C---:B------:R-:W-:Y:S01]  /*3fb0*/  HMMA.16816.F32.BF16 R16, R4.reuse, R12, RZ ;  /* 0x0000000c0410723c */ /* 0x040fe200000418ff */
[----:B------:R-:W-:Y:S01]  /*3fc0*/  FMUL.FTZ R57, R58, c[0x0][0x2ec] ;  /* 0x0000bb003a397a20 */ /* 0x000fe20000410000 */
[----:B------:R3:W-:Y:S01]  /*3fd0*/  MUFU.TANH R244, R60 ;  /* 0x0000003c00f47308 */ /* 0x0007e20000002400 */
[----:B------:R-:W-:Y:S01]  /*3fe0*/  FMUL.FTZ R58, R59, c[0x0][0x2ec] ;  /* 0x0000bb003b3a7a20 */ /* 0x000fe20000410000 */
[C---:B------:R-:W-:Y:S01]  /*3ff0*/  IADD3 R59, R163.reuse, 0x91, RZ ;  /* 0x00000091a33b7810 */ /* 0x040fe20007ffe0ff */
[----:B-1----:R-:W-:Y:S02]  /*4000*/  FFMA.FTZ R125, R208, UR4, R125 ;  /* 0x00000004d07d7c23 */ /* 0x002fe4000801007d */
[----:B------:R-:W-:Y:S01]  /*4010*/  FMUL.FTZ R56, R56, c[0x0][0x2ec] ;  /* 0x0000bb0038387a20 */ /* 0x000fe20000410000 */
[C---:B------:R-:W-:Y:S02]  /*4020*/  HMMA.16816.F32.BF16 R20, R4.reuse, R22, RZ ;  /* 0x000000160414723c */ /* 0x040fe400000418ff */
[----:B------:R1:W-:Y:S06]  /*4030*/  MUFU.TANH R127, R57 ;  /* 0x00000039007f7308 */ /* 0x0003ec0000002400 */
[----:B------:R-:W-:Y:S01]  /*4040*/  HMMA.16816.F32.BF16 R12, R4, R14, RZ ;  /* 0x0000000e040c723c */ /* 0x000fe200000418ff */
[----:B---3--:R-:W3:Y:S01]  /*4050*/  LDSM.16.M88.4 R60, [R215+0x4000] ;  /* 0x00400000d73c783b */ /* 0x008ee20000000200 */
[----:B------:R-:W-:Y:S06]  /*4060*/  MUFU.TANH R92, R92 ;  /* 0x0000005c005c7308 */ /* 0x000fec0000002400 */
[----:B--2---:R-:W-:Y:S01]  /*4070*/  HMMA.16816.F32.BF16 R52, R28, R76, R52 ;  /* 0x0000004c1c34723c */ /* 0x004fe20000041834 */
[----:B-1----:R-:W-:Y:S01]  /*4080*/  FFMA.FTZ R57, R186, UR4, R129 ;  /* 0x00000004ba397c23 */ /* 0x002fe20008010081 */
[----:B------:R-:W1:Y:S01]  /*4090*/  MUFU.TANH R107, R107 ;  /* 0x0000006b006b7308 */ /* 0x000e620000002400 */
[----:B------:R-:W-:Y:S01]  /*40a0*/  FFMA.FTZ R129, R204, UR4, R249 ;  /* 0x00000004cc817c23 */ /* 0x000fe200080100f9 */
[----:B------:R-:W-:-:S03]  /*40b0*/  IADD3 R204, R163, 0x38, RZ ;  /* 0x00000038a3cc7810 */ /* 0x000fc60007ffe0ff */
[----:B------:R-:W-:Y:S01]  /*40c0*/  FMUL.FTZ R76, R71, c[0x0][0x2ec] ;  /* 0x0000bb00474c7a20 */ /* 0x000fe20000410000 */
[----:B------:R-:W-:Y:S01]  /*40d0*/  FSEL R57, R57, -INF , !P3 ;  /* 0xff80000039397808 */ /* 0x000fe20005800000 */
[----:B------:R-:W2:Y:S01]  /*40e0*/  LDSM.16.M88.4 R68, [R215+0x3c00] ;  /* 0x003c0000d744783b */ /* 0x000ea20000000200 */
[----:B------:R-:W-:Y:S01]  /*40f0*/  ISETP.GE.AND P3, PT, R183, R130, PT ;  /* 0x00000082b700720c */ /* 0x000fe20003f66270 */
[----:B------:R-:W-:Y:S01]  /*4100*/  I2F R222, R223 ;  /* 0x000000df00de7306 */ /* 0x000fe20000201400 */
[----:B------:R-:W-:Y:S07]  /*4110*/  HMMA.16816.F32.BF16 R48, R28, R78, R48 ;  /* 0x0000004e1c30723c */ /* 0x000fee0000041830 */
[----:B------:R-:W-:Y:S01]  /*4120*/  I2F R224, R223 ;  /* 0x000000df00e07306 */ /* 0x000fe20000201400 */
[----:B------:R-:W-:Y:S01]  /*4130*/  FMUL.FTZ R78, R64, c[0x0][0x2ec] ;  /* 0x0000bb00404e7a20 */ /* 0x000fe20000410000 */
[----:B------:R-:W-:Y:S01]  /*4140*/  HMMA.16816.F32.BF16 R4, R4, R154, RZ ;  /* 0x0000009a0404723c */ /* 0x000fe200000418ff */
[----:B------:R-:W-:-:S02]  /*4150*/  FMUL.FTZ R64, R65, c[0x0][0x2ec] ;  /* 0x0000bb0041407a20 */ /* 0x000fc40000410000 */
[----:B------:R-:W-:Y:S02]  /*4160*/  FMUL.FTZ R53, R53, c[0x0][0x2ec] ;  /* 0x0000bb0035357a20 */ /* 0x000fe40000410000 */
[----:B------:R-:W-:Y:S01]  /*4170*/  FFMA.FTZ R65, R176, UR4, R137 ;  /* 0x00000004b0417c23 */ /* 0x000fe20008010089 */
[----:B------:R-:W4:Y:S01]  /*4180*/  MUFU.TANH R84, R84 ;  /* 0x0000005400547308 */ /* 0x000f220000002400 */
[----:B------:R-:W-:Y:S01]  /*4190*/  FFMA.FTZ R79, R212, UR4, R93 ;  /* 0x00000004d44f7c23 */ /* 0x000fe2000801005d */
[C---:B------:R-:W-:Y:S01]  /*41a0*/  IADD3 R212, R163.reuse, 0xb0, RZ ;  /* 0x000000b0a3d47810 */ /* 0x040fe20007ffe0ff */
[----:B-1----:R-:W-:Y:S01]  /*41b0*/  FFMA.FTZ R107, R210, UR4, R107 ;  /* 0x00000004d26b7c23 */ /* 0x002fe2000801006b */
[----:B------:R-:W-:Y:S01]  /*41c0*/  IADD3 R210, R163, 0x48, RZ ;  /* 0x00000048a3d27810 */ /* 0x000fe20007ffe0ff */
[----:B------:R-:W-:Y:S01]  /*41d0*/  FMUL.FTZ R52, R52, c[0x0][0x2ec] ;  /* 0x0000bb0034347a20 */ /* 0x000fe20000410000 */
[----:B---3--:R-:W-:Y:S02]  /*41e0*/  HMMA.16816.F32.BF16 R32, R28, R62, R32 ;  /* 0x0000003e1c20723c */ /* 0x008fe40000041820 */
[----:B------:R-:W1:Y:S01]  /*41f0*/  I2F R216, R217 ;  /* 0x000000d900d87306 */ /* 0x000e620000201400 */
[----:B------:R-:W-:-:S02]  /*4200*/  FMUL.FTZ R48, R48, c[0x0][0x2ec] ;  /* 0x0000bb0030307a20 */ /* 0x000fc40000410000 */
[----:B------:R-:W-:Y:S02]  /*4210*/  FMUL.FTZ R51, R51, c[0x0][0x2ec] ;  /* 0x0000bb0033337a20 */ /* 0x000fe40000410000 */
[----:B------:R-:W-:Y:S02]  /*4220*/  FMUL.FTZ R49, R49, c[0x0][0x2ec] ;  /* 0x0000bb0031317a20 */ /* 0x000fe40000410000 */
[----:B------:R-:W-:Y:S01]  /*4230*/  FFMA.FTZ R63, R180, UR4, R239 ;  /* 0x00000004b43f7c23 */ /* 0x000fe200080100ef */
[----:B------:R-:W-:Y:S01]  /*4240*/  I2F R218, R217 ;  /* 0x000000d900da7306 */ /* 0x000fe20000201400 */
[----:B------:R-:W-:Y:S01]  /*4250*/  HMMA.16816.F32.BF16 R36, R28, R60, R36 ;  /* 0x0000003c1c24723c */ /* 0x000fe20000041824 */
[----:B----4-:R-:W-:Y:S01]  /*4260*/  FFMA.FTZ R84, R222, UR4, R84 ;  /* 0x00000004de547c23 */ /* 0x010fe20008010054 */
[----:B------:R-:W-:Y:S02]  /*4270*/  IADD3 R222, R163, 0xe8, RZ ;  /* 0x000000e8a3de7810 */ /* 0x000fe40007ffe0ff */
[----:B------:R-:W-:-:S02]  /*4280*/  FSEL R63, R63, -INF , !P3 ;  /* 0xff8000003f3f7808 */ /* 0x000fc40005800000 */
[-C--:B------:R-:W-:Y:S01]  /*4290*/  ISETP.GE.AND P3, PT, R203, R130.reuse, PT ;  /* 0x00000082cb00720c */ /* 0x080fe20003f66270 */
[----:B------:R-:W3:Y:S01]  /*42a0*/  MUFU.TANH R136, R136 ;  /* 0x0000008800887308 */ /* 0x000ee20000002400 */
[C---:B--2---:R-:W-:Y:S01]  /*42b0*/  HMMA.16816.F32.BF16 R44, R28.reuse, R68, R44 ;  /* 0x000000441c2c723c */ /* 0x044fe2000004182c */
[----:B------:R-:W-:Y:S01]  /*42c0*/  FFMA.FTZ R61, R182, UR4, R145 ;  /* 0x00000004b63d7c23 */ /* 0x000fe20008010091 */
[C---:B------:R-:W-:Y:S01]  /*42d0*/  IADD3 R60, R163.reuse, 0x99, RZ ;  /* 0x00000099a33c7810 */ /* 0x040fe20007ffe0ff */
[----:B-1----:R-:W-:Y:S01]  /*42e0*/  FFMA.FTZ R77, R216, UR4, R105 ;  /* 0x00000004d84d7c23 */ /* 0x002fe20008010069 */
[C---:B------:R-:W-:Y:S01]  /*42f0*/  IADD3 R105, R163.reuse, 0xa9, RZ ;  /* 0x000000a9a3697810 */ /* 0x040fe20007ffe0ff */
[----:B------:R-:W-:Y:S02]  /*4300*/  FMUL.FTZ R32, R32, c[0x0][0x2ec] ;  /* 0x0000bb0020207a20 */ /* 0x000fe40000410000 */
[----:B------:R1:W-:Y:S01]  /*4310*/  MUFU.TANH R68, R53 ;  /* 0x0000003500447308 */ /* 0x0003e20000002400 */
[----:B------:R-:W-:Y:S01]  /*4320*/  HMMA.16816.F32.BF16 R40, R28, R70, R40 ;  /* 0x000000461c28723c */ /* 0x000fe20000041828 */
[----:B------:R-:W-:Y:S01]  /*4330*/  FFMA.FTZ R69, R200, UR4, R245 ;  /* 0x00000004c8457c23 */ /* 0x000fe200080100f5 */
[----:B------:R-:W-:Y:S01]  /*4340*/  IADD3 R245, R163, 0x30, RZ ;  /* 0x00000030a3f57810 */ /* 0x000fe20007ffe0ff */
[----:B------:R-:W-:Y:S01]  /*4350*/  FMUL.FTZ R33, R33, c[0x0][0x2ec] ;  /* 0x0000bb0021217a20 */ /* 0x000fe20000410000 */
[----:B------:R-:W-:Y:S01]  /*4360*/  IADD3 R200, R163, 0x31, RZ ;  /* 0x00000031a3c87810 */ /* 0x000fe20007ffe0ff */
[----:B------:R-:W-:Y:S01]  /*4370*/  FMUL.FTZ R34, R34, c[0x0][0x2ec] ;  /* 0x0000bb0022227a20 */ /* 0x000fe20000410000 */
[----:B------:R-:W-:Y:S01]  /*4380*/  FSEL R69, R69, -INF , !P3 ;  /* 0xff80000045457808 */ /* 0x000fe20005800000 */
[----:B------:R-:W-:Y:S01]  /*4390*/  FMUL.FTZ R70, R54, c[0x0][0x2ec] ;  /* 0x0000bb0036467a20 */ /* 0x000fe20000410000 */
[----:B------:R-:W-:Y:S01]  /*43a0*/  I2F R186, R59 ;  /* 0x0000003b00ba7306 */ /* 0x000fe20000201400 */
[----:B------:R-:W-:Y:S01]  /*43b0*/  FMUL.FTZ R54, R55, c[0x0][0x2ec] ;  /* 0x0000bb0037367a20 */ /* 0x000fe20000410000 */
[----:B------:R-:W-:Y:S01]  /*43c0*/  IADD3 R55, R163, 0x88, RZ ;  /* 0x00000088a3377810 */ /* 0x000fe20007ffe0ff */
[----:B------:R-:W-:Y:S01]  /*43d0*/  FFMA.FTZ R71, R192, UR4, R243 ;  /* 0x00000004c0477c23 */ /* 0x000fe200080100f3 */
[----:B------:R-:W-:Y:S01]  /*43e0*/  ISETP.GE.AND P3, PT, R213, R130, PT ;  /* 0x00000082d500720c */ /* 0x000fe20003f66270 */
[----:B---3--:R-:W-:Y:S01]  /*43f0*/  FFMA.FTZ R136, R218, UR4, R136 ;  /* 0x00000004da887c23 */ /* 0x008fe20008010088 */
[----:B------:R-:W-:Y:S01]  /*4400*/  IADD3 R218, R163, 0xd1, RZ ;  /* 0x000000d1a3da7810 */ /* 0x000fe20007ffe0ff */
[----:B------:R-:W-:Y:S01]  /*4410*/  FMUL.FTZ R39, R39, c[0x0][0x2ec] ;  /* 0x0000bb0027277a20 */ /* 0x000fe20000410000 */
[----:B-1----:R-:W-:Y:S01]  /*4420*/  IADD3 R53, R195, 0x8, RZ ;  /* 0x00000008c3357810 */ /* 0x002fe20007ffe0ff */
[----:B------:R-:W-:Y:S01]  /*4430*/  I2F R219, R221 ;  /* 0x000000dd00db7306 */ /* 0x000fe20000201400 */
[----:B------:R-:W-:Y:S01]  /*4440*/  FSEL R79, R79, -INF , !P3 ;  /* 0xff8000004f4f7808 */ /* 0x000fe20005800000 */
[----:B------:R-:W-:Y:S01]  /*4450*/  FMUL.FTZ R44, R44, c[0x0][0x2ec] ;  /* 0x0000bb002c2c7a20 */ /* 0x000fe20000410000 */
[----:B------:R-:W-:Y:S01]  /*4460*/  IMNMX R128, R53, R148, PT ;  /* 0x0000009435807217 */ /* 0x000fe20003800200 */
[----:B------:R-:W-:Y:S01]  /*4470*/  FFMA.FTZ R53, R190, UR4, R133 ;  /* 0x00000004be357c23 */ /* 0x000fe20008010085 */
[----:B------:R-:W-:Y:S01]  /*4480*/  ISETP.GE.AND P3, PT, R223, R130, PT ;  /* 0x00000082df00720c */ /* 0x000fe20003f66270 */
[----:B------:R-:W-:Y:S01]  /*4490*/  FMUL.FTZ R216, R45, c[0x0][0x2ec] ;  /* 0x0000bb002dd87a20 */ /* 0x000fe20000410000 */
[-C--:B------:R-:W-:Y:S01]  /*44a0*/  ISETP.GE.AND P4, PT, R163, R128.reuse, PT ;  /* 0x00000080a300720c */ /* 0x080fe20003f86270 */
[----:B------:R1:W-:Y:S01]  /*44b0*/  I2F R148, R55 ;  /* 0x0000003700947306 */ /* 0x0003e20000201400 */
[-C--:B------:R-:W-:Y:S01]  /*44c0*/  ISETP.GE.AND P0, PT, R193, R128.reuse, PT ;  /* 0x00000080c100720c */ /* 0x080fe20003f06270 */
[----:B------:R-:W-:Y:S01]  /*44d0*/  FMUL.FTZ R40, R40, c[0x0][0x2ec] ;  /* 0x0000bb0028287a20 */ /* 0x000fe20000410000 */
[----:B------:R-:W-:Y:S01]  /*44e0*/  FSEL R98, R98, -INF , !P4 ;  /* 0xff80000062627808 */ /* 0x000fe20006000000 */
[----:B------:R-:W-:Y:S01]  /*44f0*/  FMUL.FTZ R41, R41, c[0x0][0x2ec] ;  /* 0x0000bb0029297a20 */ /* 0x000fe20000410000 */
[-C--:B------:R-:W-:Y:S01]  /*4500*/  ISETP.GE.AND P4, PT, R189, R128.reuse, PT ;  /* 0x00000080bd00720c */ /* 0x080fe20003f86270 */
[----:B------:R-:W-:Y:S01]  /*4510*/  FMUL.FTZ R42, R42, c[0x0][0x2ec] ;  /* 0x0000bb002a2a7a20 */ /* 0x000fe20000410000 */
[----:B------:R-:W-:Y:S01]  /*4520*/  ISETP.GE.AND P5, PT, R191, R128, PT ;  /* 0x00000080bf00720c */ /* 0x000fe20003fa6270 */
[----:B------:R-:W-:Y:S01]  /*4530*/  I2F R220, R221 ;  /* 0x000000dd00dc7306 */ /* 0x000fe20000201400 */
[----:B------:R-:W-:-:S02]  /*4540*/  FSEL R251, R240, -INF , !P0 ;  /* 0xff800000f0fb7808 */ /* 0x000fc40004000000 */
[----:B------:R-:W-:Y:S02]  /*4550*/  FSEL R53, R53, -INF , !P6 ;  /* 0xff80000035357808 */ /* 0x000fe40007000000 */
[C---:B------:R-:W-:Y:S02]  /*4560*/  ISETP.GE.AND P6, PT, R187.reuse, R130, PT ;  /* 0x00000082bb00720c */ /* 0x040fe40003fc6270 */
[-C--:B------:R-:W-:Y:S01]  /*4570*/  ISETP.GE.AND P0, PT, R187, R128.reuse, PT ;  /* 0x00000080bb00720c */ /* 0x080fe20003f06270 */
[----:B------:R2:W-:Y:S01]  /*4580*/  I2F R240, R59 ;  /* 0x0000003b00f07306 */ /* 0x0005e20000201400 */
[----:B-1----:R-:W-:Y:S02]  /*4590*/  IADD3 R55, R163, 0x89, RZ ;  /* 0x00000089a3377810 */ /* 0x002fe40007ffe0ff */
[----:B------:R-:W-:Y:S02]  /*45a0*/  FSEL R169, R169, -INF , !P5 ;  /* 0xff800000a9a97808 */ /* 0x000fe40006800000 */
[----:B------:R-:W-:-:S02]  /*45b0*/  ISETP.GE.AND P5, PT, R185, R128, PT ;  /* 0x00000080b900720c */ /* 0x000fc40003fa6270 */
[----:B------:R-:W-:Y:S01]  /*45c0*/  FSEL R106, R106, -INF , !P0 ;  /* 0xff8000006a6a7808 */ /* 0x000fe20004000000 */
[----:B------:R-:W-:Y:S01]  /*45d0*/  I2F R175, R55 ;  /* 0x0000003700af7306 */ /* 0x000fe20000201400 */
[-C--:B------:R-:W-:Y:S02]  /*45e0*/  ISETP.GE.AND P0, PT, R181, R128.reuse, PT ;  /* 0x00000080b500720c */ /* 0x080fe40003f06270 */
[----:B------:R-:W-:Y:S02]  /*45f0*/  FSEL R126, R126, -INF , !P5 ;  /* 0xff8000007e7e7808 */ /* 0x000fe40006800000 */
[----:B------:R-:W-:Y:S02]  /*4600*/  ISETP.GE.AND P5, PT, R201, R128, PT ;  /* 0x00000080c900720c */ /* 0x000fe40003fa6270 */
[----:B------:R-:W-:Y:S01]  /*4610*/  FSEL R145, R84, -INF , !P3 ;  /* 0xff80000054917808 */ /* 0x000fe20005800000 */
[----:B------:R1:W-:Y:S01]  /*4620*/  I2F R133, R55 ;  /* 0x0000003700857306 */ /* 0x0003e20000201400 */
[----:B--2---:R-:W-:Y:S01]  /*4630*/  FFMA.FTZ R59, R184, UR4, R131 ;  /* 0x00000004b83b7c23 */ /* 0x004fe20008010083 */
[----:B------:R-:W-:-:S02]  /*4640*/  FSEL R123, R123, -INF , !P5 ;  /* 0xff8000007b7b7808 */ /* 0x000fc40006800000 */
[----:B------:R-:W-:Y:S02]  /*4650*/  ISETP.GE.AND P5, PT, R211, R128, PT ;  /* 0x00000080d300720c */ /* 0x000fe40003fa6270 */
[----:B------:R-:W-:Y:S02]  /*4660*/  FSEL R59, R59, -INF , !P6 ;  /* 0xff8000003b3b7808 */ /* 0x000fe40007000000 */
[----:B------:R-:W2:Y:S01]  /*4670*/  MUFU.TANH R113, R113 ;  /* 0x0000007100717308 */ /* 0x000ea20000002400 */
[-C--:B------:R-:W-:Y:S02]  /*4680*/  ISETP.GE.AND P6, PT, R181, R130.reuse, PT ;  /* 0x00000082b500720c */ /* 0x080fe40003fc6270 */
[----:B------:R-:W-:Y:S02]  /*4690*/  FSEL R181, R2, -INF , !P0 ;  /* 0xff80000002b57808 */ /* 0x000fe40004000000 */
[----:B------:R-:W-:Y:S02]  /*46a0*/  FSEL R65, R65, -INF , !P6 ;  /* 0xff80000041417808 */ /* 0x000fe40007000000 */
[----:B------:R-:W-:Y:S01]  /*46b0*/  ISETP.GE.AND P6, PT, R205, R130, PT ;  /* 0x00000082cd00720c */ /* 0x000fe20003fc6270 */
[----:B-1----:R-:W-:Y:S01]  /*46c0*/  FFMA.FTZ R55, R188, UR4, R135 ;  /* 0x00000004bc377c23 */ /* 0x002fe20008010087 */
[----:B------:R-:W-:Y:S01]  /*46d0*/  I2F R231, R233 ;  /* 0x000000e900e77306 */ /* 0x000fe20000201400 */
[----:B------:R-:W-:Y:S01]  /*46e0*/  FFMA.FTZ R135, R167, UR4, R146 ;  /* 0x00000004a7877c23 */ /* 0x000fe20008010092 */
[----:B------:R-:W-:-:S02]  /*46f0*/  ISETP.GE.AND P0, PT, R205, R128, PT ;  /* 0x00000080cd00720c */ /* 0x000fc40003f06270 */
[----:B------:R-:W-:Y:S02]  /*4700*/  FSEL R55, R55, -INF , !P2 ;  /* 0xff80000037377808 */ /* 0x000fe40005000000 */
[----:B------:R-:W-:Y:S01]  /*4710*/  FSEL R135, R135, -INF , !P4 ;  /* 0xff80000087877808 */ /* 0x000fe20006000000 */
[----:B--2---:R-:W-:Y:S01]  /*4720*/  FFMA.FTZ R113, R220, UR4, R113 ;  /* 0x00000004dc717c23 */ /* 0x004fe20008010071 */
[----:B------:R-:W-:Y:S01]  /*4730*/  ISETP.GE.AND P4, PT, R183, R128, PT ;  /* 0x00000080b700720c */ /* 0x000fe20003f86270 */
[----:B------:R-:W-:Y:S01]  /*4740*/  I2F R232, R233 ;  /* 0x000000e900e87306 */ /* 0x000fe20000201400 */
[----:B------:R-:W-:Y:S01]  /*4750*/  ISETP.GE.AND P2, PT, R185, R130, PT ;  /* 0x00000082b900720c */ /* 0x000fe20003f46270 */
[----:B------:R-:W-:Y:S01]  /*4760*/  IMAD.MOV.U32 R185, RZ, RZ, R127 ;  /* 0x000000ffffb97224 */ /* 0x000fe200078e007f */
[----:B------:R-:W-:Y:S02]  /*4770*/  FSEL R104, R104, -INF , !P4 ;  /* 0xff80000068687808 */ /* 0x000fe40006000000 */
[----:B------:R-:W-:-:S02]  /*4780*/  ISETP.GE.AND P4, PT, R203, R128, PT ;  /* 0x00000080cb00720c */ /* 0x000fc40003f86270 */
[----:B------:R-:W-:Y:S01]  /*4790*/  FSEL R61, R61, -INF , !P2 ;  /* 0xff8000003d3d7808 */ /* 0x000fe20005000000 */
[----:B------:R-:W1:Y:S01]  /*47a0*/  MUFU.TANH R80, R80 ;  /* 0x0000005000507308 */ /* 0x000e620000002400 */
[----:B------:R-:W-:Y:S01]  /*47b0*/  ISETP.GE.AND P2, PT, R201, R130, PT ;  /* 0x00000082c900720c */ /* 0x000fe20003f46270 */
[----:B------:R-:W-:Y:S01]  /*47c0*/  FFMA.FTZ R201, R219, UR4, R94 ;  /* 0x00000004dbc97c23 */ /* 0x000fe2000801005e */
[----:B------:R-:W-:Y:S01]  /*47d0*/  FSEL R127, R119, -INF , !P4 ;  /* 0xff800000777f7808 */ /* 0x000fe20006000000 */
[----:B------:R-:W-:Y:S01]  /*47e0*/  FMUL.FTZ R119, R50, c[0x0][0x2ec] ;  /* 0x0000bb0032777a20 */ /* 0x000fe20000410000 */
[----:B------:R-:W-:Y:S02]  /*47f0*/  ISETP.GE.AND P4, PT, R213, R128, PT ;  /* 0x00000080d500720c */ /* 0x000fe40003f86270 */
[----:B------:R-:W-:Y:S01]  /*4800*/  FSEL R71, R71, -INF , !P2 ;  /* 0xff80000047477808 */ /* 0x000fe20005000000 */
[----:B------:R-:W2:Y:S01]  /*4810*/  MUFU.TANH R81, R81 ;  /* 0x0000005100517308 */ /* 0x000ea20000002400 */
[----:B------:R-:W-:-:S02]  /*4820*/  ISETP.GE.AND P2, PT, R211, R130, PT ;  /* 0x00000082d300720c */ /* 0x000fc40003f46270 */
[----:B------:R-:W-:Y:S02]  /*4830*/  FSEL R239, R95, -INF , !P4 ;  /* 0xff8000005fef7808 */ /* 0x000fe40006000000 */
[----:B------:R-:W-:Y:S02]  /*4840*/  ISETP.GE.AND P4, PT, R223, R128, PT ;  /* 0x00000080df00720c */ /* 0x000fe40003f86270 */
[----:B------:R-:W-:Y:S01]  /*4850*/  FSEL R129, R129, -INF , !P6 ;  /* 0xff80000081817808 */ /* 0x000fe20007000000 */
[----:B------:R-:W-:Y:S01]  /*4860*/  I2F R225, R227 ;  /* 0x000000e300e17306 */ /* 0x000fe20000201400 */
[----:B------:R-:W-:Y:S01]  /*4870*/  FSEL R165, R125, -INF , !P0 ;  /* 0xff8000007da57808 */ /* 0x000fe20004000000 */
[----:B-1----:R-:W-:Y:S01]  /*4880*/  FFMA.FTZ R134, R231, UR4, R80 ;  /* 0x00000004e7867c23 */ /* 0x002fe20008010050 */
[----:B------:R-:W-:Y:S01]  /*4890*/  ISETP.GE.AND P6, PT, R217, R130, PT ;  /* 0x00000082d900720c */ /* 0x000fe20003fc6270 */
[----:B------:R-:W-:Y:S01]  /*48a0*/  FMUL.FTZ R125, R43, c[0x0][0x2ec] ;  /* 0x0000bb002b7d7a20 */ /* 0x000fe20000410000 */
[----:B------:R-:W-:-:S02]  /*48b0*/  ISETP.GE.AND P0, PT, R217, R128, PT ;  /* 0x00000080d900720c */ /* 0x000fc40003f06270 */
[----:B------:R-:W-:Y:S01]  /*48c0*/  FSEL R189, R107, -INF , !P5 ;  /* 0xff8000006bbd7808 */ /* 0x000fe20006800000 */
[----:B------:R-:W-:Y:S01]  /*48d0*/  I2F R226, R227 ;  /* 0x000000e300e27306 */ /* 0x000fe20000201400 */
[----:B------:R-:W-:Y:S01]  /*48e0*/  ISETP.GE.AND P5, PT, R221, R128, PT ;  /* 0x00000080dd00720c */ /* 0x000fe20003fa6270 */
[----:B--2---:R-:W-:Y:S01]  /*48f0*/  FFMA.FTZ R211, R232, UR4, R81 ;  /* 0x00000004e8d37c23 */ /* 0x004fe20008010051 */
[-C--:B------:R-:W-:Y:S02]  /*4900*/  ISETP.GE.AND P3, PT, R233, R130.reuse, PT ;  /* 0x00000082e900720c */ /* 0x080fe40003f66270 */
[----:B------:R-:W-:Y:S02]  /*4910*/  FSEL R77, R77, -INF , !P6 ;  /* 0xff8000004d4d7808 */ /* 0x000fe40007000000 */
[----:B------:R-:W-:Y:S01]  /*4920*/  FSEL R193, R136, -INF , !P0 ;  /* 0xff80000088c17808 */ /* 0x000fe20004000000 */
[----:B------:R-:W-:Y:S01]  /*4930*/  MUFU.TANH R96, R96 ;  /* 0x0000006000607308 */ /* 0x000fe20000002400 */
[----:B------:R-:W-:-:S02]  /*4940*/  ISETP.GE.AND P6, PT, R227, R130, PT ;  /* 0x00000082e300720c */ /* 0x000fc40003fc6270 */
[-C--:B------:R-:W-:Y:S02]  /*4950*/  ISETP.GE.AND P0, PT, R227, R128.reuse, PT ;  /* 0x00000080e300720c */ /* 0x080fe40003f06270 */
[----:B------:R-:W-:Y:S01]  /*4960*/  FSEL R223, R113, -INF , !P5 ;  /* 0xff80000071df7808 */ /* 0x000fe20006800000 */
[----:B------:R-:W-:Y:S01]  /*4970*/  IMAD.MOV.U32 R113, RZ, RZ, R185 ;  /* 0x000000ffff717224 */ /* 0x000fe200078e00b9 */
[----:B------:R-:W-:Y:S01]  /*4980*/  ISETP.GE.AND P5, PT, R229, R128, PT ;  /* 0x00000080e500720c */ /* 0x000fe20003fa6270 */
[----:B------:R-:W1:Y:S01]  /*4990*/  MUFU.TANH R85, R85 ;  /* 0x0000005500557308 */ /* 0x000e620000002400 */
[----:B------:R-:W-:Y:S02]  /*49a0*/  FSEL R134, R134, -INF , !P3 ;  /* 0xff80000086867808 */ /* 0x000fe40005800000 */
[----:B------:R-:W-:Y:S02]  /*49b0*/  ISETP.GE.AND P3, PT, R141, R130, PT ;  /* 0x000000828d00720c */ /* 0x000fe40003f66270 */
[----:B------:R-:W-:-:S02]  /*49c0*/  IADD3 R191, R163, 0x81, RZ ;  /* 0x00000081a3bf7810 */ /* 0x000fc40007ffe0ff */
[C---:B------:R-:W-:Y:S01]  /*49d0*/  IADD3 R187, R163.reuse, 0x88, RZ ;  /* 0x00000088a3bb7810 */ /* 0x040fe20007ffe0ff */
[----:B------:R-:W-:Y:S01]  /*49e0*/  I2F R228, R229 ;  /* 0x000000e500e47306 */ /* 0x000fe20000201400 */
[C---:B------:R-:W-:Y:S02]  /*49f0*/  IADD3 R183, R163.reuse, 0x88, RZ ;  /* 0x00000088a3b77810 */ /* 0x040fe40007ffe0ff */
[C---:B------:R-:W-:Y:S02]  /*4a00*/  IADD3 R146, R163.reuse, 0x81, RZ ;  /* 0x00000081a3927810 */ /* 0x040fe40007ffe0ff */
[C---:B------:R-:W-:Y:S02]  /*4a10*/  IADD3 R190, R163.reuse, 0x90, RZ ;  /* 0x00000090a3be7810 */ /* 0x040fe40007ffe0ff */
[C---:B------:R-:W-:Y:S01]  /*4a20*/  IADD3 R2, R163.reuse, 0x91, RZ ;  /* 0x00000091a3027810 */ /* 0x040fe20007ffe0ff */
[----:B------:R-:W-:Y:S01]  /*4a30*/  I2F R230, R229 ;  /* 0x000000e500e67306 */ /* 0x000fe20000201400 */
[----:B-1----:R-:W-:Y:S01]  /*4a40*/  FFMA.FTZ R219, R226, UR4, R85 ;  /* 0x00000004e2db7c23 */ /* 0x002fe20008010055 */
[----:B------:R-:W-:-:S02]  /*4a50*/  IADD3 R167, R163, 0x98, RZ ;  /* 0x00000098a3a77810 */ /* 0x000fc40007ffe0ff */
[----:B------:R-:W-:Y:S02]  /*4a60*/  IADD3 R227, R163, 0x49, RZ ;  /* 0x00000049a3e37810 */ /* 0x000fe40007ffe0ff */
[----:B------:R-:W-:Y:S02]  /*4a70*/  FSEL R219, R219, -INF , !P0 ;  /* 0xff800000dbdb7808 */ /* 0x000fe40004000000 */
[----:B------:R-:W1:Y:S01]  /*4a80*/  MUFU.TANH R87, R87 ;  /* 0x0000005700577308 */ /* 0x000e620000002400 */
[----:B------:R-:W-:Y:S02]  /*4a90*/  ISETP.GE.AND P0, PT, R153, R128, PT ;  /* 0x000000809900720c */ /* 0x000fe40003f06270 */
[C---:B------:R-:W-:Y:S02]  /*4aa0*/  IADD3 R107, R163.reuse, 0x40, RZ ;  /* 0x00000040a36b7810 */ /* 0x040fe40007ffe0ff */
[C---:B------:R-:W-:Y:S02]  /*4ab0*/  IADD3 R81, R163.reuse, 0xc1, RZ ;  /* 0x000000c1a3517810 */ /* 0x040fe40007ffe0ff */
[C---:B------:R-:W-:Y:S01]  /*4ac0*/  IADD3 R220, R163.reuse, 0xe0, RZ ;  /* 0x000000e0a3dc7810 */ /* 0x040fe20007ffe0ff */
[----:B------:R-:W2:Y:S01]  /*4ad0*/  MUFU.TANH R99, R99 ;  /* 0x0000006300637308 */ /* 0x000ea20000002400 */
[----:B------:R-:W-:-:S02]  /*4ae0*/  IADD3 R226, R163, 0xe9, RZ ;  /* 0x000000e9a3e27810 */ /* 0x000fc40007ffe0ff */
[----:B------:R-:W-:-:S05]  /*4af0*/  IADD3 R232, R163, 0xf8, RZ ;  /* 0x000000f8a3e87810 */ /* 0x000fca0007ffe0ff */
[----:B------:R-:W-:Y:S01]  /*4b00*/  I2F R140, R141 ;  /* 0x0000008d008c7306 */ /* 0x000fe20000201400 */
[----:B-1----:R-:W-:Y:S01]  /*4b10*/  FFMA.FTZ R228, R228, UR4, R87 ;  /* 0x00000004e4e47c23 */ /* 0x002fe20008010057 */
[----:B------:R-:W-:-:S06]  /*4b20*/  IADD3 R87, R163, 0xb9, RZ ;  /* 0x000000b9a3577810 */ /* 0x000fcc0007ffe0ff */
[----:B------:R-:W-:Y:S01]  /*4b30*/  I2F R143, R141 ;  /* 0x0000008d008f7306 */ /* 0x000fe20000201400 */
[----:B--2---:R-:W-:Y:S01]  /*4b40*/  FFMA.FTZ R99, R230, UR4, R99 ;  /* 0x00000004e6637c23 */ /* 0x004fe20008010063 */
[----:B------:R-:W-:-:S04]  /*4b50*/  IADD3 R230, R163, 0xf9, RZ ;  /* 0x000000f9a3e67810 */ /* 0x000fc80007ffe0ff */
[----:B------:R-:W-:Y:S02]  /*4b60*/  FSEL R217, R99, -INF , !P5 ;  /* 0xff80000063d97808 */ /* 0x000fe40006800000 */
[----:B------:R-:W1:Y:S01]  /*4b70*/  MUFU.TANH R72, R72 ;  /* 0x0000004800487308 */ /* 0x000e620000002400 */
[----:B------:R-:W-:Y:S02]  /*4b80*/  ISETP.GE.AND P5, PT, R235, R128, PT ;  /* 0x00000080eb00720c */ /* 0x000fe40003fa6270 */
[----:B------:R-:W-:-:S05]  /*4b90*/  IADD3 R99, R163, 0xc0, RZ ;  /* 0x000000c0a3637810 */ /* 0x000fca0007ffe0ff */
[----:B------:R-:W2:Y:S08]  /*4ba0*/  MUFU.TANH R88, R88 ;  /* 0x0000005800587308 */ /* 0x000eb00000002400 */
[----:B------:R-:W-:Y:S01]  /*4bb0*/  I2F R152, R153 ;  /* 0x0000009900987306 */ /* 0x000fe20000201400 */
[----:B-1----:R-:W-:-:S07]  /*4bc0*/  FFMA.FTZ R140, R140, UR4, R72 ;  /* 0x000000048c8c7c23 */ /* 0x002fce0008010048 */
[----:B------:R-:W-:Y:S01]  /*4bd0*/  I2F R154, R153 ;  /* 0x00000099009a7306 */ /* 0x000fe20000201400 */
[----:B--2---:R-:W-:-:S07]  /*4be0*/  FFMA.FTZ R88, R143, UR4, R88 ;  /* 0x000000048f587c23 */ /* 0x004fce0008010058 */
[----:B------:R-:W1:Y:S08]  /*4bf0*/  MUFU.TANH R83, R83 ;  /* 0x0000005300537308 */ /* 0x000e700000002400 */
[----:B------:R-:W2:Y:S08]  /*4c00*/  MUFU.TANH R89, R89 ;  /* 0x0000005900597308 */ /* 0x000eb00000002400 */
[----:B------:R-:W-:Y:S01]  /*4c10*/  I2F R155, R235 ;  /* 0x000000eb009b7306 */ /* 0x000fe20000201400 */
[----:B-1----:R-:W-:Y:S01]  /*4c20*/  FFMA.FTZ R62, R152, UR4, R83 ;  /* 0x00000004983e7c23 */ /* 0x002fe20008010053 */
[----:B------:R-:W-:-:S06]  /*4c30*/  IADD3 R83, R163, 0xc9, RZ ;  /* 0x000000c9a3537810 */ /* 0x000fcc0007ffe0ff */
[----:B------:R-:W-:Y:S01]  /*4c40*/  I2F R234, R235 ;  /* 0x000000eb00ea7306 */ /* 0x000fe20000201400 */
[----:B--2---:R-:W-:-:S05]  /*4c50*/  FFMA.FTZ R89, R154, UR4, R89 ;  /* 0x000000049a597c23 */ /* 0x004fca0008010059 */
[----:B------:R-:W-:Y:S02]  /*4c60*/  FSEL R213, R89, -INF , !P0 ;  /* 0xff80000059d57808 */ /* 0x000fe40004000000 */
[----:B------:R-:W1:Y:S01]  /*4c70*/  MUFU.TANH R82, R82 ;  /* 0x0000005200527308 */ /* 0x000e620000002400 */
[----:B------:R-:W-:Y:S02]  /*4c80*/  ISETP.GE.AND P0, PT, R237, R128, PT ;  /* 0x00000080ed00720c */ /* 0x000fe40003f06270 */
[----:B------:R-:W-:-:S05]  /*4c90*/  IADD3 R89, R163, 0xd0, RZ ;  /* 0x000000d0a3597810 */ /* 0x000fca0007ffe0ff */
[----:B------:R-:W2:Y:S08]  /*4ca0*/  MUFU.TANH R91, R91 ;  /* 0x0000005b005b7308 */ /* 0x000eb00000002400 */
[----:B------:R3:W-:Y:S01]  /*4cb0*/  MUFU.TANH R138, R67 ;  /* 0x00000043008a7308 */ /* 0x0007e20000002400 */
[----:B-1----:R-:W-:Y:S01]  /*4cc0*/  FFMA.FTZ R136, R155, UR4, R82 ;  /* 0x000000049b887c23 */ /* 0x002fe20008010052 */
[----:B------:R-:W-:-:S02]  /*4cd0*/  FSEL R155, R140, -INF , !P3 ;  /* 0xff8000008c9b7808 */ /* 0x000fc40005800000 */
[----:B------:R-:W-:-:S04]  /*4ce0*/  ISETP.GE.AND P3, PT, R191, R130, PT ;  /* 0x00000082bf00720c */ /* 0x000fc80003f66270 */
[----:B------:R-:W-:Y:S01]  /*4cf0*/  I2F R142, R237 ;  /* 0x000000ed008e7306 */ /* 0x000fe20000201400 */
[----:B--2---:R-:W-:Y:S02]  /*4d00*/  FFMA.FTZ R203, R234, UR4, R91 ;  /* 0x00000004eacb7c23 */ /* 0x004fe4000801005b */
[----:B------:R-:W-:-:S03]  /*4d10*/  FMUL.FTZ R91, R47, c[0x0][0x2ec] ;  /* 0x0000bb002f5b7a20 */ /* 0x000fc60000410000 */
[----:B------:R-:W-:Y:S01]  /*4d20*/  FSEL R203, R203, -INF , !P5 ;  /* 0xff800000cbcb7808 */ /* 0x000fe20006800000 */
[----:B---3--:R-:W-:Y:S01]  /*4d30*/  FFMA.FTZ R67, R209, UR4, R92 ;  /* 0x00000004d1437c23 */ /* 0x008fe2000801005c */
[----:B------:R-:W-:Y:S01]  /*4d40*/  I2F R236, R237 ;  /* 0x000000ed00ec7306 */ /* 0x000fe20000201400 */
[----:B------:R-:W-:Y:S01]  /*4d50*/  FFMA.FTZ R209, R224, UR4, R97 ;  /* 0x00000004e0d17c23 */ /* 0x000fe20008010061 */
[----:B------:R-:W-:Y:S02]  /*4d60*/  ISETP.GE.AND P5, PT, R241, R128, PT ;  /* 0x00000080f100720c */ /* 0x000fe40003fa6270 */
[----:B------:R-:W-:Y:S02]  /*4d70*/  FSEL R67, R67, -INF , !P2 ;  /* 0xff80000043437808 */ /* 0x000fe40005000000 */
[----:B------:R-:W-:Y:S02]  /*4d80*/  ISETP.GE.AND P2, PT, R221, R130, PT ;  /* 0x00000082dd00720c */ /* 0x000fe40003f46270 */
[----:B------:R-:W1:Y:S01]  /*4d90*/  MUFU.TANH R73, R73 ;  /* 0x0000004900497308 */ /* 0x000e620000002400 */
[----:B------:R-:W-:-:S02]  /*4da0*/  FSEL R209, R209, -INF , !P4 ;  /* 0xff800000d1d17808 */ /* 0x000fc40006000000 */
[----:B------:R-:W-:Y:S02]  /*4db0*/  ISETP.GE.AND P4, PT, R233, R128, PT ;  /* 0x00000080e900720c */ /* 0x000fe40003f86270 */
[----:B------:R-:W-:Y:S02]  /*4dc0*/  FSEL R201, R201, -INF , !P2 ;  /* 0xff800000c9c97808 */ /* 0x000fe40005000000 */
[----:B------:R-:W-:Y:S01]  /*4dd0*/  ISETP.GE.AND P2, PT, R229, R130, PT ;  /* 0x00000082e500720c */ /* 0x000fe20003f46270 */
[----:B------:R-:W2:Y:S01]  /*4de0*/  MUFU.TANH R75, R75 ;  /* 0x0000004b004b7308 */ /* 0x000ea20000002400 */
[----:B------:R-:W-:Y:S02]  /*4df0*/  FSEL R211, R211, -INF , !P4 ;  /* 0xff800000d3d37808 */ /* 0x000fe40006000000 */
[----:B------:R-:W-:Y:S02]  /*4e00*/  ISETP.GE.AND P4, PT, R141, R128, PT ;  /* 0x000000808d00720c */ /* 0x000fe40003f86270 */
[----:B------:R-:W-:-:S02]  /*4e10*/  FSEL R249, R228, -INF , !P2 ;  /* 0xff800000e4f97808 */ /* 0x000fc40005000000 */
[----:B------:R-:W-:Y:S01]  /*4e20*/  ISETP.GE.AND P2, PT, R235, R130, PT ;  /* 0x00000082eb00720c */ /* 0x000fe20003f46270 */
[----:B------:R-:W-:Y:S01]  /*4e30*/  I2F R238, R241 ;  /* 0x000000f100ee7306 */ /* 0x000fe20000201400 */
[----:B------:R-:W-:Y:S01]  /*4e40*/  FSEL R195, R88, -INF , !P4 ;  /* 0xff80000058c37808 */ /* 0x000fe20006000000 */
[----:B-1----:R-:W-:Y:S01]  /*4e50*/  FFMA.FTZ R142, R142, UR4, R73 ;  /* 0x000000048e8e7c23 */ /* 0x002fe20008010049 */
[----:B------:R-:W-:Y:S01]  /*4e60*/  ISETP.GE.AND P4, PT, R191, R128, PT ;  /* 0x00000080bf00720c */ /* 0x000fe20003f86270 */
[----:B------:R-:W-:Y:S01]  /*4e70*/  FMUL.FTZ R235, R46, c[0x0][0x2ec] ;  /* 0x0000bb002eeb7a20 */ /* 0x000fe20000410000 */
[----:B------:R-:W-:Y:S02]  /*4e80*/  FSEL R136, R136, -INF , !P2 ;  /* 0xff80000088887808 */ /* 0x000fe40005000000 */
[----:B------:R-:W-:Y:S01]  /*4e90*/  ISETP.GE.AND P2, PT, R241, R130, PT ;  /* 0x00000082f100720c */ /* 0x000fe20003f46270 */
[----:B------:R-:W1:Y:S01]  /*4ea0*/  MUFU.TANH R86, R86 ;  /* 0x0000005600567308 */ /* 0x000e620000002400 */
[----:B--2---:R-:W-:Y:S01]  /*4eb0*/  FFMA.FTZ R191, R236, UR4, R75 ;  /* 0x00000004ecbf7c23 */ /* 0x004fe2000801004b */
[----:B------:R-:W-:-:S02]  /*4ec0*/  IADD3 R229, R163, 0x98, RZ ;  /* 0x00000098a3e57810 */ /* 0x000fc40007ffe0ff */
[----:B------:R-:W-:Y:S02]  /*4ed0*/  IADD3 R221, R163, 0x41, RZ ;  /* 0x00000041a3dd7810 */ /* 0x000fe40007ffe0ff */
[----:B------:R-:W-:Y:S02]  /*4ee0*/  FSEL R191, R191, -INF , !P0 ;  /* 0xff800000bfbf7808 */ /* 0x000fe40004000000 */
[----:B------:R-:W-:Y:S01]  /*4ef0*/  MUFU.TANH R90, R90 ;  /* 0x0000005a005a7308 */ /* 0x000fe20000002400 */
[----:B------:R-:W-:Y:S02]  /*4f00*/  ISETP.GE.AND P0, PT, R187, R128, PT ;  /* 0x00000080bb00720c */ /* 0x000fe40003f06270 */
[C---:B------:R-:W-:Y:S02]  /*4f10*/  IADD3 R88, R163.reuse, 0xd8, RZ ;  /* 0x000000d8a3587810 */ /* 0x040fe40007ffe0ff */
[C---:B------:R-:W-:Y:S02]  /*4f20*/  IADD3 R141, R163.reuse, 0xd9, RZ ;  /* 0x000000d9a38d7810 */ /* 0x040fe40007ffe0ff */
[C---:B------:R-:W-:Y:S01]  /*4f30*/  IADD3 R224, R163.reuse, 0xf0, RZ ;  /* 0x000000f0a3e07810 */ /* 0x040fe20007ffe0ff */
[----:B------:R-:W2:Y:S01]  /*4f40*/  I2F R144, R144 ;  /* 0x0000009000907306 */ /* 0x000ea20000201400 */
[----:B-1----:R-:W-:Y:S01]  /*4f50*/  FFMA.FTZ R86, R238, UR4, R86 ;  /* 0x00000004ee567c23 */ /* 0x002fe20008010056 */
[----:B------:R-:W-:-:S04]  /*4f60*/  IADD3 R228, R163, 0xf1, RZ ;  /* 0x000000f1a3e47810 */ /* 0x000fc80007ffe0ff */
[----:B------:R-:W-:Y:S02]  /*4f70*/  FSEL R140, R86, -INF , !P2 ;  /* 0xff800000568c7808 */ /* 0x000fe40005000000 */
[----:B------:R1:W-:Y:S01]  /*4f80*/  I2F R131, R60 ;  /* 0x0000003c00837306 */ /* 0x0003e20000201400 */
[----:B--2---:R-:W-:Y:S01]  /*4f90*/  FFMA.FTZ R90, R144, UR4, R90 ;  /* 0x00000004905a7c23 */ /* 0x004fe2000801005a */
[----:B------:R-:W-:-:S06]  /*4fa0*/  IADD3 R144, R163, 0x89, RZ ;  /* 0x00000089a3907810 */ /* 0x000fcc0007ffe0ff */
[----:B------:R-:W-:Y:S01]  /*4fb0*/  MUFU.TANH R234, R40 ;  /* 0x0000002800ea7308 */ /* 0x000fe20000002400 */
[----:B------:R-:W-:Y:S01]  /*4fc0*/  ISETP.GE.AND P2, PT, R144, R130, PT ;  /* 0x000000829000720c */ /* 0x000fe20003f46270 */
[----:B-1----:R-:W-:Y:S01]  /*4fd0*/  FFMA.FTZ R60, R225, UR4, R96 ;  /* 0x00000004e13c7c23 */ /* 0x002fe20008010060 */
[----:B------:R-:W-:-:S05]  /*4fe0*/  IADD3 R225, R163, 0xb8, RZ ;  /* 0x000000b8a3e17810 */ /* 0x000fca0007ffe0ff */
[----:B------:R-:W-:Y:S01]  /*4ff0*/  MUFU.TANH R236, R41 ;  /* 0x0000002900ec7308 */ /* 0x000fe20000002400 */
[----:B------:R-:W-:Y:S02]  /*5000*/  FSEL R60, R60, -INF , !P6 ;  /* 0xff8000003c3c7808 */ /* 0x000fe40007000000 */
[----:B------:R-:W-:Y:S02]  /*5010*/  ISETP.GE.AND P6, PT, R153, R130, PT ;  /* 0x000000829900720c */ /* 0x000fe40003fc6270 */
[----:B------:R-:W-:-:S03]  /*5020*/  IADD3 R153, R163, 0xc8, RZ ;  /* 0x000000c8a3997810 */ /* 0x000fc60007ffe0ff */
[----:B------:R1:W-:Y:S01]  /*5030*/  MUFU.TANH R238, R42 ;  /* 0x0000002a00ee7308 */ /* 0x0003e20000002400 */
[----:B------:R-:W-:Y:S02]  /*5040*/  FSEL R62, R62, -INF , !P6 ;  /* 0xff8000003e3e7808 */ /* 0x000fe40007000000 */
[----:B------:R-:W-:-:S04]  /*5050*/  ISETP.GE.AND P6, PT, R237, R130, PT ;  /* 0x00000082ed00720c */ /* 0x000fc80003fc6270 */
[----:B------:R-:W-:Y:S01]  /*5060*/  FSEL R142, R142, -INF , !P6 ;  /* 0xff8000008e8e7808 */ /* 0x000fe20007000000 */
[----:B------:R-:W-:Y:S01]  /*5070*/  MUFU.TANH R76, R76 ;  /* 0x0000004c004c7308 */ /* 0x000fe20000002400 */
[----:B------:R-:W-:Y:S02]  /*5080*/  ISETP.GE.AND P6, PT, R187, R130, PT ;  /* 0x00000082bb00720c */ /* 0x000fe40003fc6270 */
[----:B------:R-:W-:Y:S02]  /*5090*/  FSEL R187, R90, -INF , !P5 ;  /* 0xff8000005abb7808 */ /* 0x000fe40006800000 */
[----:B------:R-:W-:Y:S02]  /*50a0*/  ISETP.GE.AND P5, PT, R144, R128, PT ;  /* 0x000000809000720c */ /* 0x000fe40003fa6270 */
[C---:B------:R-:W-:Y:S01]  /*50b0*/  IADD3 R144, R163.reuse, 0x81, RZ ;  /* 0x00000081a3907810 */ /* 0x040fe20007ffe0ff */
[----:B-1----:R-:W1:Y:S01]  /*50c0*/  LDSM.16.M88.4 R40, [R215+0x4400] ;  /* 0x00440000d728783b */ /* 0x002e620000000200 */
[----:B------:R-:W-:Y:S01]  /*50d0*/  MUFU.TANH R78, R78 ;  /* 0x0000004e004e7308 */ /* 0x000fe20000002400 */
[----:B------:R-:W-:-:S07]  /*50e0*/  IADD3 R90, R163, 0xe1, RZ ;  /* 0x000000e1a35a7810 */ /* 0x000fce0007ffe0ff */
[----:B------:R-:W2:Y:S08]  /*50f0*/  I2F R144, R144 ;  /* 0x0000009000907306 */ /* 0x000eb00000201400 */
[----:B------:R-:W-:Y:S08]  /*5100*/  MUFU.TANH R246, R246 ;  /* 0x000000f600f67308 */ /* 0x000ff00000002400 */
[----:B------:R-:W3:Y:S01]  /*5110*/  I2F R183, R183 ;  /* 0x000000b700b77306 */ /* 0x000ee20000201400 */
[----:B--2---:R-:W-:-:S02]  /*5120*/  FFMA.FTZ R76, R144, UR4, R76 ;  /* 0x00000004904c7c23 */ /* 0x004fc4000801004c */
[----:B------:R-:W-:-:S03]  /*5130*/  FFMA.FTZ R144, R148, UR4, R78 ;  /* 0x0000000494907c23 */ /* 0x000fc6000801004e */
[----:B------:R-:W-:Y:S02]  /*5140*/  FSEL R185, R76, -INF , !P4 ;  /* 0xff8000004cb97808 */ /* 0x000fe40006000000 */
[----:B------:R-:W-:Y:S01]  /*5150*/  MUFU.TANH R74, R74 ;  /* 0x0000004a004a7308 */ /* 0x000fe20000002400 */
[----:B------:R-:W-:Y:S02]  /*5160*/  FSEL R144, R144, -INF , !P6 ;  /* 0xff80000090907808 */ /* 0x000fe40007000000 */
[----:B------:R-:W-:Y:S02]  /*5170*/  ISETP.GE.AND P6, PT, R2, R130, PT ;  /* 0x000000820200720c */ /* 0x000fe40003fc6270 */
[----:B------:R-:W-:Y:S01]  /*5180*/  ISETP.GE.AND P4, PT, R190, R128, PT ;  /* 0x00000080be00720c */ /* 0x000fe20003f86270 */
[----:B-1----:R-:W-:Y:S02]  /*5190*/  HMMA.16816.F32.BF16 R20, R28, R42, R20 ;  /* 0x0000002a1c14723c */ /* 0x002fe40000041814 */
[----:B------:R-:W1:Y:S01]  /*51a0*/  I2F R146, R146 ;  /* 0x0000009200927306 */ /* 0x000e620000201400 */
[----:B---3--:R-:W-:-:S05]  /*51b0*/  FFMA.FTZ R183, R183, UR4, R246 ;  /* 0x00000004b7b77c23 */ /* 0x008fca00080100f6 */
[----:B------:R-:W-:Y:S01]  /*51c0*/  FSEL R183, R183, -INF , !P0 ;  /* 0xff800000b7b77808 */ /* 0x000fe20004000000 */
[----:B------:R-:W-:Y:S01]  /*51d0*/  HMMA.16816.F32.BF16 R24, R28, R40, R24 ;  /* 0x000000281c18723c */ /* 0x000fe20000041818 */
[----:B------:R-:W2:Y:S01]  /*51e0*/  MUFU.TANH R64, R64 ;  /* 0x0000004000407308 */ /* 0x000ea20000002400 */
[----:B------:R-:W-:Y:S02]  /*51f0*/  ISETP.GE.AND P0, PT, R2, R128, PT ;  /* 0x000000800200720c */ /* 0x000fe40003f06270 */
[----:B------:R-:W-:-:S05]  /*5200*/  IADD3 R2, R163, 0x99, RZ ;  /* 0x00000099a3027810 */ /* 0x000fca0007ffe0ff */
[----:B------:R-:W-:Y:S01]  /*5210*/  MUFU.TANH R250, R250 ;  /* 0x000000fa00fa7308 */ /* 0x000fe20000002400 */
[----:B-1----:R-:W-:-:S05]  /*5220*/  FFMA.FTZ R146, R146, UR4, R74 ;  /* 0x0000000492927c23 */ /* 0x002fca000801004a */
[----:B------:R-:W-:Y:S01]  /*5230*/  FSEL R146, R146, -INF , !P3 ;  /* 0xff80000092927808 */ /* 0x000fe20005800000 */
[----:B------:R-:W-:Y:S01]  /*5240*/  FMUL.FTZ R20, R20, c[0x0][0x2ec] ;  /* 0x0000bb0014147a20 */ /* 0x000fe20000410000 */
[----:B------:R-:W1:Y:S01]  /*5250*/  I2F R171, R190 ;  /* 0x000000be00ab7306 */ /* 0x000e620000201400 */
[----:B--2---:R-:W-:Y:S01]  /*5260*/  FFMA.FTZ R64, R175, UR4, R64 ;  /* 0x00000004af407c23 */ /* 0x004fe20008010040 */
[-C--:B------:R-:W-:Y:S01]  /*5270*/  ISETP.GE.AND P3, PT, R190, R130.reuse, PT ;  /* 0x00000082be00720c */ /* 0x080fe20003f66270 */
[----:B------:R-:W-:Y:S02]  /*5280*/  FFMA.FTZ R175, R133, UR4, R138 ;  /* 0x0000000485af7c23 */ /* 0x000fe4000801008a */
[----:B------:R-:W-:Y:S01]  /*5290*/  FMUL.FTZ R21, R21, c[0x0][0x2ec] ;  /* 0x0000bb0015157a20 */ /* 0x000fe20000410000 */
[----:B------:R-:W-:Y:S01]  /*52a0*/  FSEL R138, R64, -INF , !P2 ;  /* 0xff800000408a7808 */ /* 0x000fe20005000000 */
[----:B------:R-:W-:Y:S01]  /*52b0*/  FMUL.FTZ R22, R22, c[0x0][0x2ec] ;  /* 0x0000bb0016167a20 */ /* 0x000fe20000410000 */
[----:B------:R-:W2:Y:S01]  /*52c0*/  I2F R188, R190 ;  /* 0x000000be00bc7306 */ /* 0x000ea20000201400 */
[----:B------:R-:W-:Y:S01]  /*52d0*/  FSEL R175, R175, -INF , !P5 ;  /* 0xff800000afaf7808 */ /* 0x000fe20006800000 */
[----:B------:R-:W-:Y:S01]  /*52e0*/  FMUL.FTZ R43, R26, c[0x0][0x2ec] ;  /* 0x0000bb001a2b7a20 */ /* 0x000fe20000410000 */
[----:B------:R-:W-:Y:S01]  /*52f0*/  ISETP.GE.AND P2, PT, R167, R130, PT ;  /* 0x00000082a700720c */ /* 0x000fe20003f46270 */
[----:B------:R-:W-:Y:S01]  /*5300*/  FMUL.FTZ R27, R27, c[0x0][0x2ec] ;  /* 0x0000bb001b1b7a20 */ /* 0x000fe20000410000 */
[----:B------:R-:W-:Y:S01]  /*5310*/  ISETP.GE.AND P5, PT, R167, R128, PT ;  /* 0x00000080a700720c */ /* 0x000fe20003fa6270 */
[----:B------:R-:W-:-:S02]  /*5320*/  FMUL.FTZ R25, R25, c[0x0][0x2ec] ;  /* 0x0000bb0019197a20 */ /* 0x000fc40000410000 */
[----:B-1----:R-:W-:Y:S01]  /*5330*/  FFMA.FTZ R171, R171, UR4, R244 ;  /* 0x00000004abab7c23 */ /* 0x002fe200080100f4 */
[----:B------:R1:W3:Y:S04]  /*5340*/  I2F R184, R167 ;  /* 0x000000a700b87306 */ /* 0x0002e80000201400 */
[----:B------:R-:W-:Y:S01]  /*5350*/  FSEL R64, R171, -INF , !P3 ;  /* 0xff800000ab407808 */ /* 0x000fe20005800000 */
[----:B------:R-:W-:Y:S01]  /*5360*/  FMUL.FTZ R171, R36, c[0x0][0x2ec] ;  /* 0x0000bb0024ab7a20 */ /* 0x000fe20000410000 */
[----:B------:R-:W-:Y:S01]  /*5370*/  ISETP.GE.AND P3, PT, R2, R130, PT ;  /* 0x000000820200720c */ /* 0x000fe20003f66270 */
[----:B--2---:R-:W-:Y:S01]  /*5380*/  FFMA.FTZ R250, R188, UR4, R250 ;  /* 0x00000004bcfa7c23 */ /* 0x004fe200080100fa */
[----:B------:R-:W2:Y:S01]  /*5390*/  MUFU.TANH R66, R66 ;  /* 0x0000004200427308 */ /* 0x000ea20000002400 */
[----:B------:R-:W-:-:S02]  /*53a0*/  FMUL.FTZ R36, R37, c[0x0][0x2ec] ;  /* 0x0000bb0025247a20 */ /* 0x000fc40000410000 */
[----:B------:R-:W-:Y:S01]  /*53b0*/  FMUL.FTZ R37, R38, c[0x0][0x2ec] ;  /* 0x0000bb0026257a20 */ /* 0x000fe20000410000 */
[----:B-1----:R-:W-:-:S04]  /*53c0*/  FSEL R167, R250, -INF , !P4 ;  /* 0xff800000faa77808 */ /* 0x002fc80006000000 */
[----:B------:R-:W-:Y:S01]  /*53d0*/  MUFU.TANH R56, R56 ;  /* 0x0000003800387308 */ /* 0x000fe20000002400 */
[----:B------:R-:W-:Y:S01]  /*53e0*/  ISETP.GE.AND P4, PT, R2, R128, PT ;  /* 0x000000800200720c */ /* 0x000fe20003f86270 */
[----:B---3--:R-:W-:Y:S02]  /*53f0*/  FFMA.FTZ R113, R184, UR4, R113 ;  /* 0x00000004b8717c23 */ /* 0x008fe40008010071 */
[----:B--2---:R-:W-:-:S04]  /*5400*/  FFMA.FTZ R240, R240, UR4, R66 ;  /* 0x00000004f0f07c23 */ /* 0x004fc80008010042 */
[----:B------:R-:W1:Y:S08]  /*5410*/  I2F R229, R229 ;  /* 0x000000e500e57306 */ /* 0x000e700000201400 */
[----:B------:R-:W-:Y:S08]  /*5420*/  MUFU.TANH R252, R252 ;  /* 0x000000fc00fc7308 */ /* 0x000ff00000002400 */
[----:B------:R-:W2:Y:S01]  /*5430*/  I2F R2, R2 ;  /* 0x0000000200027306 */ /* 0x000ea20000201400 */
[----:B-1----:R-:W-:Y:S01]  /*5440*/  FFMA.FTZ R152, R229, UR4, R56 ;  /* 0x00000004e5987c23 */ /* 0x002fe20008010038 */
[----:B------:R-:W-:-:S02]  /*5450*/  FSEL R56, R240, -INF , !P6 ;  /* 0xff800000f0387808 */ /* 0x000fc40007000000 */
[----:B------:R-:W-:Y:S02]  /*5460*/  ISETP.GE.AND P6, PT, R163, R130, PT ;  /* 0x00000082a300720c */ /* 0x000fe40003fc6270 */
[----:B------:R-:W-:Y:S02]  /*5470*/  FSEL R152, R152, -INF , !P2 ;  /* 0xff80000098987808 */ /* 0x000fe40005000000 */
[----:B------:R-:W1:Y:S01]  /*5480*/  MUFU.TANH R248, R248 ;  /* 0x000000f800f87308 */ /* 0x000e620000002400 */
[----:B------:R-:W-:-:S07]  /*5490*/  ISETP.GE.AND P2, PT, R147, R128, PT ;  /* 0x000000809300720c */ /* 0x000fce0003f46270 */
[----:B------:R-:W-:Y:S01]  /*54a0*/  MUFU.TANH R70, R70 ;  /* 0x0000004600467308 */ /* 0x000fe20000002400 */
[----:B--2---:R-:W-:Y:S01]  /*54b0*/  FFMA.FTZ R154, R2, UR4, R252 ;  /* 0x00000004029a7c23 */ /* 0x004fe200080100fc */
[----:B------:R-:W-:-:S04]  /*54c0*/  IADD3 R2, R149, 0x1000, RZ ;  /* 0x0000100095027810 */ /* 0x000fc80007ffe0ff */
[----:B------:R-:W-:Y:S01]  /*54d0*/  FSEL R154, R154, -INF , !P3 ;  /* 0xff8000009a9a7808 */ /* 0x000fe20005800000 */
[----:B------:R-:W-:Y:S01]  /*54e0*/  IMAD R148, R3, 0x2, R2 ;  /* 0x0000000203947824 */ /* 0x000fe200078e0202 */
[----:B------:R-:W2:Y:S01]  /*54f0*/  I2F R180, R147 ;  /* 0x0000009300b47306 */ /* 0x000ea20000201400 */
[----:B-1----:R-:W-:Y:S01]  /*5500*/  FFMA.FTZ R186, R186, UR4, R248 ;  /* 0x00000004baba7c23 */ /* 0x002fe200080100f8 */
[----:B------:R-:W-:Y:S01]  /*5510*/  ISETP.GE.AND P3, PT, R164, R128, PT ;  /* 0x00000080a400720c */ /* 0x000fe20003f66270 */
[----:B------:R-:W-:-:S05]  /*5520*/  FMUL.FTZ R2, R35, c[0x0][0x2ec] ;  /* 0x0000bb0023027a20 */ /* 0x000fca0000410000 */
[----:B------:R-:W-:Y:S08]  /*5530*/  MUFU.TANH R54, R54 ;  /* 0x0000003600367308 */ /* 0x000ff00000002400 */
[----:B------:R-:W1:Y:S01]  /*5540*/  I2F R176, R164 ;  /* 0x000000a400b07306 */ /* 0x000e620000201400 */
[----:B--2---:R-:W-:-:S07]  /*5550*/  FFMA.FTZ R70, R180, UR4, R70 ;  /* 0x00000004b4467c23 */ /* 0x004fce0008010046 */
[----:B------:R-:W2:Y:S08]  /*5560*/  MUFU.TANH R58, R58 ;  /* 0x0000003a003a7308 */ /* 0x000eb00000002400 */
[----:B------:R-:W-:Y:S01]  /*5570*/  MUFU.TANH R48, R48 ;  /* 0x0000003000307308 */ /* 0x000fe20000002400 */
[----:B-1----:R-:W-:-:S07]  /*5580*/  FFMA.FTZ R54, R176, UR4, R54 ;  /* 0x00000004b0367c23 */ /* 0x002fce0008010036 */
[----:B------:R-:W1:Y:S01]  /*5590*/  I2F R137, R242 ;  /* 0x000000f200897306 */ /* 0x000e620000201400 */
[----:B--2---:R-:W-:-:S07]  /*55a0*/  FFMA.FTZ R58, R131, UR4, R58 ;  /* 0x00000004833a7c23 */ /* 0x004fce000801003a */
[----:B------:R-:W-:Y:S08]  /*55b0*/  I2F R182, R242 ;  /* 0x000000f200b67306 */ /* 0x000ff00000201400 */
[----:B------:R-:W-:Y:S01]  /*55c0*/  MUFU.TANH R119, R119 ;  /* 0x0000007700777308 */ /* 0x000fe20000002400 */
[----:B-1----:R-:W-:-:S07]  /*55d0*/  FFMA.FTZ R48, R137, UR4, R48 ;  /* 0x0000000489307c23 */ /* 0x002fce0008010030 */
[----:B------:R-:W-:Y:S08]  /*55e0*/  MUFU.TANH R117, R117 ;  /* 0x0000007500757308 */ /* 0x000ff00000002400 */
[----:B------:R-:W-:Y:S08]  /*55f0*/  I2F R194, R245 ;  /* 0x000000f500c27306 */ /* 0x000ff00000201400 */
[----:B------:R-:W-:Y:S08]  /*5600*/  MUFU.TANH R110, R110 ;  /* 0x0000006e006e7308 */ /* 0x000ff00000002400 */
[----:B------:R-:W1:Y:S08]  /*5610*/  I2F R139, R164 ;  /* 0x000000a4008b7306 */ /* 0x000e700000201400 */
[----:B------:R-:W2:Y:S08]  /*5620*/  I2F R205, R204 ;  /* 0x000000cc00cd7306 */ /* 0x000eb00000201400 */
[----:B------:R3:W-:Y:S01]  /*5630*/  I2F R162, R163 ;  /* 0x000000a300a27306 */ /* 0x0007e20000201400 */
[----:B-1----:R-:W-:Y:S01]  /*5640*/  FFMA.FTZ R68, R139, UR4, R68 ;  /* 0x000000048b447c23 */ /* 0x002fe20008010044 */
[----:B------:R-:W-:-:S02]  /*5650*/  FSEL R139, R58, -INF , !P4 ;  /* 0xff8000003a8b7808 */ /* 0x000fc40006000000 */
[----:B------:R-:W-:-:S04]  /*5660*/  ISETP.GE.AND P4, PT, R242, R130, PT ;  /* 0x00000082f200720c */ /* 0x000fc80003f86270 */
[----:B------:R-:W-:Y:S01]  /*5670*/  MUFU.TANH R109, R109 ;  /* 0x0000006d006d7308 */ /* 0x000fe20000002400 */
[----:B--2---:R-:W-:-:S07]  /*5680*/  FFMA.FTZ R110, R205, UR4, R110 ;  /* 0x00000004cd6e7c23 */ /* 0x004fce000801006e */
[----:B------:R-:W-:Y:S01]  /*5690*/  MUFU.TANH R112, R112 ;  /* 0x0000007000707308 */ /* 0x000fe20000002400 */
[----:B---3--:R-:W-:Y:S02]  /*56a0*/  FSEL R163, R186, -INF , !P0 ;  /* 0xff800000baa37808 */ /* 0x008fe40004000000 */
[----:B------:R-:W-:-:S05]  /*56b0*/  ISETP.GE.AND P0, PT, R147, R130, PT ;  /* 0x000000829300720c */ /* 0x000fca0003f06270 */
[----:B------:R-:W-:Y:S08]  /*56c0*/  MUFU.TANH R101, R101 ;  /* 0x0000006500657308 */ /* 0x000ff00000002400 */
[----:B------:R-:W-:Y:S08]  /*56d0*/  MUFU.TANH R103, R103 ;  /* 0x0000006700677308 */ /* 0x000ff00000002400 */
[----:B------:R-:W-:Y:S08]  /*56e0*/  MUFU.TANH R115, R115 ;  /* 0x0000007300737308 */ /* 0x000ff00000002400 */
[----:B------:R-:W-:Y:S08]  /*56f0*/  MUFU.TANH R124, R124 ;  /* 0x0000007c007c7308 */ /* 0x000ff00000002400 */
[----:B------:R-:W1:Y:S08]  /*5700*/  I2F R50, R202 ;  /* 0x000000ca00327306 */ /* 0x000e700000201400 */
[----:B------:R-:W2:Y:S08]  /*5710*/  I2F R92, R221 ;  /* 0x000000dd005c7306 */ /* 0x000eb00000201400 */
[----:B------:R-:W3:Y:S01]  /*5720*/  I2F R94, R227 ;  /* 0x000000e3005e7306 */ /* 0x000ee20000201400 */
[----:B-1----:R-:W-:-:S02]  /*5730*/  FFMA.FTZ R26, R50, UR4, R109 ;  /* 0x00000004321a7c23 */ /* 0x002fc4000801006d */
[----:B------:R-:W-:-:S05]  /*5740*/  FFMA.FTZ R112, R50, UR4, R112 ;  /* 0x0000000432707c23 */ /* 0x000fca0008010070 */
[----:B------:R1:W-:Y:S01]  /*5750*/  I2F R166, R147 ;  /* 0x0000009300a67306 */ /* 0x0003e20000201400 */
[C---:B--2---:R-:W-:Y:S02]  /*5760*/  FFMA.FTZ R101, R92.reuse, UR4, R101 ;  /* 0x000000045c657c23 */ /* 0x044fe40008010065 */
[----:B------:R-:W-:-:S05]  /*5770*/  FFMA.FTZ R103, R92, UR4, R103 ;  /* 0x000000045c677c23 */ /* 0x000fca0008010067 */
[----:B------:R2:W-:Y:S01]  /*5780*/  MUFU.TANH R184, R125 ;  /* 0x0000007d00b87308 */ /* 0x0005e20000002400 */
[----:B---3--:R-:W-:Y:S01]  /*5790*/  FFMA.FTZ R124, R94, UR4, R124 ;  /* 0x000000045e7c7c23 */ /* 0x008fe2000801007c */
[----:B-1----:R-:W-:-:S06]  /*57a0*/  FSEL R147, R113, -INF , !P5 ;  /* 0xff80000071937808 */ /* 0x002fcc0006800000 */
[----:B------:R-:W-:Y:S01]  /*57b0*/  MUFU.TANH R131, R32 ;  /* 0x0000002000837308 */ /* 0x000fe20000002400 */
[----:B------:R-:W-:Y:S01]  /*57c0*/  FFMA.FTZ R113, R182, UR4, R119 ;  /* 0x00000004b6717c23 */ /* 0x000fe20008010077 */
[----:B------:R-:W-:Y:S02]  /*57d0*/  FSEL R119, R54, -INF , !P3 ;  /* 0xff80000036777808 */ /* 0x000fe40005800000 */
[-C--:B------:R-:W-:Y:S02]  /*57e0*/  ISETP.GE.AND P3, PT, R245, R130.reuse, PT ;  /* 0x00000082f500720c */ /* 0x080fe40003f66270 */
[----:B------:R-:W-:Y:S02]  /*57f0*/  FSEL R54, R48, -INF , !P4 ;  /* 0xff80000030367808 */ /* 0x000fe40006000000 */
[----:B------:R-:W-:Y:S01]  /*5800*/  MUFU.TANH R41, R33 ;  /* 0x0000002100297308 */ /* 0x000fe20000002400 */
[----:B--2---:R-:W-:Y:S01]  /*5810*/  FSEL R125, R70, -INF , !P2 ;  /* 0xff800000467d7808 */ /* 0x004fe20005000000 */
[----:B------:R-:W-:Y:S01]  /*5820*/  FFMA.FTZ R70, R194, UR4, R117 ;  /* 0x00000004c2467c23 */ /* 0x000fe20008010075 */
[----:B------:R-:W-:-:S02]  /*5830*/  ISETP.GE.AND P5, PT, R164, R130, PT ;  /* 0x00000082a400720c */ /* 0x000fc40003fa6270 */
[-C--:B------:R-:W-:Y:S02]  /*5840*/  ISETP.GE.AND P4, PT, R245, R128.reuse, PT ;  /* 0x00000080f500720c */ /* 0x080fe40003f86270 */
[----:B------:R-:W-:Y:S01]  /*5850*/  FSEL R70, R70, -INF , !P3 ;  /* 0xff80000046467808 */ /* 0x000fe20005800000 */
[----:B------:R1:W-:Y:S01]  /*5860*/  MUFU.TANH R137, R34 ;  /* 0x0000002200897308 */ /* 0x0003e20000002400 */
[-C--:B------:R-:W-:Y:S02]  /*5870*/  ISETP.GE.AND P3, PT, R204, R128.reuse, PT ;  /* 0x00000080cc00720c */ /* 0x080fe40003f66270 */
[----:B------:R-:W-:Y:S02]  /*5880*/  FSEL R58, R68, -INF , !P5 ;  /* 0xff800000443a7808 */ /* 0x000fe40006800000 */
[----:B------:R-:W-:Y:S01]  /*5890*/  FSEL R241, R110, -INF , !P3 ;  /* 0xff8000006ef17808 */ /* 0x000fe20005800000 */
[----:B------:R-:W-:Y:S01]  /*58a0*/  FFMA.FTZ R110, R94, UR4, R115 ;  /* 0x000000045e6e7c23 */ /* 0x000fe20008010073 */
[----:B------:R-:W-:Y:S01]  /*58b0*/  ISETP.GE.AND P5, PT, R247, R128, PT ;  /* 0x00000080f700720c */ /* 0x000fe20003fa6270 */
[----:B------:R-:W-:Y:S01]  /*58c0*/  MUFU.TANH R48, R20 ;  /* 0x0000001400307308 */ /* 0x000fe20000002400 */
[----:B------:R-:W-:Y:S01]  /*58d0*/  FMUL.FTZ R94, R23, c[0x0][0x2ec] ;  /* 0x0000bb00175e7a20 */ /* 0x000fe20000410000 */
[----:B------:R-:W-:-:S02]  /*58e0*/  ISETP.GE.AND P2, PT, R247, R130, PT ;  /* 0x00000082f700720c */ /* 0x000fc40003f46270 */
[----:B------:R-:W-:Y:S01]  /*58f0*/  ISETP.GE.AND P3, PT, R221, R130, PT ;  /* 0x00000082dd00720c */ /* 0x000fe20003f66270 */
[----:B-1----:R-:W1:Y:S03]  /*5900*/  LDSM.16.M88.4 R32, [R215+0x4800] ;  /* 0x00480000d720783b */ /* 0x002e660000000200 */
[----:B------:R-:W-:Y:S08]  /*5910*/  MUFU.TANH R50, R21 ;  /* 0x0000001500327308 */ /* 0x000ff00000002400 */
[----:B------:R2:W-:Y:S08]  /*5920*/  MUFU.TANH R92, R22 ;  /* 0x00000016005c7308 */ /* 0x0005f00000002400 */
[----:B------:R-:W3:Y:S01]  /*5930*/  MUFU.TANH R52, R52 ;  /* 0x0000003400347308 */ /* 0x000ee20000002400 */
[----:B--2---:R-:W2:Y:S07]  /*5940*/  LDSM.16.M88.4 R20, [R215+0x4c00] ;  /* 0x004c0000d714783b */ /* 0x004eae0000000200 */
[----:B------:R-:W4:Y:S01]  /*5950*/  MUFU.TANH R121, R121 ;  /* 0x0000007900797308 */ /* 0x000f220000002400 */
[----:B------:R-:W-:-:S04]  /*5960*/  DEPBAR.LE SB0, 0x0 ;  /* 0x000080000000791a */ /* 0x000fc80000000000 */
[----:B---3--:R-:W-:-:S03]  /*5970*/  FFMA.FTZ R52, R166, UR4, R52 ;  /* 0x00000004a6347c23 */ /* 0x008fc60008010034 */
[----:B------:R-:W-:Y:S02]  /*5980*/  MUFU.TANH R120, R120 ;  /* 0x0000007800787308 */ /* 0x000fe40000002400 */
[----:B------:R-:W-:Y:S02]  /*5990*/  FSEL R52, R52, -INF , !P0 ;  /* 0xff80000034347808 */ /* 0x000fe40004000000 */
[----:B------:R-:W-:Y:S01]  /*59a0*/  ISETP.GE.AND P0, PT, R242, R128, PT ;  /* 0x00000080f200720c */ /* 0x000fe20003f06270 */
[----:B-1----:R-:W-:Y:S03]  /*59b0*/  HMMA.16816.F32.BF16 R16, R28, R32, R16 ;  /* 0x000000201c10723c */ /* 0x002fe60000041810 */
[----:B------:R-:W1:Y:S01]  /*59c0*/  I2F R192, R200 ;  /* 0x000000c800c07306 */ /* 0x000e620000201400 */
[----:B----4-:R-:W-:Y:S01]  /*59d0*/  FFMA.FTZ R121, R194, UR4, R121 ;  /* 0x00000004c2797c23 */ /* 0x010fe20008010079 */
[----:B------:R-:W-:-:S02]  /*59e0*/  FSEL R113, R113, -INF , !P0 ;  /* 0xff80000071717808 */ /* 0x000fc40004000000 */
[-C--:B------:R-:W-:Y:S02]  /*59f0*/  ISETP.GE.AND P0, PT, R200, R130.reuse, PT ;  /* 0x00000082c800720c */ /* 0x080fe40003f06270 */
[----:B------:R-:W-:Y:S01]  /*5a00*/  FSEL R143, R121, -INF , !P4 ;  /* 0xff800000798f7808 */ /* 0x000fe20006000000 */
[----:B------:R-:W-:Y:S01]  /*5a10*/  HMMA.16816.F32.BF16 R12, R28, R34, R12 ;  /* 0x000000221c0c723c */ /* 0x000fe2000004180c */
[----:B------:R-:W-:Y:S01]  /*5a20*/  MUFU.TANH R118, R118 ;  /* 0x0000007600767308 */ /* 0x000fe20000002400 */
[----:B------:R-:W-:-:S04]  /*5a30*/  ISETP.GE.AND P4, PT, R202, R130, PT ;  /* 0x00000082ca00720c */ /* 0x000fc80003f86270 */
[----:B------:R-:W-:Y:S02]  /*5a40*/  FSEL R26, R26, -INF , !P4 ;  /* 0xff8000001a1a7808 */ /* 0x000fe40006000000 */
[----:B------:R-:W-:Y:S01]  /*5a50*/  ISETP.GE.AND P4, PT, R221, R128, PT ;  /* 0x00000080dd00720c */ /* 0x000fe20003f86270 */
[----:B------:R-:W3:Y:S01]  /*5a60*/  I2F R243, R247 ;  /* 0x000000f700f37306 */ /* 0x000ee20000201400 */
[----:B-1----:R-:W-:Y:S02]  /*5a70*/  FFMA.FTZ R120, R192, UR4, R120 ;  /* 0x00000004c0787c23 */ /* 0x002fe40008010078 */
[----:B------:R-:W-:Y:S02]  /*5a80*/  FSEL R231, R103, -INF , !P4 ;  /* 0xff80000067e77808 */ /* 0x000fe40006000000 */
[----:B------:R-:W-:Y:S02]  /*5a90*/  ISETP.GE.AND P4, PT, R105, R130, PT ;  /* 0x000000826900720c */ /* 0x000fe40003f86270 */
[----:B------:R-:W-:Y:S01]  /*5aa0*/  FSEL R121, R120, -INF , !P0 ;  /* 0xff80000078797808 */ /* 0x000fe20004000000 */
[----:B------:R-:W1:Y:S01]  /*5ab0*/  MUFU.TANH R116, R116 ;  /* 0x0000007400747308 */ /* 0x000e620000002400 */
[----:B------:R-:W-:Y:S01]  /*5ac0*/  ISETP.GE.AND P0, PT, R202, R128, PT ;  /* 0x00000080ca00720c */ /* 0x000fe20003f06270 */
[----:B--2---:R-:W-:Y:S01]  /*5ad0*/  HMMA.16816.F32.BF16 R8, R28, R20, R8 ;  /* 0x000000141c08723c */ /* 0x004fe20000041808 */
[----:B------:R-:W-:-:S02]  /*5ae0*/  FMUL.FTZ R16, R16, c[0x0][0x2ec] ;  /* 0x0000bb0010107a20 */ /* 0x000fc40000410000 */
[----:B------:R-:W-:Y:S01]  /*5af0*/  FSEL R237, R112, -INF , !P0 ;  /* 0xff80000070ed7808 */ /* 0x000fe20004000000 */
[----:B------:R-:W-:Y:S01]  /*5b00*/  FMUL.FTZ R18, R18, c[0x0][0x2ec] ;  /* 0x0000bb0012127a20 */ /* 0x000fe20000410000 */
[-C--:B------:R-:W-:Y:S01]  /*5b10*/  ISETP.GE.AND P0, PT, R210, R130.reuse, PT ;  /* 0x00000082d200720c */ /* 0x080fe20003f06270 */
[----:B------:R-:W-:Y:S01]  /*5b20*/  MUFU.TANH R108, R108 ;  /* 0x0000006c006c7308 */ /* 0x000fe20000002400 */
[----:B---3--:R-:W-:Y:S01]  /*5b30*/  FFMA.FTZ R118, R243, UR4, R118 ;  /* 0x00000004f3767c23 */ /* 0x008fe20008010076 */
[----:B------:R-:W-:Y:S01]  /*5b40*/  HMMA.16816.F32.BF16 R4, R28, R22, R4 ;  /* 0x000000161c04723c */ /* 0x000fe20000041804 */
[----:B------:R-:W-:Y:S02]  /*5b50*/  FMUL.FTZ R13, R13, c[0x0][0x2ec] ;  /* 0x0000bb000d0d7a20 */ /* 0x000fe40000410000 */
[----:B------:R-:W-:Y:S01]  /*5b60*/  FMUL.FTZ R14, R14, c[0x0][0x2ec] ;  /* 0x0000bb000e0e7a20 */ /* 0x000fe20000410000 */
[----:B------:R-:W-:Y:S01]  /*5b70*/  FSEL R245, R118, -INF , !P5 ;  /* 0xff80000076f57808 */ /* 0x000fe20006800000 */
[----:B------:R-:W-:Y:S01]  /*5b80*/  FMUL.FTZ R12, R12, c[0x0][0x2ec] ;  /* 0x0000bb000c0c7a20 */ /* 0x000fe20000410000 */
[----:B------:R-:W2:Y:S01]  /*5b90*/  I2F R95, R210 ;  /* 0x000000d2005f7306 */ /* 0x000ea20000201400 */
[----:B-1----:R-:W-:Y:S01]  /*5ba0*/  FFMA.FTZ R68, R243, UR4, R116 ;  /* 0x00000004f3447c23 */ /* 0x002fe20008010074 */
[----:B------:R-:W-:Y:S01]  /*5bb0*/  ISETP.GE.AND P5, PT, R204, R130, PT ;  /* 0x00000082cc00720c */ /* 0x000fe20003fa6270 */
[----:B------:R-:W-:-:S03]  /*5bc0*/  FMUL.FTZ R15, R15, c[0x0][0x2ec] ;  /* 0x0000bb000f0f7a20 */ /* 0x000fc60000410000 */
[----:B------:R-:W-:Y:S02]  /*5bd0*/  FSEL R68, R68, -INF , !P2 ;  /* 0xff80000044447808 */ /* 0x000fe40005000000 */
[----:B------:R-:W1:Y:S01]  /*5be0*/  MUFU.TANH R111, R111 ;  /* 0x0000006f006f7308 */ /* 0x000e620000002400 */
[----:B------:R-:W-:Y:S01]  /*5bf0*/  ISETP.GE.AND P2, PT, R200, R128, PT ;  /* 0x00000080c800720c */ /* 0x000fe20003f46270 */
[----:B------:R-:W-:-:S06]  /*5c00*/  FMUL.FTZ R8, R8, c[0x0][0x2ec] ;  /* 0x0000bb0008087a20 */ /* 0x000fcc0000410000 */
[----:B------:R-:W-:Y:S01]  /*5c10*/  MUFU.TANH R102, R102 ;  /* 0x0000006600667308 */ /* 0x000fe20000002400 */
[----:B--2---:R-:W-:Y:S02]  /*5c20*/  FFMA.FTZ R32, R95, UR4, R114 ;  /* 0x000000045f207c23 */ /* 0x004fe40008010072 */
        /* <DEDUP_REMOVED lines=9> */
[----:B------:R-:W-:Y:S01]  /*5cc0*/  MUFU.TANH R51, R51 ;  /* 0x0000003300337308 */ /* 0x000fe20000002400 */
[----:B------:R-:W-:-:S07]  /*5cd0*/  ISETP.GE.AND P2, PT, R107, R130, PT ;  /* 0x000000826b00720c */ /* 0x000fce0003f46270 */
[----:B------:R-:W1:Y:S01]  /*5ce0*/  I2F R208, R105 ;  /* 0x0000006900d07306 */ /* 0x000e620000201400 */
[----:B--2---:R-:W-:-:S07]  /*5cf0*/  FFMA.FTZ R102, R93, UR4, R102 ;  /* 0x000000045d667c23 */ /* 0x004fce0008010066 */
[----:B------:R-:W2:Y:S08]  /*5d00*/  MUFU.TANH R100, R100 ;  /* 0x0000006400647308 */ /* 0x000eb00000002400 */
[----:B------:R3:W-:Y:S01]  /*5d10*/  MUFU.TANH R3, R36 ;  /* 0x0000002400037308 */ /* 0x0007e20000002400 */
[----:B-1----:R-:W-:-:S05]  /*5d20*/  FFMA.FTZ R51, R208, UR4, R51 ;  /* 0x00000004d0337c23 */ /* 0x002fca0008010033 */
[----:B------:R-:W-:Y:S01]  /*5d30*/  FSEL R117, R51, -INF , !P0 ;  /* 0xff80000033757808 */ /* 0x000fe20004000000 */
[----:B------:R-:W-:Y:S01]  /*5d40*/  FMUL.FTZ R51, R17, c[0x0][0x2ec] ;  /* 0x0000bb0011337a20 */ /* 0x000fe20000410000 */
[----:B------:R-:W1:Y:S01]  /*5d50*/  MUFU.TANH R122, R122 ;  /* 0x0000007a007a7308 */ /* 0x000e620000002400 */
[----:B--2---:R-:W-:Y:S01]  /*5d60*/  FFMA.FTZ R100, R93, UR4, R100 ;  /* 0x000000045d647c23 */ /* 0x004fe20008010064 */
[----:B------:R-:W-:-:S04]  /*5d70*/  ISETP.GE.AND P0, PT, R225, R130, PT ;  /* 0x00000082e100720c */ /* 0x000fc80003f06270 */
[----:B------:R-:W-:Y:S02]  /*5d80*/  FSEL R100, R100, -INF , !P2 ;  /* 0xff80000064647808 */ /* 0x000fe40005000000 */
[----:B------:R-:W-:Y:S01]  /*5d90*/  MUFU.TANH R97, R44 ;  /* 0x0000002c00617308 */ /* 0x000fe20000002400 */
[----:B---3--:R-:W-:Y:S01]  /*5da0*/  FMUL.FTZ R36, R24, c[0x0][0x2ec] ;  /* 0x0000bb0018247a20 */ /* 0x008fe20000410000 */
[----:B------:R-:W-:Y:S01]  /*5db0*/  ISETP.GE.AND P2, PT, R210, R128, PT ;  /* 0x00000080d200720c */ /* 0x000fe20003f46270 */
[----:B------:R-:W-:-:S05]  /*5dc0*/  FFMA.FTZ R24, R205, UR4, R108 ;  /* 0x00000004cd187c23 */ /* 0x000fca000801006c */
[----:B------:R-:W2:Y:S01]  /*5dd0*/  I2F R84, R212 ;  /* 0x000000d400547306 */ /* 0x000ea20000201400 */
[----:B------:R-:W-:Y:S01]  /*5de0*/  FSEL R24, R24, -INF , !P5 ;  /* 0xff80000018187808 */ /* 0x000fe20006800000 */
[----:B-1----:R-:W-:Y:S01]  /*5df0*/  FFMA.FTZ R122, R95, UR4, R122 ;  /* 0x000000045f7a7c23 */ /* 0x002fe2000801007a */
[----:B------:R-:W-:-:S04]  /*5e00*/  ISETP.GE.AND P5, PT, R107, R128, PT ;  /* 0x000000806b00720c */ /* 0x000fc80003fa6270 */
[----:B------:R-:W-:Y:S01]  /*5e10*/  FSEL R233, R102, -INF , !P5 ;  /* 0xff80000066e97808 */ /* 0x000fe20006800000 */
[----:B------:R-:W-:Y:S01]  /*5e20*/  I2F R44, R214 ;  /* 0x000000d6002c7306 */ /* 0x000fe20000201400 */
[----:B------:R-:W-:Y:S02]  /*5e30*/  FSEL R102, R101, -INF , !P3 ;  /* 0xff80000065667808 */ /* 0x000fe40005800000 */
[C---:B------:R-:W-:Y:S02]  /*5e40*/  ISETP.GE.AND P5, PT, R227.reuse, R130, PT ;  /* 0x00000082e300720c */ /* 0x040fe40003fa6270 */
[-C--:B------:R-:W-:Y:S02]  /*5e50*/  ISETP.GE.AND P3, PT, R227, R128.reuse, PT ;  /* 0x00000080e300720c */ /* 0x080fe40003f66270 */
[----:B------:R-:W-:Y:S01]  /*5e60*/  FSEL R110, R110, -INF , !P5 ;  /* 0xff8000006e6e7808 */ /* 0x000fe20006800000 */
[----:B------:R-:W1:Y:S01]  /*5e70*/  MUFU.TANH R216, R216 ;  /* 0x000000d800d87308 */ /* 0x000e620000002400 */
[----:B------:R-:W-:Y:S01]  /*5e80*/  FSEL R227, R124, -INF , !P3 ;  /* 0xff8000007ce37808 */ /* 0x000fe20005800000 */
[----:B--2---:R-:W-:Y:S01]  /*5e90*/  FFMA.FTZ R33, R84, UR4, R97 ;  /* 0x0000000454217c23 */ /* 0x004fe20008010061 */
[----:B------:R-:W-:-:S02]  /*5ea0*/  ISETP.GE.AND P5, PT, R212, R128, PT ;  /* 0x00000080d400720c */ /* 0x000fc40003fa6270 */
[-C--:B------:R-:W-:Y:S02]  /*5eb0*/  ISETP.GE.AND P3, PT, R214, R130.reuse, PT ;  /* 0x00000082d600720c */ /* 0x080fe40003f66270 */
[----:B------:R-:W-:Y:S01]  /*5ec0*/  FSEL R229, R122, -INF , !P2 ;  /* 0xff8000007ae57808 */ /* 0x000fe20005000000 */
[----:B------:R-:W2:Y:S01]  /*5ed0*/  MUFU.TANH R235, R235 ;  /* 0x000000eb00eb7308 */ /* 0x000ea20000002400 */
[----:B------:R-:W-:-:S04]  /*5ee0*/  ISETP.GE.AND P2, PT, R212, R130, PT ;  /* 0x00000082d400720c */ /* 0x000fc80003f46270 */
[----:B------:R-:W-:Y:S02]  /*5ef0*/  FSEL R33, R33, -INF , !P2 ;  /* 0xff80000021217808 */ /* 0x000fe40005000000 */
[----:B------:R-:W-:Y:S01]  /*5f00*/  ISETP.GE.AND P2, PT, R225, R128, PT ;  /* 0x00000080e100720c */ /* 0x000fe20003f46270 */
[----:B------:R-:W-:Y:S01]  /*5f10*/  MUFU.TANH R49, R49 ;  /* 0x0000003100317308 */ /* 0x000fe20000002400 */
[----:B-1----:R-:W-:-:S05]  /*5f20*/  FFMA.FTZ R17, R44, UR4, R216 ;  /* 0x000000042c117c23 */ /* 0x002fca00080100d8 */
[----:B------:R-:W-:Y:S02]  /*5f30*/  FSEL R17, R17, -INF , !P3 ;  /* 0xff80000011117808 */ /* 0x000fe40005800000 */
[----:B------:R-:W1:Y:S01]  /*5f40*/  I2F R45, R87 ;  /* 0x00000057002d7306 */ /* 0x000e620000201400 */
[----:B--2---:R-:W-:Y:S01]  /*5f50*/  FFMA.FTZ R111, R84, UR4, R235 ;  /* 0x00000004546f7c23 */ /* 0x004fe200080100eb */
[----:B------:R-:W-:-:S04]  /*5f60*/  ISETP.GE.AND P3, PT, R87, R128, PT ;  /* 0x000000805700720c */ /* 0x000fc80003f66270 */
[----:B------:R-:W-:Y:S02]  /*5f70*/  FSEL R111, R111, -INF , !P5 ;  /* 0xff8000006f6f7808 */ /* 0x000fe40006800000 */
[----:B------:R-:W2:Y:S01]  /*5f80*/  MUFU.TANH R91, R91 ;  /* 0x0000005b005b7308 */ /* 0x000ea20000002400 */
[----:B------:R-:W-:-:S07]  /*5f90*/  ISETP.GE.AND P5, PT, R87, R130, PT ;  /* 0x000000825700720c */ /* 0x000fce0003fa6270 */
[----:B------:R-:W3:Y:S01]  /*5fa0*/  I2F R85, R225 ;  /* 0x000000e100557306 */ /* 0x000ee20000201400 */
[----:B-1----:R-:W-:-:S05]  /*5fb0*/  FFMA.FTZ R95, R45, UR4, R184 ;  /* 0x000000042d5f7c23 */ /* 0x002fca00080100b8 */
[----:B------:R-:W-:Y:S02]  /*5fc0*/  FSEL R95, R95, -INF , !P3 ;  /* 0xff8000005f5f7808 */ /* 0x000fe40005800000 */
[----:B------:R-:W1:Y:S01]  /*5fd0*/  I2F R80, R81 ;  /* 0x0000005100507306 */ /* 0x000e620000201400 */
[----:B--2---:R-:W-:Y:S01]  /*5fe0*/  FFMA.FTZ R91, R44, UR4, R91 ;  /* 0x000000042c5b7c23 */ /* 0x004fe2000801005b */
[----:B------:R-:W-:-:S06]  /*5ff0*/  ISETP.GE.AND P3, PT, R153, R130, PT ;  /* 0x000000829900720c */ /* 0x000fcc0003f66270 */
[----:B------:R-:W2:Y:S01]  /*6000*/  I2F R46, R153 ;  /* 0x00000099002e7306 */ /* 0x000ea20000201400 */
[C---:B---3--:R-:W-:Y:S02]  /*6010*/  FFMA.FTZ R97, R85.reuse, UR4, R238 ;  /* 0x0000000455617c23 */ /* 0x048fe400080100ee */
[----:B------:R-:W-:-:S03]  /*6020*/  FFMA.FTZ R35, R85, UR4, R234 ;  /* 0x0000000455237c23 */ /* 0x000fc600080100ea */
[----:B------:R-:W-:Y:S02]  /*6030*/  FSEL R97, R97, -INF , !P2 ;  /* 0xff80000061617808 */ /* 0x000fe40005000000 */
[----:B------:R-:W3:Y:S01]  /*6040*/  MUFU.TANH R39, R39 ;  /* 0x0000002700277308 */ /* 0x000ee20000002400 */
[----:B-1----:R-:W-:Y:S01]  /*6050*/  FFMA.FTZ R3, R80, UR4, R3 ;  /* 0x0000000450037c23 */ /* 0x002fe20008010003 */
[----:B------:R-:W-:Y:S02]  /*6060*/  ISETP.GE.AND P2, PT, R81, R130, PT ;  /* 0x000000825100720c */ /* 0x000fe40003f46270 */
[----:B------:R-:W-:Y:S02]  /*6070*/  FSEL R35, R35, -INF , !P0 ;  /* 0xff80000023237808 */ /* 0x000fe40004000000 */
[----:B------:R-:W-:Y:S02]  /*6080*/  FSEL R103, R3, -INF , !P2 ;  /* 0xff80000003677808 */ /* 0x000fe40005000000 */
[----:B------:R-:W-:Y:S01]  /*6090*/  I2F R96, R99 ;  /* 0x0000006300607306 */ /* 0x000fe20000201400 */
[----:B--2---:R-:W-:Y:S01]  /*60a0*/  FFMA.FTZ R131, R46, UR4, R131 ;  /* 0x000000042e837c23 */ /* 0x004fe20008010083 */
[----:B------:R-:W-:-:S02]  /*60b0*/  ISETP.GE.AND P2, PT, R83, R128, PT ;  /* 0x000000805300720c */ /* 0x000fc40003f46270 */
[-C--:B------:R-:W-:Y:S02]  /*60c0*/  ISETP.GE.AND P0, PT, R99, R128.reuse, PT ;  /* 0x000000806300720c */ /* 0x080fe40003f06270 */
[----:B------:R-:W-:Y:S02]  /*60d0*/  FSEL R247, R131, -INF , !P3 ;  /* 0xff80000083f77808 */ /* 0x000fe40005800000 */
[----:B------:R-:W-:Y:S01]  /*60e0*/  MUFU.TANH R171, R171 ;  /* 0x000000ab00ab7308 */ /* 0x000fe20000002400 */
[----:B---3--:R-:W-:Y:S01]  /*60f0*/  FFMA.FTZ R39, R80, UR4, R39 ;  /* 0x0000000450277c23 */ /* 0x008fe20008010027 */
[----:B------:R-:W-:-:S06]  /*6100*/  ISETP.GE.AND P3, PT, R89, R128, PT ;  /* 0x000000805900720c */ /* 0x000fcc0003f66270 */
[----:B------:R1:W-:Y:S08]  /*6110*/  MUFU.TANH R40, R27 ;  /* 0x0000001b00287308 */ /* 0x0003f00000002400 */
[----:B------:R-:W2:Y:S01]  /*6120*/  I2F R82, R83 ;  /* 0x0000005300527306 */ /* 0x000ea20000201400 */
[----:B-1----:R-:W-:-:S07]  /*6130*/  FFMA.FTZ R27, R208, UR4, R49 ;  /* 0x00000004d01b7c23 */ /* 0x002fce0008010031 */
[----:B------:R-:W1:Y:S01]  /*6140*/  MUFU.TANH R2, R2 ;  /* 0x0000000200027308 */ /* 0x000e620000002400 */
[----:B------:R-:W-:Y:S02]  /*6150*/  FSEL R27, R27, -INF , !P4 ;  /* 0xff8000001b1b7808 */ /* 0x000fe40006000000 */
[----:B------:R-:W-:Y:S01]  /*6160*/  ISETP.GE.AND P4, PT, R214, R128, PT ;  /* 0x00000080d600720c */ /* 0x000fe20003f86270 */
[----:B--2---:R-:W-:-:S04]  /*6170*/  FFMA.FTZ R41, R82, UR4, R41 ;  /* 0x0000000452297c23 */ /* 0x004fc80008010029 */
[----:B------:R2:W-:Y:S01]  /*6180*/  MUFU.TANH R49, R16 ;  /* 0x0000001000317308 */ /* 0x0005e20000002400 */
[----:B------:R-:W-:Y:S02]  /*6190*/  FSEL R107, R91, -INF , !P4 ;  /* 0xff8000005b6b7808 */ /* 0x000fe40006000000 */
[----:B------:R-:W-:-:S05]  /*61a0*/  ISETP.GE.AND P4, PT, R99, R130, PT ;  /* 0x000000826300720c */ /* 0x000fca0003f86270 */
[----:B------:R-:W3:Y:S01]  /*61b0*/  I2F R47, R218 ;  /* 0x000000da002f7306 */ /* 0x000ee20000201400 */
[----:B-1----:R-:W-:-:S05]  /*61c0*/  FFMA.FTZ R2, R82, UR4, R2 ;  /* 0x0000000452027c23 */ /* 0x002fca0008010002 */
[----:B------:R-:W-:Y:S01]  /*61d0*/  FSEL R3, R2, -INF , !P2 ;  /* 0xff80000002037808 */ /* 0x000fe20005000000 */
[----:B------:R-:W-:Y:S01]  /*61e0*/  FMUL.FTZ R2, R9, c[0x0][0x2ec] ;  /* 0x0000bb0009027a20 */ /* 0x000fe20000410000 */
[----:B------:R1:W4:Y:S01]  /*61f0*/  MUFU.TANH R38, R25 ;  /* 0x0000001900267308 */ /* 0x0003220000002400 */
[----:B--2---:R-:W-:Y:S01]  /*6200*/  FMUL.FTZ R16, R19, c[0x0][0x2ec] ;  /* 0x0000bb0013107a20 */ /* 0x004fe20000410000 */
[----:B------:R-:W-:Y:S01]  /*6210*/  ISETP.GE.AND P2, PT, R88, R130, PT ;  /* 0x000000825800720c */ /* 0x000fe20003f46270 */
[----:B------:R-:W-:Y:S02]  /*6220*/  FFMA.FTZ R19, R45, UR4, R236 ;  /* 0x000000042d137c23 */ /* 0x000fe400080100ec */
[----:B------:R-:W-:-:S03]  /*6230*/  FMUL.FTZ R9, R10, c[0x0][0x2ec] ;  /* 0x0000bb000a097a20 */ /* 0x000fc60000410000 */
[----:B------:R-:W2:Y:S01]  /*6240*/  I2F R73, R88 ;  /* 0x0000005800497306 */ /* 0x000ea20000201400 */
[----:B------:R-:W-:Y:S01]  /*6250*/  FSEL R19, R19, -INF , !P5 ;  /* 0xff80000013137808 */ /* 0x000fe20006800000 */
[----:B---3--:R-:W-:Y:S01]  /*6260*/  FFMA.FTZ R40, R47, UR4, R40 ;  /* 0x000000042f287c23 */ /* 0x008fe20008010028 */
[----:B------:R-:W-:Y:S01]  /*6270*/  ISETP.GE.AND P5, PT, R81, R128, PT ;  /* 0x000000805100720c */ /* 0x000fe20003fa6270 */
[----:B------:R-:W-:-:S03]  /*6280*/  FFMA.FTZ R81, R46, UR4, R137 ;  /* 0x000000042e517c23 */ /* 0x000fc60008010089 */
[----:B------:R-:W-:Y:S01]  /*6290*/  FSEL R87, R39, -INF , !P5 ;  /* 0xff80000027577808 */ /* 0x000fe20006800000 */
[----:B------:R-:W3:Y:S01]  /*62a0*/  MUFU.TANH R37, R37 ;  /* 0x0000002500257308 */ /* 0x000ee20000002400 */
[----:B-1----:R-:W-:Y:S01]  /*62b0*/  FFMA.FTZ R25, R96, UR4, R171 ;  /* 0x0000000460197c23 */ /* 0x002fe200080100ab */
[----:B------:R-:W-:Y:S01]  /*62c0*/  ISETP.GE.AND P5, PT, R89, R130, PT ;  /* 0x000000825900720c */ /* 0x000fe20003fa6270 */
[----:B----4-:R-:W-:-:S03]  /*62d0*/  FFMA.FTZ R38, R47, UR4, R38 ;  /* 0x000000042f267c23 */ /* 0x010fc60008010026 */
[----:B------:R-:W-:Y:S02]  /*62e0*/  FSEL R25, R25, -INF , !P4 ;  /* 0xff80000019197808 */ /* 0x000fe40006000000 */
[----:B------:R-:W1:Y:S01]  /*62f0*/  I2F R86, R220 ;  /* 0x000000dc00567306 */ /* 0x000e620000201400 */
[----:B------:R-:W-:Y:S01]  /*6300*/  ISETP.GE.AND P4, PT, R153, R128, PT ;  /* 0x000000809900720c */ /* 0x000fe20003f86270 */
[C---:B--2---:R-:W-:Y:S02]  /*6310*/  FFMA.FTZ R48, R73.reuse, UR4, R48 ;  /* 0x0000000449307c23 */ /* 0x044fe40008010030 */
[----:B------:R-:W-:Y:S01]  /*6320*/  FFMA.FTZ R92, R73, UR4, R92 ;  /* 0x00000004495c7c23 */ /* 0x000fe2000801005c */
[----:B------:R-:W-:Y:S02]  /*6330*/  FSEL R81, R81, -INF , !P4 ;  /* 0xff80000051517808 */ /* 0x000fe40006000000 */
[----:B------:R-:W-:Y:S01]  /*6340*/  ISETP.GE.AND P4, PT, R218, R130, PT ;  /* 0x00000082da00720c */ /* 0x000fe20003f86270 */
[----:B------:R-:W2:Y:S01]  /*6350*/  MUFU.TANH R85, R18 ;  /* 0x0000001200557308 */ /* 0x000ea20000002400 */
[----:B---3--:R-:W-:Y:S01]  /*6360*/  FFMA.FTZ R37, R96, UR4, R37 ;  /* 0x0000000460257c23 */ /* 0x008fe20008010025 */
[----:B------:R-:W-:-:S02]  /*6370*/  FSEL R221, R48, -INF , !P2 ;  /* 0xff80000030dd7808 */ /* 0x000fc40005000000 */
[----:B------:R-:W-:Y:S02]  /*6380*/  FSEL R215, R38, -INF , !P4 ;  /* 0xff80000026d77808 */ /* 0x000fe40006000000 */
[----:B------:R-:W-:Y:S02]  /*6390*/  ISETP.GE.AND P2, PT, R220, R128, PT ;  /* 0x00000080dc00720c */ /* 0x000fe40003f46270 */
[----:B------:R-:W-:Y:S01]  /*63a0*/  I2F R72, R89 ;  /* 0x0000005900487306 */ /* 0x000fe20000201400 */
[----:B------:R-:W-:Y:S01]  /*63b0*/  FSEL R91, R37, -INF , !P0 ;  /* 0xff800000255b7808 */ /* 0x000fe20004000000 */
[C---:B-1----:R-:W-:Y:S01]  /*63c0*/  FFMA.FTZ R49, R86.reuse, UR4, R49 ;  /* 0x0000000456317c23 */ /* 0x042fe20008010031 */
[----:B------:R-:W-:Y:S02]  /*63d0*/  ISETP.GE.AND P0, PT, R83, R130, PT ;  /* 0x000000825300720c */ /* 0x000fe40003f06270 */
[-C--:B------:R-:W-:Y:S02]  /*63e0*/  ISETP.GE.AND P4, PT, R141, R128.reuse, PT ;  /* 0x000000808d00720c */ /* 0x080fe40003f86270 */
[----:B------:R-:W-:Y:S01]  /*63f0*/  FSEL R235, R41, -INF , !P0 ;  /* 0xff80000029eb7808 */ /* 0x000fe20004000000 */
[----:B------:R-:W1:Y:S01]  /*6400*/  MUFU.TANH R36, R36 ;  /* 0x0000002400247308 */ /* 0x000e620000002400 */
[----:B--2---:R-:W-:Y:S01]  /*6410*/  FFMA.FTZ R38, R86, UR4, R85 ;  /* 0x0000000456267c23 */ /* 0x004fe20008010055 */
[----:B------:R-:W-:-:S04]  /*6420*/  ISETP.GE.AND P0, PT, R218, R128, PT ;  /* 0x00000080da00720c */ /* 0x000fc80003f06270 */
[----:B------:R-:W-:Y:S02]  /*6430*/  FSEL R38, R38, -INF , !P2 ;  /* 0xff80000026267808 */ /* 0x000fe40005000000 */
[----:B------:R2:W-:Y:S01]  /*6440*/  MUFU.TANH R89, R8 ;  /* 0x0000000800597308 */ /* 0x0005e20000002400 */
[-C--:B------:R-:W-:Y:S02]  /*6450*/  ISETP.GE.AND P2, PT, R226, R130.reuse, PT ;  /* 0x00000082e200720c */ /* 0x080fe40003f46270 */
[----:B------:R-:W-:Y:S02]  /*6460*/  FSEL R41, R40, -INF , !P0 ;  /* 0xff80000028297808 */ /* 0x000fe40004000000 */
[----:B------:R-:W-:-:S03]  /*6470*/  ISETP.GE.AND P0, PT, R220, R130, PT ;  /* 0x00000082dc00720c */ /* 0x000fc60003f06270 */
[----:B------:R-:W-:Y:S01]  /*6480*/  I2F R76, R226 ;  /* 0x000000e2004c7306 */ /* 0x000fe20000201400 */
[----:B-1----:R-:W-:Y:S01]  /*6490*/  FFMA.FTZ R36, R72, UR4, R36 ;  /* 0x0000000448247c23 */ /* 0x002fe20008010024 */
[----:B------:R-:W-:Y:S02]  /*64a0*/  FSEL R171, R49, -INF , !P0 ;  /* 0xff80000031ab7808 */ /* 0x000fe40004000000 */
[-C--:B------:R-:W-:Y:S02]  /*64b0*/  ISETP.GE.AND P0, PT, R222, R128.reuse, PT ;  /* 0x00000080de00720c */ /* 0x080fe40003f06270 */
[----:B------:R-:W-:Y:S02]  /*64c0*/  FSEL R225, R36, -INF , !P5 ;  /* 0xff80000024e17808 */ /* 0x000fe40006800000 */
[----:B------:R-:W1:Y:S01]  /*64d0*/  MUFU.TANH R13, R13 ;  /* 0x0000000d000d7308 */ /* 0x000e620000002400 */
[----:B--2---:R-:W-:Y:S01]  /*64e0*/  FMUL.FTZ R8, R11, c[0x0][0x2ec] ;  /* 0x0000bb000b087a20 */ /* 0x004fe20000410000 */
[----:B------:R-:W-:-:S04]  /*64f0*/  ISETP.GE.AND P5, PT, R88, R128, PT ;  /* 0x000000805800720c */ /* 0x000fc80003fa6270 */
[----:B------:R-:W-:Y:S02]  /*6500*/  FSEL R40, R92, -INF , !P5 ;  /* 0xff8000005c287808 */ /* 0x000fe40006800000 */
[----:B------:R-:W2:Y:S01]  /*6510*/  MUFU.TANH R43, R43 ;  /* 0x0000002b002b7308 */ /* 0x000ea20000002400 */
[----:B------:R-:W-:-:S07]  /*6520*/  ISETP.GE.AND P5, PT, R90, R130, PT ;  /* 0x000000825a00720c */ /* 0x000fce0003fa6270 */
[----:B------:R-:W-:Y:S01]  /*6530*/  I2F R78, R222 ;  /* 0x000000de004e7306 */ /* 0x000fe20000201400 */
[----:B-1----:R-:W-:-:S05]  /*6540*/  FFMA.FTZ R13, R76, UR4, R13 ;  /* 0x000000044c0d7c23 */ /* 0x002fca000801000d */
[----:B------:R-:W-:Y:S02]  /*6550*/  FSEL R83, R13, -INF , !P2 ;  /* 0xff8000000d537808 */ /* 0x000fe40005000000 */
[----:B------:R-:W1:Y:S01]  /*6560*/  MUFU.TANH R21, R14 ;  /* 0x0000000e00157308 */ /* 0x000e620000002400 */
[----:B--2---:R-:W-:Y:S01]  /*6570*/  FFMA.FTZ R42, R72, UR4, R43 ;  /* 0x00000004482a7c23 */ /* 0x004fe2000801002b */
[----:B------:R-:W-:-:S04]  /*6580*/  ISETP.GE.AND P2, PT, R228, R128, PT ;  /* 0x00000080e400720c */ /* 0x000fc80003f46270 */
[----:B------:R-:W-:Y:S02]  /*6590*/  FSEL R42, R42, -INF , !P3 ;  /* 0xff8000002a2a7808 */ /* 0x000fe40005800000 */
[----:B------:R-:W-:Y:S01]  /*65a0*/  I2F R133, R228 ;  /* 0x000000e400857306 */ /* 0x000fe20000201400 */
[----:B------:R-:W-:-:S07]  /*65b0*/  ISETP.GE.AND P3, PT, R141, R130, PT ;  /* 0x000000828d00720c */ /* 0x000fce0003f66270 */
[----:B------:R-:W2:Y:S01]  /*65c0*/  MUFU.TANH R8, R8 ;  /* 0x0000000800087308 */ /* 0x000ea20000002400 */
[----:B-1----:R-:W-:-:S05]  /*65d0*/  FFMA.FTZ R36, R78, UR4, R21 ;  /* 0x000000044e247c23 */ /* 0x002fca0008010015 */
[----:B------:R-:W-:Y:S02]  /*65e0*/  FSEL R36, R36, -INF , !P0 ;  /* 0xff80000024247808 */ /* 0x000fe40004000000 */
[----:B------:R-:W1:Y:S01]  /*65f0*/  I2F R75, R141 ;  /* 0x0000008d004b7306 */ /* 0x000e620000201400 */
[----:B------:R-:W-:-:S07]  /*6600*/  ISETP.GE.AND P0, PT, R228, R130, PT ;  /* 0x00000082e400720c */ /* 0x000fce0003f06270 */
[----:B------:R-:W3:Y:S01]  /*6610*/  MUFU.TANH R94, R94 ;  /* 0x0000005e005e7308 */ /* 0x000ee20000002400 */
[----:B--2---:R-:W-:-:S07]  /*6620*/  FFMA.FTZ R8, R133, UR4, R8 ;  /* 0x0000000485087c23 */ /* 0x004fce0008010008 */
[----:B------:R-:W-:Y:S01]  /*6630*/  I2F R74, R90 ;  /* 0x0000005a004a7306 */ /* 0x000fe20000201400 */
[----:B-1----:R-:W-:-:S05]  /*6640*/  FFMA.FTZ R50, R75, UR4, R50 ;  /* 0x000000044b327c23 */ /* 0x002fca0008010032 */
[----:B------:R-:W-:Y:S02]  /*6650*/  FSEL R205, R50, -INF , !P3 ;  /* 0xff80000032cd7808 */ /* 0x000fe40005800000 */
[----:B------:R-:W1:Y:S01]  /*6660*/  MUFU.TANH R45, R16 ;  /* 0x00000010002d7308 */ /* 0x000e620000002400 */
[----:B---3--:R-:W-:Y:S01]  /*6670*/  FFMA.FTZ R39, R75, UR4, R94 ;  /* 0x000000044b277c23 */ /* 0x008fe2000801005e */
[----:B------:R-:W-:-:S04]  /*6680*/  ISETP.GE.AND P3, PT, R90, R128, PT ;  /* 0x000000805a00720c */ /* 0x000fc80003f66270 */
[----:B------:R-:W-:Y:S02]  /*6690*/  FSEL R39, R39, -INF , !P4 ;  /* 0xff80000027277808 */ /* 0x000fe40006000000 */
[----:B------:R-:W2:Y:S01]  /*66a0*/  MUFU.TANH R51, R51 ;  /* 0x0000003300337308 */ /* 0x000ea20000002400 */
[----:B------:R-:W-:-:S07]  /*66b0*/  ISETP.GE.AND P4, PT, R222, R130, PT ;  /* 0x00000082de00720c */ /* 0x000fce0003f86270 */
[----:B------:R-:W3:Y:S01]  /*66c0*/  MUFU.TANH R93, R12 ;  /* 0x0000000c005d7308 */ /* 0x000ee20000002400 */
[----:B-1----:R-:W-:Y:S01]  /*66d0*/  FFMA.FTZ R37, R74, UR4, R45 ;  /* 0x000000044a257c23 */ /* 0x002fe2000801002d */
[----:B------:R-:W-:Y:S02]  /*66e0*/  FSEL R45, R8, -INF , !P2 ;  /* 0xff800000082d7808 */ /* 0x000fe40005000000 */
[----:B------:R-:W-:Y:S02]  /*66f0*/  ISETP.GE.AND P2, PT, R168, 0x2, PT ;  /* 0x00000002a800780c */ /* 0x000fe40003f46270 */
[----:B------:R-:W-:Y:S02]  /*6700*/  FSEL R37, R37, -INF , !P3 ;  /* 0xff80000025257808 */ /* 0x000fe40005800000 */
[----:B------:R-:W1:Y:S01]  /*6710*/  I2F R190, R224 ;  /* 0x000000e000be7306 */ /* 0x000e620000201400 */
[----:B--2---:R-:W-:Y:S01]  /*6720*/  FFMA.FTZ R51, R74, UR4, R51 ;  /* 0x000000044a337c23 */ /* 0x004fe20008010033 */
[----:B------:R-:W-:-:S04]  /*6730*/  ISETP.GE.AND P3, PT, R224, R130, PT ;  /* 0x00000082e000720c */ /* 0x000fc80003f66270 */
[----:B------:R-:W-:Y:S02]  /*6740*/  FSEL R137, R51, -INF , !P5 ;  /* 0xff80000033897808 */ /* 0x000fe40006800000 */
[----:B------:R-:W2:Y:S01]  /*6750*/  MUFU.TANH R15, R15 ;  /* 0x0000000f000f7308 */ /* 0x000ea20000002400 */
[----:B---3--:R-:W-:Y:S01]  /*6760*/  FFMA.FTZ R93, R78, UR4, R93 ;  /* 0x000000044e5d7c23 */ /* 0x008fe2000801005d */
[----:B------:R-:W-:-:S04]  /*6770*/  ISETP.GE.AND P5, PT, R226, R128, PT ;  /* 0x00000080e200720c */ /* 0x000fc80003fa6270 */
[----:B------:R-:W-:Y:S02]  /*6780*/  FSEL R101, R93, -INF , !P4 ;  /* 0xff8000005d657808 */ /* 0x000fe40006000000 */
[----:B------:R-:W3:Y:S01]  /*6790*/  MUFU.TANH R2, R2 ;  /* 0x0000000200027308 */ /* 0x000ee20000002400 */
[----:B-1----:R-:W-:Y:S01]  /*67a0*/  FFMA.FTZ R51, R190, UR4, R89 ;  /* 0x00000004be337c23 */ /* 0x002fe20008010059 */
[----:B------:R-:W-:-:S04]  /*67b0*/  ISETP.GE.AND P4, PT, R224, R128, PT ;  /* 0x00000080e000720c */ /* 0x000fc80003f86270 */
[----:B------:R-:W-:Y:S02]  /*67c0*/  FSEL R51, R51, -INF , !P3 ;  /* 0xff80000033337808 */ /* 0x000fe40005800000 */
[----:B------:R-:W1:Y:S01]  /*67d0*/  MUFU.TANH R9, R9 ;  /* 0x0000000900097308 */ /* 0x000e620000002400 */
[----:B--2---:R-:W-:Y:S01]  /*67e0*/  FFMA.FTZ R15, R76, UR4, R15 ;  /* 0x000000044c0f7c23 */ /* 0x004fe2000801000f */
[----:B------:R-:W-:-:S04]  /*67f0*/  ISETP.GE.AND P3, PT, R232, R128, PT ;  /* 0x00000080e800720c */ /* 0x000fc80003f66270 */
[----:B------:R-:W-:Y:S02]  /*6800*/  FSEL R47, R15, -INF , !P5 ;  /* 0xff8000000f2f7808 */ /* 0x000fe40006800000 */
[----:B------:R-:W-:Y:S01]  /*6810*/  I2F R188, R232 ;  /* 0x000000e800bc7306 */ /* 0x000fe20000201400 */
[----:B---3--:R-:W-:Y:S01]  /*6820*/  FFMA.FTZ R2, R133, UR4, R2 ;  /* 0x0000000485027c23 */ /* 0x008fe20008010002 */
[----:B------:R-:W-:-:S04]  /*6830*/  ISETP.GE.AND P5, PT, R232, R130, PT ;  /* 0x00000082e800720c */ /* 0x000fc80003fa6270 */
[----:B------:R-:W-:Y:S02]  /*6840*/  FSEL R50, R2, -INF , !P0 ;  /* 0xff80000002327808 */ /* 0x000fe40004000000 */
[----:B------:R-:W-:Y:S01]  /*6850*/  I2F R66, R230 ;  /* 0x000000e600427306 */ /* 0x000fe20000201400 */
[----:B-1----:R-:W-:Y:S01]  /*6860*/  FFMA.FTZ R9, R190, UR4, R9 ;  /* 0x00000004be097c23 */ /* 0x002fe20008010009 */
[C---:B------:R-:W-:Y:S02]  /*6870*/  ISETP.GE.AND P0, PT, R230.reuse, R128, PT ;  /* 0x00000080e600720c */ /* 0x040fe40003f06270 */
[----:B------:R-:W-:Y:S02]  /*6880*/  IABS R2, c[0x0][0x2d0] ;  /* 0x0000b40000027a13 */ /* 0x000fe40000000000 */
[----:B------:R-:W-:Y:S02]  /*6890*/  FSEL R46, R9, -INF , !P4 ;  /* 0xff800000092e7808 */ /* 0x000fe40006000000 */
[----:B------:R-:W1:Y:S01]  /*68a0*/  MUFU.TANH R11, R4 ;  /* 0x00000004000b7308 */ /* 0x000e620000002400 */
[----:B------:R-:W-:Y:S01]  /*68b0*/  BAR.SYNC.DEFER_BLOCKING 0x0 ;  /* 0x0000000000007b1d */ /* 0x000fe20000010000 */
[----:B------:R-:W-:-:S06]  /*68c0*/  ISETP.GE.AND P4, PT, R230, R130, PT ;  /* 0x00000082e600720c */ /* 0x000fcc0003f86270 */
[----:B------:R-:W2:Y:S08]  /*68d0*/  MUFU.TANH R5, R5 ;  /* 0x0000000500057308 */ /* 0x000eb00000002400 */
[----:B------:R-:W3:Y:S01]  /*68e0*/  MUFU.TANH R21, R6 ;  /* 0x0000000600157308 */ /* 0x000ee20000002400 */
[----:B-1----:R-:W-:-:S05]  /*68f0*/  FFMA.FTZ R11, R188, UR4, R11 ;  /* 0x00000004bc0b7c23 */ /* 0x002fca000801000b */
[----:B------:R-:W-:Y:S02]  /*6900*/  FSEL R49, R11, -INF , !P5 ;  /* 0xff8000000b317808 */ /* 0x000fe40006800000 */
[----:B------:R-:W1:Y:S01]  /*6910*/  MUFU.TANH R7, R7 ;  /* 0x0000000700077308 */ /* 0x000e620000002400 */
[----:B--2---:R-:W-:-:S05]  /*6920*/  FFMA.FTZ R5, R66, UR4, R5 ;  /* 0x0000000442057c23 */ /* 0x004fca0008010005 */
[----:B------:R-:W-:Y:S02]  /*6930*/  FSEL R48, R5, -INF , !P4 ;  /* 0xff80000005307808 */ /* 0x000fe40006000000 */
[----:B------:R-:W2:Y:S01]  /*6940*/  MUFU.TANH R13, R132 ;  /* 0x00000084000d7308 */ /* 0x000ea20000002400 */
[----:B---3--:R-:W-:-:S05]  /*6950*/  FFMA.FTZ R21, R188, UR4, R21 ;  /* 0x00000004bc157c23 */ /* 0x008fca0008010015 */
[----:B------:R-:W-:Y:S01]  /*6960*/  FSEL R44, R21, -INF , !P3 ;  /* 0xff800000152c7808 */ /* 0x000fe20005800000 */
[----:B-1----:R-:W-:-:S05]  /*6970*/  FFMA.FTZ R7, R66, UR4, R7 ;  /* 0x0000000442077c23 */ /* 0x002fca0008010007 */
[----:B------:R-:W-:Y:S01]  /*6980*/  FSEL R43, R7, -INF , !P0 ;  /* 0xff800000072b7808 */ /* 0x000fe20004000000 */
[----:B--2---:R-:W-:-:S05]  /*6990*/  FFMA.FTZ R4, R162, UR4, R13 ;  /* 0x00000004a2047c23 */ /* 0x004fca000801000d */
[----:B------:R-:W-:Y:S01]  /*69a0*/  FSEL R4, R4, -INF , !P6 ;  /* 0xff80000004047808 */ /* 0x000fe20007000000 */
[----:B------:R-:W-:Y:S05]  /*69b0*/  @!P2 BRA `(.L_x_1713) ;  /* 0x00000a800000a947 */ /* 0x000fea0003800000 */
[----:B------:R-:W-:Y:S01]  /*69c0*/  MOV R5, c[0x0][0x198] ;  /* 0x0000660000057a02 */ /* 0x000fe20000000f00 */
[----:B------:R-:W-:Y:S05]  /*69d0*/  @!P1 BRA `(.L_x_1714) ;  /* 0x0000039000009947 */ /* 0x000fea0003800000 */
[----:B------:R-:W1:Y:S01]  /*69e0*/  I2F.RP R9, R2 ;  /* 0x0000000200097306 */ /* 0x000e620000209400 */
[C---:B------:R-:W-:Y:S02]  /*69f0*/  IADD3 R11, R161.reuse, -0x100, RZ ;  /* 0xffffff00a10b7810 */ /* 0x040fe40007ffe0ff */
        /* <DEDUP_REMOVED lines=55> */
.L_x_1714:
[----:B------:R-:W-:-:S04]  /*6d70*/  LEA R9, -R5, RZ, 0x8 ;  /* 0x000000ff05097211 */ /* 0x000fc800078e41ff */
[----:B------:R-:W-:Y:S02]  /*6d80*/  SHF.R.S32.HI R8, RZ, 0x1f, R9 ;  /* 0x0000001fff087819 */ /* 0x000fe40000011409 */
.L_x_1715:
[----:B------:R-:W-:Y:S01]  /*6d90*/  ISETP.GE.AND P0, PT, R196, c[0x0][0x220], PT ;  /* 0x00008800c4007a0c */ /* 0x000fe20003f06270 */
[----:B------:R-:W-:-:S12]  /*6da0*/  BSSY B0, `(.L_x_1716) ;  /* 0x0000066000007945 */ /* 0x000fd80003800000 */
[--C-:B------:R-:W-:Y:S01]  /*6db0*/  @!P0 IMAD.MOV.U32 R12, RZ, RZ, R174.reuse ;  /* 0x000000ffff0c8224 */ /* 0x100fe200078e00ae */
[C---:B------:R-:W-:Y:S01]  /*6dc0*/  @!P0 IADD3 R15, P4, P3, R9.reuse, UR9, R174 ;  /* 0x00000009090f8c10 */ /* 0x040fe2000fb9e0ae */
[--C-:B------:R-:W-:Y:S01]  /*6dd0*/  @!P0 IMAD.MOV.U32 R13, RZ, RZ, R173.reuse ;  /* 0x000000ffff0d8224 */ /* 0x100fe200078e00ad */
[----:B------:R-:W-:Y:S01]  /*6de0*/  @!P0 IADD3 R11, P5, R9, R174, RZ ;  /* 0x000000ae090b8210 */ /* 0x000fe20007fbe0ff */
[----:B------:R-:W-:Y:S01]  /*6df0*/  @!P0 IMAD.MOV.U32 R7, RZ, RZ, c[0x0][0x19c] ;  /* 0x00006700ff078624 */ /* 0x000fe200078e00ff */
[C---:B------:R-:W-:Y:S01]  /*6e00*/  @!P0 IADD3.X R10, R8.reuse, UR8, R173, P4, P3 ;  /* 0x00000008080a8c10 */ /* 0x040fe2000a7e64ad */
        /* <DEDUP_REMOVED lines=8> */
[C---:B------:R-:W-:Y:S01]  /*6e90*/  @!P0 IADD3.X R12, R8.reuse, R21, R7, P3, !PT ;  /* 0x00000015080c8210 */ /* 0x040fe20001ffe407 */
[----:B------:R-:W-:Y:S01]  /*6ea0*/  @!P0 IMAD.MOV.U32 R18, RZ, RZ, c[0x0][0x19c] ;  /* 0x00006700ff128624 */ /* 0x000fe200078e00ff */
[-C--:B------:R-:W-:Y:S01]  /*6eb0*/  @!P0 LEA R10, P3, R5, R174.reuse, 0x7 ;  /* 0x000000ae050a8211 */ /* 0x080fe200078638ff */
[--C-:B------:R-:W-:Y:S01]  /*6ec0*/  @!P0 IMAD.MOV.U32 R74, RZ, RZ, R174.reuse ;  /* 0x000000ffff4a8224 */ /* 0x100fe200078e00ae */
[----:B------:R-:W-:Y:S01]  /*6ed0*/  @!P0 LEA R72, P5, R11, c[0x0][0x168], 0x1 ;  /* 0x00005a000b488a11 */ /* 0x000fe200078a08ff */
[--C-:B------:R-:W-:Y:S01]  /*6ee0*/  @!P0 IMAD.MOV.U32 R75, RZ, RZ, R173.reuse ;  /* 0x000000ffff4b8224 */ /* 0x100fe200078e00ad */
[C---:B------:R-:W-:Y:S01]  /*6ef0*/  @!P0 LEA R16, P4, R5.reuse, R174, 0x6 ;  /* 0x000000ae05108211 */ /* 0x040fe200078830ff */
[----:B------:R-:W-:Y:S01]  /*6f00*/  @!P0 IMAD.MOV.U32 R22, RZ, RZ, R174 ;  /* 0x000000ffff168224 */ /* 0x000fe200078e00ae */
[-C--:B------:R-:W-:Y:S01]  /*6f10*/  @!P0 LEA.HI.X R21, R5, R173.reuse, R14, 0x7, P3 ;  /* 0x000000ad05158211 */ /* 0x080fe200018f3c0e */
[----:B------:R-:W-:Y:S01]  /*6f20*/  @!P0 IMAD.MOV.U32 R23, RZ, RZ, R173 ;  /* 0x000000ffff178224 */ /* 0x000fe200078e00ad */
[----:B------:R-:W-:Y:S01]  /*6f30*/  @!P0 IADD3 R15, P3, R9, R10, RZ ;  /* 0x0000000a090f8210 */ /* 0x000fe20007f7e0ff */
[----:B------:R-:W-:Y:S01]  /*6f40*/  @!P0 IMAD.MOV.U32 R7, RZ, RZ, c[0x0][0x19c] ;  /* 0x00006700ff078624 */ /* 0x000fe200078e00ff */
[----:B------:R-:W-:Y:S01]  /*6f50*/  @!P0 LEA.HI.X R73, R11, c[0x0][0x16c], R6, 0x1, P5 ;  /* 0x00005b000b498a11 */ /* 0x000fe200028f0c06 */
[C---:B------:R-:W-:Y:S01]  /*6f60*/  @!P0 IMAD.WIDE.U32 R74, R5.reuse, 0xa0, R74 ;  /* 0x000000a0054a8825 */ /* 0x040fe200078e004a */
[----:B------:R-:W-:Y:S01]  /*6f70*/  @!P0 LEA.HI.X R29, R5, R173, R18, 0x6, P4 ;  /* 0x000000ad051d8211 */ /* 0x000fe200020f3412 */
[----:B------:R1:W-:Y:S01]  /*6f80*/  @P0 STS [R177+0x1004], RZ ;  /* 0x001004ffb1000388 */ /* 0x0003e20000000800 */
[----:B------:R-:W-:Y:S01]  /*6f90*/  @!P0 IADD3 R11, P4, R9, R16, RZ ;  /* 0x00000010090b8210 */ /* 0x000fe20007f9e0ff */
[C---:B------:R-:W-:Y:S01]  /*6fa0*/  @!P0 IMAD.X R14, R8.reuse, 0x1, R21, P3 ;  /* 0x00000001080e8824 */ /* 0x040fe200018e0615 */
[----:B------:R-:W-:Y:S01]  /*6fb0*/  @!P0 LEA R20, P5, R15, c[0x0][0x168], 0x1 ;  /* 0x00005a000f148a11 */ /* 0x000fe200078a08ff */
[----:B------:R-:W-:Y:S01]  /*6fc0*/  @!P0 IMAD.MOV.U32 R6, RZ, RZ, c[0x0][0x19c] ;  /* 0x00006700ff068624 */ /* 0x000fe200078e00ff */
[----:B------:R-:W-:Y:S01]  /*6fd0*/  @!P0 LEA R28, P6, R11, c[0x0][0x168], 0x1 ;  /* 0x00005a000b1c8a11 */ /* 0x000fe200078c08ff */
[----:B------:R-:W-:Y:S01]  /*6fe0*/  @!P0 IMAD.WIDE.U32 R22, R5, 0xc0, R22 ;  /* 0x000000c005168825 */ /* 0x000fe200078e0016 */
[----:B------:R-:W-:Y:S01]  /*6ff0*/  @!P0 LEA.HI.X R21, R15, c[0x0][0x16c], R14, 0x1, P5 ;  /* 0x00005b000f158a11 */ /* 0x000fe200028f0c0e */
[----:B------:R1:W-:Y:S01]  /*7000*/  @P0 STS.64 [R177+0x1008], RZ ;  /* 0x001008ffb1000388 */ /* 0x0003e20000000a00 */
[----:B------:R-:W-:Y:S01]  /*7010*/  @!P0 LEA R14, P5, R13, c[0x0][0x168], 0x1 ;  /* 0x00005a000d0e8a11 */ /* 0x000fe200078a08ff */
[----:B------:R-:W-:Y:S01]  /*7020*/  @!P0 IMAD.X R10, R8, 0x1, R29, P4 ;  /* 0x00000001080a8824 */ /* 0x000fe200020e061d */
[----:B------:R-:W-:Y:S01]  /*7030*/  @!P0 IADD3 R16, P4, R9, R74, RZ ;  /* 0x0000004a09108210 */ /* 0x000fe20007f9e0ff */
[----:B------:R-:W-:Y:S01]  /*7040*/  @!P0 IMAD R7, R7, 0xa0, RZ ;  /* 0x000000a007078824 */ /* 0x000fe200078e02ff */
[----:B------:R-:W-:Y:S01]  /*7050*/  @!P0 IADD3 R18, P3, R9, R22, RZ ;  /* 0x0000001609128210 */ /* 0x000fe20007f7e0ff */
[----:B------:R-:W-:Y:S01]  /*7060*/  @!P0 IMAD R6, R6, 0xc0, RZ ;  /* 0x000000c006068824 */ /* 0x000fe200078e02ff */
[----:B------:R-:W-:Y:S01]  /*7070*/  @!P0 LEA.HI.X R29, R11, c[0x0][0x16c], R10, 0x1, P6 ;  /* 0x00005b000b1d8a11 */ /* 0x000fe200030f0c0a */
[----:B------:R-:W-:Y:S01]  /*7080*/  @!PT LDS RZ, [RZ] ;  /* 0x00000000fffff984 */ /* 0x000fe20000000800 */
[----:B------:R-:W-:Y:S01]  /*7090*/  @!PT LDS RZ, [RZ] ;  /* 0x00000000fffff984 */ /* 0x000fe20000000800 */
[----:B------:R-:W-:Y:S01]  /*70a0*/  @!PT LDS RZ, [RZ] ;  /* 0x00000000fffff984 */ /* 0x000fe20000000800 */
[----:B------:R1:W-:Y:S01]  /*70b0*/  @!P0 LDGSTS.E.BYPASS.LTC128B.128 [R177+0x1000], [R72.64] ;  /* 0x0100000048b18fae */ /* 0x0003e2000b901d4a */
[----:B------:R-:W-:-:S02]  /*70c0*/  @!P0 IADD3.X R7, R8, R75, R7, P4, !PT ;  /* 0x0000004b08078210 */ /* 0x000fc400027fe407 */
[----:B------:R-:W-:Y:S01]  /*70d0*/  @!P0 LEA R10, P4, R16, c[0x0][0x168], 0x1 ;  /* 0x00005a00100a8a11 */ /* 0x000fe200078808ff */
[----:B------:R1:W-:Y:S01]  /*70e0*/  @P0 STS.128 [R177+0x1800], RZ ;  /* 0x001800ffb1000388 */ /* 0x0003e20000000c00 */
[----:B------:R-:W-:Y:S02]  /*70f0*/  @!P0 LEA.HI.X R15, R13, c[0x0][0x16c], R12, 0x1, P5 ;  /* 0x00005b000d0f8a11 */ /* 0x000fe400028f0c0c */
        /* <DEDUP_REMOVED lines=48> */
.L_x_1717:
[----:B------:R-:W-:Y:S05]  /*7400*/  BSYNC B0 ;  /* 0x0000000000007941 */ /* 0x000fea0003800000 */
.L_x_1716:
[----:B------:R-:W0:Y:S01]  /*7410*/  LDGDEPBAR ;  /* 0x00000000000079af */ /* 0x000e220000000000 */
[----:B------:R-:W-:-:S04]  /*7420*/  IADD3 R174, P0, R9, R174, RZ ;  /* 0x000000ae09ae7210 */ /* 0x000fc80007f1e0ff */
[----:B------:R-:W-:Y:S02]  /*7430*/  IADD3.X R173, R8, R173, RZ, P0, !PT ;  /* 0x000000ad08ad7210 */ /* 0x000fe400007fe4ff */
.L_x_1713:
        /* <DEDUP_REMOVED lines=92> */
[----:B------:R-:W-:Y:S01]  /*7a00*/  LDSM.16.MT88.4 R28, [R201+0x5800] ;  /* 0x00580000c91c783b */ /* 0x000fe20000004200 */
        /* <DEDUP_REMOVED lines=14> */
[----:B------:R-:W2:Y:S01]  /*7af0*/  MUFU.EX2 R112, R112 ;  /* 0x0000007000707308 */ /* 0x000ea20000000800 */
[--C-:B------:R-:W-:Y:S01]  /*7b00*/  FFMA.FTZ R56, R33, c[0x0][0x23c], -R80.reuse ;  /* 0x00008f0021387a23 */ /* 0x100fe20000010850 */
[----:B-1----:R-:W-:Y:S01]  /*7b10*/  F2FP.BF16.PACK_AB R20, R118, R153 ;  /* 0x000000997614723e */ /* 0x002fe200000010ff */
[--C-:B------:R-:W-:Y:S01]  /*7b20*/  FFMA.FTZ R54, R35, c[0x0][0x23c], -R80.reuse ;  /* 0x00008f0023367a23 */ /* 0x100fe20000010850 */
[----:B------:R-:W-:Y:S01]  /*7b30*/  FMNMX.FTZ R4, R143, R4, !PT ;  /* 0x000000048f047209 */ /* 0x000fe20007810000 */
[----:B------:R-:W-:Y:S01]  /*7b40*/  LDSM.16.MT88.4 R32, [R201+0x5400] ;  /* 0x00540000c920783b */ /* 0x000fe20000004200 */
[----:B------:R-:W-:-:S02]  /*7b50*/  FFMA.FTZ R55, R17, c[0x0][0x23c], -R80 ;  /* 0x00008f0011377a23 */ /* 0x000fc40000010850 */
        /* <DEDUP_REMOVED lines=130> */
[----:B------:R-:W-:Y:S02]  /*8380*/  FSEL R52, R52, RZ, P0 ;  /* 0x000000ff34347208 */ /* 0x000fe40000000000 */
[----:B------:R-:W-:-:S03]  /*8390*/  LEA R202, P0, R174, c[0x0][0x168], 0x1 ;  /* 0x00005a00aeca7a11 */ /* 0x000fc600078008ff */
        /* <DEDUP_REMOVED lines=40> */
[--C-:B------:R-:W-:Y:S01]  /*8620*/  FFMA.FTZ R140, R203, c[0x0][0x23c], -R52.reuse ;  /* 0x00008f00cb8c7a23 */ /* 0x100fe20000010834 */
[----:B------:R-:W-:Y:S01]  /*8630*/  LEA.HI.X R203, R174, c[0x0][0x16c], R173, 0x1, P0 ;  /* 0x00005b00aecb7a11 */ /* 0x000fe200000f0cad */
        /* <DEDUP_REMOVED lines=24> */
[----:B------:R-:W-:Y:S02]  /*87c0*/  FFMA.FTZ R117, R117, c[0x0][0x23c], -R52 ;  /* 0x00008f0075757a23 */ /* 0x000fe40000010834 */
[----:B------:R-:W-:Y:S01]  /*87d0*/  FADD.FTZ R120, R155, R120 ;  /* 0x000000789b787221 */ /* 0x000fe20000010000 */
[----:B------:R-:W-:Y:S01]  /*87e0*/  HMMA.16816.F32.BF16 R8, R12, R32, R8 ;  /* 0x000000200c08723c */ /* 0x000fe20000041808 */
[----:B------:R-:W-:Y:S01]  /*87f0*/  FFMA.FTZ R95, R95, c[0x0][0x23c], -R52 ;  /* 0x00008f005f5f7a23 */ /* 0x000fe20000010834 */
[----:B------:R-:W1:Y:S01]  /*8800*/  MUFU.EX2 R106, R106 ;  /* 0x0000006a006a7308 */ /* 0x000e620000000800 */
[----:B------:R-:W-:-:S02]  /*8810*/  FADD.FTZ R145, R145, R120 ;  /* 0x0000007891917221 */ /* 0x000fc40000010000 */
[--C-:B------:R-:W-:Y:S02]  /*8820*/  FFMA.FTZ R111, R111, c[0x0][0x23c], -R52.reuse ;  /* 0x00008f006f6f7a23 */ /* 0x100fe40000010834 */
[----:B------:R-:W-:Y:S01]  /*8830*/  FFMA.FTZ R97, R97, c[0x0][0x23c], -R52 ;  /* 0x00008f0061617a23 */ /* 0x000fe20000010834 */
[C---:B------:R-:W-:Y:S01]  /*8840*/  HMMA.16816.F32.BF16 R4, R12.reuse, R34, R4 ;  /* 0x000000220c04723c */ /* 0x040fe20000041804 */
[----:B------:R-:W3:Y:S01]  /*8850*/  LDSM.16.MT88.4 R32, [R204+0x5800] ;  /* 0x00580000cc20783b */ /* 0x000ee20000004200 */
[----:B------:R-:W-:Y:S01]  /*8860*/  MUFU.EX2 R143, R143 ;  /* 0x0000008f008f7308 */ /* 0x000fe20000000800 */
[--C-:B------:R-:W-:Y:S02]  /*8870*/  FFMA.FTZ R104, R247, c[0x0][0x23c], -R80.reuse ;  /* 0x00008f00f7687a23 */ /* 0x100fe40000010850 */
[----:B------:R-:W-:Y:S02]  /*8880*/  FFMA.FTZ R165, R235, c[0x0][0x23c], -R80 ;  /* 0x00008f00eba57a23 */ /* 0x000fe40000010850 */
[--C-:B------:R-:W-:Y:S01]  /*8890*/  FFMA.FTZ R87, R87, c[0x0][0x23c], -R52.reuse ;  /* 0x00008f0057577a23 */ /* 0x100fe20000010834 */
[----:B------:R-:W-:Y:S01]  /*88a0*/  HMMA.16816.F32.BF16 R24, R12, R16, R24 ;  /* 0x000000100c18723c */ /* 0x000fe20000041818 */
[--C-:B------:R-:W-:Y:S01]  /*88b0*/  FFMA.FTZ R81, R81, c[0x0][0x23c], -R52.reuse ;  /* 0x00008f0051517a23 */ /* 0x100fe20000010834 */
[----:B------:R-:W4:Y:S01]  /*88c0*/  MUFU.EX2 R114, R114 ;  /* 0x0000007200727308 */ /* 0x000f220000000800 */
[----:B------:R-:W-:-:S02]  /*88d0*/  FFMA.FTZ R91, R91, c[0x0][0x23c], -R52 ;  /* 0x00008f005b5b7a23 */ /* 0x000fc40000010834 */
[----:B------:R-:W-:Y:S02]  /*88e0*/  FFMA.FTZ R183, R205, c[0x0][0x23c], -R80 ;  /* 0x00008f00cdb77a23 */ /* 0x000fe40000010850 */
[--C-:B------:R-:W-:Y:S01]  /*88f0*/  FFMA.FTZ R42, R42, c[0x0][0x23c], -R52.reuse ;  /* 0x00008f002a2a7a23 */ /* 0x100fe20000010834 */
[----:B------:R-:W-:Y:S01]  /*8900*/  HMMA.16816.F32.BF16 R20, R12, R18, R20 ;  /* 0x000000120c14723c */ /* 0x000fe20000041814 */
[----:B------:R-:W5:Y:S01]  /*8910*/  LDSM.16.MT88.4 R16, [R201+0x5c00] ;  /* 0x005c0000c910783b */ /* 0x000f620000004200 */
[----:B------:R-:W-:Y:S01]  /*8920*/  MUFU.EX2 R116, R116 ;  /* 0x0000007400747308 */ /* 0x000fe20000000800 */
[--C-:B------:R-:W-:Y:S02]  /*8930*/  FFMA.FTZ R41, R41, c[0x0][0x23c], -R52.reuse ;  /* 0x00008f0029297a23 */ /* 0x100fe40000010834 */
[--C-:B------:R-:W-:Y:S02]  /*8940*/  FFMA.FTZ R40, R40, c[0x0][0x23c], -R52.reuse ;  /* 0x00008f0028287a23 */ /* 0x100fe40000010834 */
[----:B------:R-:W-:Y:S01]  /*8950*/  F2FP.BF16.PACK_AB R12, R94, R109 ;  /* 0x0000006d5e0c723e */ /* 0x000fe200000010ff */
[----:B------:R-:W-:Y:S01]  /*8960*/  FFMA.FTZ R39, R39, c[0x0][0x23c], -R52 ;  /* 0x00008f0027277a23 */ /* 0x000fe20000010834 */
[----:B--2---:R-:W-:Y:S01]  /*8970*/  F2FP.BF16.PACK_AB R13, R100, R123 ;  /* 0x0000007b640d723e */ /* 0x004fe200000010ff */
[----:B------:R-:W2:Y:S01]  /*8980*/  MUFU.EX2 R161, R161 ;  /* 0x000000a100a17308 */ /* 0x000ea20000000800 */
[----:B------:R-:W-:Y:S01]  /*8990*/  F2FP.BF16.PACK_AB R14, R92, R105 ;  /* 0x000000695c0e723e */ /* 0x000fe200000010ff */
[----:B------:R-:W-:Y:S01]  /*89a0*/  FFMA.FTZ R139, R171, c[0x0][0x23c], -R80 ;  /* 0x00008f00ab8b7a23 */ /* 0x000fe20000010850 */
[----:B-1----:R-:W-:Y:S01]  /*89b0*/  F2FP.BF16.PACK_AB R15, R106, R127 ;  /* 0x0000007f6a0f723e */ /* 0x002fe200000010ff */
[----:B------:R-:W-:-:S02]  /*89c0*/  FFMA.FTZ R38, R38, c[0x0][0x23c], -R52 ;  /* 0x00008f0026267a23 */ /* 0x000fc40000010834 */
[--C-:B------:R-:W-:Y:S02]  /*89d0*/  FFMA.FTZ R37, R37, c[0x0][0x23c], -R52.reuse ;  /* 0x00008f0025257a23 */ /* 0x100fe40000010834 */
[----:B------:R-:W-:Y:S01]  /*89e0*/  MUFU.EX2 R169, R169 ;  /* 0x000000a900a97308 */ /* 0x000fe20000000800 */
[--C-:B------:R-:W-:Y:S01]  /*89f0*/  FFMA.FTZ R36, R36, c[0x0][0x23c], -R52.reuse ;  /* 0x00008f0024247a23 */ /* 0x100fe20000010834 */
[----:B------:R-:W-:Y:S01]  /*8a00*/  HMMA.16816.F32.BF16 R8, R12, R28, R8 ;  /* 0x0000001c0c08723c */ /* 0x000fe20000041808 */
[--C-:B------:R-:W-:Y:S02]  /*8a10*/  FFMA.FTZ R47, R47, c[0x0][0x23c], -R52.reuse ;  /* 0x00008f002f2f7a23 */ /* 0x100fe40000010834 */
[----:B------:R-:W-:-:S03]  /*8a20*/  FFMA.FTZ R43, R43, c[0x0][0x23c], -R52 ;  /* 0x00008f002b2b7a23 */ /* 0x000fc60000010834 */
[----:B------:R-:W1:Y:S02]  /*8a30*/  MUFU.EX2 R122, R122 ;  /* 0x0000007a007a7308 */ /* 0x000e640000000800 */
        /* <DEDUP_REMOVED lines=99> */
[----:B------:R-:W2:Y:S01]  /*9070*/  LDSM.16.MT88.4 R16, [R201+0x7800] ;  /* 0x00780000c910783b */ /* 0x000ea20000004200 */
[----:B------:R-:W-:Y:S01]  /*9080*/  F2FP.BF16.PACK_AB R33, R154, R167 ;  /* 0x000000a79a21723e */ /* 0x000fe200000010ff */
        /* <DEDUP_REMOVED lines=10> */
[----:B------:R-:W4:Y:S02]  /*9130*/  LDSM.16.MT88.4 R12, [R204+0x7800] ;  /* 0x00780000cc0c783b */ /* 0x000f240000004200 */
[----:B------:R-:W-:Y:S01]  /*9140*/  FADD.FTZ R112, R112, R141 ;  /* 0x0000008d70707221 */ /* 0x000fe20000010000 */
[----:B-1----:R-:W-:Y:S03]  /*9150*/  HMMA.16816.F32.BF16 R24, R32, R28, R24 ;  /* 0x0000001c2018723c */ /* 0x002fe60000041818 */
[----:B------:R-:W-:Y:S01]  /*9160*/  FADD.FTZ R133, R133, R112 ;  /* 0x0000007085857221 */ /* 0x000fe20000010000 */
[----:B------:R-:W-:Y:S01]  /*9170*/  MUFU.EX2 R104, R104 ;  /* 0x0000006800687308 */ /* 0x000fe20000000800 */
[----:B------:R-:W-:-:S02]  /*9180*/  FFMA.FTZ R112, R107, c[0x0][0x23c], -R52 ;  /* 0x00008f006b707a23 */ /* 0x000fc40000010834 */
[----:B------:R-:W-:Y:S02]  /*9190*/  FADD.FTZ R28, R110, R145 ;  /* 0x000000916e1c7221 */ /* 0x000fe40000010000 */
[----:B------:R-:W-:Y:S02]  /*91a0*/  FADD.FTZ R108, R108, R133 ;  /* 0x000000856c6c7221 */ /* 0x000fe40000010000 */
[----:B------:R-:W-:Y:S01]  /*91b0*/  FADD.FTZ R135, R135, R28 ;  /* 0x0000001c87877221 */ /* 0x000fe20000010000 */
[----:B------:R-:W-:Y:S01]  /*91c0*/  MUFU.EX2 R107, R111 ;  /* 0x0000006f006b7308 */ /* 0x000fe20000000800 */
[----:B------:R-:W-:Y:S01]  /*91d0*/  HMMA.16816.F32.BF16 R28, R32, R30, R20 ;  /* 0x0000001e201c723c */ /* 0x000fe20000041814 */
[----:B------:R-:W-:-:S06]  /*91e0*/  FADD.FTZ R115, R115, R108 ;  /* 0x0000006c73737221 */ /* 0x000fcc0000010000 */
[----:B------:R-:W-:Y:S01]  /*91f0*/  F2FP.BF16.PACK_AB R32, R59, R60 ;  /* 0x0000003c3b20723e */ /* 0x000fe200000010ff */
[----:B------:R-:W-:Y:S01]  /*9200*/  FADD.FTZ R20, R102, R135 ;  /* 0x0000008766147221 */ /* 0x000fe20000010000 */
[----:B------:R-:W-:Y:S01]  /*9210*/  F2FP.BF16.PACK_AB R33, R119, R162 ;  /* 0x000000a27721723e */ /* 0x000fe200000010ff */
[----:B------:R-:W1:Y:S01]  /*9220*/  MUFU.EX2 R102, R112 ;  /* 0x0000007000667308 */ /* 0x000e620000000800 */
[----:B------:R-:W-:Y:S01]  /*9230*/  F2FP.BF16.PACK_AB R34, R57, R58 ;  /* 0x0000003a3922723e */ /* 0x000fe200000010ff */
[----:B------:R-:W-:Y:S01]  /*9240*/  FADD.FTZ R121, R121, R20 ;  /* 0x0000001479797221 */ /* 0x000fe20000010000 */
[----:B---3--:R-:W-:Y:S01]  /*9250*/  F2FP.BF16.PACK_AB R35, R118, R113 ;  /* 0x000000717623723e */ /* 0x008fe200000010ff */
[----:B------:R-:W3:Y:S02]  /*9260*/  LDSM.16.MT88.4 R20, [R201+0x7c00] ;  /* 0x007c0000c914783b */ /* 0x000ee40000004200 */
[----:B------:R-:W-:Y:S02]  /*9270*/  FADD.FTZ R98, R98, R121 ;  /* 0x0000007962627221 */ /* 0x000fe40000010000 */
[----:B------:R-:W-:Y:S02]  /*9280*/  MUFU.EX2 R165, R165 ;  /* 0x000000a500a57308 */ /* 0x000fe40000000800 */
[----:B--2---:R-:W-:Y:S01]  /*9290*/  HMMA.16816.F32.BF16 R8, R32, R16, R8 ;  /* 0x000000102008723c */ /* 0x004fe20000041808 */
[----:B------:R-:W-:-:S04]  /*92a0*/  FADD.FTZ R123, R123, R98 ;  /* 0x000000627b7b7221 */ /* 0x000fc80000010000 */
[----:B------:R-:W-:Y:S01]  /*92b0*/  FADD.FTZ R100, R100, R123 ;  /* 0x0000007b64647221 */ /* 0x000fe20000010000 */
[----:B------:R-:W-:Y:S01]  /*92c0*/  MUFU.EX2 R87, R87 ;  /* 0x0000005700577308 */ /* 0x000fe20000000800 */
[----:B------:R-:W-:Y:S01]  /*92d0*/  FADD.FTZ R16, R96, R115 ;  /* 0x0000007360107221 */ /* 0x000fe20000010000 */
[C---:B------:R-:W-:Y:S01]  /*92e0*/  HMMA.16816.F32.BF16 R4, R32.reuse, R18, R4 ;  /* 0x000000122004723c */ /* 0x040fe20000041804 */
[----:B------:R-:W-:Y:S02]  /*92f0*/  FADD.FTZ R127, R127, R100 ;  /* 0x000000647f7f7221 */ /* 0x000fe40000010000 */
[----:B------:R-:W-:Y:S02]  /*9300*/  FADD.FTZ R109, R109, R16 ;  /* 0x000000106d6d7221 */ /* 0x000fe40000010000 */
[----:B------:R-:W2:Y:S01]  /*9310*/  LDSM.16.MT88.4 R16, [R204+0x7c00] ;  /* 0x007c0000cc10783b */ /* 0x000ea20000004200 */
[----:B------:R-:W-:Y:S01]  /*9320*/  FADD.FTZ R106, R106, R127 ;  /* 0x0000007f6a6a7221 */ /* 0x000fe20000010000 */
[----:B------:R-:W5:Y:S01]  /*9330*/  MUFU.EX2 R96, R97 ;  /* 0x0000006100607308 */ /* 0x000f620000000800 */
[----:B------:R-:W-:Y:S01]  /*9340*/  FADD.FTZ R94, R94, R109 ;  /* 0x0000006d5e5e7221 */ /* 0x000fe20000010000 */
[----:B----4-:R-:W-:Y:S01]  /*9350*/  HMMA.16816.F32.BF16 R24, R32, R12, R24 ;  /* 0x0000000c2018723c */ /* 0x010fe20000041818 */
[----:B------:R-:W-:-:S02]  /*9360*/  FADD.FTZ R143, R143, R106 ;  /* 0x0000006a8f8f7221 */ /* 0x000fc40000010000 */
[----:B------:R-:W-:Y:S02]  /*9370*/  FADD.FTZ R105, R105, R94 ;  /* 0x0000005e69697221 */ /* 0x000fe40000010000 */
[----:B------:R-:W-:Y:S01]  /*9380*/  FADD.FTZ R143, R114, R143 ;  /* 0x0000008f728f7221 */ /* 0x000fe20000010000 */
[----:B------:R-:W-:Y:S01]  /*9390*/  MUFU.EX2 R81, R81 ;  /* 0x0000005100517308 */ /* 0x000fe20000000800 */
[----:B------:R-:W-:Y:S01]  /*93a0*/  FADD.FTZ R12, R92, R105 ;  /* 0x000000695c0c7221 */ /* 0x000fe20000010000 */
[----:B------:R-:W-:Y:S01]  /*93b0*/  HMMA.16816.F32.BF16 R28, R32, R14, R28 ;  /* 0x0000000e201c723c */ /* 0x000fe2000004181c */
[----:B------:R-:W-:Y:S01]  /*93c0*/  FADD.FTZ R116, R116, R143 ;  /* 0x0000008f74747221 */ /* 0x000fe20000010000 */
[----:B-1----:R-:W-:Y:S01]  /*93d0*/  F2FP.BF16.PACK_AB R13, R102, R107 ;  /* 0x0000006b660d723e */ /* 0x002fe200000010ff */
[----:B------:R-:W-:Y:S01]  /*93e0*/  FADD.FTZ R99, R99, R12 ;  /* 0x0000000c63637221 */ /* 0x000fe20000010000 */
[----:B------:R-:W-:Y:S01]  /*93f0*/  F2FP.BF16.PACK_AB R12, R55, R56 ;  /* 0x00000038370c723e */ /* 0x000fe200000010ff */
[----:B------:R-:W-:Y:S01]  /*9400*/  FADD.FTZ R116, R161, R116 ;  /* 0x00000074a1747221 */ /* 0x000fe20000010000 */
[----:B------:R-:W-:Y:S01]  /*9410*/  MUFU.EX2 R134, R134 ;  /* 0x0000008600867308 */ /* 0x000fe20000000800 */
[----:B------:R-:W-:Y:S01]  /*9420*/  FADD.FTZ R32, R90, R99 ;  /* 0x000000635a207221 */ /* 0x000fe20000010000 */
[----:B------:R-:W-:Y:S01]  /*9430*/  F2FP.BF16.PACK_AB R14, R53, R54 ;  /* 0x00000036350e723e */ /* 0x000fe200000010ff */
[----:B------:R-:W-:Y:S01]  /*9440*/  FADD.FTZ R169, R169, R116 ;  /* 0x00000074a9a97221 */ /* 0x000fe20000010000 */
[----:B-----5:R-:W-:Y:S01]  /*9450*/  F2FP.BF16.PACK_AB R15, R95, R96 ;  /* 0x000000605f0f723e */ /* 0x020fe200000010ff */
[----:B------:R-:W-:-:S02]  /*9460*/  FADD.FTZ R93, R93, R32 ;  /* 0x000000205d5d7221 */ /* 0x000fc40000010000 */
[----:B------:R-:W-:Y:S01]  /*9470*/  FADD.FTZ R169, R122, R169 ;  /* 0x000000a97aa97221 */ /* 0x000fe20000010000 */
[----:B------:R-:W1:Y:S01]  /*9480*/  LDSM.16.MT88.4 R32, [R201+0x8000] ;  /* 0x00800000c920783b */ /* 0x000e620000004200 */
[----:B------:R-:W-:Y:S01]  /*9490*/  FADD.FTZ R88, R88, R93 ;  /* 0x0000005d58587221 */ /* 0x000fe20000010000 */
[----:B------:R-:W4:Y:S01]  /*94a0*/  MUFU.EX2 R90, R91 ;  /* 0x0000005b005a7308 */ /* 0x000f220000000800 */
[----:B------:R-:W-:Y:S01]  /*94b0*/  FADD.FTZ R124, R124, R169 ;  /* 0x000000a97c7c7221 */ /* 0x000fe20000010000 */
[C---:B---3--:R-:W-:Y:S01]  /*94c0*/  HMMA.16816.F32.BF16 R8, R12.reuse, R20, R8 ;  /* 0x000000140c08723c */ /* 0x048fe20000041808 */
[----:B------:R-:W-:Y:S02]  /*94d0*/  FADD.FTZ R89, R89, R88 ;  /* 0x0000005859597221 */ /* 0x000fe40000010000 */
[----:B------:R-:W-:Y:S02]  /*94e0*/  FFMA.FTZ R88, R3, c[0x0][0x23c], -R52 ;  /* 0x00008f0003587a23 */ /* 0x000fe40000010834 */
[----:B------:R-:W-:Y:S01]  /*94f0*/  FADD.FTZ R86, R86, R89 ;  /* 0x0000005956567221 */ /* 0x000fe20000010000 */
[----:B------:R-:W-:Y:S01]  /*9500*/  MUFU.EX2 R215, R215 ;  /* 0x000000d700d77308 */ /* 0x000fe20000000800 */
[----:B------:R-:W-:Y:S01]  /*9510*/  FADD.FTZ R124, R181, R124 ;  /* 0x0000007cb57c7221 */ /* 0x000fe20000010000 */
[----:B------:R-:W-:Y:S01]  /*9520*/  HMMA.16816.F32.BF16 R4, R12, R22, R4 ;  /* 0x000000160c04723c */ /* 0x000fe20000041804 */
[----:B------:R-:W-:Y:S01]  /*9530*/  FADD.FTZ R3, R85, R86 ;  /* 0x0000005655037221 */ /* 0x000fe20000010000 */
[----:B------:R-:W3:Y:S01]  /*9540*/  LDSM.16.MT88.4 R20, [R204+0x8000] ;  /* 0x00800000cc14783b */ /* 0x000ee20000004200 */
[----:B------:R-:W-:-:S02]  /*9550*/  FFMA.FTZ R169, R48, c[0x0][0x23c], -R80 ;  /* 0x00008f0030a97a23 */ /* 0x000fc40000010850 */
[----:B------:R-:W-:Y:S01]  /*9560*/  FADD.FTZ R3, R84, R3 ;  /* 0x0000000354037221 */ /* 0x000fe20000010000 */
[----:B------:R-:W5:Y:S02]  /*9570*/  MUFU.EX2 R86, R88 ;  /* 0x0000005800567308 */ /* 0x000f640000000800 */
[----:B--2---:R-:W-:Y:S01]  /*9580*/  HMMA.16816.F32.BF16 R24, R12, R16, R24 ;  /* 0x000000100c18723c */ /* 0x004fe20000041818 */
[----:B------:R-:W-:-:S04]  /*9590*/  FADD.FTZ R82, R82, R3 ;  /* 0x0000000352527221 */ /* 0x000fc80000010000 */
[----:B------:R-:W-:Y:S01]  /*95a0*/  FADD.FTZ R79, R79, R82 ;  /* 0x000000524f4f7221 */ /* 0x000fe20000010000 */
[----:B------:R-:W-:Y:S01]  /*95b0*/  MUFU.EX2 R144, R144 ;  /* 0x0000009000907308 */ /* 0x000fe20000000800 */
[----:B------:R-:W-:Y:S01]  /*95c0*/  FADD.FTZ R17, R189, R124 ;  /* 0x0000007cbd117221 */ /* 0x000fe20000010000 */
[----:B------:R-:W-:Y:S01]  /*95d0*/  HMMA.16816.F32.BF16 R28, R12, R18, R28 ;  /* 0x000000120c1c723c */ /* 0x000fe2000004181c */
[----:B------:R-:W-:Y:S02]  /*95e0*/  FADD.FTZ R78, R78, R79 ;  /* 0x0000004f4e4e7221 */ /* 0x000fe40000010000 */
[----:B------:R-:W-:Y:S02]  /*95f0*/  FADD.FTZ R17, R126, R17 ;  /* 0x000000117e117221 */ /* 0x000fe40000010000 */
[----:B------:R-:W-:Y:S01]  /*9600*/  FADD.FTZ R77, R77, R78 ;  /* 0x0000004e4d4d7221 */ /* 0x000fe20000010000 */
[----:B------:R-:W-:Y:S01]  /*9610*/  MUFU.EX2 R183, R183 ;  /* 0x000000b700b77308 */ /* 0x000fe20000000800 */
[----:B------:R-:W-:Y:S01]  /*9620*/  FADD.FTZ R16, R132, R17 ;  /* 0x0000001184107221 */ /* 0x000fe20000010000 */
[----:B------:R-:W-:Y:S01]  /*9630*/  F2FP.BF16.PACK_AB R12, R103, R0 ;  /* 0x00000000670c723e */ /* 0x000fe200000010ff */
[----:B------:R-:W-:Y:S01]  /*9640*/  FADD.FTZ R76, R76, R77 ;  /* 0x0000004d4c4c7221 */ /* 0x000fe20000010000 */
[----:B----4-:R-:W-:Y:S01]  /*9650*/  F2FP.BF16.PACK_AB R13, R87, R90 ;  /* 0x0000005a570d723e */ /* 0x010fe200000010ff */
[----:B------:R-:W-:Y:S01]  /*9660*/  FADD.FTZ R16, R193, R16 ;  /* 0x00000010c1107221 */ /* 0x000fe20000010000 */
[----:B------:R-:W-:Y:S01]  /*9670*/  F2FP.BF16.PACK_AB R14, R165, R104 ;  /* 0x00000068a50e723e */ /* 0x000fe200000010ff */
[----:B------:R-:W-:Y:S01]  /*9680*/  FADD.FTZ R75, R75, R76 ;  /* 0x0000004c4b4b7221 */ /* 0x000fe20000010000 */
[----:B-----5:R-:W-:Y:S01]  /*9690*/  F2FP.BF16.PACK_AB R15, R86, R81 ;  /* 0x00000051560f723e */ /* 0x020fe200000010ff */
[----:B------:R-:W-:Y:S01]  /*96a0*/  FADD.FTZ R209, R209, R16 ;  /* 0x00000010d1d17221 */ /* 0x000fe20000010000 */
[----:B------:R-:W-:Y:S01]  /*96b0*/  MUFU.EX2 R42, R42 ;  /* 0x0000002a002a7308 */ /* 0x000fe20000000800 */
[----:B------:R-:W-:Y:S01]  /*96c0*/  FADD.FTZ R74, R74, R75 ;  /* 0x0000004b4a4a7221 */ /* 0x000fe20000010000 */
[----:B------:R-:W2:Y:S01]  /*96d0*/  LDSM.16.MT88.4 R16, [R201+0x8400] ;  /* 0x00840000c910783b */ /* 0x000ea20000004200 */
[----:B------:R-:W-:-:S02]  /*96e0*/  FADD.FTZ R209, R136, R209 ;  /* 0x000000d188d17221 */ /* 0x000fc40000010000 */
        /* <DEDUP_REMOVED lines=14> */
[C---:B---3--:R-:W-:Y:S01]  /*97d0*/  HMMA.16816.F32.BF16 R24, R12.reuse, R20, R24 ;  /* 0x000000140c18723c */ /* 0x048fe20000041818 */
[----:B------:R-:W-:Y:S02]  /*97e0*/  FADD.FTZ R142, R142, R213 ;  /* 0x000000d58e8e7221 */ /* 0x000fe40000010000 */
[----:B------:R-:W-:Y:S01]  /*97f0*/  FADD.FTZ R68, R68, R69 ;  /* 0x0000004544447221 */ /* 0x000fe20000010000 */
[----:B------:R-:W3:Y:S01]  /*9800*/  MUFU.EX2 R39, R39 ;  /* 0x0000002700277308 */ /* 0x000ee20000000800 */
[----:B------:R-:W-:Y:S02]  /*9810*/  FADD.FTZ R191, R191, R142 ;  /* 0x0000008ebfbf7221 */ /* 0x000fe40000010000 */
[----:B------:R-:W-:Y:S01]  /*9820*/  FADD.FTZ R67, R67, R68 ;  /* 0x0000004443437221 */ /* 0x000fe20000010000 */
[----:B------:R-:W-:Y:S01]  /*9830*/  HMMA.16816.F32.BF16 R28, R12, R22, R28 ;  /* 0x000000160c1c723c */ /* 0x000fe2000004181c */
[----:B------:R-:W-:Y:S01]  /*9840*/  FADD.FTZ R146, R146, R191 ;  /* 0x000000bf92927221 */ /* 0x000fe20000010000 */
[----:B------:R-:W5:Y:S01]  /*9850*/  LDSM.16.MT88.4 R20, [R201+0x8800] ;  /* 0x00880000c914783b */ /* 0x000f620000004200 */
[----:B------:R-:W-:Y:S01]  /*9860*/  FADD.FTZ R66, R66, R67 ;  /* 0x0000004342427221 */ /* 0x000fe20000010000 */
[----:B------:R-:W-:Y:S01]  /*9870*/  MUFU.EX2 R139, R139 ;  /* 0x0000008b008b7308 */ /* 0x000fe20000000800 */
[----:B------:R-:W-:Y:S01]  /*9880*/  FADD.FTZ R185, R185, R146 ;  /* 0x00000092b9b97221 */ /* 0x000fe20000010000 */
[----:B------:R-:W-:Y:S01]  /*9890*/  LDSM.16.MT88.4 R188, [R201+0x8c00] ;  /* 0x008c0000c9bc783b */ /* 0x000fe20000004200 */
        /* <DEDUP_REMOVED lines=13> */
[C---:B--2---:R-:W-:Y:S01]  /*9970*/  HMMA.16816.F32.BF16 R8, R12.reuse, R16, R8 ;  /* 0x000000100c08723c */ /* 0x044fe20000041808 */
[----:B------:R-:W-:Y:S01]  /*9980*/  FADD.FTZ R61, R61, R62 ;  /* 0x0000003e3d3d7221 */ /* 0x000fe20000010000 */
[----:B------:R-:W-:Y:S01]  /*9990*/  MUFU.EX2 R92, R101 ;  /* 0x00000065005c7308 */ /* 0x000fe20000000800 */
[----:B------:R-:W-:Y:S02]  /*99a0*/  FADD.FTZ R147, R147, R154 ;  /* 0x0000009a93937221 */ /* 0x000fe40000010000 */
[----:B------:R-:W-:Y:S02]  /*99b0*/  FADD.FTZ R60, R60, R61 ;  /* 0x0000003d3c3c7221 */ /* 0x000fe40000010000 */
[----:B------:R-:W-:Y:S01]  /*99c0*/  FADD.FTZ R147, R160, R147 ;  /* 0x00000093a0937221 */ /* 0x000fe20000010000 */
[----:B------:R-:W-:Y:S01]  /*99d0*/  HMMA.16816.F32.BF16 R4, R12, R18, R4 ;  /* 0x000000120c04723c */ /* 0x000fe20000041804 */
[----:B------:R-:W-:Y:S01]  /*99e0*/  FADD.FTZ R59, R59, R60 ;  /* 0x0000003c3b3b7221 */ /* 0x000fe20000010000 */
[----:B------:R-:W2:Y:S01]  /*99f0*/  MUFU.EX2 R3, R83 ;  /* 0x0000005300037308 */ /* 0x000ea20000000800 */
[----:B------:R-:W-:Y:S01]  /*9a00*/  FADD.FTZ R162, R162, R147 ;  /* 0x00000093a2a27221 */ /* 0x000fe20000010000 */
[----:B------:R-:W3:Y:S01]  /*9a10*/  LDSM.16.MT88.4 R16, [R204+0x8800] ;  /* 0x00880000cc10783b */ /* 0x000ee20000004200 */
[----:B------:R-:W-:-:S02]  /*9a20*/  FADD.FTZ R58, R58, R59 ;  /* 0x0000003b3a3a7221 */ /* 0x000fc40000010000 */
[----:B------:R-:W-:Y:S01]  /*9a30*/  FADD.FTZ R162, R119, R162 ;  /* 0x000000a277a27221 */ /* 0x000fe20000010000 */
[C---:B----4-:R-:W-:Y:S01]  /*9a40*/  HMMA.16816.F32.BF16 R24, R12.reuse, R32, R24 ;  /* 0x000000200c18723c */ /* 0x050fe20000041818 */
[----:B------:R-:W-:Y:S01]  /*9a50*/  FADD.FTZ R57, R57, R58 ;  /* 0x0000003a39397221 */ /* 0x000fe20000010000 */
[----:B------:R-:W-:Y:S01]  /*9a60*/  MUFU.EX2 R38, R38 ;  /* 0x0000002600267308 */ /* 0x000fe20000000800 */
[----:B------:R-:W-:Y:S02]  /*9a70*/  FADD.FTZ R113, R113, R162 ;  /* 0x000000a271717221 */ /* 0x000fe40000010000 */
[----:B------:R-:W-:Y:S02]  /*9a80*/  FADD.FTZ R56, R56, R57 ;  /* 0x0000003938387221 */ /* 0x000fe40000010000 */
[----:B------:R-:W-:Y:S01]  /*9a90*/  FADD.FTZ R118, R118, R113 ;  /* 0x0000007176767221 */ /* 0x000fe20000010000 */
[----:B------:R-:W-:Y:S01]  /*9aa0*/  HMMA.16816.F32.BF16 R28, R12, R34, R28 ;  /* 0x000000220c1c723c */ /* 0x000fe2000004181c */
[----:B------:R-:W-:Y:S01]  /*9ab0*/  FADD.FTZ R55, R55, R56 ;  /* 0x0000003837377221 */ /* 0x000fe20000010000 */
[----:B------:R-:W4:Y:S01]  /*9ac0*/  MUFU.EX2 R37, R37 ;  /* 0x0000002500257308 */ /* 0x000f220000000800 */
[----:B------:R-:W-:-:S02]  /*9ad0*/  FADD.FTZ R107, R107, R118 ;  /* 0x000000766b6b7221 */ /* 0x000fc40000010000 */
[----:B------:R-:W-:Y:S02]  /*9ae0*/  FADD.FTZ R54, R54, R55 ;  /* 0x0000003736367221 */ /* 0x000fe40000010000 */
[----:B------:R-:W-:Y:S01]  /*9af0*/  FADD.FTZ R107, R102, R107 ;  /* 0x0000006b666b7221 */ /* 0x000fe20000010000 */
[----:B-1----:R-:W-:Y:S01]  /*9b00*/  F2FP.BF16.PACK_AB R12, R110, R139 ;  /* 0x0000008b6e0c723e */ /* 0x002fe200000010ff */
[----:B------:R-:W-:Y:S01]  /*9b10*/  FFMA.FTZ R32, R49, c[0x0][0x23c], -R80 ;  /* 0x00008f0031207a23 */ /* 0x000fe20000010850 */
[----:B------:R-:W-:Y:S01]  /*9b20*/  MUFU.EX2 R36, R36 ;  /* 0x0000002400247308 */ /* 0x000fe20000000800 */
[----:B--2---:R-:W-:Y:S01]  /*9b30*/  F2FP.BF16.PACK_AB R14, R3, R92 ;  /* 0x0000005c030e723e */ /* 0x004fe200000010ff */
[----:B------:R-:W-:Y:S02]  /*9b40*/  FADD.FTZ R96, R96, R107 ;  /* 0x0000006b60607221 */ /* 0x000fe40000010000 */
[--C-:B------:R-:W-:Y:S02]  /*9b50*/  FFMA.FTZ R33, R46, c[0x0][0x23c], -R52.reuse ;  /* 0x00008f002e217a23 */ /* 0x100fe40000010834 */
[----:B------:R-:W-:-:S02]  /*9b60*/  FFMA.FTZ R34, R45, c[0x0][0x23c], -R52 ;  /* 0x00008f002d227a23 */ /* 0x000fc40000010834 */
[----:B------:R-:W1:Y:S01]  /*9b70*/  MUFU.EX2 R47, R47 ;  /* 0x0000002f002f7308 */ /* 0x000e620000000800 */
[----:B----4-:R-:W-:Y:S01]  /*9b80*/  F2FP.BF16.PACK_AB R13, R37, R38 ;  /* 0x00000026250d723e */ /* 0x010fe200000010ff */
[----:B------:R-:W-:Y:S02]  /*9b90*/  FFMA.FTZ R35, R44, c[0x0][0x23c], -R52 ;  /* 0x00008f002c237a23 */ /* 0x000fe40000010834 */
[----:B------:R-:W-:Y:S02]  /*9ba0*/  FADD.FTZ R53, R53, R54 ;  /* 0x0000003635357221 */ /* 0x000fe40000010000 */
[----:B------:R-:W-:Y:S02]  /*9bb0*/  FADD.FTZ R95, R95, R96 ;  /* 0x000000605f5f7221 */ /* 0x000fe40000010000 */
[----:B------:R-:W-:Y:S01]  /*9bc0*/  FADD.FTZ R44, R0, R53 ;  /* 0x00000035002c7221 */ /* 0x000fe20000010000 */
[----:B------:R-:W-:Y:S01]  /*9bd0*/  MUFU.EX2 R51, R51 ;  /* 0x0000003300337308 */ /* 0x000fe20000000800 */
[----:B------:R-:W-:-:S02]  /*9be0*/  FADD.FTZ R90, R90, R95 ;  /* 0x0000005f5a5a7221 */ /* 0x000fc40000010000 */
[----:B------:R-:W-:Y:S02]  /*9bf0*/  FADD.FTZ R103, R103, R44 ;  /* 0x0000002c67677221 */ /* 0x000fe40000010000 */
[----:B------:R-:W-:Y:S01]  /*9c00*/  FADD.FTZ R90, R87, R90 ;  /* 0x0000005a575a7221 */ /* 0x000fe20000010000 */
[----:B-1----:R-:W-:Y:S02]  /*9c10*/  F2FP.BF16.PACK_AB R15, R47, R36 ;  /* 0x000000242f0f723e */ /* 0x002fe400000010ff */
[----:B------:R-:W1:Y:S01]  /*9c20*/  MUFU.EX2 R50, R50 ;  /* 0x0000003200327308 */ /* 0x000e620000000800 */
[----:B------:R-:W-:Y:S02]  /*9c30*/  FADD.FTZ R104, R104, R103 ;  /* 0x0000006768687221 */ /* 0x000fe40000010000 */
[----:B------:R-:W-:Y:S02]  /*9c40*/  FADD.FTZ R81, R81, R90 ;  /* 0x0000005a51517221 */ /* 0x000fe40000010000 */
[----:B------:R-:W-:Y:S01]  /*9c50*/  FADD.FTZ R165, R165, R104 ;  /* 0x00000068a5a57221 */ /* 0x000fe20000010000 */
[----:B-----5:R-:W-:Y:S01]  /*9c60*/  HMMA.16816.F32.BF16 R8, R12, R20, R8 ;  /* 0x000000140c08723c */ /* 0x020fe20000041808 */
[----:B------:R-:W-:Y:S01]  /*9c70*/  FADD.FTZ R81, R86, R81 ;  /* 0x0000005156517221 */ /* 0x000fe20000010000 */
[----:B------:R-:W-:Y:S01]  /*9c80*/  MUFU.EX2 R32, R32 ;  /* 0x0000002000207308 */ /* 0x000fe20000000800 */
[----:B------:R-:W-:-:S02]  /*9c90*/  FADD.FTZ R134, R134, R165 ;  /* 0x000000a586867221 */ /* 0x000fc40000010000 */
[----:B------:R-:W-:Y:S02]  /*9ca0*/  FADD.FTZ R42, R42, R81 ;  /* 0x000000512a2a7221 */ /* 0x000fe40000010000 */
[----:B------:R-:W-:Y:S01]  /*9cb0*/  FADD.FTZ R215, R215, R134 ;  /* 0x00000086d7d77221 */ /* 0x000fe20000010000 */
[----:B------:R-:W-:Y:S01]  /*9cc0*/  HMMA.16816.F32.BF16 R20, R12, R22, R4 ;  /* 0x000000160c14723c */ /* 0x000fe20000041804 */
[----:B------:R-:W2:Y:S01]  /*9cd0*/  LDSM.16.MT88.4 R4, [R204+0x8c00] ;  /* 0x008c0000cc04783b */ /* 0x000ea20000004200 */
[----:B------:R-:W4:Y:S01]  /*9ce0*/  MUFU.EX2 R169, R169 ;  /* 0x000000a900a97308 */ /* 0x000f220000000800 */
[----:B------:R-:W-:-:S04]  /*9cf0*/  FADD.FTZ R41, R41, R42 ;  /* 0x0000002a29297221 */ /* 0x000fc80000010000 */
[----:B------:R-:W-:Y:S01]  /*9d00*/  FADD.FTZ R40, R40, R41 ;  /* 0x0000002928287221 */ /* 0x000fe20000010000 */
[----:B---3--:R-:W-:Y:S02]  /*9d10*/  HMMA.16816.F32.BF16 R24, R12, R16, R24 ;  /* 0x000000100c18723c */ /* 0x008fe40000041818 */
[----:B------:R-:W-:Y:S01]  /*9d20*/  MUFU.EX2 R33, R33 ;  /* 0x0000002100217308 */ /* 0x000fe20000000800 */
[----:B------:R-:W-:-:S04]  /*9d30*/  FADD.FTZ R39, R39, R40 ;  /* 0x0000002827277221 */ /* 0x000fc80000010000 */
[----:B------:R-:W-:Y:S01]  /*9d40*/  FADD.FTZ R38, R38, R39 ;  /* 0x0000002726267221 */ /* 0x000fe20000010000 */
[----:B------:R-:W-:Y:S02]  /*9d50*/  HMMA.16816.F32.BF16 R28, R12, R18, R28 ;  /* 0x000000120c1c723c */ /* 0x000fe4000004181c */
[----:B------:R-:W3:Y:S01]  /*9d60*/  MUFU.EX2 R34, R34 ;  /* 0x0000002200227308 */ /* 0x000ee20000000800 */
[----:B------:R-:W-:-:S04]  /*9d70*/  FADD.FTZ R37, R37, R38 ;  /* 0x0000002625257221 */ /* 0x000fc80000010000 */
[----:B-1----:R-:W-:Y:S01]  /*9d80*/  F2FP.BF16.PACK_AB R12, R50, R51 ;  /* 0x00000033320c723e */ /* 0x002fe200000010ff */
[----:B------:R-:W-:Y:S01]  /*9d90*/  FADD.FTZ R36, R36, R37 ;  /* 0x0000002524247221 */ /* 0x000fe20000010000 */
[----:B----4-:R-:W-:Y:S01]  /*9da0*/  F2FP.BF16.PACK_AB R14, R169, R32 ;  /* 0x00000020a90e723e */ /* 0x010fe200000010ff */
[----:B------:R-:W-:Y:S02]  /*9db0*/  MUFU.EX2 R35, R35 ;  /* 0x0000002300237308 */ /* 0x000fe40000000800 */
[----:B------:R-:W-:-:S06]  /*9dc0*/  FADD.FTZ R36, R47, R36 ;  /* 0x000000242f247221 */ /* 0x000fcc0000010000 */
[----:B------:R-:W1:Y:S01]  /*9dd0*/  MUFU.EX2 R0, R43 ;  /* 0x0000002b00007308 */ /* 0x000e620000000800 */
[----:B---3--:R-:W-:Y:S01]  /*9de0*/  F2FP.BF16.PACK_AB R13, R34, R33 ;  /* 0x00000021220d723e */ /* 0x008fe200000010ff */
[----:B------:R-:W-:-:S04]  /*9df0*/  FADD.FTZ R33, R33, R36 ;  /* 0x0000002421217221 */ /* 0x000fc80000010000 */
[----:B------:R-:W-:Y:S01]  /*9e00*/  FADD.FTZ R34, R34, R33 ;  /* 0x0000002122227221 */ /* 0x000fe20000010000 */
[----:B-1----:R-:W-:-:S03]  /*9e10*/  F2FP.BF16.PACK_AB R15, R0, R35 ;  /* 0x00000023000f723e */ /* 0x002fc600000010ff */
[----:B------:R-:W-:-:S04]  /*9e20*/  FADD.FTZ R35, R35, R34 ;  /* 0x0000002223237221 */ /* 0x000fc80000010000 */
[----:B------:R-:W-:Y:S01]  /*9e30*/  FADD.FTZ R171, R0, R35 ;  /* 0x0000002300ab7221 */ /* 0x000fe20000010000 */
[C---:B------:R-:W-:Y:S07]  /*9e40*/  HMMA.16816.F32.BF16 R192, R12.reuse, R188, R8 ;  /* 0x000000bc0cc0723c */ /* 0x040fee0000041808 */
[----:B------:R-:W-:Y:S01]  /*9e50*/  FADD.FTZ R8, R144, R215 ;  /* 0x000000d790087221 */ /* 0x000fe20000010000 */
[----:B--2---:R-:W-:Y:S03]  /*9e60*/  HMMA.16816.F32.BF16 R184, R12, R4, R24 ;  /* 0x000000040cb8723c */ /* 0x004fe60000041818 */
[----:B------:R-:W-:-:S04]  /*9e70*/  FADD.FTZ R8, R183, R8 ;  /* 0x00000008b7087221 */ /* 0x000fc80000010000 */
[----:B------:R-:W-:Y:S01]  /*9e80*/  FADD.FTZ R9, R139, R8 ;  /* 0x000000088b097221 */ /* 0x000fe20000010000 */
[----:B------:R-:W-:Y:S03]  /*9e90*/  HMMA.16816.F32.BF16 R188, R12, R190, R20 ;  /* 0x000000be0cbc723c */ /* 0x000fe60000041814 */
[----:B------:R-:W-:-:S04]  /*9ea0*/  FADD.FTZ R9, R110, R9 ;  /* 0x000000096e097221 */ /* 0x000fc80000010000 */
[----:B------:R-:W-:Y:S01]  /*9eb0*/  FADD.FTZ R4, R92, R9 ;  /* 0x000000095c047221 */ /* 0x000fe20000010000 */
[----:B------:R-:W-:Y:S03]  /*9ec0*/  HMMA.16816.F32.BF16 R180, R12, R6, R28 ;  /* 0x000000060cb4723c */ /* 0x000fe6000004181c */
[----:B------:R-:W-:-:S04]  /*9ed0*/  FADD.FTZ R4, R3, R4 ;  /* 0x0000000403047221 */ /* 0x000fc80000010000 */
[----:B------:R-:W-:-:S04]  /*9ee0*/  FADD.FTZ R51, R51, R4 ;  /* 0x0000000433337221 */ /* 0x000fc80000010000 */
        /* <DEDUP_REMOVED lines=67> */
.L_x_1719:
[----:B------:R-:W-:-:S04]  /*a320*/  LEA R3, -R13, RZ, 0x8 ;  /* 0x000000ff0d037211 */ /* 0x000fc800078e41ff */
[----:B------:R-:W-:Y:S02]  /*a330*/  SHF.R.S32.HI R0, RZ, 0x1f, R3 ;  /* 0x0000001fff007819 */ /* 0x000fe40000011403 */
.L_x_1720:
[----:B------:R-:W-:Y:S02]  /*a340*/  ISETP.GE.AND P0, PT, R196, c[0x0][0x220], PT ;  /* 0x00008800c4007a0c */ /* 0x000fe40003f06270 */
[----:B------:R-:W-:-:S04]  /*a350*/  LEA R206, P6, R3, R206, 0x1 ;  /* 0x000000ce03ce7211 */ /* 0x000fc800078c08ff */
[----:B------:R-:W-:-:S07]  /*a360*/  LEA.HI.X R207, R3, R207, R0, 0x1, P6 ;  /* 0x000000cf03cf7211 */ /* 0x000fce00030f0c00 */
[--C-:B------:R-:W-:Y:S01]  /*a370*/  @!P0 IMAD.MOV.U32 R158, RZ, RZ, R156.reuse ;  /* 0x000000ffff9e8224 */ /* 0x100fe200078e009c */
[CC--:B------:R-:W-:Y:S01]  /*a380*/  @!P0 LEA R4, P3, R13.reuse, R156.reuse, 0x6 ;  /* 0x0000009c0d048211 */ /* 0x0c0fe200078630ff */
[----:B------:R-:W-:Y:S01]  /*a390*/  @!P0 IMAD.MOV.U32 R9, RZ, RZ, c[0x0][0x1a4] ;  /* 0x00006900ff098624 */ /* 0x000fe200078e00ff */
[----:B------:R-:W-:Y:S01]  /*a3a0*/  @!P0 LEA R6, P2, R13, R156, 0x7 ;  /* 0x0000009c0d068211 */ /* 0x000fe200078438ff */
[----:B------:R-:W-:Y:S01]  /*a3b0*/  @!P0 IMAD.MOV.U32 R11, RZ, RZ, c[0x0][0x1a4] ;  /* 0x00006900ff0b8624 */ /* 0x000fe200078e00ff */
[--C-:B------:R-:W-:Y:S01]  /*a3c0*/  @!P0 IADD3 R2, P5, P4, R3, UR5, R156.reuse ;  /* 0x0000000503028c10 */ /* 0x100fe2000fcbe09c */
[----:B------:R-:W-:Y:S01]  /*a3d0*/  @!P0 IMAD.MOV.U32 R16, RZ, RZ, R156 ;  /* 0x000000ffff108224 */ /* 0x000fe200078e009c */
[CC--:B------:R-:W-:Y:S01]  /*a3e0*/  @!P0 LEA.HI.X R9, R13.reuse, R159.reuse, R9, 0x6, P3 ;  /* 0x0000009f0d098211 */ /* 0x0c0fe200018f3409 */
[----:B------:R-:W-:Y:S01]  /*a3f0*/  @!P0 IMAD.MOV.U32 R17, RZ, RZ, R159 ;  /* 0x000000ffff118224 */ /* 0x000fe200078e009f */
[C---:B------:R-:W-:Y:S01]  /*a400*/  @!P0 LEA.HI.X R11, R13.reuse, R159, R11, 0x7, P2 ;  /* 0x0000009f0d0b8211 */ /* 0x040fe200010f3c0b */
[----:B------:R-:W-:Y:S01]  /*a410*/  @!P0 IMAD.WIDE.U32 R18, R13, 0x60, R158 ;  /* 0x000000600d128825 */ /* 0x000fe200078e009e */
[----:B------:R-:W-:Y:S01]  /*a420*/  @!P0 LEA R20, P2, R2, c[0x0][0x170], 0x1 ;  /* 0x00005c0002148a11 */ /* 0x000fe200078408ff */
[----:B------:R-:W-:Y:S02]  /*a430*/  @P0 STS [R177+0x5000], RZ ;  /* 0x005000ffb1000388 */ /* 0x000fe40000000800 */
[----:B------:R-:W-:Y:S01]  /*a440*/  @!P0 IMAD.MOV.U32 R7, RZ, RZ, c[0x0][0x1a4] ;  /* 0x00006900ff078624 */ /* 0x000fe200078e00ff */
[----:B------:R-:W-:Y:S01]  /*a450*/  @!P0 IADD3 R8, P3, R3, R18, RZ ;  /* 0x0000001203088210 */ /* 0x000fe20007f7e0ff */
[--C-:B------:R-:W-:Y:S01]  /*a460*/  @!P0 IMAD.MOV.U32 R15, RZ, RZ, R159.reuse ;  /* 0x000000ffff0f8224 */ /* 0x100fe200078e009f */
[----:B------:R-:W-:Y:S01]  /*a470*/  @P0 STS [R177+0x5004], RZ ;  /* 0x005004ffb1000388 */ /* 0x000fe20000000800 */
[--C-:B------:R-:W-:Y:S01]  /*a480*/  @!P0 IMAD.MOV.U32 R157, RZ, RZ, R159.reuse ;  /* 0x000000ffff9d8224 */ /* 0x100fe200078e009f */
[----:B------:R-:W-:Y:S01]  /*a490*/  @!P0 IADD3.X R159, R0, UR7, R159, P5, P4 ;  /* 0x00000007009f8c10 */ /* 0x000fe2000afe849f */
[----:B------:R-:W-:Y:S01]  /*a4a0*/  @!P0 IMAD.WIDE.U32 R16, R13, 0xa0, R16 ;  /* 0x000000a00d108825 */ /* 0x000fe200078e0010 */
[----:B------:R-:W-:Y:S02]  /*a4b0*/  @P0 STS.64 [R177+0x5008], RZ ;  /* 0x005008ffb1000388 */ /* 0x000fe40000000a00 */
[----:B------:R-:W-:Y:S01]  /*a4c0*/  @!P0 LEA.HI.X R21, R2, c[0x0][0x174], R159, 0x1, P2 ;  /* 0x00005d0002158a11 */ /* 0x000fe200010f0c9f */
[----:B------:R-:W-:Y:S01]  /*a4d0*/  @!P0 IMAD.MOV.U32 R5, RZ, RZ, c[0x0][0x1a4] ;  /* 0x00006900ff058624 */ /* 0x000fe200078e00ff */
[----:B------:R-:W-:Y:S01]  /*a4e0*/  @!P0 IADD3 R2, P2, R3, R16, RZ ;  /* 0x0000001003028210 */ /* 0x000fe20007f5e0ff */
[----:B------:R-:W-:Y:S01]  /*a4f0*/  @!P0 IMAD R7, R7, 0x60, RZ ;  /* 0x0000006007078824 */ /* 0x000fe200078e02ff */
[----:B------:R-:W-:Y:S01]  /*a500*/  @!PT LDS RZ, [RZ] ;  /* 0x00000000fffff984 */ /* 0x000fe20000000800 */
[----:B------:R-:W-:Y:S01]  /*a510*/  @!PT LDS RZ, [RZ] ;  /* 0x00000000fffff984 */ /* 0x000fe20000000800 */
[----:B------:R-:W-:Y:S01]  /*a520*/  @!PT LDS RZ, [RZ] ;  /* 0x00000000fffff984 */ /* 0x000fe20000000800 */
[----:B------:R1:W-:Y:S01]  /*a530*/  @!P0 LDGSTS.E.BYPASS.LTC128B.128 [R177+0x5000], [R206.64] ;  /* 0x05000000ceb18fae */ /* 0x0003e2000b901d4a */
[----:B------:R-:W-:-:S02]  /*a540*/  @!P0 IMAD.MOV.U32 R14, RZ, RZ, R156 ;  /* 0x000000ffff0e8224 */ /* 0x000fc400078e009c */
[----:B------:R-:W-:Y:S01]  /*a550*/  @!P0 IMAD R5, R5, 0xa0, RZ ;  /* 0x000000a005058824 */ /* 0x000fe200078e02ff */
[C---:B------:R-:W-:Y:S01]  /*a560*/  @!P0 IADD3.X R19, R0.reuse, R19, R7, P3, !PT ;  /* 0x0000001300138210 */ /* 0x040fe20001ffe407 */
[----:B------:R-:W-:Y:S01]  /*a570*/  @!P0 IMAD.WIDE.U32 R14, R13, 0xc0, R14 ;  /* 0x000000c00d0e8825 */ /* 0x000fe200078e000e */
[C---:B------:R-:W-:Y:S01]  /*a580*/  @!P0 IADD3 R4, P3, R3.reuse, R4, RZ ;  /* 0x0000000403048210 */ /* 0x040fe20007f7e0ff */
[----:B------:R-:W-:Y:S01]  /*a590*/  @P0 STS.128 [R177+0x5800], RZ ;  /* 0x005800ffb1000388 */ /* 0x000fe20000000c00 */
[----:B------:R-:W-:Y:S01]  /*a5a0*/  @!P0 IADD3.X R5, R0, R17, R5, P2, !PT ;  /* 0x0000001100058210 */ /* 0x000fe200017fe405 */
        /* <DEDUP_REMOVED lines=9> */
[----:B------:R-:W-:-:S02]  /*a640*/  @!P0 IMAD R17, R10, 0xc0, RZ ;  /* 0x000000c00a118824 */ /* 0x000fc400078e02ff */
[----:B------:R-:W-:Y:S01]  /*a650*/  @!P0 IMAD.X R9, R0, 0x1, R9, P3 ;  /* 0x0000000100098824 */ /* 0x000fe200018e0609 */
[----:B------:R-:W-:Y:S01]  /*a660*/  @!P0 IADD3 R10, P3, R3, R14, RZ ;  /* 0x0000000e030a8210 */ /* 0x000fe20007f7e0ff */
[----:B------:R-:W-:Y:S01]  /*a670*/  @!P0 IMAD R7, R7, 0xe0, RZ ;  /* 0x000000e007078824 */ /* 0x000fe200078e02ff */
[----:B------:R-:W-:Y:S01]  /*a680*/  @!P0 LEA R14, P5, R4, c[0x0][0x170], 0x1 ;  /* 0x00005c00040e8a11 */ /* 0x000fe200078a08ff */
[C---:B------:R-:W-:Y:S01]  /*a690*/  @!P0 IMAD.X R11, R0.reuse, 0x1, R11, P2 ;  /* 0x00000001000b8824 */ /* 0x040fe200010e060b */
        /* <DEDUP_REMOVED lines=46> */
[----:B------:R-:W4:Y:S04]  /*a980*/  LDSM.16.M88.4 R52, [R149+0x3400] ;  /* 0x003400009534783b */ /* 0x000f280000000200 */
[----:B------:R-:W-:Y:S04]  /*a990*/  LDSM.16.M88.4 R160, [R150] ;  /* 0x0000000096a0783b */ /* 0x000fe80000000200 */
[----:B------:R-:W4:Y:S04]  /*a9a0*/  LDSM.16.M88.4 R144, [R148+0x2800] ;  /* 0x002800009490783b */ /* 0x000f280000000200 */
[----:B------:R-:W4:Y:S04]  /*a9b0*/  LDSM.16.M88.4 R152, [R148+0x2400] ;  /* 0x002400009498783b */ /* 0x000f280000000200 */
[----:B---3--:R-:W5:Y:S04]  /*a9c0*/  LDSM.16.M88.4 R12, [R149+0x4800] ;  /* 0x00480000950c783b */ /* 0x008f680000000200 */
[----:B--2---:R-:W2:Y:S04]  /*a9d0*/  LDSM.16.M88.4 R20, [R149+0x4400] ;  /* 0x004400009514783b */ /* 0x004ea80000000200 */
[----:B------:R-:W3:Y:S04]  /*a9e0*/  LDSM.16.M88.4 R28, [R149+0x4000] ;  /* 0x00400000951c783b */ /* 0x000ee80000000200 */
        /* <DEDUP_REMOVED lines=8> */
[C---:B----4-:R-:W-:Y:S03]  /*aa70*/  HMMA.16816.F32.BF16 R56, R4.reuse, R52, RZ ;  /* 0x000000340438723c */ /* 0x050fe600000418ff */
[----:B------:R-:W4:Y:S04]  /*aa80*/  LDSM.16.M88.4 R92, [R149+0x2000] ;  /* 0x00200000955c783b */ /* 0x000f280000000200 */
[----:B------:R-:W1:Y:S01]  /*aa90*/  LDSM.16.M88.4 R84, [R149+0x2400] ;  /* 0x002400009554783b */ /* 0x000e620000000200 */
[----:B------:R-:W-:Y:S03]  /*aaa0*/  HMMA.16816.F32.BF16 R52, R4, R54, RZ ;  /* 0x000000360434723c */ /* 0x000fe600000418ff */
[----:B------:R-:W1:Y:S04]  /*aab0*/  LDSM.16.M88.4 R76, [R149+0x2800] ;  /* 0x00280000954c783b */ /* 0x000e680000000200 */
[----:B------:R-:W1:Y:S01]  /*aac0*/  LDSM.16.M88.4 R68, [R149+0x2c00] ;  /* 0x002c00009544783b */ /* 0x000e620000000200 */
[C---:B------:R-:W-:Y:S03]  /*aad0*/  HMMA.16816.F32.BF16 R48, R160.reuse, R144, R48 ;  /* 0x00000090a030723c */ /* 0x040fe60000041830 */
[----:B------:R-:W1:Y:S04]  /*aae0*/  LDSM.16.M88.4 R164, [R149+0x4c00] ;  /* 0x004c000095a4783b */ /* 0x000e680000000200 */
[----:B------:R-:W-:Y:S01]  /*aaf0*/  LDSM.16.M88.4 R136, [R148+0x3000] ;  /* 0x003000009488783b */ /* 0x000fe20000000200 */
[C---:B------:R-:W-:Y:S03]  /*ab00*/  HMMA.16816.F32.BF16 R44, R160.reuse, R146, R44 ;  /* 0x00000092a02c723c */ /* 0x040fe6000004182c */
[----:B------:R-:W1:Y:S04]  /*ab10*/  LDSM.16.M88.4 R144, [R148+0x3800] ;  /* 0x003800009490783b */ /* 0x000e680000000200 */
[----:B------:R-:W-:Y:S01]  /*ab20*/  LDSM.16.M88.4 R140, [R148+0x2c00] ;  /* 0x002c0000948c783b */ /* 0x000fe20000000200 */
[C---:B------:R-:W-:Y:S03]  /*ab30*/  HMMA.16816.F32.BF16 R56, R160.reuse, R152, R56 ;  /* 0x00000098a038723c */ /* 0x040fe60000041838 */
[----:B------:R-:W-:Y:S04]  /*ab40*/  LDSM.16.M88.4 R156, [R148+0x2000] ;  /* 0x00200000949c783b */ /* 0x000fe80000000200 */
[----:B------:R-:W0:Y:S01]  /*ab50*/  LDGDEPBAR ;  /* 0x00000000000079af */ /* 0x000e220000000000 */
[----:B------:R-:W-:Y:S03]  /*ab60*/  HMMA.16816.F32.BF16 R52, R160, R154, R52 ;  /* 0x0000009aa034723c */ /* 0x000fe60000041834 */
[----:B------:R-:W1:Y:S05]  /*ab70*/  LDSM.16.M88.4 R152, [R148+0x3400] ;  /* 0x003400009498783b */ /* 0x000e6a0000000200 */
[----:B-----5:R-:W-:Y:S01]  /*ab80*/  HMMA.16816.F32.BF16 R16, R4, R12, RZ ;  /* 0x0000000c0410723c */ /* 0x020fe200000418ff */
[----:B------:R-:W-:-:S02]  /*ab90*/  FMUL.FTZ R44, R44, c[0x0][0x2ec] ;  /* 0x0000bb002c2c7a20 */ /* 0x000fc40000410000 */
[----:B------:R-:W-:-:S05]  /*aba0*/  FMUL.FTZ R46, R46, c[0x0][0x2ec] ;  /* 0x0000bb002e2e7a20 */ /* 0x000fca0000410000 */
[----:B------:R-:W-:Y:S01]  /*abb0*/  HMMA.16816.F32.BF16 R12, R4, R14, RZ ;  /* 0x0000000e040c723c */ /* 0x000fe200000418ff */
[----:B------:R-:W-:-:S07]  /*abc0*/  FMUL.FTZ R56, R56, c[0x0][0x2ec] ;  /* 0x0000bb0038387a20 */ /* 0x000fce0000410000 */
[----:B--2---:R-:W-:Y:S01]  /*abd0*/  HMMA.16816.F32.BF16 R24, R4, R20, RZ ;  /* 0x000000140418723c */ /* 0x004fe200000418ff */
[----:B------:R-:W-:Y:S02]  /*abe0*/  FMUL.FTZ R55, R55, c[0x0][0x2ec] ;  /* 0x0000bb0037377a20 */ /* 0x000fe40000410000 */
[----:B------:R-:W-:-:S05]  /*abf0*/  FMUL.FTZ R54, R54, c[0x0][0x2ec] ;  /* 0x0000bb0036367a20 */ /* 0x000fca0000410000 */
[C---:B------:R-:W-:Y:S08]  /*ac00*/  HMMA.16816.F32.BF16 R20, R4.reuse, R22, RZ ;  /* 0x000000160414723c */ /* 0x040ff000000418ff */
[C---:B---3--:R-:W-:Y:S08]  /*ac10*/  HMMA.16816.F32.BF16 R32, R4.reuse, R28, RZ ;  /* 0x0000001c0420723c */ /* 0x048ff000000418ff */
[C---:B------:R-:W-:Y:S08]  /*ac20*/  HMMA.16816.F32.BF16 R28, R4.reuse, R30, RZ ;  /* 0x0000001e041c723c */ /* 0x040ff000000418ff */
[C---:B------:R-:W-:Y:S08]  /*ac30*/  HMMA.16816.F32.BF16 R60, R4.reuse, R66, RZ ;  /* 0x00000042043c723c */ /* 0x040ff000000418ff */
[C---:B------:R-:W-:Y:S08]  /*ac40*/  HMMA.16816.F32.BF16 R40, R4.reuse, R36, RZ ;  /* 0x000000240428723c */ /* 0x040ff000000418ff */
[C---:B-1----:R-:W-:Y:S08]  /*ac50*/  HMMA.16816.F32.BF16 R132, R4.reuse, R124, RZ ;  /* 0x0000007c0484723c */ /* 0x042ff000000418ff */
[C---:B------:R-:W-:Y:S08]  /*ac60*/  HMMA.16816.F32.BF16 R120, R4.reuse, R116, RZ ;  /* 0x000000740478723c */ /* 0x040ff000000418ff */
[C---:B------:R-:W-:Y:S08]  /*ac70*/  HMMA.16816.F32.BF16 R112, R4.reuse, R108, RZ ;  /* 0x0000006c0470723c */ /* 0x040ff000000418ff */
        /* <DEDUP_REMOVED lines=20> */
[----:B------:R-:W2:Y:S07]  /*adc0*/  LDSM.16.M88.4 R144, [R148+0xc00] ;  /* 0x000c00009490783b */ /* 0x000eae0000000200 */
[C---:B------:R-:W-:Y:S08]  /*add0*/  HMMA.16816.F32.BF16 R24, R160.reuse, R152, R24 ;  /* 0x00000098a018723c */ /* 0x040ff00000041818 */
[----:B------:R-:W-:Y:S01]  /*ade0*/  HMMA.16816.F32.BF16 R20, R160, R154, R20 ;  /* 0x0000009aa014723c */ /* 0x000fe20000041814 */
[----:B------:R-:W3:Y:S01]  /*adf0*/  LDSM.16.M88.4 R152, [R148+0x800] ;  /* 0x000800009498783b */ /* 0x000ee20000000200 */
[----:B------:R-:W-:-:S02]  /*ae00*/  FMUL.FTZ R16, R16, c[0x0][0x2ec] ;  /* 0x0000bb0010107a20 */ /* 0x000fc40000410000 */
[----:B------:R-:W-:Y:S02]  /*ae10*/  FMUL.FTZ R17, R17, c[0x0][0x2ec] ;  /* 0x0000bb0011117a20 */ /* 0x000fe40000410000 */
[----:B------:R-:W-:Y:S02]  /*ae20*/  FMUL.FTZ R19, R19, c[0x0][0x2ec] ;  /* 0x0000bb0013137a20 */ /* 0x000fe40000410000 */
[----:B------:R-:W-:Y:S01]  /*ae30*/  HMMA.16816.F32.BF16 R32, R160, R136, R32 ;  /* 0x00000088a020723c */ /* 0x000fe20000041820 */
[----:B------:R-:W-:Y:S02]  /*ae40*/  FMUL.FTZ R15, R15, c[0x0][0x2ec] ;  /* 0x0000bb000f0f7a20 */ /* 0x000fe40000410000 */
[----:B------:R-:W-:-:S05]  /*ae50*/  FMUL.FTZ R18, R18, c[0x0][0x2ec] ;  /* 0x0000bb0012127a20 */ /* 0x000fca0000410000 */
[C---:B------:R-:W-:Y:S01]  /*ae60*/  HMMA.16816.F32.BF16 R28, R160.reuse, R138, R28 ;  /* 0x0000008aa01c723c */ /* 0x040fe2000004181c */
[----:B------:R-:W4:Y:S07]  /*ae70*/  LDSM.16.M88.4 R136, [R148+0x400] ;  /* 0x000400009488783b */ /* 0x000f2e0000000200 */
[----:B------:R-:W-:Y:S01]  /*ae80*/  HMMA.16816.F32.BF16 R40, R160, R140, R40 ;  /* 0x0000008ca028723c */ /* 0x000fe20000041828 */
[----:B------:R-:W-:-:S06]  /*ae90*/  FMUL.FTZ R22, R22, c[0x0][0x2ec] ;  /* 0x0000bb0016167a20 */ /* 0x000fcc0000410000 */
[----:B------:R-:W-:Y:S01]  /*aea0*/  MUFU.TANH R22, R22 ;  /* 0x0000001600167308 */ /* 0x000fe20000002400 */
[----:B------:R-:W-:Y:S01]  /*aeb0*/  HMMA.16816.F32.BF16 R36, R160, R142, R36 ;  /* 0x0000008ea024723c */ /* 0x000fe20000041824 */
[----:B------:R-:W5:Y:S01]  /*aec0*/  LDSM.16.M88.4 R140, [R148+0x3c00] ;  /* 0x003c0000948c783b */ /* 0x000f620000000200 */
[----:B------:R-:W-:Y:S02]  /*aed0*/  FMUL.FTZ R33, R33, c[0x0][0x2ec] ;  /* 0x0000bb0021217a20 */ /* 0x000fe40000410000 */
[----:B------:R-:W-:-:S04]  /*aee0*/  FMUL.FTZ R35, R35, c[0x0][0x2ec] ;  /* 0x0000bb0023237a20 */ /* 0x000fc80000410000 */
[C---:B-1----:R-:W-:Y:S01]  /*aef0*/  HMMA.16816.F32.BF16 R132, R160.reuse, R164, R132 ;  /* 0x000000a4a084723c */ /* 0x042fe20000041884 */
[----:B------:R-:W-:Y:S01]  /*af00*/  FMUL.FTZ R31, R31, c[0x0][0x2ec] ;  /* 0x0000bb001f1f7a20 */ /* 0x000fe20000410000 */
[----:B------:R-:W-:Y:S06]  /*af10*/  MUFU.TANH R33, R33 ;  /* 0x0000002100217308 */ /* 0x000fec0000002400 */
[C---:B------:R-:W-:Y:S01]  /*af20*/  HMMA.16816.F32.BF16 R124, R160.reuse, R166, R124 ;  /* 0x000000a6a07c723c */ /* 0x040fe2000004187c */
[----:B------:R-:W1:Y:S01]  /*af30*/  LDSM.16.M88.4 R164, [R148+0x1000] ;  /* 0x0010000094a4783b */ /* 0x000e620000000200 */
[----:B------:R-:W-:Y:S01]  /*af40*/  FMUL.FTZ R42, R42, c[0x0][0x2ec] ;  /* 0x0000bb002a2a7a20 */ /* 0x000fe20000410000 */
[----:B------:R-:W-:Y:S05]  /*af50*/  MUFU.TANH R35, R35 ;  /* 0x0000002300237308 */ /* 0x000fea0000002400 */
[----:B--2---:R-:W-:Y:S01]  /*af60*/  HMMA.16816.F32.BF16 R104, R160, R144, R104 ;  /* 0x00000090a068723c */ /* 0x004fe20000041868 */
[----:B------:R-:W-:-:S07]  /*af70*/  FMUL.FTZ R38, R38, c[0x0][0x2ec] ;  /* 0x0000bb0026267a20 */ /* 0x000fce0000410000 */
[C---:B------:R-:W-:Y:S01]  /*af80*/  HMMA.16816.F32.BF16 R100, R160.reuse, R146, R100 ;  /* 0x00000092a064723c */ /* 0x040fe20000041864 */
[----:B------:R-:W2:Y:S07]  /*af90*/  LDSM.16.M88.4 R144, [R148+0x1c00] ;  /* 0x001c00009490783b */ /* 0x000eae0000000200 */
[----:B---3--:R-:W-:Y:S01]  /*afa0*/  HMMA.16816.F32.BF16 R112, R160, R152, R112 ;  /* 0x00000098a070723c */ /* 0x008fe20000041870 */
[----:B------:R-:W-:-:S06]  /*afb0*/  FMUL.FTZ R127, R127, c[0x0][0x2ec] ;  /* 0x0000bb007f7f7a20 */ /* 0x000fcc0000410000 */
[----:B------:R-:W-:Y:S01]  /*afc0*/  MUFU.TANH R127, R127 ;  /* 0x0000007f007f7308 */ /* 0x000fe20000002400 */
[----:B------:R-:W-:Y:S01]  /*afd0*/  HMMA.16816.F32.BF16 R108, R160, R154, R108 ;  /* 0x0000009aa06c723c */ /* 0x000fe2000004186c */
[----:B------:R-:W3:Y:S01]  /*afe0*/  LDSM.16.M88.4 R152, [R148+0x1800] ;  /* 0x001800009498783b */ /* 0x000ee20000000200 */
[----:B------:R-:W-:-:S06]  /*aff0*/  FMUL.FTZ R104, R104, c[0x0][0x2ec] ;  /* 0x0000bb0068687a20 */ /* 0x000fcc0000410000 */
[----:B----4-:R-:W-:Y:S01]  /*b000*/  HMMA.16816.F32.BF16 R120, R160, R136, R120 ;  /* 0x00000088a078723c */ /* 0x010fe20000041878 */
[----:B------:R-:W-:Y:S02]  /*b010*/  FMUL.FTZ R103, R103, c[0x0][0x2ec] ;  /* 0x0000bb0067677a20 */ /* 0x000fe40000410000 */
[----:B------:R-:W-:-:S04]  /*b020*/  FMUL.FTZ R102, R102, c[0x0][0x2ec] ;  /* 0x0000bb0066667a20 */ /* 0x000fc80000410000 */
[----:B------:R-:W-:Y:S01]  /*b030*/  MUFU.TANH R103, R103 ;  /* 0x0000006700677308 */ /* 0x000fe20000002400 */
[----:B------:R-:W-:Y:S01]  /*b040*/  HMMA.16816.F32.BF16 R116, R160, R138, R116 ;  /* 0x0000008aa074723c */ /* 0x000fe20000041874 */
[----:B------:R-:W4:Y:S01]  /*b050*/  LDSM.16.M88.4 R136, [R148+0x1400] ;  /* 0x001400009488783b */ /* 0x000f220000000200 */
[----:B------:R-:W-:Y:S01]  /*b060*/  FMUL.FTZ R113, R113, c[0x0][0x2ec] ;  /* 0x0000bb0071717a20 */ /* 0x000fe20000410000 */
[----:B------:R-:W-:-:S04]  /*b070*/  DEPBAR.LE SB0, 0x0 ;  /* 0x000080000000791a */ /* 0x000fc80000000000 */
[----:B------:R-:W-:Y:S01]  /*b080*/  FMUL.FTZ R115, R115, c[0x0][0x2ec] ;  /* 0x0000bb0073737a20 */ /* 0x000fe20000410000 */
[C---:B------:R-:W-:Y:S01]  /*b090*/  HMMA.16816.F32.BF16 R60, R160.reuse, R158, R60 ;  /* 0x0000009ea03c723c */ /* 0x040fe2000004183c */
[----:B------:R-:W-:Y:S01]  /*b0a0*/  FMUL.FTZ R108, R108, c[0x0][0x2ec] ;  /* 0x0000bb006c6c7a20 */ /* 0x000fe20000410000 */
[----:B------:R-:W-:Y:S05]  /*b0b0*/  MUFU.TANH R113, R113 ;  /* 0x0000007100717308 */ /* 0x000fea0000002400 */
[----:B------:R-:W-:Y:S01]  /*b0c0*/  IMAD.SHL.U32 R159, R172, 0x100, RZ ;  /* 0x00000100ac9f7824 */ /* 0x000fe200078e00ff */
[----:B-----5:R-:W-:Y:S02]  /*b0d0*/  HMMA.16816.F32.BF16 R8, R160, R140, R8 ;  /* 0x0000008ca008723c */ /* 0x020fe40000041808 */
[----:B------:R-:W-:Y:S02]  /*b0e0*/  MUFU.TANH R140, R55 ;  /* 0x00000037008c7308 */ /* 0x000fe40000002400 */
[----:B------:R-:W-:-:S02]  /*b0f0*/  LOP3.LUT R205, R159, R170, RZ, 0xfc, !PT ;  /* 0x000000aa9fcd7212 */ /* 0x000fc400078efcff */
[----:B------:R-:W-:Y:S02]  /*b100*/  LOP3.LUT R175, R159, R170, RZ, 0xfc, !PT ;  /* 0x000000aa9faf7212 */ /* 0x000fe400078efcff */
[C---:B-1----:R-:W-:Y:S01]  /*b110*/  HMMA.16816.F32.BF16 R92, R160.reuse, R166, R92 ;  /* 0x000000a6a05c723c */ /* 0x042fe2000004185c */
[----:B------:R-:W-:Y:S01]  /*b120*/  IADD3 R3, R205, 0x91, RZ ;  /* 0x00000091cd037810 */ /* 0x000fe20007ffe0ff */
[----:B------:R1:W-:Y:S01]  /*b130*/  MUFU.TANH R55, R46 ;  /* 0x0000002e00377308 */ /* 0x0003e20000002400 */
[--C-:B------:R-:W-:Y:S01]  /*b140*/  LOP3.LUT R211, R159, 0x88, R170.reuse, 0xfe, !PT ;  /* 0x000000889fd37812 */ /* 0x100fe200078efeaa */
[----:B------:R-:W-:Y:S01]  /*b150*/  FMUL.FTZ R119, R119, c[0x0][0x2ec] ;  /* 0x0000bb0077777a20 */ /* 0x000fe20000410000 */
[C---:B------:R-:W-:Y:S02]  /*b160*/  ISETP.GE.AND P4, PT, R3.reuse, R130, PT ;  /* 0x000000820300720c */ /* 0x040fe40003f86270 */
[----:B------:R-:W-:Y:S01]  /*b170*/  ISETP.GE.AND P6, PT, R3, R128, PT ;  /* 0x000000800300720c */ /* 0x000fe20003fc6270 */
[----:B------:R-:W-:Y:S01]  /*b180*/  HMMA.16816.F32.BF16 R96, R160, R164, R96 ;  /* 0x000000a4a060723c */ /* 0x000fe20000041860 */
[C-C-:B------:R-:W-:Y:S01]  /*b190*/  LOP3.LUT R213, R159.reuse, 0x90, R170.reuse, 0xfe, !PT ;  /* 0x000000909fd57812 */ /* 0x140fe200078efeaa */
[----:B------:R-:W-:Y:S01]  /*b1a0*/  I2F R0, R3 ;  /* 0x0000000300007306 */ /* 0x000fe20000201400 */
[----:B------:R-:W-:-:S02]  /*b1b0*/  LOP3.LUT R215, R159, 0x98, R170, 0xfe, !PT ;  /* 0x000000989fd77812 */ /* 0x000fc400078efeaa */
[C-C-:B------:R-:W-:Y:S02]  /*b1c0*/  LOP3.LUT R217, R159.reuse, 0xa0, R170.reuse, 0xfe, !PT ;  /* 0x000000a09fd97812 */ /* 0x140fe400078efeaa */
[--C-:B------:R-:W-:Y:S01]  /*b1d0*/  LOP3.LUT R219, R159, 0xa8, R170.reuse, 0xfe, !PT ;  /* 0x000000a89fdb7812 */ /* 0x100fe200078efeaa */
[C---:B--2---:R-:W-:Y:S01]  /*b1e0*/  HMMA.16816.F32.BF16 R68, R160.reuse, R146, R68 ;  /* 0x00000092a044723c */ /* 0x044fe20000041844 */
[----:B------:R-:W-:Y:S01]  /*b1f0*/  FMUL.FTZ R9, R9, c[0x0][0x2ec] ;  /* 0x0000bb0009097a20 */ /* 0x000fe20000410000 */
[----:B------:R-:W-:Y:S01]  /*b200*/  I2F R176, R205 ;  /* 0x000000cd00b07306 */ /* 0x000fe20000201400 */
[----:B------:R-:W-:Y:S01]  /*b210*/  FMUL.FTZ R11, R11, c[0x0][0x2ec] ;  /* 0x0000bb000b0b7a20 */ /* 0x000fe20000410000 */
[C-C-:B------:R-:W-:Y:S01]  /*b220*/  LOP3.LUT R223, R159.reuse, 0xb8, R170.reuse, 0xfe, !PT ;  /* 0x000000b89fdf7812 */ /* 0x140fe200078efeaa */
[----:B-1----:R-:W-:Y:S01]  /*b230*/  FMUL.FTZ R46, R34, c[0x0][0x2ec] ;  /* 0x0000bb00222e7a20 */ /* 0x002fe20000410000 */
[--C-:B------:R-:W-:Y:S01]  /*b240*/  LOP3.LUT R221, R159, 0xb0, R170.reuse, 0xfe, !PT ;  /* 0x000000b09fdd7812 */ /* 0x100fe200078efeaa */
[----:B------:R-:W-:Y:S01]  /*b250*/  FMUL.FTZ R147, R60, c[0x0][0x2ec] ;  /* 0x0000bb003c937a20 */ /* 0x000fe20000410000 */
[C---:B---3--:R-:W-:Y:S01]  /*b260*/  HMMA.16816.F32.BF16 R80, R160.reuse, R152, R80 ;  /* 0x00000098a050723c */ /* 0x048fe20000041850 */
[----:B------:R-:W-:Y:S01]  /*b270*/  FMUL.FTZ R60, R62, c[0x0][0x2ec] ;  /* 0x0000bb003e3c7a20 */ /* 0x000fe20000410000 */
[----:B------:R1:W-:Y:S01]  /*b280*/  MUFU.TANH R152, R17 ;  /* 0x0000001100987308 */ /* 0x0003e20000002400 */
[----:B------:R-:W-:Y:S01]  /*b290*/  FMUL.FTZ R62, R63, c[0x0][0x2ec] ;  /* 0x0000bb003f3e7a20 */ /* 0x000fe20000410000 */
[--C-:B------:R-:W-:Y:S01]  /*b2a0*/  LOP3.LUT R227, R159, 0xc8, R170.reuse, 0xfe, !PT ;  /* 0x000000c89fe37812 */ /* 0x100fe200078efeaa */
[----:B------:R-:W-:Y:S01]  /*b2b0*/  FMUL.FTZ R146, R51, c[0x0][0x2ec] ;  /* 0x0000bb0033927a20 */ /* 0x000fe20000410000 */
[--C-:B------:R-:W-:Y:S01]  /*b2c0*/  LOP3.LUT R225, R159, 0xc0, R170.reuse, 0xfe, !PT ;  /* 0x000000c09fe17812 */ /* 0x100fe200078efeaa */
[----:B------:R-:W-:Y:S01]  /*b2d0*/  FMUL.FTZ R153, R61, c[0x0][0x2ec] ;  /* 0x0000bb003d997a20 */ /* 0x000fe20000410000 */
[C---:B----4-:R-:W-:Y:S01]  /*b2e0*/  HMMA.16816.F32.BF16 R88, R160.reuse, R136, R88 ;  /* 0x00000088a058723c */ /* 0x050fe20000041858 */
[----:B------:R-:W-:Y:S01]  /*b2f0*/  FMUL.FTZ R93, R93, c[0x0][0x2ec] ;  /* 0x0000bb005d5d7a20 */ /* 0x000fe20000410000 */
[----:B------:R-:W-:Y:S01]  /*b300*/  MUFU.TANH R62, R62 ;  /* 0x0000003e003e7308 */ /* 0x000fe20000002400 */
[----:B------:R-:W-:Y:S01]  /*b310*/  FMUL.FTZ R97, R97, c[0x0][0x2ec] ;  /* 0x0000bb0061617a20 */ /* 0x000fe20000410000 */
[--C-:B------:R-:W-:Y:S01]  /*b320*/  LOP3.LUT R231, R159, 0xd8, R170.reuse, 0xfe, !PT ;  /* 0x000000d89fe77812 */ /* 0x100fe200078efeaa */
[----:B------:R-:W-:Y:S01]  /*b330*/  FMUL.FTZ R95, R95, c[0x0][0x2ec] ;  /* 0x0000bb005f5f7a20 */ /* 0x000fe20000410000 */
[--C-:B------:R-:W-:Y:S01]  /*b340*/  LOP3.LUT R229, R159, 0xd0, R170.reuse, 0xfe, !PT ;  /* 0x000000d09fe57812 */ /* 0x100fe200078efeaa */
[----:B------:R-:W-:Y:S01]  /*b350*/  FMUL.FTZ R98, R98, c[0x0][0x2ec] ;  /* 0x0000bb0062627a20 */ /* 0x000fe20000410000 */
[C---:B------:R-:W-:Y:S01]  /*b360*/  HMMA.16816.F32.BF16 R4, R160.reuse, R142, R4 ;  /* 0x0000008ea004723c */ /* 0x040fe20000041804 */
[----:B------:R-:W-:Y:S01]  /*b370*/  IADD3 R137, R205, 0x89, RZ ;  /* 0x00000089cd897810 */ /* 0x000fe20007ffe0ff */
[----:B------:R-:W-:Y:S01]  /*b380*/  MUFU.TANH R153, R153 ;  /* 0x0000009900997308 */ /* 0x000fe20000002400 */
[----:B-1----:R-:W-:Y:S01]  /*b390*/  FMUL.FTZ R17, R69, c[0x0][0x2ec] ;  /* 0x0000bb0045117a20 */ /* 0x002fe20000410000 */
[----:B------:R-:W-:Y:S01]  /*b3a0*/  IADD3 R69, R205, 0xa9, RZ ;  /* 0x000000a9cd457810 */ /* 0x000fe20007ffe0ff */
[----:B------:R-:W-:Y:S01]  /*b3b0*/  FMUL.FTZ R96, R96, c[0x0][0x2ec] ;  /* 0x0000bb0060607a20 */ /* 0x000fe20000410000 */
[----:B------:R-:W-:Y:S01]  /*b3c0*/  ISETP.GE.AND P3, PT, R137, R130, PT ;  /* 0x000000828900720c */ /* 0x000fe20003f66270 */
[----:B------:R-:W-:Y:S01]  /*b3d0*/  FMUL.FTZ R142, R59, c[0x0][0x2ec] ;  /* 0x0000bb003b8e7a20 */ /* 0x000fe20000410000 */
[C---:B------:R-:W-:Y:S01]  /*b3e0*/  HMMA.16816.F32.BF16 R84, R160.reuse, R138, R84 ;  /* 0x0000008aa054723c */ /* 0x040fe20000041854 */
[----:B------:R-:W-:Y:S01]  /*b3f0*/  FMUL.FTZ R59, R52, c[0x0][0x2ec] ;  /* 0x0000bb00343b7a20 */ /* 0x000fe20000410000 */
[----:B------:R1:W-:Y:S01]  /*b400*/  I2F R2, R137 ;  /* 0x0000008900027306 */ /* 0x0003e20000201400 */
[----:B------:R-:W-:Y:S01]  /*b410*/  FMUL.FTZ R52, R53, c[0x0][0x2ec] ;  /* 0x0000bb0035347a20 */ /* 0x000fe20000410000 */
[-C--:B------:R-:W-:Y:S01]  /*b420*/  ISETP.GE.AND P5, PT, R137, R128.reuse, PT ;  /* 0x000000808900720c */ /* 0x080fe20003fa6270 */
[----:B------:R-:W-:Y:S01]  /*b430*/  FMUL.FTZ R53, R48, c[0x0][0x2ec] ;  /* 0x0000bb0030357a20 */ /* 0x000fe20000410000 */
[--C-:B------:R-:W-:Y:S01]  /*b440*/  LOP3.LUT R235, R159, 0xe8, R170.reuse, 0xfe, !PT ;  /* 0x000000e89feb7812 */ /* 0x100fe200078efeaa */
[----:B------:R-:W-:Y:S01]  /*b450*/  FMUL.FTZ R138, R57, c[0x0][0x2ec] ;  /* 0x0000bb00398a7a20 */ /* 0x000fe20000410000 */
[C---:B------:R-:W-:Y:S01]  /*b460*/  HMMA.16816.F32.BF16 R76, R160.reuse, R154, R76 ;  /* 0x0000009aa04c723c */ /* 0x040fe2000004184c */
[----:B------:R-:W-:Y:S01]  /*b470*/  FMUL.FTZ R48, R45, c[0x0][0x2ec] ;  /* 0x0000bb002d307a20 */ /* 0x000fe20000410000 */
[----:B------:R-:W2:Y:S01]  /*b480*/  MUFU.TANH R142, R142 ;  /* 0x0000008e008e7308 */ /* 0x000ea20000002400 */
[----:B------:R-:W-:Y:S01]  /*b490*/  FMUL.FTZ R45, R40, c[0x0][0x2ec] ;  /* 0x0000bb00282d7a20 */ /* 0x000fe20000410000 */
[--C-:B------:R-:W-:Y:S01]  /*b4a0*/  LOP3.LUT R233, R159, 0xe0, R170.reuse, 0xfe, !PT ;  /* 0x000000e09fe97812 */ /* 0x100fe200078efeaa */
[----:B------:R-:W-:Y:S01]  /*b4b0*/  FMUL.FTZ R40, R41, c[0x0][0x2ec] ;  /* 0x0000bb0029287a20 */ /* 0x000fe20000410000 */
[--C-:B------:R-:W-:Y:S01]  /*b4c0*/  LOP3.LUT R239, R159, 0xf8, R170.reuse, 0xfe, !PT ;  /* 0x000000f89fef7812 */ /* 0x100fe200078efeaa */
[----:B------:R-:W-:Y:S01]  /*b4d0*/  FMUL.FTZ R41, R43, c[0x0][0x2ec] ;  /* 0x0000bb002b297a20 */ /* 0x000fe20000410000 */
[C---:B------:R-:W-:Y:S01]  /*b4e0*/  HMMA.16816.F32.BF16 R72, R160.reuse, R144, R72 ;  /* 0x00000090a048723c */ /* 0x040fe20000041848 */
[----:B------:R-:W-:Y:S01]  /*b4f0*/  FMUL.FTZ R43, R36, c[0x0][0x2ec] ;  /* 0x0000bb00242b7a20 */ /* 0x000fe20000410000 */
[----:B------:R-:W-:Y:S01]  /*b500*/  MUFU.TANH R138, R138 ;  /* 0x0000008a008a7308 */ /* 0x000fe20000002400 */
[----:B------:R-:W-:Y:S01]  /*b510*/  FMUL.FTZ R36, R37, c[0x0][0x2ec] ;  /* 0x0000bb0025247a20 */ /* 0x000fe20000410000 */
[----:B-1----:R-:W-:Y:S01]  /*b520*/  IADD3 R137, R205, 0xd9, RZ ;  /* 0x000000d9cd897810 */ /* 0x002fe20007ffe0ff */
[----:B------:R-:W-:Y:S01]  /*b530*/  FMUL.FTZ R37, R39, c[0x0][0x2ec] ;  /* 0x0000bb0027257a20 */ /* 0x000fe20000410000 */
[--C-:B------:R-:W-:Y:S01]  /*b540*/  LOP3.LUT R237, R159, 0xf0, R170.reuse, 0xfe, !PT ;  /* 0x000000f09fed7812 */ /* 0x100fe200078efeaa */
[----:B------:R-:W-:Y:S01]  /*b550*/  FMUL.FTZ R144, R49, c[0x0][0x2ec] ;  /* 0x0000bb0031907a20 */ /* 0x000fe20000410000 */
[----:B------:R-:W-:Y:S01]  /*b560*/  HMMA.16816.F32.BF16 R64, R160, R156, R64 ;  /* 0x0000009ca040723c */ /* 0x000fe20000041840 */
[----:B------:R-:W-:Y:S01]  /*b570*/  FMUL.FTZ R39, R27, c[0x0][0x2ec] ;  /* 0x0000bb001b277a20 */ /* 0x000fe20000410000 */
[----:B------:R1:W-:Y:S01]  /*b580*/  MUFU.TANH R161, R38 ;  /* 0x0000002600a17308 */ /* 0x0003e20000002400 */
[----:B------:R-:W-:Y:S01]  /*b590*/  FMUL.FTZ R27, R20, c[0x0][0x2ec] ;  /* 0x0000bb00141b7a20 */ /* 0x000fe20000410000 */
[C-C-:B------:R-:W-:Y:S01]  /*b5a0*/  LOP3.LUT R243, R159.reuse, 0x18, R170.reuse, 0xfe, !PT ;  /* 0x000000189ff37812 */ /* 0x140fe200078efeaa */
[----:B------:R-:W-:Y:S01]  /*b5b0*/  FMUL.FTZ R49, R50, c[0x0][0x2ec] ;  /* 0x0000bb0032317a20 */ /* 0x000fe20000410000 */
[--C-:B------:R-:W-:Y:S01]  /*b5c0*/  LOP3.LUT R245, R159, 0x20, R170.reuse, 0xfe, !PT ;  /* 0x000000209ff57812 */ /* 0x100fe200078efeaa */
[----:B------:R-:W-:Y:S01]  /*b5d0*/  FMUL.FTZ R20, R21, c[0x0][0x2ec] ;  /* 0x0000bb0015147a20 */ /* 0x000fe20000410000 */
[--C-:B------:R-:W-:Y:S01]  /*b5e0*/  LOP3.LUT R165, R159, 0x10, R170.reuse, 0xfe, !PT ;  /* 0x000000109fa57812 */ /* 0x100fe200078efeaa */
[----:B------:R-:W-:Y:S01]  /*b5f0*/  FMUL.FTZ R50, R47, c[0x0][0x2ec] ;  /* 0x0000bb002f327a20 */ /* 0x000fe20000410000 */
[----:B------:R3:W-:Y:S01]  /*b600*/  MUFU.TANH R156, R15 ;  /* 0x0000000f009c7308 */ /* 0x0007e20000002400 */
[----:B------:R-:W-:Y:S01]  /*b610*/  FMUL.FTZ R163, R28, c[0x0][0x2ec] ;  /* 0x0000bb001ca37a20 */ /* 0x000fe20000410000 */
[C-C-:B------:R-:W-:Y:S01]  /*b620*/  LOP3.LUT R249, R159.reuse, 0x30, R170.reuse, 0xfe, !PT ;  /* 0x000000309ff97812 */ /* 0x140fe200078efeaa */
[----:B------:R-:W-:Y:S01]  /*b630*/  FMUL.FTZ R28, R30, c[0x0][0x2ec] ;  /* 0x0000bb001e1c7a20 */ /* 0x000fe20000410000 */
[C-C-:B------:R-:W-:Y:S01]  /*b640*/  LOP3.LUT R241, R159.reuse, 0x8, R170.reuse, 0xfe, !PT ;  /* 0x000000089ff17812 */ /* 0x140fe200078efeaa */
[----:B------:R-:W-:Y:S01]  /*b650*/  FMUL.FTZ R30, R126, c[0x0][0x2ec] ;  /* 0x0000bb007e1e7a20 */ /* 0x000fe20000410000 */
[----:B------:R-:W-:Y:S01]  /*b660*/  LOP3.LUT R155, R159, 0x38, R170, 0xfe, !PT ;  /* 0x000000389f9b7812 */ /* 0x000fe200078efeaa */
[----:B--2---:R-:W-:Y:S01]  /*b670*/  FFMA.FTZ R126, R0, UR4, R142 ;  /* 0x00000004007e7c23 */ /* 0x004fe2000801008e */
[----:B------:R2:W-:Y:S01]  /*b680*/  MUFU.TANH R21, R16 ;  /* 0x0000001000157308 */ /* 0x0005e20000002400 */
[----:B-1----:R-:W-:Y:S01]  /*b690*/  FMUL.FTZ R38, R23, c[0x0][0x2ec] ;  /* 0x0000bb0017267a20 */ /* 0x002fe20000410000 */
[--C-:B------:R-:W-:Y:S01]  /*b6a0*/  LOP3.LUT R248, R159, 0x50, R170.reuse, 0xfe, !PT ;  /* 0x000000509ff87812 */ /* 0x100fe200078efeaa */
[----:B------:R-:W-:Y:S01]  /*b6b0*/  FMUL.FTZ R23, R12, c[0x0][0x2ec] ;  /* 0x0000bb000c177a20 */ /* 0x000fe20000410000 */
[----:B------:R-:W-:Y:S01]  /*b6c0*/  FSEL R126, R126, -INF , !P6 ;  /* 0xff8000007e7e7808 */ /* 0x000fe20007000000 */
[----:B------:R-:W-:Y:S01]  /*b6d0*/  FMUL.FTZ R12, R13, c[0x0][0x2ec] ;  /* 0x0000bb000d0c7a20 */ /* 0x000fe20000410000 */
[C---:B------:R-:W-:Y:S01]  /*b6e0*/  IADD3 R13, R205.reuse, 0x99, RZ ;  /* 0x00000099cd0d7810 */ /* 0x040fe20007ffe0ff */
[----:B------:R-:W-:Y:S01]  /*b6f0*/  FMUL.FTZ R57, R58, c[0x0][0x2ec] ;  /* 0x0000bb003a397a20 */ /* 0x000fe20000410000 */
[----:B---3--:R-:W-:Y:S01]  /*b700*/  IADD3 R15, R205, 0xa1, RZ ;  /* 0x000000a1cd0f7810 */ /* 0x008fe20007ffe0ff */
[----:B------:R1:W-:Y:S01]  /*b710*/  MUFU.TANH R47, R42 ;  /* 0x0000002a002f7308 */ /* 0x0003e20000002400 */
[----:B------:R-:W-:Y:S01]  /*b720*/  FMUL.FTZ R58, R118, c[0x0][0x2ec] ;  /* 0x0000bb00763a7a20 */ /* 0x000fe20000410000 */
[--C-:B------:R-:W-:Y:S01]  /*b730*/  LOP3.LUT R157, R159, 0x58, R170.reuse, 0xfe, !PT ;  /* 0x000000589f9d7812 */ /* 0x100fe200078efeaa */
[----:B------:R-:W-:Y:S01]  /*b740*/  FMUL.FTZ R5, R5, c[0x0][0x2ec] ;  /* 0x0000bb0005057a20 */ /* 0x000fe20000410000 */
[----:B------:R-:W-:Y:S01]  /*b750*/  ISETP.GE.AND P6, PT, R15, R128, PT ;  /* 0x000000800f00720c */ /* 0x000fe20003fc6270 */
[----:B------:R-:W-:Y:S01]  /*b760*/  FMUL.FTZ R7, R7, c[0x0][0x2ec] ;  /* 0x0000bb0007077a20 */ /* 0x000fe20000410000 */
[C-C-:B------:R-:W-:Y:S01]  /*b770*/  LOP3.LUT R247, R159.reuse, 0x28, R170.reuse, 0xfe, !PT ;  /* 0x000000289ff77812 */ /* 0x140fe200078efeaa */
[----:B--2---:R-:W-:Y:S01]  /*b780*/  FMUL.FTZ R16, R14, c[0x0][0x2ec] ;  /* 0x0000bb000e107a20 */ /* 0x004fe20000410000 */
[----:B------:R-:W-:Y:S01]  /*b790*/  MUFU.TANH R162, R9 ;  /* 0x0000000900a27308 */ /* 0x000fe20000002400 */
[----:B------:R-:W-:Y:S01]  /*b7a0*/  FMUL.FTZ R14, R8, c[0x0][0x2ec] ;  /* 0x0000bb00080e7a20 */ /* 0x000fe20000410000 */
[--C-:B------:R-:W-:Y:S01]  /*b7b0*/  LOP3.LUT R251, R159, 0x40, R170.reuse, 0xfe, !PT ;  /* 0x000000409ffb7812 */ /* 0x100fe200078efeaa */
[----:B------:R-:W-:Y:S01]  /*b7c0*/  FMUL.FTZ R8, R133, c[0x0][0x2ec] ;  /* 0x0000bb0085087a20 */ /* 0x000fe20000410000 */
[----:B------:R-:W-:Y:S01]  /*b7d0*/  LOP3.LUT R244, R159, 0x48, R170, 0xfe, !PT ;  /* 0x000000489ff47812 */ /* 0x000fe200078efeaa */
[----:B------:R-:W-:-:S02]  /*b7e0*/  FMUL.FTZ R133, R134, c[0x0][0x2ec] ;  /* 0x0000bb0086857a20 */ /* 0x000fc40000410000 */
[----:B------:R-:W-:Y:S01]  /*b7f0*/  FFMA.FTZ R134, R2, UR4, R62 ;  /* 0x0000000402867c23 */ /* 0x000fe2000801003e */
[----:B------:R-:W-:Y:S01]  /*b800*/  MUFU.TANH R52, R52 ;  /* 0x0000003400347308 */ /* 0x000fe20000002400 */
[----:B-1----:R-:W-:Y:S02]  /*b810*/  FMUL.FTZ R42, R132, c[0x0][0x2ec] ;  /* 0x0000bb00842a7a20 */ /* 0x002fe40000410000 */
[----:B------:R-:W-:Y:S01]  /*b820*/  FMUL.FTZ R132, R99, c[0x0][0x2ec] ;  /* 0x0000bb0063847a20 */ /* 0x000fe20000410000 */
[----:B------:R-:W-:Y:S01]  /*b830*/  FSEL R134, R134, -INF , !P5 ;  /* 0xff80000086867808 */ /* 0x000fe20006800000 */
[----:B------:R-:W-:Y:S01]  /*b840*/  FMUL.FTZ R91, R91, c[0x0][0x2ec] ;  /* 0x0000bb005b5b7a20 */ /* 0x000fe20000410000 */
[----:B------:R-:W-:Y:S01]  /*b850*/  ISETP.GE.AND P5, PT, R13, R128, PT ;  /* 0x000000800d00720c */ /* 0x000fe20003fa6270 */
        /* <DEDUP_REMOVED lines=11> */
[----:B------:R-:W1:Y:S01]  /*b910*/  I2F R9, R13 ;  /* 0x0000000d00097306 */ /* 0x000e620000201400 */
[----:B------:R-:W-:Y:S02]  /*b920*/  FMUL.FTZ R64, R64, c[0x0][0x2ec] ;  /* 0x0000bb0040407a20 */ /* 0x000fe40000410000 */
[----:B------:R-:W-:Y:S02]  /*b930*/  FMUL.FTZ R68, R68, c[0x0][0x2ec] ;  /* 0x0000bb0044447a20 */ /* 0x000fe40000410000 */
[----:B------:R-:W-:Y:S02]  /*b940*/  FMUL.FTZ R86, R86, c[0x0][0x2ec] ;  /* 0x0000bb0056567a20 */ /* 0x000fe40000410000 */
[----:B------:R-:W-:Y:S01]  /*b950*/  FMUL.FTZ R90, R90, c[0x0][0x2ec] ;  /* 0x0000bb005a5a7a20 */ /* 0x000fe20000410000 */
[----:B------:R-:W2:Y:S01]  /*b960*/  I2F R3, R15 ;  /* 0x0000000f00037306 */ /* 0x000ea20000201400 */
[----:B------:R-:W-:-:S02]  /*b970*/  FMUL.FTZ R82, R82, c[0x0][0x2ec] ;  /* 0x0000bb0052527a20 */ /* 0x000fc40000410000 */
[----:B------:R-:W-:Y:S02]  /*b980*/  FMUL.FTZ R74, R74, c[0x0][0x2ec] ;  /* 0x0000bb004a4a7a20 */ /* 0x000fe40000410000 */
[----:B------:R-:W-:Y:S02]  /*b990*/  FMUL.FTZ R70, R70, c[0x0][0x2ec] ;  /* 0x0000bb0046467a20 */ /* 0x000fe40000410000 */
[----:B------:R-:W-:Y:S01]  /*b9a0*/  FMUL.FTZ R66, R66, c[0x0][0x2ec] ;  /* 0x0000bb0042427a20 */ /* 0x000fe20000410000 */
[----:B------:R3:W-:Y:S01]  /*b9b0*/  MUFU.TANH R99, R93 ;  /* 0x0000005d00637308 */ /* 0x0007e20000002400 */
[----:B-1----:R-:W-:-:S05]  /*b9c0*/  FFMA.FTZ R118, R9, UR4, R140 ;  /* 0x0000000409767c23 */ /* 0x002fca000801008c */
[----:B------:R-:W-:Y:S02]  /*b9d0*/  FSEL R118, R118, -INF , !P5 ;  /* 0xff80000076767808 */ /* 0x000fe40006800000 */
[----:B------:R1:W-:Y:S01]  /*b9e0*/  MUFU.TANH R160, R19 ;  /* 0x0000001300a07308 */ /* 0x0003e20000002400 */
[----:B------:R-:W-:Y:S01]  /*b9f0*/  ISETP.GE.AND P5, PT, R69, R128, PT ;  /* 0x000000804500720c */ /* 0x000fe20003fa6270 */
[----:B---3--:R-:W-:-:S06]  /*ba00*/  FFMA.FTZ R93, R2, UR4, R153 ;  /* 0x00000004025d7c23 */ /* 0x008fcc0008010099 */
[----:B------:R3:W-:Y:S01]  /*ba10*/  MUFU.TANH R61, R56 ;  /* 0x00000038003d7308 */ /* 0x0007e20000002400 */
[----:B------:R-:W-:Y:S01]  /*ba20*/  FMUL.FTZ R2, R71, c[0x0][0x2ec] ;  /* 0x0000bb0047027a20 */ /* 0x000fe20000410000 */
[----:B------:R-:W-:Y:S02]  /*ba30*/  IADD3 R71, R205, 0xb9, RZ ;  /* 0x000000b9cd477810 */ /* 0x000fe40007ffe0ff */
[----:B------:R-:W-:Y:S02]  /*ba40*/  FSEL R93, R93, -INF , !P3 ;  /* 0xff8000005d5d7808 */ /* 0x000fe40005800000 */
[----:B------:R-:W-:Y:S01]  /*ba50*/  ISETP.GE.AND P3, PT, R13, R130, PT ;  /* 0x000000820d00720c */ /* 0x000fe20003f66270 */
[----:B-1----:R-:W-:Y:S01]  /*ba60*/  FFMA.FTZ R19, R0, UR4, R138 ;  /* 0x0000000400137c23 */ /* 0x002fe2000801008a */
[C---:B------:R-:W-:Y:S01]  /*ba70*/  IADD3 R13, R205.reuse, 0xb1, RZ ;  /* 0x000000b1cd0d7810 */ /* 0x040fe20007ffe0ff */
[----:B------:R-:W-:Y:S01]  /*ba80*/  MUFU.TANH R166, R11 ;  /* 0x0000000b00a67308 */ /* 0x000fe20000002400 */
[----:B------:R-:W-:-:S02]  /*ba90*/  IADD3 R153, R205, 0xc9, RZ ;  /* 0x000000c9cd997810 */ /* 0x000fc40007ffe0ff */
[----:B------:R-:W-:Y:S02]  /*baa0*/  FSEL R19, R19, -INF , !P4 ;  /* 0xff80000013137808 */ /* 0x000fe40006000000 */
[-C--:B------:R-:W-:Y:S01]  /*bab0*/  ISETP.GE.AND P4, PT, R15, R130.reuse, PT ;  /* 0x000000820f00720c */ /* 0x080fe20003f86270 */
[----:B--2---:R-:W-:Y:S01]  /*bac0*/  FFMA.FTZ R15, R3, UR4, R144 ;  /* 0x00000004030f7c23 */ /* 0x004fe20008010090 */
[----:B------:R-:W-:Y:S01]  /*bad0*/  IADD3 R138, R175, 0x1, RZ ;  /* 0x00000001af8a7810 */ /* 0x000fe20007ffe0ff */
[----:B---3--:R-:W-:Y:S01]  /*bae0*/  FMUL.FTZ R56, R116, c[0x0][0x2ec] ;  /* 0x0000bb0074387a20 */ /* 0x008fe20000410000 */
[----:B------:R1:W-:Y:S01]  /*baf0*/  MUFU.TANH R51, R44 ;  /* 0x0000002c00337308 */ /* 0x0003e20000002400 */
[----:B------:R-:W-:Y:S01]  /*bb00*/  FMUL.FTZ R116, R117, c[0x0][0x2ec] ;  /* 0x0000bb0075747a20 */ /* 0x000fe20000410000 */
[----:B------:R-:W-:Y:S01]  /*bb10*/  FSEL R15, R15, -INF , !P4 ;  /* 0xff8000000f0f7808 */ /* 0x000fe20006000000 */
[----:B------:R-:W-:Y:S01]  /*bb20*/  FMUL.FTZ R117, R112, c[0x0][0x2ec] ;  /* 0x0000bb0070757a20 */ /* 0x000fe20000410000 */
[----:B------:R-:W-:Y:S01]  /*bb30*/  ISETP.GE.AND P4, PT, R13, R130, PT ;  /* 0x000000820d00720c */ /* 0x000fe20003f86270 */
[----:B------:R-:W-:-:S03]  /*bb40*/  FMUL.FTZ R112, R114, c[0x0][0x2ec] ;  /* 0x0000bb0072707a20 */ /* 0x000fc60000410000 */
[----:B------:R-:W-:Y:S08]  /*bb50*/  MUFU.TANH R48, R48 ;  /* 0x0000003000307308 */ /* 0x000ff00000002400 */
[----:B------:R-:W-:Y:S01]  /*bb60*/  MUFU.TANH R50, R50 ;  /* 0x0000003200327308 */ /* 0x000fe20000002400 */
[----:B-1----:R-:W-:Y:S02]  /*bb70*/  FMUL.FTZ R44, R32, c[0x0][0x2ec] ;  /* 0x0000bb00202c7a20 */ /* 0x002fe40000410000 */
[----:B------:R-:W-:-:S02]  /*bb80*/  FMUL.FTZ R32, R29, c[0x0][0x2ec] ;  /* 0x0000bb001d207a20 */ /* 0x000fc40000410000 */
[----:B------:R-:W-:Y:S02]  /*bb90*/  FMUL.FTZ R29, R24, c[0x0][0x2ec] ;  /* 0x0000bb00181d7a20 */ /* 0x000fe40000410000 */
[----:B------:R-:W-:Y:S01]  /*bba0*/  FMUL.FTZ R24, R25, c[0x0][0x2ec] ;  /* 0x0000bb0019187a20 */ /* 0x000fe20000410000 */
[----:B------:R-:W1:Y:S01]  /*bbb0*/  I2F R11, R69 ;  /* 0x00000045000b7306 */ /* 0x000e620000201400 */
        /* <DEDUP_REMOVED lines=9> */
[----:B------:R-:W2:Y:S01]  /*bc50*/  I2F R0, R13 ;  /* 0x0000000d00007306 */ /* 0x000ea20000201400 */
[----:B------:R-:W-:Y:S02]  /*bc60*/  FMUL.FTZ R106, R107, c[0x0][0x2ec] ;  /* 0x0000bb006b6a7a20 */ /* 0x000fe40000410000 */
[----:B------:R-:W-:Y:S02]  /*bc70*/  FMUL.FTZ R107, R100, c[0x0][0x2ec] ;  /* 0x0000bb00646b7a20 */ /* 0x000fe40000410000 */
[----:B------:R-:W-:-:S02]  /*bc80*/  FMUL.FTZ R100, R101, c[0x0][0x2ec] ;  /* 0x0000bb0065647a20 */ /* 0x000fc40000410000 */
[----:B-1----:R-:W-:Y:S01]  /*bc90*/  FFMA.FTZ R50, R11, UR4, R50 ;  /* 0x000000040b327c23 */ /* 0x002fe20008010032 */
[----:B------:R-:W1:Y:S08]  /*bca0*/  MUFU.TANH R41, R41 ;  /* 0x0000002900297308 */ /* 0x000e700000002400 */
[----:B------:R3:W-:Y:S08]  /*bcb0*/  MUFU.TANH R114, R108 ;  /* 0x0000006c00727308 */ /* 0x0007f00000002400 */
[----:B------:R4:W-:Y:S01]  /*bcc0*/  MUFU.TANH R62, R17 ;  /* 0x00000011003e7308 */ /* 0x0009e20000002400 */
[----:B---3--:R-:W-:-:S07]  /*bcd0*/  FFMA.FTZ R108, R3, UR4, R146 ;  /* 0x00000004036c7c23 */ /* 0x008fce0008010092 */
[----:B------:R-:W-:Y:S01]  /*bce0*/  MUFU.TANH R36, R36 ;  /* 0x0000002400247308 */ /* 0x000fe20000002400 */
[----:B------:R-:W-:Y:S02]  /*bcf0*/  FSEL R108, R108, -INF , !P6 ;  /* 0xff8000006c6c7808 */ /* 0x000fe40007000000 */
[----:B------:R-:W-:Y:S01]  /*bd00*/  ISETP.GE.AND P6, PT, R13, R128, PT ;  /* 0x000000800d00720c */ /* 0x000fe20003fc6270 */
[----:B----4-:R-:W-:-:S04]  /*bd10*/  FFMA.FTZ R17, R9, UR4, R52 ;  /* 0x0000000409117c23 */ /* 0x010fc80008010034 */
[----:B------:R-:W-:Y:S01]  /*bd20*/  I2F R3, R71 ;  /* 0x0000004700037306 */ /* 0x000fe20000201400 */
[----:B------:R-:W-:Y:S01]  /*bd30*/  IADD3 R9, R205, 0xc1, RZ ;  /* 0x000000c1cd097810 */ /* 0x000fe20007ffe0ff */
[----:B------:R-:W-:Y:S02]  /*bd40*/  FFMA.FTZ R13, R11, UR4, R48 ;  /* 0x000000040b0d7c23 */ /* 0x000fe40008010030 */
[C---:B--2---:R-:W-:Y:S01]  /*bd50*/  FFMA.FTZ R11, R0.reuse, UR4, R40 ;  /* 0x00000004000b7c23 */ /* 0x044fe20008010028 */
[----:B------:R-:W-:Y:S01]  /*bd60*/  FSEL R17, R17, -INF , !P3 ;  /* 0xff80000011117808 */ /* 0x000fe20005800000 */
[----:B-1----:R-:W-:Y:S01]  /*bd70*/  FFMA.FTZ R0, R0, UR4, R41 ;  /* 0x0000000400007c23 */ /* 0x002fe20008010029 */
[----:B------:R-:W-:Y:S01]  /*bd80*/  ISETP.GE.AND P3, PT, R69, R130, PT ;  /* 0x000000824500720c */ /* 0x000fe20003f66270 */
[----:B------:R-:W-:Y:S01]  /*bd90*/  MUFU.TANH R37, R37 ;  /* 0x0000002500257308 */ /* 0x000fe20000002400 */
[----:B------:R-:W-:Y:S01]  /*bda0*/  FSEL R11, R11, -INF , !P4 ;  /* 0xff8000000b0b7808 */ /* 0x000fe20006000000 */
[----:B------:R-:W-:Y:S01]  /*bdb0*/  FMUL.FTZ R48, R65, c[0x0][0x2ec] ;  /* 0x0000bb0041307a20 */ /* 0x000fe20000410000 */
[----:B------:R-:W-:-:S02]  /*bdc0*/  FSEL R0, R0, -INF , !P6 ;  /* 0xff80000000007808 */ /* 0x000fc40007000000 */
[C---:B------:R-:W-:Y:S02]  /*bdd0*/  ISETP.GE.AND P4, PT, R9.reuse, R130, PT ;  /* 0x000000820900720c */ /* 0x040fe40003f86270 */
[----:B------:R-:W-:Y:S01]  /*bde0*/  ISETP.GE.AND P6, PT, R9, R128, PT ;  /* 0x000000800900720c */ /* 0x000fe20003fc6270 */
[----:B------:R-:W-:Y:S01]  /*bdf0*/  MUFU.TANH R52, R2 ;  /* 0x0000000200347308 */ /* 0x000fe20000002400 */
[----:B------:R-:W-:Y:S02]  /*be00*/  FSEL R13, R13, -INF , !P3 ;  /* 0xff8000000d0d7808 */ /* 0x000fe40005800000 */
[----:B------:R-:W-:Y:S02]  /*be10*/  ISETP.GE.AND P3, PT, R71, R130, PT ;  /* 0x000000824700720c */ /* 0x000fe40003f66270 */
[----:B------:R-:W-:-:S03]  /*be20*/  LOP3.LUT R65, R159, 0x60, R170, 0xfe, !PT ;  /* 0x000000609f417812 */ /* 0x000fc600078efeaa */
[----:B------:R-:W1:Y:S08]  /*be30*/  I2F R2, R9 ;  /* 0x0000000900027306 */ /* 0x000e700000201400 */
[----:B------:R-:W-:Y:S08]  /*be40*/  MUFU.TANH R34, R31 ;  /* 0x0000001f00227308 */ /* 0x000ff00000002400 */
[----:B------:R2:W-:Y:S01]  /*be50*/  MUFU.TANH R31, R18 ;  /* 0x00000012001f7308 */ /* 0x0005e20000002400 */
[----:B-1----:R-:W-:-:S02]  /*be60*/  FFMA.FTZ R9, R2, UR4, R33 ;  /* 0x0000000402097c23 */ /* 0x002fc40008010021 */
[----:B------:R-:W-:-:S03]  /*be70*/  FFMA.FTZ R2, R2, UR4, R35 ;  /* 0x0000000402027c23 */ /* 0x000fc60008010023 */
[----:B------:R-:W-:Y:S02]  /*be80*/  FSEL R9, R9, -INF , !P4 ;  /* 0xff80000009097808 */ /* 0x000fe40006000000 */
[----:B------:R-:W-:Y:S01]  /*be90*/  MUFU.TANH R101, R97 ;  /* 0x0000006100657308 */ /* 0x000fe20000002400 */
[----:B------:R-:W-:Y:S01]  /*bea0*/  FSEL R2, R2, -INF , !P6 ;  /* 0xff80000002027808 */ /* 0x000fe20007000000 */
[----:B--2---:R-:W-:-:S06]  /*beb0*/  FMUL.FTZ R18, R10, c[0x0][0x2ec] ;  /* 0x0000bb000a127a20 */ /* 0x004fcc0000410000 */
[----:B------:R-:W-:Y:S01]  /*bec0*/  MUFU.TANH R32, R32 ;  /* 0x0000002000207308 */ /* 0x000fe20000002400 */
[----:B------:R-:W-:Y:S01]  /*bed0*/  FMUL.FTZ R10, R135, c[0x0][0x2ec] ;  /* 0x0000bb00870a7a20 */ /* 0x000fe20000410000 */
[----:B------:R-:W-:-:S04]  /*bee0*/  IADD3 R135, R205, 0xd1, RZ ;  /* 0x000000d1cd877810 */ /* 0x000fc80007ffe0ff */
[C---:B------:R-:W-:Y:S02]  /*bef0*/  ISETP.GE.AND P4, PT, R135.reuse, R130, PT ;  /* 0x000000828700720c */ /* 0x040fe40003f86270 */
[----:B------:R-:W1:Y:S01]  /*bf00*/  I2F R97, R153 ;  /* 0x0000009900617306 */ /* 0x000e620000201400 */
[----:B------:R-:W-:-:S07]  /*bf10*/  ISETP.GE.AND P6, PT, R135, R128, PT ;  /* 0x000000808700720c */ /* 0x000fce0003fc6270 */
[----:B------:R-:W-:Y:S08]  /*bf20*/  MUFU.TANH R24, R24 ;  /* 0x0000001800187308 */ /* 0x000ff00000002400 */
[----:B------:R-:W-:Y:S01]  /*bf30*/  MUFU.TANH R39, R39 ;  /* 0x0000002700277308 */ /* 0x000fe20000002400 */
[----:B-1----:R-:W-:-:S07]  /*bf40*/  FFMA.FTZ R33, R97, UR4, R34 ;  /* 0x0000000461217c23 */ /* 0x002fce0008010022 */
[----:B------:R1:W-:Y:S08]  /*bf50*/  MUFU.TANH R69, R5 ;  /* 0x0000000500457308 */ /* 0x0003f00000002400 */
[----:B------:R2:W3:Y:S01]  /*bf60*/  I2F R40, R135 ;  /* 0x0000008700287306 */ /* 0x0004e20000201400 */
[----:B-1----:R-:W-:-:S07]  /*bf70*/  FFMA.FTZ R5, R3, UR4, R36 ;  /* 0x0000000403057c23 */ /* 0x002fce0008010024 */
[----:B------:R-:W-:Y:S01]  /*bf80*/  MUFU.TANH R20, R20 ;  /* 0x0000001400147308 */ /* 0x000fe20000002400 */
[----:B------:R-:W-:Y:S01]  /*bf90*/  FFMA.FTZ R3, R3, UR4, R37 ;  /* 0x0000000403037c23 */ /* 0x000fe20008010025 */
[----:B------:R-:W-:Y:S02]  /*bfa0*/  IADD3 R37, R205, 0xe1, RZ ;  /* 0x000000e1cd257810 */ /* 0x000fe40007ffe0ff */
[----:B------:R-:W-:Y:S02]  /*bfb0*/  FSEL R5, R5, -INF , !P3 ;  /* 0xff80000005057808 */ /* 0x000fe40005800000 */
[----:B------:R-:W-:Y:S01]  /*bfc0*/  ISETP.GE.AND P3, PT, R153, R130, PT ;  /* 0x000000829900720c */ /* 0x000fe20003f66270 */
[----:B--2---:R-:W-:Y:S01]  /*bfd0*/  FFMA.FTZ R135, R97, UR4, R32 ;  /* 0x0000000461877c23 */ /* 0x004fe20008010020 */
[----:B------:R-:W-:Y:S01]  /*bfe0*/  MUFU.TANH R38, R38 ;  /* 0x0000002600267308 */ /* 0x000fe20000002400 */
[----:B------:R-:W-:Y:S01]  /*bff0*/  IADD3 R97, R205, 0xe9, RZ ;  /* 0x000000e9cd617810 */ /* 0x000fe20007ffe0ff */
[----:B---3--:R-:W-:-:S02]  /*c000*/  FFMA.FTZ R24, R40, UR4, R24 ;  /* 0x0000000428187c23 */ /* 0x008fc40008010018 */
[----:B------:R-:W-:Y:S01]  /*c010*/  FFMA.FTZ R32, R40, UR4, R39 ;  /* 0x0000000428207c23 */ /* 0x000fe20008010027 */
[----:B------:R-:W-:Y:S02]  /*c020*/  FSEL R135, R135, -INF , !P3 ;  /* 0xff80000087877808 */ /* 0x000fe40005800000 */
[----:B------:R-:W-:Y:S01]  /*c030*/  ISETP.GE.AND P3, PT, R137, R130, PT ;  /* 0x000000828900720c */ /* 0x000fe20003f66270 */
[----:B------:R-:W1:Y:S01]  /*c040*/  I2F R41, R137 ;  /* 0x0000008900297306 */ /* 0x000e620000201400 */
[----:B------:R-:W-:Y:S02]  /*c050*/  FSEL R32, R32, -INF , !P6 ;  /* 0xff80000020207808 */ /* 0x000fe40007000000 */
[----:B------:R-:W-:-:S05]  /*c060*/  ISETP.GE.AND P6, PT, R37, R128, PT ;  /* 0x000000802500720c */ /* 0x000fca0003fc6270 */
[----:B------:R-:W2:Y:S08]  /*c070*/  I2F R35, R37 ;  /* 0x0000002500237306 */ /* 0x000eb00000201400 */
[----:B------:R3:W-:Y:S01]  /*c080*/  MUFU.TANH R63, R54 ;  /* 0x00000036003f7308 */ /* 0x0007e20000002400 */
[C---:B-1----:R-:W-:Y:S02]  /*c090*/  FFMA.FTZ R20, R41.reuse, UR4, R20 ;  /* 0x0000000429147c23 */ /* 0x042fe40008010014 */
[----:B------:R-:W-:Y:S01]  /*c0a0*/  FFMA.FTZ R38, R41, UR4, R38 ;  /* 0x0000000429267c23 */ /* 0x000fe20008010026 */
[----:B------:R-:W-:-:S04]  /*c0b0*/  IADD3 R41, R205, 0xf1, RZ ;  /* 0x000000f1cd297810 */ /* 0x000fc80007ffe0ff */
[----:B------:R-:W-:Y:S01]  /*c0c0*/  MUFU.TANH R12, R12 ;  /* 0x0000000c000c7308 */ /* 0x000fe20000002400 */
[----:B--2---:R-:W-:Y:S02]  /*c0d0*/  FFMA.FTZ R152, R35, UR4, R152 ;  /* 0x0000000423987c23 */ /* 0x004fe40008010098 */
[----:B---3--:R-:W-:-:S05]  /*c0e0*/  FMUL.FTZ R54, R122, c[0x0][0x2ec] ;  /* 0x0000bb007a367a20 */ /* 0x008fca0000410000 */
[----:B------:R-:W1:Y:S01]  /*c0f0*/  I2F R39, R97 ;  /* 0x0000006100277306 */ /* 0x000e620000201400 */
[----:B------:R-:W-:Y:S02]  /*c100*/  FMUL.FTZ R122, R109, c[0x0][0x2ec] ;  /* 0x0000bb006d7a7a20 */ /* 0x000fe40000410000 */
[----:B------:R-:W-:Y:S02]  /*c110*/  FMUL.FTZ R109, R110, c[0x0][0x2ec] ;  /* 0x0000bb006e6d7a20 */ /* 0x000fe40000410000 */
[----:B------:R-:W-:-:S03]  /*c120*/  FMUL.FTZ R110, R111, c[0x0][0x2ec] ;  /* 0x0000bb006f6e7a20 */ /* 0x000fc60000410000 */
[----:B------:R2:W-:Y:S08]  /*c130*/  MUFU.TANH R111, R104 ;  /* 0x00000068006f7308 */ /* 0x0005f00000002400 */
[----:B------:R-:W-:Y:S01]  /*c140*/  MUFU.TANH R133, R133 ;  /* 0x0000008500857308 */ /* 0x000fe20000002400 */
[C---:B-1----:R-:W-:Y:S02]  /*c150*/  FFMA.FTZ R12, R39.reuse, UR4, R12 ;  /* 0x00000004270c7c23 */ /* 0x042fe4000801000c */
[----:B------:R-:W-:Y:S01]  /*c160*/  FFMA.FTZ R36, R39, UR4, R156 ;  /* 0x0000000427247c23 */ /* 0x000fe2000801009c */
[----:B--2---:R-:W-:Y:S01]  /*c170*/  FSEL R104, R50, -INF , !P5 ;  /* 0xff80000032687808 */ /* 0x004fe20006800000 */
[----:B------:R-:W-:Y:S01]  /*c180*/  FMUL.FTZ R50, R67, c[0x0][0x2ec] ;  /* 0x0000bb0043327a20 */ /* 0x000fe20000410000 */
[----:B------:R-:W-:-:S02]  /*c190*/  ISETP.GE.AND P5, PT, R71, R128, PT ;  /* 0x000000804700720c */ /* 0x000fc40003fa6270 */
[----:B------:R-:W-:Y:S01]  /*c1a0*/  MUFU.TANH R8, R8 ;  /* 0x0000000800087308 */ /* 0x000fe20000002400 */
[----:B------:R-:W-:Y:S02]  /*c1b0*/  IADD3 R67, R205, 0xf9, RZ ;  /* 0x000000f9cd437810 */ /* 0x000fe40007ffe0ff */
[----:B------:R-:W-:Y:S02]  /*c1c0*/  FSEL R3, R3, -INF , !P5 ;  /* 0xff80000003037808 */ /* 0x000fe40006800000 */
[----:B------:R-:W-:Y:S02]  /*c1d0*/  ISETP.GE.AND P5, PT, R153, R128, PT ;  /* 0x000000809900720c */ /* 0x000fe40003fa6270 */
[----:B------:R-:W-:Y:S01]  /*c1e0*/  FSEL R153, R24, -INF , !P4 ;  /* 0xff80000018997808 */ /* 0x000fe20006000000 */
[----:B------:R-:W-:Y:S01]  /*c1f0*/  MUFU.TANH R71, R7 ;  /* 0x0000000700477308 */ /* 0x000fe20000002400 */
[----:B------:R-:W-:Y:S01]  /*c200*/  ISETP.GE.AND P4, PT, R37, R130, PT ;  /* 0x000000822500720c */ /* 0x000fe20003f86270 */
[----:B------:R-:W-:Y:S01]  /*c210*/  FFMA.FTZ R37, R35, UR4, R160 ;  /* 0x0000000423257c23 */ /* 0x000fe200080100a0 */
[----:B------:R-:W-:-:S02]  /*c220*/  FSEL R33, R33, -INF , !P5 ;  /* 0xff80000021217808 */ /* 0x000fc40006800000 */
[----:B------:R-:W-:Y:S02]  /*c230*/  ISETP.GE.AND P5, PT, R137, R128, PT ;  /* 0x000000808900720c */ /* 0x000fe40003fa6270 */
[----:B------:R-:W-:Y:S01]  /*c240*/  FSEL R137, R20, -INF , !P3 ;  /* 0xff80000014897808 */ /* 0x000fe20005800000 */
[----:B------:R1:W2:Y:S01]  /*c250*/  I2F R35, R41 ;  /* 0x0000002900237306 */ /* 0x0002a20000201400 */
[C---:B------:R-:W-:Y:S02]  /*c260*/  ISETP.GE.AND P3, PT, R97.reuse, R130, PT ;  /* 0x000000826100720c */ /* 0x040fe40003f66270 */
[----:B------:R-:W-:Y:S02]  /*c270*/  FSEL R38, R38, -INF , !P5 ;  /* 0xff80000026267808 */ /* 0x000fe40006800000 */
[----:B------:R-:W-:Y:S02]  /*c280*/  ISETP.GE.AND P5, PT, R97, R128, PT ;  /* 0x000000806100720c */ /* 0x000fe40003fa6270 */
[----:B------:R-:W-:Y:S01]  /*c290*/  FSEL R97, R152, -INF , !P4 ;  /* 0xff80000098617808 */ /* 0x000fe20006000000 */
[----:B------:R-:W3:Y:S01]  /*c2a0*/  I2F R20, R67 ;  /* 0x0000004300147306 */ /* 0x000ee20000201400 */
[----:B------:R-:W-:-:S02]  /*c2b0*/  FSEL R37, R37, -INF , !P6 ;  /* 0xff80000025257808 */ /* 0x000fc40007000000 */
[C---:B------:R-:W-:Y:S02]  /*c2c0*/  ISETP.GE.AND P4, PT, R41.reuse, R130, PT ;  /* 0x000000822900720c */ /* 0x040fe40003f86270 */
[-C--:B------:R-:W-:Y:S02]  /*c2d0*/  ISETP.GE.AND P6, PT, R41, R128.reuse, PT ;  /* 0x000000802900720c */ /* 0x080fe40003fc6270 */
[----:B------:R-:W-:Y:S01]  /*c2e0*/  FSEL R36, R36, -INF , !P5 ;  /* 0xff80000024247808 */ /* 0x000fe20006800000 */
[----:B------:R-:W4:Y:S01]  /*c2f0*/  I2F R24, R138 ;  /* 0x0000008a00187306 */ /* 0x000f220000201400 */
[----:B-1----:R-:W-:Y:S01]  /*c300*/  FSEL R41, R12, -INF , !P3 ;  /* 0xff8000000c297808 */ /* 0x002fe20005800000 */
[----:B--2---:R-:W-:Y:S01]  /*c310*/  FFMA.FTZ R40, R35, UR4, R162 ;  /* 0x0000000423287c23 */ /* 0x004fe200080100a2 */
[----:B------:R-:W-:Y:S01]  /*c320*/  ISETP.GE.AND P3, PT, R205, R128, PT ;  /* 0x00000080cd00720c */ /* 0x000fe20003f66270 */
[----:B------:R-:W-:Y:S01]  /*c330*/  FFMA.FTZ R35, R35, UR4, R166 ;  /* 0x0000000423237c23 */ /* 0x000fe200080100a6 */
[----:B------:R-:W-:Y:S01]  /*c340*/  ISETP.GE.AND P5, PT, R211, R130, PT ;  /* 0x00000082d300720c */ /* 0x000fe20003fa6270 */
[----:B------:R-:W-:Y:S01]  /*c350*/  FFMA.FTZ R12, R176, UR4, R133 ;  /* 0x00000004b00c7c23 */ /* 0x000fe20008010085 */
[----:B------:R-:W-:Y:S01]  /*c360*/  IADD3 R133, R175, 0x9, RZ ;  /* 0x00000009af857810 */ /* 0x000fe20007ffe0ff */
[----:B------:R-:W-:Y:S01]  /*c370*/  MUFU.TANH R10, R10 ;  /* 0x0000000a000a7308 */ /* 0x000fe20000002400 */
[C---:B---3--:R-:W-:Y:S01]  /*c380*/  FFMA.FTZ R39, R20.reuse, UR4, R69 ;  /* 0x0000000414277c23 */ /* 0x048fe20008010045 */
[----:B------:R-:W-:Y:S01]  /*c390*/  FSEL R35, R35, -INF , !P6 ;  /* 0xff80000023237808 */ /* 0x000fe20007000000 */
[----:B------:R-:W-:Y:S01]  /*c3a0*/  FFMA.FTZ R34, R20, UR4, R71 ;  /* 0x0000000414227c23 */ /* 0x000fe20008010047 */
[----:B------:R-:W-:-:S02]  /*c3b0*/  IADD3 R69, R175, 0x11, RZ ;  /* 0x00000011af457810 */ /* 0x000fc40007ffe0ff */
[----:B------:R-:W-:Y:S02]  /*c3c0*/  ISETP.GE.AND P6, PT, R67, R130, PT ;  /* 0x000000824300720c */ /* 0x000fe40003fc6270 */
[----:B------:R-:W1:Y:S01]  /*c3d0*/  I2F R205, R138 ;  /* 0x0000008a00cd7306 */ /* 0x000e620000201400 */
[----:B------:R-:W-:Y:S01]  /*c3e0*/  FSEL R40, R40, -INF , !P4 ;  /* 0xff80000028287808 */ /* 0x000fe20006000000 */
[----:B----4-:R-:W-:Y:S01]  /*c3f0*/  FFMA.FTZ R8, R24, UR4, R8 ;  /* 0x0000000418087c23 */ /* 0x010fe20008010008 */
[----:B------:R-:W-:Y:S02]  /*c400*/  FSEL R12, R12, -INF , !P3 ;  /* 0xff8000000c0c7808 */ /* 0x000fe40005800000 */
[-C--:B------:R-:W-:Y:S02]  /*c410*/  ISETP.GE.AND P4, PT, R211, R128.reuse, PT ;  /* 0x00000080d300720c */ /* 0x080fe40003f86270 */
[----:B------:R-:W-:Y:S01]  /*c420*/  ISETP.GE.AND P3, PT, R67, R128, PT ;  /* 0x000000804300720c */ /* 0x000fe20003f66270 */
[----:B------:R-:W2:Y:S01]  /*c430*/  I2F R140, R133 ;  /* 0x00000085008c7306 */ /* 0x000ea20000201400 */
[----:B------:R-:W-:-:S02]  /*c440*/  FSEL R39, R39, -INF , !P6 ;  /* 0xff80000027277808 */ /* 0x000fc40007000000 */
[----:B------:R-:W-:Y:S02]  /*c450*/  ISETP.GE.AND P6, PT, R138, R130, PT ;  /* 0x000000828a00720c */ /* 0x000fe40003fc6270 */
[----:B------:R-:W-:Y:S02]  /*c460*/  FSEL R34, R34, -INF , !P3 ;  /* 0xff80000022227808 */ /* 0x000fe40005800000 */
[----:B------:R-:W-:Y:S01]  /*c470*/  FSEL R8, R8, -INF , !P6 ;  /* 0xff80000008087808 */ /* 0x000fe20007000000 */
[----:B------:R-:W-:Y:S01]  /*c480*/  I2F R200, R211 ;  /* 0x000000d300c87306 */ /* 0x000fe20000201400 */
[----:B-1----:R-:W-:Y:S01]  /*c490*/  FFMA.FTZ R10, R205, UR4, R10 ;  /* 0x00000004cd0a7c23 */ /* 0x002fe2000801000a */
[----:B------:R-:W-:Y:S02]  /*c4a0*/  IADD3 R205, R175, 0x19, RZ ;  /* 0x00000019afcd7810 */ /* 0x000fe40007ffe0ff */
[----:B------:R2:W-:Y:S01]  /*c4b0*/  STL [R1+0x4], R8 ;  /* 0x0000040801007387 */ /* 0x0005e20000100800 */
[----:B------:R-:W-:-:S02]  /*c4c0*/  ISETP.GE.AND P3, PT, R138, R128, PT ;  /* 0x000000808a00720c */ /* 0x000fc40003f66270 */
[C---:B------:R-:W-:Y:S01]  /*c4d0*/  ISETP.GE.AND P6, PT, R133.reuse, R130, PT ;  /* 0x000000828500720c */ /* 0x040fe20003fc6270 */
[----:B------:R-:W-:Y:S01]  /*c4e0*/  I2F R209, R211 ;  /* 0x000000d300d17306 */ /* 0x000fe20000201400 */
[----:B------:R-:W-:Y:S02]  /*c4f0*/  FSEL R10, R10, -INF , !P3 ;  /* 0xff8000000a0a7808 */ /* 0x000fe40005800000 */
[----:B------:R-:W-:-:S05]  /*c500*/  ISETP.GE.AND P3, PT, R133, R128, PT ;  /* 0x000000808500720c */ /* 0x000fca0003f66270 */
[----:B------:R-:W-:Y:S08]  /*c510*/  MUFU.TANH R124, R124 ;  /* 0x0000007c007c7308 */ /* 0x000ff00000002400 */
[----:B------:R-:W-:Y:S01]  /*c520*/  MUFU.TANH R120, R120 ;  /* 0x0000007800787308 */ /* 0x000fe20000002400 */
[----:B--2---:R-:W-:Y:S01]  /*c530*/  FFMA.FTZ R8, R140, UR4, R127 ;  /* 0x000000048c087c23 */ /* 0x004fe2000801007f */
[----:B------:R-:W-:-:S06]  /*c540*/  IADD3 R127, R175, 0x21, RZ ;  /* 0x00000021af7f7810 */ /* 0x000fcc0007ffe0ff */
[----:B------:R-:W1:Y:S01]  /*c550*/  I2F R211, R133 ;  /* 0x0000008500d37306 */ /* 0x000e620000201400 */
[----:B------:R-:W-:Y:S02]  /*c560*/  FSEL R8, R8, -INF , !P3 ;  /* 0xff80000008087808 */ /* 0x000fe40005800000 */
[----:B------:R-:W-:-:S05]  /*c570*/  ISETP.GE.AND P3, PT, R69, R128, PT ;  /* 0x000000804500720c */ /* 0x000fca0003f66270 */
[----:B------:R-:W2:Y:S08]  /*c580*/  I2F R67, R69 ;  /* 0x0000004500437306 */ /* 0x000eb00000201400 */
[----:B------:R-:W-:Y:S01]  /*c590*/  MUFU.TANH R121, R121 ;  /* 0x0000007900797308 */ /* 0x000fe20000002400 */
[----:B-1----:R-:W-:-:S05]  /*c5a0*/  FFMA.FTZ R211, R211, UR4, R124 ;  /* 0x00000004d3d37c23 */ /* 0x002fca000801007c */
[----:B------:R-:W-:Y:S02]  /*c5b0*/  FSEL R133, R211, -INF , !P6 ;  /* 0xff800000d3857808 */ /* 0x000fe40007000000 */
[----:B------:R-:W1:Y:S01]  /*c5c0*/  I2F R20, R69 ;  /* 0x0000004500147306 */ /* 0x000e620000201400 */
[----:B--2---:R-:W-:Y:S01]  /*c5d0*/  FFMA.FTZ R252, R67, UR4, R120 ;  /* 0x0000000443fc7c23 */ /* 0x004fe20008010078 */
[-C--:B------:R-:W-:Y:S01]  /*c5e0*/  ISETP.GE.AND P6, PT, R69, R130.reuse, PT ;  /* 0x000000824500720c */ /* 0x080fe20003fc6270 */
[----:B------:R2:W-:Y:S03]  /*c5f0*/  STL [R1], R133 ;  /* 0x0000008501007387 */ /* 0x0005e60000100800 */
[----:B------:R-:W-:Y:S02]  /*c600*/  FSEL R252, R252, -INF , !P6 ;  /* 0xff800000fcfc7808 */ /* 0x000fe40007000000 */
[----:B------:R-:W-:Y:S01]  /*c610*/  MUFU.TANH R116, R116 ;  /* 0x0000007400747308 */ /* 0x000fe20000002400 */
[----:B------:R-:W-:-:S07]  /*c620*/  ISETP.GE.AND P6, PT, R205, R130, PT ;  /* 0x00000082cd00720c */ /* 0x000fce0003fc6270 */
[----:B------:R-:W-:Y:S01]  /*c630*/  MUFU.TANH R119, R119 ;  /* 0x0000007700777308 */ /* 0x000fe20000002400 */
[----:B-1----:R-:W-:Y:S01]  /*c640*/  FFMA.FTZ R20, R20, UR4, R121 ;  /* 0x0000000414147c23 */ /* 0x002fe20008010079 */
[C---:B------:R-:W-:Y:S02]  /*c650*/  IADD3 R69, R175.reuse, 0x29, RZ ;  /* 0x00000029af457810 */ /* 0x040fe40007ffe0ff */
[----:B------:R-:W-:Y:S02]  /*c660*/  IADD3 R121, R175, 0x39, RZ ;  /* 0x00000039af797810 */ /* 0x000fe40007ffe0ff */
[----:B------:R-:W-:Y:S02]  /*c670*/  FSEL R20, R20, -INF , !P3 ;  /* 0xff80000014147808 */ /* 0x000fe40005800000 */
[----:B------:R-:W1:Y:S01]  /*c680*/  I2F R71, R205 ;  /* 0x000000cd00477306 */ /* 0x000e620000201400 */
[----:B------:R-:W-:-:S07]  /*c690*/  ISETP.GE.AND P3, PT, R205, R128, PT ;  /* 0x00000080cd00720c */ /* 0x000fce0003f66270 */
[----:B------:R-:W3:Y:S08]  /*c6a0*/  I2F R24, R205 ;  /* 0x000000cd00187306 */ /* 0x000ef00000201400 */
[----:B------:R-:W-:Y:S01]  /*c6b0*/  MUFU.TANH R115, R115 ;  /* 0x0000007300737308 */ /* 0x000fe20000002400 */
[----:B-1----:R-:W-:-:S05]  /*c6c0*/  FFMA.FTZ R250, R71, UR4, R116 ;  /* 0x0000000447fa7c23 */ /* 0x002fca0008010074 */
[----:B------:R-:W-:Y:S02]  /*c6d0*/  FSEL R250, R250, -INF , !P6 ;  /* 0xff800000fafa7808 */ /* 0x000fe40007000000 */
[----:B------:R-:W1:Y:S01]  /*c6e0*/  I2F R124, R127 ;  /* 0x0000007f007c7306 */ /* 0x000e620000201400 */
[----:B---3--:R-:W-:Y:S01]  /*c6f0*/  FFMA.FTZ R24, R24, UR4, R119 ;  /* 0x0000000418187c23 */ /* 0x008fe20008010077 */
[----:B------:R-:W-:Y:S02]  /*c700*/  IADD3 R119, R175, 0x31, RZ ;  /* 0x00000031af777810 */ /* 0x000fe40007ffe0ff */
[C---:B------:R-:W-:Y:S02]  /*c710*/  ISETP.GE.AND P6, PT, R127.reuse, R130, PT ;  /* 0x000000827f00720c */ /* 0x040fe40003fc6270 */
[----:B------:R-:W-:Y:S02]  /*c720*/  FSEL R24, R24, -INF , !P3 ;  /* 0xff80000018187808 */ /* 0x000fe40005800000 */
[----:B------:R-:W3:Y:S01]  /*c730*/  I2F R120, R127 ;  /* 0x0000007f00787306 */ /* 0x000ee20000201400 */
[----:B------:R-:W-:-:S07]  /*c740*/  ISETP.GE.AND P3, PT, R127, R128, PT ;  /* 0x000000807f00720c */ /* 0x000fce0003f66270 */
[----:B------:R-:W-:Y:S01]  /*c750*/  MUFU.TANH R122, R122 ;  /* 0x0000007a007a7308 */ /* 0x000fe20000002400 */
[----:B-1----:R-:W-:-:S05]  /*c760*/  FFMA.FTZ R124, R124, UR4, R113 ;  /* 0x000000047c7c7c23 */ /* 0x002fca0008010071 */
[----:B------:R-:W-:Y:S02]  /*c770*/  FSEL R211, R124, -INF , !P6 ;  /* 0xff8000007cd37808 */ /* 0x000fe40007000000 */
[----:B------:R-:W1:Y:S01]  /*c780*/  I2F R67, R69 ;  /* 0x0000004500437306 */ /* 0x000e620000201400 */
[----:B---3--:R-:W-:Y:S01]  /*c790*/  FFMA.FTZ R120, R120, UR4, R115 ;  /* 0x0000000478787c23 */ /* 0x008fe20008010073 */
[----:B------:R-:W-:-:S04]  /*c7a0*/  ISETP.GE.AND P6, PT, R69, R130, PT ;  /* 0x000000824500720c */ /* 0x000fc80003fc6270 */
[----:B------:R-:W-:Y:S02]  /*c7b0*/  FSEL R240, R120, -INF , !P3 ;  /* 0xff80000078f07808 */ /* 0x000fe40005800000 */
[----:B------:R-:W-:Y:S01]  /*c7c0*/  MUFU.TANH R110, R110 ;  /* 0x0000006e006e7308 */ /* 0x000fe20000002400 */
[----:B------:R-:W-:-:S07]  /*c7d0*/  ISETP.GE.AND P3, PT, R69, R128, PT ;  /* 0x000000804500720c */ /* 0x000fce0003f66270 */
[----:B------:R-:W3:Y:S01]  /*c7e0*/  I2F R71, R69 ;  /* 0x0000004500477306 */ /* 0x000ee20000201400 */
[----:B-1----:R-:W-:Y:S01]  /*c7f0*/  FFMA.FTZ R122, R67, UR4, R122 ;  /* 0x00000004437a7c23 */ /* 0x002fe2000801007a */
[----:B------:R-:W-:-:S04]  /*c800*/  IADD3 R67, R175, 0x41, RZ ;  /* 0x00000041af437810 */ /* 0x000fc80007ffe0ff */
[----:B------:R-:W-:Y:S02]  /*c810*/  FSEL R205, R122, -INF , !P6 ;  /* 0xff8000007acd7808 */ /* 0x000fe40007000000 */
[----:B------:R-:W-:Y:S01]  /*c820*/  MUFU.TANH R123, R123 ;  /* 0x0000007b007b7308 */ /* 0x000fe20000002400 */
[----:B------:R-:W-:-:S07]  /*c830*/  ISETP.GE.AND P6, PT, R119, R130, PT ;  /* 0x000000827700720c */ /* 0x000fce0003fc6270 */
[----:B------:R-:W-:Y:S01]  /*c840*/  MUFU.TANH R106, R106 ;  /* 0x0000006a006a7308 */ /* 0x000fe20000002400 */
[----:B---3--:R-:W-:-:S05]  /*c850*/  FFMA.FTZ R71, R71, UR4, R110 ;  /* 0x0000000447477c23 */ /* 0x008fca000801006e */
[----:B------:R-:W-:Y:S02]  /*c860*/  FSEL R146, R71, -INF , !P3 ;  /* 0xff80000047927808 */ /* 0x000fe40005800000 */
[----:B------:R-:W1:Y:S01]  /*c870*/  I2F R116, R119 ;  /* 0x0000007700747306 */ /* 0x000e620000201400 */
[----:B------:R-:W-:Y:S02]  /*c880*/  ISETP.GE.AND P3, PT, R119, R128, PT ;  /* 0x000000807700720c */ /* 0x000fe40003f66270 */
[----:B------:R-:W-:-:S05]  /*c890*/  IADD3 R71, R175, 0x49, RZ ;  /* 0x00000049af477810 */ /* 0x000fca0007ffe0ff */
[----:B------:R-:W3:Y:S08]  /*c8a0*/  I2F R113, R119 ;  /* 0x0000007700717306 */ /* 0x000ef00000201400 */
[----:B------:R-:W-:Y:S01]  /*c8b0*/  MUFU.TANH R100, R100 ;  /* 0x0000006400647308 */ /* 0x000fe20000002400 */
[----:B-1----:R-:W-:-:S05]  /*c8c0*/  FFMA.FTZ R116, R116, UR4, R123 ;  /* 0x0000000474747c23 */ /* 0x002fca000801007b */
[----:B------:R-:W-:Y:S02]  /*c8d0*/  FSEL R127, R116, -INF , !P6 ;  /* 0xff800000747f7808 */ /* 0x000fe40007000000 */
[----:B------:R-:W1:Y:S01]  /*c8e0*/  I2F R115, R121 ;  /* 0x0000007900737306 */ /* 0x000e620000201400 */
[----:B---3--:R-:W-:Y:S01]  /*c8f0*/  FFMA.FTZ R113, R113, UR4, R106 ;  /* 0x0000000471717c23 */ /* 0x008fe2000801006a */
[----:B------:R-:W-:-:S04]  /*c900*/  ISETP.GE.AND P6, PT, R121, R130, PT ;  /* 0x000000827900720c */ /* 0x000fc80003fc6270 */
[----:B------:R-:W-:Y:S02]  /*c910*/  FSEL R144, R113, -INF , !P3 ;  /* 0xff80000071907808 */ /* 0x000fe40005800000 */
[----:B------:R-:W3:Y:S01]  /*c920*/  I2F R120, R121 ;  /* 0x0000007900787306 */ /* 0x000ee20000201400 */
[----:B------:R-:W-:-:S07]  /*c930*/  ISETP.GE.AND P3, PT, R121, R128, PT ;  /* 0x000000807900720c */ /* 0x000fce0003f66270 */
[----:B------:R-:W4:Y:S01]  /*c940*/  I2F R110, R67 ;  /* 0x00000043006e7306 */ /* 0x000f220000201400 */
[----:B-1----:R-:W-:-:S07]  /*c950*/  FFMA.FTZ R115, R115, UR4, R100 ;  /* 0x0000000473737c23 */ /* 0x002fce0008010064 */
[----:B------:R-:W-:Y:S01]  /*c960*/  MUFU.TANH R132, R132 ;  /* 0x0000008400847308 */ /* 0x000fe20000002400 */
[----:B---3--:R-:W-:Y:S01]  /*c970*/  FFMA.FTZ R120, R120, UR4, R103 ;  /* 0x0000000478787c23 */ /* 0x008fe20008010067 */
[----:B------:R-:W-:Y:S02]  /*c980*/  FSEL R121, R115, -INF , !P6 ;  /* 0xff80000073797808 */ /* 0x000fe40007000000 */
[----:B------:R-:W-:Y:S02]  /*c990*/  IADD3 R103, R175, 0x51, RZ ;  /* 0x00000051af677810 */ /* 0x000fe40007ffe0ff */
[----:B------:R-:W-:Y:S02]  /*c9a0*/  FSEL R142, R120, -INF , !P3 ;  /* 0xff800000788e7808 */ /* 0x000fe40005800000 */
[----:B------:R1:W3:Y:S01]  /*c9b0*/  I2F R69, R67 ;  /* 0x0000004300457306 */ /* 0x0002e20000201400 */
[C---:B------:R-:W-:Y:S01]  /*c9c0*/  ISETP.GE.AND P6, PT, R67.reuse, R130, PT ;  /* 0x000000824300720c */ /* 0x040fe20003fc6270 */
[----:B----4-:R-:W-:Y:S01]  /*c9d0*/  FFMA.FTZ R101, R110, UR4, R101 ;  /* 0x000000046e657c23 */ /* 0x010fe20008010065 */
[----:B------:R-:W-:-:S02]  /*c9e0*/  ISETP.GE.AND P3, PT, R67, R128, PT ;  /* 0x000000804300720c */ /* 0x000fc40003f66270 */
[----:B------:R-:W-:Y:S02]  /*c9f0*/  LOP3.LUT R115, R159, 0x18, R170, 0xfe, !PT ;  /* 0x000000189f737812 */ /* 0x000fe400078efeaa */
[----:B------:R-:W-:Y:S01]  /*ca00*/  FSEL R119, R101, -INF , !P6 ;  /* 0xff80000065777808 */ /* 0x000fe20007000000 */
[----:B------:R-:W-:Y:S01]  /*ca10*/  MUFU.TANH R95, R95 ;  /* 0x0000005f005f7308 */ /* 0x000fe20000002400 */
[----:B------:R-:W-:-:S07]  /*ca20*/  ISETP.GE.AND P6, PT, R71, R130, PT ;  /* 0x000000824700720c */ /* 0x000fce0003fc6270 */
[----:B------:R-:W4:Y:S01]  /*ca30*/  I2F R106, R71 ;  /* 0x00000047006a7306 */ /* 0x000f220000201400 */
[----:B-1----:R-:W-:Y:S01]  /*ca40*/  IADD3 R67, R175, 0x59, RZ ;  /* 0x00000059af437810 */ /* 0x002fe20007ffe0ff */
[----:B---3--:R-:W-:-:S05]  /*ca50*/  FFMA.FTZ R69, R69, UR4, R132 ;  /* 0x0000000445457c23 */ /* 0x008fca0008010084 */
[----:B------:R-:W-:Y:S01]  /*ca60*/  FSEL R162, R69, -INF , !P3 ;  /* 0xff80000045a27808 */ /* 0x000fe20005800000 */
[----:B------:R-:W1:Y:S01]  /*ca70*/  I2F R100, R71 ;  /* 0x0000004700647306 */ /* 0x000e620000201400 */
[----:B------:R-:W-:Y:S02]  /*ca80*/  IADD3 R69, R175, 0x61, RZ ;  /* 0x00000061af457810 */ /* 0x000fe40007ffe0ff */
[----:B------:R-:W-:-:S05]  /*ca90*/  ISETP.GE.AND P3, PT, R71, R128, PT ;  /* 0x000000804700720c */ /* 0x000fca0003f66270 */
[----:B------:R-:W-:Y:S01]  /*caa0*/  MUFU.TANH R91, R91 ;  /* 0x0000005b005b7308 */ /* 0x000fe20000002400 */
[----:B----4-:R-:W-:-:S05]  /*cab0*/  FFMA.FTZ R99, R106, UR4, R99 ;  /* 0x000000046a637c23 */ /* 0x010fca0008010063 */
[----:B------:R-:W-:Y:S02]  /*cac0*/  FSEL R113, R99, -INF , !P6 ;  /* 0xff80000063717808 */ /* 0x000fe40007000000 */
[----:B------:R-:W3:Y:S01]  /*cad0*/  I2F R110, R103 ;  /* 0x00000067006e7306 */ /* 0x000ee20000201400 */
[----:B-1----:R-:W-:Y:S01]  /*cae0*/  FFMA.FTZ R95, R100, UR4, R95 ;  /* 0x00000004645f7c23 */ /* 0x002fe2000801005f */
[----:B------:R-:W-:Y:S02]  /*caf0*/  IADD3 R71, R175, 0x69, RZ ;  /* 0x00000069af477810 */ /* 0x000fe40007ffe0ff */
[----:B------:R-:W-:Y:S02]  /*cb00*/  ISETP.GE.AND P6, PT, R103, R130, PT ;  /* 0x000000826700720c */ /* 0x000fe40003fc6270 */
[----:B------:R-:W-:Y:S02]  /*cb10*/  FSEL R156, R95, -INF , !P3 ;  /* 0xff8000005f9c7808 */ /* 0x000fe40005800000 */
[----:B------:R-:W-:Y:S01]  /*cb20*/  MUFU.TANH R85, R85 ;  /* 0x0000005500557308 */ /* 0x000fe20000002400 */
[----:B------:R-:W-:-:S02]  /*cb30*/  ISETP.GE.AND P3, PT, R103, R128, PT ;  /* 0x000000806700720c */ /* 0x000fc40003f66270 */
[----:B------:R-:W-:-:S05]  /*cb40*/  IADD3 R99, R175, 0x79, RZ ;  /* 0x00000079af637810 */ /* 0x000fca0007ffe0ff */
[----:B------:R-:W1:Y:S01]  /*cb50*/  I2F R120, R67 ;  /* 0x0000004300787306 */ /* 0x000e620000201400 */
[----:B---3--:R-:W-:-:S05]  /*cb60*/  FFMA.FTZ R91, R110, UR4, R91 ;  /* 0x000000046e5b7c23 */ /* 0x008fca000801005b */
[----:B------:R-:W-:Y:S02]  /*cb70*/  FSEL R168, R91, -INF , !P3 ;  /* 0xff8000005ba87808 */ /* 0x000fe40005800000 */
[----:B------:R-:W-:Y:S01]  /*cb80*/  MUFU.TANH R89, R89 ;  /* 0x0000005900597308 */ /* 0x000fe20000002400 */
[----:B------:R-:W-:-:S07]  /*cb90*/  ISETP.GE.AND P3, PT, R67, R128, PT ;  /* 0x000000804300720c */ /* 0x000fce0003f66270 */
[----:B------:R-:W3:Y:S01]  /*cba0*/  I2F R116, R103 ;  /* 0x0000006700747306 */ /* 0x000ee20000201400 */
[----:B-1----:R-:W-:-:S07]  /*cbb0*/  FFMA.FTZ R85, R120, UR4, R85 ;  /* 0x0000000478557c23 */ /* 0x002fce0008010055 */
[----:B------:R-:W-:Y:S08]  /*cbc0*/  MUFU.TANH R87, R87 ;  /* 0x0000005700577308 */ /* 0x000ff00000002400 */
[----:B------:R-:W1:Y:S01]  /*cbd0*/  I2F R122, R67 ;  /* 0x00000043007a7306 */ /* 0x000e620000201400 */
[----:B---3--:R-:W-:-:S07]  /*cbe0*/  FFMA.FTZ R89, R116, UR4, R89 ;  /* 0x0000000474597c23 */ /* 0x008fce0008010059 */
[----:B------:R-:W-:Y:S08]  /*cbf0*/  MUFU.TANH R81, R81 ;  /* 0x0000005100517308 */ /* 0x000ff00000002400 */
[----:B------:R-:W-:Y:S01]  /*cc00*/  MUFU.TANH R83, R83 ;  /* 0x0000005300537308 */ /* 0x000fe20000002400 */
[----:B-1----:R-:W-:Y:S01]  /*cc10*/  FFMA.FTZ R166, R122, UR4, R87 ;  /* 0x000000047aa67c23 */ /* 0x002fe20008010057 */
[----:B------:R-:W-:-:S02]  /*cc20*/  FSEL R122, R89, -INF , !P6 ;  /* 0xff800000597a7808 */ /* 0x000fc40007000000 */
[-C--:B------:R-:W-:Y:S02]  /*cc30*/  ISETP.GE.AND P6, PT, R67, R130.reuse, PT ;  /* 0x000000824300720c */ /* 0x080fe40003fc6270 */
[----:B------:R-:W-:Y:S02]  /*cc40*/  IADD3 R67, R175, 0x71, RZ ;  /* 0x00000071af437810 */ /* 0x000fe40007ffe0ff */
[----:B------:R-:W1:Y:S01]  /*cc50*/  I2F R100, R69 ;  /* 0x0000004500647306 */ /* 0x000e620000201400 */
[----:B------:R-:W-:Y:S02]  /*cc60*/  FSEL R95, R85, -INF , !P6 ;  /* 0xff800000555f7808 */ /* 0x000fe40007000000 */
[----:B------:R-:W-:Y:S02]  /*cc70*/  FSEL R166, R166, -INF , !P3 ;  /* 0xff800000a6a67808 */ /* 0x000fe40005800000 */
[C---:B------:R-:W-:Y:S02]  /*cc80*/  ISETP.GE.AND P6, PT, R69.reuse, R130, PT ;  /* 0x000000824500720c */ /* 0x040fe40003fc6270 */
[----:B------:R-:W-:Y:S01]  /*cc90*/  ISETP.GE.AND P3, PT, R69, R128, PT ;  /* 0x000000804500720c */ /* 0x000fe20003f66270 */
[----:B------:R-:W3:Y:S01]  /*cca0*/  I2F R106, R69 ;  /* 0x00000045006a7306 */ /* 0x000ee20000201400 */
[----:B------:R-:W-:-:S02]  /*ccb0*/  LOP3.LUT R87, R159, 0x68, R170, 0xfe, !PT ;  /* 0x000000689f577812 */ /* 0x000fc400078efeaa */
[----:B------:R-:W-:-:S05]  /*ccc0*/  LOP3.LUT R89, R159, 0x78, R170, 0xfe, !PT ;  /* 0x000000789f597812 */ /* 0x000fca00078efeaa */
[----:B------:R-:W-:Y:S01]  /*ccd0*/  MUFU.TANH R77, R77 ;  /* 0x0000004d004d7308 */ /* 0x000fe20000002400 */
[----:B-1----:R-:W-:-:S07]  /*cce0*/  FFMA.FTZ R81, R100, UR4, R81 ;  /* 0x0000000464517c23 */ /* 0x002fce0008010051 */
[----:B------:R-:W1:Y:S01]  /*ccf0*/  I2F R110, R71 ;  /* 0x00000047006e7306 */ /* 0x000e620000201400 */
[----:B---3--:R-:W-:-:S05]  /*cd00*/  FFMA.FTZ R83, R106, UR4, R83 ;  /* 0x000000046a537c23 */ /* 0x008fca0008010053 */
[----:B------:R-:W-:Y:S02]  /*cd10*/  FSEL R208, R83, -INF , !P3 ;  /* 0xff80000053d07808 */ /* 0x000fe40005800000 */
[----:B------:R-:W-:Y:S01]  /*cd20*/  MUFU.TANH R79, R79 ;  /* 0x0000004f004f7308 */ /* 0x000fe20000002400 */
[----:B------:R-:W-:-:S07]  /*cd30*/  ISETP.GE.AND P3, PT, R71, R128, PT ;  /* 0x000000804700720c */ /* 0x000fce0003f66270 */
[----:B------:R-:W3:Y:S01]  /*cd40*/  I2F R120, R71 ;  /* 0x0000004700787306 */ /* 0x000ee20000201400 */
[----:B-1----:R-:W-:Y:S01]  /*cd50*/  FFMA.FTZ R110, R110, UR4, R77 ;  /* 0x000000046e6e7c23 */ /* 0x002fe2000801004d */
[----:B------:R-:W-:Y:S02]  /*cd60*/  FSEL R77, R81, -INF , !P6 ;  /* 0xff800000514d7808 */ /* 0x000fe40007000000 */
[----:B------:R-:W-:Y:S02]  /*cd70*/  IADD3 R81, R175, 0x81, RZ ;  /* 0x00000081af517810 */ /* 0x000fe40007ffe0ff */
[----:B------:R-:W-:Y:S02]  /*cd80*/  ISETP.GE.AND P6, PT, R71, R130, PT ;  /* 0x000000824700720c */ /* 0x000fe40003fc6270 */
[----:B------:R-:W-:Y:S08]  /*cd90*/  MUFU.TANH R73, R73 ;  /* 0x0000004900497308 */ /* 0x000ff00000002400 */
[----:B------:R-:W1:Y:S01]  /*cda0*/  I2F R116, R67 ;  /* 0x0000004300747306 */ /* 0x000e620000201400 */
[----:B---3--:R-:W-:Y:S01]  /*cdb0*/  FFMA.FTZ R79, R120, UR4, R79 ;  /* 0x00000004784f7c23 */ /* 0x008fe2000801004f */
[----:B------:R-:W-:-:S02]  /*cdc0*/  FSEL R71, R110, -INF , !P6 ;  /* 0xff8000006e477808 */ /* 0x000fc40007000000 */
[----:B------:R-:W-:Y:S02]  /*cdd0*/  ISETP.GE.AND P6, PT, R67, R130, PT ;  /* 0x000000824300720c */ /* 0x000fe40003fc6270 */
[----:B------:R-:W-:Y:S02]  /*cde0*/  FSEL R176, R79, -INF , !P3 ;  /* 0xff8000004fb07808 */ /* 0x000fe40005800000 */
[----:B------:R-:W-:Y:S01]  /*cdf0*/  MUFU.TANH R75, R75 ;  /* 0x0000004b004b7308 */ /* 0x000fe20000002400 */
[----:B------:R-:W-:Y:S02]  /*ce00*/  ISETP.GE.AND P3, PT, R67, R128, PT ;  /* 0x000000804300720c */ /* 0x000fe40003f66270 */
[C-C-:B------:R-:W-:Y:S02]  /*ce10*/  LOP3.LUT R79, R159.reuse, 0x70, R170.reuse, 0xfe, !PT ;  /* 0x000000709f4f7812 */ /* 0x140fe400078efeaa */
[----:B------:R-:W-:-:S03]  /*ce20*/  LOP3.LUT R120, R159, 0x30, R170, 0xfe, !PT ;  /* 0x000000309f787812 */ /* 0x000fc600078efeaa */
[----:B------:R-:W3:Y:S01]  /*ce30*/  I2F R100, R67 ;  /* 0x0000004300647306 */ /* 0x000ee20000201400 */
[----:B-1----:R-:W-:-:S05]  /*ce40*/  FFMA.FTZ R69, R116, UR4, R73 ;  /* 0x0000000474457c23 */ /* 0x002fca0008010049 */
[----:B------:R-:W-:Y:S02]  /*ce50*/  FSEL R69, R69, -INF , !P6 ;  /* 0xff80000045457808 */ /* 0x000fe40007000000 */
[----:B------:R-:W-:Y:S01]  /*ce60*/  I2F R158, R175 ;  /* 0x000000af009e7306 */ /* 0x000fe20000201400 */
[----:B------:R-:W-:-:S07]  /*ce70*/  ISETP.GE.AND P6, PT, R175, R130, PT ;  /* 0x00000082af00720c */ /* 0x000fce0003fc6270 */
[----:B------:R-:W1:Y:S01]  /*ce80*/  MUFU.TANH R42, R42 ;  /* 0x0000002a002a7308 */ /* 0x000e620000002400 */
[----:B---3--:R-:W-:-:S05]  /*ce90*/  FFMA.FTZ R100, R100, UR4, R75 ;  /* 0x0000000464647c23 */ /* 0x008fca000801004b */
[----:B------:R-:W-:Y:S02]  /*cea0*/  FSEL R160, R100, -INF , !P3 ;  /* 0xff80000064a07808 */ /* 0x000fe40005800000 */
[----:B------:R-:W-:Y:S01]  /*ceb0*/  MUFU.TANH R48, R48 ;  /* 0x0000003000307308 */ /* 0x000fe20000002400 */
[----:B------:R-:W-:-:S07]  /*cec0*/  ISETP.GE.AND P3, PT, R81, R130, PT ;  /* 0x000000825100720c */ /* 0x000fce0003f66270 */
[----:B------:R-:W3:Y:S01]  /*ced0*/  I2F R83, R81 ;  /* 0x0000005100537306 */ /* 0x000ee20000201400 */
[----:B-1----:R-:W-:-:S05]  /*cee0*/  FFMA.FTZ R42, R158, UR4, R42 ;  /* 0x000000049e2a7c23 */ /* 0x002fca000801002a */
[----:B------:R-:W-:Y:S02]  /*cef0*/  FSEL R73, R42, -INF , !P6 ;  /* 0xff8000002a497808 */ /* 0x000fe40007000000 */
[----:B------:R-:W-:Y:S01]  /*cf00*/  MUFU.TANH R50, R50 ;  /* 0x0000003200327308 */ /* 0x000fe20000002400 */
[----:B------:R-:W-:-:S07]  /*cf10*/  ISETP.GE.AND P6, PT, R81, R128, PT ;  /* 0x000000805100720c */ /* 0x000fce0003fc6270 */
[----:B------:R-:W1:Y:S01]  /*cf20*/  I2F R67, R81 ;  /* 0x0000005100437306 */ /* 0x000e620000201400 */
[----:B---3--:R-:W-:-:S07]  /*cf30*/  FFMA.FTZ R48, R83, UR4, R48 ;  /* 0x0000000453307c23 */ /* 0x008fce0008010030 */
[----:B------:R-:W3:Y:S08]  /*cf40*/  I2F R91, R99 ;  /* 0x00000063005b7306 */ /* 0x000ef00000201400 */
[----:B------:R-:W4:Y:S01]  /*cf50*/  I2F R101, R99 ;  /* 0x0000006300657306 */ /* 0x000f220000201400 */
[----:B-1----:R-:W-:Y:S01]  /*cf60*/  FFMA.FTZ R50, R67, UR4, R50 ;  /* 0x0000000443327c23 */ /* 0x002fe20008010032 */
[----:B------:R-:W-:-:S02]  /*cf70*/  FSEL R67, R48, -INF , !P3 ;  /* 0xff80000030437808 */ /* 0x000fc40005800000 */
[----:B------:R-:W-:Y:S02]  /*cf80*/  ISETP.GE.AND P3, PT, R99, R130, PT ;  /* 0x000000826300720c */ /* 0x000fe40003f66270 */
[----:B------:R-:W-:Y:S02]  /*cf90*/  FSEL R152, R50, -INF , !P6 ;  /* 0xff80000032987808 */ /* 0x000fe40007000000 */
[----:B------:R-:W1:Y:S01]  /*cfa0*/  MUFU.TANH R147, R147 ;  /* 0x0000009300937308 */ /* 0x000e620000002400 */
[----:B---3--:R-:W-:Y:S01]  /*cfb0*/  FFMA.FTZ R42, R91, UR4, R62 ;  /* 0x000000045b2a7c23 */ /* 0x008fe2000801003e */
[----:B------:R-:W-:Y:S02]  /*cfc0*/  ISETP.GE.AND P6, PT, R99, R128, PT ;  /* 0x000000806300720c */ /* 0x000fe40003fc6270 */
[C-C-:B------:R-:W-:Y:S02]  /*cfd0*/  LOP3.LUT R81, R159.reuse, 0x80, R170.reuse, 0xfe, !PT ;  /* 0x000000809f517812 */ /* 0x140fe400078efeaa */
[----:B------:R-:W-:-:S02]  /*cfe0*/  LOP3.LUT R91, R159, 0x8, R170, 0xfe, !PT ;  /* 0x000000089f5b7812 */ /* 0x000fc400078efeaa */
[----:B------:R-:W3:Y:S01]  /*cff0*/  MUFU.TANH R60, R60 ;  /* 0x0000003c003c7308 */ /* 0x000ee20000002400 */
[----:B----4-:R-:W-:Y:S01]  /*d000*/  FFMA.FTZ R52, R101, UR4, R52 ;  /* 0x0000000465347c23 */ /* 0x010fe20008010034 */
[----:B------:R-:W-:-:S04]  /*d010*/  LOP3.LUT R101, R159, 0x10, R170, 0xfe, !PT ;  /* 0x000000109f657812 */ /* 0x000fc800078efeaa */
[----:B------:R-:W-:Y:S02]  /*d020*/  FSEL R158, R52, -INF , !P6 ;  /* 0xff800000349e7808 */ /* 0x000fe40007000000 */
[----:B------:R-:W4:Y:S01]  /*d030*/  I2F R210, R213 ;  /* 0x000000d500d27306 */ /* 0x000f220000201400 */
[----:B-1----:R-:W-:Y:S01]  /*d040*/  FFMA.FTZ R147, R200, UR4, R147 ;  /* 0x00000004c8937c23 */ /* 0x002fe20008010093 */
[----:B------:R-:W-:Y:S01]  /*d050*/  ISETP.GE.AND P6, PT, R213, R128, PT ;  /* 0x00000080d500720c */ /* 0x000fe20003fc6270 */
[----:B------:R-:W-:Y:S01]  /*d060*/  FMUL.FTZ R200, R92, c[0x0][0x2ec] ;  /* 0x0000bb005cc87a20 */ /* 0x000fe20000410000 */
[----:B------:R-:W-:Y:S02]  /*d070*/  LOP3.LUT R92, R159, 0x40, R170, 0xfe, !PT ;  /* 0x000000409f5c7812 */ /* 0x000fe400078efeaa */
[----:B------:R-:W-:Y:S02]  /*d080*/  FSEL R175, R147, -INF , !P5 ;  /* 0xff80000093af7808 */ /* 0x000fe40006800000 */
[----:B------:R-:W1:Y:S01]  /*d090*/  MUFU.TANH R57, R57 ;  /* 0x0000003900397308 */ /* 0x000e620000002400 */
[----:B---3--:R-:W-:Y:S01]  /*d0a0*/  FFMA.FTZ R140, R209, UR4, R60 ;  /* 0x00000004d18c7c23 */ /* 0x008fe2000801003c */
[----:B------:R-:W-:-:S02]  /*d0b0*/  FSEL R209, R42, -INF , !P3 ;  /* 0xff8000002ad17808 */ /* 0x000fc40005800000 */
[-C--:B------:R-:W-:Y:S02]  /*d0c0*/  ISETP.GE.AND P3, PT, R213, R130.reuse, PT ;  /* 0x00000082d500720c */ /* 0x080fe40003f66270 */
[C---:B------:R-:W-:Y:S02]  /*d0d0*/  ISETP.GE.AND P5, PT, R215.reuse, R130, PT ;  /* 0x00000082d700720c */ /* 0x040fe40003fa6270 */
[----:B------:R-:W3:Y:S01]  /*d0e0*/  I2F R212, R215 ;  /* 0x000000d700d47306 */ /* 0x000ee20000201400 */
[----:B----4-:R-:W-:Y:S01]  /*d0f0*/  FFMA.FTZ R61, R210, UR4, R61 ;  /* 0x00000004d23d7c23 */ /* 0x010fe2000801003d */
[----:B------:R-:W-:Y:S02]  /*d100*/  FSEL R140, R140, -INF , !P4 ;  /* 0xff8000008c8c7808 */ /* 0x000fe40006000000 */
[----:B------:R-:W-:-:S04]  /*d110*/  ISETP.GE.AND P4, PT, R215, R128, PT ;  /* 0x00000080d700720c */ /* 0x000fc80003f86270 */
[----:B------:R-:W4:Y:S01]  /*d120*/  MUFU.TANH R59, R59 ;  /* 0x0000003b003b7308 */ /* 0x000f220000002400 */
[----:B-1----:R-:W-:Y:S01]  /*d130*/  FFMA.FTZ R57, R210, UR4, R57 ;  /* 0x00000004d2397c23 */ /* 0x002fe20008010039 */
[----:B------:R-:W-:-:S04]  /*d140*/  LOP3.LUT R210, R159, 0x50, R170, 0xfe, !PT ;  /* 0x000000509fd27812 */ /* 0x000fc800078efeaa */
[----:B------:R-:W-:Y:S02]  /*d150*/  FSEL R138, R57, -INF , !P6 ;  /* 0xff800000398a7808 */ /* 0x000fe40007000000 */
[----:B------:R-:W-:Y:S01]  /*d160*/  I2F R214, R217 ;  /* 0x000000d900d67306 */ /* 0x000fe20000201400 */
[----:B------:R-:W-:Y:S01]  /*d170*/  ISETP.GE.AND P6, PT, R217, R128, PT ;  /* 0x00000080d900720c */ /* 0x000fe20003fc6270 */
[----:B---3--:R-:W-:Y:S01]  /*d180*/  FFMA.FTZ R132, R212, UR4, R63 ;  /* 0x00000004d4847c23 */ /* 0x008fe2000801003f */
[----:B------:R-:W-:-:S04]  /*d190*/  LOP3.LUT R63, R159, 0x20, R170, 0xfe, !PT ;  /* 0x000000209f3f7812 */ /* 0x000fc800078efeaa */
[----:B------:R-:W-:Y:S01]  /*d1a0*/  FSEL R132, R132, -INF , !P4 ;  /* 0xff80000084847808 */ /* 0x000fe20006000000 */
[----:B------:R-:W1:Y:S01]  /*d1b0*/  MUFU.TANH R53, R53 ;  /* 0x0000003500357308 */ /* 0x000e620000002400 */
[----:B----4-:R-:W-:Y:S01]  /*d1c0*/  FFMA.FTZ R42, R212, UR4, R59 ;  /* 0x00000004d42a7c23 */ /* 0x010fe2000801003b */
[----:B------:R-:W-:Y:S02]  /*d1d0*/  FSEL R59, R61, -INF , !P3 ;  /* 0xff8000003d3b7808 */ /* 0x000fe40005800000 */
[-C--:B------:R-:W-:Y:S02]  /*d1e0*/  ISETP.GE.AND P3, PT, R217, R130.reuse, PT ;  /* 0x00000082d900720c */ /* 0x080fe40003f66270 */
[----:B------:R-:W-:Y:S02]  /*d1f0*/  FSEL R57, R42, -INF , !P5 ;  /* 0xff8000002a397808 */ /* 0x000fe40006800000 */
[----:B------:R-:W3:Y:S01]  /*d200*/  I2F R216, R219 ;  /* 0x000000db00d87306 */ /* 0x000ee20000201400 */
[----:B------:R-:W-:-:S02]  /*d210*/  ISETP.GE.AND P5, PT, R219, R130, PT ;  /* 0x00000082db00720c */ /* 0x000fc40003fa6270 */
[----:B------:R-:W-:-:S05]  /*d220*/  ISETP.GE.AND P4, PT, R219, R128, PT ;  /* 0x00000080db00720c */ /* 0x000fca0003f86270 */
[----:B------:R-:W4:Y:S01]  /*d230*/  I2F R220, R223 ;  /* 0x000000df00dc7306 */ /* 0x000f220000201400 */
[----:B-1----:R-:W-:-:S05]  /*d240*/  FFMA.FTZ R53, R214, UR4, R53 ;  /* 0x00000004d6357c23 */ /* 0x002fca0008010035 */
[----:B------:R-:W-:Y:S01]  /*d250*/  FSEL R61, R53, -INF , !P3 ;  /* 0xff800000353d7808 */ /* 0x000fe20005800000 */
[----:B------:R-:W-:Y:S01]  /*d260*/  FMUL.FTZ R53, R4, c[0x0][0x2ec] ;  /* 0x0000bb0004357a20 */ /* 0x000fe20000410000 */
[----:B------:R-:W1:Y:S01]  /*d270*/  MUFU.TANH R49, R49 ;  /* 0x0000003100317308 */ /* 0x000e620000002400 */
[C---:B---3--:R-:W-:Y:S01]  /*d280*/  FFMA.FTZ R51, R216.reuse, UR4, R51 ;  /* 0x00000004d8337c23 */ /* 0x048fe20008010033 */
[-C--:B------:R-:W-:Y:S01]  /*d290*/  ISETP.GE.AND P3, PT, R221, R130.reuse, PT ;  /* 0x00000082dd00720c */ /* 0x080fe20003f66270 */
[----:B------:R-:W-:Y:S01]  /*d2a0*/  FFMA.FTZ R106, R216, UR4, R55 ;  /* 0x00000004d86a7c23 */ /* 0x000fe20008010037 */
[----:B------:R-:W-:Y:S02]  /*d2b0*/  LOP3.LUT R219, R159, 0x28, R170, 0xfe, !PT ;  /* 0x000000289fdb7812 */ /* 0x000fe400078efeaa */
[----:B------:R-:W-:Y:S02]  /*d2c0*/  FSEL R55, R51, -INF , !P5 ;  /* 0xff80000033377808 */ /* 0x000fe40006800000 */
[----:B------:R-:W3:Y:S01]  /*d2d0*/  MUFU.TANH R43, R43 ;  /* 0x0000002b002b7308 */ /* 0x000ee20000002400 */
[----:B------:R-:W-:Y:S01]  /*d2e0*/  ISETP.GE.AND P5, PT, R223, R130, PT ;  /* 0x00000082df00720c */ /* 0x000fe20003fa6270 */
[----:B----4-:R-:W-:Y:S01]  /*d2f0*/  FFMA.FTZ R42, R220, UR4, R161 ;  /* 0x00000004dc2a7c23 */ /* 0x010fe200080100a1 */
[----:B------:R-:W-:-:S02]  /*d300*/  FSEL R106, R106, -INF , !P4 ;  /* 0xff8000006a6a7808 */ /* 0x000fc40006000000 */
[----:B------:R-:W-:-:S03]  /*d310*/  ISETP.GE.AND P4, PT, R223, R128, PT ;  /* 0x00000080df00720c */ /* 0x000fc60003f86270 */
[----:B------:R-:W4:Y:S01]  /*d320*/  I2F R218, R221 ;  /* 0x000000dd00da7306 */ /* 0x000f220000201400 */
[----:B-1----:R-:W-:Y:S01]  /*d330*/  FFMA.FTZ R49, R214, UR4, R49 ;  /* 0x00000004d6317c23 */ /* 0x002fe20008010031 */
[----:B------:R-:W-:Y:S02]  /*d340*/  FSEL R42, R42, -INF , !P4 ;  /* 0xff8000002a2a7808 */ /* 0x000fe40006000000 */
[-C--:B------:R-:W-:Y:S02]  /*d350*/  ISETP.GE.AND P4, PT, R227, R128.reuse, PT ;  /* 0x00000080e300720c */ /* 0x080fe40003f86270 */
[----:B------:R-:W-:Y:S02]  /*d360*/  FSEL R116, R49, -INF , !P6 ;  /* 0xff80000031747808 */ /* 0x000fe40007000000 */
[----:B------:R-:W1:Y:S01]  /*d370*/  MUFU.TANH R45, R45 ;  /* 0x0000002d002d7308 */ /* 0x000e620000002400 */
[----:B---3--:R-:W-:Y:S01]  /*d380*/  FFMA.FTZ R43, R220, UR4, R43 ;  /* 0x00000004dc2b7c23 */ /* 0x008fe2000801002b */
[----:B------:R-:W-:-:S04]  /*d390*/  ISETP.GE.AND P6, PT, R221, R128, PT ;  /* 0x00000080dd00720c */ /* 0x000fc80003fc6270 */
[----:B------:R-:W-:Y:S02]  /*d3a0*/  FSEL R161, R43, -INF , !P5 ;  /* 0xff8000002ba17808 */ /* 0x000fe40006800000 */
[----:B------:R3:W-:Y:S01]  /*d3b0*/  I2F R222, R227 ;  /* 0x000000e300de7306 */ /* 0x0007e20000201400 */
[----:B----4-:R-:W-:Y:S01]  /*d3c0*/  FFMA.FTZ R47, R218, UR4, R47 ;  /* 0x00000004da2f7c23 */ /* 0x010fe2000801002f */
[----:B------:R-:W-:Y:S02]  /*d3d0*/  ISETP.GE.AND P5, PT, R227, R130, PT ;  /* 0x00000082e300720c */ /* 0x000fe40003fa6270 */
[----:B------:R-:W-:-:S04]  /*d3e0*/  LOP3.LUT R221, R159, 0x38, R170, 0xfe, !PT ;  /* 0x000000389fdd7812 */ /* 0x000fc800078efeaa */
[----:B------:R-:W4:Y:S01]  /*d3f0*/  MUFU.TANH R163, R163 ;  /* 0x000000a300a37308 */ /* 0x000f220000002400 */
[----:B-1----:R-:W-:-:S05]  /*d400*/  FFMA.FTZ R45, R218, UR4, R45 ;  /* 0x00000004da2d7c23 */ /* 0x002fca000801002d */
[----:B------:R-:W-:Y:S01]  /*d410*/  FSEL R213, R45, -INF , !P3 ;  /* 0xff8000002dd57808 */ /* 0x000fe20005800000 */
[----:B------:R-:W-:Y:S01]  /*d420*/  FMUL.FTZ R45, R88, c[0x0][0x2ec] ;  /* 0x0000bb00582d7a20 */ /* 0x000fe20000410000 */
[----:B------:R-:W-:Y:S01]  /*d430*/  I2F R141, R225 ;  /* 0x000000e1008d7306 */ /* 0x000fe20000201400 */
[----:B------:R-:W-:Y:S02]  /*d440*/  ISETP.GE.AND P3, PT, R225, R130, PT ;  /* 0x00000082e100720c */ /* 0x000fe40003f66270 */
[----:B---3--:R-:W-:-:S05]  /*d450*/  LOP3.LUT R227, R159, 0x48, R170, 0xfe, !PT ;  /* 0x000000489fe37812 */ /* 0x008fca00078efeaa */
[----:B------:R-:W1:Y:S01]  /*d460*/  MUFU.TANH R44, R44 ;  /* 0x0000002c002c7308 */ /* 0x000e620000002400 */
[----:B----4-:R-:W-:-:S05]  /*d470*/  FFMA.FTZ R123, R222, UR4, R163 ;  /* 0x00000004de7b7c23 */ /* 0x010fca00080100a3 */
[----:B------:R-:W-:Y:S02]  /*d480*/  FSEL R123, R123, -INF , !P5 ;  /* 0xff8000007b7b7808 */ /* 0x000fe40006800000 */
[----:B------:R-:W3:Y:S01]  /*d490*/  I2F R226, R231 ;  /* 0x000000e700e27306 */ /* 0x000ee20000201400 */
[----:B------:R-:W-:-:S07]  /*d4a0*/  ISETP.GE.AND P5, PT, R231, R130, PT ;  /* 0x00000082e700720c */ /* 0x000fce0003fa6270 */
[----:B------:R-:W4:Y:S01]  /*d4b0*/  MUFU.TANH R46, R46 ;  /* 0x0000002e002e7308 */ /* 0x000f220000002400 */
[----:B-1----:R-:W-:-:S05]  /*d4c0*/  FFMA.FTZ R43, R141, UR4, R44 ;  /* 0x000000048d2b7c23 */ /* 0x002fca000801002c */
[----:B------:R-:W-:Y:S02]  /*d4d0*/  FSEL R163, R43, -INF , !P3 ;  /* 0xff8000002ba37808 */ /* 0x000fe40005800000 */
[----:B------:R-:W1:Y:S01]  /*d4e0*/  MUFU.TANH R27, R27 ;  /* 0x0000001b001b7308 */ /* 0x000e620000002400 */
[----:B------:R-:W-:Y:S01]  /*d4f0*/  ISETP.GE.AND P3, PT, R229, R130, PT ;  /* 0x00000082e500720c */ /* 0x000fe20003f66270 */
[----:B---3--:R-:W-:-:S06]  /*d500*/  FFMA.FTZ R22, R226, UR4, R22 ;  /* 0x00000004e2167c23 */ /* 0x008fcc0008010016 */
[----:B------:R-:W-:Y:S01]  /*d510*/  I2F R224, R229 ;  /* 0x000000e500e07306 */ /* 0x000fe20000201400 */
[----:B----4-:R-:W-:-:S07]  /*d520*/  FFMA.FTZ R44, R141, UR4, R46 ;  /* 0x000000048d2c7c23 */ /* 0x010fce000801002e */
[----:B------:R-:W3:Y:S01]  /*d530*/  MUFU.TANH R29, R29 ;  /* 0x0000001d001d7308 */ /* 0x000ee20000002400 */
[----:B-1----:R-:W-:Y:S01]  /*d540*/  FFMA.FTZ R147, R226, UR4, R27 ;  /* 0x00000004e2937c23 */ /* 0x002fe2000801001b */
[----:B------:R-:W-:-:S04]  /*d550*/  LOP3.LUT R27, R159, 0x60, R170, 0xfe, !PT ;  /* 0x000000609f1b7812 */ /* 0x000fc800078efeaa */
[----:B------:R-:W-:Y:S02]  /*d560*/  FSEL R147, R147, -INF , !P5 ;  /* 0xff80000093937808 */ /* 0x000fe40006800000 */
[----:B------:R-:W-:Y:S01]  /*d570*/  I2F R230, R235 ;  /* 0x000000eb00e67306 */ /* 0x000fe20000201400 */
[----:B------:R-:W-:-:S07]  /*d580*/  ISETP.GE.AND P5, PT, R235, R130, PT ;  /* 0x00000082eb00720c */ /* 0x000fce0003fa6270 */
[----:B------:R-:W1:Y:S01]  /*d590*/  MUFU.TANH R25, R25 ;  /* 0x0000001900197308 */ /* 0x000e620000002400 */
[----:B---3--:R-:W-:-:S05]  /*d5a0*/  FFMA.FTZ R29, R224, UR4, R29 ;  /* 0x00000004e01d7c23 */ /* 0x008fca000801001d */
[----:B------:R-:W-:Y:S02]  /*d5b0*/  FSEL R141, R29, -INF , !P3 ;  /* 0xff8000001d8d7808 */ /* 0x000fe40005800000 */
[----:B------:R-:W3:Y:S01]  /*d5c0*/  MUFU.TANH R23, R23 ;  /* 0x0000001700177308 */ /* 0x000ee20000002400 */
[----:B------:R-:W-:Y:S02]  /*d5d0*/  ISETP.GE.AND P3, PT, R233, R130, PT ;  /* 0x00000082e900720c */ /* 0x000fe40003f66270 */
[----:B------:R-:W-:-:S05]  /*d5e0*/  LOP3.LUT R29, R159, 0x68, R170, 0xfe, !PT ;  /* 0x000000689f1d7812 */ /* 0x000fca00078efeaa */
[----:B------:R-:W2:Y:S01]  /*d5f0*/  I2F R228, R233 ;  /* 0x000000e900e47306 */ /* 0x000ea20000201400 */
[----:B-1----:R-:W-:-:S07]  /*d600*/  FFMA.FTZ R46, R224, UR4, R25 ;  /* 0x00000004e02e7c23 */ /* 0x002fce0008010019 */
[----:B------:R-:W-:Y:S01]  /*d610*/  I2F R234, R239 ;  /* 0x000000ef00ea7306 */ /* 0x000fe20000201400 */
[----:B---3--:R-:W-:Y:S01]  /*d620*/  FFMA.FTZ R51, R230, UR4, R23 ;  /* 0x00000004e6337c23 */ /* 0x008fe20008010017 */
[----:B------:R-:W-:-:S04]  /*d630*/  LOP3.LUT R23, R159, 0x70, R170, 0xfe, !PT ;  /* 0x000000709f177812 */ /* 0x000fc800078efeaa */
[----:B------:R-:W-:Y:S02]  /*d640*/  FSEL R51, R51, -INF , !P5 ;  /* 0xff80000033337808 */ /* 0x000fe40006800000 */
[----:B------:R-:W1:Y:S01]  /*d650*/  MUFU.TANH R53, R53 ;  /* 0x0000003500357308 */ /* 0x000e620000002400 */
[C---:B--2---:R-:W-:Y:S01]  /*d660*/  FFMA.FTZ R133, R228.reuse, UR4, R21 ;  /* 0x00000004e4857c23 */ /* 0x044fe20008010015 */
[----:B------:R-:W-:Y:S01]  /*d670*/  ISETP.GE.AND P5, PT, R239, R130, PT ;  /* 0x00000082ef00720c */ /* 0x000fe20003fa6270 */
[----:B------:R-:W-:-:S03]  /*d680*/  FFMA.FTZ R31, R228, UR4, R31 ;  /* 0x00000004e41f7c23 */ /* 0x000fc6000801001f */
[----:B------:R-:W-:Y:S02]  /*d690*/  FSEL R133, R133, -INF , !P3 ;  /* 0xff80000085857808 */ /* 0x000fe40005800000 */
[----:B------:R-:W-:Y:S01]  /*d6a0*/  I2F R232, R237 ;  /* 0x000000ed00e87306 */ /* 0x000fe20000201400 */
[----:B------:R-:W-:-:S07]  /*d6b0*/  ISETP.GE.AND P3, PT, R237, R130, PT ;  /* 0x00000082ed00720c */ /* 0x000fce0003f66270 */
[----:B------:R-:W2:Y:S01]  /*d6c0*/  MUFU.TANH R14, R14 ;  /* 0x0000000e000e7308 */ /* 0x000ea20000002400 */
[----:B-1----:R-:W-:-:S05]  /*d6d0*/  FFMA.FTZ R52, R234, UR4, R53 ;  /* 0x00000004ea347c23 */ /* 0x002fca0008010035 */
[----:B------:R-:W-:Y:S02]  /*d6e0*/  FSEL R52, R52, -INF , !P5 ;  /* 0xff80000034347808 */ /* 0x000fe40006800000 */
[----:B------:R-:W-:Y:S01]  /*d6f0*/  MUFU.TANH R60, R102 ;  /* 0x00000066003c7308 */ /* 0x000fe20000002400 */
[----:B------:R-:W-:-:S07]  /*d700*/  ISETP.GE.AND P5, PT, R243, R130, PT ;  /* 0x00000082f300720c */ /* 0x000fce0003fa6270 */
[----:B------:R-:W-:Y:S01]  /*d710*/  I2F R167, R243 ;  /* 0x000000f300a77306 */ /* 0x000fe20000201400 */
[----:B--2---:R-:W-:-:S05]  /*d720*/  FFMA.FTZ R14, R232, UR4, R14 ;  /* 0x00000004e80e7c23 */ /* 0x004fca000801000e */
[----:B------:R-:W-:Y:S01]  /*d730*/  FSEL R50, R14, -INF , !P3 ;  /* 0xff8000000e327808 */ /* 0x000fe20005800000 */
[----:B------:R-:W-:Y:S01]  /*d740*/  FMUL.FTZ R14, R84, c[0x0][0x2ec] ;  /* 0x0000bb00540e7a20 */ /* 0x000fe20000410000 */
[----:B------:R-:W1:Y:S01]  /*d750*/  MUFU.TANH R56, R56 ;  /* 0x0000003800387308 */ /* 0x000e620000002400 */
[----:B------:R-:W-:-:S07]  /*d760*/  ISETP.GE.AND P3, PT, R241, R130, PT ;  /* 0x00000082f100720c */ /* 0x000fce0003f66270 */
[----:B------:R2:W-:Y:S08]  /*d770*/  MUFU.TANH R102, R98 ;  /* 0x0000006200667308 */ /* 0x0005f00000002400 */
[----:B------:R-:W3:Y:S01]  /*d780*/  MUFU.TANH R28, R28 ;  /* 0x0000001c001c7308 */ /* 0x000ee20000002400 */
[----:B-1----:R-:W-:Y:S01]  /*d790*/  FFMA.FTZ R56, R167, UR4, R56 ;  /* 0x00000004a7387c23 */ /* 0x002fe20008010038 */
[----:B--2---:R-:W-:-:S06]  /*d7a0*/  FSEL R98, R47, -INF , !P6 ;  /* 0xff8000002f627808 */ /* 0x004fcc0007000000 */
[----:B------:R-:W-:Y:S01]  /*d7b0*/  I2F R136, R245 ;  /* 0x000000f500887306 */ /* 0x000fe20000201400 */
[----:B------:R-:W-:-:S04]  /*d7c0*/  ISETP.GE.AND P6, PT, R225, R128, PT ;  /* 0x00000080e100720c */ /* 0x000fc80003fc6270 */
[----:B------:R-:W-:Y:S02]  /*d7d0*/  FSEL R44, R44, -INF , !P6 ;  /* 0xff8000002c2c7808 */ /* 0x000fe40007000000 */
[-C--:B------:R-:W-:Y:S01]  /*d7e0*/  ISETP.GE.AND P6, PT, R229, R128.reuse, PT ;  /* 0x00000080e500720c */ /* 0x080fe20003fc6270 */
[----:B------:R-:W1:Y:S01]  /*d7f0*/  MUFU.TANH R117, R117 ;  /* 0x0000007500757308 */ /* 0x000e620000002400 */
[----:B---3--:R-:W-:Y:S01]  /*d800*/  FFMA.FTZ R222, R222, UR4, R28 ;  /* 0x00000004dede7c23 */ /* 0x008fe2000801001c */
[----:B------:R-:W-:Y:S02]  /*d810*/  LOP3.LUT R229, R159, 0x58, R170, 0xfe, !PT ;  /* 0x000000589fe57812 */ /* 0x000fe400078efeaa */
[----:B------:R-:W-:Y:S02]  /*d820*/  FSEL R46, R46, -INF , !P6 ;  /* 0xff8000002e2e7808 */ /* 0x000fe40007000000 */
[----:B------:R-:W-:Y:S01]  /*d830*/  ISETP.GE.AND P6, PT, R233, R128, PT ;  /* 0x00000080e900720c */ /* 0x000fe20003fc6270 */
[----:B------:R-:W-:Y:S01]  /*d840*/  FMUL.FTZ R233, R6, c[0x0][0x2ec] ;  /* 0x0000bb0006e97a20 */ /* 0x000fe20000410000 */
[----:B------:R-:W2:Y:S01]  /*d850*/  MUFU.TANH R18, R18 ;  /* 0x0000001200127308 */ /* 0x000ea20000002400 */
[----:B------:R-:W-:-:S02]  /*d860*/  FSEL R43, R222, -INF , !P4 ;  /* 0xff800000de2b7808 */ /* 0x000fc40006000000 */
[-C--:B------:R-:W-:Y:S02]  /*d870*/  ISETP.GE.AND P4, PT, R231, R128.reuse, PT ;  /* 0x00000080e700720c */ /* 0x080fe40003f86270 */
[----:B------:R-:W-:Y:S02]  /*d880*/  FSEL R49, R31, -INF , !P6 ;  /* 0xff8000001f317808 */ /* 0x000fe40007000000 */
[----:B------:R-:W-:Y:S01]  /*d890*/  ISETP.GE.AND P6, PT, R237, R128, PT ;  /* 0x00000080ed00720c */ /* 0x000fe20003fc6270 */
[----:B------:R-:W-:Y:S01]  /*d8a0*/  I2F R164, R165 ;  /* 0x000000a500a47306 */ /* 0x000fe20000201400 */
[----:B-1----:R-:W-:Y:S01]  /*d8b0*/  FFMA.FTZ R136, R136, UR4, R117 ;  /* 0x0000000488887c23 */ /* 0x002fe20008010075 */
[----:B------:R-:W-:Y:S01]  /*d8c0*/  FSEL R117, R56, -INF , !P5 ;  /* 0xff80000038757808 */ /* 0x000fe20006800000 */
[----:B------:R-:W-:Y:S01]  /*d8d0*/  FMUL.FTZ R56, R72, c[0x0][0x2ec] ;  /* 0x0000bb0048387a20 */ /* 0x000fe20000410000 */
[----:B------:R-:W-:Y:S02]  /*d8e0*/  ISETP.GE.AND P5, PT, R155, R130, PT ;  /* 0x000000829b00720c */ /* 0x000fe40003fa6270 */
[----:B------:R-:W-:-:S02]  /*d8f0*/  LOP3.LUT R31, R159, 0x78, R170, 0xfe, !PT ;  /* 0x000000789f1f7812 */ /* 0x000fc400078efeaa */
[----:B------:R-:W1:Y:S01]  /*d900*/  MUFU.TANH R125, R125 ;  /* 0x0000007d007d7308 */ /* 0x000e620000002400 */
[----:B--2---:R-:W-:Y:S01]  /*d910*/  FFMA.FTZ R18, R232, UR4, R18 ;  /* 0x00000004e8127c23 */ /* 0x004fe20008010012 */
[----:B------:R-:W-:-:S04]  /*d920*/  LOP3.LUT R231, R159, 0x80, R170, 0xfe, !PT ;  /* 0x000000809fe77812 */ /* 0x000fc800078efeaa */
[----:B------:R-:W-:Y:S02]  /*d930*/  FSEL R47, R18, -INF , !P6 ;  /* 0xff800000122f7808 */ /* 0x000fe40007000000 */
[----:B------:R-:W2:Y:S01]  /*d940*/  MUFU.TANH R16, R16 ;  /* 0x0000001000107308 */ /* 0x000ea20000002400 */
[----:B------:R-:W-:-:S07]  /*d950*/  ISETP.GE.AND P6, PT, R165, R130, PT ;  /* 0x00000082a500720c */ /* 0x000fce0003fc6270 */
[----:B------:R-:W3:Y:S01]  /*d960*/  I2F R238, R249 ;  /* 0x000000f900ee7306 */ /* 0x000ee20000201400 */
[----:B-1----:R-:W-:-:S05]  /*d970*/  FFMA.FTZ R164, R164, UR4, R125 ;  /* 0x00000004a4a47c23 */ /* 0x002fca000801007d */
[----:B------:R-:W-:Y:S02]  /*d980*/  FSEL R165, R164, -INF , !P6 ;  /* 0xff800000a4a57808 */ /* 0x000fe40007000000 */
[----:B------:R-:W-:Y:S01]  /*d990*/  I2F R236, R241 ;  /* 0x000000f100ec7306 */ /* 0x000fe20000201400 */
[----:B--2---:R-:W-:Y:S01]  /*d9a0*/  FFMA.FTZ R16, R230, UR4, R16 ;  /* 0x00000004e6107c23 */ /* 0x004fe20008010010 */
[----:B------:R-:W-:-:S06]  /*d9b0*/  ISETP.GE.AND P6, PT, R249, R130, PT ;  /* 0x00000082f900720c */ /* 0x000fcc0003fc6270 */
[----:B------:R-:W1:Y:S01]  /*d9c0*/  MUFU.TANH R26, R26 ;  /* 0x0000001a001a7308 */ /* 0x000e620000002400 */
[----:B---3--:R-:W-:-:S07]  /*d9d0*/  FFMA.FTZ R111, R238, UR4, R111 ;  /* 0x00000004ee6f7c23 */ /* 0x008fce000801006f */
[----:B------:R-:W2:Y:S08]  /*d9e0*/  MUFU.TANH R233, R233 ;  /* 0x000000e900e97308 */ /* 0x000eb00000002400 */
[----:B------:R-:W-:Y:S01]  /*d9f0*/  I2F R154, R155 ;  /* 0x0000009b009a7306 */ /* 0x000fe20000201400 */
[----:B-1----:R-:W-:-:S05]  /*da00*/  FFMA.FTZ R26, R236, UR4, R26 ;  /* 0x00000004ec1a7c23 */ /* 0x002fca000801001a */
[----:B------:R-:W-:Y:S01]  /*da10*/  FSEL R125, R26, -INF , !P3 ;  /* 0xff8000001a7d7808 */ /* 0x000fe20005800000 */
[----:B------:R-:W-:Y:S01]  /*da20*/  FMUL.FTZ R26, R76, c[0x0][0x2ec] ;  /* 0x0000bb004c1a7a20 */ /* 0x000fe20000410000 */
[----:B------:R-:W1:Y:S01]  /*da30*/  MUFU.TANH R107, R107 ;  /* 0x0000006b006b7308 */ /* 0x000e620000002400 */
[----:B--2---:R-:W-:Y:S01]  /*da40*/  FFMA.FTZ R53, R234, UR4, R233 ;  /* 0x00000004ea357c23 */ /* 0x004fe200080100e9 */
[----:B------:R-:W-:-:S06]  /*da50*/  ISETP.GE.AND P3, PT, R247, R130, PT ;  /* 0x00000082f700720c */ /* 0x000fcc0003f66270 */
[----:B------:R-:W-:Y:S08]  /*da60*/  I2F R246, R248 ;  /* 0x000000f800f67306 */ /* 0x000ff00000201400 */
[----:B------:R2:W3:Y:S01]  /*da70*/  MUFU.TANH R28, R45 ;  /* 0x0000002d001c7308 */ /* 0x0004e20000002400 */
[----:B-1----:R-:W-:Y:S01]  /*da80*/  FFMA.FTZ R154, R154, UR4, R107 ;  /* 0x000000049a9a7c23 */ /* 0x002fe2000801006b */
[----:B------:R-:W-:-:S02]  /*da90*/  FSEL R107, R111, -INF , !P6 ;  /* 0xff8000006f6b7808 */ /* 0x000fc40007000000 */
[----:B------:R-:W-:-:S04]  /*daa0*/  ISETP.GE.AND P6, PT, R248, R130, PT ;  /* 0x00000082f800720c */ /* 0x000fc80003fc6270 */
[----:B------:R-:W-:Y:S01]  /*dab0*/  I2F R143, R157 ;  /* 0x0000009d008f7306 */ /* 0x000fe20000201400 */
[----:B--2---:R-:W-:-:S07]  /*dac0*/  FSEL R45, R22, -INF , !P4 ;  /* 0xff800000162d7808 */ /* 0x004fce0006000000 */
[----:B------:R-:W1:Y:S01]  /*dad0*/  MUFU.TANH R14, R14 ;  /* 0x0000000e000e7308 */ /* 0x000e620000002400 */
[----:B------:R-:W-:Y:S01]  /*dae0*/  FMUL.FTZ R22, R80, c[0x0][0x2ec] ;  /* 0x0000bb0050167a20 */ /* 0x000fe20000410000 */
[----:B------:R-:W-:Y:S01]  /*daf0*/  ISETP.GE.AND P4, PT, R235, R128, PT ;  /* 0x00000080eb00720c */ /* 0x000fe20003f86270 */
[----:B---3--:R-:W-:-:S03]  /*db00*/  FFMA.FTZ R28, R246, UR4, R28 ;  /* 0x00000004f61c7c23 */ /* 0x008fc6000801001c */
[----:B------:R-:W-:Y:S02]  /*db10*/  FSEL R48, R16, -INF , !P4 ;  /* 0xff80000010307808 */ /* 0x000fe40006000000 */
[----:B------:R-:W2:Y:S01]  /*db20*/  I2F R139, R247 ;  /* 0x000000f7008b7306 */ /* 0x000ea20000201400 */
[----:B------:R-:W-:-:S04]  /*db30*/  ISETP.GE.AND P4, PT, R239, R128, PT ;  /* 0x00000080ef00720c */ /* 0x000fc80003f86270 */
[----:B------:R-:W-:Y:S02]  /*db40*/  FSEL R53, R53, -INF , !P4 ;  /* 0xff80000035357808 */ /* 0x000fe40006000000 */
[-C--:B------:R-:W-:Y:S01]  /*db50*/  ISETP.GE.AND P4, PT, R245, R130.reuse, PT ;  /* 0x00000082f500720c */ /* 0x080fe20003f86270 */
[----:B------:R-:W-:Y:S01]  /*db60*/  I2F R75, R79 ;  /* 0x0000004f004b7306 */ /* 0x000fe20000201400 */
[----:B-1----:R-:W-:Y:S01]  /*db70*/  FFMA.FTZ R14, R143, UR4, R14 ;  /* 0x000000048f0e7c23 */ /* 0x002fe2000801000e */
[----:B------:R-:W-:Y:S02]  /*db80*/  FSEL R143, R28, -INF , !P6 ;  /* 0xff8000001c8f7808 */ /* 0x000fe40007000000 */
[----:B------:R-:W-:-:S04]  /*db90*/  ISETP.GE.AND P6, PT, R79, R130, PT ;  /* 0x000000824f00720c */ /* 0x000fc80003fc6270 */
[----:B------:R-:W1:Y:S01]  /*dba0*/  MUFU.TANH R56, R56 ;  /* 0x0000003800387308 */ /* 0x000e620000002400 */
[----:B--2---:R-:W-:Y:S01]  /*dbb0*/  FFMA.FTZ R114, R139, UR4, R114 ;  /* 0x000000048b727c23 */ /* 0x004fe20008010072 */
[----:B------:R-:W-:Y:S02]  /*dbc0*/  FSEL R139, R136, -INF , !P4 ;  /* 0xff800000888b7808 */ /* 0x000fe40006000000 */
[-C--:B------:R-:W-:Y:S02]  /*dbd0*/  ISETP.GE.AND P4, PT, R251, R130.reuse, PT ;  /* 0x00000082fb00720c */ /* 0x080fe40003f86270 */
[----:B------:R-:W-:Y:S02]  /*dbe0*/  FSEL R155, R114, -INF , !P3 ;  /* 0xff800000729b7808 */ /* 0x000fe40005800000 */
[----:B------:R-:W-:Y:S01]  /*dbf0*/  I2F R145, R251 ;  /* 0x000000fb00917306 */ /* 0x000fe20000201400 */
[----:B------:R-:W-:-:S07]  /*dc00*/  ISETP.GE.AND P3, PT, R244, R130, PT ;  /* 0x00000082f400720c */ /* 0x000fce0003f66270 */
[----:B------:R-:W2:Y:S01]  /*dc10*/  MUFU.TANH R96, R96 ;  /* 0x0000006000607308 */ /* 0x000ea20000002400 */
[----:B-1----:R-:W-:-:S05]  /*dc20*/  FFMA.FTZ R56, R75, UR4, R56 ;  /* 0x000000044b387c23 */ /* 0x002fca0008010038 */
[----:B------:R-:W-:Y:S02]  /*dc30*/  FSEL R233, R56, -INF , !P6 ;  /* 0xff80000038e97808 */ /* 0x000fe40007000000 */
[----:B------:R-:W-:Y:S01]  /*dc40*/  I2F R242, R244 ;  /* 0x000000f400f27306 */ /* 0x000fe20000201400 */
[----:B------:R-:W-:-:S07]  /*dc50*/  ISETP.GE.AND P6, PT, R101, R128, PT ;  /* 0x000000806500720c */ /* 0x000fce0003fc6270 */
[----:B------:R-:W1:Y:S01]  /*dc60*/  MUFU.TANH R200, R200 ;  /* 0x000000c800c87308 */ /* 0x000e620000002400 */
[----:B--2---:R-:W-:Y:S01]  /*dc70*/  FFMA.FTZ R96, R145, UR4, R96 ;  /* 0x0000000491607c23 */ /* 0x004fe20008010060 */
[----:B------:R-:W-:Y:S02]  /*dc80*/  FSEL R145, R154, -INF , !P5 ;  /* 0xff8000009a917808 */ /* 0x000fe40006800000 */
[-C--:B------:R-:W-:Y:S02]  /*dc90*/  ISETP.GE.AND P5, PT, R157, R130.reuse, PT ;  /* 0x000000829d00720c */ /* 0x080fe40003fa6270 */
[----:B------:R-:W-:Y:S02]  /*dca0*/  FSEL R157, R96, -INF , !P4 ;  /* 0xff800000609d7808 */ /* 0x000fe40006000000 */
[----:B------:R2:W-:Y:S01]  /*dcb0*/  I2F R7, R65 ;  /* 0x0000004100077306 */ /* 0x0005e20000201400 */
[----:B------:R-:W-:-:S07]  /*dcc0*/  ISETP.GE.AND P4, PT, R65, R130, PT ;  /* 0x000000824100720c */ /* 0x000fce0003f86270 */
[----:B------:R-:W3:Y:S01]  /*dcd0*/  MUFU.TANH R22, R22 ;  /* 0x0000001600167308 */ /* 0x000ee20000002400 */
[----:B-1----:R-:W-:-:S07]  /*dce0*/  FFMA.FTZ R200, R242, UR4, R200 ;  /* 0x00000004f2c87c23 */ /* 0x002fce00080100c8 */
[----:B------:R-:W-:Y:S01]  /*dcf0*/  I2F R62, R81 ;  /* 0x00000051003e7306 */ /* 0x000fe20000201400 */
[----:B--2---:R-:W-:Y:S02]  /*dd00*/  FSEL R65, R200, -INF , !P3 ;  /* 0xff800000c8417808 */ /* 0x004fe40005800000 */
[----:B------:R-:W-:-:S05]  /*dd10*/  ISETP.GE.AND P3, PT, R87, R130, PT ;  /* 0x000000825700720c */ /* 0x000fca0003f66270 */
[----:B------:R-:W1:Y:S01]  /*dd20*/  MUFU.TANH R111, R64 ;  /* 0x00000040006f7308 */ /* 0x000e620000002400 */
[----:B---3--:R-:W-:Y:S01]  /*dd30*/  FFMA.FTZ R22, R7, UR4, R22 ;  /* 0x0000000407167c23 */ /* 0x008fe20008010016 */
[----:B------:R-:W-:Y:S02]  /*dd40*/  FSEL R7, R14, -INF , !P5 ;  /* 0xff8000000e077808 */ /* 0x000fe40006800000 */
[-C--:B------:R-:W-:Y:S02]  /*dd50*/  ISETP.GE.AND P5, PT, R89, R130.reuse, PT ;  /* 0x000000825900720c */ /* 0x080fe40003fa6270 */
[----:B------:R-:W-:Y:S02]  /*dd60*/  FSEL R79, R22, -INF , !P4 ;  /* 0xff800000164f7808 */ /* 0x000fe40006000000 */
[----:B------:R-:W-:Y:S01]  /*dd70*/  MUFU.TANH R30, R30 ;  /* 0x0000001e001e7308 */ /* 0x000fe20000002400 */
[----:B------:R-:W-:-:S07]  /*dd80*/  ISETP.GE.AND P4, PT, R81, R130, PT ;  /* 0x000000825100720c */ /* 0x000fce0003f86270 */
[----:B------:R-:W2:Y:S01]  /*dd90*/  I2F R99, R91 ;  /* 0x0000005b00637306 */ /* 0x000ea20000201400 */
[----:B-1----:R-:W-:-:S05]  /*dda0*/  FFMA.FTZ R62, R62, UR4, R111 ;  /* 0x000000043e3e7c23 */ /* 0x002fca000801006f */
[----:B------:R-:W-:Y:S02]  /*ddb0*/  FSEL R235, R62, -INF , !P4 ;  /* 0xff8000003eeb7808 */ /* 0x000fe40006000000 */
[----:B------:R1:W-:Y:S01]  /*ddc0*/  I2F R85, R87 ;  /* 0x0000005700557306 */ /* 0x0003e20000201400 */
[----:B------:R-:W-:-:S07]  /*ddd0*/  ISETP.GE.AND P4, PT, R63, R128, PT ;  /* 0x000000803f00720c */ /* 0x000fce0003f86270 */
[----:B------:R-:W3:Y:S01]  /*dde0*/  MUFU.TANH R26, R26 ;  /* 0x0000001a001a7308 */ /* 0x000ee20000002400 */
[----:B--2---:R-:W-:Y:S02]  /*ddf0*/  FFMA.FTZ R22, R99, UR4, R30 ;  /* 0x0000000463167c23 */ /* 0x004fe4000801001e */
[----:B------:R-:W-:-:S05]  /*de00*/  FMUL.FTZ R30, R78, c[0x0][0x2ec] ;  /* 0x0000bb004e1e7a20 */ /* 0x000fca0000410000 */
[----:B------:R-:W-:Y:S01]  /*de10*/  I2F R83, R89 ;  /* 0x0000005900537306 */ /* 0x000fe20000201400 */
[----:B-1----:R-:W-:-:S07]  /*de20*/  FMUL.FTZ R87, R94, c[0x0][0x2ec] ;  /* 0x0000bb005e577a20 */ /* 0x002fce0000410000 */
[----:B------:R-:W1:Y:S01]  /*de30*/  MUFU.TANH R68, R68 ;  /* 0x0000004400447308 */ /* 0x000e620000002400 */
[----:B---3--:R-:W-:-:S05]  /*de40*/  FFMA.FTZ R26, R85, UR4, R26 ;  /* 0x00000004551a7c23 */ /* 0x008fca000801001a */
[----:B------:R-:W-:Y:S02]  /*de50*/  FSEL R75, R26, -INF , !P3 ;  /* 0xff8000001a4b7808 */ /* 0x000fe40005800000 */
[----:B------:R-:W-:Y:S01]  /*de60*/  I2F R25, R229 ;  /* 0x000000e500197306 */ /* 0x000fe20000201400 */
[----:B------:R-:W-:-:S04]  /*de70*/  ISETP.GE.AND P3, PT, R91, R128, PT ;  /* 0x000000805b00720c */ /* 0x000fc80003f66270 */
[----:B------:R-:W-:Y:S02]  /*de80*/  FSEL R22, R22, -INF , !P3 ;  /* 0xff80000016167808 */ /* 0x000fe40005800000 */
[----:B------:R-:W-:Y:S01]  /*de90*/  ISETP.GE.AND P3, PT, R219, R128, PT ;  /* 0x00000080db00720c */ /* 0x000fe20003f66270 */
[----:B------:R-:W2:Y:S01]  /*dea0*/  MUFU.TANH R56, R86 ;  /* 0x0000005600387308 */ /* 0x000ea20000002400 */
[----:B-1----:R-:W-:-:S05]  /*deb0*/  FFMA.FTZ R68, R83, UR4, R68 ;  /* 0x0000000453447c23 */ /* 0x002fca0008010044 */
[----:B------:R-:W-:Y:S02]  /*dec0*/  FSEL R167, R68, -INF , !P5 ;  /* 0xff80000044a77808 */ /* 0x000fe40006800000 */
[----:B------:R-:W-:Y:S01]  /*ded0*/  MUFU.TANH R54, R54 ;  /* 0x0000003600367308 */ /* 0x000fe20000002400 */
[----:B------:R-:W-:-:S07]  /*dee0*/  ISETP.GE.AND P5, PT, R115, R128, PT ;  /* 0x000000807300720c */ /* 0x000fce0003fa6270 */
[----:B------:R-:W-:Y:S01]  /*def0*/  MUFU.TANH R58, R58 ;  /* 0x0000003a003a7308 */ /* 0x000fe20000002400 */
[----:B--2---:R-:W-:-:S07]  /*df00*/  FFMA.FTZ R56, R25, UR4, R56 ;  /* 0x0000000419387c23 */ /* 0x004fce0008010038 */
[----:B------:R-:W-:Y:S08]  /*df10*/  MUFU.TANH R112, R112 ;  /* 0x0000007000707308 */ /* 0x000ff00000002400 */
[----:B------:R-:W1:Y:S08]  /*df20*/  I2F R103, R101 ;  /* 0x0000006500677306 */ /* 0x000e700000201400 */
[----:B------:R-:W2:Y:S08]  /*df30*/  I2F R215, R115 ;  /* 0x0000007300d77306 */ /* 0x000eb00000201400 */
[----:B------:R-:W3:Y:S01]  /*df40*/  I2F R217, R63 ;  /* 0x0000003f00d97306 */ /* 0x000ee20000201400 */
[----:B-1----:R-:W-:-:S05]  /*df50*/  FFMA.FTZ R14, R103, UR4, R54 ;  /* 0x00000004670e7c23 */ /* 0x002fca0008010036 */
[----:B------:R-:W-:Y:S02]  /*df60*/  FSEL R14, R14, -INF , !P6 ;  /* 0xff8000000e0e7808 */ /* 0x000fe40007000000 */
[----:B------:R-:W-:Y:S01]  /*df70*/  MUFU.TANH R109, R109 ;  /* 0x0000006d006d7308 */ /* 0x000fe20000002400 */
[----:B--2---:R-:W-:Y:S01]  /*df80*/  FFMA.FTZ R26, R215, UR4, R58 ;  /* 0x00000004d71a7c23 */ /* 0x004fe2000801003a */
[----:B------:R-:W-:-:S04]  /*df90*/  ISETP.GE.AND P6, PT, R120, R128, PT ;  /* 0x000000807800720c */ /* 0x000fc80003fc6270 */
[----:B------:R-:W-:Y:S02]  /*dfa0*/  FSEL R26, R26, -INF , !P5 ;  /* 0xff8000001a1a7808 */ /* 0x000fe40006800000 */
[----:B------:R-:W-:Y:S01]  /*dfb0*/  MUFU.TANH R105, R105 ;  /* 0x0000006900697308 */ /* 0x000fe20000002400 */
[----:B---3--:R-:W-:Y:S01]  /*dfc0*/  FFMA.FTZ R28, R217, UR4, R112 ;  /* 0x00000004d91c7c23 */ /* 0x008fe20008010070 */
[----:B------:R-:W-:-:S04]  /*dfd0*/  ISETP.GE.AND P5, PT, R221, R128, PT ;  /* 0x00000080dd00720c */ /* 0x000fc80003fa6270 */
[----:B------:R-:W-:Y:S02]  /*dfe0*/  FSEL R28, R28, -INF , !P4 ;  /* 0xff8000001c1c7808 */ /* 0x000fe40006000000 */
[----:B------:R-:W1:Y:S01]  /*dff0*/  I2F R100, R219 ;  /* 0x000000db00647306 */ /* 0x000e620000201400 */
[----:B------:R-:W-:-:S07]  /*e000*/  ISETP.GE.AND P4, PT, R92, R128, PT ;  /* 0x000000805c00720c */ /* 0x000fce0003f86270 */
[----:B------:R-:W2:Y:S08]  /*e010*/  I2F R110, R120 ;  /* 0x00000078006e7306 */ /* 0x000eb00000201400 */
[----:B------:R-:W3:Y:S01]  /*e020*/  I2F R223, R221 ;  /* 0x000000dd00df7306 */ /* 0x000ee20000201400 */
[----:B-1----:R-:W-:-:S05]  /*e030*/  FFMA.FTZ R100, R100, UR4, R109 ;  /* 0x0000000464647c23 */ /* 0x002fca000801006d */
[----:B------:R-:W-:Y:S02]  /*e040*/  FSEL R136, R100, -INF , !P3 ;  /* 0xff80000064887808 */ /* 0x000fe40005800000 */
[----:B------:R-:W1:Y:S01]  /*e050*/  I2F R225, R92 ;  /* 0x0000005c00e17306 */ /* 0x000e620000201400 */
        /* <DEDUP_REMOVED lines=9> */
[----:B------:R-:W-:-:S04]  /*e0f0*/  ISETP.GE.AND P5, PT, R229, R128, PT ;  /* 0x00000080e500720c */ /* 0x000fc80003fa6270 */
[----:B------:R-:W-:Y:S02]  /*e100*/  FSEL R154, R102, -INF , !P4 ;  /* 0xff800000669a7808 */ /* 0x000fe40006000000 */
[----:B------:R-:W-:Y:S01]  /*e110*/  I2F R4, R27 ;  /* 0x0000001b00047306 */ /* 0x000fe20000201400 */
[-C--:B------:R-:W-:Y:S02]  /*e120*/  ISETP.GE.AND P4, PT, R27, R128.reuse, PT ;  /* 0x000000801b00720c */ /* 0x080fe40003f86270 */
[----:B------:R-:W-:Y:S02]  /*e130*/  FSEL R216, R56, -INF , !P5 ;  /* 0xff80000038d87808 */ /* 0x000fe40006800000 */
[----:B------:R-:W-:-:S03]  /*e140*/  ISETP.GE.AND P5, PT, R31, R128, PT ;  /* 0x000000801f00720c */ /* 0x000fc60003fa6270 */
[----:B------:R-:W1:Y:S08]  /*e150*/  MUFU.TANH R87, R87 ;  /* 0x0000005700577308 */ /* 0x000e700000002400 */
[----:B------:R-:W2:Y:S08]  /*e160*/  MUFU.TANH R81, R90 ;  /* 0x0000005a00517308 */ /* 0x000eb00000002400 */
[----:B------:R-:W3:Y:S01]  /*e170*/  MUFU.TANH R63, R82 ;  /* 0x00000052003f7308 */ /* 0x000ee20000002400 */
[----:B-1----:R-:W-:-:S05]  /*e180*/  FFMA.FTZ R87, R124, UR4, R87 ;  /* 0x000000047c577c23 */ /* 0x002fca0008010057 */
[----:B------:R-:W-:Y:S02]  /*e190*/  FSEL R220, R87, -INF , !P3 ;  /* 0xff80000057dc7808 */ /* 0x000fe40005800000 */
[----:B------:R-:W-:Y:S01]  /*e1a0*/  I2F R21, R29 ;  /* 0x0000001d00157306 */ /* 0x000fe20000201400 */
        /* <DEDUP_REMOVED lines=8> */
[----:B------:R-:W-:Y:S01]  /*e230*/  BAR.SYNC.DEFER_BLOCKING 0x0 ;  /* 0x0000000000007b1d */ /* 0x000fe20000010000 */
[----:B------:R-:W-:-:S06]  /*e240*/  ISETP.GE.AND P4, PT, R231, R128, PT ;  /* 0x00000080e700720c */ /* 0x000fcc0003f86270 */
[----:B------:R-:W-:Y:S08]  /*e250*/  I2F R18, R231 ;  /* 0x000000e700127306 */ /* 0x000ff00000201400 */
[----:B------:R-:W1:Y:S08]  /*e260*/  MUFU.TANH R30, R30 ;  /* 0x0000001e001e7308 */ /* 0x000e700000002400 */
[----:B------:R-:W2:Y:S08]  /*e270*/  MUFU.TANH R83, R74 ;  /* 0x0000004a00537308 */ /* 0x000eb00000002400 */
[----:B------:R-:W3:Y:S01]  /*e280*/  MUFU.TANH R85, R70 ;  /* 0x0000004600557308 */ /* 0x000ee20000002400 */
[----:B-1----:R-:W-:-:S05]  /*e290*/  FFMA.FTZ R21, R21, UR4, R30 ;  /* 0x0000000415157c23 */ /* 0x002fca000801001e */
[----:B------:R-:W-:Y:S02]  /*e2a0*/  FSEL R212, R21, -INF , !P3 ;  /* 0xff80000015d47808 */ /* 0x000fe40005800000 */
[----:B------:R-:W1:Y:S01]  /*e2b0*/  MUFU.TANH R25, R66 ;  /* 0x0000004200197308 */ /* 0x000e620000002400 */
        /* <DEDUP_REMOVED lines=60> */
[----:B--2---:R-:W-:-:S04]  /*e680*/  IMAD.IADD R18, R18, 0x1, -R23 ;  /* 0x0000000112127824 */ /* 0x004fc800078e0a17 */
[----:B------:R-:W-:Y:S01]  /*e690*/  IMAD.WIDE.U32 R30, R18, c[0x0][0x180], R30 ;  /* 0x00006000121e7a25 */ /* 0x000fe200078e001e */
[----:B------:R-:W-:-:S05]  /*e6a0*/  SHF.R.S32.HI R16, RZ, 0x1f, R18 ;  /* 0x0000001fff107819 */ /* 0x000fca0000011412 */
[----:B------:R-:W-:-:S04]  /*e6b0*/  IMAD R21, R16, c[0x0][0x180], RZ ;  /* 0x0000600010157a24 */ /* 0x000fc800078e02ff */
[----:B------:R-:W-:-:S05]  /*e6c0*/  IMAD R21, R18, c[0x0][0x184], R21 ;  /* 0x0000610012157a24 */ /* 0x000fca00078e0215 */
[----:B------:R-:W-:Y:S01]  /*e6d0*/  IADD3 R18, R31, R21, RZ ;  /* 0x000000151f127210 */ /* 0x000fe20007ffe0ff */
[----:B------:R-:W-:Y:S01]  /*e6e0*/  IMAD.MOV.U32 R21, RZ, RZ, R30 ;  /* 0x000000ffff157224 */ /* 0x000fe200078e001e */
[----:B------:R-:W-:Y:S05]  /*e6f0*/  BRA `(.L_x_1723) ;  /* 0x0000002000007947 */ /* 0x000fea0003800000 */
.L_x_1722:
[----:B------:R-:W-:-:S04]  /*e700*/  LEA R21, -R4, RZ, 0x8 ;  /* 0x000000ff04157211 */ /* 0x000fc800078e41ff */
[----:B------:R-:W-:Y:S02]  /*e710*/  SHF.R.S32.HI R18, RZ, 0x1f, R21 ;  /* 0x0000001fff127819 */ /* 0x000fe40000011415 */
.L_x_1723:
[C-C-:B------:R-:W-:Y:S01]  /*e720*/  @!P0 IADD3 R23, P3, P2, R21.reuse, UR9, R174.reuse ;  /* 0x0000000915178c10 */ /* 0x140fe2000fa7e0ae */
[----:B------:R-:W-:Y:S01]  /*e730*/  @!P0 IMAD.MOV.U32 R30, RZ, RZ, R174 ;  /* 0x000000ffff1e8224 */ /* 0x000fe200078e00ae */
[----:B------:R1:W-:Y:S01]  /*e740*/  @P0 STS [R177+0x1004], RZ ;  /* 0x001004ffb1000388 */ /* 0x0003e20000000800 */
[--C-:B------:R-:W-:Y:S01]  /*e750*/  @!P0 IMAD.MOV.U32 R31, RZ, RZ, R173.reuse ;  /* 0x000000ffff1f8224 */ /* 0x100fe200078e00ad */
[----:B------:R-:W-:Y:S01]  /*e760*/  @!P0 IADD3.X R16, R18, UR8, R173, P3, P2 ;  /* 0x0000000812108c10 */ /* 0x000fe20009fe44ad */
[----:B------:R-:W-:Y:S01]  /*e770*/  @!P0 IMAD.MOV.U32 R6, RZ, RZ, c[0x0][0x19c] ;  /* 0x00006700ff068624 */ /* 0x000fe200078e00ff */
[----:B------:R-:W-:Y:S01]  /*e780*/  @!P0 LEA R62, P3, R21, R202, 0x1 ;  /* 0x000000ca153e8211 */ /* 0x000fe200078608ff */
[----:B------:R-:W-:Y:S01]  /*e790*/  @!P0 IMAD.WIDE.U32 R30, R4, 0x60, R30 ;  /* 0x00000060041e8825 */ /* 0x000fe200078e001e */
[----:B------:R-:W-:Y:S01]  /*e7a0*/  @!P0 LEA R82, P2, R23, c[0x0][0x168], 0x1 ;  /* 0x00005a0017528a11 */ /* 0x000fe200078408ff */
[----:B------:R1:W-:Y:S01]  /*e7b0*/  @P0 STS.64 [R177+0x1008], RZ ;  /* 0x001008ffb1000388 */ /* 0x0003e20000000a00 */
[----:B------:R-:W-:Y:S01]  /*e7c0*/  @!P0 LEA.HI.X R63, R21, R203, R18, 0x1, P3 ;  /* 0x000000cb153f8211 */ /* 0x000fe200018f0c12 */
[----:B------:R-:W-:Y:S01]  /*e7d0*/  @!P0 IMAD R25, R6, 0x60, RZ ;  /* 0x0000006006198824 */ /* 0x000fe200078e02ff */
[----:B------:R-:W-:Y:S01]  /*e7e0*/  @!P0 LEA.HI.X R83, R23, c[0x0][0x16c], R16, 0x1, P2 ;  /* 0x00005b0017538a11 */ /* 0x000fe200010f0c10 */
[----:B------:R1:W-:Y:S01]  /*e7f0*/  @P0 STS [R177+0x1000], RZ ;  /* 0x001000ffb1000388 */ /* 0x0003e20000000800 */
[C---:B------:R-:W-:Y:S01]  /*e800*/  @!P0 IADD3 R54, P2, R21.reuse, R30, RZ ;  /* 0x0000001e15368210 */ /* 0x040fe20007f5e0ff */
[----:B------:R-:W-:Y:S01]  /*e810*/  @!P0 IMAD.MOV.U32 R23, RZ, RZ, c[0x0][0x19c] ;  /* 0x00006700ff178624 */ /* 0x000fe200078e00ff */
[-C--:B------:R-:W-:Y:S01]  /*e820*/  @!P0 LEA R30, P3, R4, R174.reuse, 0x6 ;  /* 0x000000ae041e8211 */ /* 0x080fe200078630ff */
[----:B------:R-:W-:Y:S01]  /*e830*/  @!PT LDS RZ, [RZ] ;  /* 0x00000000fffff984 */ /* 0x000fe20000000800 */
[----:B------:R-:W-:Y:S01]  /*e840*/  @!PT LDS RZ, [RZ] ;  /* 0x00000000fffff984 */ /* 0x000fe20000000800 */
[----:B------:R-:W-:Y:S01]  /*e850*/  @!PT LDS RZ, [RZ] ;  /* 0x00000000fffff984 */ /* 0x000fe20000000800 */
[----:B------:R2:W-:Y:S01]  /*e860*/  @!P0 LDGSTS.E.BYPASS.LTC128B.128 [R177+0x1000], [R62.64] ;  /* 0x010000003eb18fae */ /* 0x0005e2000b901d4a */
[----:B------:R-:W-:Y:S01]  /*e870*/  @!P0 IADD3.X R25, R18, R25, R31, P2, !PT ;  /* 0x0000001912198210 */ /* 0x000fe200017fe41f */
[----:B------:R-:W-:Y:S01]  /*e880*/  @!P0 IMAD.MOV.U32 R27, RZ, RZ, c[0x0][0x19c] ;  /* 0x00006700ff1b8624 */ /* 0x000fe200078e00ff */
[CC--:B------:R-:W-:Y:S01]  /*e890*/  @!P0 LEA.HI.X R23, R4.reuse, R173.reuse, R23, 0x6, P3 ;  /* 0x000000ad04178211 */ /* 0x0c0fe200018f3417 */
[----:B------:R-:W-:Y:S01]  /*e8a0*/  @!P0 IMAD.MOV.U32 R80, RZ, RZ, R174 ;  /* 0x000000ffff508224 */ /* 0x000fe200078e00ae */
[----:B------:R-:W-:Y:S01]  /*e8b0*/  @!P0 LEA R56, P2, R4, R174, 0x7 ;  /* 0x000000ae04388211 */ /* 0x000fe200078438ff */
[----:B------:R-:W-:Y:S01]  /*e8c0*/  @!P0 IMAD.MOV.U32 R81, RZ, RZ, R173 ;  /* 0x000000ffff518224 */ /* 0x000fe200078e00ad */
[C---:B------:R-:W-:Y:S01]  /*e8d0*/  @!P0 IADD3 R30, P3, R21.reuse, R30, RZ ;  /* 0x0000001e151e8210 */ /* 0x040fe20007f7e0ff */
[----:B------:R-:W-:Y:S01]  /*e8e0*/  @!P0 IMAD R6, R6, 0xc0, RZ ;  /* 0x000000c006068824 */ /* 0x000fe200078e02ff */
[C---:B------:R-:W-:Y:S01]  /*e8f0*/  @!P0 LEA.HI.X R27, R4.reuse, R173, R27, 0x7, P2 ;  /* 0x000000ad041b8211 */ /* 0x040fe200010f3c1b */
[----:B------:R-:W-:Y:S01]  /*e900*/  @!P0 IMAD.MOV.U32 R16, RZ, RZ, c[0x0][0x19c] ;  /* 0x00006700ff108624 */ /* 0x000fe200078e00ff */
[C---:B------:R-:W-:Y:S01]  /*e910*/  @!P0 IADD3 R56, P4, R21.reuse, R56, RZ ;  /* 0x0000003815388210 */ /* 0x040fe20007f9e0ff */
[----:B------:R-:W-:Y:S01]  /*e920*/  @!P0 IMAD.WIDE.U32 R80, R4, 0xa0, R80 ;  /* 0x000000a004508825 */ /* 0x000fe200078e0050 */
[----:B------:R1:W-:Y:S01]  /*e930*/  @P0 STS.128 [R177+0x1800], RZ ;  /* 0x001800ffb1000388 */ /* 0x0003e20000000c00 */
[----:B------:R-:W-:Y:S02]  /*e940*/  BSSY B0, `(.L_x_1724) ;  /* 0x0000041000007945 */ /* 0x000fe40003800000 */
[----:B------:R-:W-:Y:S01]  /*e950*/  @!P0 IMAD.X R23, R18, 0x1, R23, P3 ;  /* 0x0000000112178824 */ /* 0x000fe200018e0617 */
[----:B------:R-:W-:Y:S01]  /*e960*/  @!P0 IADD3 R29, P3, R21, R80, RZ ;  /* 0x00000050151d8210 */ /* 0x000fe20007f7e0ff */
[----:B------:R-:W-:Y:S01]  /*e970*/  @!P0 IMAD R16, R16, 0xa0, RZ ;  /* 0x000000a010108824 */ /* 0x000fe200078e02ff */
[----:B------:R-:W-:Y:S01]  /*e980*/  @!PT LDS RZ, [RZ] ;  /* 0x00000000fffff984 */ /* 0x000fe20000000800 */
[----:B------:R-:W-:Y:S01]  /*e990*/  @!PT LDS RZ, [RZ] ;  /* 0x00000000fffff984 */ /* 0x000fe20000000800 */
[----:B------:R-:W-:Y:S01]  /*e9a0*/  @!PT LDS RZ, [RZ] ;  /* 0x00000000fffff984 */ /* 0x000fe20000000800 */
[----:B------:R1:W-:Y:S01]  /*e9b0*/  @!P0 LDGSTS.E.BYPASS.LTC128B.128 [R177+0x1800], [R82.64] ;  /* 0x0180000052b18fae */ /* 0x0003e2000b901d4a */
[----:B------:R-:W-:Y:S01]  /*e9c0*/  @!P0 IMAD.X R27, R18, 0x1, R27, P4 ;  /* 0x00000001121b8824 */ /* 0x000fe200020e061b */
[----:B------:R-:W-:-:S02]  /*e9d0*/  @!P0 LEA R84, P4, R56, c[0x0][0x168], 0x1 ;  /* 0x00005a0038548a11 */ /* 0x000fc400078808ff */
[----:B------:R-:W-:Y:S01]  /*e9e0*/  @!P0 IADD3.X R16, R18, R16, R81, P3, !PT ;  /* 0x0000001012108210 */ /* 0x000fe20001ffe451 */
[----:B------:R1:W-:Y:S01]  /*e9f0*/  @P0 STS.128 [R177+0x2000], RZ ;  /* 0x002000ffb1000388 */ /* 0x0003e20000000c00 */
[C---:B------:R-:W-:Y:S01]  /*ea00*/  @!P0 LEA R80, P3, R29.reuse, c[0x0][0x168], 0x1 ;  /* 0x00005a001d508a11 */ /* 0x040fe200078608ff */
[----:B--2---:R-:W-:Y:S01]  /*ea10*/  @!P0 IMAD.MOV.U32 R62, RZ, RZ, R174 ;  /* 0x000000ffff3e8224 */ /* 0x004fe200078e00ae */
[----:B------:R-:W-:Y:S01]  /*ea20*/  @!P0 LEA.HI.X R85, R56, c[0x0][0x16c], R27, 0x1, P4 ;  /* 0x00005b0038558a11 */ /* 0x000fe200020f0c1b */
[----:B------:R-:W-:Y:S01]  /*ea30*/  @!P0 IMAD.MOV.U32 R63, RZ, RZ, R173 ;  /* 0x000000ffff3f8224 */ /* 0x000fe200078e00ad */
[----:B------:R-:W-:-:S03]  /*ea40*/  @!P0 LEA.HI.X R81, R29, c[0x0][0x16c], R16, 0x1, P3 ;  /* 0x00005b001d518a11 */ /* 0x000fc600018f0c10 */
[----:B------:R-:W-:-:S05]  /*ea50*/  @!P0 IMAD.WIDE.U32 R62, R4, 0xc0, R62 ;  /* 0x000000c0043e8825 */ /* 0x000fca00078e003e */
[----:B------:R-:W-:Y:S02]  /*ea60*/  @!P0 IADD3 R31, P2, R21, R62, RZ ;  /* 0x0000003e151f8210 */ /* 0x000fe40007f5e0ff */
[----:B------:R-:W-:Y:S02]  /*ea70*/  @!P0 LEA R62, P5, R30, c[0x0][0x168], 0x1 ;  /* 0x00005a001e3e8a11 */ /* 0x000fe400078a08ff */
        /* <DEDUP_REMOVED lines=45> */
.L_x_1725:
[----:B------:R-:W-:Y:S05]  /*ed50*/  BSYNC B0 ;  /* 0x0000000000007941 */ /* 0x000fea0003800000 */
.L_x_1724:
[----:B------:R-:W0:Y:S01]  /*ed60*/  LDGDEPBAR ;  /* 0x00000000000079af */ /* 0x000e220000000000 */
[----:B------:R-:W-:-:S04]  /*ed70*/  LEA R202, P0, R21, R202, 0x1 ;  /* 0x000000ca15ca7211 */ /* 0x000fc800078008ff */
[----:B------:R-:W-:Y:S02]  /*ed80*/  LEA.HI.X R203, R21, R203, R18, 0x1, P0 ;  /* 0x000000cb15cb7211 */ /* 0x000fe400000f0c12 */
.L_x_1721:
[----:B------:R-:W2:Y:S04]  /*ed90*/  LDL.LU R16, [R1+0x4] ;  /* 0x0000040001107983 */ /* 0x000ea80000300800 */
[----:B------:R-:W3:Y:S01]  /*eda0*/  LDL.LU R6, [R1] ;  /* 0x0000000001067983 */ /* 0x000ee20000300800 */
[----:B------:R-:W-:-:S04]  /*edb0*/  FMNMX.FTZ R4, R131, R73, !PT ;  /* 0x0000004983047209 */ /* 0x000fc80007810000 */
[----:B--2---:R-:W-:-:S04]  /*edc0*/  FMNMX.FTZ R4, R16, R4, !PT ;  /* 0x0000000410047209 */ /* 0x004fc80007810000 */
[----:B------:R-:W-:-:S04]  /*edd0*/  FMNMX.FTZ R4, R125, R4, !PT ;  /* 0x000000047d047209 */ /* 0x000fc80007810000 */
[----:B---3--:R-:W-:-:S04]  /*ede0*/  FMNMX.FTZ R4, R6, R4, !PT ;  /* 0x0000000406047209 */ /* 0x008fc80007810000 */
        /* <DEDUP_REMOVED lines=71> */
[--C-:B-1----:R-:W-:Y:S01]  /*f260*/  FFMA.FTZ R81, R7, c[0x0][0x23c], -R92.reuse ;  /* 0x00008f0007517a23 */ /* 0x102fe2000001085c */
        /* <DEDUP_REMOVED lines=95> */
[----:B------:R-:W-:Y:S02]  /*f860*/  FFMA.FTZ R50, R50, c[0x0][0x23c], -R92 ;  /* 0x00008f0032327a23 */ /* 0x000fe4000001085c */
        /* <DEDUP_REMOVED lines=65> */
[--C-:B------:R-:W-:Y:S01]  /*fc80*/  FFMA.FTZ R113, R10, c[0x0][0x23c], -R55.reuse ;  /* 0x00008f000a717a23 */ /* 0x100fe20000010837 */
[----:B------:R-:W-:Y:S01]  /*fc90*/  FSEL R10, R94, RZ, P2 ;  /* 0x000000ff5e0a7208 */ /* 0x000fe20001000000 */
[--C-:B------:R-:W-:Y:S01]  /*fca0*/  FFMA.FTZ R107, R8, c[0x0][0x23c], -R55.reuse ;  /* 0x00008f00086b7a23 */ /* 0x100fe20000010837 */
[----:B------:R-:W-:Y:S01]  /*fcb0*/  FSEL R8, R93, RZ, P0 ;  /* 0x000000ff5d087208 */ /* 0x000fe20000000000 */
[----:B------:R-:W-:Y:S01]  /*fcc0*/  FFMA.FTZ R122, R12, c[0x0][0x23c], -R55 ;  /* 0x00008f000c7a7a23 */ /* 0x000fe20000010837 */
[----:B------:R-:W-:Y:S01]  /*fcd0*/  F2FP.BF16.PACK_AB R12, R115, R124 ;  /* 0x0000007c730c723e */ /* 0x000fe200000010ff */
[----:B------:R-:W-:Y:S01]  /*fce0*/  FADD.FTZ R10, R131, -R10 ;  /* 0x8000000a830a7221 */ /* 0x000fe20000010000 */
[----:B------:R-:W-:Y:S01]  /*fcf0*/  MUFU.EX2 R113, R113 ;  /* 0x0000007100717308 */ /* 0x000fe20000000800 */
[----:B------:R-:W-:Y:S02]  /*fd00*/  FADD.FTZ R8, R129, -R8 ;  /* 0x8000000881087221 */ /* 0x000fe40000010000 */
[----:B------:R-:W-:-:S02]  /*fd10*/  FMUL.FTZ R121, R10, c[0x0][0x23c] ;  /* 0x00008f000a797a20 */ /* 0x000fc40000410000 */
[----:B------:R-:W-:Y:S02]  /*fd20*/  FMUL.FTZ R119, R8, c[0x0][0x23c] ;  /* 0x00008f0008777a20 */ /* 0x000fe40000410000 */
[----:B------:R-:W2:Y:S01]  /*fd30*/  LDSM.16.MT88.4 R8, [R204+0x5000] ;  /* 0x00500000cc08783b */ /* 0x000ea20000004200 */
[--C-:B------:R-:W-:Y:S01]  /*fd40*/  FFMA.FTZ R114, R22, c[0x0][0x23c], -R55.reuse ;  /* 0x00008f0016727a23 */ /* 0x100fe20000010837 */
[----:B------:R-:W3:Y:S01]  /*fd50*/  MUFU.EX2 R122, R122 ;  /* 0x0000007a007a7308 */ /* 0x000ee20000000800 */
[--C-:B------:R-:W-:Y:S02]  /*fd60*/  FFMA.FTZ R112, R20, c[0x0][0x23c], -R55.reuse ;  /* 0x00008f0014707a23 */ /* 0x100fe40000010837 */
[----:B------:R-:W4:Y:S01]  /*fd70*/  LDSM.16.MT88.4 R20, [R201+0x5400] ;  /* 0x00540000c914783b */ /* 0x000f220000004200 */
[--C-:B------:R-:W-:Y:S02]  /*fd80*/  FFMA.FTZ R117, R26, c[0x0][0x23c], -R55.reuse ;  /* 0x00008f001a757a23 */ /* 0x100fe40000010837 */
[----:B------:R-:W-:-:S02]  /*fd90*/  FFMA.FTZ R128, R24, c[0x0][0x23c], -R55 ;  /* 0x00008f0018807a23 */ /* 0x000fc40000010837 */
[----:B------:R-:W-:Y:S01]  /*fda0*/  MUFU.EX2 R114, R114 ;  /* 0x0000007200727308 */ /* 0x000fe20000000800 */
[--C-:B------:R-:W-:Y:S01]  /*fdb0*/  FFMA.FTZ R109, R14, c[0x0][0x23c], -R55.reuse ;  /* 0x00008f000e6d7a23 */ /* 0x100fe20000010837 */
[----:B------:R-:W5:Y:S01]  /*fdc0*/  LDSM.16.MT88.4 R24, [R204+0x5400] ;  /* 0x00540000cc18783b */ /* 0x000f620000004200 */
[----:B------:R-:W-:Y:S01]  /*fdd0*/  F2FP.BF16.PACK_AB R14, R111, R120 ;  /* 0x000000786f0e723e */ /* 0x000fe200000010ff */
[--C-:B------:R-:W-:Y:S01]  /*fde0*/  FFMA.FTZ R130, R28, c[0x0][0x23c], -R55.reuse ;  /* 0x00008f001c827a23 */ /* 0x100fe20000010837 */
[----:B------:R-:W-:Y:S01]  /*fdf0*/  F2FP.BF16.PACK_AB R28, R105, R110 ;  /* 0x0000006e691c723e */ /* 0x000fe200000010ff */
[--C-:B------:R-:W-:Y:S02]  /*fe00*/  FFMA.FTZ R125, R240, c[0x0][0x23c], -R55.reuse ;  /* 0x00008f00f07d7a23 */ /* 0x100fe40000010837 */
[----:B------:R-:W1:Y:S01]  /*fe10*/  MUFU.EX2 R107, R107 ;  /* 0x0000006b006b7308 */ /* 0x000e620000000800 */
        /* <DEDUP_REMOVED lines=8> */
[----:B------:R-:W-:Y:S01]  /*fea0*/  FFMA.FTZ R142, R135, c[0x0][0x23c], -R92 ;  /* 0x00008f00878e7a23 */ /* 0x000fe2000001085c */
[----:B------:R-:W2:Y:S01]  /*feb0*/  MUFU.EX2 R119, R119 ;  /* 0x0000007700777308 */ /* 0x000ea20000000800 */
[----:B-1----:R-:W-:Y:S01]  /*fec0*/  F2FP.BF16.PACK_AB R15, R107, R114 ;  /* 0x000000726b0f723e */ /* 0x002fe200000010ff */
        /* <DEDUP_REMOVED lines=8> */
[-C--:B--2---:R-:W-:Y:S01]  /*ff50*/  FMUL.FTZ R18, R194, R119.reuse ;  /* 0x00000077c2127220 */ /* 0x084fe20000410000 */
[----:B------:R-:W1:Y:S01]  /*ff60*/  MUFU.EX2 R112, R112 ;  /* 0x0000007000707308 */ /* 0x000e620000000800 */
[-C--:B------:R-:W-:Y:S02]  /*ff70*/  FMUL.FTZ R19, R195, R119.reuse ;  /* 0x00000077c3137220 */ /* 0x080fe40000410000 */
[-C--:B------:R-:W-:Y:S02]  /*ff80*/  FMUL.FTZ R190, R190, R119.reuse ;  /* 0x00000077bebe7220 */ /* 0x080fe40000410000 */
[----:B------:R-:W-:Y:S02]  /*ff90*/  FMUL.FTZ R191, R191, R119 ;  /* 0x00000077bfbf7220 */ /* 0x000fe40000410000 */
[-C--:B------:R-:W-:Y:S01]  /*ffa0*/  FMUL.FTZ R184, R184, R121.reuse ;  /* 0x00000079b8b87220 */ /* 0x080fe20000410000 */
[----:B------:R-:W-:Y:S01]  /*ffb0*/  HMMA.16816.F32.BF16 R16, R12, R4, R16 ;  /* 0x000000040c10723c */ /* 0x000fe20000041810 */
[----:B------:R-:W-:Y:S01]  /*ffc0*/  FMUL.FTZ R185, R185, R121 ;  /* 0x00000079b9b97220 */ /* 0x000fe20000410000 */
[----:B------:R-:W-:Y:S01]  /*ffd0*/  MUFU.EX2 R117, R117 ;  /* 0x0000007500757308 */ /* 0x000fe20000000800 */
[----:B------:R-:W-:-:S02]  /*ffe0*/  FMUL.FTZ R186, R186, R119 ;  /* 0x00000077baba7220 */ /* 0x000fc40000410000 */
[----:B------:R-:W-:Y:S02]  /*fff0*/  FMUL.FTZ R187, R187, R119 ;  /* 0x00000077bbbb7220 */ /* 0x000fe40000410000 */
[-C--:B------:R-:W-:Y:S01]  /*10000*/  FMUL.FTZ R180, R180, R121.reuse ;  /* 0x00000079b4b47220 */ /* 0x080fe20000410000 */
[C---:B------:R-:W-:Y:S01]  /*10010*/  HMMA.16816.F32.BF16 R4, R12.reuse, R6, R188 ;  /* 0x000000060c04723c */ /* 0x040fe200000418bc */
[----:B------:R-:W-:Y:S01]  /*10020*/  FMUL.FTZ R181, R181, R121 ;  /* 0x00000079b5b57220 */ /* 0x000fe20000410000 */
[----:B------:R-:W2:Y:S01]  /*10030*/  MUFU.EX2 R128, R128 ;  /* 0x0000008000807308 */ /* 0x000ea20000000800 */
[----:B------:R-:W-:Y:S01]  /*10040*/  FMUL.FTZ R182, R182, R119 ;  /* 0x00000077b6b67220 */ /* 0x000fe20000410000 */
[----:B-1----:R-:W-:Y:S01]  /*10050*/  F2FP.BF16.PACK_AB R29, R112, R109 ;  /* 0x0000006d701d723e */ /* 0x002fe200000010ff */
[----:B------:R-:W-:Y:S01]  /*10060*/  FMUL.FTZ R183, R183, R119 ;  /* 0x00000077b7b77220 */ /* 0x000fe20000410000 */
[----:B------:R-:W-:Y:S01]  /*10070*/  LDSM.16.MT88.4 R188, [R201+0x8c00] ;  /* 0x008c0000c9bc783b */ /* 0x000fe20000004200 */
        /* <DEDUP_REMOVED lines=8> */
[----:B------:R-:W1:Y:S01]  /*10100*/  LDSM.16.MT88.4 R8, [R201+0x5800] ;  /* 0x00580000c908783b */ /* 0x000e620000004200 */
[----:B--2---:R-:W-:Y:S01]  /*10110*/  F2FP.BF16.PACK_AB R31, R128, R117 ;  /* 0x00000075801f723e */ /* 0x004fe200000010ff */
[----:B------:R-:W2:Y:S01]  /*10120*/  MUFU.EX2 R125, R125 ;  /* 0x0000007d007d7308 */ /* 0x000ea20000000800 */
[----:B------:R-:W-:Y:S02]  /*10130*/  FFMA.FTZ R168, R153, c[0x0][0x23c], -R92 ;  /* 0x00008f0099a87a23 */ /* 0x000fe4000001085c */
        /* <DEDUP_REMOVED lines=8> */
[C---:B------:R-:W-:Y:S01]  /*101c0*/  HMMA.16816.F32.BF16 R4, R28.reuse, R22, R4 ;  /* 0x000000161c04723c */ /* 0x040fe20000041804 */
[----:B------:R-:W3:Y:S01]  /*101d0*/  LDSM.16.MT88.4 R20, [R204+0x5800] ;  /* 0x00580000cc14783b */ /* 0x000ee20000004200 */
[----:B------:R-:W4:Y:S01]  /*101e0*/  MUFU.EX2 R127, R127 ;  /* 0x0000007f007f7308 */ /* 0x000f220000000800 */
[--C-:B------:R-:W-:Y:S02]  /*101f0*/  FFMA.FTZ R159, R200, c[0x0][0x23c], -R55.reuse ;  /* 0x00008f00c89f7a23 */ /* 0x100fe40000010837 */
[--C-:B------:R-:W-:Y:S02]  /*10200*/  FFMA.FTZ R158, R158, c[0x0][0x23c], -R55.reuse ;  /* 0x00008f009e9e7a23 */ /* 0x100fe40000010837 */
[----:B------:R-:W-:Y:S01]  /*10210*/  FFMA.FTZ R180, R137, c[0x0][0x23c], -R92 ;  /* 0x00008f0089b47a23 */ /* 0x000fe2000001085c */
[----:B-----5:R-:W-:Y:S01]  /*10220*/  HMMA.16816.F32.BF16 R184, R28, R24, R184 ;  /* 0x000000181cb8723c */ /* 0x020fe200000418b8 */
[--C-:B------:R-:W-:Y:S01]  /*10230*/  FFMA.FTZ R137, R164, c[0x0][0x23c], -R55.reuse ;  /* 0x00008f00a4897a23 */ /* 0x100fe20000010837 */
[----:B------:R-:W-:Y:S01]  /*10240*/  MUFU.EX2 R146, R146 ;  /* 0x0000009200927308 */ /* 0x000fe20000000800 */
[----:B------:R-:W-:-:S02]  /*10250*/  FFMA.FTZ R152, R152, c[0x0][0x23c], -R55 ;  /* 0x00008f0098987a23 */ /* 0x000fc40000010837 */
[--C-:B------:R-:W-:Y:S02]  /*10260*/  FFMA.FTZ R140, R140, c[0x0][0x23c], -R55.reuse ;  /* 0x00008f008c8c7a23 */ /* 0x100fe40000010837 */
[--C-:B------:R-:W-:Y:S01]  /*10270*/  FFMA.FTZ R161, R134, c[0x0][0x23c], -R55.reuse ;  /* 0x00008f0086a17a23 */ /* 0x100fe20000010837 */
[----:B------:R-:W-:Y:S01]  /*10280*/  HMMA.16816.F32.BF16 R24, R28, R26, R12 ;  /* 0x0000001a1c18723c */ /* 0x000fe2000004180c */
[----:B------:R-:W5:Y:S01]  /*10290*/  LDSM.16.MT88.4 R12, [R201+0x5c00] ;  /* 0x005c0000c90c783b */ /* 0x000f620000004200 */
[----:B------:R-:W1:Y:S01]  /*102a0*/  MUFU.EX2 R129, R129 ;  /* 0x0000008100817308 */ /* 0x000e620000000800 */
[--C-:B------:R-:W-:Y:S02]  /*102b0*/  FFMA.FTZ R163, R126, c[0x0][0x23c], -R55.reuse ;  /* 0x00008f007ea37a23 */ /* 0x100fe40000010837 */
[--C-:B------:R-:W-:Y:S02]  /*102c0*/  FFMA.FTZ R134, R138, c[0x0][0x23c], -R55.reuse ;  /* 0x00008f008a867a23 */ /* 0x100fe40000010837 */
[----:B------:R-:W-:Y:S01]  /*102d0*/  F2FP.BF16.PACK_AB R28, R100, R101 ;  /* 0x00000065641c723e */ /* 0x000fe200000010ff */
[--C-:B------:R-:W-:Y:S01]  /*102e0*/  FFMA.FTZ R126, R132, c[0x0][0x23c], -R55.reuse ;  /* 0x00008f00847e7a23 */ /* 0x100fe20000010837 */
[----:B--2---:R-:W-:Y:S01]  /*102f0*/  F2FP.BF16.PACK_AB R29, R125, R130 ;  /* 0x000000827d1d723e */ /* 0x004fe200000010ff */
[----:B------:R-:W-:Y:S01]  /*10300*/  MUFU.EX2 R131, R131 ;  /* 0x0000008300837308 */ /* 0x000fe20000000800 */
[----:B------:R-:W-:Y:S01]  /*10310*/  F2FP.BF16.PACK_AB R30, R96, R99 ;  /* 0x00000063601e723e */ /* 0x000fe200000010ff */
[----:B------:R-:W-:Y:S01]  /*10320*/  FFMA.FTZ R165, R118, c[0x0][0x23c], -R55 ;  /* 0x00008f0076a57a23 */ /* 0x000fe20000010837 */
[----:B----4-:R-:W-:Y:S01]  /*10330*/  F2FP.BF16.PACK_AB R31, R127, R136 ;  /* 0x000000887f1f723e */ /* 0x010fe200000010ff */
[----:B------:R-:W-:-:S02]  /*10340*/  FFMA.FTZ R124, R169, R121, R124 ;  /* 0x00000079a97c7223 */ /* 0x000fc4000001007c */
[----:B------:R-:W-:Y:S02]  /*10350*/  FFMA.FTZ R122, R171, R119, R122 ;  /* 0x00000077ab7a7223 */ /* 0x000fe4000001007a */
[----:B------:R-:W2:Y:S01]  /*10360*/  MUFU.EX2 R144, R144 ;  /* 0x0000009000907308 */ /* 0x000ea20000000800 */
[--C-:B------:R-:W-:Y:S01]  /*10370*/  FFMA.FTZ R116, R116, c[0x0][0x23c], -R55.reuse ;  /* 0x00008f0074747a23 */ /* 0x100fe20000010837 */
[C---:B-1----:R-:W-:Y:S01]  /*10380*/  HMMA.16816.F32.BF16 R16, R28.reuse, R8, R16 ;  /* 0x000000081c10723c */ /* 0x042fe20000041810 */
[----:B------:R-:W-:Y:S02]  /*10390*/  FADD.FTZ R113, R113, R122 ;  /* 0x0000007a71717221 */ /* 0x000fe40000010000 */
[----:B------:R-:W-:Y:S02]  /*103a0*/  FFMA.FTZ R167, R108, c[0x0][0x23c], -R55 ;  /* 0x00008f006ca77a23 */ /* 0x000fe40000010837 */
[----:B------:R-:W-:Y:S01]  /*103b0*/  FADD.FTZ R114, R114, R113 ;  /* 0x0000007172727221 */ /* 0x000fe20000010000 */
[----:B------:R-:W-:Y:S01]  /*103c0*/  MUFU.EX2 R154, R154 ;  /* 0x0000009a009a7308 */ /* 0x000fe20000000800 */
[--C-:B------:R-:W-:Y:S01]  /*103d0*/  FFMA.FTZ R106, R106, c[0x0][0x23c], -R55.reuse ;  /* 0x00008f006a6a7a23 */ /* 0x100fe20000010837 */
[----:B------:R-:W-:Y:S01]  /*103e0*/  HMMA.16816.F32.BF16 R4, R28, R10, R4 ;  /* 0x0000000a1c04723c */ /* 0x000fe20000041804 */
[----:B------:R-:W1:Y:S01]  /*103f0*/  LDSM.16.MT88.4 R8, [R204+0x5c00] ;  /* 0x005c0000cc08783b */ /* 0x000e620000004200 */
[----:B------:R-:W-:-:S02]  /*10400*/  FFMA.FTZ R108, R104, c[0x0][0x23c], -R55 ;  /* 0x00008f00686c7a23 */ /* 0x000fc40000010837 */
[----:B------:R-:W-:Y:S02]  /*10410*/  FADD.FTZ R114, R107, R114 ;  /* 0x000000726b727221 */ /* 0x000fe40000010000 */
[----:B------:R-:W4:Y:S01]  /*10420*/  MUFU.EX2 R135, R135 ;  /* 0x0000008700877308 */ /* 0x000f220000000800 */
        /* <DEDUP_REMOVED lines=22> */
[----:B------:R-:W-:Y:S01]  /*10590*/  FFMA.FTZ R33, R33, c[0x0][0x23c], -R55 ;  /* 0x00008f0021217a23 */ /* 0x000fe20000010837 */
[C---:B-----5:R-:W-:Y:S01]  /*105a0*/  HMMA.16816.F32.BF16 R16, R28.reuse, R12, R16 ;  /* 0x0000000c1c10723c */ /* 0x060fe20000041810 */
[----:B------:R-:W-:Y:S01]  /*105b0*/  FADD.FTZ R136, R136, R125 ;  /* 0x0000007d88887221 */ /* 0x000fe20000010000 */
[----:B------:R-:W2:Y:S01]  /*105c0*/  MUFU.EX2 R143, R143 ;  /* 0x0000008f008f7308 */ /* 0x000ea20000000800 */
[--C-:B------:R-:W-:Y:S02]  /*105d0*/  FFMA.FTZ R32, R32, c[0x0][0x23c], -R55.reuse ;  /* 0x00008f0020207a23 */ /* 0x100fe40000010837 */
        /* <DEDUP_REMOVED lines=9> */
[--C-:B------:R-:W-:Y:S01]  /*10670*/  FFMA.FTZ R48, R48, c[0x0][0x23c], -R55.reuse ;  /* 0x00008f0030307a23 */ /* 0x100fe20000010837 */
[----:B------:R-:W1:Y:S01]  /*10680*/  MUFU.EX2 R166, R166 ;  /* 0x000000a600a67308 */ /* 0x000e620000000800 */
[----:B------:R-:W-:Y:S01]  /*10690*/  FADD.FTZ R131, R131, R146 ;  /* 0x0000009283837221 */ /* 0x000fe20000010000 */
[----:B------:R-:W-:Y:S01]  /*106a0*/  MOV R129, R93 ;  /* 0x0000005d00817202 */ /* 0x000fe20000000f00 */
[----:B------:R-:W-:Y:S02]  /*106b0*/  FFMA.FTZ R171, R34, c[0x0][0x23c], -R55 ;  /* 0x00008f0022ab7a23 */ /* 0x000fe40000010837 */
[----:B------:R-:W-:Y:S01]  /*106c0*/  FADD.FTZ R131, R144, R131 ;  /* 0x0000008390837221 */ /* 0x000fe20000010000 */
[----:B------:R-:W-:Y:S01]  /*106d0*/  HMMA.16816.F32.BF16 R24, R28, R10, R24 ;  /* 0x0000000a1c18723c */ /* 0x000fe20000041818 */
[----:B------:R-:W1:Y:S01]  /*106e0*/  LDSM.16.MT88.4 R8, [R201+0x6400] ;  /* 0x00640000c908783b */ /* 0x000e620000004200 */
[----:B------:R-:W-:Y:S01]  /*106f0*/  MUFU.EX2 R174, R174 ;  /* 0x000000ae00ae7308 */ /* 0x000fe20000000800 */
[----:B------:R-:W-:-:S02]  /*10700*/  FFMA.FTZ R169, R39, c[0x0][0x23c], -R92 ;  /* 0x00008f0027a97a23 */ /* 0x000fc4000001085c */
[----:B------:R-:W-:Y:S02]  /*10710*/  FFMA.FTZ R35, R35, c[0x0][0x23c], -R55 ;  /* 0x00008f0023237a23 */ /* 0x000fe40000010837 */
[----:B------:R-:W-:Y:S02]  /*10720*/  F2FP.BF16.PACK_AB R28, R86, R87 ;  /* 0x00000057561c723e */ /* 0x000fe400000010ff */
[----:B----4-:R-:W-:Y:S01]  /*10730*/  F2FP.BF16.PACK_AB R29, R135, R154 ;  /* 0x0000009a871d723e */ /* 0x010fe200000010ff */
[----:B------:R-:W4:Y:S01]  /*10740*/  MUFU.EX2 R153, R153 ;  /* 0x0000009900997308 */ /* 0x000f220000000800 */
        /* <DEDUP_REMOVED lines=8> */
[C---:B-----5:R-:W-:Y:S06]  /*107d0*/  HMMA.16816.F32.BF16 R184, R28.reuse, R12, R184 ;  /* 0x0000000c1cb8723c */ /* 0x060fec00000418b8 */
[----:B------:R-:W5:Y:S02]  /*107e0*/  MUFU.EX2 R160, R160 ;  /* 0x000000a000a07308 */ /* 0x000f640000000800 */
[----:B------:R-:W-:Y:S01]  /*107f0*/  HMMA.16816.F32.BF16 R24, R28, R14, R24 ;  /* 0x0000000e1c18723c */ /* 0x000fe20000041818 */
[----:B------:R-:W4:Y:S05]  /*10800*/  LDSM.16.MT88.4 R12, [R201+0x6800] ;  /* 0x00680000c90c783b */ /* 0x000f2a0000004200 */
[----:B------:R-:W-:Y:S01]  /*10810*/  MUFU.EX2 R159, R159 ;  /* 0x0000009f009f7308 */ /* 0x000fe20000000800 */
[----:B------:R-:W-:-:S02]  /*10820*/  F2FP.BF16.PACK_AB R28, R82, R83 ;  /* 0x00000053521c723e */ /* 0x000fc400000010ff */
[----:B--2---:R-:W-:Y:S02]  /*10830*/  F2FP.BF16.PACK_AB R29, R143, R162 ;  /* 0x000000a28f1d723e */ /* 0x004fe400000010ff */
[----:B------:R-:W-:Y:S02]  /*10840*/  F2FP.BF16.PACK_AB R30, R80, R81 ;  /* 0x00000051501e723e */ /* 0x000fe400000010ff */
[----:B-1----:R-:W-:Y:S01]  /*10850*/  F2FP.BF16.PACK_AB R31, R166, R145 ;  /* 0x00000091a61f723e */ /* 0x002fe200000010ff */
        /* <DEDUP_REMOVED lines=12> */
[----:B----4-:R-:W-:Y:S01]  /*10920*/  F2FP.BF16.PACK_AB R29, R153, R174 ;  /* 0x000000ae991d723e */ /* 0x010fe200000010ff */
[----:B------:R-:W-:Y:S01]  /*10930*/  MUFU.EX2 R65, R65 ;  /* 0x0000004100417308 */ /* 0x000fe20000000800 */
[----:B------:R-:W-:Y:S02]  /*10940*/  F2FP.BF16.PACK_AB R30, R76, R77 ;  /* 0x0000004d4c1e723e */ /* 0x000fe400000010ff */
[----:B------:R-:W-:-:S05]  /*10950*/  F2FP.BF16.PACK_AB R31, R176, R155 ;  /* 0x0000009bb01f723e */ /* 0x000fca00000010ff */
[----:B------:R-:W-:Y:S02]  /*10960*/  MUFU.EX2 R64, R64 ;  /* 0x0000004000407308 */ /* 0x000fe40000000800 */
[C---:B------:R-:W-:Y:S06]  /*10970*/  HMMA.16816.F32.BF16 R16, R28.reuse, R12, R16 ;  /* 0x0000000c1c10723c */ /* 0x040fec0000041810 */
        /* <DEDUP_REMOVED lines=10> */
[----:B-----5:R-:W-:Y:S02]  /*10a20*/  F2FP.BF16.PACK_AB R29, R160, R157 ;  /* 0x0000009da01d723e */ /* 0x020fe400000010ff */
[----:B------:R-:W-:Y:S02]  /*10a30*/  F2FP.BF16.PACK_AB R30, R72, R73 ;  /* 0x00000049481e723e */ /* 0x000fe400000010ff */
[----:B-1----:R-:W-:Y:S01]  /*10a40*/  F2FP.BF16.PACK_AB R31, R158, R159 ;  /* 0x0000009f9e1f723e */ /* 0x002fe200000010ff */
[----:B------:R-:W-:Y:S06]  /*10a50*/  MUFU.EX2 R63, R63 ;  /* 0x0000003f003f7308 */ /* 0x000fec0000000800 */
[C---:B---3--:R-:W-:Y:S02]  /*10a60*/  HMMA.16816.F32.BF16 R16, R28.reuse, R20, R16 ;  /* 0x000000141c10723c */ /* 0x048fe40000041810 */
[----:B------:R-:W1:Y:S06]  /*10a70*/  MUFU.EX2 R62, R62 ;  /* 0x0000003e003e7308 */ /* 0x000e6c0000000800 */
[C---:B------:R-:W-:Y:S01]  /*10a80*/  HMMA.16816.F32.BF16 R4, R28.reuse, R22, R4 ;  /* 0x000000161c04723c */ /* 0x040fe20000041804 */
[----:B------:R-:W3:Y:S01]  /*10a90*/  LDSM.16.MT88.4 R20, [R204+0x7000] ;  /* 0x00700000cc14783b */ /* 0x000ee20000004200 */
        /* <DEDUP_REMOVED lines=8> */
[----:B------:R-:W5:Y:S01]  /*10b20*/  MUFU.EX2 R167, R167 ;  /* 0x000000a700a77308 */ /* 0x000f620000000800 */
[----:B------:R-:W-:Y:S02]  /*10b30*/  F2FP.BF16.PACK_AB R30, R68, R69 ;  /* 0x00000045441e723e */ /* 0x000fe400000010ff */
[----:B------:R-:W-:-:S05]  /*10b40*/  F2FP.BF16.PACK_AB R31, R161, R140 ;  /* 0x0000008ca11f723e */ /* 0x000fca00000010ff */
[----:B------:R-:W-:Y:S02]  /*10b50*/  MUFU.EX2 R106, R106 ;  /* 0x0000006a006a7308 */ /* 0x000fe40000000800 */
[C---:B--2---:R-:W-:Y:S06]  /*10b60*/  HMMA.16816.F32.BF16 R16, R28.reuse, R8, R16 ;  /* 0x000000081c10723c */ /* 0x044fec0000041810 */
[----:B------:R-:W-:Y:S02]  /*10b70*/  MUFU.EX2 R59, R59 ;  /* 0x0000003b003b7308 */ /* 0x000fe40000000800 */
[C---:B------:R-:W-:Y:S01]  /*10b80*/  HMMA.16816.F32.BF16 R4, R28.reuse, R10, R4 ;  /* 0x0000000a1c04723c */ /* 0x040fe20000041804 */
[----:B------:R-:W2:Y:S05]  /*10b90*/  LDSM.16.MT88.4 R8, [R204+0x7400] ;  /* 0x00740000cc08783b */ /* 0x000eaa0000004200 */
[----:B------:R-:W-:Y:S02]  /*10ba0*/  MUFU.EX2 R58, R58 ;  /* 0x0000003a003a7308 */ /* 0x000fe40000000800 */
[C---:B---3--:R-:W-:Y:S06]  /*10bb0*/  HMMA.16816.F32.BF16 R184, R28.reuse, R20, R184 ;  /* 0x000000141cb8723c */ /* 0x048fec00000418b8 */
[----:B------:R-:W-:Y:S02]  /*10bc0*/  MUFU.EX2 R57, R57 ;  /* 0x0000003900397308 */ /* 0x000fe40000000800 */
[----:B------:R-:W-:Y:S01]  /*10bd0*/  HMMA.16816.F32.BF16 R24, R28, R22, R24 ;  /* 0x000000161c18723c */ /* 0x000fe20000041818 */
[----:B------:R-:W3:Y:S05]  /*10be0*/  LDSM.16.MT88.4 R20, [R201+0x7800] ;  /* 0x00780000c914783b */ /* 0x000eea0000004200 */
[----:B------:R-:W-:Y:S01]  /*10bf0*/  MUFU.EX2 R56, R56 ;  /* 0x0000003800387308 */ /* 0x000fe20000000800 */
[----:B------:R-:W-:-:S02]  /*10c00*/  F2FP.BF16.PACK_AB R28, R66, R67 ;  /* 0x00000043421c723e */ /* 0x000fc400000010ff */
[----:B------:R-:W-:Y:S02]  /*10c10*/  F2FP.BF16.PACK_AB R29, R163, R134 ;  /* 0x00000086a31d723e */ /* 0x000fe400000010ff */
[----:B------:R-:W-:Y:S02]  /*10c20*/  F2FP.BF16.PACK_AB R30, R64, R65 ;  /* 0x00000041401e723e */ /* 0x000fe400000010ff */
[----:B------:R-:W-:Y:S01]  /*10c30*/  F2FP.BF16.PACK_AB R31, R165, R126 ;  /* 0x0000007ea51f723e */ /* 0x000fe200000010ff */
[----:B------:R-:W-:Y:S06]  /*10c40*/  MUFU.EX2 R97, R97 ;  /* 0x0000006100617308 */ /* 0x000fec0000000800 */
[C---:B----4-:R-:W-:Y:S02]  /*10c50*/  HMMA.16816.F32.BF16 R16, R28.reuse, R12, R16 ;  /* 0x0000000c1c10723c */ /* 0x050fe40000041810 */
[----:B------:R-:W-:Y:S05]  /*10c60*/  MUFU.EX2 R0, R0 ;  /* 0x0000000000007308 */ /* 0x000fea0000000800 */
[----:B------:R-:W-:Y:S01]  /*10c70*/  FADD.FTZ R13, R115, R124 ;  /* 0x0000007c730d7221 */ /* 0x000fe20000010000 */
[----:B------:R-:W-:Y:S02]  /*10c80*/  HMMA.16816.F32.BF16 R4, R28, R14, R4 ;  /* 0x0000000e1c04723c */ /* 0x000fe40000041804 */
[----:B------:R-:W4:Y:S01]  /*10c90*/  MUFU.EX2 R115, R108 ;  /* 0x0000006c00737308 */ /* 0x000f220000000800 */
[----:B------:R-:W-:-:S02]  /*10ca0*/  FADD.FTZ R120, R120, R13 ;  /* 0x0000000d78787221 */ /* 0x000fc40000010000 */
[----:B------:R-:W3:Y:S02]  /*10cb0*/  LDSM.16.MT88.4 R12, [R204+0x7800] ;  /* 0x00780000cc0c783b */ /* 0x000ee40000004200 */
[----:B------:R-:W-:Y:S01]  /*10cc0*/  FADD.FTZ R111, R111, R120 ;  /* 0x000000786f6f7221 */ /* 0x000fe20000010000 */
[----:B--2---:R-:W-:Y:S02]  /*10cd0*/  HMMA.16816.F32.BF16 R184, R28, R8, R184 ;  /* 0x000000081cb8723c */ /* 0x004fe400000418b8 */
[----:B------:R-:W-:Y:S01]  /*10ce0*/  MUFU.EX2 R42, R42 ;  /* 0x0000002a002a7308 */ /* 0x000fe20000000800 */
[----:B------:R-:W-:-:S04]  /*10cf0*/  FADD.FTZ R110, R110, R111 ;  /* 0x0000006f6e6e7221 */ /* 0x000fc80000010000 */
[----:B------:R-:W-:Y:S01]  /*10d00*/  FADD.FTZ R98, R105, R110 ;  /* 0x0000006e69627221 */ /* 0x000fe20000010000 */
[----:B------:R-:W-:Y:S01]  /*10d10*/  HMMA.16816.F32.BF16 R24, R28, R10, R24 ;  /* 0x0000000a1c18723c */ /* 0x000fe20000041818 */
[----:B------:R-:W2:Y:S01]  /*10d20*/  LDSM.16.MT88.4 R28, [R201+0x7c00] ;  /* 0x007c0000c91c783b */ /* 0x000ea20000004200 */
[----:B-1----:R-:W-:Y:S01]  /*10d30*/  F2FP.BF16.PACK_AB R8, R62, R63 ;  /* 0x0000003f3e08723e */ /* 0x002fe200000010ff */
[----:B------:R-:W-:Y:S01]  /*10d40*/  FADD.FTZ R103, R103, R98 ;  /* 0x0000006267677221 */ /* 0x000fe20000010000 */
[----:B-----5:R-:W-:Y:S01]  /*10d50*/  F2FP.BF16.PACK_AB R9, R167, R116 ;  /* 0x00000074a709723e */ /* 0x020fe200000010ff */
[----:B------:R-:W-:Y:S01]  /*10d60*/  FFMA.FTZ R98, R3, c[0x0][0x23c], -R55 ;  /* 0x00008f0003627a23 */ /* 0x000fe20000010837 */
[----:B------:R-:W-:Y:S01]  /*10d70*/  MUFU.EX2 R54, R54 ;  /* 0x0000003600367308 */ /* 0x000fe20000000800 */
[----:B------:R-:W-:Y:S01]  /*10d80*/  FADD.FTZ R102, R102, R103 ;  /* 0x0000006766667221 */ /* 0x000fe20000010000 */
[----:B------:R-:W-:Y:S02]  /*10d90*/  F2FP.BF16.PACK_AB R10, R60, R61 ;  /* 0x0000003d3c0a723e */ /* 0x000fe400000010ff */
[----:B----4-:R-:W-:Y:S01]  /*10da0*/  F2FP.BF16.PACK_AB R11, R115, R106 ;  /* 0x0000006a730b723e */ /* 0x010fe200000010ff */
[----:B------:R-:W-:-:S03]  /*10db0*/  FADD.FTZ R101, R101, R102 ;  /* 0x0000006665657221 */ /* 0x000fc60000010000 */
[----:B------:R-:W-:Y:S01]  /*10dc0*/  MUFU.EX2 R95, R95 ;  /* 0x0000005f005f7308 */ /* 0x000fe20000000800 */
[----:B------:R-:W-:Y:S02]  /*10dd0*/  FADD.FTZ R100, R100, R101 ;  /* 0x0000006564647221 */ /* 0x000fe40000010000 */
[----:B---3--:R-:W-:Y:S02]  /*10de0*/  HMMA.16816.F32.BF16 R16, R8, R20, R16 ;  /* 0x000000140810723c */ /* 0x008fe40000041810 */
[----:B------:R-:W-:-:S03]  /*10df0*/  FADD.FTZ R3, R99, R100 ;  /* 0x0000006463037221 */ /* 0x000fc60000010000 */
[----:B------:R-:W1:Y:S01]  /*10e00*/  MUFU.EX2 R99, R98 ;  /* 0x0000006200637308 */ /* 0x000e620000000800 */
[----:B------:R-:W-:Y:S02]  /*10e10*/  FADD.FTZ R96, R96, R3 ;  /* 0x0000000360607221 */ /* 0x000fe40000010000 */
[C---:B------:R-:W-:Y:S01]  /*10e20*/  HMMA.16816.F32.BF16 R4, R8.reuse, R22, R4 ;  /* 0x000000160804723c */ /* 0x040fe20000041804 */
[----:B------:R-:W3:Y:S01]  /*10e30*/  LDSM.16.MT88.4 R20, [R204+0x7c00] ;  /* 0x007c0000cc14783b */ /* 0x000ee20000004200 */
[----:B------:R-:W-:Y:S02]  /*10e40*/  FADD.FTZ R91, R91, R96 ;  /* 0x000000605b5b7221 */ /* 0x000fe40000010000 */
[----:B------:R-:W-:Y:S01]  /*10e50*/  FFMA.FTZ R3, R51, c[0x0][0x23c], -R92 ;  /* 0x00008f0033037a23 */ /* 0x000fe2000001085c */
[----:B------:R-:W-:Y:S01]  /*10e60*/  MUFU.EX2 R123, R123 ;  /* 0x0000007b007b7308 */ /* 0x000fe20000000800 */
[----:B------:R-:W-:Y:S02]  /*10e70*/  FADD.FTZ R90, R90, R91 ;  /* 0x0000005b5a5a7221 */ /* 0x000fe40000010000 */
[----:B------:R-:W-:Y:S01]  /*10e80*/  HMMA.16816.F32.BF16 R184, R8, R12, R184 ;  /* 0x0000000c08b8723c */ /* 0x000fe200000418b8 */
[----:B------:R-:W-:-:S02]  /*10e90*/  FFMA.FTZ R51, R44, c[0x0][0x23c], -R55 ;  /* 0x00008f002c337a23 */ /* 0x000fc40000010837 */
[----:B------:R-:W-:Y:S02]  /*10ea0*/  FADD.FTZ R89, R89, R90 ;  /* 0x0000005a59597221 */ /* 0x000fe40000010000 */
[----:B------:R-:W-:Y:S01]  /*10eb0*/  MUFU.EX2 R142, R142 ;  /* 0x0000008e008e7308 */ /* 0x000fe20000000800 */
[----:B------:R-:W-:Y:S02]  /*10ec0*/  FFMA.FTZ R44, R41, c[0x0][0x23c], -R92 ;  /* 0x00008f00292c7a23 */ /* 0x000fe4000001085c */
[----:B------:R-:W-:Y:S01]  /*10ed0*/  HMMA.16816.F32.BF16 R24, R8, R14, R24 ;  /* 0x0000000e0818723c */ /* 0x000fe20000041818 */
[----:B------:R-:W-:Y:S01]  /*10ee0*/  FADD.FTZ R88, R88, R89 ;  /* 0x0000005958587221 */ /* 0x000fe20000010000 */
[----:B------:R-:W4:Y:S01]  /*10ef0*/  LDSM.16.MT88.4 R12, [R201+0x8000] ;  /* 0x00800000c90c783b */ /* 0x000f220000004200 */
[--C-:B------:R-:W-:Y:S02]  /*10f00*/  FFMA.FTZ R41, R46, c[0x0][0x23c], -R55.reuse ;  /* 0x00008f002e297a23 */ /* 0x100fe40000010837 */
[----:B------:R-:W-:Y:S01]  /*10f10*/  FADD.FTZ R87, R87, R88 ;  /* 0x0000005857577221 */ /* 0x000fe20000010000 */
[----:B------:R-:W-:Y:S01]  /*10f20*/  MUFU.EX2 R51, R51 ;  /* 0x0000003300337308 */ /* 0x000fe20000000800 */
[----:B------:R-:W-:Y:S01]  /*10f30*/  F2FP.BF16.PACK_AB R8, R58, R59 ;  /* 0x0000003b3a08723e */ /* 0x000fe200000010ff */
[----:B------:R-:W-:Y:S01]  /*10f40*/  FFMA.FTZ R46, R38, c[0x0][0x23c], -R55 ;  /* 0x00008f00262e7a23 */ /* 0x000fe20000010837 */
[----:B------:R-:W-:Y:S01]  /*10f50*/  F2FP.BF16.PACK_AB R9, R0, R97 ;  /* 0x000000610009723e */ /* 0x000fe200000010ff */
[----:B------:R-:W-:Y:S01]  /*10f60*/  FADD.FTZ R86, R86, R87 ;  /* 0x0000005756567221 */ /* 0x000fe20000010000 */
[----:B------:R-:W-:Y:S01]  /*10f70*/  F2FP.BF16.PACK_AB R10, R56, R57 ;  /* 0x00000039380a723e */ /* 0x000fe200000010ff */
[----:B------:R-:W-:Y:S01]  /*10f80*/  FFMA.FTZ R38, R40, c[0x0][0x23c], -R92 ;  /* 0x00008f0028267a23 */ /* 0x000fe2000001085c */
[----:B-1----:R-:W-:Y:S01]  /*10f90*/  F2FP.BF16.PACK_AB R11, R99, R42 ;  /* 0x0000002a630b723e */ /* 0x002fe200000010ff */
[----:B------:R-:W-:Y:S01]  /*10fa0*/  FADD.FTZ R85, R85, R86 ;  /* 0x0000005655557221 */ /* 0x000fe20000010000 */
[----:B------:R-:W1:Y:S01]  /*10fb0*/  MUFU.EX2 R2, R2 ;  /* 0x0000000200027308 */ /* 0x000e620000000800 */
[----:B------:R-:W-:-:S02]  /*10fc0*/  FFMA.FTZ R40, R49, c[0x0][0x23c], -R55 ;  /* 0x00008f0031287a23 */ /* 0x000fc40000010837 */
[----:B------:R-:W-:Y:S02]  /*10fd0*/  FADD.FTZ R84, R84, R85 ;  /* 0x0000005554547221 */ /* 0x000fe40000010000 */
[C---:B--2---:R-:W-:Y:S01]  /*10fe0*/  HMMA.16816.F32.BF16 R16, R8.reuse, R28, R16 ;  /* 0x0000001c0810723c */ /* 0x044fe20000041810 */
[----:B------:R-:W-:Y:S02]  /*10ff0*/  FFMA.FTZ R49, R36, c[0x0][0x23c], -R55 ;  /* 0x00008f0024317a23 */ /* 0x000fe40000010837 */
[----:B------:R-:W-:Y:S01]  /*11000*/  FADD.FTZ R83, R83, R84 ;  /* 0x0000005453537221 */ /* 0x000fe20000010000 */
[----:B------:R-:W-:Y:S03]  /*11010*/  MUFU.EX2 R43, R43 ;  /* 0x0000002b002b7308 */ /* 0x000fe60000000800 */
[----:B------:R-:W-:Y:S01]  /*11020*/  FADD.FTZ R28, R154, R131 ;  /* 0x000000839a1c7221 */ /* 0x000fe20000010000 */
[----:B---3--:R-:W-:Y:S01]  /*11030*/  HMMA.16816.F32.BF16 R184, R8, R20, R184 ;  /* 0x0000001408b8723c */ /* 0x008fe200000418b8 */
[----:B------:R-:W-:Y:S01]  /*11040*/  FADD.FTZ R82, R82, R83 ;  /* 0x0000005352527221 */ /* 0x000fe20000010000 */
[----:B------:R-:W-:Y:S01]  /*11050*/  MOV R131, R94 ;  /* 0x0000005e00837202 */ /* 0x000fe20000000f00 */
[----:B------:R-:W-:Y:S01]  /*11060*/  FADD.FTZ R28, R135, R28 ;  /* 0x0000001c871c7221 */ /* 0x000fe20000010000 */
[----:B------:R-:W2:Y:S01]  /*11070*/  MUFU.EX2 R86, R33 ;  /* 0x0000002100567308 */ /* 0x000ea20000000800 */
        /* <DEDUP_REMOVED lines=10> */
[----:B------:R-:W3:Y:S01]  /*11120*/  LDSM.16.MT88.4 R28, [R204+0x8000] ;  /* 0x00800000cc1c783b */ /* 0x000ee20000004200 */
[----:B------:R-:W-:Y:S01]  /*11130*/  FADD.FTZ R20, R143, R20 ;  /* 0x000000148f147221 */ /* 0x000fe20000010000 */
[----:B------:R-:W5:Y:S01]  /*11140*/  MUFU.EX2 R168, R168 ;  /* 0x000000a800a87308 */ /* 0x000f620000000800 */
[----:B------:R-:W-:-:S02]  /*11150*/  FADD.FTZ R77, R77, R78 ;  /* 0x0000004e4d4d7221 */ /* 0x000fc40000010000 */
[----:B------:R-:W-:Y:S01]  /*11160*/  FADD.FTZ R145, R145, R20 ;  /* 0x0000001491917221 */ /* 0x000fe20000010000 */
[----:B------:R-:W-:Y:S01]  /*11170*/  F2FP.BF16.PACK_AB R8, R95, R54 ;  /* 0x000000365f08723e */ /* 0x000fe200000010ff */
[----:B------:R-:W-:Y:S01]  /*11180*/  FADD.FTZ R76, R76, R77 ;  /* 0x0000004d4c4c7221 */ /* 0x000fe20000010000 */
[----:B-1----:R-:W-:Y:S01]  /*11190*/  F2FP.BF16.PACK_AB R9, R2, R51 ;  /* 0x000000330209723e */ /* 0x002fe200000010ff */
[----:B------:R-:W-:Y:S01]  /*111a0*/  FADD.FTZ R145, R166, R145 ;  /* 0x00000091a6917221 */ /* 0x000fe20000010000 */
[----:B------:R-:W-:Y:S01]  /*111b0*/  F2FP.BF16.PACK_AB R10, R142, R123 ;  /* 0x0000007b8e0a723e */ /* 0x000fe200000010ff */
[----:B------:R-:W-:Y:S01]  /*111c0*/  FADD.FTZ R75, R75, R76 ;  /* 0x0000004c4b4b7221 */ /* 0x000fe20000010000 */
[----:B--2---:R-:W-:Y:S01]  /*111d0*/  F2FP.BF16.PACK_AB R11, R86, R43 ;  /* 0x0000002b560b723e */ /* 0x004fe200000010ff */
[----:B------:R-:W-:Y:S01]  /*111e0*/  FADD.FTZ R174, R174, R145 ;  /* 0x00000091aeae7221 */ /* 0x000fe20000010000 */
[----:B------:R-:W-:Y:S01]  /*111f0*/  LDSM.16.MT88.4 R20, [R201+0x8400] ;  /* 0x00840000c914783b */ /* 0x000fe20000004200 */
[----:B------:R-:W-:Y:S01]  /*11200*/  FADD.FTZ R74, R74, R75 ;  /* 0x0000004b4a4a7221 */ /* 0x000fe20000010000 */
[----:B------:R-:W-:Y:S01]  /*11210*/  MUFU.EX2 R147, R147 ;  /* 0x0000009300937308 */ /* 0x000fe20000000800 */
[----:B------:R-:W-:-:S02]  /*11220*/  FADD.FTZ R174, R153, R174 ;  /* 0x000000ae99ae7221 */ /* 0x000fc40000010000 */
[----:B------:R-:W-:Y:S01]  /*11230*/  FADD.FTZ R73, R73, R74 ;  /* 0x0000004a49497221 */ /* 0x000fe20000010000 */
[C---:B----4-:R-:W-:Y:S01]  /*11240*/  HMMA.16816.F32.BF16 R16, R8.reuse, R12, R16 ;  /* 0x0000000c0810723c */ /* 0x050fe20000041810 */
[----:B------:R-:W-:Y:S02]  /*11250*/  FADD.FTZ R155, R155, R174 ;  /* 0x000000ae9b9b7221 */ /* 0x000fe40000010000 */
[----:B------:R-:W-:Y:S01]  /*11260*/  FADD.FTZ R72, R72, R73 ;  /* 0x0000004948487221 */ /* 0x000fe20000010000 */
[----:B------:R-:W1:Y:S01]  /*11270*/  MUFU.EX2 R180, R180 ;  /* 0x000000b400b47308 */ /* 0x000e620000000800 */
        /* <DEDUP_REMOVED lines=11> */
[----:B---3--:R-:W-:Y:S01]  /*11330*/  HMMA.16816.F32.BF16 R24, R8, R30, R24 ;  /* 0x0000001e0818723c */ /* 0x008fe20000041818 */
[----:B------:R-:W-:Y:S01]  /*11340*/  FADD.FTZ R158, R158, R159 ;  /* 0x0000009f9e9e7221 */ /* 0x000fe20000010000 */
[----:B------:R-:W3:Y:S01]  /*11350*/  MUFU.EX2 R32, R32 ;  /* 0x0000002000207308 */ /* 0x000ee20000000800 */
[----:B------:R-:W-:Y:S02]  /*11360*/  FADD.FTZ R67, R67, R68 ;  /* 0x0000004443437221 */ /* 0x000fe40000010000 */
[----:B------:R-:W-:-:S02]  /*11370*/  FADD.FTZ R137, R137, R158 ;  /* 0x0000009e89897221 */ /* 0x000fc40000010000 */
[----:B------:R-:W-:Y:S01]  /*11380*/  FADD.FTZ R66, R66, R67 ;  /* 0x0000004342427221 */ /* 0x000fe20000010000 */
[----:B------:R-:W-:Y:S01]  /*11390*/  HMMA.16816.F32.BF16 R184, R8, R28, R184 ;  /* 0x0000001c08b8723c */ /* 0x000fe200000418b8 */
[----:B------:R-:W-:Y:S01]  /*113a0*/  FADD.FTZ R137, R152, R137 ;  /* 0x0000008998897221 */ /* 0x000fe20000010000 */
[----:B------:R-:W-:Y:S01]  /*113b0*/  MUFU.EX2 R45, R45 ;  /* 0x0000002d002d7308 */ /* 0x000fe20000000800 */
[----:B------:R-:W4:Y:S01]  /*113c0*/  LDSM.16.MT88.4 R28, [R201+0x8800] ;  /* 0x00880000c91c783b */ /* 0x000f220000004200 */
[----:B------:R-:W-:Y:S02]  /*113d0*/  FADD.FTZ R65, R65, R66 ;  /* 0x0000004241417221 */ /* 0x000fe40000010000 */
        /* <DEDUP_REMOVED lines=9> */
[----:B------:R-:W-:Y:S02]  /*11470*/  FADD.FTZ R62, R62, R63 ;  /* 0x0000003f3e3e7221 */ /* 0x000fe40000010000 */
[----:B------:R-:W-:Y:S01]  /*11480*/  FADD.FTZ R163, R163, R134 ;  /* 0x00000086a3a37221 */ /* 0x000fe20000010000 */
[----:B------:R-:W-:Y:S01]  /*11490*/  MUFU.EX2 R133, R133 ;  /* 0x0000008500857308 */ /* 0x000fe20000000800 */
[----:B------:R-:W-:Y:S02]  /*114a0*/  FADD.FTZ R61, R61, R62 ;  /* 0x0000003e3d3d7221 */ /* 0x000fe40000010000 */
[----:B------:R-:W-:Y:S02]  /*114b0*/  FADD.FTZ R126, R126, R163 ;  /* 0x000000a37e7e7221 */ /* 0x000fe40000010000 */
[----:B------:R-:W-:-:S02]  /*114c0*/  FADD.FTZ R60, R60, R61 ;  /* 0x0000003d3c3c7221 */ /* 0x000fc40000010000 */
[----:B------:R-:W-:Y:S01]  /*114d0*/  FADD.FTZ R165, R165, R126 ;  /* 0x0000007ea5a57221 */ /* 0x000fe20000010000 */
[----:B-1----:R-:W-:Y:S01]  /*114e0*/  F2FP.BF16.PACK_AB R11, R46, R45 ;  /* 0x0000002d2e0b723e */ /* 0x002fe200000010ff */
[----:B------:R-:W1:Y:S01]  /*114f0*/  MUFU.EX2 R104, R104 ;  /* 0x0000006800687308 */ /* 0x000e620000000800 */
[----:B------:R-:W-:Y:S02]  /*11500*/  FADD.FTZ R59, R59, R60 ;  /* 0x0000003c3b3b7221 */ /* 0x000fe40000010000 */
[----:B------:R-:W-:Y:S02]  /*11510*/  FADD.FTZ R116, R116, R165 ;  /* 0x000000a574747221 */ /* 0x000fe40000010000 */
[----:B------:R-:W-:Y:S01]  /*11520*/  FADD.FTZ R58, R58, R59 ;  /* 0x0000003b3a3a7221 */ /* 0x000fe20000010000 */
[C---:B--2---:R-:W-:Y:S01]  /*11530*/  HMMA.16816.F32.BF16 R24, R8.reuse, R14, R24 ;  /* 0x0000000e0818723c */ /* 0x044fe20000041818 */
[----:B------:R-:W-:Y:S01]  /*11540*/  FADD.FTZ R167, R167, R116 ;  /* 0x00000074a7a77221 */ /* 0x000fe20000010000 */
[----:B------:R-:W-:Y:S05]  /*11550*/  MUFU.EX2 R3, R3 ;  /* 0x0000000300037308 */ /* 0x000fea0000000800 */
[----:B------:R-:W-:Y:S01]  /*11560*/  FADD.FTZ R14, R106, R167 ;  /* 0x000000a76a0e7221 */ /* 0x000fe20000010000 */
[----:B------:R-:W-:Y:S01]  /*11570*/  HMMA.16816.F32.BF16 R16, R8, R20, R16 ;  /* 0x000000140810723c */ /* 0x000fe20000041810 */
[----:B------:R-:W-:Y:S01]  /*11580*/  FADD.FTZ R15, R57, R58 ;  /* 0x0000003a390f7221 */ /* 0x000fe20000010000 */
[----:B------:R-:W2:Y:S01]  /*11590*/  MUFU.EX2 R44, R44 ;  /* 0x0000002c002c7308 */ /* 0x000ea20000000800 */
[----:B------:R-:W-:-:S02]  /*115a0*/  FADD.FTZ R14, R115, R14 ;  /* 0x0000000e730e7221 */ /* 0x000fc40000010000 */
        /* <DEDUP_REMOVED lines=9> */
[----:B------:R-:W-:Y:S01]  /*11640*/  FADD.FTZ R34, R95, R54 ;  /* 0x000000365f227221 */ /* 0x000fe20000010000 */
[----:B------:R-:W5:Y:S01]  /*11650*/  MUFU.EX2 R37, R37 ;  /* 0x0000002500257308 */ /* 0x000f620000000800 */
[----:B------:R-:W-:-:S02]  /*11660*/  FADD.FTZ R42, R99, R42 ;  /* 0x0000002a632a7221 */ /* 0x000fc40000010000 */
[----:B------:R-:W-:Y:S02]  /*11670*/  FADD.FTZ R123, R123, R34 ;  /* 0x000000227b7b7221 */ /* 0x000fe40000010000 */
[----:B-1----:R-:W-:Y:S01]  /*11680*/  F2FP.BF16.PACK_AB R8, R104, R133 ;  /* 0x000000856808723e */ /* 0x002fe200000010ff */
[----:B------:R-:W-:Y:S01]  /*11690*/  FADD.FTZ R51, R51, R42 ;  /* 0x0000002a33337221 */ /* 0x000fe20000010000 */
[----:B--2---:R-:W-:Y:S01]  /*116a0*/  F2FP.BF16.PACK_AB R10, R44, R3 ;  /* 0x000000032c0a723e */ /* 0x004fe200000010ff */
[----:B------:R-:W-:Y:S01]  /*116b0*/  MUFU.EX2 R48, R48 ;  /* 0x0000003000307308 */ /* 0x000fe20000000800 */
[----:B------:R-:W-:Y:S02]  /*116c0*/  FFMA.FTZ R12, R52, c[0x0][0x23c], -R92 ;  /* 0x00008f00340c7a23 */ /* 0x000fe4000001085c */
[----:B------:R-:W-:Y:S02]  /*116d0*/  FADD.FTZ R2, R2, R51 ;  /* 0x0000003302027221 */ /* 0x000fe40000010000 */
[----:B------:R-:W-:-:S02]  /*116e0*/  FFMA.FTZ R13, R47, c[0x0][0x23c], -R55 ;  /* 0x00008f002f0d7a23 */ /* 0x000fc40000010837 */
[----:B------:R-:W-:Y:S01]  /*116f0*/  FADD.FTZ R43, R43, R2 ;  /* 0x000000022b2b7221 */ /* 0x000fe20000010000 */
[----:B------:R-:W1:Y:S01]  /*11700*/  MUFU.EX2 R49, R49 ;  /* 0x0000003100317308 */ /* 0x000e620000000800 */
[----:B-----5:R-:W-:Y:S01]  /*11710*/  F2FP.BF16.PACK_AB R9, R37, R40 ;  /* 0x000000282509723e */ /* 0x020fe200000010ff */
        /* <DEDUP_REMOVED lines=13> */
[----:B----4-:R-:W-:Y:S01]  /*117f0*/  HMMA.16816.F32.BF16 R16, R8, R28, R16 ;  /* 0x0000001c0810723c */ /* 0x010fe20000041810 */
[----:B------:R-:W-:Y:S01]  /*11800*/  FADD.FTZ R15, R46, R15 ;  /* 0x0000000f2e0f7221 */ /* 0x000fe20000010000 */
[----:B------:R-:W-:Y:S01]  /*11810*/  MUFU.EX2 R12, R12 ;  /* 0x0000000c000c7308 */ /* 0x000fe20000000800 */
[----:B------:R-:W-:-:S02]  /*11820*/  FADD.FTZ R133, R133, R180 ;  /* 0x000000b485857221 */ /* 0x000fc40000010000 */
[----:B------:R-:W-:Y:S02]  /*11830*/  FADD.FTZ R40, R40, R15 ;  /* 0x0000000f28287221 */ /* 0x000fe40000010000 */
[----:B------:R-:W-:Y:S01]  /*11840*/  FADD.FTZ R104, R104, R133 ;  /* 0x0000008568687221 */ /* 0x000fe20000010000 */
[C---:B------:R-:W-:Y:S01]  /*11850*/  HMMA.16816.F32.BF16 R28, R8.reuse, R30, R4 ;  /* 0x0000001e081c723c */ /* 0x040fe20000041804 */
[----:B------:R-:W2:Y:S01]  /*11860*/  LDSM.16.MT88.4 R4, [R204+0x8c00] ;  /* 0x008c0000cc04783b */ /* 0x000ea20000004200 */
[----:B------:R-:W4:Y:S01]  /*11870*/  MUFU.EX2 R169, R169 ;  /* 0x000000a900a97308 */ /* 0x000f220000000800 */
[----:B------:R-:W-:Y:S02]  /*11880*/  FADD.FTZ R37, R37, R40 ;  /* 0x0000002825257221 */ /* 0x000fe40000010000 */
[----:B------:R-:W-:Y:S02]  /*11890*/  FADD.FTZ R3, R3, R104 ;  /* 0x0000006803037221 */ /* 0x000fe40000010000 */
[----:B------:R-:W-:Y:S01]  /*118a0*/  FADD.FTZ R2, R48, R37 ;  /* 0x0000002530027221 */ /* 0x000fe20000010000 */
[----:B---3--:R-:W-:Y:S01]  /*118b0*/  HMMA.16816.F32.BF16 R184, R8, R20, R184 ;  /* 0x0000001408b8723c */ /* 0x008fe200000418b8 */
[----:B------:R-:W-:Y:S01]  /*118c0*/  FADD.FTZ R44, R44, R3 ;  /* 0x000000032c2c7221 */ /* 0x000fe20000010000 */
[----:B------:R-:W-:Y:S01]  /*118d0*/  MUFU.EX2 R13, R13 ;  /* 0x0000000d000d7308 */ /* 0x000fe20000000800 */
[----:B------:R-:W-:-:S05]  /*118e0*/  FADD.FTZ R2, R49, R2 ;  /* 0x0000000231027221 */ /* 0x000fca0000010000 */
[----:B------:R-:W-:Y:S02]  /*118f0*/  HMMA.16816.F32.BF16 R24, R8, R22, R24 ;  /* 0x000000160818723c */ /* 0x000fe40000041818 */
[----:B------:R-:W3:Y:S05]  /*11900*/  MUFU.EX2 R14, R35 ;  /* 0x00000023000e7308 */ /* 0x000eea0000000800 */
[C---:B-1----:R-:W-:Y:S01]  /*11910*/  F2FP.BF16.PACK_AB R8, R38.reuse, R33 ;  /* 0x000000212608723e */ /* 0x042fe200000010ff */
[----:B------:R-:W-:Y:S01]  /*11920*/  FADD.FTZ R33, R33, R44 ;  /* 0x0000002c21217221 */ /* 0x000fe20000010000 */
[----:B----4-:R-:W-:Y:S01]  /*11930*/  F2FP.BF16.PACK_AB R10, R169, R12 ;  /* 0x0000000ca90a723e */ /* 0x010fe200000010ff */
[----:B------:R-:W-:Y:S02]  /*11940*/  MUFU.EX2 R0, R0 ;  /* 0x0000000000007308 */ /* 0x000fe40000000800 */
[----:B------:R-:W-:-:S04]  /*11950*/  FADD.FTZ R33, R38, R33 ;  /* 0x0000002126217221 */ /* 0x000fc80000010000 */
[----:B------:R-:W-:Y:S02]  /*11960*/  FADD.FTZ R12, R12, R33 ;  /* 0x000000210c0c7221 */ /* 0x000fe40000010000 */
[----:B------:R-:W1:Y:S01]  /*11970*/  MUFU.EX2 R171, R171 ;  /* 0x000000ab00ab7308 */ /* 0x000e620000000800 */
[C---:B---3--:R-:W-:Y:S01]  /*11980*/  F2FP.BF16.PACK_AB R9, R14.reuse, R13 ;  /* 0x0000000d0e09723e */ /* 0x048fe200000010ff */
[----:B------:R-:W-:Y:S02]  /*11990*/  FADD.FTZ R13, R13, R2 ;  /* 0x000000020d0d7221 */ /* 0x000fe40000010000 */
[----:B------:R-:W-:Y:S02]  /*119a0*/  FADD.FTZ R169, R169, R12 ;  /* 0x0000000ca9a97221 */ /* 0x000fe40000010000 */
[----:B------:R-:W-:Y:S01]  /*119b0*/  FADD.FTZ R13, R14, R13 ;  /* 0x0000000d0e0d7221 */ /* 0x000fe20000010000 */
[----:B-1----:R-:W-:-:S03]  /*119c0*/  F2FP.BF16.PACK_AB R11, R171, R0 ;  /* 0x00000000ab0b723e */ /* 0x002fc600000010ff */
[----:B------:R-:W-:-:S04]  /*119d0*/  FADD.FTZ R0, R0, R13 ;  /* 0x0000000d00007221 */ /* 0x000fc80000010000 */
[----:B------:R-:W-:Y:S01]  /*119e0*/  FADD.FTZ R171, R171, R0 ;  /* 0x00000000abab7221 */ /* 0x000fe20000010000 */
[C---:B------:R-:W-:Y:S08]  /*119f0*/  HMMA.16816.F32.BF16 R192, R8.reuse, R188, R16 ;  /* 0x000000bc08c0723c */ /* 0x040ff00000041810 */
[C---:B------:R-:W-:Y:S08]  /*11a00*/  HMMA.16816.F32.BF16 R188, R8.reuse, R190, R28 ;  /* 0x000000be08bc723c */ /* 0x040ff0000004181c */
[C---:B--2---:R-:W-:Y:S08]  /*11a10*/  HMMA.16816.F32.BF16 R184, R8.reuse, R4, R184 ;  /* 0x0000000408b8723c */ /* 0x044ff000000418b8 */
[----:B------:R-:W-:Y:S08]  /*11a20*/  HMMA.16816.F32.BF16 R180, R8, R6, R24 ;  /* 0x0000000608b4723c */ /* 0x000ff00000041818 */
.L_x_1718:
[----:B------:R-:W-:Y:S01]  /*11a30*/  ISETP.GE.AND P0, PT, R172, 0x1, PT ;  /* 0x00000001ac00780c */ /* 0x000fe20003f06270 */
[----:B------:R-:W-:-:S12]  /*11a40*/  ULDC.64 UR10, c[0x0][0x118] ;  /* 0x00004600000a7ab9 */ /* 0x000fd80000000a00 */
[----:B------:R-:W-:Y:S05]  /*11a50*/  @!P0 BRA `(.L_x_1726) ;  /* 0x000066a000008947 */ /* 0x000fea0003800000 */
[----:B------:R-:W-:Y:S02]  /*11a60*/  MOV R173, R129 ;  /* 0x0000008100ad7202 */ /* 0x000fe40000000f00 */
[----:B------:R-:W-:Y:S02]  /*11a70*/  MOV R174, R131 ;  /* 0x0000008300ae7202 */ /* 0x000fe40000000f00 */
[----:B------:R-:W-:-:S04]  /*11a80*/  MOV R200, c[0x0][0x1a0] ;  /* 0x0000680000c87a02 */ /* 0x000fc80000000f00 */
.L_x_1730:
        /* <DEDUP_REMOVED lines=49> */
[----:B------:R-:W-:Y:S01]  /*11da0*/  IMAD.MOV.U32 R3, RZ, RZ, c[0x0][0x2d0] ;  /* 0x0000b400ff037624 */ /* 0x000fe200078e00ff */
[----:B------:R-:W2:Y:S03]  /*11db0*/  LDG.E R4, [R12.64] ;  /* 0x0000000a0c047981 */ /* 0x000ea6000c1e1900 */
[----:B------:R-:W-:Y:S01]  /*11dc0*/  IMAD R0, R2, R3, -0x100 ;  /* 0xffffff0002007424 */ /* 0x000fe200078e0203 */
[----:B------:R-:W2:Y:S03]  /*11dd0*/  LDG.E R7, [R10.64] ;  /* 0x0000000a0a077981 */ /* 0x000ea6000c1e1900 */
[C---:B------:R-:W-:Y:S01]  /*11de0*/  IMAD.WIDE.U32 R160, R0.reuse, c[0x0][0x1a0], RZ ;  /* 0x0000680000a07a25 */ /* 0x040fe200078e00ff */
        /* <DEDUP_REMOVED lines=10> */
.L_x_1727:
[----:B------:R-:W-:Y:S02]  /*11e90*/  ISETP.GE.AND P2, PT, R196, c[0x0][0x220], PT ;  /* 0x00008800c4007a0c */ /* 0x000fe40003f46270 */
[C---:B------:R-:W-:Y:S04]  /*11ea0*/  LEA R152, P4, R160.reuse, R206, 0x1 ;  /* 0x000000cea0987211 */ /* 0x040fe800078808ff */
[CC--:B------:R-:W-:Y:S07]  /*11eb0*/  LEA.HI.X R153, R160.reuse, R207.reuse, R161, 0x1, P4 ;  /* 0x000000cfa0997211 */ /* 0x0c0fee00020f0ca1 */
[----:B------:R-:W-:Y:S01]  /*11ec0*/  @P2 STS.64 [R177+0x5008], RZ ;  /* 0x005008ffb1002388 */ /* 0x000fe20000000a00 */
[----:B------:R-:W-:Y:S02]  /*11ed0*/  @!P2 IADD3 R155, P3, R160, UR5, RZ ;  /* 0x00000005a09bac10 */ /* 0x000fe4000ff7e0ff */
[C---:B------:R-:W-:Y:S02]  /*11ee0*/  @!P2 LEA R157, P0, R200.reuse, R160, 0x6 ;  /* 0x000000a0c89da211 */ /* 0x040fe400078030ff */
[----:B------:R-:W-:Y:S01]  /*11ef0*/  @!P2 IADD3.X R154, R161, UR7, RZ, P3, !PT ;  /* 0x00000007a19aac10 */ /* 0x000fe20009ffe4ff */
[----:B------:R-:W-:Y:S01]  /*11f00*/  @P2 STS [R177+0x5000], RZ ;  /* 0x005000ffb1002388 */ /* 0x000fe20000000800 */
[CC--:B------:R-:W-:Y:S02]  /*11f10*/  @!P2 LEA R210, P3, R155.reuse, R206.reuse, 0x1 ;  /* 0x000000ce9bd2a211 */ /* 0x0c0fe400078608ff */
[----:B------:R-:W-:Y:S01]  /*11f20*/  @!P2 MOV R156, c[0x0][0x1a4] ;  /* 0x00006900009caa02 */ /* 0x000fe20000000f00 */
[----:B------:R-:W-:Y:S01]  /*11f30*/  @P2 STS [R177+0x5004], RZ ;  /* 0x005004ffb1002388 */ /* 0x000fe20000000800 */
[----:B------:R-:W-:Y:S02]  /*11f40*/  @!P2 LEA.HI.X R211, R155, R207, R154, 0x1, P3 ;  /* 0x000000cf9bd3a211 */ /* 0x000fe400018f0c9a */
[C---:B------:R-:W-:Y:S01]  /*11f50*/  @!P2 LEA.HI.X R156, R200.reuse, R161, R156, 0x6, P0 ;  /* 0x000000a1c89ca211 */ /* 0x040fe200000f349c */
[----:B------:R-:W-:Y:S01]  /*11f60*/  @!PT LDS RZ, [RZ] ;  /* 0x00000000fffff984 */ /* 0x000fe20000000800 */
[----:B------:R-:W-:Y:S01]  /*11f70*/  @!PT LDS RZ, [RZ] ;  /* 0x00000000fffff984 */ /* 0x000fe20000000800 */
[----:B------:R-:W-:Y:S01]  /*11f80*/  @!PT LDS RZ, [RZ] ;  /* 0x00000000fffff984 */ /* 0x000fe20000000800 */
[----:B------:R1:W-:Y:S01]  /*11f90*/  @!P2 LDGSTS.E.BYPASS.LTC128B.128 [R177+0x5000], [R152.64] ;  /* 0x0500000098b1afae */ /* 0x0003e2000b901d4a */
[C---:B------:R-:W-:Y:S02]  /*11fa0*/  @!P2 LEA R208, P0, R157.reuse, R206, 0x1 ;  /* 0x000000ce9dd0a211 */ /* 0x040fe400078008ff */
[-C--:B------:R-:W-:Y:S02]  /*11fb0*/  @!P2 MOV R166, R160.reuse ;  /* 0x000000a000a6a202 */ /* 0x080fe40000000f00 */
[----:B------:R-:W-:Y:S02]  /*11fc0*/  @!P2 LEA.HI.X R209, R157, R207, R156, 0x1, P0 ;  /* 0x000000cf9dd1a211 */ /* 0x000fe400000f0c9c */
[CC--:B------:R-:W-:Y:S01]  /*11fd0*/  @!P2 LEA R159, P0, R200.reuse, R160.reuse, 0x7 ;  /* 0x000000a0c89fa211 */ /* 0x0c0fe200078038ff */
[----:B------:R-:W-:Y:S01]  /*11fe0*/  @P2 STS.128 [R177+0x5800], RZ ;  /* 0x005800ffb1002388 */ /* 0x000fe20000000c00 */
[-C--:B------:R-:W-:Y:S02]  /*11ff0*/  @!P2 MOV R167, R161.reuse ;  /* 0x000000a100a7a202 */ /* 0x080fe40000000f00 */
[----:B------:R-:W-:Y:S02]  /*12000*/  @!P2 MOV R158, c[0x0][0x1a4] ;  /* 0x00006900009eaa02 */ /* 0x000fe40000000f00 */
[----:B------:R-:W-:Y:S01]  /*12010*/  @!P2 MOV R162, R160 ;  /* 0x000000a000a2a202 */ /* 0x000fe20000000f00 */
[C---:B------:R-:W-:Y:S01]  /*12020*/  @!P2 IMAD.WIDE.U32 R166, R200.reuse, 0x60, R166 ;  /* 0x00000060c8a6a825 */ /* 0x040fe200078e00a6 */
[----:B------:R-:W-:Y:S01]  /*12030*/  @!P2 LEA.HI.X R158, R200, R161, R158, 0x7, P0 ;  /* 0x000000a1c89ea211 */ /* 0x000fe200000f3c9e */
[----:B------:R-:W-:Y:S01]  /*12040*/  @!PT LDS RZ, [RZ] ;  /* 0x00000000fffff984 */ /* 0x000fe20000000800 */
[----:B------:R-:W-:Y:S01]  /*12050*/  @!PT LDS RZ, [RZ] ;  /* 0x00000000fffff984 */ /* 0x000fe20000000800 */
[----:B------:R-:W-:Y:S01]  /*12060*/  @!PT LDS RZ, [RZ] ;  /* 0x00000000fffff984 */ /* 0x000fe20000000800 */
[----:B------:R1:W-:Y:S01]  /*12070*/  @!P2 LDGSTS.E.BYPASS.LTC128B.128 [R177+0x5800], [R210.64] ;  /* 0x05800000d2b1afae */ /* 0x0003e2000b901d4a */
[CC--:B------:R-:W-:Y:S02]  /*12080*/  @!P2 LEA R164, P0, R159.reuse, R206.reuse, 0x1 ;  /* 0x000000ce9fa4a211 */ /* 0x0c0fe400078008ff */
[----:B------:R-:W-:Y:S02]  /*12090*/  @!P2 LEA R218, P5, R166, R206, 0x1 ;  /* 0x000000cea6daa211 */ /* 0x000fe400078a08ff */
[----:B------:R-:W-:Y:S02]  /*120a0*/  @!P2 LEA.HI.X R165, R159, R207, R158, 0x1, P0 ;  /* 0x000000cf9fa5a211 */ /* 0x000fe400000f0c9e */
[-C--:B------:R-:W-:Y:S01]  /*120b0*/  @!P2 MOV R163, R161.reuse ;  /* 0x000000a100a3a202 */ /* 0x080fe20000000f00 */
[----:B------:R-:W-:Y:S01]  /*120c0*/  @P2 STS.128 [R177+0x6000], RZ ;  /* 0x006000ffb1002388 */ /* 0x000fe20000000c00 */
[----:B------:R-:W-:Y:S02]  /*120d0*/  @!P2 MOV R212, R160 ;  /* 0x000000a000d4a202 */ /* 0x000fe40000000f00 */
[----:B------:R-:W-:Y:S01]  /*120e0*/  @!P2 MOV R213, R161 ;  /* 0x000000a100d5a202 */ /* 0x000fe20000000f00 */
[----:B------:R-:W-:Y:S01]  /*120f0*/  @!P2 IMAD.WIDE.U32 R162, R200, 0xa0, R162 ;  /* 0x000000a0c8a2a825 */ /* 0x000fe200078e00a2 */
[----:B------:R-:W-:Y:S02]  /*12100*/  @!P2 MOV R157, c[0x0][0x1a4] ;  /* 0x00006900009daa02 */ /* 0x000fe40000000f00 */
[----:B------:R-:W-:Y:S01]  /*12110*/  @!P2 MOV R156, c[0x0][0x1a4] ;  /* 0x00006900009caa02 */ /* 0x000fe20000000f00 */
[----:B------:R-:W-:Y:S01]  /*12120*/  @!PT LDS RZ, [RZ] ;  /* 0x00000000fffff984 */ /* 0x000fe20000000800 */
[----:B------:R-:W-:Y:S01]  /*12130*/  @!PT LDS RZ, [RZ] ;  /* 0x00000000fffff984 */ /* 0x000fe20000000800 */
[----:B------:R-:W-:Y:S01]  /*12140*/  @!PT LDS RZ, [RZ] ;  /* 0x00000000fffff984 */ /* 0x000fe20000000800 */
[----:B------:R1:W-:Y:S01]  /*12150*/  @!P2 LDGSTS.E.BYPASS.LTC128B.128 [R177+0x6000], [R208.64] ;  /* 0x06000000d0b1afae */ /* 0x0003e2000b901d4a */
[-C--:B------:R-:W-:Y:S01]  /*12160*/  @!P2 LEA R216, P4, R162, R206.reuse, 0x1 ;  /* 0x000000cea2d8a211 */ /* 0x080fe200078808ff */
[C---:B------:R-:W-:Y:S01]  /*12170*/  @!P2 IMAD.WIDE.U32 R160, R200.reuse, 0xc0, R160 ;  /* 0x000000c0c8a0a825 */ /* 0x040fe200078e00a0 */
[----:B------:R-:W-:Y:S02]  /*12180*/  @!P2 MOV R155, c[0x0][0x1a4] ;  /* 0x00006900009baa02 */ /* 0x000fe40000000f00 */
[----:B------:R-:W-:Y:S01]  /*12190*/  @!P2 MOV R154, c[0x0][0x1a4] ;  /* 0x00006900009aaa02 */ /* 0x000fe20000000f00 */
[----:B------:R-:W-:Y:S01]  /*121a0*/  @!P2 IMAD.WIDE.U32 R212, R200, 0xe0, R212 ;  /* 0x000000e0c8d4a825 */ /* 0x000fe200078e00d4 */
[-C--:B------:R-:W-:Y:S01]  /*121b0*/  @!P2 LEA R214, P3, R160, R206.reuse, 0x1 ;  /* 0x000000cea0d6a211 */ /* 0x080fe200078608ff */
[----:B------:R-:W-:Y:S02]  /*121c0*/  @P2 STS.128 [R177+0x6800], RZ ;  /* 0x006800ffb1002388 */ /* 0x000fe40000000c00 */
[----:B------:R-:W-:Y:S01]  /*121d0*/  @!P2 IMAD R157, R157, 0x60, RZ ;  /* 0x000000609d9da824 */ /* 0x000fe200078e02ff */
[----:B------:R-:W-:Y:S01]  /*121e0*/  @!P2 LEA R206, P0, R212, R206, 0x1 ;  /* 0x000000ced4cea211 */ /* 0x000fe200078008ff */
[----:B------:R-:W-:Y:S02]  /*121f0*/  @!P2 IMAD R156, R156, 0xa0, RZ ;  /* 0x000000a09c9ca824 */ /* 0x000fe400078e02ff */
[----:B------:R-:W-:Y:S01]  /*12200*/  @!P2 IMAD R155, R155, 0xc0, RZ ;  /* 0x000000c09b9ba824 */ /* 0x000fe200078e02ff */
[----:B------:R-:W-:Y:S01]  /*12210*/  @!P2 IADD3 R158, R157, R167, RZ ;  /* 0x000000a79d9ea210 */ /* 0x000fe20007ffe0ff */
[----:B------:R-:W-:Y:S01]  /*12220*/  @!P2 IMAD R154, R154, 0xe0, RZ ;  /* 0x000000e09a9aa824 */ /* 0x000fe200078e02ff */
[----:B------:R-:W-:Y:S02]  /*12230*/  @!P2 IADD3 R156, R156, R163, RZ ;  /* 0x000000a39c9ca210 */ /* 0x000fe40007ffe0ff */
[-C--:B------:R-:W-:Y:S02]  /*12240*/  @!P2 LEA.HI.X R219, R166, R207.reuse, R158, 0x1, P5 ;  /* 0x000000cfa6dba211 */ /* 0x080fe400028f0c9e */
[----:B------:R-:W-:Y:S02]  /*12250*/  @!P2 LEA.HI.X R217, R162, R207, R156, 0x1, P4 ;  /* 0x000000cfa2d9a211 */ /* 0x000fe400020f0c9c */
[----:B------:R-:W-:Y:S01]  /*12260*/  @!P2 IADD3 R155, R155, R161, RZ ;  /* 0x000000a19b9ba210 */ /* 0x000fe20007ffe0ff */
[----:B------:R-:W-:Y:S01]  /*12270*/  @!PT LDS RZ, [RZ] ;  /* 0x00000000fffff984 */ /* 0x000fe20000000800 */
[----:B------:R-:W-:Y:S01]  /*12280*/  @!PT LDS RZ, [RZ] ;  /* 0x00000000fffff984 */ /* 0x000fe20000000800 */
[----:B------:R-:W-:Y:S01]  /*12290*/  @!PT LDS RZ, [RZ] ;  /* 0x00000000fffff984 */ /* 0x000fe20000000800 */
[----:B------:R1:W-:Y:S01]  /*122a0*/  @!P2 LDGSTS.E.BYPASS.LTC128B.128 [R177+0x6800], [R218.64] ;  /* 0x06800000dab1afae */ /* 0x0003e2000b901d4a */
[----:B------:R-:W-:Y:S02]  /*122b0*/  @!P2 IADD3 R154, R154, R213, RZ ;  /* 0x000000d59a9aa210 */ /* 0x000fe40007ffe0ff */
[-C--:B------:R-:W-:Y:S02]  /*122c0*/  @!P2 LEA.HI.X R215, R160, R207.reuse, R155, 0x1, P3 ;  /* 0x000000cfa0d7a211 */ /* 0x080fe400018f0c9b */
[----:B------:R-:W-:Y:S02]  /*122d0*/  @!P2 LEA.HI.X R207, R212, R207, R154, 0x1, P0 ;  /* 0x000000cfd4cfa211 */ /* 0x000fe400000f0c9a */
[----:B------:R-:W-:Y:S01]  /*122e0*/  ISETP.GE.AND P0, PT, R172, 0x2, PT ;  /* 0x00000002ac00780c */ /* 0x000fe20003f06270 */
        /* <DEDUP_REMOVED lines=22> */
[----:B------:R-:W-:Y:S01]  /*12450*/  LDSM.16.M88.4 R8, [R149+0x1000] ;  /* 0x001000009508783b */ /* 0x000fe20000000200 */
[----:B--2---:R-:W-:Y:S02]  /*12460*/  MOV R206, R152 ;  /* 0x0000009800ce7202 */ /* 0x004fe40000000f00 */
[----:B------:R-:W-:Y:S05]  /*12470*/  MOV R207, R153 ;  /* 0x0000009900cf7202 */ /* 0x000fea0000000f00 */
[----:B------:R-:W-:Y:S08]  /*12480*/  LDSM.16.M88.4 R128, [R150] ;  /* 0x000000009680783b */ /* 0x000ff00000000200 */
[----:B------:R-:W-:Y:S08]  /*12490*/  LDSM.16.M88.4 R12, [R148] ;  /* 0x00000000940c783b */ /* 0x000ff00000000200 */
[----:B------:R-:W-:Y:S08]  /*124a0*/  LDSM.16.M88.4 R16, [R149+0x1400] ;  /* 0x001400009510783b */ /* 0x000ff00000000200 */
        /* <DEDUP_REMOVED lines=16> */
[----:B------:R-:W2:Y:S08]  /*125b0*/  LDSM.16.M88.4 R104, [R149+0x3c00] ;  /* 0x003c00009568783b */ /* 0x000eb00000000200 */
[----:B------:R-:W-:Y:S08]  /*125c0*/  LDSM.16.M88.4 R96, [R148+0x2800] ;  /* 0x002800009460783b */ /* 0x000ff00000000200 */
[----:B------:R-:W3:Y:S08]  /*125d0*/  LDSM.16.M88.4 R100, [R148+0x2c00] ;  /* 0x002c00009464783b */ /* 0x000ef00000000200 */
[----:B------:R-:W4:Y:S08]  /*125e0*/  LDSM.16.M88.4 R116, [R149+0x4000] ;  /* 0x004000009574783b */ /* 0x000f300000000200 */
[----:B------:R-:W-:Y:S08]  /*125f0*/  LDSM.16.M88.4 R112, [R149+0x4400] ;  /* 0x004400009570783b */ /* 0x000ff00000000200 */
[----:B------:R-:W-:Y:S08]  /*12600*/  LDSM.16.M88.4 R120, [R149+0x4800] ;  /* 0x004800009578783b */ /* 0x000ff00000000200 */
[----:B------:R-:W-:Y:S08]  /*12610*/  LDSM.16.M88.4 R140, [R149+0x4c00] ;  /* 0x004c0000958c783b */ /* 0x000ff00000000200 */
[----:B------:R-:W-:Y:S08]  /*12620*/  LDSM.16.M88.4 R144, [R148+0x3800] ;  /* 0x003800009490783b */ /* 0x000ff00000000200 */
[----:B------:R-:W-:Y:S01]  /*12630*/  LDSM.16.M88.4 R136, [R148+0x3c00] ;  /* 0x003c00009488783b */ /* 0x000fe20000000200 */
[C---:B--2---:R-:W-:Y:S08]  /*12640*/  HMMA.16816.F32.BF16 R92, R132.reuse, R104, RZ ;  /* 0x00000068845c723c */ /* 0x044ff000000418ff */
[C---:B------:R-:W-:Y:S08]  /*12650*/  HMMA.16816.F32.BF16 R104, R132.reuse, R106, RZ ;  /* 0x0000006a8468723c */ /* 0x040ff000000418ff */
[----:B------:R-:W-:Y:S08]  /*12660*/  HMMA.16816.F32.BF16 R4, R132, R8, RZ ;  /* 0x000000088404723c */ /* 0x000ff000000418ff */
[C---:B---3--:R-:W-:Y:S08]  /*12670*/  HMMA.16816.F32.BF16 R92, R128.reuse, R100, R92 ;  /* 0x00000064805c723c */ /* 0x048ff0000004185c */
[----:B------:R-:W-:Y:S08]  /*12680*/  HMMA.16816.F32.BF16 R104, R128, R102, R104 ;  /* 0x000000668068723c */ /* 0x000ff00000041868 */
[----:B----4-:R-:W-:Y:S08]  /*12690*/  HMMA.16816.F32.BF16 R100, R132, R116, RZ ;  /* 0x000000748464723c */ /* 0x010ff000000418ff */
[----:B------:R-:W-:Y:S08]  /*126a0*/  HMMA.16816.F32.BF16 R4, R128, R12, R4 ;  /* 0x0000000c8004723c */ /* 0x000ff00000041804 */
[C---:B------:R-:W-:Y:S08]  /*126b0*/  HMMA.16816.F32.BF16 R8, R132.reuse, R10, RZ ;  /* 0x0000000a8408723c */ /* 0x040ff000000418ff */
[C---:B------:R-:W-:Y:S08]  /*126c0*/  HMMA.16816.F32.BF16 R28, R132.reuse, R44, RZ ;  /* 0x0000002c841c723c */ /* 0x040ff000000418ff */
[----:B------:R-:W-:Y:S01]  /*126d0*/  HMMA.16816.F32.BF16 R44, R132, R46, RZ ;  /* 0x0000002e842c723c */ /* 0x000fe200000418ff */
[----:B------:R-:W-:Y:S03]  /*126e0*/  FMUL.FTZ R2, R6, c[0x0][0x2ec] ;  /* 0x0000bb0006027a20 */ /* 0x000fe60000410000 */
[----:B------:R-:W-:Y:S02]  /*126f0*/  FMUL.FTZ R3, R5, c[0x0][0x2ec] ;  /* 0x0000bb0005037a20 */ /* 0x000fe40000410000 */
[----:B------:R-:W-:Y:S01]  /*12700*/  FMUL.FTZ R0, R4, c[0x0][0x2ec] ;  /* 0x0000bb0004007a20 */ /* 0x000fe20000410000 */
[----:B------:R-:W2:Y:S01]  /*12710*/  MUFU.TANH R2, R2 ;  /* 0x0000000200027308 */ /* 0x000ea20000002400 */
[----:B------:R-:W-:Y:S05]  /*12720*/  HMMA.16816.F32.BF16 R8, R128, R14, R8 ;  /* 0x0000000e8008723c */ /* 0x000fea0000041808 */
[----:B------:R-:W-:Y:S03]  /*12730*/  FMUL.FTZ R4, R7, c[0x0][0x2ec] ;  /* 0x0000bb0007047a20 */ /* 0x000fe60000410000 */
[C---:B------:R-:W-:Y:S01]  /*12740*/  HMMA.16816.F32.BF16 R12, R132.reuse, R16, RZ ;  /* 0x00000010840c723c */ /* 0x040fe200000418ff */
[----:B------:R-:W3:Y:S07]  /*12750*/  MUFU.TANH R0, R0 ;  /* 0x0000000000007308 */ /* 0x000eee0000002400 */
[----:B------:R-:W-:Y:S03]  /*12760*/  HMMA.16816.F32.BF16 R16, R132, R18, RZ ;  /* 0x000000128410723c */ /* 0x000fe600000418ff */
[----:B------:R-:W4:Y:S05]  /*12770*/  MUFU.TANH R3, R3 ;  /* 0x0000000300037308 */ /* 0x000f2a0000002400 */
[C---:B------:R-:W-:Y:S05]  /*12780*/  HMMA.16816.F32.BF16 R44, R128.reuse, R38, R44 ;  /* 0x00000026802c723c */ /* 0x040fea000004182c */
[----:B------:R-:W1:Y:S01]  /*12790*/  MUFU.TANH R4, R4 ;  /* 0x0000000400047308 */ /* 0x000e620000002400 */
[----:B------:R-:W-:Y:S02]  /*127a0*/  FMUL.FTZ R6, R10, c[0x0][0x2ec] ;  /* 0x0000bb000a067a20 */ /* 0x000fe40000410000 */
[C---:B------:R-:W-:Y:S04]  /*127b0*/  HMMA.16816.F32.BF16 R12, R128.reuse, R20, R12 ;  /* 0x00000014800c723c */ /* 0x040fe8000004180c */
[----:B------:R-:W-:Y:S02]  /*127c0*/  FMUL.FTZ R5, R8, c[0x0][0x2ec] ;  /* 0x0000bb0008057a20 */ /* 0x000fe40000410000 */
[----:B------:R-:W-:Y:S01]  /*127d0*/  FMUL.FTZ R8, R11, c[0x0][0x2ec] ;  /* 0x0000bb000b087a20 */ /* 0x000fe20000410000 */
[----:B------:R-:W1:Y:S01]  /*127e0*/  MUFU.TANH R6, R6 ;  /* 0x0000000600067308 */ /* 0x000e620000002400 */
[----:B------:R-:W-:Y:S04]  /*127f0*/  HMMA.16816.F32.BF16 R16, R128, R22, R16 ;  /* 0x000000168010723c */ /* 0x000fe80000041810 */
[----:B------:R-:W-:Y:S04]  /*12800*/  FMUL.FTZ R7, R9, c[0x0][0x2ec] ;  /* 0x0000bb0009077a20 */ /* 0x000fe80000410000 */
[C---:B------:R-:W-:Y:S01]  /*12810*/  HMMA.16816.F32.BF16 R20, R132.reuse, R24, RZ ;  /* 0x000000188414723c */ /* 0x040fe200000418ff */
[----:B------:R-:W1:Y:S07]  /*12820*/  MUFU.TANH R5, R5 ;  /* 0x0000000500057308 */ /* 0x000e6e0000002400 */
[----:B------:R-:W-:Y:S01]  /*12830*/  HMMA.16816.F32.BF16 R24, R132, R26, RZ ;  /* 0x0000001a8418723c */ /* 0x000fe200000418ff */
[----:B------:R-:W-:Y:S02]  /*12840*/  FMUL.FTZ R10, R14, c[0x0][0x2ec] ;  /* 0x0000bb000e0a7a20 */ /* 0x000fe40000410000 */
[----:B------:R-:W1:Y:S01]  /*12850*/  MUFU.TANH R7, R7 ;  /* 0x0000000700077308 */ /* 0x000e620000002400 */
[----:B------:R-:W-:Y:S02]  /*12860*/  FMUL.FTZ R11, R13, c[0x0][0x2ec] ;  /* 0x0000bb000d0b7a20 */ /* 0x000fe40000410000 */
[----:B------:R-:W-:Y:S02]  /*12870*/  FMUL.FTZ R9, R12, c[0x0][0x2ec] ;  /* 0x0000bb000c097a20 */ /* 0x000fe40000410000 */
[C---:B------:R-:W-:Y:S05]  /*12880*/  HMMA.16816.F32.BF16 R28, R128.reuse, R36, R28 ;  /* 0x00000024801c723c */ /* 0x040fea000004181c */
[----:B------:R-:W1:Y:S01]  /*12890*/  MUFU.TANH R8, R8 ;  /* 0x0000000800087308 */ /* 0x000e620000002400 */
[----:B------:R-:W-:Y:S02]  /*128a0*/  FMUL.FTZ R14, R18, c[0x0][0x2ec] ;  /* 0x0000bb00120e7a20 */ /* 0x000fe40000410000 */
[C---:B------:R-:W-:Y:S04]  /*128b0*/  HMMA.16816.F32.BF16 R20, R128.reuse, R32, R20 ;  /* 0x000000208014723c */ /* 0x040fe80000041814 */
[----:B------:R-:W-:Y:S02]  /*128c0*/  FMUL.FTZ R13, R16, c[0x0][0x2ec] ;  /* 0x0000bb00100d7a20 */ /* 0x000fe40000410000 */
[----:B------:R-:W-:Y:S01]  /*128d0*/  FMUL.FTZ R16, R19, c[0x0][0x2ec] ;  /* 0x0000bb0013107a20 */ /* 0x000fe20000410000 */
[----:B------:R-:W1:Y:S01]  /*128e0*/  MUFU.TANH R9, R9 ;  /* 0x0000000900097308 */ /* 0x000e620000002400 */
[----:B------:R-:W-:Y:S01]  /*128f0*/  HMMA.16816.F32.BF16 R24, R128, R34, R24 ;  /* 0x000000228018723c */ /* 0x000fe20000041818 */
[----:B------:R-:W5:Y:S03]  /*12900*/  LDSM.16.M88.4 R32, [R148+0x1000] ;  /* 0x001000009420783b */ /* 0x000f660000000200 */
[----:B------:R-:W-:Y:S02]  /*12910*/  FMUL.FTZ R12, R15, c[0x0][0x2ec] ;  /* 0x0000bb000f0c7a20 */ /* 0x000fe40000410000 */
[----:B------:R-:W-:Y:S02]  /*12920*/  FMUL.FTZ R15, R17, c[0x0][0x2ec] ;  /* 0x0000bb00110f7a20 */ /* 0x000fe40000410000 */
[C---:B------:R-:W-:Y:S01]  /*12930*/  HMMA.16816.F32.BF16 R36, R132.reuse, R40, RZ ;  /* 0x000000288424723c */ /* 0x040fe200000418ff */
[----:B------:R-:W1:Y:S07]  /*12940*/  MUFU.TANH R11, R11 ;  /* 0x0000000b000b7308 */ /* 0x000e6e0000002400 */
[C---:B------:R-:W-:Y:S01]  /*12950*/  HMMA.16816.F32.BF16 R60, R132.reuse, R76, RZ ;  /* 0x0000004c843c723c */ /* 0x040fe200000418ff */
[----:B------:R-:W-:Y:S02]  /*12960*/  FMUL.FTZ R18, R22, c[0x0][0x2ec] ;  /* 0x0000bb0016127a20 */ /* 0x000fe40000410000 */
[----:B------:R-:W1:Y:S01]  /*12970*/  MUFU.TANH R10, R10 ;  /* 0x0000000a000a7308 */ /* 0x000e620000002400 */
[----:B------:R-:W-:Y:S02]  /*12980*/  FMUL.FTZ R19, R21, c[0x0][0x2ec] ;  /* 0x0000bb0015137a20 */ /* 0x000fe40000410000 */
[----:B------:R-:W-:Y:S02]  /*12990*/  FMUL.FTZ R17, R20, c[0x0][0x2ec] ;  /* 0x0000bb0014117a20 */ /* 0x000fe40000410000 */
[C---:B------:R-:W-:Y:S01]  /*129a0*/  HMMA.16816.F32.BF16 R76, R132.reuse, R78, RZ ;  /* 0x0000004e844c723c */ /* 0x040fe200000418ff */
[----:B------:R-:W-:Y:S03]  /*129b0*/  FMUL.FTZ R22, R26, c[0x0][0x2ec] ;  /* 0x0000bb001a167a20 */ /* 0x000fe60000410000 */
[----:B------:R-:W-:Y:S01]  /*129c0*/  FMUL.FTZ R26, R30, c[0x0][0x2ec] ;  /* 0x0000bb001e1a7a20 */ /* 0x000fe20000410000 */
[----:B------:R-:W1:Y:S01]  /*129d0*/  MUFU.TANH R12, R12 ;  /* 0x0000000c000c7308 */ /* 0x000e620000002400 */
[----:B------:R-:W-:Y:S02]  /*129e0*/  FMUL.FTZ R30, R46, c[0x0][0x2ec] ;  /* 0x0000bb002e1e7a20 */ /* 0x000fe40000410000 */
[----:B------:R-:W-:Y:S01]  /*129f0*/  FMUL.FTZ R21, R24, c[0x0][0x2ec] ;  /* 0x0000bb0018157a20 */ /* 0x000fe20000410000 */
[----:B------:R-:W-:Y:S03]  /*12a00*/  HMMA.16816.F32.BF16 R40, R132, R42, RZ ;  /* 0x0000002a8428723c */ /* 0x000fe600000418ff */
[----:B------:R-:W-:Y:S02]  /*12a10*/  FMUL.FTZ R24, R27, c[0x0][0x2ec] ;  /* 0x0000bb001b187a20 */ /* 0x000fe40000410000 */
[----:B------:R-:W-:Y:S01]  /*12a20*/  FMUL.FTZ R27, R29, c[0x0][0x2ec] ;  /* 0x0000bb001d1b7a20 */ /* 0x000fe20000410000 */
[----:B------:R-:W1:Y:S01]  /*12a30*/  MUFU.TANH R13, R13 ;  /* 0x0000000d000d7308 */ /* 0x000e620000002400 */
[----:B------:R-:W-:Y:S01]  /*12a40*/  FMUL.FTZ R29, R44, c[0x0][0x2ec] ;  /* 0x0000bb002c1d7a20 */ /* 0x000fe20000410000 */
[C---:B-----5:R-:W-:Y:S05]  /*12a50*/  HMMA.16816.F32.BF16 R36, R128.reuse, R32, R36 ;  /* 0x000000208024723c */ /* 0x060fea0000041824 */
[----:B------:R-:W-:Y:S02]  /*12a60*/  FMUL.FTZ R20, R23, c[0x0][0x2ec] ;  /* 0x0000bb0017147a20 */ /* 0x000fe40000410000 */
[----:B------:R-:W-:Y:S01]  /*12a70*/  FMUL.FTZ R32, R47, c[0x0][0x2ec] ;  /* 0x0000bb002f207a20 */ /* 0x000fe20000410000 */
[----:B------:R-:W1:Y:S01]  /*12a80*/  MUFU.TANH R15, R15 ;  /* 0x0000000f000f7308 */ /* 0x000e620000002400 */
[C---:B------:R-:W-:Y:S03]  /*12a90*/  HMMA.16816.F32.BF16 R76, R128.reuse, R70, R76 ;  /* 0x00000046804c723c */ /* 0x040fe6000004184c */
[----:B------:R-:W-:Y:S02]  /*12aa0*/  FMUL.FTZ R23, R25, c[0x0][0x2ec] ;  /* 0x0000bb0019177a20 */ /* 0x000fe40000410000 */
[----:B------:R-:W-:Y:S02]  /*12ab0*/  FMUL.FTZ R25, R28, c[0x0][0x2ec] ;  /* 0x0000bb001c197a20 */ /* 0x000fe40000410000 */
[----:B------:R-:W-:Y:S01]  /*12ac0*/  FMUL.FTZ R28, R31, c[0x0][0x2ec] ;  /* 0x0000bb001f1c7a20 */ /* 0x000fe20000410000 */
[----:B------:R-:W-:Y:S01]  /*12ad0*/  HMMA.16816.F32.BF16 R60, R128, R68, R60 ;  /* 0x00000044803c723c */ /* 0x000fe2000004183c */
[----:B------:R-:W1:Y:S03]  /*12ae0*/  MUFU.TANH R14, R14 ;  /* 0x0000000e000e7308 */ /* 0x000e660000002400 */
[----:B------:R-:W-:Y:S03]  /*12af0*/  FMUL.FTZ R31, R45, c[0x0][0x2ec] ;  /* 0x0000bb002d1f7a20 */ /* 0x000fe60000410000 */
[----:B------:R-:W-:Y:S01]  /*12b00*/  FMUL.FTZ R33, R36, c[0x0][0x2ec] ;  /* 0x0000bb0024217a20 */ /* 0x000fe20000410000 */
[C---:B------:R-:W-:Y:S03]  /*12b10*/  HMMA.16816.F32.BF16 R44, R132.reuse, R48, RZ ;  /* 0x00000030842c723c */ /* 0x040fe600000418ff */
[----:B------:R-:W1:Y:S01]  /*12b20*/  MUFU.TANH R16, R16 ;  /* 0x0000001000107308 */ /* 0x000e620000002400 */
[----:B------:R-:W-:Y:S04]  /*12b30*/  FMUL.FTZ R36, R39, c[0x0][0x2ec] ;  /* 0x0000bb0027247a20 */ /* 0x000fe80000410000 */
[C---:B------:R-:W-:Y:S05]  /*12b40*/  HMMA.16816.F32.BF16 R48, R132.reuse, R50, RZ ;  /* 0x000000328430723c */ /* 0x040fea00000418ff */
[----:B------:R-:W1:Y:S03]  /*12b50*/  MUFU.TANH R17, R17 ;  /* 0x0000001100117308 */ /* 0x000e660000002400 */
[----:B------:R-:W-:Y:S07]  /*12b60*/  HMMA.16816.F32.BF16 R68, R132, R72, RZ ;  /* 0x000000488444723c */ /* 0x000fee00000418ff */
[----:B------:R-:W1:Y:S01]  /*12b70*/  MUFU.TANH R19, R19 ;  /* 0x0000001300137308 */ /* 0x000e620000002400 */
[C---:B------:R-:W-:Y:S08]  /*12b80*/  HMMA.16816.F32.BF16 R44, R128.reuse, R52, R44 ;  /* 0x00000034802c723c */ /* 0x040ff0000004182c */
[----:B------:R-:W-:Y:S01]  /*12b90*/  HMMA.16816.F32.BF16 R48, R128, R54, R48 ;  /* 0x000000368030723c */ /* 0x000fe20000041830 */
[----:B------:R-:W1:Y:S07]  /*12ba0*/  MUFU.TANH R18, R18 ;  /* 0x0000001200127308 */ /* 0x000e6e0000002400 */
[C---:B------:R-:W-:Y:S03]  /*12bb0*/  HMMA.16816.F32.BF16 R52, R132.reuse, R56, RZ ;  /* 0x000000388434723c */ /* 0x040fe600000418ff */
[----:B------:R-:W1:Y:S05]  /*12bc0*/  MUFU.TANH R20, R20 ;  /* 0x0000001400147308 */ /* 0x000e6a0000002400 */
[C---:B------:R-:W-:Y:S05]  /*12bd0*/  HMMA.16816.F32.BF16 R56, R132.reuse, R58, RZ ;  /* 0x0000003a8438723c */ /* 0x040fea00000418ff */
[----:B------:R-:W1:Y:S03]  /*12be0*/  MUFU.TANH R21, R21 ;  /* 0x0000001500157308 */ /* 0x000e660000002400 */
[----:B------:R-:W-:Y:S07]  /*12bf0*/  HMMA.16816.F32.BF16 R72, R132, R74, RZ ;  /* 0x0000004a8448723c */ /* 0x000fee00000418ff */
[----:B------:R-:W1:Y:S01]  /*12c00*/  MUFU.TANH R23, R23 ;  /* 0x0000001700177308 */ /* 0x000e620000002400 */
[C---:B------:R-:W-:Y:S08]  /*12c10*/  HMMA.16816.F32.BF16 R52, R128.reuse, R64, R52 ;  /* 0x000000408034723c */ /* 0x040ff00000041834 */
[C---:B------:R-:W-:Y:S01]  /*12c20*/  HMMA.16816.F32.BF16 R56, R128.reuse, R66, R56 ;  /* 0x000000428038723c */ /* 0x040fe20000041838 */
[----:B------:R-:W1:Y:S01]  /*12c30*/  MUFU.TANH R22, R22 ;  /* 0x0000001600167308 */ /* 0x000e620000002400 */
[----:B------:R-:W5:Y:S06]  /*12c40*/  LDSM.16.M88.4 R64, [R148+0x2000] ;  /* 0x002000009440783b */ /* 0x000f6c0000000200 */
[----:B------:R-:W-:Y:S03]  /*12c50*/  HMMA.16816.F32.BF16 R40, R128, R34, R40 ;  /* 0x000000228028723c */ /* 0x000fe60000041828 */
[----:B------:R-:W1:Y:S04]  /*12c60*/  MUFU.TANH R24, R24 ;  /* 0x0000001800187308 */ /* 0x000e680000002400 */
[----:B------:R-:W-:Y:S01]  /*12c70*/  FMUL.FTZ R34, R38, c[0x0][0x2ec] ;  /* 0x0000bb0026227a20 */ /* 0x000fe20000410000 */
[C---:B------:R-:W-:Y:S04]  /*12c80*/  HMMA.16816.F32.BF16 R116, R132.reuse, R118, RZ ;  /* 0x000000768474723c */ /* 0x040fe800000418ff */
[----:B------:R-:W-:Y:S01]  /*12c90*/  FMUL.FTZ R35, R37, c[0x0][0x2ec] ;  /* 0x0000bb0025237a20 */ /* 0x000fe20000410000 */
[----:B------:R-:W1:Y:S03]  /*12ca0*/  MUFU.TANH R25, R25 ;  /* 0x0000001900197308 */ /* 0x000e660000002400 */
[C---:B------:R-:W-:Y:S07]  /*12cb0*/  HMMA.16816.F32.BF16 R108, R132.reuse, R112, RZ ;  /* 0x00000070846c723c */ /* 0x040fee00000418ff */
[----:B------:R-:W1:Y:S01]  /*12cc0*/  MUFU.TANH R27, R27 ;  /* 0x0000001b001b7308 */ /* 0x000e620000002400 */
[----:B------:R-:W-:Y:S01]  /*12cd0*/  FMUL.FTZ R38, R42, c[0x0][0x2ec] ;  /* 0x0000bb002a267a20 */ /* 0x000fe20000410000 */
[----:B------:R-:W-:Y:S03]  /*12ce0*/  HMMA.16816.F32.BF16 R112, R132, R114, RZ ;  /* 0x000000728470723c */ /* 0x000fe600000418ff */
[----:B------:R-:W-:Y:S02]  /*12cf0*/  FMUL.FTZ R42, R46, c[0x0][0x2ec] ;  /* 0x0000bb002e2a7a20 */ /* 0x000fe40000410000 */
[----:B------:R-:W-:Y:S02]  /*12d00*/  FMUL.FTZ R46, R50, c[0x0][0x2ec] ;  /* 0x0000bb00322e7a20 */ /* 0x000fe40000410000 */
[----:B------:R-:W-:Y:S01]  /*12d10*/  FMUL.FTZ R50, R54, c[0x0][0x2ec] ;  /* 0x0000bb0036327a20 */ /* 0x000fe20000410000 */
[----:B------:R-:W1:Y:S01]  /*12d20*/  MUFU.TANH R26, R26 ;  /* 0x0000001a001a7308 */ /* 0x000e620000002400 */
[C---:B-----5:R-:W-:Y:S05]  /*12d30*/  HMMA.16816.F32.BF16 R68, R128.reuse, R64, R68 ;  /* 0x000000408044723c */ /* 0x060fea0000041844 */
[----:B------:R-:W-:Y:S02]  /*12d40*/  FMUL.FTZ R54, R58, c[0x0][0x2ec] ;  /* 0x0000bb003a367a20 */ /* 0x000fe40000410000 */
[----:B------:R-:W-:Y:S01]  /*12d50*/  FMUL.FTZ R64, R79, c[0x0][0x2ec] ;  /* 0x0000bb004f407a20 */ /* 0x000fe20000410000 */
[----:B------:R-:W-:Y:S01]  /*12d60*/  HMMA.16816.F32.BF16 R72, R128, R66, R72 ;  /* 0x000000428048723c */ /* 0x000fe20000041848 */
[----:B------:R-:W1:Y:S03]  /*12d70*/  MUFU.TANH R28, R28 ;  /* 0x0000001c001c7308 */ /* 0x000e660000002400 */
[----:B------:R-:W-:Y:S02]  /*12d80*/  FMUL.FTZ R58, R62, c[0x0][0x2ec] ;  /* 0x0000bb003e3a7a20 */ /* 0x000fe40000410000 */
[----:B------:R-:W-:Y:S02]  /*12d90*/  FMUL.FTZ R62, R78, c[0x0][0x2ec] ;  /* 0x0000bb004e3e7a20 */ /* 0x000fe40000410000 */
[----:B------:R-:W-:Y:S01]  /*12da0*/  FMUL.FTZ R37, R40, c[0x0][0x2ec] ;  /* 0x0000bb0028257a20 */ /* 0x000fe20000410000 */
[----:B------:R-:W-:Y:S02]  /*12db0*/  HMMA.16816.F32.BF16 R124, R132, R140, RZ ;  /* 0x0000008c847c723c */ /* 0x000fe400000418ff */
[----:B------:R-:W1:Y:S01]  /*12dc0*/  MUFU.TANH R29, R29 ;  /* 0x0000001d001d7308 */ /* 0x000e620000002400 */
[----:B------:R-:W-:Y:S02]  /*12dd0*/  FMUL.FTZ R40, R43, c[0x0][0x2ec] ;  /* 0x0000bb002b287a20 */ /* 0x000fe40000410000 */
        /* <DEDUP_REMOVED lines=11> */
[----:B------:R-:W-:Y:S05]  /*12e90*/  HMMA.16816.F32.BF16 R124, R128, R136, R124 ;  /* 0x00000088807c723c */ /* 0x000fea000004187c */
[----:B------:R-:W-:Y:S02]  /*12ea0*/  FMUL.FTZ R61, R76, c[0x0][0x2ec] ;  /* 0x0000bb004c3d7a20 */ /* 0x000fe40000410000 */
[----:B------:R-:W-:Y:S01]  /*12eb0*/  FMUL.FTZ R67, R69, c[0x0][0x2ec] ;  /* 0x0000bb0045437a20 */ /* 0x000fe20000410000 */
[----:B------:R-:W1:Y:S01]  /*12ec0*/  MUFU.TANH R32, R32 ;  /* 0x0000002000207308 */ /* 0x000e620000002400 */
[----:B------:R-:W-:Y:S03]  /*12ed0*/  FMUL.FTZ R69, R72, c[0x0][0x2ec] ;  /* 0x0000bb0048457a20 */ /* 0x000fe60000410000 */
[----:B------:R-:W-:Y:S02]  /*12ee0*/  FMUL.FTZ R72, R75, c[0x0][0x2ec] ;  /* 0x0000bb004b487a20 */ /* 0x000fe40000410000 */
        /* <DEDUP_REMOVED lines=16> */
[C---:B------:R-:W-:Y:S07]  /*12ff0*/  HMMA.16816.F32.BF16 R76, R132.reuse, R80, RZ ;  /* 0x00000050844c723c */ /* 0x040fee00000418ff */
[----:B------:R-:W1:Y:S01]  /*13000*/  MUFU.TANH R36, R36 ;  /* 0x0000002400247308 */ /* 0x000e620000002400 */
[----:B------:R-:W-:Y:S09]  /*13010*/  HMMA.16816.F32.BF16 R80, R132, R82, RZ ;  /* 0x000000528450723c */ /* 0x000ff200000418ff */
[----:B------:R-:W1:Y:S07]  /*13020*/  MUFU.TANH R37, R37 ;  /* 0x0000002500257308 */ /* 0x000e6e0000002400 */
[C---:B------:R-:W-:Y:S03]  /*13030*/  HMMA.16816.F32.BF16 R76, R128.reuse, R84, R76 ;  /* 0x00000054804c723c */ /* 0x040fe6000004184c */
[----:B------:R-:W1:Y:S05]  /*13040*/  MUFU.TANH R39, R39 ;  /* 0x0000002700277308 */ /* 0x000e6a0000002400 */
[----:B------:R-:W-:Y:S05]  /*13050*/  HMMA.16816.F32.BF16 R80, R128, R86, R80 ;  /* 0x000000568050723c */ /* 0x000fea0000041850 */
[----:B------:R-:W1:Y:S03]  /*13060*/  MUFU.TANH R38, R38 ;  /* 0x0000002600267308 */ /* 0x000e660000002400 */
[C---:B------:R-:W-:Y:S07]  /*13070*/  HMMA.16816.F32.BF16 R84, R132.reuse, R88, RZ ;  /* 0x000000588454723c */ /* 0x040fee00000418ff */
[----:B------:R-:W1:Y:S01]  /*13080*/  MUFU.TANH R40, R40 ;  /* 0x0000002800287308 */ /* 0x000e620000002400 */
[----:B------:R-:W-:Y:S01]  /*13090*/  HMMA.16816.F32.BF16 R88, R132, R90, RZ ;  /* 0x0000005a8458723c */ /* 0x000fe200000418ff */
[----:B------:R-:W-:Y:S03]  /*130a0*/  FMUL.FTZ R74, R78, c[0x0][0x2ec] ;  /* 0x0000bb004e4a7a20 */ /* 0x000fe60000410000 */
[----:B------:R-:W-:Y:S02]  /*130b0*/  FMUL.FTZ R75, R77, c[0x0][0x2ec] ;  /* 0x0000bb004d4b7a20 */ /* 0x000fe40000410000 */
[----:B------:R-:W-:Y:S02]  /*130c0*/  FMUL.FTZ R73, R76, c[0x0][0x2ec] ;  /* 0x0000bb004c497a20 */ /* 0x000fe40000410000 */
[----:B------:R-:W-:Y:S01]  /*130d0*/  FMUL.FTZ R78, R82, c[0x0][0x2ec] ;  /* 0x0000bb00524e7a20 */ /* 0x000fe20000410000 */
[----:B------:R-:W1:Y:S03]  /*130e0*/  MUFU.TANH R41, R41 ;  /* 0x0000002900297308 */ /* 0x000e660000002400 */
[----:B------:R-:W-:Y:S02]  /*130f0*/  FMUL.FTZ R77, R80, c[0x0][0x2ec] ;  /* 0x0000bb00504d7a20 */ /* 0x000fe40000410000 */
[----:B------:R-:W-:Y:S02]  /*13100*/  FMUL.FTZ R80, R83, c[0x0][0x2ec] ;  /* 0x0000bb0053507a20 */ /* 0x000fe40000410000 */
[C---:B------:R-:W-:Y:S03]  /*13110*/  HMMA.16816.F32.BF16 R84, R128.reuse, R96, R84 ;  /* 0x000000608054723c */ /* 0x040fe60000041854 */
[----:B------:R-:W1:Y:S02]  /*13120*/  MUFU.TANH R43, R43 ;  /* 0x0000002b002b7308 */ /* 0x000e640000002400 */
[----:B------:R-:W-:Y:S02]  /*13130*/  FMUL.FTZ R76, R79, c[0x0][0x2ec] ;  /* 0x0000bb004f4c7a20 */ /* 0x000fe40000410000 */
[----:B------:R-:W-:Y:S01]  /*13140*/  FMUL.FTZ R79, R81, c[0x0][0x2ec] ;  /* 0x0000bb00514f7a20 */ /* 0x000fe20000410000 */
[C---:B------:R-:W-:Y:S01]  /*13150*/  HMMA.16816.F32.BF16 R88, R128.reuse, R98, R88 ;  /* 0x000000628058723c */ /* 0x040fe20000041858 */
[----:B------:R-:W5:Y:S04]  /*13160*/  LDSM.16.M88.4 R96, [R148+0x3000] ;  /* 0x003000009460783b */ /* 0x000f680000000200 */
[----:B------:R-:W1:Y:S10]  /*13170*/  MUFU.TANH R42, R42 ;  /* 0x0000002a002a7308 */ /* 0x000e740000002400 */
        /* <DEDUP_REMOVED lines=15> */
[----:B------:R-:W-:Y:S01]  /*13270*/  FMUL.FTZ R89, R92, c[0x0][0x2ec] ;  /* 0x0000bb005c597a20 */ /* 0x000fe20000410000 */
[C---:B-----5:R-:W-:Y:S03]  /*13280*/  HMMA.16816.F32.BF16 R100, R128.reuse, R96, R100 ;  /* 0x000000608064723c */ /* 0x060fe60000041864 */
[----:B------:R-:W-:Y:S01]  /*13290*/  FMUL.FTZ R92, R95, c[0x0][0x2ec] ;  /* 0x0000bb005f5c7a20 */ /* 0x000fe20000410000 */
[----:B------:R-:W1:Y:S01]  /*132a0*/  MUFU.TANH R46, R46 ;  /* 0x0000002e002e7308 */ /* 0x000e620000002400 */
[----:B------:R-:W-:Y:S02]  /*132b0*/  FMUL.FTZ R95, R105, c[0x0][0x2ec] ;  /* 0x0000bb00695f7a20 */ /* 0x000fe40000410000 */
[----:B------:R-:W-:Y:S01]  /*132c0*/  FMUL.FTZ R96, R107, c[0x0][0x2ec] ;  /* 0x0000bb006b607a20 */ /* 0x000fe20000410000 */
[C---:B------:R-:W-:Y:S01]  /*132d0*/  HMMA.16816.F32.BF16 R116, R128.reuse, R98, R116 ;  /* 0x000000628074723c */ /* 0x040fe20000041874 */
[----:B------:R-:W5:Y:S01]  /*132e0*/  LDSM.16.M88.4 R104, [R148+0x3400] ;  /* 0x003400009468783b */ /* 0x000f620000000200 */
[----:B------:R-:W-:Y:S04]  /*132f0*/  DEPBAR.LE SB0, 0x0 ;  /* 0x000080000000791a */ /* 0x000fe80000000000 */
[----:B------:R-:W1:Y:S03]  /*13300*/  MUFU.TANH R48, R48 ;  /* 0x0000003000307308 */ /* 0x000e660000002400 */
[----:B------:R-:W-:Y:S07]  /*13310*/  BAR.SYNC.DEFER_BLOCKING 0x0 ;  /* 0x0000000000007b1d */ /* 0x000fee0000010000 */
        /* <DEDUP_REMOVED lines=8> */
[----:B------:R-:W-:Y:S07]  /*133a0*/  FMUL.FTZ R102, R118, c[0x0][0x2ec] ;  /* 0x0000bb0076667a20 */ /* 0x000fee0000410000 */
[----:B------:R-:W1:Y:S01]  /*133b0*/  MUFU.TANH R50, R50 ;  /* 0x0000003200327308 */ /* 0x000e620000002400 */
[C---:B-----5:R-:W-:Y:S09]  /*133c0*/  HMMA.16816.F32.BF16 R108, R128.reuse, R104, R108 ;  /* 0x00000068806c723c */ /* 0x060ff2000004186c */
[----:B------:R-:W1:Y:S03]  /*133d0*/  MUFU.TANH R52, R52 ;  /* 0x0000003400347308 */ /* 0x000e660000002400 */
[----:B------:R-:W-:Y:S01]  /*133e0*/  FMUL.FTZ R104, R119, c[0x0][0x2ec] ;  /* 0x0000bb0077687a20 */ /* 0x000fe20000410000 */
[----:B------:R-:W-:Y:S06]  /*133f0*/  HMMA.16816.F32.BF16 R112, R128, R106, R112 ;  /* 0x0000006a8070723c */ /* 0x000fec0000041870 */
[----:B------:R-:W1:Y:S02]  /*13400*/  MUFU.TANH R53, R53 ;  /* 0x0000003500357308 */ /* 0x000e640000002400 */
[C---:B------:R-:W-:Y:S08]  /*13410*/  HMMA.16816.F32.BF16 R116, R132.reuse, R120, RZ ;  /* 0x000000788474723c */ /* 0x040ff000000418ff */
[C---:B------:R-:W-:Y:S01]  /*13420*/  HMMA.16816.F32.BF16 R120, R132.reuse, R122, RZ ;  /* 0x0000007a8478723c */ /* 0x040fe200000418ff */
[----:B------:R-:W1:Y:S03]  /*13430*/  MUFU.TANH R55, R55 ;  /* 0x0000003700377308 */ /* 0x000e660000002400 */
[----:B------:R-:W-:Y:S02]  /*13440*/  FMUL.FTZ R105, R108, c[0x0][0x2ec] ;  /* 0x0000bb006c697a20 */ /* 0x000fe40000410000 */
[----:B------:R-:W-:Y:S02]  /*13450*/  FMUL.FTZ R107, R109, c[0x0][0x2ec] ;  /* 0x0000bb006d6b7a20 */ /* 0x000fe40000410000 */
        /* <DEDUP_REMOVED lines=12> */
[----:B------:R-:W-:Y:S08]  /*13520*/  HMMA.16816.F32.BF16 R132, R128, R138, R132 ;  /* 0x0000008a8084723c */ /* 0x000ff00000041884 */
[----:B------:R-:W-:Y:S01]  /*13530*/  FMUL.FTZ R113, R116, c[0x0][0x2ec] ;  /* 0x0000bb0074717a20 */ /* 0x000fe20000410000 */
[----:B------:R-:W1:Y:S03]  /*13540*/  MUFU.TANH R59, R59 ;  /* 0x0000003b003b7308 */ /* 0x000e660000002400 */
        /* <DEDUP_REMOVED lines=91> */
[----:B------:R-:W-:Y:S02]  /*13b00*/  IABS R134, c[0x0][0x2d0] ;  /* 0x0000b40000867a13 */ /* 0x000fe40000000000 */
[----:B------:R-:W-:Y:S02]  /*13b10*/  LOP3.LUT R130, RZ, c[0x0][0x2d0], RZ, 0x33, !PT ;  /* 0x0000b400ff827a12 */ /* 0x000fe400078e33ff */
[----:B------:R-:W2:Y:S01]  /*13b20*/  I2F.RP R137, R134 ;  /* 0x0000008600897306 */ /* 0x000ea20000209400 */
[C---:B------:R-:W-:Y:S02]  /*13b30*/  IADD3 R139, R140.reuse, -0x200, RZ ;  /* 0xfffffe008c8b7810 */ /* 0x040fe40007ffe0ff */
[----:B------:R-:W-:Y:S02]  /*13b40*/  IADD3 R140, R140, -0x100, RZ ;  /* 0xffffff008c8c7810 */ /* 0x000fe40007ffe0ff */
[----:B------:R-:W-:Y:S02]  /*13b50*/  IABS R136, R139 ;  /* 0x0000008b00887213 */ /* 0x000fe40000000000 */
[----:B------:R-:W-:Y:S02]  /*13b60*/  IABS R138, R140 ;  /* 0x0000008c008a7213 */ /* 0x000fe40000000000 */
[----:B------:R-:W-:Y:S02]  /*13b70*/  LOP3.LUT R140, R140, c[0x0][0x2d0], RZ, 0x3c, !PT ;  /* 0x0000b4008c8c7a12 */ /* 0x000fe400078e3cff */
[----:B------:R-:W-:Y:S04]  /*13b80*/  LOP3.LUT R139, R139, c[0x0][0x2d0], RZ, 0x3c, !PT ;  /* 0x0000b4008b8b7a12 */ /* 0x000fe800078e3cff */
        /* <DEDUP_REMOVED lines=50> */
.L_x_1729:
[----:B------:R2:W-:Y:S01]  /*13eb0*/  @P2 STS [R177+0x1004], RZ ;  /* 0x001004ffb1002388 */ /* 0x0005e20000000800 */
[----:B-1----:R-:W-:Y:S01]  /*13ec0*/  LEA R152, P5, R134, R202, 0x1 ;  /* 0x000000ca86987211 */ /* 0x002fe200078a08ff */
        /* <DEDUP_REMOVED lines=20> */
[C---:B------:R-:W-:Y:S01]  /*14010*/  @!P2 LEA.HI.X R138, R132.reuse, R135, R138, 0x7, P0 ;  /* 0x00000087848aa211 */ /* 0x040fe200000f3c8a */
[----:B------:R-:W-:Y:S01]  /*14020*/  @!P2 IMAD.MOV.U32 R140, RZ, RZ, R134 ;  /* 0x000000ffff8ca224 */ /* 0x000fe200078e0086 */
[----:B------:R-:W-:Y:S01]  /*14030*/  @!P2 LEA R156, P0, R131, R202, 0x1 ;  /* 0x000000ca839ca211 */ /* 0x000fe200078008ff */
[----:B------:R-:W-:Y:S01]  /*14040*/  @!PT LDS RZ, [RZ] ;  /* 0x00000000fffff984 */ /* 0x000fe20000000800 */
[----:B------:R-:W-:Y:S01]  /*14050*/  @!PT LDS RZ, [RZ] ;  /* 0x00000000fffff984 */ /* 0x000fe20000000800 */
[----:B------:R-:W-:Y:S01]  /*14060*/  @!PT LDS RZ, [RZ] ;  /* 0x00000000fffff984 */ /* 0x000fe20000000800 */
[----:B------:R2:W-:Y:S01]  /*14070*/  @!P2 LDGSTS.E.BYPASS.LTC128B.128 [R177+0x1800], [R146.64] ;  /* 0x0180000092b1afae */ /* 0x0005e2000b901d4a */
[----:B------:R-:W-:Y:S01]  /*14080*/  @!P2 IMAD R129, R129, 0x60, RZ ;  /* 0x000000608181a824 */ /* 0x000fe200078e02ff */
[----:B------:R-:W-:Y:S01]  /*14090*/  @!P2 MOV R154, R134 ;  /* 0x00000086009aa202 */ /* 0x000fe20000000f00 */
[----:B------:R-:W-:Y:S01]  /*140a0*/  @!P2 IMAD.MOV.U32 R143, RZ, RZ, R135 ;  /* 0x000000ffff8fa224 */ /* 0x000fe200078e0087 */
[----:B------:R2:W-:Y:S01]  /*140b0*/  @P2 STS.128 [R177+0x2000], RZ ;  /* 0x002000ffb1002388 */ /* 0x0005e20000000c00 */
[-C--:B------:R-:W-:Y:S01]  /*140c0*/  @!P2 LEA.HI.X R157, R131, R203.reuse, R136, 0x1, P0 ;  /* 0x000000cb839da211 */ /* 0x080fe200000f0c88 */
[----:B------:R-:W-:Y:S01]  /*140d0*/  @!P2 IMAD.IADD R129, R129, 0x1, R145 ;  /* 0x000000018181a824 */ /* 0x000fe200078e0291 */
[CC--:B------:R-:W-:Y:S01]  /*140e0*/  @!P2 LEA R158, P0, R133.reuse, R202.reuse, 0x1 ;  /* 0x000000ca859ea211 */ /* 0x0c0fe200078008ff */
[----:B------:R-:W-:Y:S01]  /*140f0*/  @!P2 IMAD.WIDE.U32 R142, R132, 0xa0, R142 ;  /* 0x000000a0848ea825 */ /* 0x000fe200078e008e */
[----:B------:R-:W-:Y:S01]  /*14100*/  @!P2 MOV R130, c[0x0][0x19c] ;  /* 0x000067000082aa02 */ /* 0x000fe20000000f00 */
[----:B------:R-:W-:Y:S01]  /*14110*/  @!PT LDS RZ, [RZ] ;  /* 0x00000000fffff984 */ /* 0x000fe20000000800 */
[----:B------:R-:W-:Y:S01]  /*14120*/  @!PT LDS RZ, [RZ] ;  /* 0x00000000fffff984 */ /* 0x000fe20000000800 */
[----:B------:R-:W-:Y:S01]  /*14130*/  @!PT LDS RZ, [RZ] ;  /* 0x00000000fffff984 */ /* 0x000fe20000000800 */
[----:B------:R2:W-:Y:S01]  /*14140*/  @!P2 LDGSTS.E.BYPASS.LTC128B.128 [R177+0x2000], [R156.64] ;  /* 0x020000009cb1afae */ /* 0x0005e2000b901d4a */
[-C--:B------:R-:W-:Y:S01]  /*14150*/  @!P2 LEA.HI.X R159, R133, R203.reuse, R138, 0x1, P0 ;  /* 0x000000cb859fa211 */ /* 0x080fe200000f0c8a */
[--C-:B------:R-:W-:Y:S01]  /*14160*/  @!P2 IMAD.MOV.U32 R141, RZ, RZ, R135.reuse ;  /* 0x000000ffff8da224 */ /* 0x100fe200078e0087 */
[CC--:B------:R-:W-:Y:S01]  /*14170*/  @!P2 LEA R138, P5, R144.reuse, R202.reuse, 0x1 ;  /* 0x000000ca908aa211 */ /* 0x0c0fe200078a08ff */
[----:B------:R2:W-:Y:S01]  /*14180*/  @P2 STS.128 [R177+0x2800], RZ ;  /* 0x002800ffb1002388 */ /* 0x0005e20000000c00 */
[----:B------:R-:W-:Y:S02]  /*14190*/  @!P2 IMAD.MOV.U32 R155, RZ, RZ, R135 ;  /* 0x000000ffff9ba224 */ /* 0x000fe400078e0087 */
[-C--:B------:R-:W-:Y:S01]  /*141a0*/  @!P2 LEA.HI.X R139, R144, R203.reuse, R129, 0x1, P5 ;  /* 0x000000cb908ba211 */ /* 0x080fe200028f0c81 */
[C---:B------:R-:W-:Y:S04]  /*141b0*/  @!P2 IMAD.WIDE.U32 R140, R132.reuse, 0xc0, R140 ;  /* 0x000000c0848ca825 */ /* 0x040fe800078e008c */
[----:B------:R-:W-:Y:S01]  /*141c0*/  @!PT LDS RZ, [RZ] ;  /* 0x00000000fffff984 */ /* 0x000fe20000000800 */
[----:B------:R-:W-:Y:S01]  /*141d0*/  @!PT LDS RZ, [RZ] ;  /* 0x00000000fffff984 */ /* 0x000fe20000000800 */
[----:B------:R-:W-:Y:S01]  /*141e0*/  @!PT LDS RZ, [RZ] ;  /* 0x00000000fffff984 */ /* 0x000fe20000000800 */
[----:B------:R2:W-:Y:S01]  /*141f0*/  @!P2 LDGSTS.E.BYPASS.LTC128B.128 [R177+0x2800], [R138.64] ;  /* 0x028000008ab1afae */ /* 0x0005e2000b901d4a */
[----:B------:R-:W-:Y:S03]  /*14200*/  @!P2 IMAD.WIDE.U32 R154, R132, 0xe0, R154 ;  /* 0x000000e0849aa825 */ /* 0x000fe600078e009a */
        /* <DEDUP_REMOVED lines=12> */
[----:B------:R-:W-:Y:S02]  /*142d0*/  @!P2 IMAD.IADD R135, R135, 0x1, R143 ;  /* 0x000000018787a824 */ /* 0x000fe400078e028f */
[----:B------:R-:W-:Y:S02]  /*142e0*/  @!P2 IMAD.IADD R131, R131, 0x1, R141 ;  /* 0x000000018383a824 */ /* 0x000fe400078e028d */
[----:B------:R-:W-:Y:S01]  /*142f0*/  @!P2 IMAD R137, R130, 0xe0, RZ ;  /* 0x000000e08289a824 */ /* 0x000fe200078e02ff */
[----:B------:R-:W-:Y:S02]  /*14300*/  @!P2 LEA.HI.X R133, R142, R203, R135, 0x1, P4 ;  /* 0x000000cb8e85a211 */ /* 0x000fe400020f0c87 */
[C---:B------:R-:W-:Y:S01]  /*14310*/  @!P2 LEA R130, P3, R140.reuse, R202, 0x1 ;  /* 0x000000ca8c82a211 */ /* 0x040fe200078608ff */
[----:B------:R-:W-:Y:S01]  /*14320*/  IMAD.MOV.U32 R202, RZ, RZ, R152 ;  /* 0x000000ffffca7224 */ /* 0x000fe200078e0098 */
[----:B------:R-:W-:Y:S01]  /*14330*/  @!P2 IADD3 R137, R137, R155, RZ ;  /* 0x0000009b8989a210 */ /* 0x000fe20007ffe0ff */
        /* <DEDUP_REMOVED lines=18> */
.L_x_1728:
[----:B--234-:R-:W-:Y:S04]  /*14460*/  IADD3 R175, R172, -0x1, RZ ;  /* 0xffffffffacaf7810 */ /* 0x01cfe80007ffe0ff */
[----:B------:R-:W-:Y:S04]  /*14470*/  LEA R176, R175, R170, 0x8 ;  /* 0x000000aaafb07211 */ /* 0x000fe800078e40ff */
        /* <DEDUP_REMOVED lines=15> */
[C---:B-1----:R-:W-:Y:S02]  /*14570*/  IADD3 R153, R176.reuse, 0x50, RZ ;  /* 0x00000050b0997810 */ /* 0x042fe40007ffe0ff */
[C---:B------:R-:W-:Y:S02]  /*14580*/  IADD3 R168, R176.reuse, 0x89, RZ ;  /* 0x00000089b0a87810 */ /* 0x040fe40007ffe0ff */
[C---:B------:R-:W-:Y:S01]  /*14590*/  IADD3 R130, R176.reuse, 0x20, RZ ;  /* 0x00000020b0827810 */ /* 0x040fe20007ffe0ff */
[----:B------:R-:W1:Y:S01]  /*145a0*/  I2F R136, R136 ;  /* 0x0000008800887306 */ /* 0x000e620000201400 */
[C---:B------:R-:W-:Y:S02]  /*145b0*/  IADD3 R131, R176.reuse, 0x21, RZ ;  /* 0x00000021b0837810 */ /* 0x040fe40007ffe0ff */
[C---:B------:R-:W-:Y:S02]  /*145c0*/  IADD3 R140, R176.reuse, 0x29, RZ ;  /* 0x00000029b08c7810 */ /* 0x040fe40007ffe0ff */
[C---:B------:R-:W-:Y:S02]  /*145d0*/  IADD3 R142, R176.reuse, 0x31, RZ ;  /* 0x00000031b08e7810 */ /* 0x040fe40007ffe0ff */
[C---:B------:R-:W-:Y:S02]  /*145e0*/  IADD3 R152, R176.reuse, 0x49, RZ ;  /* 0x00000049b0987810 */ /* 0x040fe40007ffe0ff */
[C---:B------:R-:W-:Y:S01]  /*145f0*/  IADD3 R154, R176.reuse, 0x51, RZ ;  /* 0x00000051b09a7810 */ /* 0x040fe20007ffe0ff */
[----:B------:R-:W5:Y:S01]  /*14600*/  I2F R137, R137 ;  /* 0x0000008900897306 */ /* 0x000f620000201400 */
[C---:B------:R-:W-:Y:S02]  /*14610*/  IADD3 R156, R176.reuse, 0x59, RZ ;  /* 0x00000059b09c7810 */ /* 0x040fe40007ffe0ff */
[C---:B------:R-:W-:Y:S02]  /*14620*/  IADD3 R157, R176.reuse, 0x60, RZ ;  /* 0x00000060b09d7810 */ /* 0x040fe40007ffe0ff */
[C---:B------:R-:W-:Y:S02]  /*14630*/  IADD3 R166, R176.reuse, 0x81, RZ ;  /* 0x00000081b0a67810 */ /* 0x040fe40007ffe0ff */
        /* <DEDUP_REMOVED lines=41> */
[----:B------:R-:W5:Y:S10]  /*148d0*/  I2F R167, R167 ;  /* 0x000000a700a77306 */ /* 0x000f740000201400 */
[----:B------:R-:W5:Y:S01]  /*148e0*/  I2F R168, R168 ;  /* 0x000000a800a87306 */ /* 0x000f620000201400 */
[C---:B--2---:R-:W-:Y:S02]  /*148f0*/  FFMA.FTZ R0, R133.reuse, UR4, R0 ;  /* 0x0000000485007c23 */ /* 0x044fe40008010000 */
[----:B------:R-:W-:Y:S01]  /*14900*/  FFMA.FTZ R2, R133, UR4, R2 ;  /* 0x0000000485027c23 */ /* 0x000fe20008010002 */
[----:B------:R-:W-:Y:S01]  /*14910*/  IADD3 R133, R176, 0x90, RZ ;  /* 0x00000090b0857810 */ /* 0x000fe20007ffe0ff */
[----:B---3--:R-:W-:Y:S01]  /*14920*/  FFMA.FTZ R3, R134, UR4, R3 ;  /* 0x0000000486037c23 */ /* 0x008fe20008010003 */
[----:B------:R-:W-:Y:S01]  /*14930*/  FMNMX.FTZ R208, R0, R174, !PT ;  /* 0x000000ae00d07209 */ /* 0x000fe20007810000 */
[----:B------:R-:W-:Y:S01]  /*14940*/  FFMA.FTZ R4, R134, UR4, R4 ;  /* 0x0000000486047c23 */ /* 0x000fe20008010004 */
[----:B------:R-:W-:Y:S01]  /*14950*/  FMNMX.FTZ R205, R2, R173, !PT ;  /* 0x000000ad02cd7209 */ /* 0x000fe20007810000 */
[C---:B----4-:R-:W-:Y:S01]  /*14960*/  FFMA.FTZ R5, R135.reuse, UR4, R5 ;  /* 0x0000000487057c23 */ /* 0x050fe20008010005 */
[----:B------:R-:W2:Y:S01]  /*14970*/  I2F R133, R133 ;  /* 0x0000008500857306 */ /* 0x000ea20000201400 */
[----:B------:R-:W-:Y:S01]  /*14980*/  FFMA.FTZ R6, R135, UR4, R6 ;  /* 0x0000000487067c23 */ /* 0x000fe20008010006 */
[----:B------:R-:W-:Y:S01]  /*14990*/  FMNMX.FTZ R205, R4, R205, !PT ;  /* 0x000000cd04cd7209 */ /* 0x000fe20007810000 */
[C---:B-1----:R-:W-:Y:S01]  /*149a0*/  FFMA.FTZ R7, R136.reuse, UR4, R7 ;  /* 0x0000000488077c23 */ /* 0x042fe20008010007 */
[----:B------:R-:W-:Y:S01]  /*149b0*/  FMNMX.FTZ R208, R3, R208, !PT ;  /* 0x000000d003d07209 */ /* 0x000fe20007810000 */
[----:B------:R-:W-:Y:S01]  /*149c0*/  FFMA.FTZ R8, R136, UR4, R8 ;  /* 0x0000000488087c23 */ /* 0x000fe20008010008 */
[----:B------:R-:W-:Y:S01]  /*149d0*/  FMNMX.FTZ R205, R6, R205, !PT ;  /* 0x000000cd06cd7209 */ /* 0x000fe20007810000 */
[----:B-----5:R-:W-:Y:S01]  /*149e0*/  FFMA.FTZ R9, R137, UR4, R9 ;  /* 0x0000000489097c23 */ /* 0x020fe20008010009 */
        /* <DEDUP_REMOVED lines=30> */
[C---:B------:R-:W-:Y:S01]  /*14bd0*/  IADD3 R140, R176.reuse, 0xb9, RZ ;  /* 0x000000b9b08c7810 */ /* 0x040fe20007ffe0ff */
[C---:B------:R-:W-:Y:S01]  /*14be0*/  FFMA.FTZ R25, R141.reuse, UR4, R25 ;  /* 0x000000048d197c23 */ /* 0x040fe20008010019 */
[----:B------:R-:W1:Y:S01]  /*14bf0*/  I2F R134, R134 ;  /* 0x0000008600867306 */ /* 0x000e620000201400 */
[----:B------:R-:W-:Y:S01]  /*14c00*/  FFMA.FTZ R26, R141, UR4, R26 ;  /* 0x000000048d1a7c23 */ /* 0x000fe2000801001a */
[----:B------:R-:W-:Y:S01]  /*14c10*/  IADD3 R141, R176, 0xc0, RZ ;  /* 0x000000c0b08d7810 */ /* 0x000fe20007ffe0ff */
[C---:B------:R-:W-:Y:S01]  /*14c20*/  FFMA.FTZ R27, R142.reuse, UR4, R27 ;  /* 0x000000048e1b7c23 */ /* 0x040fe2000801001b */
[----:B------:R-:W-:Y:S01]  /*14c30*/  FMNMX.FTZ R208, R21, R208, !PT ;  /* 0x000000d015d07209 */ /* 0x000fe20007810000 */
[----:B------:R-:W-:Y:S01]  /*14c40*/  FFMA.FTZ R28, R142, UR4, R28 ;  /* 0x000000048e1c7c23 */ /* 0x000fe2000801001c */
[C---:B------:R-:W-:Y:S01]  /*14c50*/  IADD3 R142, R176.reuse, 0xc1, RZ ;  /* 0x000000c1b08e7810 */ /* 0x040fe20007ffe0ff */
[C---:B------:R-:W-:Y:S01]  /*14c60*/  FFMA.FTZ R29, R143.reuse, UR4, R29 ;  /* 0x000000048f1d7c23 */ /* 0x040fe2000801001d */
[C---:B------:R-:W-:Y:S01]  /*14c70*/  IADD3 R135, R176.reuse, 0x98, RZ ;  /* 0x00000098b0877810 */ /* 0x040fe20007ffe0ff */
[----:B------:R-:W-:Y:S01]  /*14c80*/  FFMA.FTZ R30, R143, UR4, R30 ;  /* 0x000000048f1e7c23 */ /* 0x000fe2000801001e */
[----:B------:R-:W-:Y:S01]  /*14c90*/  I2F R140, R140 ;  /* 0x0000008c008c7306 */ /* 0x000fe20000201400 */
[----:B------:R-:W-:Y:S01]  /*14ca0*/  IADD3 R143, R176, 0xc8, RZ ;  /* 0x000000c8b08f7810 */ /* 0x000fe20007ffe0ff */
[C---:B------:R-:W-:Y:S01]  /*14cb0*/  FFMA.FTZ R31, R144.reuse, UR4, R31 ;  /* 0x00000004901f7c23 */ /* 0x040fe2000801001f */
[----:B------:R-:W-:Y:S01]  /*14cc0*/  FMNMX.FTZ R208, R23, R208, !PT ;  /* 0x000000d017d07209 */ /* 0x000fe20007810000 */
[----:B------:R-:W-:Y:S01]  /*14cd0*/  FFMA.FTZ R32, R144, UR4, R32 ;  /* 0x0000000490207c23 */ /* 0x000fe20008010020 */
[----:B------:R-:W-:Y:S01]  /*14ce0*/  IADD3 R144, R176, 0xc9, RZ ;  /* 0x000000c9b0907810 */ /* 0x000fe20007ffe0ff */
[C---:B------:R-:W-:Y:S01]  /*14cf0*/  FFMA.FTZ R33, R145.reuse, UR4, R33 ;  /* 0x0000000491217c23 */ /* 0x040fe20008010021 */
[----:B------:R-:W-:Y:S01]  /*14d00*/  FMNMX.FTZ R205, R20, R205, !PT ;  /* 0x000000cd14cd7209 */ /* 0x000fe20007810000 */
[----:B------:R-:W-:Y:S01]  /*14d10*/  FFMA.FTZ R34, R145, UR4, R34 ;  /* 0x0000000491227c23 */ /* 0x000fe20008010022 */
[----:B------:R-:W-:Y:S01]  /*14d20*/  FMNMX.FTZ R208, R25, R208, !PT ;  /* 0x000000d019d07209 */ /* 0x000fe20007810000 */
[----:B------:R-:W3:Y:S01]  /*14d30*/  I2F R135, R135 ;  /* 0x0000008700877306 */ /* 0x000ee20000201400 */
[----:B------:R-:W-:Y:S01]  /*14d40*/  FFMA.FTZ R35, R146, UR4, R35 ;  /* 0x0000000492237c23 */ /* 0x000fe20008010023 */
[----:B------:R-:W-:Y:S01]  /*14d50*/  FMNMX.FTZ R205, R22, R205, !PT ;  /* 0x000000cd16cd7209 */ /* 0x000fe20007810000 */
[----:B------:R-:W-:Y:S01]  /*14d60*/  FFMA.FTZ R36, R146, UR4, R36 ;  /* 0x0000000492247c23 */ /* 0x000fe20008010024 */
[C---:B------:R-:W-:Y:S01]  /*14d70*/  IADD3 R146, R176.reuse, 0xd1, RZ ;  /* 0x000000d1b0927810 */ /* 0x040fe20007ffe0ff */
[----:B------:R-:W-:Y:S01]  /*14d80*/  FFMA.FTZ R37, R147, UR4, R37 ;  /* 0x0000000493257c23 */ /* 0x000fe20008010025 */
[----:B------:R-:W-:Y:S01]  /*14d90*/  FMNMX.FTZ R208, R27, R208, !PT ;  /* 0x000000d01bd07209 */ /* 0x000fe20007810000 */
[----:B------:R-:W-:Y:S01]  /*14da0*/  FFMA.FTZ R38, R147, UR4, R38 ;  /* 0x0000000493267c23 */ /* 0x000fe20008010026 */
[----:B------:R-:W-:Y:S01]  /*14db0*/  IADD3 R131, R176, 0xa1, RZ ;  /* 0x000000a1b0837810 */ /* 0x000fe20007ffe0ff */
[C---:B------:R-:W-:Y:S01]  /*14dc0*/  FFMA.FTZ R39, R152.reuse, UR4, R39 ;  /* 0x0000000498277c23 */ /* 0x040fe20008010027 */
[----:B------:R-:W-:Y:S01]  /*14dd0*/  I2F R141, R141 ;  /* 0x0000008d008d7306 */ /* 0x000fe20000201400 */
[----:B------:R-:W-:Y:S01]  /*14de0*/  FFMA.FTZ R40, R152, UR4, R40 ;  /* 0x0000000498287c23 */ /* 0x000fe20008010028 */
[----:B------:R-:W-:Y:S01]  /*14df0*/  FMNMX.FTZ R208, R29, R208, !PT ;  /* 0x000000d01dd07209 */ /* 0x000fe20007810000 */
[C---:B------:R-:W-:Y:S01]  /*14e00*/  FFMA.FTZ R41, R153.reuse, UR4, R41 ;  /* 0x0000000499297c23 */ /* 0x040fe20008010029 */
[----:B------:R-:W-:Y:S01]  /*14e10*/  IADD3 R139, R176, 0xb8, RZ ;  /* 0x000000b8b08b7810 */ /* 0x000fe20007ffe0ff */
[----:B------:R-:W-:Y:S01]  /*14e20*/  FFMA.FTZ R42, R153, UR4, R42 ;  /* 0x00000004992a7c23 */ /* 0x000fe2000801002a */
[----:B------:R-:W-:Y:S01]  /*14e30*/  FMNMX.FTZ R208, R31, R208, !PT ;  /* 0x000000d01fd07209 */ /* 0x000fe20007810000 */
[----:B------:R-:W-:Y:S01]  /*14e40*/  FFMA.FTZ R43, R154, UR4, R43 ;  /* 0x000000049a2b7c23 */ /* 0x000fe2000801002b */
[----:B------:R-:W-:Y:S01]  /*14e50*/  IADD3 R145, R176, 0xd0, RZ ;  /* 0x000000d0b0917810 */ /* 0x000fe20007ffe0ff */
[----:B------:R-:W-:Y:S01]  /*14e60*/  FFMA.FTZ R44, R154, UR4, R44 ;  /* 0x000000049a2c7c23 */ /* 0x000fe2000801002c */
[----:B------:R-:W-:Y:S01]  /*14e70*/  I2F R131, R131 ;  /* 0x0000008300837306 */ /* 0x000fe20000201400 */
        /* <DEDUP_REMOVED lines=19> */
[----:B------:R-:W-:Y:S01]  /*14fb0*/  I2F R142, R142 ;  /* 0x0000008e008e7306 */ /* 0x000fe20000201400 */
        /* <DEDUP_REMOVED lines=9> */
[----:B------:R-:W-:Y:S01]  /*15050*/  I2F R143, R143 ;  /* 0x0000008f008f7306 */ /* 0x000fe20000201400 */
        /* <DEDUP_REMOVED lines=30> */
[----:B--2---:R-:W-:Y:S01]  /*15240*/  FFMA.FTZ R73, R133, UR4, R73 ;  /* 0x0000000485497c23 */ /* 0x004fe20008010049 */
[----:B------:R-:W-:Y:S01]  /*15250*/  FMNMX.FTZ R208, R59, R208, !PT ;  /* 0x000000d03bd07209 */ /* 0x000fe20007810000 */
[----:B------:R-:W-:Y:S01]  /*15260*/  FFMA.FTZ R74, R133, UR4, R74 ;  /* 0x00000004854a7c23 */ /* 0x000fe2000801004a */
[----:B------:R-:W-:Y:S01]  /*15270*/  FMNMX.FTZ R205, R52, R205, !PT ;  /* 0x000000cd34cd7209 */ /* 0x000fe20007810000 */
[----:B------:R-:W-:Y:S01]  /*15280*/  I2F R133, R146 ;  /* 0x0000009200857306 */ /* 0x000fe20000201400 */
[C---:B-1----:R-:W-:Y:S01]  /*15290*/  FFMA.FTZ R75, R134.reuse, UR4, R75 ;  /* 0x00000004864b7c23 */ /* 0x042fe2000801004b */
[----:B------:R-:W-:Y:S01]  /*152a0*/  FMNMX.FTZ R208, R61, R208, !PT ;  /* 0x000000d03dd07209 */ /* 0x000fe20007810000 */
[----:B------:R-:W-:Y:S01]  /*152b0*/  FFMA.FTZ R76, R134, UR4, R76 ;  /* 0x00000004864c7c23 */ /* 0x000fe2000801004c */
[----:B------:R-:W-:Y:S01]  /*152c0*/  FMNMX.FTZ R205, R54, R205, !PT ;  /* 0x000000cd36cd7209 */ /* 0x000fe20007810000 */
[----:B---3--:R-:W-:Y:S01]  /*152d0*/  FFMA.FTZ R77, R135, UR4, R77 ;  /* 0x00000004874d7c23 */ /* 0x008fe2000801004d */
[----:B------:R-:W-:Y:S01]  /*152e0*/  FMNMX.FTZ R208, R63, R208, !PT ;  /* 0x000000d03fd07209 */ /* 0x000fe20007810000 */
[----:B------:R-:W-:Y:S01]  /*152f0*/  FFMA.FTZ R78, R135, UR4, R78 ;  /* 0x00000004874e7c23 */ /* 0x000fe2000801004e */
[----:B------:R-:W-:Y:S02]  /*15300*/  FMNMX.FTZ R205, R56, R205, !PT ;  /* 0x000000cd38cd7209 */ /* 0x000fe40007810000 */
[----:B------:R-:W-:Y:S02]  /*15310*/  FMNMX.FTZ R208, R65, R208, !PT ;  /* 0x000000d041d07209 */ /* 0x000fe40007810000 */
[----:B------:R-:W-:Y:S02]  /*15320*/  FMNMX.FTZ R205, R58, R205, !PT ;  /* 0x000000cd3acd7209 */ /* 0x000fe40007810000 */
[----:B------:R-:W-:Y:S02]  /*15330*/  FMNMX.FTZ R208, R67, R208, !PT ;  /* 0x000000d043d07209 */ /* 0x000fe40007810000 */
[----:B------:R-:W-:Y:S02]  /*15340*/  FMNMX.FTZ R205, R60, R205, !PT ;  /* 0x000000cd3ccd7209 */ /* 0x000fe40007810000 */
[----:B------:R-:W-:Y:S02]  /*15350*/  FMNMX.FTZ R208, R69, R208, !PT ;  /* 0x000000d045d07209 */ /* 0x000fe40007810000 */
[C---:B------:R-:W-:Y:S02]  /*15360*/  IADD3 R129, R176.reuse, 0x99, RZ ;  /* 0x00000099b0817810 */ /* 0x040fe40007ffe0ff */
[----:B------:R-:W-:Y:S02]  /*15370*/  FMNMX.FTZ R208, R71, R208, !PT ;  /* 0x000000d047d07209 */ /* 0x000fe40007810000 */
[C---:B------:R-:W-:Y:S02]  /*15380*/  IADD3 R130, R176.reuse, 0xa0, RZ ;  /* 0x000000a0b0827810 */ /* 0x040fe40007ffe0ff */
[----:B------:R-:W1:Y:S01]  /*15390*/  I2F R129, R129 ;  /* 0x0000008100817306 */ /* 0x000e620000201400 */
[----:B------:R-:W-:Y:S02]  /*153a0*/  FMNMX.FTZ R208, R73, R208, !PT ;  /* 0x000000d049d07209 */ /* 0x000fe40007810000 */
[C---:B------:R-:W-:Y:S02]  /*153b0*/  IADD3 R132, R176.reuse, 0xa8, RZ ;  /* 0x000000a8b0847810 */ /* 0x040fe40007ffe0ff */
[----:B------:R-:W-:Y:S02]  /*153c0*/  FMNMX.FTZ R208, R75, R208, !PT ;  /* 0x000000d04bd07209 */ /* 0x000fe40007810000 */
[C---:B------:R-:W-:Y:S02]  /*153d0*/  IADD3 R136, R176.reuse, 0xa9, RZ ;  /* 0x000000a9b0887810 */ /* 0x040fe40007ffe0ff */
[----:B------:R-:W-:Y:S01]  /*153e0*/  FMNMX.FTZ R208, R77, R208, !PT ;  /* 0x000000d04dd07209 */ /* 0x000fe20007810000 */
[----:B------:R-:W2:Y:S01]  /*153f0*/  I2F R130, R130 ;  /* 0x0000008200827306 */ /* 0x000ea20000201400 */
[C---:B------:R-:W-:Y:S02]  /*15400*/  IADD3 R134, R176.reuse, 0xd8, RZ ;  /* 0x000000d8b0867810 */ /* 0x040fe40007ffe0ff */
[C---:B------:R-:W-:Y:S02]  /*15410*/  IADD3 R137, R176.reuse, 0xb0, RZ ;  /* 0x000000b0b0897810 */ /* 0x040fe40007ffe0ff */
[C---:B------:R-:W-:Y:S02]  /*15420*/  IADD3 R138, R176.reuse, 0xb1, RZ ;  /* 0x000000b1b08a7810 */ /* 0x040fe40007ffe0ff */
[----:B------:R-:W-:Y:S02]  /*15430*/  IADD3 R135, R176, 0xe9, RZ ;  /* 0x000000e9b0877810 */ /* 0x000fe40007ffe0ff */
[----:B------:R-:W-:Y:S01]  /*15440*/  FMNMX.FTZ R205, R62, R205, !PT ;  /* 0x000000cd3ecd7209 */ /* 0x000fe20007810000 */
[----:B------:R-:W3:Y:S03]  /*15450*/  I2F R132, R132 ;  /* 0x0000008400847306 */ /* 0x000ee60000201400 */
[----:B------:R-:W-:Y:S01]  /*15460*/  FMNMX.FTZ R205, R64, R205, !PT ;  /* 0x000000cd40cd7209 */ /* 0x000fe20007810000 */
[C---:B-1----:R-:W-:Y:S02]  /*15470*/  FFMA.FTZ R79, R129.reuse, UR4, R79 ;  /* 0x00000004814f7c23 */ /* 0x042fe4000801004f */
[----:B------:R-:W-:Y:S01]  /*15480*/  FFMA.FTZ R80, R129, UR4, R80 ;  /* 0x0000000481507c23 */ /* 0x000fe20008010050 */
[----:B------:R-:W-:Y:S02]  /*15490*/  IADD3 R129, R176, 0xd9, RZ ;  /* 0x000000d9b0817810 */ /* 0x000fe40007ffe0ff */
[----:B------:R-:W-:Y:S01]  /*154a0*/  FMNMX.FTZ R208, R79, R208, !PT ;  /* 0x000000d04fd07209 */ /* 0x000fe20007810000 */
[----:B------:R-:W1:Y:S01]  /*154b0*/  I2F R136, R136 ;  /* 0x0000008800887306 */ /* 0x000e620000201400 */
[----:B------:R-:W-:Y:S01]  /*154c0*/  FMNMX.FTZ R205, R66, R205, !PT ;  /* 0x000000cd42cd7209 */ /* 0x000fe20007810000 */
[----:B--2---:R-:W-:Y:S03]  /*154d0*/  FFMA.FTZ R81, R130, UR4, R81 ;  /* 0x0000000482517c23 */ /* 0x004fe60008010051 */
[----:B------:R-:W-:Y:S01]  /*154e0*/  FMNMX.FTZ R205, R68, R205, !PT ;  /* 0x000000cd44cd7209 */ /* 0x000fe20007810000 */
[----:B------:R-:W-:Y:S01]  /*154f0*/  FFMA.FTZ R82, R130, UR4, R82 ;  /* 0x0000000482527c23 */ /* 0x000fe20008010052 */
[C---:B------:R-:W-:Y:S01]  /*15500*/  IADD3 R130, R176.reuse, 0xe0, RZ ;  /* 0x000000e0b0827810 */ /* 0x040fe20007ffe0ff */
[----:B------:R-:W-:Y:S01]  /*15510*/  FFMA.FTZ R83, R131, UR4, R83 ;  /* 0x0000000483537c23 */ /* 0x000fe20008010053 */
[----:B------:R-:W-:Y:S01]  /*15520*/  FMNMX.FTZ R208, R81, R208, !PT ;  /* 0x000000d051d07209 */ /* 0x000fe20007810000 */
[----:B------:R-:W2:Y:S01]  /*15530*/  I2F R137, R137 ;  /* 0x0000008900897306 */ /* 0x000ea20000201400 */
[----:B------:R-:W-:Y:S01]  /*15540*/  FFMA.FTZ R84, R131, UR4, R84 ;  /* 0x0000000483547c23 */ /* 0x000fe20008010054 */
[----:B------:R-:W-:Y:S01]  /*15550*/  IADD3 R131, R176, 0xe1, RZ ;  /* 0x000000e1b0837810 */ /* 0x000fe20007ffe0ff */
[C---:B---3--:R-:W-:Y:S01]  /*15560*/  FFMA.FTZ R85, R132.reuse, UR4, R85 ;  /* 0x0000000484557c23 */ /* 0x048fe20008010055 */
[----:B------:R-:W-:Y:S01]  /*15570*/  FMNMX.FTZ R208, R83, R208, !PT ;  /* 0x000000d053d07209 */ /* 0x000fe20007810000 */
[----:B------:R-:W-:Y:S01]  /*15580*/  FFMA.FTZ R86, R132, UR4, R86 ;  /* 0x0000000484567c23 */ /* 0x000fe20008010056 */
[----:B------:R-:W-:Y:S02]  /*15590*/  IADD3 R132, R176, 0xe8, RZ ;  /* 0x000000e8b0847810 */ /* 0x000fe40007ffe0ff */
[----:B------:R-:W-:Y:S02]  /*155a0*/  FMNMX.FTZ R208, R85, R208, !PT ;  /* 0x000000d055d07209 */ /* 0x000fe40007810000 */
[----:B------:R-:W3:Y:S01]  /*155b0*/  I2F R138, R138 ;  /* 0x0000008a008a7306 */ /* 0x000ee20000201400 */
[----:B------:R-:W-:Y:S01]  /*155c0*/  FMNMX.FTZ R205, R70, R205, !PT ;  /* 0x000000cd46cd7209 */ /* 0x000fe20007810000 */
[----:B-1----:R-:W-:Y:S03]  /*155d0*/  FFMA.FTZ R87, R136, UR4, R87 ;  /* 0x0000000488577c23 */ /* 0x002fe60008010057 */
[----:B------:R-:W-:Y:S01]  /*155e0*/  FMNMX.FTZ R205, R72, R205, !PT ;  /* 0x000000cd48cd7209 */ /* 0x000fe20007810000 */
[----:B------:R-:W-:Y:S01]  /*155f0*/  FFMA.FTZ R88, R136, UR4, R88 ;  /* 0x0000000488587c23 */ /* 0x000fe20008010058 */
[----:B------:R-:W-:Y:S02]  /*15600*/  IADD3 R136, R176, 0xf0, RZ ;  /* 0x000000f0b0887810 */ /* 0x000fe40007ffe0ff */
[----:B------:R-:W-:Y:S01]  /*15610*/  FMNMX.FTZ R208, R87, R208, !PT ;  /* 0x000000d057d07209 */ /* 0x000fe20007810000 */
[----:B------:R-:W1:Y:S01]  /*15620*/  I2F R134, R134 ;  /* 0x0000008600867306 */ /* 0x000e620000201400 */
[----:B------:R-:W-:Y:S01]  /*15630*/  FMNMX.FTZ R205, R74, R205, !PT ;  /* 0x000000cd4acd7209 */ /* 0x000fe20007810000 */
[C---:B--2---:R-:W-:Y:S03]  /*15640*/  FFMA.FTZ R89, R137.reuse, UR4, R89 ;  /* 0x0000000489597c23 */ /* 0x044fe60008010059 */
[----:B------:R-:W-:Y:S01]  /*15650*/  FMNMX.FTZ R205, R76, R205, !PT ;  /* 0x000000cd4ccd7209 */ /* 0x000fe20007810000 */
[----:B------:R-:W-:Y:S01]  /*15660*/  FFMA.FTZ R90, R137, UR4, R90 ;  /* 0x00000004895a7c23 */ /* 0x000fe2000801005a */
[----:B------:R-:W-:Y:S02]  /*15670*/  IADD3 R137, R176, 0xf1, RZ ;  /* 0x000000f1b0897810 */ /* 0x000fe40007ffe0ff */
[----:B------:R-:W-:Y:S01]  /*15680*/  FMNMX.FTZ R208, R89, R208, !PT ;  /* 0x000000d059d07209 */ /* 0x000fe20007810000 */
[----:B------:R-:W2:Y:S01]  /*15690*/  I2F R129, R129 ;  /* 0x0000008100817306 */ /* 0x000ea20000201400 */
[----:B------:R-:W-:Y:S01]  /*156a0*/  FMNMX.FTZ R205, R78, R205, !PT ;  /* 0x000000cd4ecd7209 */ /* 0x000fe20007810000 */
[----:B---3--:R-:W-:Y:S03]  /*156b0*/  FFMA.FTZ R91, R138, UR4, R91 ;  /* 0x000000048a5b7c23 */ /* 0x008fe6000801005b */
[----:B------:R-:W-:Y:S01]  /*156c0*/  FMNMX.FTZ R205, R80, R205, !PT ;  /* 0x000000cd50cd7209 */ /* 0x000fe20007810000 */
[----:B------:R-:W-:Y:S02]  /*156d0*/  FFMA.FTZ R92, R138, UR4, R92 ;  /* 0x000000048a5c7c23 */ /* 0x000fe4000801005c */
[----:B------:R-:W-:Y:S01]  /*156e0*/  FFMA.FTZ R93, R139, UR4, R93 ;  /* 0x000000048b5d7c23 */ /* 0x000fe2000801005d */
[----:B------:R-:W-:Y:S01]  /*156f0*/  FMNMX.FTZ R208, R91, R208, !PT ;  /* 0x000000d05bd07209 */ /* 0x000fe20007810000 */
[----:B------:R-:W3:Y:S01]  /*15700*/  I2F R130, R130 ;  /* 0x0000008200827306 */ /* 0x000ee20000201400 */
        /* <DEDUP_REMOVED lines=9> */
[----:B------:R-:W4:Y:S01]  /*157a0*/  I2F R131, R131 ;  /* 0x0000008300837306 */ /* 0x000f220000201400 */
        /* <DEDUP_REMOVED lines=9> */
[----:B------:R-:W5:Y:S01]  /*15840*/  I2F R132, R132 ;  /* 0x0000008400847306 */ /* 0x000f620000201400 */
        /* <DEDUP_REMOVED lines=9> */
[----:B------:R-:W5:Y:S01]  /*158e0*/  I2F R135, R135 ;  /* 0x0000008700877306 */ /* 0x000f620000201400 */
[----:B------:R-:W-:Y:S01]  /*158f0*/  FMNMX.FTZ R208, R105, R208, !PT ;  /* 0x000000d069d07209 */ /* 0x000fe20007810000 */
[----:B-1----:R-:W-:Y:S01]  /*15900*/  FFMA.FTZ R109, R134, UR4, R109 ;  /* 0x00000004866d7c23 */ /* 0x002fe2000801006d */
[----:B------:R-:W-:Y:S01]  /*15910*/  IADD3 R133, R176, 0xf8, RZ ;  /* 0x000000f8b0857810 */ /* 0x000fe20007ffe0ff */
[----:B------:R-:W-:Y:S01]  /*15920*/  FFMA.FTZ R110, R134, UR4, R110 ;  /* 0x00000004866e7c23 */ /* 0x000fe2000801006e */
[----:B------:R-:W-:Y:S01]  /*15930*/  FMNMX.FTZ R208, R107, R208, !PT ;  /* 0x000000d06bd07209 */ /* 0x000fe20007810000 */
[C---:B--2---:R-:W-:Y:S01]  /*15940*/  FFMA.FTZ R111, R129.reuse, UR4, R111 ;  /* 0x00000004816f7c23 */ /* 0x044fe2000801006f */
[----:B------:R-:W-:Y:S01]  /*15950*/  FMNMX.FTZ R205, R94, R205, !PT ;  /* 0x000000cd5ecd7209 */ /* 0x000fe20007810000 */
[----:B------:R-:W-:Y:S01]  /*15960*/  FFMA.FTZ R112, R129, UR4, R112 ;  /* 0x0000000481707c23 */ /* 0x000fe20008010070 */
[----:B------:R-:W-:Y:S01]  /*15970*/  FMNMX.FTZ R208, R109, R208, !PT ;  /* 0x000000d06dd07209 */ /* 0x000fe20007810000 */
[----:B------:R-:W1:Y:S01]  /*15980*/  I2F R136, R136 ;  /* 0x0000008800887306 */ /* 0x000e620000201400 */
[----:B------:R-:W-:Y:S01]  /*15990*/  IADD3 R129, R176, 0xf9, RZ ;  /* 0x000000f9b0817810 */ /* 0x000fe20007ffe0ff */
[C---:B---3--:R-:W-:Y:S01]  /*159a0*/  FFMA.FTZ R113, R130.reuse, UR4, R113 ;  /* 0x0000000482717c23 */ /* 0x048fe20008010071 */
[----:B------:R-:W-:Y:S01]  /*159b0*/  FMNMX.FTZ R208, R111, R208, !PT ;  /* 0x000000d06fd07209 */ /* 0x000fe20007810000 */
[----:B------:R-:W-:Y:S01]  /*159c0*/  FFMA.FTZ R114, R130, UR4, R114 ;  /* 0x0000000482727c23 */ /* 0x000fe20008010072 */
[----:B------:R-:W-:Y:S01]  /*159d0*/  FMNMX.FTZ R205, R96, R205, !PT ;  /* 0x000000cd60cd7209 */ /* 0x000fe20007810000 */
[----:B----4-:R-:W-:Y:S01]  /*159e0*/  FFMA.FTZ R115, R131, UR4, R115 ;  /* 0x0000000483737c23 */ /* 0x010fe20008010073 */
[----:B------:R-:W-:Y:S01]  /*159f0*/  FMNMX.FTZ R208, R113, R208, !PT ;  /* 0x000000d071d07209 */ /* 0x000fe20007810000 */
[----:B------:R-:W-:Y:S01]  /*15a00*/  FFMA.FTZ R116, R131, UR4, R116 ;  /* 0x0000000483747c23 */ /* 0x000fe20008010074 */
[----:B------:R-:W-:Y:S01]  /*15a10*/  FMNMX.FTZ R205, R98, R205, !PT ;  /* 0x000000cd62cd7209 */ /* 0x000fe20007810000 */
[----:B------:R-:W2:Y:S01]  /*15a20*/  I2F R137, R137 ;  /* 0x0000008900897306 */ /* 0x000ea20000201400 */
[C---:B-----5:R-:W-:Y:S01]  /*15a30*/  FFMA.FTZ R117, R132.reuse, UR4, R117 ;  /* 0x0000000484757c23 */ /* 0x060fe20008010075 */
[----:B------:R-:W-:Y:S01]  /*15a40*/  FMNMX.FTZ R208, R115, R208, !PT ;  /* 0x000000d073d07209 */ /* 0x000fe20007810000 */
[----:B------:R-:W-:Y:S01]  /*15a50*/  FFMA.FTZ R118, R132, UR4, R118 ;  /* 0x0000000484767c23 */ /* 0x000fe20008010076 */
[----:B------:R-:W-:Y:S01]  /*15a60*/  FMNMX.FTZ R205, R100, R205, !PT ;  /* 0x000000cd64cd7209 */ /* 0x000fe20007810000 */
[----:B------:R-:W-:Y:S01]  /*15a70*/  FFMA.FTZ R119, R135, UR4, R119 ;  /* 0x0000000487777c23 */ /* 0x000fe20008010077 */
[----:B------:R-:W-:Y:S01]  /*15a80*/  FMNMX.FTZ R208, R117, R208, !PT ;  /* 0x000000d075d07209 */ /* 0x000fe20007810000 */
[----:B------:R-:W-:Y:S01]  /*15a90*/  FFMA.FTZ R120, R135, UR4, R120 ;  /* 0x0000000487787c23 */ /* 0x000fe20008010078 */
[----:B------:R-:W-:Y:S02]  /*15aa0*/  FMNMX.FTZ R205, R102, R205, !PT ;  /* 0x000000cd66cd7209 */ /* 0x000fe40007810000 */
[----:B------:R-:W3:Y:S01]  /*15ab0*/  I2F R133, R133 ;  /* 0x0000008500857306 */ /* 0x000ee20000201400 */
[----:B------:R-:W-:Y:S02]  /*15ac0*/  FMNMX.FTZ R208, R119, R208, !PT ;  /* 0x000000d077d07209 */ /* 0x000fe40007810000 */
[----:B------:R-:W-:Y:S01]  /*15ad0*/  FMNMX.FTZ R205, R104, R205, !PT ;  /* 0x000000cd68cd7209 */ /* 0x000fe20007810000 */
[C---:B-1----:R-:W-:Y:S02]  /*15ae0*/  FFMA.FTZ R121, R136.reuse, UR4, R121 ;  /* 0x0000000488797c23 */ /* 0x042fe40008010079 */
[----:B------:R-:W-:Y:S01]  /*15af0*/  FFMA.FTZ R122, R136, UR4, R122 ;  /* 0x00000004887a7c23 */ /* 0x000fe2000801007a */
[----:B------:R-:W-:Y:S02]  /*15b00*/  FMNMX.FTZ R205, R106, R205, !PT ;  /* 0x000000cd6acd7209 */ /* 0x000fe40007810000 */
[----:B------:R-:W-:Y:S01]  /*15b10*/  FMNMX.FTZ R208, R121, R208, !PT ;  /* 0x000000d079d07209 */ /* 0x000fe20007810000 */
[----:B------:R-:W1:Y:S01]  /*15b20*/  I2F R130, R129 ;  /* 0x0000008100827306 */ /* 0x000e620000201400 */
[----:B------:R-:W-:Y:S01]  /*15b30*/  FMNMX.FTZ R205, R108, R205, !PT ;  /* 0x000000cd6ccd7209 */ /* 0x000fe20007810000 */
[C---:B--2---:R-:W-:Y:S03]  /*15b40*/  FFMA.FTZ R123, R137.reuse, UR4, R123 ;  /* 0x00000004897b7c23 */ /* 0x044fe6000801007b */
[----:B------:R-:W-:Y:S01]  /*15b50*/  FMNMX.FTZ R205, R110, R205, !PT ;  /* 0x000000cd6ecd7209 */ /* 0x000fe20007810000 */
[----:B------:R-:W-:Y:S01]  /*15b60*/  FFMA.FTZ R124, R137, UR4, R124 ;  /* 0x00000004897c7c23 */ /* 0x000fe2000801007c */
[----:B------:R-:W-:Y:S02]  /*15b70*/  FMNMX.FTZ R208, R123, R208, !PT ;  /* 0x000000d07bd07209 */ /* 0x000fe40007810000 */
[----:B------:R-:W-:Y:S01]  /*15b80*/  FMNMX.FTZ R205, R112, R205, !PT ;  /* 0x000000cd70cd7209 */ /* 0x000fe20007810000 */
[C---:B---3--:R-:W-:Y:S03]  /*15b90*/  FFMA.FTZ R125, R133.reuse, UR4, R125 ;  /* 0x00000004857d7c23 */ /* 0x048fe6000801007d */
[----:B------:R-:W-:Y:S01]  /*15ba0*/  FMNMX.FTZ R205, R114, R205, !PT ;  /* 0x000000cd72cd7209 */ /* 0x000fe20007810000 */
[----:B------:R-:W-:Y:S01]  /*15bb0*/  FFMA.FTZ R126, R133, UR4, R126 ;  /* 0x00000004857e7c23 */ /* 0x000fe2000801007e */
[----:B------:R-:W-:Y:S02]  /*15bc0*/  FMNMX.FTZ R208, R125, R208, !PT ;  /* 0x000000d07dd07209 */ /* 0x000fe40007810000 */
[----:B------:R-:W-:Y:S01]  /*15bd0*/  FMNMX.FTZ R205, R116, R205, !PT ;  /* 0x000000cd74cd7209 */ /* 0x000fe20007810000 */
[----:B-1----:R-:W-:Y:S03]  /*15be0*/  FFMA.FTZ R127, R130, UR4, R127 ;  /* 0x00000004827f7c23 */ /* 0x002fe6000801007f */
[----:B------:R-:W-:Y:S01]  /*15bf0*/  FMNMX.FTZ R205, R118, R205, !PT ;  /* 0x000000cd76cd7209 */ /* 0x000fe20007810000 */
[----:B------:R-:W-:Y:S01]  /*15c00*/  FFMA.FTZ R128, R130, UR4, R128 ;  /* 0x0000000482807c23 */ /* 0x000fe20008010080 */
[----:B------:R-:W-:Y:S02]  /*15c10*/  FMNMX.FTZ R140, R127, R208, !PT ;  /* 0x000000d07f8c7209 */ /* 0x000fe40007810000 */
[----:B------:R-:W-:Y:S03]  /*15c20*/  FMNMX.FTZ R129, R120, R205, !PT ;  /* 0x000000cd78817209 */ /* 0x000fe60007810000 */
[----:B------:R-:W1:Y:S01]  /*15c30*/  SHFL.BFLY PT, R131, R140, 0x2, 0x1f ;  /* 0x0c401f008c837f89 */ /* 0x000e6200000e0000 */
[----:B------:R-:W-:Y:S04]  /*15c40*/  FMNMX.FTZ R129, R122, R129, !PT ;  /* 0x000000817a817209 */ /* 0x000fe80007810000 */
[----:B------:R-:W-:Y:S04]  /*15c50*/  FMNMX.FTZ R129, R124, R129, !PT ;  /* 0x000000817c817209 */ /* 0x000fe80007810000 */
[----:B------:R-:W-:Y:S04]  /*15c60*/  FMNMX.FTZ R129, R126, R129, !PT ;  /* 0x000000817e817209 */ /* 0x000fe80007810000 */
[----:B------:R-:W-:Y:S05]  /*15c70*/  FMNMX.FTZ R130, R128, R129, !PT ;  /* 0x0000008180827209 */ /* 0x000fea0007810000 */
[----:B------:R-:W2:Y:S01]  /*15c80*/  SHFL.BFLY PT, R129, R130, 0x2, 0x1f ;  /* 0x0c401f0082817f89 */ /* 0x000ea200000e0000 */
[----:B-1----:R-:W-:Y:S07]  /*15c90*/  FMNMX.FTZ R142, R140, R131, !PT ;  /* 0x000000838c8e7209 */ /* 0x002fee0007810000 */
[----:B------:R-:W1:Y:S01]  /*15ca0*/  SHFL.BFLY PT, R131, R142, 0x1, 0x1f ;  /* 0x0c201f008e837f89 */ /* 0x000e6200000e0000 */
[----:B--2---:R-:W-:Y:S07]  /*15cb0*/  FMNMX.FTZ R132, R130, R129, !PT ;  /* 0x0000008182847209 */ /* 0x004fee0007810000 */
[----:B------:R-:W2:Y:S01]  /*15cc0*/  SHFL.BFLY PT, R129, R132, 0x1, 0x1f ;  /* 0x0c201f0084817f89 */ /* 0x000ea200000e0000 */
[----:B-1----:R-:W-:Y:S07]  /*15cd0*/  FMNMX.FTZ R131, R142, R131, !PT ;  /* 0x000000838e837209 */ /* 0x002fee0007810000 */
[----:B------:R-:W-:Y:S01]  /*15ce0*/  LDSM.16.MT88.4 R140, [R204+0x5000] ;  /* 0x00500000cc8c783b */ /* 0x000fe20000004200 */
[C---:B------:R-:W-:Y:S01]  /*15cf0*/  FSETP.NEU.FTZ.AND P0, PT, R131.reuse, -INF , PT ;  /* 0xff8000008300780b */ /* 0x040fe20003f1d000 */
[C---:B------:R-:W-:Y:S02]  /*15d00*/  FMUL.FTZ R130, R131.reuse, c[0x0][0x23c] ;  /* 0x00008f0083827a20 */ /* 0x040fe40000410000 */
[----:B------:R-:W-:Y:S03]  /*15d10*/  FADD.FTZ R133, -R131, R174 ;  /* 0x000000ae83857221 */ /* 0x000fe60000010100 */
[----:B------:R-:W-:Y:S01]  /*15d20*/  FSEL R130, R130, RZ, P0 ;  /* 0x000000ff82827208 */ /* 0x000fe20000000000 */
[----:B------:R-:W-:Y:S04]  /*15d30*/  FMUL.FTZ R136, R133, c[0x0][0x23c] ;  /* 0x00008f0085887a20 */ /* 0x000fe80000410000 */
[----:B------:R-:W1:Y:S01]  /*15d40*/  MUFU.EX2 R133, R136 ;  /* 0x0000008800857308 */ /* 0x000e620000000800 */
[--C-:B------:R-:W-:Y:S02]  /*15d50*/  FFMA.FTZ R147, R7, c[0x0][0x23c], -R130.reuse ;  /* 0x00008f0007937a23 */ /* 0x100fe40000010882 */
[--C-:B------:R-:W-:Y:S01]  /*15d60*/  FFMA.FTZ R146, R13, c[0x0][0x23c], -R130.reuse ;  /* 0x00008f000d927a23 */ /* 0x100fe20000010882 */
[----:B--2---:R-:W-:Y:S01]  /*15d70*/  FMNMX.FTZ R129, R132, R129, !PT ;  /* 0x0000008184817209 */ /* 0x004fe20007810000 */
[--C-:B------:R-:W-:Y:S02]  /*15d80*/  FFMA.FTZ R132, R5, c[0x0][0x23c], -R130.reuse ;  /* 0x00008f0005847a23 */ /* 0x100fe40000010882 */
[--C-:B------:R-:W-:Y:S01]  /*15d90*/  FFMA.FTZ R155, R15, c[0x0][0x23c], -R130.reuse ;  /* 0x00008f000f9b7a23 */ /* 0x100fe20000010882 */
[----:B------:R-:W-:Y:S01]  /*15da0*/  FSETP.NEU.FTZ.AND P0, PT, R129, -INF , PT ;  /* 0xff8000008100780b */ /* 0x000fe20003f1d000 */
[--C-:B------:R-:W-:Y:S01]  /*15db0*/  FFMA.FTZ R216, R75, c[0x0][0x23c], -R130.reuse ;  /* 0x00008f004bd87a23 */ /* 0x100fe20000010882 */
[----:B------:R-:W-:Y:S01]  /*15dc0*/  MUFU.EX2 R147, R147 ;  /* 0x0000009300937308 */ /* 0x000fe20000000800 */
[--C-:B------:R-:W-:Y:S02]  /*15dd0*/  FFMA.FTZ R214, R71, c[0x0][0x23c], -R130.reuse ;  /* 0x00008f0047d67a23 */ /* 0x100fe40000010882 */
[--C-:B------:R-:W-:Y:S02]  /*15de0*/  FFMA.FTZ R144, R9, c[0x0][0x23c], -R130.reuse ;  /* 0x00008f0009907a23 */ /* 0x100fe40000010882 */
[--C-:B------:R-:W-:Y:S02]  /*15df0*/  FFMA.FTZ R153, R11, c[0x0][0x23c], -R130.reuse ;  /* 0x00008f000b997a23 */ /* 0x100fe40000010882 */
[--C-:B------:R-:W-:Y:S02]  /*15e00*/  FFMA.FTZ R145, R3, c[0x0][0x23c], -R130.reuse ;  /* 0x00008f0003917a23 */ /* 0x100fe40000010882 */
[----:B------:R-:W-:Y:S01]  /*15e10*/  FMUL.FTZ R3, R129, c[0x0][0x23c] ;  /* 0x00008f0081037a20 */ /* 0x000fe20000410000 */
[----:B------:R-:W2:Y:S01]  /*15e20*/  MUFU.EX2 R132, R132 ;  /* 0x0000008400847308 */ /* 0x000ea20000000800 */
[--C-:B------:R-:W-:Y:S02]  /*15e30*/  FFMA.FTZ R166, R47, c[0x0][0x23c], -R130.reuse ;  /* 0x00008f002fa67a23 */ /* 0x100fe40000010882 */
[--C-:B------:R-:W-:Y:S01]  /*15e40*/  FFMA.FTZ R47, R73, c[0x0][0x23c], -R130.reuse ;  /* 0x00008f00492f7a23 */ /* 0x100fe20000010882 */
[----:B------:R-:W-:Y:S01]  /*15e50*/  FSEL R3, R3, RZ, P0 ;  /* 0x000000ff03037208 */ /* 0x000fe20000000000 */
[C---:B-1----:R-:W-:Y:S01]  /*15e60*/  FMUL.FTZ R192, R133.reuse, R192 ;  /* 0x000000c085c07220 */ /* 0x042fe20000410000 */
[----:B------:R-:W-:Y:S01]  /*15e70*/  ISETP.GT.AND P0, PT, R172, 0x1, PT ;  /* 0x00000001ac00780c */ /* 0x000fe20003f04270 */
[C---:B------:R-:W-:Y:S01]  /*15e80*/  FMUL.FTZ R193, R133.reuse, R193 ;  /* 0x000000c185c17220 */ /* 0x040fe20000410000 */
[----:B------:R-:W-:Y:S01]  /*15e90*/  MOV R172, R175 ;  /* 0x000000af00ac7202 */ /* 0x000fe20000000f00 */
[--C-:B------:R-:W-:Y:S01]  /*15ea0*/  FFMA.FTZ R75, R4, c[0x0][0x23c], -R3.reuse ;  /* 0x00008f00044b7a23 */ /* 0x100fe20000010803 */
[----:B------:R-:W-:Y:S01]  /*15eb0*/  MUFU.EX2 R145, R145 ;  /* 0x0000009100917308 */ /* 0x000fe20000000800 */
[--C-:B------:R-:W-:Y:S02]  /*15ec0*/  FFMA.FTZ R73, R6, c[0x0][0x23c], -R3.reuse ;  /* 0x00008f0006497a23 */ /* 0x100fe40000010803 */
[----:B------:R-:W1:Y:S01]  /*15ed0*/  LDSM.16.MT88.4 R4, [R201+0x5000] ;  /* 0x00500000c904783b */ /* 0x000e620000004200 */
[--C-:B------:R-:W-:Y:S02]  /*15ee0*/  FFMA.FTZ R71, R12, c[0x0][0x23c], -R3.reuse ;  /* 0x00008f000c477a23 */ /* 0x100fe40000010803 */
[--C-:B------:R-:W-:Y:S02]  /*15ef0*/  FFMA.FTZ R240, R8, c[0x0][0x23c], -R3.reuse ;  /* 0x00008f0008f07a23 */ /* 0x100fe40000010803 */
[--C-:B------:R-:W-:Y:S02]  /*15f00*/  FFMA.FTZ R242, R10, c[0x0][0x23c], -R3.reuse ;  /* 0x00008f000af27a23 */ /* 0x100fe40000010803 */
[----:B------:R-:W-:Y:S01]  /*15f10*/  MUFU.EX2 R75, R75 ;  /* 0x0000004b004b7308 */ /* 0x000fe20000000800 */
[C---:B------:R-:W-:Y:S02]  /*15f20*/  FMUL.FTZ R188, R133.reuse, R188 ;  /* 0x000000bc85bc7220 */ /* 0x040fe40000410000 */
[----:B------:R-:W-:Y:S01]  /*15f30*/  FMUL.FTZ R189, R133, R189 ;  /* 0x000000bd85bd7220 */ /* 0x000fe20000410000 */
[----:B--2---:R-:W-:Y:S01]  /*15f40*/  F2FP.BF16.PACK_AB R10, R147, R132 ;  /* 0x00000084930a723e */ /* 0x004fe200000010ff */
[C---:B------:R-:W-:Y:S02]  /*15f50*/  FMUL.FTZ R184, R133.reuse, R184 ;  /* 0x000000b885b87220 */ /* 0x040fe40000410000 */
[C---:B------:R-:W-:Y:S02]  /*15f60*/  FMUL.FTZ R185, R133.reuse, R185 ;  /* 0x000000b985b97220 */ /* 0x040fe40000410000 */
[C---:B------:R-:W-:Y:S01]  /*15f70*/  FMUL.FTZ R180, R133.reuse, R180 ;  /* 0x000000b485b47220 */ /* 0x040fe20000410000 */
[----:B------:R-:W-:Y:S01]  /*15f80*/  MUFU.EX2 R73, R73 ;  /* 0x0000004900497308 */ /* 0x000fe20000000800 */
[----:B------:R-:W-:Y:S02]  /*15f90*/  FMUL.FTZ R181, R133, R181 ;  /* 0x000000b585b57220 */ /* 0x000fe40000410000 */
        /* <DEDUP_REMOVED lines=25> */
[----:B------:R-:W2:Y:S01]  /*16130*/  LDSM.16.MT88.4 R12, [R201+0x5400] ;  /* 0x00540000c90c783b */ /* 0x000ea20000004200 */
[----:B---3--:R-:W-:Y:S01]  /*16140*/  F2FP.BF16.PACK_AB R9, R75, R2 ;  /* 0x000000024b09723e */ /* 0x008fe200000010ff */
[--C-:B------:R-:W-:Y:S02]  /*16150*/  FFMA.FTZ R168, R51, c[0x0][0x23c], -R130.reuse ;  /* 0x00008f0033a87a23 */ /* 0x100fe40000010882 */
[--C-:B------:R-:W-:Y:S02]  /*16160*/  FFMA.FTZ R51, R81, c[0x0][0x23c], -R130.reuse ;  /* 0x00008f0051337a23 */ /* 0x100fe40000010882 */
[--C-:B------:R-:W-:Y:S01]  /*16170*/  FFMA.FTZ R20, R20, c[0x0][0x23c], -R3.reuse ;  /* 0x00008f0014147a23 */ /* 0x100fe20000010803 */
[----:B------:R-:W3:Y:S01]  /*16180*/  MUFU.EX2 R153, R153 ;  /* 0x0000009900997308 */ /* 0x000ee20000000800 */
[--C-:B------:R-:W-:Y:S02]  /*16190*/  FFMA.FTZ R22, R22, c[0x0][0x23c], -R3.reuse ;  /* 0x00008f0016167a23 */ /* 0x100fe40000010803 */
[--C-:B------:R-:W-:Y:S01]  /*161a0*/  FFMA.FTZ R81, R24, c[0x0][0x23c], -R3.reuse ;  /* 0x00008f0018517a23 */ /* 0x100fe20000010803 */
[----:B----4-:R-:W-:Y:S01]  /*161b0*/  F2FP.BF16.PACK_AB R11, R240, R73 ;  /* 0x00000049f00b723e */ /* 0x010fe200000010ff */
        /* <DEDUP_REMOVED lines=48> */
[----:B------:R-:W5:Y:S01]  /*164c0*/  MUFU.EX2 R157, R157 ;  /* 0x0000009d009d7308 */ /* 0x000f620000000800 */
        /* <DEDUP_REMOVED lines=26> */
[----:B------:R-:W-:Y:S02]  /*16670*/  FFMA.FTZ R115, R88, c[0x0][0x23c], -R3 ;  /* 0x00008f0058737a23 */ /* 0x000fe40000010803 */
[--C-:B------:R-:W-:Y:S02]  /*16680*/  FFMA.FTZ R224, R91, c[0x0][0x23c], -R130.reuse ;  /* 0x00008f005be07a23 */ /* 0x100fe40000010882 */
[--C-:B------:R-:W-:Y:S02]  /*16690*/  FFMA.FTZ R69, R117, c[0x0][0x23c], -R130.reuse ;  /* 0x00008f0075457a23 */ /* 0x100fe40000010882 */
[----:B------:R-:W-:Y:S01]  /*166a0*/  FFMA.FTZ R238, R119, c[0x0][0x23c], -R130 ;  /* 0x00008f0077ee7a23 */ /* 0x000fe20000010882 */
[----:B------:R-:W-:Y:S01]  /*166b0*/  MUFU.EX2 R22, R22 ;  /* 0x0000001600167308 */ /* 0x000fe20000000800 */
[----:B------:R-:W-:Y:S01]  /*166c0*/  FADD.FTZ R135, -R129, R173 ;  /* 0x000000ad81877221 */ /* 0x000fe20000010100 */
[----:B------:R-:W-:Y:S01]  /*166d0*/  MOV R173, R129 ;  /* 0x0000008100ad7202 */ /* 0x000fe20000000f00 */
[----:B------:R-:W-:Y:S02]  /*166e0*/  FFMA.FTZ R0, R169, R133, R0 ;  /* 0x00000085a9007223 */ /* 0x000fe40000010000 */
[----:B------:R-:W-:Y:S02]  /*166f0*/  FMUL.FTZ R134, R135, c[0x0][0x23c] ;  /* 0x00008f0087867a20 */ /* 0x000fe40000410000 */
[----:B------:R-:W-:Y:S02]  /*16700*/  FADD.FTZ R145, R145, R0 ;  /* 0x0000000091917221 */ /* 0x000fe40000010000 */
[----:B------:R-:W-:Y:S01]  /*16710*/  FFMA.FTZ R0, R90, c[0x0][0x23c], -R3 ;  /* 0x00008f005a007a23 */ /* 0x000fe20000010803 */
[----:B------:R-:W-:Y:S01]  /*16720*/  MUFU.EX2 R81, R81 ;  /* 0x0000005100517308 */ /* 0x000fe20000000800 */
[----:B------:R-:W-:Y:S02]  /*16730*/  FADD.FTZ R132, R132, R145 ;  /* 0x0000009184847221 */ /* 0x000fe40000010000 */
[----:B------:R-:W-:Y:S02]  /*16740*/  FFMA.FTZ R24, R121, c[0x0][0x23c], -R130 ;  /* 0x00008f0079187a23 */ /* 0x000fe40000010882 */
[----:B------:R-:W-:Y:S02]  /*16750*/  FADD.FTZ R147, R147, R132 ;  /* 0x0000008493937221 */ /* 0x000fe40000010000 */
[--C-:B------:R-:W-:Y:S02]  /*16760*/  FFMA.FTZ R91, R123, c[0x0][0x23c], -R130.reuse ;  /* 0x00008f007b5b7a23 */ /* 0x100fe40000010882 */
[----:B------:R-:W-:Y:S01]  /*16770*/  FADD.FTZ R144, R144, R147 ;  /* 0x0000009390907221 */ /* 0x000fe20000010000 */
[----:B------:R-:W4:Y:S01]  /*16780*/  MUFU.EX2 R134, R134 ;  /* 0x0000008600867308 */ /* 0x000f220000000800 */
[----:B------:R-:W-:Y:S02]  /*16790*/  FFMA.FTZ R44, R125, c[0x0][0x23c], -R130 ;  /* 0x00008f007d2c7a23 */ /* 0x000fe40000010882 */
[----:B------:R-:W-:Y:S02]  /*167a0*/  FADD.FTZ R153, R153, R144 ;  /* 0x0000009099997221 */ /* 0x000fe40000010000 */
[----:B------:R-:W-:Y:S02]  /*167b0*/  FFMA.FTZ R126, R126, c[0x0][0x23c], -R3 ;  /* 0x00008f007e7e7a23 */ /* 0x000fe40000010803 */
[----:B------:R-:W-:Y:S02]  /*167c0*/  FADD.FTZ R146, R146, R153 ;  /* 0x0000009992927221 */ /* 0x000fe40000010000 */
[----:B------:R-:W-:Y:S01]  /*167d0*/  FFMA.FTZ R130, R127, c[0x0][0x23c], -R130 ;  /* 0x00008f007f827a23 */ /* 0x000fe20000010882 */
[----:B------:R-:W-:Y:S01]  /*167e0*/  MUFU.EX2 R23, R23 ;  /* 0x0000001700177308 */ /* 0x000fe20000000800 */
[----:B------:R-:W-:Y:S04]  /*167f0*/  FADD.FTZ R155, R155, R146 ;  /* 0x000000929b9b7221 */ /* 0x000fe80000010000 */
[----:B---3--:R-:W-:Y:S04]  /*16800*/  FADD.FTZ R60, R152, R155 ;  /* 0x0000009b983c7221 */ /* 0x008fe80000010000 */
[----:B-----5:R-:W-:Y:S01]  /*16810*/  FADD.FTZ R60, R157, R60 ;  /* 0x0000003c9d3c7221 */ /* 0x020fe20000010000 */
[----:B------:R-:W3:Y:S01]  /*16820*/  MUFU.EX2 R156, R156 ;  /* 0x0000009c009c7308 */ /* 0x000ee20000000800 */
[C---:B----4-:R-:W-:Y:S02]  /*16830*/  FMUL.FTZ R194, R134.reuse, R194 ;  /* 0x000000c286c27220 */ /* 0x050fe40000410000 */
[C---:B------:R-:W-:Y:S02]  /*16840*/  FMUL.FTZ R195, R134.reuse, R195 ;  /* 0x000000c386c37220 */ /* 0x040fe40000410000 */
[C---:B------:R-:W-:Y:S05]  /*16850*/  FMUL.FTZ R190, R134.reuse, R190 ;  /* 0x000000be86be7220 */ /* 0x040fea0000410000 */
[----:B------:R-:W-:Y:S01]  /*16860*/  MUFU.EX2 R25, R25 ;  /* 0x0000001900197308 */ /* 0x000fe20000000800 */
[C---:B------:R-:W-:Y:S01]  /*16870*/  FMUL.FTZ R191, R134.reuse, R191 ;  /* 0x000000bf86bf7220 */ /* 0x040fe20000410000 */
[C---:B-1----:R-:W-:Y:S05]  /*16880*/  HMMA.16816.F32.BF16 R192, R8.reuse, R4, R192 ;  /* 0x0000000408c0723c */ /* 0x042fea00000418c0 */
[C---:B------:R-:W-:Y:S03]  /*16890*/  FMUL.FTZ R186, R134.reuse, R186 ;  /* 0x000000ba86ba7220 */ /* 0x040fe60000410000 */
[----:B------:R-:W1:Y:S01]  /*168a0*/  MUFU.EX2 R158, R158 ;  /* 0x0000009e009e7308 */ /* 0x000e620000000800 */
[C---:B------:R-:W-:Y:S01]  /*168b0*/  HMMA.16816.F32.BF16 R188, R8.reuse, R6, R188 ;  /* 0x0000000608bc723c */ /* 0x040fe200000418bc */
[----:B------:R-:W4:Y:S02]  /*168c0*/  LDSM.16.MT88.4 R4, [R204+0x5400] ;  /* 0x00540000cc04783b */ /* 0x000f240000004200 */
[C---:B------:R-:W-:Y:S02]  /*168d0*/  FMUL.FTZ R187, R134.reuse, R187 ;  /* 0x000000bb86bb7220 */ /* 0x040fe40000410000 */
[C---:B------:R-:W-:Y:S02]  /*168e0*/  FMUL.FTZ R182, R134.reuse, R182 ;  /* 0x000000b686b67220 */ /* 0x040fe40000410000 */
[----:B------:R-:W-:Y:S02]  /*168f0*/  FMUL.FTZ R183, R134, R183 ;  /* 0x000000b786b77220 */ /* 0x000fe40000410000 */
[----:B------:R-:W-:Y:S01]  /*16900*/  MUFU.EX2 R26, R26 ;  /* 0x0000001a001a7308 */ /* 0x000fe20000000800 */
[C---:B------:R-:W-:Y:S03]  /*16910*/  HMMA.16816.F32.BF16 R184, R8.reuse, R140, R184 ;  /* 0x0000008c08b8723c */ /* 0x040fe600000418b8 */
[----:B------:R-:W-:Y:S04]  /*16920*/  FFMA.FTZ R2, R171, R134, R2 ;  /* 0x00000086ab027223 */ /* 0x000fe80000010002 */
[----:B------:R-:W-:Y:S02]  /*16930*/  FADD.FTZ R2, R75, R2 ;  /* 0x000000024b027221 */ /* 0x000fe40000010000 */
[----:B------:R-:W5:Y:S01]  /*16940*/  MUFU.EX2 R83, R83 ;  /* 0x0000005300537308 */ /* 0x000f620000000800 */
[----:B------:R-:W-:Y:S01]  /*16950*/  HMMA.16816.F32.BF16 R180, R8, R142, R180 ;  /* 0x0000008e08b4723c */ /* 0x000fe200000418b4 */
[----:B------:R-:W1:Y:S07]  /*16960*/  LDSM.16.MT88.4 R8, [R201+0x5800] ;  /* 0x00580000c908783b */ /* 0x000e6e0000004200 */
[C---:B--2---:R-:W-:Y:S01]  /*16970*/  HMMA.16816.F32.BF16 R192, R16.reuse, R12, R192 ;  /* 0x0000000c10c0723c */ /* 0x044fe200000418c0 */
[----:B------:R-:W-:Y:S07]  /*16980*/  MUFU.EX2 R85, R85 ;  /* 0x0000005500557308 */ /* 0x000fee0000000800 */
[C---:B------:R-:W-:Y:S01]  /*16990*/  HMMA.16816.F32.BF16 R188, R16.reuse, R14, R188 ;  /* 0x0000000e10bc723c */ /* 0x040fe200000418bc */
[----:B------:R-:W2:Y:S02]  /*169a0*/  LDSM.16.MT88.4 R12, [R204+0x5800] ;  /* 0x00580000cc0c783b */ /* 0x000ea40000004200 */
[----:B------:R-:W1:Y:S05]  /*169b0*/  MUFU.EX2 R28, R28 ;  /* 0x0000001c001c7308 */ /* 0x000e6a0000000800 */
[C---:B----4-:R-:W-:Y:S05]  /*169c0*/  HMMA.16816.F32.BF16 R184, R16.reuse, R4, R184 ;  /* 0x0000000410b8723c */ /* 0x050fea00000418b8 */
[----:B------:R-:W-:Y:S03]  /*169d0*/  MUFU.EX2 R27, R27 ;  /* 0x0000001b001b7308 */ /* 0x000fe60000000800 */
[----:B------:R-:W-:Y:S01]  /*169e0*/  HMMA.16816.F32.BF16 R180, R16, R6, R180 ;  /* 0x0000000610b4723c */ /* 0x000fe200000418b4 */
[----:B------:R-:W4:Y:S06]  /*169f0*/  LDSM.16.MT88.4 R4, [R201+0x5c00] ;  /* 0x005c0000c904783b */ /* 0x000f2c0000004200 */
[----:B------:R-:W2:Y:S01]  /*16a00*/  MUFU.EX2 R160, R160 ;  /* 0x000000a000a07308 */ /* 0x000ea20000000800 */
[----:B------:R-:W-:Y:S04]  /*16a10*/  F2FP.BF16.PACK_AB R16, R157, R152 ;  /* 0x000000989d10723e */ /* 0x000fe800000010ff */
[----:B------:R-:W-:Y:S02]  /*16a20*/  F2FP.BF16.PACK_AB R18, R154, R21 ;  /* 0x000000159a12723e */ /* 0x000fe400000010ff */
[----:B------:R-:W-:Y:S02]  /*16a30*/  F2FP.BF16.PACK_AB R17, R20, R79 ;  /* 0x0000004f1411723e */ /* 0x000fe400000010ff */
[----:B------:R-:W-:Y:S01]  /*16a40*/  F2FP.BF16.PACK_AB R19, R81, R22 ;  /* 0x000000165113723e */ /* 0x000fe200000010ff */
[----:B------:R-:W-:Y:S06]  /*16a50*/  MUFU.EX2 R29, R29 ;  /* 0x0000001d001d7308 */ /* 0x000fec0000000800 */
[C---:B-1----:R-:W-:Y:S04]  /*16a60*/  HMMA.16816.F32.BF16 R192, R16.reuse, R8, R192 ;  /* 0x0000000810c0723c */ /* 0x042fe800000418c0 */
[----:B------:R-:W1:Y:S04]  /*16a70*/  MUFU.EX2 R162, R162 ;  /* 0x000000a200a27308 */ /* 0x000e680000000800 */
[C---:B------:R-:W-:Y:S01]  /*16a80*/  HMMA.16816.F32.BF16 R188, R16.reuse, R10, R188 ;  /* 0x0000000a10bc723c */ /* 0x040fe200000418bc */
[----:B------:R-:W1:Y:S05]  /*16a90*/  LDSM.16.MT88.4 R8, [R204+0x5c00] ;  /* 0x005c0000cc08783b */ /* 0x000e6a0000004200 */
[----:B------:R-:W-:Y:S02]  /*16aa0*/  MUFU.EX2 R30, R30 ;  /* 0x0000001e001e7308 */ /* 0x000fe40000000800 */
[C---:B--2---:R-:W-:Y:S08]  /*16ab0*/  HMMA.16816.F32.BF16 R184, R16.reuse, R12, R184 ;  /* 0x0000000c10b8723c */ /* 0x044ff000000418b8 */
[----:B------:R-:W2:Y:S01]  /*16ac0*/  MUFU.EX2 R87, R87 ;  /* 0x0000005700577308 */ /* 0x000ea20000000800 */
[----:B------:R-:W-:Y:S01]  /*16ad0*/  HMMA.16816.F32.BF16 R180, R16, R14, R180 ;  /* 0x0000000e10b4723c */ /* 0x000fe200000418b4 */
[----:B------:R-:W2:Y:S06]  /*16ae0*/  LDSM.16.MT88.4 R12, [R201+0x6000] ;  /* 0x00600000c90c783b */ /* 0x000eac0000004200 */
[----:B---3--:R-:W-:Y:S02]  /*16af0*/  F2FP.BF16.PACK_AB R16, R156, R23 ;  /* 0x000000179c10723e */ /* 0x008fe400000010ff */
[----:B------:R-:W-:Y:S03]  /*16b00*/  MUFU.EX2 R32, R32 ;  /* 0x0000002000207308 */ /* 0x000fe60000000800 */
[----:B------:R-:W-:Y:S02]  /*16b10*/  F2FP.BF16.PACK_AB R18, R158, R25 ;  /* 0x000000199e12723e */ /* 0x000fe400000010ff */
[----:B-----5:R-:W-:Y:S02]  /*16b20*/  F2FP.BF16.PACK_AB R17, R83, R26 ;  /* 0x0000001a5311723e */ /* 0x020fe400000010ff */
[----:B------:R-:W-:Y:S03]  /*16b30*/  F2FP.BF16.PACK_AB R19, R28, R85 ;  /* 0x000000551c13723e */ /* 0x000fe600000010ff */
[----:B------:R-:W3:Y:S04]  /*16b40*/  MUFU.EX2 R89, R89 ;  /* 0x0000005900597308 */ /* 0x000ee80000000800 */
[C---:B----4-:R-:W-:Y:S06]  /*16b50*/  HMMA.16816.F32.BF16 R192, R16.reuse, R4, R192 ;  /* 0x0000000410c0723c */ /* 0x050fec00000418c0 */
[----:B------:R-:W-:Y:S02]  /*16b60*/  MUFU.EX2 R31, R31 ;  /* 0x0000001f001f7308 */ /* 0x000fe40000000800 */
[C---:B------:R-:W-:Y:S01]  /*16b70*/  HMMA.16816.F32.BF16 R188, R16.reuse, R6, R188 ;  /* 0x0000000610bc723c */ /* 0x040fe200000418bc */
[----:B------:R-:W4:Y:S07]  /*16b80*/  LDSM.16.MT88.4 R4, [R204+0x6000] ;  /* 0x00600000cc04783b */ /* 0x000f2e0000004200 */
[----:B------:R-:W5:Y:S01]  /*16b90*/  MUFU.EX2 R164, R164 ;  /* 0x000000a400a47308 */ /* 0x000f620000000800 */
[C---:B-1----:R-:W-:Y:S08]  /*16ba0*/  HMMA.16816.F32.BF16 R184, R16.reuse, R8, R184 ;  /* 0x0000000810b8723c */ /* 0x042ff000000418b8 */
[----:B------:R-:W-:Y:S01]  /*16bb0*/  HMMA.16816.F32.BF16 R180, R16, R10, R180 ;  /* 0x0000000a10b4723c */ /* 0x000fe200000418b4 */
[----:B------:R-:W-:Y:S01]  /*16bc0*/  MUFU.EX2 R33, R33 ;  /* 0x0000002100217308 */ /* 0x000fe20000000800 */
[----:B------:R-:W1:Y:S05]  /*16bd0*/  LDSM.16.MT88.4 R8, [R201+0x6400] ;  /* 0x00640000c908783b */ /* 0x000e6a0000004200 */
[----:B------:R-:W-:Y:S02]  /*16be0*/  F2FP.BF16.PACK_AB R16, R160, R27 ;  /* 0x0000001ba010723e */ /* 0x000fe400000010ff */
[----:B------:R-:W-:Y:S02]  /*16bf0*/  F2FP.BF16.PACK_AB R18, R162, R29 ;  /* 0x0000001da212723e */ /* 0x000fe400000010ff */
[----:B------:R-:W1:Y:S01]  /*16c00*/  MUFU.EX2 R166, R166 ;  /* 0x000000a600a67308 */ /* 0x000e620000000800 */
[----:B--2---:R-:W-:Y:S02]  /*16c10*/  F2FP.BF16.PACK_AB R17, R87, R30 ;  /* 0x0000001e5711723e */ /* 0x004fe400000010ff */
[----:B---3--:R-:W-:Y:S07]  /*16c20*/  F2FP.BF16.PACK_AB R19, R89, R32 ;  /* 0x000000205913723e */ /* 0x008fee00000010ff */
[----:B------:R-:W-:Y:S01]  /*16c30*/  MUFU.EX2 R34, R34 ;  /* 0x0000002200227308 */ /* 0x000fe20000000800 */
[C---:B------:R-:W-:Y:S08]  /*16c40*/  HMMA.16816.F32.BF16 R192, R16.reuse, R12, R192 ;  /* 0x0000000c10c0723c */ /* 0x040ff000000418c0 */
[C---:B------:R-:W-:Y:S01]  /*16c50*/  HMMA.16816.F32.BF16 R188, R16.reuse, R14, R188 ;  /* 0x0000000e10bc723c */ /* 0x040fe200000418bc */
[----:B------:R-:W2:Y:S01]  /*16c60*/  MUFU.EX2 R93, R93 ;  /* 0x0000005d005d7308 */ /* 0x000ea20000000800 */
[----:B------:R-:W3:Y:S06]  /*16c70*/  LDSM.16.MT88.4 R12, [R204+0x6400] ;  /* 0x00640000cc0c783b */ /* 0x000eec0000004200 */
[C---:B----4-:R-:W-:Y:S03]  /*16c80*/  HMMA.16816.F32.BF16 R184, R16.reuse, R4, R184 ;  /* 0x0000000410b8723c */ /* 0x050fe600000418b8 */
[----:B------:R-:W-:Y:S05]  /*16c90*/  MUFU.EX2 R95, R95 ;  /* 0x0000005f005f7308 */ /* 0x000fea0000000800 */
[----:B------:R-:W-:Y:S01]  /*16ca0*/  HMMA.16816.F32.BF16 R180, R16, R6, R180 ;  /* 0x0000000610b4723c */ /* 0x000fe200000418b4 */
[----:B------:R-:W4:Y:S04]  /*16cb0*/  LDSM.16.MT88.4 R4, [R201+0x6800] ;  /* 0x00680000c904783b */ /* 0x000f280000004200 */
[----:B------:R-:W3:Y:S02]  /*16cc0*/  MUFU.EX2 R36, R36 ;  /* 0x0000002400247308 */ /* 0x000ee40000000800 */
[----:B-----5:R-:W-:Y:S02]  /*16cd0*/  F2FP.BF16.PACK_AB R16, R164, R31 ;  /* 0x0000001fa410723e */ /* 0x020fe400000010ff */
[----:B-1----:R-:W-:Y:S03]  /*16ce0*/  F2FP.BF16.PACK_AB R18, R166, R33 ;  /* 0x00000021a612723e */ /* 0x002fe600000010ff */
[----:B--2---:R-:W-:Y:S03]  /*16cf0*/  F2FP.BF16.PACK_AB R17, R93, R34 ;  /* 0x000000225d11723e */ /* 0x004fe600000010ff */
[----:B------:R-:W-:Y:S10]  /*16d00*/  MUFU.EX2 R35, R35 ;  /* 0x0000002300237308 */ /* 0x000ff40000000800 */
[----:B------:R-:W1:Y:S01]  /*16d10*/  MUFU.EX2 R168, R168 ;  /* 0x000000a800a87308 */ /* 0x000e620000000800 */
[----:B---3--:R-:W-:Y:S09]  /*16d20*/  F2FP.BF16.PACK_AB R19, R36, R95 ;  /* 0x0000005f2413723e */ /* 0x008ff200000010ff */
[----:B------:R-:W-:Y:S01]  /*16d30*/  MUFU.EX2 R37, R37 ;  /* 0x0000002500257308 */ /* 0x000fe20000000800 */
[C---:B------:R-:W-:Y:S08]  /*16d40*/  HMMA.16816.F32.BF16 R192, R16.reuse, R8, R192 ;  /* 0x0000000810c0723c */ /* 0x040ff000000418c0 */
[C---:B------:R-:W-:Y:S01]  /*16d50*/  HMMA.16816.F32.BF16 R188, R16.reuse, R10, R188 ;  /* 0x0000000a10bc723c */ /* 0x040fe200000418bc */
[----:B------:R-:W2:Y:S01]  /*16d60*/  MUFU.EX2 R174, R174 ;  /* 0x000000ae00ae7308 */ /* 0x000ea20000000800 */
[----:B------:R-:W3:Y:S06]  /*16d70*/  LDSM.16.MT88.4 R8, [R204+0x6800] ;  /* 0x00680000cc08783b */ /* 0x000eec0000004200 */
[C---:B------:R-:W-:Y:S03]  /*16d80*/  HMMA.16816.F32.BF16 R184, R16.reuse, R12, R184 ;  /* 0x0000000c10b8723c */ /* 0x040fe600000418b8 */
[----:B------:R-:W-:Y:S05]  /*16d90*/  MUFU.EX2 R38, R38 ;  /* 0x0000002600267308 */ /* 0x000fea0000000800 */
[----:B------:R-:W-:Y:S01]  /*16da0*/  HMMA.16816.F32.BF16 R180, R16, R14, R180 ;  /* 0x0000000e10b4723c */ /* 0x000fe200000418b4 */
[----:B------:R-:W5:Y:S04]  /*16db0*/  LDSM.16.MT88.4 R12, [R201+0x6c00] ;  /* 0x006c0000c90c783b */ /* 0x000f680000004200 */
[----:B------:R-:W3:Y:S02]  /*16dc0*/  MUFU.EX2 R97, R97 ;  /* 0x0000006100617308 */ /* 0x000ee40000000800 */
[----:B-1----:R-:W-:Y:S02]  /*16dd0*/  F2FP.BF16.PACK_AB R16, R168, R35 ;  /* 0x00000023a810723e */ /* 0x002fe400000010ff */
[----:B--2---:R-:W-:Y:S06]  /*16de0*/  F2FP.BF16.PACK_AB R18, R174, R37 ;  /* 0x00000025ae12723e */ /* 0x004fec00000010ff */
        /* <DEDUP_REMOVED lines=56> */
[----:B----4-:R-:W-:Y:S09]  /*17170*/  F2FP.BF16.PACK_AB R13, R109, R52 ;  /* 0x000000346d0d723e */ /* 0x010ff200000010ff */
[----:B------:R-:W-:Y:S10]  /*17180*/  MUFU.EX2 R51, R51 ;  /* 0x0000003300337308 */ /* 0x000ff40000000800 */
[----:B------:R-:W4:Y:S01]  /*17190*/  MUFU.EX2 R220, R220 ;  /* 0x000000dc00dc7308 */ /* 0x000f220000000800 */
[----:B-1----:R-:W-:Y:S09]  /*171a0*/  F2FP.BF16.PACK_AB R15, R111, R54 ;  /* 0x000000366f0f723e */ /* 0x002ff200000010ff */
        /* <DEDUP_REMOVED lines=11> */
[----:B------:R-:W-:Y:S02]  /*17260*/  FADD.FTZ R242, R71, R242 ;  /* 0x000000f247f27221 */ /* 0x000fe40000010000 */
[----:B------:R-:W-:Y:S02]  /*17270*/  FFMA.FTZ R71, R92, c[0x0][0x23c], -R3 ;  /* 0x00008f005c477a23 */ /* 0x000fe40000010803 */
        /* <DEDUP_REMOVED lines=9> */
[----:B------:R-:W-:Y:S02]  /*17310*/  FADD.FTZ R79, R20, R79 ;  /* 0x0000004f144f7221 */ /* 0x000fe40000010000 */
[----:B------:R-:W-:Y:S02]  /*17320*/  FFMA.FTZ R20, R98, c[0x0][0x23c], -R3 ;  /* 0x00008f0062147a23 */ /* 0x000fe40000010803 */
[----:B------:R-:W-:Y:S04]  /*17330*/  FADD.FTZ R22, R22, R79 ;  /* 0x0000004f16167221 */ /* 0x000fe80000010000 */
[----:B------:R-:W5:Y:S01]  /*17340*/  MUFU.EX2 R115, R115 ;  /* 0x0000007300737308 */ /* 0x000f620000000800 */
[----:B------:R-:W-:Y:S02]  /*17350*/  FADD.FTZ R81, R81, R22 ;  /* 0x0000001651517221 */ /* 0x000fe40000010000 */
[----:B------:R-:W-:Y:S01]  /*17360*/  FFMA.FTZ R22, R102, c[0x0][0x23c], -R3 ;  /* 0x00008f0066167a23 */ /* 0x000fe20000010803 */
[----:B----4-:R-:W-:Y:S01]  /*17370*/  F2FP.BF16.PACK_AB R9, R113, R56 ;  /* 0x000000387109723e */ /* 0x010fe200000010ff */
[----:B------:R-:W-:Y:S04]  /*17380*/  FADD.FTZ R26, R26, R81 ;  /* 0x000000511a1a7221 */ /* 0x000fe80000010000 */
[----:B------:R-:W-:Y:S01]  /*17390*/  FADD.FTZ R26, R83, R26 ;  /* 0x0000001a531a7221 */ /* 0x000fe20000010000 */
[----:B------:R-:W-:Y:S03]  /*173a0*/  MUFU.EX2 R55, R55 ;  /* 0x0000003700377308 */ /* 0x000fe60000000800 */
[----:B------:R-:W-:Y:S02]  /*173b0*/  FADD.FTZ R85, R85, R26 ;  /* 0x0000001a55557221 */ /* 0x000fe40000010000 */
[----:B------:R-:W-:Y:S02]  /*173c0*/  FFMA.FTZ R26, R106, c[0x0][0x23c], -R3 ;  /* 0x00008f006a1a7a23 */ /* 0x000fe40000010803 */
[----:B------:R-:W-:Y:S02]  /*173d0*/  FADD.FTZ R85, R28, R85 ;  /* 0x000000551c557221 */ /* 0x000fe40000010000 */
[----:B------:R-:W-:Y:S01]  /*173e0*/  FFMA.FTZ R28, R110, c[0x0][0x23c], -R3 ;  /* 0x00008f006e1c7a23 */ /* 0x000fe20000010803 */
[----:B------:R-:W4:Y:S01]  /*173f0*/  MUFU.EX2 R224, R224 ;  /* 0x000000e000e07308 */ /* 0x000f220000000800 */
[----:B------:R-:W-:Y:S01]  /*17400*/  FADD.FTZ R30, R30, R85 ;  /* 0x000000551e1e7221 */ /* 0x000fe20000010000 */
[----:B-----5:R-:W-:Y:S03]  /*17410*/  F2FP.BF16.PACK_AB R11, R115, R58 ;  /* 0x0000003a730b723e */ /* 0x020fe600000010ff */
[----:B------:R-:W-:Y:S02]  /*17420*/  FADD.FTZ R87, R87, R30 ;  /* 0x0000001e57577221 */ /* 0x000fe40000010000 */
[----:B------:R-:W-:Y:S02]  /*17430*/  FFMA.FTZ R30, R114, c[0x0][0x23c], -R3 ;  /* 0x00008f00721e7a23 */ /* 0x000fe40000010803 */
[----:B------:R-:W-:Y:S01]  /*17440*/  FADD.FTZ R32, R32, R87 ;  /* 0x0000005720207221 */ /* 0x000fe20000010000 */
[----:B------:R-:W-:Y:S01]  /*17450*/  MUFU.EX2 R57, R57 ;  /* 0x0000003900397308 */ /* 0x000fe20000000800 */
[C---:B--2---:R-:W-:Y:S05]  /*17460*/  HMMA.16816.F32.BF16 R192, R8.reuse, R16, R192 ;  /* 0x0000001008c0723c */ /* 0x044fea00000418c0 */
[----:B------:R-:W-:Y:S02]  /*17470*/  FADD.FTZ R89, R89, R32 ;  /* 0x0000002059597221 */ /* 0x000fe40000010000 */
[----:B------:R-:W-:Y:S01]  /*17480*/  FADD.FTZ R17, R21, R60 ;  /* 0x0000003c15117221 */ /* 0x000fe20000010000 */
[C---:B------:R-:W-:Y:S01]  /*17490*/  HMMA.16816.F32.BF16 R188, R8.reuse, R18, R188 ;  /* 0x0000001208bc723c */ /* 0x040fe200000418bc */
[----:B------:R-:W2:Y:S03]  /*174a0*/  MUFU.EX2 R226, R226 ;  /* 0x000000e200e27308 */ /* 0x000ea60000000800 */
[----:B------:R-:W-:Y:S02]  /*174b0*/  FADD.FTZ R154, R154, R17 ;  /* 0x000000119a9a7221 */ /* 0x000fe40000010000 */
[----:B------:R-:W5:Y:S01]  /*174c0*/  LDSM.16.MT88.4 R16, [R204+0x7c00] ;  /* 0x007c0000cc10783b */ /* 0x000f620000004200 */
[--C-:B------:R-:W-:Y:S01]  /*174d0*/  FFMA.FTZ R21, R96, c[0x0][0x23c], -R3.reuse ;  /* 0x00008f0060157a23 */ /* 0x100fe20000010803 */
[C---:B---3--:R-:W-:Y:S03]  /*174e0*/  HMMA.16816.F32.BF16 R184, R8.reuse, R4, R184 ;  /* 0x0000000408b8723c */ /* 0x048fe600000418b8 */
[----:B------:R-:W-:Y:S01]  /*174f0*/  MUFU.EX2 R0, R0 ;  /* 0x0000000000007308 */ /* 0x000fe20000000800 */
[----:B------:R-:W-:Y:S02]  /*17500*/  FFMA.FTZ R32, R118, c[0x0][0x23c], -R3 ;  /* 0x00008f0076207a23 */ /* 0x000fe40000010803 */
[----:B------:R-:W-:Y:S01]  /*17510*/  FADD.FTZ R23, R23, R154 ;  /* 0x0000009a17177221 */ /* 0x000fe20000010000 */
[----:B----4-:R-:W-:Y:S01]  /*17520*/  F2FP.BF16.PACK_AB R4, R224, R55 ;  /* 0x00000037e004723e */ /* 0x010fe200000010ff */
[----:B------:R-:W-:Y:S01]  /*17530*/  HMMA.16816.F32.BF16 R180, R8, R6, R180 ;  /* 0x0000000608b4723c */ /* 0x000fe200000418b4 */
[----:B------:R-:W3:Y:S03]  /*17540*/  LDSM.16.MT88.4 R8, [R201+0x8000] ;  /* 0x00800000c908783b */ /* 0x000ee60000004200 */
[----:B------:R-:W-:Y:S01]  /*17550*/  FADD.FTZ R156, R156, R23 ;  /* 0x000000179c9c7221 */ /* 0x000fe20000010000 */
[----:B------:R-:W4:Y:S01]  /*17560*/  MUFU.EX2 R71, R71 ;  /* 0x0000004700477308 */ /* 0x000f220000000800 */
[----:B------:R-:W-:Y:S02]  /*17570*/  FFMA.FTZ R23, R100, c[0x0][0x23c], -R3 ;  /* 0x00008f0064177a23 */ /* 0x000fe40000010803 */
[----:B------:R-:W-:Y:S01]  /*17580*/  FADD.FTZ R25, R25, R156 ;  /* 0x0000009c19197221 */ /* 0x000fe20000010000 */
[----:B--2---:R-:W-:Y:S03]  /*17590*/  F2FP.BF16.PACK_AB R6, R226, R57 ;  /* 0x00000039e206723e */ /* 0x004fe600000010ff */
[----:B------:R-:W-:Y:S02]  /*175a0*/  FADD.FTZ R158, R158, R25 ;  /* 0x000000199e9e7221 */ /* 0x000fe40000010000 */
[----:B------:R-:W-:Y:S01]  /*175b0*/  FFMA.FTZ R25, R104, c[0x0][0x23c], -R3 ;  /* 0x00008f0068197a23 */ /* 0x000fe20000010803 */
[----:B------:R-:W-:Y:S01]  /*175c0*/  MUFU.EX2 R2, R2 ;  /* 0x0000000200027308 */ /* 0x000fe20000000800 */
[----:B------:R-:W-:Y:S02]  /*175d0*/  FADD.FTZ R27, R27, R158 ;  /* 0x0000009e1b1b7221 */ /* 0x000fe40000010000 */
[----:B------:R-:W-:Y:S02]  /*175e0*/  FADD.FTZ R34, R34, R89 ;  /* 0x0000005922227221 */ /* 0x000fe40000010000 */
[----:B------:R-:W-:Y:S02]  /*175f0*/  FADD.FTZ R160, R160, R27 ;  /* 0x0000001ba0a07221 */ /* 0x000fe40000010000 */
[----:B------:R-:W-:Y:S02]  /*17600*/  FFMA.FTZ R27, R108, c[0x0][0x23c], -R3 ;  /* 0x00008f006c1b7a23 */ /* 0x000fe40000010803 */
[----:B------:R-:W-:Y:S01]  /*17610*/  FADD.FTZ R29, R29, R160 ;  /* 0x000000a01d1d7221 */ /* 0x000fe20000010000 */
[----:B------:R-:W2:Y:S01]  /*17620*/  MUFU.EX2 R21, R21 ;  /* 0x0000001500157308 */ /* 0x000ea20000000800 */
[----:B------:R-:W-:Y:S02]  /*17630*/  FADD.FTZ R34, R93, R34 ;  /* 0x000000225d227221 */ /* 0x000fe40000010000 */
[----:B------:R-:W-:Y:S01]  /*17640*/  FADD.FTZ R162, R162, R29 ;  /* 0x0000001da2a27221 */ /* 0x000fe20000010000 */
[----:B----4-:R-:W-:Y:S01]  /*17650*/  F2FP.BF16.PACK_AB R5, R71, R0 ;  /* 0x000000004705723e */ /* 0x010fe200000010ff */
[----:B------:R-:W-:Y:S02]  /*17660*/  FFMA.FTZ R29, R112, c[0x0][0x23c], -R3 ;  /* 0x00008f00701d7a23 */ /* 0x000fe40000010803 */
[----:B------:R-:W-:Y:S02]  /*17670*/  FADD.FTZ R31, R31, R162 ;  /* 0x000000a21f1f7221 */ /* 0x000fe40000010000 */
[----:B------:R-:W-:Y:S01]  /*17680*/  FADD.FTZ R95, R95, R34 ;  /* 0x000000225f5f7221 */ /* 0x000fe20000010000 */
[----:B------:R-:W-:Y:S01]  /*17690*/  MUFU.EX2 R59, R59 ;  /* 0x0000003b003b7308 */ /* 0x000fe20000000800 */
[----:B------:R-:W-:Y:S02]  /*176a0*/  FADD.FTZ R164, R164, R31 ;  /* 0x0000001fa4a47221 */ /* 0x000fe40000010000 */
[----:B------:R-:W-:Y:S02]  /*176b0*/  FFMA.FTZ R31, R116, c[0x0][0x23c], -R3 ;  /* 0x00008f00741f7a23 */ /* 0x000fe40000010803 */
[----:B------:R-:W-:Y:S02]  /*176c0*/  FADD.FTZ R33, R33, R164 ;  /* 0x000000a421217221 */ /* 0x000fe40000010000 */
[----:B------:R-:W-:Y:S02]  /*176d0*/  FADD.FTZ R95, R36, R95 ;  /* 0x0000005f245f7221 */ /* 0x000fe40000010000 */
[----:B------:R-:W-:Y:S01]  /*176e0*/  FADD.FTZ R166, R166, R33 ;  /* 0x00000021a6a67221 */ /* 0x000fe20000010000 */
[----:B------:R-:W4:Y:S01]  /*176f0*/  MUFU.EX2 R228, R228 ;  /* 0x000000e400e47308 */ /* 0x000f220000000800 */
[----:B------:R-:W-:Y:S02]  /*17700*/  FFMA.FTZ R33, R120, c[0x0][0x23c], -R3 ;  /* 0x00008f0078217a23 */ /* 0x000fe40000010803 */
[----:B------:R-:W-:Y:S01]  /*17710*/  FADD.FTZ R35, R35, R166 ;  /* 0x000000a623237221 */ /* 0x000fe20000010000 */
[----:B--2---:R-:W-:Y:S01]  /*17720*/  F2FP.BF16.PACK_AB R7, R21, R2 ;  /* 0x000000021507723e */ /* 0x004fe200000010ff */
[----:B------:R-:W-:Y:S02]  /*17730*/  FADD.FTZ R38, R38, R95 ;  /* 0x0000005f26267221 */ /* 0x000fe40000010000 */
[----:B------:R-:W-:Y:S02]  /*17740*/  FADD.FTZ R168, R168, R35 ;  /* 0x00000023a8a87221 */ /* 0x000fe40000010000 */
[----:B------:R-:W-:Y:S01]  /*17750*/  FADD.FTZ R97, R97, R38 ;  /* 0x0000002661617221 */ /* 0x000fe20000010000 */
[----:B------:R-:W-:Y:S01]  /*17760*/  MUFU.EX2 R61, R61 ;  /* 0x0000003d003d7308 */ /* 0x000fe20000000800 */
[C---:B-1----:R-:W-:Y:S05]  /*17770*/  HMMA.16816.F32.BF16 R192, R4.reuse, R12, R192 ;  /* 0x0000000c04c0723c */ /* 0x042fea00000418c0 */
[----:B------:R-:W-:Y:S02]  /*17780*/  FADD.FTZ R37, R37, R168 ;  /* 0x000000a825257221 */ /* 0x000fe40000010000 */
[----:B------:R-:W-:Y:S01]  /*17790*/  FADD.FTZ R40, R40, R97 ;  /* 0x0000006128287221 */ /* 0x000fe20000010000 */
[C---:B------:R-:W-:Y:S01]  /*177a0*/  HMMA.16816.F32.BF16 R188, R4.reuse, R14, R188 ;  /* 0x0000000e04bc723c */ /* 0x040fe200000418bc */
[----:B------:R-:W1:Y:S01]  /*177b0*/  MUFU.EX2 R230, R230 ;  /* 0x000000e600e67308 */ /* 0x000e620000000800 */
[----:B------:R-:W2:Y:S02]  /*177c0*/  LDSM.16.MT88.4 R12, [R204+0x8000] ;  /* 0x00800000cc0c783b */ /* 0x000ea40000004200 */
[----:B------:R-:W-:Y:S02]  /*177d0*/  FADD.FTZ R174, R174, R37 ;  /* 0x00000025aeae7221 */ /* 0x000fe40000010000 */
[----:B------:R-:W-:Y:S02]  /*177e0*/  FADD.FTZ R99, R99, R40 ;  /* 0x0000002863637221 */ /* 0x000fe40000010000 */
[C---:B-----5:R-:W-:Y:S03]  /*177f0*/  HMMA.16816.F32.BF16 R184, R4.reuse, R16, R184 ;  /* 0x0000001004b8723c */ /* 0x060fe600000418b8 */
[----:B------:R-:W-:Y:S01]  /*17800*/  MUFU.EX2 R20, R20 ;  /* 0x0000001400147308 */ /* 0x000fe20000000800 */
[----:B------:R-:W-:Y:S01]  /*17810*/  FADD.FTZ R39, R39, R174 ;  /* 0x000000ae27277221 */ /* 0x000fe20000010000 */
[----:B------:R-:W-:Y:S01]  /*17820*/  MOV R174, R131 ;  /* 0x0000008300ae7202 */ /* 0x000fe20000000f00 */
[----:B------:R-:W-:Y:S02]  /*17830*/  FADD.FTZ R42, R42, R99 ;  /* 0x000000632a2a7221 */ /* 0x000fe40000010000 */
[----:B------:R-:W-:Y:S01]  /*17840*/  HMMA.16816.F32.BF16 R180, R4, R18, R180 ;  /* 0x0000001204b4723c */ /* 0x000fe200000418b4 */
[----:B------:R-:W5:Y:S03]  /*17850*/  LDSM.16.MT88.4 R16, [R201+0x8400] ;  /* 0x00840000c910783b */ /* 0x000f660000004200 */
[----:B------:R-:W-:Y:S01]  /*17860*/  FADD.FTZ R208, R208, R39 ;  /* 0x00000027d0d07221 */ /* 0x000fe20000010000 */
[----:B------:R-:W2:Y:S01]  /*17870*/  MUFU.EX2 R23, R23 ;  /* 0x0000001700177308 */ /* 0x000ea20000000800 */
[----:B------:R-:W-:Y:S01]  /*17880*/  FADD.FTZ R101, R101, R42 ;  /* 0x0000002a65657221 */ /* 0x000fe20000010000 */
[----:B----4-:R-:W-:Y:S01]  /*17890*/  F2FP.BF16.PACK_AB R4, R228, R59 ;  /* 0x0000003be404723e */ /* 0x010fe200000010ff */
[----:B------:R-:W-:Y:S01]  /*178a0*/  FADD.FTZ R41, R41, R208 ;  /* 0x000000d029297221 */ /* 0x000fe20000010000 */
[----:B-1----:R-:W-:Y:S03]  /*178b0*/  F2FP.BF16.PACK_AB R6, R230, R61 ;  /* 0x0000003de606723e */ /* 0x002fe600000010ff */
        /* <DEDUP_REMOVED lines=29> */
[C---:B---3--:R-:W-:Y:S03]  /*17a90*/  HMMA.16816.F32.BF16 R192, R4.reuse, R8, R192 ;  /* 0x0000000804c0723c */ /* 0x048fe600000418c0 */
[----:B------:R-:W-:Y:S02]  /*17aa0*/  FADD.FTZ R113, R113, R56 ;  /* 0x0000003871717221 */ /* 0x000fe40000010000 */
[----:B------:R-:W-:Y:S02]  /*17ab0*/  FADD.FTZ R53, R53, R220 ;  /* 0x000000dc35357221 */ /* 0x000fe40000010000 */
[----:B------:R-:W-:Y:S01]  /*17ac0*/  FADD.FTZ R58, R58, R113 ;  /* 0x000000713a3a7221 */ /* 0x000fe20000010000 */
[C---:B------:R-:W-:Y:S01]  /*17ad0*/  HMMA.16816.F32.BF16 R188, R4.reuse, R10, R188 ;  /* 0x0000000a04bc723c */ /* 0x040fe200000418bc */
[----:B------:R-:W1:Y:S01]  /*17ae0*/  MUFU.EX2 R234, R234 ;  /* 0x000000ea00ea7308 */ /* 0x000e620000000800 */
[----:B------:R-:W3:Y:S02]  /*17af0*/  LDSM.16.MT88.4 R8, [R204+0x8400] ;  /* 0x00840000cc08783b */ /* 0x000ee40000004200 */
[----:B------:R-:W-:Y:S02]  /*17b00*/  FADD.FTZ R222, R222, R53 ;  /* 0x00000035dede7221 */ /* 0x000fe40000010000 */
[----:B------:R-:W-:Y:S02]  /*17b10*/  FADD.FTZ R115, R115, R58 ;  /* 0x0000003a73737221 */ /* 0x000fe40000010000 */
[C---:B------:R-:W-:Y:S03]  /*17b20*/  HMMA.16816.F32.BF16 R184, R4.reuse, R12, R184 ;  /* 0x0000000c04b8723c */ /* 0x040fe600000418b8 */
[----:B------:R-:W-:Y:S01]  /*17b30*/  MUFU.EX2 R26, R26 ;  /* 0x0000001a001a7308 */ /* 0x000fe20000000800 */
[----:B------:R-:W-:Y:S02]  /*17b40*/  FADD.FTZ R55, R55, R222 ;  /* 0x000000de37377221 */ /* 0x000fe40000010000 */
[----:B------:R-:W-:Y:S02]  /*17b50*/  FADD.FTZ R36, R0, R115 ;  /* 0x0000007300247221 */ /* 0x000fe40000010000 */
[----:B------:R-:W-:Y:S01]  /*17b60*/  HMMA.16816.F32.BF16 R180, R4, R14, R180 ;  /* 0x0000000e04b4723c */ /* 0x000fe200000418b4 */
[----:B------:R-:W4:Y:S03]  /*17b70*/  LDSM.16.MT88.4 R12, [R201+0x8800] ;  /* 0x00880000c90c783b */ /* 0x000f260000004200 */
[----:B------:R-:W-:Y:S01]  /*17b80*/  FADD.FTZ R224, R224, R55 ;  /* 0x00000037e0e07221 */ /* 0x000fe20000010000 */
[----:B------:R-:W3:Y:S01]  /*17b90*/  MUFU.EX2 R27, R27 ;  /* 0x0000001b001b7308 */ /* 0x000ee20000000800 */
[----:B------:R-:W-:Y:S01]  /*17ba0*/  FADD.FTZ R71, R71, R36 ;  /* 0x0000002447477221 */ /* 0x000fe20000010000 */
[----:B--2---:R-:W-:Y:S01]  /*17bb0*/  F2FP.BF16.PACK_AB R4, R232, R63 ;  /* 0x0000003fe804723e */ /* 0x004fe200000010ff */
[----:B------:R-:W-:Y:S01]  /*17bc0*/  FADD.FTZ R57, R57, R224 ;  /* 0x000000e039397221 */ /* 0x000fe20000010000 */
[----:B-1----:R-:W-:Y:S03]  /*17bd0*/  F2FP.BF16.PACK_AB R6, R234, R65 ;  /* 0x00000041ea06723e */ /* 0x002fe600000010ff */
[----:B------:R-:W-:Y:S02]  /*17be0*/  FADD.FTZ R2, R2, R71 ;  /* 0x0000004702027221 */ /* 0x000fe40000010000 */
[--C-:B------:R-:W-:Y:S01]  /*17bf0*/  FFMA.FTZ R34, R122, c[0x0][0x23c], -R3.reuse ;  /* 0x00008f007a227a23 */ /* 0x100fe20000010803 */
[----:B------:R-:W-:Y:S01]  /*17c00*/  MUFU.EX2 R28, R28 ;  /* 0x0000001c001c7308 */ /* 0x000fe20000000800 */
[--C-:B------:R-:W-:Y:S02]  /*17c10*/  FFMA.FTZ R35, R124, c[0x0][0x23c], -R3.reuse ;  /* 0x00008f007c237a23 */ /* 0x100fe40000010803 */
[----:B------:R-:W-:Y:S02]  /*17c20*/  FFMA.FTZ R3, R128, c[0x0][0x23c], -R3 ;  /* 0x00008f0080037a23 */ /* 0x000fe40000010803 */
[----:B------:R-:W-:Y:S02]  /*17c30*/  FADD.FTZ R226, R226, R57 ;  /* 0x00000039e2e27221 */ /* 0x000fe40000010000 */
[----:B------:R-:W-:Y:S02]  /*17c40*/  FADD.FTZ R21, R21, R2 ;  /* 0x0000000215157221 */ /* 0x000fe40000010000 */
[----:B------:R-:W-:Y:S01]  /*17c50*/  FADD.FTZ R59, R59, R226 ;  /* 0x000000e23b3b7221 */ /* 0x000fe20000010000 */
[----:B------:R-:W1:Y:S01]  /*17c60*/  MUFU.EX2 R29, R29 ;  /* 0x0000001d001d7308 */ /* 0x000e620000000800 */
[----:B------:R-:W-:Y:S02]  /*17c70*/  FADD.FTZ R20, R20, R21 ;  /* 0x0000001514147221 */ /* 0x000fe40000010000 */
[----:B------:R-:W-:Y:S01]  /*17c80*/  FADD.FTZ R228, R228, R59 ;  /* 0x0000003be4e47221 */ /* 0x000fe20000010000 */
[----:B---3--:R-:W-:Y:S01]  /*17c90*/  F2FP.BF16.PACK_AB R5, R27, R26 ;  /* 0x0000001a1b05723e */ /* 0x008fe200000010ff */
        /* <DEDUP_REMOVED lines=12> */
[C---:B-1----:R-:W-:Y:S01]  /*17d60*/  F2FP.BF16.PACK_AB R7, R29.reuse, R28 ;  /* 0x0000001c1d07723e */ /* 0x042fe200000010ff */
[----:B------:R-:W-:Y:S02]  /*17d70*/  FADD.FTZ R28, R28, R27 ;  /* 0x0000001b1c1c7221 */ /* 0x000fe40000010000 */
[----:B------:R-:W-:Y:S02]  /*17d80*/  FADD.FTZ R234, R234, R65 ;  /* 0x00000041eaea7221 */ /* 0x000fe40000010000 */
[----:B------:R-:W-:Y:S01]  /*17d90*/  FADD.FTZ R29, R29, R28 ;  /* 0x0000001c1d1d7221 */ /* 0x000fe20000010000 */
[----:B------:R-:W-:Y:S01]  /*17da0*/  MUFU.EX2 R69, R69 ;  /* 0x0000004500457308 */ /* 0x000fe20000000800 */
[C---:B-----5:R-:W-:Y:S08]  /*17db0*/  HMMA.16816.F32.BF16 R192, R4.reuse, R16, R192 ;  /* 0x0000001004c0723c */ /* 0x060ff000000418c0 */
[C---:B------:R-:W-:Y:S01]  /*17dc0*/  HMMA.16816.F32.BF16 R188, R4.reuse, R18, R188 ;  /* 0x0000001204bc723c */ /* 0x040fe200000418bc */
[----:B------:R-:W1:Y:S01]  /*17dd0*/  MUFU.EX2 R238, R238 ;  /* 0x000000ee00ee7308 */ /* 0x000e620000000800 */
[----:B------:R-:W3:Y:S06]  /*17de0*/  LDSM.16.MT88.4 R16, [R204+0x8800] ;  /* 0x00880000cc10783b */ /* 0x000eec0000004200 */
[C---:B------:R-:W-:Y:S03]  /*17df0*/  HMMA.16816.F32.BF16 R184, R4.reuse, R8, R184 ;  /* 0x0000000804b8723c */ /* 0x040fe600000418b8 */
[----:B------:R-:W-:Y:S04]  /*17e00*/  MUFU.EX2 R30, R30 ;  /* 0x0000001e001e7308 */ /* 0x000fe80000000800 */
[C---:B--2---:R-:W-:Y:S01]  /*17e10*/  F2FP.BF16.PACK_AB R8, R236.reuse, R67 ;  /* 0x00000043ec08723e */ /* 0x044fe200000010ff */
[----:B------:R-:W-:Y:S01]  /*17e20*/  HMMA.16816.F32.BF16 R180, R4, R10, R180 ;  /* 0x0000000a04b4723c */ /* 0x000fe200000418b4 */
[----:B------:R-:W2:Y:S03]  /*17e30*/  LDSM.16.MT88.4 R4, [R201+0x8c00] ;  /* 0x008c0000c904783b */ /* 0x000ea60000004200 */
[----:B------:R-:W-:Y:S01]  /*17e40*/  FADD.FTZ R67, R67, R234 ;  /* 0x000000ea43437221 */ /* 0x000fe20000010000 */
[----:B------:R-:W5:Y:S03]  /*17e50*/  MUFU.EX2 R31, R31 ;  /* 0x0000001f001f7308 */ /* 0x000f660000000800 */
[----:B------:R-:W-:Y:S01]  /*17e60*/  FADD.FTZ R236, R236, R67 ;  /* 0x00000043ecec7221 */ /* 0x000fe20000010000 */
[----:B-1----:R-:W-:Y:S06]  /*17e70*/  F2FP.BF16.PACK_AB R10, R238, R69 ;  /* 0x00000045ee0a723e */ /* 0x002fec00000010ff */
[----:B------:R-:W-:Y:S10]  /*17e80*/  MUFU.EX2 R32, R32 ;  /* 0x0000002000207308 */ /* 0x000ff40000000800 */
        /* <DEDUP_REMOVED lines=10> */
[C---:B----4-:R-:W-:Y:S08]  /*17f30*/  HMMA.16816.F32.BF16 R192, R8.reuse, R12, R192 ;  /* 0x0000000c08c0723c */ /* 0x050ff000000418c0 */
[C---:B------:R-:W-:Y:S01]  /*17f40*/  HMMA.16816.F32.BF16 R188, R8.reuse, R14, R188 ;  /* 0x0000000e08bc723c */ /* 0x040fe200000418bc */
[----:B------:R-:W1:Y:S01]  /*17f50*/  MUFU.EX2 R73, R130 ;  /* 0x0000008200497308 */ /* 0x000e620000000800 */
[----:B------:R-:W4:Y:S06]  /*17f60*/  LDSM.16.MT88.4 R12, [R204+0x8c00] ;  /* 0x008c0000cc0c783b */ /* 0x000f2c0000004200 */
[C---:B---3--:R-:W-:Y:S03]  /*17f70*/  HMMA.16816.F32.BF16 R184, R8.reuse, R16, R184 ;  /* 0x0000001008b8723c */ /* 0x048fe600000418b8 */
[----:B------:R-:W-:Y:S05]  /*17f80*/  MUFU.EX2 R34, R34 ;  /* 0x0000002200227308 */ /* 0x000fea0000000800 */
[----:B------:R-:W-:Y:S05]  /*17f90*/  HMMA.16816.F32.BF16 R180, R8, R18, R180 ;  /* 0x0000001208b4723c */ /* 0x000fea00000418b4 */
[----:B------:R-:W3:Y:S02]  /*17fa0*/  MUFU.EX2 R35, R35 ;  /* 0x0000002300237308 */ /* 0x000ee40000000800 */
[----:B-----5:R-:W-:Y:S02]  /*17fb0*/  F2FP.BF16.PACK_AB R8, R91, R24 ;  /* 0x000000185b08723e */ /* 0x020fe400000010ff */
[----:B-1----:R-:W-:Y:S06]  /*17fc0*/  F2FP.BF16.PACK_AB R10, R73, R44 ;  /* 0x0000002c490a723e */ /* 0x002fec00000010ff */
[----:B------:R-:W-:Y:S10]  /*17fd0*/  MUFU.EX2 R0, R126 ;  /* 0x0000007e00007308 */ /* 0x000ff40000000800 */
[----:B------:R-:W1:Y:S01]  /*17fe0*/  MUFU.EX2 R3, R3 ;  /* 0x0000000300037308 */ /* 0x000e620000000800 */
[C---:B---3--:R-:W-:Y:S01]  /*17ff0*/  F2FP.BF16.PACK_AB R9, R35.reuse, R34 ;  /* 0x000000222309723e */ /* 0x048fe200000010ff */
[----:B------:R-:W-:Y:S04]  /*18000*/  FADD.FTZ R34, R34, R33 ;  /* 0x0000002122227221 */ /* 0x000fe80000010000 */
[----:B------:R-:W-:Y:S01]  /*18010*/  FADD.FTZ R35, R35, R34 ;  /* 0x0000002223237221 */ /* 0x000fe20000010000 */
[C---:B-1----:R-:W-:Y:S03]  /*18020*/  F2FP.BF16.PACK_AB R11, R3.reuse, R0 ;  /* 0x00000000030b723e */ /* 0x042fe600000010ff */
[----:B------:R-:W-:Y:S04]  /*18030*/  FADD.FTZ R0, R0, R35 ;  /* 0x0000002300007221 */ /* 0x000fe80000010000 */
[----:B------:R-:W-:Y:S01]  /*18040*/  FADD.FTZ R171, R3, R0 ;  /* 0x0000000003ab7221 */ /* 0x000fe20000010000 */
[C---:B--2---:R-:W-:Y:S07]  /*18050*/  HMMA.16816.F32.BF16 R192, R8.reuse, R4, R192 ;  /* 0x0000000408c0723c */ /* 0x044fee00000418c0 */
[----:B------:R-:W-:Y:S01]  /*18060*/  FADD.FTZ R5, R69, R236 ;  /* 0x000000ec45057221 */ /* 0x000fe20000010000 */
[C---:B------:R-:W-:Y:S04]  /*18070*/  HMMA.16816.F32.BF16 R188, R8.reuse, R6, R188 ;  /* 0x0000000608bc723c */ /* 0x040fe800000418bc */
[----:B------:R-:W-:Y:S04]  /*18080*/  FADD.FTZ R5, R238, R5 ;  /* 0x00000005ee057221 */ /* 0x000fe80000010000 */
[C---:B----4-:R-:W-:Y:S04]  /*18090*/  HMMA.16816.F32.BF16 R184, R8.reuse, R12, R184 ;  /* 0x0000000c08b8723c */ /* 0x050fe800000418b8 */
[----:B------:R-:W-:Y:S04]  /*180a0*/  FADD.FTZ R24, R24, R5 ;  /* 0x0000000518187221 */ /* 0x000fe80000010000 */
[----:B------:R-:W-:Y:S04]  /*180b0*/  HMMA.16816.F32.BF16 R180, R8, R14, R180 ;  /* 0x0000000e08b4723c */ /* 0x000fe800000418b4 */
[----:B------:R-:W-:Y:S04]  /*180c0*/  FADD.FTZ R91, R91, R24 ;  /* 0x000000185b5b7221 */ /* 0x000fe80000010000 */
[----:B------:R-:W-:Y:S04]  /*180d0*/  FADD.FTZ R44, R44, R91 ;  /* 0x0000005b2c2c7221 */ /* 0x000fe80000010000 */
[----:B------:R-:W-:Y:S01]  /*180e0*/  FADD.FTZ R169, R73, R44 ;  /* 0x0000002c49a97221 */ /* 0x000fe20000010000 */
[----:B------:R-:W-:-:S05]  /*180f0*/  @P0 BRA `(.L_x_1730) ;  /* 0xffff999000000947 */ /* 0x000fca000383ffff */
.L_x_1726:
        /* <DEDUP_REMOVED lines=57> */
[----:B------:R-:W-:Y:S01]  /*18490*/  F2FP.BF16.PACK_AB R190, R191, R190 ;  /* 0x000000bebfbe723e */ /* 0x000fe200000010ff */
[----:B-1----:R-:W-:Y:S01]  /*184a0*/  @P3 FMUL.FTZ R6, R6, 0.69314718246459960938 ;  /* 0x3f31721806063820 */ /* 0x002fe20000410000 */
[----:B------:R-:W-:Y:S01]  /*184b0*/  F2FP.BF16.PACK_AB R186, R187, R186 ;  /* 0x000000babbba723e */ /* 0x000fe200000010ff */
[----:B------:R-:W-:Y:S01]  /*184c0*/  IMAD R7, R9, 0x100, R12 ;  /* 0x0000010009077824 */ /* 0x000fe200078e020c */
[----:B------:R-:W-:-:S02]  /*184d0*/  F2FP.BF16.PACK_AB R180, R181, R180 ;  /* 0x000000b4b5b4723e */ /* 0x000fc400000010ff */
[----:B------:R-:W-:Y:S01]  /*184e0*/  F2FP.BF16.PACK_AB R182, R183, R182 ;  /* 0x000000b6b7b6723e */ /* 0x000fe200000010ff */
[----:B------:R-:W-:Y:S01]  /*184f0*/  IMAD R7, R8, 0x10, R7 ;  /* 0x0000001008077824 */ /* 0x000fe200078e0207 */
[----:B------:R-:W-:Y:S02]  /*18500*/  LEA.HI R8, R11, R11, RZ, 0x1d ;  /* 0x0000000b0b087211 */ /* 0x000fe400078fe8ff */
[----:B------:R-:W-:Y:S01]  /*18510*/  LOP3.LUT R11, R10, 0x1, RZ, 0xc0, !PT ;  /* 0x000000010a0b7812 */ /* 0x000fe200078ec0ff */
[----:B---3--:R-:W-:Y:S01]  /*18520*/  @P2 FMUL.FTZ R10, R5, 0.69314718246459960938 ;  /* 0x3f317218050a2820 */ /* 0x008fe20000410000 */
[----:B------:R-:W-:Y:S01]  /*18530*/  LEA R7, R7, R8, 0x1 ;  /* 0x0000000807077211 */ /* 0x000fe200078e08ff */
[----:B------:R-:W-:Y:S01]  /*18540*/  IMAD.MOV.U32 R8, RZ, RZ, -0x10 ;  /* 0xfffffff0ff087424 */ /* 0x000fe200078e00ff */
[----:B------:R-:W-:Y:S01]  /*18550*/  ISETP.NE.U32.AND P1, PT, R11, 0x1, PT ;  /* 0x000000010b00780c */ /* 0x000fe20003f25070 */
[----:B------:R-:W-:Y:S02]  /*18560*/  @P2 FFMA.FTZ R16, R129, c[0x0][0x238], R10 ;  /* 0x00008e0081102a23 */ /* 0x000fe4000001000a */
        /* <DEDUP_REMOVED lines=10> */
[----:B------:R2:W-:Y:S03]  /*18610*/  STS [R13], R188 ;  /* 0x000000bc0d007388 */ /* 0x0005e60000000800 */
        /* <DEDUP_REMOVED lines=8> */
[----:B-1----:R-:W-:Y:S02]  /*186a0*/  IMAD.MOV.U32 R7, RZ, RZ, 0x7f800000 ;  /* 0x7f800000ff077424 */ /* 0x002fe400078e00ff */
[----:B------:R-:W-:Y:S01]  /*186b0*/  @P3 FFMA.FTZ R7, R131, c[0x0][0x238], R6 ;  /* 0x00008e0083073a23 */ /* 0x000fe20000010006 */
[----:B------:R-:W-:Y:S05]  /*186c0*/  @!P0 BRA `(.L_x_1731) ;  /* 0x0000007000008947 */ /* 0x000fea0003800000 */
[----:B------:R-:W1:Y:S01]  /*186d0*/  S2R R6, SR_CTAID.Y ;  /* 0x0000000000067919 */ /* 0x000e620000002600 */
[----:B------:R-:W-:-:S03]  /*186e0*/  ISETP.NE.AND P0, PT, R179, -0x1, PT ;  /* 0xffffffffb300780c */ /* 0x000fc60003f05270 */
[----:B------:R-:W3:Y:S01]  /*186f0*/  S2R R17, SR_CTAID.Z ;  /* 0x0000000000117919 */ /* 0x000ee20000002700 */
[----:B-1----:R-:W-:-:S05]  /*18700*/  IMAD R8, R6, c[0x0][0x214], RZ ;  /* 0x0000850006087a24 */ /* 0x002fca00078e02ff */
[----:B------:R-:W-:-:S05]  /*18710*/  SEL R8, R8, R179, !P0 ;  /* 0x000000b308087207 */ /* 0x000fca0004000000 */
[----:B---3--:R-:W-:Y:S01]  /*18720*/  IMAD R19, R17, c[0x0][0x234], R8 ;  /* 0x00008d0011137a24 */ /* 0x008fe200078e0208 */
[----:B------:R-:W-:Y:S05]  /*18730*/  BRA `(.L_x_1732) ;  /* 0x0000004000007947 */ /* 0x000fea0003800000 */
.L_x_1731:
[----:B------:R-:W1:Y:S04]  /*18740*/  S2R R17, SR_CTAID.Z ;  /* 0x0000000000117919 */ /* 0x000e680000002700 */
[----:B------:R-:W1:Y:S02]  /*18750*/  S2R R6, SR_CTAID.Y ;  /* 0x0000000000067919 */ /* 0x000e640000002600 */
[----:B-1----:R-:W-:-:S04]  /*18760*/  IMAD R19, R6, c[0x0][0x1c0], R17 ;  /* 0x0000700006137a24 */ /* 0x002fc800078e0211 */
[----:B------:R-:W-:Y:S02]  /*18770*/  IMAD R19, R19, c[0x0][0x214], RZ ;  /* 0x0000850013137a24 */ /* 0x000fe400078e02ff */
.L_x_1732:
        /* <DEDUP_REMOVED lines=15> */
[----:B--2---:R2:W3:Y:S04]  /*18870*/  LDS.128 R8, [R177] ;  /* 0x00000000b1087984 */ /* 0x0044e80000000c00 */
        /* <DEDUP_REMOVED lines=23> */
.L_x_1734:
[----:B--2---:R-:W-:Y:S05]  /*189f0*/  BSYNC B0 ;  /* 0x0000000000007941 */ /* 0x004fea0003800000 */
.L_x_1733:
        /* <DEDUP_REMOVED lines=30> */
.L_x_1736:
[----:B------:R-:W-:Y:S05]  /*18be0*/  BSYNC B0 ;  /* 0x0000000000007941 */ /* 0x000fea0003800000 */
.L_x_1735:
        /* <DEDUP_REMOVED lines=16> */
.L_x_1737:
        /* <DEDUP_REMOVED lines=9> */
.L_x_5205:


//--------------------- .text._ZN5flash24flash_fwd_splitkv_kernelI23Flash_fwd_kernel_traitsILi32ELi64ELi256ELi4ELb0ELb0EN7cutlass10bfloat16_tE19Flash_kernel_traitsILi32ELi64ELi256ELi4ES3_EELb1ELb0ELb0ELb0ELb1ELb0ELb0ELb1EEEvNS_16Flash_fwd_paramsE --------------------------
	.section	.text._ZN5flash24flash_fwd_splitkv_kernelI23Flash_fwd_kernel_traitsILi32ELi64ELi256ELi4ELb0ELb0EN7cutlass10bfloat16_tE19Flash_kernel_traitsILi32ELi64ELi256ELi4ES3_EELb1ELb0ELb0ELb0ELb1ELb0ELb0ELb1EEEvNS_16Flash_fwd_paramsE,"ax",@progbits
	.sectioninfo	@"SHI_REGISTERS=255"
	.align	128
        .global         _ZN5flash24flash_fwd_splitkv_kernelI23Flash_fwd_kernel_traitsILi32ELi64ELi256ELi4ELb0ELb0EN7cutlass10bfloat16_tE19Flash_kernel_traitsILi32ELi64ELi256ELi4ES3_EELb1ELb0ELb0ELb0ELb1ELb0ELb0ELb1EEEvNS_16Flash_fwd_paramsE
        .type           _ZN5flash24flash_fwd_splitkv_kernelI23Flash_fwd_kernel_traitsILi32ELi64ELi256ELi4ELb0ELb0EN7cutlass10bfloat16_tE19Flash_kernel_traitsILi32ELi64ELi256ELi4ES3_EELb1ELb0ELb0ELb0ELb1ELb0ELb0ELb1EEEvNS_16Flash_fwd_paramsE,@function
        .size           _ZN5flash24flash_fwd_splitkv_kernelI23Flash_fwd_kernel_traitsILi32ELi64ELi256ELi4ELb0ELb0EN7cutlass10bfloat16_tE19Flash_kernel_traitsILi32ELi64ELi256ELi4ES3_EELb1ELb0ELb0ELb0ELb1ELb0ELb0ELb1EEEvNS_16Flash_fwd_paramsE,(.L_x_5206 - _ZN5flash24flash_fwd_splitkv_kernelI23Flash_fwd_kernel_traitsILi32ELi64ELi256ELi4ELb0ELb0EN7cutlass10bfloat16_tE19Flash_kernel_traitsILi32ELi64ELi256ELi4ES3_EELb1ELb0ELb0ELb0ELb1ELb0ELb0ELb1EEEvNS_16Flash_fwd_paramsE)
        .other          _ZN5flash24flash_fwd_splitkv_kernelI23Flash_fwd_kernel_traitsILi32ELi64ELi256ELi4ELb0ELb0EN7cutlass10bfloat16_tE19Flash_kernel_traitsILi32ELi64ELi256ELi4ES3_EELb1ELb0ELb0ELb0ELb1ELb0ELb0ELb1EEEvNS_16Flash_fwd_paramsE,@"STO_CUDA_ENTRY STV_DEFAULT"
_ZN5flash24flash_fwd_splitkv_kernelI23Flash_fwd_kernel_traitsILi32ELi64ELi256ELi4ELb0ELb0EN7cutlass10bfloat16_tE19Flash_kernel_traitsILi32ELi64ELi256ELi4ES3_EELb1ELb0ELb0ELb0ELb1ELb0ELb0ELb1EEEvNS_16Flash_fwd_paramsE:
.text._ZN5flash24flash_fwd_splitkv_kernelI23Flash_fwd_kernel_traitsILi32ELi64ELi256ELi4ELb0ELb0EN7cutlass10bfloat16_tE19Flash_kernel_traitsILi32ELi64ELi256ELi4ES3_EELb1ELb0ELb0ELb0ELb1ELb0ELb0ELb1EEEvNS_16Flash_fwd_paramsE:
        /* <DEDUP_REMOVED lines=36> */
.L_x_1738:
[----:B--2-4-:R-:W-:Y:S02]  /*0240*/  MOV R72, c[0x0][0x218] ;  /* 0x0000860000487a02 */ /* 0x014fe40000000f00 */
.L_x_1739:
        /* <DEDUP_REMOVED lines=34> */
[-C--:B------:R-:W-:Y:S02]  /*0470*/  LEA.HI R2, R2, R57.reuse, RZ, 0x2 ;  /* 0x0000003902027211 */ /* 0x080fe400078f10ff */
[----:B------:R-:W-:Y:S02]  /*0480*/  SHF.R.S32.HI R0, RZ, 0x1f, R59 ;  /* 0x0000001fff007819 */ /* 0x000fe4000001143b */
[----:B------:R-:W-:Y:S02]  /*0490*/  LOP3.LUT R6, R2, 0x1ffffffc, RZ, 0xc0, !PT ;  /* 0x1ffffffc02067812 */ /* 0x000fe400078ec0ff */
[----:B------:R-:W-:Y:S01]  /*04a0*/  IADD3 R234, -R59, R234, RZ ;  /* 0x000000ea3bea7210 */ /* 0x000fe20007ffe1ff */
[----:B------:R-:W-:Y:S01]  /*04b0*/  IMAD R0, R0, c[0x0][0x1e8], RZ ;  /* 0x00007a0000007a24 */ /* 0x000fe200078e02ff */
[----:B------:R-:W-:-:S02]  /*04c0*/  IADD3 R6, -R6, R57, RZ ;  /* 0x0000003906067210 */ /* 0x000fc40007ffe1ff */
[----:B------:R-:W-:Y:S01]  /*04d0*/  SHF.R.S32.HI R5, RZ, 0x2, R2 ;  /* 0x00000002ff057819 */ /* 0x000fe20000011402 */
[----:B------:R-:W-:Y:S01]  /*04e0*/  @!P0 IMAD R4, R4, c[0x0][0x1e0], RZ ;  /* 0x0000780004048a24 */ /* 0x000fe200078e02ff */
[----:B------:R-:W-:Y:S01]  /*04f0*/  SHF.L.U32 R6, R6, 0x3, RZ ;  /* 0x0000000306067819 */ /* 0x000fe200000006ff */
[----:B------:R-:W-:Y:S01]  /*0500*/  @!P0 IMAD.WIDE.U32 R10, R15, c[0x0][0x1e0], RZ ;  /* 0x000078000f0a8a25 */ /* 0x000fe200078e00ff */
[----:B------:R-:W-:Y:S02]  /*0510*/  SHF.R.S32.HI R3, RZ, 0x1f, R142 ;  /* 0x0000001fff037819 */ /* 0x000fe4000001148e */
[----:B------:R-:W-:Y:S01]  /*0520*/  SHF.R.S32.HI R7, RZ, 0x1f, R6 ;  /* 0x0000001fff077819 */ /* 0x000fe20000011406 */
[----:B------:R-:W-:Y:S01]  /*0530*/  @P0 IMAD.WIDE.U32 R8, R235, c[0x0][0x1e8], RZ ;  /* 0x00007a00eb080a25 */ /* 0x000fe200078e00ff */
[----:B------:R-:W-:-:S03]  /*0540*/  @!P0 MOV R8, R10 ;  /* 0x0000000a00088202 */ /* 0x000fc60000000f00 */
[----:B------:R-:W-:Y:S02]  /*0550*/  @!P0 IMAD R4, R15, c[0x0][0x1e4], R4 ;  /* 0x000079000f048a24 */ /* 0x000fe400078e0204 */
[----:B------:R-:W-:-:S04]  /*0560*/  IMAD.WIDE.U32 R6, R59, c[0x0][0x1e8], R6 ;  /* 0x00007a003b067a25 */ /* 0x000fc800078e0006 */
[----:B------:R-:W-:Y:S02]  /*0570*/  @P0 IMAD R235, R235, c[0x0][0x1ec], R9 ;  /* 0x00007b00ebeb0a24 */ /* 0x000fe400078e0209 */
[----:B------:R-:W-:Y:S01]  /*0580*/  @!P0 IMAD.IADD R235, R11, 0x1, R4 ;  /* 0x000000010beb8824 */ /* 0x000fe200078e0204 */
[----:B------:R-:W-:Y:S01]  /*0590*/  IADD3 R8, P0, R8, R6, RZ ;  /* 0x0000000608087210 */ /* 0x000fe20007f1e0ff */
[----:B------:R-:W-:Y:S02]  /*05a0*/  IMAD R0, R59, c[0x0][0x1ec], R0 ;  /* 0x00007b003b007a24 */ /* 0x000fe400078e0200 */
[----:B------:R-:W-:-:S03]  /*05b0*/  IMAD R3, R3, c[0x0][0x1f0], RZ ;  /* 0x00007c0003037a24 */ /* 0x000fc600078e02ff */
[----:B------:R-:W-:Y:S01]  /*05c0*/  IADD3.X R9, R235, R7, R0, P0, !PT ;  /* 0x00000007eb097210 */ /* 0x000fe200007fe400 */
[----:B------:R-:W-:Y:S01]  /*05d0*/  IMAD R0, R15, c[0x0][0x1c0], R142 ;  /* 0x000070000f007a24 */ /* 0x000fe200078e028e */
[----:B------:R-:W-:Y:S01]  /*05e0*/  ISETP.GE.AND P0, PT, R5, R234, PT ;  /* 0x000000ea0500720c */ /* 0x000fe20003f06270 */
[C---:B------:R-:W-:Y:S01]  /*05f0*/  IMAD R3, R142.reuse, c[0x0][0x1f4], R3 ;  /* 0x00007d008e037a24 */ /* 0x040fe200078e0203 */
[----:B------:R-:W-:Y:S01]  /*0600*/  SHF.R.S32.HI R7, RZ, 0x1f, R5 ;  /* 0x0000001fff077819 */ /* 0x000fe20000011405 */
[----:B------:R-:W-:-:S04]  /*0610*/  IMAD.WIDE.U32 R8, R142, c[0x0][0x1f0], R8 ;  /* 0x00007c008e087a25 */ /* 0x000fc800078e0008 */
[----:B------:R-:W-:Y:S02]  /*0620*/  IMAD R0, R0, c[0x0][0x214], R59 ;  /* 0x0000850000007a24 */ /* 0x000fe400078e023b */
        /* <DEDUP_REMOVED lines=10> */
.L_x_1742:
[----:B------:R-:W-:Y:S05]  /*06d0*/  BSYNC B0 ;  /* 0x0000000000007941 */ /* 0x000fea0003800000 */
.L_x_1741:
        /* <DEDUP_REMOVED lines=14> */
.L_x_1744:
[----:B------:R-:W-:Y:S05]  /*07c0*/  BSYNC B0 ;  /* 0x0000000000007941 */ /* 0x000fea0003800000 */
.L_x_1743:
[----:B------:R-:W-:-:S04]  /*07d0*/  LOP3.LUT P2, RZ, R57, 0x3, RZ, 0xc0, !PT ;  /* 0x0000000339ff7812 */ /* 0x000fc8000784c0ff */
[----:B------:R-:W-:Y:S02]  /*07e0*/  ISETP.GE.OR P1, PT, R5, R234, P2 ;  /* 0x000000ea0500720c */ /* 0x000fe40001726670 */
[----:B------:R-:W-:-:S04]  /*07f0*/  IADD3 R5, P0, R0, R5, RZ ;  /* 0x0000000500057210 */ /* 0x000fc80007f1e0ff */
[----:B------:R-:W-:Y:S02]  /*0800*/  LEA.HI.X.SX32 R0, R0, R7, 0x1, P0 ;  /* 0x0000000700007211 */ /* 0x000fe400000f0eff */
[----:B--2---:R-:W-:-:S04]  /*0810*/  LEA R2, P0, R5, c[0x0][0x200], 0x2 ;  /* 0x0000800005027a11 */ /* 0x004fc800078010ff */
[----:B------:R-:W-:Y:S01]  /*0820*/  LEA.HI.X R3, R5, c[0x0][0x204], R0, 0x2, P0 ;  /* 0x0000810005037a11 */ /* 0x000fe200000f1400 */
[----:B------:R-:W-:Y:S01]  /*0830*/  @!P1 IMAD.MOV.U32 R5, RZ, RZ, 0x7f800000 ;  /* 0x7f800000ff059424 */ /* 0x000fe200078e00ff */
[----:B------:R-:W-:-:S04]  /*0840*/  ISETP.GE.OR P0, PT, R11, R234, P2 ;  /* 0x000000ea0b00720c */ /* 0x000fc80001706670 */
[----:B------:R2:W-:Y:S09]  /*0850*/  @!P1 STG.E [R2.64], R5 ;  /* 0x0000000502009986 */ /* 0x0005f2000c101906 */
[----:B------:R-:W-:Y:S05]  /*0860*/  @P0 EXIT ;  /* 0x000000000000094d */ /* 0x000fea0003800000 */
[----:B--2---:R-:W-:-:S05]  /*0870*/  MOV R5, 0x7f800000 ;  /* 0x7f80000000057802 */ /* 0x004fca0000000f00 */
[----:B------:R-:W-:Y:S01]  /*0880*/  STG.E [R2.64+0x80], R5 ;  /* 0x0000800502007986 */ /* 0x000fe2000c101906 */
[----:B------:R-:W-:Y:S05]  /*0890*/  EXIT ;  /* 0x000000000000794d */ /* 0x000fea0003800000 */
.L_x_1740:
        /* <DEDUP_REMOVED lines=84> */
[----:B------:R-:W-:Y:S01]  /*0de0*/  IMAD.MOV.U32 R18, RZ, RZ, R16 ;  /* 0x000000ffff127224 */ /* 0x000fe200078e0010 */
[----:B------:R-:W-:Y:S01]  /*0df0*/  IADD3 R19, R17, R19, RZ ;  /* 0x0000001311137210 */ /* 0x000fe20007ffe0ff */
[----:B------:R-:W-:-:S04]  /*0e00*/  IMAD.WIDE.U32 R12, R11, c[0x0][0x198], R12 ;  /* 0x000066000b0c7a25 */ /* 0x000fc800078e000c */
[----:B-----5:R-:W-:Y:S01]  /*0e10*/  IMAD.IADD R15, R13, 0x1, R8 ;  /* 0x000000010d0f7824 */ /* 0x020fe200078e0208 */
[----:B------:R-:W-:Y:S01]  /*0e20*/  MOV R14, R12 ;  /* 0x0000000c000e7202 */ /* 0x000fe20000000f00 */
[----:B------:R-:W-:-:S04]  /*0e30*/  IMAD R13, R0, c[0x0][0x1b0], RZ ;  /* 0x00006c00000d7a24 */ /* 0x000fc800078e02ff */
[----:B------:R-:W-:-:S04]  /*0e40*/  IMAD.WIDE.U32 R14, R2, c[0x0][0x1b0], R14 ;  /* 0x00006c00020e7a25 */ /* 0x000fc800078e000e */
[----:B------:R-:W-:Y:S01]  /*0e50*/  IMAD R13, R2, c[0x0][0x1b4], R13 ;  /* 0x00006d00020d7a24 */ /* 0x000fe200078e020d */
[----:B------:R-:W-:-:S03]  /*0e60*/  MOV R8, R14 ;  /* 0x0000000e00087202 */ /* 0x000fc60000000f00 */
[----:B------:R-:W-:Y:S01]  /*0e70*/  IMAD.IADD R13, R15, 0x1, R13 ;  /* 0x000000010f0d7824 */ /* 0x000fe200078e020d */
[----:B------:R-:W-:Y:S05]  /*0e80*/  BRA `(.L_x_1746) ;  /* 0x0000043000007947 */ /* 0x000fea0003800000 */
.L_x_1745:
        /* <DEDUP_REMOVED lines=16> */
.L_x_1747:
[----:B------:R-:W-:Y:S02]  /*0f90*/  IABS R6, c[0x0][0x1c8] ;  /* 0x0000720000067a13 */ /* 0x000fe40000000000 */
[----:B------:R-:W-:Y:S02]  /*0fa0*/  @P0 IADD3 R19, R3, R8, RZ ;  /* 0x0000000803130210 */ /* 0x000fe40007ffe0ff */
[----:B------:R-:W1:Y:S03]  /*0fb0*/  I2F.RP R7, R6 ;  /* 0x0000000600077306 */ /* 0x000e660000209400 */
[----:B------:R-:W-:-:S04]  /*0fc0*/  @P0 IMAD.WIDE.U32 R16, R19, c[0x0][0x1a0], RZ ;  /* 0x0000680013100a25 */ /* 0x000fc800078e00ff */
[----:B------:R-:W-:Y:S01]  /*0fd0*/  @P0 IMAD R19, R19, c[0x0][0x1a4], R17 ;  /* 0x0000690013130a24 */ /* 0x000fe200078e0211 */
[----:B------:R-:W-:Y:S01]  /*0fe0*/  @P0 MOV R18, R16 ;  /* 0x0000001000120202 */ /* 0x000fe20000000f00 */
        /* <DEDUP_REMOVED lines=22> */
[----:B------:R-:W-:-:S04]  /*1150*/  IMAD R6, R9, c[0x0][0x198], RZ ;  /* 0x0000660009067a24 */ /* 0x000fc800078e02ff */
[----:B------:R-:W-:Y:S01]  /*1160*/  @!P2 IMAD.MOV R2, RZ, RZ, -R2 ;  /* 0x000000ffff02a224 */ /* 0x000fe200078e0a02 */
[----:B------:R-:W-:Y:S01]  /*1170*/  @!P1 LOP3.LUT R2, RZ, c[0x0][0x1c8], RZ, 0x33, !PT ;  /* 0x00007200ff029a12 */ /* 0x000fe200078e33ff */
[----:B------:R-:W-:-:S03]  /*1180*/  IMAD R6, R7, c[0x0][0x19c], R6 ;  /* 0x0000670007067a24 */ /* 0x000fc600078e0206 */
[----:B------:R-:W-:Y:S01]  /*1190*/  SHF.R.S32.HI R0, RZ, 0x1f, R2 ;  /* 0x0000001fff007819 */ /* 0x000fe20000011402 */
[----:B------:R-:W-:-:S04]  /*11a0*/  IMAD.IADD R11, R11, 0x1, R6 ;  /* 0x000000010b0b7824 */ /* 0x000fc800078e0206 */
[----:B------:R-:W-:Y:S02]  /*11b0*/  IMAD R13, R0, c[0x0][0x1b0], RZ ;  /* 0x00006c00000d7a24 */ /* 0x000fe400078e02ff */
[----:B------:R-:W-:-:S04]  /*11c0*/  IMAD.WIDE.U32 R10, R2, c[0x0][0x1b0], R10 ;  /* 0x00006c00020a7a25 */ /* 0x000fc800078e000a */
[----:B------:R-:W-:Y:S02]  /*11d0*/  IMAD R13, R2, c[0x0][0x1b4], R13 ;  /* 0x00006d00020d7a24 */ /* 0x000fe400078e020d */
[----:B------:R-:W-:-:S03]  /*11e0*/  IMAD.MOV.U32 R8, RZ, RZ, R10 ;  /* 0x000000ffff087224 */ /* 0x000fc600078e000a */
[----:B------:R-:W-:Y:S01]  /*11f0*/  IADD3 R13, R11, R13, RZ ;  /* 0x0000000d0b0d7210 */ /* 0x000fe20007ffe0ff */
[----:B------:R-:W-:Y:S01]  /*1200*/  IMAD.MOV.U32 R11, RZ, RZ, R7 ;  /* 0x000000ffff0b7224 */ /* 0x000fe200078e0007 */
        /* <DEDUP_REMOVED lines=11> */
.L_x_1746:
[----:B------:R1:W5:Y:S01]  /*12c0*/  @P4 LDG.E R128, [R144.64] ;  /* 0x0000000690804981 */ /* 0x000362000c1e1900 */
[----:B------:R-:W-:Y:S01]  /*12d0*/  ISETP.NE.AND P0, PT, R235, -0x1, PT ;  /* 0xffffffffeb00780c */ /* 0x000fe20003f05270 */
[----:B------:R-:W-:Y:S01]  /*12e0*/  IMAD.MOV.U32 R21, RZ, RZ, 0x2 ;  /* 0x00000002ff157424 */ /* 0x000fe200078e00ff */
[----:B------:R-:W-:Y:S01]  /*12f0*/  SHF.R.S32.HI R68, RZ, 0x1f, R57 ;  /* 0x0000001fff447819 */ /* 0x000fe20000011439 */
[----:B------:R-:W-:Y:S02]  /*1300*/  IMAD.MOV.U32 R78, RZ, RZ, c[0x0][0x230] ;  /* 0x00008c00ff4e7624 */ /* 0x000fe400078e00ff */
[----:B------:R-:W-:Y:S01]  /*1310*/  IMAD.MOV.U32 R24, RZ, RZ, RZ ;  /* 0x000000ffff187224 */ /* 0x000fe200078e00ff */
[CC--:B------:R-:W-:Y:S01]  /*1320*/  LEA.HI R70, R68.reuse, R57.reuse, RZ, 0x3 ;  /* 0x0000003944467211 */ /* 0x0c0fe200078f18ff */
[----:B------:R-:W-:Y:S01]  /*1330*/  IMAD.MOV.U32 R25, RZ, RZ, c[0x0][0x230] ;  /* 0x00008c00ff197624 */ /* 0x000fe200078e00ff */
[----:B------:R-:W-:Y:S01]  /*1340*/  LEA.HI R58, R68, R57, RZ, 0x5 ;  /* 0x00000039443a7211 */ /* 0x000fe200078f28ff */
[----:B------:R-:W-:Y:S01]  /*1350*/  IMAD.MOV.U32 R49, RZ, RZ, 0x10 ;  /* 0x00000010ff317424 */ /* 0x000fe200078e00ff */
[----:B------:R-:W-:Y:S01]  /*1360*/  SHF.R.S32.HI R69, RZ, 0x3, R70 ;  /* 0x00000003ff457819 */ /* 0x000fe20000011446 */
[----:B------:R-:W-:Y:S01]  /*1370*/  IMAD.HI.U32 R78, R21, R78, R24 ;  /* 0x0000004e154e7227 */ /* 0x000fe200078e0018 */
[----:B------:R-:W-:-:S03]  /*1380*/  SHF.R.S32.HI R58, RZ, 0x5, R58 ;  /* 0x00000005ff3a7819 */ /* 0x000fc6000001143a */
[----:B------:R-:W-:Y:S01]  /*1390*/  @!P0 IMAD R6, R4, c[0x0][0x178], RZ ;  /* 0x00005e0004068a24 */ /* 0x000fe200078e02ff */
[----:B------:R-:W-:Y:S01]  /*13a0*/  SHF.R.S32.HI R75, RZ, 0x1, R78 ;  /* 0x00000001ff4b7819 */ /* 0x000fe2000001144e */
[----:B------:R-:W-:-:S04]  /*13b0*/  @P0 IMAD.WIDE.U32 R16, R235, c[0x0][0x190], RZ ;  /* 0x00006400eb100a25 */ /* 0x000fc800078e00ff */
[----:B-----5:R-:W-:Y:S01]  /*13c0*/  @!P0 IMAD.WIDE.U32 R14, R5, c[0x0][0x178], RZ ;  /* 0x00005e00050e8a25 */ /* 0x020fe200078e00ff */
[----:B------:R-:W-:-:S03]  /*13d0*/  @P0 MOV R20, R16 ;  /* 0x0000001000140202 */ /* 0x000fc60000000f00 */
[----:B------:R-:W-:Y:S02]  /*13e0*/  @!P0 IMAD R3, R5, c[0x0][0x17c], R6 ;  /* 0x00005f0005038a24 */ /* 0x000fe400078e0206 */
[----:B------:R-:W-:Y:S02]  /*13f0*/  @P0 IMAD R17, R235, c[0x0][0x194], R17 ;  /* 0x00006500eb110a24 */ /* 0x000fe400078e0211 */
[----:B------:R-:W-:Y:S01]  /*1400*/  @!P0 IMAD.IADD R17, R15, 0x1, R3 ;  /* 0x000000010f118824 */ /* 0x000fe200078e0203 */
[CC--:B------:R-:W-:Y:S01]  /*1410*/  LEA.HI R15, R68.reuse, R57.reuse, RZ, 0x2 ;  /* 0x00000039440f7211 */ /* 0x0c0fe200078f10ff */
[----:B------:R-:W-:Y:S01]  /*1420*/  IMAD.SHL.U32 R3, R69, 0x40, RZ ;  /* 0x0000004045037824 */ /* 0x000fe200078e00ff */
[----:B------:R-:W-:Y:S01]  /*1430*/  LEA.HI R68, R68, R57, RZ, 0x4 ;  /* 0x0000003944447211 */ /* 0x000fe200078f20ff */
[----:B------:R-:W-:Y:S01]  /*1440*/  @!P0 IMAD.MOV.U32 R20, RZ, RZ, R14 ;  /* 0x000000ffff148224 */ /* 0x000fe200078e000e */
[----:B------:R-:W-:Y:S01]  /*1450*/  SHF.R.S32.HI R140, RZ, 0x2, R15 ;  /* 0x00000002ff8c7819 */ /* 0x000fe2000001140f */
[----:B------:R-:W-:Y:S01]  /*1460*/  IMAD.MOV.U32 R155, RZ, RZ, c[0x0][0x198] ;  /* 0x00006600ff9b7624 */ /* 0x000fe200078e00ff */
[C---:B------:R-:W-:Y:S01]  /*1470*/  LOP3.LUT R76, R15.reuse, 0xfffffffc, RZ, 0xc0, !PT ;  /* 0xfffffffc0f4c7812 */ /* 0x040fe200078ec0ff */
[----:B------:R-:W-:Y:S01]  /*1480*/  IMAD.MOV.U32 R130, RZ, RZ, 0x5 ;  /* 0x00000005ff827424 */ /* 0x000fe200078e00ff */
[----:B------:R-:W-:Y:S01]  /*1490*/  LEA.HI R15, R15, R140, RZ, 0x1 ;  /* 0x0000008c0f0f7211 */ /* 0x000fe200078f08ff */
[----:B------:R-:W-:Y:S01]  /*14a0*/  IMAD.SHL.U32 R63, R155, 0x20, RZ ;  /* 0x000000209b3f7824 */ /* 0x000fe200078e00ff */
[----:B------:R-:W-:Y:S01]  /*14b0*/  LOP3.LUT R6, R68, 0xfffffff0, RZ, 0xc0, !PT ;  /* 0xfffffff044067812 */ /* 0x000fe200078ec0ff */
[----:B------:R-:W-:Y:S01]  /*14c0*/  IMAD.IADD R76, R57, 0x1, -R76 ;  /* 0x00000001394c7824 */ /* 0x000fe200078e0a4c */
[----:B------:R-:W-:-:S02]  /*14d0*/  LOP3.LUT R15, R15, 0x7fffffe, RZ, 0xc0, !PT ;  /* 0x07fffffe0f0f7812 */ /* 0x000fc400078ec0ff */
[----:B------:R-:W-:Y:S01]  /*14e0*/  LOP3.LUT R3, R3, 0xc0, RZ, 0xc0, !PT ;  /* 0x000000c003037812 */ /* 0x000fe200078ec0ff */
[----:B------:R-:W-:Y:S01]  /*14f0*/  IMAD.IADD R67, R57, 0x1, -R6 ;  /* 0x0000000139437824 */ /* 0x000fe200078e0a06 */
[----:B------:R-:W-:Y:S01]  /*1500*/  SHF.L.U32 R14, R76, 0x3, RZ ;  /* 0x000000034c0e7819 */ /* 0x000fe200000006ff */
[----:B------:R-:W-:Y:S01]  /*1510*/  IMAD.IADD R15, R140, 0x1, -R15 ;  /* 0x000000018c0f7824 */ /* 0x000fe200078e0a0f */
[----:B------:R-:W-:Y:S02]  /*1520*/  SHF.R.S32.HI R141, RZ, 0x1f, R140 ;  /* 0x0000001fff8d7819 */ /* 0x000fe4000001148c */
[----:B------:R-:W-:Y:S01]  /*1530*/  LOP3.LUT R10, R3, 0x18, R14, 0xf8, !PT ;  /* 0x00000018030a7812 */ /* 0x000fe200078ef80e */
[----:B------:R-:W-:Y:S01]  /*1540*/  IMAD R138, R58, 0x8, R15 ;  /* 0x000000083a8a7824 */ /* 0x000fe200078e020f */
[----:B------:R-:W-:Y:S01]  /*1550*/  IADD3 R20, P0, R14, R20, RZ ;  /* 0x000000140e147210 */ /* 0x000fe20007f1e0ff */
[----:B------:R-:W-:Y:S01]  /*1560*/  IMAD.WIDE R22, R23, 0x40, R140 ;  /* 0x0000004017167825 */ /* 0x000fe200078e028c */
[----:B------:R-:W-:-:S02]  /*1570*/  SHF.R.S32.HI R15, RZ, 0x1f, R14 ;  /* 0x0000001fff0f7819 */ /* 0x000fc4000001140e */
[----:B------:R-:W-:Y:S01]  /*1580*/  SHF.R.U32.HI R3, RZ, 0x3, R3 ;  /* 0x00000003ff037819 */ /* 0x000fe20000011603 */
[----:B------:R-:W-:Y:S01]  /*1590*/  IMAD R6, R23, c[0x0][0x190], RZ ;  /* 0x0000640017067a24 */ /* 0x000fe200078e02ff */
[----:B------:R-:W-:Y:S02]  /*15a0*/  LEA.HI R66, R67, R67, RZ, 0x1 ;  /* 0x0000004343427211 */ /* 0x000fe400078f08ff */
[----:B------:R-:W-:Y:S01]  /*15b0*/  IADD3.X R21, R15, R17, RZ, P0, !PT ;  /* 0x000000110f157210 */ /* 0x000fe200007fe4ff */
[----:B------:R-:W-:Y:S01]  /*15c0*/  IMAD R6, R22, c[0x0][0x194], R6 ;  /* 0x0000650016067a24 */ /* 0x000fe200078e0206 */
[----:B------:R-:W-:Y:S02]  /*15d0*/  LOP3.LUT R3, R10, R3, RZ, 0x3c, !PT ;  /* 0x000000030a037212 */ /* 0x000fe400078e3cff */
[----:B------:R-:W-:Y:S01]  /*15e0*/  IADD3 R18, P0, R14, R18, RZ ;  /* 0x000000120e127210 */ /* 0x000fe20007f1e0ff */
[----:B------:R-:W-:Y:S01]  /*15f0*/  IMAD.WIDE.U32 R20, R22, c[0x0][0x190], R20 ;  /* 0x0000640016147a25 */ /* 0x000fe200078e0014 */
[----:B------:R-:W-:-:S02]  /*1600*/  SHF.R.S32.HI R17, RZ, 0x1, R66 ;  /* 0x00000001ff117819 */ /* 0x000fc40000011442 */
[----:B------:R-:W-:Y:S01]  /*1610*/  SHF.R.S32.HI R10, RZ, 0x1f, R66 ;  /* 0x0000001fff0a7819 */ /* 0x000fe20000011442 */
[----:B------:R-:W-:Y:S01]  /*1620*/  IMAD.U32 R138, R138, 0x20, R3 ;  /* 0x000000208a8a7824 */ /* 0x000fe200078e0003 */
[----:B------:R-:W-:Y:S01]  /*1630*/  IADD3 R22, P1, R14, R8, RZ ;  /* 0x000000080e167210 */ /* 0x000fe20007f3e0ff */
[----:B------:R-:W-:Y:S01]  /*1640*/  IMAD.X R19, R15, 0x1, R19, P0 ;  /* 0x000000010f137824 */ /* 0x000fe200000e0613 */
[----:B------:R-:W-:Y:S01]  /*1650*/  LEA.HI R12, R10, R17, RZ, 0x2 ;  /* 0x000000110a0c7211 */ /* 0x000fe200078f10ff */
[----:B------:R-:W-:Y:S01]  /*1660*/  IMAD R3, R0, c[0x0][0x1b8], RZ ;  /* 0x00006e0000037a24 */ /* 0x000fe200078e02ff */
[----:B------:R-:W-:Y:S01]  /*1670*/  IADD3 R10, P0, R140, R11, RZ ;  /* 0x0000000b8c0a7210 */ /* 0x000fe20007f1e0ff */
[----:B------:R-:W-:Y:S01]  /*1680*/  IMAD.WIDE.U32 R18, R2, c[0x0][0x1b8], R18 ;  /* 0x00006e0002127a25 */ /* 0x000fe200078e0012 */
[----:B------:R-:W-:Y:S02]  /*1690*/  SHF.L.U32 R76, R76, 0x2, RZ ;  /* 0x000000024c4c7819 */ /* 0x000fe400000006ff */
[----:B------:R-:W-:Y:S01]  /*16a0*/  LOP3.LUT R12, R12, 0xfffffffc, RZ, 0xc0, !PT ;  /* 0xfffffffc0c0c7812 */ /* 0x000fe200078ec0ff */
[----:B------:R-:W-:Y:S01]  /*16b0*/  IMAD R3, R2, c[0x0][0x1bc], R3 ;  /* 0x00006f0002037a24 */ /* 0x000fe200078e0203 */
[----:B------:R-:W-:Y:S01]  /*16c0*/  SHF.L.U64.HI R60, R155, R130, c[0x0][0x19c] ;  /* 0x000067009b3c7619 */ /* 0x000fe20000010282 */
[----:B------:R-:W-:Y:S01]  /*16d0*/  IMAD.X R8, R141, 0x1, R9, P0 ;  /* 0x000000018d087824 */ /* 0x000fe200000e0609 */
[----:B------:R-:W-:Y:S01]  /*16e0*/  IADD3 R64, R17, -R12, RZ ;  /* 0x8000000c11407210 */ /* 0x000fe20007ffe0ff */
[----:B------:R-:W-:-:S02]  /*16f0*/  IMAD.IADD R19, R19, 0x1, R3 ;  /* 0x0000000113137824 */ /* 0x000fc400078e0203 */
[----:B------:R-:W-:Y:S01]  /*1700*/  IMAD R3, R8, c[0x0][0x1a0], RZ ;  /* 0x0000680008037a24 */ /* 0x000fe200078e02ff */
[----:B------:R-:W-:Y:S01]  /*1710*/  SHF.R.S32.HI R8, RZ, 0x1f, R142 ;  /* 0x0000001fff087819 */ /* 0x000fe2000001148e */
[----:B------:R-:W-:Y:S01]  /*1720*/  IMAD R9, R141, c[0x0][0x198], RZ ;  /* 0x000066008d097a24 */ /* 0x000fe200078e02ff */
[----:B------:R-:W-:Y:S01]  /*1730*/  LOP3.LUT P3, RZ, R64, 0x2, RZ, 0xc0, !PT ;  /* 0x0000000240ff7812 */ /* 0x000fe2000786c0ff */
[C---:B------:R-:W-:Y:S02]  /*1740*/  IMAD R3, R10.reuse, c[0x0][0x1a4], R3 ;  /* 0x000069000a037a24 */ /* 0x040fe400078e0203 */
[----:B------:R-:W-:Y:S01]  /*1750*/  IMAD.WIDE.U32 R10, R10, c[0x0][0x1a0], R18 ;  /* 0x000068000a0a7a25 */ /* 0x000fe200078e0012 */
[----:B------:R-:W-:-:S03]  /*1760*/  SEL R49, R49, 0xfffffff0, !P3 ;  /* 0xfffffff031317807 */ /* 0x000fc60005800000 */
[----:B------:R-:W-:Y:S01]  /*1770*/  IMAD.X R23, R15, 0x1, R13, P1 ;  /* 0x000000010f177824 */ /* 0x000fe200008e060d */
[----:B------:R-:W-:Y:S01]  /*1780*/  IADD3 R3, R11, R3, RZ ;  /* 0x000000030b037210 */ /* 0x000fe20007ffe0ff */
[----:B------:R-:W-:Y:S01]  /*1790*/  IMAD R9, R140, c[0x0][0x19c], R9 ;  /* 0x000067008c097a24 */ /* 0x000fe200078e0209 */
[----:B------:R-:W-:Y:S01]  /*17a0*/  LEA R98, P0, R10, c[0x0][0x170], 0x1 ;  /* 0x00005c000a627a11 */ /* 0x000fe200078008ff */
[----:B------:R-:W-:Y:S01]  /*17b0*/  IMAD.WIDE.U32 R22, R140, c[0x0][0x198], R22 ;  /* 0x000066008c167a25 */ /* 0x000fe200078e0016 */
[----:B------:R-:W-:Y:S02]  /*17c0*/  SHF.L.U64.HI R99, R10, 0x1, R3 ;  /* 0x000000010a637819 */ /* 0x000fe40000010203 */
[----:B------:R-:W-:Y:S01]  /*17d0*/  SHF.R.S32.HI R3, RZ, 0x1f, R72 ;  /* 0x0000001fff037819 */ /* 0x000fe20000011448 */
[----:B------:R-:W-:Y:S01]  /*17e0*/  IMAD.IADD R9, R23, 0x1, R9 ;  /* 0x0000000117097824 */ /* 0x000fe200078e0209 */
[----:B------:R-:W-:Y:S01]  /*17f0*/  LEA R96, P1, R22, c[0x0][0x168], 0x1 ;  /* 0x00005a0016607a11 */ /* 0x000fe200078208ff */
[----:B------:R-:W-:Y:S01]  /*1800*/  IMAD R71, R8, c[0x0][0x1a8], RZ ;  /* 0x00006a0008477a24 */ /* 0x000fe200078e02ff */
[----:B------:R-:W-:Y:S01]  /*1810*/  LEA.HI R94, R3, R72, RZ, 0x8 ;  /* 0x00000048035e7211 */ /* 0x000fe200078f40ff */
[----:B------:R-:W-:Y:S01]  /*1820*/  IMAD R77, R140, R75, R76 ;  /* 0x0000004b8c4d7224 */ /* 0x000fe200078e024c */
[----:B------:R-:W-:Y:S01]  /*1830*/  SHF.L.U64.HI R97, R22, 0x1, R9 ;  /* 0x0000000116617819 */ /* 0x000fe20000010209 */
[----:B------:R-:W-:Y:S01]  /*1840*/  IMAD.IADD R21, R21, 0x1, R6 ;  /* 0x0000000115157824 */ /* 0x000fe200078e0206 */
[----:B------:R-:W-:Y:S01]  /*1850*/  SHF.R.S32.HI R94, RZ, 0x8, R94 ;  /* 0x00000008ff5e7819 */ /* 0x000fe2000001145e */
[----:B------:R-:W-:Y:S01]  /*1860*/  IMAD R71, R142, c[0x0][0x1ac], R71 ;  /* 0x00006b008e477a24 */ /* 0x000fe200078e0247 */
[----:B------:R-:W-:Y:S01]  /*1870*/  IADD3.X R99, R99, c[0x0][0x174], RZ, P0, !PT ;  /* 0x00005d0063637a10 */ /* 0x000fe200007fe4ff */
[----:B------:R-:W-:Y:S01]  /*1880*/  IMAD.MOV.U32 R3, RZ, RZ, c[0x0][0x1a0] ;  /* 0x00006800ff037624 */ /* 0x000fe200078e00ff */
[----:B------:R-:W-:Y:S01]  /*1890*/  IMNMX R94, RZ, R94, !PT ;  /* 0x0000005eff5e7217 */ /* 0x000fe20007800200 */
[----:B------:R-:W-:Y:S01]  /*18a0*/  IMAD.IADD R76, R76, 0x1, R77 ;  /* 0x000000014c4c7824 */ /* 0x000fe200078e024d */
[----:B------:R-:W-:Y:S01]  /*18b0*/  IADD3.X R97, R97, c[0x0][0x16c], RZ, P1, !PT ;  /* 0x00005b0061617a10 */ /* 0x000fe20000ffe4ff */
[----:B------:R-:W-:Y:S01]  /*18c0*/  IMAD.WIDE.U32 R142, R142, c[0x0][0x1a8], R20 ;  /* 0x00006a008e8e7a25 */ /* 0x000fe200078e0014 */
[----:B------:R-:W-:-:S02]  /*18d0*/  ISETP.GT.AND P2, PT, R56, R94, PT ;  /* 0x0000005e3800720c */ /* 0x000fc40003f44270 */
[C---:B------:R-:W-:Y:S01]  /*18e0*/  SHF.L.U64.HI R62, R3.reuse, R130, c[0x0][0x1a4] ;  /* 0x00006900033e7619 */ /* 0x040fe20000010282 */
[----:B------:R-:W-:Y:S01]  /*18f0*/  IMAD.SHL.U32 R65, R3, 0x20, RZ ;  /* 0x0000002003417824 */ /* 0x000fe200078e00ff */
[----:B------:R-:W-:Y:S01]  /*1900*/  SHF.R.S32.HI R74, RZ, 0x1f, R77 ;  /* 0x0000001fff4a7819 */ /* 0x000fe2000001144d */
[----:B------:R-:W-:Y:S01]  /*1910*/  IMAD.MOV.U32 R230, RZ, RZ, R96 ;  /* 0x000000ffffe67224 */ /* 0x000fe200078e0060 */
[----:B------:R-:W-:Y:S01]  /*1920*/  SHF.R.S32.HI R73, RZ, 0x1f, R76 ;  /* 0x0000001fff497819 */ /* 0x000fe2000001144c */
[----:B------:R-:W-:Y:S01]  /*1930*/  IMAD.IADD R71, R143, 0x1, R71 ;  /* 0x000000018f477824 */ /* 0x000fe200078e0247 */
[----:B------:R-:W-:Y:S01]  /*1940*/  MOV R229, R97 ;  /* 0x0000006100e57202 */ /* 0x000fe20000000f00 */
[----:B------:R-:W-:Y:S02]  /*1950*/  IMAD.MOV.U32 R232, RZ, RZ, R98 ;  /* 0x000000ffffe87224 */ /* 0x000fe400078e0062 */
[----:B------:R-:W-:Y:S01]  /*1960*/  IMAD.MOV.U32 R233, RZ, RZ, R99 ;  /* 0x000000ffffe97224 */ /* 0x000fe200078e0063 */
        /* <DEDUP_REMOVED lines=8> */
[----:B------:R-:W-:Y:S01]  /*19f0*/  MOV R146, c[0x0][0x290] ;  /* 0x0000a40000927a02 */ /* 0x000fe20000000f00 */
[----:B------:R-:W-:Y:S01]  /*1a00*/  UIMAD UR17, UR12, UR5, URZ ;  /* 0x000000050c1172a4 */ /* 0x000fe2000f8e023f */
[----:B------:R-:W-:Y:S01]  /*1a10*/  IMAD.WIDE.U32 R10, R5, c[0x0][0x278], R14 ;  /* 0x00009e00050a7a25 */ /* 0x000fe200078e000e */
[----:B------:R-:W-:Y:S01]  /*1a20*/  UMOV UR13, 0x80 ;  /* 0x00000080000d7882 */ /* 0x000fe20000000000 */
[----:B------:R-:W-:Y:S01]  /*1a30*/  SHF.L.U32 R91, R75, 0x6, RZ ;  /* 0x000000064b5b7819 */ /* 0x000fe200000006ff */
[----:B------:R-:W-:Y:S01]  /*1a40*/  UIMAD UR18, UR13, UR5, URZ ;  /* 0x000000050d1272a4 */ /* 0x000fe2000f8e023f */
        /* <DEDUP_REMOVED lines=10> */
[----:B------:R-:W-:Y:S01]  /*1af0*/  IMAD.WIDE.U32 R110, R3, 0x40, RZ ;  /* 0x00000040036e7825 */ /* 0x000fe200078e00ff */
[----:B------:R-:W-:Y:S01]  /*1b00*/  UMOV UR9, 0x180 ;  /* 0x0000018000097882 */ /* 0x000fe20000000000 */
[C---:B------:R-:W-:Y:S01]  /*1b10*/  IADD3 R79, R140.reuse, 0x20, RZ ;  /* 0x000000208c4f7810 */ /* 0x040fe20007ffe0ff */
[----:B------:R-:W-:Y:S01]  /*1b20*/  UMOV UR8, 0x1c0 ;  /* 0x000001c000087882 */ /* 0x000fe20000000000 */
[C---:B------:R-:W-:Y:S01]  /*1b30*/  IMAD R6, R5.reuse, c[0x0][0x290], RZ ;  /* 0x0000a40005067a24 */ /* 0x040fe200078e02ff */
[----:B------:R-:W-:Y:S01]  /*1b40*/  UIMAD UR16, UR11, UR5, URZ ;  /* 0x000000050b1072a4 */ /* 0x000fe2000f8e023f */
[----:B------:R-:W-:Y:S01]  /*1b50*/  IMAD R4, R5, c[0x0][0x288], RZ ;  /* 0x0000a20005047a24 */ /* 0x000fe200078e02ff */
[----:B------:R-:W-:Y:S01]  /*1b60*/  UIMAD UR15, UR10, UR5, URZ ;  /* 0x000000050a0f72a4 */ /* 0x000fe2000f8e023f */
[C---:B------:R-:W-:Y:S01]  /*1b70*/  IMAD.WIDE.U32 R8, R7.reuse, c[0x0][0x290], R12 ;  /* 0x0000a40007087a25 */ /* 0x040fe200078e000c */
[----:B------:R-:W-:Y:S01]  /*1b80*/  UIMAD UR14, UR9, UR5, URZ ;  /* 0x00000005090e72a4 */ /* 0x000fe2000f8e023f */
[C---:B------:R-:W-:Y:S01]  /*1b90*/  IADD3 R137, R140.reuse, 0x40, RZ ;  /* 0x000000408c897810 */ /* 0x040fe20007ffe0ff */
[----:B------:R-:W-:Y:S01]  /*1ba0*/  UIMAD UR26, UR8, UR5, URZ ;  /* 0x00000005081a72a4 */ /* 0x000fe2000f8e023f */
[C---:B------:R-:W-:Y:S01]  /*1bb0*/  IMAD R5, R7.reuse, c[0x0][0x294], R6 ;  /* 0x0000a50007057a24 */ /* 0x040fe200078e0206 */
        /* <DEDUP_REMOVED lines=8> */
[----:B------:R-:W-:Y:S01]  /*1c40*/  UIMAD.WIDE.U32 UR28, UR9, UR4, URZ ;  /* 0x00000004091c72a5 */ /* 0x000fe2000f8e003f */
[C---:B------:R-:W-:Y:S01]  /*1c50*/  IMAD.SHL.U32 R111, R110.reuse, 0x2, RZ ;  /* 0x000000026e6f7824 */ /* 0x040fe200078e00ff */
[----:B------:R-:W-:Y:S01]  /*1c60*/  SHF.L.U64.HI R110, R110, 0x1, R7 ;  /* 0x000000016e6e7819 */ /* 0x000fe20000010207 */
[C---:B------:R-:W-:Y:S01]  /*1c70*/  IMAD R5, R0.reuse, c[0x0][0x2a0], RZ ;  /* 0x0000a80000057a24 */ /* 0x040fe200078e02ff */
[----:B------:R-:W-:Y:S01]  /*1c80*/  IADD3 R7, R13, R4, RZ ;  /* 0x000000040d077210 */ /* 0x000fe20007ffe0ff */
[----:B------:R-:W-:Y:S01]  /*1c90*/  IMAD R121, R0, c[0x0][0x298], RZ ;  /* 0x0000a60000797a24 */ /* 0x000fe200078e02ff */
[----:B------:R-:W-:Y:S01]  /*1ca0*/  ULDC UR17, c[0x0][0x19c] ;  /* 0x0000670000117ab9 */ /* 0x000fe20000000800 */
[----:B------:R-:W-:Y:S01]  /*1cb0*/  IMAD.MOV.U32 R6, RZ, RZ, R12 ;  /* 0x000000ffff067224 */ /* 0x000fe200078e000c */
[----:B------:R-:W-:Y:S01]  /*1cc0*/  UIMAD UR11, UR11, UR5, URZ ;  /* 0x000000050b0b72a4 */ /* 0x000fe2000f8e023f */
[----:B------:R-:W-:Y:S01]  /*1cd0*/  IMAD R120, R2, c[0x0][0x2a4], R5 ;  /* 0x0000a90002787a24 */ /* 0x000fe200078e0205 */
[----:B------:R-:W-:Y:S01]  /*1ce0*/  UIMAD UR10, UR10, UR5, URZ ;  /* 0x000000050a0a72a4 */ /* 0x000fe2000f8e023f */
[----:B------:R-:W-:Y:S01]  /*1cf0*/  IMAD.WIDE.U32 R10, R3, 0x80, RZ ;  /* 0x00000080030a7825 */ /* 0x000fe200078e00ff */
[----:B------:R-:W-:Y:S01]  /*1d00*/  UIMAD UR9, UR9, UR5, URZ ;  /* 0x00000005090972a4 */ /* 0x000fe2000f8e023f */
[----:B------:R-:W-:Y:S01]  /*1d10*/  SHF.L.U64.HI R0, R146, R130, c[0x0][0x294] ;  /* 0x0000a50092007619 */ /* 0x000fe20000010282 */
[----:B------:R-:W-:Y:S01]  /*1d20*/  UIMAD UR13, UR13, UR17, URZ ;  /* 0x000000110d0d72a4 */ /* 0x000fe2000f8e023f */
[C---:B------:R-:W-:Y:S01]  /*1d30*/  IMAD R121, R2.reuse, c[0x0][0x29c], R121 ;  /* 0x0000a70002797a24 */ /* 0x040fe200078e0279 */
[----:B------:R-:W-:Y:S01]  /*1d40*/  IADD3 R116, R11, UR18, RZ ;  /* 0x000000120b747c10 */ /* 0x000fe2000fffe0ff */
[----:B------:R-:W-:Y:S01]  /*1d50*/  IMAD.WIDE.U32 R4, R2, c[0x0][0x2a0], R8 ;  /* 0x0000a80002047a25 */ /* 0x000fe200078e0008 */
[----:B------:R-:W-:Y:S01]  /*1d60*/  UIMAD UR12, UR12, UR17, URZ ;  /* 0x000000110c0c72a4 */ /* 0x000fe2000f8e023f */
[----:B------:R-:W-:Y:S01]  /*1d70*/  IADD3 R135, R140, 0x80, RZ ;  /* 0x000000808c877810 */ /* 0x000fe20007ffe0ff */
[----:B------:R-:W-:Y:S01]  /*1d80*/  UIMAD UR5, UR8, UR5, URZ ;  /* 0x00000005080572a4 */ /* 0x000fe2000f8e023f */
[----:B------:R-:W-:Y:S01]  /*1d90*/  IMAD.WIDE.U32 R2, R2, c[0x0][0x298], R6 ;  /* 0x0000a60002027a25 */ /* 0x000fe200078e0006 */
[----:B------:R-:W-:Y:S01]  /*1da0*/  LEA R122, P1, R4, c[0x0][0x270], 0x1 ;  /* 0x00009c00047a7a11 */ /* 0x000fe200078208ff */
[----:B------:R-:W-:Y:S01]  /*1db0*/  UIMAD.WIDE.U32 UR34, UR8, UR4, URZ ;  /* 0x00000004082272a5 */ /* 0x000fe2000f8e003f */
[----:B------:R-:W-:Y:S01]  /*1dc0*/  SHF.L.U64.HI R116, R10, 0x1, R116 ;  /* 0x000000010a747819 */ /* 0x000fe20000010274 */
[----:B------:R-:W-:Y:S01]  /*1dd0*/  IMAD.IADD R120, R5, 0x1, R120 ;  /* 0x0000000105787824 */ /* 0x000fe200078e0278 */
[----:B------:R-:W-:Y:S01]  /*1de0*/  LEA R124, P0, R2, c[0x0][0x268], 0x1 ;  /* 0x00009a00027c7a11 */ /* 0x000fe200078008ff */
[----:B------:R-:W-:Y:S01]  /*1df0*/  IMAD.IADD R121, R3, 0x1, R121 ;  /* 0x0000000103797824 */ /* 0x000fe200078e0279 */
[----:B------:R-:W-:Y:S01]  /*1e00*/  IADD3 R134, R140, 0xa0, RZ ;  /* 0x000000a08c867810 */ /* 0x000fe20007ffe0ff */
[----:B------:R-:W-:Y:S01]  /*1e10*/  IMAD R128, R75, R128, RZ ;  /* 0x000000804b807224 */ /* 0x000fe200078e02ff */
[----:B------:R-:W-:Y:S01]  /*1e20*/  LEA.HI.X R120, R4, c[0x0][0x274], R120, 0x1, P1 ;  /* 0x00009d0004787a11 */ /* 0x000fe200008f0c78 */
[----:B------:R-:W-:Y:S01]  /*1e30*/  IMAD.MOV.U32 R100, RZ, RZ, 0x6 ;  /* 0x00000006ff647424 */ /* 0x000fe200078e00ff */
[----:B------:R-:W-:Y:S01]  /*1e40*/  LEA.HI.X R121, R2, c[0x0][0x26c], R121, 0x1, P0 ;  /* 0x00009b0002797a11 */ /* 0x000fe200000f0c79 */
[----:B------:R-:W-:Y:S01]  /*1e50*/  IMAD.MOV.U32 R103, RZ, RZ, 0x7 ;  /* 0x00000007ff677424 */ /* 0x000fe200078e00ff */
[----:B------:R-:W-:Y:S01]  /*1e60*/  SHF.R.S32.HI R51, RZ, 0x1f, R128 ;  /* 0x0000001fff337819 */ /* 0x000fe20000011480 */
[----:B------:R-:W-:Y:S01]  /*1e70*/  IMAD.SHL.U32 R115, R10, 0x2, RZ ;  /* 0x000000020a737824 */ /* 0x000fe200078e00ff */
[-C--:B------:R-:W-:Y:S01]  /*1e80*/  IADD3 R50, P1, R77, R128.reuse, RZ ;  /* 0x000000804d327210 */ /* 0x080fe20007f3e0ff */
[----:B------:R-:W-:Y:S01]  /*1e90*/  IMAD.MOV.U32 R131, RZ, RZ, c[0x0][0x288] ;  /* 0x0000a200ff837624 */ /* 0x000fe200078e00ff */
[----:B------:R-:W-:Y:S01]  /*1ea0*/  IADD3 R128, P0, R76, R128, RZ ;  /* 0x000000804c807210 */ /* 0x000fe20007f1e0ff */
[----:B------:R-:W-:Y:S01]  /*1eb0*/  IMAD.WIDE.U32 R156, R155, 0x80, RZ ;  /* 0x000000809b9c7825 */ /* 0x000fe200078e00ff */
[CC--:B------:R-:W-:Y:S01]  /*1ec0*/  SHF.L.U64.HI R108, R146.reuse, R100.reuse, c[0x0][0x294] ;  /* 0x0000a500926c7619 */ /* 0x0c0fe20000010264 */
[----:B------:R-:W-:Y:S01]  /*1ed0*/  ULDC UR25, c[0x0][0x28c] ;  /* 0x0000a30000197ab9 */ /* 0x000fe20000000800 */
[-C--:B------:R-:W-:Y:S01]  /*1ee0*/  SHF.L.U64.HI R113, R146, R103.reuse, c[0x0][0x294] ;  /* 0x0000a50092717619 */ /* 0x080fe20000010267 */
[--C-:B------:R-:W-:Y:S01]  /*1ef0*/  IMAD.X R129, R73, 0x1, R51.reuse, P0 ;  /* 0x0000000149817824 */ /* 0x100fe200000e0633 */
[C---:B------:R-:W-:Y:S01]  /*1f00*/  SHF.L.U64.HI R100, R131.reuse, R100, c[0x0][0x28c] ;  /* 0x0000a30083647619 */ /* 0x040fe20000010264 */
[----:B------:R-:W-:Y:S01]  /*1f10*/  IMAD.X R51, R74, 0x1, R51, P1 ;  /* 0x000000014a337824 */ /* 0x000fe200008e0633 */
[C---:B------:R-:W-:Y:S01]  /*1f20*/  SHF.L.U64.HI R103, R131.reuse, R103, c[0x0][0x28c] ;  /* 0x0000a30083677619 */ /* 0x040fe20000010267 */
[----:B------:R-:W-:Y:S01]  /*1f30*/  IMAD.SHL.U32 R109, R146, 0x40, RZ ;  /* 0x00000040926d7824 */ /* 0x000fe200078e00ff */
[C---:B------:R-:W-:Y:S01]  /*1f40*/  SHF.L.U64.HI R129, R128.reuse, 0x1, R129 ;  /* 0x0000000180817819 */ /* 0x040fe20000010281 */
[----:B------:R-:W-:Y:S01]  /*1f50*/  IMAD.SHL.U32 R128, R128, 0x2, RZ ;  /* 0x0000000280807824 */ /* 0x000fe200078e00ff */
[----:B------:R-:W-:Y:S01]  /*1f60*/  SHF.L.U64.HI R51, R50, 0x1, R51 ;  /* 0x0000000132337819 */ /* 0x000fe20000010233 */
[----:B------:R-:W-:Y:S01]  /*1f70*/  IMAD.SHL.U32 R114, R146, 0x80, RZ ;  /* 0x0000008092727824 */ /* 0x000fe200078e00ff */
[----:B------:R-:W-:Y:S01]  /*1f80*/  SHF.L.U32 R50, R50, 0x1, RZ ;  /* 0x0000000132327819 */ /* 0x000fe200000006ff */
[----:B------:R-:W-:Y:S01]  /*1f90*/  IMAD.SHL.U32 R107, R146, 0x20, RZ ;  /* 0x00000020926b7824 */ /* 0x000fe200078e00ff */
[----:B------:R-:W-:Y:S01]  /*1fa0*/  IADD3 R126, P3, R128, c[0x0][0x2b0], RZ ;  /* 0x0000ac00807e7a10 */ /* 0x000fe20007f7e0ff */
[----:B------:R-:W-:Y:S01]  /*1fb0*/  IMAD.WIDE.U32 R152, R146, 0xc0, RZ ;  /* 0x000000c092987825 */ /* 0x000fe200078e00ff */
[----:B------:R-:W-:Y:S01]  /*1fc0*/  IADD3 R10, P1, R50, c[0x0][0x2b0], RZ ;  /* 0x0000ac00320a7a10 */ /* 0x000fe20007f3e0ff */
[----:B------:R-:W-:Y:S01]  /*1fd0*/  ULDC UR24, c[0x0][0x28c] ;  /* 0x0000a30000187ab9 */ /* 0x000fe20000000800 */
[----:B------:R-:W-:Y:S01]  /*1fe0*/  IADD3 R128, P2, R128, c[0x0][0x2a8], RZ ;  /* 0x0000aa0080807a10 */ /* 0x000fe20007f5e0ff */
[----:B------:R-:W-:Y:S01]  /*1ff0*/  IMAD.WIDE.U32 R150, R146, 0x140, RZ ;  /* 0x0000014092967825 */ /* 0x000fe200078e00ff */
[----:B------:R-:W-:Y:S01]  /*2000*/  IADD3 R50, P0, R50, c[0x0][0x2a8], RZ ;  /* 0x0000aa0032327a10 */ /* 0x000fe20007f1e0ff */
[----:B------:R-:W-:Y:S01]  /*2010*/  ULDC UR23, c[0x0][0x28c] ;  /* 0x0000a30000177ab9 */ /* 0x000fe20000000800 */
[----:B------:R-:W-:Y:S01]  /*2020*/  SHF.L.U64.HI R130, R131, R130, c[0x0][0x28c] ;  /* 0x0000a30083827619 */ /* 0x000fe20000010282 */
[----:B------:R-:W-:Y:S01]  /*2030*/  IMAD.WIDE.U32 R148, R146, 0x180, RZ ;  /* 0x0000018092947825 */ /* 0x000fe200078e00ff */
[----:B------:R-:W-:Y:S01]  /*2040*/  SHF.L.U64.HI R108, R109, 0x1, R108 ;  /* 0x000000016d6c7819 */ /* 0x000fe2000001026c */
[----:B------:R-:W-:Y:S01]  /*2050*/  ULDC UR22, c[0x0][0x28c] ;  /* 0x0000a30000167ab9 */ /* 0x000fe20000000800 */
[----:B------:R-:W-:Y:S01]  /*2060*/  SHF.L.U64.HI R113, R114, 0x1, R113 ;  /* 0x0000000172717819 */ /* 0x000fe20000010271 */
[----:B------:R-:W-:Y:S01]  /*2070*/  IMAD.WIDE.U32 R154, R155, 0x40, RZ ;  /* 0x000000409b9a7825 */ /* 0x000fe200078e00ff */
[----:B------:R-:W-:Y:S01]  /*2080*/  SHF.L.U64.HI R105, R107, 0x1, R0 ;  /* 0x000000016b697819 */ /* 0x000fe20000010200 */
[----:B------:R-:W-:Y:S01]  /*2090*/  ULDC UR21, c[0x0][0x28c] ;  /* 0x0000a30000157ab9 */ /* 0x000fe20000000800 */
[----:B------:R-:W-:Y:S01]  /*20a0*/  IADD3.X R123, R129, c[0x0][0x2b4], RZ, P3, !PT ;  /* 0x0000ad00817b7a10 */ /* 0x000fe20001ffe4ff */
[----:B------:R-:W-:Y:S01]  /*20b0*/  IMAD.SHL.U32 R93, R75, 0x20, RZ ;  /* 0x000000204b5d7824 */ /* 0x000fe200078e00ff */
[----:B------:R-:W-:Y:S01]  /*20c0*/  IADD3.X R9, R51, c[0x0][0x2b4], RZ, P1, !PT ;  /* 0x0000ad0033097a10 */ /* 0x000fe20000ffe4ff */
[C---:B------:R-:W-:Y:S01]  /*20d0*/  IMAD R89, R75.reuse, 0x60, RZ ;  /* 0x000000604b597824 */ /* 0x040fe200078e02ff */
[C---:B------:R-:W-:Y:S01]  /*20e0*/  IADD3 R133, R140.reuse, 0xc0, RZ ;  /* 0x000000c08c857810 */ /* 0x040fe20007ffe0ff */
[C---:B------:R-:W-:Y:S01]  /*20f0*/  IMAD.SHL.U32 R87, R75.reuse, 0x80, RZ ;  /* 0x000000804b577824 */ /* 0x040fe200078e00ff */
[----:B------:R-:W-:Y:S01]  /*2100*/  IADD3 R132, R140, 0xe0, RZ ;  /* 0x000000e08c847810 */ /* 0x000fe20007ffe0ff */
[C---:B------:R-:W-:Y:S01]  /*2110*/  IMAD R85, R75.reuse, 0xa0, RZ ;  /* 0x000000a04b557824 */ /* 0x040fe200078e02ff */
[----:B------:R-:W-:Y:S01]  /*2120*/  SHF.R.S32.HI R92, RZ, 0x1f, R93 ;  /* 0x0000001fff5c7819 */ /* 0x000fe2000001145d */
[C---:B------:R-:W-:Y:S01]  /*2130*/  IMAD R83, R75.reuse, 0xc0, RZ ;  /* 0x000000c04b537824 */ /* 0x040fe200078e02ff */
[----:B------:R-:W-:Y:S01]  /*2140*/  SHF.R.S32.HI R90, RZ, 0x1f, R91 ;  /* 0x0000001fff5a7819 */ /* 0x000fe2000001145b */
[----:B------:R-:W-:Y:S01]  /*2150*/  IMAD R81, R75, 0xe0, RZ ;  /* 0x000000e04b517824 */ /* 0x000fe200078e02ff */
[----:B------:R-:W-:Y:S01]  /*2160*/  SHF.R.S32.HI R88, RZ, 0x1f, R89 ;  /* 0x0000001fff587819 */ /* 0x000fe20000011459 */
[----:B------:R-:W-:Y:S01]  /*2170*/  IMAD.WIDE.U32 R146, R146, 0x1c0, RZ ;  /* 0x000001c092927825 */ /* 0x000fe200078e00ff */
[----:B------:R-:W-:Y:S01]  /*2180*/  SHF.R.S32.HI R86, RZ, 0x1f, R87 ;  /* 0x0000001fff567819 */ /* 0x000fe20000011457 */
[----:B------:R-:W-:Y:S01]  /*2190*/  ULDC UR20, c[0x0][0x28c] ;  /* 0x0000a30000147ab9 */ /* 0x000fe20000000800 */
[----:B------:R-:W-:Y:S01]  /*21a0*/  SHF.R.S32.HI R84, RZ, 0x1f, R85 ;  /* 0x0000001fff547819 */ /* 0x000fe20000011455 */
[----:B------:R-:W-:Y:S01]  /*21b0*/  IMAD.MOV.U32 R95, RZ, RZ, c[0x0][0x290] ;  /* 0x0000a400ff5f7624 */ /* 0x000fe200078e00ff */
[----:B------:R-:W-:Y:S01]  /*21c0*/  SHF.R.S32.HI R82, RZ, 0x1f, R83 ;  /* 0x0000001fff527819 */ /* 0x000fe20000011453 */
[C---:B------:R-:W-:Y:S01]  /*21d0*/  IMAD.SHL.U32 R101, R131.reuse, 0x40, RZ ;  /* 0x0000004083657824 */ /* 0x040fe200078e00ff */
[----:B------:R-:W-:Y:S01]  /*21e0*/  SHF.R.S32.HI R80, RZ, 0x1f, R81 ;  /* 0x0000001fff507819 */ /* 0x000fe20000011451 */
[C---:B------:R-:W-:Y:S01]  /*21f0*/  IMAD.SHL.U32 R104, R131.reuse, 0x80, RZ ;  /* 0x0000008083687824 */ /* 0x040fe200078e00ff */
[----:B------:R-:W-:Y:S01]  /*2200*/  SHF.L.U32 R131, R131, 0x5, RZ ;  /* 0x0000000583837819 */ /* 0x000fe200000006ff */
[----:B------:R-:W-:Y:S01]  /*2210*/  IMAD.MOV.U32 R11, RZ, RZ, R56 ;  /* 0x000000ffff0b7224 */ /* 0x000fe200078e0038 */
[----:B------:R-:W-:Y:S01]  /*2220*/  SHF.L.U32 R114, R114, 0x1, RZ ;  /* 0x0000000172727819 */ /* 0x000fe200000006ff */
        /* <DEDUP_REMOVED lines=10> */
[----:B------:R-:W-:Y:S01]  /*22d0*/  ULDC UR4, c[0x0][0x230] ;  /* 0x00008c0000047ab9 */ /* 0x000fe20000000800 */
        /* <DEDUP_REMOVED lines=16> */
.L_x_1802:
[----:B------:R-:W-:Y:S02]  /*23e0*/  IMAD.SHL.U32 R13, R11, 0x100, RZ ;  /* 0x000001000b0d7824 */ /* 0x000fe400078e00ff */
[----:B------:R-:W-:Y:S02]  /*23f0*/  IMAD.MOV.U32 R16, RZ, RZ, R122 ;  /* 0x000000ffff107224 */ /* 0x000fe400078e007a */
[----:B------:R-:W-:Y:S01]  /*2400*/  IMAD.MOV.U32 R17, RZ, RZ, R120 ;  /* 0x000000ffff117224 */ /* 0x000fe200078e0078 */
[----:B------:R-:W-:Y:S05]  /*2410*/  IADD3 R12, R13, -0x100, RZ ;  /* 0xffffff000d0c7810 */ /* 0x000fea0007ffe0ff */
[--C-:B------:R-:W-:Y:S02]  /*2420*/  IMAD.IADD R5, R61, 0x1, -R12.reuse ;  /* 0x000000013d057824 */ /* 0x100fe400078e0a0c */
[----:B------:R-:W-:Y:S03]  /*2430*/  IMAD.IADD R4, R72, 0x1, -R12 ;  /* 0x0000000148047824 */ /* 0x000fe600078e0a0c */
[-C--:B------:R-:W-:Y:S02]  /*2440*/  ISETP.GE.AND P0, PT, R79, R5.reuse, PT ;  /* 0x000000054f00720c */ /* 0x080fe40003f06270 */
[-C--:B------:R-:W-:Y:S02]  /*2450*/  ISETP.GE.AND P2, PT, R135, R5.reuse, PT ;  /* 0x000000058700720c */ /* 0x080fe40003f46270 */
[-C--:B------:R-:W-:Y:S02]  /*2460*/  ISETP.GE.AND P3, PT, R79, R4.reuse, !P0 ;  /* 0x000000044f00720c */ /* 0x080fe40004766270 */
[-C--:B------:R-:W-:Y:S02]  /*2470*/  ISETP.GE.AND P0, PT, R137, R5.reuse, PT ;  /* 0x000000058900720c */ /* 0x080fe40003f06270 */
[-C--:B------:R-:W-:Y:S02]  /*2480*/  ISETP.GE.AND P2, PT, R135, R4.reuse, !P2 ;  /* 0x000000048700720c */ /* 0x080fe40005746270 */
[-C--:B------:R-:W-:Y:S02]  /*2490*/  ISETP.GE.AND P5, PT, R137, R4.reuse, !P0 ;  /* 0x000000048900720c */ /* 0x080fe400047a6270 */
[C---:B------:R-:W-:Y:S02]  /*24a0*/  ISETP.GE.AND P0, PT, R136.reuse, R5, PT ;  /* 0x000000058800720c */ /* 0x040fe40003f06270 */
[----:B------:R-:W-:Y:S02]  /*24b0*/  P2R R158, PR, RZ, 0x20 ;  /* 0x00000020ff9e7803 */ /* 0x000fe40000000000 */
[----:B------:R-:W-:Y:S02]  /*24c0*/  ISETP.GE.AND P4, PT, R136, R4, !P0 ;  /* 0x000000048800720c */ /* 0x000fe40004786270 */
[----:B------:R-:W-:Y:S02]  /*24d0*/  @P3 IADD3 R6, P0, R122, R107, RZ ;  /* 0x0000006b7a063210 */ /* 0x000fe40007f1e0ff */
[CC--:B------:R-:W-:Y:S02]  /*24e0*/  @P3 LEA R54, P1, R65.reuse, R98.reuse, 0x1 ;  /* 0x0000006241363211 */ /* 0x0c0fe400078208ff */
[----:B------:R-:W-:Y:S01]  /*24f0*/  P2R R0, PR, RZ, 0x10 ;  /* 0x00000010ff007803 */ /* 0x000fe20000000000 */
[----:B------:R-:W-:Y:S01]  /*2500*/  @P3 IMAD.X R7, R120, 0x1, R105, P0 ;  /* 0x0000000178073824 */ /* 0x000fe200000e0669 */
[----:B------:R-:W-:Y:S02]  /*2510*/  @P5 IADD3 R32, P0, R122, R109, RZ ;  /* 0x0000006d7a205210 */ /* 0x000fe40007f1e0ff */
[----:B------:R-:W-:Y:S02]  /*2520*/  @P3 LEA.HI.X R55, R65, R99, R62, 0x1, P1 ;  /* 0x0000006341373211 */ /* 0x000fe400008f0c3e */
[----:B------:R-:W-:Y:S01]  /*2530*/  @P5 IADD3 R52, P1, R111, R98, RZ ;  /* 0x000000626f345210 */ /* 0x000fe20007f3e0ff */
[----:B------:R-:W-:Y:S01]  /*2540*/  @P5 IMAD.X R33, R120, 0x1, R108, P0 ;  /* 0x0000000178215824 */ /* 0x000fe200000e066c */
[----:B------:R-:W-:Y:S03]  /*2550*/  @P4 IADD3 R28, P0, R122, R152, RZ ;  /* 0x000000987a1c4210 */ /* 0x000fe60007f1e0ff */
[----:B------:R-:W-:Y:S01]  /*2560*/  @P5 IMAD.X R53, R110, 0x1, R99, P1 ;  /* 0x000000016e355824 */ /* 0x000fe200008e0663 */
[-C--:B------:R-:W-:Y:S01]  /*2570*/  ISETP.GE.AND P1, PT, R134, R5.reuse, PT ;  /* 0x000000058600720c */ /* 0x080fe20003f26270 */
[----:B------:R-:W-:Y:S01]  /*2580*/  @P4 IMAD.X R29, R120, 0x1, R112, P0 ;  /* 0x00000001781d4824 */ /* 0x000fe200000e0670 */
[----:B------:R-:W-:Y:S02]  /*2590*/  @P4 IADD3 R46, P0, R98, UR32, RZ ;  /* 0x00000020622e4c10 */ /* 0x000fe4000ff1e0ff */
[----:B------:R-:W-:Y:S02]  /*25a0*/  ISETP.GE.AND P5, PT, R134, R4, !P1 ;  /* 0x000000048600720c */ /* 0x000fe40004fa6270 */
[----:B------:R-:W-:Y:S02]  /*25b0*/  @P4 IADD3.X R47, R99, UR16, RZ, P0, !PT ;  /* 0x00000010632f4c10 */ /* 0x000fe400087fe4ff */
[----:B------:R-:W-:Y:S02]  /*25c0*/  @P2 IADD3 R24, P0, R122, R114, RZ ;  /* 0x000000727a182210 */ /* 0x000fe40007f1e0ff */
[----:B------:R-:W-:Y:S03]  /*25d0*/  ISETP.NE.AND P4, PT, R158, RZ, PT ;  /* 0x000000ff9e00720c */ /* 0x000fe60003f85270 */
[----:B------:R-:W-:Y:S01]  /*25e0*/  @P2 IMAD.X R25, R120, 0x1, R113, P0 ;  /* 0x0000000178192824 */ /* 0x000fe200000e0671 */
[----:B------:R-:W-:Y:S05]  /*25f0*/  @P2 IADD3 R44, P0, R115, R98, RZ ;  /* 0x00000062732c2210 */ /* 0x000fea0007f1e0ff */
[----:B------:R-:W-:Y:S01]  /*2600*/  @P2 IMAD.X R45, R116, 0x1, R99, P0 ;  /* 0x00000001742d2824 */ /* 0x000fe200000e0663 */
[----:B------:R-:W-:Y:S05]  /*2610*/  @P5 IADD3 R20, P0, R122, R150, RZ ;  /* 0x000000967a145210 */ /* 0x000fea0007f1e0ff */
[----:B------:R-:W-:Y:S01]  /*2620*/  @P5 IMAD.X R21, R120, 0x1, R117, P0 ;  /* 0x0000000178155824 */ /* 0x000fe200000e0675 */
[----:B------:R-:W-:Y:S04]  /*2630*/  @P5 IADD3 R42, P0, R98, UR30, RZ ;  /* 0x0000001e622a5c10 */ /* 0x000fe8000ff1e0ff */
[----:B------:R-:W-:Y:S02]  /*2640*/  @P5 IADD3.X R43, R99, UR15, RZ, P0, !PT ;  /* 0x0000000f632b5c10 */ /* 0x000fe400087fe4ff */
[CC--:B------:R-:W-:Y:S04]  /*2650*/  ISETP.GE.AND P0, PT, R133.reuse, R5.reuse, PT ;  /* 0x000000058500720c */ /* 0x0c0fe80003f06270 */
[----:B------:R-:W-:Y:S11]  /*2660*/  ISETP.GE.AND P6, PT, R133, R4, !P0 ;  /* 0x000000048500720c */ /* 0x000ff600047c6270 */
[----:B------:R-:W-:Y:S02]  /*2670*/  @!UPT UIADD3 URZ, URZ, URZ, URZ ;  /* 0x0000003f3f3ff290 */ /* 0x000fe4000fffe03f */
[----:B------:R-:W-:Y:S05]  /*2680*/  @P6 IADD3 R40, P0, R122, R148, RZ ;  /* 0x000000947a286210 */ /* 0x000fea0007f1e0ff */
[----:B------:R-:W-:Y:S01]  /*2690*/  @P6 IMAD.X R41, R120, 0x1, R118, P0 ;  /* 0x0000000178296824 */ /* 0x000fe200000e0676 */
[----:B------:R-:W-:Y:S04]  /*26a0*/  @P6 IADD3 R38, P0, R98, UR28, RZ ;  /* 0x0000001c62266c10 */ /* 0x000fe8000ff1e0ff */
[C---:B------:R-:W-:Y:S02]  /*26b0*/  @P6 IADD3.X R39, R99.reuse, UR14, RZ, P0, !PT ;  /* 0x0000000e63276c10 */ /* 0x040fe400087fe4ff */
[C---:B------:R-:W-:Y:S04]  /*26c0*/  ISETP.GE.AND P0, PT, R132.reuse, R5, PT ;  /* 0x000000058400720c */ /* 0x040fe80003f06270 */
[----:B------:R-:W-:Y:S04]  /*26d0*/  ISETP.GE.AND P1, PT, R132, R4, !P0 ;  /* 0x000000048400720c */ /* 0x000fe80004726270 */
[----:B------:R-:W-:Y:S09]  /*26e0*/  P2R R139, PR, RZ, 0x2 ;  /* 0x00000002ff8b7803 */ /* 0x000ff20000000000 */
[----:B------:R-:W-:Y:S05]  /*26f0*/  @P1 IADD3 R36, P0, R122, R146, RZ ;  /* 0x000000927a241210 */ /* 0x000fea0007f1e0ff */
[----:B------:R-:W-:Y:S01]  /*2700*/  @P1 IMAD.X R37, R120, 0x1, R119, P0 ;  /* 0x0000000178251824 */ /* 0x000fe200000e0677 */
[----:B------:R-:W-:Y:S04]  /*2710*/  @P1 IADD3 R2, P0, R98, UR34, RZ ;  /* 0x0000002262021c10 */ /* 0x000fe8000ff1e0ff */
[----:B------:R-:W-:Y:S02]  /*2720*/  @P1 IADD3.X R3, R99, UR26, RZ, P0, !PT ;  /* 0x0000001a63031c10 */ /* 0x000fe400087fe4ff */
[C---:B------:R-:W-:Y:S04]  /*2730*/  LEA R122, P0, R95.reuse, R16, 0x1 ;  /* 0x000000105f7a7211 */ /* 0x040fe800078008ff */
[----:B------:R-:W-:Y:S02]  /*2740*/  LEA.HI.X.SX32 R120, R95, R17, 0x1, P0 ;  /* 0x000000115f787211 */ /* 0x000fe400000f0eff */
[C---:B------:R-:W-:Y:S04]  /*2750*/  ISETP.GE.AND P0, PT, R140.reuse, R5, PT ;  /* 0x000000058c00720c */ /* 0x040fe80003f06270 */
[----:B------:R-:W-:Y:S02]  /*2760*/  ISETP.GE.AND P1, PT, R140, R4, !P0 ;  /* 0x000000048c00720c */ /* 0x000fe40004726270 */
[----:B------:R-:W-:Y:S11]  /*2770*/  ISETP.NE.AND P0, PT, R139, RZ, PT ;  /* 0x000000ff8b00720c */ /* 0x000ff60003f05270 */
[----:B------:R-:W2:Y:S04]  /*2780*/  @P1 LDG.E.128 R16, [R16.64] ;  /* 0x0000000610101981 */ /* 0x000ea8000c1e1d00 */
[----:B--2---:R1:W-:Y:S04]  /*2790*/  @P1 STG.E.128 [R98.64], R16 ;  /* 0x0000001062001986 */ /* 0x0043e8000c101d06 */
[----:B------:R-:W2:Y:S04]  /*27a0*/  @P3 LDG.E.128 R4, [R6.64] ;  /* 0x0000000606043981 */ /* 0x000ea8000c1e1d00 */
[----:B--2---:R2:W-:Y:S04]  /*27b0*/  @P3 STG.E.128 [R54.64], R4 ;  /* 0x0000000436003986 */ /* 0x0045e8000c101d06 */
[----:B------:R-:W3:Y:S04]  /*27c0*/  @P4 LDG.E.128 R32, [R32.64] ;  /* 0x0000000620204981 */ /* 0x000ee8000c1e1d00 */
[----:B---3--:R3:W-:Y:S01]  /*27d0*/  @P4 STG.E.128 [R52.64], R32 ;  /* 0x0000002034004986 */ /* 0x0087e2000c101d06 */
[----:B------:R-:W-:Y:S11]  /*27e0*/  ISETP.NE.AND P4, PT, R0, RZ, PT ;  /* 0x000000ff0000720c */ /* 0x000ff60003f85270 */
[----:B------:R-:W-:Y:S02]  /*27f0*/  @!UPT UIADD3 URZ, URZ, URZ, URZ ;  /* 0x0000003f3f3ff290 */ /* 0x000fe4000fffe03f */
[----:B------:R-:W4:Y:S04]  /*2800*/  @P4 LDG.E.128 R28, [R28.64] ;  /* 0x000000061c1c4981 */ /* 0x000f28000c1e1d00 */
[----:B----4-:R3:W-:Y:S04]  /*2810*/  @P4 STG.E.128 [R46.64], R28 ;  /* 0x0000001c2e004986 */ /* 0x0107e8000c101d06 */
[----:B------:R-:W4:Y:S04]  /*2820*/  @P2 LDG.E.128 R24, [R24.64] ;  /* 0x0000000618182981 */ /* 0x000f28000c1e1d00 */
[----:B----4-:R3:W-:Y:S04]  /*2830*/  @P2 STG.E.128 [R44.64], R24 ;  /* 0x000000182c002986 */ /* 0x0107e8000c101d06 */
[----:B------:R-:W4:Y:S04]  /*2840*/  @P5 LDG.E.128 R20, [R20.64] ;  /* 0x0000000614145981 */ /* 0x000f28000c1e1d00 */
[----:B----4-:R3:W-:Y:S04]  /*2850*/  @P5 STG.E.128 [R42.64], R20 ;  /* 0x000000142a005986 */ /* 0x0107e8000c101d06 */
[----:B-1----:R-:W4:Y:S04]  /*2860*/  @P6 LDG.E.128 R16, [R40.64] ;  /* 0x0000000628106981 */ /* 0x002f28000c1e1d00 */
[----:B----4-:R3:W-:Y:S04]  /*2870*/  @P6 STG.E.128 [R38.64], R16 ;  /* 0x0000001026006986 */ /* 0x0107e8000c101d06 */
[----:B--2---:R-:W2:Y:S04]  /*2880*/  @P0 LDG.E.128 R4, [R36.64] ;  /* 0x0000000624040981 */ /* 0x004ea8000c1e1d00 */
[----:B--2---:R3:W-:Y:S01]  /*2890*/  @P0 STG.E.128 [R2.64], R4 ;  /* 0x0000000402000986 */ /* 0x0047e2000c101d06 */
[----:B------:R-:W-:Y:S11]  /*28a0*/  ISETP.NE.AND P0, PT, RZ, UR4, PT ;  /* 0x00000004ff007c0c */ /* 0x000ff6000bf05270 */
[----:B------:R-:W-:Y:S02]  /*28b0*/  @!UPT UIADD3 URZ, URZ, URZ, URZ ;  /* 0x0000003f3f3ff290 */ /* 0x000fe4000fffe03f */
[----:B------:R-:W-:-:S05]  /*28c0*/  @!P0 BRA `(.L_x_1749) ;  /* 0x00004e9000008947 */ /* 0x000fca0003800000 */
[----:B------:R-:W-:Y:S11]  /*28d0*/  ISETP.NE.AND P0, PT, RZ, UR8, PT ;  /* 0x00000008ff007c0c */ /* 0x000ff6000bf05270 */
[----:B------:R-:W-:Y:S02]  /*28e0*/  @!UPT UIADD3 URZ, URZ, URZ, URZ ;  /* 0x0000003f3f3ff290 */ /* 0x000fe4000fffe03f */
[----:B------:R-:W-:-:S05]  /*28f0*/  @!P0 BRA `(.L_x_1750) ;  /* 0x00001e5000008947 */ /* 0x000fca0003800000 */
[----:B------:R-:W-:Y:S01]  /*2900*/  BSSY B0, `(.L_x_1751) ;  /* 0x0000031000007945 */ /* 0x000fe20003800000 */
[----:B------:R-:W-:-:S05]  /*2910*/  @!P1 BRA `(.L_x_1752) ;  /* 0x000002f000009947 */ /* 0x000fca0003800000 */
[----:B------:R-:W-:Y:S02]  /*2920*/  ISETP.GE.AND P0, PT, R14, UR4, PT ;  /* 0x000000040e007c0c */ /* 0x000fe4000bf06270 */
[----:B------:R-:W-:Y:S05]  /*2930*/  MOV R125, R121 ;  /* 0x00000079007d7202 */ /* 0x000fea0000000f00 */
[----:B---3--:R-:W2:Y:S06]  /*2940*/  LDG.E.128 R16, [R124.64] ;  /* 0x000000067c107981 */ /* 0x008eac000c1e1d00 */
[----:B------:R-:W-:Y:S02]  /*2950*/  @!P0 IMAD.MOV.U32 R8, RZ, RZ, R10 ;  /* 0x000000ffff088224 */ /* 0x000fe400078e000a */
[----:B------:R-:W3:Y:S06]  /*2960*/  @!P0 LDG.E.64 R26, [R50.64] ;  /* 0x00000006321a8981 */ /* 0x000eec000c1e1b00 */
[----:B------:R1:W4:Y:S01]  /*2970*/  @!P0 LDG.E.64 R6, [R8.64] ;  /* 0x0000000608068981 */ /* 0x000322000c1e1b00 */
[----:B--2---:R-:W-:Y:S01]  /*2980*/  @!P0 LOP3.LUT R23, R16, 0xffff0000, RZ, 0xc0, !PT ;  /* 0xffff000010178812 */ /* 0x004fe200078ec0ff */
[----:B-1----:R-:W-:Y:S01]  /*2990*/  @!P0 IMAD.U32 R8, R18, 0x10000, RZ ;  /* 0x0001000012088824 */ /* 0x002fe200078e00ff */
[----:B------:R-:W-:Y:S01]  /*29a0*/  @!P0 SHF.L.U32 R21, R16, 0x10, RZ ;  /* 0x0000001010158819 */ /* 0x000fe200000006ff */
[C---:B---3--:R-:W-:Y:S01]  /*29b0*/  @!P0 IMAD.U32 R24, R26.reuse, 0x10000, RZ ;  /* 0x000100001a188824 */ /* 0x048fe200078e00ff */
[----:B------:R-:W-:Y:S01]  /*29c0*/  @!P0 LOP3.LUT R26, R26, 0xffff0000, RZ, 0xc0, !PT ;  /* 0xffff00001a1a8812 */ /* 0x000fe200078ec0ff */
[C---:B------:R-:W-:Y:S01]  /*29d0*/  @!P0 IMAD.U32 R25, R27.reuse, 0x10000, RZ ;  /* 0x000100001b198824 */ /* 0x040fe200078e00ff */
[----:B------:R-:W-:Y:S02]  /*29e0*/  @!P0 LOP3.LUT R29, R27, 0xffff0000, RZ, 0xc0, !PT ;  /* 0xffff00001b1d8812 */ /* 0x000fe400078ec0ff */
[C---:B------:R-:W-:Y:S02]  /*29f0*/  @!P0 LOP3.LUT R27, R19.reuse, 0xffff0000, RZ, 0xc0, !PT ;  /* 0xffff0000131b8812 */ /* 0x040fe400078ec0ff */
[C---:B----4-:R-:W-:Y:S02]  /*2a00*/  @!P0 SHF.L.U32 R22, R6.reuse, 0x10, RZ ;  /* 0x0000001006168819 */ /* 0x050fe400000006ff */
[----:B------:R-:W-:Y:S02]  /*2a10*/  @!P0 LOP3.LUT R20, R6, 0xffff0000, RZ, 0xc0, !PT ;  /* 0xffff000006148812 */ /* 0x000fe400078ec0ff */
[----:B------:R-:W-:Y:S01]  /*2a20*/  @!P0 SHF.L.U32 R6, R19, 0x10, RZ ;  /* 0x0000001013068819 */ /* 0x000fe200000006ff */
        /* <DEDUP_REMOVED lines=11> */
[----:B------:R-:W-:Y:S01]  /*2ae0*/  @!P0 F2FP.BF16.PACK_AB R31, R0, R31 ;  /* 0x0000001f001f823e */ /* 0x000fe200000010ff */
[----:B------:R-:W-:Y:S02]  /*2af0*/  @!P0 FMUL.FTZ R33, R23, R20 ;  /* 0x0000001417218220 */ /* 0x000fe40000410000 */
[----:B------:R-:W-:Y:S01]  /*2b00*/  @!P0 FMUL.FTZ R28, R24, R5 ;  /* 0x00000005181c8220 */ /* 0x000fe20000410000 */
[----:B------:R-:W-:Y:S01]  /*2b10*/  @!P0 MOV R16, R31 ;  /* 0x0000001f00108202 */ /* 0x000fe20000000f00 */
        /* <DEDUP_REMOVED lines=15> */
.L_x_1752:
[----:B------:R-:W-:Y:S05]  /*2c10*/  BSYNC B0 ;  /* 0x0000000000007941 */ /* 0x000fea0003800000 */
.L_x_1751:
[----:B------:R-:W-:Y:S01]  /*2c20*/  BSSY B0, `(.L_x_1753) ;  /* 0x0000039000007945 */ /* 0x000fe20003800000 */
[----:B------:R-:W-:-:S05]  /*2c30*/  @!P3 BRA `(.L_x_1754) ;  /* 0x000003700000b947 */ /* 0x000fca0003800000 */
        /* <DEDUP_REMOVED lines=55> */
.L_x_1754:
[----:B------:R-:W-:Y:S05]  /*2fb0*/  BSYNC B0 ;  /* 0x0000000000007941 */ /* 0x000fea0003800000 */
.L_x_1753:
[----:B------:R-:W-:Y:S01]  /*2fc0*/  ISETP.NE.AND P0, PT, R158, RZ, PT ;  /* 0x000000ff9e00720c */ /* 0x000fe20003f05270 */
[----:B------:R-:W-:Y:S01]  /*2fd0*/  @!UPT UIADD3 URZ, URZ, URZ, URZ ;  /* 0x0000003f3f3ff290 */ /* 0x000fe2000fffe03f */
[----:B------:R-:W-:Y:S11]  /*2fe0*/  BSSY B0, `(.L_x_1755) ;  /* 0x0000039000007945 */ /* 0x000ff60003800000 */
        /* <DEDUP_REMOVED lines=56> */
.L_x_1756:
[----:B------:R-:W-:Y:S05]  /*3370*/  BSYNC B0 ;  /* 0x0000000000007941 */ /* 0x000fea0003800000 */
.L_x_1755:
[----:B------:R-:W-:Y:S01]  /*3380*/  BSSY B0, `(.L_x_1757) ;  /* 0x000003d000007945 */ /* 0x000fe20003800000 */
[----:B------:R-:W-:-:S05]  /*3390*/  @!P4 BRA `(.L_x_1758) ;  /* 0x000003b00000c947 */ /* 0x000fca0003800000 */
[----:B------:R-:W-:Y:S01]  /*33a0*/  IMAD.MOV.U32 R37, RZ, RZ, 0xc0 ;  /* 0x000000c0ff257424 */ /* 0x000fe200078e00ff */
[----:B------:R-:W-:Y:S02]  /*33b0*/  ISETP.GE.AND P0, PT, R14, UR4, PT ;  /* 0x000000040e007c0c */ /* 0x000fe4000bf06270 */
[----:B---3--:R-:W-:Y:S01]  /*33c0*/  MOV R33, c[0x0][0x288] ;  /* 0x0000a20000217a02 */ /* 0x008fe20000000f00 */
[C---:B------:R-:W-:Y:S01]  /*33d0*/  IMAD.WIDE.U32 R40, R37.reuse, c[0x0][0x198], R96 ;  /* 0x0000660025287a25 */ /* 0x040fe200078e0060 */
[----:B------:R-:W-:Y:S03]  /*33e0*/  MOV R125, R121 ;  /* 0x00000079007d7202 */ /* 0x000fe60000000f00 */
[----:B------:R-:W-:Y:S02]  /*33f0*/  IMAD R37, R37, c[0x0][0x19c], RZ ;  /* 0x0000670025257a24 */ /* 0x000fe400078e02ff */
[----:B------:R-:W-:Y:S03]  /*3400*/  IMAD.WIDE.U32 R32, R33, 0xc0, R124 ;  /* 0x000000c021207825 */ /* 0x000fe600078e007c */
[----:B------:R-:W-:Y:S01]  /*3410*/  IADD3 R41, R41, R37, RZ ;  /* 0x0000002529297210 */ /* 0x000fe20007ffe0ff */
[C---:B-1----:R-:W-:Y:S01]  /*3420*/  @!P0 IMAD.SHL.U32 R35, R89.reuse, 0x2, RZ ;  /* 0x0000000259238824 */ /* 0x042fe200078e00ff */
[----:B------:R-:W-:Y:S02]  /*3430*/  @!P0 SHF.L.U64.HI R28, R89, 0x1, R88 ;  /* 0x00000001591c8819 */ /* 0x000fe40000010258 */
[----:B------:R-:W-:Y:S02]  /*3440*/  IADD3 R33, R33, UR25, RZ ;  /* 0x0000001921217c10 */ /* 0x000fe4000fffe0ff */
[C---:B------:R-:W-:Y:S03]  /*3450*/  @!P0 IADD3 R26, P1, R35.reuse, R50, RZ ;  /* 0x00000032231a8210 */ /* 0x040fe60007f3e0ff */
[----:B------:R-:W2:Y:S02]  /*3460*/  LDG.E.128 R16, [R32.64] ;  /* 0x0000000620107981 */ /* 0x000ea4000c1e1d00 */
[C---:B------:R-:W-:Y:S01]  /*3470*/  @!P0 IMAD.X R27, R28.reuse, 0x1, R51, P1 ;  /* 0x000000011c1b8824 */ /* 0x040fe200008e0633 */
[----:B------:R-:W-:Y:S04]  /*3480*/  @!P0 IADD3 R22, P1, R35, R10, RZ ;  /* 0x0000000a23168210 */ /* 0x000fe80007f3e0ff */
[----:B------:R-:W-:Y:S01]  /*3490*/  @!P0 IADD3.X R23, R28, R9, RZ, P1, !PT ;  /* 0x000000091c178210 */ /* 0x000fe20000ffe4ff */
[----:B------:R1:W3:Y:S06]  /*34a0*/  @!P0 LDG.E.64 R30, [R26.64] ;  /* 0x000000061a1e8981 */ /* 0x0002ec000c1e1b00 */
[----:B------:R-:W4:Y:S01]  /*34b0*/  @!P0 LDG.E.64 R6, [R22.64] ;  /* 0x0000000616068981 */ /* 0x000f22000c1e1b00 */
[C---:B--2---:R-:W-:Y:S01]  /*34c0*/  @!P0 IMAD.U32 R8, R16.reuse, 0x10000, RZ ;  /* 0x0001000010088824 */ /* 0x044fe200078e00ff */
[----:B------:R-:W-:Y:S02]  /*34d0*/  @!P0 LOP3.LUT R20, R16, 0xffff0000, RZ, 0xc0, !PT ;  /* 0xffff000010148812 */ /* 0x000fe400078ec0ff */
[----:B-1----:R-:W-:Y:S02]  /*34e0*/  @!P0 LOP3.LUT R27, R17, 0xffff0000, RZ, 0xc0, !PT ;  /* 0xffff0000111b8812 */ /* 0x002fe400078ec0ff */
[C---:B---3--:R-:W-:Y:S02]  /*34f0*/  @!P0 SHF.L.U32 R25, R30.reuse, 0x10, RZ ;  /* 0x000000101e198819 */ /* 0x048fe400000006ff */
[----:B------:R-:W-:Y:S02]  /*3500*/  @!P0 LOP3.LUT R24, R30, 0xffff0000, RZ, 0xc0, !PT ;  /* 0xffff00001e188812 */ /* 0x000fe400078ec0ff */
[----:B------:R-:W-:Y:S01]  /*3510*/  @!P0 SHF.L.U32 R29, R31, 0x10, RZ ;  /* 0x000000101f1d8819 */ /* 0x000fe200000006ff */
[C---:B----4-:R-:W-:Y:S01]  /*3520*/  @!P0 IMAD.U32 R21, R6.reuse, 0x10000, RZ ;  /* 0x0001000006158824 */ /* 0x050fe200078e00ff */
[----:B------:R-:W-:Y:S01]  /*3530*/  @!P0 LOP3.LUT R6, R6, 0xffff0000, RZ, 0xc0, !PT ;  /* 0xffff000006068812 */ /* 0x000fe200078ec0ff */
[----:B------:R-:W-:Y:S01]  /*3540*/  @!P0 IMAD.U32 R5, R7, 0x10000, RZ ;  /* 0x0001000007058824 */ /* 0x000fe200078e00ff */
[----:B------:R-:W-:Y:S01]  /*3550*/  @!P0 LOP3.LUT R31, R31, 0xffff0000, RZ, 0xc0, !PT ;  /* 0xffff00001f1f8812 */ /* 0x000fe200078ec0ff */
[-C--:B------:R-:W-:Y:S01]  /*3560*/  @!P0 FMUL.FTZ R33, R20, R21.reuse ;  /* 0x0000001514218220 */ /* 0x080fe20000410000 */
[----:B------:R-:W-:Y:S01]  /*3570*/  @!P0 LOP3.LUT R7, R7, 0xffff0000, RZ, 0xc0, !PT ;  /* 0xffff000007078812 */ /* 0x000fe200078ec0ff */
[C---:B------:R-:W-:Y:S01]  /*3580*/  @!P0 FMUL.FTZ R0, R8.reuse, R21 ;  /* 0x0000001508008220 */ /* 0x040fe20000410000 */
[----:B------:R-:W-:Y:S01]  /*3590*/  @!P0 SHF.L.U32 R21, R17, 0x10, RZ ;  /* 0x0000001011158819 */ /* 0x000fe200000006ff */
[-C--:B------:R-:W-:Y:S02]  /*35a0*/  @!P0 FFMA.FTZ R33, R8, R25.reuse, -R33 ;  /* 0x0000001908218223 */ /* 0x080fe40000010821 */
[----:B------:R-:W-:Y:S02]  /*35b0*/  @!P0 IMAD.U32 R8, R18, 0x10000, RZ ;  /* 0x0001000012088824 */ /* 0x000fe400078e00ff */
[----:B------:R-:W-:Y:S01]  /*35c0*/  @!P0 FFMA.FTZ R0, R20, R25, R0 ;  /* 0x0000001914008223 */ /* 0x000fe20000010000 */
[----:B------:R-:W-:Y:S01]  /*35d0*/  @!P0 LOP3.LUT R20, R18, 0xffff0000, RZ, 0xc0, !PT ;  /* 0xffff000012148812 */ /* 0x000fe200078ec0ff */
[-C--:B------:R-:W-:Y:S01]  /*35e0*/  @!P0 FMUL.FTZ R35, R27, R6.reuse ;  /* 0x000000061b238220 */ /* 0x080fe20000410000 */
[----:B------:R-:W-:Y:S01]  /*35f0*/  @!P0 LOP3.LUT R25, R19, 0xffff0000, RZ, 0xc0, !PT ;  /* 0xffff000013198812 */ /* 0x000fe200078ec0ff */
[----:B------:R-:W-:Y:S01]  /*3600*/  @!P0 FMUL.FTZ R2, R21, R6 ;  /* 0x0000000615028220 */ /* 0x000fe20000410000 */
[----:B------:R-:W-:Y:S01]  /*3610*/  @!P0 SHF.L.U32 R6, R19, 0x10, RZ ;  /* 0x0000001013068819 */ /* 0x000fe200000006ff */
        /* <DEDUP_REMOVED lines=19> */
.L_x_1758:
[----:B------:R-:W-:Y:S05]  /*3750*/  BSYNC B0 ;  /* 0x0000000000007941 */ /* 0x000fea0003800000 */
.L_x_1757:
[----:B------:R-:W-:Y:S01]  /*3760*/  BSSY B0, `(.L_x_1759) ;  /* 0x0000039000007945 */ /* 0x000fe20003800000 */
[----:B------:R-:W-:-:S05]  /*3770*/  @!P2 BRA `(.L_x_1760) ;  /* 0x000003700000a947 */ /* 0x000fca0003800000 */
[----:B------:R-:W-:Y:S02]  /*3780*/  ISETP.GE.AND P0, PT, R14, UR4, PT ;  /* 0x000000040e007c0c */ /* 0x000fe4000bf06270 */
[C---:B---3--:R-:W-:Y:S04]  /*3790*/  LEA R32, P1, R104.reuse, R124, 0x1 ;  /* 0x0000007c68207211 */ /* 0x048fe800078208ff */
[----:B------:R-:W-:Y:S05]  /*37a0*/  LEA.HI.X R33, R104, R121, R103, 0x1, P1 ;  /* 0x0000007968217211 */ /* 0x000fea00008f0c67 */
[----:B-1----:R-:W2:Y:S02]  /*37b0*/  LDG.E.128 R16, [R32.64] ;  /* 0x0000000620107981 */ /* 0x002ea4000c1e1d00 */
[C---:B------:R-:W-:Y:S01]  /*37c0*/  @!P0 SHF.L.U64.HI R30, R87.reuse, 0x1, R86 ;  /* 0x00000001571e8819 */ /* 0x040fe20000010256 */
[----:B------:R-:W-:Y:S05]  /*37d0*/  @!P0 IMAD.SHL.U32 R31, R87, 0x2, RZ ;  /* 0x00000002571f8824 */ /* 0x000fea00078e00ff */
[C---:B------:R-:W-:Y:S02]  /*37e0*/  @!P0 IADD3 R6, P1, R31.reuse, R10, RZ ;  /* 0x0000000a1f068210 */ /* 0x040fe40007f3e0ff */
[----:B------:R-:W-:Y:S02]  /*37f0*/  @!P0 IADD3 R28, P2, R31, R50, RZ ;  /* 0x000000321f1c8210 */ /* 0x000fe40007f5e0ff */
[----:B------:R-:W-:Y:S02]  /*3800*/  @!P0 IADD3.X R7, R30, R9, RZ, P1, !PT ;  /* 0x000000091e078210 */ /* 0x000fe40000ffe4ff */
[----:B------:R-:W-:Y:S01]  /*3810*/  LEA R36, P1, R156, R96, 0x1 ;  /* 0x000000609c247211 */ /* 0x000fe200078208ff */
[----:B------:R-:W-:Y:S03]  /*3820*/  @!P0 IMAD.X R29, R30, 0x1, R51, P2 ;  /* 0x000000011e1d8824 */ /* 0x000fe600010e0633 */
[----:B------:R-:W3:Y:S01]  /*3830*/  @!P0 LDG.E.64 R6, [R6.64] ;  /* 0x0000000606068981 */ /* 0x000ee2000c1e1b00 */
[----:B------:R-:W-:Y:S05]  /*3840*/  LEA.HI.X R37, R156, R97, R106, 0x1, P1 ;  /* 0x000000619c257211 */ /* 0x000fea00008f0c6a */
[----:B------:R-:W4:Y:S01]  /*3850*/  @!P0 LDG.E.64 R26, [R28.64] ;  /* 0x000000061c1a8981 */ /* 0x000f22000c1e1b00 */
[C---:B--2---:R-:W-:Y:S01]  /*3860*/  @!P0 IMAD.U32 R20, R16.reuse, 0x10000, RZ ;  /* 0x0001000010148824 */ /* 0x044fe200078e00ff */
[----:B------:R-:W-:Y:S02]  /*3870*/  @!P0 LOP3.LUT R22, R16, 0xffff0000, RZ, 0xc0, !PT ;  /* 0xffff000010168812 */ /* 0x000fe400078ec0ff */
[----:B------:R-:W-:Y:S01]  /*3880*/  @!P0 SHF.L.U32 R21, R17, 0x10, RZ ;  /* 0x0000001011158819 */ /* 0x000fe200000006ff */
[C---:B---3--:R-:W-:Y:S01]  /*3890*/  @!P0 IMAD.U32 R5, R6.reuse, 0x10000, RZ ;  /* 0x0001000006058824 */ /* 0x048fe200078e00ff */
[----:B------:R-:W-:Y:S02]  /*38a0*/  @!P0 LOP3.LUT R8, R6, 0xffff0000, RZ, 0xc0, !PT ;  /* 0xffff000006088812 */ /* 0x000fe400078ec0ff */
[----:B------:R-:W-:Y:S01]  /*38b0*/  @!P0 SHF.L.U32 R6, R19, 0x10, RZ ;  /* 0x0000001013068819 */ /* 0x000fe200000006ff */
[-C--:B------:R-:W-:Y:S02]  /*38c0*/  @!P0 FMUL.FTZ R31, R22, R5.reuse ;  /* 0x00000005161f8220 */ /* 0x080fe40000410000 */
[----:B------:R-:W-:Y:S01]  /*38d0*/  @!P0 FMUL.FTZ R0, R20, R5 ;  /* 0x0000000514008220 */ /* 0x000fe20000410000 */
[C---:B----4-:R-:W-:Y:S01]  /*38e0*/  @!P0 SHF.L.U32 R23, R26.reuse, 0x10, RZ ;  /* 0x000000101a178819 */ /* 0x050fe200000006ff */
[----:B------:R-:W-:Y:S01]  /*38f0*/  @!P0 IMAD.U32 R5, R7, 0x10000, RZ ;  /* 0x0001000007058824 */ /* 0x000fe200078e00ff */
[----:B------:R-:W-:Y:S01]  /*3900*/  @!P0 LOP3.LUT R24, R26, 0xffff0000, RZ, 0xc0, !PT ;  /* 0xffff00001a188812 */ /* 0x000fe200078ec0ff */
[-C--:B------:R-:W-:Y:S01]  /*3910*/  @!P0 FMUL.FTZ R2, R21, R8.reuse ;  /* 0x0000000815028220 */ /* 0x080fe20000410000 */
[----:B------:R-:W-:Y:S01]  /*3920*/  @!P0 LOP3.LUT R26, R19, 0xffff0000, RZ, 0xc0, !PT ;  /* 0xffff0000131a8812 */ /* 0x000fe200078ec0ff */
[-C--:B------:R-:W-:Y:S01]  /*3930*/  @!P0 FFMA.FTZ R31, R20, R23.reuse, -R31 ;  /* 0x00000017141f8223 */ /* 0x080fe2000001081f */
[----:B------:R-:W-:Y:S01]  /*3940*/  @!P0 SHF.L.U32 R25, R27, 0x10, RZ ;  /* 0x000000101b198819 */ /* 0x000fe200000006ff */
[----:B------:R-:W-:Y:S01]  /*3950*/  @!P0 FFMA.FTZ R0, R22, R23, R0 ;  /* 0x0000001716008223 */ /* 0x000fe20000010000 */
[C---:B------:R-:W-:Y:S01]  /*3960*/  @!P0 LOP3.LUT R22, R18.reuse, 0xffff0000, RZ, 0xc0, !PT ;  /* 0xffff000012168812 */ /* 0x040fe200078ec0ff */
[----:B------:R-:W-:Y:S01]  /*3970*/  @!P0 IMAD.U32 R20, R18, 0x10000, RZ ;  /* 0x0001000012148824 */ /* 0x000fe200078e00ff */
[----:B------:R-:W-:Y:S02]  /*3980*/  @!P0 LOP3.LUT R23, R17, 0xffff0000, RZ, 0xc0, !PT ;  /* 0xffff000011178812 */ /* 0x000fe400078ec0ff */
[----:B------:R-:W-:Y:S01]  /*3990*/  @!P0 LOP3.LUT R7, R7, 0xffff0000, RZ, 0xc0, !PT ;  /* 0xffff000007078812 */ /* 0x000fe200078ec0ff */
[----:B------:R-:W-:Y:S01]  /*39a0*/  @!P0 FMUL.FTZ R3, R20, R5 ;  /* 0x0000000514038220 */ /* 0x000fe20000410000 */
[----:B------:R-:W-:Y:S01]  /*39b0*/  @!P0 F2FP.BF16.PACK_AB R31, R0, R31 ;  /* 0x0000001f001f823e */ /* 0x000fe200000010ff */
[----:B------:R-:W-:Y:S01]  /*39c0*/  @!P0 FMUL.FTZ R30, R22, R5 ;  /* 0x00000005161e8220 */ /* 0x000fe20000410000 */
[----:B------:R-:W-:Y:S01]  /*39d0*/  @!P0 LOP3.LUT R27, R27, 0xffff0000, RZ, 0xc0, !PT ;  /* 0xffff00001b1b8812 */ /* 0x000fe200078ec0ff */
        /* <DEDUP_REMOVED lines=17> */
.L_x_1760:
[----:B------:R-:W-:Y:S05]  /*3af0*/  BSYNC B0 ;  /* 0x0000000000007941 */ /* 0x000fea0003800000 */
.L_x_1759:
[----:B------:R-:W-:Y:S01]  /*3b00*/  BSSY B0, `(.L_x_1761) ;  /* 0x000003d000007945 */ /* 0x000fe20003800000 */
[----:B------:R-:W-:-:S05]  /*3b10*/  @!P5 BRA `(.L_x_1762) ;  /* 0x000003b00000d947 */ /* 0x000fca0003800000 */
[----:B------:R-:W-:Y:S01]  /*3b20*/  IMAD.MOV.U32 R125, RZ, RZ, R121 ;  /* 0x000000ffff7d7224 */ /* 0x000fe200078e0079 */
[----:B------:R-:W-:Y:S01]  /*3b30*/  ISETP.GE.AND P0, PT, R14, UR4, PT ;  /* 0x000000040e007c0c */ /* 0x000fe2000bf06270 */
[----:B-1----:R-:W-:Y:S01]  /*3b40*/  IMAD.MOV.U32 R37, RZ, RZ, 0x140 ;  /* 0x00000140ff257424 */ /* 0x002fe200078e00ff */
[----:B---3--:R-:W-:Y:S03]  /*3b50*/  MOV R35, c[0x0][0x288] ;  /* 0x0000a20000237a02 */ /* 0x008fe60000000f00 */
[----:B------:R-:W-:Y:S04]  /*3b60*/  IMAD.WIDE.U32 R40, R37, c[0x0][0x198], R96 ;  /* 0x0000660025287a25 */ /* 0x000fe800078e0060 */
[----:B------:R-:W-:Y:S04]  /*3b70*/  IMAD.WIDE.U32 R34, R35, 0x140, R124 ;  /* 0x0000014023227825 */ /* 0x000fe800078e007c */
[----:B------:R-:W-:Y:S01]  /*3b80*/  @!P0 SHF.L.U32 R33, R85, 0x1, RZ ;  /* 0x0000000155218819 */ /* 0x000fe200000006ff */
[----:B------:R-:W-:Y:S01]  /*3b90*/  IMAD R37, R37, c[0x0][0x19c], RZ ;  /* 0x0000670025257a24 */ /* 0x000fe200078e02ff */
[----:B------:R-:W-:Y:S02]  /*3ba0*/  @!P0 SHF.L.U64.HI R28, R85, 0x1, R84 ;  /* 0x00000001551c8819 */ /* 0x000fe40000010254 */
[C---:B------:R-:W-:Y:S02]  /*3bb0*/  @!P0 IADD3 R22, P1, R33.reuse, R10, RZ ;  /* 0x0000000a21168210 */ /* 0x040fe40007f3e0ff */
[----:B------:R-:W-:Y:S02]  /*3bc0*/  @!P0 IADD3 R26, P2, R33, R50, RZ ;  /* 0x00000032211a8210 */ /* 0x000fe40007f5e0ff */
[----:B------:R-:W-:Y:S02]  /*3bd0*/  IADD3 R35, R35, UR24, RZ ;  /* 0x0000001823237c10 */ /* 0x000fe4000fffe0ff */
[C---:B------:R-:W-:Y:S01]  /*3be0*/  @!P0 IADD3.X R23, R28.reuse, R9, RZ, P1, !PT ;  /* 0x000000091c178210 */ /* 0x040fe20000ffe4ff */
[----:B------:R-:W-:Y:S01]  /*3bf0*/  @!P0 IMAD.X R27, R28, 0x1, R51, P2 ;  /* 0x000000011c1b8824 */ /* 0x000fe200010e0633 */
[----:B------:R-:W-:Y:S01]  /*3c00*/  IADD3 R41, R41, R37, RZ ;  /* 0x0000002529297210 */ /* 0x000fe20007ffe0ff */
[----:B------:R-:W2:Y:S08]  /*3c10*/  LDG.E.128 R16, [R34.64] ;  /* 0x0000000622107981 */ /* 0x000eb0000c1e1d00 */
[----:B------:R-:W3:Y:S06]  /*3c20*/  @!P0 LDG.E.64 R6, [R22.64] ;  /* 0x0000000616068981 */ /* 0x000eec000c1e1b00 */
[----:B------:R1:W4:Y:S01]  /*3c30*/  @!P0 LDG.E.64 R30, [R26.64] ;  /* 0x000000061a1e8981 */ /* 0x000322000c1e1b00 */
[C---:B--2---:R-:W-:Y:S01]  /*3c40*/  @!P0 IMAD.U32 R8, R16.reuse, 0x10000, RZ ;  /* 0x0001000010088824 */ /* 0x044fe200078e00ff */
[----:B------:R-:W-:Y:S02]  /*3c50*/  @!P0 LOP3.LUT R20, R16, 0xffff0000, RZ, 0xc0, !PT ;  /* 0xffff000010148812 */ /* 0x000fe400078ec0ff */
[----:B-1----:R-:W-:Y:S01]  /*3c60*/  @!P0 LOP3.LUT R27, R17, 0xffff0000, RZ, 0xc0, !PT ;  /* 0xffff0000111b8812 */ /* 0x002fe200078ec0ff */
[C---:B---3--:R-:W-:Y:S01]  /*3c70*/  @!P0 IMAD.U32 R21, R6.reuse, 0x10000, RZ ;  /* 0x0001000006158824 */ /* 0x048fe200078e00ff */
[----:B------:R-:W-:Y:S01]  /*3c80*/  @!P0 LOP3.LUT R6, R6, 0xffff0000, RZ, 0xc0, !PT ;  /* 0xffff000006068812 */ /* 0x000fe200078ec0ff */
[C---:B------:R-:W-:Y:S01]  /*3c90*/  @!P0 IMAD.U32 R5, R7.reuse, 0x10000, RZ ;  /* 0x0001000007058824 */ /* 0x040fe200078e00ff */
[----:B------:R-:W-:Y:S01]  /*3ca0*/  @!P0 LOP3.LUT R7, R7, 0xffff0000, RZ, 0xc0, !PT ;  /* 0xffff000007078812 */ /* 0x000fe200078ec0ff */
[-C--:B------:R-:W-:Y:S02]  /*3cb0*/  @!P0 FMUL.FTZ R33, R20, R21.reuse ;  /* 0x0000001514218220 */ /* 0x080fe40000410000 */
[----:B------:R-:W-:Y:S01]  /*3cc0*/  @!P0 FMUL.FTZ R0, R8, R21 ;  /* 0x0000001508008220 */ /* 0x000fe20000410000 */
[C---:B----4-:R-:W-:Y:S01]  /*3cd0*/  @!P0 SHF.L.U32 R25, R30.reuse, 0x10, RZ ;  /* 0x000000101e198819 */ /* 0x050fe200000006ff */
[-C--:B------:R-:W-:Y:S01]  /*3ce0*/  @!P0 FMUL.FTZ R35, R27, R6.reuse ;  /* 0x000000061b238220 */ /* 0x080fe20000410000 */
[----:B------:R-:W-:Y:S02]  /*3cf0*/  @!P0 SHF.L.U32 R21, R17, 0x10, RZ ;  /* 0x0000001011158819 */ /* 0x000fe400000006ff */
[----:B------:R-:W-:Y:S01]  /*3d00*/  @!P0 LOP3.LUT R24, R30, 0xffff0000, RZ, 0xc0, !PT ;  /* 0xffff00001e188812 */ /* 0x000fe200078ec0ff */
[-C--:B------:R-:W-:Y:S01]  /*3d10*/  @!P0 FFMA.FTZ R33, R8, R25.reuse, -R33 ;  /* 0x0000001908218223 */ /* 0x080fe20000010821 */
[C---:B------:R-:W-:Y:S01]  /*3d20*/  @!P0 SHF.L.U32 R29, R31.reuse, 0x10, RZ ;  /* 0x000000101f1d8819 */ /* 0x040fe200000006ff */
[----:B------:R-:W-:Y:S01]  /*3d30*/  @!P0 IMAD.U32 R8, R18, 0x10000, RZ ;  /* 0x0001000012088824 */ /* 0x000fe200078e00ff */
[----:B------:R-:W-:Y:S01]  /*3d40*/  @!P0 LOP3.LUT R31, R31, 0xffff0000, RZ, 0xc0, !PT ;  /* 0xffff00001f1f8812 */ /* 0x000fe200078ec0ff */
[----:B------:R-:W-:Y:S01]  /*3d50*/  @!P0 FFMA.FTZ R0, R20, R25, R0 ;  /* 0x0000001914008223 */ /* 0x000fe20000010000 */
[----:B------:R-:W-:Y:S01]  /*3d60*/  @!P0 LOP3.LUT R20, R18, 0xffff0000, RZ, 0xc0, !PT ;  /* 0xffff000012148812 */ /* 0x000fe200078ec0ff */
[----:B------:R-:W-:Y:S01]  /*3d70*/  @!P0 FMUL.FTZ R2, R21, R6 ;  /* 0x0000000615028220 */ /* 0x000fe20000410000 */
[C---:B------:R-:W-:Y:S01]  /*3d80*/  @!P0 LOP3.LUT R25, R19.reuse, 0xffff0000, RZ, 0xc0, !PT ;  /* 0xffff000013198812 */ /* 0x040fe200078ec0ff */
[-C--:B------:R-:W-:Y:S01]  /*3d90*/  @!P0 FMUL.FTZ R3, R8, R5.reuse ;  /* 0x0000000508038220 */ /* 0x080fe20000410000 */
[----:B------:R-:W-:Y:S01]  /*3da0*/  @!P0 SHF.L.U32 R6, R19, 0x10, RZ ;  /* 0x0000001013068819 */ /* 0x000fe200000006ff */
[----:B------:R-:W-:Y:S01]  /*3db0*/  @!P0 FMUL.FTZ R28, R20, R5 ;  /* 0x00000005141c8220 */ /* 0x000fe20000410000 */
[----:B------:R-:W-:Y:S01]  /*3dc0*/  @!P0 F2FP.BF16.PACK_AB R33, R0, R33 ;  /* 0x000000210021823e */ /* 0x000fe200000010ff */
[-C--:B------:R-:W-:Y:S02]  /*3dd0*/  @!P0 FMUL.FTZ R39, R25, R7.reuse ;  /* 0x0000000719278220 */ /* 0x080fe40000410000 */
[----:B------:R-:W-:Y:S01]  /*3de0*/  @!P0 FMUL.FTZ R4, R6, R7 ;  /* 0x0000000706048220 */ /* 0x000fe20000410000 */
[----:B------:R-:W-:Y:S01]  /*3df0*/  @!P0 MOV R16, R33 ;  /* 0x0000002100108202 */ /* 0x000fe20000000f00 */
        /* <DEDUP_REMOVED lines=13> */
.L_x_1762:
[----:B------:R-:W-:Y:S05]  /*3ed0*/  BSYNC B0 ;  /* 0x0000000000007941 */ /* 0x000fea0003800000 */
.L_x_1761:
        /* <DEDUP_REMOVED lines=61> */
.L_x_1764:
[----:B------:R-:W-:Y:S05]  /*42b0*/  BSYNC B0 ;  /* 0x0000000000007941 */ /* 0x000fea0003800000 */
.L_x_1763:
[----:B------:R-:W-:Y:S01]  /*42c0*/  ISETP.NE.AND P0, PT, R139, RZ, PT ;  /* 0x000000ff8b00720c */ /* 0x000fe20003f05270 */
[----:B------:R-:W-:Y:S01]  /*42d0*/  @!UPT UIADD3 URZ, URZ, URZ, URZ ;  /* 0x0000003f3f3ff290 */ /* 0x000fe2000fffe03f */
[----:B------:R-:W-:Y:S11]  /*42e0*/  BSSY B0, `(.L_x_1765) ;  /* 0x000003d000007945 */ /* 0x000ff60003800000 */
        /* <DEDUP_REMOVED lines=60> */
.L_x_1766:
[----:B------:R-:W-:Y:S05]  /*46b0*/  BSYNC B0 ;  /* 0x0000000000007941 */ /* 0x000fea0003800000 */
.L_x_1765:
[----:B------:R-:W-:Y:S01]  /*46c0*/  IMAD.MOV.U32 R0, RZ, RZ, c[0x0][0x230] ;  /* 0x00008c00ff007624 */ /* 0x000fe200078e00ff */
[----:B------:R-:W-:Y:S01]  /*46d0*/  ULDC UR4, c[0x0][0x230] ;  /* 0x00008c0000047ab9 */ /* 0x000fe20000000800 */
[----:B------:R-:W-:Y:S02]  /*46e0*/  IMAD.MOV.U32 R8, RZ, RZ, R10 ;  /* 0x000000ffff087224 */ /* 0x000fe400078e000a */
[----:B---3--:R-:W-:Y:S05]  /*46f0*/  IMAD.U32 R3, R0, -0x80, RZ ;  /* 0xffffff8000037824 */ /* 0x008fea00078e00ff */
[C---:B------:R-:W-:Y:S02]  /*4700*/  LEA R50, P1, R3.reuse, R50, 0x1 ;  /* 0x0000003203327211 */ /* 0x040fe400078208ff */
[C---:B------:R-:W-:Y:S02]  /*4710*/  LEA R10, P0, R3.reuse, R8, 0x1 ;  /* 0x00000008030a7211 */ /* 0x040fe400078008ff */
[C---:B------:R-:W-:Y:S02]  /*4720*/  LEA.HI.X.SX32 R51, R3.reuse, R51, 0x1, P1 ;  /* 0x0000003303337211 */ /* 0x040fe400008f0eff */
[----:B------:R-:W-:Y:S01]  /*4730*/  LEA.HI.X.SX32 R9, R3, R9, 0x1, P0 ;  /* 0x0000000903097211 */ /* 0x000fe200000f0eff */
[----:B------:R-:W-:-:S05]  /*4740*/  BRA `(.L_x_1767) ;  /* 0x0000349000007947 */ /* 0x000fca0003800000 */
.L_x_1750:
[----:B------:R-:W-:Y:S01]  /*4750*/  ULEA.HI UR5, UR4, UR4, URZ, 0x1 ;  /* 0x0000000404057291 */ /* 0x000fe2000f8f083f */
[----:B------:R-:W-:Y:S03]  /*4760*/  BSSY B1, `(.L_x_1768) ;  /* 0x0000058000017945 */ /* 0x000fe60003800000 */
[----:B------:R-:W-:Y:S06]  /*4770*/  USHF.R.S32.HI UR5, URZ, 0x1, UR5 ;  /* 0x000000013f057899 */ /* 0x000fec0008011405 */
[----:B------:R-:W-:Y:S01]  /*4780*/  MOV R159, UR5 ;  /* 0x00000005009f7c02 */ /* 0x000fe20008000f00 */
[----:B------:R-:W-:-:S05]  /*4790*/  @!P1 BRA `(.L_x_1769) ;  /* 0x0000054000009947 */ /* 0x000fca0003800000 */
[----:B------:R-:W-:Y:S01]  /*47a0*/  MOV R125, R121 ;  /* 0x00000079007d7202 */ /* 0x000fe20000000f00 */
[----:B------:R-:W-:Y:S01]  /*47b0*/  BSSY B0, `(.L_x_1770) ;  /* 0x0000051000007945 */ /* 0x000fe20003800000 */
[----:B------:R-:W-:Y:S03]  /*47c0*/  ISETP.GE.AND P0, PT, R14, UR4, PT ;  /* 0x000000040e007c0c */ /* 0x000fe6000bf06270 */
[----:B---3--:R1:W5:Y:S10]  /*47d0*/  LDG.E.128 R44, [R124.64] ;  /* 0x000000067c2c7981 */ /* 0x008374000c1e1d00 */
[----:B------:R-:W-:-:S05]  /*47e0*/  @P0 BRA `(.L_x_1771) ;  /* 0x000004d000000947 */ /* 0x000fca0003800000 */
[----:B------:R-:W-:Y:S01]  /*47f0*/  ISETP.GE.AND P0, PT, R14, R159, PT ;  /* 0x0000009f0e00720c */ /* 0x000fe20003f06270 */
[----:B------:R-:W-:Y:S01]  /*4800*/  IMAD.MOV.U32 R161, RZ, RZ, RZ ;  /* 0x000000ffffa17224 */ /* 0x000fe200078e00ff */
[----:B------:R-:W-:Y:S01]  /*4810*/  MOV R127, R123 ;  /* 0x0000007b007f7202 */ /* 0x000fe20000000f00 */
[C---:B-----5:R-:W-:Y:S01]  /*4820*/  IMAD.U32 R33, R44.reuse, 0x10000, RZ ;  /* 0x000100002c217824 */ /* 0x060fe200078e00ff */
[----:B------:R-:W-:Y:S01]  /*4830*/  LOP3.LUT R35, R44, 0xffff0000, RZ, 0xc0, !PT ;  /* 0xffff00002c237812 */ /* 0x000fe200078ec0ff */
[C---:B------:R-:W-:Y:S01]  /*4840*/  IMAD.U32 R42, R46.reuse, 0x10000, RZ ;  /* 0x000100002e2a7824 */ /* 0x040fe200078e00ff */
[C---:B------:R-:W-:Y:S02]  /*4850*/  SHF.L.U32 R38, R45.reuse, 0x10, RZ ;  /* 0x000000102d267819 */ /* 0x040fe400000006ff */
[----:B------:R-:W-:Y:S02]  /*4860*/  LOP3.LUT R39, R45, 0xffff0000, RZ, 0xc0, !PT ;  /* 0xffff00002d277812 */ /* 0x000fe400078ec0ff */
[----:B------:R-:W-:Y:S02]  /*4870*/  LOP3.LUT R43, R46, 0xffff0000, RZ, 0xc0, !PT ;  /* 0xffff00002e2b7812 */ /* 0x000fe400078ec0ff */
[C---:B------:R-:W-:Y:S01]  /*4880*/  SHF.L.U32 R46, R47.reuse, 0x10, RZ ;  /* 0x000000102f2e7819 */ /* 0x040fe200000006ff */
[----:B------:R-:W-:Y:S01]  /*4890*/  @P0 IMAD R161, RZ, RZ, -UR5 ;  /* 0x80000005ffa10e24 */ /* 0x000fe2000f8e02ff */
[----:B------:R-:W-:Y:S04]  /*48a0*/  LOP3.LUT R47, R47, 0xffff0000, RZ, 0xc0, !PT ;  /* 0xffff00002f2f7812 */ /* 0x000fe800078ec0ff */
[C---:B------:R-:W-:Y:S04]  /*48b0*/  LEA R160, P1, R161.reuse, R126, 0x1 ;  /* 0x0000007ea1a07211 */ /* 0x040fe800078208ff */
[----:B------:R-:W-:Y:S01]  /*48c0*/  LEA.HI.X.SX32 R161, R161, R127, 0x1, P1 ;  /* 0x0000007fa1a17211 */ /* 0x000fe200008f0eff */
[----:B------:R-:W-:Y:S01]  /*48d0*/  IMAD.MOV.U32 R127, RZ, RZ, R159 ;  /* 0x000000ffff7f7224 */ /* 0x000fe200078e009f */
[----:B------:R-:W-:Y:S04]  /*48e0*/  @P0 IADD3 R127, RZ, -UR5, RZ ;  /* 0x80000005ff7f0c10 */ /* 0x000fe8000fffe0ff */
[C---:B------:R-:W-:Y:S01]  /*48f0*/  LEA R20, P1, R127.reuse, R124, 0x1 ;  /* 0x0000007c7f147211 */ /* 0x040fe200078208ff */
[----:B------:R-:W2:Y:S03]  /*4900*/  LDG.E.128 R160, [R160.64] ;  /* 0x00000006a0a07981 */ /* 0x000ea6000c1e1d00 */
[----:B------:R-:W-:Y:S01]  /*4910*/  LEA.HI.X.SX32 R21, R127, R125, 0x1, P1 ;  /* 0x0000007d7f157211 */ /* 0x000fe200008f0eff */
[----:B-1----:R-:W-:Y:S01]  /*4920*/  IMAD.MOV.U32 R125, RZ, RZ, RZ ;  /* 0x000000ffff7d7224 */ /* 0x002fe200078e00ff */
[----:B------:R-:W-:Y:S04]  /*4930*/  @P0 IADD3 R125, RZ, -UR5, RZ ;  /* 0x80000005ff7d0c10 */ /* 0x000fe8000fffe0ff */
[C---:B------:R-:W-:Y:S01]  /*4940*/  LEA R36, P1, R125.reuse, R128, 0x1 ;  /* 0x000000807d247211 */ /* 0x040fe200078208ff */
[----:B------:R-:W3:Y:S03]  /*4950*/  LDG.E.128 R20, [R20.64] ;  /* 0x0000000614147981 */ /* 0x000ee6000c1e1d00 */
[----:B------:R-:W-:Y:S05]  /*4960*/  LEA.HI.X.SX32 R37, R125, R129, 0x1, P1 ;  /* 0x000000817d257211 */ /* 0x000fea00008f0eff */
[----:B------:R-:W4:Y:S01]  /*4970*/  LDG.E.128 R52, [R36.64] ;  /* 0x0000000624347981 */ /* 0x000f22000c1e1d00 */
[C---:B--2---:R-:W-:Y:S01]  /*4980*/  IMAD.U32 R31, R160.reuse, 0x10000, RZ ;  /* 0x00010000a01f7824 */ /* 0x044fe200078e00ff */
        /* <DEDUP_REMOVED lines=8> */
[----:B------:R-:W-:Y:S01]  /*4a10*/  SHF.L.U32 R17, R163, 0x10, RZ ;  /* 0x00000010a3117819 */ /* 0x000fe200000006ff */
[C---:B---3--:R-:W-:Y:S01]  /*4a20*/  IMAD.U32 R32, R20.reuse, 0x10000, RZ ;  /* 0x0001000014207824 */ /* 0x048fe200078e00ff */
[----:B------:R-:W-:Y:S01]  /*4a30*/  LOP3.LUT R30, R20, 0xffff0000, RZ, 0xc0, !PT ;  /* 0xffff0000141e7812 */ /* 0x000fe200078ec0ff */
[----:B------:R-:W-:Y:S01]  /*4a40*/  @!P0 FADD.FTZ R24, -R24, -RZ ;  /* 0x800000ff18188221 */ /* 0x000fe20000010100 */
[C---:B------:R-:W-:Y:S01]  /*4a50*/  SHF.L.U32 R28, R21.reuse, 0x10, RZ ;  /* 0x00000010151c7819 */ /* 0x040fe200000006ff */
[----:B------:R-:W-:Y:S01]  /*4a60*/  FMUL.FTZ R0, R32, R31 ;  /* 0x0000001f20007220 */ /* 0x000fe20000410000 */
[----:B------:R-:W-:Y:S01]  /*4a70*/  LOP3.LUT R29, R21, 0xffff0000, RZ, 0xc0, !PT ;  /* 0xffff0000151d7812 */ /* 0x000fe200078ec0ff */
[----:B------:R-:W-:Y:S01]  /*4a80*/  FMUL.FTZ R2, R30, R27 ;  /* 0x0000001b1e027220 */ /* 0x000fe20000410000 */
[----:B------:R-:W-:Y:S01]  /*4a90*/  LOP3.LUT R16, R163, 0xffff0000, RZ, 0xc0, !PT ;  /* 0xffff0000a3107812 */ /* 0x000fe200078ec0ff */
[C---:B----4-:R-:W-:Y:S01]  /*4aa0*/  IMAD.U32 R34, R52.reuse, 0x10000, RZ ;  /* 0x0001000034227824 */ /* 0x050fe200078e00ff */
[----:B------:R-:W-:Y:S01]  /*4ab0*/  LOP3.LUT R36, R52, 0xffff0000, RZ, 0xc0, !PT ;  /* 0xffff000034247812 */ /* 0x000fe200078ec0ff */
[----:B------:R-:W-:Y:S01]  /*4ac0*/  @!P0 FADD.FTZ R19, -R19, -RZ ;  /* 0x800000ff13138221 */ /* 0x000fe20000010100 */
[C---:B------:R-:W-:Y:S01]  /*4ad0*/  SHF.L.U32 R37, R53.reuse, 0x10, RZ ;  /* 0x0000001035257819 */ /* 0x040fe200000006ff */
[C---:B------:R-:W-:Y:S01]  /*4ae0*/  IMAD.U32 R26, R22.reuse, 0x10000, RZ ;  /* 0x00010000161a7824 */ /* 0x040fe200078e00ff */
[----:B------:R-:W-:Y:S01]  /*4af0*/  LOP3.LUT R21, R22, 0xffff0000, RZ, 0xc0, !PT ;  /* 0xffff000016157812 */ /* 0x000fe200078ec0ff */
[----:B------:R-:W-:Y:S01]  /*4b00*/  FMUL.FTZ R3, R28, R25 ;  /* 0x000000191c037220 */ /* 0x000fe20000410000 */
[----:B------:R-:W-:Y:S01]  /*4b10*/  LOP3.LUT R40, R53, 0xffff0000, RZ, 0xc0, !PT ;  /* 0xffff000035287812 */ /* 0x000fe200078ec0ff */
[----:B------:R-:W-:Y:S01]  /*4b20*/  FFMA.FTZ R0, R33, R34, R0 ;  /* 0x0000002221007223 */ /* 0x000fe20000010000 */
[C---:B------:R-:W-:Y:S01]  /*4b30*/  SHF.L.U32 R20, R23.reuse, 0x10, RZ ;  /* 0x0000001017147819 */ /* 0x040fe200000006ff */
[----:B------:R-:W-:Y:S01]  /*4b40*/  @!P0 FADD.FTZ R18, -R18, -RZ ;  /* 0x800000ff12128221 */ /* 0x000fe20000010100 */
[----:B------:R-:W-:Y:S01]  /*4b50*/  LOP3.LUT R23, R23, 0xffff0000, RZ, 0xc0, !PT ;  /* 0xffff000017177812 */ /* 0x000fe200078ec0ff */
[----:B------:R-:W-:Y:S01]  /*4b60*/  FMUL.FTZ R4, R29, R24 ;  /* 0x000000181d047220 */ /* 0x000fe20000410000 */
[----:B------:R-:W-:Y:S01]  /*4b70*/  LOP3.LUT R44, R54, 0xffff0000, RZ, 0xc0, !PT ;  /* 0xffff0000362c7812 */ /* 0x000fe200078ec0ff */
[----:B------:R-:W-:Y:S01]  /*4b80*/  FFMA.FTZ R2, R35, R36, R2 ;  /* 0x0000002423027223 */ /* 0x000fe20000010002 */
[----:B------:R-:W-:Y:S01]  /*4b90*/  SHF.L.U32 R45, R55, 0x10, RZ ;  /* 0x00000010372d7819 */ /* 0x000fe200000006ff */
[----:B------:R-:W-:Y:S01]  /*4ba0*/  @!P0 FADD.FTZ R17, -R17, -RZ ;  /* 0x800000ff11118221 */ /* 0x000fe20000010100 */
[----:B------:R-:W-:Y:S01]  /*4bb0*/  LOP3.LUT R48, R55, 0xffff0000, RZ, 0xc0, !PT ;  /* 0xffff000037307812 */ /* 0x000fe200078ec0ff */
        /* <DEDUP_REMOVED lines=16> */
.L_x_1771:
[----:B------:R-:W-:Y:S05]  /*4cc0*/  BSYNC B0 ;  /* 0x0000000000007941 */ /* 0x000fea0003800000 */
.L_x_1770:
[----:B-----5:R2:W-:Y:S02]  /*4cd0*/  STG.E.128 [R96.64], R44 ;  /* 0x0000002c60007986 */ /* 0x0205e4000c101d06 */
.L_x_1769:
[----:B------:R-:W-:Y:S05]  /*4ce0*/  BSYNC B1 ;  /* 0x0000000000017941 */ /* 0x000fea0003800000 */
.L_x_1768:
[----:B------:R-:W-:Y:S01]  /*4cf0*/  BSSY B1, `(.L_x_1772) ;  /* 0x000005c000017945 */ /* 0x000fe20003800000 */
[----:B------:R-:W-:-:S05]  /*4d00*/  @!P3 BRA `(.L_x_1773) ;  /* 0x000005a00000b947 */ /* 0x000fca0003800000 */
[C---:B------:R-:W-:Y:S01]  /*4d10*/  LEA R160, P0, R131.reuse, R124, 0x1 ;  /* 0x0000007c83a07211 */ /* 0x040fe200078008ff */
[----:B------:R-:W-:Y:S03]  /*4d20*/  BSSY B0, `(.L_x_1774) ;  /* 0x0000055000007945 */ /* 0x000fe60003800000 */
[----:B------:R-:W-:Y:S02]  /*4d30*/  LEA.HI.X R161, R131, R121, R130, 0x1, P0 ;  /* 0x0000007983a17211 */ /* 0x000fe400000f0c82 */
[----:B------:R-:W-:Y:S03]  /*4d40*/  ISETP.GE.AND P0, PT, R14, UR4, PT ;  /* 0x000000040e007c0c */ /* 0x000fe6000bf06270 */
[----:B--23--:R2:W5:Y:S10]  /*4d50*/  LDG.E.128 R44, [R160.64] ;  /* 0x00000006a02c7981 */ /* 0x00c574000c1e1d00 */
[----:B------:R-:W-:-:S05]  /*4d60*/  @P0 BRA `(.L_x_1775) ;  /* 0x0000050000000947 */ /* 0x000fca0003800000 */
[----:B------:R-:W-:Y:S01]  /*4d70*/  ISETP.GE.AND P0, PT, R14, R159, PT ;  /* 0x0000009f0e00720c */ /* 0x000fe20003f06270 */
[----:B-1----:R-:W-:Y:S01]  /*4d80*/  IMAD.MOV.U32 R125, RZ, RZ, R159 ;  /* 0x000000ffff7d7224 */ /* 0x002fe200078e009f */
[----:B------:R-:W-:Y:S01]  /*4d90*/  MOV R162, RZ ;  /* 0x000000ff00a27202 */ /* 0x000fe20000000f00 */
        /* <DEDUP_REMOVED lines=8> */
[----:B------:R-:W-:Y:S01]  /*4e20*/  LOP3.LUT R47, R47, 0xffff0000, RZ, 0xc0, !PT ;  /* 0xffff00002f2f7812 */ /* 0x000fe200078ec0ff */
[----:B------:R-:W-:Y:S03]  /*4e30*/  @P0 IMAD R162, RZ, RZ, -UR5 ;  /* 0x80000005ffa20e24 */ /* 0x000fe6000f8e02ff */
[C---:B------:R-:W-:Y:S01]  /*4e40*/  LEA R20, P1, R125.reuse, R160, 0x1 ;  /* 0x000000a07d147211 */ /* 0x040fe200078208ff */
[----:B--2---:R-:W-:Y:S01]  /*4e50*/  IMAD.MOV.U32 R160, RZ, RZ, RZ ;  /* 0x000000ffffa07224 */ /* 0x004fe200078e00ff */
[----:B------:R-:W-:Y:S02]  /*4e60*/  @P0 IADD3 R160, RZ, -UR5, RZ ;  /* 0x80000005ffa00c10 */ /* 0x000fe4000fffe0ff */
[----:B------:R-:W-:Y:S02]  /*4e70*/  LEA.HI.X.SX32 R21, R125, R161, 0x1, P1 ;  /* 0x000000a17d157211 */ /* 0x000fe400008f0eff */
[C---:B------:R-:W-:Y:S04]  /*4e80*/  IADD3 R127, P1, R93.reuse, R162, RZ ;  /* 0x000000a25d7f7210 */ /* 0x040fe80007f3e0ff */
[----:B------:R-:W-:Y:S01]  /*4e90*/  LEA.HI.X.SX32 R162, R162, R92, 0x1, P1 ;  /* 0x0000005ca2a27211 */ /* 0x000fe200008f0eff */
[----:B------:R-:W2:Y:S01]  /*4ea0*/  LDG.E.128 R20, [R20.64] ;  /* 0x0000000614147981 */ /* 0x000ea2000c1e1d00 */
[----:B------:R-:W-:Y:S04]  /*4eb0*/  IADD3 R125, P1, R93, R160, RZ ;  /* 0x000000a05d7d7210 */ /* 0x000fe80007f3e0ff */
[----:B------:R-:W-:Y:S02]  /*4ec0*/  LEA.HI.X.SX32 R160, R160, R92, 0x1, P1 ;  /* 0x0000005ca0a07211 */ /* 0x000fe400008f0eff */
[C---:B------:R-:W-:Y:S04]  /*4ed0*/  LEA R164, P1, R127.reuse, R126, 0x1 ;  /* 0x0000007e7fa47211 */ /* 0x040fe800078208ff */
[----:B------:R-:W-:Y:S02]  /*4ee0*/  LEA.HI.X R165, R127, R123, R162, 0x1, P1 ;  /* 0x0000007b7fa57211 */ /* 0x000fe400008f0ca2 */
[C---:B------:R-:W-:Y:S04]  /*4ef0*/  LEA R36, P1, R125.reuse, R128, 0x1 ;  /* 0x000000807d247211 */ /* 0x040fe800078208ff */
[----:B------:R-:W-:Y:S02]  /*4f00*/  LEA.HI.X R37, R125, R129, R160, 0x1, P1 ;  /* 0x000000817d257211 */ /* 0x000fe400008f0ca0 */
[----:B------:R-:W3:Y:S08]  /*4f10*/  LDG.E.128 R160, [R164.64] ;  /* 0x00000006a4a07981 */ /* 0x000ef0000c1e1d00 */
        /* <DEDUP_REMOVED lines=53> */
.L_x_1775:
[----:B------:R-:W-:Y:S05]  /*5270*/  BSYNC B0 ;  /* 0x0000000000007941 */ /* 0x000fea0003800000 */
.L_x_1774:
[C---:B------:R-:W-:Y:S04]  /*5280*/  LEA R2, P0, R63.reuse, R96, 0x1 ;  /* 0x000000603f027211 */ /* 0x040fe800078008ff */
[----:B------:R-:W-:Y:S05]  /*5290*/  LEA.HI.X R3, R63, R97, R60, 0x1, P0 ;  /* 0x000000613f037211 */ /* 0x000fea00000f0c3c */
[----:B-----5:R3:W-:Y:S04]  /*52a0*/  STG.E.128 [R2.64], R44 ;  /* 0x0000002c02007986 */ /* 0x0207e8000c101d06 */
.L_x_1773:
[----:B------:R-:W-:Y:S05]  /*52b0*/  BSYNC B1 ;  /* 0x0000000000017941 */ /* 0x000fea0003800000 */
.L_x_1772:
[----:B------:R-:W-:Y:S01]  /*52c0*/  ISETP.NE.AND P0, PT, R158, RZ, PT ;  /* 0x000000ff9e00720c */ /* 0x000fe20003f05270 */
[----:B------:R-:W-:Y:S01]  /*52d0*/  @!UPT UIADD3 URZ, URZ, URZ, URZ ;  /* 0x0000003f3f3ff290 */ /* 0x000fe2000fffe03f */
[----:B------:R-:W-:Y:S11]  /*52e0*/  BSSY B1, `(.L_x_1776) ;  /* 0x000005c000017945 */ /* 0x000ff60003800000 */
[----:B------:R-:W-:-:S05]  /*52f0*/  @!P0 BRA `(.L_x_1777) ;  /* 0x000005a000008947 */ /* 0x000fca0003800000 */
        /* <DEDUP_REMOVED lines=17> */
[----:B------:R-:W-:Y:S02]  /*5410*/  @P0 IMAD R48, RZ, RZ, -UR5 ;  /* 0x80000005ff300e24 */ /* 0x000fe4000f8e02ff */
[----:B------:R-:W-:Y:S03]  /*5420*/  @P0 IMAD R158, RZ, RZ, -UR5 ;  /* 0x80000005ff9e0e24 */ /* 0x000fe6000f8e02ff */
[C---:B------:R-:W-:Y:S04]  /*5430*/  LEA R16, P1, R48.reuse, R160, 0x1 ;  /* 0x000000a030107211 */ /* 0x040fe800078208ff */
[----:B------:R-:W-:Y:S01]  /*5440*/  LEA.HI.X.SX32 R17, R48, R161, 0x1, P1 ;  /* 0x000000a130117211 */ /* 0x000fe200008f0eff */
[----:B------:R-:W-:Y:S01]  /*5450*/  IMAD.MOV.U32 R48, RZ, RZ, RZ ;  /* 0x000000ffff307224 */ /* 0x000fe200078e00ff */
[C---:B------:R-:W-:Y:S02]  /*5460*/  IADD3 R127, P1, R91.reuse, R158, RZ ;  /* 0x0000009e5b7f7210 */ /* 0x040fe40007f3e0ff */
[----:B------:R-:W-:Y:S02]  /*5470*/  @P0 IADD3 R48, RZ, -UR5, RZ ;  /* 0x80000005ff300c10 */ /* 0x000fe4000fffe0ff */
[----:B------:R-:W-:Y:S01]  /*5480*/  LEA.HI.X.SX32 R158, R158, R90, 0x1, P1 ;  /* 0x0000005a9e9e7211 */ /* 0x000fe200008f0eff */
[----:B------:R-:W3:Y:S01]  /*5490*/  LDG.E.128 R16, [R16.64] ;  /* 0x0000000610107981 */ /* 0x000ee2000c1e1d00 */
[----:B-1----:R-:W-:Y:S04]  /*54a0*/  IADD3 R125, P1, R91, R48, RZ ;  /* 0x000000305b7d7210 */ /* 0x002fe80007f3e0ff */
[----:B------:R-:W-:Y:S02]  /*54b0*/  LEA.HI.X.SX32 R48, R48, R90, 0x1, P1 ;  /* 0x0000005a30307211 */ /* 0x000fe400008f0eff */
[C---:B--2---:R-:W-:Y:S04]  /*54c0*/  LEA R160, P1, R127.reuse, R126, 0x1 ;  /* 0x0000007e7fa07211 */ /* 0x044fe800078208ff */
[----:B------:R-:W-:Y:S02]  /*54d0*/  LEA.HI.X R161, R127, R123, R158, 0x1, P1 ;  /* 0x0000007b7fa17211 */ /* 0x000fe400008f0c9e */
[C---:B------:R-:W-:Y:S04]  /*54e0*/  LEA R52, P1, R125.reuse, R128, 0x1 ;  /* 0x000000807d347211 */ /* 0x040fe800078208ff */
[----:B------:R-:W2:Y:S01]  /*54f0*/  LDG.E.128 R160, [R160.64] ;  /* 0x00000006a0a07981 */ /* 0x000ea2000c1e1d00 */
[----:B------:R-:W-:Y:S07]  /*5500*/  LEA.HI.X R53, R125, R129, R48, 0x1, P1 ;  /* 0x000000817d357211 */ /* 0x000fee00008f0c30 */
        /* <DEDUP_REMOVED lines=18> */
[C---:B----4-:R-:W-:Y:S01]  /*5630*/  LOP3.LUT R34, R52.reuse, 0xffff0000, RZ, 0xc0, !PT ;  /* 0xffff000034227812 */ /* 0x050fe200078ec0ff */
        /* <DEDUP_REMOVED lines=27> */
[----:B------:R-:W-:Y:S02]  /*57f0*/  FFMA.FTZ R6, R43, R42, R6 ;  /* 0x0000002a2b067223 */ /* 0x000fe40000010006 */
[----:B------:R-:W-:Y:S01]  /*5800*/  FFMA.FTZ R7, R44, R45, R7 ;  /* 0x0000002d2c077223 */ /* 0x000fe20000010007 */
[----:B------:R-:W-:Y:S01]  /*5810*/  F2FP.BF16.PACK_AB R44, R2, R0 ;  /* 0x00000000022c723e */ /* 0x000fe200000010ff */
[----:B------:R-:W-:Y:S01]  /*5820*/  FFMA.FTZ R8, R47, R46, R8 ;  /* 0x0000002e2f087223 */ /* 0x000fe20000010008 */
[----:B------:R-:W-:Y:S02]  /*5830*/  F2FP.BF16.PACK_AB R45, R4, R3 ;  /* 0x00000003042d723e */ /* 0x000fe400000010ff */
[----:B------:R-:W-:Y:S02]  /*5840*/  F2FP.BF16.PACK_AB R46, R6, R5 ;  /* 0x00000005062e723e */ /* 0x000fe400000010ff */
[----:B------:R-:W-:Y:S02]  /*5850*/  F2FP.BF16.PACK_AB R47, R8, R7 ;  /* 0x00000007082f723e */ /* 0x000fe400000010ff */
.L_x_1779:
[----:B------:R-:W-:Y:S05]  /*5860*/  BSYNC B0 ;  /* 0x0000000000007941 */ /* 0x000fea0003800000 */
.L_x_1778:
[C---:B------:R-:W-:Y:S04]  /*5870*/  LEA R2, P0, R154.reuse, R96, 0x1 ;  /* 0x000000609a027211 */ /* 0x040fe800078008ff */
[----:B------:R-:W-:Y:S05]  /*5880*/  LEA.HI.X R3, R154, R97, R102, 0x1, P0 ;  /* 0x000000619a037211 */ /* 0x000fea00000f0c66 */
[----:B-----5:R3:W-:Y:S04]  /*5890*/  STG.E.128 [R2.64], R44 ;  /* 0x0000002c02007986 */ /* 0x0207e8000c101d06 */
.L_x_1777:
[----:B------:R-:W-:Y:S05]  /*58a0*/  BSYNC B1 ;  /* 0x0000000000017941 */ /* 0x000fea0003800000 */
.L_x_1776:
[----:B------:R-:W-:Y:S01]  /*58b0*/  BSSY B1, `(.L_x_1780) ;  /* 0x0000060000017945 */ /* 0x000fe20003800000 */
[----:B------:R-:W-:-:S05]  /*58c0*/  @!P4 BRA `(.L_x_1781) ;  /* 0x000005e00000c947 */ /* 0x000fca0003800000 */
[----:B-1----:R-:W-:Y:S01]  /*58d0*/  MOV R125, R121 ;  /* 0x00000079007d7202 */ /* 0x002fe20000000f00 */
[----:B---3--:R-:W-:Y:S01]  /*58e0*/  IMAD.MOV.U32 R3, RZ, RZ, c[0x0][0x288] ;  /* 0x0000a200ff037624 */ /* 0x008fe200078e00ff */
[----:B------:R-:W-:Y:S01]  /*58f0*/  ISETP.GE.AND P0, PT, R14, UR4, PT ;  /* 0x000000040e007c0c */ /* 0x000fe2000bf06270 */
[----:B------:R-:W-:Y:S02]  /*5900*/  BSSY B0, `(.L_x_1782) ;  /* 0x0000055000007945 */ /* 0x000fe40003800000 */
[----:B--2---:R-:W-:Y:S05]  /*5910*/  IMAD.WIDE.U32 R160, R3, 0xc0, R124 ;  /* 0x000000c003a07825 */ /* 0x004fea00078e007c */
[----:B------:R-:W-:Y:S05]  /*5920*/  IADD3 R161, R161, UR21, RZ ;  /* 0x00000015a1a17c10 */ /* 0x000fea000fffe0ff */
[----:B------:R1:W5:Y:S01]  /*5930*/  LDG.E.128 R44, [R160.64] ;  /* 0x00000006a02c7981 */ /* 0x000362000c1e1d00 */
        /* <DEDUP_REMOVED lines=15> */
[----:B------:R-:W-:Y:S02]  /*5a30*/  LEA.HI.X.SX32 R17, R125, R161, 0x1, P1 ;  /* 0x000000a17d117211 */ /* 0x000fe400008f0eff */
[----:B------:R-:W-:Y:S04]  /*5a40*/  IADD3 R125, P1, R89, R48, RZ ;  /* 0x00000030597d7210 */ /* 0x000fe80007f3e0ff */
[----:B------:R-:W-:Y:S01]  /*5a50*/  LEA.HI.X.SX32 R48, R48, R88, 0x1, P1 ;  /* 0x0000005830307211 */ /* 0x000fe200008f0eff */
[----:B------:R-:W2:Y:S01]  /*5a60*/  LDG.E.128 R16, [R16.64] ;  /* 0x0000000610107981 */ /* 0x000ea2000c1e1d00 */
[C---:B-1----:R-:W-:Y:S04]  /*5a70*/  LEA R160, P1, R125.reuse, R126, 0x1 ;  /* 0x0000007e7da07211 */ /* 0x042fe800078208ff */
[----:B------:R-:W-:Y:S01]  /*5a80*/  LEA.HI.X R161, R125, R123, R48, 0x1, P1 ;  /* 0x0000007b7da17211 */ /* 0x000fe200008f0c30 */
[----:B------:R-:W-:Y:S01]  /*5a90*/  IMAD.MOV.U32 R48, RZ, RZ, RZ ;  /* 0x000000ffff307224 */ /* 0x000fe200078e00ff */
[----:B------:R-:W-:Y:S04]  /*5aa0*/  @P0 IADD3 R48, RZ, -UR5, RZ ;  /* 0x80000005ff300c10 */ /* 0x000fe8000fffe0ff */
[----:B------:R-:W-:Y:S01]  /*5ab0*/  IADD3 R125, P1, R89, R48, RZ ;  /* 0x00000030597d7210 */ /* 0x000fe20007f3e0ff */
[----:B------:R-:W3:Y:S03]  /*5ac0*/  LDG.E.128 R160, [R160.64] ;  /* 0x00000006a0a07981 */ /* 0x000ee6000c1e1d00 */
[----:B------:R-:W-:Y:S02]  /*5ad0*/  LEA.HI.X.SX32 R48, R48, R88, 0x1, P1 ;  /* 0x0000005830307211 */ /* 0x000fe400008f0eff */
[C---:B------:R-:W-:Y:S04]  /*5ae0*/  LEA R52, P1, R125.reuse, R128, 0x1 ;  /* 0x000000807d347211 */ /* 0x040fe800078208ff */
[----:B------:R-:W-:Y:S06]  /*5af0*/  LEA.HI.X R53, R125, R129, R48, 0x1, P1 ;  /* 0x000000817d357211 */ /* 0x000fec00008f0c30 */
        /* <DEDUP_REMOVED lines=18> */
[----:B------:R-:W-:Y:S01]  /*5c20*/  SHF.L.U32 R19, R163, 0x10, RZ ;  /* 0x00000010a3137819 */ /* 0x000fe200000006ff */
[----:B------:R-:W-:Y:S01]  /*5c30*/  FMUL.FTZ R0, R27, R30 ;  /* 0x0000001e1b007220 */ /* 0x000fe20000410000 */
[----:B------:R-:W-:Y:S01]  /*5c40*/  LOP3.LUT R17, R163, 0xffff0000, RZ, 0xc0, !PT ;  /* 0xffff0000a3117812 */ /* 0x000fe200078ec0ff */
[----:B------:R-:W-:Y:S02]  /*5c50*/  @!P0 FADD.FTZ R29, -R29, -RZ ;  /* 0x800000ff1d1d8221 */ /* 0x000fe40000010100 */
[----:B------:R-:W-:Y:S01]  /*5c60*/  FMUL.FTZ R2, R25, R28 ;  /* 0x0000001c19027220 */ /* 0x000fe20000410000 */
[C---:B----4-:R-:W-:Y:S01]  /*5c70*/  LOP3.LUT R34, R52.reuse, 0xffff0000, RZ, 0xc0, !PT ;  /* 0xffff000034227812 */ /* 0x050fe200078ec0ff */
[----:B------:R-:W-:Y:S01]  /*5c80*/  IMAD.U32 R32, R52, 0x10000, RZ ;  /* 0x0001000034207824 */ /* 0x000fe200078e00ff */
[C---:B------:R-:W-:Y:S01]  /*5c90*/  SHF.L.U32 R37, R53.reuse, 0x10, RZ ;  /* 0x0000001035257819 */ /* 0x040fe200000006ff */
        /* <DEDUP_REMOVED lines=27> */
.L_x_1783:
[----:B------:R-:W-:Y:S05]  /*5e50*/  BSYNC B0 ;  /* 0x0000000000007941 */ /* 0x000fea0003800000 */
.L_x_1782:
[----:B------:R-:W-:Y:S05]  /*5e60*/  MOV R3, 0xc0 ;  /* 0x000000c000037802 */ /* 0x000fea0000000f00 */
[C---:B------:R-:W-:Y:S04]  /*5e70*/  IMAD.WIDE.U32 R4, R3.reuse, c[0x0][0x198], R96 ;  /* 0x0000660003047a25 */ /* 0x040fe800078e0060 */
[----:B------:R-:W-:Y:S05]  /*5e80*/  IMAD R0, R3, c[0x0][0x19c], RZ ;  /* 0x0000670003007a24 */ /* 0x000fea00078e02ff */
[----:B------:R-:W-:Y:S05]  /*5e90*/  IADD3 R5, R5, R0, RZ ;  /* 0x0000000005057210 */ /* 0x000fea0007ffe0ff */
[----:B-----5:R2:W-:Y:S02]  /*5ea0*/  STG.E.128 [R4.64], R44 ;  /* 0x0000002c04007986 */ /* 0x0205e4000c101d06 */
.L_x_1781:
[----:B------:R-:W-:Y:S05]  /*5eb0*/  BSYNC B1 ;  /* 0x0000000000017941 */ /* 0x000fea0003800000 */
.L_x_1780:
[----:B------:R-:W-:Y:S01]  /*5ec0*/  BSSY B1, `(.L_x_1784) ;  /* 0x000005c000017945 */ /* 0x000fe20003800000 */
[----:B------:R-:W-:-:S05]  /*5ed0*/  @!P2 BRA `(.L_x_1785) ;  /* 0x000005a00000a947 */ /* 0x000fca0003800000 */
[C---:B-12---:R-:W-:Y:S01]  /*5ee0*/  LEA R160, P0, R104.reuse, R124, 0x1 ;  /* 0x0000007c68a07211 */ /* 0x046fe200078008ff */
[----:B------:R-:W-:Y:S03]  /*5ef0*/  BSSY B0, `(.L_x_1786) ;  /* 0x0000055000007945 */ /* 0x000fe60003800000 */
[----:B------:R-:W-:Y:S02]  /*5f00*/  LEA.HI.X R161, R104, R121, R103, 0x1, P0 ;  /* 0x0000007968a17211 */ /* 0x000fe400000f0c67 */
[----:B------:R-:W-:Y:S03]  /*5f10*/  ISETP.GE.AND P0, PT, R14, UR4, PT ;  /* 0x000000040e007c0c */ /* 0x000fe6000bf06270 */
[----:B---3--:R1:W5:Y:S10]  /*5f20*/  LDG.E.128 R44, [R160.64] ;  /* 0x00000006a02c7981 */ /* 0x008374000c1e1d00 */
        /* <DEDUP_REMOVED lines=14> */
[----:B------:R-:W-:Y:S02]  /*6010*/  LEA R16, P1, R127, R160, 0x1 ;  /* 0x000000a07f107211 */ /* 0x000fe400078208ff */
[----:B------:R-:W-:Y:S02]  /*6020*/  IADD3 R125, P2, R87, R48, RZ ;  /* 0x00000030577d7210 */ /* 0x000fe40007f5e0ff */
[----:B------:R-:W-:Y:S02]  /*6030*/  LEA.HI.X.SX32 R17, R127, R161, 0x1, P1 ;  /* 0x000000a17f117211 */ /* 0x000fe400008f0eff */
[C---:B-1----:R-:W-:Y:S02]  /*6040*/  LEA R160, P1, R125.reuse, R126, 0x1 ;  /* 0x0000007e7da07211 */ /* 0x042fe400078208ff */
[----:B------:R-:W-:Y:S02]  /*6050*/  LEA.HI.X.SX32 R48, R48, R86, 0x1, P2 ;  /* 0x0000005630307211 */ /* 0x000fe400010f0eff */
[----:B------:R-:W2:Y:S02]  /*6060*/  LDG.E.128 R16, [R16.64] ;  /* 0x0000000610107981 */ /* 0x000ea4000c1e1d00 */
        /* <DEDUP_REMOVED lines=27> */
[----:B------:R-:W-:Y:S01]  /*6220*/  @!P0 FADD.FTZ R29, -R29, -RZ ;  /* 0x800000ff1d1d8221 */ /* 0x000fe20000010100 */
[----:B------:R-:W-:Y:S01]  /*6230*/  SHF.L.U32 R19, R163, 0x10, RZ ;  /* 0x00000010a3137819 */ /* 0x000fe200000006ff */
[----:B------:R-:W-:Y:S01]  /*6240*/  FMUL.FTZ R2, R25, R28 ;  /* 0x0000001c19027220 */ /* 0x000fe20000410000 */
[C---:B----4-:R-:W-:Y:S01]  /*6250*/  LOP3.LUT R34, R52.reuse, 0xffff0000, RZ, 0xc0, !PT ;  /* 0xffff000034227812 */ /* 0x050fe200078ec0ff */
[----:B------:R-:W-:Y:S01]  /*6260*/  IMAD.U32 R32, R52, 0x10000, RZ ;  /* 0x0001000034207824 */ /* 0x000fe200078e00ff */
[----:B------:R-:W-:Y:S01]  /*6270*/  SHF.L.U32 R37, R53, 0x10, RZ ;  /* 0x0000001035257819 */ /* 0x000fe200000006ff */
[----:B------:R-:W-:Y:S01]  /*6280*/  FMUL.FTZ R3, R22, R31 ;  /* 0x0000001f16037220 */ /* 0x000fe20000410000 */
[----:B------:R-:W-:Y:S01]  /*6290*/  LOP3.LUT R17, R163, 0xffff0000, RZ, 0xc0, !PT ;  /* 0xffff0000a3117812 */ /* 0x000fe200078ec0ff */
        /* <DEDUP_REMOVED lines=26> */
.L_x_1787:
[----:B------:R-:W-:Y:S05]  /*6440*/  BSYNC B0 ;  /* 0x0000000000007941 */ /* 0x000fea0003800000 */
.L_x_1786:
[C---:B------:R-:W-:Y:S04]  /*6450*/  LEA R2, P0, R156.reuse, R96, 0x1 ;  /* 0x000000609c027211 */ /* 0x040fe800078008ff */
[----:B------:R-:W-:Y:S05]  /*6460*/  LEA.HI.X R3, R156, R97, R106, 0x1, P0 ;  /* 0x000000619c037211 */ /* 0x000fea00000f0c6a */
[----:B-----5:R2:W-:Y:S04]  /*6470*/  STG.E.128 [R2.64], R44 ;  /* 0x0000002c02007986 */ /* 0x0205e8000c101d06 */
.L_x_1785:
[----:B------:R-:W-:Y:S05]  /*6480*/  BSYNC B1 ;  /* 0x0000000000017941 */ /* 0x000fea0003800000 */
.L_x_1784:
[----:B------:R-:W-:Y:S01]  /*6490*/  BSSY B1, `(.L_x_1788) ;  /* 0x0000060000017945 */ /* 0x000fe20003800000 */
[----:B------:R-:W-:-:S05]  /*64a0*/  @!P5 BRA `(.L_x_1789) ;  /* 0x000005e00000d947 */ /* 0x000fca0003800000 */
[----:B-1----:R-:W-:Y:S01]  /*64b0*/  MOV R125, R121 ;  /* 0x00000079007d7202 */ /* 0x002fe20000000f00 */
[----:B--23--:R-:W-:Y:S01]  /*64c0*/  IMAD.MOV.U32 R3, RZ, RZ, c[0x0][0x288] ;  /* 0x0000a200ff037624 */ /* 0x00cfe200078e00ff */
        /* <DEDUP_REMOVED lines=86> */
.L_x_1791:
[----:B------:R-:W-:Y:S05]  /*6a30*/  BSYNC B0 ;  /* 0x0000000000007941 */ /* 0x000fea0003800000 */
.L_x_1790:
[----:B------:R-:W-:Y:S05]  /*6a40*/  MOV R3, 0x140 ;  /* 0x0000014000037802 */ /* 0x000fea0000000f00 */
[C---:B------:R-:W-:Y:S04]  /*6a50*/  IMAD.WIDE.U32 R4, R3.reuse, c[0x0][0x198], R96 ;  /* 0x0000660003047a25 */ /* 0x040fe800078e0060 */
[----:B------:R-:W-:Y:S05]  /*6a60*/  IMAD R0, R3, c[0x0][0x19c], RZ ;  /* 0x0000670003007a24 */ /* 0x000fea00078e02ff */
[----:B------:R-:W-:Y:S05]  /*6a70*/  IADD3 R5, R5, R0, RZ ;  /* 0x0000000005057210 */ /* 0x000fea0007ffe0ff */
[----:B-----5:R2:W-:Y:S02]  /*6a80*/  STG.E.128 [R4.64], R44 ;  /* 0x0000002c04007986 */ /* 0x0205e4000c101d06 */
.L_x_1789:
[----:B------:R-:W-:Y:S05]  /*6a90*/  BSYNC B1 ;  /* 0x0000000000017941 */ /* 0x000fea0003800000 */
.L_x_1788:
        /* <DEDUP_REMOVED lines=90> */
.L_x_1795:
[----:B------:R-:W-:Y:S05]  /*7040*/  BSYNC B0 ;  /* 0x0000000000007941 */ /* 0x000fea0003800000 */
.L_x_1794:
[----:B------:R-:W-:Y:S05]  /*7050*/  MOV R3, 0x180 ;  /* 0x0000018000037802 */ /* 0x000fea0000000f00 */
[C---:B------:R-:W-:Y:S04]  /*7060*/  IMAD.WIDE.U32 R4, R3.reuse, c[0x0][0x198], R96 ;  /* 0x0000660003047a25 */ /* 0x040fe800078e0060 */
[----:B------:R-:W-:Y:S05]  /*7070*/  IMAD R0, R3, c[0x0][0x19c], RZ ;  /* 0x0000670003007a24 */ /* 0x000fea00078e02ff */
[----:B------:R-:W-:Y:S05]  /*7080*/  IADD3 R5, R5, R0, RZ ;  /* 0x0000000005057210 */ /* 0x000fea0007ffe0ff */
[----:B-----5:R2:W-:Y:S02]  /*7090*/  STG.E.128 [R4.64], R44 ;  /* 0x0000002c04007986 */ /* 0x0205e4000c101d06 */
.L_x_1793:
[----:B------:R-:W-:Y:S05]  /*70a0*/  BSYNC B1 ;  /* 0x0000000000017941 */ /* 0x000fea0003800000 */
.L_x_1792:
[----:B------:R-:W-:Y:S01]  /*70b0*/  ISETP.NE.AND P0, PT, R139, RZ, PT ;  /* 0x000000ff8b00720c */ /* 0x000fe20003f05270 */
[----:B------:R-:W-:Y:S01]  /*70c0*/  @!UPT UIADD3 URZ, URZ, URZ, URZ ;  /* 0x0000003f3f3ff290 */ /* 0x000fe2000fffe03f */
[----:B------:R-:W-:Y:S11]  /*70d0*/  BSSY B1, `(.L_x_1796) ;  /* 0x000005f000017945 */ /* 0x000ff60003800000 */
        /* <DEDUP_REMOVED lines=14> */
[C---:B------:R-:W-:Y:S01]  /*71c0*/  IMAD.U32 R40, R46.reuse, 0x10000, RZ ;  /* 0x000100002e287824 */ /* 0x040fe200078e00ff */
        /* <DEDUP_REMOVED lines=9> */
[C---:B-1----:R-:W-:Y:S02]  /*7260*/  LEA R160, P1, R48.reuse, R126, 0x1 ;  /* 0x0000007e30a07211 */ /* 0x042fe400078208ff */
[----:B------:R-:W-:Y:S02]  /*7270*/  LEA.HI.X.SX32 R125, R125, R80, 0x1, P2 ;  /* 0x000000507d7d7211 */ /* 0x000fe400010f0eff */
[----:B------:R-:W2:Y:S02]  /*7280*/  LDG.E.128 R16, [R16.64] ;  /* 0x0000000610107981 */ /* 0x000ea4000c1e1d00 */
[----:B------:R-:W-:Y:S01]  /*7290*/  LEA.HI.X R161, R48, R123, R125, 0x1, P1 ;  /* 0x0000007b30a17211 */ /* 0x000fe200008f0c7d */
[----:B------:R-:W-:Y:S02]  /*72a0*/  IMAD.MOV.U32 R48, RZ, RZ, RZ ;  /* 0x000000ffff307224 */ /* 0x000fe400078e00ff */
[----:B------:R-:W-:Y:S03]  /*72b0*/  @P0 IMAD R48, RZ, RZ, -UR5 ;  /* 0x80000005ff300e24 */ /* 0x000fe6000f8e02ff */
[----:B------:R-:W3:Y:S02]  /*72c0*/  LDG.E.128 R160, [R160.64] ;  /* 0x00000006a0a07981 */ /* 0x000ee4000c1e1d00 */
[----:B------:R-:W-:Y:S04]  /*72d0*/  IADD3 R125, P1, R81, R48, RZ ;  /* 0x00000030517d7210 */ /* 0x000fe80007f3e0ff */
[----:B------:R-:W-:Y:S02]  /*72e0*/  LEA.HI.X.SX32 R48, R48, R80, 0x1, P1 ;  /* 0x0000005030307211 */ /* 0x000fe400008f0eff */
[C---:B------:R-:W-:Y:S04]  /*72f0*/  LEA R52, P1, R125.reuse, R128, 0x1 ;  /* 0x000000807d347211 */ /* 0x040fe800078208ff */
[----:B------:R-:W-:Y:S06]  /*7300*/  LEA.HI.X R53, R125, R129, R48, 0x1, P1 ;  /* 0x000000817d357211 */ /* 0x000fec00008f0c30 */
        /* <DEDUP_REMOVED lines=23> */
[----:B------:R-:W-:Y:S02]  /*7480*/  FMUL.FTZ R3, R22, R31 ;  /* 0x0000001f16037220 */ /* 0x000fe40000410000 */
[C---:B----4-:R-:W-:Y:S01]  /*7490*/  IMAD.U32 R32, R52.reuse, 0x10000, RZ ;  /* 0x0001000034207824 */ /* 0x050fe200078e00ff */
[----:B------:R-:W-:Y:S01]  /*74a0*/  LOP3.LUT R34, R52, 0xffff0000, RZ, 0xc0, !PT ;  /* 0xffff000034227812 */ /* 0x000fe200078ec0ff */
[----:B------:R-:W-:Y:S01]  /*74b0*/  @!P0 FADD.FTZ R26, -R26, -RZ ;  /* 0x800000ff1a1a8221 */ /* 0x000fe20000010100 */
[----:B------:R-:W-:Y:S01]  /*74c0*/  SHF.L.U32 R37, R53, 0x10, RZ ;  /* 0x0000001035257819 */ /* 0x000fe200000006ff */
[----:B------:R-:W-:Y:S01]  /*74d0*/  FFMA.FTZ R0, R33, R32, R0 ;  /* 0x0000002021007223 */ /* 0x000fe20000010000 */
[----:B------:R-:W-:Y:S01]  /*74e0*/  LOP3.LUT R38, R53, 0xffff0000, RZ, 0xc0, !PT ;  /* 0xffff000035267812 */ /* 0x000fe200078ec0ff */
[----:B------:R-:W-:Y:S01]  /*74f0*/  FMUL.FTZ R4, R24, R29 ;  /* 0x0000001d18047220 */ /* 0x000fe20000410000 */
[C---:B------:R-:W-:Y:S01]  /*7500*/  LOP3.LUT R42, R54.reuse, 0xffff0000, RZ, 0xc0, !PT ;  /* 0xffff0000362a7812 */ /* 0x040fe200078ec0ff */
[----:B------:R-:W-:Y:S01]  /*7510*/  @!P0 FADD.FTZ R23, -R23, -RZ ;  /* 0x800000ff17178221 */ /* 0x000fe20000010100 */
[----:B------:R-:W-:Y:S01]  /*7520*/  SHF.L.U32 R45, R55, 0x10, RZ ;  /* 0x00000010372d7819 */ /* 0x000fe200000006ff */
[----:B------:R-:W-:Y:S01]  /*7530*/  FFMA.FTZ R2, R35, R34, R2 ;  /* 0x0000002223027223 */ /* 0x000fe20000010002 */
[----:B------:R-:W-:Y:S01]  /*7540*/  LOP3.LUT R46, R55, 0xffff0000, RZ, 0xc0, !PT ;  /* 0xffff0000372e7812 */ /* 0x000fe200078ec0ff */
        /* <DEDUP_REMOVED lines=17> */
.L_x_1799:
[----:B------:R-:W-:Y:S05]  /*7660*/  BSYNC B0 ;  /* 0x0000000000007941 */ /* 0x000fea0003800000 */
.L_x_1798:
[----:B------:R-:W-:Y:S05]  /*7670*/  MOV R3, 0x1c0 ;  /* 0x000001c000037802 */ /* 0x000fea0000000f00 */
[C---:B------:R-:W-:Y:S04]  /*7680*/  IMAD.WIDE.U32 R4, R3.reuse, c[0x0][0x198], R96 ;  /* 0x0000660003047a25 */ /* 0x040fe800078e0060 */
[----:B------:R-:W-:Y:S05]  /*7690*/  IMAD R0, R3, c[0x0][0x19c], RZ ;  /* 0x0000670003007a24 */ /* 0x000fea00078e02ff */
[----:B------:R-:W-:Y:S05]  /*76a0*/  IADD3 R5, R5, R0, RZ ;  /* 0x0000000005057210 */ /* 0x000fea0007ffe0ff */
[----:B-----5:R2:W-:Y:S02]  /*76b0*/  STG.E.128 [R4.64], R44 ;  /* 0x0000002c04007986 */ /* 0x0205e4000c101d06 */
.L_x_1797:
[----:B------:R-:W-:Y:S05]  /*76c0*/  BSYNC B1 ;  /* 0x0000000000017941 */ /* 0x000fea0003800000 */
.L_x_1796:
[----:B--23--:R-:W-:Y:S01]  /*76d0*/  IMAD.MOV.U32 R3, RZ, RZ, c[0x0][0x230] ;  /* 0x00008c00ff037624 */ /* 0x00cfe200078e00ff */
        /* <DEDUP_REMOVED lines=8> */
.L_x_1749:
[----:B---3--:R-:W-:Y:S01]  /*7760*/  @P4 IMAD.MOV.U32 R3, RZ, RZ, c[0x0][0x288] ;  /* 0x0000a200ff034624 */ /* 0x008fe200078e00ff */
[-C--:B------:R-:W-:Y:S01]  /*7770*/  @P1 MOV R125, R121.reuse ;  /* 0x00000079007d1202 */ /* 0x080fe20000000f00 */
[----:B------:R-:W-:Y:S01]  /*7780*/  UMOV UR4, URZ ;  /* 0x0000003f00047c82 */ /* 0x000fe20008000000 */
[C---:B------:R-:W-:Y:S02]  /*7790*/  @P3 LEA R20, P0, R131.reuse, R124, 0x1 ;  /* 0x0000007c83143211 */ /* 0x040fe400078008ff */
[----:B------:R-:W-:Y:S01]  /*77a0*/  @P4 MOV R0, c[0x0][0x28c] ;  /* 0x0000a30000004a02 */ /* 0x000fe20000000f00 */
[----:B------:R1:W2:Y:S01]  /*77b0*/  @P1 LDG.E.128 R4, [R124.64] ;  /* 0x000000067c041981 */ /* 0x0002a2000c1e1d00 */
[----:B------:R-:W-:Y:S02]  /*77c0*/  @P3 LEA.HI.X R21, R131, R121, R130, 0x1, P0 ;  /* 0x0000007983153211 */ /* 0x000fe400000f0c82 */
[C---:B------:R-:W-:Y:S01]  /*77d0*/  @P3 LEA R26, P0, R63.reuse, R96, 0x1 ;  /* 0x000000603f1a3211 */ /* 0x040fe200078008ff */
[----:B------:R-:W-:Y:S03]  /*77e0*/  @P4 IMAD R0, R0, 0xc0, RZ ;  /* 0x000000c000004824 */ /* 0x000fe600078e02ff */
[----:B------:R-:W-:Y:S01]  /*77f0*/  @P3 LEA.HI.X R27, R63, R97, R60, 0x1, P0 ;  /* 0x000000613f1b3211 */ /* 0x000fe200000f0c3c */
[----:B-1----:R-:W-:Y:S04]  /*7800*/  @P4 IMAD.MOV.U32 R125, RZ, RZ, R121 ;  /* 0x000000ffff7d4224 */ /* 0x002fe800078e0079 */
[----:B------:R-:W-:Y:S04]  /*7810*/  @P4 IMAD.WIDE.U32 R2, R3, 0xc0, R124 ;  /* 0x000000c003024825 */ /* 0x000fe800078e007c */
[----:B------:R-:W-:Y:S01]  /*7820*/  @P5 IMAD.MOV.U32 R125, RZ, RZ, R121 ;  /* 0x000000ffff7d5224 */ /* 0x000fe200078e0079 */
[----:B------:R-:W-:Y:S01]  /*7830*/  @P4 IADD3 R3, R3, R0, RZ ;  /* 0x0000000003034210 */ /* 0x000fe20007ffe0ff */
[----:B--2---:R-:W-:Y:S01]  /*7840*/  @P1 STG.E.128 [R96.64], R4 ;  /* 0x0000000460001986 */ /* 0x004fe2000c101d06 */
[----:B------:R-:W-:Y:S03]  /*7850*/  ISETP.NE.AND P1, PT, R158, RZ, PT ;  /* 0x000000ff9e00720c */ /* 0x000fe60003f25270 */
[----:B------:R-:W2:Y:S10]  /*7860*/  @P3 LDG.E.128 R20, [R20.64] ;  /* 0x0000000614143981 */ /* 0x000eb4000c1e1d00 */
[C---:B------:R-:W-:Y:S04]  /*7870*/  @P1 LEA R16, P0, R101.reuse, R124, 0x1 ;  /* 0x0000007c65101211 */ /* 0x040fe800078008ff */
[----:B------:R-:W-:Y:S02]  /*7880*/  @P1 LEA.HI.X R17, R101, R121, R100, 0x1, P0 ;  /* 0x0000007965111211 */ /* 0x000fe400000f0c64 */
[C---:B------:R-:W-:Y:S04]  /*7890*/  @P1 LEA R24, P0, R154.reuse, R96, 0x1 ;  /* 0x000000609a181211 */ /* 0x040fe800078008ff */
[----:B------:R-:W-:Y:S01]  /*78a0*/  @P1 LEA.HI.X R25, R154, R97, R102, 0x1, P0 ;  /* 0x000000619a191211 */ /* 0x000fe200000f0c66 */
[----:B--2---:R1:W-:Y:S04]  /*78b0*/  @P3 STG.E.128 [R26.64], R20 ;  /* 0x000000141a003986 */ /* 0x0043e8000c101d06 */
[----:B------:R-:W2:Y:S01]  /*78c0*/  @P1 LDG.E.128 R16, [R16.64] ;  /* 0x0000000610101981 */ /* 0x000ea2000c1e1d00 */
[C---:B-1----:R-:W-:Y:S04]  /*78d0*/  @P2 LEA R20, P0, R104.reuse, R124, 0x1 ;  /* 0x0000007c68142211 */ /* 0x042fe800078008ff */
[----:B------:R-:W-:Y:S01]  /*78e0*/  @P2 LEA.HI.X R21, R104, R121, R103, 0x1, P0 ;  /* 0x0000007968152211 */ /* 0x000fe200000f0c67 */
[----:B--2---:R1:W-:Y:S01]  /*78f0*/  @P1 STG.E.128 [R24.64], R16 ;  /* 0x0000001018001986 */ /* 0x0043e2000c101d06 */
[----:B------:R-:W-:Y:S03]  /*7900*/  ISETP.NE.AND P1, PT, R139, RZ, PT ;  /* 0x000000ff8b00720c */ /* 0x000fe60003f25270 */
[----:B------:R2:W3:Y:S02]  /*7910*/  @P4 LDG.E.128 R4, [R2.64] ;  /* 0x0000000602044981 */ /* 0x0004e4000c1e1d00 */
[----:B--2---:R-:W-:Y:S04]  /*7920*/  @P4 IMAD.MOV.U32 R3, RZ, RZ, 0xc0 ;  /* 0x000000c0ff034424 */ /* 0x004fe800078e00ff */
[C---:B------:R-:W-:Y:S01]  /*7930*/  @P4 IMAD.WIDE.U32 R22, R3.reuse, c[0x0][0x198], R96 ;  /* 0x0000660003164a25 */ /* 0x040fe200078e0060 */
[C---:B-1----:R-:W-:Y:S03]  /*7940*/  @P2 LEA R24, P0, R156.reuse, R96, 0x1 ;  /* 0x000000609c182211 */ /* 0x042fe600078008ff */
[----:B------:R-:W-:Y:S01]  /*7950*/  @P4 IMAD R0, R3, c[0x0][0x19c], RZ ;  /* 0x0000670003004a24 */ /* 0x000fe200078e02ff */
[----:B------:R-:W-:Y:S01]  /*7960*/  @P2 LEA.HI.X R25, R156, R97, R106, 0x1, P0 ;  /* 0x000000619c192211 */ /* 0x000fe200000f0c6a */
[----:B------:R-:W-:Y:S03]  /*7970*/  @P5 IMAD.MOV.U32 R3, RZ, RZ, c[0x0][0x288] ;  /* 0x0000a200ff035624 */ /* 0x000fe600078e00ff */
[----:B------:R-:W-:Y:S01]  /*7980*/  @P4 IADD3 R23, R23, R0, RZ ;  /* 0x0000000017174210 */ /* 0x000fe20007ffe0ff */
[----:B------:R-:W-:Y:S01]  /*7990*/  @P5 IMAD.WIDE.U32 R2, R3, 0x140, R124 ;  /* 0x0000014003025825 */ /* 0x000fe200078e007c */
[----:B------:R-:W-:Y:S02]  /*79a0*/  @P5 MOV R0, c[0x0][0x28c] ;  /* 0x0000a30000005a02 */ /* 0x000fe40000000f00 */
[-C--:B------:R-:W-:Y:S03]  /*79b0*/  @P6 MOV R125, R121.reuse ;  /* 0x00000079007d6202 */ /* 0x080fe60000000f00 */
[----:B------:R-:W-:Y:S05]  /*79c0*/  @P5 IMAD R0, R0, 0x140, RZ ;  /* 0x0000014000005824 */ /* 0x000fea00078e02ff */
[----:B------:R-:W-:Y:S01]  /*79d0*/  @P5 IADD3 R3, R3, R0, RZ ;  /* 0x0000000003035210 */ /* 0x000fe20007ffe0ff */
[----:B------:R-:W-:Y:S04]  /*79e0*/  @P6 IMAD.MOV.U32 R0, RZ, RZ, c[0x0][0x28c] ;  /* 0x0000a300ff006624 */ /* 0x000fe800078e00ff */
[----:B------:R-:W-:Y:S01]  /*79f0*/  @P6 IMAD R0, R0, 0x180, RZ ;  /* 0x0000018000006824 */ /* 0x000fe200078e02ff */
[----:B---3--:R1:W-:Y:S04]  /*7a00*/  @P4 STG.E.128 [R22.64], R4 ;  /* 0x0000000416004986 */ /* 0x0083e8000c101d06 */
[----:B------:R2:W3:Y:S02]  /*7a10*/  @P2 LDG.E.128 R16, [R20.64] ;  /* 0x0000000614102981 */ /* 0x0004e4000c1e1d00 */
[----:B--2---:R-:W-:Y:S05]  /*7a20*/  @P5 MOV R21, 0x140 ;  /* 0x0000014000155802 */ /* 0x004fea0000000f00 */
[C---:B-1----:R-:W-:Y:S04]  /*7a30*/  @P5 IMAD.WIDE.U32 R22, R21.reuse, c[0x0][0x198], R96 ;  /* 0x0000660015165a25 */ /* 0x042fe800078e0060 */
[----:B------:R-:W-:Y:S04]  /*7a40*/  @P5 IMAD R21, R21, c[0x0][0x19c], RZ ;  /* 0x0000670015155a24 */ /* 0x000fe800078e02ff */
[----:B------:R-:W-:Y:S01]  /*7a50*/  @P5 IMAD.IADD R23, R23, 0x1, R21 ;  /* 0x0000000117175824 */ /* 0x000fe200078e0215 */
[----:B------:R-:W-:Y:S01]  /*7a60*/  @P6 MOV R21, 0x180 ;  /* 0x0000018000156802 */ /* 0x000fe20000000f00 */
[----:B---3--:R1:W-:Y:S04]  /*7a70*/  @P2 STG.E.128 [R24.64], R16 ;  /* 0x0000001018002986 */ /* 0x0083e8000c101d06 */
[----:B------:R2:W3:Y:S02]  /*7a80*/  @P5 LDG.E.128 R4, [R2.64] ;  /* 0x0000000602045981 */ /* 0x0004e4000c1e1d00 */
[----:B--2---:R-:W-:Y:S04]  /*7a90*/  @P6 IMAD.MOV.U32 R3, RZ, RZ, c[0x0][0x288] ;  /* 0x0000a200ff036624 */ /* 0x004fe800078e00ff */
[----:B------:R-:W-:Y:S01]  /*7aa0*/  @P6 IMAD.WIDE.U32 R2, R3, 0x180, R124 ;  /* 0x0000018003026825 */ /* 0x000fe200078e007c */
[----:B------:R-:W-:Y:S04]  /*7ab0*/  @P1 MOV R125, R121 ;  /* 0x00000079007d1202 */ /* 0x000fe80000000f00 */
[----:B------:R-:W-:Y:S01]  /*7ac0*/  @P6 IADD3 R3, R3, R0, RZ ;  /* 0x0000000003036210 */ /* 0x000fe20007ffe0ff */
[----:B------:R-:W-:Y:S04]  /*7ad0*/  @P1 IMAD.MOV.U32 R0, RZ, RZ, c[0x0][0x28c] ;  /* 0x0000a300ff001624 */ /* 0x000fe800078e00ff */
[----:B------:R-:W-:Y:S01]  /*7ae0*/  @P1 IMAD R0, R0, 0x1c0, RZ ;  /* 0x000001c000001824 */ /* 0x000fe200078e02ff */
[----:B---3--:R2:W-:Y:S04]  /*7af0*/  @P5 STG.E.128 [R22.64], R4 ;  /* 0x0000000416005986 */ /* 0x0085e8000c101d06 */
[----:B-1----:R1:W3:Y:S02]  /*7b00*/  @P6 LDG.E.128 R16, [R2.64] ;  /* 0x0000000602106981 */ /* 0x0022e4000c1e1d00 */
[----:B-1----:R-:W-:Y:S04]  /*7b10*/  @P1 IMAD.MOV.U32 R3, RZ, RZ, c[0x0][0x288] ;  /* 0x0000a200ff031624 */ /* 0x002fe800078e00ff */
[----:B------:R-:W-:Y:S04]  /*7b20*/  @P1 IMAD.WIDE.U32 R2, R3, 0x1c0, R124 ;  /* 0x000001c003021825 */ /* 0x000fe800078e007c */
[----:B------:R-:W-:Y:S02]  /*7b30*/  @P1 IMAD.IADD R3, R3, 0x1, R0 ;  /* 0x0000000103031824 */ /* 0x000fe400078e0200 */
[C-C-:B--2---:R-:W-:Y:S04]  /*7b40*/  @P6 IMAD.WIDE.U32 R22, R21.reuse, c[0x0][0x198], R96.reuse ;  /* 0x0000660015166a25 */ /* 0x144fe800078e0060 */
[----:B------:R-:W-:Y:S05]  /*7b50*/  @P6 IMAD R21, R21, c[0x0][0x19c], RZ ;  /* 0x0000670015156a24 */ /* 0x000fea00078e02ff */
[----:B------:R-:W-:Y:S05]  /*7b60*/  @P6 IADD3 R23, R23, R21, RZ ;  /* 0x0000001517176210 */ /* 0x000fea0007ffe0ff */
[----:B---3--:R1:W-:Y:S04]  /*7b70*/  @P6 STG.E.128 [R22.64], R16 ;  /* 0x0000001016006986 */ /* 0x0083e8000c101d06 */
[----:B------:R2:W3:Y:S02]  /*7b80*/  @P1 LDG.E.128 R4, [R2.64] ;  /* 0x0000000602041981 */ /* 0x0004e4000c1e1d00 */
[----:B--2---:R-:W-:Y:S05]  /*7b90*/  @P1 MOV R3, 0x1c0 ;  /* 0x000001c000031802 */ /* 0x004fea0000000f00 */
[C---:B------:R-:W-:Y:S04]  /*7ba0*/  @P1 IMAD.WIDE.U32 R20, R3.reuse, c[0x0][0x198], R96 ;  /* 0x0000660003141a25 */ /* 0x040fe800078e0060 */
[----:B------:R-:W-:Y:S05]  /*7bb0*/  @P1 IMAD R0, R3, c[0x0][0x19c], RZ ;  /* 0x0000670003001a24 */ /* 0x000fea00078e02ff */
[----:B------:R-:W-:Y:S05]  /*7bc0*/  @P1 IADD3 R21, R21, R0, RZ ;  /* 0x0000000015151210 */ /* 0x000fea0007ffe0ff */
[----:B---3--:R1:W-:Y:S02]  /*7bd0*/  @P1 STG.E.128 [R20.64], R4 ;  /* 0x0000000414001986 */ /* 0x0083e4000c101d06 */
.L_x_1767:
[----:B------:R-:W-:Y:S01]  /*7be0*/  IMAD.MOV.U32 R0, RZ, RZ, c[0x0][0x288] ;  /* 0x0000a200ff007624 */ /* 0x000fe200078e00ff */
[----:B------:R-:W-:Y:S01]  /*7bf0*/  LOP3.LUT P1, RZ, R236, 0x4, RZ, 0xc0, !PT ;  /* 0x00000004ecff7812 */ /* 0x000fe2000782c0ff */
[----:B-1----:R-:W-:Y:S02]  /*7c00*/  IMAD.MOV.U32 R125, RZ, RZ, R121 ;  /* 0x000000ffff7d7224 */ /* 0x002fe400078e0079 */
        /* <DEDUP_REMOVED lines=52> */
[----:B------:R-:W2:Y:S04]  /*7f50*/  LDG.E R5, [R22.64] ;  /* 0x0000000616057981 */ /* 0x000ea8000c1e1900 */
[----:B------:R-:W-:Y:S01]  /*7f60*/  IMAD R0, R3, c[0x0][0x2d0], R0 ;  /* 0x0000b40003007a24 */ /* 0x000fe200078e0200 */
[----:B------:R-:W2:Y:S03]  /*7f70*/  LDG.E R6, [R18.64] ;  /* 0x0000000612067981 */ /* 0x000ea6000c1e1900 */
[----:B------:R-:W-:Y:S01]  /*7f80*/  IMAD.WIDE.U32 R20, R0, c[0x0][0x1a0], RZ ;  /* 0x0000680000147a25 */ /* 0x000fe200078e00ff */
[----:B------:R-:W-:Y:S03]  /*7f90*/  SHF.R.S32.HI R7, RZ, 0x1f, R0 ;  /* 0x0000001fff077819 */ /* 0x000fe60000011400 */
[----:B--2---:R-:W-:Y:S02]  /*7fa0*/  IMAD.IADD R16, R5, 0x1, -R6 ;  /* 0x0000000105107824 */ /* 0x004fe400078e0a06 */
        /* <DEDUP_REMOVED lines=14> */
[----:B------:R-:W-:Y:S01]  /*8090*/  LEA R96, P0, R18, R96, 0x1 ;  /* 0x0000006012607211 */ /* 0x000fe200078008ff */
[----:B------:R-:W-:Y:S03]  /*80a0*/  IMAD R7, R0, c[0x0][0x19c], R7 ;  /* 0x0000670000077a24 */ /* 0x000fe600078e0207 */
[----:B------:R-:W-:Y:S01]  /*80b0*/  IADD3 R6, R21, R5, RZ ;  /* 0x0000000515067210 */ /* 0x000fe20007ffe0ff */
[----:B------:R-:W-:Y:S03]  /*80c0*/  IMAD.IADD R8, R19, 0x1, R7 ;  /* 0x0000000113087824 */ /* 0x000fe600078e0207 */
[----:B------:R-:W-:Y:S02]  /*80d0*/  LEA.HI.X R99, R20, R99, R6, 0x1, P1 ;  /* 0x0000006314637211 */ /* 0x000fe400008f0c06 */
[----:B------:R-:W-:Y:S01]  /*80e0*/  LEA.HI.X R97, R18, R97, R8, 0x1, P0 ;  /* 0x0000006112617211 */ /* 0x000fe200000f0c08 */
[----:B------:R-:W-:-:S05]  /*80f0*/  BRA `(.L_x_1801) ;  /* 0x0000008000007947 */ /* 0x000fca0003800000 */
.L_x_1800:
[----:B------:R-:W-:Y:S02]  /*8100*/  IMAD.MOV.U32 R2, RZ, RZ, c[0x0][0x1a0] ;  /* 0x00006800ff027624 */ /* 0x000fe400078e00ff */
[----:B------:R-:W-:Y:S02]  /*8110*/  IMAD.MOV.U32 R0, RZ, RZ, c[0x0][0x198] ;  /* 0x00006600ff007624 */ /* 0x000fe400078e00ff */
[----:B------:R-:W-:Y:S02]  /*8120*/  IMAD.U32 R3, R2, -0x100, RZ ;  /* 0xffffff0002037824 */ /* 0x000fe400078e00ff */
[----:B------:R-:W-:Y:S03]  /*8130*/  IMAD.U32 R5, R0, -0x100, RZ ;  /* 0xffffff0000057824 */ /* 0x000fe600078e00ff */
[----:B------:R-:W-:Y:S02]  /*8140*/  LEA R98, P1, R3, R98, 0x1 ;  /* 0x0000006203627211 */ /* 0x000fe400078208ff */
[----:B------:R-:W-:Y:S02]  /*8150*/  LEA R96, P0, R5, R96, 0x1 ;  /* 0x0000006005607211 */ /* 0x000fe400078008ff */
[----:B------:R-:W-:Y:S02]  /*8160*/  LEA.HI.X.SX32 R99, R3, R99, 0x1, P1 ;  /* 0x0000006303637211 */ /* 0x000fe400008f0eff */
[----:B------:R-:W-:Y:S02]  /*8170*/  LEA.HI.X.SX32 R97, R5, R97, 0x1, P0 ;  /* 0x0000006105617211 */ /* 0x000fe400000f0eff */
.L_x_1801:
[----:B------:R-:W-:Y:S04]  /*8180*/  IADD3 R11, R11, -0x1, RZ ;  /* 0xffffffff0b0b7810 */ /* 0x000fe80007ffe0ff */
[----:B------:R-:W-:Y:S11]  /*8190*/  ISETP.GT.AND P0, PT, R11, R94, PT ;  /* 0x0000005e0b00720c */ /* 0x000ff60003f04270 */
[----:B------:R-:W-:Y:S02]  /*81a0*/  @!UPT UIADD3 URZ, URZ, URZ, URZ ;  /* 0x0000003f3f3ff290 */ /* 0x000fe4000fffe03f */
[----:B------:R-:W-:-:S05]  /*81b0*/  @P0 BRA `(.L_x_1802) ;  /* 0xffffa22000000947 */ /* 0x000fca000383ffff */
.L_x_1748:
        /* <DEDUP_REMOVED lines=45> */
[----:B------:R-:W2:Y:S04]  /*8490*/  LDG.E.64 R2, [R18.64] ;  /* 0x0000000612027981 */ /* 0x000ea8000c1e1b00 */
[----:B------:R-:W3:Y:S01]  /*84a0*/  LDG.E.64 R4, [R4.64] ;  /* 0x0000000604047981 */ /* 0x000ee2000c1e1b00 */
        /* <DEDUP_REMOVED lines=8> */
[----:B--2---:R-:W-:Y:S02]  /*8530*/  LOP3.LUT R8, R2, 0xffff0000, RZ, 0xc0, !PT ;  /* 0xffff000002087812 */ /* 0x004fe400078ec0ff */
[C---:B------:R-:W-:Y:S01]  /*8540*/  LOP3.LUT R18, R3.reuse, 0xffff0000, RZ, 0xc0, !PT ;  /* 0xffff000003127812 */ /* 0x040fe200078ec0ff */
[----:B------:R-:W-:Y:S01]  /*8550*/  IMAD.U32 R3, R3, 0x10000, RZ ;  /* 0x0001000003037824 */ /* 0x000fe200078e00ff */
[----:B---3--:R-:W-:Y:S01]  /*8560*/  LOP3.LUT R21, R4, 0xffff0000, RZ, 0xc0, !PT ;  /* 0xffff000004157812 */ /* 0x008fe200078ec0ff */
[-C--:B------:R-:W-:Y:S01]  /*8570*/  FMUL.FTZ R10, R6, R8.reuse ;  /* 0x00000008060a7220 */ /* 0x080fe20000410000 */
[----:B------:R-:W-:Y:S01]  /*8580*/  SHF.L.U32 R2, R2, 0x10, RZ ;  /* 0x0000001002027819 */ /* 0x000fe200000006ff */
[----:B------:R-:W-:Y:S01]  /*8590*/  FMUL.FTZ R22, R7, R8 ;  /* 0x0000000807167220 */ /* 0x000fe20000410000 */
[----:B------:R-:W-:Y:S01]  /*85a0*/  LOP3.LUT R19, R5, 0xffff0000, RZ, 0xc0, !PT ;  /* 0xffff000005137812 */ /* 0x000fe200078ec0ff */
[-C--:B------:R-:W-:Y:S01]  /*85b0*/  FFMA.FTZ R10, R7, R21.reuse, -R10 ;  /* 0x00000015070a7223 */ /* 0x080fe2000001080a */
[----:B------:R-:W-:Y:S01]  /*85c0*/  SHF.L.U32 R4, R4, 0x10, RZ ;  /* 0x0000001004047819 */ /* 0x000fe200000006ff */
[----:B------:R-:W-:-:S02]  /*85d0*/  FFMA.FTZ R21, R6, R21, R22 ;  /* 0x0000001506157223 */ /* 0x000fc40000010016 */
[----:B------:R-:W-:Y:S02]  /*85e0*/  IMAD.U32 R7, R5, 0x10000, RZ ;  /* 0x0001000005077824 */ /* 0x000fe400078e00ff */
[----:B------:R-:W-:Y:S02]  /*85f0*/  FMUL.FTZ R8, R11, R18 ;  /* 0x000000120b087220 */ /* 0x000fe40000410000 */
[-C--:B------:R-:W-:Y:S02]  /*8600*/  FMUL.FTZ R5, R17, R2.reuse ;  /* 0x0000000211057220 */ /* 0x080fe40000410000 */
[----:B------:R-:W-:Y:S02]  /*8610*/  FMUL.FTZ R6, R9, R2 ;  /* 0x0000000209067220 */ /* 0x000fe40000410000 */
[----:B------:R-:W-:Y:S02]  /*8620*/  FMUL.FTZ R18, R12, R18 ;  /* 0x000000120c127220 */ /* 0x000fe40000410000 */
[----:B------:R-:W-:-:S02]  /*8630*/  FMUL.FTZ R2, R20, R3 ;  /* 0x0000000314027220 */ /* 0x000fc40000410000 */
[----:B------:R-:W-:Y:S02]  /*8640*/  FMUL.FTZ R3, R16, R3 ;  /* 0x0000000310037220 */ /* 0x000fe40000410000 */
[-C--:B------:R-:W-:Y:S02]  /*8650*/  FFMA.FTZ R8, R12, R19.reuse, -R8 ;  /* 0x000000130c087223 */ /* 0x080fe40000010808 */
[----:B------:R-:W-:Y:S02]  /*8660*/  FFMA.FTZ R11, R11, R19, R18 ;  /* 0x000000130b0b7223 */ /* 0x000fe40000010012 */
[----:B------:R-:W-:Y:S01]  /*8670*/  FFMA.FTZ R5, R9, R4, -R5 ;  /* 0x0000000409057223 */ /* 0x000fe20000010805 */
[----:B------:R-:W-:Y:S01]  /*8680*/  F2FP.BF16.PACK_AB R9, R21, R10 ;  /* 0x0000000a1509723e */ /* 0x000fe200000010ff */
[----:B------:R-:W-:Y:S01]  /*8690*/  FFMA.FTZ R6, R17, R4, R6 ;  /* 0x0000000411067223 */ /* 0x000fe20000010006 */
[----:B------:R-:W-:Y:S01]  /*86a0*/  F2FP.BF16.PACK_AB R11, R11, R8 ;  /* 0x000000080b0b723e */ /* 0x000fe200000010ff */
[----:B------:R-:W-:-:S02]  /*86b0*/  FFMA.FTZ R2, R16, R7, -R2 ;  /* 0x0000000710027223 */ /* 0x000fc40000010802 */
[----:B------:R-:W-:Y:S01]  /*86c0*/  FFMA.FTZ R3, R20, R7, R3 ;  /* 0x0000000714037223 */ /* 0x000fe20000010003 */
[----:B------:R-:W-:-:S04]  /*86d0*/  F2FP.BF16.PACK_AB R8, R6, R5 ;  /* 0x000000050608723e */ /* 0x000fc800000010ff */
[----:B------:R-:W-:Y:S02]  /*86e0*/  F2FP.BF16.PACK_AB R10, R3, R2 ;  /* 0x00000002030a723e */ /* 0x000fe400000010ff */
.L_x_1809:
[----:B------:R-:W-:Y:S05]  /*86f0*/  BSYNC B0 ;  /* 0x0000000000007941 */ /* 0x000fea0003800000 */
.L_x_1808:
[----:B-----5:R1:W-:Y:S02]  /*8700*/  STS.128 [R237], R8 ;  /* 0x00000008ed007388 */ /* 0x0203e40000000c00 */
.L_x_1807:
[----:B------:R-:W-:Y:S05]  /*8710*/  BSYNC B1 ;  /* 0x0000000000017941 */ /* 0x000fea0003800000 */
.L_x_1806:
[----:B------:R-:W-:-:S04]  /*8720*/  IADD3 R20, R140, 0x20, RZ ;  /* 0x000000208c147810 */ /* 0x000fc80007ffe0ff */
[----:B------:R-:W-:-:S04]  /*8730*/  ISETP.GE.AND P0, PT, R20, R13, PT ;  /* 0x0000000d1400720c */ /* 0x000fc80003f06270 */
[----:B------:R-:W-:-:S13]  /*8740*/  ISETP.LT.OR P0, PT, R57, -0x83, P0 ;  /* 0xffffff7d3900780c */ /* 0x000fda0000701670 */
[----:B------:R-:W-:Y:S05]  /*8750*/  @P0 BRA `(.L_x_1810) ;  /* 0x0000100000000947 */ /* 0x000fea0003800000 */
[----:B-1----:R1:W5:Y:S01]  /*8760*/  LDG.E.128 R8, [R24.64] ;  /* 0x0000000618087981 */ /* 0x002362000c1e1d00 */
        /* <DEDUP_REMOVED lines=11> */
[----:B------:R-:W2:Y:S04]  /*8820*/  LDG.E.64 R2, [R14.64] ;  /* 0x000000060e027981 */ /* 0x000ea8000c1e1b00 */
[----:B------:R-:W3:Y:S01]  /*8830*/  LDG.E.64 R4, [R4.64] ;  /* 0x0000000604047981 */ /* 0x000ee2000c1e1b00 */
[C---:B-----5:R-:W-:Y:S01]  /*8840*/  IMAD.U32 R6, R9.reuse, 0x10000, RZ ;  /* 0x0001000009067824 */ /* 0x060fe200078e00ff */
[----:B------:R-:W-:Y:S01]  /*8850*/  LOP3.LUT R0, R9, 0xffff0000, RZ, 0xc0, !PT ;  /* 0xffff000009007812 */ /* 0x000fe200078ec0ff */
[----:B------:R-:W-:Y:S01]  /*8860*/  IMAD.U32 R12, R11, 0x10000, RZ ;  /* 0x000100000b0c7824 */ /* 0x000fe200078e00ff */
[C---:B------:R-:W-:Y:S02]  /*8870*/  SHF.L.U32 R7, R8.reuse, 0x10, RZ ;  /* 0x0000001008077819 */ /* 0x040fe400000006ff */
[----:B------:R-:W-:-:S02]  /*8880*/  LOP3.LUT R13, R8, 0xffff0000, RZ, 0xc0, !PT ;  /* 0xffff0000080d7812 */ /* 0x000fc400078ec0ff */
[----:B------:R-:W-:Y:S02]  /*8890*/  LOP3.LUT R8, R11, 0xffff0000, RZ, 0xc0, !PT ;  /* 0xffff00000b087812 */ /* 0x000fe400078ec0ff */
[C---:B------:R-:W-:Y:S02]  /*88a0*/  SHF.L.U32 R11, R10.reuse, 0x10, RZ ;  /* 0x000000100a0b7819 */ /* 0x040fe400000006ff */
[----:B------:R-:W-:Y:S02]  /*88b0*/  LOP3.LUT R10, R10, 0xffff0000, RZ, 0xc0, !PT ;  /* 0xffff00000a0a7812 */ /* 0x000fe400078ec0ff */
        /* <DEDUP_REMOVED lines=11> */
[----:B------:R-:W-:Y:S02]  /*8970*/  FMUL.FTZ R9, R8, R17 ;  /* 0x0000001108097220 */ /* 0x000fe40000410000 */
[-C--:B------:R-:W-:Y:S01]  /*8980*/  FMUL.FTZ R0, R13, R2.reuse ;  /* 0x000000020d007220 */ /* 0x080fe20000410000 */
[----:B------:R-:W-:Y:S01]  /*8990*/  F2FP.BF16.PACK_AB R14, R14, R15 ;  /* 0x0000000f0e0e723e */ /* 0x000fe200000010ff */
[----:B------:R-:W-:Y:S02]  /*89a0*/  FMUL.FTZ R6, R7, R2 ;  /* 0x0000000207067220 */ /* 0x000fe40000410000 */
[----:B------:R-:W-:Y:S02]  /*89b0*/  FMUL.FTZ R17, R12, R17 ;  /* 0x000000110c117220 */ /* 0x000fe40000410000 */
[----:B------:R-:W-:Y:S02]  /*89c0*/  FMUL.FTZ R2, R10, R3 ;  /* 0x000000030a027220 */ /* 0x000fe40000410000 */
[----:B------:R-:W-:-:S02]  /*89d0*/  IMAD.U32 R4, R4, 0x10000, RZ ;  /* 0x0001000004047824 */ /* 0x000fc400078e00ff */
[----:B------:R-:W-:Y:S02]  /*89e0*/  FMUL.FTZ R3, R11, R3 ;  /* 0x000000030b037220 */ /* 0x000fe40000410000 */
[-C--:B------:R-:W-:Y:S02]  /*89f0*/  FFMA.FTZ R9, R12, R19.reuse, -R9 ;  /* 0x000000130c097223 */ /* 0x080fe40000010809 */
[----:B------:R-:W-:Y:S02]  /*8a00*/  FFMA.FTZ R8, R8, R19, R17 ;  /* 0x0000001308087223 */ /* 0x000fe40000010011 */
[-C--:B------:R-:W-:Y:S02]  /*8a10*/  FFMA.FTZ R0, R7, R4.reuse, -R0 ;  /* 0x0000000407007223 */ /* 0x080fe40000010800 */
[----:B------:R-:W-:Y:S02]  /*8a20*/  FFMA.FTZ R13, R13, R4, R6 ;  /* 0x000000040d0d7223 */ /* 0x000fe40000010006 */
[----:B------:R-:W-:Y:S01]  /*8a30*/  FFMA.FTZ R2, R11, R5, -R2 ;  /* 0x000000050b027223 */ /* 0x000fe20000010802 */
[----:B------:R-:W-:Y:S01]  /*8a40*/  F2FP.BF16.PACK_AB R11, R8, R9 ;  /* 0x00000009080b723e */ /* 0x000fe200000010ff */
[----:B------:R-:W-:Y:S01]  /*8a50*/  FFMA.FTZ R3, R10, R5, R3 ;  /* 0x000000050a037223 */ /* 0x000fe20000010003 */
[----:B------:R-:W-:Y:S01]  /*8a60*/  F2FP.BF16.PACK_AB R8, R13, R0 ;  /* 0x000000000d08723e */ /* 0x000fe200000010ff */
[----:B------:R-:W-:-:S03]  /*8a70*/  IMAD.MOV.U32 R9, RZ, RZ, R14 ;  /* 0x000000ffff097224 */ /* 0x000fc600078e000e */
[----:B------:R-:W-:Y:S02]  /*8a80*/  F2FP.BF16.PACK_AB R10, R3, R2 ;  /* 0x00000002030a723e */ /* 0x000fe400000010ff */
.L_x_1812:
[----:B------:R-:W-:Y:S05]  /*8a90*/  BSYNC B0 ;  /* 0x0000000000007941 */ /* 0x000fea0003800000 */
.L_x_1811:
[----:B-----5:R2:W-:Y:S01]  /*8aa0*/  STS.128 [R237+0x800], R8 ;  /* 0x00080008ed007388 */ /* 0x0205e20000000c00 */
[----:B------:R-:W-:Y:S05]  /*8ab0*/  BRA `(.L_x_1810) ;  /* 0x00000ca000007947 */ /* 0x000fea0003800000 */
.L_x_1805:
[----:B------:R-:W-:Y:S01]  /*8ac0*/  ISETP.GE.AND P0, PT, R140, R13, PT ;  /* 0x0000000d8c00720c */ /* 0x000fe20003f06270 */
[----:B------:R-:W-:Y:S03]  /*8ad0*/  BSSY B1, `(.L_x_1813) ;  /* 0x000005b000017945 */ /* 0x000fe60003800000 */
[----:B------:R-:W-:-:S13]  /*8ae0*/  ISETP.LT.OR P0, PT, R57, -0x3, P0 ;  /* 0xfffffffd3900780c */ /* 0x000fda0000701670 */
        /* <DEDUP_REMOVED lines=14> */
[----:B-1----:R-:W-:Y:S02]  /*8bd0*/  LEA.HI.X.SX32 R9, R4, R73, 0x1, P1 ;  /* 0x0000004904097211 */ /* 0x002fe400008f0eff */
[C---:B------:R-:W-:Y:S01]  /*8be0*/  LEA R8, P1, R2.reuse, c[0x0][0x2b0], 0x1 ;  /* 0x0000ac0002087a11 */ /* 0x040fe200078208ff */
[----:B------:R-:W-:Y:S02]  /*8bf0*/  IMAD.MOV.U32 R12, RZ, RZ, RZ ;  /* 0x000000ffff0c7224 */ /* 0x000fe400078e00ff */
[----:B------:R-:W2:Y:S01]  /*8c00*/  LDG.E.128 R4, [R6.64] ;  /* 0x0000000606047981 */ /* 0x000ea2000c1e1d00 */
[----:B------:R-:W-:Y:S02]  /*8c10*/  LEA.HI.X R9, R2, c[0x0][0x2b4], R9, 0x1, P1 ;  /* 0x0000ad0002097a11 */ /* 0x000fe400008f0c09 */
        /* <DEDUP_REMOVED lines=40> */
[C---:B----4-:R-:W-:Y:S01]  /*8ea0*/  LOP3.LUT R22, R17.reuse, 0xffff0000, RZ, 0xc0, !PT ;  /* 0xffff000011167812 */ /* 0x050fe200078ec0ff */
[----:B------:R-:W-:Y:S01]  /*8eb0*/  FMUL.FTZ R7, R4, R7 ;  /* 0x0000000704077220 */ /* 0x000fe20000410000 */
[----:B------:R-:W-:Y:S01]  /*8ec0*/  SHF.L.U32 R4, R17, 0x10, RZ ;  /* 0x0000001011047819 */ /* 0x000fe200000006ff */
[----:B------:R-:W-:Y:S01]  /*8ed0*/  @!P0 FADD.FTZ R11, -R11, -RZ ;  /* 0x800000ff0b0b8221 */ /* 0x000fe20000010100 */
[----:B------:R-:W-:Y:S01]  /*8ee0*/  SHF.L.U32 R10, R19, 0x10, RZ ;  /* 0x00000010130a7819 */ /* 0x000fe200000006ff */
[----:B------:R-:W-:Y:S02]  /*8ef0*/  FMUL.FTZ R6, R6, R9 ;  /* 0x0000000906067220 */ /* 0x000fe40000410000 */
[----:B------:R-:W-:Y:S01]  /*8f00*/  FMUL.FTZ R8, R5, R8 ;  /* 0x0000000805087220 */ /* 0x000fe20000410000 */
[C---:B------:R-:W-:Y:S01]  /*8f10*/  LOP3.LUT R5, R16.reuse, 0xffff0000, RZ, 0xc0, !PT ;  /* 0xffff000010057812 */ /* 0x040fe200078ec0ff */
[----:B------:R-:W-:Y:S01]  /*8f20*/  IMAD.U32 R9, R16, 0x10000, RZ ;  /* 0x0001000010097824 */ /* 0x000fe200078e00ff */
[C---:B------:R-:W-:Y:S01]  /*8f30*/  LOP3.LUT R16, R18.reuse, 0xffff0000, RZ, 0xc0, !PT ;  /* 0xffff000012107812 */ /* 0x040fe200078ec0ff */
        /* <DEDUP_REMOVED lines=9> */
[----:B------:R-:W-:Y:S02]  /*8fd0*/  FFMA.FTZ R31, R2, R22, R31 ;  /* 0x00000016021f7223 */ /* 0x000fe4000001001f */
[----:B------:R-:W-:Y:S02]  /*8fe0*/  FFMA.FTZ R17, R27, R17, R30 ;  /* 0x000000111b117223 */ /* 0x000fe4000001001e */
[----:B------:R-:W-:Y:S02]  /*8ff0*/  FFMA.FTZ R8, R29, R10, R8 ;  /* 0x0000000a1d087223 */ /* 0x000fe40000010008 */
[----:B------:R-:W-:Y:S01]  /*9000*/  FFMA.FTZ R11, R20, R18, R11 ;  /* 0x00000012140b7223 */ /* 0x000fe2000001000b */
[----:B------:R-:W-:Y:S01]  /*9010*/  F2FP.BF16.PACK_AB R20, R12, R9 ;  /* 0x000000090c14723e */ /* 0x000fe200000010ff */
[----:B------:R-:W-:Y:S01]  /*9020*/  FFMA.FTZ R6, R21, R16, R6 ;  /* 0x0000001015067223 */ /* 0x000fe20000010006 */
[----:B------:R-:W-:Y:S02]  /*9030*/  F2FP.BF16.PACK_AB R21, R31, R4 ;  /* 0x000000041f15723e */ /* 0x000fe400000010ff */
[----:B------:R-:W-:-:S02]  /*9040*/  F2FP.BF16.PACK_AB R23, R11, R8 ;  /* 0x000000080b17723e */ /* 0x000fc400000010ff */
[----:B------:R-:W-:Y:S02]  /*9050*/  F2FP.BF16.PACK_AB R22, R6, R17 ;  /* 0x000000110616723e */ /* 0x000fe400000010ff */
.L_x_1816:
[----:B------:R-:W-:Y:S05]  /*9060*/  BSYNC B0 ;  /* 0x0000000000007941 */ /* 0x000fea0003800000 */
.L_x_1815:
[----:B-----5:R2:W-:Y:S02]  /*9070*/  STS.128 [R237], R20 ;  /* 0x00000014ed007388 */ /* 0x0205e40000000c00 */
.L_x_1814:
[----:B------:R-:W-:Y:S05]  /*9080*/  BSYNC B1 ;  /* 0x0000000000017941 */ /* 0x000fea0003800000 */
.L_x_1813:
[----:B--2---:R-:W-:-:S04]  /*9090*/  IADD3 R20, R140, 0x20, RZ ;  /* 0x000000208c147810 */ /* 0x004fc80007ffe0ff */
[----:B------:R-:W-:-:S04]  /*90a0*/  ISETP.GE.AND P0, PT, R20, R13, PT ;  /* 0x0000000d1400720c */ /* 0x000fc80003f06270 */
[----:B------:R-:W-:-:S13]  /*90b0*/  ISETP.LT.OR P0, PT, R57, -0x83, P0 ;  /* 0xffffff7d3900780c */ /* 0x000fda0000701670 */
[----:B------:R-:W-:Y:S05]  /*90c0*/  @P0 BRA `(.L_x_1810) ;  /* 0x0000069000000947 */ /* 0x000fea0003800000 */
[----:B------:R2:W5:Y:S01]  /*90d0*/  LDG.E.128 R4, [R24.64] ;  /* 0x0000000618047981 */ /* 0x000562000c1e1d00 */
[----:B------:R-:W-:Y:S01]  /*90e0*/  ISETP.GE.AND P0, PT, R14, c[0x0][0x230], PT ;  /* 0x00008c000e007a0c */ /* 0x000fe20003f06270 */
[----:B------:R-:W-:-:S12]  /*90f0*/  BSSY B0, `(.L_x_1817) ;  /* 0x0000055000007945 */ /* 0x000fd80003800000 */
[----:B------:R-:W-:Y:S05]  /*9100*/  @P0 BRA `(.L_x_1818) ;  /* 0x0000053000000947 */ /* 0x000fea0003800000 */
[----:B------:R-:W-:Y:S01]  /*9110*/  ISETP.GE.AND P0, PT, R14, R75, PT ;  /* 0x0000004b0e00720c */ /* 0x000fe20003f06270 */
[----:B-1----:R-:W-:Y:S01]  /*9120*/  IMAD.MOV.U32 R8, RZ, RZ, RZ ;  /* 0x000000ffff087224 */ /* 0x002fe200078e00ff */
        /* <DEDUP_REMOVED lines=8> */
[----:B------:R-:W-:-:S03]  /*91b0*/  IMAD.WIDE R10, R75, 0x2, R24 ;  /* 0x000000024b0a7825 */ /* 0x000fc600078e0218 */
[----:B------:R-:W-:Y:S02]  /*91c0*/  LEA.HI.X.SX32 R13, R8, R0, 0x1, P1 ;  /* 0x00000000080d7211 */ /* 0x000fe400008f0eff */
[C---:B------:R-:W-:Y:S01]  /*91d0*/  LEA R12, P1, R2.reuse, c[0x0][0x2b0], 0x1 ;  /* 0x0000ac00020c7a11 */ /* 0x040fe200078208ff */
[----:B------:R-:W3:Y:S03]  /*91e0*/  LDG.E.128 R8, [R10.64] ;  /* 0x000000060a087981 */ /* 0x000ee6000c1e1d00 */
[----:B------:R-:W-:Y:S02]  /*91f0*/  LEA.HI.X R13, R2, c[0x0][0x2b4], R13, 0x1, P1 ;  /* 0x0000ad00020d7a11 */ /* 0x000fe400008f0c0d */
[----:B------:R-:W-:Y:S01]  /*9200*/  MOV R2, RZ ;  /* 0x000000ff00027202 */ /* 0x000fe20000000f00 */
[----:B------:R-:W-:-:S03]  /*9210*/  @P0 IMAD.MOV R2, RZ, RZ, -R78 ;  /* 0x000000ffff020224 */ /* 0x000fc600078e0a4e */
[----:B------:R-:W4:Y:S02]  /*9220*/  LDG.E.128 R12, [R12.64] ;  /* 0x000000060c0c7981 */ /* 0x000f24000c1e1d00 */
[----:B------:R-:W-:-:S04]  /*9230*/  IADD3 R3, P1, R2, R3, RZ ;  /* 0x0000000302037210 */ /* 0x000fc80007f3e0ff */
[----:B------:R-:W-:Y:S02]  /*9240*/  LEA.HI.X.SX32 R0, R2, R0, 0x1, P1 ;  /* 0x0000000002007211 */ /* 0x000fe400008f0eff */
[----:B------:R-:W-:-:S04]  /*9250*/  LEA R16, P1, R3, c[0x0][0x2a8], 0x1 ;  /* 0x0000aa0003107a11 */ /* 0x000fc800078208ff */
[----:B------:R-:W-:-:S06]  /*9260*/  LEA.HI.X R17, R3, c[0x0][0x2ac], R0, 0x1, P1 ;  /* 0x0000ab0003117a11 */ /* 0x000fcc00008f0c00 */
[----:B--2---:R-:W2:Y:S01]  /*9270*/  LDG.E.128 R16, [R16.64] ;  /* 0x0000000610107981 */ /* 0x004ea2000c1e1d00 */
[C---:B-----5:R-:W-:Y:S01]  /*9280*/  LOP3.LUT R0, R5.reuse, 0xffff0000, RZ, 0xc0, !PT ;  /* 0xffff000005007812 */ /* 0x060fe200078ec0ff */
[----:B------:R-:W-:Y:S01]  /*9290*/  IMAD.U32 R3, R4, 0x10000, RZ ;  /* 0x0001000004037824 */ /* 0x000fe200078e00ff */
[----:B------:R-:W-:Y:S01]  /*92a0*/  SHF.L.U32 R22, R5, 0x10, RZ ;  /* 0x0000001005167819 */ /* 0x000fe200000006ff */
[----:B------:R-:W-:Y:S01]  /*92b0*/  IMAD.U32 R21, R6, 0x10000, RZ ;  /* 0x0001000006157824 */ /* 0x000fe200078e00ff */
[----:B------:R-:W-:Y:S01]  /*92c0*/  LOP3.LUT R2, R4, 0xffff0000, RZ, 0xc0, !PT ;  /* 0xffff000004027812 */ /* 0x000fe200078ec0ff */
[C---:B------:R-:W-:Y:S01]  /*92d0*/  IMAD.U32 R24, R7.reuse, 0x10000, RZ ;  /* 0x0001000007187824 */ /* 0x040fe200078e00ff */
        /* <DEDUP_REMOVED lines=9> */
[C---:B----4-:R-:W-:Y:S01]  /*9370*/  IMAD.U32 R28, R12.reuse, 0x10000, RZ ;  /* 0x000100000c1c7824 */ /* 0x050fe200078e00ff */
        /* <DEDUP_REMOVED lines=18> */
[----:B--2---:R-:W-:Y:S01]  /*94a0*/  LOP3.LUT R8, R16, 0xffff0000, RZ, 0xc0, !PT ;  /* 0xffff000010087812 */ /* 0x004fe200078ec0ff */
        /* <DEDUP_REMOVED lines=25> */
.L_x_1818:
[----:B------:R-:W-:Y:S05]  /*9640*/  BSYNC B0 ;  /* 0x0000000000007941 */ /* 0x000fea0003800000 */
.L_x_1817:
[----:B-----5:R3:W-:Y:S01]  /*9650*/  STS.128 [R237+0x800], R4 ;  /* 0x00080004ed007388 */ /* 0x0207e20000000c00 */
[----:B------:R-:W-:Y:S05]  /*9660*/  BRA `(.L_x_1810) ;  /* 0x000000f000007947 */ /* 0x000fea0003800000 */
.L_x_1804:
[----:B------:R-:W-:Y:S01]  /*9670*/  IMAD.IADD R3, R234, 0x1, -R59 ;  /* 0x00000001ea037824 */ /* 0x000fe200078e0a3b */
[----:B------:R-:W-:-:S04]  /*9680*/  IADD3 R20, R140, 0x20, RZ ;  /* 0x000000208c147810 */ /* 0x000fc80007ffe0ff */
[-C--:B------:R-:W-:Y:S02]  /*9690*/  ISETP.GE.AND P0, PT, R20, R3.reuse, PT ;  /* 0x000000031400720c */ /* 0x080fe40003f06270 */
[----:B------:R-:W-:-:S11]  /*96a0*/  ISETP.GE.AND P1, PT, R140, R3, PT ;  /* 0x000000038c00720c */ /* 0x000fd60003f26270 */
[C---:B------:R-:W-:Y:S02]  /*96b0*/  @!P0 IADD3 R3, P2, R142.reuse, UR4, RZ ;  /* 0x000000048e038c10 */ /* 0x040fe4000ff5e0ff */
[C---:B------:R-:W-:Y:S02]  /*96c0*/  @!P1 LEA R4, P3, R142.reuse, c[0x0][0x160], 0x1 ;  /* 0x000058008e049a11 */ /* 0x040fe400078608ff */
[----:B------:R-:W-:Y:S02]  /*96d0*/  @!P0 IADD3.X R0, R71, UR5, RZ, P2, !PT ;  /* 0x0000000547008c10 */ /* 0x000fe400097fe4ff */
[C---:B------:R-:W-:Y:S02]  /*96e0*/  @!P0 LEA R2, P2, R3.reuse, c[0x0][0x160], 0x1 ;  /* 0x0000580003028a11 */ /* 0x040fe400078408ff */
[----:B------:R-:W-:Y:S02]  /*96f0*/  @!P1 LEA.HI.X R5, R142, c[0x0][0x164], R71, 0x1, P3 ;  /* 0x000059008e059a11 */ /* 0x000fe400018f0c47 */
[----:B------:R-:W-:-:S03]  /*9700*/  @!P0 LEA.HI.X R3, R3, c[0x0][0x164], R0, 0x1, P2 ;  /* 0x0000590003038a11 */ /* 0x000fc600010f0c00 */
[----:B------:R-:W-:Y:S01]  /*9710*/  @!PT LDS RZ, [RZ] ;  /* 0x00000000fffff984 */ /* 0x000fe20000000800 */
[----:B------:R-:W-:Y:S01]  /*9720*/  @!PT LDS RZ, [RZ] ;  /* 0x00000000fffff984 */ /* 0x000fe20000000800 */
[----:B------:R-:W-:Y:S01]  /*9730*/  @!PT LDS RZ, [RZ] ;  /* 0x00000000fffff984 */ /* 0x000fe20000000800 */
[----:B------:R1:W-:Y:S04]  /*9740*/  @!P1 LDGSTS.E.BYPASS.LTC128B.128 [R237], [R4.64] ;  /* 0x0000000004ed9fae */ /* 0x0003e8000b901d46 */
[----:B------:R1:W-:Y:S02]  /*9750*/  @!P0 LDGSTS.E.BYPASS.LTC128B.128 [R237+0x800], [R2.64] ;  /* 0x0080000002ed8fae */ /* 0x0003e4000b901d46 */
.L_x_1810:
[----:B------:R-:W-:Y:S05]  /*9760*/  BSYNC B2 ;  /* 0x0000000000027941 */ /* 0x000fea0003800000 */
.L_x_1803:
[----:B------:R-:W-:Y:S01]  /*9770*/  IADD3 R240, R56, -0x1, RZ ;  /* 0xffffffff38f07810 */ /* 0x000fe20007ffe0ff */
[----:B------:R-:W-:Y:S01]  /*9780*/  IMAD.SHL.U32 R69, R69, 0x8, RZ ;  /* 0x0000000845457824 */ /* 0x000fe200078e00ff */
[----:B---3--:R-:W-:Y:S01]  /*9790*/  IADD3 R6, R140, 0x40, RZ ;  /* 0x000000408c067810 */ /* 0x008fe20007ffe0ff */
[----:B------:R-:W-:Y:S01]  /*97a0*/  IMAD R168, R58, 0x10, R59 ;  /* 0x000000103aa87824 */ /* 0x000fe200078e023b */
[----:B-1----:R-:W-:Y:S01]  /*97b0*/  IADD3 R5, R140, 0x60, RZ ;  /* 0x000000608c057810 */ /* 0x002fe20007ffe0ff */
[----:B------:R-:W-:Y:S01]  /*97c0*/  IMAD.SHL.U32 R0, R240, 0x100, RZ ;  /* 0x00000100f0007824 */ /* 0x000fe200078e00ff */
[----:B------:R-:W-:-:S02]  /*97d0*/  IADD3 R4, R140, 0xa0, RZ ;  /* 0x000000a08c047810 */ /* 0x000fc40007ffe0ff */
[C---:B------:R-:W-:Y:S01]  /*97e0*/  IADD3 R3, R140.reuse, 0xc0, RZ ;  /* 0x000000c08c037810 */ /* 0x040fe20007ffe0ff */
[----:B------:R-:W-:Y:S01]  /*97f0*/  IMAD.IADD R7, R61, 0x1, -R0 ;  /* 0x000000013d077824 */ /* 0x000fe200078e0a00 */
[C---:B--2---:R-:W-:Y:S02]  /*9800*/  IADD3 R8, R140.reuse, 0x80, RZ ;  /* 0x000000808c087810 */ /* 0x044fe40007ffe0ff */
[C---:B------:R-:W-:Y:S02]  /*9810*/  IADD3 R2, R140.reuse, 0xe0, RZ ;  /* 0x000000e08c027810 */ /* 0x040fe40007ffe0ff */
[-C--:B------:R-:W-:Y:S02]  /*9820*/  ISETP.GE.AND P0, PT, R140, R7.reuse, PT ;  /* 0x000000078c00720c */ /* 0x080fe40003f06270 */
[-C--:B------:R-:W-:Y:S02]  /*9830*/  ISETP.GE.AND P4, PT, R20, R7.reuse, PT ;  /* 0x000000071400720c */ /* 0x080fe40003f86270 */
[----:B------:R-:W-:-:S02]  /*9840*/  ISETP.GE.AND P5, PT, R6, R7, PT ;  /* 0x000000070600720c */ /* 0x000fc40003fa6270 */
[-C--:B------:R-:W-:Y:S02]  /*9850*/  ISETP.GE.AND P3, PT, R5, R7.reuse, PT ;  /* 0x000000070500720c */ /* 0x080fe40003f66270 */
[-C--:B------:R-:W-:Y:S02]  /*9860*/  ISETP.GE.AND P2, PT, R4, R7.reuse, PT ;  /* 0x000000070400720c */ /* 0x080fe40003f46270 */
[----:B------:R-:W-:Y:S02]  /*9870*/  ISETP.GE.AND P1, PT, R3, R7, PT ;  /* 0x000000070300720c */ /* 0x000fe40003f26270 */
[----:B------:R-:W-:Y:S01]  /*9880*/  LOP3.LUT R48, R66, 0x7fffffe, RZ, 0xc0, !PT ;  /* 0x07fffffe42307812 */ /* 0x000fe200078ec0ff */
[----:B------:R-:W-:Y:S01]  /*9890*/  @!P0 IMAD.MOV.U32 R228, RZ, RZ, R230 ;  /* 0x000000ffffe48224 */ /* 0x000fe200078e00e6 */
[----:B------:R-:W-:-:S03]  /*98a0*/  LOP3.LUT R226, R70, 0xfffffff8, RZ, 0xc0, !PT ;  /* 0xfffffff846e27812 */ /* 0x000fc600078ec0ff */
[----:B------:R-:W-:Y:S01]  /*98b0*/  @!P5 IMAD.MOV.U32 R9, RZ, RZ, c[0x0][0x198] ;  /* 0x00006600ff09d624 */ /* 0x000fe200078e00ff */
[----:B------:R-:W-:Y:S01]  /*98c0*/  @!PT LDS RZ, [RZ] ;  /* 0x00000000fffff984 */ /* 0x000fe20000000800 */
[----:B------:R-:W-:Y:S01]  /*98d0*/  @!PT LDS RZ, [RZ] ;  /* 0x00000000fffff984 */ /* 0x000fe20000000800 */
[----:B------:R-:W-:Y:S01]  /*98e0*/  @!PT LDS RZ, [RZ] ;  /* 0x00000000fffff984 */ /* 0x000fe20000000800 */
[----:B------:R1:W-:Y:S01]  /*98f0*/  @!P0 LDGSTS.E.BYPASS.LTC128B.128 [R237+0x1000], [R228.64] ;  /* 0x01000000e4ed8fae */ /* 0x0003e2000b901d46 */
[CC--:B------:R-:W-:Y:S01]  /*9900*/  @!P4 LEA R12, P0, R63.reuse, R230.reuse, 0x1 ;  /* 0x000000e63f0cc211 */ /* 0x0c0fe200078008ff */
[----:B------:R-:W-:Y:S02]  /*9910*/  @!P5 IMAD.MOV.U32 R10, RZ, RZ, c[0x0][0x19c] ;  /* 0x00006700ff0ad624 */ /* 0x000fe400078e00ff */
[----:B------:R-:W-:Y:S01]  /*9920*/  @!P3 IMAD.MOV.U32 R24, RZ, RZ, c[0x0][0x198] ;  /* 0x00006600ff18b624 */ /* 0x000fe200078e00ff */
[----:B------:R-:W-:Y:S01]  /*9930*/  @!P4 LEA.HI.X R13, R63, R229, R60, 0x1, P0 ;  /* 0x000000e53f0dc211 */ /* 0x000fe200000f0c3c */
[----:B------:R-:W-:Y:S01]  /*9940*/  @!P2 IMAD.MOV.U32 R22, RZ, RZ, c[0x0][0x198] ;  /* 0x00006600ff16a624 */ /* 0x000fe200078e00ff */
[----:B------:R-:W-:Y:S01]  /*9950*/  ISETP.GE.AND P0, PT, R2, R7, PT ;  /* 0x000000070200720c */ /* 0x000fe20003f06270 */
[----:B------:R-:W-:Y:S02]  /*9960*/  @!P1 IMAD.MOV.U32 R18, RZ, RZ, c[0x0][0x198] ;  /* 0x00006600ff129624 */ /* 0x000fe400078e00ff */
[----:B------:R2:W-:Y:S01]  /*9970*/  @!P4 LDGSTS.E.BYPASS.LTC128B.128 [R237+0x1800], [R12.64] ;  /* 0x018000000cedcfae */ /* 0x0005e2000b901d46 */
[----:B------:R-:W-:Y:S01]  /*9980*/  @!P5 LEA R26, P4, R9, R230, 0x7 ;  /* 0x000000e6091ad211 */ /* 0x000fe200078838ff */
[----:B------:R-:W-:-:S02]  /*9990*/  @!P3 IMAD.MOV.U32 R14, RZ, RZ, c[0x0][0x19c] ;  /* 0x00006700ff0eb624 */ /* 0x000fc400078e00ff */
[----:B------:R-:W-:Y:S01]  /*99a0*/  @!P2 IMAD.MOV.U32 R11, RZ, RZ, c[0x0][0x19c] ;  /* 0x00006700ff0ba624 */ /* 0x000fe200078e00ff */
[----:B------:R-:W-:Y:S01]  /*99b0*/  @!P5 LEA.HI.X R27, R9, R229, R10, 0x7, P4 ;  /* 0x000000e5091bd211 */ /* 0x000fe200020f3c0a */
[----:B------:R-:W-:Y:S01]  /*99c0*/  @!P1 IMAD.MOV.U32 R10, RZ, RZ, c[0x0][0x19c] ;  /* 0x00006700ff0a9624 */ /* 0x000fe200078e00ff */
[----:B------:R-:W-:Y:S01]  /*99d0*/  ISETP.GE.AND P4, PT, R8, R7, PT ;  /* 0x000000070800720c */ /* 0x000fe20003f86270 */
[----:B------:R-:W-:Y:S02]  /*99e0*/  @!P3 IMAD R14, R14, 0xc0, RZ ;  /* 0x000000c00e0eb824 */ /* 0x000fe400078e02ff */
[----:B------:R-:W-:Y:S01]  /*99f0*/  @!P0 IMAD.MOV.U32 R16, RZ, RZ, c[0x0][0x198] ;  /* 0x00006600ff108624 */ /* 0x000fe200078e00ff */
[----:B------:R3:W-:Y:S01]  /*9a00*/  @!P5 LDGSTS.E.BYPASS.LTC128B.128 [R237+0x2000], [R26.64] ;  /* 0x020000001aeddfae */ /* 0x0007e2000b901d46 */
[----:B------:R-:W-:Y:S02]  /*9a10*/  @!P0 IMAD.MOV.U32 R9, RZ, RZ, c[0x0][0x19c] ;  /* 0x00006700ff098624 */ /* 0x000fe400078e00ff */
[----:B------:R-:W-:-:S02]  /*9a20*/  @!P2 IMAD R11, R11, 0x140, RZ ;  /* 0x000001400b0ba824 */ /* 0x000fc400078e02ff */
[----:B------:R-:W-:Y:S02]  /*9a30*/  @!P1 IMAD R10, R10, 0x180, RZ ;  /* 0x000001800a0a9824 */ /* 0x000fe400078e02ff */
[----:B-1----:R-:W-:Y:S02]  /*9a40*/  @!P3 IMAD.MOV.U32 R228, RZ, RZ, R230 ;  /* 0x000000ffffe4b224 */ /* 0x002fe400078e00e6 */
[----:B------:R-:W-:Y:S02]  /*9a50*/  @!P0 IMAD R9, R9, 0x1c0, RZ ;  /* 0x000001c009098824 */ /* 0x000fe400078e02ff */
[----:B------:R-:W-:-:S04]  /*9a60*/  @!P3 IMAD.WIDE.U32 R24, R24, 0xc0, R228 ;  /* 0x000000c01818b825 */ /* 0x000fc800078e00e4 */
[----:B------:R-:W-:Y:S02]  /*9a70*/  @!P2 IMAD.MOV.U32 R228, RZ, RZ, R230 ;  /* 0x000000ffffe4a224 */ /* 0x000fe400078e00e6 */
[----:B--2---:R-:W-:Y:S02]  /*9a80*/  @!P4 IMAD.MOV.U32 R13, RZ, RZ, c[0x0][0x198] ;  /* 0x00006600ff0dc624 */ /* 0x004fe400078e00ff */
[----:B------:R-:W-:-:S04]  /*9a90*/  @!P2 IMAD.WIDE.U32 R22, R22, 0x140, R228 ;  /* 0x000001401616a825 */ /* 0x000fc800078e00e4 */
[----:B------:R-:W-:Y:S02]  /*9aa0*/  @!P1 IMAD.MOV.U32 R228, RZ, RZ, R230 ;  /* 0x000000ffffe49224 */ /* 0x000fe400078e00e6 */
[----:B------:R-:W-:Y:S02]  /*9ab0*/  @!P4 IMAD.MOV.U32 R12, RZ, RZ, c[0x0][0x19c] ;  /* 0x00006700ff0cc624 */ /* 0x000fe400078e00ff */
[----:B------:R-:W-:Y:S01]  /*9ac0*/  @!P1 IMAD.WIDE.U32 R18, R18, 0x180, R228 ;  /* 0x0000018012129825 */ /* 0x000fe200078e00e4 */
[----:B---3--:R-:W-:-:S03]  /*9ad0*/  @!P4 LEA R26, P5, R13, R230, 0x8 ;  /* 0x000000e60d1ac211 */ /* 0x008fc600078a40ff */
[----:B------:R-:W-:Y:S01]  /*9ae0*/  @!P0 IMAD.MOV.U32 R228, RZ, RZ, R230 ;  /* 0x000000ffffe48224 */ /* 0x000fe200078e00e6 */
[----:B------:R-:W-:Y:S01]  /*9af0*/  @!P4 LEA.HI.X R27, R13, R229, R12, 0x8, P5 ;  /* 0x000000e50d1bc211 */ /* 0x000fe200028f440c */
[----:B------:R-:W-:Y:S01]  /*9b00*/  @!P3 IMAD.IADD R25, R25, 0x1, R14 ;  /* 0x000000011919b824 */ /* 0x000fe200078e020e */
[----:B------:R-:W-:Y:S01]  /*9b10*/  ISETP.GE.AND P5, PT, R6, R7, PT ;  /* 0x000000070600720c */ /* 0x000fe20003fa6270 */
[----:B------:R-:W-:-:S03]  /*9b20*/  @!P0 IMAD.WIDE.U32 R16, R16, 0x1c0, R228 ;  /* 0x000001c010108825 */ /* 0x000fc600078e00e4 */
[----:B------:R1:W-:Y:S01]  /*9b30*/  @!P3 LDGSTS.E.BYPASS.LTC128B.128 [R237+0x2800], [R24.64] ;  /* 0x0280000018edbfae */ /* 0x0003e2000b901d46 */
[----:B------:R-:W-:Y:S01]  /*9b40*/  @!P2 IMAD.IADD R23, R23, 0x1, R11 ;  /* 0x000000011717a824 */ /* 0x000fe200078e020b */
[-C--:B------:R-:W-:Y:S01]  /*9b50*/  ISETP.GE.AND P3, PT, R5, R7.reuse, PT ;  /* 0x000000070500720c */ /* 0x080fe20003f66270 */
[----:B------:R-:W-:Y:S01]  /*9b60*/  @!P1 IMAD.IADD R19, R19, 0x1, R10 ;  /* 0x0000000113139824 */ /* 0x000fe200078e020a */
[----:B------:R1:W-:Y:S01]  /*9b70*/  @!P4 LDGSTS.E.BYPASS.LTC128B.128 [R237+0x3000], [R26.64] ;  /* 0x030000001aedcfae */ /* 0x0003e2000b901d46 */
[----:B------:R-:W-:Y:S01]  /*9b80*/  @!P0 IMAD.IADD R17, R17, 0x1, R9 ;  /* 0x0000000111118824 */ /* 0x000fe200078e0209 */
[-C--:B------:R-:W-:Y:S01]  /*9b90*/  ISETP.GE.AND P4, PT, R20, R7.reuse, PT ;  /* 0x000000071400720c */ /* 0x080fe20003f86270 */
[----:B------:R-:W-:Y:S01]  /*9ba0*/  IMAD.IADD R48, R67, 0x1, -R48 ;  /* 0x0000000143307824 */ /* 0x000fe200078e0a30 */
[----:B------:R2:W-:Y:S01]  /*9bb0*/  @!P2 LDGSTS.E.BYPASS.LTC128B.128 [R237+0x3800], [R22.64] ;  /* 0x0380000016edafae */ /* 0x0005e2000b901d46 */
[----:B------:R-:W-:Y:S01]  /*9bc0*/  SHF.R.S32.HI R10, RZ, 0x1f, R67 ;  /* 0x0000001fff0a7819 */ /* 0x000fe20000011443 */
[----:B------:R-:W-:Y:S01]  /*9bd0*/  IMAD.IADD R226, R57, 0x1, -R226 ;  /* 0x0000000139e27824 */ /* 0x000fe200078e0ae2 */
[----:B------:R-:W-:Y:S01]  /*9be0*/  ISETP.GE.AND P2, PT, R4, R7, PT ;  /* 0x000000070400720c */ /* 0x000fe20003f46270 */
[----:B------:R3:W-:Y:S01]  /*9bf0*/  @!P1 LDGSTS.E.BYPASS.LTC128B.128 [R237+0x4000], [R18.64] ;  /* 0x0400000012ed9fae */ /* 0x0007e2000b901d46 */
[----:B------:R-:W-:Y:S01]  /*9c00*/  LEA.HI R67, R10, R67, RZ, 0x3 ;  /* 0x000000430a437211 */ /* 0x000fe200078f18ff */
[----:B------:R-:W-:Y:S01]  /*9c10*/  @!P5 IMAD.MOV.U32 R6, RZ, RZ, c[0x0][0x1a4] ;  /* 0x00006900ff06d624 */ /* 0x000fe200078e00ff */
[----:B------:R-:W-:Y:S01]  /*9c20*/  SHF.R.S32.HI R9, RZ, 0x4, R68 ;  /* 0x00000004ff097819 */ /* 0x000fe20000011444 */
[----:B------:R4:W-:Y:S01]  /*9c30*/  @!P0 LDGSTS.E.BYPASS.LTC128B.128 [R237+0x4800], [R16.64] ;  /* 0x0480000010ed8fae */ /* 0x0009e2000b901d46 */
[----:B------:R-:W-:Y:S01]  /*9c40*/  ISETP.GE.AND P0, PT, R140, R7, PT ;  /* 0x000000078c00720c */ /* 0x000fe20003f06270 */
[----:B------:R-:W-:Y:S01]  /*9c50*/  IMAD.SHL.U32 R51, R67, 0x20, RZ ;  /* 0x0000002043337824 */ /* 0x000fe200078e00ff */
[----:B------:R-:W-:Y:S01]  /*9c60*/  @!P4 LEA R10, P1, R65, R232, 0x1 ;  /* 0x000000e8410ac211 */ /* 0x000fe200078208ff */
[----:B------:R-:W0:Y:S01]  /*9c70*/  LDGDEPBAR ;  /* 0x00000000000079af */ /* 0x000e220000000000 */
[----:B------:R-:W-:-:S02]  /*9c80*/  LEA.HI R4, R226, R226, RZ, 0x1 ;  /* 0x000000e2e2047211 */ /* 0x000fc400078f08ff */
[----:B------:R-:W-:Y:S02]  /*9c90*/  @!P4 LEA.HI.X R11, R65, R233, R62, 0x1, P1 ;  /* 0x000000e9410bc211 */ /* 0x000fe400008f0c3e */
[----:B------:R-:W-:Y:S01]  /*9ca0*/  ISETP.GE.AND P1, PT, R3, R7, PT ;  /* 0x000000070300720c */ /* 0x000fe20003f26270 */
[----:B------:R-:W-:Y:S01]  /*9cb0*/  @!P5 IMAD.MOV.U32 R3, RZ, RZ, c[0x0][0x1a0] ;  /* 0x00006800ff03d624 */ /* 0x000fe200078e00ff */
[----:B------:R-:W-:Y:S02]  /*9cc0*/  LEA.HI R68, R68, R9, RZ, 0x1 ;  /* 0x0000000944447211 */ /* 0x000fe400078f08ff */
[----:B------:R-:W-:Y:S02]  /*9cd0*/  LOP3.LUT R51, R51, 0xffffff00, RZ, 0xc0, !PT ;  /* 0xffffff0033337812 */ /* 0x000fe400078ec0ff */
[----:B------:R-:W-:-:S05]  /*9ce0*/  LOP3.LUT R68, R68, 0xfffffffe, RZ, 0xc0, !PT ;  /* 0xfffffffe44447812 */ /* 0x000fca00078ec0ff */
[----:B------:R-:W-:Y:S02]  /*9cf0*/  IMAD.IADD R9, R9, 0x1, -R68 ;  /* 0x0000000109097824 */ /* 0x000fe400078e0a44 */
[----:B------:R-:W-:Y:S02]  /*9d00*/  @!P1 IMAD.MOV.U32 R14, RZ, RZ, c[0x0][0x1a0] ;  /* 0x00006800ff0e9624 */ /* 0x000fe400078e00ff */
[----:B------:R-:W-:Y:S02]  /*9d10*/  IMAD.SHL.U32 R5, R9, 0x8, RZ ;  /* 0x0000000809057824 */ /* 0x000fe400078e00ff */
[----:B------:R-:W-:Y:S01]  /*9d20*/  @!P1 IMAD.WIDE.U32 R14, R14, 0x180, R232 ;  /* 0x000001800e0e9825 */ /* 0x000fe200078e00e8 */
[----:B------:R-:W-:-:S04]  /*9d30*/  DEPBAR.LE SB0, 0x0 ;  /* 0x000080000000791a */ /* 0x000fc80000000000 */
[----:B------:R-:W-:Y:S01]  /*9d40*/  BAR.SYNC.DEFER_BLOCKING 0x0 ;  /* 0x0000000000007b1d */ /* 0x000fe20000010000 */
[----:B----4-:R-:W-:-:S04]  /*9d50*/  @!P2 IMAD.MOV.U32 R16, RZ, RZ, c[0x0][0x1a0] ;  /* 0x00006800ff10a624 */ /* 0x010fc800078e00ff */
[----:B------:R-:W-:Y:S01]  /*9d60*/  @!P2 IMAD.WIDE.U32 R16, R16, 0x140, R232 ;  /* 0x000001401010a825 */ /* 0x000fe200078e00e8 */
[----:B------:R-:W-:Y:S04]  /*9d70*/  @P0 STS [R237+0x5000], RZ ;  /* 0x005000ffed000388 */ /* 0x000fe80000000800 */
[----:B------:R-:W-:Y:S04]  /*9d80*/  @P0 STS [R237+0x5004], RZ ;  /* 0x005004ffed000388 */ /* 0x000fe80000000800 */
[----:B------:R-:W-:Y:S04]  /*9d90*/  @P0 STS.64 [R237+0x5008], RZ ;  /* 0x005008ffed000388 */ /* 0x000fe80000000a00 */
[----:B------:R-:W-:Y:S01]  /*9da0*/  @!PT LDS RZ, [RZ] ;  /* 0x00000000fffff984 */ /* 0x000fe20000000800 */
[----:B------:R-:W-:Y:S01]  /*9db0*/  @!PT LDS RZ, [RZ] ;  /* 0x00000000fffff984 */ /* 0x000fe20000000800 */
[----:B------:R-:W-:Y:S01]  /*9dc0*/  @!PT LDS RZ, [RZ] ;  /* 0x00000000fffff984 */ /* 0x000fe20000000800 */
[----:B------:R4:W-:Y:S01]  /*9dd0*/  @!P0 LDGSTS.E.BYPASS.LTC128B.128 [R237+0x5000], [R232.64] ;  /* 0x05000000e8ed8fae */ /* 0x0009e2000b901d46 */
[----:B---3--:R-:W-:-:S03]  /*9de0*/  @!P5 LEA R18, P0, R3, R232, 0x7 ;  /* 0x000000e80312d211 */ /* 0x008fc600078038ff */
[----:B------:R-:W-:Y:S01]  /*9df0*/  @P4 STS.128 [R237+0x5800], RZ ;  /* 0x005800ffed004388 */ /* 0x000fe20000000c00 */
[----:B------:R-:W-:Y:S01]  /*9e00*/  @!P5 LEA.HI.X R19, R3, R233, R6, 0x7, P0 ;  /* 0x000000e90313d211 */ /* 0x000fe200000f3c06 */
[----:B------:R-:W-:Y:S01]  /*9e10*/  IMAD.SHL.U32 R6, R64, 0x40, RZ ;  /* 0x0000004040067824 */ /* 0x000fe200078e00ff */
[----:B------:R-:W-:Y:S01]  /*9e20*/  LOP3.LUT R3, R4, 0x3fffffe, RZ, 0xc0, !PT ;  /* 0x03fffffe04037812 */ /* 0x000fe200078ec0ff */
[----:B------:R-:W-:Y:S01]  /*9e30*/  @!PT LDS RZ, [RZ] ;  /* 0x00000000fffff984 */ /* 0x000fe20000000800 */
[----:B------:R-:W-:Y:S01]  /*9e40*/  @!PT LDS RZ, [RZ] ;  /* 0x00000000fffff984 */ /* 0x000fe20000000800 */
[----:B------:R-:W-:Y:S01]  /*9e50*/  @!PT LDS RZ, [RZ] ;  /* 0x00000000fffff984 */ /* 0x000fe20000000800 */
[----:B------:R3:W-:Y:S01]  /*9e60*/  @!P4 LDGSTS.E.BYPASS.LTC128B.128 [R237+0x5800], [R10.64] ;  /* 0x058000000aedcfae */ /* 0x0007e2000b901d46 */
[-C--:B------:R-:W-:Y:S02]  /*9e70*/  ISETP.GE.AND P4, PT, R8, R7.reuse, PT ;  /* 0x000000070800720c */ /* 0x080fe40003f86270 */
[----:B------:R-:W-:Y:S01]  /*9e80*/  ISETP.GE.AND P0, PT, R2, R7, PT ;  /* 0x000000070200720c */ /* 0x000fe20003f06270 */
[----:B------:R-:W-:Y:S01]  /*9e90*/  IMAD.IADD R226, R226, 0x1, -R3 ;  /* 0x00000001e2e27824 */ /* 0x000fe200078e0a03 */
[----:B------:R-:W-:Y:S01]  /*9ea0*/  @P5 STS.128 [R237+0x6000], RZ ;  /* 0x006000ffed005388 */ /* 0x000fe20000000c00 */
[----:B------:R-:W-:Y:S01]  /*9eb0*/  @!P3 IMAD.MOV.U32 R7, RZ, RZ, c[0x0][0x1a4] ;  /* 0x00006900ff07b624 */ /* 0x000fe200078e00ff */
[----:B------:R-:W-:Y:S01]  /*9ec0*/  LOP3.LUT R6, R6, 0xc0, RZ, 0xc0, !PT ;  /* 0x000000c006067812 */ /* 0x000fe200078ec0ff */
[----:B------:R-:W-:Y:S01]  /*9ed0*/  IMAD R226, R9, 0x8, R226 ;  /* 0x0000000809e27824 */ /* 0x000fe200078e02e2 */
[----:B------:R-:W-:Y:S01]  /*9ee0*/  @!PT LDS RZ, [RZ] ;  /* 0x00000000fffff984 */ /* 0x000fe20000000800 */
[----:B------:R-:W-:Y:S01]  /*9ef0*/  @!PT LDS RZ, [RZ] ;  /* 0x00000000fffff984 */ /* 0x000fe20000000800 */
[----:B------:R-:W-:Y:S01]  /*9f00*/  @!PT LDS RZ, [RZ] ;  /* 0x00000000fffff984 */ /* 0x000fe20000000800 */
[----:B------:R5:W-:Y:S01]  /*9f10*/  @!P5 LDGSTS.E.BYPASS.LTC128B.128 [R237+0x6000], [R18.64] ;  /* 0x0600000012eddfae */ /* 0x000be2000b901d46 */
[----:B------:R-:W-:Y:S01]  /*9f20*/  @!P3 IMAD R7, R7, 0xc0, RZ ;  /* 0x000000c00707b824 */ /* 0x000fe200078e02ff */
[----:B------:R-:W-:-:S02]  /*9f30*/  LOP3.LUT R5, R6, 0x8, R5, 0xf8, !PT ;  /* 0x0000000806057812 */ /* 0x000fc400078ef805 */
[----:B------:R-:W-:Y:S01]  /*9f40*/  SHF.R.U32.HI R6, RZ, 0x3, R6 ;  /* 0x00000003ff067819 */ /* 0x000fe20000011606 */
[----:B------:R-:W-:Y:S01]  /*9f50*/  @!P4 IMAD.MOV.U32 R3, RZ, RZ, c[0x0][0x1a0] ;  /* 0x00006800ff03c624 */ /* 0x000fe200078e00ff */
[----:B------:R-:W-:Y:S01]  /*9f60*/  @P3 STS.128 [R237+0x6800], RZ ;  /* 0x006800ffed003388 */ /* 0x000fe20000000c00 */
[----:B------:R-:W-:Y:S02]  /*9f70*/  @!P4 IMAD.MOV.U32 R2, RZ, RZ, c[0x0][0x1a4] ;  /* 0x00006900ff02c624 */ /* 0x000fe400078e00ff */
[----:B------:R-:W-:Y:S01]  /*9f80*/  @!P0 IMAD.MOV.U32 R12, RZ, RZ, c[0x0][0x1a0] ;  /* 0x00006800ff0c8624 */ /* 0x000fe200078e00ff */
[----:B------:R-:W-:-:S03]  /*9f90*/  @!P4 LEA R8, P5, R3, R232, 0x8 ;  /* 0x000000e80308c211 */ /* 0x000fc600078a40ff */
[----:B------:R-:W-:Y:S01]  /*9fa0*/  @!P0 IMAD.WIDE.U32 R12, R12, 0x1c0, R232 ;  /* 0x000001c00c0c8825 */ /* 0x000fe200078e00e8 */
[----:B------:R-:W-:Y:S02]  /*9fb0*/  @!P4 LEA.HI.X R9, R3, R233, R2, 0x8, P5 ;  /* 0x000000e90309c211 */ /* 0x000fe400028f4402 */
[----:B------:R-:W-:Y:S01]  /*9fc0*/  SHF.R.S32.HI R2, RZ, 0x1, R4 ;  /* 0x00000001ff027819 */ /* 0x000fe20000011404 */
[----:B------:R-:W-:Y:S01]  /*9fd0*/  @!P0 IMAD.MOV.U32 R4, RZ, RZ, c[0x0][0x1a4] ;  /* 0x00006900ff048624 */ /* 0x000fe200078e00ff */
[----:B------:R-:W-:Y:S01]  /*9fe0*/  LOP3.LUT R3, R5, R6, RZ, 0x3c, !PT ;  /* 0x0000000605037212 */ /* 0x000fe200078e3cff */
[----:B---3--:R-:W-:Y:S02]  /*9ff0*/  @!P3 IMAD.MOV.U32 R10, RZ, RZ, c[0x0][0x1a0] ;  /* 0x00006800ff0ab624 */ /* 0x008fe400078e00ff */
[----:B------:R-:W-:Y:S02]  /*a000*/  @!P1 IMAD.MOV.U32 R5, RZ, RZ, c[0x0][0x1a4] ;  /* 0x00006900ff059624 */ /* 0x000fe400078e00ff */
[----:B------:R-:W-:-:S04]  /*a010*/  @!P3 IMAD.WIDE.U32 R10, R10, 0xc0, R232 ;  /* 0x000000c00a0ab825 */ /* 0x000fc800078e00e8 */
[----:B------:R-:W-:Y:S02]  /*a020*/  @!P3 IMAD.IADD R7, R11, 0x1, R7 ;  /* 0x000000010b07b824 */ /* 0x000fe400078e0207 */
[----:B------:R-:W-:Y:S02]  /*a030*/  IMAD.SHL.U32 R11, R2, 0x40, RZ ;  /* 0x00000040020b7824 */ /* 0x000fe400078e00ff */
[----:B------:R-:W-:Y:S02]  /*a040*/  @!P1 IMAD R5, R5, 0x180, RZ ;  /* 0x0000018005059824 */ /* 0x000fe400078e02ff */
[----:B------:R-:W-:Y:S01]  /*a050*/  @!P3 IMAD.MOV.U32 R6, RZ, RZ, R10 ;  /* 0x000000ffff06b224 */ /* 0x000fe200078e000a */
[----:B-----5:R-:W-:Y:S01]  /*a060*/  LOP3.LUT R18, R11, 0xc0, RZ, 0xc0, !PT ;  /* 0x000000c00b127812 */ /* 0x020fe200078ec0ff */
[----:B------:R-:W-:Y:S02]  /*a070*/  @!P2 IMAD.MOV.U32 R10, RZ, RZ, c[0x0][0x1a4] ;  /* 0x00006900ff0aa624 */ /* 0x000fe400078e00ff */
[----:B------:R-:W-:Y:S01]  /*a080*/  @!P1 IMAD.IADD R15, R15, 0x1, R5 ;  /* 0x000000010f0f9824 */ /* 0x000fe200078e0205 */
[----:B------:R-:W-:Y:S01]  /*a090*/  LOP3.LUT R69, R18, 0x8, R69, 0xf8, !PT ;  /* 0x0000000812457812 */ /* 0x000fe200078ef845 */
[----:B------:R-:W-:Y:S01]  /*a0a0*/  IMAD R5, R58, 0x200, R51 ;  /* 0x000002003a057824 */ /* 0x000fe200078e0233 */
[----:B------:R-:W-:Y:S01]  /*a0b0*/  SHF.R.U32.HI R18, RZ, 0x3, R18 ;  /* 0x00000003ff127819 */ /* 0x000fe20000011612 */
[----:B------:R-:W-:Y:S01]  /*a0c0*/  @!P2 IMAD R10, R10, 0x140, RZ ;  /* 0x000001400a0aa824 */ /* 0x000fe200078e02ff */
[----:B------:R-:W-:Y:S01]  /*a0d0*/  @!PT LDS RZ, [RZ] ;  /* 0x00000000fffff984 */ /* 0x000fe20000000800 */
[----:B------:R-:W-:Y:S01]  /*a0e0*/  @!PT LDS RZ, [RZ] ;  /* 0x00000000fffff984 */ /* 0x000fe20000000800 */
[----:B------:R-:W-:Y:S01]  /*a0f0*/  @!PT LDS RZ, [RZ] ;  /* 0x00000000fffff984 */ /* 0x000fe20000000800 */
[----:B------:R3:W-:Y:S01]  /*a100*/  @!P3 LDGSTS.E.BYPASS.LTC128B.128 [R237+0x6800], [R6.64] ;  /* 0x0680000006edbfae */ /* 0x0007e2000b901d46 */
[----:B------:R-:W-:Y:S01]  /*a110*/  IMAD R228, R48, 0x20, R5 ;  /* 0x0000002030e47824 */ /* 0x000fe200078e0205 */
[----:B------:R-:W-:Y:S01]  /*a120*/  LOP3.LUT R69, R69, R18, RZ, 0x3c, !PT ;  /* 0x0000001245457212 */ /* 0x000fe200078e3cff */
[----:B------:R-:W-:Y:S01]  /*a130*/  @!P0 IMAD R11, R4, 0x1c0, RZ ;  /* 0x000001c0040b8824 */ /* 0x000fe200078e02ff */
[----:B------:R-:W-:Y:S01]  /*a140*/  @P4 STS.128 [R237+0x7000], RZ ;  /* 0x007000ffed004388 */ /* 0x000fe20000000c00 */
[----:B------:R-:W-:-:S02]  /*a150*/  @!P2 IMAD.IADD R17, R17, 0x1, R10 ;  /* 0x000000011111a824 */ /* 0x000fc400078e020a */
[----:B------:R-:W-:Y:S01]  /*a160*/  IMAD.U32 R226, R226, 0x20, R69 ;  /* 0x00000020e2e27824 */ /* 0x000fe200078e0045 */
[----:B------:R-:W-:Y:S01]  /*a170*/  @!PT LDS RZ, [RZ] ;  /* 0x00000000fffff984 */ /* 0x000fe20000000800 */
[----:B------:R-:W-:Y:S01]  /*a180*/  @!PT LDS RZ, [RZ] ;  /* 0x00000000fffff984 */ /* 0x000fe20000000800 */
[----:B------:R-:W-:Y:S01]  /*a190*/  @!PT LDS RZ, [RZ] ;  /* 0x00000000fffff984 */ /* 0x000fe20000000800 */
[----:B------:R5:W-:Y:S01]  /*a1a0*/  @!P4 LDGSTS.E.BYPASS.LTC128B.128 [R237+0x7000], [R8.64] ;  /* 0x0700000008edcfae */ /* 0x000be2000b901d46 */
[----:B------:R-:W-:Y:S02]  /*a1b0*/  IMAD.IADD R228, R3, 0x1, R228 ;  /* 0x0000000103e47824 */ /* 0x000fe400078e02e4 */
[----:B------:R-:W-:Y:S01]  /*a1c0*/  @!P0 IMAD.IADD R11, R13, 0x1, R11 ;  /* 0x000000010d0b8824 */ /* 0x000fe200078e020b */
[----:B------:R-:W-:Y:S01]  /*a1d0*/  @P2 STS.128 [R237+0x7800], RZ ;  /* 0x007800ffed002388 */ /* 0x000fe20000000c00 */
[----:B------:R-:W-:Y:S02]  /*a1e0*/  @!P0 IMAD.MOV.U32 R10, RZ, RZ, R12 ;  /* 0x000000ffff0a8224 */ /* 0x000fe400078e000c */
[----:B------:R-:W-:Y:S01]  /*a1f0*/  IMAD.SHL.U32 R228, R228, 0x2, RZ ;  /* 0x00000002e4e47824 */ /* 0x000fe200078e00ff */
[----:B------:R-:W-:Y:S01]  /*a200*/  @!PT LDS RZ, [RZ] ;  /* 0x00000000fffff984 */ /* 0x000fe20000000800 */
[----:B------:R-:W-:Y:S01]  /*a210*/  @!PT LDS RZ, [RZ] ;  /* 0x00000000fffff984 */ /* 0x000fe20000000800 */
[----:B------:R-:W-:Y:S01]  /*a220*/  @!PT LDS RZ, [RZ] ;  /* 0x00000000fffff984 */ /* 0x000fe20000000800 */
[----:B------:R1:W-:Y:S01]  /*a230*/  @!P2 LDGSTS.E.BYPASS.LTC128B.128 [R237+0x7800], [R16.64] ;  /* 0x0780000010edafae */ /* 0x0003e2000b901d46 */
[----:B------:R-:W-:-:S02]  /*a240*/  IMAD.SHL.U32 R226, R226, 0x2, RZ ;  /* 0x00000002e2e27824 */ /* 0x000fc400078e00ff */
[----:B------:R-:W-:Y:S01]  /*a250*/  IMAD R227, R49, 0x2, R228 ;  /* 0x0000000231e37824 */ /* 0x000fe200078e02e4 */
[----:B------:R-:W-:Y:S01]  /*a260*/  @P1 STS.128 [R237+0x8000], RZ ;  /* 0x008000ffed001388 */ /* 0x000fe20000000c00 */
[----:B------:R-:W-:Y:S01]  /*a270*/  IMAD R48, R48, 0x20, R51 ;  /* 0x0000002030307824 */ /* 0x000fe200078e0233 */
[----:B------:R-:W-:Y:S02]  /*a280*/  IADD3 R225, R226, 0x1020, RZ ;  /* 0x00001020e2e17810 */ /* 0x000fe40007ffe0ff */
[----:B------:R-:W-:Y:S01]  /*a290*/  @!PT LDS RZ, [RZ] ;  /* 0x00000000fffff984 */ /* 0x000fe20000000800 */
[----:B------:R-:W-:Y:S01]  /*a2a0*/  @!PT LDS RZ, [RZ] ;  /* 0x00000000fffff984 */ /* 0x000fe20000000800 */
[----:B------:R-:W-:Y:S01]  /*a2b0*/  @!PT LDS RZ, [RZ] ;  /* 0x00000000fffff984 */ /* 0x000fe20000000800 */
[----:B------:R1:W-:Y:S01]  /*a2c0*/  @!P1 LDGSTS.E.BYPASS.LTC128B.128 [R237+0x8000], [R14.64] ;  /* 0x080000000eed9fae */ /* 0x0003e2000b901d46 */
[----:B------:R-:W-:-:S03]  /*a2d0*/  IMAD.IADD R3, R3, 0x1, R48 ;  /* 0x0000000103037824 */ /* 0x000fc600078e0230 */
[----:B------:R-:W-:Y:S04]  /*a2e0*/  @P0 STS.128 [R237+0x8800], RZ ;  /* 0x008800ffed000388 */ /* 0x000fe80000000c00 */
[----:B------:R-:W-:Y:S01]  /*a2f0*/  @!PT LDS RZ, [RZ] ;  /* 0x00000000fffff984 */ /* 0x000fe20000000800 */
[----:B------:R-:W-:Y:S01]  /*a300*/  @!PT LDS RZ, [RZ] ;  /* 0x00000000fffff984 */ /* 0x000fe20000000800 */
[----:B------:R-:W-:Y:S01]  /*a310*/  @!PT LDS RZ, [RZ] ;  /* 0x00000000fffff984 */ /* 0x000fe20000000800 */
[----:B------:R5:W-:Y:S01]  /*a320*/  @!P0 LDGSTS.E.BYPASS.LTC128B.128 [R237+0x8800], [R10.64] ;  /* 0x088000000aed8fae */ /* 0x000be2000b901d46 */
[----:B------:R-:W-:Y:S02]  /*a330*/  LOP3.LUT P0, RZ, R2, 0x2, RZ, 0xc0, !PT ;  /* 0x0000000202ff7812 */ /* 0x000fe4000780c0ff */
[----:B------:R-:W-:Y:S01]  /*a340*/  IADD3 R2, R226, 0x1000, RZ ;  /* 0x00001000e2027810 */ /* 0x000fe20007ffe0ff */
[----:B------:R-:W-:Y:S04]  /*a350*/  LDSM.16.M88.4 R144, [R228] ;  /* 0x00000000e490783b */ /* 0x000fe80000000200 */
[----:B---3--:R-:W5:Y:S04]  /*a360*/  LDSM.16.M88.4 R4, [R226+0x1000] ;  /* 0x00100000e204783b */ /* 0x008f680000000200 */
[----:B------:R-:W3:Y:S02]  /*a370*/  LDSM.16.M88.4 R124, [R226+0x1400] ;  /* 0x00140000e27c783b */ /* 0x000ee40000000200 */
[----:B------:R-:W-:-:S02]  /*a380*/  @P0 IADD3 R225, R2, -0x20, RZ ;  /* 0xffffffe002e10810 */ /* 0x000fc40007ffe0ff */
[----:B------:R-:W-:Y:S01]  /*a390*/  LDSM.16.M88.4 R136, [R227] ;  /* 0x00000000e388783b */ /* 0x000fe20000000200 */
[----:B------:R-:W-:Y:S02]  /*a3a0*/  SHF.R.S32.HI R2, RZ, 0x1f, R57 ;  /* 0x0000001fff027819 */ /* 0x000fe40000011439 */
[C---:B------:R-:W-:Y:S01]  /*a3b0*/  IADD3 R222, R225.reuse, 0x400, RZ ;  /* 0x00000400e1de7810 */ /* 0x040fe20007ffe0ff */
[----:B-1----:R-:W1:Y:S01]  /*a3c0*/  LDSM.16.M88.4 R12, [R225] ;  /* 0x00000000e10c783b */ /* 0x002e620000000200 */
[----:B------:R-:W-:Y:S02]  /*a3d0*/  LEA.HI R2, R2, R57, RZ, 0x5 ;  /* 0x0000003902027211 */ /* 0x000fe400078f28ff */
[C---:B------:R-:W-:Y:S01]  /*a3e0*/  IADD3 R221, R225.reuse, 0x800, RZ ;  /* 0x00000800e1dd7810 */ /* 0x040fe20007ffe0ff */
[----:B------:R-:W1:Y:S01]  /*a3f0*/  LDSM.16.M88.4 R132, [R225+0x400] ;  /* 0x00040000e184783b */ /* 0x000e620000000200 */
[----:B------:R-:W-:Y:S02]  /*a400*/  LOP3.LUT R2, R2, 0xffffffe0, RZ, 0xc0, !PT ;  /* 0xffffffe002027812 */ /* 0x000fe400078ec0ff */
[C---:B------:R-:W-:Y:S01]  /*a410*/  IADD3 R220, R225.reuse, 0xc00, RZ ;  /* 0x00000c00e1dc7810 */ /* 0x040fe20007ffe0ff */
[----:B------:R-:W1:Y:S01]  /*a420*/  LDSM.16.M88.4 R116, [R226+0x1800] ;  /* 0x00180000e274783b */ /* 0x000e620000000200 */
[----:B------:R-:W-:Y:S01]  /*a430*/  IADD3 R219, R225, 0x1000, RZ ;  /* 0x00001000e1db7810 */ /* 0x000fe20007ffe0ff */
[----:B------:R-:W-:Y:S01]  /*a440*/  IMAD.IADD R2, R57, 0x1, -R2 ;  /* 0x0000000139027824 */ /* 0x000fe200078e0a02 */
[----:B------:R-:W-:Y:S01]  /*a450*/  IADD3 R218, R225, 0x1400, RZ ;  /* 0x00001400e1da7810 */ /* 0x000fe20007ffe0ff */
[----:B------:R-:W1:Y:S01]  /*a460*/  LDSM.16.M88.4 R108, [R226+0x1c00] ;  /* 0x001c0000e26c783b */ /* 0x000e620000000200 */
[----:B------:R-:W-:Y:S01]  /*a470*/  IMAD.SHL.U32 R57, R57, 0x2, RZ ;  /* 0x0000000239397824 */ /* 0x000fe200078e00ff */
[----:B------:R-:W-:-:S02]  /*a480*/  IADD3 R217, R225, 0x1800, RZ ;  /* 0x00001800e1d97810 */ /* 0x000fc40007ffe0ff */
[----:B------:R-:W-:Y:S01]  /*a490*/  SHF.R.S32.HI R63, RZ, 0x1f, R2 ;  /* 0x0000001fff3f7819 */ /* 0x000fe20000011402 */
[----:B------:R-:W2:Y:S01]  /*a4a0*/  LDSM.16.M88.4 R152, [R225+0x800] ;  /* 0x00080000e198783b */ /* 0x000ea20000000200 */
[----:B------:R-:W-:Y:S02]  /*a4b0*/  LOP3.LUT R57, R57, 0x6, RZ, 0xc0, !PT ;  /* 0x0000000639397812 */ /* 0x000fe400078ec0ff */
[----:B------:R-:W-:Y:S01]  /*a4c0*/  LEA.HI R63, R63, R2, RZ, 0x2 ;  /* 0x000000023f3f7211 */ /* 0x000fe200078f10ff */
[----:B------:R-:W2:Y:S01]  /*a4d0*/  LDSM.16.M88.4 R100, [R226+0x2000] ;  /* 0x00200000e264783b */ /* 0x000ea20000000200 */
[C---:B------:R-:W-:Y:S01]  /*a4e0*/  IADD3 R216, R225.reuse, 0x1c00, RZ ;  /* 0x00001c00e1d87810 */ /* 0x040fe20007ffe0ff */
[----:B------:R-:W-:Y:S01]  /*a4f0*/  IMAD.IADD R2, R0, 0x1, R57 ;  /* 0x0000000100027824 */ /* 0x000fe200078e0239 */
[----:B------:R-:W-:Y:S01]  /*a500*/  SHF.R.S32.HI R59, RZ, 0x2, R63 ;  /* 0x00000002ff3b7819 */ /* 0x000fe2000001143f */
[----:B------:R-:W-:Y:S01]  /*a510*/  LDSM.16.M88.4 R92, [R226+0x2400] ;  /* 0x00240000e25c783b */ /* 0x000fe20000000200 */
[----:B------:R-:W-:Y:S01]  /*a520*/  IADD3 R215, R225, 0x2000, RZ ;  /* 0x00002000e1d77810 */ /* 0x000fe20007ffe0ff */
[----:B-----5:R-:W-:Y:S01]  /*a530*/  HMMA.16816.F32.BF16 R8, R144, R4, RZ ;  /* 0x000000049008723c */ /* 0x020fe200000418ff */
[----:B------:R-:W-:Y:S01]  /*a540*/  IADD3 R168, R168, 0x1, R59 ;  /* 0x00000001a8a87810 */ /* 0x000fe20007ffe03b */
[----:B------:R-:W-:Y:S01]  /*a550*/  LDSM.16.M88.4 R84, [R226+0x2800] ;  /* 0x00280000e254783b */ /* 0x000fe20000000200 */
[----:B------:R-:W-:-:S02]  /*a560*/  IADD3 R51, R2, 0x1, RZ ;  /* 0x0000000102337810 */ /* 0x000fc40007ffe0ff */
[----:B------:R-:W-:Y:S01]  /*a570*/  IADD3 R168, R61, R168, -R234 ;  /* 0x000000a83da87210 */ /* 0x000fe20007ffe8ea */
[----:B------:R-:W-:Y:S01]  /*a580*/  LDSM.16.M88.4 R76, [R226+0x2c00] ;  /* 0x002c0000e24c783b */ /* 0x000fe20000000200 */
[C---:B------:R-:W-:Y:S01]  /*a590*/  IADD3 R214, R225.reuse, 0x2400, RZ ;  /* 0x00002400e1d67810 */ /* 0x040fe20007ffe0ff */
[C---:B------:R-:W-:Y:S01]  /*a5a0*/  HMMA.16816.F32.BF16 R4, R144.reuse, R6, RZ ;  /* 0x000000069004723c */ /* 0x040fe200000418ff */
[----:B------:R-:W-:Y:S01]  /*a5b0*/  IADD3 R168, R168, c[0x0][0x2e8], RZ ;  /* 0x0000ba00a8a87a10 */ /* 0x000fe20007ffe0ff */
[----:B------:R-:W-:Y:S01]  /*a5c0*/  LDSM.16.M88.4 R68, [R226+0x3000] ;  /* 0x00300000e244783b */ /* 0x000fe20000000200 */
[----:B------:R-:W-:Y:S02]  /*a5d0*/  IADD3 R213, R225, 0x2800, RZ ;  /* 0x00002800e1d57810 */ /* 0x000fe40007ffe0ff */
[C---:B------:R-:W-:Y:S01]  /*a5e0*/  IADD3 R50, R168.reuse, 0x8, RZ ;  /* 0x00000008a8327810 */ /* 0x040fe20007ffe0ff */
[----:B------:R-:W-:Y:S01]  /*a5f0*/  LDSM.16.M88.4 R52, [R226+0x3400] ;  /* 0x00340000e234783b */ /* 0x000fe20000000200 */
[-C--:B------:R-:W-:Y:S01]  /*a600*/  IMNMX R168, R168, R61.reuse, PT ;  /* 0x0000003da8a87217 */ /* 0x080fe20003800200 */
[----:B---3--:R-:W-:Y:S01]  /*a610*/  HMMA.16816.F32.BF16 R128, R144, R124, RZ ;  /* 0x0000007c9080723c */ /* 0x008fe200000418ff */
[----:B------:R-:W-:Y:S01]  /*a620*/  IMNMX R169, R50, R61, PT ;  /* 0x0000003d32a97217 */ /* 0x000fe20003800200 */
[----:B------:R-:W-:Y:S01]  /*a630*/  LDSM.16.M88.4 R40, [R226+0x3800] ;  /* 0x00380000e228783b */ /* 0x000fe20000000200 */
[----:B------:R-:W-:-:S02]  /*a640*/  IADD3 R50, R2, 0x8, RZ ;  /* 0x0000000802327810 */ /* 0x000fc40007ffe0ff */
[CC--:B------:R-:W-:Y:S01]  /*a650*/  ISETP.GE.AND P0, PT, R51.reuse, R169.reuse, PT ;  /* 0x000000a93300720c */ /* 0x0c0fe20003f06270 */
[----:B------:R-:W3:Y:S01]  /*a660*/  LDSM.16.M88.4 R60, [R225+0xc00] ;  /* 0x000c0000e13c783b */ /* 0x000ee20000000200 */
[-C--:B------:R-:W-:Y:S01]  /*a670*/  ISETP.GE.AND P2, PT, R51, R168.reuse, PT ;  /* 0x000000a83300720c */ /* 0x080fe20003f46270 */
[C---:B-1----:R-:W-:Y:S01]  /*a680*/  HMMA.16816.F32.BF16 R8, R136.reuse, R12, R8 ;  /* 0x0000000c8808723c */ /* 0x042fe20000041808 */
[----:B------:R-:W-:Y:S01]  /*a690*/  P2R R48, PR, RZ, 0x1 ;  /* 0x00000001ff307803 */ /* 0x000fe20000000000 */
[----:B------:R-:W-:Y:S01]  /*a6a0*/  LDSM.16.M88.4 R32, [R226+0x3c00] ;  /* 0x003c0000e220783b */ /* 0x000fe20000000200 */
[-C--:B------:R-:W-:Y:S02]  /*a6b0*/  ISETP.GE.AND P0, PT, R2, R169.reuse, PT ;  /* 0x000000a90200720c */ /* 0x080fe40003f06270 */
[C---:B------:R-:W-:Y:S01]  /*a6c0*/  ISETP.GE.AND P1, PT, R50.reuse, R168, PT ;  /* 0x000000a83200720c */ /* 0x040fe20003f26270 */
[----:B------:R-:W-:Y:S01]  /*a6d0*/  LDSM.16.M88.4 R24, [R226+0x4000] ;  /* 0x00400000e218783b */ /* 0x000fe20000000200 */
[----:B------:R-:W-:Y:S01]  /*a6e0*/  ISETP.GE.AND P3, PT, R50, R169, PT ;  /* 0x000000a93200720c */ /* 0x000fe20003f66270 */
[----:B------:R-:W-:Y:S01]  /*a6f0*/  HMMA.16816.F32.BF16 R4, R136, R14, R4 ;  /* 0x0000000e8804723c */ /* 0x000fe20000041804 */
[C---:B------:R-:W-:Y:S01]  /*a700*/  IADD3 R51, R2.reuse, 0x9, RZ ;  /* 0x0000000902337810 */ /* 0x040fe20007ffe0ff */
[----:B------:R-:W-:Y:S01]  /*a710*/  LDSM.16.M88.4 R16, [R226+0x4400] ;  /* 0x00440000e210783b */ /* 0x000fe20000000200 */
[----:B------:R-:W-:-:S02]  /*a720*/  IADD3 R50, R2, 0x10, RZ ;  /* 0x0000001002327810 */ /* 0x000fc40007ffe0ff */
[C---:B------:R-:W-:Y:S01]  /*a730*/  ISETP.GE.AND P5, PT, R51.reuse, R169, PT ;  /* 0x000000a93300720c */ /* 0x040fe20003fa6270 */
[----:B------:R-:W-:Y:S01]  /*a740*/  LDSM.16.M88.4 R148, [R226+0x4800] ;  /* 0x00480000e294783b */ /* 0x000fe20000000200 */
[-C--:B------:R-:W-:Y:S01]  /*a750*/  ISETP.GE.AND P4, PT, R50, R168.reuse, PT ;  /* 0x000000a83200720c */ /* 0x080fe20003f86270 */
[----:B------:R-:W-:Y:S01]  /*a760*/  HMMA.16816.F32.BF16 R124, R144, R126, RZ ;  /* 0x0000007e907c723c */ /* 0x000fe200000418ff */
[----:B------:R-:W-:Y:S01]  /*a770*/  ISETP.GE.AND P6, PT, R51, R168, PT ;  /* 0x000000a83300720c */ /* 0x000fe20003fc6270 */
[----:B------:R-:W-:Y:S01]  /*a780*/  LDSM.16.M88.4 R140, [R226+0x4c00] ;  /* 0x004c0000e28c783b */ /* 0x000fe20000000200 */
[----:B------:R-:W-:Y:S02]  /*a790*/  IADD3 R51, R2, 0x11, RZ ;  /* 0x0000001102337810 */ /* 0x000fe40007ffe0ff */
[C---:B------:R-:W-:Y:S01]  /*a7a0*/  IADD3 R212, R225.reuse, 0x2c00, RZ ;  /* 0x00002c00e1d47810 */ /* 0x040fe20007ffe0ff */
[----:B------:R-:W0:Y:S01]  /*a7b0*/  LDGDEPBAR ;  /* 0x00000000000079af */ /* 0x000e220000000000 */
[----:B------:R-:W-:Y:S01]  /*a7c0*/  IADD3 R211, R225, 0x3000, RZ ;  /* 0x00003000e1d37810 */ /* 0x000fe20007ffe0ff */
[----:B------:R-:W-:Y:S01]  /*a7d0*/  HMMA.16816.F32.BF16 R128, R136, R132, R128 ;  /* 0x000000848880723c */ /* 0x000fe20000041880 */
[----:B------:R-:W-:-:S02]  /*a7e0*/  FSEL R203, R10, -INF , !P0 ;  /* 0xff8000000acb7808 */ /* 0x000fc40004000000 */
[----:B------:R-:W-:Y:S02]  /*a7f0*/  FSEL R58, R9, -INF , !P2 ;  /* 0xff800000093a7808 */ /* 0x000fe40005000000 */
[----:B------:R-:W-:Y:S02]  /*a800*/  ISETP.GE.AND P0, PT, R50, R169, PT ;  /* 0x000000a93200720c */ /* 0x000fe40003f06270 */
[----:B------:R-:W-:Y:S01]  /*a810*/  IADD3 R50, R2, 0x19, RZ ;  /* 0x0000001902327810 */ /* 0x000fe20007ffe0ff */
[----:B------:R-:W-:Y:S01]  /*a820*/  HMMA.16816.F32.BF16 R120, R144, R116, RZ ;  /* 0x000000749078723c */ /* 0x000fe200000418ff */
[----:B------:R-:W-:Y:S02]  /*a830*/  FSEL R10, R4, -INF , !P1 ;  /* 0xff800000040a7808 */ /* 0x000fe40004800000 */
[----:B------:R-:W-:Y:S02]  /*a840*/  IADD3 R4, R2, 0x18, RZ ;  /* 0x0000001802047810 */ /* 0x000fe40007ffe0ff */
[----:B------:R-:W-:-:S02]  /*a850*/  FSEL R205, R7, -INF , !P5 ;  /* 0xff80000007cd7808 */ /* 0x000fc40006800000 */
[----:B------:R-:W-:Y:S01]  /*a860*/  FSEL R9, R6, -INF , !P3 ;  /* 0xff80000006097808 */ /* 0x000fe20005800000 */
[C---:B------:R-:W-:Y:S01]  /*a870*/  HMMA.16816.F32.BF16 R116, R144.reuse, R118, RZ ;  /* 0x000000769074723c */ /* 0x040fe200000418ff */
[----:B------:R-:W-:Y:S02]  /*a880*/  FSEL R132, R5, -INF , !P6 ;  /* 0xff80000005847808 */ /* 0x000fe40007000000 */
[-C--:B------:R-:W-:Y:S02]  /*a890*/  ISETP.GE.AND P5, PT, R4, R168.reuse, PT ;  /* 0x000000a80400720c */ /* 0x080fe40003fa6270 */
[C---:B------:R-:W-:Y:S02]  /*a8a0*/  ISETP.GE.AND P1, PT, R51.reuse, R168, PT ;  /* 0x000000a83300720c */ /* 0x040fe40003f26270 */
[----:B------:R-:W-:Y:S01]  /*a8b0*/  ISETP.GE.AND P2, PT, R51, R169, PT ;  /* 0x000000a93300720c */ /* 0x000fe20003f46270 */
[----:B------:R-:W-:Y:S01]  /*a8c0*/  HMMA.16816.F32.BF16 R112, R144, R108, RZ ;  /* 0x0000006c9070723c */ /* 0x000fe200000418ff */
[----:B------:R-:W-:-:S02]  /*a8d0*/  FSEL R231, R130, -INF , !P0 ;  /* 0xff80000082e77808 */ /* 0x000fc40004000000 */
[CC--:B------:R-:W-:Y:S02]  /*a8e0*/  ISETP.GE.AND P3, PT, R50.reuse, R168.reuse, PT ;  /* 0x000000a83200720c */ /* 0x0c0fe40003f66270 */
[----:B------:R-:W-:Y:S02]  /*a8f0*/  ISETP.GE.AND P0, PT, R50, R169, PT ;  /* 0x000000a93200720c */ /* 0x000fe40003f06270 */
[----:B------:R-:W-:Y:S01]  /*a900*/  IADD3 R50, R2, 0x20, RZ ;  /* 0x0000002002327810 */ /* 0x000fe20007ffe0ff */
[----:B------:R-:W-:Y:S01]  /*a910*/  HMMA.16816.F32.BF16 R124, R136, R134, R124 ;  /* 0x00000086887c723c */ /* 0x000fe2000004187c */
[----:B------:R-:W-:Y:S02]  /*a920*/  FSEL R130, R129, -INF , !P1 ;  /* 0xff80000081827808 */ /* 0x000fe40004800000 */
[----:B------:R-:W-:Y:S02]  /*a930*/  FSEL R243, R131, -INF , !P2 ;  /* 0xff80000083f37808 */ /* 0x000fe40005000000 */
[----:B------:R-:W-:-:S02]  /*a940*/  ISETP.GE.AND P1, PT, R50, R168, PT ;  /* 0x000000a83200720c */ /* 0x000fc40003f26270 */
[----:B------:R-:W-:Y:S01]  /*a950*/  FSEL R134, R128, -INF , !P4 ;  /* 0xff80000080867808 */ /* 0x000fe20006000000 */
[----:B------:R-:W-:Y:S01]  /*a960*/  HMMA.16816.F32.BF16 R108, R144, R110, RZ ;  /* 0x0000006e906c723c */ /* 0x000fe200000418ff */
[-C--:B------:R-:W-:Y:S02]  /*a970*/  ISETP.GE.AND P4, PT, R4, R169.reuse, PT ;  /* 0x000000a90400720c */ /* 0x080fe40003f86270 */
[----:B------:R-:W1:Y:S01]  /*a980*/  LDSM.16.M88.4 R4, [R225+0x1000] ;  /* 0x00100000e104783b */ /* 0x000e620000000200 */
[----:B------:R-:W-:Y:S02]  /*a990*/  ISETP.GE.AND P2, PT, R50, R169, PT ;  /* 0x000000a93200720c */ /* 0x000fe40003f46270 */
[C---:B------:R-:W-:Y:S02]  /*a9a0*/  IADD3 R51, R2.reuse, 0x21, RZ ;  /* 0x0000002102337810 */ /* 0x040fe40007ffe0ff */
[----:B--2---:R-:W-:Y:S01]  /*a9b0*/  HMMA.16816.F32.BF16 R120, R136, R152, R120 ;  /* 0x000000988878723c */ /* 0x004fe20000041878 */
[----:B------:R-:W-:-:S02]  /*a9c0*/  IADD3 R50, R2, 0x28, RZ ;  /* 0x0000002802327810 */ /* 0x000fc40007ffe0ff */
[C---:B------:R-:W-:Y:S02]  /*a9d0*/  IADD3 R210, R225.reuse, 0x3400, RZ ;  /* 0x00003400e1d27810 */ /* 0x040fe40007ffe0ff */
[C---:B------:R-:W-:Y:S02]  /*a9e0*/  IADD3 R209, R225.reuse, 0x3800, RZ ;  /* 0x00003800e1d17810 */ /* 0x040fe40007ffe0ff */
[----:B------:R-:W-:Y:S01]  /*a9f0*/  IADD3 R208, R225, 0x3c00, RZ ;  /* 0x00003c00e1d07810 */ /* 0x000fe20007ffe0ff */
[----:B------:R-:W-:Y:S01]  /*aa00*/  HMMA.16816.F32.BF16 R104, R144, R100, RZ ;  /* 0x000000649068723c */ /* 0x000fe200000418ff */
[----:B------:R-:W-:Y:S02]  /*aa10*/  FSEL R207, R126, -INF , !P4 ;  /* 0xff8000007ecf7808 */ /* 0x000fe40006000000 */
[----:B------:R-:W-:Y:S02]  /*aa20*/  FSEL R160, R125, -INF , !P3 ;  /* 0xff8000007da07808 */ /* 0x000fe40005800000 */
[----:B------:R-:W-:-:S02]  /*aa30*/  FSEL R241, R127, -INF , !P0 ;  /* 0xff8000007ff17808 */ /* 0x000fc40004000000 */
[CC--:B------:R-:W-:Y:S01]  /*aa40*/  ISETP.GE.AND P4, PT, R51.reuse, R169.reuse, PT ;  /* 0x000000a93300720c */ /* 0x0c0fe20003f86270 */
[C---:B------:R-:W-:Y:S01]  /*aa50*/  HMMA.16816.F32.BF16 R116, R136.reuse, R154, R116 ;  /* 0x0000009a8874723c */ /* 0x040fe20000041874 */
[CC--:B------:R-:W-:Y:S02]  /*aa60*/  ISETP.GE.AND P3, PT, R50.reuse, R168.reuse, PT ;  /* 0x000000a83200720c */ /* 0x0c0fe40003f66270 */
[----:B------:R-:W-:Y:S02]  /*aa70*/  ISETP.GE.AND P0, PT, R50, R169, PT ;  /* 0x000000a93200720c */ /* 0x000fe40003f06270 */
[----:B------:R-:W-:Y:S02]  /*aa80*/  IADD3 R50, R2, 0x30, RZ ;  /* 0x0000003002327810 */ /* 0x000fe40007ffe0ff */
[----:B------:R-:W-:Y:S01]  /*aa90*/  FSEL R154, R124, -INF , !P5 ;  /* 0xff8000007c9a7808 */ /* 0x000fe20006800000 */
[----:B---3--:R-:W-:Y:S01]  /*aaa0*/  HMMA.16816.F32.BF16 R112, R136, R60, R112 ;  /* 0x0000003c8870723c */ /* 0x008fe20000041870 */
[----:B------:R-:W2:Y:S01]  /*aab0*/  LDSM.16.M88.4 R124, [R225+0x1400] ;  /* 0x00140000e17c783b */ /* 0x000ea20000000200 */
[----:B------:R-:W-:-:S02]  /*aac0*/  ISETP.GE.AND P5, PT, R51, R168, PT ;  /* 0x000000a83300720c */ /* 0x000fc40003fa6270 */
[----:B------:R-:W-:Y:S02]  /*aad0*/  IADD3 R51, R2, 0x29, RZ ;  /* 0x0000002902337810 */ /* 0x000fe40007ffe0ff */
[----:B------:R-:W-:Y:S02]  /*aae0*/  FSEL R201, R122, -INF , !P2 ;  /* 0xff8000007ac97808 */ /* 0x000fe40005000000 */
[----:B------:R-:W-:Y:S01]  /*aaf0*/  HMMA.16816.F32.BF16 R108, R136, R62, R108 ;  /* 0x0000003e886c723c */ /* 0x000fe2000004186c */
[----:B------:R-:W3:Y:S01]  /*ab00*/  LDSM.16.M88.4 R60, [R225+0x1800] ;  /* 0x00180000e13c783b */ /* 0x000ee20000000200 */
[----:B------:R-:W-:Y:S02]  /*ab10*/  FSEL R162, R120, -INF , !P1 ;  /* 0xff80000078a27808 */ /* 0x000fe40004800000 */
[----:B------:R-:W-:Y:S02]  /*ab20*/  FSEL R122, R121, -INF , !P5 ;  /* 0xff800000797a7808 */ /* 0x000fe40006800000 */
[----:B------:R-:W-:-:S02]  /*ab30*/  FSEL R199, R123, -INF , !P4 ;  /* 0xff8000007bc77808 */ /* 0x000fc40006000000 */
[----:B------:R-:W-:Y:S01]  /*ab40*/  HMMA.16816.F32.BF16 R100, R144, R102, RZ ;  /* 0x000000669064723c */ /* 0x000fe200000418ff */
[CC--:B------:R-:W-:Y:S02]  /*ab50*/  ISETP.GE.AND P1, PT, R51.reuse, R168.reuse, PT ;  /* 0x000000a83300720c */ /* 0x0c0fe40003f26270 */
[-C--:B------:R-:W-:Y:S02]  /*ab60*/  ISETP.GE.AND P2, PT, R51, R169.reuse, PT ;  /* 0x000000a93300720c */ /* 0x080fe40003f46270 */
[C---:B------:R-:W-:Y:S02]  /*ab70*/  ISETP.GE.AND P5, PT, R50.reuse, R168, PT ;  /* 0x000000a83200720c */ /* 0x040fe40003fa6270 */
[----:B------:R-:W-:Y:S01]  /*ab80*/  ISETP.GE.AND P4, PT, R50, R169, PT ;  /* 0x000000a93200720c */ /* 0x000fe20003f86270 */
[----:B-1----:R-:W-:Y:S01]  /*ab90*/  HMMA.16816.F32.BF16 R104, R136, R4, R104 ;  /* 0x000000048868723c */ /* 0x002fe20000041868 */
[----:B------:R-:W-:Y:S02]  /*aba0*/  IADD3 R51, R2, 0x31, RZ ;  /* 0x0000003102337810 */ /* 0x000fe40007ffe0ff */
[----:B------:R-:W-:-:S02]  /*abb0*/  FSEL R116, R116, -INF , !P3 ;  /* 0xff80000074747808 */ /* 0x000fc40005800000 */
[----:B------:R-:W-:Y:S02]  /*abc0*/  FSEL R197, R118, -INF , !P0 ;  /* 0xff80000076c57808 */ /* 0x000fe40004000000 */
[----:B------:R-:W-:Y:S01]  /*abd0*/  IADD3 R4, R2, 0x39, RZ ;  /* 0x0000003902047810 */ /* 0x000fe20007ffe0ff */
[C---:B------:R-:W-:Y:S01]  /*abe0*/  HMMA.16816.F32.BF16 R96, R144.reuse, R92, RZ ;  /* 0x0000005c9060723c */ /* 0x040fe200000418ff */
[----:B------:R-:W-:Y:S02]  /*abf0*/  FSEL R166, R112, -INF , !P5 ;  /* 0xff80000070a67808 */ /* 0x000fe40006800000 */
[----:B------:R-:W-:Y:S02]  /*ac00*/  FSEL R193, R114, -INF , !P4 ;  /* 0xff80000072c17808 */ /* 0x000fe40006000000 */
[CC--:B------:R-:W-:Y:S02]  /*ac10*/  ISETP.GE.AND P3, PT, R51.reuse, R168.reuse, PT ;  /* 0x000000a83300720c */ /* 0x0c0fe40003f66270 */
[----:B------:R-:W-:Y:S01]  /*ac20*/  ISETP.GE.AND P0, PT, R51, R169, PT ;  /* 0x000000a93300720c */ /* 0x000fe20003f06270 */
[----:B------:R-:W-:Y:S01]  /*ac30*/  HMMA.16816.F32.BF16 R92, R144, R94, RZ ;  /* 0x0000005e905c723c */ /* 0x000fe200000418ff */
[----:B------:R-:W-:-:S02]  /*ac40*/  ISETP.GE.AND P5, PT, R4, R168, PT ;  /* 0x000000a80400720c */ /* 0x000fc40003fa6270 */
[----:B------:R-:W-:Y:S02]  /*ac50*/  ISETP.GE.AND P4, PT, R4, R169, PT ;  /* 0x000000a90400720c */ /* 0x000fe40003f86270 */
[C---:B------:R-:W-:Y:S02]  /*ac60*/  IADD3 R4, R2.reuse, 0x40, RZ ;  /* 0x0000004002047810 */ /* 0x040fe40007ffe0ff */
[----:B------:R-:W-:Y:S01]  /*ac70*/  IADD3 R50, R2, 0x38, RZ ;  /* 0x0000003802327810 */ /* 0x000fe20007ffe0ff */
[----:B------:R-:W-:Y:S01]  /*ac80*/  HMMA.16816.F32.BF16 R88, R144, R84, RZ ;  /* 0x000000549058723c */ /* 0x000fe200000418ff */
[----:B------:R-:W-:Y:S02]  /*ac90*/  FSEL R170, R113, -INF , !P3 ;  /* 0xff80000071aa7808 */ /* 0x000fe40005800000 */
[----:B------:R-:W-:Y:S02]  /*aca0*/  FSEL R189, R115, -INF , !P0 ;  /* 0xff80000073bd7808 */ /* 0x000fe40004000000 */
[----:B------:R-:W-:-:S02]  /*acb0*/  FSEL R118, R117, -INF , !P1 ;  /* 0xff80000075767808 */ /* 0x000fc40004800000 */
[----:B------:R-:W-:Y:S01]  /*acc0*/  FSEL R195, R119, -INF , !P2 ;  /* 0xff80000077c37808 */ /* 0x000fe20005000000 */
[----:B------:R-:W-:Y:S01]  /*acd0*/  HMMA.16816.F32.BF16 R100, R136, R6, R100 ;  /* 0x000000068864723c */ /* 0x000fe20000041864 */
[CC--:B------:R-:W-:Y:S02]  /*ace0*/  ISETP.GE.AND P3, PT, R4.reuse, R168.reuse, PT ;  /* 0x000000a80400720c */ /* 0x0c0fe40003f66270 */
[-C--:B------:R-:W-:Y:S02]  /*acf0*/  ISETP.GE.AND P0, PT, R4, R169.reuse, PT ;  /* 0x000000a90400720c */ /* 0x080fe40003f06270 */
[C---:B------:R-:W-:Y:S02]  /*ad00*/  ISETP.GE.AND P1, PT, R50.reuse, R168, PT ;  /* 0x000000a83200720c */ /* 0x040fe40003f26270 */
[----:B------:R-:W-:Y:S01]  /*ad10*/  ISETP.GE.AND P2, PT, R50, R169, PT ;  /* 0x000000a93200720c */ /* 0x000fe20003f46270 */
[----:B------:R-:W-:Y:S01]  /*ad20*/  HMMA.16816.F32.BF16 R84, R144, R86, RZ ;  /* 0x000000569054723c */ /* 0x000fe200000418ff */
[----:B------:R-:W-:-:S02]  /*ad30*/  IADD3 R5, R2, 0x41, RZ ;  /* 0x0000004102057810 */ /* 0x000fc40007ffe0ff */
[----:B------:R-:W-:Y:S02]  /*ad40*/  IADD3 R4, R2, 0x48, RZ ;  /* 0x0000004802047810 */ /* 0x000fe40007ffe0ff */
[----:B------:R-:W-:Y:S02]  /*ad50*/  FSEL R172, R108, -INF , !P1 ;  /* 0xff8000006cac7808 */ /* 0x000fe40004800000 */
[----:B------:R-:W-:Y:S01]  /*ad60*/  FSEL R187, R110, -INF , !P2 ;  /* 0xff8000006ebb7808 */ /* 0x000fe20005000000 */
[----:B--2---:R-:W-:Y:S01]  /*ad70*/  HMMA.16816.F32.BF16 R96, R136, R124, R96 ;  /* 0x0000007c8860723c */ /* 0x004fe20000041860 */
[----:B------:R-:W-:Y:S02]  /*ad80*/  FSEL R174, R109, -INF , !P5 ;  /* 0xff8000006dae7808 */ /* 0x000fe40006800000 */
[----:B------:R-:W-:Y:S02]  /*ad90*/  FSEL R191, R111, -INF , !P4 ;  /* 0xff8000006fbf7808 */ /* 0x000fe40006000000 */
[----:B------:R-:W-:-:S02]  /*ada0*/  ISETP.GE.AND P1, PT, R5, R168, PT ;  /* 0x000000a80500720c */ /* 0x000fc40003f26270 */
[-C--:B------:R-:W-:Y:S01]  /*adb0*/  ISETP.GE.AND P2, PT, R5, R169.reuse, PT ;  /* 0x000000a90500720c */ /* 0x080fe20003f46270 */
[----:B------:R-:W-:Y:S01]  /*adc0*/  HMMA.16816.F32.BF16 R80, R144, R76, RZ ;  /* 0x0000004c9050723c */ /* 0x000fe200000418ff */
[C---:B------:R-:W-:Y:S02]  /*add0*/  ISETP.GE.AND P5, PT, R4.reuse, R168, PT ;  /* 0x000000a80400720c */ /* 0x040fe40003fa6270 */
[----:B------:R-:W-:Y:S02]  /*ade0*/  ISETP.GE.AND P4, PT, R4, R169, PT ;  /* 0x000000a90400720c */ /* 0x000fe40003f86270 */
[----:B------:R-:W1:Y:S01]  /*adf0*/  LDSM.16.M88.4 R4, [R225+0x1c00] ;  /* 0x001c0000e104783b */ /* 0x000e620000000200 */
[----:B------:R-:W-:Y:S02]  /*ae00*/  IADD3 R50, R2, 0x49, RZ ;  /* 0x0000004902327810 */ /* 0x000fe40007ffe0ff */
[----:B------:R-:W-:Y:S01]  /*ae10*/  HMMA.16816.F32.BF16 R92, R136, R126, R92 ;  /* 0x0000007e885c723c */ /* 0x000fe2000004185c */
[----:B------:R-:W-:-:S02]  /*ae20*/  FSEL R178, R104, -INF , !P3 ;  /* 0xff80000068b27808 */ /* 0x000fc40005800000 */
[----:B------:R-:W-:Y:S02]  /*ae30*/  FSEL R185, R106, -INF , !P0 ;  /* 0xff8000006ab97808 */ /* 0x000fe40004000000 */
[C---:B------:R-:W-:Y:S02]  /*ae40*/  ISETP.GE.AND P3, PT, R50.reuse, R168, PT ;  /* 0x000000a83200720c */ /* 0x040fe40003f66270 */
[----:B------:R-:W-:Y:S01]  /*ae50*/  ISETP.GE.AND P0, PT, R50, R169, PT ;  /* 0x000000a93200720c */ /* 0x000fe20003f06270 */
[----:B---3--:R-:W-:Y:S01]  /*ae60*/  HMMA.16816.F32.BF16 R88, R136, R60, R88 ;  /* 0x0000003c8858723c */ /* 0x008fe20000041858 */
[----:B------:R-:W-:Y:S02]  /*ae70*/  IADD3 R50, R2, 0x50, RZ ;  /* 0x0000005002327810 */ /* 0x000fe40007ffe0ff */
[----:B------:R-:W-:Y:S02]  /*ae80*/  FSEL R180, R105, -INF , !P1 ;  /* 0xff80000069b47808 */ /* 0x000fe40004800000 */
[----:B------:R-:W-:-:S02]  /*ae90*/  FSEL R183, R107, -INF , !P2 ;  /* 0xff8000006bb77808 */ /* 0x000fc40005000000 */
[C---:B------:R-:W-:Y:S01]  /*aea0*/  ISETP.GE.AND P1, PT, R50.reuse, R168, PT ;  /* 0x000000a83200720c */ /* 0x040fe20003f26270 */
[----:B------:R-:W-:Y:S01]  /*aeb0*/  HMMA.16816.F32.BF16 R84, R136, R62, R84 ;  /* 0x0000003e8854723c */ /* 0x000fe20000041854 */
[----:B------:R-:W-:Y:S01]  /*aec0*/  ISETP.GE.AND P2, PT, R50, R169, PT ;  /* 0x000000a93200720c */ /* 0x000fe20003f46270 */
[----:B------:R-:W-:Y:S01]  /*aed0*/  LDSM.16.M88.4 R60, [R225+0x2400] ;  /* 0x00240000e13c783b */ /* 0x000fe20000000200 */
[----:B------:R-:W-:Y:S02]  /*aee0*/  IADD3 R51, R2, 0x51, RZ ;  /* 0x0000005102337810 */ /* 0x000fe40007ffe0ff */
[----:B------:R-:W-:Y:S02]  /*aef0*/  FSEL R126, R100, -INF , !P5 ;  /* 0xff800000647e7808 */ /* 0x000fe40006800000 */
[----:B------:R-:W-:Y:S01]  /*af00*/  FSEL R181, R102, -INF , !P4 ;  /* 0xff80000066b57808 */ /* 0x000fe20006000000 */
[----:B------:R-:W-:Y:S01]  /*af10*/  HMMA.16816.F32.BF16 R76, R144, R78, RZ ;  /* 0x0000004e904c723c */ /* 0x000fe200000418ff */
[----:B------:R-:W-:-:S02]  /*af20*/  FSEL R182, R101, -INF , !P3 ;  /* 0xff80000065b67808 */ /* 0x000fc40005800000 */
[----:B------:R-:W-:Y:S02]  /*af30*/  IADD3 R50, R2, 0x58, RZ ;  /* 0x0000005802327810 */ /* 0x000fe40007ffe0ff */
[----:B------:R-:W-:Y:S02]  /*af40*/  FSEL R179, R103, -INF , !P0 ;  /* 0xff80000067b37808 */ /* 0x000fe40004000000 */
[----:B------:R-:W2:Y:S01]  /*af50*/  LDSM.16.M88.4 R100, [R225+0x2000] ;  /* 0x00200000e164783b */ /* 0x000ea20000000200 */
[CC--:B------:R-:W-:Y:S01]  /*af60*/  ISETP.GE.AND P5, PT, R51.reuse, R168.reuse, PT ;  /* 0x000000a83300720c */ /* 0x0c0fe20003fa6270 */
[----:B------:R-:W-:Y:S01]  /*af70*/  HMMA.16816.F32.BF16 R72, R144, R68, RZ ;  /* 0x000000449048723c */ /* 0x000fe200000418ff */
[-C--:B------:R-:W-:Y:S02]  /*af80*/  ISETP.GE.AND P4, PT, R51, R169.reuse, PT ;  /* 0x000000a93300720c */ /* 0x080fe40003f86270 */
[C---:B------:R-:W-:Y:S02]  /*af90*/  ISETP.GE.AND P3, PT, R50.reuse, R168, PT ;  /* 0x000000a83200720c */ /* 0x040fe40003f66270 */
[----:B------:R-:W-:-:S02]  /*afa0*/  ISETP.GE.AND P0, PT, R50, R169, PT ;  /* 0x000000a93200720c */ /* 0x000fc40003f06270 */
[C---:B------:R-:W-:Y:S01]  /*afb0*/  IADD3 R51, R2.reuse, 0x59, RZ ;  /* 0x0000005902337810 */ /* 0x040fe20007ffe0ff */
[----:B-1----:R-:W-:Y:S01]  /*afc0*/  HMMA.16816.F32.BF16 R80, R136, R4, R80 ;  /* 0x000000048850723c */ /* 0x002fe20000041850 */
[----:B------:R-:W-:Y:S02]  /*afd0*/  IADD3 R50, R2, 0x60, RZ ;  /* 0x0000006002327810 */ /* 0x000fe40007ffe0ff */
[----:B------:R-:W-:Y:S02]  /*afe0*/  FSEL R184, R96, -INF , !P1 ;  /* 0xff80000060b87808 */ /* 0x000fe40004800000 */
[----:B------:R-:W-:Y:S02]  /*aff0*/  FSEL R177, R98, -INF , !P2 ;  /* 0xff80000062b17808 */ /* 0x000fe40005000000 */
[----:B------:R-:W-:Y:S01]  /*b000*/  FSEL R186, R97, -INF , !P5 ;  /* 0xff80000061ba7808 */ /* 0x000fe20006800000 */
[----:B------:R-:W-:Y:S01]  /*b010*/  HMMA.16816.F32.BF16 R68, R144, R70, RZ ;  /* 0x000000469044723c */ /* 0x000fe200000418ff */
[----:B------:R-:W-:-:S02]  /*b020*/  FSEL R173, R99, -INF , !P4 ;  /* 0xff80000063ad7808 */ /* 0x000fc40006000000 */
[CC--:B------:R-:W-:Y:S02]  /*b030*/  ISETP.GE.AND P1, PT, R51.reuse, R168.reuse, PT ;  /* 0x000000a83300720c */ /* 0x0c0fe40003f26270 */
[-C--:B------:R-:W-:Y:S02]  /*b040*/  ISETP.GE.AND P2, PT, R51, R169.reuse, PT ;  /* 0x000000a93300720c */ /* 0x080fe40003f46270 */
[C---:B------:R-:W-:Y:S01]  /*b050*/  ISETP.GE.AND P5, PT, R50.reuse, R168, PT ;  /* 0x000000a83200720c */ /* 0x040fe20003fa6270 */
[----:B------:R-:W-:Y:S01]  /*b060*/  HMMA.16816.F32.BF16 R64, R144, R52, RZ ;  /* 0x000000349040723c */ /* 0x000fe200000418ff */
[----:B------:R-:W-:Y:S02]  /*b070*/  ISETP.GE.AND P4, PT, R50, R169, PT ;  /* 0x000000a93200720c */ /* 0x000fe40003f86270 */
[C---:B------:R-:W-:Y:S02]  /*b080*/  IADD3 R51, R2.reuse, 0x61, RZ ;  /* 0x0000006102337810 */ /* 0x040fe40007ffe0ff */
[----:B------:R-:W-:-:S02]  /*b090*/  IADD3 R4, R2, 0x69, RZ ;  /* 0x0000006902047810 */ /* 0x000fc40007ffe0ff */
[----:B------:R-:W-:Y:S01]  /*b0a0*/  FSEL R188, R92, -INF , !P3 ;  /* 0xff8000005cbc7808 */ /* 0x000fe20005800000 */
[----:B------:R-:W-:Y:S01]  /*b0b0*/  HMMA.16816.F32.BF16 R76, R136, R6, R76 ;  /* 0x00000006884c723c */ /* 0x000fe2000004184c */
[----:B------:R-:W-:Y:S02]  /*b0c0*/  FSEL R171, R94, -INF , !P0 ;  /* 0xff8000005eab7808 */ /* 0x000fe40004000000 */
[----:B------:R-:W-:Y:S02]  /*b0d0*/  FSEL R194, R88, -INF , !P5 ;  /* 0xff80000058c27808 */ /* 0x000fe40006800000 */
[----:B------:R-:W-:Y:S02]  /*b0e0*/  FSEL R167, R90, -INF , !P4 ;  /* 0xff8000005aa77808 */ /* 0x000fe40006000000 */
[C---:B------:R-:W-:Y:S01]  /*b0f0*/  ISETP.GE.AND P3, PT, R51.reuse, R168, PT ;  /* 0x000000a83300720c */ /* 0x040fe20003f66270 */
[----:B------:R-:W-:Y:S01]  /*b100*/  HMMA.16816.F32.BF16 R52, R144, R54, RZ ;  /* 0x000000369034723c */ /* 0x000fe200000418ff */
[----:B------:R-:W-:-:S02]  /*b110*/  ISETP.GE.AND P0, PT, R51, R169, PT ;  /* 0x000000a93300720c */ /* 0x000fc40003f06270 */
[C---:B------:R-:W-:Y:S02]  /*b120*/  ISETP.GE.AND P5, PT, R4.reuse, R168, PT ;  /* 0x000000a80400720c */ /* 0x040fe40003fa6270 */
[----:B------:R-:W-:Y:S02]  /*b130*/  ISETP.GE.AND P4, PT, R4, R169, PT ;  /* 0x000000a90400720c */ /* 0x000fe40003f86270 */
[C---:B------:R-:W-:Y:S01]  /*b140*/  IADD3 R4, R2.reuse, 0x70, RZ ;  /* 0x0000007002047810 */ /* 0x040fe20007ffe0ff */
[----:B--2---:R-:W-:Y:S01]  /*b150*/  HMMA.16816.F32.BF16 R72, R136, R100, R72 ;  /* 0x000000648848723c */ /* 0x004fe20000041848 */
[----:B------:R-:W-:Y:S02]  /*b160*/  IADD3 R50, R2, 0x68, RZ ;  /* 0x0000006802327810 */ /* 0x000fe40007ffe0ff */
[----:B------:R-:W-:Y:S02]  /*b170*/  FSEL R196, R89, -INF , !P3 ;  /* 0xff80000059c47808 */ /* 0x000fe40005800000 */
[----:B------:R-:W-:-:S02]  /*b180*/  FSEL R165, R91, -INF , !P0 ;  /* 0xff8000005ba57808 */ /* 0x000fc40004000000 */
[----:B------:R-:W-:Y:S01]  /*b190*/  FSEL R190, R93, -INF , !P1 ;  /* 0xff8000005dbe7808 */ /* 0x000fe20004800000 */
[C---:B------:R-:W-:Y:S01]  /*b1a0*/  HMMA.16816.F32.BF16 R44, R144.reuse, R40, RZ ;  /* 0x00000028902c723c */ /* 0x040fe200000418ff */
[----:B------:R-:W-:Y:S02]  /*b1b0*/  FSEL R175, R95, -INF , !P2 ;  /* 0xff8000005faf7808 */ /* 0x000fe40005000000 */
[CC--:B------:R-:W-:Y:S02]  /*b1c0*/  ISETP.GE.AND P3, PT, R4.reuse, R168.reuse, PT ;  /* 0x000000a80400720c */ /* 0x0c0fe40003f66270 */
[-C--:B------:R-:W-:Y:S02]  /*b1d0*/  ISETP.GE.AND P0, PT, R4, R169.reuse, PT ;  /* 0x000000a90400720c */ /* 0x080fe40003f06270 */
[C---:B------:R-:W-:Y:S01]  /*b1e0*/  ISETP.GE.AND P1, PT, R50.reuse, R168, PT ;  /* 0x000000a83200720c */ /* 0x040fe20003f26270 */
[----:B------:R-:W-:Y:S01]  /*b1f0*/  HMMA.16816.F32.BF16 R36, R144, R32, RZ ;  /* 0x000000209024723c */ /* 0x000fe200000418ff */
[----:B------:R-:W-:-:S02]  /*b200*/  ISETP.GE.AND P2, PT, R50, R169, PT ;  /* 0x000000a93200720c */ /* 0x000fc40003f46270 */
[C---:B------:R-:W-:Y:S02]  /*b210*/  IADD3 R5, R2.reuse, 0x71, RZ ;  /* 0x0000007102057810 */ /* 0x040fe40007ffe0ff */
[----:B------:R-:W-:Y:S02]  /*b220*/  IADD3 R4, R2, 0x78, RZ ;  /* 0x0000007802047810 */ /* 0x000fe40007ffe0ff */
[----:B------:R-:W-:Y:S01]  /*b230*/  FSEL R198, R84, -INF , !P1 ;  /* 0xff80000054c67808 */ /* 0x000fe20004800000 */
[----:B------:R-:W-:Y:S01]  /*b240*/  HMMA.16816.F32.BF16 R28, R144, R24, RZ ;  /* 0x00000018901c723c */ /* 0x000fe200000418ff */
[----:B------:R-:W-:Y:S02]  /*b250*/  FSEL R163, R86, -INF , !P2 ;  /* 0xff80000056a37808 */ /* 0x000fe40005000000 */
[----:B------:R-:W-:Y:S02]  /*b260*/  FSEL R200, R85, -INF , !P5 ;  /* 0xff80000055c87808 */ /* 0x000fe40006800000 */
[----:B------:R-:W-:-:S02]  /*b270*/  FSEL R161, R87, -INF , !P4 ;  /* 0xff80000057a17808 */ /* 0x000fc40006000000 */
[CC--:B------:R-:W-:Y:S01]  /*b280*/  ISETP.GE.AND P1, PT, R5.reuse, R168.reuse, PT ;  /* 0x000000a80500720c */ /* 0x0c0fe20003f26270 */
[C---:B------:R-:W-:Y:S01]  /*b290*/  HMMA.16816.F32.BF16 R20, R144.reuse, R16, RZ ;  /* 0x000000109014723c */ /* 0x040fe200000418ff */
[-C--:B------:R-:W-:Y:S02]  /*b2a0*/  ISETP.GE.AND P2, PT, R5, R169.reuse, PT ;  /* 0x000000a90500720c */ /* 0x080fe40003f46270 */
[C---:B------:R-:W-:Y:S02]  /*b2b0*/  ISETP.GE.AND P5, PT, R4.reuse, R168, PT ;  /* 0x000000a80400720c */ /* 0x040fe40003fa6270 */
[----:B------:R-:W-:Y:S02]  /*b2c0*/  ISETP.GE.AND P4, PT, R4, R169, PT ;  /* 0x000000a90400720c */ /* 0x000fe40003f86270 */
[----:B------:R-:W1:Y:S01]  /*b2d0*/  LDSM.16.M88.4 R4, [R225+0x2800] ;  /* 0x00280000e104783b */ /* 0x000e620000000200 */
[----:B------:R-:W-:Y:S01]  /*b2e0*/  HMMA.16816.F32.BF16 R12, R144, R148, RZ ;  /* 0x00000094900c723c */ /* 0x000fe200000418ff */
[----:B------:R-:W-:-:S02]  /*b2f0*/  FSEL R202, R80, -INF , !P3 ;  /* 0xff80000050ca7808 */ /* 0x000fc40005800000 */
[----:B------:R-:W-:Y:S02]  /*b300*/  FSEL R155, R82, -INF , !P0 ;  /* 0xff800000529b7808 */ /* 0x000fe40004000000 */
[----:B------:R-:W-:Y:S02]  /*b310*/  FSEL R204, R81, -INF , !P1 ;  /* 0xff80000051cc7808 */ /* 0x000fe40004800000 */
[C---:B------:R-:W-:Y:S01]  /*b320*/  IADD3 R50, R2.reuse, 0x79, RZ ;  /* 0x0000007902327810 */ /* 0x040fe20007ffe0ff */
[----:B------:R-:W-:Y:S01]  /*b330*/  HMMA.16816.F32.BF16 R156, R144, R140, RZ ;  /* 0x0000008c909c723c */ /* 0x000fe200000418ff */
[----:B------:R-:W-:Y:S02]  /*b340*/  IADD3 R51, R2, 0x81, RZ ;  /* 0x0000008102337810 */ /* 0x000fe40007ffe0ff */
[C---:B------:R-:W-:Y:S02]  /*b350*/  ISETP.GE.AND P3, PT, R50.reuse, R168, PT ;  /* 0x000000a83200720c */ /* 0x040fe40003f66270 */
[----:B------:R-:W-:-:S02]  /*b360*/  ISETP.GE.AND P0, PT, R50, R169, PT ;  /* 0x000000a93200720c */ /* 0x000fc40003f06270 */
[----:B------:R-:W-:Y:S01]  /*b370*/  IADD3 R50, R2, 0x80, RZ ;  /* 0x0000008002327810 */ /* 0x000fe20007ffe0ff */
[C---:B------:R-:W-:Y:S01]  /*b380*/  HMMA.16816.F32.BF16 R40, R144.reuse, R42, RZ ;  /* 0x0000002a9028723c */ /* 0x040fe200000418ff */
[----:B------:R-:W-:Y:S02]  /*b390*/  FSEL R76, R76, -INF , !P5 ;  /* 0xff8000004c4c7808 */ /* 0x000fe40006800000 */
[-C--:B------:R-:W-:Y:S02]  /*b3a0*/  ISETP.GE.AND P1, PT, R50, R168.reuse, PT ;  /* 0x000000a83200720c */ /* 0x080fe40003f26270 */
[----:B------:R-:W-:Y:S02]  /*b3b0*/  FSEL R206, R77, -INF , !P3 ;  /* 0xff8000004dce7808 */ /* 0x000fe40005800000 */
[----:B------:R-:W-:Y:S01]  /*b3c0*/  FSEL R153, R79, -INF , !P0 ;  /* 0xff8000004f997808 */ /* 0x000fe20004000000 */
[----:B------:R-:W-:Y:S01]  /*b3d0*/  HMMA.16816.F32.BF16 R32, R144, R34, RZ ;  /* 0x000000229020723c */ /* 0x000fe200000418ff */
[----:B------:R-:W-:-:S02]  /*b3e0*/  ISETP.GE.AND P5, PT, R51, R168, PT ;  /* 0x000000a83300720c */ /* 0x000fc40003fa6270 */
[----:B------:R-:W-:-:S05]  /*b3f0*/  FSEL R72, R72, -INF , !P1 ;  /* 0xff80000048487808 */ /* 0x000fca0004800000 */
[C---:B------:R-:W-:Y:S08]  /*b400*/  HMMA.16816.F32.BF16 R24, R144.reuse, R26, RZ ;  /* 0x0000001a9018723c */ /* 0x040ff000000418ff */
[C---:B------:R-:W-:Y:S08]  /*b410*/  HMMA.16816.F32.BF16 R16, R144.reuse, R18, RZ ;  /* 0x000000129010723c */ /* 0x040ff000000418ff */
[C---:B------:R-:W-:Y:S08]  /*b420*/  HMMA.16816.F32.BF16 R148, R144.reuse, R150, RZ ;  /* 0x000000969094723c */ /* 0x040ff000000418ff */
[----:B------:R-:W-:Y:S07]  /*b430*/  HMMA.16816.F32.BF16 R140, R144, R142, RZ ;  /* 0x0000008e908c723c */ /* 0x000fee00000418ff */
[----:B------:R-:W-:Y:S01]  /*b440*/  FSEL R147, R83, -INF , !P2 ;  /* 0xff80000053937808 */ /* 0x000fe20005000000 */
[----:B------:R-:W-:Y:S01]  /*b450*/  HMMA.16816.F32.BF16 R68, R136, R102, R68 ;  /* 0x000000668844723c */ /* 0x000fe20000041844 */
[----:B------:R-:W-:-:S02]  /*b460*/  ISETP.GE.AND P2, PT, R50, R169, PT ;  /* 0x000000a93200720c */ /* 0x000fc40003f46270 */
[----:B------:R-:W-:Y:S02]  /*b470*/  IADD3 R50, R2, 0x88, RZ ;  /* 0x0000008802327810 */ /* 0x000fe40007ffe0ff */
[----:B------:R-:W-:Y:S02]  /*b480*/  FSEL R145, R78, -INF , !P4 ;  /* 0xff8000004e917808 */ /* 0x000fe40006000000 */
[-C--:B------:R-:W-:Y:S01]  /*b490*/  ISETP.GE.AND P4, PT, R51, R169.reuse, PT ;  /* 0x000000a93300720c */ /* 0x080fe20003f86270 */
[----:B------:R-:W-:Y:S01]  /*b4a0*/  HMMA.16816.F32.BF16 R80, R136, R60, R64 ;  /* 0x0000003c8850723c */ /* 0x000fe20000041840 */
[----:B------:R-:W2:Y:S01]  /*b4b0*/  LDSM.16.M88.4 R64, [R225+0x2c00] ;  /* 0x002c0000e140783b */ /* 0x000ea20000000200 */
[C---:B------:R-:W-:Y:S02]  /*b4c0*/  ISETP.GE.AND P3, PT, R50.reuse, R168, PT ;  /* 0x000000a83200720c */ /* 0x040fe40003f66270 */
[----:B------:R-:W-:Y:S02]  /*b4d0*/  ISETP.GE.AND P0, PT, R50, R169, PT ;  /* 0x000000a93200720c */ /* 0x000fe40003f06270 */
[----:B------:R-:W-:-:S02]  /*b4e0*/  IADD3 R51, R2, 0x89, RZ ;  /* 0x0000008902337810 */ /* 0x000fc40007ffe0ff */
[C---:B------:R-:W-:Y:S01]  /*b4f0*/  HMMA.16816.F32.BF16 R52, R136.reuse, R62, R52 ;  /* 0x0000003e8834723c */ /* 0x040fe20000041834 */
[----:B------:R-:W-:Y:S02]  /*b500*/  IADD3 R50, R2, 0x90, RZ ;  /* 0x0000009002327810 */ /* 0x000fe40007ffe0ff */
[----:B------:R-:W-:Y:S02]  /*b510*/  FSEL R135, R74, -INF , !P2 ;  /* 0xff8000004a877808 */ /* 0x000fe40005000000 */
[----:B------:R-:W-:Y:S02]  /*b520*/  FSEL R60, R73, -INF , !P5 ;  /* 0xff800000493c7808 */ /* 0x000fe40006800000 */
[----:B------:R-:W-:Y:S01]  /*b530*/  FSEL R133, R75, -INF , !P4 ;  /* 0xff8000004b857808 */ /* 0x000fe20006000000 */
[----:B-1----:R-:W-:Y:S01]  /*b540*/  HMMA.16816.F32.BF16 R108, R136, R4, R44 ;  /* 0x00000004886c723c */ /* 0x002fe2000004182c */
[C---:B------:R-:W-:Y:S01]  /*b550*/  ISETP.GE.AND P1, PT, R51.reuse, R168, PT ;  /* 0x000000a83300720c */ /* 0x040fe20003f26270 */
[----:B------:R-:W1:Y:S01]  /*b560*/  LDSM.16.M88.4 R44, [R225+0x3000] ;  /* 0x00300000e12c783b */ /* 0x000e620000000200 */
[----:B------:R-:W-:-:S02]  /*b570*/  ISETP.GE.AND P2, PT, R51, R169, PT ;  /* 0x000000a93300720c */ /* 0x000fc40003f46270 */
[C---:B------:R-:W-:Y:S02]  /*b580*/  ISETP.GE.AND P5, PT, R50.reuse, R168, PT ;  /* 0x000000a83200720c */ /* 0x040fe40003fa6270 */
[----:B------:R-:W-:Y:S01]  /*b590*/  ISETP.GE.AND P4, PT, R50, R169, PT ;  /* 0x000000a93200720c */ /* 0x000fe20003f86270 */
[----:B------:R-:W-:Y:S01]  /*b5a0*/  HMMA.16816.F32.BF16 R40, R136, R6, R40 ;  /* 0x000000068828723c */ /* 0x000fe20000041828 */
        /* <DEDUP_REMOVED lines=8> */
[C---:B------:R-:W-:Y:S01]  /*b630*/  ISETP.GE.AND P5, PT, R4.reuse, R168, PT ;  /* 0x000000a80400720c */ /* 0x040fe20003fa6270 */
[----:B--2---:R-:W-:Y:S01]  /*b640*/  HMMA.16816.F32.BF16 R36, R136, R64, R36 ;  /* 0x000000408824723c */ /* 0x004fe20000041824 */
[----:B------:R-:W-:-:S02]  /*b650*/  ISETP.GE.AND P4, PT, R4, R169, PT ;  /* 0x000000a90400720c */ /* 0x000fc40003f86270 */
[C---:B------:R-:W-:Y:S02]  /*b660*/  IADD3 R4, R2.reuse, 0xa0, RZ ;  /* 0x000000a002047810 */ /* 0x040fe40007ffe0ff */
[----:B------:R-:W-:Y:S02]  /*b670*/  IADD3 R50, R2, 0x98, RZ ;  /* 0x0000009802327810 */ /* 0x000fe40007ffe0ff */
[----:B------:R-:W-:Y:S01]  /*b680*/  FSEL R224, R81, -INF , !P3 ;  /* 0xff80000051e07808 */ /* 0x000fe20005800000 */
[----:B------:R-:W-:Y:S01]  /*b690*/  HMMA.16816.F32.BF16 R32, R136, R66, R32 ;  /* 0x000000428820723c */ /* 0x000fe20000041820 */
[----:B------:R-:W-:Y:S02]  /*b6a0*/  FSEL R125, R83, -INF , !P0 ;  /* 0xff800000537d7808 */ /* 0x000fe40004000000 */
[----:B------:R-:W-:Y:S02]  /*b6b0*/  FSEL R62, R69, -INF , !P1 ;  /* 0xff800000453e7808 */ /* 0x000fe40004800000 */
[----:B------:R-:W-:-:S02]  /*b6c0*/  FSEL R129, R71, -INF , !P2 ;  /* 0xff80000047817808 */ /* 0x000fc40005000000 */
[CC--:B------:R-:W-:Y:S01]  /*b6d0*/  ISETP.GE.AND P3, PT, R4.reuse, R168.reuse, PT ;  /* 0x000000a80400720c */ /* 0x0c0fe20003f66270 */
[----:B-1----:R-:W-:Y:S01]  /*b6e0*/  HMMA.16816.F32.BF16 R24, R136, R46, R24 ;  /* 0x0000002e8818723c */ /* 0x002fe20000041818 */
        /* <DEDUP_REMOVED lines=24> */
[----:B------:R-:W-:Y:S02]  /*b870*/  ISETP.GE.AND P1, PT, R50, R168, PT ;  /* 0x000000a83200720c */ /* 0x000fe40003f26270 */
        /* <DEDUP_REMOVED lines=75> */
[----:B------:R-:W-:-:S02]  /*bd30*/  IADD3 R4, R2, 0xe8, RZ ;  /* 0x000000e802047810 */ /* 0x000fc40007ffe0ff */
[C---:B------:R-:W-:Y:S02]  /*bd40*/  IADD3 R5, R2.reuse, 0xf0, RZ ;  /* 0x000000f002057810 */ /* 0x040fe40007ffe0ff */
[----:B------:R-:W-:Y:S02]  /*bd50*/  FSEL R144, R17, -INF , !P3 ;  /* 0xff80000011907808 */ /* 0x000fe40005800000 */
[----:B------:R-:W-:Y:S02]  /*bd60*/  IADD3 R6, R2, 0xe9, RZ ;  /* 0x000000e902067810 */ /* 0x000fe40007ffe0ff */
[----:B------:R-:W-:Y:S02]  /*bd70*/  FSEL R124, R12, -INF , !P1 ;  /* 0xff8000000c7c7808 */ /* 0x000fe40004800000 */
[----:B------:R-:W-:Y:S02]  /*bd80*/  FSEL R114, R13, -INF , !P5 ;  /* 0xff8000000d727808 */ /* 0x000fe40006800000 */
[----:B------:R-:W-:-:S02]  /*bd90*/  ISETP.GE.AND P3, PT, R4, R168, PT ;  /* 0x000000a80400720c */ /* 0x000fc40003f66270 */
[----:B------:R-:W-:Y:S02]  /*bda0*/  ISETP.GE.AND P1, PT, R4, R169, PT ;  /* 0x000000a90400720c */ /* 0x000fe40003f26270 */
[-C--:B------:R-:W-:Y:S02]  /*bdb0*/  ISETP.GE.AND P5, PT, R5, R168.reuse, PT ;  /* 0x000000a80500720c */ /* 0x080fe40003fa6270 */
[----:B------:R-:W-:Y:S02]  /*bdc0*/  IADD3 R4, R2, 0xf1, RZ ;  /* 0x000000f102047810 */ /* 0x000fe40007ffe0ff */
[----:B------:R-:W-:Y:S02]  /*bdd0*/  FSEL R44, R19, -INF , !P0 ;  /* 0xff800000132c7808 */ /* 0x000fe40004000000 */
[----:B------:R-:W-:Y:S02]  /*bde0*/  FSEL R43, R14, -INF , !P2 ;  /* 0xff8000000e2b7808 */ /* 0x000fe40005000000 */
[----:B------:R-:W-:-:S02]  /*bdf0*/  ISETP.GE.AND P2, PT, R6, R168, PT ;  /* 0x000000a80600720c */ /* 0x000fc40003f46270 */
[-C--:B------:R-:W-:Y:S02]  /*be00*/  ISETP.GE.AND P0, PT, R6, R169.reuse, PT ;  /* 0x000000a90600720c */ /* 0x080fe40003f06270 */
[----:B------:R-:W-:Y:S02]  /*be10*/  P2R R6, PR, RZ, 0x20 ;  /* 0x00000020ff067803 */ /* 0x000fe40000000000 */
[----:B------:R-:W-:Y:S02]  /*be20*/  ISETP.GE.AND P5, PT, R4, R169, PT ;  /* 0x000000a90400720c */ /* 0x000fe40003fa6270 */
[----:B------:R-:W-:Y:S02]  /*be30*/  FSEL R98, R148, -INF , !P3 ;  /* 0xff80000094627808 */ /* 0x000fe40005800000 */
[----:B------:R-:W-:Y:S02]  /*be40*/  ISETP.GE.AND P3, PT, R4, R168, PT ;  /* 0x000000a80400720c */ /* 0x000fe40003f66270 */
[----:B------:R-:W-:-:S02]  /*be50*/  FSEL R53, R159, -INF , !P5 ;  /* 0xff8000009f357808 */ /* 0x000fc40006800000 */
[----:B------:R-:W-:Y:S02]  /*be60*/  FSEL R42, R15, -INF , !P4 ;  /* 0xff8000000f2a7808 */ /* 0x000fe40006000000 */
[----:B------:R-:W-:Y:S02]  /*be70*/  ISETP.GE.AND P5, PT, R56, 0x2, PT ;  /* 0x000000023800780c */ /* 0x000fe40003fa6270 */
[----:B------:R-:W-:Y:S02]  /*be80*/  ISETP.NE.AND P4, PT, R48, RZ, PT ;  /* 0x000000ff3000720c */ /* 0x000fe40003f85270 */
[----:B------:R-:W-:Y:S02]  /*be90*/  P2R R4, PR, RZ, 0x8 ;  /* 0x00000008ff047803 */ /* 0x000fe40000000000 */
[----:B------:R-:W-:Y:S02]  /*bea0*/  FSEL R45, R151, -INF , !P0 ;  /* 0xff800000972d7808 */ /* 0x000fe40004000000 */
[----:B------:R-:W-:-:S02]  /*beb0*/  FSEL R46, R150, -INF , !P1 ;  /* 0xff800000962e7808 */ /* 0x000fc40004800000 */
[----:B------:R-:W-:Y:S02]  /*bec0*/  ISETP.NE.AND P0, PT, R4, RZ, PT ;  /* 0x000000ff0400720c */ /* 0x000fe40003f05270 */
[----:B------:R-:W-:Y:S02]  /*bed0*/  FSEL R11, R11, -INF , !P4 ;  /* 0xff8000000b0b7808 */ /* 0x000fe40006000000 */
[----:B------:R-:W-:Y:S02]  /*bee0*/  ISETP.NE.AND P1, PT, R6, RZ, PT ;  /* 0x000000ff0600720c */ /* 0x000fe40003f25270 */
[C---:B------:R-:W-:Y:S02]  /*bef0*/  IADD3 R4, R2.reuse, 0xf8, RZ ;  /* 0x000000f802047810 */ /* 0x040fe40007ffe0ff */
        /* <DEDUP_REMOVED lines=17> */
[----:B----4-:R-:W-:-:S13]  /*c010*/  LOP3.LUT P6, RZ, R236, 0x4, RZ, 0xc0, !PT ;  /* 0x00000004ecff7812 */ /* 0x010fda00078cc0ff */
        /* <DEDUP_REMOVED lines=58> */
.L_x_1820:
[----:B------:R-:W-:-:S05]  /*c3c0*/  IMAD.MOV.U32 R6, RZ, RZ, c[0x0][0x198] ;  /* 0x00006600ff067624 */ /* 0x000fca00078e00ff */
[----:B------:R-:W-:-:S04]  /*c3d0*/  LEA R6, -R6, RZ, 0x8 ;  /* 0x000000ff06067211 */ /* 0x000fc800078e41ff */
[----:B------:R-:W-:Y:S02]  /*c3e0*/  SHF.R.S32.HI R0, RZ, 0x1f, R6 ;  /* 0x0000001fff007819 */ /* 0x000fe40000011406 */
.L_x_1821:
[----:B------:R-:W-:Y:S01]  /*c3f0*/  ULDC.64 UR4, c[0x0][0x198] ;  /* 0x0000660000047ab9 */ /* 0x000fe20000000a00 */
[C---:B------:R-:W-:Y:S01]  /*c400*/  LEA R230, P0, R6.reuse, R230, 0x1 ;  /* 0x000000e606e67211 */ /* 0x040fe200078008ff */
[----:B------:R-:W-:Y:S02]  /*c410*/  USHF.L.U32 UR9, UR4, 0x6, URZ ;  /* 0x0000000604097899 */ /* 0x000fe4000800063f */
[----:B------:R-:W-:Y:S01]  /*c420*/  UMOV UR8, 0x6 ;  /* 0x0000000600087882 */ /* 0x000fe20000000000 */
[----:B------:R-:W-:Y:S01]  /*c430*/  LEA.HI.X R229, R6, R229, R0, 0x1, P0 ;  /* 0x000000e506e57211 */ /* 0x000fe200000f0c00 */
[----:B------:R-:W-:Y:S01]  /*c440*/  USHF.L.U64.HI UR5, UR4, UR8, UR5 ;  /* 0x0000000804057299 */ /* 0x000fe20008010205 */
[----:B------:R-:W-:Y:S01]  /*c450*/  IMAD.MOV.U32 R18, RZ, RZ, R230 ;  /* 0x000000ffff127224 */ /* 0x000fe200078e00e6 */
[----:B------:R-:W-:Y:S02]  /*c460*/  IADD3 R16, P0, R230, UR9, RZ ;  /* 0x00000009e6107c10 */ /* 0x000fe4000ff1e0ff */
[----:B------:R-:W-:-:S02]  /*c470*/  IMAD.MOV.U32 R19, RZ, RZ, R229 ;  /* 0x000000ffff137224 */ /* 0x000fc400078e00e5 */
[----:B------:R-:W-:Y:S02]  /*c480*/  IADD3.X R17, R229, UR5, RZ, P0, !PT ;  /* 0x00000005e5117c10 */ /* 0x000fe400087fe4ff */
[----:B------:R-:W-:Y:S01]  /*c490*/  IADD3 R14, P0, R16, UR9, RZ ;  /* 0x00000009100e7c10 */ /* 0x000fe2000ff1e0ff */
[----:B------:R-:W-:Y:S01]  /*c4a0*/  @!PT LDS RZ, [RZ] ;  /* 0x00000000fffff984 */ /* 0x000fe20000000800 */
[----:B------:R-:W-:Y:S01]  /*c4b0*/  @!PT LDS RZ, [RZ] ;  /* 0x00000000fffff984 */ /* 0x000fe20000000800 */
[----:B------:R-:W-:Y:S01]  /*c4c0*/  @!PT LDS RZ, [RZ] ;  /* 0x00000000fffff984 */ /* 0x000fe20000000800 */
        /* <DEDUP_REMOVED lines=20> */
.L_x_1819:
[----:B-1--4-:R-:W-:-:S04]  /*c610*/  FMNMX.FTZ R5, R8, R58, !PT ;  /* 0x0000003a08057209 */ /* 0x012fc80007810000 */
        /* <DEDUP_REMOVED lines=101> */
[----:B------:R-:W-:Y:S01]  /*cc70*/  LDSM.16.MT88.4 R32, [R224+0x5400] ;  /* 0x00540000e020783b */ /* 0x000fe20000004200 */
[--C-:B------:R-:W-:Y:S02]  /*cc80*/  FFMA.FTZ R100, R118, c[0x0][0x23c], -R85.reuse ;  /* 0x00008f0076647a23 */ /* 0x100fe40000010855 */
[----:B------:R-:W-:Y:S01]  /*cc90*/  FMNMX.FTZ R0, R181, R0, !PT ;  /* 0x00000000b5007209 */ /* 0x000fe20007810000 */
[----:B------:R-:W-:Y:S01]  /*cca0*/  LDSM.16.MT88.4 R16, [R223+0x5400] ;  /* 0x00540000df10783b */ /* 0x000fe20000004200 */
        /* <DEDUP_REMOVED lines=177> */
[----:B------:R-:W-:Y:S01]  /*d7c0*/  FFMA.FTZ R152, R146, c[0x0][0x23c], -R85 ;  /* 0x00008f0092987a23 */ /* 0x000fe20000010855 */
        /* <DEDUP_REMOVED lines=22> */
[--C-:B------:R-:W-:Y:S02]  /*d930*/  FFMA.FTZ R124, R115, c[0x0][0x23c], -R58.reuse ;  /* 0x00008f00737c7a23 */ /* 0x100fe4000001083a */
[--C-:B------:R-:W-:Y:S01]  /*d940*/  FFMA.FTZ R111, R111, c[0x0][0x23c], -R58.reuse ;  /* 0x00008f006f6f7a23 */ /* 0x100fe2000001083a */
[C---:B------:R-:W-:Y:S01]  /*d950*/  HMMA.16816.F32.BF16 R4, R12.reuse, R34, R4 ;  /* 0x000000220c04723c */ /* 0x040fe20000041804 */
[----:B------:R-:W3:Y:S01]  /*d960*/  LDSM.16.MT88.4 R32, [R223+0x5800] ;  /* 0x00580000df20783b */ /* 0x000ee20000004200 */
[----:B------:R-:W-:Y:S01]  /*d970*/  MUFU.EX2 R159, R159 ;  /* 0x0000009f009f7308 */ /* 0x000fe20000000800 */
[----:B------:R-:W-:Y:S02]  /*d980*/  FFMA.FTZ R105, R105, c[0x0][0x23c], -R58 ;  /* 0x00008f0069697a23 */ /* 0x000fe4000001083a */
[----:B------:R-:W-:Y:S02]  /*d990*/  FADD.FTZ R143, R143, R126 ;  /* 0x0000007e8f8f7221 */ /* 0x000fe40000010000 */
[--C-:B------:R-:W-:Y:S01]  /*d9a0*/  FFMA.FTZ R107, R107, c[0x0][0x23c], -R58.reuse ;  /* 0x00008f006b6b7a23 */ /* 0x100fe2000001083a */
        /* <DEDUP_REMOVED lines=25> */
[--C-:B------:R-:W-:Y:S01]  /*db40*/  FFMA.FTZ R36, R36, c[0x0][0x23c], -R58.reuse ;  /* 0x00008f0024247a23 */ /* 0x100fe2000001083a */
        /* <DEDUP_REMOVED lines=13> */
[----:B------:R-:W-:Y:S01]  /*dc20*/  FFMA.FTZ R243, R54, c[0x0][0x23c], -R85 ;  /* 0x00008f0036f37a23 */ /* 0x000fe20000010855 */
[----:B------:R-:W-:Y:S01]  /*dc30*/  HMMA.16816.F32.BF16 R20, R12, R34, R20 ;  /* 0x000000220c14723c */ /* 0x000fe20000041814 */
[----:B------:R-:W3:Y:S01]  /*dc40*/  LDSM.16.MT88.4 R32, [R224+0x6000] ;  /* 0x00600000e020783b */ /* 0x000ee20000004200 */
[----:B------:R-:W-:-:S04]  /*dc50*/  FFMA.FTZ R244, R51, c[0x0][0x23c], -R58 ;  /* 0x00008f0033f47a23 */ /* 0x000fc8000001083a */
        /* <DEDUP_REMOVED lines=38> */
[----:B------:R-:W-:Y:S06]  /*dec0*/  MUFU.EX2 R69, R69 ;  /* 0x0000004500457308 */ /* 0x000fec0000000800 */
[C---:B------:R-:W-:Y:S01]  /*ded0*/  HMMA.16816.F32.BF16 R4, R12.reuse, R30, R4 ;  /* 0x0000001e0c04723c */ /* 0x040fe20000041804 */
[----:B------:R-:W1:Y:S01]  /*dee0*/  LDSM.16.MT88.4 R28, [R223+0x6800] ;  /* 0x00680000df1c783b */ /* 0x000e620000004200 */
[----:B------:R-:W-:Y:S06]  /*def0*/  MUFU.EX2 R135, R135 ;  /* 0x0000008700877308 */ /* 0x000fec0000000800 */
[C---:B---3--:R-:W-:Y:S02]  /*df00*/  HMMA.16816.F32.BF16 R24, R12.reuse, R32, R24 ;  /* 0x000000200c18723c */ /* 0x048fe40000041818 */
[----:B------:R-:W2:Y:S06]  /*df10*/  MUFU.EX2 R146, R146 ;  /* 0x0000009200927308 */ /* 0x000eac0000000800 */
[----:B------:R-:W-:Y:S01]  /*df20*/  HMMA.16816.F32.BF16 R20, R12, R34, R20 ;  /* 0x000000220c14723c */ /* 0x000fe20000041814 */
[----:B------:R-:W3:Y:S01]  /*df30*/  LDSM.16.MT88.4 R32, [R224+0x6c00] ;  /* 0x006c0000e020783b */ /* 0x000ee20000004200 */
[----:B------:R-:W-:Y:S05]  /*df40*/  MUFU.EX2 R131, R131 ;  /* 0x0000008300837308 */ /* 0x000fea0000000800 */
[----:B------:R-:W-:-:S02]  /*df50*/  F2FP.BF16.PACK_AB R12, R79, R82 ;  /* 0x000000524f0c723e */ /* 0x000fc400000010ff */
[----:B------:R-:W-:Y:S01]  /*df60*/  F2FP.BF16.PACK_AB R13, R150, R167 ;  /* 0x000000a7960d723e */ /* 0x000fe200000010ff */
[----:B------:R-:W5:Y:S01]  /*df70*/  MUFU.EX2 R160, R160 ;  /* 0x000000a000a07308 */ /* 0x000f620000000800 */
[----:B------:R-:W-:Y:S02]  /*df80*/  F2FP.BF16.PACK_AB R14, R77, R80 ;  /* 0x000000504d0e723e */ /* 0x000fe400000010ff */
[----:B------:R-:W-:-:S05]  /*df90*/  F2FP.BF16.PACK_AB R15, R163, R154 ;  /* 0x0000009aa30f723e */ /* 0x000fca00000010ff */
[----:B------:R-:W-:Y:S02]  /*dfa0*/  MUFU.EX2 R70, R70 ;  /* 0x0000004600467308 */ /* 0x000fe40000000800 */
[C---:B----4-:R-:W-:Y:S06]  /*dfb0*/  HMMA.16816.F32.BF16 R8, R12.reuse, R16, R8 ;  /* 0x000000100c08723c */ /* 0x050fec0000041808 */
[----:B------:R-:W4:Y:S02]  /*dfc0*/  MUFU.EX2 R67, R67 ;  /* 0x0000004300437308 */ /* 0x000f240000000800 */
        /* <DEDUP_REMOVED lines=9> */
[----:B------:R-:W-:Y:S02]  /*e060*/  F2FP.BF16.PACK_AB R13, R147, R156 ;  /* 0x0000009c930d723e */ /* 0x000fe400000010ff */
[----:B------:R-:W-:Y:S02]  /*e070*/  F2FP.BF16.PACK_AB R14, R73, R76 ;  /* 0x0000004c490e723e */ /* 0x000fe400000010ff */
[----:B------:R-:W-:Y:S01]  /*e080*/  F2FP.BF16.PACK_AB R15, R158, R145 ;  /* 0x000000919e0f723e */ /* 0x000fe200000010ff */
[----:B------:R-:W1:Y:S06]  /*e090*/  MUFU.EX2 R144, R144 ;  /* 0x0000009000907308 */ /* 0x000e6c0000000800 */
[C---:B---3--:R-:W-:Y:S02]  /*e0a0*/  HMMA.16816.F32.BF16 R8, R12.reuse, R32, R8 ;  /* 0x000000200c08723c */ /* 0x048fe40000041808 */
[----:B------:R-:W-:Y:S06]  /*e0b0*/  MUFU.EX2 R121, R121 ;  /* 0x0000007900797308 */ /* 0x000fec0000000800 */
[C---:B------:R-:W-:Y:S01]  /*e0c0*/  HMMA.16816.F32.BF16 R4, R12.reuse, R34, R4 ;  /* 0x000000220c04723c */ /* 0x040fe20000041804 */
[----:B------:R-:W3:Y:S01]  /*e0d0*/  LDSM.16.MT88.4 R32, [R223+0x7000] ;  /* 0x00700000df20783b */ /* 0x000ee20000004200 */
[----:B------:R-:W1:Y:S06]  /*e0e0*/  MUFU.EX2 R162, R162 ;  /* 0x000000a200a27308 */ /* 0x000e6c0000000800 */
[C---:B--2---:R-:W-:Y:S02]  /*e0f0*/  HMMA.16816.F32.BF16 R24, R12.reuse, R16, R24 ;  /* 0x000000100c18723c */ /* 0x044fe40000041818 */
[----:B------:R-:W-:Y:S05]  /*e100*/  MUFU.EX2 R66, R66 ;  /* 0x0000004200427308 */ /* 0x000fea0000000800 */
[----:B------:R-:W-:Y:S01]  /*e110*/  F2FP.BF16.PACK_AB R16, R71, R74 ;  /* 0x0000004a4710723e */ /* 0x000fe200000010ff */
[----:B------:R-:W-:Y:S01]  /*e120*/  HMMA.16816.F32.BF16 R20, R12, R18, R20 ;  /* 0x000000120c14723c */ /* 0x000fe20000041814 */
[----:B------:R-:W2:Y:S01]  /*e130*/  LDSM.16.MT88.4 R12, [R224+0x7400] ;  /* 0x00740000e00c783b */ /* 0x000ea20000004200 */
[----:B------:R-:W-:Y:S01]  /*e140*/  F2FP.BF16.PACK_AB R17, R146, R135 ;  /* 0x000000879211723e */ /* 0x000fe200000010ff */
[----:B------:R-:W2:Y:S04]  /*e150*/  MUFU.EX2 R63, R63 ;  /* 0x0000003f003f7308 */ /* 0x000ea80000000800 */
[----:B------:R-:W-:-:S02]  /*e160*/  F2FP.BF16.PACK_AB R18, R69, R72 ;  /* 0x000000484512723e */ /* 0x000fc400000010ff */
[----:B-----5:R-:W-:Y:S02]  /*e170*/  F2FP.BF16.PACK_AB R19, R160, R131 ;  /* 0x00000083a013723e */ /* 0x020fe400000010ff */
[----:B------:R-:W-:Y:S05]  /*e180*/  MUFU.EX2 R64, R64 ;  /* 0x0000004000407308 */ /* 0x000fea0000000800 */
[C---:B-1----:R-:W-:Y:S03]  /*e190*/  HMMA.16816.F32.BF16 R8, R16.reuse, R28, R8 ;  /* 0x0000001c1008723c */ /* 0x042fe60000041808 */
[----:B------:R-:W-:Y:S05]  /*e1a0*/  MUFU.EX2 R61, R61 ;  /* 0x0000003d003d7308 */ /* 0x000fea0000000800 */
[C---:B------:R-:W-:Y:S01]  /*e1b0*/  HMMA.16816.F32.BF16 R4, R16.reuse, R30, R4 ;  /* 0x0000001e1004723c */ /* 0x040fe20000041804 */
[----:B------:R-:W1:Y:S02]  /*e1c0*/  LDSM.16.MT88.4 R28, [R223+0x7400] ;  /* 0x00740000df1c783b */ /* 0x000e640000004200 */
[----:B------:R-:W-:Y:S05]  /*e1d0*/  MUFU.EX2 R124, R124 ;  /* 0x0000007c007c7308 */ /* 0x000fea0000000800 */
[C---:B---3--:R-:W-:Y:S03]  /*e1e0*/  HMMA.16816.F32.BF16 R24, R16.reuse, R32, R24 ;  /* 0x000000201018723c */ /* 0x048fe60000041818 */
[----:B------:R-:W3:Y:S04]  /*e1f0*/  MUFU.EX2 R111, R111 ;  /* 0x0000006f006f7308 */ /* 0x000ee80000000800 */
[----:B----4-:R-:W-:Y:S01]  /*e200*/  F2FP.BF16.PACK_AB R32, R67, R70 ;  /* 0x000000464320723e */ /* 0x010fe200000010ff */
[----:B------:R-:W-:Y:S01]  /*e210*/  HMMA.16816.F32.BF16 R20, R16, R34, R20 ;  /* 0x000000221014723c */ /* 0x000fe20000041814 */
[----:B------:R-:W-:Y:S01]  /*e220*/  F2FP.BF16.PACK_AB R33, R144, R127 ;  /* 0x0000007f9021723e */ /* 0x000fe200000010ff */
[----:B------:R-:W4:Y:S01]  /*e230*/  LDSM.16.MT88.4 R16, [R224+0x7800] ;  /* 0x00780000e010783b */ /* 0x000f220000004200 */
[----:B------:R-:W-:Y:S04]  /*e240*/  MUFU.EX2 R105, R105 ;  /* 0x0000006900697308 */ /* 0x000fe80000000800 */
[----:B------:R-:W-:-:S02]  /*e250*/  F2FP.BF16.PACK_AB R34, R65, R68 ;  /* 0x000000444122723e */ /* 0x000fc400000010ff */
[----:B------:R-:W-:Y:S02]  /*e260*/  F2FP.BF16.PACK_AB R35, R162, R121 ;  /* 0x00000079a223723e */ /* 0x000fe400000010ff */
[----:B------:R-:W-:Y:S05]  /*e270*/  MUFU.EX2 R62, R62 ;  /* 0x0000003e003e7308 */ /* 0x000fea0000000800 */
[C---:B--2---:R-:W-:Y:S03]  /*e280*/  HMMA.16816.F32.BF16 R8, R32.reuse, R12, R8 ;  /* 0x0000000c2008723c */ /* 0x044fe60000041808 */
[----:B------:R-:W-:Y:S04]  /*e290*/  MUFU.EX2 R59, R59 ;  /* 0x0000003b003b7308 */ /* 0x000fe80000000800 */
[----:B------:R-:W-:Y:S01]  /*e2a0*/  FADD.FTZ R12, R157, R128 ;  /* 0x000000809d0c7221 */ /* 0x000fe20000010000 */
[C---:B------:R-:W-:Y:S03]  /*e2b0*/  HMMA.16816.F32.BF16 R4, R32.reuse, R14, R4 ;  /* 0x0000000e2004723c */ /* 0x040fe60000041804 */
[----:B------:R-:W-:Y:S01]  /*e2c0*/  FADD.FTZ R149, R149, R12 ;  /* 0x0000000c95957221 */ /* 0x000fe20000010000 */
[----:B------:R2:W5:Y:S01]  /*e2d0*/  MUFU.EX2 R128, R107 ;  /* 0x0000006b00807308 */ /* 0x0005620000000800 */
[----:B------:R-:W4:Y:S02]  /*e2e0*/  LDSM.16.MT88.4 R12, [R223+0x7800] ;  /* 0x00780000df0c783b */ /* 0x000f240000004200 */
[----:B------:R-:W-:Y:S01]  /*e2f0*/  FADD.FTZ R120, R120, R149 ;  /* 0x0000009578787221 */ /* 0x000fe20000010000 */
[C---:B-1----:R-:W-:Y:S03]  /*e300*/  HMMA.16816.F32.BF16 R24, R32.reuse, R28, R24 ;  /* 0x0000001c2018723c */ /* 0x042fe60000041818 */
[----:B------:R-:W-:Y:S01]  /*e310*/  FADD.FTZ R139, R139, R120 ;  /* 0x000000788b8b7221 */ /* 0x000fe20000010000 */
[----:B------:R-:W-:Y:S04]  /*e320*/  MUFU.EX2 R60, R60 ;  /* 0x0000003c003c7308 */ /* 0x000fe80000000800 */
[----:B------:R-:W-:Y:S01]  /*e330*/  HMMA.16816.F32.BF16 R28, R32, R30, R20 ;  /* 0x0000001e201c723c */ /* 0x000fe20000041814 */
[----:B--2---:R-:W-:-:S03]  /*e340*/  FFMA.FTZ R107, R99, c[0x0][0x23c], -R58 ;  /* 0x00008f00636b7a23 */ /* 0x004fc6000001083a */
[----:B------:R-:W-:Y:S03]  /*e350*/  MUFU.EX2 R57, R57 ;  /* 0x0000003900397308 */ /* 0x000fe60000000800 */
[----:B------:R-:W-:Y:S01]  /*e360*/  FADD.FTZ R20, R112, R139 ;  /* 0x0000008b70147221 */ /* 0x000fe20000010000 */
[----:B------:R-:W-:Y:S02]  /*e370*/  F2FP.BF16.PACK_AB R32, R63, R66 ;  /* 0x000000423f20723e */ /* 0x000fe400000010ff */
[----:B---3--:R-:W-:Y:S01]  /*e380*/  F2FP.BF16.PACK_AB R33, R111, R124 ;  /* 0x0000007c6f21723e */ /* 0x008fe200000010ff */
[----:B------:R-:W-:Y:S01]  /*e390*/  FADD.FTZ R117, R117, R20 ;  /* 0x0000001475757221 */ /* 0x000fe20000010000 */
[----:B------:R-:W-:Y:S01]  /*e3a0*/  F2FP.BF16.PACK_AB R34, R61, R64 ;  /* 0x000000403d22723e */ /* 0x000fe200000010ff */
[----:B------:R-:W1:Y:S01]  /*e3b0*/  LDSM.16.MT88.4 R20, [R224+0x7c00] ;  /* 0x007c0000e014783b */ /* 0x000e620000004200 */
[----:B-----5:R-:W-:Y:S01]  /*e3c0*/  F2FP.BF16.PACK_AB R35, R128, R105 ;  /* 0x000000698023723e */ /* 0x020fe200000010ff */
[----:B------:R-:W-:Y:S01]  /*e3d0*/  FADD.FTZ R106, R106, R117 ;  /* 0x000000756a6a7221 */ /* 0x000fe20000010000 */
[----:B------:R-:W-:Y:S03]  /*e3e0*/  MUFU.EX2 R99, R101 ;  /* 0x0000006500637308 */ /* 0x000fe60000000800 */
[----:B------:R-:W-:-:S02]  /*e3f0*/  FADD.FTZ R113, R113, R106 ;  /* 0x0000006a71717221 */ /* 0x000fc40000010000 */
[C---:B----4-:R-:W-:Y:S03]  /*e400*/  HMMA.16816.F32.BF16 R8, R32.reuse, R16, R8 ;  /* 0x000000102008723c */ /* 0x050fe60000041808 */
[----:B------:R-:W2:Y:S04]  /*e410*/  MUFU.EX2 R112, R107 ;  /* 0x0000006b00707308 */ /* 0x000ea80000000800 */
[----:B------:R-:W-:Y:S01]  /*e420*/  FADD.FTZ R16, R104, R113 ;  /* 0x0000007168107221 */ /* 0x000fe20000010000 */
[C---:B------:R-:W-:Y:S03]  /*e430*/  HMMA.16816.F32.BF16 R24, R32.reuse, R12, R24 ;  /* 0x0000000c2018723c */ /* 0x040fe60000041818 */
[----:B------:R-:W-:Y:S01]  /*e440*/  FADD.FTZ R109, R109, R16 ;  /* 0x000000106d6d7221 */ /* 0x000fe20000010000 */
[----:B------:R-:W-:Y:S03]  /*e450*/  MUFU.EX2 R95, R95 ;  /* 0x0000005f005f7308 */ /* 0x000fe60000000800 */
[----:B------:R-:W-:Y:S01]  /*e460*/  FADD.FTZ R12, R110, R49 ;  /* 0x000000316e0c7221 */ /* 0x000fe20000010000 */
[----:B------:R-:W-:Y:S01]  /*e470*/  HMMA.16816.F32.BF16 R4, R32, R18, R4 ;  /* 0x000000122004723c */ /* 0x000fe20000041804 */
[----:B------:R-:W-:Y:S01]  /*e480*/  FADD.FTZ R100, R100, R109 ;  /* 0x0000006d64647221 */ /* 0x000fe20000010000 */
[----:B------:R-:W3:Y:S01]  /*e490*/  LDSM.16.MT88.4 R16, [R223+0x7c00] ;  /* 0x007c0000df10783b */ /* 0x000ee20000004200 */
[----:B------:R-:W-:Y:S01]  /*e4a0*/  FADD.FTZ R12, R137, R12 ;  /* 0x0000000c890c7221 */ /* 0x000fe20000010000 */
[----:B------:R-:W4:Y:S01]  /*e4b0*/  MUFU.EX2 R104, R93 ;  /* 0x0000005d00687308 */ /* 0x000f220000000800 */
[----:B------:R-:W-:Y:S01]  /*e4c0*/  FADD.FTZ R103, R103, R100 ;  /* 0x0000006467677221 */ /* 0x000fe20000010000 */
[----:B--2---:R-:W-:-:S02]  /*e4d0*/  F2FP.BF16.PACK_AB R13, R112, R99 ;  /* 0x00000063700d723e */ /* 0x004fc400000010ff */
[----:B------:R-:W-:Y:S01]  /*e4e0*/  HMMA.16816.F32.BF16 R28, R32, R14, R28 ;  /* 0x0000000e201c723c */ /* 0x000fe2000004181c */
[----:B------:R-:W-:-:S03]  /*e4f0*/  FADD.FTZ R96, R96, R103 ;  /* 0x0000006760607221 */ /* 0x000fc60000010000 */
[----:B------:R-:W-:Y:S01]  /*e500*/  MUFU.EX2 R3, R3 ;  /* 0x0000000300037308 */ /* 0x000fe20000000800 */
[----:B------:R-:W-:Y:S02]  /*e510*/  FADD.FTZ R97, R97, R96 ;  /* 0x0000006061617221 */ /* 0x000fe40000010000 */
[----:B------:R-:W-:Y:S01]  /*e520*/  FADD.FTZ R33, R159, R12 ;  /* 0x0000000c9f217221 */ /* 0x000fe20000010000 */
[----:B------:R-:W-:Y:S01]  /*e530*/  F2FP.BF16.PACK_AB R12, R59, R62 ;  /* 0x0000003e3b0c723e */ /* 0x000fe200000010ff */
[----:B------:R-:W-:Y:S01]  /*e540*/  FADD.FTZ R97, R94, R97 ;  /* 0x000000615e617221 */ /* 0x000fe20000010000 */
[----:B------:R-:W-:Y:S01]  /*e550*/  F2FP.BF16.PACK_AB R14, R57, R60 ;  /* 0x0000003c390e723e */ /* 0x000fe200000010ff */
[----:B------:R-:W-:Y:S01]  /*e560*/  FADD.FTZ R33, R130, R33 ;  /* 0x0000002182217221 */ /* 0x000fe20000010000 */
[----:B----4-:R-:W-:Y:S01]  /*e570*/  F2FP.BF16.PACK_AB R15, R104, R95 ;  /* 0x0000005f680f723e */ /* 0x010fe200000010ff */
[----:B------:R-:W-:Y:S01]  /*e580*/  FADD.FTZ R92, R92, R97 ;  /* 0x000000615c5c7221 */ /* 0x000fe20000010000 */
[----:B------:R2:W-:Y:S01]  /*e590*/  MUFU.EX2 R96, R37 ;  /* 0x0000002500607308 */ /* 0x0005e20000000800 */
[----:B------:R-:W-:-:S02]  /*e5a0*/  FADD.FTZ R134, R134, R33 ;  /* 0x0000002186867221 */ /* 0x000fc40000010000 */
[----:B------:R-:W4:Y:S01]  /*e5b0*/  LDSM.16.MT88.4 R32, [R224+0x8000] ;  /* 0x00800000e020783b */ /* 0x000f220000004200 */
[----:B------:R-:W-:Y:S01]  /*e5c0*/  FADD.FTZ R92, R91, R92 ;  /* 0x0000005c5b5c7221 */ /* 0x000fe20000010000 */
[C---:B-1----:R-:W-:Y:S01]  /*e5d0*/  HMMA.16816.F32.BF16 R8, R12.reuse, R20, R8 ;  /* 0x000000140c08723c */ /* 0x042fe20000041808 */
[----:B------:R-:W-:Y:S02]  /*e5e0*/  FADD.FTZ R134, R187, R134 ;  /* 0x00000086bb867221 */ /* 0x000fe40000010000 */
[----:B------:R-:W-:Y:S01]  /*e5f0*/  FADD.FTZ R89, R89, R92 ;  /* 0x0000005c59597221 */ /* 0x000fe20000010000 */
[----:B------:R-:W1:Y:S01]  /*e600*/  MUFU.EX2 R102, R102 ;  /* 0x0000006600667308 */ /* 0x000e620000000800 */
[----:B------:R-:W-:Y:S02]  /*e610*/  FADD.FTZ R185, R185, R134 ;  /* 0x00000086b9b97221 */ /* 0x000fe40000010000 */
[----:B------:R-:W-:Y:S01]  /*e620*/  FADD.FTZ R89, R88, R89 ;  /* 0x0000005958597221 */ /* 0x000fe20000010000 */
[----:B------:R-:W-:Y:S01]  /*e630*/  HMMA.16816.F32.BF16 R4, R12, R22, R4 ;  /* 0x000000160c04723c */ /* 0x000fe20000041804 */
[----:B------:R-:W-:Y:S01]  /*e640*/  FADD.FTZ R185, R136, R185 ;  /* 0x000000b988b97221 */ /* 0x000fe20000010000 */
[----:B------:R-:W5:Y:S01]  /*e650*/  LDSM.16.MT88.4 R20, [R223+0x8000] ;  /* 0x00800000df14783b */ /* 0x000f620000004200 */
[----:B--2---:R-:W-:Y:S01]  /*e660*/  FFMA.FTZ R37, R39, c[0x0][0x23c], -R58 ;  /* 0x00008f0027257a23 */ /* 0x004fe2000001083a */
[----:B------:R-:W-:Y:S01]  /*e670*/  MUFU.EX2 R132, R132 ;  /* 0x0000008400847308 */ /* 0x000fe20000000800 */
[----:B------:R-:W-:-:S02]  /*e680*/  FADD.FTZ R138, R138, R185 ;  /* 0x000000b98a8a7221 */ /* 0x000fc40000010000 */
[----:B------:R-:W-:Y:S01]  /*e690*/  FADD.FTZ R86, R86, R89 ;  /* 0x0000005956567221 */ /* 0x000fe20000010000 */
[C---:B---3--:R-:W-:Y:S01]  /*e6a0*/  HMMA.16816.F32.BF16 R24, R12.reuse, R16, R24 ;  /* 0x000000100c18723c */ /* 0x048fe20000041818 */
[----:B------:R-:W-:Y:S02]  /*e6b0*/  FADD.FTZ R138, R181, R138 ;  /* 0x0000008ab58a7221 */ /* 0x000fe40000010000 */
[----:B------:R-:W-:Y:S01]  /*e6c0*/  FADD.FTZ R83, R83, R86 ;  /* 0x0000005653537221 */ /* 0x000fe20000010000 */
[----:B------:R-:W2:Y:S01]  /*e6d0*/  MUFU.EX2 R179, R179 ;  /* 0x000000b300b37308 */ /* 0x000ea20000000800 */
[----:B------:R-:W-:Y:S02]  /*e6e0*/  FADD.FTZ R177, R177, R138 ;  /* 0x0000008ab1b17221 */ /* 0x000fe40000010000 */
[----:B------:R-:W-:Y:S01]  /*e6f0*/  FADD.FTZ R84, R84, R83 ;  /* 0x0000005354547221 */ /* 0x000fe20000010000 */
[----:B------:R-:W-:Y:S01]  /*e700*/  HMMA.16816.F32.BF16 R28, R12, R18, R28 ;  /* 0x000000120c1c723c */ /* 0x000fe2000004181c */
[----:B------:R-:W-:-:S02]  /*e710*/  FADD.FTZ R177, R140, R177 ;  /* 0x000000b18cb17221 */ /* 0x000fc40000010000 */
[----:B------:R-:W-:Y:S01]  /*e720*/  FADD.FTZ R81, R81, R84 ;  /* 0x0000005451517221 */ /* 0x000fe20000010000 */
[----:B------:R-:W3:Y:S01]  /*e730*/  MUFU.EX2 R87, R87 ;  /* 0x0000005700577308 */ /* 0x000ee20000000800 */
[----:B------:R-:W-:Y:S02]  /*e740*/  FADD.FTZ R16, R142, R177 ;  /* 0x000000b18e107221 */ /* 0x000fe40000010000 */
[----:B-1----:R-:W-:Y:S01]  /*e750*/  F2FP.BF16.PACK_AB R12, R102, R3 ;  /* 0x00000003660c723e */ /* 0x002fe200000010ff */
[----:B------:R-:W-:Y:S01]  /*e760*/  FADD.FTZ R82, R82, R81 ;  /* 0x0000005152527221 */ /* 0x000fe20000010000 */
[----:B------:R-:W-:Y:S01]  /*e770*/  LDSM.16.MT88.4 R140, [R224+0x8c00] ;  /* 0x008c0000e08c783b */ /* 0x000fe20000004200 */
[----:B------:R-:W-:Y:S02]  /*e780*/  FADD.FTZ R16, R171, R16 ;  /* 0x00000010ab107221 */ /* 0x000fe40000010000 */
[----:B------:R-:W-:Y:S01]  /*e790*/  MUFU.EX2 R36, R36 ;  /* 0x0000002400247308 */ /* 0x000fe20000000800 */
[----:B--2---:R-:W-:Y:S01]  /*e7a0*/  F2FP.BF16.PACK_AB R14, R179, R132 ;  /* 0x00000084b30e723e */ /* 0x004fe200000010ff */
[----:B------:R-:W-:-:S02]  /*e7b0*/  FADD.FTZ R79, R79, R82 ;  /* 0x000000524f4f7221 */ /* 0x000fc40000010000 */
[----:B------:R-:W-:Y:S02]  /*e7c0*/  FFMA.FTZ R39, R50, c[0x0][0x23c], -R85 ;  /* 0x00008f0032277a23 */ /* 0x000fe40000010855 */
[----:B------:R-:W-:Y:S02]  /*e7d0*/  FADD.FTZ R80, R80, R79 ;  /* 0x0000004f50507221 */ /* 0x000fe40000010000 */
[----:B------:R-:W1:Y:S01]  /*e7e0*/  MUFU.EX2 R37, R37 ;  /* 0x0000002500257308 */ /* 0x000e620000000800 */
[----:B---3--:R-:W-:Y:S01]  /*e7f0*/  F2FP.BF16.PACK_AB R13, R96, R87 ;  /* 0x00000057600d723e */ /* 0x008fe200000010ff */
[----:B------:R-:W-:Y:S02]  /*e800*/  FADD.FTZ R77, R77, R80 ;  /* 0x000000504d4d7221 */ /* 0x000fe40000010000 */
[----:B------:R-:W-:Y:S02]  /*e810*/  FFMA.FTZ R50, R44, c[0x0][0x23c], -R58 ;  /* 0x00008f002c327a23 */ /* 0x000fe4000001083a */
[----:B------:R-:W-:-:S02]  /*e820*/  FADD.FTZ R78, R78, R77 ;  /* 0x0000004d4e4e7221 */ /* 0x000fc40000010000 */
[----:B------:R-:W-:Y:S01]  /*e830*/  MUFU.EX2 R148, R148 ;  /* 0x0000009400947308 */ /* 0x000fe20000000800 */
[----:B------:R-:W-:Y:S02]  /*e840*/  FFMA.FTZ R44, R48, c[0x0][0x23c], -R85 ;  /* 0x00008f00302c7a23 */ /* 0x000fe40000010855 */
[----:B------:R-:W-:-:S04]  /*e850*/  FADD.FTZ R75, R75, R78 ;  /* 0x0000004e4b4b7221 */ /* 0x000fc80000010000 */
[----:B------:R-:W-:Y:S01]  /*e860*/  FADD.FTZ R76, R76, R75 ;  /* 0x0000004b4c4c7221 */ /* 0x000fe20000010000 */
[----:B-1----:R-:W-:Y:S01]  /*e870*/  F2FP.BF16.PACK_AB R15, R37, R36 ;  /* 0x00000024250f723e */ /* 0x002fe200000010ff */
[----:B------:R-:W1:Y:S02]  /*e880*/  MUFU.EX2 R161, R161 ;  /* 0x000000a100a17308 */ /* 0x000e640000000800 */
[----:B------:R-:W-:-:S04]  /*e890*/  FADD.FTZ R73, R73, R76 ;  /* 0x0000004c49497221 */ /* 0x000fc80000010000 */
[C---:B----4-:R-:W-:Y:S01]  /*e8a0*/  HMMA.16816.F32.BF16 R8, R12.reuse, R32, R8 ;  /* 0x000000200c08723c */ /* 0x050fe20000041808 */
[----:B------:R-:W-:Y:S01]  /*e8b0*/  FADD.FTZ R74, R74, R73 ;  /* 0x000000494a4a7221 */ /* 0x000fe20000010000 */
[----:B------:R-:W-:Y:S03]  /*e8c0*/  MUFU.EX2 R152, R152 ;  /* 0x0000009800987308 */ /* 0x000fe60000000800 */
[----:B------:R-:W-:Y:S02]  /*e8d0*/  FADD.FTZ R71, R71, R74 ;  /* 0x0000004a47477221 */ /* 0x000fe40000010000 */
[----:B------:R-:W-:Y:S01]  /*e8e0*/  FADD.FTZ R33, R167, R16 ;  /* 0x00000010a7217221 */ /* 0x000fe20000010000 */
[----:B------:R-:W-:Y:S01]  /*e8f0*/  HMMA.16816.F32.BF16 R4, R12, R34, R4 ;  /* 0x000000220c04723c */ /* 0x000fe20000041804 */
[----:B------:R-:W-:Y:S01]  /*e900*/  LDSM.16.MT88.4 R16, [R224+0x8400] ;  /* 0x00840000e010783b */ /* 0x000fe20000004200 */
[----:B------:R-:W2:Y:S01]  /*e910*/  MUFU.EX2 R129, R129 ;  /* 0x0000008100817308 */ /* 0x000ea20000000800 */
[----:B------:R-:W-:-:S02]  /*e920*/  FADD.FTZ R33, R150, R33 ;  /* 0x0000002196217221 */ /* 0x000fc40000010000 */
[----:B------:R-:W-:Y:S02]  /*e930*/  FADD.FTZ R72, R72, R71 ;  /* 0x0000004748487221 */ /* 0x000fe40000010000 */
[----:B------:R-:W-:Y:S01]  /*e940*/  FADD.FTZ R154, R154, R33 ;  /* 0x000000219a9a7221 */ /* 0x000fe20000010000 */
[C---:B-----5:R-:W-:Y:S01]  /*e950*/  HMMA.16816.F32.BF16 R24, R12.reuse, R20, R24 ;  /* 0x000000140c18723c */ /* 0x060fe20000041818 */
[----:B------:R-:W3:Y:S01]  /*e960*/  LDSM.16.MT88.4 R32, [R223+0x8400] ;  /* 0x00840000df20783b */ /* 0x000ee20000004200 */
[----:B------:R-:W-:Y:S01]  /*e970*/  MUFU.EX2 R38, R38 ;  /* 0x0000002600267308 */ /* 0x000fe20000000800 */
[----:B------:R-:W-:Y:S02]  /*e980*/  FADD.FTZ R163, R163, R154 ;  /* 0x0000009aa3a37221 */ /* 0x000fe40000010000 */
[----:B------:R-:W-:Y:S02]  /*e990*/  FADD.FTZ R69, R69, R72 ;  /* 0x0000004845457221 */ /* 0x000fe40000010000 */
[----:B------:R-:W-:Y:S01]  /*e9a0*/  FADD.FTZ R156, R156, R163 ;  /* 0x000000a39c9c7221 */ /* 0x000fe20000010000 */
[----:B------:R-:W-:Y:S01]  /*e9b0*/  HMMA.16816.F32.BF16 R28, R12, R22, R28 ;  /* 0x000000160c1c723c */ /* 0x000fe2000004181c */
[----:B------:R-:W-:Y:S01]  /*e9c0*/  FADD.FTZ R70, R70, R69 ;  /* 0x0000004546467221 */ /* 0x000fe20000010000 */
[----:B------:R-:W4:Y:S01]  /*e9d0*/  MUFU.EX2 R41, R41 ;  /* 0x0000002900297308 */ /* 0x000f220000000800 */
[----:B------:R-:W-:Y:S01]  /*e9e0*/  FADD.FTZ R156, R147, R156 ;  /* 0x0000009c939c7221 */ /* 0x000fe20000010000 */
[----:B------:R-:W-:Y:S01]  /*e9f0*/  LDSM.16.MT88.4 R20, [R224+0x8800] ;  /* 0x00880000e014783b */ /* 0x000fe20000004200 */
[----:B------:R-:W-:-:S02]  /*ea00*/  FADD.FTZ R67, R67, R70 ;  /* 0x0000004643437221 */ /* 0x000fc40000010000 */
[----:B------:R-:W-:Y:S01]  /*ea10*/  FADD.FTZ R145, R145, R156 ;  /* 0x0000009c91917221 */ /* 0x000fe20000010000 */
[----:B-1----:R-:W-:Y:S01]  /*ea20*/  F2FP.BF16.PACK_AB R12, R161, R148 ;  /* 0x00000094a10c723e */ /* 0x002fe200000010ff */
[----:B------:R-:W-:Y:S01]  /*ea30*/  FADD.FTZ R68, R68, R67 ;  /* 0x0000004344447221 */ /* 0x000fe20000010000 */
[----:B------:R-:W-:Y:S01]  /*ea40*/  MUFU.EX2 R40, R40 ;  /* 0x0000002800287308 */ /* 0x000fe20000000800 */
[----:B------:R-:W-:Y:S01]  /*ea50*/  FADD.FTZ R158, R158, R145 ;  /* 0x000000919e9e7221 */ /* 0x000fe20000010000 */
[----:B--2---:R-:W-:Y:S01]  /*ea60*/  F2FP.BF16.PACK_AB R14, R129, R152 ;  /* 0x00000098810e723e */ /* 0x004fe200000010ff */
[----:B------:R-:W-:Y:S02]  /*ea70*/  FADD.FTZ R65, R65, R68 ;  /* 0x0000004441417221 */ /* 0x000fe40000010000 */
[----:B------:R-:W-:Y:S02]  /*ea80*/  FADD.FTZ R135, R135, R158 ;  /* 0x0000009e87877221 */ /* 0x000fe40000010000 */
[----:B------:R-:W-:Y:S01]  /*ea90*/  FADD.FTZ R66, R66, R65 ;  /* 0x0000004142427221 */ /* 0x000fe20000010000 */
[----:B------:R-:W1:Y:S01]  /*eaa0*/  MUFU.EX2 R77, R50 ;  /* 0x00000032004d7308 */ /* 0x000e620000000800 */
[----:B------:R-:W-:Y:S01]  /*eab0*/  FADD.FTZ R146, R146, R135 ;  /* 0x0000008792927221 */ /* 0x000fe20000010000 */
[----:B----4-:R-:W-:Y:S01]  /*eac0*/  F2FP.BF16.PACK_AB R13, R41, R38 ;  /* 0x00000026290d723e */ /* 0x010fe200000010ff */
        /* <DEDUP_REMOVED lines=11> */
[----:B------:R-:W-:-:S04]  /*eb80*/  FADD.FTZ R59, R59, R62 ;  /* 0x0000003e3b3b7221 */ /* 0x000fc80000010000 */
[C---:B---3--:R-:W-:Y:S01]  /*eb90*/  HMMA.16816.F32.BF16 R24, R12.reuse, R32, R24 ;  /* 0x000000200c18723c */ /* 0x048fe20000041818 */
[----:B------:R-:W-:Y:S02]  /*eba0*/  FADD.FTZ R60, R60, R59 ;  /* 0x0000003b3c3c7221 */ /* 0x000fe40000010000 */
[----:B------:R-:W-:Y:S02]  /*ebb0*/  MUFU.EX2 R49, R98 ;  /* 0x0000006200317308 */ /* 0x000fe40000000800 */
[----:B------:R-:W-:Y:S02]  /*ebc0*/  FADD.FTZ R60, R57, R60 ;  /* 0x0000003c393c7221 */ /* 0x000fe40000010000 */
[----:B------:R-:W-:Y:S01]  /*ebd0*/  FADD.FTZ R33, R121, R144 ;  /* 0x0000009079217221 */ /* 0x000fe20000010000 */
[----:B------:R-:W-:Y:S01]  /*ebe0*/  HMMA.16816.F32.BF16 R8, R12, R16, R8 ;  /* 0x000000100c08723c */ /* 0x000fe20000041808 */
[----:B------:R-:W-:Y:S02]  /*ebf0*/  FADD.FTZ R3, R3, R60 ;  /* 0x0000003c03037221 */ /* 0x000fe40000010000 */
[----:B------:R-:W-:Y:S01]  /*ec00*/  FADD.FTZ R33, R162, R33 ;  /* 0x00000021a2217221 */ /* 0x000fe20000010000 */
[----:B------:R-:W2:Y:S01]  /*ec10*/  MUFU.EX2 R88, R90 ;  /* 0x0000005a00587308 */ /* 0x000ea20000000800 */
[----:B------:R-:W-:-:S02]  /*ec20*/  FFMA.FTZ R32, R55, c[0x0][0x23c], -R85 ;  /* 0x00008f0037207a23 */ /* 0x000fc40000010855 */
[----:B------:R-:W-:Y:S01]  /*ec30*/  FADD.FTZ R124, R124, R33 ;  /* 0x000000217c7c7221 */ /* 0x000fe20000010000 */
[C---:B------:R-:W-:Y:S01]  /*ec40*/  HMMA.16816.F32.BF16 R4, R12.reuse, R18, R4 ;  /* 0x000000120c04723c */ /* 0x040fe20000041804 */
[----:B------:R-:W3:Y:S01]  /*ec50*/  LDSM.16.MT88.4 R16, [R223+0x8800] ;  /* 0x00880000df10783b */ /* 0x000ee20000004200 */
[----:B------:R-:W-:Y:S02]  /*ec60*/  FFMA.FTZ R33, R47, c[0x0][0x23c], -R58 ;  /* 0x00008f002f217a23 */ /* 0x000fe4000001083a */
[----:B------:R-:W-:Y:S01]  /*ec70*/  FADD.FTZ R124, R111, R124 ;  /* 0x0000007c6f7c7221 */ /* 0x000fe20000010000 */
[----:B------:R-:W-:Y:S03]  /*ec80*/  MUFU.EX2 R43, R43 ;  /* 0x0000002b002b7308 */ /* 0x000fe60000000800 */
[----:B------:R-:W-:Y:S01]  /*ec90*/  FADD.FTZ R105, R105, R124 ;  /* 0x0000007c69697221 */ /* 0x000fe20000010000 */
[----:B------:R-:W-:Y:S03]  /*eca0*/  HMMA.16816.F32.BF16 R28, R12, R34, R28 ;  /* 0x000000220c1c723c */ /* 0x000fe6000004181c */
[----:B------:R-:W-:Y:S01]  /*ecb0*/  FADD.FTZ R128, R128, R105 ;  /* 0x0000006980807221 */ /* 0x000fe20000010000 */
[----:B------:R-:W4:Y:S03]  /*ecc0*/  MUFU.EX2 R42, R42 ;  /* 0x0000002a002a7308 */ /* 0x000f260000000800 */
[----:B------:R-:W-:Y:S01]  /*ecd0*/  FADD.FTZ R99, R99, R128 ;  /* 0x0000008063637221 */ /* 0x000fe20000010000 */
[----:B-1----:R-:W-:Y:S01]  /*ece0*/  F2FP.BF16.PACK_AB R12, R114, R119 ;  /* 0x00000077720c723e */ /* 0x002fe200000010ff */
[--C-:B------:R-:W-:Y:S01]  /*ecf0*/  FFMA.FTZ R34, R53, c[0x0][0x23c], -R58.reuse ;  /* 0x00008f0035227a23 */ /* 0x100fe2000001083a */
[----:B--2---:R-:W-:Y:S01]  /*ed00*/  F2FP.BF16.PACK_AB R14, R88, R49 ;  /* 0x00000031580e723e */ /* 0x004fe200000010ff */
[----:B------:R-:W-:Y:S01]  /*ed10*/  FADD.FTZ R112, R112, R99 ;  /* 0x0000006370707221 */ /* 0x000fe20000010000 */
[----:B------:R-:W-:Y:S01]  /*ed20*/  MUFU.EX2 R46, R46 ;  /* 0x0000002e002e7308 */ /* 0x000fe20000000800 */
[----:B------:R-:W-:-:S02]  /*ed30*/  FFMA.FTZ R35, R52, c[0x0][0x23c], -R58 ;  /* 0x00008f0034237a23 */ /* 0x000fc4000001083a */
[----:B------:R-:W-:-:S04]  /*ed40*/  FADD.FTZ R95, R95, R112 ;  /* 0x000000705f5f7221 */ /* 0x000fc80000010000 */
[----:B------:R-:W-:Y:S01]  /*ed50*/  FADD.FTZ R104, R104, R95 ;  /* 0x0000005f68687221 */ /* 0x000fe20000010000 */
[----:B------:R-:W1:Y:S01]  /*ed60*/  MUFU.EX2 R45, R45 ;  /* 0x0000002d002d7308 */ /* 0x000e620000000800 */
[----:B----4-:R-:W-:Y:S02]  /*ed70*/  F2FP.BF16.PACK_AB R13, R42, R43 ;  /* 0x0000002b2a0d723e */ /* 0x010fe400000010ff */
[----:B------:R-:W-:-:S05]  /*ed80*/  FADD.FTZ R87, R87, R104 ;  /* 0x0000006857577221 */ /* 0x000fca0000010000 */
[----:B------:R-:W-:Y:S01]  /*ed90*/  MUFU.EX2 R39, R39 ;  /* 0x0000002700277308 */ /* 0x000fe20000000800 */
[----:B-1----:R-:W-:-:S07]  /*eda0*/  F2FP.BF16.PACK_AB R15, R45, R46 ;  /* 0x0000002e2d0f723e */ /* 0x002fce00000010ff */
[----:B------:R-:W1:Y:S01]  /*edb0*/  MUFU.EX2 R44, R44 ;  /* 0x0000002c002c7308 */ /* 0x000e620000000800 */
[C---:B---3--:R-:W-:Y:S07]  /*edc0*/  HMMA.16816.F32.BF16 R24, R12.reuse, R16, R24 ;  /* 0x000000100c18723c */ /* 0x048fee0000041818 */
        /* <DEDUP_REMOVED lines=8> */
[C---:B------:R-:W-:Y:S01]  /*ee50*/  HMMA.16816.F32.BF16 R20, R12.reuse, R22, R4 ;  /* 0x000000160c14723c */ /* 0x040fe20000041804 */
[----:B------:R-:W-:Y:S01]  /*ee60*/  FADD.FTZ R37, R37, R36 ;  /* 0x0000002425257221 */ /* 0x000fe20000010000 */
[----:B------:R-:W3:Y:S01]  /*ee70*/  LDSM.16.MT88.4 R4, [R223+0x8c00] ;  /* 0x008c0000df04783b */ /* 0x000ee20000004200 */
[----:B------:R-:W-:Y:S01]  /*ee80*/  FADD.FTZ R148, R148, R179 ;  /* 0x000000b394947221 */ /* 0x000fe20000010000 */
[----:B------:R-:W-:Y:S01]  /*ee90*/  MUFU.EX2 R32, R32 ;  /* 0x0000002000207308 */ /* 0x000fe20000000800 */
[----:B------:R-:W-:Y:S01]  /*eea0*/  FADD.FTZ R38, R38, R37 ;  /* 0x0000002526267221 */ /* 0x000fe20000010000 */
[----:B-1----:R-:W-:Y:S01]  /*eeb0*/  F2FP.BF16.PACK_AB R132, R44, R39 ;  /* 0x000000272c84723e */ /* 0x002fe200000010ff */
[----:B------:R-:W-:Y:S01]  /*eec0*/  FADD.FTZ R161, R161, R148 ;  /* 0x00000094a1a17221 */ /* 0x000fe20000010000 */
[----:B------:R-:W-:Y:S01]  /*eed0*/  HMMA.16816.F32.BF16 R28, R12, R18, R28 ;  /* 0x000000120c1c723c */ /* 0x000fe2000004181c */
[----:B------:R-:W-:Y:S01]  /*eee0*/  FADD.FTZ R41, R41, R38 ;  /* 0x0000002629297221 */ /* 0x000fe20000010000 */
[----:B--2---:R-:W-:Y:S01]  /*eef0*/  F2FP.BF16.PACK_AB R133, R34, R33 ;  /* 0x000000212285723e */ /* 0x004fe200000010ff */
[----:B------:R-:W-:Y:S01]  /*ef00*/  FADD.FTZ R152, R152, R161 ;  /* 0x000000a198987221 */ /* 0x000fe20000010000 */
[----:B------:R-:W1:Y:S01]  /*ef10*/  MUFU.EX2 R243, R243 ;  /* 0x000000f300f37308 */ /* 0x000e620000000800 */
        /* <DEDUP_REMOVED lines=9> */
[----:B------:R-:W2:Y:S01]  /*efb0*/  MUFU.EX2 R244, R244 ;  /* 0x000000f400f47308 */ /* 0x000ea20000000800 */
[----:B------:R-:W-:Y:S01]  /*efc0*/  FADD.FTZ R46, R46, R43 ;  /* 0x0000002b2e2e7221 */ /* 0x000fe20000010000 */
[----:B-1----:R-:W-:Y:S01]  /*efd0*/  F2FP.BF16.PACK_AB R134, R243, R32 ;  /* 0x00000020f386723e */ /* 0x002fe200000010ff */
[----:B------:R-:W-:Y:S02]  /*efe0*/  FADD.FTZ R88, R88, R49 ;  /* 0x0000003158587221 */ /* 0x000fe40000010000 */
[----:B------:R-:W-:Y:S02]  /*eff0*/  FADD.FTZ R46, R45, R46 ;  /* 0x0000002e2d2e7221 */ /* 0x000fe40000010000 */
[----:B------:R-:W-:Y:S02]  /*f000*/  FADD.FTZ R39, R39, R88 ;  /* 0x0000005827277221 */ /* 0x000fe40000010000 */
[----:B------:R-:W-:-:S02]  /*f010*/  FADD.FTZ R33, R33, R46 ;  /* 0x0000002e21217221 */ /* 0x000fc40000010000 */
[----:B------:R-:W-:Y:S02]  /*f020*/  FADD.FTZ R39, R44, R39 ;  /* 0x000000272c277221 */ /* 0x000fe40000010000 */
[----:B------:R-:W-:Y:S02]  /*f030*/  FADD.FTZ R34, R34, R33 ;  /* 0x0000002122227221 */ /* 0x000fe40000010000 */
[----:B------:R-:W-:Y:S01]  /*f040*/  FADD.FTZ R32, R32, R39 ;  /* 0x0000002720207221 */ /* 0x000fe20000010000 */
[C---:B--2---:R-:W-:Y:S01]  /*f050*/  F2FP.BF16.PACK_AB R135, R244.reuse, R35 ;  /* 0x00000023f487723e */ /* 0x044fe200000010ff */
[----:B------:R-:W-:Y:S02]  /*f060*/  FADD.FTZ R35, R35, R34 ;  /* 0x0000002223237221 */ /* 0x000fe40000010000 */
[----:B------:R-:W-:Y:S02]  /*f070*/  FADD.FTZ R243, R243, R32 ;  /* 0x00000020f3f37221 */ /* 0x000fe40000010000 */
[----:B------:R-:W-:-:S02]  /*f080*/  FADD.FTZ R244, R244, R35 ;  /* 0x00000023f4f47221 */ /* 0x000fc40000010000 */
[C---:B------:R-:W-:Y:S08]  /*f090*/  HMMA.16816.F32.BF16 R144, R132.reuse, R140, R8 ;  /* 0x0000008c8490723c */ /* 0x040ff00000041808 */
[C---:B------:R-:W-:Y:S08]  /*f0a0*/  HMMA.16816.F32.BF16 R140, R132.reuse, R142, R20 ;  /* 0x0000008e848c723c */ /* 0x040ff00000041814 */
[C---:B---3--:R-:W-:Y:S08]  /*f0b0*/  HMMA.16816.F32.BF16 R136, R132.reuse, R4, R24 ;  /* 0x000000048488723c */ /* 0x048ff00000041818 */
        /* <DEDUP_REMOVED lines=62> */
[----:B------:R-:W-:-:S04]  /*f4a0*/  IMAD R4, R5, c[0x0][0x18c], R4 ;  /* 0x0000630005047a24 */ /* 0x000fc800078e0204 */
[----:B------:R-:W-:Y:S01]  /*f4b0*/  IMAD.IADD R4, R9, 0x1, R4 ;  /* 0x0000000109047824 */ /* 0x000fe200078e0204 */
[----:B------:R-:W-:Y:S05]  /*f4c0*/  BRA `(.L_x_1824) ;  /* 0x0000003000007947 */ /* 0x000fea0003800000 */
.L_x_1823:
[----:B------:R-:W-:-:S05]  /*f4d0*/  IMAD.MOV.U32 R8, RZ, RZ, c[0x0][0x1a0] ;  /* 0x00006800ff087624 */ /* 0x000fca00078e00ff */
[----:B------:R-:W-:-:S04]  /*f4e0*/  LEA R8, -R8, RZ, 0x8 ;  /* 0x000000ff08087211 */ /* 0x000fc800078e41ff */
[----:B------:R-:W-:Y:S02]  /*f4f0*/  SHF.R.S32.HI R4, RZ, 0x1f, R8 ;  /* 0x0000001fff047819 */ /* 0x000fe40000011408 */
.L_x_1824:
[----:B------:R-:W-:Y:S01]  /*f500*/  ULDC.64 UR4, c[0x0][0x1a0] ;  /* 0x0000680000047ab9 */ /* 0x000fe20000000a00 */
[C---:B------:R-:W-:Y:S01]  /*f510*/  LEA R232, P0, R8.reuse, R232, 0x1 ;  /* 0x000000e808e87211 */ /* 0x040fe200078008ff */
[----:B------:R-:W-:Y:S01]  /*f520*/  USHF.L.U32 UR9, UR4, 0x6, URZ ;  /* 0x0000000604097899 */ /* 0x000fe2000800063f */
[----:B------:R-:W1:Y:S01]  /*f530*/  S2R R3, SR_TID.X ;  /* 0x0000000000037919 */ /* 0x000e620000002100 */
[----:B------:R-:W-:Y:S01]  /*f540*/  UMOV UR8, 0x6 ;  /* 0x0000000600087882 */ /* 0x000fe20000000000 */
[----:B------:R-:W-:Y:S01]  /*f550*/  LEA.HI.X R233, R8, R233, R4, 0x1, P0 ;  /* 0x000000e908e97211 */ /* 0x000fe200000f0c04 */
[----:B------:R-:W-:Y:S02]  /*f560*/  USHF.L.U64.HI UR5, UR4, UR8, UR5 ;  /* 0x0000000804057299 */ /* 0x000fe40008010205 */
[----:B------:R-:W-:Y:S02]  /*f570*/  IADD3 R8, P0, R232, UR9, RZ ;  /* 0x00000009e8087c10 */ /* 0x000fe4000ff1e0ff */
[----:B------:R-:W-:Y:S01]  /*f580*/  @!PT LDS RZ, [RZ] ;  /* 0x00000000fffff984 */ /* 0x000fe20000000800 */
[----:B------:R-:W-:Y:S01]  /*f590*/  @!PT LDS RZ, [RZ] ;  /* 0x00000000fffff984 */ /* 0x000fe20000000800 */
[----:B------:R-:W-:Y:S01]  /*f5a0*/  @!PT LDS RZ, [RZ] ;  /* 0x00000000fffff984 */ /* 0x000fe20000000800 */
[----:B------:R2:W-:Y:S02]  /*f5b0*/  LDGSTS.E.BYPASS.LTC128B.128 [R237+0x5000], [R232.64] ;  /* 0x05000000e8ed7fae */ /* 0x0005e4000b901d46 */
[----:B------:R-:W-:-:S02]  /*f5c0*/  IADD3.X R9, R233, UR5, RZ, P0, !PT ;  /* 0x00000005e9097c10 */ /* 0x000fc400087fe4ff */
[----:B------:R-:W-:-:S03]  /*f5d0*/  IADD3 R14, P0, R8, UR9, RZ ;  /* 0x00000009080e7c10 */ /* 0x000fc6000ff1e0ff */
[----:B------:R3:W-:Y:S01]  /*f5e0*/  LDGSTS.E.BYPASS.LTC128B.128 [R237+0x5800], [R8.64] ;  /* 0x0580000008ed7fae */ /* 0x0007e2000b901d46 */
[----:B------:R-:W-:Y:S02]  /*f5f0*/  IADD3.X R15, R9, UR5, RZ, P0, !PT ;  /* 0x00000005090f7c10 */ /* 0x000fe400087fe4ff */
[----:B------:R-:W-:-:S03]  /*f600*/  IADD3 R12, P0, R14, UR9, RZ ;  /* 0x000000090e0c7c10 */ /* 0x000fc6000ff1e0ff */
[----:B------:R4:W-:Y:S01]  /*f610*/  LDGSTS.E.BYPASS.LTC128B.128 [R237+0x6000], [R14.64] ;  /* 0x060000000eed7fae */ /* 0x0009e2000b901d46 */
[----:B------:R-:W-:Y:S02]  /*f620*/  IADD3.X R13, R15, UR5, RZ, P0, !PT ;  /* 0x000000050f0d7c10 */ /* 0x000fe400087fe4ff */
[----:B------:R-:W-:Y:S01]  /*f630*/  IADD3 R6, P0, R12, UR9, RZ ;  /* 0x000000090c067c10 */ /* 0x000fe2000ff1e0ff */
[----:B-1----:R-:W-:Y:S02]  /*f640*/  IMAD.SHL.U32 R3, R3, 0x2, RZ ;  /* 0x0000000203037824 */ /* 0x002fe400078e00ff */
[----:B------:R4:W-:Y:S01]  /*f650*/  LDGSTS.E.BYPASS.LTC128B.128 [R237+0x6800], [R12.64] ;  /* 0x068000000ced7fae */ /* 0x0009e2000b901d46 */
[----:B------:R-:W-:Y:S02]  /*f660*/  IADD3.X R7, R13, UR5, RZ, P0, !PT ;  /* 0x000000050d077c10 */ /* 0x000fe400087fe4ff */
[----:B------:R-:W-:Y:S02]  /*f670*/  IADD3 R4, P0, R6, UR9, RZ ;  /* 0x0000000906047c10 */ /* 0x000fe4000ff1e0ff */
[----:B------:R-:W-:Y:S01]  /*f680*/  LOP3.LUT R181, R3, 0x6, RZ, 0xc0, !PT ;  /* 0x0000000603b57812 */ /* 0x000fe200078ec0ff */
[----:B------:R1:W-:Y:S01]  /*f690*/  LDGSTS.E.BYPASS.LTC128B.128 [R237+0x7000], [R6.64] ;  /* 0x0700000006ed7fae */ /* 0x0003e2000b901d46 */
[----:B------:R-:W-:-:S02]  /*f6a0*/  IADD3.X R5, R7, UR5, RZ, P0, !PT ;  /* 0x0000000507057c10 */ /* 0x000fc400087fe4ff */
[----:B------:R-:W-:-:S03]  /*f6b0*/  IADD3 R20, P0, R4, UR9, RZ ;  /* 0x0000000904147c10 */ /* 0x000fc6000ff1e0ff */
[----:B------:R1:W-:Y:S01]  /*f6c0*/  LDGSTS.E.BYPASS.LTC128B.128 [R237+0x7800], [R4.64] ;  /* 0x0780000004ed7fae */ /* 0x0003e2000b901d46 */
[----:B------:R-:W-:Y:S02]  /*f6d0*/  IADD3.X R21, R5, UR5, RZ, P0, !PT ;  /* 0x0000000505157c10 */ /* 0x000fe400087fe4ff */
[----:B------:R-:W-:-:S03]  /*f6e0*/  IADD3 R22, P0, R20, UR9, RZ ;  /* 0x0000000914167c10 */ /* 0x000fc6000ff1e0ff */
[----:B------:R5:W-:Y:S01]  /*f6f0*/  LDGSTS.E.BYPASS.LTC128B.128 [R237+0x8000], [R20.64] ;  /* 0x0800000014ed7fae */ /* 0x000be2000b901d46 */
[----:B------:R-:W-:Y:S02]  /*f700*/  IADD3.X R23, R21, UR5, RZ, P0, !PT ;  /* 0x0000000515177c10 */ /* 0x000fe400087fe4ff */
[----:B------:R-:W-:-:S03]  /*f710*/  ISETP.GE.AND P0, PT, R56, 0x3, PT ;  /* 0x000000033800780c */ /* 0x000fc60003f06270 */
[----:B------:R5:W-:Y:S01]  /*f720*/  LDGSTS.E.BYPASS.LTC128B.128 [R237+0x8800], [R22.64] ;  /* 0x0880000016ed7fae */ /* 0x000be2000b901d46 */
[----:B------:R-:W-:-:S03]  /*f730*/  P2R R172, PR, RZ, 0x1 ;  /* 0x00000001ffac7803 */ /* 0x000fc60000000000 */
[----:B------:R-:W-:Y:S04]  /*f740*/  LDSM.16.M88.4 R156, [R228] ;  /* 0x00000000e49c783b */ /* 0x000fe80000000200 */
[----:B---3--:R-:W4:Y:S04]  /*f750*/  LDSM.16.M88.4 R8, [R226+0x1000] ;  /* 0x00100000e208783b */ /* 0x008f280000000200 */
[----:B------:R-:W1:Y:S04]  /*f760*/  LDSM.16.M88.4 R128, [R226+0x1400] ;  /* 0x00140000e280783b */ /* 0x000e680000000200 */
[----:B------:R-:W-:Y:S04]  /*f770*/  LDSM.16.M88.4 R152, [R227] ;  /* 0x00000000e398783b */ /* 0x000fe80000000200 */
[----:B------:R-:W3:Y:S04]  /*f780*/  LDSM.16.M88.4 R16, [R225] ;  /* 0x00000000e110783b */ /* 0x000ee80000000200 */
[----:B------:R-:W2:Y:S04]  /*f790*/  LDSM.16.M88.4 R164, [R222] ;  /* 0x00000000dea4783b */ /* 0x000ea80000000200 */
[----:B------:R-:W2:Y:S04]  /*f7a0*/  LDSM.16.M88.4 R160, [R226+0x4c00] ;  /* 0x004c0000e2a0783b */ /* 0x000ea80000000200 */
[----:B------:R-:W2:Y:S04]  /*f7b0*/  LDSM.16.M88.4 R120, [R226+0x1800] ;  /* 0x00180000e278783b */ /* 0x000ea80000000200 */
[----:B------:R-:W2:Y:S04]  /*f7c0*/  LDSM.16.M88.4 R112, [R226+0x1c00] ;  /* 0x001c0000e270783b */ /* 0x000ea80000000200 */
[----:B------:R-:W2:Y:S04]  /*f7d0*/  LDSM.16.M88.4 R104, [R226+0x2000] ;  /* 0x00200000e268783b */ /* 0x000ea80000000200 */
[----:B------:R-:W2:Y:S01]  /*f7e0*/  LDSM.16.M88.4 R96, [R226+0x2400] ;  /* 0x00240000e260783b */ /* 0x000ea20000000200 */
[C---:B----4-:R-:W-:Y:S03]  /*f7f0*/  HMMA.16816.F32.BF16 R12, R156.reuse, R8, RZ ;  /* 0x000000089c0c723c */ /* 0x050fe600000418ff */
[----:B------:R-:W4:Y:S04]  /*f800*/  LDSM.16.M88.4 R88, [R226+0x2800] ;  /* 0x00280000e258783b */ /* 0x000f280000000200 */
[----:B------:R-:W4:Y:S01]  /*f810*/  LDSM.16.M88.4 R80, [R226+0x2c00] ;  /* 0x002c0000e250783b */ /* 0x000f220000000200 */
[C---:B-1----:R-:W-:Y:S03]  /*f820*/  HMMA.16816.F32.BF16 R4, R156.reuse, R128, RZ ;  /* 0x000000809c04723c */ /* 0x042fe600000418ff */
[----:B------:R-:W1:Y:S04]  /*f830*/  LDSM.16.M88.4 R72, [R226+0x3000] ;  /* 0x00300000e248783b */ /* 0x000e680000000200 */
[----:B------:R-:W1:Y:S01]  /*f840*/  LDSM.16.M88.4 R64, [R226+0x3400] ;  /* 0x00340000e240783b */ /* 0x000e620000000200 */
[----:B------:R-:W-:Y:S03]  /*f850*/  HMMA.16816.F32.BF16 R8, R156, R10, RZ ;  /* 0x0000000a9c08723c */ /* 0x000fe600000418ff */
[----:B------:R-:W1:Y:S04]  /*f860*/  LDSM.16.M88.4 R52, [R226+0x3800] ;  /* 0x00380000e234783b */ /* 0x000e680000000200 */
[----:B------:R-:W1:Y:S01]  /*f870*/  LDSM.16.M88.4 R44, [R226+0x3c00] ;  /* 0x003c0000e22c783b */ /* 0x000e620000000200 */
[----:B---3--:R-:W-:Y:S03]  /*f880*/  HMMA.16816.F32.BF16 R12, R152, R16, R12 ;  /* 0x00000010980c723c */ /* 0x008fe6000004180c */
[----:B------:R-:W3:Y:S04]  /*f890*/  LDSM.16.M88.4 R36, [R226+0x4000] ;  /* 0x00400000e224783b */ /* 0x000ee80000000200 */
[----:B------:R-:W1:Y:S01]  /*f8a0*/  LDSM.16.M88.4 R28, [R226+0x4400] ;  /* 0x00440000e21c783b */ /* 0x000e620000000200 */
[----:B------:R-:W-:Y:S03]  /*f8b0*/  HMMA.16816.F32.BF16 R128, R156, R130, RZ ;  /* 0x000000829c80723c */ /* 0x000fe600000418ff */
[----:B-----5:R-:W5:Y:S04]  /*f8c0*/  LDSM.16.M88.4 R20, [R226+0x4800] ;  /* 0x00480000e214783b */ /* 0x020f680000000200 */
[----:B------:R-:W1:Y:S01]  /*f8d0*/  LDSM.16.M88.4 R148, [R221] ;  /* 0x00000000dd94783b */ /* 0x000e620000000200 */
[C---:B--2---:R-:W-:Y:S03]  /*f8e0*/  HMMA.16816.F32.BF16 R4, R152.reuse, R164, R4 ;  /* 0x000000a49804723c */ /* 0x044fe60000041804 */
[----:B------:R-:W0:Y:S04]  /*f8f0*/  LDGDEPBAR ;  /* 0x00000000000079af */ /* 0x000e280000000000 */
[----:B------:R-:W-:Y:S01]  /*f900*/  IMAD.SHL.U32 R164, R240, 0x100, RZ ;  /* 0x00000100f0a47824 */ /* 0x000fe200078e00ff */
[----:B------:R-:W-:Y:S04]  /*f910*/  HMMA.16816.F32.BF16 R8, R152, R18, R8 ;  /* 0x000000129808723c */ /* 0x000fe80000041808 */
[----:B------:R-:W-:-:S04]  /*f920*/  LOP3.LUT R57, R164, 0x8, R181, 0xfe, !PT ;  /* 0x00000008a4397812 */ /* 0x000fc800078efeb5 */
[----:B------:R-:W-:Y:S01]  /*f930*/  HMMA.16816.F32.BF16 R16, R156, R160, RZ ;  /* 0x000000a09c10723c */ /* 0x000fe200000418ff */
[C---:B------:R-:W-:Y:S02]  /*f940*/  ISETP.GE.AND P2, PT, R57.reuse, R168, PT ;  /* 0x000000a83900720c */ /* 0x040fe40003f46270 */
[----:B------:R-:W-:-:S04]  /*f950*/  ISETP.GE.AND P3, PT, R57, R169, PT ;  /* 0x000000a93900720c */ /* 0x000fc80003f66270 */
[C---:B------:R-:W-:Y:S01]  /*f960*/  LOP3.LUT R160, R164.reuse, R181, RZ, 0xfc, !PT ;  /* 0x000000b5a4a07212 */ /* 0x040fe200078efcff */
[C---:B------:R-:W-:Y:S01]  /*f970*/  HMMA.16816.F32.BF16 R124, R156.reuse, R120, RZ ;  /* 0x000000789c7c723c */ /* 0x040fe200000418ff */
[----:B------:R-:W-:Y:S02]  /*f980*/  LOP3.LUT R161, R164, 0x10, R181, 0xfe, !PT ;  /* 0x00000010a4a17812 */ /* 0x000fe400078efeb5 */
[----:B------:R-:W-:Y:S02]  /*f990*/  IADD3 R3, R160, 0x1, RZ ;  /* 0x00000001a0037810 */ /* 0x000fe40007ffe0ff */
[-C--:B------:R-:W-:Y:S02]  /*f9a0*/  ISETP.GE.AND P4, PT, R161, R168.reuse, PT ;  /* 0x000000a8a100720c */ /* 0x080fe40003f86270 */
[----:B------:R-:W-:Y:S01]  /*f9b0*/  ISETP.GE.AND P0, PT, R3, R168, PT ;  /* 0x000000a80300720c */ /* 0x000fe20003f06270 */
[----:B------:R-:W-:Y:S01]  /*f9c0*/  HMMA.16816.F32.BF16 R116, R156, R112, RZ ;  /* 0x000000709c74723c */ /* 0x000fe200000418ff */
[----:B------:R-:W-:-:S02]  /*f9d0*/  FSEL R174, R8, -INF , !P2 ;  /* 0xff80000008ae7808 */ /* 0x000fc40005000000 */
[----:B------:R-:W-:Y:S02]  /*f9e0*/  FSEL R179, R10, -INF , !P3 ;  /* 0xff8000000ab37808 */ /* 0x000fe40005800000 */
[----:B------:R-:W-:-:S03]  /*f9f0*/  ISETP.GE.AND P5, PT, R161, R169, PT ;  /* 0x000000a9a100720c */ /* 0x000fc60003fa6270 */
[----:B------:R-:W-:Y:S01]  /*fa00*/  HMMA.16816.F32.BF16 R108, R156, R104, RZ ;  /* 0x000000689c6c723c */ /* 0x000fe200000418ff */
[----:B------:R-:W-:-:S07]  /*fa10*/  FSEL R183, R6, -INF , !P5 ;  /* 0xff80000006b77808 */ /* 0x000fce0006800000 */
[C---:B------:R-:W-:Y:S08]  /*fa20*/  HMMA.16816.F32.BF16 R100, R156.reuse, R96, RZ ;  /* 0x000000609c64723c */ /* 0x040ff000000418ff */
[C---:B----4-:R-:W-:Y:S08]  /*fa30*/  HMMA.16816.F32.BF16 R92, R156.reuse, R88, RZ ;  /* 0x000000589c5c723c */ /* 0x050ff000000418ff */
[C---:B------:R-:W-:Y:S08]  /*fa40*/  HMMA.16816.F32.BF16 R84, R156.reuse, R80, RZ ;  /* 0x000000509c54723c */ /* 0x040ff000000418ff */
[C---:B-1----:R-:W-:Y:S08]  /*fa50*/  HMMA.16816.F32.BF16 R76, R156.reuse, R72, RZ ;  /* 0x000000489c4c723c */ /* 0x042ff000000418ff */
[C---:B------:R-:W-:Y:S08]  /*fa60*/  HMMA.16816.F32.BF16 R68, R156.reuse, R64, RZ ;  /* 0x000000409c44723c */ /* 0x040ff000000418ff */
[C---:B------:R-:W-:Y:S08]  /*fa70*/  HMMA.16816.F32.BF16 R60, R156.reuse, R52, RZ ;  /* 0x000000349c3c723c */ /* 0x040ff000000418ff */
[C---:B------:R-:W-:Y:S08]  /*fa80*/  HMMA.16816.F32.BF16 R48, R156.reuse, R44, RZ ;  /* 0x0000002c9c30723c */ /* 0x040ff000000418ff */
[C---:B---3--:R-:W-:Y:S08]  /*fa90*/  HMMA.16816.F32.BF16 R40, R156.reuse, R36, RZ ;  /* 0x000000249c28723c */ /* 0x048ff000000418ff */
        /* <DEDUP_REMOVED lines=16> */
[----:B------:R-:W1:Y:S06]  /*fba0*/  LDSM.16.M88.4 R156, [R220] ;  /* 0x00000000dc9c783b */ /* 0x000e6c0000000200 */
[----:B------:R-:W-:Y:S01]  /*fbb0*/  FSEL R162, R13, -INF , !P0 ;  /* 0xff8000000da27808 */ /* 0x000fe20004000000 */
[----:B------:R-:W-:Y:S01]  /*fbc0*/  HMMA.16816.F32.BF16 R128, R152, R166, R128 ;  /* 0x000000a69880723c */ /* 0x000fe20000041880 */
[----:B------:R-:W-:-:S02]  /*fbd0*/  ISETP.GE.AND P0, PT, R3, R169, PT ;  /* 0x000000a90300720c */ /* 0x000fc40003f06270 */
[----:B------:R-:W-:Y:S02]  /*fbe0*/  IADD3 R3, R160, 0x9, RZ ;  /* 0x00000009a0037810 */ /* 0x000fe40007ffe0ff */
[----:B------:R-:W-:Y:S02]  /*fbf0*/  FSEL R175, R15, -INF , !P0 ;  /* 0xff8000000faf7808 */ /* 0x000fe40004000000 */
[C---:B------:R-:W-:Y:S01]  /*fc00*/  ISETP.GE.AND P1, PT, R3.reuse, R168, PT ;  /* 0x000000a80300720c */ /* 0x040fe20003f26270 */
[----:B------:R-:W-:Y:S01]  /*fc10*/  HMMA.16816.F32.BF16 R124, R152, R148, R124 ;  /* 0x00000094987c723c */ /* 0x000fe2000004187c */
[----:B------:R-:W-:Y:S02]  /*fc20*/  ISETP.GE.AND P0, PT, R3, R169, PT ;  /* 0x000000a90300720c */ /* 0x000fe40003f06270 */
[----:B------:R-:W-:Y:S02]  /*fc30*/  FSEL R176, R9, -INF , !P1 ;  /* 0xff80000009b07808 */ /* 0x000fe40004800000 */
[----:B------:R-:W-:-:S02]  /*fc40*/  FSEL R185, R11, -INF , !P0 ;  /* 0xff8000000bb97808 */ /* 0x000fc40004000000 */
[----:B------:R-:W2:Y:S01]  /*fc50*/  LDSM.16.M88.4 R8, [R219] ;  /* 0x00000000db08783b */ /* 0x000ea20000000200 */
[--C-:B------:R-:W-:Y:S01]  /*fc60*/  LOP3.LUT R13, R164, 0x18, R181.reuse, 0xfe, !PT ;  /* 0x00000018a40d7812 */ /* 0x100fe200078efeb5 */
[----:B------:R-:W-:Y:S01]  /*fc70*/  HMMA.16816.F32.BF16 R120, R152, R150, R120 ;  /* 0x000000969878723c */ /* 0x000fe20000041878 */
[----:B------:R-:W-:Y:S02]  /*fc80*/  IADD3 R3, R160, 0x11, RZ ;  /* 0x00000011a0037810 */ /* 0x000fe40007ffe0ff */
[----:B------:R-:W-:Y:S02]  /*fc90*/  FSEL R148, R4, -INF , !P4 ;  /* 0xff80000004947808 */ /* 0x000fe40006000000 */
[C---:B------:R-:W-:Y:S02]  /*fca0*/  ISETP.GE.AND P3, PT, R13.reuse, R168, PT ;  /* 0x000000a80d00720c */ /* 0x040fe40003f66270 */
[----:B------:R-:W-:Y:S02]  /*fcb0*/  ISETP.GE.AND P2, PT, R13, R169, PT ;  /* 0x000000a90d00720c */ /* 0x000fe40003f46270 */
[----:B------:R-:W-:-:S02]  /*fcc0*/  LOP3.LUT R4, R164, 0x28, R181, 0xfe, !PT ;  /* 0x00000028a4047812 */ /* 0x000fc400078efeb5 */
[C---:B------:R-:W-:Y:S02]  /*fcd0*/  ISETP.GE.AND P1, PT, R3.reuse, R168, PT ;  /* 0x000000a80300720c */ /* 0x040fe40003f26270 */
[----:B------:R-:W-:Y:S02]  /*fce0*/  ISETP.GE.AND P0, PT, R3, R169, PT ;  /* 0x000000a90300720c */ /* 0x000fe40003f06270 */
[----:B------:R-:W-:Y:S01]  /*fcf0*/  FSEL R182, R128, -INF , !P3 ;  /* 0xff80000080b67808 */ /* 0x000fe20005800000 */
[----:B-1----:R-:W-:Y:S01]  /*fd00*/  HMMA.16816.F32.BF16 R116, R152, R156, R116 ;  /* 0x0000009c9874723c */ /* 0x002fe20000041874 */
[----:B------:R-:W-:Y:S02]  /*fd10*/  FSEL R173, R130, -INF , !P2 ;  /* 0xff80000082ad7808 */ /* 0x000fe40005000000 */
[----:B------:R-:W-:Y:S02]  /*fd20*/  FSEL R180, R5, -INF , !P1 ;  /* 0xff80000005b47808 */ /* 0x000fe40004800000 */
[----:B------:R-:W-:-:S02]  /*fd30*/  FSEL R177, R7, -INF , !P0 ;  /* 0xff80000007b17808 */ /* 0x000fc40004000000 */
[CC--:B------:R-:W-:Y:S01]  /*fd40*/  ISETP.GE.AND P3, PT, R4.reuse, R168.reuse, PT ;  /* 0x000000a80400720c */ /* 0x0c0fe20003f66270 */
[----:B------:R-:W-:Y:S01]  /*fd50*/  HMMA.16816.F32.BF16 R112, R152, R158, R112 ;  /* 0x0000009e9870723c */ /* 0x000fe20000041870 */
[-C--:B------:R-:W-:Y:S02]  /*fd60*/  ISETP.GE.AND P2, PT, R4, R169.reuse, PT ;  /* 0x000000a90400720c */ /* 0x080fe40003f46270 */
[----:B------:R-:W1:Y:S01]  /*fd70*/  LDSM.16.M88.4 R4, [R218] ;  /* 0x00000000da04783b */ /* 0x000e620000000200 */
[----:B------:R-:W-:Y:S02]  /*fd80*/  IADD3 R3, R160, 0x19, RZ ;  /* 0x00000019a0037810 */ /* 0x000fe40007ffe0ff */
[----:B------:R-:W-:Y:S02]  /*fd90*/  LOP3.LUT R13, R164, 0x20, R181, 0xfe, !PT ;  /* 0x00000020a40d7812 */ /* 0x000fe400078efeb5 */
[C---:B------:R-:W-:Y:S02]  /*fda0*/  ISETP.GE.AND P1, PT, R3.reuse, R168, PT ;  /* 0x000000a80300720c */ /* 0x040fe40003f26270 */
[----:B------:R-:W-:-:S02]  /*fdb0*/  ISETP.GE.AND P0, PT, R3, R169, PT ;  /* 0x000000a90300720c */ /* 0x000fc40003f06270 */
[C---:B------:R-:W-:Y:S02]  /*fdc0*/  IADD3 R3, R160.reuse, 0x21, RZ ;  /* 0x00000021a0037810 */ /* 0x040fe40007ffe0ff */
[-C--:B------:R-:W-:Y:S01]  /*fdd0*/  ISETP.GE.AND P4, PT, R13, R169.reuse, PT ;  /* 0x000000a90d00720c */ /* 0x080fe20003f86270 */
[C---:B--2---:R-:W-:Y:S01]  /*fde0*/  HMMA.16816.F32.BF16 R108, R152.reuse, R8, R108 ;  /* 0x00000008986c723c */ /* 0x044fe2000004186c */
[----:B------:R-:W-:Y:S02]  /*fdf0*/  FSEL R130, R129, -INF , !P1 ;  /* 0xff80000081827808 */ /* 0x000fe40004800000 */
[----:B------:R-:W-:Y:S02]  /*fe00*/  FSEL R171, R131, -INF , !P0 ;  /* 0xff80000083ab7808 */ /* 0x000fe40004000000 */
[C---:B------:R-:W-:Y:S02]  /*fe10*/  ISETP.GE.AND P1, PT, R3.reuse, R168, PT ;  /* 0x000000a80300720c */ /* 0x040fe40003f26270 */
[----:B------:R-:W-:Y:S01]  /*fe20*/  ISETP.GE.AND P0, PT, R3, R169, PT ;  /* 0x000000a90300720c */ /* 0x000fe20003f06270 */
[----:B------:R-:W-:Y:S01]  /*fe30*/  HMMA.16816.F32.BF16 R104, R152, R10, R104 ;  /* 0x0000000a9868723c */ /* 0x000fe20000041868 */
[----:B------:R-:W-:-:S02]  /*fe40*/  IADD3 R3, R160, 0x29, RZ ;  /* 0x00000029a0037810 */ /* 0x000fc40007ffe0ff */
[----:B------:R-:W-:Y:S02]  /*fe50*/  FSEL R165, R126, -INF , !P4 ;  /* 0xff8000007ea57808 */ /* 0x000fe40006000000 */
[----:B------:R-:W-:Y:S02]  /*fe60*/  FSEL R126, R125, -INF , !P1 ;  /* 0xff8000007d7e7808 */ /* 0x000fe40004800000 */
[----:B------:R-:W-:Y:S02]  /*fe70*/  FSEL R163, R127, -INF , !P0 ;  /* 0xff8000007fa37808 */ /* 0x000fe40004000000 */
[-C--:B------:R-:W-:Y:S02]  /*fe80*/  ISETP.GE.AND P5, PT, R13, R168.reuse, PT ;  /* 0x000000a80d00720c */ /* 0x080fe40003fa6270 */
[C---:B------:R-:W-:Y:S02]  /*fe90*/  ISETP.GE.AND P1, PT, R3.reuse, R168, PT ;  /* 0x000000a80300720c */ /* 0x040fe40003f26270 */
[----:B------:R-:W-:-:S02]  /*fea0*/  ISETP.GE.AND P0, PT, R3, R169, PT ;  /* 0x000000a90300720c */ /* 0x000fc40003f06270 */
[----:B------:R-:W-:Y:S02]  /*feb0*/  LOP3.LUT R13, R164, 0x30, R181, 0xfe, !PT ;  /* 0x00000030a40d7812 */ /* 0x000fe400078efeb5 */
[----:B------:R-:W-:Y:S02]  /*fec0*/  FSEL R124, R124, -INF , !P5 ;  /* 0xff8000007c7c7808 */ /* 0x000fe40006800000 */
[----:B------:R-:W-:Y:S01]  /*fed0*/  FSEL R156, R120, -INF , !P3 ;  /* 0xff800000789c7808 */ /* 0x000fe20005800000 */
[----:B-1----:R-:W-:Y:S01]  /*fee0*/  HMMA.16816.F32.BF16 R100, R152, R4, R100 ;  /* 0x000000049864723c */ /* 0x002fe20000041864 */
[----:B------:R-:W-:Y:S02]  /*fef0*/  FSEL R161, R122, -INF , !P2 ;  /* 0xff8000007aa17808 */ /* 0x000fe40005000000 */
[----:B------:R-:W-:Y:S02]  /*ff00*/  FSEL R186, R121, -INF , !P1 ;  /* 0xff80000079ba7808 */ /* 0x000fe40004800000 */
[----:B------:R-:W-:-:S02]  /*ff10*/  FSEL R159, R123, -INF , !P0 ;  /* 0xff8000007b9f7808 */ /* 0x000fc40004000000 */
[C---:B------:R-:W-:Y:S01]  /*ff20*/  ISETP.GE.AND P5, PT, R13.reuse, R168, PT ;  /* 0x000000a80d00720c */ /* 0x040fe20003fa6270 */
[----:B------:R-:W1:Y:S01]  /*ff30*/  LDSM.16.M88.4 R120, [R217] ;  /* 0x00000000d978783b */ /* 0x000e620000000200 */
[----:B------:R-:W-:Y:S01]  /*ff40*/  ISETP.GE.AND P4, PT, R13, R169, PT ;  /* 0x000000a90d00720c */ /* 0x000fe20003f86270 */
[----:B------:R-:W-:Y:S01]  /*ff50*/  HMMA.16816.F32.BF16 R96, R152, R6, R96 ;  /* 0x000000069860723c */ /* 0x000fe20000041860 */
[C-C-:B------:R-:W-:Y:S02]  /*ff60*/  LOP3.LUT R8, R164.reuse, 0x40, R181.reuse, 0xfe, !PT ;  /* 0x00000040a4087812 */ /* 0x140fe400078efeb5 */
[----:B------:R-:W-:Y:S02]  /*ff70*/  LOP3.LUT R13, R164, 0x38, R181, 0xfe, !PT ;  /* 0x00000038a40d7812 */ /* 0x000fe400078efeb5 */
[----:B------:R-:W-:Y:S02]  /*ff80*/  IADD3 R3, R160, 0x31, RZ ;  /* 0x00000031a0037810 */ /* 0x000fe40007ffe0ff */
[----:B------:R-:W-:-:S02]  /*ff90*/  FSEL R116, R116, -INF , !P5 ;  /* 0xff80000074747808 */ /* 0x000fc40006800000 */
[----:B------:R-:W-:Y:S02]  /*ffa0*/  FSEL R157, R118, -INF , !P4 ;  /* 0xff800000769d7808 */ /* 0x000fe40006000000 */
[CC--:B------:R-:W-:Y:S02]  /*ffb0*/  ISETP.GE.AND P5, PT, R8.reuse, R168.reuse, PT ;  /* 0x000000a80800720c */ /* 0x0c0fe40003fa6270 */
[-C--:B------:R-:W-:Y:S02]  /*ffc0*/  ISETP.GE.AND P4, PT, R8, R169.reuse, PT ;  /* 0x000000a90800720c */ /* 0x080fe40003f86270 */
[C---:B------:R-:W-:Y:S02]  /*ffd0*/  ISETP.GE.AND P3, PT, R13.reuse, R168, PT ;  /* 0x000000a80d00720c */ /* 0x040fe40003f66270 */
[----:B------:R-:W-:Y:S02]  /*ffe0*/  ISETP.GE.AND P2, PT, R13, R169, PT ;  /* 0x000000a90d00720c */ /* 0x000fe40003f46270 */
[----:B------:R-:W-:-:S02]  /*fff0*/  LOP3.LUT R8, R164, 0x48, R181, 0xfe, !PT ;  /* 0x00000048a4087812 */ /* 0x000fc400078efeb5 */
[CC--:B------:R-:W-:Y:S02]  /*10000*/  ISETP.GE.AND P1, PT, R3.reuse, R168.reuse, PT ;  /* 0x000000a80300720c */ /* 0x0c0fe40003f26270 */
[----:B------:R-:W-:Y:S02]  /*10010*/  ISETP.GE.AND P0, PT, R3, R169, PT ;  /* 0x000000a90300720c */ /* 0x000fe40003f06270 */
[----:B------:R-:W-:Y:S02]  /*10020*/  IADD3 R3, R160, 0x39, RZ ;  /* 0x00000039a0037810 */ /* 0x000fe40007ffe0ff */
[----:B------:R-:W-:Y:S02]  /*10030*/  FSEL R112, R112, -INF , !P3 ;  /* 0xff80000070707808 */ /* 0x000fe40005800000 */
[----:B------:R-:W-:Y:S02]  /*10040*/  FSEL R129, R114, -INF , !P2 ;  /* 0xff80000072817808 */ /* 0x000fe40005000000 */
[----:B------:R-:W-:-:S02]  /*10050*/  ISETP.GE.AND P3, PT, R8, R168, PT ;  /* 0x000000a80800720c */ /* 0x000fc40003f66270 */
[-C--:B------:R-:W-:Y:S02]  /*10060*/  ISETP.GE.AND P2, PT, R8, R169.reuse, PT ;  /* 0x000000a90800720c */ /* 0x080fe40003f46270 */
[----:B------:R-:W-:Y:S01]  /*10070*/  FSEL R118, R117, -INF , !P1 ;  /* 0xff80000075767808 */ /* 0x000fe20004800000 */
[----:B------:R-:W2:Y:S01]  /*10080*/  LDSM.16.M88.4 R8, [R216] ;  /* 0x00000000d808783b */ /* 0x000ea20000000200 */
[----:B------:R-:W-:Y:S01]  /*10090*/  FSEL R131, R119, -INF , !P0 ;  /* 0xff80000077837808 */ /* 0x000fe20004000000 */
[----:B-1----:R-:W-:Y:S01]  /*100a0*/  HMMA.16816.F32.BF16 R92, R152, R120, R92 ;  /* 0x00000078985c723c */ /* 0x002fe2000004185c */
[C---:B------:R-:W-:Y:S02]  /*100b0*/  ISETP.GE.AND P1, PT, R3.reuse, R168, PT ;  /* 0x000000a80300720c */ /* 0x040fe40003f26270 */
[----:B------:R-:W-:Y:S02]  /*100c0*/  ISETP.GE.AND P0, PT, R3, R169, PT ;  /* 0x000000a90300720c */ /* 0x000fe40003f06270 */
[----:B------:R-:W-:-:S02]  /*100d0*/  IADD3 R3, R160, 0x41, RZ ;  /* 0x00000041a0037810 */ /* 0x000fc40007ffe0ff */
[----:B------:R-:W-:Y:S01]  /*100e0*/  LOP3.LUT R4, R164, 0x50, R181, 0xfe, !PT ;  /* 0x00000050a4047812 */ /* 0x000fe200078efeb5 */
[----:B------:R-:W-:Y:S01]  /*100f0*/  HMMA.16816.F32.BF16 R88, R152, R122, R88 ;  /* 0x0000007a9858723c */ /* 0x000fe20000041858 */
[----:B------:R-:W-:Y:S02]  /*10100*/  FSEL R114, R113, -INF , !P1 ;  /* 0xff80000071727808 */ /* 0x000fe40004800000 */
[----:B------:R-:W-:Y:S02]  /*10110*/  FSEL R151, R115, -INF , !P0 ;  /* 0xff80000073977808 */ /* 0x000fe40004000000 */
[C---:B------:R-:W-:Y:S02]  /*10120*/  ISETP.GE.AND P1, PT, R3.reuse, R168, PT ;  /* 0x000000a80300720c */ /* 0x040fe40003f26270 */
[----:B------:R-:W-:Y:S02]  /*10130*/  ISETP.GE.AND P0, PT, R3, R169, PT ;  /* 0x000000a90300720c */ /* 0x000fe40003f06270 */
[----:B------:R-:W-:-:S02]  /*10140*/  FSEL R108, R108, -INF , !P5 ;  /* 0xff8000006c6c7808 */ /* 0x000fc40006800000 */
[----:B------:R-:W-:Y:S02]  /*10150*/  FSEL R127, R110, -INF , !P4 ;  /* 0xff8000006e7f7808 */ /* 0x000fe40006000000 */
[----:B------:R-:W-:Y:S02]  /*10160*/  IADD3 R3, R160, 0x49, RZ ;  /* 0x00000049a0037810 */ /* 0x000fe40007ffe0ff */
[C---:B------:R-:W-:Y:S02]  /*10170*/  ISETP.GE.AND P5, PT, R4.reuse, R168, PT ;  /* 0x000000a80400720c */ /* 0x040fe40003fa6270 */
[----:B------:R-:W-:Y:S02]  /*10180*/  ISETP.GE.AND P4, PT, R4, R169, PT ;  /* 0x000000a90400720c */ /* 0x000fe40003f86270 */
[----:B------:R-:W-:Y:S02]  /*10190*/  LOP3.LUT R4, R164, 0x58, R181, 0xfe, !PT ;  /* 0x00000058a4047812 */ /* 0x000fe400078efeb5 */
[----:B------:R-:W-:-:S02]  /*101a0*/  FSEL R110, R109, -INF , !P1 ;  /* 0xff8000006d6e7808 */ /* 0x000fc40004800000 */
[----:B------:R-:W-:Y:S02]  /*101b0*/  FSEL R125, R111, -INF , !P0 ;  /* 0xff8000006f7d7808 */ /* 0x000fe40004000000 */
[CC--:B------:R-:W-:Y:S02]  /*101c0*/  ISETP.GE.AND P1, PT, R3.reuse, R168.reuse, PT ;  /* 0x000000a80300720c */ /* 0x0c0fe40003f26270 */
[----:B------:R-:W-:Y:S02]  /*101d0*/  ISETP.GE.AND P0, PT, R3, R169, PT ;  /* 0x000000a90300720c */ /* 0x000fe40003f06270 */
[----:B------:R-:W-:Y:S01]  /*101e0*/  FSEL R104, R104, -INF , !P3 ;  /* 0xff80000068687808 */ /* 0x000fe20005800000 */
[----:B--2---:R-:W-:Y:S01]  /*101f0*/  HMMA.16816.F32.BF16 R84, R152, R8, R84 ;  /* 0x000000089854723c */ /* 0x004fe20000041854 */
[----:B------:R-:W-:Y:S02]  /*10200*/  FSEL R3, R106, -INF , !P2 ;  /* 0xff8000006a037808 */ /* 0x000fe40005000000 */
[----:B------:R-:W-:-:S02]  /*10210*/  ISETP.GE.AND P3, PT, R4, R168, PT ;  /* 0x000000a80400720c */ /* 0x000fc40003f66270 */
[-C--:B------:R-:W-:Y:S02]  /*10220*/  ISETP.GE.AND P2, PT, R4, R169.reuse, PT ;  /* 0x000000a90400720c */ /* 0x080fe40003f46270 */
[----:B------:R-:W-:Y:S01]  /*10230*/  IADD3 R4, R160, 0x51, RZ ;  /* 0x00000051a0047810 */ /* 0x000fe20007ffe0ff */
[----:B------:R-:W-:Y:S01]  /*10240*/  HMMA.16816.F32.BF16 R80, R152, R10, R80 ;  /* 0x0000000a9850723c */ /* 0x000fe20000041850 */
[----:B------:R-:W-:Y:S02]  /*10250*/  FSEL R106, R105, -INF , !P1 ;  /* 0xff800000696a7808 */ /* 0x000fe40004800000 */
[----:B------:R-:W-:Y:S02]  /*10260*/  FSEL R13, R107, -INF , !P0 ;  /* 0xff8000006b0d7808 */ /* 0x000fe40004000000 */
[C---:B------:R-:W-:Y:S02]  /*10270*/  ISETP.GE.AND P1, PT, R4.reuse, R168, PT ;  /* 0x000000a80400720c */ /* 0x040fe40003f26270 */
[----:B------:R-:W-:-:S02]  /*10280*/  ISETP.GE.AND P0, PT, R4, R169, PT ;  /* 0x000000a90400720c */ /* 0x000fc40003f06270 */
[----:B------:R-:W1:Y:S01]  /*10290*/  LDSM.16.M88.4 R4, [R215] ;  /* 0x00000000d704783b */ /* 0x000e620000000200 */
[----:B------:R-:W-:Y:S02]  /*102a0*/  FSEL R120, R100, -INF , !P5 ;  /* 0xff80000064787808 */ /* 0x000fe40006800000 */
[----:B------:R-:W-:Y:S02]  /*102b0*/  IADD3 R100, R160, 0x59, RZ ;  /* 0x00000059a0647810 */ /* 0x000fe40007ffe0ff */
[----:B------:R-:W-:Y:S02]  /*102c0*/  FSEL R15, R102, -INF , !P4 ;  /* 0xff800000660f7808 */ /* 0x000fe40006000000 */
[----:B------:R-:W-:Y:S02]  /*102d0*/  FSEL R102, R101, -INF , !P1 ;  /* 0xff80000065667808 */ /* 0x000fe40004800000 */
[----:B------:R-:W-:Y:S02]  /*102e0*/  FSEL R103, R103, -INF , !P0 ;  /* 0xff80000067677808 */ /* 0x000fe40004000000 */
[----:B------:R-:W-:-:S02]  /*102f0*/  LOP3.LUT R101, R164, 0x68, R181, 0xfe, !PT ;  /* 0x00000068a4657812 */ /* 0x000fc400078efeb5 */
[----:B------:R-:W-:Y:S02]  /*10300*/  FSEL R192, R96, -INF , !P3 ;  /* 0xff80000060c07808 */ /* 0x000fe40005800000 */
[C---:B------:R-:W-:Y:S02]  /*10310*/  ISETP.GE.AND P1, PT, R100.reuse, R168, PT ;  /* 0x000000a86400720c */ /* 0x040fe40003f26270 */
[----:B------:R-:W-:Y:S02]  /*10320*/  ISETP.GE.AND P0, PT, R100, R169, PT ;  /* 0x000000a96400720c */ /* 0x000fe40003f06270 */
[----:B------:R-:W-:Y:S02]  /*10330*/  IADD3 R96, R160, 0x61, RZ ;  /* 0x00000061a0607810 */ /* 0x000fe40007ffe0ff */
[----:B------:R-:W-:Y:S02]  /*10340*/  LOP3.LUT R105, R164, 0x60, R181, 0xfe, !PT ;  /* 0x00000060a4697812 */ /* 0x000fe400078efeb5 */
[----:B------:R-:W-:-:S02]  /*10350*/  FSEL R100, R98, -INF , !P2 ;  /* 0xff80000062647808 */ /* 0x000fc40005000000 */
[CC--:B------:R-:W-:Y:S02]  /*10360*/  ISETP.GE.AND P3, PT, R101.reuse, R168.reuse, PT ;  /* 0x000000a86500720c */ /* 0x0c0fe40003f66270 */
[-C--:B------:R-:W-:Y:S02]  /*10370*/  ISETP.GE.AND P2, PT, R101, R169.reuse, PT ;  /* 0x000000a96500720c */ /* 0x080fe40003f46270 */
[----:B------:R-:W-:Y:S02]  /*10380*/  FSEL R194, R97, -INF , !P1 ;  /* 0xff80000061c27808 */ /* 0x000fe40004800000 */
[----:B------:R-:W-:Y:S02]  /*10390*/  FSEL R101, R99, -INF , !P0 ;  /* 0xff80000063657808 */ /* 0x000fe40004000000 */
[C---:B------:R-:W-:Y:S02]  /*103a0*/  ISETP.GE.AND P1, PT, R96.reuse, R168, PT ;  /* 0x000000a86000720c */ /* 0x040fe40003f26270 */
[----:B------:R-:W-:-:S02]  /*103b0*/  ISETP.GE.AND P0, PT, R96, R169, PT ;  /* 0x000000a96000720c */ /* 0x000fc40003f06270 */
[CC--:B------:R-:W-:Y:S01]  /*103c0*/  ISETP.GE.AND P5, PT, R105.reuse, R168.reuse, PT ;  /* 0x000000a86900720c */ /* 0x0c0fe20003fa6270 */
[----:B------:R-:W2:Y:S01]  /*103d0*/  LDSM.16.M88.4 R96, [R214] ;  /* 0x00000000d660783b */ /* 0x000ea20000000200 */
[-C--:B------:R-:W-:Y:S01]  /*103e0*/  ISETP.GE.AND P4, PT, R105, R169.reuse, PT ;  /* 0x000000a96900720c */ /* 0x080fe20003f86270 */
[C---:B-1----:R-:W-:Y:S01]  /*103f0*/  HMMA.16816.F32.BF16 R76, R152.reuse, R4, R76 ;  /* 0x00000004984c723c */ /* 0x042fe2000004184c */
[----:B------:R-:W-:Y:S02]  /*10400*/  LOP3.LUT R8, R164, 0x70, R181, 0xfe, !PT ;  /* 0x00000070a4087812 */ /* 0x000fe400078efeb5 */
        /* <DEDUP_REMOVED lines=12> */
[----:B------:R-:W-:Y:S02]  /*104d0*/  LOP3.LUT R4, R164, 0x80, R181, 0xfe, !PT ;  /* 0x00000080a4047812 */ /* 0x000fe400078efeb5 */
[----:B------:R-:W-:Y:S02]  /*104e0*/  FSEL R88, R88, -INF , !P3 ;  /* 0xff80000058587808 */ /* 0x000fe40005800000 */
[----:B------:R-:W-:Y:S02]  /*104f0*/  FSEL R90, R90, -INF , !P2 ;  /* 0xff8000005a5a7808 */ /* 0x000fe40005000000 */
[----:B------:R-:W-:Y:S02]  /*10500*/  FSEL R198, R89, -INF , !P1 ;  /* 0xff80000059c67808 */ /* 0x000fe40004800000 */
[----:B------:R-:W-:-:S02]  /*10510*/  FSEL R91, R91, -INF , !P0 ;  /* 0xff8000005b5b7808 */ /* 0x000fc40004000000 */
[CC--:B------:R-:W-:Y:S02]  /*10520*/  ISETP.GE.AND P3, PT, R9.reuse, R168.reuse, PT ;  /* 0x000000a80900720c */ /* 0x0c0fe40003f66270 */
[-C--:B------:R-:W-:Y:S01]  /*10530*/  ISETP.GE.AND P2, PT, R9, R169.reuse, PT ;  /* 0x000000a90900720c */ /* 0x080fe20003f46270 */
[C---:B--2---:R-:W-:Y:S01]  /*10540*/  HMMA.16816.F32.BF16 R68, R152.reuse, R96, R68 ;  /* 0x000000609844723c */ /* 0x044fe20000041844 */
[-C--:B------:R-:W-:Y:S02]  /*10550*/  ISETP.GE.AND P1, PT, R8, R168.reuse, PT ;  /* 0x000000a80800720c */ /* 0x080fe40003f26270 */
[----:B------:R-:W-:Y:S02]  /*10560*/  FSEL R84, R84, -INF , !P5 ;  /* 0xff80000054547808 */ /* 0x000fe40006800000 */
[-C--:B------:R-:W-:Y:S02]  /*10570*/  ISETP.GE.AND P0, PT, R8, R169.reuse, PT ;  /* 0x000000a90800720c */ /* 0x080fe40003f06270 */
[----:B------:R-:W-:Y:S01]  /*10580*/  FSEL R86, R86, -INF , !P4 ;  /* 0xff80000056567808 */ /* 0x000fe20006000000 */
[----:B------:R-:W1:Y:S01]  /*10590*/  LDSM.16.M88.4 R8, [R213] ;  /* 0x00000000d508783b */ /* 0x000e620000000200 */
        /* <DEDUP_REMOVED lines=18> */
[----:B------:R-:W2:Y:S01]  /*106c0*/  LDSM.16.M88.4 R4, [R212] ;  /* 0x00000000d404783b */ /* 0x000ea20000000200 */
[----:B------:R-:W-:Y:S02]  /*106d0*/  FSEL R96, R76, -INF , !P5 ;  /* 0xff8000004c607808 */ /* 0x000fe40006800000 */
[----:B------:R-:W-:Y:S02]  /*106e0*/  IADD3 R76, R160, 0x89, RZ ;  /* 0x00000089a04c7810 */ /* 0x000fe40007ffe0ff */
[----:B------:R-:W-:Y:S01]  /*106f0*/  FSEL R206, R77, -INF , !P1 ;  /* 0xff8000004dce7808 */ /* 0x000fe20004800000 */
[----:B-1----:R-:W-:Y:S01]  /*10700*/  HMMA.16816.F32.BF16 R60, R152, R8, R60 ;  /* 0x00000008983c723c */ /* 0x002fe2000004183c */
[----:B------:R-:W-:-:S02]  /*10710*/  FSEL R79, R79, -INF , !P0 ;  /* 0xff8000004f4f7808 */ /* 0x000fc40004000000 */
[----:B------:R-:W-:Y:S02]  /*10720*/  LOP3.LUT R77, R164, 0x98, R181, 0xfe, !PT ;  /* 0x00000098a44d7812 */ /* 0x000fe400078efeb5 */
[----:B------:R-:W-:Y:S02]  /*10730*/  FSEL R242, R72, -INF , !P3 ;  /* 0xff80000048f27808 */ /* 0x000fe40005800000 */
[C---:B------:R-:W-:Y:S01]  /*10740*/  ISETP.GE.AND P1, PT, R76.reuse, R168, PT ;  /* 0x000000a84c00720c */ /* 0x040fe20003f26270 */
[----:B------:R-:W-:Y:S01]  /*10750*/  HMMA.16816.F32.BF16 R52, R152, R10, R52 ;  /* 0x0000000a9834723c */ /* 0x000fe20000041834 */
[----:B------:R-:W-:Y:S02]  /*10760*/  ISETP.GE.AND P0, PT, R76, R169, PT ;  /* 0x000000a94c00720c */ /* 0x000fe40003f06270 */
[----:B------:R-:W-:Y:S02]  /*10770*/  IADD3 R72, R160, 0x91, RZ ;  /* 0x00000091a0487810 */ /* 0x000fe40007ffe0ff */
[----:B------:R-:W-:-:S02]  /*10780*/  FSEL R76, R74, -INF , !P2 ;  /* 0xff8000004a4c7808 */ /* 0x000fc40005000000 */
[CC--:B------:R-:W-:Y:S02]  /*10790*/  ISETP.GE.AND P3, PT, R77.reuse, R168.reuse, PT ;  /* 0x000000a84d00720c */ /* 0x0c0fe40003f66270 */
[-C--:B------:R-:W-:Y:S02]  /*107a0*/  ISETP.GE.AND P2, PT, R77, R169.reuse, PT ;  /* 0x000000a94d00720c */ /* 0x080fe40003f46270 */
[----:B------:R-:W-:Y:S02]  /*107b0*/  FSEL R246, R73, -INF , !P1 ;  /* 0xff80000049f67808 */ /* 0x000fe40004800000 */
[----:B------:R-:W-:Y:S02]  /*107c0*/  FSEL R77, R75, -INF , !P0 ;  /* 0xff8000004b4d7808 */ /* 0x000fe40004000000 */
[C---:B------:R-:W-:Y:S02]  /*107d0*/  ISETP.GE.AND P1, PT, R72.reuse, R168, PT ;  /* 0x000000a84800720c */ /* 0x040fe40003f26270 */
[----:B------:R-:W-:-:S02]  /*107e0*/  ISETP.GE.AND P0, PT, R72, R169, PT ;  /* 0x000000a94800720c */ /* 0x000fc40003f06270 */
[----:B------:R-:W1:Y:S01]  /*107f0*/  LDSM.16.M88.4 R72, [R211] ;  /* 0x00000000d348783b */ /* 0x000e620000000200 */
[--C-:B------:R-:W-:Y:S02]  /*10800*/  LOP3.LUT R81, R164, 0x90, R181.reuse, 0xfe, !PT ;  /* 0x00000090a4517812 */ /* 0x100fe400078efeb5 */
[----:B------:R-:W-:Y:S02]  /*10810*/  FSEL R78, R78, -INF , !P4 ;  /* 0xff8000004e4e7808 */ /* 0x000fe40006000000 */
[C---:B------:R-:W-:Y:S02]  /*10820*/  ISETP.GE.AND P5, PT, R81.reuse, R168, PT ;  /* 0x000000a85100720c */ /* 0x040fe40003fa6270 */
        /* <DEDUP_REMOVED lines=13> */
[--C-:B------:R-:W-:Y:S02]  /*10900*/  LOP3.LUT R9, R164, 0xa8, R181.reuse, 0xfe, !PT ;  /* 0x000000a8a4097812 */ /* 0x100fe400078efeb5 */
[----:B------:R-:W-:Y:S02]  /*10910*/  IADD3 R8, R160, 0xa1, RZ ;  /* 0x000000a1a0087810 */ /* 0x000fe40007ffe0ff */
[----:B------:R-:W-:Y:S02]  /*10920*/  LOP3.LUT R4, R164, 0xb0, R181, 0xfe, !PT ;  /* 0x000000b0a4047812 */ /* 0x000fe400078efeb5 */
[----:B------:R-:W-:-:S02]  /*10930*/  FSEL R252, R65, -INF , !P1 ;  /* 0xff80000041fc7808 */ /* 0x000fc40004800000 */
[----:B------:R-:W-:Y:S02]  /*10940*/  FSEL R67, R67, -INF , !P0 ;  /* 0xff80000043437808 */ /* 0x000fe40004000000 */
[----:B------:R-:W-:Y:S01]  /*10950*/  FSEL R69, R60, -INF , !P5 ;  /* 0xff8000003c457808 */ /* 0x000fe20006800000 */
[C---:B-1----:R-:W-:Y:S01]  /*10960*/  HMMA.16816.F32.BF16 R40, R152.reuse, R72, R40 ;  /* 0x000000489828723c */ /* 0x042fe20000041828 */
[----:B------:R-:W-:Y:S02]  /*10970*/  FSEL R62, R62, -INF , !P4 ;  /* 0xff8000003e3e7808 */ /* 0x000fe40006000000 */
[----:B------:R-:W-:Y:S02]  /*10980*/  FSEL R250, R64, -INF , !P3 ;  /* 0xff80000040fa7808 */ /* 0x000fe40005800000 */
[----:B------:R-:W-:Y:S02]  /*10990*/  FSEL R66, R66, -INF , !P2 ;  /* 0xff80000042427808 */ /* 0x000fe40005000000 */
[C---:B------:R-:W-:Y:S01]  /*109a0*/  ISETP.GE.AND P1, PT, R8.reuse, R168, PT ;  /* 0x000000a80800720c */ /* 0x040fe20003f26270 */
[----:B------:R-:W-:Y:S01]  /*109b0*/  HMMA.16816.F32.BF16 R36, R152, R74, R36 ;  /* 0x0000004a9824723c */ /* 0x000fe20000041824 */
[----:B------:R-:W-:-:S02]  /*109c0*/  ISETP.GE.AND P0, PT, R8, R169, PT ;  /* 0x000000a90800720c */ /* 0x000fc40003f06270 */
[CC--:B------:R-:W-:Y:S02]  /*109d0*/  ISETP.GE.AND P5, PT, R4.reuse, R168.reuse, PT ;  /* 0x000000a80400720c */ /* 0x0c0fe40003fa6270 */
[-C--:B------:R-:W-:Y:S02]  /*109e0*/  ISETP.GE.AND P4, PT, R4, R169.reuse, PT ;  /* 0x000000a90400720c */ /* 0x080fe40003f86270 */
[C---:B------:R-:W-:Y:S02]  /*109f0*/  ISETP.GE.AND P3, PT, R9.reuse, R168, PT ;  /* 0x000000a80900720c */ /* 0x040fe40003f66270 */
[----:B------:R-:W-:Y:S02]  /*10a00*/  ISETP.GE.AND P2, PT, R9, R169, PT ;  /* 0x000000a90900720c */ /* 0x000fe40003f46270 */
[----:B------:R-:W-:Y:S01]  /*10a10*/  IADD3 R4, R160, 0xa9, RZ ;  /* 0x000000a9a0047810 */ /* 0x000fe20007ffe0ff */
[----:B------:R-:W1:Y:S01]  /*10a20*/  LDSM.16.M88.4 R8, [R210] ;  /* 0x00000000d208783b */ /* 0x000e620000000200 */
[----:B------:R-:W-:-:S02]  /*10a30*/  FSEL R81, R61, -INF , !P1 ;  /* 0xff8000003d517808 */ /* 0x000fc40004800000 */
[----:B------:R-:W-:Y:S02]  /*10a40*/  FSEL R63, R63, -INF , !P0 ;  /* 0xff8000003f3f7808 */ /* 0x000fe40004000000 */
[C---:B------:R-:W-:Y:S02]  /*10a50*/  ISETP.GE.AND P1, PT, R4.reuse, R168, PT ;  /* 0x000000a80400720c */ /* 0x040fe40003f26270 */
[----:B------:R-:W-:Y:S02]  /*10a60*/  ISETP.GE.AND P0, PT, R4, R169, PT ;  /* 0x000000a90400720c */ /* 0x000fe40003f06270 */
[----:B------:R-:W-:Y:S02]  /*10a70*/  IADD3 R4, R160, 0xb1, RZ ;  /* 0x000000b1a0047810 */ /* 0x000fe40007ffe0ff */
[----:B------:R-:W-:Y:S02]  /*10a80*/  FSEL R189, R53, -INF , !P1 ;  /* 0xff80000035bd7808 */ /* 0x000fe40004800000 */
[----:B------:R-:W-:-:S02]  /*10a90*/  LOP3.LUT R5, R164, 0xb8, R181, 0xfe, !PT ;  /* 0x000000b8a4057812 */ /* 0x000fc400078efeb5 */
[----:B------:R-:W-:Y:S02]  /*10aa0*/  FSEL R55, R55, -INF , !P0 ;  /* 0xff80000037377808 */ /* 0x000fe40004000000 */
[----:B------:R-:W-:Y:S02]  /*10ab0*/  ISETP.GE.AND P1, PT, R4, R168, PT ;  /* 0x000000a80400720c */ /* 0x000fe40003f26270 */
[----:B------:R-:W-:Y:S02]  /*10ac0*/  FSEL R72, R48, -INF , !P5 ;  /* 0xff80000030487808 */ /* 0x000fe40006800000 */
[----:B------:R-:W-:Y:S02]  /*10ad0*/  ISETP.GE.AND P0, PT, R4, R169, PT ;  /* 0x000000a90400720c */ /* 0x000fe40003f06270 */
[----:B------:R-:W-:Y:S02]  /*10ae0*/  IADD3 R48, R160, 0xb9, RZ ;  /* 0x000000b9a0307810 */ /* 0x000fe40007ffe0ff */
[----:B------:R-:W-:-:S02]  /*10af0*/  FSEL R187, R52, -INF , !P3 ;  /* 0xff80000034bb7808 */ /* 0x000fc40005800000 */
[----:B------:R-:W-:Y:S02]  /*10b00*/  FSEL R54, R54, -INF , !P2 ;  /* 0xff80000036367808 */ /* 0x000fe40005000000 */
[C---:B------:R-:W-:Y:S02]  /*10b10*/  ISETP.GE.AND P3, PT, R5.reuse, R168, PT ;  /* 0x000000a80500720c */ /* 0x040fe40003f66270 */
[----:B------:R-:W-:Y:S02]  /*10b20*/  ISETP.GE.AND P2, PT, R5, R169, PT ;  /* 0x000000a90500720c */ /* 0x000fe40003f46270 */
[----:B------:R-:W-:Y:S01]  /*10b30*/  FSEL R73, R49, -INF , !P1 ;  /* 0xff80000031497808 */ /* 0x000fe20004800000 */
[----:B------:R-:W2:Y:S01]  /*10b40*/  LDSM.16.M88.4 R4, [R209] ;  /* 0x00000000d104783b */ /* 0x000ea20000000200 */
[----:B------:R-:W-:Y:S02]  /*10b50*/  FSEL R51, R51, -INF , !P0 ;  /* 0xff80000033337808 */ /* 0x000fe40004000000 */
[----:B------:R-:W-:-:S02]  /*10b60*/  LOP3.LUT R49, R164, 0xc8, R181, 0xfe, !PT ;  /* 0x000000c8a4317812 */ /* 0x000fc400078efeb5 */
[CC--:B------:R-:W-:Y:S01]  /*10b70*/  ISETP.GE.AND P1, PT, R48.reuse, R168.reuse, PT ;  /* 0x000000a83000720c */ /* 0x0c0fe20003f26270 */
[C---:B-1----:R-:W-:Y:S01]  /*10b80*/  HMMA.16816.F32.BF16 R32, R152.reuse, R8, R32 ;  /* 0x000000089820723c */ /* 0x042fe20000041820 */
[-C--:B------:R-:W-:Y:S02]  /*10b90*/  ISETP.GE.AND P0, PT, R48, R169.reuse, PT ;  /* 0x000000a93000720c */ /* 0x080fe40003f06270 */
[----:B------:R-:W-:Y:S02]  /*10ba0*/  FSEL R191, R44, -INF , !P3 ;  /* 0xff8000002cbf7808 */ /* 0x000fe40005800000 */
[----:B------:R-:W-:Y:S02]  /*10bb0*/  FSEL R48, R46, -INF , !P2 ;  /* 0xff8000002e307808 */ /* 0x000fe40005000000 */
[C---:B------:R-:W-:Y:S01]  /*10bc0*/  ISETP.GE.AND P3, PT, R49.reuse, R168, PT ;  /* 0x000000a83100720c */ /* 0x040fe20003f66270 */
[----:B------:R-:W-:Y:S01]  /*10bd0*/  HMMA.16816.F32.BF16 R28, R152, R10, R28 ;  /* 0x0000000a981c723c */ /* 0x000fe2000004181c */
[----:B------:R-:W-:-:S02]  /*10be0*/  ISETP.GE.AND P2, PT, R49, R169, PT ;  /* 0x000000a93100720c */ /* 0x000fc40003f46270 */
[----:B------:R-:W-:Y:S02]  /*10bf0*/  FSEL R193, R45, -INF , !P1 ;  /* 0xff8000002dc17808 */ /* 0x000fe40004800000 */
[----:B------:R-:W-:Y:S02]  /*10c00*/  FSEL R49, R47, -INF , !P0 ;  /* 0xff8000002f317808 */ /* 0x000fe40004000000 */
[----:B------:R-:W1:Y:S01]  /*10c10*/  LDSM.16.M88.4 R44, [R208] ;  /* 0x00000000d02c783b */ /* 0x000e620000000200 */
[----:B------:R-:W-:Y:S01]  /*10c20*/  LOP3.LUT R52, R164, 0xc0, R181, 0xfe, !PT ;  /* 0x000000c0a4347812 */ /* 0x000fe200078efeb5 */
[----:B------:R-:W-:-:S04]  /*10c30*/  DEPBAR.LE SB0, 0x0 ;  /* 0x000080000000791a */ /* 0x000fc80000000000 */
[----:B------:R-:W-:Y:S02]  /*10c40*/  FSEL R50, R50, -INF , !P4 ;  /* 0xff80000032327808 */ /* 0x000fe40006000000 */
[C---:B------:R-:W-:Y:S02]  /*10c50*/  ISETP.GE.AND P5, PT, R52.reuse, R168, PT ;  /* 0x000000a83400720c */ /* 0x040fe40003fa6270 */
[-C--:B------:R-:W-:Y:S02]  /*10c60*/  ISETP.GE.AND P4, PT, R52, R169.reuse, PT ;  /* 0x000000a93400720c */ /* 0x080fe40003f86270 */
[----:B------:R-:W-:Y:S02]  /*10c70*/  IADD3 R52, R160, 0xc1, RZ ;  /* 0x000000c1a0347810 */ /* 0x000fe40007ffe0ff */
[----:B------:R-:W-:Y:S02]  /*10c80*/  FSEL R9, R40, -INF , !P5 ;  /* 0xff80000028097808 */ /* 0x000fe40006800000 */
[----:B------:R-:W-:-:S02]  /*10c90*/  ISETP.GE.AND P0, PT, R52, R169, PT ;  /* 0x000000a93400720c */ /* 0x000fc40003f06270 */
[--C-:B------:R-:W-:Y:S01]  /*10ca0*/  LOP3.LUT R53, R164, 0xd0, R181.reuse, 0xfe, !PT ;  /* 0x000000d0a4357812 */ /* 0x100fe200078efeb5 */
[C---:B--2---:R-:W-:Y:S01]  /*10cb0*/  HMMA.16816.F32.BF16 R24, R152.reuse, R4, R24 ;  /* 0x000000049818723c */ /* 0x044fe20000041818 */
[----:B------:R-:W-:Y:S02]  /*10cc0*/  IADD3 R40, R160, 0xc9, RZ ;  /* 0x000000c9a0287810 */ /* 0x000fe40007ffe0ff */
[----:B------:R-:W-:Y:S02]  /*10cd0*/  LOP3.LUT R10, R164, 0xd8, R181, 0xfe, !PT ;  /* 0x000000d8a40a7812 */ /* 0x000fe400078efeb5 */
[----:B------:R-:W-:Y:S02]  /*10ce0*/  ISETP.GE.AND P1, PT, R52, R168, PT ;  /* 0x000000a83400720c */ /* 0x000fe40003f26270 */
[----:B------:R-:W-:Y:S01]  /*10cf0*/  FSEL R42, R42, -INF , !P4 ;  /* 0xff8000002a2a7808 */ /* 0x000fe20006000000 */
[----:B------:R-:W-:Y:S01]  /*10d00*/  HMMA.16816.F32.BF16 R20, R152, R6, R20 ;  /* 0x000000069814723c */ /* 0x000fe20000041814 */
[----:B------:R-:W-:-:S02]  /*10d10*/  FSEL R43, R43, -INF , !P0 ;  /* 0xff8000002b2b7808 */ /* 0x000fc40004000000 */
[----:B------:R-:W-:Y:S02]  /*10d20*/  FSEL R200, R36, -INF , !P3 ;  /* 0xff80000024c87808 */ /* 0x000fe40005800000 */
[----:B------:R-:W-:Y:S02]  /*10d30*/  FSEL R38, R38, -INF , !P2 ;  /* 0xff80000026267808 */ /* 0x000fe40005000000 */
[CC--:B------:R-:W-:Y:S02]  /*10d40*/  ISETP.GE.AND P5, PT, R53.reuse, R168.reuse, PT ;  /* 0x000000a83500720c */ /* 0x0c0fe40003fa6270 */
[-C--:B------:R-:W-:Y:S02]  /*10d50*/  ISETP.GE.AND P4, PT, R53, R169.reuse, PT ;  /* 0x000000a93500720c */ /* 0x080fe40003f86270 */
[----:B------:R-:W-:Y:S01]  /*10d60*/  ISETP.GE.AND P0, PT, R40, R169, PT ;  /* 0x000000a92800720c */ /* 0x000fe20003f06270 */
[----:B-1----:R-:W-:Y:S01]  /*10d70*/  HMMA.16816.F32.BF16 R16, R152, R44, R16 ;  /* 0x0000002c9810723c */ /* 0x002fe20000041810 */
[----:B------:R-:W-:-:S02]  /*10d80*/  ISETP.GE.AND P3, PT, R10, R168, PT ;  /* 0x000000a80a00720c */ /* 0x000fc40003f66270 */
[----:B------:R-:W-:Y:S02]  /*10d90*/  ISETP.GE.AND P2, PT, R10, R169, PT ;  /* 0x000000a90a00720c */ /* 0x000fe40003f46270 */
[----:B------:R-:W-:Y:S02]  /*10da0*/  IADD3 R10, R160, 0xd1, RZ ;  /* 0x000000d1a00a7810 */ /* 0x000fe40007ffe0ff */
[----:B------:R-:W-:Y:S01]  /*10db0*/  LOP3.LUT R4, R164, 0xe0, R181, 0xfe, !PT ;  /* 0x000000e0a4047812 */ /* 0x000fe200078efeb5 */
[----:B------:R-:W-:Y:S01]  /*10dc0*/  HMMA.16816.F32.BF16 R152, R152, R46, R56 ;  /* 0x0000002e9898723c */ /* 0x000fe20000041838 */
[----:B------:R-:W-:Y:S01]  /*10dd0*/  FSEL R8, R41, -INF , !P1 ;  /* 0xff80000029087808 */ /* 0x000fe20004800000 */
[----:B------:R-:W-:Y:S01]  /*10de0*/  BAR.SYNC.DEFER_BLOCKING 0x0 ;  /* 0x0000000000007b1d */ /* 0x000fe20000010000 */
[----:B------:R-:W-:Y:S02]  /*10df0*/  ISETP.GE.AND P1, PT, R40, R168, PT ;  /* 0x000000a82800720c */ /* 0x000fe40003f26270 */
[----:B------:R-:W-:-:S02]  /*10e00*/  FSEL R39, R39, -INF , !P0 ;  /* 0xff80000027277808 */ /* 0x000fc40004000000 */
[----:B------:R-:W-:Y:S02]  /*10e10*/  FSEL R188, R32, -INF , !P5 ;  /* 0xff80000020bc7808 */ /* 0x000fe40006800000 */
[----:B------:R-:W-:Y:S02]  /*10e20*/  FSEL R36, R34, -INF , !P4 ;  /* 0xff80000022247808 */ /* 0x000fe40006000000 */
[-C--:B------:R-:W-:Y:S02]  /*10e30*/  ISETP.GE.AND P0, PT, R10, R169.reuse, PT ;  /* 0x000000a90a00720c */ /* 0x080fe40003f06270 */
[C---:B------:R-:W-:Y:S02]  /*10e40*/  ISETP.GE.AND P5, PT, R4.reuse, R168, PT ;  /* 0x000000a80400720c */ /* 0x040fe40003fa6270 */
[----:B------:R-:W-:Y:S02]  /*10e50*/  ISETP.GE.AND P4, PT, R4, R169, PT ;  /* 0x000000a90400720c */ /* 0x000fe40003f86270 */
[----:B------:R-:W-:-:S02]  /*10e60*/  IADD3 R4, R160, 0xd9, RZ ;  /* 0x000000d9a0047810 */ /* 0x000fc40007ffe0ff */
[----:B------:R-:W-:Y:S02]  /*10e70*/  LOP3.LUT R5, R164, 0xe8, R181, 0xfe, !PT ;  /* 0x000000e8a4057812 */ /* 0x000fe400078efeb5 */
[----:B------:R-:W-:Y:S02]  /*10e80*/  FSEL R190, R37, -INF , !P1 ;  /* 0xff80000025be7808 */ /* 0x000fe40004800000 */
[----:B------:R-:W-:Y:S02]  /*10e90*/  ISETP.GE.AND P1, PT, R10, R168, PT ;  /* 0x000000a80a00720c */ /* 0x000fe40003f26270 */
[----:B------:R-:W-:Y:S02]  /*10ea0*/  FSEL R37, R35, -INF , !P0 ;  /* 0xff80000023257808 */ /* 0x000fe40004000000 */
[----:B------:R-:W-:Y:S02]  /*10eb0*/  FSEL R178, R28, -INF , !P3 ;  /* 0xff8000001cb27808 */ /* 0x000fe40005800000 */
[----:B------:R-:W-:-:S02]  /*10ec0*/  FSEL R40, R30, -INF , !P2 ;  /* 0xff8000001e287808 */ /* 0x000fc40005000000 */
[-C--:B------:R-:W-:Y:S02]  /*10ed0*/  ISETP.GE.AND P0, PT, R4, R169.reuse, PT ;  /* 0x000000a90400720c */ /* 0x080fe40003f06270 */
[CC--:B------:R-:W-:Y:S02]  /*10ee0*/  ISETP.GE.AND P3, PT, R5.reuse, R168.reuse, PT ;  /* 0x000000a80500720c */ /* 0x0c0fe40003f66270 */
[----:B------:R-:W-:Y:S02]  /*10ef0*/  ISETP.GE.AND P2, PT, R5, R169, PT ;  /* 0x000000a90500720c */ /* 0x000fe40003f46270 */
[----:B------:R-:W-:Y:S02]  /*10f00*/  IADD3 R5, R160, 0xe1, RZ ;  /* 0x000000e1a0057810 */ /* 0x000fe40007ffe0ff */
[----:B------:R-:W-:Y:S02]  /*10f10*/  FSEL R184, R33, -INF , !P1 ;  /* 0xff80000021b87808 */ /* 0x000fe40004800000 */
[----:B------:R-:W-:-:S02]  /*10f20*/  ISETP.GE.AND P1, PT, R4, R168, PT ;  /* 0x000000a80400720c */ /* 0x000fc40003f26270 */
[----:B------:R-:W-:Y:S02]  /*10f30*/  FSEL R41, R31, -INF , !P0 ;  /* 0xff8000001f297808 */ /* 0x000fe40004000000 */
[----:B------:R-:W-:Y:S02]  /*10f40*/  LOP3.LUT R4, R164, 0xf0, R181, 0xfe, !PT ;  /* 0x000000f0a4047812 */ /* 0x000fe400078efeb5 */
[----:B------:R-:W-:Y:S02]  /*10f50*/  ISETP.GE.AND P0, PT, R5, R169, PT ;  /* 0x000000a90500720c */ /* 0x000fe40003f06270 */
[----:B------:R-:W-:Y:S02]  /*10f60*/  FSEL R166, R24, -INF , !P5 ;  /* 0xff80000018a67808 */ /* 0x000fe40006800000 */
[----:B------:R-:W-:Y:S02]  /*10f70*/  ISETP.GE.AND P5, PT, R4, R168, PT ;  /* 0x000000a80400720c */ /* 0x000fe40003fa6270 */
[----:B------:R-:W-:-:S02]  /*10f80*/  FSEL R45, R27, -INF , !P0 ;  /* 0xff8000001b2d7808 */ /* 0x000fc40004000000 */
[----:B------:R-:W-:Y:S02]  /*10f90*/  ISETP.GE.AND P6, PT, R4, R169, PT ;  /* 0x000000a90400720c */ /* 0x000fe40003fc6270 */
[C---:B------:R-:W-:Y:S02]  /*10fa0*/  ISETP.GE.AND P0, PT, R160.reuse, R168, PT ;  /* 0x000000a8a000720c */ /* 0x040fe40003f06270 */
[----:B------:R-:W-:Y:S02]  /*10fb0*/  IADD3 R4, R160, 0xe9, RZ ;  /* 0x000000e9a0047810 */ /* 0x000fe40007ffe0ff */
[----:B------:R-:W-:Y:S02]  /*10fc0*/  FSEL R56, R16, -INF , !P5 ;  /* 0xff80000010387808 */ /* 0x000fe40006800000 */
[----:B------:R-:W-:Y:S02]  /*10fd0*/  FSEL R170, R29, -INF , !P1 ;  /* 0xff8000001daa7808 */ /* 0x000fe40004800000 */
[----:B------:R-:W-:-:S02]  /*10fe0*/  FSEL R47, R22, -INF , !P2 ;  /* 0xff800000162f7808 */ /* 0x000fc40005000000 */
[----:B------:R-:W-:Y:S02]  /*10ff0*/  FSEL R12, R12, -INF , !P0 ;  /* 0xff8000000c0c7808 */ /* 0x000fe40004000000 */
[----:B------:R-:W-:Y:S02]  /*11000*/  ISETP.NE.AND P5, PT, R172, RZ, PT ;  /* 0x000000ffac00720c */ /* 0x000fe40003fa5270 */
[-C--:B------:R-:W-:Y:S02]  /*11010*/  ISETP.GE.AND P1, PT, R5, R168.reuse, PT ;  /* 0x000000a80500720c */ /* 0x080fe40003f26270 */
[C---:B------:R-:W-:Y:S02]  /*11020*/  ISETP.GE.AND P2, PT, R4.reuse, R168, PT ;  /* 0x000000a80400720c */ /* 0x040fe40003f46270 */
[----:B------:R-:W-:Y:S02]  /*11030*/  ISETP.GE.AND P0, PT, R4, R169, PT ;  /* 0x000000a90400720c */ /* 0x000fe40003f06270 */
[----:B------:R-:W-:-:S02]  /*11040*/  IADD3 R4, R160, 0xf1, RZ ;  /* 0x000000f1a0047810 */ /* 0x000fc40007ffe0ff */
[----:B------:R-:W-:Y:S02]  /*11050*/  FSEL R128, R25, -INF , !P1 ;  /* 0xff80000019807808 */ /* 0x000fe40004800000 */
[----:B------:R-:W-:Y:S02]  /*11060*/  FSEL R53, R23, -INF , !P0 ;  /* 0xff80000017357808 */ /* 0x000fe40004000000 */
[----:B------:R-:W-:Y:S02]  /*11070*/  ISETP.GE.AND P1, PT, R160, R169, PT ;  /* 0x000000a9a000720c */ /* 0x000fe40003f26270 */
[----:B------:R-:W-:Y:S02]  /*11080*/  ISETP.GE.AND P0, PT, R4, R168, PT ;  /* 0x000000a80400720c */ /* 0x000fe40003f06270 */
[----:B------:R-:W-:Y:S02]  /*11090*/  LOP3.LUT R181, R164, 0xf8, R181, 0xfe, !PT ;  /* 0x000000f8a4b57812 */ /* 0x000fe400078efeb5 */
[----:B------:R-:W-:-:S02]  /*110a0*/  IADD3 R160, R160, 0xf9, RZ ;  /* 0x000000f9a0a07810 */ /* 0x000fc40007ffe0ff */
[----:B------:R-:W-:Y:S02]  /*110b0*/  FSEL R44, R26, -INF , !P4 ;  /* 0xff8000001a2c7808 */ /* 0x000fe40006000000 */
[----:B------:R-:W-:Y:S02]  /*110c0*/  FSEL R46, R20, -INF , !P3 ;  /* 0xff800000142e7808 */ /* 0x000fe40005800000 */
[----:B------:R-:W-:Y:S02]  /*110d0*/  FSEL R5, R14, -INF , !P1 ;  /* 0xff8000000e057808 */ /* 0x000fe40004800000 */
[----:B------:R-:W-:Y:S02]  /*110e0*/  FSEL R52, R21, -INF , !P2 ;  /* 0xff80000015347808 */ /* 0x000fe40005000000 */
[----:B------:R-:W-:Y:S02]  /*110f0*/  FSEL R57, R17, -INF , !P0 ;  /* 0xff80000011397808 */ /* 0x000fe40004000000 */
[----:B------:R-:W-:-:S02]  /*11100*/  ISETP.GE.AND P4, PT, R181, R168, PT ;  /* 0x000000a8b500720c */ /* 0x000fc40003f86270 */
[-C--:B------:R-:W-:Y:S02]  /*11110*/  ISETP.GE.AND P2, PT, R181, R169.reuse, PT ;  /* 0x000000a9b500720c */ /* 0x080fe40003f46270 */
[----:B------:R-:W-:Y:S02]  /*11120*/  ISETP.GE.AND P3, PT, R160, R168, PT ;  /* 0x000000a8a000720c */ /* 0x000fe40003f66270 */
[-C--:B------:R-:W-:Y:S02]  /*11130*/  ISETP.GE.AND P1, PT, R4, R169.reuse, PT ;  /* 0x000000a90400720c */ /* 0x080fe40003f26270 */
[----:B------:R-:W-:Y:S02]  /*11140*/  ISETP.GE.AND P0, PT, R160, R169, PT ;  /* 0x000000a9a000720c */ /* 0x000fe40003f06270 */
[----:B------:R-:W-:Y:S02]  /*11150*/  FSEL R58, R18, -INF , !P6 ;  /* 0xff800000123a7808 */ /* 0x000fe40007000000 */
[----:B------:R-:W-:-:S02]  /*11160*/  FSEL R61, R19, -INF , !P1 ;  /* 0xff800000133d7808 */ /* 0x000fc40004800000 */
[----:B------:R-:W-:Y:S02]  /*11170*/  FSEL R65, R152, -INF , !P4 ;  /* 0xff80000098417808 */ /* 0x000fe40006000000 */
        /* <DEDUP_REMOVED lines=64> */
.L_x_1826:
[----:B------:R-:W-:-:S05]  /*11580*/  IMAD.MOV.U32 R10, RZ, RZ, c[0x0][0x198] ;  /* 0x00006600ff0a7624 */ /* 0x000fca00078e00ff */
[----:B------:R-:W-:-:S04]  /*11590*/  LEA R10, -R10, RZ, 0x8 ;  /* 0x000000ff0a0a7211 */ /* 0x000fc800078e41ff */
[----:B------:R-:W-:Y:S02]  /*115a0*/  SHF.R.S32.HI R4, RZ, 0x1f, R10 ;  /* 0x0000001fff047819 */ /* 0x000fe4000001140a */
.L_x_1827:
[----:B------:R-:W-:Y:S01]  /*115b0*/  ULDC.64 UR4, c[0x0][0x198] ;  /* 0x0000660000047ab9 */ /* 0x000fe20000000a00 */
[C---:B------:R-:W-:Y:S01]  /*115c0*/  LEA R230, P0, R10.reuse, R230, 0x1 ;  /* 0x000000e60ae67211 */ /* 0x040fe200078008ff */
[----:B------:R-:W-:Y:S02]  /*115d0*/  USHF.L.U32 UR7, UR4, 0x6, URZ ;  /* 0x0000000604077899 */ /* 0x000fe4000800063f */
[----:B------:R-:W-:Y:S01]  /*115e0*/  UMOV UR6, 0x6 ;  /* 0x0000000600067882 */ /* 0x000fe20000000000 */
[----:B------:R-:W-:Y:S01]  /*115f0*/  LEA.HI.X R229, R10, R229, R4, 0x1, P0 ;  /* 0x000000e50ae57211 */ /* 0x000fe200000f0c04 */
[----:B------:R-:W-:Y:S02]  /*11600*/  USHF.L.U64.HI UR5, UR4, UR6, UR5 ;  /* 0x0000000604057299 */ /* 0x000fe40008010205 */
        /* <DEDUP_REMOVED lines=27> */
.L_x_1825:
[----:B-1----:R-:W-:Y:S01]  /*117c0*/  FMNMX.FTZ R7, R2, R12, !PT ;  /* 0x0000000c02077209 */ /* 0x002fe20007810000 */
        /* <DEDUP_REMOVED lines=96> */
[----:B------:R-:W-:Y:S01]  /*11dd0*/  FSEL R9, R122, RZ, P1 ;  /* 0x000000ff7a097208 */ /* 0x000fe20000800000 */
[--C-:B------:R-:W-:Y:S01]  /*11de0*/  FFMA.FTZ R158, R162, c[0x0][0x23c], -R123.reuse ;  /* 0x00008f00a29e7a23 */ /* 0x100fe2000001087b */
[----:B------:R-:W-:Y:S01]  /*11df0*/  FMNMX.FTZ R4, R151, R4, !PT ;  /* 0x0000000497047209 */ /* 0x000fe20007810000 */
[----:B------:R-:W-:Y:S01]  /*11e00*/  FFMA.FTZ R160, R12, c[0x0][0x23c], -R123 ;  /* 0x00008f000ca07a23 */ /* 0x000fe2000001087b */
[----:B------:R-:W-:Y:S01]  /*11e10*/  MUFU.EX2 R107, R107 ;  /* 0x0000006b006b7308 */ /* 0x000fe20000000800 */
[----:B------:R-:W-:Y:S01]  /*11e20*/  FADD.FTZ R9, R2, -R9 ;  /* 0x8000000902097221 */ /* 0x000fe20000010000 */
[----:B------:R-:W-:Y:S01]  /*11e30*/  FMNMX.FTZ R4, R127, R4, !PT ;  /* 0x000000047f047209 */ /* 0x000fe20007810000 */
[----:B------:R-:W-:-:S02]  /*11e40*/  FFMA.FTZ R181, R174, c[0x0][0x23c], -R123 ;  /* 0x00008f00aeb57a23 */ /* 0x000fc4000001087b */
[--C-:B------:R-:W-:Y:S01]  /*11e50*/  FFMA.FTZ R154, R176, c[0x0][0x23c], -R123.reuse ;  /* 0x00008f00b09a7a23 */ /* 0x100fe2000001087b */
[----:B------:R-:W-:Y:S01]  /*11e60*/  FMNMX.FTZ R4, R125, R4, !PT ;  /* 0x000000047d047209 */ /* 0x000fe20007810000 */
[----:B------:R-:W-:Y:S01]  /*11e70*/  FMUL.FTZ R164, R9, c[0x0][0x23c] ;  /* 0x00008f0009a47a20 */ /* 0x000fe20000410000 */
        /* <DEDUP_REMOVED lines=28> */
[----:B------:R-:W1:Y:S01]  /*12040*/  MUFU.EX2 R164, R164 ;  /* 0x000000a400a47308 */ /* 0x000e620000000800 */
        /* <DEDUP_REMOVED lines=10> */
[----:B------:R-:W-:Y:S01]  /*120f0*/  FFMA.FTZ R109, R88, c[0x0][0x23c], -R123 ;  /* 0x00008f00586d7a23 */ /* 0x000fe2000001087b */
[----:B------:R-:W-:Y:S01]  /*12100*/  FMNMX.FTZ R7, R87, R4, !PT ;  /* 0x0000000457077209 */ /* 0x000fe20007810000 */
[-C--:B-1----:R-:W-:Y:S01]  /*12110*/  FMUL.FTZ R20, R144, R164.reuse ;  /* 0x000000a490147220 */ /* 0x082fe20000410000 */
[----:B------:R-:W1:Y:S01]  /*12120*/  MUFU.EX2 R150, R150 ;  /* 0x0000009600967308 */ /* 0x000e620000000800 */
[-C--:B------:R-:W-:Y:S01]  /*12130*/  FMUL.FTZ R21, R145, R164.reuse ;  /* 0x000000a491157220 */ /* 0x080fe20000410000 */
[----:B------:R-:W-:Y:S01]  /*12140*/  FMNMX.FTZ R4, R82, R7, !PT ;  /* 0x0000000752047209 */ /* 0x000fe20007810000 */
[-C--:B------:R-:W-:Y:S02]  /*12150*/  FMUL.FTZ R140, R140, R164.reuse ;  /* 0x000000a48c8c7220 */ /* 0x080fe40000410000 */
[----:B------:R-:W-:Y:S01]  /*12160*/  FMUL.FTZ R141, R141, R164 ;  /* 0x000000a48d8d7220 */ /* 0x000fe20000410000 */
[----:B------:R-:W-:Y:S01]  /*12170*/  FMNMX.FTZ R7, R83, R4, !PT ;  /* 0x0000000453077209 */ /* 0x000fe20007810000 */
[-C--:B------:R-:W-:Y:S01]  /*12180*/  FMUL.FTZ R136, R136, R164.reuse ;  /* 0x000000a488887220 */ /* 0x080fe20000410000 */
[----:B------:R-:W-:Y:S01]  /*12190*/  MUFU.EX2 R167, R167 ;  /* 0x000000a700a77308 */ /* 0x000fe20000000800 */
[-C--:B------:R-:W-:Y:S01]  /*121a0*/  FMUL.FTZ R137, R137, R164.reuse ;  /* 0x000000a489897220 */ /* 0x080fe20000410000 */
[----:B------:R-:W-:Y:S01]  /*121b0*/  FMNMX.FTZ R4, R78, R7, !PT ;  /* 0x000000074e047209 */ /* 0x000fe20007810000 */
[----:B------:R-:W-:-:S02]  /*121c0*/  FMUL.FTZ R132, R132, R164 ;  /* 0x000000a484847220 */ /* 0x000fc40000410000 */
[----:B------:R-:W-:Y:S01]  /*121d0*/  FMUL.FTZ R133, R133, R164 ;  /* 0x000000a485857220 */ /* 0x000fe20000410000 */
        /* <DEDUP_REMOVED lines=25> */
[----:B------:R-:W-:Y:S02]  /*12370*/  FFMA.FTZ R243, R243, R164, R160 ;  /* 0x000000a4f3f37223 */ /* 0x000fe400000100a0 */
[----:B------:R-:W-:Y:S01]  /*12380*/  FFMA.FTZ R80, R189, c[0x0][0x23c], -R123 ;  /* 0x00008f00bd507a23 */ /* 0x000fe2000001087b */
        /* <DEDUP_REMOVED lines=16> */
[----:B------:R-:W-:Y:S02]  /*12490*/  FFMA.FTZ R72, R193, c[0x0][0x23c], -R123 ;  /* 0x00008f00c1487a23 */ /* 0x000fe4000001087b */
[----:B------:R-:W-:Y:S01]  /*124a0*/  FADD.FTZ R150, R150, R169 ;  /* 0x000000a996967221 */ /* 0x000fe20000010000 */
[----:B------:R-:W-:Y:S01]  /*124b0*/  FMNMX.FTZ R7, R49, R4, !PT ;  /* 0x0000000431077209 */ /* 0x000fe20007810000 */
[----:B------:R-:W-:Y:S01]  /*124c0*/  MUFU.EX2 R121, R121 ;  /* 0x0000007900797308 */ /* 0x000fe20000000800 */
[----:B------:R-:W-:-:S02]  /*124d0*/  FFMA.FTZ R52, R52, c[0x0][0x23c], -R123 ;  /* 0x00008f0034347a23 */ /* 0x000fc4000001087b */
[----:B------:R-:W-:Y:S01]  /*124e0*/  FMNMX.FTZ R4, R42, R7, !PT ;  /* 0x000000072a047209 */ /* 0x000fe20007810000 */
[----:B------:R-:W-:Y:S02]  /*124f0*/  FADD.FTZ R167, R167, R150 ;  /* 0x00000096a7a77221 */ /* 0x000fe40000010000 */
[----:B------:R-:W-:Y:S01]  /*12500*/  FFMA.FTZ R243, R64, c[0x0][0x23c], -R123 ;  /* 0x00008f0040f37a23 */ /* 0x000fe2000001087b */
[----:B------:R-:W-:Y:S01]  /*12510*/  FMNMX.FTZ R7, R43, R4, !PT ;  /* 0x000000042b077209 */ /* 0x000fe20007810000 */
[----:B------:R-:W-:Y:S01]  /*12520*/  MUFU.EX2 R118, R118 ;  /* 0x0000007600767308 */ /* 0x000fe20000000800 */
[----:B------:R-:W-:Y:S02]  /*12530*/  FADD.FTZ R148, R148, R167 ;  /* 0x000000a794947221 */ /* 0x000fe40000010000 */
[----:B------:R-:W-:Y:S01]  /*12540*/  FMNMX.FTZ R4, R38, R7, !PT ;  /* 0x0000000726047209 */ /* 0x000fe20007810000 */
[----:B------:R-:W-:-:S03]  /*12550*/  FFMA.FTZ R56, R56, c[0x0][0x23c], -R123 ;  /* 0x00008f0038387a23 */ /* 0x000fc6000001087b */
[----:B------:R-:W-:Y:S01]  /*12560*/  FMNMX.FTZ R7, R39, R4, !PT ;  /* 0x0000000427077209 */ /* 0x000fe20007810000 */
[----:B------:R-:W-:Y:S03]  /*12570*/  MUFU.EX2 R119, R119 ;  /* 0x0000007700777308 */ /* 0x000fe60000000800 */
[----:B------:R-:W-:-:S04]  /*12580*/  FMNMX.FTZ R4, R36, R7, !PT ;  /* 0x0000000724047209 */ /* 0x000fc80007810000 */
[----:B------:R-:W-:Y:S01]  /*12590*/  FMNMX.FTZ R7, R37, R4, !PT ;  /* 0x0000000425077209 */ /* 0x000fe20007810000 */
[----:B------:R-:W1:Y:S03]  /*125a0*/  MUFU.EX2 R116, R116 ;  /* 0x0000007400747308 */ /* 0x000e660000000800 */
[----:B------:R-:W-:-:S04]  /*125b0*/  FMNMX.FTZ R4, R40, R7, !PT ;  /* 0x0000000728047209 */ /* 0x000fc80007810000 */
[----:B------:R-:W-:Y:S01]  /*125c0*/  FMNMX.FTZ R7, R41, R4, !PT ;  /* 0x0000000429077209 */ /* 0x000fe20007810000 */
[----:B------:R-:W-:Y:S03]  /*125d0*/  MUFU.EX2 R117, R117 ;  /* 0x0000007500757308 */ /* 0x000fe60000000800 */
[----:B------:R-:W-:-:S04]  /*125e0*/  FMNMX.FTZ R4, R44, R7, !PT ;  /* 0x000000072c047209 */ /* 0x000fc80007810000 */
[----:B------:R-:W-:Y:S01]  /*125f0*/  FMNMX.FTZ R4, R45, R4, !PT ;  /* 0x000000042d047209 */ /* 0x000fe20007810000 */
[----:B------:R-:W2:Y:S01]  /*12600*/  MUFU.EX2 R114, R114 ;  /* 0x0000007200727308 */ /* 0x000ea20000000800 */
[----:B-1----:R-:W-:Y:S02]  /*12610*/  F2FP.BF16.PACK_AB R12, R116, R119 ;  /* 0x00000077740c723e */ /* 0x002fe400000010ff */
[----:B------:R-:W-:-:S04]  /*12620*/  FMNMX.FTZ R4, R47, R4, !PT ;  /* 0x000000042f047209 */ /* 0x000fc80007810000 */
[----:B------:R-:W-:Y:S01]  /*12630*/  FMNMX.FTZ R7, R53, R4, !PT ;  /* 0x0000000435077209 */ /* 0x000fe20007810000 */
[----:B------:R-:W-:Y:S03]  /*12640*/  MUFU.EX2 R112, R112 ;  /* 0x0000007000707308 */ /* 0x000fe60000000800 */
[----:B------:R-:W-:-:S04]  /*12650*/  FMNMX.FTZ R4, R58, R7, !PT ;  /* 0x000000073a047209 */ /* 0x000fc80007810000 */
[----:B------:R-:W-:Y:S01]  /*12660*/  FMNMX.FTZ R7, R61, R4, !PT ;  /* 0x000000043d077209 */ /* 0x000fe20007810000 */
[----:B------:R-:W-:Y:S01]  /*12670*/  MUFU.EX2 R113, R113 ;  /* 0x0000007100717308 */ /* 0x000fe20000000800 */
[----:B--2---:R-:W-:Y:S02]  /*12680*/  F2FP.BF16.PACK_AB R14, R114, R117 ;  /* 0x00000075720e723e */ /* 0x004fe400000010ff */
        /* <DEDUP_REMOVED lines=22> */
[----:B------:R-:W1:Y:S01]  /*127f0*/  LDSM.16.MT88.4 R4, [R224+0x5000] ;  /* 0x00500000e004783b */ /* 0x000e620000004200 */
[--C-:B------:R-:W-:Y:S02]  /*12800*/  FFMA.FTZ R156, R175, c[0x0][0x23c], -R68.reuse ;  /* 0x00008f00af9c7a23 */ /* 0x100fe40000010844 */
[--C-:B------:R-:W-:Y:S02]  /*12810*/  FFMA.FTZ R175, R179, c[0x0][0x23c], -R68.reuse ;  /* 0x00008f00b3af7a23 */ /* 0x100fe40000010844 */
[----:B------:R-:W-:Y:S02]  /*12820*/  FFMA.FTZ R2, R185, c[0x0][0x23c], -R68 ;  /* 0x00008f00b9027a23 */ /* 0x000fe40000010844 */
[----:B------:R-:W-:Y:S01]  /*12830*/  FMUL.FTZ R162, R11, c[0x0][0x23c] ;  /* 0x00008f000ba27a20 */ /* 0x000fe20000410000 */
[----:B------:R-:W-:Y:S01]  /*12840*/  MUFU.EX2 R187, R187 ;  /* 0x000000bb00bb7308 */ /* 0x000fe20000000800 */
[----:B------:R-:W-:-:S02]  /*12850*/  FFMA.FTZ R0, R8, c[0x0][0x23c], -R123 ;  /* 0x00008f0008007a23 */ /* 0x000fc4000001087b */
        /* <DEDUP_REMOVED lines=21> */
[----:B------:R-:W-:Y:S02]  /*129b0*/  FFMA.FTZ R83, R170, c[0x0][0x23c], -R123 ;  /* 0x00008f00aa537a23 */ /* 0x000fe4000001087b */
[--C-:B------:R-:W-:Y:S01]  /*129c0*/  FFMA.FTZ R170, R77, c[0x0][0x23c], -R68.reuse ;  /* 0x00008f004daa7a23 */ /* 0x100fe20000010844 */
[----:B----4-:R-:W-:Y:S01]  /*129d0*/  F2FP.BF16.PACK_AB R19, R2, R175 ;  /* 0x000000af0213723e */ /* 0x010fe200000010ff */
[----:B------:R-:W-:Y:S01]  /*129e0*/  MUFU.EX2 R152, R152 ;  /* 0x0000009800987308 */ /* 0x000fe20000000800 */
[----:B------:R-:W-:-:S02]  /*129f0*/  FFMA.FTZ R77, R70, c[0x0][0x23c], -R68 ;  /* 0x00008f00464d7a23 */ /* 0x000fc40000010844 */
[--C-:B------:R-:W-:Y:S02]  /*12a00*/  FFMA.FTZ R70, R71, c[0x0][0x23c], -R68.reuse ;  /* 0x00008f0047467a23 */ /* 0x100fe40000010844 */
[----:B------:R-:W-:Y:S02]  /*12a10*/  FFMA.FTZ R66, R66, c[0x0][0x23c], -R68 ;  /* 0x00008f0042427a23 */ /* 0x000fe40000010844 */
[-C--:B---3--:R-:W-:Y:S01]  /*12a20*/  FMUL.FTZ R22, R146, R162.reuse ;  /* 0x000000a292167220 */ /* 0x088fe20000410000 */
[----:B------:R-:W3:Y:S01]  /*12a30*/  MUFU.EX2 R145, R145 ;  /* 0x0000009100917308 */ /* 0x000ee20000000800 */
[-C--:B------:R-:W-:Y:S02]  /*12a40*/  FMUL.FTZ R23, R147, R162.reuse ;  /* 0x000000a293177220 */ /* 0x080fe40000410000 */
[-C--:B------:R-:W-:Y:S02]  /*12a50*/  FMUL.FTZ R142, R142, R162.reuse ;  /* 0x000000a28e8e7220 */ /* 0x080fe40000410000 */
[----:B------:R-:W-:-:S02]  /*12a60*/  FMUL.FTZ R143, R143, R162 ;  /* 0x000000a28f8f7220 */ /* 0x000fc40000410000 */
[-C--:B------:R-:W-:Y:S01]  /*12a70*/  FMUL.FTZ R138, R138, R162.reuse ;  /* 0x000000a28a8a7220 */ /* 0x080fe20000410000 */
[C---:B-1----:R-:W-:Y:S01]  /*12a80*/  HMMA.16816.F32.BF16 R20, R16.reuse, R4, R20 ;  /* 0x000000041014723c */ /* 0x042fe20000041814 */
[-C--:B------:R-:W-:Y:S01]  /*12a90*/  FMUL.FTZ R139, R139, R162.reuse ;  /* 0x000000a28b8b7220 */ /* 0x080fe20000410000 */
[----:B------:R-:W-:Y:S01]  /*12aa0*/  MUFU.EX2 R144, R144 ;  /* 0x0000009000907308 */ /* 0x000fe20000000800 */
[-C--:B------:R-:W-:Y:S02]  /*12ab0*/  FMUL.FTZ R134, R134, R162.reuse ;  /* 0x000000a286867220 */ /* 0x080fe40000410000 */
[----:B------:R-:W-:Y:S02]  /*12ac0*/  FMUL.FTZ R135, R135, R162 ;  /* 0x000000a287877220 */ /* 0x000fe40000410000 */
[--C-:B------:R-:W-:Y:S01]  /*12ad0*/  FFMA.FTZ R146, R151, c[0x0][0x23c], -R68.reuse ;  /* 0x00008f0097927a23 */ /* 0x100fe20000010844 */
[----:B------:R-:W-:Y:S01]  /*12ae0*/  HMMA.16816.F32.BF16 R4, R16, R6, R140 ;  /* 0x000000061004723c */ /* 0x000fe2000004188c */
[----:B---3--:R-:W-:Y:S01]  /*12af0*/  F2FP.BF16.PACK_AB R33, R145, R152 ;  /* 0x000000989121723e */ /* 0x008fe200000010ff */
[----:B------:R-:W-:Y:S01]  /*12b00*/  MUFU.EX2 R140, R173 ;  /* 0x000000ad008c7308 */ /* 0x000fe20000000800 */
[----:B------:R-:W-:-:S02]  /*12b10*/  FFMA.FTZ R147, R15, c[0x0][0x23c], -R68 ;  /* 0x00008f000f937a23 */ /* 0x000fc40000010844 */
[--C-:B------:R-:W-:Y:S02]  /*12b20*/  FFMA.FTZ R67, R67, c[0x0][0x23c], -R68.reuse ;  /* 0x00008f0043437a23 */ /* 0x100fe40000010844 */
[--C-:B------:R-:W-:Y:S01]  /*12b30*/  FFMA.FTZ R141, R171, c[0x0][0x23c], -R68.reuse ;  /* 0x00008f00ab8d7a23 */ /* 0x100fe20000010844 */
[C---:B--2---:R-:W-:Y:S01]  /*12b40*/  HMMA.16816.F32.BF16 R136, R16.reuse, R8, R136 ;  /* 0x000000081088723c */ /* 0x044fe20000041888 */
[--C-:B------:R-:W-:Y:S01]  /*12b50*/  FFMA.FTZ R142, R161, c[0x0][0x23c], -R68.reuse ;  /* 0x00008f00a18e7a23 */ /* 0x100fe20000010844 */
[----:B------:R-:W-:Y:S01]  /*12b60*/  MUFU.EX2 R131, R131 ;  /* 0x0000008300837308 */ /* 0x000fe20000000800 */
[--C-:B------:R-:W-:Y:S02]  /*12b70*/  FFMA.FTZ R143, R129, c[0x0][0x23c], -R68.reuse ;  /* 0x00008f00818f7a23 */ /* 0x100fe40000010844 */
[----:B------:R-:W-:Y:S02]  /*12b80*/  FFMA.FTZ R187, R244, R162, R187 ;  /* 0x000000a2f4bb7223 */ /* 0x000fe400000100bb */
[----:B------:R-:W-:Y:S01]  /*12b90*/  FFMA.FTZ R62, R62, c[0x0][0x23c], -R68 ;  /* 0x00008f003e3e7a23 */ /* 0x000fe20000010844 */
[----:B------:R-:W-:Y:S01]  /*12ba0*/  HMMA.16816.F32.BF16 R16, R16, R10, R132 ;  /* 0x0000000a1010723c */ /* 0x000fe20000041884 */
[----:B------:R-:W1:Y:S01]  /*12bb0*/  LDSM.16.MT88.4 R8, [R224+0x5800] ;  /* 0x00580000e008783b */ /* 0x000e620000004200 */
[----:B------:R-:W2:Y:S01]  /*12bc0*/  MUFU.EX2 R141, R141 ;  /* 0x0000008d008d7308 */ /* 0x000ea20000000800 */
[----:B------:R-:W-:-:S02]  /*12bd0*/  FADD.FTZ R156, R156, R187 ;  /* 0x000000bb9c9c7221 */ /* 0x000fc40000010000 */
[--C-:B------:R-:W-:Y:S02]  /*12be0*/  FFMA.FTZ R63, R63, c[0x0][0x23c], -R68.reuse ;  /* 0x00008f003f3f7a23 */ /* 0x100fe40000010844 */
[--C-:B------:R-:W-:Y:S02]  /*12bf0*/  FFMA.FTZ R133, R163, c[0x0][0x23c], -R68.reuse ;  /* 0x00008f00a3857a23 */ /* 0x100fe40000010844 */
[----:B------:R-:W-:Y:S01]  /*12c00*/  FFMA.FTZ R135, R159, c[0x0][0x23c], -R68 ;  /* 0x00008f009f877a23 */ /* 0x000fe20000010844 */
[----:B------:R-:W-:Y:S01]  /*12c10*/  MUFU.EX2 R134, R165 ;  /* 0x000000a500867308 */ /* 0x000fe20000000800 */
[----:B------:R-:W-:Y:S02]  /*12c20*/  FADD.FTZ R175, R175, R156 ;  /* 0x0000009cafaf7221 */ /* 0x000fe40000010000 */
[--C-:B------:R-:W-:Y:S02]  /*12c30*/  FFMA.FTZ R54, R54, c[0x0][0x23c], -R68.reuse ;  /* 0x00008f0036367a23 */ /* 0x100fe40000010844 */
[----:B------:R-:W-:-:S02]  /*12c40*/  FFMA.FTZ R71, R55, c[0x0][0x23c], -R68 ;  /* 0x00008f0037477a23 */ /* 0x000fc40000010844 */
[----:B------:R-:W-:Y:S01]  /*12c50*/  FADD.FTZ R175, R2, R175 ;  /* 0x000000af02af7221 */ /* 0x000fe20000010000 */
[----:B--2---:R-:W-:Y:S01]  /*12c60*/  F2FP.BF16.PACK_AB R35, R141, R140 ;  /* 0x0000008c8d23723e */ /* 0x004fe200000010ff */
[----:B------:R-:W2:Y:S01]  /*12c70*/  MUFU.EX2 R133, R133 ;  /* 0x0000008500857308 */ /* 0x000ea20000000800 */
[--C-:B------:R-:W-:Y:S02]  /*12c80*/  FFMA.FTZ R48, R48, c[0x0][0x23c], -R68.reuse ;  /* 0x00008f0030307a23 */ /* 0x100fe40000010844 */
[----:B------:R-:W-:Y:S02]  /*12c90*/  FADD.FTZ R152, R152, R175 ;  /* 0x000000af98987221 */ /* 0x000fe40000010000 */
[----:B------:R-:W-:Y:S01]  /*12ca0*/  FFMA.FTZ R49, R49, c[0x0][0x23c], -R68 ;  /* 0x00008f0031317a23 */ /* 0x000fe20000010844 */
[----:B------:R-:W-:Y:S01]  /*12cb0*/  HMMA.16816.F32.BF16 R20, R32, R24, R20 ;  /* 0x000000182014723c */ /* 0x000fe20000041814 */
[----:B------:R-:W-:Y:S01]  /*12cc0*/  FADD.FTZ R145, R145, R152 ;  /* 0x0000009891917221 */ /* 0x000fe20000010000 */
[----:B------:R-:W-:Y:S01]  /*12cd0*/  MUFU.EX2 R142, R142 ;  /* 0x0000008e008e7308 */ /* 0x000fe20000000800 */
[----:B------:R-:W-:-:S02]  /*12ce0*/  FFMA.FTZ R132, R200, c[0x0][0x23c], -R123 ;  /* 0x00008f00c8847a23 */ /* 0x000fc4000001087b */
[----:B------:R-:W-:Y:S02]  /*12cf0*/  FADD.FTZ R140, R140, R145 ;  /* 0x000000918c8c7221 */ /* 0x000fe40000010000 */
[--C-:B------:R-:W-:Y:S01]  /*12d00*/  FFMA.FTZ R129, R190, c[0x0][0x23c], -R123.reuse ;  /* 0x00008f00be817a23 */ /* 0x100fe2000001087b */
[C---:B------:R-:W-:Y:S01]  /*12d10*/  HMMA.16816.F32.BF16 R4, R32.reuse, R26, R4 ;  /* 0x0000001a2004723c */ /* 0x040fe20000041804 */
[----:B------:R-:W3:Y:S01]  /*12d20*/  LDSM.16.MT88.4 R24, [R223+0x5800] ;  /* 0x00580000df18783b */ /* 0x000ee20000004200 */
[----:B------:R-:W4:Y:S01]  /*12d30*/  MUFU.EX2 R135, R135 ;  /* 0x0000008700877308 */ /* 0x000f220000000800 */
[----:B------:R-:W-:Y:S02]  /*12d40*/  FADD.FTZ R141, R141, R140 ;  /* 0x0000008c8d8d7221 */ /* 0x000fe40000010000 */
[--C-:B------:R-:W-:Y:S02]  /*12d50*/  FFMA.FTZ R38, R38, c[0x0][0x23c], -R68.reuse ;  /* 0x00008f0026267a23 */ /* 0x100fe40000010844 */
[----:B------:R-:W-:Y:S01]  /*12d60*/  FFMA.FTZ R39, R39, c[0x0][0x23c], -R68 ;  /* 0x00008f0027277a23 */ /* 0x000fe20000010844 */
[----:B------:R-:W-:Y:S01]  /*12d70*/  HMMA.16816.F32.BF16 R136, R32, R28, R136 ;  /* 0x0000001c2088723c */ /* 0x000fe20000041888 */
[--C-:B------:R-:W-:Y:S01]  /*12d80*/  FFMA.FTZ R3, R188, c[0x0][0x23c], -R123.reuse ;  /* 0x00008f00bc037a23 */ /* 0x100fe2000001087b */
[----:B------:R-:W-:Y:S01]  /*12d90*/  MUFU.EX2 R143, R143 ;  /* 0x0000008f008f7308 */ /* 0x000fe20000000800 */
[----:B------:R-:W-:-:S02]  /*12da0*/  FFMA.FTZ R2, R46, c[0x0][0x23c], -R123 ;  /* 0x00008f002e027a23 */ /* 0x000fc4000001087b */
[----:B------:R-:W-:Y:S02]  /*12db0*/  FFMA.FTZ R55, R128, c[0x0][0x23c], -R123 ;  /* 0x00008f0080377a23 */ /* 0x000fe4000001087b */
[--C-:B------:R-:W-:Y:S01]  /*12dc0*/  FFMA.FTZ R46, R53, c[0x0][0x23c], -R68.reuse ;  /* 0x00008f00352e7a23 */ /* 0x100fe20000010844 */
[----:B------:R-:W-:Y:S01]  /*12dd0*/  HMMA.16816.F32.BF16 R28, R32, R30, R16 ;  /* 0x0000001e201c723c */ /* 0x000fe20000041810 */
[----:B------:R-:W5:Y:S01]  /*12de0*/  LDSM.16.MT88.4 R16, [R224+0x5c00] ;  /* 0x005c0000e010783b */ /* 0x000f620000004200 */
[----:B------:R-:W-:Y:S01]  /*12df0*/  MUFU.EX2 R146, R146 ;  /* 0x0000009200927308 */ /* 0x000fe20000000800 */
[--C-:B------:R-:W-:Y:S02]  /*12e00*/  FFMA.FTZ R244, R59, c[0x0][0x23c], -R68.reuse ;  /* 0x00008f003bf47a23 */ /* 0x100fe40000010844 */
[----:B------:R-:W-:Y:S02]  /*12e10*/  FFMA.FTZ R61, R61, c[0x0][0x23c], -R68 ;  /* 0x00008f003d3d7a23 */ /* 0x000fe40000010844 */
[----:B------:R-:W-:Y:S01]  /*12e20*/  F2FP.BF16.PACK_AB R32, R130, R155 ;  /* 0x0000009b8220723e */ /* 0x000fe200000010ff */
[----:B------:R-:W-:Y:S01]  /*12e30*/  FADD.FTZ R155, R155, R148 ;  /* 0x000000949b9b7221 */ /* 0x000fe20000010000 */
[----:B--2---:R-:W-:Y:S01]  /*12e40*/  F2FP.BF16.PACK_AB R33, R133, R134 ;  /* 0x000000868521723e */ /* 0x004fe200000010ff */
[----:B------:R-:W-:Y:S01]  /*12e50*/  MUFU.EX2 R127, R127 ;  /* 0x0000007f007f7308 */ /* 0x000fe20000000800 */
[----:B------:R-:W-:Y:S01]  /*12e60*/  F2FP.BF16.PACK_AB R34, R126, R153 ;  /* 0x000000997e22723e */ /* 0x000fe200000010ff */
[----:B------:R-:W-:Y:S01]  /*12e70*/  FADD.FTZ R134, R134, R141 ;  /* 0x0000008d86867221 */ /* 0x000fe20000010000 */
[----:B----4-:R-:W-:Y:S01]  /*12e80*/  F2FP.BF16.PACK_AB R35, R135, R142 ;  /* 0x0000008e8723723e */ /* 0x010fe200000010ff */
[----:B------:R-:W-:-:S02]  /*12e90*/  FADD.FTZ R130, R130, R155 ;  /* 0x0000009b82827221 */ /* 0x000fc40000010000 */
[----:B------:R-:W-:Y:S02]  /*12ea0*/  FADD.FTZ R133, R133, R134 ;  /* 0x0000008685857221 */ /* 0x000fe40000010000 */
[----:B------:R-:W2:Y:S01]  /*12eb0*/  MUFU.EX2 R168, R168 ;  /* 0x000000a800a87308 */ /* 0x000ea20000000800 */
[----:B------:R-:W-:Y:S01]  /*12ec0*/  FADD.FTZ R153, R153, R130 ;  /* 0x0000008299997221 */ /* 0x000fe20000010000 */
[C---:B-1----:R-:W-:Y:S01]  /*12ed0*/  HMMA.16816.F32.BF16 R20, R32.reuse, R8, R20 ;  /* 0x000000082014723c */ /* 0x042fe20000041814 */
[----:B------:R-:W-:Y:S02]  /*12ee0*/  FADD.FTZ R142, R142, R133 ;  /* 0x000000858e8e7221 */ /* 0x000fe40000010000 */
[----:B------:R-:W-:Y:S02]  /*12ef0*/  FADD.FTZ R126, R126, R153 ;  /* 0x000000997e7e7221 */ /* 0x000fe40000010000 */
[----:B------:R-:W-:Y:S01]  /*12f00*/  FADD.FTZ R135, R135, R142 ;  /* 0x0000008e87877221 */ /* 0x000fe20000010000 */
[----:B------:R-:W-:Y:S02]  /*12f10*/  MUFU.EX2 R125, R125 ;  /* 0x0000007d007d7308 */ /* 0x000fe40000000800 */
[C---:B------:R-:W-:Y:S01]  /*12f20*/  HMMA.16816.F32.BF16 R4, R32.reuse, R10, R4 ;  /* 0x0000000a2004723c */ /* 0x040fe20000041804 */
[----:B------:R-:W1:Y:S05]  /*12f30*/  LDSM.16.MT88.4 R8, [R223+0x5c00] ;  /* 0x005c0000df08783b */ /* 0x000e6a0000004200 */
[----:B------:R-:W4:Y:S01]  /*12f40*/  MUFU.EX2 R172, R172 ;  /* 0x000000ac00ac7308 */ /* 0x000f220000000800 */
[----:B--2---:R-:W-:Y:S01]  /*12f50*/  F2FP.BF16.PACK_AB R13, R168, R127 ;  /* 0x0000007fa80d723e */ /* 0x004fe200000010ff */
[C---:B---3--:R-:W-:Y:S06]  /*12f60*/  HMMA.16816.F32.BF16 R136, R32.reuse, R24, R136 ;  /* 0x000000182088723c */ /* 0x048fec0000041888 */
[----:B------:R-:W-:Y:S02]  /*12f70*/  MUFU.EX2 R174, R174 ;  /* 0x000000ae00ae7308 */ /* 0x000fe40000000800 */
[----:B------:R-:W-:Y:S01]  /*12f80*/  HMMA.16816.F32.BF16 R28, R32, R26, R28 ;  /* 0x0000001a201c723c */ /* 0x000fe2000004181c */
[----:B------:R-:W2:Y:S01]  /*12f90*/  LDSM.16.MT88.4 R24, [R224+0x6000] ;  /* 0x00600000e018783b */ /* 0x000ea20000004200 */
[----:B----4-:R-:W-:-:S04]  /*12fa0*/  F2FP.BF16.PACK_AB R15, R172, R125 ;  /* 0x0000007dac0f723e */ /* 0x010fc800000010ff */
[----:B------:R-:W-:Y:S01]  /*12fb0*/  MUFU.EX2 R91, R91 ;  /* 0x0000005b005b7308 */ /* 0x000fe20000000800 */
[----:B------:R-:W-:Y:S01]  /*12fc0*/  F2FP.BF16.PACK_AB R32, R124, R149 ;  /* 0x000000957c20723e */ /* 0x000fe200000010ff */
[----:B------:R-:W-:Y:S01]  /*12fd0*/  FADD.FTZ R149, R149, R126 ;  /* 0x0000007e95957221 */ /* 0x000fe20000010000 */
[C---:B------:R-:W-:Y:S01]  /*12fe0*/  F2FP.BF16.PACK_AB R33, R131.reuse, R144 ;  /* 0x000000908321723e */ /* 0x040fe200000010ff */
[----:B------:R-:W-:Y:S01]  /*12ff0*/  FADD.FTZ R144, R144, R135 ;  /* 0x0000008790907221 */ /* 0x000fe20000010000 */
[----:B------:R-:W-:Y:S01]  /*13000*/  F2FP.BF16.PACK_AB R34, R118, R121 ;  /* 0x000000797622723e */ /* 0x000fe200000010ff */
[----:B------:R-:W-:Y:S01]  /*13010*/  FADD.FTZ R124, R124, R149 ;  /* 0x000000957c7c7221 */ /* 0x000fe20000010000 */
[----:B------:R-:W-:Y:S01]  /*13020*/  F2FP.BF16.PACK_AB R35, R146, R143 ;  /* 0x0000008f9223723e */ /* 0x000fe200000010ff */
[----:B------:R-:W-:Y:S01]  /*13030*/  MUFU.EX2 R86, R86 ;  /* 0x0000005600567308 */ /* 0x000fe20000000800 */
[----:B------:R-:W-:Y:S02]  /*13040*/  FADD.FTZ R144, R131, R144 ;  /* 0x0000009083907221 */ /* 0x000fe40000010000 */
[----:B------:R-:W-:-:S02]  /*13050*/  FADD.FTZ R121, R121, R124 ;  /* 0x0000007c79797221 */ /* 0x000fc40000010000 */
[----:B------:R-:W-:Y:S01]  /*13060*/  FADD.FTZ R143, R143, R144 ;  /* 0x000000908f8f7221 */ /* 0x000fe20000010000 */
[C---:B-----5:R-:W-:Y:S01]  /*13070*/  HMMA.16816.F32.BF16 R20, R32.reuse, R16, R20 ;  /* 0x000000102014723c */ /* 0x060fe20000041814 */
[----:B------:R-:W-:Y:S01]  /*13080*/  FADD.FTZ R118, R118, R121 ;  /* 0x0000007976767221 */ /* 0x000fe20000010000 */
[----:B------:R-:W-:Y:S01]  /*13090*/  MUFU.EX2 R82, R82 ;  /* 0x0000005200527308 */ /* 0x000fe20000000800 */
[----:B------:R-:W-:Y:S02]  /*130a0*/  FADD.FTZ R146, R146, R143 ;  /* 0x0000008f92927221 */ /* 0x000fe40000010000 */
[----:B------:R-:W-:Y:S01]  /*130b0*/  FADD.FTZ R119, R119, R118 ;  /* 0x0000007677777221 */ /* 0x000fe20000010000 */
[----:B------:R-:W-:Y:S01]  /*130c0*/  LDSM.16.MT88.4 R140, [R224+0x8c00] ;  /* 0x008c0000e08c783b */ /* 0x000fe20000004200 */
[----:B------:R-:W-:Y:S01]  /*130d0*/  FADD.FTZ R127, R127, R146 ;  /* 0x000000927f7f7221 */ /* 0x000fe20000010000 */
[----:B------:R-:W-:Y:S01]  /*130e0*/  HMMA.16816.F32.BF16 R4, R32, R18, R4 ;  /* 0x000000122004723c */ /* 0x000fe20000041804 */
[----:B------:R-:W-:Y:S01]  /*130f0*/  FADD.FTZ R116, R116, R119 ;  /* 0x0000007774747221 */ /* 0x000fe20000010000 */
[----:B------:R-:W3:Y:S01]  /*13100*/  LDSM.16.MT88.4 R16, [R223+0x6000] ;  /* 0x00600000df10783b */ /* 0x000ee20000004200 */
[----:B------:R-:W-:Y:S01]  /*13110*/  MUFU.EX2 R87, R87 ;  /* 0x0000005700577308 */ /* 0x000fe20000000800 */
[----:B------:R-:W-:-:S02]  /*13120*/  FADD.FTZ R168, R168, R127 ;  /* 0x0000007fa8a87221 */ /* 0x000fc40000010000 */
[----:B------:R-:W-:Y:S02]  /*13130*/  FADD.FTZ R117, R117, R116 ;  /* 0x0000007475757221 */ /* 0x000fe40000010000 */
[C---:B-1----:R-:W-:Y:S01]  /*13140*/  HMMA.16816.F32.BF16 R136, R32.reuse, R8, R136 ;  /* 0x000000082088723c */ /* 0x042fe20000041888 */
[----:B------:R-:W-:Y:S02]  /*13150*/  FADD.FTZ R125, R125, R168 ;  /* 0x000000a87d7d7221 */ /* 0x000fe40000010000 */
[----:B------:R-:W-:Y:S01]  /*13160*/  MUFU.EX2 R97, R97 ;  /* 0x0000006100617308 */ /* 0x000fe20000000800 */
[----:B------:R-:W-:Y:S02]  /*13170*/  FADD.FTZ R114, R114, R117 ;  /* 0x0000007572727221 */ /* 0x000fe40000010000 */
[----:B------:R-:W-:Y:S02]  /*13180*/  FADD.FTZ R172, R172, R125 ;  /* 0x0000007dacac7221 */ /* 0x000fe40000010000 */
[----:B------:R-:W-:Y:S01]  /*13190*/  HMMA.16816.F32.BF16 R28, R32, R10, R28 ;  /* 0x0000000a201c723c */ /* 0x000fe2000004181c */
[----:B------:R-:W1:Y:S02]  /*131a0*/  LDSM.16.MT88.4 R8, [R224+0x6400] ;  /* 0x00640000e008783b */ /* 0x000e640000004200 */
[----:B------:R4:W-:Y:S04]  /*131b0*/  MUFU.EX2 R35, R147 ;  /* 0x0000009300237308 */ /* 0x0009e80000000800 */
[--C-:B------:R-:W-:Y:S01]  /*131c0*/  FFMA.FTZ R33, R100, c[0x0][0x23c], -R68.reuse ;  /* 0x00008f0064217a23 */ /* 0x100fe20000010844 */
[----:B--2---:R-:W-:Y:S01]  /*131d0*/  HMMA.16816.F32.BF16 R20, R12, R24, R20 ;  /* 0x000000180c14723c */ /* 0x004fe20000041814 */
[----:B------:R-:W-:-:S02]  /*131e0*/  FFMA.FTZ R32, R103, c[0x0][0x23c], -R68 ;  /* 0x00008f0067207a23 */ /* 0x000fc40000010844 */
[--C-:B------:R-:W-:Y:S01]  /*131f0*/  FFMA.FTZ R100, R101, c[0x0][0x23c], -R68.reuse ;  /* 0x00008f0065647a23 */ /* 0x100fe20000010844 */
[----:B------:R-:W-:Y:S01]  /*13200*/  MUFU.EX2 R96, R96 ;  /* 0x0000006000607308 */ /* 0x000fe20000000800 */
[--C-:B------:R-:W-:Y:S02]  /*13210*/  FFMA.FTZ R101, R94, c[0x0][0x23c], -R68.reuse ;  /* 0x00008f005e657a23 */ /* 0x100fe40000010844 */
[--C-:B------:R-:W-:Y:S01]  /*13220*/  FFMA.FTZ R94, R95, c[0x0][0x23c], -R68.reuse ;  /* 0x00008f005f5e7a23 */ /* 0x100fe20000010844 */
[----:B------:R-:W-:Y:S01]  /*13230*/  HMMA.16816.F32.BF16 R4, R12, R26, R4 ;  /* 0x0000001a0c04723c */ /* 0x000fe20000041804 */
[----:B------:R-:W2:Y:S01]  /*13240*/  LDSM.16.MT88.4 R24, [R223+0x6400] ;  /* 0x00640000df18783b */ /* 0x000ea20000004200 */
[--C-:B------:R-:W-:Y:S02]  /*13250*/  FFMA.FTZ R95, R90, c[0x0][0x23c], -R68.reuse ;  /* 0x00008f005a5f7a23 */ /* 0x100fe40000010844 */
[----:B------:R-:W5:Y:S01]  /*13260*/  MUFU.EX2 R32, R32 ;  /* 0x0000002000207308 */ /* 0x000f620000000800 */
[----:B------:R-:W-:-:S02]  /*13270*/  FFMA.FTZ R103, R78, c[0x0][0x23c], -R68 ;  /* 0x00008f004e677a23 */ /* 0x000fc40000010844 */
[--C-:B------:R-:W-:Y:S02]  /*13280*/  FFMA.FTZ R78, R79, c[0x0][0x23c], -R68.reuse ;  /* 0x00008f004f4e7a23 */ /* 0x100fe40000010844 */
[--C-:B------:R-:W-:Y:S01]  /*13290*/  FFMA.FTZ R79, R76, c[0x0][0x23c], -R68.reuse ;  /* 0x00008f004c4f7a23 */ /* 0x100fe20000010844 */
[C---:B---3--:R-:W-:Y:S01]  /*132a0*/  HMMA.16816.F32.BF16 R136, R12.reuse, R16, R136 ;  /* 0x000000100c88723c */ /* 0x048fe20000041888 */
[--C-:B----4-:R-:W-:Y:S01]  /*132b0*/  FFMA.FTZ R147, R50, c[0x0][0x23c], -R68.reuse ;  /* 0x00008f0032937a23 */ /* 0x110fe20000010844 */
[----:B------:R-:W-:Y:S01]  /*132c0*/  MUFU.EX2 R33, R33 ;  /* 0x0000002100217308 */ /* 0x000fe20000000800 */
[--C-:B------:R-:W-:Y:S02]  /*132d0*/  FFMA.FTZ R50, R51, c[0x0][0x23c], -R68.reuse ;  /* 0x00008f0033327a23 */ /* 0x100fe40000010844 */
[----:B------:R-:W-:Y:S02]  /*132e0*/  FFMA.FTZ R51, R42, c[0x0][0x23c], -R68 ;  /* 0x00008f002a337a23 */ /* 0x000fe40000010844 */
[----:B------:R-:W-:Y:S01]  /*132f0*/  F2FP.BF16.PACK_AB R16, R112, R115 ;  /* 0x000000737010723e */ /* 0x000fe200000010ff */
[----:B------:R-:W-:Y:S01]  /*13300*/  HMMA.16816.F32.BF16 R28, R12, R18, R28 ;  /* 0x000000120c1c723c */ /* 0x000fe2000004181c */
[----:B------:R-:W3:Y:S01]  /*13310*/  LDSM.16.MT88.4 R12, [R224+0x6800] ;  /* 0x00680000e00c783b */ /* 0x000ee20000004200 */
[----:B------:R-:W4:Y:S01]  /*13320*/  MUFU.EX2 R100, R100 ;  /* 0x0000006400647308 */ /* 0x000f220000000800 */
[----:B-----5:R-:W-:Y:S01]  /*13330*/  F2FP.BF16.PACK_AB R17, R32, R35 ;  /* 0x000000232011723e */ /* 0x020fe200000010ff */
[----:B------:R-:W-:-:S02]  /*13340*/  FADD.FTZ R115, R115, R114 ;  /* 0x0000007273737221 */ /* 0x000fc40000010000 */
[----:B------:R-:W-:Y:S01]  /*13350*/  FFMA.FTZ R42, R43, c[0x0][0x23c], -R68 ;  /* 0x00008f002b2a7a23 */ /* 0x000fe20000010844 */
[----:B------:R-:W-:Y:S01]  /*13360*/  F2FP.BF16.PACK_AB R18, R110, R113 ;  /* 0x000000716e12723e */ /* 0x000fe200000010ff */
[----:B------:R-:W-:Y:S02]  /*13370*/  FADD.FTZ R112, R112, R115 ;  /* 0x0000007370707221 */ /* 0x000fe40000010000 */
[----:B------:R-:W-:Y:S01]  /*13380*/  MUFU.EX2 R101, R101 ;  /* 0x0000006500657308 */ /* 0x000fe20000000800 */
[--C-:B------:R-:W-:Y:S02]  /*13390*/  FFMA.FTZ R34, R184, c[0x0][0x23c], -R123.reuse ;  /* 0x00008f00b8227a23 */ /* 0x100fe4000001087b */
[----:B------:R-:W-:Y:S02]  /*133a0*/  FADD.FTZ R113, R113, R112 ;  /* 0x0000007071717221 */ /* 0x000fe40000010000 */
[----:B------:R-:W-:Y:S02]  /*133b0*/  FFMA.FTZ R90, R178, c[0x0][0x23c], -R123 ;  /* 0x00008f00b25a7a23 */ /* 0x000fe4000001087b */
[----:B------:R-:W-:Y:S01]  /*133c0*/  FADD.FTZ R110, R110, R113 ;  /* 0x000000716e6e7221 */ /* 0x000fe20000010000 */
[----:B----4-:R-:W-:Y:S01]  /*133d0*/  F2FP.BF16.PACK_AB R19, R100, R33 ;  /* 0x000000216413723e */ /* 0x010fe200000010ff */
[----:B------:R-:W4:Y:S01]  /*133e0*/  MUFU.EX2 R94, R94 ;  /* 0x0000005e005e7308 */ /* 0x000f220000000800 */
[----:B------:R-:W-:-:S02]  /*133f0*/  FFMA.FTZ R43, R44, c[0x0][0x23c], -R68 ;  /* 0x00008f002c2b7a23 */ /* 0x000fc40000010844 */
[--C-:B------:R-:W-:Y:S02]  /*13400*/  FFMA.FTZ R44, R45, c[0x0][0x23c], -R68.reuse ;  /* 0x00008f002d2c7a23 */ /* 0x100fe40000010844 */
[----:B------:R-:W-:Y:S01]  /*13410*/  FFMA.FTZ R76, R166, c[0x0][0x23c], -R123 ;  /* 0x00008f00a64c7a23 */ /* 0x000fe2000001087b */
[C---:B-1----:R-:W-:Y:S01]  /*13420*/  HMMA.16816.F32.BF16 R20, R16.reuse, R8, R20 ;  /* 0x000000081014723c */ /* 0x042fe20000041814 */
[----:B------:R-:W-:Y:S01]  /*13430*/  FFMA.FTZ R45, R47, c[0x0][0x23c], -R68 ;  /* 0x00008f002f2d7a23 */ /* 0x000fe20000010844 */
[----:B------:R-:W1:Y:S06]  /*13440*/  MUFU.EX2 R95, R95 ;  /* 0x0000005f005f7308 */ /* 0x000e6c0000000800 */
[C---:B------:R-:W-:Y:S01]  /*13450*/  HMMA.16816.F32.BF16 R4, R16.reuse, R10, R4 ;  /* 0x0000000a1004723c */ /* 0x040fe20000041804 */
[----:B------:R-:W5:Y:S01]  /*13460*/  LDSM.16.MT88.4 R8, [R223+0x6800] ;  /* 0x00680000df08783b */ /* 0x000f620000004200 */
[----:B------:R-:W-:Y:S06]  /*13470*/  MUFU.EX2 R103, R103 ;  /* 0x0000006700677308 */ /* 0x000fec0000000800 */
[C---:B--2---:R-:W-:Y:S02]  /*13480*/  HMMA.16816.F32.BF16 R136, R16.reuse, R24, R136 ;  /* 0x000000181088723c */ /* 0x044fe40000041888 */
[----:B------:R-:W2:Y:S05]  /*13490*/  MUFU.EX2 R78, R78 ;  /* 0x0000004e004e7308 */ /* 0x000eaa0000000800 */
[----:B------:R-:W-:Y:S01]  /*134a0*/  F2FP.BF16.PACK_AB R24, R108, R111 ;  /* 0x0000006f6c18723e */ /* 0x000fe200000010ff */
[----:B------:R-:W-:Y:S01]  /*134b0*/  HMMA.16816.F32.BF16 R28, R16, R26, R28 ;  /* 0x0000001a101c723c */ /* 0x000fe2000004181c */
[----:B------:R-:W2:Y:S01]  /*134c0*/  LDSM.16.MT88.4 R16, [R224+0x6c00] ;  /* 0x006c0000e010783b */ /* 0x000ea20000004200 */
[----:B----4-:R-:W-:Y:S01]  /*134d0*/  F2FP.BF16.PACK_AB R25, R94, R101 ;  /* 0x000000655e19723e */ /* 0x010fe200000010ff */
[----:B------:R-:W-:Y:S01]  /*134e0*/  MUFU.EX2 R79, R79 ;  /* 0x0000004f004f7308 */ /* 0x000fe20000000800 */
[----:B------:R-:W-:-:S03]  /*134f0*/  FADD.FTZ R111, R111, R110 ;  /* 0x0000006e6f6f7221 */ /* 0x000fc60000010000 */
[----:B------:R-:W-:Y:S01]  /*13500*/  F2FP.BF16.PACK_AB R26, R106, R109 ;  /* 0x0000006d6a1a723e */ /* 0x000fe200000010ff */
[----:B------:R-:W-:Y:S01]  /*13510*/  FADD.FTZ R108, R108, R111 ;  /* 0x0000006f6c6c7221 */ /* 0x000fe20000010000 */
[----:B-1----:R-:W-:Y:S02]  /*13520*/  F2FP.BF16.PACK_AB R27, R174, R95 ;  /* 0x0000005fae1b723e */ /* 0x002fe400000010ff */
[----:B------:R-:W1:Y:S01]  /*13530*/  MUFU.EX2 R170, R170 ;  /* 0x000000aa00aa7308 */ /* 0x000e620000000800 */
[----:B------:R-:W-:-:S04]  /*13540*/  FADD.FTZ R109, R109, R108 ;  /* 0x0000006c6d6d7221 */ /* 0x000fc80000010000 */
[C---:B---3--:R-:W-:Y:S01]  /*13550*/  HMMA.16816.F32.BF16 R20, R24.reuse, R12, R20 ;  /* 0x0000000c1814723c */ /* 0x048fe20000041814 */
[----:B------:R-:W-:Y:S02]  /*13560*/  FADD.FTZ R106, R106, R109 ;  /* 0x0000006d6a6a7221 */ /* 0x000fe40000010000 */
[----:B------:R-:W-:Y:S05]  /*13570*/  MUFU.EX2 R93, R93 ;  /* 0x0000005d005d7308 */ /* 0x000fea0000000800 */
[C---:B------:R-:W-:Y:S01]  /*13580*/  HMMA.16816.F32.BF16 R4, R24.reuse, R14, R4 ;  /* 0x0000000e1804723c */ /* 0x040fe20000041804 */
[----:B------:R-:W3:Y:S02]  /*13590*/  LDSM.16.MT88.4 R12, [R223+0x6c00] ;  /* 0x006c0000df0c783b */ /* 0x000ee40000004200 */
[----:B------:R-:W4:Y:S05]  /*135a0*/  MUFU.EX2 R92, R92 ;  /* 0x0000005c005c7308 */ /* 0x000f2a0000000800 */
[C---:B-----5:R-:W-:Y:S03]  /*135b0*/  HMMA.16816.F32.BF16 R136, R24.reuse, R8, R136 ;  /* 0x000000081888723c */ /* 0x060fe60000041888 */
[----:B------:R-:W-:Y:S05]  /*135c0*/  MUFU.EX2 R89, R89 ;  /* 0x0000005900597308 */ /* 0x000fea0000000800 */
[----:B------:R-:W-:Y:S01]  /*135d0*/  HMMA.16816.F32.BF16 R28, R24, R10, R28 ;  /* 0x0000000a181c723c */ /* 0x000fe2000004181c */
[----:B------:R-:W5:Y:S02]  /*135e0*/  LDSM.16.MT88.4 R8, [R224+0x7000] ;  /* 0x00700000e008783b */ /* 0x000f640000004200 */
[----:B------:R-:W-:Y:S04]  /*135f0*/  MUFU.EX2 R88, R88 ;  /* 0x0000005800587308 */ /* 0x000fe80000000800 */
[----:B------:R-:W-:Y:S01]  /*13600*/  F2FP.BF16.PACK_AB R24, R104, R107 ;  /* 0x0000006b6818723e */ /* 0x000fe200000010ff */
[----:B------:R-:W-:Y:S01]  /*13610*/  FADD.FTZ R107, R107, R106 ;  /* 0x0000006a6b6b7221 */ /* 0x000fe20000010000 */
[----:B------:R-:W-:-:S02]  /*13620*/  F2FP.BF16.PACK_AB R25, R86, R91 ;  /* 0x0000005b5619723e */ /* 0x000fc400000010ff */
[----:B------:R-:W-:Y:S01]  /*13630*/  F2FP.BF16.PACK_AB R26, R102, R105 ;  /* 0x00000069661a723e */ /* 0x000fe200000010ff */
[----:B------:R-:W-:Y:S01]  /*13640*/  MUFU.EX2 R77, R77 ;  /* 0x0000004d004d7308 */ /* 0x000fe20000000800 */
[----:B------:R-:W-:Y:S01]  /*13650*/  F2FP.BF16.PACK_AB R27, R87, R82 ;  /* 0x00000052571b723e */ /* 0x000fe200000010ff */
[----:B------:R-:W-:-:S04]  /*13660*/  FADD.FTZ R104, R104, R107 ;  /* 0x0000006b68687221 */ /* 0x000fc80000010000 */
[----:B------:R-:W-:Y:S02]  /*13670*/  FADD.FTZ R105, R105, R104 ;  /* 0x0000006869697221 */ /* 0x000fe40000010000 */
[----:B--2---:R-:W-:Y:S01]  /*13680*/  HMMA.16816.F32.BF16 R20, R24, R16, R20 ;  /* 0x000000101814723c */ /* 0x004fe20000041814 */
[----:B------:R-:W2:Y:S01]  /*13690*/  MUFU.EX2 R70, R70 ;  /* 0x0000004600467308 */ /* 0x000ea20000000800 */
[----:B------:R-:W-:-:S06]  /*136a0*/  FADD.FTZ R102, R102, R105 ;  /* 0x0000006966667221 */ /* 0x000fcc0000010000 */
[C---:B------:R-:W-:Y:S01]  /*136b0*/  HMMA.16816.F32.BF16 R4, R24.reuse, R18, R4 ;  /* 0x000000121804723c */ /* 0x040fe20000041804 */
[----:B------:R-:W2:Y:S01]  /*136c0*/  LDSM.16.MT88.4 R16, [R223+0x7000] ;  /* 0x00700000df10783b */ /* 0x000ea20000004200 */
[----:B------:R-:W-:Y:S06]  /*136d0*/  MUFU.EX2 R66, R66 ;  /* 0x0000004200427308 */ /* 0x000fec0000000800 */
[C---:B---3--:R-:W-:Y:S02]  /*136e0*/  HMMA.16816.F32.BF16 R136, R24.reuse, R12, R136 ;  /* 0x0000000c1888723c */ /* 0x048fe40000041888 */
[----:B------:R-:W3:Y:S06]  /*136f0*/  MUFU.EX2 R67, R67 ;  /* 0x0000004300437308 */ /* 0x000eec0000000800 */
[----:B------:R-:W-:Y:S01]  /*13700*/  HMMA.16816.F32.BF16 R28, R24, R14, R28 ;  /* 0x0000000e181c723c */ /* 0x000fe2000004181c */
[----:B------:R-:W3:Y:S01]  /*13710*/  LDSM.16.MT88.4 R12, [R224+0x7400] ;  /* 0x00740000e00c783b */ /* 0x000ee20000004200 */
        /* <DEDUP_REMOVED lines=12> */
[----:B------:R-:W-:Y:S02]  /*137e0*/  MUFU.EX2 R80, R80 ;  /* 0x0000005000507308 */ /* 0x000fe40000000800 */
[C---:B------:R-:W-:Y:S01]  /*137f0*/  HMMA.16816.F32.BF16 R4, R24.reuse, R10, R4 ;  /* 0x0000000a1804723c */ /* 0x040fe20000041804 */
[----:B------:R-:W1:Y:S05]  /*13800*/  LDSM.16.MT88.4 R8, [R223+0x7400] ;  /* 0x00740000df08783b */ /* 0x000e6a0000004200 */
[----:B------:R-:W-:Y:S02]  /*13810*/  MUFU.EX2 R62, R62 ;  /* 0x0000003e003e7308 */ /* 0x000fe40000000800 */
[C---:B--2---:R-:W-:Y:S06]  /*13820*/  HMMA.16816.F32.BF16 R136, R24.reuse, R16, R136 ;  /* 0x000000101888723c */ /* 0x044fec0000041888 */
[----:B------:R-:W2:Y:S02]  /*13830*/  MUFU.EX2 R63, R63 ;  /* 0x0000003f003f7308 */ /* 0x000ea40000000800 */
[----:B------:R-:W-:Y:S01]  /*13840*/  HMMA.16816.F32.BF16 R28, R24, R18, R28 ;  /* 0x00000012181c723c */ /* 0x000fe2000004181c */
[----:B------:R-:W5:Y:S05]  /*13850*/  LDSM.16.MT88.4 R16, [R224+0x7800] ;  /* 0x00780000e010783b */ /* 0x000f6a0000004200 */
[----:B------:R-:W-:Y:S01]  /*13860*/  MUFU.EX2 R54, R54 ;  /* 0x0000003600367308 */ /* 0x000fe20000000800 */
[----:B----4-:R-:W-:Y:S01]  /*13870*/  F2FP.BF16.PACK_AB R24, R92, R93 ;  /* 0x0000005d5c18723e */ /* 0x010fe200000010ff */
[----:B------:R-:W-:Y:S01]  /*13880*/  FADD.FTZ R93, R93, R96 ;  /* 0x000000605d5d7221 */ /* 0x000fe20000010000 */
[----:B------:R-:W-:-:S02]  /*13890*/  F2FP.BF16.PACK_AB R25, R70, R77 ;  /* 0x0000004d4619723e */ /* 0x000fc400000010ff */
[----:B------:R-:W-:Y:S01]  /*138a0*/  F2FP.BF16.PACK_AB R26, R88, R89 ;  /* 0x00000059581a723e */ /* 0x000fe200000010ff */
[----:B------:R-:W-:Y:S01]  /*138b0*/  FADD.FTZ R92, R92, R93 ;  /* 0x0000005d5c5c7221 */ /* 0x000fe20000010000 */
[----:B---3--:R-:W-:Y:S01]  /*138c0*/  F2FP.BF16.PACK_AB R27, R67, R66 ;  /* 0x00000042431b723e */ /* 0x008fe200000010ff */
[----:B------:R-:W3:Y:S02]  /*138d0*/  MUFU.EX2 R71, R71 ;  /* 0x0000004700477308 */ /* 0x000ee40000000800 */
[----:B------:R-:W-:-:S04]  /*138e0*/  FADD.FTZ R89, R89, R92 ;  /* 0x0000005c59597221 */ /* 0x000fc80000010000 */
[C---:B------:R-:W-:Y:S01]  /*138f0*/  HMMA.16816.F32.BF16 R20, R24.reuse, R12, R20 ;  /* 0x0000000c1814723c */ /* 0x040fe20000041814 */
[----:B------:R-:W-:Y:S01]  /*13900*/  FADD.FTZ R88, R88, R89 ;  /* 0x0000005958587221 */ /* 0x000fe20000010000 */
[----:B------:R-:W-:Y:S06]  /*13910*/  MUFU.EX2 R75, R75 ;  /* 0x0000004b004b7308 */ /* 0x000fec0000000800 */
[C---:B------:R-:W-:Y:S01]  /*13920*/  HMMA.16816.F32.BF16 R4, R24.reuse, R14, R4 ;  /* 0x0000000e1804723c */ /* 0x040fe20000041804 */
[----:B------:R-:W4:Y:S01]  /*13930*/  LDSM.16.MT88.4 R12, [R223+0x7800] ;  /* 0x00780000df0c783b */ /* 0x000f220000004200 */
[----:B------:R-:W3:Y:S06]  /*13940*/  MUFU.EX2 R74, R74 ;  /* 0x0000004a004a7308 */ /* 0x000eec0000000800 */
[C---:B-1----:R-:W-:Y:S02]  /*13950*/  HMMA.16816.F32.BF16 R136, R24.reuse, R8, R136 ;  /* 0x000000081888723c */ /* 0x042fe40000041888 */
[----:B------:R-:W-:Y:S05]  /*13960*/  MUFU.EX2 R73, R73 ;  /* 0x0000004900497308 */ /* 0x000fea0000000800 */
[----:B------:R-:W-:Y:S01]  /*13970*/  F2FP.BF16.PACK_AB R8, R84, R85 ;  /* 0x000000555408723e */ /* 0x000fe200000010ff */
[----:B------:R-:W-:Y:S01]  /*13980*/  HMMA.16816.F32.BF16 R28, R24, R10, R28 ;  /* 0x0000000a181c723c */ /* 0x000fe2000004181c */
[----:B--2---:R-:W-:Y:S01]  /*13990*/  F2FP.BF16.PACK_AB R9, R63, R62 ;  /* 0x0000003e3f09723e */ /* 0x004fe200000010ff */
[----:B------:R-:W1:Y:S01]  /*139a0*/  LDSM.16.MT88.4 R24, [R224+0x7c00] ;  /* 0x007c0000e018783b */ /* 0x000e620000004200 */
[----:B------:R-:W-:Y:S01]  /*139b0*/  MUFU.EX2 R72, R72 ;  /* 0x0000004800487308 */ /* 0x000fe20000000800 */
[----:B------:R-:W-:-:S03]  /*139c0*/  FADD.FTZ R85, R85, R88 ;  /* 0x0000005855557221 */ /* 0x000fc60000010000 */
[----:B------:R-:W-:Y:S01]  /*139d0*/  F2FP.BF16.PACK_AB R10, R80, R81 ;  /* 0x00000051500a723e */ /* 0x000fe200000010ff */
[----:B------:R-:W-:Y:S01]  /*139e0*/  FADD.FTZ R84, R84, R85 ;  /* 0x0000005554547221 */ /* 0x000fe20000010000 */
[----:B---3--:R-:W-:Y:S02]  /*139f0*/  F2FP.BF16.PACK_AB R11, R71, R54 ;  /* 0x00000036470b723e */ /* 0x008fe400000010ff */
[----:B------:R-:W-:Y:S01]  /*13a00*/  MUFU.EX2 R147, R147 ;  /* 0x0000009300937308 */ /* 0x000fe20000000800 */
[----:B------:R-:W-:-:S04]  /*13a10*/  FADD.FTZ R81, R81, R84 ;  /* 0x0000005451517221 */ /* 0x000fc80000010000 */
[C---:B-----5:R-:W-:Y:S01]  /*13a20*/  HMMA.16816.F32.BF16 R20, R8.reuse, R16, R20 ;  /* 0x000000100814723c */ /* 0x060fe20000041814 */
[----:B------:R-:W-:Y:S02]  /*13a30*/  FADD.FTZ R80, R80, R81 ;  /* 0x0000005150507221 */ /* 0x000fe40000010000 */
[----:B------:R-:W2:Y:S05]  /*13a40*/  MUFU.EX2 R50, R50 ;  /* 0x0000003200327308 */ /* 0x000eaa0000000800 */
[C---:B------:R-:W-:Y:S01]  /*13a50*/  HMMA.16816.F32.BF16 R4, R8.reuse, R18, R4 ;  /* 0x000000120804723c */ /* 0x040fe20000041804 */
[----:B------:R-:W3:Y:S02]  /*13a60*/  LDSM.16.MT88.4 R16, [R223+0x7c00] ;  /* 0x007c0000df10783b */ /* 0x000ee40000004200 */
[----:B------:R-:W-:Y:S05]  /*13a70*/  MUFU.EX2 R48, R48 ;  /* 0x0000003000307308 */ /* 0x000fea0000000800 */
[C---:B----4-:R-:W-:Y:S03]  /*13a80*/  HMMA.16816.F32.BF16 R136, R8.reuse, R12, R136 ;  /* 0x0000000c0888723c */ /* 0x050fe60000041888 */
[----:B------:R-:W4:Y:S05]  /*13a90*/  MUFU.EX2 R49, R49 ;  /* 0x0000003100317308 */ /* 0x000f2a0000000800 */
[----:B------:R-:W-:Y:S01]  /*13aa0*/  HMMA.16816.F32.BF16 R28, R8, R14, R28 ;  /* 0x0000000e081c723c */ /* 0x000fe2000004181c */
[----:B------:R-:W-:Y:S02]  /*13ab0*/  LDSM.16.MT88.4 R12, [R224+0x8000] ;  /* 0x00800000e00c783b */ /* 0x000fe40000004200 */
[----:B------:R-:W5:Y:S04]  /*13ac0*/  MUFU.EX2 R69, R69 ;  /* 0x0000004500457308 */ /* 0x000f680000000800 */
[----:B------:R-:W-:Y:S01]  /*13ad0*/  F2FP.BF16.PACK_AB R8, R74, R75 ;  /* 0x0000004b4a08723e */ /* 0x000fe200000010ff */
[----:B------:R-:W-:Y:S01]  /*13ae0*/  FADD.FTZ R75, R75, R80 ;  /* 0x000000504b4b7221 */ /* 0x000fe20000010000 */
[----:B--2---:R-:W-:-:S02]  /*13af0*/  F2FP.BF16.PACK_AB R9, R50, R147 ;  /* 0x000000933209723e */ /* 0x004fc400000010ff */
[----:B------:R-:W-:Y:S01]  /*13b00*/  F2FP.BF16.PACK_AB R10, R72, R73 ;  /* 0x00000049480a723e */ /* 0x000fe200000010ff */
[----:B------:R-:W2:Y:S01]  /*13b10*/  MUFU.EX2 R0, R0 ;  /* 0x0000000000007308 */ /* 0x000ea20000000800 */
[----:B----4-:R-:W-:Y:S01]  /*13b20*/  F2FP.BF16.PACK_AB R11, R49, R48 ;  /* 0x00000030310b723e */ /* 0x010fe200000010ff */
[----:B------:R-:W-:-:S04]  /*13b30*/  FADD.FTZ R74, R74, R75 ;  /* 0x0000004b4a4a7221 */ /* 0x000fc80000010000 */
[----:B------:R-:W-:Y:S02]  /*13b40*/  FADD.FTZ R73, R73, R74 ;  /* 0x0000004a49497221 */ /* 0x000fe40000010000 */
[----:B-1----:R-:W-:Y:S01]  /*13b50*/  HMMA.16816.F32.BF16 R20, R8, R24, R20 ;  /* 0x000000180814723c */ /* 0x002fe20000041814 */
[----:B------:R-:W-:Y:S01]  /*13b60*/  MUFU.EX2 R132, R132 ;  /* 0x0000008400847308 */ /* 0x000fe20000000800 */
[----:B------:R-:W-:-:S04]  /*13b70*/  FADD.FTZ R72, R72, R73 ;  /* 0x0000004948487221 */ /* 0x000fc80000010000 */
[----:B-----5:R-:W-:Y:S02]  /*13b80*/  FADD.FTZ R47, R69, R72 ;  /* 0x00000048452f7221 */ /* 0x020fe40000010000 */
[----:B------:R-:W-:Y:S01]  /*13b90*/  HMMA.16816.F32.BF16 R4, R8, R26, R4 ;  /* 0x0000001a0804723c */ /* 0x000fe20000041804 */
[----:B------:R-:W1:Y:S01]  /*13ba0*/  LDSM.16.MT88.4 R24, [R223+0x8000] ;  /* 0x00800000df18783b */ /* 0x000e620000004200 */
[----:B------:R-:W4:Y:S01]  /*13bb0*/  MUFU.EX2 R129, R129 ;  /* 0x0000008100817308 */ /* 0x000f220000000800 */
[----:B--2---:R-:W-:-:S05]  /*13bc0*/  FADD.FTZ R47, R0, R47 ;  /* 0x0000002f002f7221 */ /* 0x004fca0000010000 */
[C---:B---3--:R-:W-:Y:S02]  /*13bd0*/  HMMA.16816.F32.BF16 R136, R8.reuse, R16, R136 ;  /* 0x000000100888723c */ /* 0x048fe40000041888 */
[----:B------:R-:W-:Y:S05]  /*13be0*/  MUFU.EX2 R51, R51 ;  /* 0x0000003300337308 */ /* 0x000fea0000000800 */
[----:B------:R-:W-:Y:S01]  /*13bf0*/  FADD.FTZ R17, R35, R172 ;  /* 0x000000ac23117221 */ /* 0x000fe20000010000 */
[----:B------:R-:W-:Y:S02]  /*13c00*/  HMMA.16816.F32.BF16 R28, R8, R18, R28 ;  /* 0x00000012081c723c */ /* 0x000fe4000004181c */
[----:B------:R-:W2:Y:S01]  /*13c10*/  MUFU.EX2 R42, R42 ;  /* 0x0000002a002a7308 */ /* 0x000ea20000000800 */
[----:B------:R-:W-:-:S04]  /*13c20*/  FADD.FTZ R16, R32, R17 ;  /* 0x0000001120107221 */ /* 0x000fc80000010000 */
[----:B------:R-:W-:Y:S01]  /*13c30*/  FADD.FTZ R17, R33, R16 ;  /* 0x0000001021117221 */ /* 0x000fe20000010000 */
[----:B------:R-:W-:Y:S01]  /*13c40*/  F2FP.BF16.PACK_AB R8, R0, R69 ;  /* 0x000000450008723e */ /* 0x000fe200000010ff */
[--C-:B------:R-:W-:Y:S01]  /*13c50*/  FFMA.FTZ R33, R36, c[0x0][0x23c], -R68.reuse ;  /* 0x00008f0024217a23 */ /* 0x100fe20000010844 */
[----:B------:R-:W-:Y:S01]  /*13c60*/  MUFU.EX2 R38, R38 ;  /* 0x0000002600267308 */ /* 0x000fe20000000800 */
[----:B------:R-:W-:Y:S01]  /*13c70*/  FADD.FTZ R100, R100, R17 ;  /* 0x0000001164647221 */ /* 0x000fe20000010000 */
[----:B----4-:R-:W-:Y:S01]  /*13c80*/  F2FP.BF16.PACK_AB R10, R129, R132 ;  /* 0x00000084810a723e */ /* 0x010fe200000010ff */
[----:B------:R-:W3:Y:S01]  /*13c90*/  LDSM.16.MT88.4 R16, [R224+0x8400] ;  /* 0x00840000e010783b */ /* 0x000ee20000004200 */
[----:B------:R-:W-:Y:S02]  /*13ca0*/  FFMA.FTZ R36, R37, c[0x0][0x23c], -R68 ;  /* 0x00008f0025247a23 */ /* 0x000fe40000010844 */
[----:B------:R-:W-:Y:S02]  /*13cb0*/  FADD.FTZ R101, R101, R100 ;  /* 0x0000006465657221 */ /* 0x000fe40000010000 */
[----:B------:R-:W4:Y:S01]  /*13cc0*/  MUFU.EX2 R39, R39 ;  /* 0x0000002700277308 */ /* 0x000f220000000800 */
[----:B--2---:R-:W-:Y:S01]  /*13cd0*/  F2FP.BF16.PACK_AB R9, R42, R51 ;  /* 0x000000332a09723e */ /* 0x004fe200000010ff */
[----:B------:R-:W-:-:S02]  /*13ce0*/  FADD.FTZ R94, R94, R101 ;  /* 0x000000655e5e7221 */ /* 0x000fc40000010000 */
[----:B------:R-:W-:Y:S02]  /*13cf0*/  FFMA.FTZ R37, R40, c[0x0][0x23c], -R68 ;  /* 0x00008f0028257a23 */ /* 0x000fe40000010844 */
[----:B------:R-:W-:Y:S02]  /*13d00*/  FADD.FTZ R95, R95, R94 ;  /* 0x0000005e5f5f7221 */ /* 0x000fe40000010000 */
[----:B------:R-:W-:Y:S01]  /*13d10*/  FFMA.FTZ R40, R41, c[0x0][0x23c], -R68 ;  /* 0x00008f0029287a23 */ /* 0x000fe20000010844 */
[----:B------:R-:W-:Y:S01]  /*13d20*/  MUFU.EX2 R3, R3 ;  /* 0x0000000300037308 */ /* 0x000fe20000000800 */
[----:B------:R-:W-:Y:S02]  /*13d30*/  FADD.FTZ R174, R174, R95 ;  /* 0x0000005faeae7221 */ /* 0x000fe40000010000 */
[----:B------:R-:W-:Y:S02]  /*13d40*/  FADD.FTZ R0, R132, R47 ;  /* 0x0000002f84007221 */ /* 0x000fe40000010000 */
[----:B------:R-:W-:Y:S01]  /*13d50*/  FADD.FTZ R91, R91, R174 ;  /* 0x000000ae5b5b7221 */ /* 0x000fe20000010000 */
[----:B----4-:R-:W-:-:S02]  /*13d60*/  F2FP.BF16.PACK_AB R11, R39, R38 ;  /* 0x00000026270b723e */ /* 0x010fc400000010ff */
[----:B------:R-:W2:Y:S01]  /*13d70*/  MUFU.EX2 R34, R34 ;  /* 0x0000002200227308 */ /* 0x000ea20000000800 */
[----:B------:R-:W-:Y:S02]  /*13d80*/  FADD.FTZ R91, R86, R91 ;  /* 0x0000005b565b7221 */ /* 0x000fe40000010000 */
[----:B------:R-:W-:Y:S02]  /*13d90*/  FFMA.FTZ R41, R57, c[0x0][0x23c], -R123 ;  /* 0x00008f0039297a23 */ /* 0x000fe4000001087b */
[----:B------:R-:W-:Y:S01]  /*13da0*/  FADD.FTZ R0, R129, R0 ;  /* 0x0000000081007221 */ /* 0x000fe20000010000 */
[C---:B-1----:R-:W-:Y:S02]  /*13db0*/  HMMA.16816.F32.BF16 R136, R8.reuse, R24, R136 ;  /* 0x000000180888723c */ /* 0x042fe40000041888 */
[----:B------:R-:W-:Y:S05]  /*13dc0*/  MUFU.EX2 R90, R90 ;  /* 0x0000005a005a7308 */ /* 0x000fea0000000800 */
[----:B------:R-:W-:Y:S01]  /*13dd0*/  FADD.FTZ R24, R82, R91 ;  /* 0x0000005b52187221 */ /* 0x000fe20000010000 */
[----:B------:R-:W-:Y:S02]  /*13de0*/  HMMA.16816.F32.BF16 R20, R8, R12, R20 ;  /* 0x0000000c0814723c */ /* 0x000fe40000041814 */
[----:B------:R-:W1:Y:S01]  /*13df0*/  MUFU.EX2 R83, R83 ;  /* 0x0000005300537308 */ /* 0x000e620000000800 */
[----:B------:R-:W-:-:S04]  /*13e00*/  FADD.FTZ R24, R87, R24 ;  /* 0x0000001857187221 */ /* 0x000fc80000010000 */
[----:B------:R-:W-:Y:S01]  /*13e10*/  FADD.FTZ R103, R103, R24 ;  /* 0x0000001867677221 */ /* 0x000fe20000010000 */
[----:B------:R-:W-:Y:S01]  /*13e20*/  HMMA.16816.F32.BF16 R4, R8, R14, R4 ;  /* 0x0000000e0804723c */ /* 0x000fe20000041804 */
[----:B------:R-:W4:Y:S01]  /*13e30*/  LDSM.16.MT88.4 R12, [R223+0x8400] ;  /* 0x00840000df0c783b */ /* 0x000f220000004200 */
[----:B------:R-:W-:Y:S01]  /*13e40*/  MUFU.EX2 R33, R33 ;  /* 0x0000002100217308 */ /* 0x000fe20000000800 */
[----:B------:R-:W-:-:S04]  /*13e50*/  FADD.FTZ R78, R78, R103 ;  /* 0x000000674e4e7221 */ /* 0x000fc80000010000 */
[----:B------:R-:W-:Y:S01]  /*13e60*/  FADD.FTZ R79, R79, R78 ;  /* 0x0000004e4f4f7221 */ /* 0x000fe20000010000 */
[----:B------:R-:W-:Y:S01]  /*13e70*/  HMMA.16816.F32.BF16 R28, R8, R26, R28 ;  /* 0x0000001a081c723c */ /* 0x000fe2000004181c */
[----:B------:R-:W5:Y:S01]  /*13e80*/  LDSM.16.MT88.4 R24, [R224+0x8800] ;  /* 0x00880000e018783b */ /* 0x000f620000004200 */
[----:B------:R-:W3:Y:S01]  /*13e90*/  MUFU.EX2 R36, R36 ;  /* 0x0000002400247308 */ /* 0x000ee20000000800 */
[----:B------:R-:W-:-:S04]  /*13ea0*/  FADD.FTZ R170, R170, R79 ;  /* 0x0000004faaaa7221 */ /* 0x000fc80000010000 */
[----:B------:R-:W-:Y:S01]  /*13eb0*/  FADD.FTZ R77, R77, R170 ;  /* 0x000000aa4d4d7221 */ /* 0x000fe20000010000 */
[----:B--2---:R-:W-:Y:S01]  /*13ec0*/  F2FP.BF16.PACK_AB R8, R34, R3 ;  /* 0x000000032208723e */ /* 0x004fe200000010ff */
[----:B------:R-:W-:Y:S01]  /*13ed0*/  FADD.FTZ R3, R3, R0 ;  /* 0x0000000003037221 */ /* 0x000fe20000010000 */
[----:B------:R-:W-:Y:S01]  /*13ee0*/  MUFU.EX2 R37, R37 ;  /* 0x0000002500257308 */ /* 0x000fe20000000800 */
[----:B------:R-:W-:Y:S01]  /*13ef0*/  FADD.FTZ R77, R70, R77 ;  /* 0x0000004d464d7221 */ /* 0x000fe20000010000 */
[----:B-1----:R-:W-:Y:S01]  /*13f00*/  F2FP.BF16.PACK_AB R10, R83, R90 ;  /* 0x0000005a530a723e */ /* 0x002fe200000010ff */
[----:B------:R-:W-:Y:S01]  /*13f10*/  FADD.FTZ R3, R34, R3 ;  /* 0x0000000322037221 */ /* 0x000fe20000010000 */
[----:B------:R-:W-:Y:S01]  /*13f20*/  MOV R0, R120 ;  /* 0x0000007800007202 */ /* 0x000fe20000000f00 */
[----:B------:R-:W-:Y:S02]  /*13f30*/  FADD.FTZ R66, R66, R77 ;  /* 0x0000004d42427221 */ /* 0x000fe40000010000 */
[----:B------:R-:W-:Y:S01]  /*13f40*/  FADD.FTZ R90, R90, R3 ;  /* 0x000000035a5a7221 */ /* 0x000fe20000010000 */
[----:B------:R-:W1:Y:S01]  /*13f50*/  MUFU.EX2 R40, R40 ;  /* 0x0000002800287308 */ /* 0x000e620000000800 */
[----:B------:R-:W-:Y:S01]  /*13f60*/  FADD.FTZ R67, R67, R66 ;  /* 0x0000004243437221 */ /* 0x000fe20000010000 */
[----:B---3--:R-:W-:Y:S01]  /*13f70*/  F2FP.BF16.PACK_AB R9, R36, R33 ;  /* 0x000000212409723e */ /* 0x008fe200000010ff */
[----:B------:R-:W-:-:S02]  /*13f80*/  FADD.FTZ R83, R83, R90 ;  /* 0x0000005a53537221 */ /* 0x000fc40000010000 */
[----:B------:R-:W-:-:S03]  /*13f90*/  FADD.FTZ R62, R62, R67 ;  /* 0x000000433e3e7221 */ /* 0x000fc60000010000 */
[----:B------:R-:W-:Y:S01]  /*13fa0*/  MUFU.EX2 R76, R76 ;  /* 0x0000004c004c7308 */ /* 0x000fe20000000800 */
[----:B------:R-:W-:Y:S01]  /*13fb0*/  FADD.FTZ R63, R63, R62 ;  /* 0x0000003e3f3f7221 */ /* 0x000fe20000010000 */
[----:B-1----:R-:W-:-:S06]  /*13fc0*/  F2FP.BF16.PACK_AB R11, R40, R37 ;  /* 0x00000025280b723e */ /* 0x002fcc00000010ff */
[----:B------:R-:W1:Y:S01]  /*13fd0*/  MUFU.EX2 R55, R55 ;  /* 0x0000003700377308 */ /* 0x000e620000000800 */
[C---:B------:R-:W-:Y:S07]  /*13fe0*/  HMMA.16816.F32.BF16 R20, R8.reuse, R16, R20 ;  /* 0x000000100814723c */ /* 0x040fee0000041814 */
[----:B------:R-:W-:Y:S01]  /*13ff0*/  MUFU.EX2 R2, R2 ;  /* 0x0000000200027308 */ /* 0x000fe20000000800 */
[C---:B----4-:R-:W-:Y:S07]  /*14000*/  HMMA.16816.F32.BF16 R28, R8.reuse, R14, R28 ;  /* 0x0000000e081c723c */ /* 0x050fee000004181c */
[----:B------:R-:W2:Y:S01]  /*14010*/  MUFU.EX2 R35, R52 ;  /* 0x0000003400237308 */ /* 0x000ea20000000800 */
[----:B------:R-:W-:Y:S01]  /*14020*/  FADD.FTZ R14, R54, R63 ;  /* 0x0000003f360e7221 */ /* 0x000fe20000010000 */
[----:B------:R-:W-:Y:S01]  /*14030*/  HMMA.16816.F32.BF16 R4, R8, R18, R4 ;  /* 0x000000120804723c */ /* 0x000fe20000041804 */
[----:B------:R-:W3:Y:S05]  /*14040*/  LDSM.16.MT88.4 R16, [R223+0x8800] ;  /* 0x00880000df10783b */ /* 0x000eea0000004200 */
[----:B------:R-:W-:Y:S01]  /*14050*/  MUFU.EX2 R43, R43 ;  /* 0x0000002b002b7308 */ /* 0x000fe20000000800 */
[----:B------:R-:W-:-:S02]  /*14060*/  FADD.FTZ R14, R71, R14 ;  /* 0x0000000e470e7221 */ /* 0x000fc40000010000 */
[----:B------:R-:W-:Y:S02]  /*14070*/  FFMA.FTZ R15, R60, c[0x0][0x23c], -R68 ;  /* 0x00008f003c0f7a23 */ /* 0x000fe40000010844 */
[----:B------:R-:W-:Y:S01]  /*14080*/  FADD.FTZ R147, R147, R14 ;  /* 0x0000000e93937221 */ /* 0x000fe20000010000 */
[----:B------:R-:W-:Y:S02]  /*14090*/  HMMA.16816.F32.BF16 R136, R8, R12, R136 ;  /* 0x0000000c0888723c */ /* 0x000fe40000041888 */
[----:B------:R-:W4:Y:S01]  /*140a0*/  MUFU.EX2 R44, R44 ;  /* 0x0000002c002c7308 */ /* 0x000f220000000800 */
[----:B------:R-:W-:-:S04]  /*140b0*/  FADD.FTZ R147, R50, R147 ;  /* 0x0000009332937221 */ /* 0x000fc80000010000 */
[----:B-1----:R-:W-:Y:S01]  /*140c0*/  F2FP.BF16.PACK_AB R8, R55, R76 ;  /* 0x0000004c3708723e */ /* 0x002fe200000010ff */
[----:B------:R-:W-:Y:S01]  /*140d0*/  FADD.FTZ R48, R48, R147 ;  /* 0x0000009330307221 */ /* 0x000fe20000010000 */
[----:B--2---:R-:W-:Y:S01]  /*140e0*/  F2FP.BF16.PACK_AB R10, R35, R2 ;  /* 0x00000002230a723e */ /* 0x004fe200000010ff */
[----:B------:R-:W-:Y:S01]  /*140f0*/  MUFU.EX2 R45, R45 ;  /* 0x0000002d002d7308 */ /* 0x000fe20000000800 */
[----:B------:R-:W-:Y:S02]  /*14100*/  FFMA.FTZ R12, R65, c[0x0][0x23c], -R123 ;  /* 0x00008f00410c7a23 */ /* 0x000fe4000001087b */
[----:B------:R-:W-:Y:S02]  /*14110*/  FADD.FTZ R48, R49, R48 ;  /* 0x0000003031307221 */ /* 0x000fe40000010000 */
[----:B------:R-:W-:Y:S02]  /*14120*/  FFMA.FTZ R13, R58, c[0x0][0x23c], -R68 ;  /* 0x00008f003a0d7a23 */ /* 0x000fe40000010844 */
[----:B------:R-:W-:Y:S01]  /*14130*/  FADD.FTZ R51, R51, R48 ;  /* 0x0000003033337221 */ /* 0x000fe20000010000 */
[----:B------:R-:W1:Y:S01]  /*14140*/  MUFU.EX2 R46, R46 ;  /* 0x0000002e002e7308 */ /* 0x000e620000000800 */
[----:B----4-:R-:W-:Y:S01]  /*14150*/  F2FP.BF16.PACK_AB R9, R44, R43 ;  /* 0x0000002b2c09723e */ /* 0x010fe200000010ff */
[----:B------:R-:W-:-:S02]  /*14160*/  FADD.FTZ R76, R76, R83 ;  /* 0x000000534c4c7221 */ /* 0x000fc40000010000 */
[----:B------:R-:W-:Y:S02]  /*14170*/  FADD.FTZ R51, R42, R51 ;  /* 0x000000332a337221 */ /* 0x000fe40000010000 */
[----:B------:R-:W-:Y:S02]  /*14180*/  FADD.FTZ R55, R55, R76 ;  /* 0x0000004c37377221 */ /* 0x000fe40000010000 */
[----:B------:R-:W-:Y:S01]  /*14190*/  FADD.FTZ R38, R38, R51 ;  /* 0x0000003326267221 */ /* 0x000fe20000010000 */
[----:B------:R-:W-:Y:S01]  /*141a0*/  MUFU.EX2 R32, R56 ;  /* 0x0000003800207308 */ /* 0x000fe20000000800 */
[----:B------:R-:W-:Y:S02]  /*141b0*/  FADD.FTZ R2, R2, R55 ;  /* 0x0000003702027221 */ /* 0x000fe40000010000 */
[----:B------:R-:W-:Y:S02]  /*141c0*/  FADD.FTZ R38, R39, R38 ;  /* 0x0000002627267221 */ /* 0x000fe40000010000 */
[----:B------:R-:W-:Y:S01]  /*141d0*/  FADD.FTZ R35, R35, R2 ;  /* 0x0000000223237221 */ /* 0x000fe20000010000 */
[----:B------:R-:W-:Y:S01]  /*141e0*/  MOV R2, R122 ;  /* 0x0000007a00027202 */ /* 0x000fe20000000f00 */
[----:B------:R-:W-:Y:S01]  /*141f0*/  FADD.FTZ R33, R33, R38 ;  /* 0x0000002621217221 */ /* 0x000fe20000010000 */
[----:B-1----:R-:W-:Y:S01]  /*14200*/  F2FP.BF16.PACK_AB R11, R46, R45 ;  /* 0x0000002d2e0b723e */ /* 0x002fe200000010ff */
[----:B------:R-:W1:Y:S02]  /*14210*/  MUFU.EX2 R41, R41 ;  /* 0x0000002900297308 */ /* 0x000e640000000800 */
[----:B------:R-:W-:-:S04]  /*14220*/  FADD.FTZ R36, R36, R33 ;  /* 0x0000002124247221 */ /* 0x000fc80000010000 */
[----:B-----5:R-:W-:Y:S01]  /*14230*/  HMMA.16816.F32.BF16 R20, R8, R24, R20 ;  /* 0x000000180814723c */ /* 0x020fe20000041814 */
[----:B------:R-:W-:Y:S01]  /*14240*/  FADD.FTZ R37, R37, R36 ;  /* 0x0000002425257221 */ /* 0x000fe20000010000 */
[----:B------:R-:W-:Y:S03]  /*14250*/  MUFU.EX2 R12, R12 ;  /* 0x0000000c000c7308 */ /* 0x000fe60000000800 */
[----:B------:R-:W-:-:S03]  /*14260*/  FADD.FTZ R40, R40, R37 ;  /* 0x0000002528287221 */ /* 0x000fc60000010000 */
[C---:B------:R-:W-:Y:S01]  /*14270*/  HMMA.16816.F32.BF16 R24, R8.reuse, R26, R4 ;  /* 0x0000001a0818723c */ /* 0x040fe20000041804 */
[----:B------:R-:W2:Y:S01]  /*14280*/  LDSM.16.MT88.4 R4, [R223+0x8c00] ;  /* 0x008c0000df04783b */ /* 0x000ea20000004200 */
[----:B------:R-:W4:Y:S01]  /*14290*/  MUFU.EX2 R243, R243 ;  /* 0x000000f300f37308 */ /* 0x000f220000000800 */
[----:B------:R-:W-:Y:S01]  /*142a0*/  FADD.FTZ R43, R43, R40 ;  /* 0x000000282b2b7221 */ /* 0x000fe20000010000 */
[C---:B-1----:R-:W-:Y:S01]  /*142b0*/  F2FP.BF16.PACK_AB R132, R41.reuse, R32 ;  /* 0x000000202984723e */ /* 0x042fe200000010ff */
[----:B------:R-:W-:Y:S02]  /*142c0*/  FADD.FTZ R32, R32, R35 ;  /* 0x0000002320207221 */ /* 0x000fe40000010000 */
[----:B------:R-:W-:Y:S01]  /*142d0*/  FADD.FTZ R44, R44, R43 ;  /* 0x0000002b2c2c7221 */ /* 0x000fe20000010000 */
[----:B---3--:R-:W-:Y:S01]  /*142e0*/  HMMA.16816.F32.BF16 R136, R8, R16, R136 ;  /* 0x000000100888723c */ /* 0x008fe20000041888 */
[----:B------:R-:W-:Y:S01]  /*142f0*/  FADD.FTZ R41, R41, R32 ;  /* 0x0000002029297221 */ /* 0x000fe20000010000 */
[----:B------:R-:W-:Y:S01]  /*14300*/  MUFU.EX2 R13, R13 ;  /* 0x0000000d000d7308 */ /* 0x000fe20000000800 */
[----:B------:R-:W-:-:S04]  /*14310*/  FADD.FTZ R45, R45, R44 ;  /* 0x0000002c2d2d7221 */ /* 0x000fc80000010000 */
[----:B------:R-:W-:Y:S01]  /*14320*/  FADD.FTZ R46, R46, R45 ;  /* 0x0000002d2e2e7221 */ /* 0x000fe20000010000 */
[----:B------:R-:W-:Y:S02]  /*14330*/  HMMA.16816.F32.BF16 R28, R8, R18, R28 ;  /* 0x00000012081c723c */ /* 0x000fe4000004181c */
[----:B------:R-:W1:Y:S01]  /*14340*/  MUFU.EX2 R14, R61 ;  /* 0x0000003d000e7308 */ /* 0x000e620000000800 */
[----:B----4-:R-:W-:Y:S01]  /*14350*/  F2FP.BF16.PACK_AB R134, R243, R12 ;  /* 0x0000000cf386723e */ /* 0x010fe200000010ff */
[----:B------:R-:W-:-:S04]  /*14360*/  FADD.FTZ R12, R12, R41 ;  /* 0x000000290c0c7221 */ /* 0x000fc80000010000 */
[----:B------:R-:W-:Y:S02]  /*14370*/  FADD.FTZ R243, R243, R12 ;  /* 0x0000000cf3f37221 */ /* 0x000fe40000010000 */
[----:B------:R-:W-:Y:S08]  /*14380*/  MUFU.EX2 R15, R15 ;  /* 0x0000000f000f7308 */ /* 0x000ff00000000800 */
[----:B------:R-:W3:Y:S01]  /*14390*/  MUFU.EX2 R244, R244 ;  /* 0x000000f400f47308 */ /* 0x000ee20000000800 */
[----:B-1----:R-:W-:Y:S01]  /*143a0*/  F2FP.BF16.PACK_AB R133, R14, R13 ;  /* 0x0000000d0e85723e */ /* 0x002fe200000010ff */
[----:B------:R-:W-:-:S04]  /*143b0*/  FADD.FTZ R13, R13, R46 ;  /* 0x0000002e0d0d7221 */ /* 0x000fc80000010000 */
[----:B------:R-:W-:Y:S01]  /*143c0*/  FADD.FTZ R14, R14, R13 ;  /* 0x0000000d0e0e7221 */ /* 0x000fe20000010000 */
[----:B---3--:R-:W-:-:S03]  /*143d0*/  F2FP.BF16.PACK_AB R135, R244, R15 ;  /* 0x0000000ff487723e */ /* 0x008fc600000010ff */
[----:B------:R-:W-:-:S04]  /*143e0*/  FADD.FTZ R15, R15, R14 ;  /* 0x0000000e0f0f7221 */ /* 0x000fc80000010000 */
[----:B------:R-:W-:Y:S01]  /*143f0*/  FADD.FTZ R244, R244, R15 ;  /* 0x0000000ff4f47221 */ /* 0x000fe20000010000 */
[C---:B------:R-:W-:Y:S08]  /*14400*/  HMMA.16816.F32.BF16 R144, R132.reuse, R140, R20 ;  /* 0x0000008c8490723c */ /* 0x040ff00000041814 */
[C---:B------:R-:W-:Y:S08]  /*14410*/  HMMA.16816.F32.BF16 R140, R132.reuse, R142, R24 ;  /* 0x0000008e848c723c */ /* 0x040ff00000041818 */
[C---:B--2---:R-:W-:Y:S08]  /*14420*/  HMMA.16816.F32.BF16 R136, R132.reuse, R4, R136 ;  /* 0x000000048488723c */ /* 0x044ff00000041888 */
[----:B------:R-:W-:Y:S08]  /*14430*/  HMMA.16816.F32.BF16 R132, R132, R6, R28 ;  /* 0x000000068484723c */ /* 0x000ff0000004181c */
.L_x_1822:
        /* <DEDUP_REMOVED lines=13> */
[----:B------:R-:W-:Y:S02]  /*14510*/  ULDC.64 UR12, c[0x0][0x118] ;  /* 0x00004600000c7ab9 */ /* 0x000fe40000000a00 */
[----:B------:R-:W-:Y:S02]  /*14520*/  ULDC UR4, c[0x0][0x19c] ;  /* 0x0000670000047ab9 */ /* 0x000fe40000000800 */
.L_x_1832:
        /* <DEDUP_REMOVED lines=65> */
.L_x_1829:
        /* <DEDUP_REMOVED lines=29> */
[----:B------:R-:W1:Y:S05]  /*14b10*/  LDSM.16.M88.4 R156, [R226+0x1000] ;  /* 0x00100000e29c783b */ /* 0x000e6a0000000200 */
[----:B------:R-:W2:Y:S05]  /*14b20*/  LDSM.16.M88.4 R160, [R226+0x1400] ;  /* 0x00140000e2a0783b */ /* 0x000eaa0000000200 */
[----:B------:R-:W2:Y:S05]  /*14b30*/  LDSM.16.M88.4 R164, [R226+0x1800] ;  /* 0x00180000e2a4783b */ /* 0x000eaa0000000200 */
[----:B------:R-:W0:Y:S05]  /*14b40*/  LDGDEPBAR ;  /* 0x00000000000079af */ /* 0x000e2a0000000000 */
[----:B------:R-:W3:Y:S05]  /*14b50*/  LDSM.16.M88.4 R168, [R226+0x1c00] ;  /* 0x001c0000e2a8783b */ /* 0x000eea0000000200 */
[----:B------:R-:W3:Y:S05]  /*14b60*/  LDSM.16.M88.4 R172, [R226+0x2000] ;  /* 0x00200000e2ac783b */ /* 0x000eea0000000200 */
[----:B------:R-:W3:Y:S05]  /*14b70*/  LDSM.16.M88.4 R176, [R226+0x2400] ;  /* 0x00240000e2b0783b */ /* 0x000eea0000000200 */
[----:B------:R-:W-:Y:S01]  /*14b80*/  LDSM.16.M88.4 R180, [R226+0x2c00] ;  /* 0x002c0000e2b4783b */ /* 0x000fe20000000200 */
[C---:B-1----:R-:W-:Y:S04]  /*14b90*/  HMMA.16816.F32.BF16 R4, R152.reuse, R156, RZ ;  /* 0x0000009c9804723c */ /* 0x042fe800000418ff */
[----:B------:R-:W-:Y:S05]  /*14ba0*/  LDSM.16.M88.4 R184, [R226+0x3000] ;  /* 0x00300000e2b8783b */ /* 0x000fea0000000200 */
[----:B------:R-:W-:Y:S01]  /*14bb0*/  LDSM.16.M88.4 R188, [R226+0x3400] ;  /* 0x00340000e2bc783b */ /* 0x000fe20000000200 */
[C---:B------:R-:W-:Y:S04]  /*14bc0*/  HMMA.16816.F32.BF16 R8, R152.reuse, R158, RZ ;  /* 0x0000009e9808723c */ /* 0x040fe800000418ff */
[----:B------:R-:W5:Y:S04]  /*14bd0*/  LDSM.16.M88.4 R156, [R226+0x2800] ;  /* 0x00280000e29c783b */ /* 0x000f680000000200 */
[C---:B--2---:R-:W-:Y:S01]  /*14be0*/  HMMA.16816.F32.BF16 R12, R152.reuse, R160, RZ ;  /* 0x000000a0980c723c */ /* 0x044fe200000418ff */
[----:B------:R-:W1:Y:S05]  /*14bf0*/  LDSM.16.M88.4 R192, [R226+0x3800] ;  /* 0x00380000e2c0783b */ /* 0x000e6a0000000200 */
[----:B------:R-:W2:Y:S02]  /*14c00*/  LDSM.16.M88.4 R96, [R226+0x3c00] ;  /* 0x003c0000e260783b */ /* 0x000ea40000000200 */
        /* <DEDUP_REMOVED lines=12> */
[C---:B------:R-:W-:Y:S01]  /*14cd0*/  HMMA.16816.F32.BF16 R36, R152.reuse, R172, RZ ;  /* 0x000000ac9824723c */ /* 0x040fe200000418ff */
[----:B------:R-:W-:Y:S05]  /*14ce0*/  LDSM.16.M88.4 R196, [R211] ;  /* 0x00000000d3c4783b */ /* 0x000fea0000000200 */
[----:B------:R-:W-:Y:S02]  /*14cf0*/  LDSM.16.M88.4 R200, [R210] ;  /* 0x00000000d2c8783b */ /* 0x000fe40000000200 */
[C---:B----4-:R-:W-:Y:S03]  /*14d00*/  HMMA.16816.F32.BF16 R40, R152.reuse, R174, RZ ;  /* 0x000000ae9828723c */ /* 0x050fe600000418ff */
[----:B------:R-:W-:Y:S05]  /*14d10*/  LDSM.16.M88.4 R172, [R219] ;  /* 0x00000000dbac783b */ /* 0x000fea0000000200 */
[C---:B------:R-:W-:Y:S01]  /*14d20*/  HMMA.16816.F32.BF16 R44, R152.reuse, R176, RZ ;  /* 0x000000b0982c723c */ /* 0x040fe200000418ff */
[----:B------:R-:W-:Y:S07]  /*14d30*/  LDSM.16.M88.4 R204, [R209] ;  /* 0x00000000d1cc783b */ /* 0x000fee0000000200 */
[C---:B------:R-:W-:Y:S01]  /*14d40*/  HMMA.16816.F32.BF16 R48, R152.reuse, R178, RZ ;  /* 0x000000b29830723c */ /* 0x040fe200000418ff */
[----:B------:R-:W-:Y:S07]  /*14d50*/  LDSM.16.M88.4 R176, [R218] ;  /* 0x00000000dab0783b */ /* 0x000fee0000000200 */
[C---:B-----5:R-:W-:Y:S08]  /*14d60*/  HMMA.16816.F32.BF16 R52, R152.reuse, R156, RZ ;  /* 0x0000009c9834723c */ /* 0x060ff000000418ff */
[C---:B------:R-:W-:Y:S01]  /*14d70*/  HMMA.16816.F32.BF16 R56, R152.reuse, R158, RZ ;  /* 0x0000009e9838723c */ /* 0x040fe200000418ff */
[----:B------:R-:W4:Y:S07]  /*14d80*/  LDSM.16.M88.4 R156, [R222] ;  /* 0x00000000de9c783b */ /* 0x000f2e0000000200 */
        /* <DEDUP_REMOVED lines=9> */
[C---:B-1----:R-:W-:Y:S08]  /*14e20*/  HMMA.16816.F32.BF16 R84, R152.reuse, R192, RZ ;  /* 0x000000c09854723c */ /* 0x042ff000000418ff */
[C---:B------:R-:W-:Y:S01]  /*14e30*/  HMMA.16816.F32.BF16 R88, R152.reuse, R194, RZ ;  /* 0x000000c29858723c */ /* 0x040fe200000418ff */
[----:B------:R-:W-:Y:S07]  /*14e40*/  LDSM.16.M88.4 R192, [R212] ;  /* 0x00000000d4c0783b */ /* 0x000fee0000000200 */
        /* <DEDUP_REMOVED lines=11> */
[C---:B---3--:R-:W-:Y:S08]  /*14f00*/  HMMA.16816.F32.BF16 R4, R160.reuse, R164, R4 ;  /* 0x000000a4a004723c */ /* 0x048ff00000041804 */
[C---:B------:R-:W-:Y:S01]  /*14f10*/  HMMA.16816.F32.BF16 R8, R160.reuse, R166, R8 ;  /* 0x000000a6a008723c */ /* 0x040fe20000041808 */
[----:B------:R-:W2:Y:S07]  /*14f20*/  LDSM.16.M88.4 R164, [R215] ;  /* 0x00000000d7a4783b */ /* 0x000eae0000000200 */
[C---:B----4-:R-:W-:Y:S08]  /*14f30*/  HMMA.16816.F32.BF16 R12, R160.reuse, R156, R12 ;  /* 0x0000009ca00c723c */ /* 0x050ff0000004180c */
[C---:B------:R-:W-:Y:S01]  /*14f40*/  HMMA.16816.F32.BF16 R16, R160.reuse, R158, R16 ;  /* 0x0000009ea010723c */ /* 0x040fe20000041810 */
[----:B------:R-:W3:Y:S07]  /*14f50*/  LDSM.16.M88.4 R156, [R214] ;  /* 0x00000000d69c783b */ /* 0x000eee0000000200 */
[C---:B------:R-:W-:Y:S08]  /*14f60*/  HMMA.16816.F32.BF16 R20, R160.reuse, R168, R20 ;  /* 0x000000a8a014723c */ /* 0x040ff00000041814 */
[C---:B------:R-:W-:Y:S01]  /*14f70*/  HMMA.16816.F32.BF16 R24, R160.reuse, R170, R24 ;  /* 0x000000aaa018723c */ /* 0x040fe20000041818 */
[----:B------:R-:W4:Y:S01]  /*14f80*/  LDSM.16.M88.4 R168, [R208] ;  /* 0x00000000d0a8783b */ /* 0x000f220000000200 */
        /* <DEDUP_REMOVED lines=95> */
.L_x_1831:
[C---:B------:R-:W-:Y:S01]  /*15580*/  LEA R230, P0, R154.reuse, R230, 0x1 ;  /* 0x000000e69ae67211 */ /* 0x040fe200078008ff */
[----:B------:R-:W-:Y:S02]  /*15590*/  USHF.L.U32 UR5, UR7, 0x6, URZ ;  /* 0x0000000607057899 */ /* 0x000fe4000800063f */
[----:B------:R-:W-:Y:S01]  /*155a0*/  USHF.L.U64.HI UR7, UR7, UR10, UR4 ;  /* 0x0000000a07077299 */ /* 0x000fe20008010204 */
[----:B------:R-:W-:Y:S03]  /*155b0*/  LEA.HI.X R229, R154, R229, R2, 0x1, P0 ;  /* 0x000000e59ae57211 */ /* 0x000fe600000f0c02 */
[----:B------:R-:W-:Y:S02]  /*155c0*/  IADD3 R158, P0, R230, UR5, RZ ;  /* 0x00000005e69e7c10 */ /* 0x000fe4000ff1e0ff */
[----:B------:R-:W-:Y:S02]  /*155d0*/  IMAD.MOV.U32 R231, RZ, RZ, R229 ;  /* 0x000000ffffe77224 */ /* 0x000fe400078e00e5 */
        /* <DEDUP_REMOVED lines=25> */
.L_x_1830:
        /* <DEDUP_REMOVED lines=714> */
.L_x_1828:
        /* <DEDUP_REMOVED lines=31> */
[----:B------:R-:W-:Y:S02]  /*18600*/  LOP3.LUT R13, R13, 0x3fffffe, RZ, 0xc0, !PT ;  /* 0x03fffffe0d0d7812 */ /* 0x000fe400078ec0ff */
[C---:B------:R-:W-:Y:S01]  /*18610*/  LOP3.LUT P2, RZ, R15.reuse, 0x2, RZ, 0xc0, !PT ;  /* 0x000000020fff7812 */ /* 0x040fe2000784c0ff */
[----:B------:R-:W-:Y:S01]  /*18620*/  IMAD.SHL.U32 R16, R15, 0x40, RZ ;  /* 0x000000400f107824 */ /* 0x000fe200078e00ff */
[----:B------:R-:W2:Y:S01]  /*18630*/  @P0 MUFU.RCP R10, R6 ;  /* 0x00000006000a0308 */ /* 0x000ea20000001000 */
[----:B------:R-:W-:-:S02]  /*18640*/  IMAD.IADD R13, R8, 0x1, -R13 ;  /* 0x00000001080d7824 */ /* 0x000fc400078e0a0d */
[----:B------:R-:W-:Y:S01]  /*18650*/  IMAD R8, R11, 0x100, R14 ;  /* 0x000001000b087824 */ /* 0x000fe200078e020e */
[----:B------:R-:W-:Y:S01]  /*18660*/  LOP3.LUT R16, R16, 0xc0, RZ, 0xc0, !PT ;  /* 0x000000c010107812 */ /* 0x000fe200078ec0ff */
[----:B-1----:R-:W-:-:S03]  /*18670*/  FMUL.FTZ R144, R9, R144 ;  /* 0x0000009009907220 */ /* 0x002fc60000410000 */
[----:B------:R-:W-:Y:S01]  /*18680*/  LEA R8, R13, R8, 0x4 ;  /* 0x000000080d087211 */ /* 0x000fe200078e20ff */
[C---:B------:R-:W-:Y:S01]  /*18690*/  FMUL.FTZ R145, R9.reuse, R145 ;  /* 0x0000009109917220 */ /* 0x040fe20000410000 */
[----:B------:R-:W-:Y:S01]  /*186a0*/  LEA.HI R13, R16, R16, RZ, 0x1d ;  /* 0x00000010100d7211 */ /* 0x000fe200078fe8ff */
[----:B------:R-:W-:Y:S01]  /*186b0*/  FMUL.FTZ R140, R9, R140 ;  /* 0x0000008c098c7220 */ /* 0x000fe20000410000 */
[----:B------:R-:W-:Y:S01]  /*186c0*/  LOP3.LUT R16, R15, 0x1, RZ, 0xc0, !PT ;  /* 0x000000010f107812 */ /* 0x000fe200078ec0ff */
[----:B------:R-:W-:Y:S01]  /*186d0*/  FMUL.FTZ R141, R9, R141 ;  /* 0x0000008d098d7220 */ /* 0x000fe20000410000 */
[----:B------:R-:W-:Y:S01]  /*186e0*/  F2FP.BF16.PACK_AB R144, R145, R144 ;  /* 0x000000909190723e */ /* 0x000fe200000010ff */
[----:B------:R-:W-:Y:S01]  /*186f0*/  IMAD.U32 R8, R8, 0x2, R13 ;  /* 0x0000000208087824 */ /* 0x000fe200078e000d */
[----:B------:R-:W-:Y:S01]  /*18700*/  ISETP.NE.U32.AND P3, PT, R16, 0x1, PT ;  /* 0x000000011000780c */ /* 0x000fe20003f65070 */
[----:B------:R-:W-:Y:S01]  /*18710*/  FMUL.FTZ R136, R9, R136 ;  /* 0x0000008809887220 */ /* 0x000fe20000410000 */
[----:B------:R-:W-:Y:S01]  /*18720*/  F2FP.BF16.PACK_AB R140, R141, R140 ;  /* 0x0000008c8d8c723e */ /* 0x000fe200000010ff */
[C---:B------:R-:W-:Y:S01]  /*18730*/  FMUL.FTZ R137, R9.reuse, R137 ;  /* 0x0000008909897220 */ /* 0x040fe20000410000 */
[----:B------:R-:W-:Y:S01]  /*18740*/  SHF.L.U32 R15, R8, 0x1, RZ ;  /* 0x00000001080f7819 */ /* 0x000fe200000006ff */
[C---:B------:R-:W-:Y:S01]  /*18750*/  FMUL.FTZ R132, R9.reuse, R132 ;  /* 0x0000008409847220 */ /* 0x040fe20000410000 */
[----:B------:R-:W1:Y:S01]  /*18760*/  @P1 MUFU.LG2 R7, R7 ;  /* 0x0000000700071308 */ /* 0x000e620000000c00 */
[----:B------:R-:W-:Y:S01]  /*18770*/  FMUL.FTZ R9, R9, R133 ;  /* 0x0000008509097220 */ /* 0x000fe20000410000 */
[----:B------:R-:W-:Y:S01]  /*18780*/  F2FP.BF16.PACK_AB R136, R137, R136 ;  /* 0x000000888988723e */ /* 0x000fe200000010ff */
[----:B------:R-:W-:Y:S01]  /*18790*/  IMAD.MOV.U32 R13, RZ, RZ, -0x10 ;  /* 0xfffffff0ff0d7424 */ /* 0x000fe200078e00ff */
[----:B------:R-:W-:Y:S01]  /*187a0*/  STS [R15], R144 ;  /* 0x000000900f007388 */ /* 0x000fe20000000800 */
[C---:B--2---:R-:W-:Y:S01]  /*187b0*/  FMUL.FTZ R147, R10.reuse, R147 ;  /* 0x000000930a937220 */ /* 0x044fe20000410000 */
[----:B------:R-:W-:Y:S01]  /*187c0*/  F2FP.BF16.PACK_AB R132, R9, R132 ;  /* 0x000000840984723e */ /* 0x000fe200000010ff */
[C---:B------:R-:W-:Y:S01]  /*187d0*/  FMUL.FTZ R146, R10.reuse, R146 ;  /* 0x000000920a927220 */ /* 0x040fe20000410000 */
        /* <DEDUP_REMOVED lines=10> */
[----:B------:R-:W2:Y:S01]  /*18880*/  @P0 MUFU.LG2 R6, R6 ;  /* 0x0000000600060308 */ /* 0x000ea20000000c00 */
        /* <DEDUP_REMOVED lines=8> */
[----:B------:R-:W-:-:S02]  /*18910*/  ISETP.NE.AND P2, PT, RZ, UR4, PT ;  /* 0x00000004ff007c0c */ /* 0x000fc4000bf45270 */
[----:B------:R-:W-:Y:S01]  /*18920*/  MOV R8, 0x7f800000 ;  /* 0x7f80000000087802 */ /* 0x000fe20000000f00 */
[----:B------:R2:W-:Y:S01]  /*18930*/  STS [R13+0x200], R142 ;  /* 0x0002008e0d007388 */ /* 0x0005e20000000800 */
[----:B------:R-:W-:-:S03]  /*18940*/  @P1 FFMA.FTZ R8, R2, c[0x0][0x238], R7 ;  /* 0x00008e0002081a23 */ /* 0x000fc60000010007 */
[----:B------:R1:W-:Y:S04]  /*18950*/  STS [R9], R136 ;  /* 0x0000008809007388 */ /* 0x0003e80000000800 */
[----:B------:R1:W-:Y:S04]  /*18960*/  STS [R9+0x200], R138 ;  /* 0x0002008a09007388 */ /* 0x0003e80000000800 */
[----:B------:R1:W-:Y:S04]  /*18970*/  STS [R17], R132 ;  /* 0x0000008411007388 */ /* 0x0003e80000000800 */
[----:B------:R1:W-:Y:S01]  /*18980*/  STS [R17+0x200], R10 ;  /* 0x0002000a11007388 */ /* 0x0003e20000000800 */
[----:B---3--:R-:W-:-:S02]  /*18990*/  IMAD.MOV.U32 R15, RZ, RZ, 0x7f800000 ;  /* 0x7f800000ff0f7424 */ /* 0x008fc400078e00ff */
[----:B--2---:R-:W-:-:S04]  /*189a0*/  @P0 FMUL.FTZ R13, R6, 0.69314718246459960938 ;  /* 0x3f317218060d0820 */ /* 0x004fc80000410000 */
[----:B------:R-:W-:Y:S01]  /*189b0*/  @P0 FFMA.FTZ R15, R0, c[0x0][0x238], R13 ;  /* 0x00008e00000f0a23 */ /* 0x000fe2000001000d */
[----:B------:R-:W-:Y:S05]  /*189c0*/  @!P2 BRA `(.L_x_1833) ;  /* 0x000000700000a947 */ /* 0x000fea0003800000 */
[----:B------:R-:W2:Y:S01]  /*189d0*/  S2R R0, SR_CTAID.Y ;  /* 0x0000000000007919 */ /* 0x000ea20000002600 */
[----:B------:R-:W-:-:S03]  /*189e0*/  ISETP.NE.AND P0, PT, R235, -0x1, PT ;  /* 0xffffffffeb00780c */ /* 0x000fc60003f05270 */
[----:B------:R-:W3:Y:S01]  /*189f0*/  S2R R7, SR_CTAID.Z ;  /* 0x0000000000077919 */ /* 0x000ee20000002700 */
[----:B--2---:R-:W-:-:S05]  /*18a00*/  IMAD R2, R0, c[0x0][0x214], RZ ;  /* 0x0000850000027a24 */ /* 0x004fca00078e02ff */
[----:B------:R-:W-:-:S05]  /*18a10*/  SEL R2, R2, R235, !P0 ;  /* 0x000000eb02027207 */ /* 0x000fca0004000000 */
[----:B---3--:R-:W-:Y:S01]  /*18a20*/  IMAD R2, R7, c[0x0][0x234], R2 ;  /* 0x00008d0007027a24 */ /* 0x008fe200078e0202 */
[----:B------:R-:W-:Y:S05]  /*18a30*/  BRA `(.L_x_1834) ;  /* 0x0000004000007947 */ /* 0x000fea0003800000 */
.L_x_1833:
[----:B------:R-:W2:Y:S04]  /*18a40*/  S2R R7, SR_CTAID.Z ;  /* 0x0000000000077919 */ /* 0x000ea80000002700 */
[----:B------:R-:W2:Y:S02]  /*18a50*/  S2R R0, SR_CTAID.Y ;  /* 0x0000000000007919 */ /* 0x000ea40000002600 */
[----:B--2---:R-:W-:-:S04]  /*18a60*/  IMAD R2, R0, c[0x0][0x1c0], R7 ;  /* 0x0000700000027a24 */ /* 0x004fc800078e0207 */
[----:B------:R-:W-:Y:S02]  /*18a70*/  IMAD R2, R2, c[0x0][0x214], RZ ;  /* 0x0000850002027a24 */ /* 0x000fe400078e02ff */
.L_x_1834:
[----:B------:R-:W-:Y:S01]  /*18a80*/  BAR.SYNC.DEFER_BLOCKING 0x0 ;  /* 0x0000000000007b1d */ /* 0x000fe20000010000 */
[----:B-1----:R-:W-:Y:S01]  /*18a90*/  SHF.R.S32.HI R9, RZ, 0x1f, R4 ;  /* 0x0000001fff097819 */ /* 0x002fe20000011404 */
[----:B------:R-:W-:Y:S01]  /*18aa0*/  IMAD.WIDE.U32 R24, R0, c[0x0][0x1e0], RZ ;  /* 0x0000780000187a25 */ /* 0x000fe200078e00ff */
[----:B------:R-:W-:Y:S02]  /*18ab0*/  LOP3.LUT R12, R12, 0xffffffe0, RZ, 0xc0, !PT ;  /* 0xffffffe00c0c7812 */ /* 0x000fe400078ec0ff */
[----:B------:R-:W-:Y:S01]  /*18ac0*/  LEA.HI R6, R9, R4, RZ, 0x5 ;  /* 0x0000000409067211 */ /* 0x000fe200078f28ff */
[----:B------:R-:W-:Y:S01]  /*18ad0*/  ULDC.64 UR4, c[0x0][0x118] ;  /* 0x0000460000047ab9 */ /* 0x000fe20000000a00 */
[----:B------:R-:W-:Y:S01]  /*18ae0*/  ISETP.NE.AND P0, PT, R235, -0x1, PT ;  /* 0xffffffffeb00780c */ /* 0x000fe20003f05270 */
[----:B------:R-:W-:Y:S01]  /*18af0*/  IMAD.IADD R12, R5, 0x1, -R12 ;  /* 0x00000001050c7824 */ /* 0x000fe200078e0a0c */
[----:B------:R-:W-:Y:S01]  /*18b00*/  LOP3.LUT R9, R6, 0xffffffe0, RZ, 0xc0, !PT ;  /* 0xffffffe006097812 */ /* 0x000fe200078ec0ff */
[----:B------:R-:W-:Y:S01]  /*18b10*/  BSSY B0, `(.L_x_1835) ;  /* 0x0000022000007945 */ /* 0x000fe20003800000 */
[----:B------:R-:W-:-:S02]  /*18b20*/  SHF.R.S32.HI R6, RZ, 0x1f, R11 ;  /* 0x0000001fff067819 */ /* 0x000fc4000001140b */
[----:B------:R-:W-:Y:S01]  /*18b30*/  LOP3.LUT P1, RZ, R12, 0x3, RZ, 0xc0, !PT ;  /* 0x000000030cff7812 */ /* 0x000fe2000782c0ff */
[----:B------:R-:W-:Y:S01]  /*18b40*/  IMAD.IADD R9, R4, 0x1, -R9 ;  /* 0x0000000104097824 */ /* 0x000fe200078e0a09 */
[----:B------:R-:W-:Y:S01]  /*18b50*/  SHF.R.S32.HI R4, RZ, 0x1f, R0 ;  /* 0x0000001fff047819 */ /* 0x000fe20000011400 */
[C---:B------:R-:W-:Y:S01]  /*18b60*/  IMAD.WIDE.U32 R12, R235.reuse, c[0x0][0x1e8], RZ ;  /* 0x00007a00eb0c7a25 */ /* 0x040fe200078e00ff */
[----:B------:R-:W-:Y:S02]  /*18b70*/  LEA.HI R6, R6, R11, RZ, 0x2 ;  /* 0x0000000b06067211 */ /* 0x000fe400078f10ff */
[----:B------:R-:W-:Y:S01]  /*18b80*/  SHF.R.S32.HI R10, RZ, 0x1f, R9 ;  /* 0x0000001fff0a7819 */ /* 0x000fe20000011409 */
[----:B------:R-:W-:Y:S01]  /*18b90*/  IMAD R5, R4, c[0x0][0x1e0], RZ ;  /* 0x0000780004057a24 */ /* 0x000fe200078e02ff */
[----:B------:R-:W-:Y:S01]  /*18ba0*/  LOP3.LUT R6, R6, 0xffffffc, RZ, 0xc0, !PT ;  /* 0x0ffffffc06067812 */ /* 0x000fe200078ec0ff */
[----:B------:R-:W-:Y:S01]  /*18bb0*/  IMAD R235, R235, c[0x0][0x1ec], R13 ;  /* 0x00007b00ebeb7a24 */ /* 0x000fe200078e020d */
[----:B------:R-:W-:Y:S01]  /*18bc0*/  LEA.HI R10, R10, R9, RZ, 0x2 ;  /* 0x000000090a0a7211 */ /* 0x000fe200078f10ff */
[----:B------:R1:W2:Y:S01]  /*18bd0*/  LDS.128 R16, [R237] ;  /* 0x00000000ed107984 */ /* 0x0002a20000000c00 */
[----:B------:R-:W-:Y:S01]  /*18be0*/  IMAD R5, R0, c[0x0][0x1e4], R5 ;  /* 0x0000790000057a24 */ /* 0x000fe200078e0205 */
[----:B------:R-:W-:Y:S01]  /*18bf0*/  SEL R12, R24, R12, !P0 ;  /* 0x0000000c180c7207 */ /* 0x000fe20004000000 */
[----:B------:R-:W-:Y:S01]  /*18c00*/  IMAD.IADD R6, R11, 0x1, -R6 ;  /* 0x000000010b067824 */ /* 0x000fe200078e0a06 */
[----:B------:R1:W3:Y:S01]  /*18c10*/  LDS.128 R20, [R237+0x800] ;  /* 0x00080000ed147984 */ /* 0x0002e20000000c00 */
[----:B------:R-:W-:Y:S01]  /*18c20*/  SHF.R.S32.HI R9, RZ, 0x2, R10 ;  /* 0x00000002ff097819 */ /* 0x000fe2000001140a */
[----:B------:R-:W-:-:S04]  /*18c30*/  @!P0 IMAD.IADD R235, R25, 0x1, R5 ;  /* 0x0000000119eb8824 */ /* 0x000fc800078e0205 */
        /* <DEDUP_REMOVED lines=15> */
.L_x_1836:
[----:B------:R-:W-:Y:S05]  /*18d30*/  BSYNC B0 ;  /* 0x0000000000007941 */ /* 0x000fea0003800000 */
.L_x_1835:
[----:B----4-:R-:W4:Y:S01]  /*18d40*/  S2R R5, SR_CTAID.X ;  /* 0x0000000000057919 */ /* 0x010f220000002500 */
[----:B------:R-:W-:Y:S01]  /*18d50*/  IMAD.SHL.U32 R8, R14, 0x8, RZ ;  /* 0x000000080e087824 */ /* 0x000fe200078e00ff */
[----:B------:R-:W-:Y:S01]  /*18d60*/  SHF.R.S32.HI R2, RZ, 0x1f, R7 ;  /* 0x0000001fff027819 */ /* 0x000fe20000011407 */
[----:B------:R-:W-:Y:S03]  /*18d70*/  BSSY B0, `(.L_x_1837) ;  /* 0x0000019000007945 */ /* 0x000fe60003800000 */
[----:B------:R-:W-:Y:S01]  /*18d80*/  SHF.R.S32.HI R9, RZ, 0x1f, R8 ;  /* 0x0000001fff097819 */ /* 0x000fe20000011408 */
[----:B------:R-:W-:-:S04]  /*18d90*/  IMAD R2, R2, c[0x0][0x1f0], RZ ;  /* 0x00007c0002027a24 */ /* 0x000fc800078e02ff */
[----:B------:R-:W-:Y:S02]  /*18da0*/  IMAD R2, R7, c[0x0][0x1f4], R2 ;  /* 0x00007d0007027a24 */ /* 0x000fe400078e0202 */
[----:B----4-:R-:W-:-:S04]  /*18db0*/  IMAD.SHL.U32 R5, R5, 0x40, RZ ;  /* 0x0000004005057824 */ /* 0x010fc800078e00ff */
[C---:B------:R-:W-:Y:S01]  /*18dc0*/  IMAD.WIDE.U32 R8, R5.reuse, c[0x0][0x1e8], R8 ;  /* 0x00007a0005087a25 */ /* 0x040fe200078e0008 */
[----:B------:R-:W-:Y:S02]  /*18dd0*/  SHF.R.S32.HI R0, RZ, 0x1f, R5 ;  /* 0x0000001fff007819 */ /* 0x000fe40000011405 */
[----:B------:R-:W-:Y:S02]  /*18de0*/  IADD3 R234, -R5, R234, RZ ;  /* 0x000000ea05ea7210 */ /* 0x000fe40007ffe1ff */
[----:B------:R-:W-:Y:S01]  /*18df0*/  IADD3 R12, P0, R12, R8, RZ ;  /* 0x000000080c0c7210 */ /* 0x000fe20007f1e0ff */
[----:B------:R-:W-:-:S04]  /*18e00*/  IMAD R0, R0, c[0x0][0x1e8], RZ ;  /* 0x00007a0000007a24 */ /* 0x000fc800078e02ff */
[----:B------:R-:W-:-:S05]  /*18e10*/  IMAD R0, R5, c[0x0][0x1ec], R0 ;  /* 0x00007b0005007a24 */ /* 0x000fca00078e0200 */
[----:B------:R-:W-:Y:S02]  /*18e20*/  IADD3.X R13, R235, R0, R9, P0, !PT ;  /* 0x00000000eb0d7210 */ /* 0x000fe400007fe409 */
[----:B------:R-:W-:Y:S02]  /*18e30*/  ISETP.GE.AND P0, PT, R3, R234, PT ;  /* 0x000000ea0300720c */ /* 0x000fe40003f06270 */
        /* <DEDUP_REMOVED lines=12> */
.L_x_1838:
[----:B------:R-:W-:Y:S05]  /*18f00*/  BSYNC B0 ;  /* 0x0000000000007941 */ /* 0x000fea0003800000 */
.L_x_1837:
[----:B------:R-:W-:-:S04]  /*18f10*/  IADD3 R7, R3, 0x20, RZ ;  /* 0x0000002003077810 */ /* 0x000fc80007ffe0ff */
[----:B------:R-:W-:-:S13]  /*18f20*/  ISETP.GE.AND P0, PT, R7, R234, PT ;  /* 0x000000ea0700720c */ /* 0x000fda0003f06270 */
        /* <DEDUP_REMOVED lines=12> */
.L_x_1839:
        /* <DEDUP_REMOVED lines=9> */
.L_x_5206:


//--------------------- .text._ZN5flash24flash_fwd_splitkv_kernelI23Flash_fwd_kernel_traitsILi32ELi64ELi256ELi4ELb0ELb0EN7cutlass10bfloat16_tE19Flash_kernel_traitsILi32ELi64ELi256ELi4ES3_EELb1ELb0ELb0ELb0ELb1ELb1ELb0ELb1EEEvNS_16Flash_fwd_paramsE --------------------------
	.section	.text._ZN5flash24flash_fwd_splitkv_kernelI23Flash_fwd_kernel_traitsILi32ELi64ELi256ELi4ELb0ELb0EN7cutlass10bfloat16_tE19Flash_kernel_traitsILi32ELi64ELi256ELi4ES3_EELb1ELb0ELb0ELb0ELb1ELb1ELb0ELb1EEEvNS_16Flash_fwd_paramsE,"ax",@progbits
	.sectioninfo	@"SHI_REGISTERS=255"
	.align	128
        .global         _ZN5flash24flash_fwd_splitkv_kernelI23Flash_fwd_kernel_traitsILi32ELi64ELi256ELi4ELb0ELb0EN7cutlass10bfloat16_tE19Flash_kernel_traitsILi32ELi64ELi256ELi4ES3_EELb1ELb0ELb0ELb0ELb1ELb1ELb0ELb1EEEvNS_16Flash_fwd_paramsE
        .type           _ZN5flash24flash_fwd_splitkv_kernelI23Flash_fwd_kernel_traitsILi32ELi64ELi256ELi4ELb0ELb0EN7cutlass10bfloat16_tE19Flash_kernel_traitsILi32ELi64ELi256ELi4ES3_EELb1ELb0ELb0ELb0ELb1ELb1ELb0ELb1EEEvNS_16Flash_fwd_paramsE,@function
        .size           _ZN5flash24flash_fwd_splitkv_kernelI23Flash_fwd_kernel_traitsILi32ELi64ELi256ELi4ELb0ELb0EN7cutlass10bfloat16_tE19Flash_kernel_traitsILi32ELi64ELi256ELi4ES3_EELb1ELb0ELb0ELb0ELb1ELb1ELb0ELb1EEEvNS_16Flash_fwd_paramsE,(.L_x_5207 - _ZN5flash24flash_fwd_splitkv_kernelI23Flash_fwd_kernel_traitsILi32ELi64ELi256ELi4ELb0ELb0EN7cutlass10bfloat16_tE19Flash_kernel_traitsILi32ELi64ELi256ELi4ES3_EELb1ELb0ELb0ELb0ELb1ELb1ELb0ELb1EEEvNS_16Flash_fwd_paramsE)
        .other          _ZN5flash24flash_fwd_splitkv_kernelI23Flash_fwd_kernel_traitsILi32ELi64ELi256ELi4ELb0ELb0EN7cutlass10bfloat16_tE19Flash_kernel_traitsILi32ELi64ELi256ELi4ES3_EELb1ELb0ELb0ELb0ELb1ELb1ELb0ELb1EEEvNS_16Flash_fwd_paramsE,@"STO_CUDA_ENTRY STV_DEFAULT"
_ZN5flash24flash_fwd_splitkv_kernelI23Flash_fwd_kernel_traitsILi32ELi64ELi256ELi4ELb0ELb0EN7cutlass10bfloat16_tE19Flash_kernel_traitsILi32ELi64ELi256ELi4ES3_EELb1ELb0ELb0ELb0ELb1ELb1ELb0ELb1EEEvNS_16Flash_fwd_paramsE:
.text._ZN5flash24flash_fwd_splitkv_kernelI23Flash_fwd_kernel_traitsILi32ELi64ELi256ELi4ELb0ELb0EN7cutlass10bfloat16_tE19Flash_kernel_traitsILi32ELi64ELi256ELi4ES3_EELb1ELb0ELb0ELb0ELb1ELb1ELb0ELb1EEEvNS_16Flash_fwd_paramsE:
        /* <DEDUP_REMOVED lines=39> */
.L_x_1840:
[----:B----4-:R-:W-:Y:S02]  /*0270*/  MOV R0, c[0x0][0x218] ;  /* 0x0000860000007a02 */ /* 0x010fe40000000f00 */
.L_x_1841:
        /* <DEDUP_REMOVED lines=36> */
[----:B------:R-:W-:-:S04]  /*04c0*/  LOP3.LUT R0, R11, 0x1ffffffc, RZ, 0xc0, !PT ;  /* 0x1ffffffc0b007812 */ /* 0x000fc800078ec0ff */
[----:B------:R-:W-:-:S03]  /*04d0*/  IADD3 R0, -R0, R151, RZ ;  /* 0x0000009700007210 */ /* 0x000fc60007ffe1ff */
[----:B------:R-:W-:Y:S01]  /*04e0*/  @P0 IMAD.WIDE.U32 R4, R245, c[0x0][0x1e8], RZ ;  /* 0x00007a00f5040a25 */ /* 0x000fe200078e00ff */
[----:B------:R-:W-:-:S03]  /*04f0*/  SHF.L.U32 R2, R0, 0x3, RZ ;  /* 0x0000000300027819 */ /* 0x000fc600000006ff */
[----:B------:R-:W-:Y:S01]  /*0500*/  @!P0 IMAD R6, R26, c[0x0][0x1e0], RZ ;  /* 0x000078001a068a24 */ /* 0x000fe200078e02ff */
[----:B------:R-:W-:Y:S01]  /*0510*/  SHF.R.S32.HI R3, RZ, 0x1f, R2 ;  /* 0x0000001fff037819 */ /* 0x000fe20000011402 */
[----:B------:R-:W-:Y:S02]  /*0520*/  @P0 IMAD R8, R245, c[0x0][0x1ec], R5 ;  /* 0x00007b00f5080a24 */ /* 0x000fe400078e0205 */
[----:B------:R-:W-:Y:S02]  /*0530*/  @P0 IMAD.MOV.U32 R0, RZ, RZ, R4 ;  /* 0x000000ffff000224 */ /* 0x000fe400078e0004 */
[----:B------:R-:W-:-:S04]  /*0540*/  @!P0 IMAD.WIDE.U32 R4, R9, c[0x0][0x1e0], RZ ;  /* 0x0000780009048a25 */ /* 0x000fc800078e00ff */
[----:B------:R-:W-:Y:S01]  /*0550*/  @!P0 IMAD R7, R9, c[0x0][0x1e4], R6 ;  /* 0x0000790009078a24 */ /* 0x000fe200078e0206 */
[----:B------:R-:W-:Y:S01]  /*0560*/  @!P0 MOV R0, R4 ;  /* 0x0000000400008202 */ /* 0x000fe20000000f00 */
[----:B------:R-:W-:Y:S01]  /*0570*/  IMAD R6, R10, c[0x0][0x1e8], RZ ;  /* 0x00007a000a067a24 */ /* 0x000fe200078e02ff */
[C---:B------:R-:W-:Y:S01]  /*0580*/  IADD3 R10, -R154.reuse, R12, RZ ;  /* 0x0000000c9a0a7210 */ /* 0x040fe20007ffe1ff */
[----:B------:R-:W-:-:S04]  /*0590*/  IMAD.WIDE.U32 R2, R154, c[0x0][0x1e8], R2 ;  /* 0x00007a009a027a25 */ /* 0x000fc800078e0002 */
[----:B------:R-:W-:Y:S01]  /*05a0*/  @!P0 IMAD.IADD R8, R5, 0x1, R7 ;  /* 0x0000000105088824 */ /* 0x000fe200078e0207 */
[----:B------:R-:W-:Y:S01]  /*05b0*/  IADD3 R2, P0, R0, R2, RZ ;  /* 0x0000000200027210 */ /* 0x000fe20007f1e0ff */
[----:B------:R-:W-:Y:S01]  /*05c0*/  IMAD R4, R154, c[0x0][0x1ec], R6 ;  /* 0x00007b009a047a24 */ /* 0x000fe200078e0206 */
[----:B------:R-:W-:Y:S01]  /*05d0*/  SHF.R.S32.HI R0, RZ, 0x2, R11 ;  /* 0x00000002ff007819 */ /* 0x000fe2000001140b */
[--C-:B------:R-:W-:Y:S01]  /*05e0*/  IMAD R7, R9, c[0x0][0x1c0], R108.reuse ;  /* 0x0000700009077a24 */ /* 0x100fe200078e026c */
[----:B------:R-:W-:Y:S02]  /*05f0*/  SHF.R.S32.HI R5, RZ, 0x1f, R108 ;  /* 0x0000001fff057819 */ /* 0x000fe4000001146c */
[----:B------:R-:W-:Y:S01]  /*0600*/  IADD3.X R3, R8, R3, R4, P0, !PT ;  /* 0x0000000308037210 */ /* 0x000fe200007fe404 */
[----:B------:R-:W-:Y:S01]  /*0610*/  IMAD R11, R7, c[0x0][0x214], R154 ;  /* 0x00008500070b7a24 */ /* 0x000fe200078e029a */
[----:B------:R-:W-:Y:S01]  /*0620*/  ISETP.GE.AND P0, PT, R0, R10, PT ;  /* 0x0000000a0000720c */ /* 0x000fe20003f06270 */
[----:B------:R-:W-:Y:S01]  /*0630*/  IMAD R6, R5, c[0x0][0x1f0], RZ ;  /* 0x00007c0005067a24 */ /* 0x000fe200078e02ff */
[----:B------:R-:W-:Y:S01]  /*0640*/  SHF.R.S32.HI R12, RZ, 0x1f, R0 ;  /* 0x0000001fff0c7819 */ /* 0x000fe20000011400 */
[----:B------:R-:W-:-:S04]  /*0650*/  IMAD.WIDE.U32 R4, R108, c[0x0][0x1f0], R2 ;  /* 0x00007c006c047a25 */ /* 0x000fc800078e0002 */
[----:B------:R-:W-:-:S04]  /*0660*/  IMAD R6, R108, c[0x0][0x1f4], R6 ;  /* 0x00007d006c067a24 */ /* 0x000fc800078e0206 */
[----:B------:R-:W-:Y:S02]  /*0670*/  IMAD.IADD R3, R5, 0x1, R6 ;  /* 0x0000000105037824 */ /* 0x000fe400078e0206 */
        /* <DEDUP_REMOVED lines=9> */
.L_x_1844:
[----:B------:R-:W-:Y:S05]  /*0710*/  BSYNC B0 ;  /* 0x0000000000007941 */ /* 0x000fea0003800000 */
.L_x_1843:
[----:B-1----:R-:W-:Y:S01]  /*0720*/  IADD3 R9, R0, 0x20, RZ ;  /* 0x0000002000097810 */ /* 0x002fe20007ffe0ff */
[----:B------:R-:W-:Y:S03]  /*0730*/  BSSY B0, `(.L_x_1845) ;  /* 0x000000d000007945 */ /* 0x000fe60003800000 */
[----:B------:R-:W-:-:S13]  /*0740*/  ISETP.GE.AND P0, PT, R9, R10, PT ;  /* 0x0000000a0900720c */ /* 0x000fda0003f06270 */
[----:B------:R-:W-:Y:S05]  /*0750*/  @P0 BRA `(.L_x_1846) ;  /* 0x000000a000000947 */ /* 0x000fea0003800000 */
[----:B------:R-:W-:-:S04]  /*0760*/  IADD3 R5, P0, R0, 0x20, RZ ;  /* 0x0000002000057810 */ /* 0x000fc80007f1e0ff */
[----:B------:R-:W-:-:S05]  /*0770*/  IADD3.X R2, RZ, R12, RZ, P0, !PT ;  /* 0x0000000cff027210 */ /* 0x000fca00007fe4ff */
[----:B------:R-:W-:Y:S01]  /*0780*/  IMAD R8, R2, c[0x0][0x1e8], RZ ;  /* 0x00007a0002087a24 */ /* 0x000fe200078e02ff */
[----:B------:R-:W-:-:S05]  /*0790*/  MOV R2, R4 ;  /* 0x0000000400027202 */ /* 0x000fca0000000f00 */
[----:B------:R-:W-:-:S04]  /*07a0*/  IMAD.WIDE.U32 R6, R5, c[0x0][0x1e8], R2 ;  /* 0x00007a0005067a25 */ /* 0x000fc800078e0002 */
[----:B------:R-:W-:Y:S01]  /*07b0*/  IMAD R3, R5, c[0x0][0x1ec], R8 ;  /* 0x00007b0005037a24 */ /* 0x000fe200078e0208 */
[----:B------:R-:W-:-:S04]  /*07c0*/  LEA R2, P0, R6, c[0x0][0x1d0], 0x1 ;  /* 0x0000740006027a11 */ /* 0x000fc800078008ff */
[----:B------:R-:W-:-:S04]  /*07d0*/  IADD3 R3, R7, R3, RZ ;  /* 0x0000000307037210 */ /* 0x000fc80007ffe0ff */
[----:B------:R-:W-:-:S05]  /*07e0*/  LEA.HI.X R3, R6, c[0x0][0x1d4], R3, 0x1, P0 ;  /* 0x0000750006037a11 */ /* 0x000fca00000f0c03 */
[----:B------:R1:W-:Y:S02]  /*07f0*/  STG.E.128 [R2.64], RZ ;  /* 0x000000ff02007986 */ /* 0x0003e4000c101d06 */
.L_x_1846:
[----:B------:R-:W-:Y:S05]  /*0800*/  BSYNC B0 ;  /* 0x0000000000007941 */ /* 0x000fea0003800000 */
.L_x_1845:
[----:B------:R-:W-:-:S04]  /*0810*/  LOP3.LUT P2, RZ, R151, 0x3, RZ, 0xc0, !PT ;  /* 0x0000000397ff7812 */ /* 0x000fc8000784c0ff */
[----:B------:R-:W-:Y:S02]  /*0820*/  ISETP.GE.OR P1, PT, R0, R10, P2 ;  /* 0x0000000a0000720c */ /* 0x000fe40001726670 */
[----:B------:R-:W-:-:S04]  /*0830*/  IADD3 R0, P0, R11, R0, RZ ;  /* 0x000000000b007210 */ /* 0x000fc80007f1e0ff */
[----:B-1----:R-:W-:Y:S02]  /*0840*/  LEA.HI.X.SX32 R3, R11, R12, 0x1, P0 ;  /* 0x0000000c0b037211 */ /* 0x002fe400000f0eff */
[----:B------:R-:W-:-:S04]  /*0850*/  LEA R2, P0, R0, c[0x0][0x200], 0x2 ;  /* 0x0000800000027a11 */ /* 0x000fc800078010ff */
[----:B------:R-:W-:Y:S01]  /*0860*/  LEA.HI.X R3, R0, c[0x0][0x204], R3, 0x2, P0 ;  /* 0x0000810000037a11 */ /* 0x000fe200000f1403 */
[----:B------:R-:W-:Y:S01]  /*0870*/  @!P1 IMAD.MOV.U32 R0, RZ, RZ, 0x7f800000 ;  /* 0x7f800000ff009424 */ /* 0x000fe200078e00ff */
[----:B------:R-:W-:-:S04]  /*0880*/  ISETP.GE.OR P0, PT, R9, R10, P2 ;  /* 0x0000000a0900720c */ /* 0x000fc80001706670 */
[----:B------:R1:W-:Y:S09]  /*0890*/  @!P1 STG.E [R2.64], R0 ;  /* 0x0000000002009986 */ /* 0x0003f2000c101906 */
[----:B------:R-:W-:Y:S05]  /*08a0*/  @P0 EXIT ;  /* 0x000000000000094d */ /* 0x000fea0003800000 */
[----:B-1----:R-:W-:-:S05]  /*08b0*/  MOV R0, 0x7f800000 ;  /* 0x7f80000000007802 */ /* 0x002fca0000000f00 */
[----:B------:R-:W-:Y:S01]  /*08c0*/  STG.E [R2.64+0x80], R0 ;  /* 0x0000800002007986 */ /* 0x000fe2000c101906 */
[----:B------:R-:W-:Y:S05]  /*08d0*/  EXIT ;  /* 0x000000000000794d */ /* 0x000fea0003800000 */
.L_x_1842:
        /* <DEDUP_REMOVED lines=101> */
.L_x_1847:
        /* <DEDUP_REMOVED lines=17> */
.L_x_1849:
        /* <DEDUP_REMOVED lines=56> */
.L_x_1848:
[----:B------:R1:W5:Y:S01]  /*13c0*/  @P4 LDG.E R25, [R152.64] ;  /* 0x0000000698194981 */ /* 0x000362000c1e1900 */
[----:B------:R-:W-:Y:S01]  /*13d0*/  ISETP.NE.AND P0, PT, R245, -0x1, PT ;  /* 0xfffffffff500780c */ /* 0x000fe20003f05270 */
[----:B-----5:R-:W-:Y:S01]  /*13e0*/  IMAD.MOV.U32 R9, RZ, RZ, 0x2 ;  /* 0x00000002ff097424 */ /* 0x020fe200078e00ff */
        /* <DEDUP_REMOVED lines=8> */
[----:B------:R-:W-:-:S04]  /*1470*/  IMAD.HI.U32 R114, R9, R7, R114 ;  /* 0x0000000709727227 */ /* 0x000fc800078e0072 */
[----:B------:R-:W-:Y:S01]  /*1480*/  @P0 IMAD.WIDE.U32 R4, R245, c[0x0][0x190], RZ ;  /* 0x00006400f5040a25 */ /* 0x000fe200078e00ff */
[----:B------:R-:W-:-:S03]  /*1490*/  SHF.R.S32.HI R107, RZ, 0x1, R114 ;  /* 0x00000001ff6b7819 */ /* 0x000fc60000011472 */
[----:B------:R-:W-:Y:S02]  /*14a0*/  @!P0 IMAD R0, R26, c[0x0][0x178], RZ ;  /* 0x00005e001a008a24 */ /* 0x000fe400078e02ff */
[----:B------:R-:W-:Y:S01]  /*14b0*/  @P0 IMAD R8, R245, c[0x0][0x194], R5 ;  /* 0x00006500f5080a24 */ /* 0x000fe200078e0205 */
[----:B------:R-:W-:Y:S01]  /*14c0*/  @P0 MOV R5, R4 ;  /* 0x0000000400050202 */ /* 0x000fe20000000f00 */
[----:B------:R-:W-:Y:S01]  /*14d0*/  @!P0 IMAD.WIDE.U32 R2, R23, c[0x0][0x178], RZ ;  /* 0x00005e0017028a25 */ /* 0x000fe200078e00ff */
[----:B------:R-:W-:-:S03]  /*14e0*/  LEA.HI R4, R6, R151, RZ, 0x2 ;  /* 0x0000009706047211 */ /* 0x000fc600078f10ff */
[----:B------:R-:W-:Y:S01]  /*14f0*/  @!P0 IMAD R0, R23, c[0x0][0x17c], R0 ;  /* 0x00005f0017008a24 */ /* 0x000fe200078e0200 */
[----:B------:R-:W-:Y:S01]  /*1500*/  SHF.R.S32.HI R78, RZ, 0x2, R4 ;  /* 0x00000002ff4e7819 */ /* 0x000fe20000011404 */
[----:B------:R-:W-:Y:S01]  /*1510*/  @!P0 IMAD.MOV.U32 R5, RZ, RZ, R2 ;  /* 0x000000ffff058224 */ /* 0x000fe200078e0002 */
[----:B------:R-:W-:Y:S01]  /*1520*/  LEA.HI R2, R6, R151, RZ, 0x5 ;  /* 0x0000009706027211 */ /* 0x000fe200078f28ff */
[----:B------:R-:W-:Y:S01]  /*1530*/  @!P0 IMAD.IADD R8, R3, 0x1, R0 ;  /* 0x0000000103088824 */ /* 0x000fe200078e0200 */
[C---:B------:R-:W-:Y:S01]  /*1540*/  LOP3.LUT R3, R4.reuse, 0xfffffffc, RZ, 0xc0, !PT ;  /* 0xfffffffc04037812 */ /* 0x040fe200078ec0ff */
[----:B------:R-:W-:Y:S01]  /*1550*/  IMAD.SHL.U32 R0, R137, 0x40, RZ ;  /* 0x0000004089007824 */ /* 0x000fe200078e00ff */
[----:B------:R-:W-:Y:S01]  /*1560*/  SHF.R.S32.HI R131, RZ, 0x5, R2 ;  /* 0x00000005ff837819 */ /* 0x000fe20000011402 */
[----:B------:R-:W-:Y:S01]  /*1570*/  IMAD.MOV.U32 R110, RZ, RZ, c[0x0][0x198] ;  /* 0x00006600ff6e7624 */ /* 0x000fe200078e00ff */
[----:B------:R-:W-:Y:S01]  /*1580*/  LEA.HI R2, R4, R78, RZ, 0x1 ;  /* 0x0000004e04027211 */ /* 0x000fe200078f08ff */
[----:B------:R-:W-:Y:S01]  /*1590*/  IMAD.IADD R22, R151, 0x1, -R3 ;  /* 0x0000000197167824 */ /* 0x000fe200078e0a03 */
[----:B------:R-:W-:Y:S01]  /*15a0*/  LOP3.LUT R0, R0, 0xc0, RZ, 0xc0, !PT ;  /* 0x000000c000007812 */ /* 0x000fe200078ec0ff */
[----:B------:R-:W-:Y:S01]  /*15b0*/  IMAD.MOV.U32 R120, RZ, RZ, 0x5 ;  /* 0x00000005ff787424 */ /* 0x000fe200078e00ff */
[----:B------:R-:W-:Y:S01]  /*15c0*/  LOP3.LUT R2, R2, 0x7fffffe, RZ, 0xc0, !PT ;  /* 0x07fffffe02027812 */ /* 0x000fe200078ec0ff */
[----:B------:R-:W-:Y:S01]  /*15d0*/  IMAD.SHL.U32 R121, R110, 0x20, RZ ;  /* 0x000000206e797824 */ /* 0x000fe200078e00ff */
[----:B------:R-:W-:-:S02]  /*15e0*/  SHF.L.U32 R16, R22, 0x3, RZ ;  /* 0x0000000316107819 */ /* 0x000fc400000006ff */
[----:B------:R-:W-:Y:S01]  /*15f0*/  LOP3.LUT R4, R141, 0xfffffff0, RZ, 0xc0, !PT ;  /* 0xfffffff08d047812 */ /* 0x000fe200078ec0ff */
[----:B------:R-:W-:Y:S01]  /*1600*/  IMAD.IADD R2, R78, 0x1, -R2 ;  /* 0x000000014e027824 */ /* 0x000fe200078e0a02 */
[----:B------:R-:W-:Y:S02]  /*1610*/  LOP3.LUT R3, R0, 0x18, R16, 0xf8, !PT ;  /* 0x0000001800037812 */ /* 0x000fe400078ef810 */
[----:B------:R-:W-:Y:S01]  /*1620*/  SHF.R.U32.HI R0, RZ, 0x3, R0 ;  /* 0x00000003ff007819 */ /* 0x000fe20000011600 */
[----:B------:R-:W-:Y:S01]  /*1630*/  IMAD.IADD R125, R151, 0x1, -R4 ;  /* 0x00000001977d7824 */ /* 0x000fe200078e0a04 */
[----:B------:R-:W-:Y:S01]  /*1640*/  SHF.R.S32.HI R79, RZ, 0x1f, R78 ;  /* 0x0000001fff4f7819 */ /* 0x000fe2000001144e */
[----:B------:R-:W-:Y:S01]  /*1650*/  IMAD R2, R131, 0x8, R2 ;  /* 0x0000000883027824 */ /* 0x000fe200078e0202 */
[----:B------:R-:W-:Y:S02]  /*1660*/  LOP3.LUT R0, R3, R0, RZ, 0x3c, !PT ;  /* 0x0000000003007212 */ /* 0x000fe400078e3cff */
[----:B------:R-:W-:Y:S01]  /*1670*/  IADD3 R4, P0, R16, R5, RZ ;  /* 0x0000000510047210 */ /* 0x000fe20007f1e0ff */
[----:B------:R-:W-:Y:S01]  /*1680*/  IMAD.WIDE R6, R11, 0x40, R78 ;  /* 0x000000400b067825 */ /* 0x000fe200078e024e */
[----:B------:R-:W-:-:S02]  /*1690*/  SHF.R.S32.HI R17, RZ, 0x1f, R16 ;  /* 0x0000001fff117819 */ /* 0x000fc40000011410 */
[----:B------:R-:W-:Y:S01]  /*16a0*/  LEA.HI R127, R125, R125, RZ, 0x1 ;  /* 0x0000007d7d7f7211 */ /* 0x000fe200078f08ff */
[----:B------:R-:W-:Y:S01]  /*16b0*/  IMAD.U32 R183, R2, 0x20, R0 ;  /* 0x0000002002b77824 */ /* 0x000fe200078e0000 */
[----:B------:R-:W-:Y:S01]  /*16c0*/  IADD3.X R5, R17, R8, RZ, P0, !PT ;  /* 0x0000000811057210 */ /* 0x000fe200007fe4ff */
[----:B------:R-:W-:Y:S01]  /*16d0*/  IMAD R3, R7, c[0x0][0x190], RZ ;  /* 0x0000640007037a24 */ /* 0x000fe200078e02ff */
[----:B------:R-:W-:Y:S01]  /*16e0*/  IADD3 R2, P0, R16, R10, RZ ;  /* 0x0000000a10027210 */ /* 0x000fe20007f1e0ff */
[----:B------:R-:W-:Y:S01]  /*16f0*/  IMAD R0, R19, c[0x0][0x1b8], RZ ;  /* 0x00006e0013007a24 */ /* 0x000fe200078e02ff */
[----:B------:R-:W-:Y:S01]  /*1700*/  SHF.R.S32.HI R11, RZ, 0x1, R127 ;  /* 0x00000001ff0b7819 */ /* 0x000fe2000001147f */
[----:B------:R-:W-:Y:S01]  /*1710*/  IMAD R18, R6, c[0x0][0x194], R3 ;  /* 0x0000650006127a24 */ /* 0x000fe200078e0203 */
[----:B------:R-:W-:Y:S01]  /*1720*/  SHF.R.S32.HI R7, RZ, 0x1f, R127 ;  /* 0x0000001fff077819 */ /* 0x000fe2000001147f */
[----:B------:R-:W-:Y:S01]  /*1730*/  IMAD.X R3, R17, 0x1, R12, P0 ;  /* 0x0000000111037824 */ /* 0x000fe200000e060c */
[----:B------:R-:W-:Y:S01]  /*1740*/  IADD3 R9, P0, R78, R14, RZ ;  /* 0x0000000e4e097210 */ /* 0x000fe20007f1e0ff */
[----:B------:R-:W-:Y:S01]  /*1750*/  IMAD.WIDE.U32 R4, R6, c[0x0][0x190], R4 ;  /* 0x0000640006047a25 */ /* 0x000fe200078e0004 */
[----:B------:R-:W-:-:S02]  /*1760*/  IADD3 R6, P1, R16, R21, RZ ;  /* 0x0000001510067210 */ /* 0x000fc40007f3e0ff */
[----:B------:R-:W-:Y:S01]  /*1770*/  SHF.L.U64.HI R123, R110, R120, c[0x0][0x19c] ;  /* 0x000067006e7b7619 */ /* 0x000fe20000010278 */
[----:B------:R-:W-:Y:S01]  /*1780*/  IMAD R12, R15, c[0x0][0x1bc], R0 ;  /* 0x00006f000f0c7a24 */ /* 0x000fe200078e0200 */
[----:B------:R-:W-:Y:S01]  /*1790*/  LEA.HI R0, R7, R11, RZ, 0x2 ;  /* 0x0000000b07007211 */ /* 0x000fe200078f10ff */
[----:B------:R-:W-:Y:S02]  /*17a0*/  IMAD.X R7, R17, 0x1, R24, P1 ;  /* 0x0000000111077824 */ /* 0x000fe400008e0618 */
[----:B------:R-:W-:Y:S01]  /*17b0*/  IMAD.WIDE.U32 R2, R15, c[0x0][0x1b8], R2 ;  /* 0x00006e000f027a25 */ /* 0x000fe200078e0002 */
[----:B------:R-:W-:-:S03]  /*17c0*/  LOP3.LUT R10, R0, 0xfffffffc, RZ, 0xc0, !PT ;  /* 0xfffffffc000a7812 */ /* 0x000fc600078ec0ff */
[----:B------:R-:W-:Y:S01]  /*17d0*/  IMAD R0, R79, c[0x0][0x198], RZ ;  /* 0x000066004f007a24 */ /* 0x000fe200078e02ff */
[----:B------:R-:W-:Y:S01]  /*17e0*/  IADD3 R133, R11, -R10, RZ ;  /* 0x8000000a0b857210 */ /* 0x000fe20007ffe0ff */
[----:B------:R-:W-:Y:S01]  /*17f0*/  IMAD.X R8, R79, 0x1, R20, P0 ;  /* 0x000000014f087824 */ /* 0x000fe200000e0614 */
[----:B------:R-:W-:Y:S01]  /*1800*/  SHF.R.S32.HI R10, RZ, 0x1f, R108 ;  /* 0x0000001fff0a7819 */ /* 0x000fe2000001146c */
[C---:B------:R-:W-:Y:S01]  /*1810*/  IMAD R0, R78.reuse, c[0x0][0x19c], R0 ;  /* 0x000067004e007a24 */ /* 0x040fe200078e0200 */
[----:B------:R-:W-:Y:S01]  /*1820*/  LOP3.LUT P3, RZ, R133, 0x2, RZ, 0xc0, !PT ;  /* 0x0000000285ff7812 */ /* 0x000fe2000786c0ff */
[----:B------:R-:W-:-:S03]  /*1830*/  IMAD.WIDE.U32 R6, R78, c[0x0][0x198], R6 ;  /* 0x000066004e067a25 */ /* 0x000fc600078e0006 */
[----:B------:R-:W-:Y:S01]  /*1840*/  SEL R42, R42, 0xfffffff0, !P3 ;  /* 0xfffffff02a2a7807 */ /* 0x000fe20005800000 */
[----:B------:R-:W-:Y:S01]  /*1850*/  IMAD.IADD R3, R3, 0x1, R12 ;  /* 0x0000000103037824 */ /* 0x000fe200078e020c */
[----:B------:R-:W-:Y:S01]  /*1860*/  LEA R14, P1, R6, c[0x0][0x168], 0x1 ;  /* 0x00005a00060e7a11 */ /* 0x000fe200078208ff */
[----:B------:R-:W-:Y:S02]  /*1870*/  IMAD R8, R8, c[0x0][0x1a0], RZ ;  /* 0x0000680008087a24 */ /* 0x000fe400078e02ff */
[----:B------:R-:W-:Y:S02]  /*1880*/  IMAD.IADD R0, R7, 0x1, R0 ;  /* 0x0000000107007824 */ /* 0x000fe400078e0200 */
[C---:B------:R-:W-:Y:S02]  /*1890*/  IMAD R8, R9.reuse, c[0x0][0x1a4], R8 ;  /* 0x0000690009087a24 */ /* 0x040fe400078e0208 */
[----:B------:R-:W-:Y:S01]  /*18a0*/  IMAD.WIDE.U32 R2, R9, c[0x0][0x1a0], R2 ;  /* 0x0000680009027a25 */ /* 0x000fe200078e0002 */
[----:B------:R-:W-:-:S03]  /*18b0*/  SHF.L.U64.HI R7, R6, 0x1, R0 ;  /* 0x0000000106077819 */ /* 0x000fc60000010200 */
[----:B------:R-:W-:Y:S01]  /*18c0*/  IMAD R9, R10, c[0x0][0x1a8], RZ ;  /* 0x00006a000a097a24 */ /* 0x000fe200078e02ff */
[----:B------:R-:W-:Y:S01]  /*18d0*/  IADD3 R0, R3, R8, RZ ;  /* 0x0000000803007210 */ /* 0x000fe20007ffe0ff */
[----:B------:R-:W-:Y:S01]  /*18e0*/  IMAD.IADD R5, R5, 0x1, R18 ;  /* 0x0000000105057824 */ /* 0x000fe200078e0212 */
[----:B------:R-:W-:Y:S01]  /*18f0*/  LEA R12, P0, R2, c[0x0][0x170], 0x1 ;  /* 0x00005c00020c7a11 */ /* 0x000fe200078008ff */
[----:B------:R-:W-:Y:S01]  /*1900*/  IMAD R6, R108, c[0x0][0x1ac], R9 ;  /* 0x00006b006c067a24 */ /* 0x000fe200078e0209 */
[----:B------:R-:W-:Y:S01]  /*1910*/  SHF.L.U64.HI R3, R2, 0x1, R0 ;  /* 0x0000000102037819 */ /* 0x000fe20000010200 */
[----:B------:R-:W-:Y:S01]  /*1920*/  IMAD.MOV.U32 R18, RZ, RZ, c[0x0][0x1a0] ;  /* 0x00006800ff127624 */ /* 0x000fe200078e00ff */
[----:B------:R-:W-:Y:S01]  /*1930*/  SHF.R.S32.HI R0, RZ, 0x1f, R96 ;  /* 0x0000001fff007819 */ /* 0x000fe20000011460 */
[----:B------:R-:W-:Y:S01]  /*1940*/  IMAD.WIDE.U32 R108, R108, c[0x0][0x1a8], R4 ;  /* 0x00006a006c6c7a25 */ /* 0x000fe200078e0004 */
[----:B------:R-:W-:Y:S02]  /*1950*/  IADD3.X R11, R3, c[0x0][0x174], RZ, P0, !PT ;  /* 0x00005d00030b7a10 */ /* 0x000fe400007fe4ff */
[----:B------:R-:W-:Y:S01]  /*1960*/  LEA.HI R2, R0, R96, RZ, 0x8 ;  /* 0x0000006000027211 */ /* 0x000fe200078f40ff */
[----:B------:R-:W-:Y:S01]  /*1970*/  IMAD.SHL.U32 R136, R18, 0x20, RZ ;  /* 0x0000002012887824 */ /* 0x000fe200078e00ff */
[----:B------:R-:W-:Y:S01]  /*1980*/  SHF.L.U32 R0, R22, 0x2, RZ ;  /* 0x0000000216007819 */ /* 0x000fe200000006ff */
[----:B------:R-:W-:Y:S01]  /*1990*/  IMAD.MOV.U32 R240, RZ, RZ, R14 ;  /* 0x000000fffff07224 */ /* 0x000fe200078e000e */
[----:B------:R-:W-:Y:S01]  /*19a0*/  SHF.R.S32.HI R2, RZ, 0x8, R2 ;  /* 0x00000008ff027819 */ /* 0x000fe20000011402 */
[----:B------:R-:W-:Y:S01]  /*19b0*/  IMAD.IADD R124, R109, 0x1, R6 ;  /* 0x000000016d7c7824 */ /* 0x000fe200078e0206 */
[----:B------:R-:W-:Y:S01]  /*19c0*/  IADD3.X R10, R7, c[0x0][0x16c], RZ, P1, !PT ;  /* 0x00005b00070a7a10 */ /* 0x000fe20000ffe4ff */
[----:B------:R-:W-:Y:S01]  /*19d0*/  IMAD R122, R78, R107, R0 ;  /* 0x0000006b4e7a7224 */ /* 0x000fe200078e0200 */
[----:B------:R-:W-:Y:S01]  /*19e0*/  IMNMX R95, RZ, R2, !PT ;  /* 0x00000002ff5f7217 */ /* 0x000fe20007800200 */
[----:B------:R-:W-:Y:S01]  /*19f0*/  IMAD.MOV.U32 R242, RZ, RZ, R12 ;  /* 0x000000fffff27224 */ /* 0x000fe200078e000c */
[----:B------:R-:W-:Y:S01]  /*1a00*/  SHF.L.U64.HI R135, R18, R120, c[0x0][0x1a4] ;  /* 0x0000690012877619 */ /* 0x000fe20000010278 */
[--C-:B------:R-:W-:Y:S01]  /*1a10*/  IMAD.IADD R126, R0, 0x1, R122.reuse ;  /* 0x00000001007e7824 */ /* 0x100fe200078e027a */
[----:B------:R-:W-:Y:S01]  /*1a20*/  ISETP.GT.AND P2, PT, R198, R95, PT ;  /* 0x0000005fc600720c */ /* 0x000fe20003f44270 */
[----:B------:R-:W-:Y:S01]  /*1a30*/  IMAD.MOV.U32 R241, RZ, RZ, R11 ;  /* 0x000000fffff17224 */ /* 0x000fe200078e000b */
[----:B------:R-:W-:-:S02]  /*1a40*/  SHF.R.S32.HI R128, RZ, 0x1f, R122 ;  /* 0x0000001fff807819 */ /* 0x000fc4000001147a */
[----:B------:R-:W-:Y:S02]  /*1a50*/  SHF.R.S32.HI R129, RZ, 0x1f, R126 ;  /* 0x0000001fff817819 */ /* 0x000fe4000001147e */
[----:B------:R-:W-:Y:S02]  /*1a60*/  MOV R239, R10 ;  /* 0x0000000a00ef7202 */ /* 0x000fe40000000f00 */
[----:B------:R-:W-:-:S05]  /*1a70*/  @!P4 MOV R25, RZ ;  /* 0x000000ff0019c202 */ /* 0x000fca0000000f00 */
[----:B------:R-:W-:Y:S05]  /*1a80*/  @!P2 BRA `(.L_x_1850) ;  /* 0x00006d400000a947 */ /* 0x000fea0003800000 */
[C---:B-1----:R-:W-:Y:S01]  /*1a90*/  IMAD R6, R26.reuse, c[0x0][0x280], RZ ;  /* 0x0000a0001a067a24 */ /* 0x042fe200078e02ff */
[----:B------:R-:W-:Y:S01]  /*1aa0*/  SHF.R.S32.HI R8, RZ, 0x1f, R13 ;  /* 0x0000001fff087819 */ /* 0x000fe2000001140d */
[----:B------:R-:W-:Y:S01]  /*1ab0*/  IMAD R0, R26, c[0x0][0x278], RZ ;  /* 0x00009e001a007a24 */ /* 0x000fe200078e02ff */
[----:B------:R-:W-:Y:S01]  /*1ac0*/  SHF.R.S32.HI R9, RZ, 0x1f, R96 ;  /* 0x0000001fff097819 */ /* 0x000fe20000011460 */
[----:B------:R-:W-:Y:S01]  /*1ad0*/  IMAD.WIDE.U32 R4, R23, c[0x0][0x280], R16 ;  /* 0x0000a00017047a25 */ /* 0x000fe200078e0010 */
[----:B------:R-:W-:Y:S01]  /*1ae0*/  UMOV UR12, 0x40 ;  /* 0x00000040000c7882 */ /* 0x000fe20000000000 */
[----:B------:R-:W-:Y:S01]  /*1af0*/  SHF.L.U32 R76, R107, 0x5, RZ ;  /* 0x000000056b4c7819 */ /* 0x000fe200000006ff */
        /* <DEDUP_REMOVED lines=10> */
[----:B------:R-:W-:Y:S01]  /*1ba0*/  MOV R59, R10 ;  /* 0x0000000a003b7202 */ /* 0x000fe20000000f00 */
[----:B------:R-:W-:Y:S01]  /*1bb0*/  IMAD.IADD R3, R3, 0x1, R7 ;  /* 0x0000000103037824 */ /* 0x000fe200078e0207 */
[----:B------:R-:W-:Y:S01]  /*1bc0*/  UMOV UR11, 0xc0 ;  /* 0x000000c0000b7882 */ /* 0x000fe20000000000 */
[----:B------:R-:W-:Y:S01]  /*1bd0*/  IMAD R7, R6, c[0x0][0x290], RZ ;  /* 0x0000a40006077a24 */ /* 0x000fe200078e02ff */
[----:B------:R-:W-:Y:S01]  /*1be0*/  UMOV UR10, 0x140 ;  /* 0x00000140000a7882 */ /* 0x000fe20000000000 */
[----:B------:R-:W-:Y:S01]  /*1bf0*/  IMAD.WIDE.U32 R8, R18, 0x40, RZ ;  /* 0x0000004012087825 */ /* 0x000fe200078e00ff */
[----:B------:R-:W-:Y:S01]  /*1c00*/  UMOV UR9, 0x180 ;  /* 0x0000018000097882 */ /* 0x000fe20000000000 */
[----:B------:R-:W-:Y:S01]  /*1c10*/  IADD3 R88, R78, 0x20, RZ ;  /* 0x000000204e587810 */ /* 0x000fe20007ffe0ff */
[----:B------:R-:W-:Y:S01]  /*1c20*/  UMOV UR8, 0x1c0 ;  /* 0x000001c000087882 */ /* 0x000fe20000000000 */
[----:B------:R-:W-:Y:S01]  /*1c30*/  IMAD R6, R6, c[0x0][0x288], RZ ;  /* 0x0000a20006067a24 */ /* 0x000fe200078e02ff */
[----:B------:R-:W-:Y:S01]  /*1c40*/  SHF.L.U32 R132, R8, 0x1, RZ ;  /* 0x0000000108847819 */ /* 0x000fe200000006ff */
[C---:B------:R-:W-:Y:S01]  /*1c50*/  IMAD R7, R0.reuse, c[0x0][0x294], R7 ;  /* 0x0000a50000077a24 */ /* 0x040fe200078e0207 */
[----:B------:R-:W-:Y:S01]  /*1c60*/  UIMAD UR16, UR11, UR5, URZ ;  /* 0x000000050b1072a4 */ /* 0x000fe2000f8e023f */
[----:B------:R-:W-:Y:S01]  /*1c70*/  IMAD.WIDE.U32 R4, R0, c[0x0][0x290], R4 ;  /* 0x0000a40000047a25 */ /* 0x000fe200078e0004 */
[----:B------:R-:W-:Y:S01]  /*1c80*/  UIMAD UR15, UR10, UR5, URZ ;  /* 0x000000050a0f72a4 */ /* 0x000fe2000f8e023f */
[----:B------:R-:W-:Y:S01]  /*1c90*/  IADD3 R94, R78, 0x40, RZ ;  /* 0x000000404e5e7810 */ /* 0x000fe20007ffe0ff */
[----:B------:R-:W-:Y:S01]  /*1ca0*/  UIMAD UR14, UR9, UR5, URZ ;  /* 0x00000005090e72a4 */ /* 0x000fe2000f8e023f */
[C---:B------:R-:W-:Y:S01]  /*1cb0*/  IMAD R6, R0.reuse, c[0x0][0x28c], R6 ;  /* 0x0000a30000067a24 */ /* 0x040fe200078e0206 */
[----:B------:R-:W-:Y:S01]  /*1cc0*/  UIMAD UR26, UR8, UR5, URZ ;  /* 0x00000005081a72a4 */ /* 0x000fe2000f8e023f */
        /* <DEDUP_REMOVED lines=8> */
[----:B------:R-:W-:Y:S01]  /*1d50*/  IMAD.WIDE.U32 R8, R18, 0x80, RZ ;  /* 0x0000008012087825 */ /* 0x000fe200078e00ff */
[----:B------:R-:W-:Y:S01]  /*1d60*/  UIMAD.WIDE.U32 UR30, UR10, UR4, URZ ;  /* 0x000000040a1e72a5 */ /* 0x000fe2000f8e003f */
[C---:B------:R-:W-:Y:S01]  /*1d70*/  IADD3 R92, R78.reuse, 0x80, RZ ;  /* 0x000000804e5c7810 */ /* 0x040fe20007ffe0ff */
[----:B------:R-:W-:Y:S01]  /*1d80*/  UIMAD.WIDE.U32 UR28, UR9, UR4, URZ ;  /* 0x00000004091c72a5 */ /* 0x000fe2000f8e003f */
[----:B------:R-:W-:Y:S01]  /*1d90*/  IMAD.IADD R5, R5, 0x1, R7 ;  /* 0x0000000105057824 */ /* 0x000fe200078e0207 */
[----:B------:R-:W-:Y:S01]  /*1da0*/  ULDC UR17, c[0x0][0x19c] ;  /* 0x0000670000117ab9 */ /* 0x000fe20000000800 */
[----:B------:R-:W-:Y:S01]  /*1db0*/  IMAD R6, R19, c[0x0][0x2a0], RZ ;  /* 0x0000a80013067a24 */ /* 0x000fe200078e02ff */
[----:B------:R-:W-:Y:S01]  /*1dc0*/  UIMAD UR11, UR11, UR5, URZ ;  /* 0x000000050b0b72a4 */ /* 0x000fe2000f8e023f */
[----:B------:R-:W-:Y:S01]  /*1dd0*/  IMAD R60, R15, c[0x0][0x29c], R0 ;  /* 0x0000a7000f3c7a24 */ /* 0x000fe200078e0200 */
[----:B------:R-:W-:Y:S01]  /*1de0*/  IADD3 R0, R9, UR18, RZ ;  /* 0x0000001209007c10 */ /* 0x000fe2000fffe0ff */
[C---:B------:R-:W-:Y:S01]  /*1df0*/  IMAD.WIDE.U32 R2, R15.reuse, c[0x0][0x298], R2 ;  /* 0x0000a6000f027a25 */ /* 0x040fe200078e0002 */
[----:B------:R-:W-:Y:S01]  /*1e00*/  UIMAD UR10, UR10, UR5, URZ ;  /* 0x000000050a0a72a4 */ /* 0x000fe2000f8e023f */
[----:B------:R-:W-:Y:S01]  /*1e10*/  IADD3 R91, R78, 0xa0, RZ ;  /* 0x000000a04e5b7810 */ /* 0x000fe20007ffe0ff */
[----:B------:R-:W-:Y:S01]  /*1e20*/  UIMAD UR9, UR9, UR5, URZ ;  /* 0x00000005090972a4 */ /* 0x000fe2000f8e023f */
[C---:B------:R-:W-:Y:S01]  /*1e30*/  IMAD R6, R15.reuse, c[0x0][0x2a4], R6 ;  /* 0x0000a9000f067a24 */ /* 0x040fe200078e0206 */
[----:B------:R-:W-:Y:S01]  /*1e40*/  SHF.L.U64.HI R105, R8, 0x1, R0 ;  /* 0x0000000108697819 */ /* 0x000fe20000010200 */
[----:B------:R-:W-:Y:S01]  /*1e50*/  IMAD.WIDE.U32 R4, R15, c[0x0][0x2a0], R4 ;  /* 0x0000a8000f047a25 */ /* 0x000fe200078e0004 */
[----:B------:R-:W-:Y:S01]  /*1e60*/  LEA R61, P0, R2, c[0x0][0x268], 0x1 ;  /* 0x00009a00023d7a11 */ /* 0x000fe200078008ff */
[----:B------:R-:W-:Y:S01]  /*1e70*/  UIMAD UR13, UR13, UR17, URZ ;  /* 0x000000110d0d72a4 */ /* 0x000fe2000f8e023f */
[----:B------:R-:W-:Y:S01]  /*1e80*/  IADD3 R90, R78, 0xc0, RZ ;  /* 0x000000c04e5a7810 */ /* 0x000fe20007ffe0ff */
[----:B------:R-:W-:Y:S01]  /*1e90*/  IMAD.IADD R60, R3, 0x1, R60 ;  /* 0x00000001033c7824 */ /* 0x000fe200078e023c */
[----:B------:R-:W-:Y:S01]  /*1ea0*/  LEA R69, P1, R4, c[0x0][0x270], 0x1 ;  /* 0x00009c0004457a11 */ /* 0x000fe200078208ff */
[----:B------:R-:W-:Y:S01]  /*1eb0*/  IMAD.IADD R0, R5, 0x1, R6 ;  /* 0x0000000105007824 */ /* 0x000fe200078e0206 */
[----:B------:R-:W-:Y:S01]  /*1ec0*/  UIMAD UR12, UR12, UR17, URZ ;  /* 0x000000110c0c72a4 */ /* 0x000fe2000f8e023f */
[----:B------:R-:W-:Y:S01]  /*1ed0*/  IMAD.IADD R25, R25, 0x1, R13 ;  /* 0x0000000119197824 */ /* 0x000fe200078e020d */
[----:B------:R-:W-:Y:S01]  /*1ee0*/  LEA.HI.X R60, R2, c[0x0][0x26c], R60, 0x1, P0 ;  /* 0x00009b00023c7a11 */ /* 0x000fe200000f0c3c */
[----:B------:R-:W-:Y:S01]  /*1ef0*/  IMAD.MOV.U32 R118, RZ, RZ, 0x6 ;  /* 0x00000006ff767424 */ /* 0x000fe200078e00ff */
[----:B------:R-:W-:Y:S01]  /*1f00*/  LEA.HI.X R68, R4, c[0x0][0x274], R0, 0x1, P1 ;  /* 0x00009d0004447a11 */ /* 0x000fe200008f0c00 */
[----:B------:R-:W-:Y:S01]  /*1f10*/  IMAD.MOV.U32 R119, RZ, RZ, 0x7 ;  /* 0x00000007ff777424 */ /* 0x000fe200078e00ff */
[----:B------:R-:W-:Y:S01]  /*1f20*/  MOV R2, c[0x0][0x290] ;  /* 0x0000a40000027a02 */ /* 0x000fe20000000f00 */
[----:B------:R-:W-:Y:S01]  /*1f30*/  IMAD R0, R107, R25, RZ ;  /* 0x000000196b007224 */ /* 0x000fe200078e02ff */
[----:B------:R-:W-:Y:S01]  /*1f40*/  UIMAD UR5, UR8, UR5, URZ ;  /* 0x00000005080572a4 */ /* 0x000fe2000f8e023f */
[----:B------:R-:W-:Y:S01]  /*1f50*/  IMAD.SHL.U32 R130, R8, 0x2, RZ ;  /* 0x0000000208827824 */ /* 0x000fe200078e00ff */
[C---:B------:R-:W-:Y:S01]  /*1f60*/  SHF.L.U64.HI R4, R2.reuse, R118, c[0x0][0x294] ;  /* 0x0000a50002047619 */ /* 0x040fe20000010276 */
[C---:B------:R-:W-:Y:S01]  /*1f70*/  IMAD.SHL.U32 R7, R2.reuse, 0x40, RZ ;  /* 0x0000004002077824 */ /* 0x040fe200078e00ff */
[CC--:B------:R-:W-:Y:S01]  /*1f80*/  SHF.L.U64.HI R5, R2.reuse, R119.reuse, c[0x0][0x294] ;  /* 0x0000a50002057619 */ /* 0x0c0fe20000010277 */
[C---:B------:R-:W-:Y:S01]  /*1f90*/  IMAD.SHL.U32 R9, R2.reuse, 0x20, RZ ;  /* 0x0000002002097824 */ /* 0x040fe200078e00ff */
[C---:B------:R-:W-:Y:S01]  /*1fa0*/  SHF.L.U64.HI R6, R2.reuse, R120, c[0x0][0x294] ;  /* 0x0000a50002067619 */ /* 0x040fe20000010278 */
[C---:B------:R-:W-:Y:S01]  /*1fb0*/  IMAD.WIDE.U32 R148, R2.reuse, 0xc0, RZ ;  /* 0x000000c002947825 */ /* 0x040fe200078e00ff */
[C---:B------:R-:W-:Y:S01]  /*1fc0*/  SHF.L.U32 R8, R2.reuse, 0x7, RZ ;  /* 0x0000000702087819 */ /* 0x040fe200000006ff */
[----:B------:R-:W-:Y:S01]  /*1fd0*/  UIMAD.WIDE.U32 UR34, UR8, UR4, URZ ;  /* 0x00000004082272a5 */ /* 0x000fe2000f8e003f */
[----:B------:R-:W-:Y:S01]  /*1fe0*/  SHF.R.S32.HI R3, RZ, 0x1f, R0 ;  /* 0x0000001fff037819 */ /* 0x000fe20000011400 */
[----:B------:R-:W-:Y:S01]  /*1ff0*/  IMAD.WIDE.U32 R146, R2, 0x140, RZ ;  /* 0x0000014002927825 */ /* 0x000fe200078e00ff */
[----:B------:R-:W-:Y:S01]  /*2000*/  SHF.L.U64.HI R104, R7, 0x1, R4 ;  /* 0x0000000107687819 */ /* 0x000fe20000010204 */
[----:B------:R-:W-:Y:S01]  /*2010*/  ULDC UR25, c[0x0][0x28c] ;  /* 0x0000a30000197ab9 */ /* 0x000fe20000000800 */
[----:B------:R-:W-:Y:S01]  /*2020*/  IADD3 R89, R78, 0xe0, RZ ;  /* 0x000000e04e597810 */ /* 0x000fe20007ffe0ff */
[----:B------:R-:W-:Y:S01]  /*2030*/  IMAD.WIDE.U32 R144, R2, 0x180, RZ ;  /* 0x0000018002907825 */ /* 0x000fe200078e00ff */
[----:B------:R-:W-:Y:S01]  /*2040*/  SHF.R.S32.HI R85, RZ, 0x1f, R76 ;  /* 0x0000001fff557819 */ /* 0x000fe2000001144c */
        /* <DEDUP_REMOVED lines=21> */
[----:B------:R-:W-:Y:S01]  /*21a0*/  SHF.L.U32 R2, R2, 0x1, RZ ;  /* 0x0000000102027819 */ /* 0x000fe200000006ff */
[----:B------:R-:W-:Y:S01]  /*21b0*/  IMAD.SHL.U32 R75, R107, 0x40, RZ ;  /* 0x000000406b4b7824 */ /* 0x000fe200078e00ff */
[----:B------:R-:W-:Y:S01]  /*21c0*/  SHF.L.U32 R115, R117, 0x6, RZ ;  /* 0x0000000675737819 */ /* 0x000fe200000006ff */
[C---:B------:R-:W-:Y:S01]  /*21d0*/  IMAD R74, R107.reuse, 0x60, RZ ;  /* 0x000000606b4a7824 */ /* 0x040fe200078e02ff */
[C---:B------:R-:W-:Y:S01]  /*21e0*/  IADD3 R66, P3, R0.reuse, c[0x0][0x2b0], RZ ;  /* 0x0000ac0000427a10 */ /* 0x040fe20007f7e0ff */
[C---:B------:R-:W-:Y:S01]  /*21f0*/  IMAD.SHL.U32 R73, R107.reuse, 0x80, RZ ;  /* 0x000000806b497824 */ /* 0x040fe200078e00ff */
[----:B------:R-:W-:Y:S01]  /*2200*/  IADD3 R67, P2, R0, c[0x0][0x2a8], RZ ;  /* 0x0000aa0000437a10 */ /* 0x000fe20007f5e0ff */
[C---:B------:R-:W-:Y:S01]  /*2210*/  IMAD R72, R107.reuse, 0xa0, RZ ;  /* 0x000000a06b487824 */ /* 0x040fe200078e02ff */
[C---:B------:R-:W-:Y:S01]  /*2220*/  IADD3 R21, P1, R2.reuse, c[0x0][0x2b0], RZ ;  /* 0x0000ac0002157a10 */ /* 0x040fe20007f3e0ff */
[C---:B------:R-:W-:Y:S01]  /*2230*/  IMAD R71, R107.reuse, 0xc0, RZ ;  /* 0x000000c06b477824 */ /* 0x040fe200078e02ff */
[----:B------:R-:W-:Y:S01]  /*2240*/  IADD3 R41, P0, R2, c[0x0][0x2a8], RZ ;  /* 0x0000aa0002297a10 */ /* 0x000fe20007f1e0ff */
[----:B------:R-:W-:Y:S01]  /*2250*/  IMAD R70, R107, 0xe0, RZ ;  /* 0x000000e06b467824 */ /* 0x000fe200078e02ff */
[----:B------:R-:W-:Y:S01]  /*2260*/  SHF.R.S32.HI R84, RZ, 0x1f, R75 ;  /* 0x0000001fff547819 */ /* 0x000fe2000001144b */
[----:B------:R-:W-:Y:S01]  /*2270*/  IMAD.MOV.U32 R134, RZ, RZ, c[0x0][0x290] ;  /* 0x0000a400ff867624 */ /* 0x000fe200078e00ff */
[----:B------:R-:W-:Y:S01]  /*2280*/  SHF.R.S32.HI R83, RZ, 0x1f, R74 ;  /* 0x0000001fff537819 */ /* 0x000fe2000001144a */
[----:B------:R-:W-:Y:S01]  /*2290*/  IMAD.SHL.U32 R116, R117, 0x80, RZ ;  /* 0x0000008075747824 */ /* 0x000fe200078e00ff */
[----:B------:R-:W-:Y:S01]  /*22a0*/  SHF.R.S32.HI R82, RZ, 0x1f, R73 ;  /* 0x0000001fff527819 */ /* 0x000fe20000011449 */
[----:B------:R-:W-:Y:S01]  /*22b0*/  IMAD.MOV.U32 R63, RZ, RZ, R12 ;  /* 0x000000ffff3f7224 */ /* 0x000fe200078e000c */
[----:B------:R-:W-:Y:S01]  /*22c0*/  SHF.R.S32.HI R81, RZ, 0x1f, R72 ;  /* 0x0000001fff517819 */ /* 0x000fe20000011448 */
[----:B------:R-:W-:Y:S01]  /*22d0*/  IMAD.MOV.U32 R62, RZ, RZ, R11 ;  /* 0x000000ffff3e7224 */ /* 0x000fe200078e000b */
[----:B------:R-:W-:Y:S01]  /*22e0*/  SHF.R.S32.HI R80, RZ, 0x1f, R71 ;  /* 0x0000001fff507819 */ /* 0x000fe20000011447 */
[----:B------:R-:W-:Y:S01]  /*22f0*/  IMAD.MOV.U32 R58, RZ, RZ, R14 ;  /* 0x000000ffff3a7224 */ /* 0x000fe200078e000e */
[----:B------:R-:W-:Y:S01]  /*2300*/  SHF.R.S32.HI R77, RZ, 0x1f, R70 ;  /* 0x0000001fff4d7819 */ /* 0x000fe20000011446 */
[----:B------:R-:W-:Y:S01]  /*2310*/  IMAD.MOV.U32 R23, RZ, RZ, R198 ;  /* 0x000000ffff177224 */ /* 0x000fe200078e00c6 */
[----:B------:R-:W-:Y:S01]  /*2320*/  IADD3 R87, R113, UR13, RZ ;  /* 0x0000000d71577c10 */ /* 0x000fe2000fffe0ff */
[----:B------:R-:W-:Y:S01]  /*2330*/  IMAD.SHL.U32 R117, R117, 0x20, RZ ;  /* 0x0000002075757824 */ /* 0x000fe200078e00ff */
[----:B------:R-:W-:Y:S01]  /*2340*/  IADD3 R86, R111, UR12, RZ ;  /* 0x0000000c6f567c10 */ /* 0x000fe2000fffe0ff */
        /* <DEDUP_REMOVED lines=12> */
[----:B------:R-:W-:Y:S01]  /*2410*/  ULDC UR4, c[0x0][0x230] ;  /* 0x00008c0000047ab9 */ /* 0x000fe20000000800 */
        /* <DEDUP_REMOVED lines=9> */
[----:B------:R-:W-:-:S02]  /*24b0*/  UIMAD UR18, UR18, 0x1c0, URZ ;  /* 0x000001c0121278a4 */ /* 0x000fc4000f8e023f */
[----:B------:R-:W-:Y:S02]  /*24c0*/  UIADD3 UR16, UR33, UR16, URZ ;  /* 0x0000001021107290 */ /* 0x000fe4000fffe03f */
[----:B------:R-:W-:Y:S02]  /*24d0*/  UIADD3 UR15, UR31, UR15, URZ ;  /* 0x0000000f1f0f7290 */ /* 0x000fe4000fffe03f */
[----:B------:R-:W-:Y:S02]  /*24e0*/  UIADD3 UR14, UR29, UR14, URZ ;  /* 0x0000000e1d0e7290 */ /* 0x000fe4000fffe03f */
[----:B------:R-:W-:Y:S02]  /*24f0*/  UIADD3 UR26, UR35, UR26, URZ ;  /* 0x0000001a231a7290 */ /* 0x000fe4000fffe03f */
[----:B------:R-:W-:Y:S02]  /*2500*/  ULDC.U8 UR8, c[0x0][0x313] ;  /* 0x0000c4c000087ab9 */ /* 0x000fe40000000000 */
.L_x_1904:
[----:B------:R-:W-:Y:S01]  /*2510*/  LOP3.LUT R184, R184, 0xfffffffd, RZ, 0xc0, !PT ;  /* 0xfffffffdb8b87812 */ /* 0x000fe200078ec0ff */
[----:B------:R-:W-:Y:S02]  /*2520*/  IMAD.SHL.U32 R24, R23, 0x100, RZ ;  /* 0x0000010017187824 */ /* 0x000fe400078e00ff */
[----:B------:R-:W-:Y:S02]  /*2530*/  IMAD.MOV.U32 R2, RZ, RZ, R69 ;  /* 0x000000ffff027224 */ /* 0x000fe400078e0045 */
[----:B------:R-:W-:Y:S01]  /*2540*/  IMAD.MOV.U32 R3, RZ, RZ, R68 ;  /* 0x000000ffff037224 */ /* 0x000fe200078e0044 */
[----:B------:R-:W-:Y:S05]  /*2550*/  IADD3 R22, R24, -0x100, RZ ;  /* 0xffffff0018167810 */ /* 0x000fea0007ffe0ff */
[--C-:B------:R-:W-:Y:S02]  /*2560*/  IMAD.IADD R14, R97, 0x1, -R22.reuse ;  /* 0x00000001610e7824 */ /* 0x100fe400078e0a16 */
[----:B------:R-:W-:Y:S03]  /*2570*/  IMAD.IADD R0, R96, 0x1, -R22 ;  /* 0x0000000160007824 */ /* 0x000fe600078e0a16 */
[-C--:B------:R-:W-:Y:S02]  /*2580*/  ISETP.GE.AND P0, PT, R88, R14.reuse, PT ;  /* 0x0000000e5800720c */ /* 0x080fe40003f06270 */
[----:B------:R-:W-:Y:S02]  /*2590*/  ISETP.GE.AND P2, PT, R92, R14, PT ;  /* 0x0000000e5c00720c */ /* 0x000fe40003f46270 */
[----:B------:R-:W-:Y:S02]  /*25a0*/  ISETP.GE.AND P3, PT, R88, R0, !P0 ;  /* 0x000000005800720c */ /* 0x000fe40004766270 */
[----:B------:R-:W-:Y:S02]  /*25b0*/  ISETP.GE.AND P0, PT, R94, R14, PT ;  /* 0x0000000e5e00720c */ /* 0x000fe40003f06270 */
[-C--:B------:R-:W-:Y:S02]  /*25c0*/  ISETP.GE.AND P2, PT, R92, R0.reuse, !P2 ;  /* 0x000000005c00720c */ /* 0x080fe40005746270 */
[----:B------:R-:W-:Y:S02]  /*25d0*/  ISETP.GE.AND P5, PT, R94, R0, !P0 ;  /* 0x000000005e00720c */ /* 0x000fe400047a6270 */
[C---:B------:R-:W-:Y:S04]  /*25e0*/  ISETP.GE.AND P0, PT, R93.reuse, R14, PT ;  /* 0x0000000e5d00720c */ /* 0x040fe80003f06270 */
[----:B------:R-:W-:Y:S02]  /*25f0*/  ISETP.GE.AND P4, PT, R93, R0, !P0 ;  /* 0x000000005d00720c */ /* 0x000fe40004786270 */
[C---:B------:R-:W-:Y:S02]  /*2600*/  @P3 IADD3 R12, P0, R69.reuse, R138, RZ ;  /* 0x0000008a450c3210 */ /* 0x040fe40007f1e0ff */
[-C--:B------:R-:W-:Y:S02]  /*2610*/  @P3 LEA R10, P1, R136, R63.reuse, 0x1 ;  /* 0x0000003f880a3211 */ /* 0x080fe400078208ff */
[----:B------:R-:W-:Y:S01]  /*2620*/  P2R R25, PR, RZ, 0x10 ;  /* 0x00000010ff197803 */ /* 0x000fe20000000000 */
[----:B------:R-:W-:Y:S01]  /*2630*/  @P3 IMAD.X R13, R68, 0x1, R102, P0 ;  /* 0x00000001440d3824 */ /* 0x000fe200000e0666 */
[C---:B------:R-:W-:Y:S02]  /*2640*/  @P5 IADD3 R8, P0, R69.reuse, R140, RZ ;  /* 0x0000008c45085210 */ /* 0x040fe40007f1e0ff */
[----:B------:R-:W-:Y:S02]  /*2650*/  @P3 LEA.HI.X R11, R136, R62, R135, 0x1, P1 ;  /* 0x0000003e880b3211 */ /* 0x000fe400008f0c87 */
[----:B------:R-:W-:Y:S01]  /*2660*/  @P5 IADD3 R6, P1, R132, R63, RZ ;  /* 0x0000003f84065210 */ /* 0x000fe20007f3e0ff */
[----:B------:R-:W-:Y:S01]  /*2670*/  @P5 IMAD.X R9, R68, 0x1, R104, P0 ;  /* 0x0000000144095824 */ /* 0x000fe200000e0668 */
[----:B------:R-:W-:Y:S02]  /*2680*/  @P4 IADD3 R4, P0, R69, R148, RZ ;  /* 0x0000009445044210 */ /* 0x000fe40007f1e0ff */
[----:B------:R-:W-:Y:S01]  /*2690*/  @P5 LOP3.LUT R184, R184, 0x2, RZ, 0xfc, !PT ;  /* 0x00000002b8b85812 */ /* 0x000fe200078efcff */
[--C-:B------:R-:W-:Y:S01]  /*26a0*/  @P5 IMAD.X R7, R106, 0x1, R62.reuse, P1 ;  /* 0x000000016a075824 */ /* 0x100fe200008e063e */
[----:B------:R-:W-:Y:S01]  /*26b0*/  ISETP.GE.AND P1, PT, R91, R14, PT ;  /* 0x0000000e5b00720c */ /* 0x000fe20003f26270 */
[----:B------:R-:W-:Y:S01]  /*26c0*/  @P4 IMAD.X R5, R68, 0x1, R101, P0 ;  /* 0x0000000144054824 */ /* 0x000fe200000e0665 */
[----:B------:R-:W-:Y:S02]  /*26d0*/  @P4 IADD3 R26, P0, R63, UR32, RZ ;  /* 0x000000203f1a4c10 */ /* 0x000fe4000ff1e0ff */
[----:B------:R-:W-:Y:S02]  /*26e0*/  ISETP.GE.AND P5, PT, R91, R0, !P1 ;  /* 0x000000005b00720c */ /* 0x000fe40004fa6270 */
[----:B------:R-:W-:Y:S02]  /*26f0*/  @P4 IADD3.X R27, R62, UR16, RZ, P0, !PT ;  /* 0x000000103e1b4c10 */ /* 0x000fe400087fe4ff */
[----:B------:R-:W-:Y:S02]  /*2700*/  @P2 IADD3 R18, P0, R69, R139, RZ ;  /* 0x0000008b45122210 */ /* 0x000fe40007f1e0ff */
[C---:B------:R-:W-:Y:S02]  /*2710*/  LOP3.LUT P4, RZ, R184.reuse, 0x2, RZ, 0xc0, !PT ;  /* 0x00000002b8ff7812 */ /* 0x040fe4000788c0ff */
[----:B------:R-:W-:Y:S01]  /*2720*/  LOP3.LUT R184, R184, 0xfffffffe, RZ, 0xc0, !PT ;  /* 0xfffffffeb8b87812 */ /* 0x000fe200078ec0ff */
[----:B------:R-:W-:Y:S01]  /*2730*/  @P2 IMAD.X R19, R68, 0x1, R103, P0 ;  /* 0x0000000144132824 */ /* 0x000fe200000e0667 */
[----:B------:R-:W-:Y:S05]  /*2740*/  @P2 IADD3 R46, P0, R130, R63, RZ ;  /* 0x0000003f822e2210 */ /* 0x000fea0007f1e0ff */
[----:B------:R-:W-:Y:S01]  /*2750*/  @P2 IMAD.X R47, R105, 0x1, R62, P0 ;  /* 0x00000001692f2824 */ /* 0x000fe200000e063e */
[----:B------:R-:W-:Y:S05]  /*2760*/  @P5 IADD3 R44, P0, R69, R146, RZ ;  /* 0x00000092452c5210 */ /* 0x000fea0007f1e0ff */
[----:B------:R-:W-:Y:S01]  /*2770*/  @P5 IMAD.X R45, R68, 0x1, R100, P0 ;  /* 0x00000001442d5824 */ /* 0x000fe200000e0664 */
[----:B------:R-:W-:Y:S04]  /*2780*/  @P5 IADD3 R50, P0, R63, UR30, RZ ;  /* 0x0000001e3f325c10 */ /* 0x000fe8000ff1e0ff */
[----:B------:R-:W-:Y:S02]  /*2790*/  @P5 IADD3.X R51, R62, UR15, RZ, P0, !PT ;  /* 0x0000000f3e335c10 */ /* 0x000fe400087fe4ff */
[C---:B------:R-:W-:Y:S04]  /*27a0*/  ISETP.GE.AND P0, PT, R90.reuse, R14, PT ;  /* 0x0000000e5a00720c */ /* 0x040fe80003f06270 */
[----:B------:R-:W-:Y:S11]  /*27b0*/  ISETP.GE.AND P6, PT, R90, R0, !P0 ;  /* 0x000000005a00720c */ /* 0x000ff600047c6270 */
[----:B------:R-:W-:Y:S02]  /*27c0*/  @!UPT UIADD3 URZ, URZ, URZ, URZ ;  /* 0x0000003f3f3ff290 */ /* 0x000fe4000fffe03f */
[----:B------:R-:W-:Y:S05]  /*27d0*/  @P6 IADD3 R48, P0, R69, R144, RZ ;  /* 0x0000009045306210 */ /* 0x000fea0007f1e0ff */
[----:B------:R-:W-:Y:S01]  /*27e0*/  @P6 IMAD.X R49, R68, 0x1, R98, P0 ;  /* 0x0000000144316824 */ /* 0x000fe200000e0662 */
[----:B------:R-:W-:Y:S04]  /*27f0*/  @P6 IADD3 R54, P0, R63, UR28, RZ ;  /* 0x0000001c3f366c10 */ /* 0x000fe8000ff1e0ff */
[----:B------:R-:W-:Y:S02]  /*2800*/  @P6 IADD3.X R55, R62, UR14, RZ, P0, !PT ;  /* 0x0000000e3e376c10 */ /* 0x000fe400087fe4ff */
[C---:B------:R-:W-:Y:S04]  /*2810*/  ISETP.GE.AND P0, PT, R89.reuse, R14, PT ;  /* 0x0000000e5900720c */ /* 0x040fe80003f06270 */
[----:B------:R-:W-:Y:S11]  /*2820*/  ISETP.GE.AND P1, PT, R89, R0, !P0 ;  /* 0x000000005900720c */ /* 0x000ff60004726270 */
[----:B------:R-:W-:Y:S02]  /*2830*/  @!UPT UIADD3 URZ, URZ, URZ, URZ ;  /* 0x0000003f3f3ff290 */ /* 0x000fe4000fffe03f */
[----:B------:R-:W-:Y:S02]  /*2840*/  @P1 IADD3 R52, P0, R69, R142, RZ ;  /* 0x0000008e45341210 */ /* 0x000fe40007f1e0ff */
[----:B------:R-:W-:Y:S03]  /*2850*/  @P1 LOP3.LUT R184, R184, 0x1, RZ, 0xfc, !PT ;  /* 0x00000001b8b81812 */ /* 0x000fe600078efcff */
[----:B------:R-:W-:Y:S01]  /*2860*/  @P1 IMAD.X R53, R68, 0x1, R99, P0 ;  /* 0x0000000144351824 */ /* 0x000fe200000e0663 */
[----:B------:R-:W-:Y:S04]  /*2870*/  @P1 IADD3 R56, P0, R63, UR34, RZ ;  /* 0x000000223f381c10 */ /* 0x000fe8000ff1e0ff */
[----:B------:R-:W-:Y:S02]  /*2880*/  @P1 IADD3.X R57, R62, UR26, RZ, P0, !PT ;  /* 0x0000001a3e391c10 */ /* 0x000fe400087fe4ff */
[C---:B------:R-:W-:Y:S04]  /*2890*/  LEA R69, P0, R134.reuse, R2, 0x1 ;  /* 0x0000000286457211 */ /* 0x040fe800078008ff */
[----:B------:R-:W-:Y:S02]  /*28a0*/  LEA.HI.X.SX32 R68, R134, R3, 0x1, P0 ;  /* 0x0000000386447211 */ /* 0x000fe400000f0eff */
[C---:B------:R-:W-:Y:S04]  /*28b0*/  ISETP.GE.AND P0, PT, R78.reuse, R14, PT ;  /* 0x0000000e4e00720c */ /* 0x040fe80003f06270 */
[----:B------:R-:W-:Y:S02]  /*28c0*/  ISETP.GE.AND P1, PT, R78, R0, !P0 ;  /* 0x000000004e00720c */ /* 0x000fe40004726270 */
[----:B------:R-:W-:Y:S11]  /*28d0*/  LOP3.LUT P0, RZ, R184, 0x1, RZ, 0xc0, !PT ;  /* 0x00000001b8ff7812 */ /* 0x000ff6000780c0ff */
[----:B------:R1:W2:Y:S02]  /*28e0*/  @P1 LDG.E.128 R28, [R2.64] ;  /* 0x00000006021c1981 */ /* 0x0002a4000c1e1d00 */
[----:B-1----:R-:W-:Y:S02]  /*28f0*/  @P1 IMAD.MOV.U32 R2, RZ, RZ, R63 ;  /* 0x000000ffff021224 */ /* 0x002fe400078e003f */
[----:B------:R-:W-:Y:S05]  /*2900*/  @P1 IMAD.MOV.U32 R3, RZ, RZ, R62 ;  /* 0x000000ffff031224 */ /* 0x000fea00078e003e */
[----:B--2---:R-:W-:Y:S04]  /*2910*/  @P1 STG.E.128 [R2.64], R28 ;  /* 0x0000001c02001986 */ /* 0x004fe8000c101d06 */
[----:B------:R-:W2:Y:S04]  /*2920*/  @P3 LDG.E.128 R12, [R12.64] ;  /* 0x000000060c0c3981 */ /* 0x000ea8000c1e1d00 */
[----:B--2---:R1:W-:Y:S04]  /*2930*/  @P3 STG.E.128 [R10.64], R12 ;  /* 0x0000000c0a003986 */ /* 0x0043e8000c101d06 */
[----:B-1----:R-:W2:Y:S04]  /*2940*/  @P4 LDG.E.128 R8, [R8.64] ;  /* 0x0000000608084981 */ /* 0x002ea8000c1e1d00 */
[----:B--2---:R1:W-:Y:S01]  /*2950*/  @P4 STG.E.128 [R6.64], R8 ;  /* 0x0000000806004986 */ /* 0x0043e2000c101d06 */
[----:B------:R-:W-:Y:S11]  /*2960*/  ISETP.NE.AND P4, PT, R25, RZ, PT ;  /* 0x000000ff1900720c */ /* 0x000ff60003f85270 */
[----:B------:R-:W-:Y:S02]  /*2970*/  @!UPT UIADD3 URZ, URZ, URZ, URZ ;  /* 0x0000003f3f3ff290 */ /* 0x000fe4000fffe03f */
[----:B------:R-:W2:Y:S04]  /*2980*/  @P4 LDG.E.128 R36, [R4.64] ;  /* 0x0000000604244981 */ /* 0x000ea8000c1e1d00 */
[----:B--2---:R-:W-:Y:S04]  /*2990*/  @P4 STG.E.128 [R26.64], R36 ;  /* 0x000000241a004986 */ /* 0x004fe8000c101d06 */
[----:B------:R-:W2:Y:S04]  /*29a0*/  @P2 LDG.E.128 R32, [R18.64] ;  /* 0x0000000612202981 */ /* 0x000ea8000c1e1d00 */
[----:B--2---:R-:W-:Y:S04]  /*29b0*/  @P2 STG.E.128 [R46.64], R32 ;  /* 0x000000202e002986 */ /* 0x004fe8000c101d06 */
[----:B------:R-:W2:Y:S04]  /*29c0*/  @P5 LDG.E.128 R28, [R44.64] ;  /* 0x000000062c1c5981 */ /* 0x000ea8000c1e1d00 */
[----:B--2---:R-:W-:Y:S04]  /*29d0*/  @P5 STG.E.128 [R50.64], R28 ;  /* 0x0000001c32005986 */ /* 0x004fe8000c101d06 */
[----:B-1----:R-:W2:Y:S04]  /*29e0*/  @P6 LDG.E.128 R4, [R48.64] ;  /* 0x0000000630046981 */ /* 0x002ea8000c1e1d00 */
[----:B--2---:R1:W-:Y:S04]  /*29f0*/  @P6 STG.E.128 [R54.64], R4 ;  /* 0x0000000436006986 */ /* 0x0043e8000c101d06 */
[----:B-1----:R-:W2:Y:S04]  /*2a00*/  @P0 LDG.E.128 R4, [R52.64] ;  /* 0x0000000634040981 */ /* 0x002ea8000c1e1d00 */
        /* <DEDUP_REMOVED lines=62> */
.L_x_1854:
[----:B------:R-:W-:Y:S05]  /*2df0*/  BSYNC B0 ;  /* 0x0000000000007941 */ /* 0x000fea0003800000 */
.L_x_1853:
[----:B------:R-:W-:Y:S01]  /*2e00*/  BSSY B0, `(.L_x_1855) ;  /* 0x0000039000007945 */ /* 0x000fe20003800000 */
[----:B------:R-:W-:-:S05]  /*2e10*/  @!P3 BRA `(.L_x_1856) ;  /* 0x000003700000b947 */ /* 0x000fca0003800000 */
        /* <DEDUP_REMOVED lines=55> */
.L_x_1856:
[----:B------:R-:W-:Y:S05]  /*3190*/  BSYNC B0 ;  /* 0x0000000000007941 */ /* 0x000fea0003800000 */
.L_x_1855:
[----:B------:R-:W-:Y:S01]  /*31a0*/  LOP3.LUT P0, RZ, R184, 0x2, RZ, 0xc0, !PT ;  /* 0x00000002b8ff7812 */ /* 0x000fe2000780c0ff */
[----:B------:R-:W-:Y:S01]  /*31b0*/  @!UPT UIADD3 URZ, URZ, URZ, URZ ;  /* 0x0000003f3f3ff290 */ /* 0x000fe2000fffe03f */
[----:B------:R-:W-:Y:S11]  /*31c0*/  BSSY B0, `(.L_x_1857) ;  /* 0x0000039000007945 */ /* 0x000ff60003800000 */
        /* <DEDUP_REMOVED lines=56> */
.L_x_1858:
[----:B------:R-:W-:Y:S05]  /*3550*/  BSYNC B0 ;  /* 0x0000000000007941 */ /* 0x000fea0003800000 */
.L_x_1857:
[----:B------:R-:W-:Y:S01]  /*3560*/  BSSY B0, `(.L_x_1859) ;  /* 0x0000041000007945 */ /* 0x000fe20003800000 */
[----:B------:R-:W-:-:S05]  /*3570*/  @!P4 BRA `(.L_x_1860) ;  /* 0x000003f00000c947 */ /* 0x000fca0003800000 */
        /* <DEDUP_REMOVED lines=12> */
[----:B------:R-:W-:Y:S04]  /*3640*/  @!P0 IADD3 R4, P1, R2, R41, RZ ;  /* 0x0000002902048210 */ /* 0x000fe80007f3e0ff */
[----:B------:R-:W-:Y:S01]  /*3650*/  @!P0 IADD3.X R5, R0, R40, RZ, P1, !PT ;  /* 0x0000002800058210 */ /* 0x000fe20000ffe4ff */
[----:B------:R-:W2:Y:S01]  /*3660*/  LDG.E.128 R8, [R8.64] ;  /* 0x0000000608087981 */ /* 0x000ea2000c1e1d00 */
[----:B------:R-:W-:Y:S05]  /*3670*/  @!P0 IADD3 R2, P1, R2, R21, RZ ;  /* 0x0000001502028210 */ /* 0x000fea0007f3e0ff */
[----:B------:R-:W-:Y:S02]  /*3680*/  @!P0 IMAD.X R3, R0, 0x1, R20, P1 ;  /* 0x0000000100038824 */ /* 0x000fe400008e0614 */
        /* <DEDUP_REMOVED lines=46> */
.L_x_1860:
[----:B------:R-:W-:Y:S05]  /*3970*/  BSYNC B0 ;  /* 0x0000000000007941 */ /* 0x000fea0003800000 */
.L_x_1859:
[----:B------:R-:W-:Y:S01]  /*3980*/  BSSY B0, `(.L_x_1861) ;  /* 0x0000039000007945 */ /* 0x000fe20003800000 */
[----:B------:R-:W-:-:S05]  /*3990*/  @!P2 BRA `(.L_x_1862) ;  /* 0x000003700000a947 */ /* 0x000fca0003800000 */
[----:B------:R-:W-:Y:S02]  /*39a0*/  ISETP.GE.AND P0, PT, R16, UR4, PT ;  /* 0x0000000410007c0c */ /* 0x000fe4000bf06270 */
[C---:B-1----:R-:W-:Y:S04]  /*39b0*/  LEA R8, P1, R116.reuse, R61, 0x1 ;  /* 0x0000003d74087211 */ /* 0x042fe800078208ff */
[----:B------:R-:W-:Y:S06]  /*39c0*/  LEA.HI.X R9, R116, R60, R119, 0x1, P1 ;  /* 0x0000003c74097211 */ /* 0x000fec00008f0c77 */
[----:B------:R-:W2:Y:S01]  /*39d0*/  LDG.E.128 R8, [R8.64] ;  /* 0x0000000608087981 */ /* 0x000ea2000c1e1d00 */
[C---:B------:R-:W-:Y:S01]  /*39e0*/  @!P0 SHF.L.U64.HI R0, R73.reuse, 0x1, R82 ;  /* 0x0000000149008819 */ /* 0x040fe20000010252 */
[----:B------:R-:W-:Y:S05]  /*39f0*/  @!P0 IMAD.SHL.U32 R2, R73, 0x2, RZ ;  /* 0x0000000249028824 */ /* 0x000fea00078e00ff */
[C---:B------:R-:W-:Y:S02]  /*3a00*/  @!P0 IADD3 R4, P2, R2.reuse, R41, RZ ;  /* 0x0000002902048210 */ /* 0x040fe40007f5e0ff */
[----:B------:R-:W-:Y:S03]  /*3a10*/  @!P0 IADD3 R2, P1, R2, R21, RZ ;  /* 0x0000001502028210 */ /* 0x000fe60007f3e0ff */
[C---:B------:R-:W-:Y:S01]  /*3a20*/  @!P0 IMAD.X R5, R0.reuse, 0x1, R40, P2 ;  /* 0x0000000100058824 */ /* 0x040fe200010e0628 */
[----:B------:R-:W-:Y:S04]  /*3a30*/  @!P0 IADD3.X R3, R0, R20, RZ, P1, !PT ;  /* 0x0000001400038210 */ /* 0x000fe80000ffe4ff */
        /* <DEDUP_REMOVED lines=45> */
.L_x_1862:
[----:B------:R-:W-:Y:S05]  /*3d10*/  BSYNC B0 ;  /* 0x0000000000007941 */ /* 0x000fea0003800000 */
.L_x_1861:
        /* <DEDUP_REMOVED lines=65> */
.L_x_1864:
[----:B------:R-:W-:Y:S05]  /*4130*/  BSYNC B0 ;  /* 0x0000000000007941 */ /* 0x000fea0003800000 */
.L_x_1863:
        /* <DEDUP_REMOVED lines=65> */
.L_x_1866:
[----:B------:R-:W-:Y:S05]  /*4550*/  BSYNC B0 ;  /* 0x0000000000007941 */ /* 0x000fea0003800000 */
.L_x_1865:
[----:B------:R-:W-:Y:S01]  /*4560*/  LOP3.LUT P0, RZ, R184, 0x1, RZ, 0xc0, !PT ;  /* 0x00000001b8ff7812 */ /* 0x000fe2000780c0ff */
[----:B------:R-:W-:Y:S01]  /*4570*/  @!UPT UIADD3 URZ, URZ, URZ, URZ ;  /* 0x0000003f3f3ff290 */ /* 0x000fe2000fffe03f */
[----:B------:R-:W-:Y:S11]  /*4580*/  BSSY B0, `(.L_x_1867) ;  /* 0x0000041000007945 */ /* 0x000ff60003800000 */
        /* <DEDUP_REMOVED lines=64> */
.L_x_1868:
[----:B------:R-:W-:Y:S05]  /*4990*/  BSYNC B0 ;  /* 0x0000000000007941 */ /* 0x000fea0003800000 */
.L_x_1867:
        /* <DEDUP_REMOVED lines=12> */
.L_x_1852:
[----:B------:R-:W-:Y:S01]  /*4a60*/  ULEA.HI UR5, UR4, UR4, URZ, 0x1 ;  /* 0x0000000404057291 */ /* 0x000fe2000f8f083f */
[----:B------:R-:W-:Y:S03]  /*4a70*/  BSSY B1, `(.L_x_1870) ;  /* 0x000005e000017945 */ /* 0x000fe60003800000 */
[----:B------:R-:W-:Y:S06]  /*4a80*/  USHF.R.S32.HI UR5, URZ, 0x1, UR5 ;  /* 0x000000013f057899 */ /* 0x000fec0008011405 */
[----:B------:R-:W-:Y:S01]  /*4a90*/  MOV R43, UR5 ;  /* 0x00000005002b7c02 */ /* 0x000fe20008000f00 */
[----:B------:R-:W-:-:S05]  /*4aa0*/  @!P1 BRA `(.L_x_1871) ;  /* 0x000005a000009947 */ /* 0x000fca0003800000 */
        /* <DEDUP_REMOVED lines=11> */
[----:B------:R-:W-:Y:S01]  /*4b60*/  IMAD.U32 R27, R33, 0x10000, RZ ;  /* 0x00010000211b7824 */ /* 0x000fe200078e00ff */
[----:B------:R-:W-:Y:S01]  /*4b70*/  LOP3.LUT R26, R32, 0xffff0000, RZ, 0xc0, !PT ;  /* 0xffff0000201a7812 */ /* 0x000fe200078ec0ff */
[----:B------:R-:W-:Y:S01]  /*4b80*/  IMAD.U32 R31, R35, 0x10000, RZ ;  /* 0x00010000231f7824 */ /* 0x000fe200078e00ff */
[----:B------:R-:W-:Y:S02]  /*4b90*/  LOP3.LUT R28, R33, 0xffff0000, RZ, 0xc0, !PT ;  /* 0xffff0000211c7812 */ /* 0x000fe400078ec0ff */
        /* <DEDUP_REMOVED lines=63> */
[----:B------:R-:W-:Y:S01]  /*4f90*/  FFMA.FTZ R5, R29, R13, R5 ;  /* 0x0000000d1d057223 */ /* 0x000fe20000010005 */
[----:B------:R-:W-:Y:S01]  /*4fa0*/  F2FP.BF16.PACK_AB R33, R4, R3 ;  /* 0x000000030421723e */ /* 0x000fe200000010ff */
[----:B------:R-:W-:Y:S02]  /*4fb0*/  FFMA.FTZ R6, R30, R14, R6 ;  /* 0x0000000e1e067223 */ /* 0x000fe40000010006 */
[----:B------:R-:W-:Y:S02]  /*4fc0*/  FFMA.FTZ R7, R31, R15, R7 ;  /* 0x0000000f1f077223 */ /* 0x000fe40000010007 */
[----:B------:R-:W-:Y:S01]  /*4fd0*/  FFMA.FTZ R8, R32, R18, R8 ;  /* 0x0000001220087223 */ /* 0x000fe20000010008 */
[----:B------:R-:W-:Y:S02]  /*4fe0*/  F2FP.BF16.PACK_AB R32, R2, R0 ;  /* 0x000000000220723e */ /* 0x000fe400000010ff */
[----:B------:R-:W-:Y:S02]  /*4ff0*/  F2FP.BF16.PACK_AB R34, R6, R5 ;  /* 0x000000050622723e */ /* 0x000fe400000010ff */
[----:B------:R-:W-:Y:S02]  /*5000*/  F2FP.BF16.PACK_AB R35, R8, R7 ;  /* 0x000000070823723e */ /* 0x000fe400000010ff */
.L_x_1873:
[----:B------:R-:W-:Y:S05]  /*5010*/  BSYNC B0 ;  /* 0x0000000000007941 */ /* 0x000fea0003800000 */
.L_x_1872:
[----:B--2---:R-:W-:Y:S02]  /*5020*/  MOV R2, R58 ;  /* 0x0000003a00027202 */ /* 0x004fe40000000f00 */
[----:B------:R-:W-:Y:S05]  /*5030*/  MOV R3, R59 ;  /* 0x0000003b00037202 */ /* 0x000fea0000000f00 */
[----:B-----5:R2:W-:Y:S02]  /*5040*/  STG.E.128 [R2.64], R32 ;  /* 0x0000002002007986 */ /* 0x0205e4000c101d06 */
.L_x_1871:
[----:B------:R-:W-:Y:S05]  /*5050*/  BSYNC B1 ;  /* 0x0000000000017941 */ /* 0x000fea0003800000 */
.L_x_1870:
[----:B------:R-:W-:Y:S01]  /*5060*/  BSSY B1, `(.L_x_1874) ;  /* 0x000005c000017945 */ /* 0x000fe20003800000 */
[----:B------:R-:W-:-:S05]  /*5070*/  @!P3 BRA `(.L_x_1875) ;  /* 0x000005a00000b947 */ /* 0x000fca0003800000 */
        /* <DEDUP_REMOVED lines=81> */
[----:B------:R-:W-:Y:S02]  /*5590*/  FFMA.FTZ R7, R31, R15, R7 ;  /* 0x0000000f1f077223 */ /* 0x000fe40000010007 */
[----:B------:R-:W-:Y:S01]  /*55a0*/  FFMA.FTZ R8, R32, R18, R8 ;  /* 0x0000001220087223 */ /* 0x000fe20000010008 */
[----:B------:R-:W-:Y:S02]  /*55b0*/  F2FP.BF16.PACK_AB R32, R2, R0 ;  /* 0x000000000220723e */ /* 0x000fe400000010ff */
[----:B------:R-:W-:Y:S02]  /*55c0*/  F2FP.BF16.PACK_AB R34, R6, R5 ;  /* 0x000000050622723e */ /* 0x000fe400000010ff */
[----:B------:R-:W-:Y:S02]  /*55d0*/  F2FP.BF16.PACK_AB R35, R8, R7 ;  /* 0x000000070823723e */ /* 0x000fe400000010ff */
.L_x_1877:
[----:B------:R-:W-:Y:S05]  /*55e0*/  BSYNC B0 ;  /* 0x0000000000007941 */ /* 0x000fea0003800000 */
.L_x_1876:
[C---:B--2---:R-:W-:Y:S04]  /*55f0*/  LEA R2, P0, R121.reuse, R58, 0x1 ;  /* 0x0000003a79027211 */ /* 0x044fe800078008ff */
[----:B------:R-:W-:Y:S05]  /*5600*/  LEA.HI.X R3, R121, R59, R123, 0x1, P0 ;  /* 0x0000003b79037211 */ /* 0x000fea00000f0c7b */
[----:B-----5:R2:W-:Y:S04]  /*5610*/  STG.E.128 [R2.64], R32 ;  /* 0x0000002002007986 */ /* 0x0205e8000c101d06 */
.L_x_1875:
[----:B------:R-:W-:Y:S05]  /*5620*/  BSYNC B1 ;  /* 0x0000000000017941 */ /* 0x000fea0003800000 */
.L_x_1874:
[----:B------:R-:W-:Y:S01]  /*5630*/  LOP3.LUT P0, RZ, R184, 0x2, RZ, 0xc0, !PT ;  /* 0x00000002b8ff7812 */ /* 0x000fe2000780c0ff */
[----:B------:R-:W-:Y:S01]  /*5640*/  @!UPT UIADD3 URZ, URZ, URZ, URZ ;  /* 0x0000003f3f3ff290 */ /* 0x000fe2000fffe03f */
[----:B------:R-:W-:Y:S11]  /*5650*/  BSSY B1, `(.L_x_1878) ;  /* 0x000005d000017945 */ /* 0x000ff60003800000 */
        /* <DEDUP_REMOVED lines=88> */
.L_x_1881:
[----:B------:R-:W-:Y:S05]  /*5be0*/  BSYNC B0 ;  /* 0x0000000000007941 */ /* 0x000fea0003800000 */
.L_x_1880:
[C---:B--2---:R-:W-:Y:S04]  /*5bf0*/  LEA R2, P0, R110.reuse, R58, 0x1 ;  /* 0x0000003a6e027211 */ /* 0x044fe800078008ff */
[----:B------:R-:W-:Y:S05]  /*5c00*/  LEA.HI.X R3, R110, R59, R86, 0x1, P0 ;  /* 0x0000003b6e037211 */ /* 0x000fea00000f0c56 */
[----:B-----5:R2:W-:Y:S04]  /*5c10*/  STG.E.128 [R2.64], R8 ;  /* 0x0000000802007986 */ /* 0x0205e8000c101d06 */
.L_x_1879:
[----:B------:R-:W-:Y:S05]  /*5c20*/  BSYNC B1 ;  /* 0x0000000000017941 */ /* 0x000fea0003800000 */
.L_x_1878:
[----:B------:R-:W-:Y:S01]  /*5c30*/  BSSY B1, `(.L_x_1882) ;  /* 0x0000064000017945 */ /* 0x000fe20003800000 */
[----:B------:R-:W-:-:S05]  /*5c40*/  @!P4 BRA `(.L_x_1883) ;  /* 0x000006200000c947 */ /* 0x000fca0003800000 */
        /* <DEDUP_REMOVED lines=26> */
[-C--:B------:R-:W-:Y:S02]  /*5df0*/  LEA.HI.X.SX32 R0, R0, R83.reuse, 0x1, P1 ;  /* 0x0000005300007211 */ /* 0x080fe400008f0eff */
        /* <DEDUP_REMOVED lines=63> */
.L_x_1885:
[----:B------:R-:W-:Y:S05]  /*61f0*/  BSYNC B0 ;  /* 0x0000000000007941 */ /* 0x000fea0003800000 */
.L_x_1884:
[----:B------:R-:W-:Y:S02]  /*6200*/  MOV R0, 0xc0 ;  /* 0x000000c000007802 */ /* 0x000fe40000000f00 */
[----:B--2---:R-:W-:Y:S02]  /*6210*/  MOV R2, R58 ;  /* 0x0000003a00027202 */ /* 0x004fe40000000f00 */
[----:B------:R-:W-:Y:S05]  /*6220*/  MOV R3, R59 ;  /* 0x0000003b00037202 */ /* 0x000fea0000000f00 */
[C---:B------:R-:W-:Y:S04]  /*6230*/  IMAD.WIDE.U32 R2, R0.reuse, c[0x0][0x198], R2 ;  /* 0x0000660000027a25 */ /* 0x040fe800078e0002 */
[----:B------:R-:W-:Y:S05]  /*6240*/  IMAD R0, R0, c[0x0][0x19c], RZ ;  /* 0x0000670000007a24 */ /* 0x000fea00078e02ff */
[----:B------:R-:W-:Y:S05]  /*6250*/  IADD3 R3, R3, R0, RZ ;  /* 0x0000000003037210 */ /* 0x000fea0007ffe0ff */
[----:B-----5:R2:W-:Y:S02]  /*6260*/  STG.E.128 [R2.64], R8 ;  /* 0x0000000802007986 */ /* 0x0205e4000c101d06 */
.L_x_1883:
[----:B------:R-:W-:Y:S05]  /*6270*/  BSYNC B1 ;  /* 0x0000000000017941 */ /* 0x000fea0003800000 */
.L_x_1882:
        /* <DEDUP_REMOVED lines=89> */
.L_x_1889:
[----:B------:R-:W-:Y:S05]  /*6810*/  BSYNC B0 ;  /* 0x0000000000007941 */ /* 0x000fea0003800000 */
.L_x_1888:
[C---:B--2---:R-:W-:Y:S04]  /*6820*/  LEA R2, P0, R112.reuse, R58, 0x1 ;  /* 0x0000003a70027211 */ /* 0x044fe800078008ff */
[----:B------:R-:W-:Y:S05]  /*6830*/  LEA.HI.X R3, R112, R59, R87, 0x1, P0 ;  /* 0x0000003b70037211 */ /* 0x000fea00000f0c57 */
[----:B-----5:R2:W-:Y:S04]  /*6840*/  STG.E.128 [R2.64], R8 ;  /* 0x0000000802007986 */ /* 0x0205e8000c101d06 */
.L_x_1887:
[----:B------:R-:W-:Y:S05]  /*6850*/  BSYNC B1 ;  /* 0x0000000000017941 */ /* 0x000fea0003800000 */
.L_x_1886:
        /* <DEDUP_REMOVED lines=92> */
.L_x_1893:
[----:B------:R-:W-:Y:S05]  /*6e20*/  BSYNC B0 ;  /* 0x0000000000007941 */ /* 0x000fea0003800000 */
.L_x_1892:
[----:B------:R-:W-:Y:S02]  /*6e30*/  MOV R0, 0x140 ;  /* 0x0000014000007802 */ /* 0x000fe40000000f00 */
[----:B--2---:R-:W-:Y:S02]  /*6e40*/  MOV R2, R58 ;  /* 0x0000003a00027202 */ /* 0x004fe40000000f00 */
[----:B------:R-:W-:Y:S05]  /*6e50*/  MOV R3, R59 ;  /* 0x0000003b00037202 */ /* 0x000fea0000000f00 */
[C---:B------:R-:W-:Y:S04]  /*6e60*/  IMAD.WIDE.U32 R2, R0.reuse, c[0x0][0x198], R2 ;  /* 0x0000660000027a25 */ /* 0x040fe800078e0002 */
[----:B------:R-:W-:Y:S05]  /*6e70*/  IMAD R0, R0, c[0x0][0x19c], RZ ;  /* 0x0000670000007a24 */ /* 0x000fea00078e02ff */
[----:B------:R-:W-:Y:S05]  /*6e80*/  IADD3 R3, R3, R0, RZ ;  /* 0x0000000003037210 */ /* 0x000fea0007ffe0ff */
[----:B-----5:R2:W-:Y:S02]  /*6e90*/  STG.E.128 [R2.64], R8 ;  /* 0x0000000802007986 */ /* 0x0205e4000c101d06 */
.L_x_1891:
[----:B------:R-:W-:Y:S05]  /*6ea0*/  BSYNC B1 ;  /* 0x0000000000017941 */ /* 0x000fea0003800000 */
.L_x_1890:
        /* <DEDUP_REMOVED lines=92> */
.L_x_1897:
[----:B------:R-:W-:Y:S05]  /*7470*/  BSYNC B0 ;  /* 0x0000000000007941 */ /* 0x000fea0003800000 */
.L_x_1896:
[----:B------:R-:W-:Y:S02]  /*7480*/  MOV R0, 0x180 ;  /* 0x0000018000007802 */ /* 0x000fe40000000f00 */
[----:B--2---:R-:W-:Y:S02]  /*7490*/  MOV R2, R58 ;  /* 0x0000003a00027202 */ /* 0x004fe40000000f00 */
[----:B------:R-:W-:Y:S05]  /*74a0*/  MOV R3, R59 ;  /* 0x0000003b00037202 */ /* 0x000fea0000000f00 */
[C---:B------:R-:W-:Y:S04]  /*74b0*/  IMAD.WIDE.U32 R2, R0.reuse, c[0x0][0x198], R2 ;  /* 0x0000660000027a25 */ /* 0x040fe800078e0002 */
[----:B------:R-:W-:Y:S05]  /*74c0*/  IMAD R0, R0, c[0x0][0x19c], RZ ;  /* 0x0000670000007a24 */ /* 0x000fea00078e02ff */
[----:B------:R-:W-:Y:S05]  /*74d0*/  IADD3 R3, R3, R0, RZ ;  /* 0x0000000003037210 */ /* 0x000fea0007ffe0ff */
[----:B-----5:R2:W-:Y:S02]  /*74e0*/  STG.E.128 [R2.64], R8 ;  /* 0x0000000802007986 */ /* 0x0205e4000c101d06 */
.L_x_1895:
[----:B------:R-:W-:Y:S05]  /*74f0*/  BSYNC B1 ;  /* 0x0000000000017941 */ /* 0x000fea0003800000 */
.L_x_1894:
[----:B------:R-:W-:Y:S01]  /*7500*/  LOP3.LUT P0, RZ, R184, 0x1, RZ, 0xc0, !PT ;  /* 0x00000001b8ff7812 */ /* 0x000fe2000780c0ff */
[----:B------:R-:W-:Y:S01]  /*7510*/  @!UPT UIADD3 URZ, URZ, URZ, URZ ;  /* 0x0000003f3f3ff290 */ /* 0x000fe2000fffe03f */
[----:B------:R-:W-:Y:S11]  /*7520*/  BSSY B1, `(.L_x_1898) ;  /* 0x0000063000017945 */ /* 0x000ff60003800000 */
        /* <DEDUP_REMOVED lines=90> */
.L_x_1901:
[----:B------:R-:W-:Y:S05]  /*7ad0*/  BSYNC B0 ;  /* 0x0000000000007941 */ /* 0x000fea0003800000 */
.L_x_1900:
[----:B------:R-:W-:Y:S02]  /*7ae0*/  MOV R0, 0x1c0 ;  /* 0x000001c000007802 */ /* 0x000fe40000000f00 */
[----:B--2---:R-:W-:Y:S02]  /*7af0*/  MOV R2, R58 ;  /* 0x0000003a00027202 */ /* 0x004fe40000000f00 */
[----:B------:R-:W-:Y:S05]  /*7b00*/  MOV R3, R59 ;  /* 0x0000003b00037202 */ /* 0x000fea0000000f00 */
[C---:B------:R-:W-:Y:S04]  /*7b10*/  IMAD.WIDE.U32 R2, R0.reuse, c[0x0][0x198], R2 ;  /* 0x0000660000027a25 */ /* 0x040fe800078e0002 */
[----:B------:R-:W-:Y:S05]  /*7b20*/  IMAD R0, R0, c[0x0][0x19c], RZ ;  /* 0x0000670000007a24 */ /* 0x000fea00078e02ff */
[----:B------:R-:W-:Y:S05]  /*7b30*/  IADD3 R3, R3, R0, RZ ;  /* 0x0000000003037210 */ /* 0x000fea0007ffe0ff */
[----:B-----5:R2:W-:Y:S02]  /*7b40*/  STG.E.128 [R2.64], R8 ;  /* 0x0000000802007986 */ /* 0x0205e4000c101d06 */
.L_x_1899:
[----:B------:R-:W-:Y:S05]  /*7b50*/  BSYNC B1 ;  /* 0x0000000000017941 */ /* 0x000fea0003800000 */
.L_x_1898:
        /* <DEDUP_REMOVED lines=12> */
.L_x_1851:
[----:B------:R-:W-:Y:S01]  /*7c20*/  @P1 IMAD.MOV.U32 R3, RZ, RZ, R60 ;  /* 0x000000ffff031224 */ /* 0x000fe200078e003c */
[-C--:B------:R-:W-:Y:S01]  /*7c30*/  @P1 MOV R2, R61.reuse ;  /* 0x0000003d00021202 */ /* 0x080fe20000000f00 */
[----:B------:R-:W-:Y:S01]  /*7c40*/  UMOV UR4, URZ ;  /* 0x0000003f00047c82 */ /* 0x000fe20008000000 */
[C---:B-1----:R-:W-:Y:S02]  /*7c50*/  @P3 LEA R6, P0, R117.reuse, R61, 0x1 ;  /* 0x0000003d75063211 */ /* 0x042fe400078008ff */
[----:B------:R-:W-:Y:S01]  /*7c60*/  @P4 MOV R0, c[0x0][0x288] ;  /* 0x0000a20000004a02 */ /* 0x000fe20000000f00 */
[----:B------:R1:W2:Y:S01]  /*7c70*/  @P1 LDG.E.128 R8, [R2.64] ;  /* 0x0000000602081981 */ /* 0x0002a2000c1e1d00 */
[----:B------:R-:W-:Y:S02]  /*7c80*/  @P3 LEA.HI.X R7, R117, R60, R120, 0x1, P0 ;  /* 0x0000003c75073211 */ /* 0x000fe400000f0c78 */
[CC--:B------:R-:W-:Y:S04]  /*7c90*/  @P3 LEA R4, P0, R121.reuse, R58.reuse, 0x1 ;  /* 0x0000003a79043211 */ /* 0x0c0fe800078008ff */
[----:B------:R-:W-:Y:S01]  /*7ca0*/  @P3 LEA.HI.X R5, R121, R59, R123, 0x1, P0 ;  /* 0x0000003b79053211 */ /* 0x000fe200000f0c7b */
[----:B-1----:R-:W-:Y:S01]  /*7cb0*/  @P1 IMAD.MOV.U32 R3, RZ, RZ, R59 ;  /* 0x000000ffff031224 */ /* 0x002fe200078e003b */
[----:B------:R-:W-:Y:S05]  /*7cc0*/  @P1 MOV R2, R58 ;  /* 0x0000003a00021202 */ /* 0x000fea0000000f00 */
[----:B--2---:R1:W-:Y:S01]  /*7cd0*/  @P1 STG.E.128 [R2.64], R8 ;  /* 0x0000000802001986 */ /* 0x0043e2000c101d06 */
[----:B------:R-:W-:Y:S03]  /*7ce0*/  LOP3.LUT P1, RZ, R184, 0x2, RZ, 0xc0, !PT ;  /* 0x00000002b8ff7812 */ /* 0x000fe6000782c0ff */
[----:B------:R-:W2:Y:S01]  /*7cf0*/  @P3 LDG.E.128 R12, [R6.64] ;  /* 0x00000006060c3981 */ /* 0x000ea2000c1e1d00 */
[----:B-1----:R-:W-:Y:S09]  /*7d00*/  @P4 IMAD.MOV.U32 R10, RZ, RZ, c[0x0][0x28c] ;  /* 0x0000a300ff0a4624 */ /* 0x002ff200078e00ff */
[C---:B------:R-:W-:Y:S04]  /*7d10*/  @P1 LEA R2, P0, R115.reuse, R61, 0x1 ;  /* 0x0000003d73021211 */ /* 0x040fe800078008ff */
[----:B------:R-:W-:Y:S02]  /*7d20*/  @P1 LEA.HI.X R3, R115, R60, R118, 0x1, P0 ;  /* 0x0000003c73031211 */ /* 0x000fe400000f0c76 */
[C---:B------:R-:W-:Y:S04]  /*7d30*/  @P1 LEA R8, P0, R110.reuse, R58, 0x1 ;  /* 0x0000003a6e081211 */ /* 0x040fe800078008ff */
[----:B------:R-:W-:Y:S01]  /*7d40*/  @P1 LEA.HI.X R9, R110, R59, R86, 0x1, P0 ;  /* 0x0000003b6e091211 */ /* 0x000fe200000f0c56 */
[----:B--2---:R1:W-:Y:S04]  /*7d50*/  @P3 STG.E.128 [R4.64], R12 ;  /* 0x0000000c04003986 */ /* 0x0043e8000c101d06 */
[----:B-1----:R1:W2:Y:S02]  /*7d60*/  @P1 LDG.E.128 R4, [R2.64] ;  /* 0x0000000602041981 */ /* 0x0022a4000c1e1d00 */
[----:B-1----:R-:W-:Y:S01]  /*7d70*/  @P4 IMAD.MOV.U32 R3, RZ, RZ, R60 ;  /* 0x000000ffff034224 */ /* 0x002fe200078e003c */
[-C--:B------:R-:W-:Y:S05]  /*7d80*/  @P4 MOV R2, R61.reuse ;  /* 0x0000003d00024202 */ /* 0x080fea0000000f00 */
[----:B------:R-:W-:Y:S04]  /*7d90*/  @P4 IMAD.WIDE.U32 R2, R0, 0xc0, R2 ;  /* 0x000000c000024825 */ /* 0x000fe800078e0002 */
[----:B------:R-:W-:Y:S05]  /*7da0*/  @P4 IMAD R0, R10, 0xc0, RZ ;  /* 0x000000c00a004824 */ /* 0x000fea00078e02ff */
[----:B------:R-:W-:Y:S01]  /*7db0*/  @P4 IADD3 R3, R3, R0, RZ ;  /* 0x0000000003034210 */ /* 0x000fe20007ffe0ff */
[----:B------:R-:W-:Y:S01]  /*7dc0*/  @P4 IMAD.MOV.U32 R0, RZ, RZ, 0xc0 ;  /* 0x000000c0ff004424 */ /* 0x000fe200078e00ff */
[----:B--2---:R1:W-:Y:S01]  /*7dd0*/  @P1 STG.E.128 [R8.64], R4 ;  /* 0x0000000408001986 */ /* 0x0043e2000c101d06 */
[----:B------:R-:W-:Y:S03]  /*7de0*/  LOP3.LUT P1, RZ, R184, 0x1, RZ, 0xc0, !PT ;  /* 0x00000001b8ff7812 */ /* 0x000fe6000782c0ff */
[----:B-1----:R1:W2:Y:S01]  /*7df0*/  @P4 LDG.E.128 R8, [R2.64] ;  /* 0x0000000602084981 */ /* 0x0022a2000c1e1d00 */
[C---:B------:R-:W-:Y:S02]  /*7e00*/  @P2 LEA R4, P0, R116.reuse, R61, 0x1 ;  /* 0x0000003d74042211 */ /* 0x040fe400078008ff */
[----:B------:R-:W-:Y:S02]  /*7e10*/  @P6 MOV R6, c[0x0][0x28c] ;  /* 0x0000a30000066a02 */ /* 0x000fe40000000f00 */
[----:B------:R-:W-:Y:S03]  /*7e20*/  @P2 LEA.HI.X R5, R116, R60, R119, 0x1, P0 ;  /* 0x0000003c74052211 */ /* 0x000fe600000f0c77 */
[----:B------:R-:W-:Y:S02]  /*7e30*/  @P6 IMAD R6, R6, 0x180, RZ ;  /* 0x0000018006066824 */ /* 0x000fe400078e02ff */
[----:B-1----:R-:W-:Y:S01]  /*7e40*/  @P4 IMAD.MOV.U32 R3, RZ, RZ, R59 ;  /* 0x000000ffff034224 */ /* 0x002fe200078e003b */
[----:B------:R-:W-:Y:S05]  /*7e50*/  @P4 MOV R2, R58 ;  /* 0x0000003a00024202 */ /* 0x000fea0000000f00 */
[C---:B------:R-:W-:Y:S04]  /*7e60*/  @P4 IMAD.WIDE.U32 R2, R0.reuse, c[0x0][0x198], R2 ;  /* 0x0000660000024a25 */ /* 0x040fe800078e0002 */
[----:B------:R-:W-:Y:S05]  /*7e70*/  @P4 IMAD R0, R0, c[0x0][0x19c], RZ ;  /* 0x0000670000004a24 */ /* 0x000fea00078e02ff */
[----:B------:R-:W-:Y:S01]  /*7e80*/  @P4 IADD3 R3, R3, R0, RZ ;  /* 0x0000000003034210 */ /* 0x000fe20007ffe0ff */
[----:B------:R-:W-:Y:S04]  /*7e90*/  @P5 IMAD.MOV.U32 R0, RZ, RZ, c[0x0][0x288] ;  /* 0x0000a200ff005624 */ /* 0x000fe800078e00ff */
[----:B--2---:R1:W-:Y:S02]  /*7ea0*/  @P4 STG.E.128 [R2.64], R8 ;  /* 0x0000000802004986 */ /* 0x0043e4000c101d06 */
[----:B-1----:R-:W-:Y:S02]  /*7eb0*/  @P5 IMAD.MOV.U32 R2, RZ, RZ, R61 ;  /* 0x000000ffff025224 */ /* 0x002fe400078e003d */
[----:B------:R1:W2:Y:S01]  /*7ec0*/  @P2 LDG.E.128 R8, [R4.64] ;  /* 0x0000000604082981 */ /* 0x0002a2000c1e1d00 */
[----:B------:R-:W-:Y:S05]  /*7ed0*/  @P5 MOV R3, R60 ;  /* 0x0000003c00035202 */ /* 0x000fea0000000f00 */
[----:B------:R-:W-:Y:S01]  /*7ee0*/  @P5 IMAD.WIDE.U32 R2, R0, 0x140, R2 ;  /* 0x0000014000025825 */ /* 0x000fe200078e0002 */
[----:B-1----:R-:W-:Y:S02]  /*7ef0*/  @P5 MOV R5, c[0x0][0x28c] ;  /* 0x0000a30000055a02 */ /* 0x002fe40000000f00 */
[C---:B------:R-:W-:Y:S03]  /*7f00*/  @P2 LEA R4, P0, R112.reuse, R58, 0x1 ;  /* 0x0000003a70042211 */ /* 0x040fe600078008ff */
[----:B------:R-:W-:Y:S01]  /*7f10*/  @P5 IMAD R0, R5, 0x140, RZ ;  /* 0x0000014005005824 */ /* 0x000fe200078e02ff */
[-C--:B------:R-:W-:Y:S03]  /*7f20*/  @P2 LEA.HI.X R5, R112, R59.reuse, R87, 0x1, P0 ;  /* 0x0000003b70052211 */ /* 0x080fe600000f0c57 */
[----:B------:R-:W-:Y:S02]  /*7f30*/  @P5 IMAD.IADD R3, R3, 0x1, R0 ;  /* 0x0000000103035824 */ /* 0x000fe400078e0200 */
[----:B------:R-:W-:Y:S01]  /*7f40*/  @P5 IMAD.MOV.U32 R0, RZ, RZ, 0x140 ;  /* 0x00000140ff005424 */ /* 0x000fe200078e00ff */
[----:B--2---:R1:W-:Y:S04]  /*7f50*/  @P2 STG.E.128 [R4.64], R8 ;  /* 0x0000000804002986 */ /* 0x0043e8000c101d06 */
[----:B-1----:R1:W2:Y:S01]  /*7f60*/  @P5 LDG.E.128 R8, [R2.64] ;  /* 0x0000000602085981 */ /* 0x0022a2000c1e1d00 */
[----:B------:R-:W-:Y:S02]  /*7f70*/  @P6 MOV R4, c[0x0][0x288] ;  /* 0x0000a20000046a02 */ /* 0x000fe40000000f00 */
[----:B------:R-:W-:Y:S01]  /*7f80*/  @P5 MOV R5, R59 ;  /* 0x0000003b00055202 */ /* 0x000fe20000000f00 */
[----:B-1----:R-:W-:Y:S01]  /*7f90*/  @P6 IMAD.MOV.U32 R2, RZ, RZ, R61 ;  /* 0x000000ffff026224 */ /* 0x002fe200078e003d */
[----:B------:R-:W-:Y:S05]  /*7fa0*/  @P6 MOV R3, R60 ;  /* 0x0000003c00036202 */ /* 0x000fea0000000f00 */
[----:B------:R-:W-:Y:S04]  /*7fb0*/  @P6 IMAD.WIDE.U32 R2, R4, 0x180, R2 ;  /* 0x0000018004026825 */ /* 0x000fe800078e0002 */
[----:B------:R-:W-:Y:S01]  /*7fc0*/  @P5 IMAD.MOV.U32 R4, RZ, RZ, R58 ;  /* 0x000000ffff045224 */ /* 0x000fe200078e003a */
[----:B------:R-:W-:Y:S01]  /*7fd0*/  @P6 IADD3 R3, R3, R6, RZ ;  /* 0x0000000603036210 */ /* 0x000fe20007ffe0ff */
[----:B------:R-:W-:Y:S02]  /*7fe0*/  @P1 IMAD.MOV.U32 R6, RZ, RZ, c[0x0][0x28c] ;  /* 0x0000a300ff061624 */ /* 0x000fe400078e00ff */
[C---:B------:R-:W-:Y:S04]  /*7ff0*/  @P5 IMAD.WIDE.U32 R4, R0.reuse, c[0x0][0x198], R4 ;  /* 0x0000660000045a25 */ /* 0x040fe800078e0004 */
[----:B------:R-:W-:Y:S02]  /*8000*/  @P5 IMAD R0, R0, c[0x0][0x19c], RZ ;  /* 0x0000670000005a24 */ /* 0x000fe400078e02ff */
[----:B------:R-:W-:Y:S02]  /*8010*/  @P1 IMAD R6, R6, 0x1c0, RZ ;  /* 0x000001c006061824 */ /* 0x000fe400078e02ff */
[----:B------:R-:W-:Y:S01]  /*8020*/  @P5 IMAD.IADD R5, R5, 0x1, R0 ;  /* 0x0000000105055824 */ /* 0x000fe200078e0200 */
[----:B------:R-:W-:Y:S04]  /*8030*/  @P6 MOV R0, 0x180 ;  /* 0x0000018000006802 */ /* 0x000fe80000000f00 */
[----:B--2---:R1:W-:Y:S02]  /*8040*/  @P5 STG.E.128 [R4.64], R8 ;  /* 0x0000000804005986 */ /* 0x0043e4000c101d06 */
[----:B-1----:R-:W-:Y:S02]  /*8050*/  @P1 IMAD.MOV.U32 R4, RZ, RZ, c[0x0][0x288] ;  /* 0x0000a200ff041624 */ /* 0x002fe400078e00ff */
[----:B------:R1:W2:Y:S01]  /*8060*/  @P6 LDG.E.128 R8, [R2.64] ;  /* 0x0000000602086981 */ /* 0x0002a2000c1e1d00 */
[----:B------:R-:W-:Y:S02]  /*8070*/  @P6 IMAD.MOV.U32 R5, RZ, RZ, R59 ;  /* 0x000000ffff056224 */ /* 0x000fe400078e003b */
[----:B-1----:R-:W-:Y:S01]  /*8080*/  @P1 IMAD.MOV.U32 R3, RZ, RZ, R60 ;  /* 0x000000ffff031224 */ /* 0x002fe200078e003c */
[----:B------:R-:W-:Y:S05]  /*8090*/  @P1 MOV R2, R61 ;  /* 0x0000003d00021202 */ /* 0x000fea0000000f00 */
[----:B------:R-:W-:Y:S01]  /*80a0*/  @P1 IMAD.WIDE.U32 R2, R4, 0x1c0, R2 ;  /* 0x000001c004021825 */ /* 0x000fe200078e0002 */
[----:B------:R-:W-:Y:S03]  /*80b0*/  @P6 MOV R4, R58 ;  /* 0x0000003a00046202 */ /* 0x000fe60000000f00 */
[----:B------:R-:W-:Y:S02]  /*80c0*/  @P1 IMAD.IADD R3, R3, 0x1, R6 ;  /* 0x0000000103031824 */ /* 0x000fe400078e0206 */
[C---:B------:R-:W-:Y:S04]  /*80d0*/  @P6 IMAD.WIDE.U32 R4, R0.reuse, c[0x0][0x198], R4 ;  /* 0x0000660000046a25 */ /* 0x040fe800078e0004 */
[----:B------:R-:W-:Y:S05]  /*80e0*/  @P6 IMAD R0, R0, c[0x0][0x19c], RZ ;  /* 0x0000670000006a24 */ /* 0x000fea00078e02ff */
[----:B------:R-:W-:Y:S02]  /*80f0*/  @P6 IADD3 R5, R5, R0, RZ ;  /* 0x0000000005056210 */ /* 0x000fe40007ffe0ff */
[----:B------:R-:W-:Y:S03]  /*8100*/  @P1 MOV R0, 0x1c0 ;  /* 0x000001c000001802 */ /* 0x000fe60000000f00 */
[----:B--2---:R1:W-:Y:S04]  /*8110*/  @P6 STG.E.128 [R4.64], R8 ;  /* 0x0000000804006986 */ /* 0x0043e8000c101d06 */
[----:B-1----:R1:W2:Y:S02]  /*8120*/  @P1 LDG.E.128 R4, [R2.64] ;  /* 0x0000000602041981 */ /* 0x0022a4000c1e1d00 */
[----:B-1----:R-:W-:Y:S01]  /*8130*/  @P1 IMAD.MOV.U32 R2, RZ, RZ, R58 ;  /* 0x000000ffff021224 */ /* 0x002fe200078e003a */
[----:B------:R-:W-:Y:S05]  /*8140*/  @P1 MOV R3, R59 ;  /* 0x0000003b00031202 */ /* 0x000fea0000000f00 */
[C---:B------:R-:W-:Y:S04]  /*8150*/  @P1 IMAD.WIDE.U32 R2, R0.reuse, c[0x0][0x198], R2 ;  /* 0x0000660000021a25 */ /* 0x040fe800078e0002 */
[----:B------:R-:W-:Y:S05]  /*8160*/  @P1 IMAD R0, R0, c[0x0][0x19c], RZ ;  /* 0x0000670000001a24 */ /* 0x000fea00078e02ff */
[----:B------:R-:W-:Y:S05]  /*8170*/  @P1 IADD3 R3, R3, R0, RZ ;  /* 0x0000000003031210 */ /* 0x000fea0007ffe0ff */
[----:B--2---:R1:W-:Y:S02]  /*8180*/  @P1 STG.E.128 [R2.64], R4 ;  /* 0x0000000402001986 */ /* 0x0043e4000c101d06 */
.L_x_1869:
        /* <DEDUP_REMOVED lines=84> */
.L_x_1902:
        /* <DEDUP_REMOVED lines=12> */
.L_x_1903:
[----:B------:R-:W-:Y:S04]  /*8790*/  IADD3 R23, R23, -0x1, RZ ;  /* 0xffffffff17177810 */ /* 0x000fe80007ffe0ff */
[----:B------:R-:W-:Y:S11]  /*87a0*/  ISETP.GT.AND P0, PT, R23, R95, PT ;  /* 0x0000005f1700720c */ /* 0x000ff60003f04270 */
[----:B------:R-:W-:Y:S02]  /*87b0*/  @!UPT UIADD3 URZ, URZ, URZ, URZ ;  /* 0x0000003f3f3ff290 */ /* 0x000fe4000fffe03f */
[----:B------:R-:W-:-:S05]  /*87c0*/  @P0 BRA `(.L_x_1904) ;  /* 0xffff9d4000000947 */ /* 0x000fca000383ffff */
.L_x_1850:
        /* <DEDUP_REMOVED lines=17> */
[----:B------:R-:W-:Y:S01]  /*88e0*/  IMAD.SHL.U32 R34, R107, 0x20, RZ ;  /* 0x000000206b227824 */ /* 0x000fe200078e00ff */
[----:B------:R-:W-:Y:S01]  /*88f0*/  ISETP.NE.AND P4, PT, RZ, UR4, PT ;  /* 0x00000004ff007c0c */ /* 0x000fe2000bf85270 */
[----:B-----5:R-:W-:Y:S01]  /*8900*/  IMAD.IADD R29, R56, 0x1, -R154 ;  /* 0x00000001381d7824 */ /* 0x020fe200078e0a9a */
[----:B------:R-:W-:Y:S02]  /*8910*/  IADD3.X R5, R124, UR5, RZ, P0, !PT ;  /* 0x000000057c057c10 */ /* 0x000fe400087fe4ff */
[----:B------:R-:W-:Y:S02]  /*8920*/  LEA R26, P0, R4, c[0x0][0x160], 0x1 ;  /* 0x00005800041a7a11 */ /* 0x000fe400078008ff */
[----:B------:R-:W-:-:S02]  /*8930*/  LEA.HI.X R3, R108, c[0x0][0x164], R124, 0x1, P3 ;  /* 0x000059006c037a11 */ /* 0x000fc400018f0c7c */
[----:B------:R-:W-:Y:S02]  /*8940*/  LEA.HI.X R27, R4, c[0x0][0x164], R5, 0x1, P0 ;  /* 0x00005900041b7a11 */ /* 0x000fe400000f0c05 */
[----:B--2---:R-:W-:-:S05]  /*8950*/  IADD3 R0, R0, R96, R154 ;  /* 0x0000006000007210 */ /* 0x004fca0007ffe09a */
[----:B------:R-:W-:-:S05]  /*8960*/  IMAD R0, R107, R0, RZ ;  /* 0x000000006b007224 */ /* 0x000fca00078e02ff */
[-C--:B------:R-:W-:Y:S02]  /*8970*/  IADD3 R18, P2, R122, R0.reuse, RZ ;  /* 0x000000007a127210 */ /* 0x080fe40007f5e0ff */
[----:B------:R-:W-:Y:S02]  /*8980*/  IADD3 R25, P1, R126, R0, RZ ;  /* 0x000000007e197210 */ /* 0x000fe40007f3e0ff */
[----:B------:R-:W-:-:S05]  /*8990*/  SHF.R.S32.HI R0, RZ, 0x1f, R0 ;  /* 0x0000001fff007819 */ /* 0x000fca0000011400 */
[--C-:B------:R-:W-:Y:S02]  /*89a0*/  IMAD.X R20, R128, 0x1, R0.reuse, P2 ;  /* 0x0000000180147824 */ /* 0x100fe400010e0600 */
[----:B------:R-:W-:Y:S01]  /*89b0*/  IMAD.X R19, R129, 0x1, R0, P1 ;  /* 0x0000000181137824 */ /* 0x000fe200008e0600 */
[----:B------:R-:W-:Y:S05]  /*89c0*/  @!P4 BRA `(.L_x_1907) ;  /* 0x000007000000c947 */ /* 0x000fea0003800000 */
        /* <DEDUP_REMOVED lines=8> */
[C---:B------:R-:W-:Y:S01]  /*8a50*/  IMAD.SHL.U32 R8, R18.reuse, 0x2, RZ ;  /* 0x0000000212087824 */ /* 0x040fe200078e00ff */
[----:B------:R-:W-:-:S04]  /*8a60*/  SHF.L.U64.HI R0, R18, 0x1, R20 ;  /* 0x0000000112007819 */ /* 0x000fc80000010214 */
[C---:B--2---:R-:W-:Y:S02]  /*8a70*/  IADD3 R2, P0, R8.reuse, c[0x0][0x2b0], RZ ;  /* 0x0000ac0008027a10 */ /* 0x044fe40007f1e0ff */
[----:B------:R-:W-:Y:S02]  /*8a80*/  IADD3 R8, P1, R8, c[0x0][0x2a8], RZ ;  /* 0x0000aa0008087a10 */ /* 0x000fe40007f3e0ff */
[C---:B------:R-:W-:Y:S02]  /*8a90*/  IADD3.X R3, R0.reuse, c[0x0][0x2b4], RZ, P0, !PT ;  /* 0x0000ad0000037a10 */ /* 0x040fe400007fe4ff */
[----:B------:R-:W-:-:S03]  /*8aa0*/  IADD3.X R9, R0, c[0x0][0x2ac], RZ, P1, !PT ;  /* 0x0000ab0000097a10 */ /* 0x000fc60000ffe4ff */
[----:B------:R2:W3:Y:S04]  /*8ab0*/  LDG.E.64 R12, [R2.64] ;  /* 0x00000006020c7981 */ /* 0x0004e8000c1e1b00 */
[----:B------:R4:W3:Y:S01]  /*8ac0*/  LDG.E.64 R10, [R8.64] ;  /* 0x00000006080a7981 */ /* 0x0008e2000c1e1b00 */
[----:B-----5:R-:W-:Y:S01]  /*8ad0*/  IMAD.U32 R14, R4, 0x10000, RZ ;  /* 0x00010000040e7824 */ /* 0x020fe200078e00ff */
[C---:B--2---:R-:W-:Y:S02]  /*8ae0*/  LOP3.LUT R2, R7.reuse, 0xffff0000, RZ, 0xc0, !PT ;  /* 0xffff000007027812 */ /* 0x044fe400078ec0ff */
[----:B------:R-:W-:Y:S01]  /*8af0*/  SHF.L.U32 R3, R7, 0x10, RZ ;  /* 0x0000001007037819 */ /* 0x000fe200000006ff */
[----:B------:R-:W-:Y:S01]  /*8b00*/  IMAD.U32 R7, R6, 0x10000, RZ ;  /* 0x0001000006077824 */ /* 0x000fe200078e00ff */
[----:B----4-:R-:W-:-:S02]  /*8b10*/  SHF.L.U32 R8, R5, 0x10, RZ ;  /* 0x0000001005087819 */ /* 0x010fc400000006ff */
[----:B------:R-:W-:Y:S02]  /*8b20*/  LOP3.LUT R5, R5, 0xffff0000, RZ, 0xc0, !PT ;  /* 0xffff000005057812 */ /* 0x000fe400078ec0ff */
[----:B------:R-:W-:Y:S02]  /*8b30*/  LOP3.LUT R9, R4, 0xffff0000, RZ, 0xc0, !PT ;  /* 0xffff000004097812 */ /* 0x000fe400078ec0ff */
[----:B------:R-:W-:Y:S02]  /*8b40*/  LOP3.LUT R6, R6, 0xffff0000, RZ, 0xc0, !PT ;  /* 0xffff000006067812 */ /* 0x000fe400078ec0ff */
[----:B---3--:R-:W-:Y:S02]  /*8b50*/  LOP3.LUT R15, R12, 0xffff0000, RZ, 0xc0, !PT ;  /* 0xffff00000c0f7812 */ /* 0x008fe400078ec0ff */
[----:B------:R-:W-:Y:S02]  /*8b60*/  LOP3.LUT R21, R13, 0xffff0000, RZ, 0xc0, !PT ;  /* 0xffff00000d157812 */ /* 0x000fe400078ec0ff */
[----:B------:R-:W-:Y:S01]  /*8b70*/  LOP3.LUT R22, R10, 0xffff0000, RZ, 0xc0, !PT ;  /* 0xffff00000a167812 */ /* 0x000fe200078ec0ff */
[-C--:B------:R-:W-:Y:S01]  /*8b80*/  FMUL.FTZ R0, R5, R15.reuse ;  /* 0x0000000f05007220 */ /* 0x080fe20000410000 */
[----:B------:R-:W-:Y:S01]  /*8b90*/  LOP3.LUT R23, R11, 0xffff0000, RZ, 0xc0, !PT ;  /* 0xffff00000b177812 */ /* 0x000fe200078ec0ff */
[----:B------:R-:W-:Y:S01]  /*8ba0*/  FMUL.FTZ R15, R8, R15 ;  /* 0x0000000f080f7220 */ /* 0x000fe20000410000 */
[----:B------:R-:W-:Y:S01]  /*8bb0*/  SHF.L.U32 R10, R10, 0x10, RZ ;  /* 0x000000100a0a7819 */ /* 0x000fe200000006ff */
[----:B------:R-:W-:-:S02]  /*8bc0*/  FMUL.FTZ R4, R2, R21 ;  /* 0x0000001502047220 */ /* 0x000fc40000410000 */
[-C--:B------:R-:W-:Y:S02]  /*8bd0*/  FFMA.FTZ R19, R8, R22.reuse, -R0 ;  /* 0x0000001608137223 */ /* 0x080fe40000010800 */
[----:B------:R-:W-:Y:S02]  /*8be0*/  FMUL.FTZ R0, R3, R21 ;  /* 0x0000001503007220 */ /* 0x000fe40000410000 */
[----:B------:R-:W-:Y:S02]  /*8bf0*/  FFMA.FTZ R5, R5, R22, R15 ;  /* 0x0000001605057223 */ /* 0x000fe4000001000f */
[-C--:B------:R-:W-:Y:S01]  /*8c00*/  FFMA.FTZ R15, R3, R23.reuse, -R4 ;  /* 0x00000017030f7223 */ /* 0x080fe20000010804 */
[----:B------:R-:W-:Y:S01]  /*8c10*/  SHF.L.U32 R3, R12, 0x10, RZ ;  /* 0x000000100c037819 */ /* 0x000fe200000006ff */
[----:B------:R-:W-:Y:S01]  /*8c20*/  FFMA.FTZ R8, R2, R23, R0 ;  /* 0x0000001702087223 */ /* 0x000fe20000010000 */
[----:B------:R-:W-:Y:S01]  /*8c30*/  F2FP.BF16.PACK_AB R5, R5, R19 ;  /* 0x000000130505723e */ /* 0x000fe200000010ff */
[----:B------:R-:W-:-:S02]  /*8c40*/  IMAD.U32 R0, R13, 0x10000, RZ ;  /* 0x000100000d007824 */ /* 0x000fc400078e00ff */
[-C--:B------:R-:W-:Y:S02]  /*8c50*/  FMUL.FTZ R4, R9, R3.reuse ;  /* 0x0000000309047220 */ /* 0x080fe40000410000 */
[-C--:B------:R-:W-:Y:S02]  /*8c60*/  FMUL.FTZ R2, R6, R0.reuse ;  /* 0x0000000006027220 */ /* 0x080fe40000410000 */
[----:B------:R-:W-:Y:S02]  /*8c70*/  IMAD.U32 R11, R11, 0x10000, RZ ;  /* 0x000100000b0b7824 */ /* 0x000fe400078e00ff */
[C---:B------:R-:W-:Y:S02]  /*8c80*/  FMUL.FTZ R3, R14.reuse, R3 ;  /* 0x000000030e037220 */ /* 0x040fe40000410000 */
[----:B------:R-:W-:Y:S02]  /*8c90*/  FMUL.FTZ R0, R7, R0 ;  /* 0x0000000007007220 */ /* 0x000fe40000410000 */
[----:B------:R-:W-:-:S02]  /*8ca0*/  FFMA.FTZ R4, R14, R10, -R4 ;  /* 0x0000000a0e047223 */ /* 0x000fc40000010804 */
[----:B------:R-:W-:Y:S02]  /*8cb0*/  FFMA.FTZ R3, R9, R10, R3 ;  /* 0x0000000a09037223 */ /* 0x000fe40000010003 */
[----:B------:R-:W-:Y:S01]  /*8cc0*/  FFMA.FTZ R2, R7, R11, -R2 ;  /* 0x0000000b07027223 */ /* 0x000fe20000010802 */
[----:B------:R-:W-:Y:S01]  /*8cd0*/  F2FP.BF16.PACK_AB R7, R8, R15 ;  /* 0x0000000f0807723e */ /* 0x000fe200000010ff */
[----:B------:R-:W-:Y:S01]  /*8ce0*/  FFMA.FTZ R0, R6, R11, R0 ;  /* 0x0000000b06007223 */ /* 0x000fe20000010000 */
[----:B------:R-:W-:-:S04]  /*8cf0*/  F2FP.BF16.PACK_AB R4, R3, R4 ;  /* 0x000000040304723e */ /* 0x000fc800000010ff */
[----:B------:R-:W-:Y:S02]  /*8d00*/  F2FP.BF16.PACK_AB R6, R0, R2 ;  /* 0x000000020006723e */ /* 0x000fe400000010ff */
.L_x_1911:
[----:B------:R-:W-:Y:S05]  /*8d10*/  BSYNC B0 ;  /* 0x0000000000007941 */ /* 0x000fea0003800000 */
.L_x_1910:
[----:B-----5:R3:W-:Y:S02]  /*8d20*/  STS.128 [R183], R4 ;  /* 0x00000004b7007388 */ /* 0x0207e40000000c00 */
.L_x_1909:
[----:B------:R-:W-:Y:S05]  /*8d30*/  BSYNC B1 ;  /* 0x0000000000017941 */ /* 0x000fea0003800000 */
.L_x_1908:
[----:B------:R-:W-:-:S04]  /*8d40*/  IADD3 R28, R78, 0x20, RZ ;  /* 0x000000204e1c7810 */ /* 0x000fc80007ffe0ff */
[----:B------:R-:W-:-:S04]  /*8d50*/  ISETP.GE.AND P0, PT, R28, R29, PT ;  /* 0x0000001d1c00720c */ /* 0x000fc80003f06270 */
[----:B------:R-:W-:-:S13]  /*8d60*/  ISETP.LT.OR P0, PT, R151, -0x83, P0 ;  /* 0xffffff7d9700780c */ /* 0x000fda0000701670 */
[----:B------:R-:W-:Y:S05]  /*8d70*/  @P0 BRA `(.L_x_1912) ;  /* 0x00000ff000000947 */ /* 0x000fea0003800000 */
[----:B---3--:R3:W5:Y:S01]  /*8d80*/  LDG.E.128 R4, [R26.64] ;  /* 0x000000061a047981 */ /* 0x008762000c1e1d00 */
[----:B------:R-:W-:Y:S01]  /*8d90*/  ISETP.GE.AND P0, PT, R16, c[0x0][0x230], PT ;  /* 0x00008c0010007a0c */ /* 0x000fe20003f06270 */
[----:B------:R-:W-:-:S12]  /*8da0*/  BSSY B0, `(.L_x_1913) ;  /* 0x0000030000007945 */ /* 0x000fd80003800000 */
[----:B------:R-:W-:Y:S05]  /*8db0*/  @P0 BRA `(.L_x_1914) ;  /* 0x000002e000000947 */ /* 0x000fea0003800000 */
[----:B------:R-:W-:-:S04]  /*8dc0*/  IADD3 R0, P0, R34, R18, RZ ;  /* 0x0000001222007210 */ /* 0x000fc80007f1e0ff */
[----:B--2---:R-:W-:Y:S01]  /*8dd0*/  LEA.HI.X.SX32 R2, R34, R20, 0x1, P0 ;  /* 0x0000001422027211 */ /* 0x004fe200000f0eff */
[----:B------:R-:W-:-:S03]  /*8de0*/  IMAD.SHL.U32 R8, R0, 0x2, RZ ;  /* 0x0000000200087824 */ /* 0x000fc600078e00ff */
[----:B------:R-:W-:Y:S02]  /*8df0*/  SHF.L.U64.HI R0, R0, 0x1, R2 ;  /* 0x0000000100007819 */ /* 0x000fe40000010202 */
[C---:B------:R-:W-:Y:S02]  /*8e00*/  IADD3 R2, P0, R8.reuse, c[0x0][0x2b0], RZ ;  /* 0x0000ac0008027a10 */ /* 0x040fe40007f1e0ff */
[----:B------:R-:W-:Y:S02]  /*8e10*/  IADD3 R8, P1, R8, c[0x0][0x2a8], RZ ;  /* 0x0000aa0008087a10 */ /* 0x000fe40007f3e0ff */
[C---:B------:R-:W-:Y:S02]  /*8e20*/  IADD3.X R3, R0.reuse, c[0x0][0x2b4], RZ, P0, !PT ;  /* 0x0000ad0000037a10 */ /* 0x040fe400007fe4ff */
[----:B------:R-:W-:-:S03]  /*8e30*/  IADD3.X R9, R0, c[0x0][0x2ac], RZ, P1, !PT ;  /* 0x0000ab0000097a10 */ /* 0x000fc60000ffe4ff */
[----:B------:R2:W4:Y:S04]  /*8e40*/  LDG.E.64 R12, [R2.64] ;  /* 0x00000006020c7981 */ /* 0x000528000c1e1b00 */
[----:B---3--:R1:W3:Y:S01]  /*8e50*/  LDG.E.64 R10, [R8.64] ;  /* 0x00000006080a7981 */ /* 0x0082e2000c1e1b00 */
[----:B-----5:R-:W-:Y:S01]  /*8e60*/  SHF.L.U32 R14, R4, 0x10, RZ ;  /* 0x00000010040e7819 */ /* 0x020fe200000006ff */
[C---:B--2---:R-:W-:Y:S01]  /*8e70*/  IMAD.U32 R3, R7.reuse, 0x10000, RZ ;  /* 0x0001000007037824 */ /* 0x044fe200078e00ff */
[----:B------:R-:W-:Y:S02]  /*8e80*/  LOP3.LUT R2, R7, 0xffff0000, RZ, 0xc0, !PT ;  /* 0xffff000007027812 */ /* 0x000fe400078ec0ff */
[----:B------:R-:W-:Y:S01]  /*8e90*/  SHF.L.U32 R7, R6, 0x10, RZ ;  /* 0x0000001006077819 */ /* 0x000fe200000006ff */
[C---:B-1----:R-:W-:Y:S01]  /*8ea0*/  IMAD.U32 R8, R5.reuse, 0x10000, RZ ;  /* 0x0001000005087824 */ /* 0x042fe200078e00ff */
[----:B------:R-:W-:-:S02]  /*8eb0*/  LOP3.LUT R5, R5, 0xffff0000, RZ, 0xc0, !PT ;  /* 0xffff000005057812 */ /* 0x000fc400078ec0ff */
[----:B------:R-:W-:Y:S02]  /*8ec0*/  LOP3.LUT R9, R4, 0xffff0000, RZ, 0xc0, !PT ;  /* 0xffff000004097812 */ /* 0x000fe400078ec0ff */
[----:B------:R-:W-:Y:S02]  /*8ed0*/  LOP3.LUT R6, R6, 0xffff0000, RZ, 0xc0, !PT ;  /* 0xffff000006067812 */ /* 0x000fe400078ec0ff */
[----:B----4-:R-:W-:Y:S02]  /*8ee0*/  LOP3.LUT R15, R12, 0xffff0000, RZ, 0xc0, !PT ;  /* 0xffff00000c0f7812 */ /* 0x010fe400078ec0ff */
[----:B------:R-:W-:Y:S02]  /*8ef0*/  LOP3.LUT R17, R13, 0xffff0000, RZ, 0xc0, !PT ;  /* 0xffff00000d117812 */ /* 0x000fe400078ec0ff */
[----:B---3--:R-:W-:Y:S01]  /*8f00*/  LOP3.LUT R18, R10, 0xffff0000, RZ, 0xc0, !PT ;  /* 0xffff00000a127812 */ /* 0x008fe200078ec0ff */
[-C--:B------:R-:W-:Y:S01]  /*8f10*/  FMUL.FTZ R0, R5, R15.reuse ;  /* 0x0000000f05007220 */ /* 0x080fe20000410000 */
[C---:B------:R-:W-:Y:S01]  /*8f20*/  LOP3.LUT R19, R11.reuse, 0xffff0000, RZ, 0xc0, !PT ;  /* 0xffff00000b137812 */ /* 0x040fe200078ec0ff */
[C---:B------:R-:W-:Y:S01]  /*8f30*/  FMUL.FTZ R15, R8.reuse, R15 ;  /* 0x0000000f080f7220 */ /* 0x040fe20000410000 */
[----:B------:R-:W-:Y:S01]  /*8f40*/  SHF.L.U32 R11, R11, 0x10, RZ ;  /* 0x000000100b0b7819 */ /* 0x000fe200000006ff */
[----:B------:R-:W-:-:S02]  /*8f50*/  FFMA.FTZ R16, R8, R18, -R0 ;  /* 0x0000001208107223 */ /* 0x000fc40000010800 */
[-C--:B------:R-:W-:Y:S02]  /*8f60*/  FMUL.FTZ R0, R3, R17.reuse ;  /* 0x0000001103007220 */ /* 0x080fe40000410000 */
[C---:B------:R-:W-:Y:S02]  /*8f70*/  FMUL.FTZ R4, R2.reuse, R17 ;  /* 0x0000001102047220 */ /* 0x040fe40000410000 */
[----:B------:R-:W-:Y:S02]  /*8f80*/  FFMA.FTZ R5, R5, R18, R15 ;  /* 0x0000001205057223 */ /* 0x000fe4000001000f */
[-C--:B------:R-:W-:Y:S01]  /*8f90*/  FFMA.FTZ R8, R2, R19.reuse, R0 ;  /* 0x0000001302087223 */ /* 0x080fe20000010000 */
[----:B------:R-:W-:Y:S01]  /*8fa0*/  SHF.L.U32 R0, R13, 0x10, RZ ;  /* 0x000000100d007819 */ /* 0x000fe200000006ff */
[----:B------:R-:W-:Y:S01]  /*8fb0*/  FFMA.FTZ R15, R3, R19, -R4 ;  /* 0x00000013030f7223 */ /* 0x000fe20000010804 */
        /* <DEDUP_REMOVED lines=14> */
.L_x_1914:
[----:B------:R-:W-:Y:S05]  /*90a0*/  BSYNC B0 ;  /* 0x0000000000007941 */ /* 0x000fea0003800000 */
.L_x_1913:
[----:B-----5:R4:W-:Y:S01]  /*90b0*/  STS.128 [R183+0x800], R4 ;  /* 0x00080004b7007388 */ /* 0x0209e20000000c00 */
[----:B------:R-:W-:Y:S05]  /*90c0*/  BRA `(.L_x_1912) ;  /* 0x00000ca000007947 */ /* 0x000fea0003800000 */
.L_x_1907:
        /* <DEDUP_REMOVED lines=19> */
[----:B--2---:R-:W-:Y:S01]  /*9200*/  @P0 SHF.R.S32.HI R2, RZ, 0x1, R114 ;  /* 0x00000001ff020819 */ /* 0x004fe20000011472 */
[----:B------:R-:W2:Y:S01]  /*9210*/  LDG.E.128 R8, [R8.64] ;  /* 0x0000000608087981 */ /* 0x000ea2000c1e1d00 */
[----:B------:R-:W-:Y:S01]  /*9220*/  LEA.HI.X R13, R13, c[0x0][0x2b4], R0, 0x1, P1 ;  /* 0x0000ad000d0d7a11 */ /* 0x000fe200008f0c00 */
[----:B------:R-:W-:Y:S01]  /*9230*/  IMAD.MOV.U32 R0, RZ, RZ, RZ ;  /* 0x000000ffff007224 */ /* 0x000fe200078e00ff */
[----:B------:R-:W-:-:S04]  /*9240*/  @P0 IADD3 R0, -R2, RZ, RZ ;  /* 0x000000ff02000210 */ /* 0x000fc80007ffe1ff */
[C---:B------:R-:W-:Y:S01]  /*9250*/  IADD3 R2, P1, R0.reuse, R25, RZ ;  /* 0x0000001900027210 */ /* 0x040fe20007f3e0ff */
[----:B------:R-:W3:Y:S03]  /*9260*/  LDG.E.128 R12, [R12.64] ;  /* 0x000000060c0c7981 */ /* 0x000ee6000c1e1d00 */
[----:B------:R-:W-:Y:S02]  /*9270*/  LEA.HI.X.SX32 R0, R0, R19, 0x1, P1 ;  /* 0x0000001300007211 */ /* 0x000fe400008f0eff */
[----:B------:R-:W-:-:S04]  /*9280*/  LEA R20, P1, R2, c[0x0][0x2a8], 0x1 ;  /* 0x0000aa0002147a11 */ /* 0x000fc800078208ff */
[----:B------:R-:W-:-:S06]  /*9290*/  LEA.HI.X R21, R2, c[0x0][0x2ac], R0, 0x1, P1 ;  /* 0x0000ab0002157a11 */ /* 0x000fcc00008f0c00 */
[----:B------:R-:W4:Y:S01]  /*92a0*/  LDG.E.128 R20, [R20.64] ;  /* 0x0000000614147981 */ /* 0x000f22000c1e1d00 */
        /* <DEDUP_REMOVED lines=8> */
[C---:B--2---:R-:W-:Y:S01]  /*9330*/  IMAD.U32 R36, R8.reuse, 0x10000, RZ ;  /* 0x0001000008247824 */ /* 0x044fe200078e00ff */
[----:B------:R-:W-:Y:S01]  /*9340*/  LOP3.LUT R37, R8, 0xffff0000, RZ, 0xc0, !PT ;  /* 0xffff000008257812 */ /* 0x000fe200078ec0ff */
[----:B------:R-:W-:Y:S01]  /*9350*/  IMAD.U32 R38, R10, 0x10000, RZ ;  /* 0x000100000a267824 */ /* 0x000fe200078e00ff */
[----:B------:R-:W-:-:S02]  /*9360*/  SHF.L.U32 R39, R9, 0x10, RZ ;  /* 0x0000001009277819 */ /* 0x000fc400000006ff */
[----:B------:R-:W-:Y:S02]  /*9370*/  LOP3.LUT R9, R9, 0xffff0000, RZ, 0xc0, !PT ;  /* 0xffff000009097812 */ /* 0x000fe400078ec0ff */
        /* <DEDUP_REMOVED lines=10> */
[C---:B------:R-:W-:Y:S01]  /*9420*/  LOP3.LUT R0, R15.reuse, 0xffff0000, RZ, 0xc0, !PT ;  /* 0xffff00000f007812 */ /* 0x040fe200078ec0ff */
[----:B------:R-:W-:Y:S01]  /*9430*/  @!P0 FADD.FTZ R12, -R12, -RZ ;  /* 0x800000ff0c0c8221 */ /* 0x000fe20000010100 */
[----:B------:R-:W-:Y:S01]  /*9440*/  SHF.L.U32 R2, R15, 0x10, RZ ;  /* 0x000000100f027819 */ /* 0x000fe200000006ff */
[----:B------:R-:W-:Y:S01]  /*9450*/  FMUL.FTZ R8, R36, R7 ;  /* 0x0000000724087220 */ /* 0x000fe20000410000 */
[----:B------:R-:W-:Y:S01]  /*9460*/  LOP3.LUT R10, R11, 0xffff0000, RZ, 0xc0, !PT ;  /* 0xffff00000b0a7812 */ /* 0x000fe200078ec0ff */
[----:B------:R-:W-:Y:S01]  /*9470*/  @!P0 FADD.FTZ R3, -R3, -RZ ;  /* 0x800000ff03038221 */ /* 0x000fe20000010100 */
[----:B------:R-:W-:Y:S01]  /*9480*/  SHF.L.U32 R41, R11, 0x10, RZ ;  /* 0x000000100b297819 */ /* 0x000fe200000006ff */
[----:B------:R-:W-:Y:S01]  /*9490*/  FMUL.FTZ R7, R37, R6 ;  /* 0x0000000625077220 */ /* 0x000fe20000410000 */
[----:B----4-:R-:W-:Y:S01]  /*94a0*/  LOP3.LUT R14, R22, 0xffff0000, RZ, 0xc0, !PT ;  /* 0xffff0000160e7812 */ /* 0x010fe200078ec0ff */
[----:B------:R-:W-:Y:S01]  /*94b0*/  @!P0 FADD.FTZ R0, -R0, -RZ ;  /* 0x800000ff00008221 */ /* 0x000fe20000010100 */
[----:B------:R-:W-:Y:S01]  /*94c0*/  SHF.L.U32 R13, R23, 0x10, RZ ;  /* 0x00000010170d7819 */ /* 0x000fe200000006ff */
[----:B------:R-:W-:-:S02]  /*94d0*/  FMUL.FTZ R6, R39, R5 ;  /* 0x0000000527067220 */ /* 0x000fc40000410000 */
[----:B------:R-:W-:Y:S01]  /*94e0*/  FMUL.FTZ R5, R9, R12 ;  /* 0x0000000c09057220 */ /* 0x000fe20000410000 */
[C---:B------:R-:W-:Y:S01]  /*94f0*/  SHF.L.U32 R12, R21.reuse, 0x10, RZ ;  /* 0x00000010150c7819 */ /* 0x040fe200000006ff */
[----:B------:R-:W-:Y:S02]  /*9500*/  @!P0 FADD.FTZ R4, -R4, -RZ ;  /* 0x800000ff04048221 */ /* 0x000fe40000010100 */
[----:B------:R-:W-:Y:S02]  /*9510*/  @!P0 FADD.FTZ R2, -R2, -RZ ;  /* 0x800000ff02028221 */ /* 0x000fe40000010100 */
[----:B------:R-:W-:Y:S01]  /*9520*/  FMUL.FTZ R9, R40, R3 ;  /* 0x0000000328097220 */ /* 0x000fe20000410000 */
[----:B------:R-:W-:Y:S01]  /*9530*/  LOP3.LUT R3, R20, 0xffff0000, RZ, 0xc0, !PT ;  /* 0xffff000014037812 */ /* 0x000fe200078ec0ff */
[----:B------:R-:W-:Y:S02]  /*9540*/  FMUL.FTZ R0, R10, R0 ;  /* 0x000000000a007220 */ /* 0x000fe40000410000 */
        /* <DEDUP_REMOVED lines=18> */
.L_x_1918:
[----:B------:R-:W-:Y:S05]  /*9670*/  BSYNC B0 ;  /* 0x0000000000007941 */ /* 0x000fea0003800000 */
.L_x_1917:
[----:B-----5:R3:W-:Y:S02]  /*9680*/  STS.128 [R183], R4 ;  /* 0x00000004b7007388 */ /* 0x0207e40000000c00 */
.L_x_1916:
[----:B------:R-:W-:Y:S05]  /*9690*/  BSYNC B1 ;  /* 0x0000000000017941 */ /* 0x000fea0003800000 */
.L_x_1915:
        /* <DEDUP_REMOVED lines=8> */
[----:B------:R-:W-:Y:S01]  /*9720*/  ISETP.GE.AND P0, PT, R16, R107, PT ;  /* 0x0000006b1000720c */ /* 0x000fe20003f06270 */
[----:B------:R-:W-:Y:S01]  /*9730*/  IMAD.MOV.U32 R0, RZ, RZ, RZ ;  /* 0x000000ffff007224 */ /* 0x000fe200078e00ff */
[----:B------:R-:W-:-:S11]  /*9740*/  IADD3 R16, P1, R34, R25, RZ ;  /* 0x0000001922107210 */ /* 0x000fd60007f3e0ff */
[--C-:B--2---:R-:W-:Y:S02]  /*9750*/  @P0 SHF.R.S32.HI R2, RZ, 0x1, R114.reuse ;  /* 0x00000001ff020819 */ /* 0x104fe40000011472 */
        /* <DEDUP_REMOVED lines=8> */
[----:B------:R-:W2:Y:S03]  /*97e0*/  LDG.E.128 R8, [R8.64] ;  /* 0x0000000608087981 */ /* 0x000ea6000c1e1d00 */
[----:B------:R-:W-:Y:S02]  /*97f0*/  LEA.HI.X R13, R2, c[0x0][0x2b4], R0, 0x1, P1 ;  /* 0x0000ad00020d7a11 */ /* 0x000fe400008f0c00 */
[----:B------:R-:W-:Y:S02]  /*9800*/  @P0 SHF.R.S32.HI R2, RZ, 0x1, R114 ;  /* 0x00000001ff020819 */ /* 0x000fe40000011472 */
[----:B------:R-:W-:-:S02]  /*9810*/  MOV R0, RZ ;  /* 0x000000ff00007202 */ /* 0x000fc40000000f00 */
[----:B------:R-:W4:Y:S01]  /*9820*/  LDG.E.128 R12, [R12.64] ;  /* 0x000000060c0c7981 */ /* 0x000f22000c1e1d00 */
[----:B------:R-:W-:-:S05]  /*9830*/  @P0 IMAD.MOV R0, RZ, RZ, -R2 ;  /* 0x000000ffff000224 */ /* 0x000fca00078e0a02 */
[----:B------:R-:W-:-:S04]  /*9840*/  IADD3 R2, P1, R0, R16, RZ ;  /* 0x0000001000027210 */ /* 0x000fc80007f3e0ff */
[----:B------:R-:W-:Y:S02]  /*9850*/  LEA.HI.X.SX32 R0, R0, R3, 0x1, P1 ;  /* 0x0000000300007211 */ /* 0x000fe400008f0eff */
[----:B------:R-:W-:-:S04]  /*9860*/  LEA R16, P1, R2, c[0x0][0x2a8], 0x1 ;  /* 0x0000aa0002107a11 */ /* 0x000fc800078208ff */
[----:B------:R-:W-:-:S06]  /*9870*/  LEA.HI.X R17, R2, c[0x0][0x2ac], R0, 0x1, P1 ;  /* 0x0000ab0002117a11 */ /* 0x000fcc00008f0c00 */
[----:B---3--:R-:W3:Y:S01]  /*9880*/  LDG.E.128 R16, [R16.64] ;  /* 0x0000000610107981 */ /* 0x008ee2000c1e1d00 */
        /* <DEDUP_REMOVED lines=8> */
[----:B--2---:R-:W-:Y:S01]  /*9910*/  SHF.L.U32 R29, R8, 0x10, RZ ;  /* 0x00000010081d7819 */ /* 0x004fe200000006ff */
[----:B------:R-:W-:Y:S01]  /*9920*/  IMAD.U32 R31, R10, 0x10000, RZ ;  /* 0x000100000a1f7824 */ /* 0x000fe200078e00ff */
[----:B------:R-:W-:Y:S01]  /*9930*/  LOP3.LUT R8, R8, 0xffff0000, RZ, 0xc0, !PT ;  /* 0xffff000008087812 */ /* 0x000fe200078ec0ff */
[----:B------:R-:W-:Y:S01]  /*9940*/  IMAD.U32 R32, R9, 0x10000, RZ ;  /* 0x0001000009207824 */ /* 0x000fe200078e00ff */
[----:B------:R-:W-:Y:S02]  /*9950*/  SHF.L.U32 R33, R11, 0x10, RZ ;  /* 0x000000100b217819 */ /* 0x000fe400000006ff */
[----:B------:R-:W-:Y:S02]  /*9960*/  LOP3.LUT R30, R9, 0xffff0000, RZ, 0xc0, !PT ;  /* 0xffff0000091e7812 */ /* 0x000fe400078ec0ff */
[----:B------:R-:W-:Y:S01]  /*9970*/  LOP3.LUT R10, R10, 0xffff0000, RZ, 0xc0, !PT ;  /* 0xffff00000a0a7812 */ /* 0x000fe200078ec0ff */
[C---:B----4-:R-:W-:Y:S01]  /*9980*/  IMAD.U32 R7, R12.reuse, 0x10000, RZ ;  /* 0x000100000c077824 */ /* 0x050fe200078e00ff */
[----:B------:R-:W-:Y:S01]  /*9990*/  LOP3.LUT R6, R12, 0xffff0000, RZ, 0xc0, !PT ;  /* 0xffff00000c067812 */ /* 0x000fe200078ec0ff */
[C---:B------:R-:W-:Y:S01]  /*99a0*/  IMAD.U32 R5, R13.reuse, 0x10000, RZ ;  /* 0x000100000d057824 */ /* 0x040fe200078e00ff */
[----:B------:R-:W-:Y:S01]  /*99b0*/  LOP3.LUT R12, R13, 0xffff0000, RZ, 0xc0, !PT ;  /* 0xffff00000d0c7812 */ /* 0x000fe200078ec0ff */
[C---:B------:R-:W-:Y:S01]  /*99c0*/  IMAD.U32 R2, R15.reuse, 0x10000, RZ ;  /* 0x000100000f027824 */ /* 0x040fe200078e00ff */
[----:B------:R-:W-:Y:S01]  /*99d0*/  LOP3.LUT R3, R14, 0xffff0000, RZ, 0xc0, !PT ;  /* 0xffff00000e037812 */ /* 0x000fe200078ec0ff */
[----:B------:R-:W-:Y:S01]  /*99e0*/  @!P0 FADD.FTZ R6, -R6, -RZ ;  /* 0x800000ff06068221 */ /* 0x000fe20000010100 */
[----:B------:R-:W-:Y:S01]  /*99f0*/  LOP3.LUT R0, R15, 0xffff0000, RZ, 0xc0, !PT ;  /* 0xffff00000f007812 */ /* 0x000fe200078ec0ff */
[----:B------:R-:W-:Y:S01]  /*9a00*/  @!P0 FADD.FTZ R7, -R7, -RZ ;  /* 0x800000ff07078221 */ /* 0x000fe20000010100 */
[----:B------:R-:W-:Y:S01]  /*9a10*/  SHF.L.U32 R4, R14, 0x10, RZ ;  /* 0x000000100e047819 */ /* 0x000fe200000006ff */
[----:B------:R-:W-:Y:S01]  /*9a20*/  @!P0 FADD.FTZ R5, -R5, -RZ ;  /* 0x800000ff05058221 */ /* 0x000fe20000010100 */
[----:B------:R-:W-:Y:S01]  /*9a30*/  LOP3.LUT R11, R11, 0xffff0000, RZ, 0xc0, !PT ;  /* 0xffff00000b0b7812 */ /* 0x000fe200078ec0ff */
[----:B------:R-:W-:-:S02]  /*9a40*/  @!P0 FADD.FTZ R12, -R12, -RZ ;  /* 0x800000ff0c0c8221 */ /* 0x000fc40000010100 */
[----:B------:R-:W-:Y:S02]  /*9a50*/  @!P0 FADD.FTZ R3, -R3, -RZ ;  /* 0x800000ff03038221 */ /* 0x000fe40000010100 */
[----:B------:R-:W-:Y:S02]  /*9a60*/  @!P0 FADD.FTZ R0, -R0, -RZ ;  /* 0x800000ff00008221 */ /* 0x000fe40000010100 */
[----:B------:R-:W-:Y:S02]  /*9a70*/  FMUL.FTZ R8, R8, R6 ;  /* 0x0000000608087220 */ /* 0x000fe40000410000 */
[----:B------:R-:W-:Y:S02]  /*9a80*/  FMUL.FTZ R9, R29, R7 ;  /* 0x000000071d097220 */ /* 0x000fe40000410000 */
[----:B------:R-:W-:Y:S01]  /*9a90*/  FMUL.FTZ R6, R32, R5 ;  /* 0x0000000520067220 */ /* 0x000fe20000410000 */
[----:B---3--:R-:W-:Y:S01]  /*9aa0*/  LOP3.LUT R14, R18, 0xffff0000, RZ, 0xc0, !PT ;  /* 0xffff0000120e7812 */ /* 0x008fe200078ec0ff */
[----:B------:R-:W-:Y:S01]  /*9ab0*/  @!P0 FADD.FTZ R4, -R4, -RZ ;  /* 0x800000ff04048221 */ /* 0x000fe20000010100 */
[----:B------:R-:W-:Y:S01]  /*9ac0*/  SHF.L.U32 R13, R19, 0x10, RZ ;  /* 0x00000010130d7819 */ /* 0x000fe200000006ff */
[----:B------:R-:W-:-:S02]  /*9ad0*/  @!P0 FADD.FTZ R2, -R2, -RZ ;  /* 0x800000ff02028221 */ /* 0x000fc40000010100 */
[----:B------:R-:W-:Y:S01]  /*9ae0*/  FMUL.FTZ R5, R30, R12 ;  /* 0x0000000c1e057220 */ /* 0x000fe20000410000 */
[----:B------:R-:W-:Y:S01]  /*9af0*/  SHF.L.U32 R12, R17, 0x10, RZ ;  /* 0x00000010110c7819 */ /* 0x000fe200000006ff */
[----:B------:R-:W-:Y:S01]  /*9b00*/  FMUL.FTZ R10, R10, R3 ;  /* 0x000000030a0a7220 */ /* 0x000fe20000410000 */
[C---:B------:R-:W-:Y:S01]  /*9b10*/  LOP3.LUT R3, R16.reuse, 0xffff0000, RZ, 0xc0, !PT ;  /* 0xffff000010037812 */ /* 0x040fe200078ec0ff */
        /* <DEDUP_REMOVED lines=19> */
.L_x_1920:
[----:B------:R-:W-:Y:S05]  /*9c50*/  BSYNC B0 ;  /* 0x0000000000007941 */ /* 0x000fea0003800000 */
.L_x_1919:
[----:B-----5:R4:W-:Y:S01]  /*9c60*/  STS.128 [R183+0x800], R4 ;  /* 0x00080004b7007388 */ /* 0x0209e20000000c00 */
[----:B------:R-:W-:Y:S05]  /*9c70*/  BRA `(.L_x_1912) ;  /* 0x000000f000007947 */ /* 0x000fea0003800000 */
.L_x_1906:
[----:B-----5:R-:W-:Y:S01]  /*9c80*/  IMAD.IADD R0, R56, 0x1, -R154 ;  /* 0x0000000138007824 */ /* 0x020fe200078e0a9a */
[----:B------:R-:W-:-:S04]  /*9c90*/  IADD3 R28, R78, 0x20, RZ ;  /* 0x000000204e1c7810 */ /* 0x000fc80007ffe0ff */
[-C--:B------:R-:W-:Y:S02]  /*9ca0*/  ISETP.GE.AND P0, PT, R28, R0.reuse, PT ;  /* 0x000000001c00720c */ /* 0x080fe40003f06270 */
[----:B------:R-:W-:-:S11]  /*9cb0*/  ISETP.GE.AND P1, PT, R78, R0, PT ;  /* 0x000000004e00720c */ /* 0x000fd60003f26270 */
[C---:B------:R-:W-:Y:S02]  /*9cc0*/  @!P0 IADD3 R0, P2, R108.reuse, UR4, RZ ;  /* 0x000000046c008c10 */ /* 0x040fe4000ff5e0ff */
[----:B------:R-:W-:Y:S02]  /*9cd0*/  @!P1 LEA R4, P3, R108, c[0x0][0x160], 0x1 ;  /* 0x000058006c049a11 */ /* 0x000fe400078608ff */
[----:B------:R-:W-:Y:S02]  /*9ce0*/  @!P0 IADD3.X R3, R124, UR5, RZ, P2, !PT ;  /* 0x000000057c038c10 */ /* 0x000fe400097fe4ff */
[----:B------:R-:W-:Y:S02]  /*9cf0*/  @!P0 LEA R2, P2, R0, c[0x0][0x160], 0x1 ;  /* 0x0000580000028a11 */ /* 0x000fe400078408ff */
[----:B------:R-:W-:Y:S02]  /*9d00*/  @!P1 LEA.HI.X R5, R108, c[0x0][0x164], R124, 0x1, P3 ;  /* 0x000059006c059a11 */ /* 0x000fe400018f0c7c */
[----:B------:R-:W-:-:S03]  /*9d10*/  @!P0 LEA.HI.X R3, R0, c[0x0][0x164], R3, 0x1, P2 ;  /* 0x0000590000038a11 */ /* 0x000fc600010f0c03 */
[----:B------:R-:W-:Y:S01]  /*9d20*/  @!PT LDS RZ, [RZ] ;  /* 0x00000000fffff984 */ /* 0x000fe20000000800 */
[----:B------:R-:W-:Y:S01]  /*9d30*/  @!PT LDS RZ, [RZ] ;  /* 0x00000000fffff984 */ /* 0x000fe20000000800 */
[----:B------:R-:W-:Y:S01]  /*9d40*/  @!PT LDS RZ, [RZ] ;  /* 0x00000000fffff984 */ /* 0x000fe20000000800 */
[----:B------:R2:W-:Y:S04]  /*9d50*/  @!P1 LDGSTS.E.BYPASS.LTC128B.128 [R183], [R4.64] ;  /* 0x0000000004b79fae */ /* 0x0005e8000b901d46 */
[----:B------:R2:W-:Y:S02]  /*9d60*/  @!P0 LDGSTS.E.BYPASS.LTC128B.128 [R183+0x800], [R2.64] ;  /* 0x0080000002b78fae */ /* 0x0005e4000b901d46 */
.L_x_1912:
[----:B------:R-:W-:Y:S05]  /*9d70*/  BSYNC B2 ;  /* 0x0000000000027941 */ /* 0x000fea0003800000 */
.L_x_1905:
[----:B------:R-:W-:Y:S02]  /*9d80*/  IADD3 R236, R198, -0x1, RZ ;  /* 0xffffffffc6ec7810 */ /* 0x000fe40007ffe0ff */
[C---:B------:R-:W-:Y:S02]  /*9d90*/  IADD3 R20, R78.reuse, 0x40, RZ ;  /* 0x000000404e147810 */ /* 0x040fe40007ffe0ff */
[----:B------:R-:W-:Y:S01]  /*9da0*/  IADD3 R18, R78, 0x60, RZ ;  /* 0x000000604e127810 */ /* 0x000fe20007ffe0ff */
[----:B------:R-:W-:Y:S01]  /*9db0*/  IMAD.SHL.U32 R164, R236, 0x100, RZ ;  /* 0x00000100eca47824 */ /* 0x000fe200078e00ff */
[----:B------:R-:W-:-:S02]  /*9dc0*/  IADD3 R17, R78, 0xa0, RZ ;  /* 0x000000a04e117810 */ /* 0x000fc40007ffe0ff */
[C---:B------:R-:W-:Y:S01]  /*9dd0*/  IADD3 R19, R78.reuse, 0xc0, RZ ;  /* 0x000000c04e137810 */ /* 0x040fe20007ffe0ff */
[----:B------:R-:W-:Y:S01]  /*9de0*/  IMAD.IADD R13, R97, 0x1, -R164 ;  /* 0x00000001610d7824 */ /* 0x000fe200078e0aa4 */
[C---:B------:R-:W-:Y:S02]  /*9df0*/  IADD3 R22, R78.reuse, 0xe0, RZ ;  /* 0x000000e04e167810 */ /* 0x040fe40007ffe0ff */
        /* <DEDUP_REMOVED lines=8> */
[----:B--2---:R-:W-:Y:S02]  /*9e80*/  @!P0 IMAD.MOV.U32 R2, RZ, RZ, R240 ;  /* 0x000000ffff028224 */ /* 0x004fe400078e00f0 */
[----:B------:R-:W-:Y:S02]  /*9e90*/  @!P0 IMAD.MOV.U32 R3, RZ, RZ, R239 ;  /* 0x000000ffff038224 */ /* 0x000fe400078e00ef */
[----:B---34-:R-:W-:-:S02]  /*9ea0*/  @!P5 IMAD.MOV.U32 R4, RZ, RZ, c[0x0][0x198] ;  /* 0x00006600ff04d624 */ /* 0x018fc400078e00ff */
[----:B------:R-:W-:Y:S01]  /*9eb0*/  @!P5 IMAD.MOV.U32 R0, RZ, RZ, c[0x0][0x19c] ;  /* 0x00006700ff00d624 */ /* 0x000fe200078e00ff */
[----:B------:R-:W-:Y:S01]  /*9ec0*/  @!PT LDS RZ, [RZ] ;  /* 0x00000000fffff984 */ /* 0x000fe20000000800 */
[----:B------:R-:W-:Y:S01]  /*9ed0*/  @!PT LDS RZ, [RZ] ;  /* 0x00000000fffff984 */ /* 0x000fe20000000800 */
[----:B------:R-:W-:Y:S01]  /*9ee0*/  @!PT LDS RZ, [RZ] ;  /* 0x00000000fffff984 */ /* 0x000fe20000000800 */
[----:B------:R2:W-:Y:S01]  /*9ef0*/  @!P0 LDGSTS.E.BYPASS.LTC128B.128 [R183+0x1000], [R2.64] ;  /* 0x0100000002b78fae */ /* 0x0005e2000b901d46 */
[----:B------:R-:W-:Y:S02]  /*9f00*/  @!P3 IMAD.MOV.U32 R8, RZ, RZ, c[0x0][0x198] ;  /* 0x00006600ff08b624 */ /* 0x000fe400078e00ff */
[----:B------:R-:W-:Y:S02]  /*9f10*/  @!P2 IMAD.MOV.U32 R6, RZ, RZ, c[0x0][0x198] ;  /* 0x00006600ff06a624 */ /* 0x000fe400078e00ff */
[----:B------:R-:W-:-:S04]  /*9f20*/  @!P3 IMAD.MOV.U32 R12, RZ, RZ, c[0x0][0x19c] ;  /* 0x00006700ff0cb624 */ /* 0x000fc800078e00ff */
[----:B------:R-:W-:Y:S01]  /*9f30*/  @!P3 IMAD R12, R12, 0xc0, RZ ;  /* 0x000000c00c0cb824 */ /* 0x000fe200078e02ff */
[----:B--2---:R-:W-:-:S04]  /*9f40*/  @!P4 LEA R2, P0, R121, R240, 0x1 ;  /* 0x000000f07902c211 */ /* 0x004fc800078008ff */
[----:B------:R-:W-:Y:S02]  /*9f50*/  @!P4 LEA.HI.X R3, R121, R239, R123, 0x1, P0 ;  /* 0x000000ef7903c211 */ /* 0x000fe400000f0c7b */
[----:B------:R-:W-:-:S03]  /*9f60*/  ISETP.GE.AND P0, PT, R22, R13, PT ;  /* 0x0000000d1600720c */ /* 0x000fc60003f06270 */
[----:B------:R2:W-:Y:S01]  /*9f70*/  @!P4 LDGSTS.E.BYPASS.LTC128B.128 [R183+0x1800], [R2.64] ;  /* 0x0180000002b7cfae */ /* 0x0005e2000b901d46 */
[----:B------:R-:W-:-:S04]  /*9f80*/  @!P5 LEA R10, P4, R4, R240, 0x7 ;  /* 0x000000f0040ad211 */ /* 0x000fc800078838ff */
[----:B------:R-:W-:Y:S01]  /*9f90*/  @!P5 LEA.HI.X R11, R4, R239, R0, 0x7, P4 ;  /* 0x000000ef040bd211 */ /* 0x000fe200020f3c00 */
[----:B------:R-:W-:Y:S01]  /*9fa0*/  @!P1 IMAD.MOV.U32 R4, RZ, RZ, c[0x0][0x198] ;  /* 0x00006600ff049624 */ /* 0x000fe200078e00ff */
[----:B------:R-:W-:-:S03]  /*9fb0*/  ISETP.GE.AND P4, PT, R21, R13, PT ;  /* 0x0000000d1500720c */ /* 0x000fc60003f86270 */
[----:B------:R-:W-:Y:S01]  /*9fc0*/  @!P0 IMAD.MOV.U32 R0, RZ, RZ, c[0x0][0x198] ;  /* 0x00006600ff008624 */ /* 0x000fe200078e00ff */
[----:B------:R3:W-:Y:S09]  /*9fd0*/  @!P5 LDGSTS.E.BYPASS.LTC128B.128 [R183+0x2000], [R10.64] ;  /* 0x020000000ab7dfae */ /* 0x0007f2000b901d46 */
[----:B------:R-:W-:-:S02]  /*9fe0*/  @!P4 IMAD.MOV.U32 R14, RZ, RZ, c[0x0][0x198] ;  /* 0x00006600ff0ec624 */ /* 0x000fc400078e00ff */
[----:B------:R-:W-:Y:S02]  /*9ff0*/  @!P4 IMAD.MOV.U32 R16, RZ, RZ, c[0x0][0x19c] ;  /* 0x00006700ff10c624 */ /* 0x000fe400078e00ff */
[----:B--2---:R-:W-:Y:S02]  /*a000*/  @!P3 IMAD.MOV.U32 R2, RZ, RZ, R240 ;  /* 0x000000ffff02b224 */ /* 0x004fe400078e00f0 */
[----:B------:R-:W-:-:S04]  /*a010*/  @!P3 IMAD.MOV.U32 R3, RZ, RZ, R239 ;  /* 0x000000ffff03b224 */ /* 0x000fc800078e00ef */
[----:B------:R-:W-:-:S04]  /*a020*/  @!P3 IMAD.WIDE.U32 R8, R8, 0xc0, R2 ;  /* 0x000000c00808b825 */ /* 0x000fc800078e0002 */
[----:B------:R-:W-:Y:S02]  /*a030*/  @!P2 IMAD.MOV.U32 R2, RZ, RZ, R240 ;  /* 0x000000ffff02a224 */ /* 0x000fe400078e00f0 */
[----:B------:R-:W-:Y:S02]  /*a040*/  @!P2 IMAD.MOV.U32 R3, RZ, RZ, R239 ;  /* 0x000000ffff03a224 */ /* 0x000fe400078e00ef */
[----:B---3--:R-:W-:Y:S02]  /*a050*/  @!P2 IMAD.MOV.U32 R11, RZ, RZ, c[0x0][0x19c] ;  /* 0x00006700ff0ba624 */ /* 0x008fe400078e00ff */
[----:B------:R-:W-:-:S04]  /*a060*/  @!P2 IMAD.WIDE.U32 R6, R6, 0x140, R2 ;  /* 0x000001400606a825 */ /* 0x000fc800078e0002 */
[----:B------:R-:W-:Y:S02]  /*a070*/  @!P1 IMAD.MOV.U32 R2, RZ, RZ, R240 ;  /* 0x000000ffff029224 */ /* 0x000fe400078e00f0 */
[----:B------:R-:W-:Y:S02]  /*a080*/  @!P1 IMAD.MOV.U32 R3, RZ, RZ, R239 ;  /* 0x000000ffff039224 */ /* 0x000fe400078e00ef */
[----:B------:R-:W-:Y:S02]  /*a090*/  @!P1 IMAD.MOV.U32 R10, RZ, RZ, c[0x0][0x19c] ;  /* 0x00006700ff0a9624 */ /* 0x000fe400078e00ff */
[----:B------:R-:W-:-:S04]  /*a0a0*/  @!P1 IMAD.WIDE.U32 R4, R4, 0x180, R2 ;  /* 0x0000018004049825 */ /* 0x000fc800078e0002 */
[----:B------:R-:W-:Y:S02]  /*a0b0*/  @!P0 IMAD.MOV.U32 R2, RZ, RZ, R240 ;  /* 0x000000ffff028224 */ /* 0x000fe400078e00f0 */
[----:B------:R-:W-:Y:S02]  /*a0c0*/  @!P0 IMAD.MOV.U32 R3, RZ, RZ, R239 ;  /* 0x000000ffff038224 */ /* 0x000fe400078e00ef */
[----:B------:R-:W-:Y:S02]  /*a0d0*/  @!P2 IMAD R11, R11, 0x140, RZ ;  /* 0x000001400b0ba824 */ /* 0x000fe400078e02ff */
[----:B------:R-:W-:-:S04]  /*a0e0*/  @!P0 IMAD.WIDE.U32 R2, R0, 0x1c0, R2 ;  /* 0x000001c000028825 */ /* 0x000fc800078e0002 */
[----:B------:R-:W-:Y:S02]  /*a0f0*/  @!P0 IMAD.MOV.U32 R0, RZ, RZ, c[0x0][0x19c] ;  /* 0x00006700ff008624 */ /* 0x000fe400078e00ff */
[----:B------:R-:W-:Y:S01]  /*a100*/  @!P1 IMAD R15, R10, 0x180, RZ ;  /* 0x000001800a0f9824 */ /* 0x000fe200078e02ff */
[----:B------:R-:W-:Y:S01]  /*a110*/  @!P4 LEA R10, P5, R14, R240, 0x8 ;  /* 0x000000f00e0ac211 */ /* 0x000fe200078a40ff */
[----:B------:R-:W-:Y:S02]  /*a120*/  @!P0 IMAD R0, R0, 0x1c0, RZ ;  /* 0x000001c000008824 */ /* 0x000fe400078e02ff */
[----:B------:R-:W-:Y:S02]  /*a130*/  @!P3 IMAD.IADD R9, R9, 0x1, R12 ;  /* 0x000000010909b824 */ /* 0x000fe400078e020c */
[----:B------:R-:W-:Y:S01]  /*a140*/  @!P2 IMAD.IADD R7, R7, 0x1, R11 ;  /* 0x000000010707a824 */ /* 0x000fe200078e020b */
[----:B------:R-:W-:Y:S01]  /*a150*/  @!P4 LEA.HI.X R11, R14, R239, R16, 0x8, P5 ;  /* 0x000000ef0e0bc211 */ /* 0x000fe200028f4410 */
[----:B------:R-:W-:Y:S01]  /*a160*/  @!P1 IMAD.IADD R5, R5, 0x1, R15 ;  /* 0x0000000105059824 */ /* 0x000fe200078e020f */
[----:B------:R2:W-:Y:S01]  /*a170*/  @!P3 LDGSTS.E.BYPASS.LTC128B.128 [R183+0x2800], [R8.64] ;  /* 0x0280000008b7bfae */ /* 0x0005e2000b901d46 */
[----:B------:R-:W-:Y:S01]  /*a180*/  @!P0 IMAD.IADD R3, R3, 0x1, R0 ;  /* 0x0000000103038824 */ /* 0x000fe200078e0200 */
[----:B------:R-:W-:-:S02]  /*a190*/  ISETP.GE.AND P5, PT, R20, R13, PT ;  /* 0x0000000d1400720c */ /* 0x000fc40003fa6270 */
[----:B------:R3:W-:Y:S01]  /*a1a0*/  @!P4 LDGSTS.E.BYPASS.LTC128B.128 [R183+0x3000], [R10.64] ;  /* 0x030000000ab7cfae */ /* 0x0007e2000b901d46 */
[-C--:B------:R-:W-:Y:S02]  /*a1b0*/  ISETP.GE.AND P4, PT, R28, R13.reuse, PT ;  /* 0x0000000d1c00720c */ /* 0x080fe40003f86270 */
[----:B------:R-:W-:Y:S01]  /*a1c0*/  LOP3.LUT R0, R127, 0x7fffffe, RZ, 0xc0, !PT ;  /* 0x07fffffe7f007812 */ /* 0x000fe200078ec0ff */
[----:B------:R4:W-:Y:S01]  /*a1d0*/  @!P2 LDGSTS.E.BYPASS.LTC128B.128 [R183+0x3800], [R6.64] ;  /* 0x0380000006b7afae */ /* 0x0009e2000b901d46 */
[-C--:B------:R-:W-:Y:S02]  /*a1e0*/  ISETP.GE.AND P3, PT, R18, R13.reuse, PT ;  /* 0x0000000d1200720c */ /* 0x080fe40003f66270 */
[-C--:B------:R-:W-:Y:S01]  /*a1f0*/  ISETP.GE.AND P2, PT, R17, R13.reuse, PT ;  /* 0x0000000d1100720c */ /* 0x080fe20003f46270 */
[----:B------:R5:W-:Y:S01]  /*a200*/  @!P1 LDGSTS.E.BYPASS.LTC128B.128 [R183+0x4000], [R4.64] ;  /* 0x0400000004b79fae */ /* 0x000be2000b901d46 */
[----:B------:R-:W-:Y:S02]  /*a210*/  IMAD.IADD R43, R125, 0x1, -R0 ;  /* 0x000000017d2b7824 */ /* 0x000fe400078e0a00 */
[----:B------:R-:W-:Y:S01]  /*a220*/  @!P5 IMAD.MOV.U32 R0, RZ, RZ, c[0x0][0x1a0] ;  /* 0x00006800ff00d624 */ /* 0x000fe200078e00ff */
[----:B------:R1:W-:Y:S01]  /*a230*/  @!P0 LDGSTS.E.BYPASS.LTC128B.128 [R183+0x4800], [R2.64] ;  /* 0x0480000002b78fae */ /* 0x0003e2000b901d46 */
[----:B------:R-:W-:-:S03]  /*a240*/  ISETP.GE.AND P0, PT, R78, R13, PT ;  /* 0x0000000d4e00720c */ /* 0x000fc60003f06270 */
[----:B------:R-:W0:Y:S04]  /*a250*/  LDGDEPBAR ;  /* 0x00000000000079af */ /* 0x000e280000000000 */
[----:B----4-:R-:W-:Y:S02]  /*a260*/  @!P2 IMAD.MOV.U32 R7, RZ, RZ, c[0x0][0x1a0] ;  /* 0x00006800ff07a624 */ /* 0x010fe400078e00ff */
[----:B------:R-:W-:-:S04]  /*a270*/  IMAD.SHL.U32 R6, R133, 0x40, RZ ;  /* 0x0000004085067824 */ /* 0x000fc800078e00ff */
[----:B-----5:R-:W-:Y:S02]  /*a280*/  @!P0 IMAD.MOV.U32 R4, RZ, RZ, R242 ;  /* 0x000000ffff048224 */ /* 0x020fe400078e00f2 */
[----:B------:R-:W-:Y:S01]  /*a290*/  @!P0 IMAD.MOV.U32 R5, RZ, RZ, R241 ;  /* 0x000000ffff058224 */ /* 0x000fe200078e00f1 */
[----:B-1----:R-:W-:Y:S01]  /*a2a0*/  SHF.R.S32.HI R2, RZ, 0x1f, R125 ;  /* 0x0000001fff027819 */ /* 0x002fe2000001147d */
[----:B------:R-:W-:-:S04]  /*a2b0*/  DEPBAR.LE SB0, 0x0 ;  /* 0x000080000000791a */ /* 0x000fc80000000000 */
[----:B------:R-:W-:Y:S01]  /*a2c0*/  BAR.SYNC.DEFER_BLOCKING 0x0 ;  /* 0x0000000000007b1d */ /* 0x000fe20000010000 */
[----:B------:R-:W-:Y:S02]  /*a2d0*/  LEA.HI R23, R2, R125, RZ, 0x3 ;  /* 0x0000007d02177211 */ /* 0x000fe400078f18ff */
[----:B------:R-:W-:-:S04]  /*a2e0*/  @!P4 LEA R2, P1, R136, R242, 0x1 ;  /* 0x000000f28802c211 */ /* 0x000fc800078208ff */
[----:B------:R-:W-:Y:S02]  /*a2f0*/  @!P4 LEA.HI.X R3, R136, R241, R135, 0x1, P1 ;  /* 0x000000f18803c211 */ /* 0x000fe400008f0c87 */
[----:B------:R-:W-:Y:S01]  /*a300*/  ISETP.GE.AND P1, PT, R19, R13, PT ;  /* 0x0000000d1300720c */ /* 0x000fe20003f26270 */
[----:B------:R-:W-:Y:S04]  /*a310*/  @P0 STS [R183+0x5000], RZ ;  /* 0x005000ffb7000388 */ /* 0x000fe80000000800 */
[----:B------:R-:W-:Y:S04]  /*a320*/  @P0 STS [R183+0x5004], RZ ;  /* 0x005004ffb7000388 */ /* 0x000fe80000000800 */
[----:B------:R-:W-:Y:S04]  /*a330*/  @P0 STS.64 [R183+0x5008], RZ ;  /* 0x005008ffb7000388 */ /* 0x000fe80000000a00 */
[----:B------:R-:W-:Y:S01]  /*a340*/  @!PT LDS RZ, [RZ] ;  /* 0x00000000fffff984 */ /* 0x000fe20000000800 */
[----:B------:R-:W-:Y:S01]  /*a350*/  @!PT LDS RZ, [RZ] ;  /* 0x00000000fffff984 */ /* 0x000fe20000000800 */
[----:B------:R-:W-:Y:S01]  /*a360*/  @!PT LDS RZ, [RZ] ;  /* 0x00000000fffff984 */ /* 0x000fe20000000800 */
[----:B------:R1:W-:Y:S01]  /*a370*/  @!P0 LDGSTS.E.BYPASS.LTC128B.128 [R183+0x5000], [R4.64] ;  /* 0x0500000004b78fae */ /* 0x0003e2000b901d46 */
[----:B--2---:R-:W-:-:S03]  /*a380*/  @!P5 LEA R8, P0, R0, R242, 0x7 ;  /* 0x000000f20008d211 */ /* 0x004fc600078038ff */
[----:B------:R-:W-:Y:S04]  /*a390*/  @P4 STS.128 [R183+0x5800], RZ ;  /* 0x005800ffb7004388 */ /* 0x000fe80000000c00 */
[----:B------:R-:W-:Y:S01]  /*a3a0*/  @!PT LDS RZ, [RZ] ;  /* 0x00000000fffff984 */ /* 0x000fe20000000800 */
[----:B------:R-:W-:Y:S01]  /*a3b0*/  @!PT LDS RZ, [RZ] ;  /* 0x00000000fffff984 */ /* 0x000fe20000000800 */
[----:B------:R-:W-:Y:S01]  /*a3c0*/  @!PT LDS RZ, [RZ] ;  /* 0x00000000fffff984 */ /* 0x000fe20000000800 */
[----:B------:R2:W-:Y:S01]  /*a3d0*/  @!P4 LDGSTS.E.BYPASS.LTC128B.128 [R183+0x5800], [R2.64] ;  /* 0x0580000002b7cfae */ /* 0x0005e2000b901d46 */
[----:B------:R-:W-:-:S03]  /*a3e0*/  ISETP.GE.AND P4, PT, R21, R13, PT ;  /* 0x0000000d1500720c */ /* 0x000fc60003f86270 */
[----:B------:R-:W-:Y:S01]  /*a3f0*/  @P5 STS.128 [R183+0x6000], RZ ;  /* 0x006000ffb7005388 */ /* 0x000fe20000000c00 */
[----:B-1----:R-:W-:Y:S02]  /*a400*/  LOP3.LUT R4, R150, 0xfffffff8, RZ, 0xc0, !PT ;  /* 0xfffffff896047812 */ /* 0x002fe400078ec0ff */
[----:B------:R-:W-:-:S03]  /*a410*/  SHF.R.S32.HI R5, RZ, 0x4, R141 ;  /* 0x00000004ff057819 */ /* 0x000fc6000001148d */
[----:B--2---:R-:W-:Y:S01]  /*a420*/  IMAD.IADD R2, R151, 0x1, -R4 ;  /* 0x0000000197027824 */ /* 0x004fe200078e0a04 */
[----:B------:R-:W-:Y:S01]  /*a430*/  LEA.HI R4, R141, R5, RZ, 0x1 ;  /* 0x000000058d047211 */ /* 0x000fe200078f08ff */
[----:B------:R-:W-:-:S03]  /*a440*/  @!P5 IMAD.MOV.U32 R3, RZ, RZ, c[0x0][0x1a4] ;  /* 0x00006900ff03d624 */ /* 0x000fc600078e00ff */
[----:B------:R-:W-:Y:S02]  /*a450*/  LEA.HI R20, R2, R2, RZ, 0x1 ;  /* 0x0000000202147211 */ /* 0x000fe400078f08ff */
[----:B------:R-:W-:Y:S02]  /*a460*/  @!P5 LEA.HI.X R9, R0, R241, R3, 0x7, P0 ;  /* 0x000000f10009d211 */ /* 0x000fe400000f3c03 */
[----:B------:R-:W-:Y:S01]  /*a470*/  LOP3.LUT R3, R4, 0xfffffffe, RZ, 0xc0, !PT ;  /* 0xfffffffe04037812 */ /* 0x000fe200078ec0ff */
[----:B------:R-:W-:Y:S01]  /*a480*/  @!P3 IMAD.MOV.U32 R4, RZ, RZ, c[0x0][0x1a0] ;  /* 0x00006800ff04b624 */ /* 0x000fe200078e00ff */
[----:B------:R-:W-:Y:S01]  /*a490*/  LOP3.LUT R0, R20, 0x3fffffe, RZ, 0xc0, !PT ;  /* 0x03fffffe14007812 */ /* 0x000fe200078ec0ff */
[----:B------:R-:W-:Y:S01]  /*a4a0*/  @!PT LDS RZ, [RZ] ;  /* 0x00000000fffff984 */ /* 0x000fe20000000800 */
[----:B------:R-:W-:Y:S01]  /*a4b0*/  @!PT LDS RZ, [RZ] ;  /* 0x00000000fffff984 */ /* 0x000fe20000000800 */
[----:B------:R-:W-:Y:S01]  /*a4c0*/  @!PT LDS RZ, [RZ] ;  /* 0x00000000fffff984 */ /* 0x000fe20000000800 */
[----:B------:R1:W-:Y:S01]  /*a4d0*/  @!P5 LDGSTS.E.BYPASS.LTC128B.128 [R183+0x6000], [R8.64] ;  /* 0x0600000008b7dfae */ /* 0x0003e2000b901d46 */
[----:B------:R-:W-:Y:S01]  /*a4e0*/  ISETP.GE.AND P0, PT, R22, R13, PT ;  /* 0x0000000d1600720c */ /* 0x000fe20003f06270 */
[----:B------:R-:W-:Y:S01]  /*a4f0*/  IMAD.IADD R17, R5, 0x1, -R3 ;  /* 0x0000000105117824 */ /* 0x000fe200078e0a03 */
[----:B------:R-:W-:Y:S01]  /*a500*/  SHF.R.S32.HI R20, RZ, 0x1, R20 ;  /* 0x00000001ff147819 */ /* 0x000fe20000011414 */
[----:B------:R-:W-:Y:S01]  /*a510*/  IMAD.IADD R18, R2, 0x1, -R0 ;  /* 0x0000000102127824 */ /* 0x000fe200078e0a00 */
[----:B------:R-:W-:Y:S01]  /*a520*/  @P3 STS.128 [R183+0x6800], RZ ;  /* 0x006800ffb7003388 */ /* 0x000fe20000000c00 */
[----:B------:R-:W-:-:S02]  /*a530*/  @!P3 IMAD.MOV.U32 R2, RZ, RZ, R242 ;  /* 0x000000ffff02b224 */ /* 0x000fc400078e00f2 */
[----:B------:R-:W-:Y:S02]  /*a540*/  @!P3 IMAD.MOV.U32 R3, RZ, RZ, R241 ;  /* 0x000000ffff03b224 */ /* 0x000fe400078e00f1 */
[----:B------:R-:W-:Y:S02]  /*a550*/  @!P1 IMAD.MOV.U32 R0, RZ, RZ, c[0x0][0x1a0] ;  /* 0x00006800ff009624 */ /* 0x000fe400078e00ff */
[----:B------:R-:W-:-:S04]  /*a560*/  @!P3 IMAD.WIDE.U32 R4, R4, 0xc0, R2 ;  /* 0x000000c00404b825 */ /* 0x000fc800078e0002 */
[----:B------:R-:W-:Y:S02]  /*a570*/  @!P2 IMAD.MOV.U32 R2, RZ, RZ, R242 ;  /* 0x000000ffff02a224 */ /* 0x000fe400078e00f2 */
[----:B------:R-:W-:Y:S02]  /*a580*/  @!P2 IMAD.MOV.U32 R3, RZ, RZ, R241 ;  /* 0x000000ffff03a224 */ /* 0x000fe400078e00f1 */
[----:B------:R-:W-:Y:S02]  /*a590*/  IMAD R18, R17, 0x8, R18 ;  /* 0x0000000811127824 */ /* 0x000fe400078e0212 */
[----:B------:R-:W-:-:S04]  /*a5a0*/  @!P2 IMAD.WIDE.U32 R12, R7, 0x140, R2 ;  /* 0x00000140070ca825 */ /* 0x000fc800078e0002 */
[----:B------:R-:W-:Y:S02]  /*a5b0*/  @!P1 IMAD.MOV.U32 R2, RZ, RZ, R242 ;  /* 0x000000ffff029224 */ /* 0x000fe400078e00f2 */
[----:B------:R-:W-:Y:S02]  /*a5c0*/  @!P1 IMAD.MOV.U32 R3, RZ, RZ, R241 ;  /* 0x000000ffff039224 */ /* 0x000fe400078e00f1 */
[----:B-1----:R-:W-:Y:S02]  /*a5d0*/  @!P4 IMAD.MOV.U32 R9, RZ, RZ, c[0x0][0x1a4] ;  /* 0x00006900ff09c624 */ /* 0x002fe400078e00ff */
[----:B------:R-:W-:Y:S01]  /*a5e0*/  @!P1 IMAD.WIDE.U32 R14, R0, 0x180, R2 ;  /* 0x00000180000e9825 */ /* 0x000fe200078e0002 */
[----:B------:R-:W-:-:S03]  /*a5f0*/  LOP3.LUT R0, R6, 0xc0, RZ, 0xc0, !PT ;  /* 0x000000c006007812 */ /* 0x000fc600078ec0ff */
[----:B------:R-:W-:Y:S01]  /*a600*/  IMAD.SHL.U32 R3, R17, 0x8, RZ ;  /* 0x0000000811037824 */ /* 0x000fe200078e00ff */
[----:B---3--:R-:W-:Y:S01]  /*a610*/  SHF.R.U32.HI R10, RZ, 0x3, R0 ;  /* 0x00000003ff0a7819 */ /* 0x008fe20000011600 */
[----:B------:R-:W-:Y:S02]  /*a620*/  @!P3 IMAD.MOV.U32 R2, RZ, RZ, c[0x0][0x1a4] ;  /* 0x00006900ff02b624 */ /* 0x000fe400078e00ff */
[----:B------:R-:W-:Y:S01]  /*a630*/  @!P0 IMAD.MOV.U32 R8, RZ, RZ, c[0x0][0x1a0] ;  /* 0x00006800ff088624 */ /* 0x000fe200078e00ff */
[----:B------:R-:W-:Y:S01]  /*a640*/  LOP3.LUT R11, R0, 0x8, R3, 0xf8, !PT ;  /* 0x00000008000b7812 */ /* 0x000fe200078ef803 */
[----:B------:R-:W-:Y:S02]  /*a650*/  @!P4 IMAD.MOV.U32 R0, RZ, RZ, c[0x0][0x1a0] ;  /* 0x00006800ff00c624 */ /* 0x000fe400078e00ff */
[----:B------:R-:W-:Y:S01]  /*a660*/  @!P3 IMAD R6, R2, 0xc0, RZ ;  /* 0x000000c00206b824 */ /* 0x000fe200078e02ff */
[----:B------:R-:W-:Y:S01]  /*a670*/  LOP3.LUT R41, R11, R10, RZ, 0x3c, !PT ;  /* 0x0000000a0b297212 */ /* 0x000fe200078e3cff */
[----:B------:R-:W-:Y:S01]  /*a680*/  @!P0 IMAD.MOV.U32 R2, RZ, RZ, R242 ;  /* 0x000000ffff028224 */ /* 0x000fe200078e00f2 */
[----:B------:R-:W-:Y:S01]  /*a690*/  @!P4 LEA R16, P5, R0, R242, 0x8 ;  /* 0x000000f20010c211 */ /* 0x000fe200078a40ff */
[----:B------:R-:W-:-:S02]  /*a6a0*/  @!P0 IMAD.MOV.U32 R3, RZ, RZ, R241 ;  /* 0x000000ffff038224 */ /* 0x000fc400078e00f1 */
[----:B------:R-:W-:Y:S01]  /*a6b0*/  @!P3 IMAD.IADD R7, R5, 0x1, R6 ;  /* 0x000000010507b824 */ /* 0x000fe200078e0206 */
[----:B------:R-:W-:Y:S01]  /*a6c0*/  @!P4 LEA.HI.X R17, R0, R241, R9, 0x8, P5 ;  /* 0x000000f10011c211 */ /* 0x000fe200028f4409 */
[----:B------:R-:W-:Y:S02]  /*a6d0*/  @!P3 IMAD.MOV.U32 R6, RZ, RZ, R4 ;  /* 0x000000ffff06b224 */ /* 0x000fe400078e0004 */
[----:B------:R-:W-:Y:S02]  /*a6e0*/  @!P2 IMAD.MOV.U32 R0, RZ, RZ, c[0x0][0x1a4] ;  /* 0x00006900ff00a624 */ /* 0x000fe400078e00ff */
[----:B------:R-:W-:Y:S01]  /*a6f0*/  IMAD.SHL.U32 R4, R20, 0x40, RZ ;  /* 0x0000004014047824 */ /* 0x000fe200078e00ff */
[----:B------:R-:W-:Y:S01]  /*a700*/  @!PT LDS RZ, [RZ] ;  /* 0x00000000fffff984 */ /* 0x000fe20000000800 */
[----:B------:R-:W-:Y:S01]  /*a710*/  @!PT LDS RZ, [RZ] ;  /* 0x00000000fffff984 */ /* 0x000fe20000000800 */
[----:B------:R-:W-:Y:S01]  /*a720*/  @!PT LDS RZ, [RZ] ;  /* 0x00000000fffff984 */ /* 0x000fe20000000800 */
[----:B------:R1:W-:Y:S01]  /*a730*/  @!P3 LDGSTS.E.BYPASS.LTC128B.128 [R183+0x6800], [R6.64] ;  /* 0x0680000006b7bfae */ /* 0x0003e2000b901d46 */
[----:B------:R-:W-:-:S03]  /*a740*/  @!P0 IMAD.WIDE.U32 R2, R8, 0x1c0, R2 ;  /* 0x000001c008028825 */ /* 0x000fc600078e0002 */
[----:B------:R-:W-:Y:S01]  /*a750*/  @P4 STS.128 [R183+0x7000], RZ ;  /* 0x007000ffb7004388 */ /* 0x000fe20000000c00 */
        /* <DEDUP_REMOVED lines=8> */
[----:B------:R-:W-:Y:S01]  /*a7e0*/  @!P2 IMAD R9, R0, 0x140, RZ ;  /* 0x000001400009a824 */ /* 0x000fe200078e02ff */
[----:B------:R-:W-:Y:S01]  /*a7f0*/  LOP3.LUT R0, R4, 0xc0, RZ, 0xc0, !PT ;  /* 0x000000c004007812 */ /* 0x000fe200078ec0ff */
[----:B------:R-:W-:Y:S01]  /*a800*/  @!P0 IMAD R8, R8, 0x1c0, RZ ;  /* 0x000001c008088824 */ /* 0x000fe200078e02ff */
[----:B------:R-:W-:Y:S01]  /*a810*/  @P2 STS.128 [R183+0x7800], RZ ;  /* 0x007800ffb7002388 */ /* 0x000fe20000000c00 */
[----:B------:R-:W-:Y:S01]  /*a820*/  @!P2 IMAD.IADD R5, R13, 0x1, R9 ;  /* 0x000000010d05a824 */ /* 0x000fe200078e0209 */
[----:B------:R-:W-:Y:S01]  /*a830*/  LOP3.LUT R13, R0, 0x8, R11, 0xf8, !PT ;  /* 0x00000008000d7812 */ /* 0x000fe200078ef80b */
[----:B------:R-:W-:Y:S01]  /*a840*/  @!P0 IMAD.IADD R9, R3, 0x1, R8 ;  /* 0x0000000103098824 */ /* 0x000fe200078e0208 */
[----:B------:R-:W-:Y:S01]  /*a850*/  SHF.R.U32.HI R0, RZ, 0x3, R0 ;  /* 0x00000003ff007819 */ /* 0x000fe20000011600 */
[----:B------:R-:W-:-:S02]  /*a860*/  @!P1 IMAD.MOV.U32 R10, RZ, RZ, c[0x0][0x1a4] ;  /* 0x00006900ff0a9624 */ /* 0x000fc400078e00ff */
[----:B------:R-:W-:Y:S01]  /*a870*/  IMAD R3, R131, 0x200, R40 ;  /* 0x0000020083037824 */ /* 0x000fe200078e0228 */
[----:B------:R-:W-:Y:S01]  /*a880*/  LOP3.LUT R0, R13, R0, RZ, 0x3c, !PT ;  /* 0x000000000d007212 */ /* 0x000fe200078e3cff */
[----:B------:R-:W-:Y:S02]  /*a890*/  @!P0 IMAD.MOV.U32 R8, RZ, RZ, R2 ;  /* 0x000000ffff088224 */ /* 0x000fe400078e0002 */
[----:B------:R-:W-:Y:S02]  /*a8a0*/  @!P1 IMAD R10, R10, 0x180, RZ ;  /* 0x000001800a0a9824 */ /* 0x000fe400078e02ff */
[----:B------:R-:W-:Y:S02]  /*a8b0*/  IMAD R2, R43, 0x20, R3 ;  /* 0x000000202b027824 */ /* 0x000fe400078e0203 */
[----:B------:R-:W-:Y:S02]  /*a8c0*/  @!P2 IMAD.MOV.U32 R4, RZ, RZ, R12 ;  /* 0x000000ffff04a224 */ /* 0x000fe400078e000c */
[----:B------:R-:W-:-:S02]  /*a8d0*/  @!P1 IMAD.IADD R11, R15, 0x1, R10 ;  /* 0x000000010f0b9824 */ /* 0x000fc400078e020a */
[----:B------:R-:W-:Y:S01]  /*a8e0*/  IMAD.U32 R0, R18, 0x20, R0 ;  /* 0x0000002012007824 */ /* 0x000fe200078e0000 */
[----:B------:R-:W-:Y:S01]  /*a8f0*/  @!PT LDS RZ, [RZ] ;  /* 0x00000000fffff984 */ /* 0x000fe20000000800 */
[----:B------:R-:W-:Y:S01]  /*a900*/  @!PT LDS RZ, [RZ] ;  /* 0x00000000fffff984 */ /* 0x000fe20000000800 */
[----:B------:R-:W-:Y:S01]  /*a910*/  @!PT LDS RZ, [RZ] ;  /* 0x00000000fffff984 */ /* 0x000fe20000000800 */
[----:B------:R1:W-:Y:S01]  /*a920*/  @!P2 LDGSTS.E.BYPASS.LTC128B.128 [R183+0x7800], [R4.64] ;  /* 0x0780000004b7afae */ /* 0x0003e2000b901d46 */
[----:B------:R-:W-:Y:S02]  /*a930*/  IMAD.IADD R2, R41, 0x1, R2 ;  /* 0x0000000129027824 */ /* 0x000fe400078e0202 */
[----:B------:R-:W-:Y:S01]  /*a940*/  @!P1 IMAD.MOV.U32 R10, RZ, RZ, R14 ;  /* 0x000000ffff0a9224 */ /* 0x000fe200078e000e */
[----:B------:R-:W-:Y:S01]  /*a950*/  @P1 STS.128 [R183+0x8000], RZ ;  /* 0x008000ffb7001388 */ /* 0x000fe20000000c00 */
[----:B------:R-:W-:Y:S01]  /*a960*/  IMAD.SHL.U32 R166, R2, 0x2, RZ ;  /* 0x0000000202a67824 */ /* 0x000fe200078e00ff */
[----:B------:R-:W-:Y:S01]  /*a970*/  SHF.R.S32.HI R2, RZ, 0x1f, R151 ;  /* 0x0000001fff027819 */ /* 0x000fe20000011497 */
[----:B------:R-:W-:Y:S01]  /*a980*/  IMAD.SHL.U32 R134, R0, 0x2, RZ ;  /* 0x0000000200867824 */ /* 0x000fe200078e00ff */
[----:B------:R-:W-:Y:S01]  /*a990*/  @!PT LDS RZ, [RZ] ;  /* 0x00000000fffff984 */ /* 0x000fe20000000800 */
[----:B------:R-:W-:Y:S01]  /*a9a0*/  @!PT LDS RZ, [RZ] ;  /* 0x00000000fffff984 */ /* 0x000fe20000000800 */
[----:B------:R-:W-:Y:S01]  /*a9b0*/  @!PT LDS RZ, [RZ] ;  /* 0x00000000fffff984 */ /* 0x000fe20000000800 */
[----:B------:R3:W-:Y:S01]  /*a9c0*/  @!P1 LDGSTS.E.BYPASS.LTC128B.128 [R183+0x8000], [R10.64] ;  /* 0x080000000ab79fae */ /* 0x0007e2000b901d46 */
[----:B------:R-:W-:-:S03]  /*a9d0*/  IMAD R167, R42, 0x2, R166 ;  /* 0x000000022aa77824 */ /* 0x000fc600078e02a6 */
[----:B------:R-:W-:Y:S01]  /*a9e0*/  @P0 STS.128 [R183+0x8800], RZ ;  /* 0x008800ffb7000388 */ /* 0x000fe20000000c00 */
[C---:B------:R-:W-:Y:S02]  /*a9f0*/  IADD3 R0, R134.reuse, 0x1000, RZ ;  /* 0x0000100086007810 */ /* 0x040fe40007ffe0ff */
[----:B------:R-:W-:Y:S01]  /*aa00*/  IADD3 R165, R134, 0x1020, RZ ;  /* 0x0000102086a57810 */ /* 0x000fe20007ffe0ff */
[----:B------:R-:W-:Y:S01]  /*aa10*/  @!PT LDS RZ, [RZ] ;  /* 0x00000000fffff984 */ /* 0x000fe20000000800 */
[----:B------:R-:W-:Y:S01]  /*aa20*/  @!PT LDS RZ, [RZ] ;  /* 0x00000000fffff984 */ /* 0x000fe20000000800 */
[----:B------:R-:W-:Y:S01]  /*aa30*/  @!PT LDS RZ, [RZ] ;  /* 0x00000000fffff984 */ /* 0x000fe20000000800 */
[----:B------:R3:W-:Y:S01]  /*aa40*/  @!P0 LDGSTS.E.BYPASS.LTC128B.128 [R183+0x8800], [R8.64] ;  /* 0x0880000008b78fae */ /* 0x0007e2000b901d46 */
[----:B------:R-:W-:-:S03]  /*aa50*/  LOP3.LUT P0, RZ, R20, 0x2, RZ, 0xc0, !PT ;  /* 0x0000000214ff7812 */ /* 0x000fc6000780c0ff */
[----:B------:R-:W-:Y:S04]  /*aa60*/  LDSM.16.M88.4 R12, [R166] ;  /* 0x00000000a60c783b */ /* 0x000fe80000000200 */
[----:B--2---:R-:W1:Y:S04]  /*aa70*/  LDSM.16.M88.4 R16, [R134+0x1000] ;  /* 0x001000008610783b */ /* 0x004e680000000200 */
[----:B------:R-:W-:Y:S02]  /*aa80*/  LDSM.16.M88.4 R28, [R134+0x1400] ;  /* 0x00140000861c783b */ /* 0x000fe40000000200 */
[----:B------:R-:W-:-:S02]  /*aa90*/  @P0 IADD3 R165, R0, -0x20, RZ ;  /* 0xffffffe000a50810 */ /* 0x000fc40007ffe0ff */
[----:B------:R-:W-:Y:S02]  /*aaa0*/  LDSM.16.M88.4 R44, [R134+0x1800] ;  /* 0x00180000862c783b */ /* 0x000fe40000000200 */
[C---:B------:R-:W-:Y:S02]  /*aab0*/  IADD3 R182, R165.reuse, 0x400, RZ ;  /* 0x00000400a5b67810 */ /* 0x040fe40007ffe0ff */
        /* <DEDUP_REMOVED lines=17> */
[C---:B------:R-:W-:Y:S02]  /*abd0*/  IADD3 R170, R165.reuse, 0x3400, RZ ;  /* 0x00003400a5aa7810 */ /* 0x040fe40007ffe0ff */
[C---:B------:R-:W-:Y:S02]  /*abe0*/  IADD3 R169, R165.reuse, 0x3800, RZ ;  /* 0x00003800a5a97810 */ /* 0x040fe40007ffe0ff */
[----:B------:R-:W-:Y:S01]  /*abf0*/  IADD3 R168, R165, 0x3c00, RZ ;  /* 0x00003c00a5a87810 */ /* 0x000fe20007ffe0ff */
[C---:B-1----:R-:W-:Y:S08]  /*ac00*/  HMMA.16816.F32.BF16 R4, R12.reuse, R16, RZ ;  /* 0x000000100c04723c */ /* 0x042ff000000418ff */
[----:B------:R-:W-:Y:S11]  /*ac10*/  HMMA.16816.F32.BF16 R16, R12, R18, RZ ;  /* 0x000000120c10723c */ /* 0x000ff600000418ff */
[----:B------:R-:W-:Y:S05]  /*ac20*/  @!UPT UIADD3 URZ, URZ, URZ, URZ ;  /* 0x0000003f3f3ff290 */ /* 0x000fea000fffe03f */
[----:B--2---:R-:W-:Y:S08]  /*ac30*/  HMMA.16816.F32.BF16 R52, R8, R20, R4 ;  /* 0x000000140834723c */ /* 0x004ff00000041804 */
[----:B------:R-:W-:Y:S08]  /*ac40*/  HMMA.16816.F32.BF16 R4, R12, R28, RZ ;  /* 0x0000001c0c04723c */ /* 0x000ff000000418ff */
[----:B------:R-:W-:Y:S08]  /*ac50*/  HMMA.16816.F32.BF16 R16, R8, R22, R16 ;  /* 0x000000160810723c */ /* 0x000ff00000041810 */
[----:B------:R-:W-:Y:S01]  /*ac60*/  FMUL.FTZ R0, R53, c[0x0][0x2ec] ;  /* 0x0000bb0035007a20 */ /* 0x000fe20000410000 */
[----:B------:R-:W-:Y:S03]  /*ac70*/  HMMA.16816.F32.BF16 R20, R12, R44, RZ ;  /* 0x0000002c0c14723c */ /* 0x000fe600000418ff */
[----:B------:R1:W-:Y:S05]  /*ac80*/  MUFU.TANH R100, R0 ;  /* 0x0000000000647308 */ /* 0x0003ea0000002400 */
[----:B------:R-:W-:Y:S08]  /*ac90*/  HMMA.16816.F32.BF16 R24, R8, R32, R4 ;  /* 0x000000200818723c */ /* 0x000ff00000041804 */
[----:B------:R-:W-:Y:S01]  /*aca0*/  HMMA.16816.F32.BF16 R4, R12, R30, RZ ;  /* 0x0000001e0c04723c */ /* 0x000fe200000418ff */
[----:B-1----:R-:W-:-:S04]  /*acb0*/  FMUL.FTZ R0, R54, c[0x0][0x2ec] ;  /* 0x0000bb0036007a20 */ /* 0x002fc80000410000 */
[----:B------:R1:W2:Y:S03]  /*acc0*/  MUFU.TANH R111, R0 ;  /* 0x00000000006f7308 */ /* 0x0002a60000002400 */
[----:B---3--:R-:W-:Y:S08]  /*acd0*/  HMMA.16816.F32.BF16 R28, R8, R36, R20 ;  /* 0x00000024081c723c */ /* 0x008ff00000041814 */
[----:B----4-:R-:W-:Y:S01]  /*ace0*/  HMMA.16816.F32.BF16 R20, R12, R48, RZ ;  /* 0x000000300c14723c */ /* 0x010fe200000418ff */
[----:B-1----:R-:W-:-:S07]  /*acf0*/  FMUL.FTZ R0, R55, c[0x0][0x2ec] ;  /* 0x0000bb0037007a20 */ /* 0x002fce0000410000 */
[----:B------:R-:W-:Y:S01]  /*ad00*/  HMMA.16816.F32.BF16 R4, R8, R34, R4 ;  /* 0x000000220804723c */ /* 0x000fe20000041804 */
[----:B------:R-:W1:Y:S01]  /*ad10*/  LDSM.16.M88.4 R32, [R165+0xc00] ;  /* 0x000c0000a520783b */ /* 0x000e620000000200 */
[----:B------:R3:W-:Y:S02]  /*ad20*/  MUFU.TANH R112, R0 ;  /* 0x0000000000707308 */ /* 0x0007e40000002400 */
[----:B---3--:R-:W-:-:S06]  /*ad30*/  FMUL.FTZ R0, R16, c[0x0][0x2ec] ;  /* 0x0000bb0010007a20 */ /* 0x008fcc0000410000 */
[----:B------:R3:W4:Y:S02]  /*ad40*/  MUFU.TANH R102, R0 ;  /* 0x0000000000667308 */ /* 0x0007240000002400 */
[----:B---3--:R-:W-:-:S06]  /*ad50*/  FMUL.FTZ R0, R17, c[0x0][0x2ec] ;  /* 0x0000bb0011007a20 */ /* 0x008fcc0000410000 */
[----:B------:R3:W5:Y:S02]  /*ad60*/  MUFU.TANH R101, R0 ;  /* 0x0000000000657308 */ /* 0x0007640000002400 */
[----:B---3--:R-:W-:-:S06]  /*ad70*/  FMUL.FTZ R0, R18, c[0x0][0x2ec] ;  /* 0x0000bb0012007a20 */ /* 0x008fcc0000410000 */
[----:B------:R3:W-:Y:S02]  /*ad80*/  MUFU.TANH R118, R0 ;  /* 0x0000000000767308 */ /* 0x0007e40000002400 */
[----:B---3--:R-:W-:Y:S02]  /*ad90*/  FMUL.FTZ R0, R19, c[0x0][0x2ec] ;  /* 0x0000bb0013007a20 */ /* 0x008fe40000410000 */
[----:B------:R-:W-:Y:S01]  /*ada0*/  HMMA.16816.F32.BF16 R16, R12, R46, RZ ;  /* 0x0000002e0c10723c */ /* 0x000fe200000418ff */
[----:B------:R-:W3:Y:S03]  /*adb0*/  LDSM.16.M88.4 R44, [R134+0x2000] ;  /* 0x00200000862c783b */ /* 0x000ee60000000200 */
[----:B------:R1:W1:Y:S02]  /*adc0*/  MUFU.TANH R120, R0 ;  /* 0x0000000000787308 */ /* 0x0002640000002400 */
[----:B-1----:R-:W-:-:S06]  /*add0*/  FMUL.FTZ R0, R24, c[0x0][0x2ec] ;  /* 0x0000bb0018007a20 */ /* 0x002fcc0000410000 */
[----:B------:R1:W-:Y:S02]  /*ade0*/  MUFU.TANH R99, R0 ;  /* 0x0000000000637308 */ /* 0x0003e40000002400 */
[----:B-1----:R-:W-:-:S06]  /*adf0*/  FMUL.FTZ R0, R25, c[0x0][0x2ec] ;  /* 0x0000bb0019007a20 */ /* 0x002fcc0000410000 */
[----:B------:R1:W-:Y:S02]  /*ae00*/  MUFU.TANH R98, R0 ;  /* 0x0000000000627308 */ /* 0x0003e40000002400 */
[----:B-1----:R-:W-:-:S06]  /*ae10*/  FMUL.FTZ R0, R26, c[0x0][0x2ec] ;  /* 0x0000bb001a007a20 */ /* 0x002fcc0000410000 */
[----:B------:R1:W1:Y:S02]  /*ae20*/  MUFU.TANH R115, R0 ;  /* 0x0000000000737308 */ /* 0x0002640000002400 */
[----:B-1----:R-:W-:Y:S02]  /*ae30*/  FMUL.FTZ R0, R27, c[0x0][0x2ec] ;  /* 0x0000bb001b007a20 */ /* 0x002fe40000410000 */
[----:B------:R-:W-:Y:S04]  /*ae40*/  HMMA.16816.F32.BF16 R24, R8, R32, R20 ;  /* 0x000000200818723c */ /* 0x000fe80000041814 */
[----:B------:R1:W1:Y:S04]  /*ae50*/  MUFU.TANH R114, R0 ;  /* 0x0000000000727308 */ /* 0x0002680000002400 */
[----:B---3--:R-:W-:Y:S01]  /*ae60*/  HMMA.16816.F32.BF16 R20, R12, R44, RZ ;  /* 0x0000002c0c14723c */ /* 0x008fe200000418ff */
[----:B-1----:R-:W-:-:S04]  /*ae70*/  FMUL.FTZ R0, R4, c[0x0][0x2ec] ;  /* 0x0000bb0004007a20 */ /* 0x002fc80000410000 */
[----:B------:R1:W-:Y:S02]  /*ae80*/  MUFU.TANH R96, R0 ;  /* 0x0000000000607308 */ /* 0x0003e40000002400 */
[----:B-1----:R-:W-:-:S06]  /*ae90*/  FMUL.FTZ R0, R5, c[0x0][0x2ec] ;  /* 0x0000bb0005007a20 */ /* 0x002fcc0000410000 */
[----:B------:R1:W3:Y:S02]  /*aea0*/  MUFU.TANH R53, R0 ;  /* 0x0000000000357308 */ /* 0x0002e40000002400 */
        /* <DEDUP_REMOVED lines=15> */
[----:B-1----:R-:W-:Y:S04]  /*afa0*/  HMMA.16816.F32.BF16 R28, R8, R36, R20 ;  /* 0x00000024081c723c */ /* 0x002fe80000041814 */
[----:B------:R1:W2:Y:S02]  /*afb0*/  MUFU.TANH R121, R0 ;  /* 0x0000000000797308 */ /* 0x0002a40000002400 */
[----:B-1----:R-:W-:-:S06]  /*afc0*/  FMUL.FTZ R0, R4, c[0x0][0x2ec] ;  /* 0x0000bb0004007a20 */ /* 0x002fcc0000410000 */
[----:B------:R1:W-:Y:S02]  /*afd0*/  MUFU.TANH R92, R0 ;  /* 0x00000000005c7308 */ /* 0x0003e40000002400 */
[----:B-1----:R-:W-:-:S06]  /*afe0*/  FMUL.FTZ R0, R5, c[0x0][0x2ec] ;  /* 0x0000bb0005007a20 */ /* 0x002fcc0000410000 */
[----:B------:R1:W1:Y:S02]  /*aff0*/  MUFU.TANH R91, R0 ;  /* 0x00000000005b7308 */ /* 0x0002640000002400 */
[----:B-1----:R-:W-:-:S06]  /*b000*/  FMUL.FTZ R0, R6, c[0x0][0x2ec] ;  /* 0x0000bb0006007a20 */ /* 0x002fcc0000410000 */
[----:B------:R1:W-:Y:S02]  /*b010*/  MUFU.TANH R122, R0 ;  /* 0x00000000007a7308 */ /* 0x0003e40000002400 */
[----:B-1----:R-:W-:Y:S02]  /*b020*/  FMUL.FTZ R0, R7, c[0x0][0x2ec] ;  /* 0x0000bb0007007a20 */ /* 0x002fe40000410000 */
[----:B------:R-:W-:Y:S01]  /*b030*/  HMMA.16816.F32.BF16 R4, R8, R34, R16 ;  /* 0x000000220804723c */ /* 0x000fe20000041810 */
[----:B------:R-:W1:Y:S03]  /*b040*/  LDSM.16.M88.4 R32, [R134+0x2400] ;  /* 0x002400008620783b */ /* 0x000e660000000200 */
[----:B------:R2:W1:Y:S04]  /*b050*/  MUFU.TANH R123, R0 ;  /* 0x00000000007b7308 */ /* 0x0004680000002400 */
[----:B------:R-:W-:Y:S01]  /*b060*/  HMMA.16816.F32.BF16 R16, R12, R46, RZ ;  /* 0x0000002e0c10723c */ /* 0x000fe200000418ff */
[----:B------:R-:W3:Y:S01]  /*b070*/  LDSM.16.M88.4 R44, [R165+0x1400] ;  /* 0x00140000a52c783b */ /* 0x000ee20000000200 */
[----:B--2---:R-:W-:-:S04]  /*b080*/  FMUL.FTZ R0, R24, c[0x0][0x2ec] ;  /* 0x0000bb0018007a20 */ /* 0x004fc80000410000 */
[----:B------:R2:W-:Y:S02]  /*b090*/  MUFU.TANH R93, R0 ;  /* 0x00000000005d7308 */ /* 0x0005e40000002400 */
[----:B--2---:R-:W-:Y:S01]  /*b0a0*/  FMUL.FTZ R0, R25, c[0x0][0x2ec] ;  /* 0x0000bb0019007a20 */ /* 0x004fe20000410000 */
[----:B-1----:R-:W-:Y:S05]  /*b0b0*/  HMMA.16816.F32.BF16 R20, R12, R32, RZ ;  /* 0x000000200c14723c */ /* 0x002fea00000418ff */
[----:B------:R1:W2:Y:S02]  /*b0c0*/  MUFU.TANH R89, R0 ;  /* 0x0000000000597308 */ /* 0x0002a40000002400 */
[----:B-1----:R-:W-:-:S06]  /*b0d0*/  FMUL.FTZ R0, R26, c[0x0][0x2ec] ;  /* 0x0000bb001a007a20 */ /* 0x002fcc0000410000 */
[----:B------:R1:W-:Y:S02]  /*b0e0*/  MUFU.TANH R124, R0 ;  /* 0x00000000007c7308 */ /* 0x0003e40000002400 */
[----:B-1----:R-:W-:-:S09]  /*b0f0*/  FMUL.FTZ R0, R27, c[0x0][0x2ec] ;  /* 0x0000bb001b007a20 */ /* 0x002fd20000410000 */
[----:B---3--:R-:W-:Y:S01]  /*b100*/  HMMA.16816.F32.BF16 R24, R8, R44, R20 ;  /* 0x0000002c0818723c */ /* 0x008fe20000041814 */
[----:B------:R1:W3:Y:S02]  /*b110*/  MUFU.TANH R125, R0 ;  /* 0x00000000007d7308 */ /* 0x0002e40000002400 */
[----:B-1----:R-:W-:-:S06]  /*b120*/  FMUL.FTZ R0, R4, c[0x0][0x2ec] ;  /* 0x0000bb0004007a20 */ /* 0x002fcc0000410000 */
[----:B------:R1:W1:Y:S02]  /*b130*/  MUFU.TANH R88, R0 ;  /* 0x0000000000587308 */ /* 0x0002640000002400 */
        /* <DEDUP_REMOVED lines=11> */
[----:B------:R2:W1:Y:S11]  /*b1f0*/  MUFU.TANH R87, R0 ;  /* 0x0000000000577308 */ /* 0x0004760000002400 */
[----:B------:R-:W-:Y:S07]  /*b200*/  @!UPT UIADD3 URZ, URZ, URZ, URZ ;  /* 0x0000003f3f3ff290 */ /* 0x000fee000fffe03f */
[----:B------:R-:W-:Y:S01]  /*b210*/  HMMA.16816.F32.BF16 R16, R8, R46, R16 ;  /* 0x0000002e0810723c */ /* 0x000fe20000041810 */
[----:B------:R-:W-:Y:S01]  /*b220*/  LDSM.16.M88.4 R44, [R134+0x3000] ;  /* 0x00300000862c783b */ /* 0x000fe20000000200 */
[----:B--2---:R-:W-:-:S06]  /*b230*/  FMUL.FTZ R0, R29, c[0x0][0x2ec] ;  /* 0x0000bb001d007a20 */ /* 0x004fcc0000410000 */
[----:B-1----:R-:W-:Y:S01]  /*b240*/  HMMA.16816.F32.BF16 R20, R12, R38, RZ ;  /* 0x000000260c14723c */ /* 0x002fe200000418ff */
[----:B------:R1:W-:Y:S02]  /*b250*/  MUFU.TANH R85, R0 ;  /* 0x0000000000557308 */ /* 0x0003e40000002400 */
[----:B-1----:R-:W-:-:S06]  /*b260*/  FMUL.FTZ R0, R30, c[0x0][0x2ec] ;  /* 0x0000bb001e007a20 */ /* 0x002fcc0000410000 */
[----:B------:R1:W2:Y:S02]  /*b270*/  MUFU.TANH R128, R0 ;  /* 0x0000000000807308 */ /* 0x0002a40000002400 */
        /* <DEDUP_REMOVED lines=10> */
[----:B------:R-:W-:Y:S01]  /*b320*/  HMMA.16816.F32.BF16 R4, R12, R36, RZ ;  /* 0x000000240c04723c */ /* 0x000fe200000418ff */
[----:B------:R-:W2:Y:S03]  /*b330*/  LDSM.16.M88.4 R36, [R165+0x1c00] ;  /* 0x001c0000a524783b */ /* 0x000ea60000000200 */
[----:B------:R1:W-:Y:S02]  /*b340*/  MUFU.TANH R132, R0 ;  /* 0x0000000000847308 */ /* 0x0003e40000002400 */
[----:B-1----:R-:W-:-:S06]  /*b350*/  FMUL.FTZ R0, R24, c[0x0][0x2ec] ;  /* 0x0000bb0018007a20 */ /* 0x002fcc0000410000 */
[----:B------:R1:W1:Y:S11]  /*b360*/  MUFU.TANH R82, R0 ;  /* 0x0000000000527308 */ /* 0x0002760000002400 */
[----:B------:R-:W-:Y:S01]  /*b370*/  @!UPT UIADD3 URZ, URZ, URZ, URZ ;  /* 0x0000003f3f3ff290 */ /* 0x000fe2000fffe03f */
[----:B------:R-:W-:Y:S01]  /*b380*/  HMMA.16816.F32.BF16 R4, R8, R28, R4 ;  /* 0x0000001c0804723c */ /* 0x000fe20000041804 */
[----:B-1----:R-:W-:-:S04]  /*b390*/  FMUL.FTZ R0, R25, c[0x0][0x2ec] ;  /* 0x0000bb0019007a20 */ /* 0x002fc80000410000 */
[----:B------:R1:W-:Y:S02]  /*b3a0*/  MUFU.TANH R84, R0 ;  /* 0x0000000000547308 */ /* 0x0003e40000002400 */
[----:B-1----:R-:W-:-:S06]  /*b3b0*/  FMUL.FTZ R0, R26, c[0x0][0x2ec] ;  /* 0x0000bb001a007a20 */ /* 0x002fcc0000410000 */
[----:B------:R1:W1:Y:S02]  /*b3c0*/  MUFU.TANH R133, R0 ;  /* 0x0000000000857308 */ /* 0x0002640000002400 */
[----:B-1----:R-:W-:Y:S02]  /*b3d0*/  FMUL.FTZ R0, R27, c[0x0][0x2ec] ;  /* 0x0000bb001b007a20 */ /* 0x002fe40000410000 */
[----:B------:R-:W-:Y:S01]  /*b3e0*/  HMMA.16816.F32.BF16 R24, R8, R30, R20 ;  /* 0x0000001e0818723c */ /* 0x000fe20000041814 */
[----:B------:R-:W1:Y:S03]  /*b3f0*/  LDSM.16.M88.4 R28, [R165+0x2000] ;  /* 0x00200000a51c783b */ /* 0x000e660000000200 */
[----:B------:R2:W-:Y:S04]  /*b400*/  MUFU.TANH R138, R0 ;  /* 0x00000000008a7308 */ /* 0x0005e80000002400 */
[----:B------:R-:W-:Y:S01]  /*b410*/  HMMA.16816.F32.BF16 R20, R12, R34, RZ ;  /* 0x000000220c14723c */ /* 0x000fe200000418ff */
[----:B--2---:R-:W-:-:S04]  /*b420*/  FMUL.FTZ R0, R16, c[0x0][0x2ec] ;  /* 0x0000bb0010007a20 */ /* 0x004fc80000410000 */
[----:B------:R2:W1:Y:S11]  /*b430*/  MUFU.TANH R80, R0 ;  /* 0x0000000000507308 */ /* 0x0004760000002400 */
[----:B------:R-:W-:Y:S08]  /*b440*/  @!UPT UIADD3 URZ, URZ, URZ, URZ ;  /* 0x0000003f3f3ff290 */ /* 0x000ff0000fffe03f */
[----:B------:R-:W-:Y:S01]  /*b450*/  HMMA.16816.F32.BF16 R20, R8, R38, R20 ;  /* 0x000000260814723c */ /* 0x000fe20000041814 */
[----:B--2---:R-:W-:-:S04]  /*b460*/  FMUL.FTZ R0, R17, c[0x0][0x2ec] ;  /* 0x0000bb0011007a20 */ /* 0x004fc80000410000 */
[----:B------:R2:W-:Y:S02]  /*b470*/  MUFU.TANH R79, R0 ;  /* 0x00000000004f7308 */ /* 0x0005e40000002400 */
[----:B--2---:R-:W-:-:S06]  /*b480*/  FMUL.FTZ R0, R18, c[0x0][0x2ec] ;  /* 0x0000bb0012007a20 */ /* 0x004fcc0000410000 */
[----:B------:R2:W1:Y:S02]  /*b490*/  MUFU.TANH R136, R0 ;  /* 0x0000000000887308 */ /* 0x0004640000002400 */
[----:B--2---:R-:W-:Y:S02]  /*b4a0*/  FMUL.FTZ R0, R19, c[0x0][0x2ec] ;  /* 0x0000bb0013007a20 */ /* 0x004fe40000410000 */
[----:B------:R-:W-:Y:S01]  /*b4b0*/  HMMA.16816.F32.BF16 R16, R12, R32, RZ ;  /* 0x000000200c10723c */ /* 0x000fe200000418ff */
[----:B------:R-:W2:Y:S03]  /*b4c0*/  LDSM.16.M88.4 R32, [R134+0x3400] ;  /* 0x003400008620783b */ /* 0x000ea60000000200 */
[----:B------:R1:W1:Y:S02]  /*b4d0*/  MUFU.TANH R137, R0 ;  /* 0x0000000000897308 */ /* 0x0002640000002400 */
        /* <DEDUP_REMOVED lines=17> */
[----:B--2---:R-:W-:-:S06]  /*b5f0*/  FMUL.FTZ R0, R27, c[0x0][0x2ec] ;  /* 0x0000bb001b007a20 */ /* 0x004fcc0000410000 */
        /* <DEDUP_REMOVED lines=11> */
[----:B------:R-:W1:Y:S01]  /*b6b0*/  LDSM.16.M88.4 R44, [R165+0x2800] ;  /* 0x00280000a52c783b */ /* 0x000e620000000200 */
[----:B--2---:R-:W-:-:S04]  /*b6c0*/  FMUL.FTZ R0, R20, c[0x0][0x2ec] ;  /* 0x0000bb0014007a20 */ /* 0x004fc80000410000 */
[----:B------:R2:W-:Y:S11]  /*b6d0*/  MUFU.TANH R75, R0 ;  /* 0x00000000004b7308 */ /* 0x0005f60000002400 */
[----:B------:R-:W-:Y:S07]  /*b6e0*/  @!UPT UIADD3 URZ, URZ, URZ, URZ ;  /* 0x0000003f3f3ff290 */ /* 0x000fee000fffe03f */
[----:B------:R-:W-:Y:S01]  /*b6f0*/  HMMA.16816.F32.BF16 R24, R8, R30, R16 ;  /* 0x0000001e0818723c */ /* 0x000fe20000041810 */
[----:B--2---:R-:W-:-:S07]  /*b700*/  FMUL.FTZ R0, R21, c[0x0][0x2ec] ;  /* 0x0000bb0015007a20 */ /* 0x004fce0000410000 */
[----:B------:R-:W-:Y:S01]  /*b710*/  HMMA.16816.F32.BF16 R16, R12, R34, RZ ;  /* 0x000000220c10723c */ /* 0x000fe200000418ff */
[----:B------:R2:W1:Y:S02]  /*b720*/  MUFU.TANH R71, R0 ;  /* 0x0000000000477308 */ /* 0x0004640000002400 */
[----:B--2---:R-:W-:-:S06]  /*b730*/  FMUL.FTZ R0, R22, c[0x0][0x2ec] ;  /* 0x0000bb0016007a20 */ /* 0x004fcc0000410000 */
[----:B------:R2:W-:Y:S02]  /*b740*/  MUFU.TANH R146, R0 ;  /* 0x0000000000927308 */ /* 0x0005e40000002400 */
[----:B--2---:R-:W-:Y:S02]  /*b750*/  FMUL.FTZ R0, R23, c[0x0][0x2ec] ;  /* 0x0000bb0017007a20 */ /* 0x004fe40000410000 */
[----:B------:R-:W-:Y:S01]  /*b760*/  HMMA.16816.F32.BF16 R20, R12, R32, RZ ;  /* 0x000000200c14723c */ /* 0x000fe200000418ff */
[----:B------:R-:W-:Y:S03]  /*b770*/  LDSM.16.M88.4 R32, [R165+0x2c00] ;  /* 0x002c0000a520783b */ /* 0x000fe60000000200 */
[----:B------:R2:W1:Y:S02]  /*b780*/  MUFU.TANH R144, R0 ;  /* 0x0000000000907308 */ /* 0x0004640000002400 */
[----:B--2---:R-:W-:-:S02]  /*b790*/  FMUL.FTZ R0, R4, c[0x0][0x2ec] ;  /* 0x0000bb0004007a20 */ /* 0x004fc40000410000 */
[----:B------:R-:W-:-:S04]  /*b7a0*/  FMUL.FTZ R4, R27, c[0x0][0x2ec] ;  /* 0x0000bb001b047a20 */ /* 0x000fc80000410000 */
[----:B------:R2:W2:Y:S11]  /*b7b0*/  MUFU.TANH R70, R0 ;  /* 0x0000000000467308 */ /* 0x0004b60000002400 */
[----:B------:R-:W-:Y:S01]  /*b7c0*/  @!UPT UIADD3 URZ, URZ, URZ, URZ ;  /* 0x0000003f3f3ff290 */ /* 0x000fe2000fffe03f */
[C---:B-1----:R-:W-:Y:S01]  /*b7d0*/  HMMA.16816.F32.BF16 R28, R8.reuse, R36, R20 ;  /* 0x00000024081c723c */ /* 0x042fe20000041814 */
[----:B------:R-:W-:Y:S07]  /*b7e0*/  MUFU.TANH R148, R4 ;  /* 0x0000000400947308 */ /* 0x000fee0000002400 */
[----:B------:R-:W-:Y:S01]  /*b7f0*/  HMMA.16816.F32.BF16 R20, R8, R38, R16 ;  /* 0x000000260814723c */ /* 0x000fe20000041810 */
[----:B------:R-:W1:Y:S01]  /*b800*/  LDSM.16.M88.4 R36, [R134+0x3c00] ;  /* 0x003c00008624783b */ /* 0x000e620000000200 */
[----:B--2---:R-:W-:-:S02]  /*b810*/  FMUL.FTZ R0, R5, c[0x0][0x2ec] ;  /* 0x0000bb0005007a20 */ /* 0x004fc40000410000 */
[----:B------:R-:W-:-:S04]  /*b820*/  IMAD.SHL.U32 R5, R151, 0x2, RZ ;  /* 0x0000000297057824 */ /* 0x000fc800078e00ff */
[----:B------:R-:W-:Y:S01]  /*b830*/  HMMA.16816.F32.BF16 R16, R12, R48, RZ ;  /* 0x000000300c10723c */ /* 0x000fe200000418ff */
[----:B------:R2:W-:Y:S01]  /*b840*/  MUFU.TANH R68, R0 ;  /* 0x0000000000447308 */ /* 0x0005e20000002400 */
[----:B------:R-:W-:Y:S11]  /*b850*/  LOP3.LUT R5, R5, 0x6, RZ, 0xc0, !PT ;  /* 0x0000000605057812 */ /* 0x000ff600078ec0ff */
[----:B------:R-:W-:Y:S03]  /*b860*/  @!UPT UIADD3 URZ, URZ, URZ, URZ ;  /* 0x0000003f3f3ff290 */ /* 0x000fe6000fffe03f */
[----:B------:R-:W-:Y:S02]  /*b870*/  FMUL.FTZ R21, R21, c[0x0][0x2ec] ;  /* 0x0000bb0015157a20 */ /* 0x000fe40000410000 */
[----:B--2---:R-:W-:Y:S02]  /*b880*/  FMUL.FTZ R0, R6, c[0x0][0x2ec] ;  /* 0x0000bb0006007a20 */ /* 0x004fe40000410000 */
[----:B------:R-:W-:Y:S08]  /*b890*/  MUFU.TANH R63, R21 ;  /* 0x00000015003f7308 */ /* 0x000ff00000002400 */
[----:B------:R2:W1:Y:S02]  /*b8a0*/  MUFU.TANH R147, R0 ;  /* 0x0000000000937308 */ /* 0x0004640000002400 */
[----:B--2---:R-:W-:Y:S01]  /*b8b0*/  LEA.HI R0, R2, R151, RZ, 0x5 ;  /* 0x0000009702007211 */ /* 0x004fe200078f28ff */
[----:B------:R-:W-:-:S02]  /*b8c0*/  FMUL.FTZ R2, R7, c[0x0][0x2ec] ;  /* 0x0000bb0007027a20 */ /* 0x000fc40000410000 */
[----:B------:R-:W-:Y:S01]  /*b8d0*/  FMUL.FTZ R7, R28, c[0x0][0x2ec] ;  /* 0x0000bb001c077a20 */ /* 0x000fe20000410000 */
[----:B------:R-:W-:Y:S02]  /*b8e0*/  LOP3.LUT R0, R0, 0xffffffe0, RZ, 0xc0, !PT ;  /* 0xffffffe000007812 */ /* 0x000fe400078ec0ff */
[----:B------:R2:W1:Y:S03]  /*b8f0*/  MUFU.TANH R149, R2 ;  /* 0x0000000200957308 */ /* 0x0004660000002400 */
[----:B------:R-:W-:-:S05]  /*b900*/  IMAD.IADD R0, R151, 0x1, -R0 ;  /* 0x0000000197007824 */ /* 0x000fca00078e0a00 */
[----:B------:R-:W-:Y:S01]  /*b910*/  MUFU.TANH R66, R7 ;  /* 0x0000000700427308 */ /* 0x000fe20000002400 */
[----:B------:R-:W-:-:S04]  /*b920*/  SHF.R.S32.HI R3, RZ, 0x1f, R0 ;  /* 0x0000001fff037819 */ /* 0x000fc80000011400 */
[----:B------:R-:W-:Y:S01]  /*b930*/  LEA.HI R0, R3, R0, RZ, 0x2 ;  /* 0x0000000003007211 */ /* 0x000fe200078f10ff */
[----:B------:R-:W-:Y:S02]  /*b940*/  IMAD R3, R131, 0x10, R154 ;  /* 0x0000001083037824 */ /* 0x000fe400078e029a */
[----:B--2---:R-:W-:Y:S01]  /*b950*/  FMUL.FTZ R2, R24, c[0x0][0x2ec] ;  /* 0x0000bb0018027a20 */ /* 0x004fe20000410000 */
[----:B------:R-:W-:Y:S01]  /*b960*/  SHF.R.S32.HI R0, RZ, 0x2, R0 ;  /* 0x00000002ff007819 */ /* 0x000fe20000011400 */
[----:B------:R-:W-:Y:S02]  /*b970*/  FMUL.FTZ R24, R30, c[0x0][0x2ec] ;  /* 0x0000bb001e187a20 */ /* 0x000fe40000410000 */
[----:B------:R2:W1:Y:S01]  /*b980*/  MUFU.TANH R69, R2 ;  /* 0x0000000200457308 */ /* 0x0004620000002400 */
[----:B------:R-:W-:Y:S01]  /*b990*/  IADD3 R0, R3, 0x1, R0 ;  /* 0x0000000103007810 */ /* 0x000fe20007ffe000 */
[----:B------:R-:W-:-:S06]  /*b9a0*/  FMUL.FTZ R3, R26, c[0x0][0x2ec] ;  /* 0x0000bb001a037a20 */ /* 0x000fcc0000410000 */
[----:B------:R-:W1:Y:S01]  /*b9b0*/  MUFU.TANH R67, R3 ;  /* 0x0000000300437308 */ /* 0x000e620000002400 */
[----:B--2---:R-:W-:-:S07]  /*b9c0*/  FMUL.FTZ R2, R25, c[0x0][0x2ec] ;  /* 0x0000bb0019027a20 */ /* 0x004fce0000410000 */
[----:B------:R2:W-:Y:S08]  /*b9d0*/  MUFU.TANH R65, R24 ;  /* 0x0000001800417308 */ /* 0x0005f00000002400 */
[----:B------:R1:W1:Y:S01]  /*b9e0*/  MUFU.TANH R150, R2 ;  /* 0x0000000200967308 */ /* 0x0002620000002400 */
[----:B--2---:R-:W-:-:S07]  /*b9f0*/  FMUL.FTZ R24, R31, c[0x0][0x2ec] ;  /* 0x0000bb001f187a20 */ /* 0x004fce0000410000 */
[----:B------:R-:W-:Y:S01]  /*ba00*/  MUFU.TANH R131, R24 ;  /* 0x0000001800837308 */ /* 0x000fe20000002400 */
[----:B-1----:R-:W-:Y:S01]  /*ba10*/  IADD3 R2, R97, R0, -R56 ;  /* 0x0000000061027210 */ /* 0x002fe20007ffe838 */
[----:B------:R-:W-:-:S03]  /*ba20*/  IMAD R0, R43, 0x20, R40 ;  /* 0x000000202b007824 */ /* 0x000fc600078e0228 */
[----:B------:R-:W-:Y:S01]  /*ba30*/  IADD3 R3, R2, c[0x0][0x2e8], RZ ;  /* 0x0000ba0002037a10 */ /* 0x000fe20007ffe0ff */
[----:B------:R-:W-:Y:S02]  /*ba40*/  IMAD.IADD R2, R164, 0x1, R5 ;  /* 0x00000001a4027824 */ /* 0x000fe400078e0205 */
[----:B------:R-:W-:Y:S01]  /*ba50*/  IMAD.IADD R0, R41, 0x1, R0 ;  /* 0x0000000129007824 */ /* 0x000fe200078e0200 */
[C---:B------:R-:W-:Y:S02]  /*ba60*/  IADD3 R5, R3.reuse, 0x8, RZ ;  /* 0x0000000803057810 */ /* 0x040fe40007ffe0ff */
[-C--:B------:R-:W-:Y:S02]  /*ba70*/  IMNMX R4, R3, R97.reuse, PT ;  /* 0x0000006103047217 */ /* 0x080fe40003800200 */
[----:B------:R-:W-:Y:S02]  /*ba80*/  IMNMX R5, R5, R97, PT ;  /* 0x0000006105057217 */ /* 0x000fe40003800200 */
[----:B------:R-:W-:-:S02]  /*ba90*/  IADD3 R6, R2, 0x1, RZ ;  /* 0x0000000102067810 */ /* 0x000fc40007ffe0ff */
[----:B------:R-:W-:Y:S02]  /*baa0*/  IADD3 R3, R2, 0x8, RZ ;  /* 0x0000000802037810 */ /* 0x000fe40007ffe0ff */
[CC--:B------:R-:W-:Y:S02]  /*bab0*/  ISETP.GE.AND P2, PT, R6.reuse, R4.reuse, PT ;  /* 0x000000040600720c */ /* 0x0c0fe40003f46270 */
[-C--:B------:R-:W-:Y:S02]  /*bac0*/  ISETP.GE.AND P0, PT, R6, R5.reuse, PT ;  /* 0x000000050600720c */ /* 0x080fe40003f06270 */
[----:B------:R-:W-:Y:S02]  /*bad0*/  IADD3 R6, R2, 0x9, RZ ;  /* 0x0000000902067810 */ /* 0x000fe40007ffe0ff */
[CC--:B------:R-:W-:Y:S02]  /*bae0*/  ISETP.GE.AND P3, PT, R3.reuse, R4.reuse, PT ;  /* 0x000000040300720c */ /* 0x0c0fe40003f66270 */
[-C--:B------:R-:W-:Y:S01]  /*baf0*/  ISETP.GE.AND P5, PT, R3, R5.reuse, PT ;  /* 0x000000050300720c */ /* 0x080fe20003fa6270 */
[----:B------:R-:W-:Y:S01]  /*bb00*/  FMUL.FTZ R3, R29, c[0x0][0x2ec] ;  /* 0x0000bb001d037a20 */ /* 0x000fe20000410000 */
[----:B------:R-:W-:Y:S01]  /*bb10*/  ISETP.GE.AND P4, PT, R6, R4, PT ;  /* 0x000000040600720c */ /* 0x000fe20003f86270 */
[----:B------:R-:W-:Y:S01]  /*bb20*/  HMMA.16816.F32.BF16 R28, R8, R44, R16 ;  /* 0x0000002c081c723c */ /* 0x000fe20000041810 */
[----:B------:R-:W-:Y:S01]  /*bb30*/  ISETP.GE.AND P1, PT, R2, R5, PT ;  /* 0x000000050200720c */ /* 0x000fe20003f26270 */
[----:B------:R1:W-:Y:S01]  /*bb40*/  MUFU.TANH R135, R3 ;  /* 0x0000000300877308 */ /* 0x0003e20000002400 */
[----:B------:R-:W-:-:S02]  /*bb50*/  P2R R7, PR, RZ, 0x10 ;  /* 0x00000010ff077803 */ /* 0x000fc40000000000 */
[----:B------:R-:W-:Y:S02]  /*bb60*/  FSEL R111, R111, -INF , !P1 ;  /* 0xff8000006f6f7808 */ /* 0x000fe40004800000 */
[----:B----4-:R-:W-:Y:S01]  /*bb70*/  FSEL R102, R102, -INF , !P3 ;  /* 0xff80000066667808 */ /* 0x010fe20005800000 */
[----:B------:R-:W-:Y:S01]  /*bb80*/  HMMA.16816.F32.BF16 R16, R12, R50, RZ ;  /* 0x000000320c10723c */ /* 0x000fe200000418ff */
[----:B------:R-:W-:Y:S02]  /*bb90*/  ISETP.NE.AND P3, PT, R7, RZ, PT ;  /* 0x000000ff0700720c */ /* 0x000fe40003f65270 */
[----:B------:R-:W-:Y:S02]  /*bba0*/  ISETP.GE.AND P4, PT, R6, R5, PT ;  /* 0x000000050600720c */ /* 0x000fe40003f86270 */
[----:B------:R-:W-:Y:S02]  /*bbb0*/  IADD3 R6, R2, 0x11, RZ ;  /* 0x0000001102067810 */ /* 0x000fe40007ffe0ff */
[----:B-----5:R-:W-:-:S02]  /*bbc0*/  FSEL R101, R101, -INF , !P3 ;  /* 0xff80000065657808 */ /* 0x020fc40005800000 */
[----:B------:R-:W-:Y:S02]  /*bbd0*/  FSEL R100, R100, -INF , !P2 ;  /* 0xff80000064647808 */ /* 0x000fe40005000000 */
[----:B-1----:R-:W-:Y:S02]  /*bbe0*/  IADD3 R3, R2, 0x10, RZ ;  /* 0x0000001002037810 */ /* 0x002fe40007ffe0ff */
[----:B------:R-:W-:Y:S02]  /*bbf0*/  FSEL R112, R112, -INF , !P0 ;  /* 0xff80000070707808 */ /* 0x000fe40004000000 */
[C---:B------:R-:W-:Y:S02]  /*bc00*/  ISETP.GE.AND P6, PT, R3.reuse, R4, PT ;  /* 0x000000040300720c */ /* 0x040fe40003fc6270 */
[----:B------:R-:W-:Y:S02]  /*bc10*/  ISETP.GE.AND P1, PT, R3, R5, PT ;  /* 0x000000050300720c */ /* 0x000fe40003f26270 */
[----:B------:R-:W-:-:S02]  /*bc20*/  IADD3 R3, R2, 0x18, RZ ;  /* 0x0000001802037810 */ /* 0x000fc40007ffe0ff */
[CC--:B------:R-:W-:Y:S02]  /*bc30*/  ISETP.GE.AND P2, PT, R6.reuse, R4.reuse, PT ;  /* 0x000000040600720c */ /* 0x0c0fe40003f46270 */
[C---:B------:R-:W-:Y:S01]  /*bc40*/  ISETP.GE.AND P3, PT, R3.reuse, R4, PT ;  /* 0x000000040300720c */ /* 0x040fe20003f66270 */
[----:B------:R-:W-:Y:S01]  /*bc50*/  HMMA.16816.F32.BF16 R24, R8, R46, R16 ;  /* 0x0000002e0818723c */ /* 0x000fe20000041810 */
[-C--:B------:R-:W-:Y:S01]  /*bc60*/  ISETP.GE.AND P0, PT, R6, R5.reuse, PT ;  /* 0x000000050600720c */ /* 0x080fe20003f06270 */
[----:B------:R-:W-:Y:S01]  /*bc70*/  FMUL.FTZ R6, R20, c[0x0][0x2ec] ;  /* 0x0000bb0014067a20 */ /* 0x000fe20000410000 */
[----:B------:R-:W-:Y:S01]  /*bc80*/  FSEL R120, R120, -INF , !P4 ;  /* 0xff80000078787808 */ /* 0x000fe20006000000 */
[----:B------:R-:W-:Y:S01]  /*bc90*/  LDSM.16.M88.4 R44, [R165+0x3000] ;  /* 0x00300000a52c783b */ /* 0x000fe20000000200 */
[----:B------:R-:W-:Y:S01]  /*bca0*/  P2R R7, PR, RZ, 0x8 ;  /* 0x00000008ff077803 */ /* 0x000fe20000000000 */
[----:B------:R1:W2:Y:S01]  /*bcb0*/  MUFU.TANH R64, R6 ;  /* 0x0000000600407308 */ /* 0x0002a20000002400 */
[----:B------:R-:W-:Y:S01]  /*bcc0*/  ISETP.GE.AND P4, PT, R3, R5, PT ;  /* 0x000000050300720c */ /* 0x000fe20003f86270 */
[----:B------:R-:W-:Y:S01]  /*bcd0*/  HMMA.16816.F32.BF16 R16, R12, R36, RZ ;  /* 0x000000240c10723c */ /* 0x000fe200000418ff */
[----:B------:R-:W-:-:S02]  /*bce0*/  IADD3 R3, R2, 0x20, RZ ;  /* 0x0000002002037810 */ /* 0x000fc40007ffe0ff */
[----:B------:R-:W-:Y:S02]  /*bcf0*/  FSEL R115, R115, -INF , !P1 ;  /* 0xff80000073737808 */ /* 0x000fe40004800000 */
[----:B------:R-:W-:Y:S01]  /*bd00*/  ISETP.NE.AND P1, PT, R7, RZ, PT ;  /* 0x000000ff0700720c */ /* 0x000fe20003f25270 */
[----:B------:R-:W-:Y:S01]  /*bd10*/  FMUL.FTZ R7, R23, c[0x0][0x2ec] ;  /* 0x0000bb0017077a20 */ /* 0x000fe20000410000 */
[----:B------:R-:W-:Y:S02]  /*bd20*/  FSEL R118, R118, -INF , !P5 ;  /* 0xff80000076767808 */ /* 0x000fe40006800000 */
[----:B------:R-:W-:Y:S01]  /*bd30*/  FSEL R114, R114, -INF , !P0 ;  /* 0xff80000072727808 */ /* 0x000fe20004000000 */
[----:B------:R4:W-:Y:S01]  /*bd40*/  MUFU.TANH R43, R7 ;  /* 0x00000007002b7308 */ /* 0x0009e20000002400 */
[C---:B------:R-:W-:Y:S02]  /*bd50*/  ISETP.GE.AND P5, PT, R3.reuse, R4, PT ;  /* 0x000000040300720c */ /* 0x040fe40003fa6270 */
[----:B------:R-:W-:-:S02]  /*bd60*/  ISETP.GE.AND P0, PT, R3, R5, PT ;  /* 0x000000050300720c */ /* 0x000fc40003f06270 */
[C---:B-1----:R-:W-:Y:S02]  /*bd70*/  IADD3 R6, R2.reuse, 0x19, RZ ;  /* 0x0000001902067810 */ /* 0x042fe40007ffe0ff */
[----:B------:R-:W-:Y:S02]  /*bd80*/  IADD3 R3, R2, 0x21, RZ ;  /* 0x0000002102037810 */ /* 0x000fe40007ffe0ff */
[----:B------:R-:W-:Y:S02]  /*bd90*/  FSEL R99, R99, -INF , !P6 ;  /* 0xff80000063637808 */ /* 0x000fe40007000000 */
[CC--:B------:R-:W-:Y:S02]  /*bda0*/  ISETP.GE.AND P6, PT, R6.reuse, R4.reuse, PT ;  /* 0x000000040600720c */ /* 0x0c0fe40003fc6270 */
[----:B------:R-:W-:Y:S01]  /*bdb0*/  ISETP.GE.AND P3, PT, R6, R5, PT ;  /* 0x000000050600720c */ /* 0x000fe20003f66270 */
[----:B------:R-:W-:Y:S01]  /*bdc0*/  FMUL.FTZ R6, R22, c[0x0][0x2ec] ;  /* 0x0000bb0016067a20 */ /* 0x000fe20000410000 */
[----:B------:R-:W-:Y:S01]  /*bdd0*/  FSEL R98, R98, -INF , !P2 ;  /* 0xff80000062627808 */ /* 0x000fe20005000000 */
[----:B----4-:R-:W-:Y:S01]  /*bde0*/  FMUL.FTZ R7, R29, c[0x0][0x2ec] ;  /* 0x0000bb001d077a20 */ /* 0x010fe20000410000 */
[----:B------:R-:W-:Y:S01]  /*bdf0*/  ISETP.GE.AND P2, PT, R3, R4, PT ;  /* 0x000000040300720c */ /* 0x000fe20003f46270 */
[----:B------:R1:W4:Y:S01]  /*be00*/  MUFU.TANH R61, R6 ;  /* 0x00000006003d7308 */ /* 0x0003220000002400 */
[----:B------:R-:W-:Y:S01]  /*be10*/  FSEL R97, R53, -INF , !P6 ;  /* 0xff80000035617808 */ /* 0x000fe20007000000 */
[----:B------:R-:W-:Y:S01]  /*be20*/  HMMA.16816.F32.BF16 R20, R8, R32, R16 ;  /* 0x000000200814723c */ /* 0x000fe20000041810 */
[----:B------:R-:W-:-:S02]  /*be30*/  FSEL R96, R96, -INF , !P1 ;  /* 0xff80000060607808 */ /* 0x000fc40004800000 */
[----:B------:R-:W-:Y:S02]  /*be40*/  ISETP.GE.AND P1, PT, R3, R5, PT ;  /* 0x000000050300720c */ /* 0x000fe40003f26270 */
[----:B------:R-:W-:Y:S01]  /*be50*/  IADD3 R3, R2, 0x28, RZ ;  /* 0x0000002802037810 */ /* 0x000fe20007ffe0ff */
[----:B------:R5:W-:Y:S01]  /*be60*/  MUFU.TANH R113, R7 ;  /* 0x0000000700717308 */ /* 0x000be20000002400 */
[----:B------:R-:W-:Y:S01]  /*be70*/  FSEL R116, R116, -INF , !P4 ;  /* 0xff80000074747808 */ /* 0x000fe20006000000 */
[----:B------:R-:W-:Y:S01]  /*be80*/  HMMA.16816.F32.BF16 R16, R12, R38, RZ ;  /* 0x000000260c10723c */ /* 0x000fe200000418ff */
[----:B------:R-:W-:Y:S01]  /*be90*/  ISETP.GE.AND P4, PT, R3, R4, PT ;  /* 0x000000040300720c */ /* 0x000fe20003f86270 */
[----:B------:R-:W-:Y:S01]  /*bea0*/  LDSM.16.M88.4 R36, [R134+0x4400] ;  /* 0x004400008624783b */ /* 0x000fe20000000200 */
[----:B------:R-:W-:Y:S02]  /*beb0*/  FSEL R117, R117, -INF , !P3 ;  /* 0xff80000075757808 */ /* 0x000fe40005800000 */
[----:B------:R-:W-:-:S02]  /*bec0*/  FSEL R94, R94, -INF , !P5 ;  /* 0xff8000005e5e7808 */ /* 0x000fc40006800000 */
[----:B-1----:R-:W-:Y:S02]  /*bed0*/  P2R R6, PR, RZ, 0x4 ;  /* 0x00000004ff067803 */ /* 0x002fe40000000000 */
[----:B------:R-:W-:Y:S02]  /*bee0*/  ISETP.GE.AND P2, PT, R3, R5, PT ;  /* 0x000000050300720c */ /* 0x000fe40003f46270 */
[----:B------:R-:W-:Y:S01]  /*bef0*/  ISETP.NE.AND P6, PT, R6, RZ, PT ;  /* 0x000000ff0600720c */ /* 0x000fe20003fc5270 */
[----:B------:R-:W-:Y:S01]  /*bf00*/  FMUL.FTZ R6, R28, c[0x0][0x2ec] ;  /* 0x0000bb001c067a20 */ /* 0x000fe20000410000 */
[----:B------:R-:W-:Y:S01]  /*bf10*/  IADD3 R3, R2, 0x29, RZ ;  /* 0x0000002902037810 */ /* 0x000fe20007ffe0ff */
[----:B-----5:R-:W-:Y:S01]  /*bf20*/  FMUL.FTZ R7, R30, c[0x0][0x2ec] ;  /* 0x0000bb001e077a20 */ /* 0x020fe20000410000 */
[----:B------:R-:W-:Y:S01]  /*bf30*/  FSEL R119, R119, -INF , !P0 ;  /* 0xff80000077777808 */ /* 0x000fe20004000000 */
[----:B------:R1:W5:Y:S01]  /*bf40*/  MUFU.TANH R110, R6 ;  /* 0x00000006006e7308 */ /* 0x0003620000002400 */
[----:B------:R-:W-:-:S02]  /*bf50*/  FSEL R121, R121, -INF , !P1 ;  /* 0xff80000079797808 */ /* 0x000fc40004800000 */
[C---:B------:R-:W-:Y:S02]  /*bf60*/  ISETP.GE.AND P3, PT, R3.reuse, R4, PT ;  /* 0x000000040300720c */ /* 0x040fe40003f66270 */
[----:B------:R-:W-:Y:S02]  /*bf70*/  ISETP.GE.AND P0, PT, R3, R5, PT ;  /* 0x000000050300720c */ /* 0x000fe40003f06270 */
[----:B------:R-:W-:Y:S01]  /*bf80*/  FSEL R91, R91, -INF , !P3 ;  /* 0xff8000005b5b7808 */ /* 0x000fe20005800000 */
[----:B------:R2:W2:Y:S01]  /*bf90*/  MUFU.TANH R60, R7 ;  /* 0x00000007003c7308 */ /* 0x0004a20000002400 */
[----:B------:R-:W-:Y:S02]  /*bfa0*/  FSEL R123, R123, -INF , !P0 ;  /* 0xff8000007b7b7808 */ /* 0x000fe40004000000 */
[----:B------:R-:W-:Y:S02]  /*bfb0*/  IADD3 R3, R2, 0x31, RZ ;  /* 0x0000003102037810 */ /* 0x000fe40007ffe0ff */
[----:B------:R-:W-:-:S02]  /*bfc0*/  FSEL R92, R92, -INF , !P4 ;  /* 0xff8000005c5c7808 */ /* 0x000fc40006000000 */
[----:B------:R-:W-:Y:S02]  /*bfd0*/  FSEL R122, R122, -INF , !P2 ;  /* 0xff8000007a7a7808 */ /* 0x000fe40005000000 */
[----:B-1----:R-:W-:Y:S02]  /*bfe0*/  IADD3 R6, R2, 0x30, RZ ;  /* 0x0000003002067810 */ /* 0x002fe40007ffe0ff */
[-C--:B------:R-:W-:Y:S02]  /*bff0*/  ISETP.GE.AND P4, PT, R3, R4.reuse, PT ;  /* 0x000000040300720c */ /* 0x080fe40003f86270 */
[CC--:B------:R-:W-:Y:S02]  /*c000*/  ISETP.GE.AND P5, PT, R6.reuse, R4.reuse, PT ;  /* 0x000000040600720c */ /* 0x0c0fe40003fa6270 */
[-C--:B------:R-:W-:Y:S01]  /*c010*/  ISETP.GE.AND P1, PT, R6, R5.reuse, PT ;  /* 0x000000050600720c */ /* 0x080fe20003f26270 */
[----:B--2---:R-:W-:Y:S01]  /*c020*/  FMUL.FTZ R7, R31, c[0x0][0x2ec] ;  /* 0x0000bb001f077a20 */ /* 0x004fe20000410000 */
[----:B------:R-:W-:Y:S01]  /*c030*/  IADD3 R6, R2, 0x38, RZ ;  /* 0x0000003802067810 */ /* 0x000fe20007ffe0ff */
[----:B------:R-:W1:Y:S01]  /*c040*/  LDSM.16.M88.4 R28, [R134+0x4000] ;  /* 0x00400000861c783b */ /* 0x000e620000000200 */
[----:B------:R-:W-:Y:S01]  /*c050*/  ISETP.GE.AND P2, PT, R3, R5, PT ;  /* 0x000000050300720c */ /* 0x000fe20003f46270 */
[----:B------:R2:W1:Y:S01]  /*c060*/  MUFU.TANH R41, R7 ;  /* 0x0000000700297308 */ /* 0x0004620000002400 */
[----:B------:R-:W-:-:S02]  /*c070*/  ISETP.GE.AND P3, PT, R6, R4, PT ;  /* 0x000000040600720c */ /* 0x000fc40003f66270 */
[----:B------:R-:W-:Y:S01]  /*c080*/  ISETP.GE.AND P0, PT, R6, R5, PT ;  /* 0x000000050600720c */ /* 0x000fe20003f06270 */
[----:B------:R-:W-:Y:S01]  /*c090*/  FMUL.FTZ R6, R24, c[0x0][0x2ec] ;  /* 0x0000bb0018067a20 */ /* 0x000fe20000410000 */
[----:B------:R-:W-:Y:S02]  /*c0a0*/  FSEL R89, R89, -INF , !P4 ;  /* 0xff80000059597808 */ /* 0x000fe40006000000 */
[----:B---3--:R-:W-:Y:S01]  /*c0b0*/  FSEL R125, R125, -INF , !P2 ;  /* 0xff8000007d7d7808 */ /* 0x008fe20005000000 */
[----:B------:R3:W1:Y:S01]  /*c0c0*/  MUFU.TANH R59, R6 ;  /* 0x00000006003b7308 */ /* 0x0006620000002400 */
[----:B------:R-:W-:Y:S02]  /*c0d0*/  IADD3 R3, R2, 0x39, RZ ;  /* 0x0000003902037810 */ /* 0x000fe40007ffe0ff */
[----:B------:R-:W-:Y:S02]  /*c0e0*/  FSEL R93, R93, -INF , !P5 ;  /* 0xff8000005d5d7808 */ /* 0x000fe40006800000 */
[----:B------:R-:W-:-:S02]  /*c0f0*/  FSEL R124, R124, -INF , !P1 ;  /* 0xff8000007c7c7808 */ /* 0x000fc40004800000 */
[----:B------:R-:W-:Y:S01]  /*c100*/  ISETP.GE.AND P5, PT, R3, R4, PT ;  /* 0x000000040300720c */ /* 0x000fe20003fa6270 */
[----:B--2---:R-:W-:Y:S01]  /*c110*/  FMUL.FTZ R7, R25, c[0x0][0x2ec] ;  /* 0x0000bb0019077a20 */ /* 0x004fe20000410000 */
[----:B------:R-:W-:Y:S02]  /*c120*/  ISETP.GE.AND P1, PT, R3, R5, PT ;  /* 0x000000050300720c */ /* 0x000fe40003f26270 */
[----:B------:R-:W-:Y:S01]  /*c130*/  IADD3 R3, R2, 0x41, RZ ;  /* 0x0000004102037810 */ /* 0x000fe20007ffe0ff */
[----:B------:R2:W-:Y:S01]  /*c140*/  MUFU.TANH R58, R7 ;  /* 0x00000007003a7308 */ /* 0x0005e20000002400 */
[----:B------:R-:W-:Y:S02]  /*c150*/  FSEL R88, R88, -INF , !P3 ;  /* 0xff80000058587808 */ /* 0x000fe40005800000 */
[----:B------:R-:W-:Y:S02]  /*c160*/  FSEL R126, R126, -INF , !P0 ;  /* 0xff8000007e7e7808 */ /* 0x000fe40004000000 */
[----:B---3--:R-:W-:-:S02]  /*c170*/  IADD3 R6, R2, 0x40, RZ ;  /* 0x0000004002067810 */ /* 0x008fc40007ffe0ff */
[CC--:B------:R-:W-:Y:S02]  /*c180*/  ISETP.GE.AND P3, PT, R3.reuse, R4.reuse, PT ;  /* 0x000000040300720c */ /* 0x0c0fe40003f66270 */
[C---:B------:R-:W-:Y:S02]  /*c190*/  ISETP.GE.AND P4, PT, R6.reuse, R4, PT ;  /* 0x000000040600720c */ /* 0x040fe40003f86270 */
[-C--:B------:R-:W-:Y:S01]  /*c1a0*/  ISETP.GE.AND P2, PT, R6, R5.reuse, PT ;  /* 0x000000050600720c */ /* 0x080fe20003f46270 */
[----:B------:R-:W-:Y:S01]  /*c1b0*/  FMUL.FTZ R6, R26, c[0x0][0x2ec] ;  /* 0x0000bb001a067a20 */ /* 0x000fe20000410000 */
[----:B------:R-:W-:Y:S02]  /*c1c0*/  ISETP.GE.AND P0, PT, R3, R5, PT ;  /* 0x000000050300720c */ /* 0x000fe40003f06270 */
[----:B------:R-:W-:Y:S01]  /*c1d0*/  IADD3 R3, R2, 0x48, RZ ;  /* 0x0000004802037810 */ /* 0x000fe20007ffe0ff */
[----:B------:R3:W1:Y:S01]  /*c1e0*/  MUFU.TANH R40, R6 ;  /* 0x0000000600287308 */ /* 0x0006620000002400 */
[----:B--2---:R-:W-:Y:S01]  /*c1f0*/  FMUL.FTZ R7, R21, c[0x0][0x2ec] ;  /* 0x0000bb0015077a20 */ /* 0x004fe20000410000 */
[----:B------:R-:W-:-:S02]  /*c200*/  FSEL R86, R86, -INF , !P5 ;  /* 0xff80000056567808 */ /* 0x000fc40006800000 */
[----:B------:R-:W-:Y:S02]  /*c210*/  FSEL R127, R127, -INF , !P1 ;  /* 0xff8000007f7f7808 */ /* 0x000fe40004800000 */
[CC--:B------:R-:W-:Y:S02]  /*c220*/  ISETP.GE.AND P5, PT, R3.reuse, R4.reuse, PT ;  /* 0x000000040300720c */ /* 0x0c0fe40003fa6270 */
[-C--:B------:R-:W-:Y:S01]  /*c230*/  ISETP.GE.AND P1, PT, R3, R5.reuse, PT ;  /* 0x000000050300720c */ /* 0x080fe20003f26270 */
[----:B------:R2:W-:Y:S01]  /*c240*/  MUFU.TANH R108, R7 ;  /* 0x00000007006c7308 */ /* 0x0005e20000002400 */
[----:B------:R-:W-:Y:S02]  /*c250*/  IADD3 R3, R2, 0x49, RZ ;  /* 0x0000004902037810 */ /* 0x000fe40007ffe0ff */
[----:B------:R-:W-:Y:S02]  /*c260*/  FSEL R87, R87, -INF , !P4 ;  /* 0xff80000057577808 */ /* 0x000fe40006000000 */
[----:B------:R-:W-:Y:S01]  /*c270*/  FSEL R128, R128, -INF , !P2 ;  /* 0xff80000080807808 */ /* 0x000fe20005000000 */
[----:B---3--:R-:W-:Y:S01]  /*c280*/  FMUL.FTZ R6, R27, c[0x0][0x2ec] ;  /* 0x0000bb001b067a20 */ /* 0x008fe20000410000 */
[C---:B------:R-:W-:Y:S01]  /*c290*/  ISETP.GE.AND P4, PT, R3.reuse, R4, PT ;  /* 0x000000040300720c */ /* 0x040fe20003f86270 */
[----:B------:R-:W-:Y:S01]  /*c2a0*/  HMMA.16816.F32.BF16 R24, R8, R34, R16 ;  /* 0x000000220818723c */ /* 0x000fe20000041810 */
[----:B------:R-:W-:Y:S01]  /*c2b0*/  ISETP.GE.AND P2, PT, R3, R5, PT ;  /* 0x000000050300720c */ /* 0x000fe20003f46270 */
[----:B------:R3:W-:Y:S01]  /*c2c0*/  MUFU.TANH R109, R6 ;  /* 0x00000006006d7308 */ /* 0x0007e20000002400 */
[----:B------:R-:W-:Y:S01]  /*c2d0*/  IADD3 R3, R2, 0x50, RZ ;  /* 0x0000005002037810 */ /* 0x000fe20007ffe0ff */
[----:B------:R-:W-:Y:S01]  /*c2e0*/  LDSM.16.M88.4 R32, [R134+0x4800] ;  /* 0x004800008620783b */ /* 0x000fe20000000200 */
[----:B------:R-:W-:Y:S01]  /*c2f0*/  FSEL R85, R85, -INF , !P3 ;  /* 0xff80000055557808 */ /* 0x000fe20005800000 */
[----:B--2---:R-:W-:-:S02]  /*c300*/  FMUL.FTZ R7, R22, c[0x0][0x2ec] ;  /* 0x0000bb0016077a20 */ /* 0x004fc40000410000 */
[----:B-1----:R-:W-:Y:S01]  /*c310*/  HMMA.16816.F32.BF16 R16, R12, R28, RZ ;  /* 0x0000001c0c10723c */ /* 0x002fe200000418ff */
[----:B------:R-:W-:Y:S01]  /*c320*/  FSEL R130, R130, -INF , !P0 ;  /* 0xff80000082827808 */ /* 0x000fe20004000000 */
[----:B------:R1:W-:Y:S01]  /*c330*/  MUFU.TANH R55, R7 ;  /* 0x0000000700377308 */ /* 0x0003e20000002400 */
[----:B------:R-:W-:Y:S02]  /*c340*/  FSEL R81, R81, -INF , !P5 ;  /* 0xff80000051517808 */ /* 0x000fe40006800000 */
[----:B------:R-:W-:Y:S02]  /*c350*/  FSEL R129, R129, -INF , !P1 ;  /* 0xff80000081817808 */ /* 0x000fe40004800000 */
[C---:B------:R-:W-:Y:S01]  /*c360*/  ISETP.GE.AND P3, PT, R3.reuse, R4, PT ;  /* 0x000000040300720c */ /* 0x040fe20003f66270 */
[----:B---3--:R-:W-:Y:S01]  /*c370*/  FMUL.FTZ R6, R20, c[0x0][0x2ec] ;  /* 0x0000bb0014067a20 */ /* 0x008fe20000410000 */
[----:B------:R-:W-:Y:S02]  /*c380*/  ISETP.GE.AND P0, PT, R3, R5, PT ;  /* 0x000000050300720c */ /* 0x000fe40003f06270 */
[----:B------:R-:W-:Y:S01]  /*c390*/  FSEL R82, R82, -INF , !P3 ;  /* 0xff80000052527808 */ /* 0x000fe20005800000 */
[----:B------:R2:W3:Y:S01]  /*c3a0*/  MUFU.TANH R56, R6 ;  /* 0x0000000600387308 */ /* 0x0004e20000002400 */
[----:B------:R-:W-:-:S02]  /*c3b0*/  FSEL R133, R133, -INF , !P0 ;  /* 0xff80000085857808 */ /* 0x000fc40004000000 */
[----:B------:R-:W-:Y:S01]  /*c3c0*/  IADD3 R3, R2, 0x58, RZ ;  /* 0x0000005802037810 */ /* 0x000fe20007ffe0ff */
[----:B-1----:R-:W-:Y:S01]  /*c3d0*/  FMUL.FTZ R7, R23, c[0x0][0x2ec] ;  /* 0x0000bb0017077a20 */ /* 0x002fe20000410000 */
[----:B------:R-:W-:Y:S02]  /*c3e0*/  FSEL R83, R83, -INF , !P4 ;  /* 0xff80000053537808 */ /* 0x000fe40006000000 */
[----:B------:R-:W-:Y:S01]  /*c3f0*/  FSEL R132, R132, -INF , !P2 ;  /* 0xff80000084847808 */ /* 0x000fe20005000000 */
[----:B------:R1:W-:Y:S04]  /*c400*/  MUFU.TANH R107, R7 ;  /* 0x00000007006b7308 */ /* 0x0003e80000002400 */
[----:B------:R-:W-:Y:S01]  /*c410*/  HMMA.16816.F32.BF16 R20, R8, R44, R16 ;  /* 0x0000002c0814723c */ /* 0x000fe20000041810 */
[----:B------:R-:W-:-:S02]  /*c420*/  ISETP.GE.AND P4, PT, R3, R4, PT ;  /* 0x000000040300720c */ /* 0x000fc40003f86270 */
[-C--:B------:R-:W-:Y:S02]  /*c430*/  ISETP.GE.AND P2, PT, R3, R5.reuse, PT ;  /* 0x000000050300720c */ /* 0x080fe40003f46270 */
        /* <DEDUP_REMOVED lines=9> */
[----:B------:R-:W-:Y:S01]  /*c4d0*/  IADD3 R3, R2, 0x60, RZ ;  /* 0x0000006002037810 */ /* 0x000fe20007ffe0ff */
[----:B------:R1:W1:Y:S01]  /*c4e0*/  MUFU.TANH R106, R7 ;  /* 0x00000007006a7308 */ /* 0x0002620000002400 */
[CC--:B------:R-:W-:Y:S02]  /*c4f0*/  ISETP.GE.AND P3, PT, R6.reuse, R4.reuse, PT ;  /* 0x000000040600720c */ /* 0x0c0fe40003f66270 */
[----:B------:R-:W-:Y:S01]  /*c500*/  ISETP.GE.AND P0, PT, R6, R5, PT ;  /* 0x000000050600720c */ /* 0x000fe20003f06270 */
[----:B------:R-:W-:Y:S01]  /*c510*/  FMUL.FTZ R6, R24, c[0x0][0x2ec] ;  /* 0x0000bb0018067a20 */ /* 0x000fe20000410000 */
[----:B------:R-:W-:Y:S02]  /*c520*/  FSEL R84, R84, -INF , !P5 ;  /* 0xff80000054547808 */ /* 0x000fe40006800000 */
[----:B------:R-:W-:Y:S01]  /*c530*/  FSEL R138, R138, -INF , !P1 ;  /* 0xff8000008a8a7808 */ /* 0x000fe20004800000 */
[----:B------:R3:W2:Y:S01]  /*c540*/  MUFU.TANH R105, R6 ;  /* 0x0000000600697308 */ /* 0x0006a20000002400 */
[----:B------:R-:W-:-:S02]  /*c550*/  ISETP.GE.AND P5, PT, R3, R4, PT ;  /* 0x000000040300720c */ /* 0x000fc40003fa6270 */
[-C--:B------:R-:W-:Y:S02]  /*c560*/  ISETP.GE.AND P1, PT, R3, R5.reuse, PT ;  /* 0x000000050300720c */ /* 0x080fe40003f26270 */
        /* <DEDUP_REMOVED lines=14> */
[CC--:B------:R-:W-:Y:S01]  /*c650*/  ISETP.GE.AND P5, PT, R3.reuse, R4.reuse, PT ;  /* 0x000000040300720c */ /* 0x0c0fe20003fa6270 */
[----:B------:R3:W2:Y:S01]  /*c660*/  MUFU.TANH R103, R6 ;  /* 0x0000000600677308 */ /* 0x0006a20000002400 */
[----:B------:R-:W-:Y:S01]  /*c670*/  ISETP.GE.AND P1, PT, R3, R5, PT ;  /* 0x000000050300720c */ /* 0x000fe20003f26270 */
[----:B-1----:R-:W-:Y:S01]  /*c680*/  FMUL.FTZ R7, R22, c[0x0][0x2ec] ;  /* 0x0000bb0016077a20 */ /* 0x002fe20000410000 */
[----:B------:R-:W-:Y:S02]  /*c690*/  IADD3 R3, R2, 0x70, RZ ;  /* 0x0000007002037810 */ /* 0x000fe40007ffe0ff */
[----:B------:R-:W-:Y:S02]  /*c6a0*/  FSEL R78, R78, -INF , !P4 ;  /* 0xff8000004e4e7808 */ /* 0x000fe40006000000 */
[----:B------:R-:W-:Y:S01]  /*c6b0*/  FSEL R142, R142, -INF , !P2 ;  /* 0xff8000008e8e7808 */ /* 0x000fe20005000000 */
[----:B------:R1:W-:Y:S01]  /*c6c0*/  MUFU.TANH R54, R7 ;  /* 0x0000000700367308 */ /* 0x0003e20000002400 */
[----:B------:R-:W-:-:S02]  /*c6d0*/  ISETP.GE.AND P4, PT, R3, R4, PT ;  /* 0x000000040300720c */ /* 0x000fc40003f86270 */
[----:B------:R-:W-:Y:S02]  /*c6e0*/  ISETP.GE.AND P2, PT, R3, R5, PT ;  /* 0x000000050300720c */ /* 0x000fe40003f46270 */
[----:B------:R-:W-:Y:S02]  /*c6f0*/  IADD3 R3, R2, 0x71, RZ ;  /* 0x0000007102037810 */ /* 0x000fe40007ffe0ff */
[----:B------:R-:W-:Y:S01]  /*c700*/  FSEL R76, R76, -INF , !P3 ;  /* 0xff8000004c4c7808 */ /* 0x000fe20005800000 */
[----:B---3--:R-:W-:Y:S01]  /*c710*/  FMUL.FTZ R6, R27, c[0x0][0x2ec] ;  /* 0x0000bb001b067a20 */ /* 0x008fe20000410000 */
[----:B------:R-:W-:Y:S01]  /*c720*/  FSEL R140, R140, -INF , !P0 ;  /* 0xff8000008c8c7808 */ /* 0x000fe20004000000 */
[----:B------:R-:W-:Y:S01]  /*c730*/  HMMA.16816.F32.BF16 R24, R8, R46, R16 ;  /* 0x0000002e0818723c */ /* 0x000fe20000041810 */
[----:B------:R-:W-:Y:S01]  /*c740*/  FSEL R72, R72, -INF , !P5 ;  /* 0xff80000048487808 */ /* 0x000fe20006800000 */
[----:B------:R3:W2:Y:S01]  /*c750*/  MUFU.TANH R104, R6 ;  /* 0x0000000600687308 */ /* 0x0006a20000002400 */
[----:B------:R-:W-:-:S02]  /*c760*/  FSEL R141, R141, -INF , !P1 ;  /* 0xff8000008d8d7808 */ /* 0x000fc40004800000 */
[----:B------:R-:W-:Y:S01]  /*c770*/  ISETP.GE.AND P3, PT, R3, R4, PT ;  /* 0x000000040300720c */ /* 0x000fe20003f66270 */
[----:B-1----:R-:W-:Y:S01]  /*c780*/  FMUL.FTZ R7, R23, c[0x0][0x2ec] ;  /* 0x0000bb0017077a20 */ /* 0x002fe20000410000 */
[----:B------:R-:W-:Y:S01]  /*c790*/  ISETP.GE.AND P0, PT, R3, R5, PT ;  /* 0x000000050300720c */ /* 0x000fe20003f06270 */
[----:B------:R-:W-:Y:S01]  /*c7a0*/  HMMA.16816.F32.BF16 R16, R12, R36, RZ ;  /* 0x000000240c10723c */ /* 0x000fe200000418ff */
[----:B------:R-:W-:Y:S01]  /*c7b0*/  FSEL R73, R73, -INF , !P3 ;  /* 0xff80000049497808 */ /* 0x000fe20005800000 */
[----:B------:R1:W1:Y:S01]  /*c7c0*/  MUFU.TANH R57, R7 ;  /* 0x0000000700397308 */ /* 0x0002620000002400 */
[----:B------:R-:W-:Y:S02]  /*c7d0*/  FSEL R145, R145, -INF , !P0 ;  /* 0xff80000091917808 */ /* 0x000fe40004000000 */
[----:B------:R-:W-:Y:S02]  /*c7e0*/  IADD3 R3, R2, 0x79, RZ ;  /* 0x0000007902037810 */ /* 0x000fe40007ffe0ff */
[----:B------:R-:W-:-:S02]  /*c7f0*/  FSEL R74, R74, -INF , !P4 ;  /* 0xff8000004a4a7808 */ /* 0x000fc40006000000 */
[----:B------:R-:W-:Y:S01]  /*c800*/  FSEL R143, R143, -INF , !P2 ;  /* 0xff8000008f8f7808 */ /* 0x000fe20005000000 */
[----:B---3--:R-:W-:Y:S01]  /*c810*/  FMUL.FTZ R6, R20, c[0x0][0x2ec] ;  /* 0x0000bb0014067a20 */ /* 0x008fe20000410000 */
[C---:B------:R-:W-:Y:S02]  /*c820*/  ISETP.GE.AND P4, PT, R3.reuse, R4, PT ;  /* 0x000000040300720c */ /* 0x040fe40003f86270 */
[----:B------:R-:W-:Y:S01]  /*c830*/  ISETP.GE.AND P2, PT, R3, R5, PT ;  /* 0x000000050300720c */ /* 0x000fe20003f46270 */
[----:B------:R3:W-:Y:S01]  /*c840*/  MUFU.TANH R62, R6 ;  /* 0x00000006003e7308 */ /* 0x0007e20000002400 */
[----:B------:R-:W-:Y:S02]  /*c850*/  FSEL R71, R71, -INF , !P4 ;  /* 0xff80000047477808 */ /* 0x000fe40006000000 */
[----:B------:R-:W-:Y:S01]  /*c860*/  FSEL R144, R144, -INF , !P2 ;  /* 0xff80000090907808 */ /* 0x000fe20005000000 */
[----:B-1----:R-:W-:Y:S01]  /*c870*/  FMUL.FTZ R7, R25, c[0x0][0x2ec] ;  /* 0x0000bb0019077a20 */ /* 0x002fe20000410000 */
[----:B------:R-:W-:-:S02]  /*c880*/  IADD3 R3, R2, 0x81, RZ ;  /* 0x0000008102037810 */ /* 0x000fc40007ffe0ff */
[----:B------:R-:W-:Y:S01]  /*c890*/  FSEL R90, R90, -INF , !P6 ;  /* 0xff8000005a5a7808 */ /* 0x000fe20007000000 */
[----:B------:R1:W1:Y:S02]  /*c8a0*/  MUFU.TANH R51, R7 ;  /* 0x0000000700337308 */ /* 0x0002640000002400 */
[----:B--2---:R-:W-:Y:S01]  /*c8b0*/  HMMA.16816.F32.BF16 R20, R8, R28, R16 ;  /* 0x0000001c0814723c */ /* 0x004fe20000041810 */
[----:B---3--:R-:W-:-:S07]  /*c8c0*/  IADD3 R6, R2, 0x78, RZ ;  /* 0x0000007802067810 */ /* 0x008fce0007ffe0ff */
        /* <DEDUP_REMOVED lines=11> */
[----:B------:R3:W-:Y:S01]  /*c980*/  MUFU.TANH R53, R6 ;  /* 0x0000000600357308 */ /* 0x0007e20000002400 */
[----:B------:R-:W-:Y:S01]  /*c990*/  ISETP.GE.AND P1, PT, R3, R5, PT ;  /* 0x000000050300720c */ /* 0x000fe20003f26270 */
[----:B-1----:R-:W-:Y:S01]  /*c9a0*/  FMUL.FTZ R7, R21, c[0x0][0x2ec] ;  /* 0x0000bb0015077a20 */ /* 0x002fe20000410000 */
[----:B------:R-:W-:Y:S02]  /*c9b0*/  IADD3 R3, R2, 0x89, RZ ;  /* 0x0000008902037810 */ /* 0x000fe40007ffe0ff */
[----:B------:R-:W-:-:S02]  /*c9c0*/  FSEL R70, R70, -INF , !P3 ;  /* 0xff80000046467808 */ /* 0x000fc40005800000 */
[----:B------:R-:W-:Y:S01]  /*c9d0*/  FSEL R147, R147, -INF , !P0 ;  /* 0xff80000093937808 */ /* 0x000fe20004000000 */
[----:B------:R1:W-:Y:S01]  /*c9e0*/  MUFU.TANH R47, R7 ;  /* 0x00000007002f7308 */ /* 0x0003e20000002400 */
[C---:B------:R-:W-:Y:S02]  /*c9f0*/  ISETP.GE.AND P3, PT, R3.reuse, R4, PT ;  /* 0x000000040300720c */ /* 0x040fe40003f66270 */
[----:B------:R-:W-:Y:S02]  /*ca00*/  ISETP.GE.AND P0, PT, R3, R5, PT ;  /* 0x000000050300720c */ /* 0x000fe40003f06270 */
[----:B------:R-:W-:Y:S02]  /*ca10*/  IADD3 R3, R2, 0x90, RZ ;  /* 0x0000009002037810 */ /* 0x000fe40007ffe0ff */
[----:B------:R-:W-:Y:S02]  /*ca20*/  FSEL R68, R68, -INF , !P5 ;  /* 0xff80000044447808 */ /* 0x000fe40006800000 */
[----:B---3--:R-:W-:-:S02]  /*ca30*/  IADD3 R6, R2, 0x88, RZ ;  /* 0x0000008802067810 */ /* 0x008fc40007ffe0ff */
[----:B------:R-:W-:Y:S02]  /*ca40*/  FSEL R149, R149, -INF , !P1 ;  /* 0xff80000095957808 */ /* 0x000fe40004800000 */
[CC--:B------:R-:W-:Y:S02]  /*ca50*/  ISETP.GE.AND P4, PT, R6.reuse, R4.reuse, PT ;  /* 0x000000040600720c */ /* 0x0c0fe40003f86270 */
[-C--:B------:R-:W-:Y:S01]  /*ca60*/  ISETP.GE.AND P2, PT, R6, R5.reuse, PT ;  /* 0x000000050600720c */ /* 0x080fe20003f46270 */
[----:B------:R-:W-:Y:S01]  /*ca70*/  FMUL.FTZ R6, R26, c[0x0][0x2ec] ;  /* 0x0000bb001a067a20 */ /* 0x000fe20000410000 */
[C---:B------:R-:W-:Y:S01]  /*ca80*/  ISETP.GE.AND P5, PT, R3.reuse, R4, PT ;  /* 0x000000040300720c */ /* 0x040fe20003fa6270 */
[----:B-1----:R-:W-:Y:S01]  /*ca90*/  FMUL.FTZ R7, R22, c[0x0][0x2ec] ;  /* 0x0000bb0016077a20 */ /* 0x002fe20000410000 */
[----:B------:R-:W-:Y:S01]  /*caa0*/  ISETP.GE.AND P1, PT, R3, R5, PT ;  /* 0x000000050300720c */ /* 0x000fe20003f26270 */
[----:B------:R1:W3:Y:S01]  /*cab0*/  MUFU.TANH R50, R6 ;  /* 0x0000000600327308 */ /* 0x0002e20000002400 */
[----:B------:R-:W-:-:S02]  /*cac0*/  IADD3 R3, R2, 0x91, RZ ;  /* 0x0000009102037810 */ /* 0x000fc40007ffe0ff */
[----:B------:R-:W-:Y:S02]  /*cad0*/  FSEL R69, R69, -INF , !P4 ;  /* 0xff80000045457808 */ /* 0x000fe40006000000 */
[----:B------:R-:W-:Y:S02]  /*cae0*/  FSEL R151, R67, -INF , !P2 ;  /* 0xff80000043977808 */ /* 0x000fe40005000000 */
[C---:B------:R-:W-:Y:S01]  /*caf0*/  ISETP.GE.AND P4, PT, R3.reuse, R4, PT ;  /* 0x000000040300720c */ /* 0x040fe20003f86270 */
[----:B------:R2:W-:Y:S01]  /*cb00*/  MUFU.TANH R46, R7 ;  /* 0x00000007002e7308 */ /* 0x0005e20000002400 */
[----:B------:R-:W-:Y:S02]  /*cb10*/  ISETP.GE.AND P2, PT, R3, R5, PT ;  /* 0x000000050300720c */ /* 0x000fe40003f46270 */
[----:B------:R-:W-:Y:S02]  /*cb20*/  IADD3 R3, R2, 0x98, RZ ;  /* 0x0000009802037810 */ /* 0x000fe40007ffe0ff */
[----:B------:R-:W-:-:S02]  /*cb30*/  FSEL R67, R150, -INF , !P3 ;  /* 0xff80000096437808 */ /* 0x000fc40005800000 */
[----:B------:R-:W-:Y:S01]  /*cb40*/  FSEL R150, R148, -INF , !P0 ;  /* 0xff80000094967808 */ /* 0x000fe20004000000 */
[----:B-1----:R-:W-:Y:S01]  /*cb50*/  FMUL.FTZ R6, R27, c[0x0][0x2ec] ;  /* 0x0000bb001b067a20 */ /* 0x002fe20000410000 */
[----:B------:R-:W-:Y:S01]  /*cb60*/  FSEL R66, R66, -INF , !P5 ;  /* 0xff80000042427808 */ /* 0x000fe20006800000 */
[----:B------:R-:W-:Y:S01]  /*cb70*/  HMMA.16816.F32.BF16 R24, R8, R30, R16 ;  /* 0x0000001e0818723c */ /* 0x000fe20000041810 */
[----:B------:R-:W1:Y:S01]  /*cb80*/  LDSM.16.M88.4 R28, [R134+0x4c00] ;  /* 0x004c0000861c783b */ /* 0x000e620000000200 */
[----:B------:R3:W-:Y:S01]  /*cb90*/  MUFU.TANH R49, R6 ;  /* 0x0000000600317308 */ /* 0x0007e20000002400 */
[----:B------:R-:W-:Y:S02]  /*cba0*/  FSEL R148, R65, -INF , !P1 ;  /* 0xff80000041947808 */ /* 0x000fe40004800000 */
[----:B------:R-:W-:Y:S01]  /*cbb0*/  ISETP.GE.AND P3, PT, R3, R4, PT ;  /* 0x000000040300720c */ /* 0x000fe20003f66270 */
[----:B--2---:R-:W-:Y:S01]  /*cbc0*/  FMUL.FTZ R7, R23, c[0x0][0x2ec] ;  /* 0x0000bb0017077a20 */ /* 0x004fe20000410000 */
[----:B------:R-:W-:Y:S01]  /*cbd0*/  ISETP.GE.AND P0, PT, R3, R5, PT ;  /* 0x000000050300720c */ /* 0x000fe20003f06270 */
[----:B------:R-:W-:Y:S01]  /*cbe0*/  HMMA.16816.F32.BF16 R16, R12, R32, RZ ;  /* 0x000000200c10723c */ /* 0x000fe200000418ff */
[----:B------:R-:W-:Y:S01]  /*cbf0*/  FSEL R64, R64, -INF , !P3 ;  /* 0xff80000040407808 */ /* 0x000fe20005800000 */
[----:B------:R2:W-:Y:S01]  /*cc00*/  MUFU.TANH R45, R7 ;  /* 0x00000007002d7308 */ /* 0x0005e20000002400 */
[----:B----4-:R-:W-:-:S02]  /*cc10*/  FSEL R152, R61, -INF , !P0 ;  /* 0xff8000003d987808 */ /* 0x010fc40004000000 */
[----:B------:R-:W-:Y:S02]  /*cc20*/  IADD3 R3, R2, 0xa0, RZ ;  /* 0x000000a002037810 */ /* 0x000fe40007ffe0ff */
[----:B------:R-:W-:Y:S02]  /*cc30*/  FSEL R65, R135, -INF , !P4 ;  /* 0xff80000087417808 */ /* 0x000fe40006000000 */
[----:B------:R-:W-:Y:S01]  /*cc40*/  ISETP.GE.AND P4, PT, R3, R4, PT ;  /* 0x000000040300720c */ /* 0x000fe20003f86270 */
[----:B---3--:R-:W-:Y:S01]  /*cc50*/  FMUL.FTZ R6, R20, c[0x0][0x2ec] ;  /* 0x0000bb0014067a20 */ /* 0x008fe20000410000 */
[----:B------:R-:W-:Y:S02]  /*cc60*/  FSEL R131, R131, -INF , !P2 ;  /* 0xff80000083837808 */ /* 0x000fe40005000000 */
[----:B------:R-:W-:Y:S01]  /*cc70*/  ISETP.GE.AND P2, PT, R3, R5, PT ;  /* 0x000000050300720c */ /* 0x000fe20003f46270 */
[----:B------:R3:W4:Y:S01]  /*cc80*/  MUFU.TANH R48, R6 ;  /* 0x0000000600307308 */ /* 0x0007220000002400 */
[----:B-----5:R-:W-:-:S02]  /*cc90*/  FSEL R61, R110, -INF , !P4 ;  /* 0xff8000006e3d7808 */ /* 0x020fc40006000000 */
[----:B------:R-:W-:Y:S01]  /*cca0*/  FSEL R110, R60, -INF , !P2 ;  /* 0xff8000003c6e7808 */ /* 0x000fe20005000000 */
[----:B--2---:R-:W-:Y:S01]  /*ccb0*/  FMUL.FTZ R7, R25, c[0x0][0x2ec] ;  /* 0x0000bb0019077a20 */ /* 0x004fe20000410000 */
[----:B------:R-:W-:-:S05]  /*ccc0*/  IADD3 R3, R2, 0xa8, RZ ;  /* 0x000000a802037810 */ /* 0x000fca0007ffe0ff */
[----:B------:R-:W-:Y:S01]  /*ccd0*/  HMMA.16816.F32.BF16 R20, R8, R36, R16 ;  /* 0x000000240814723c */ /* 0x000fe20000041810 */
[----:B---3--:R-:W-:-:S07]  /*cce0*/  IADD3 R6, R2, 0x99, RZ ;  /* 0x0000009902067810 */ /* 0x008fce0007ffe0ff */
[----:B------:R-:W-:Y:S01]  /*ccf0*/  HMMA.16816.F32.BF16 R16, R12, R34, RZ ;  /* 0x000000220c10723c */ /* 0x000fe200000418ff */
[----:B------:R-:W2:Y:S01]  /*cd00*/  LDSM.16.M88.4 R32, [R165+0x3c00] ;  /* 0x003c0000a520783b */ /* 0x000ea20000000200 */
[----:B------:R-:W-:Y:S01]  /*cd10*/  ISETP.GE.AND P5, PT, R6, R4, PT ;  /* 0x000000040600720c */ /* 0x000fe20003fa6270 */
[----:B------:R-:W-:-:S04]  /*cd20*/  DEPBAR.LE SB0, 0x0 ;  /* 0x000080000000791a */ /* 0x000fc80000000000 */
[----:B------:R-:W-:Y:S01]  /*cd30*/  BAR.SYNC.DEFER_BLOCKING 0x0 ;  /* 0x0000000000007b1d */ /* 0x000fe20000010000 */
[-C--:B------:R-:W-:Y:S02]  /*cd40*/  ISETP.GE.AND P1, PT, R6, R5.reuse, PT ;  /* 0x000000050600720c */ /* 0x080fe40003f26270 */
[----:B------:R-:W-:Y:S02]  /*cd50*/  IADD3 R6, R2, 0xa1, RZ ;  /* 0x000000a102067810 */ /* 0x000fe40007ffe0ff */
[----:B------:R-:W-:Y:S02]  /*cd60*/  FSEL R153, R43, -INF , !P1 ;  /* 0xff8000002b997808 */ /* 0x000fe40004800000 */
[C---:B------:R-:W-:Y:S01]  /*cd70*/  ISETP.GE.AND P3, PT, R6.reuse, R4, PT ;  /* 0x000000040600720c */ /* 0x040fe20003f66270 */
[----:B------:R3:W-:Y:S01]  /*cd80*/  MUFU.TANH R43, R7 ;  /* 0x00000007002b7308 */ /* 0x0007e20000002400 */
[----:B------:R-:W-:Y:S01]  /*cd90*/  ISETP.GE.AND P0, PT, R6, R5, PT ;  /* 0x000000050600720c */ /* 0x000fe20003f06270 */
[----:B------:R-:W-:Y:S01]  /*cda0*/  FMUL.FTZ R6, R24, c[0x0][0x2ec] ;  /* 0x0000bb0018067a20 */ /* 0x000fe20000410000 */
[----:B------:R-:W-:-:S02]  /*cdb0*/  FSEL R63, R63, -INF , !P5 ;  /* 0xff8000003f3f7808 */ /* 0x000fc40006800000 */
[----:B------:R-:W-:Y:S02]  /*cdc0*/  FSEL R60, R113, -INF , !P3 ;  /* 0xff800000713c7808 */ /* 0x000fe40005800000 */
[CC--:B------:R-:W-:Y:S01]  /*cdd0*/  ISETP.GE.AND P5, PT, R3.reuse, R4.reuse, PT ;  /* 0x000000040300720c */ /* 0x0c0fe20003fa6270 */
[----:B------:R5:W1:Y:S01]  /*cde0*/  MUFU.TANH R44, R6 ;  /* 0x00000006002c7308 */ /* 0x000a620000002400 */
[----:B------:R-:W-:Y:S02]  /*cdf0*/  ISETP.GE.AND P1, PT, R3, R5, PT ;  /* 0x000000050300720c */ /* 0x000fe40003f26270 */
[----:B------:R-:W-:Y:S02]  /*ce00*/  FSEL R113, R41, -INF , !P0 ;  /* 0xff80000029717808 */ /* 0x000fe40004000000 */
[----:B------:R-:W-:Y:S02]  /*ce10*/  IADD3 R3, R2, 0xb0, RZ ;  /* 0x000000b002037810 */ /* 0x000fe40007ffe0ff */
[----:B------:R-:W-:Y:S01]  /*ce20*/  FSEL R59, R59, -INF , !P5 ;  /* 0xff8000003b3b7808 */ /* 0x000fe20006800000 */
[----:B---3--:R-:W-:Y:S01]  /*ce30*/  FMUL.FTZ R7, R27, c[0x0][0x2ec] ;  /* 0x0000bb001b077a20 */ /* 0x008fe20000410000 */
[----:B------:R-:W-:-:S02]  /*ce40*/  ISETP.GE.AND P3, PT, R3, R4, PT ;  /* 0x000000040300720c */ /* 0x000fc40003f66270 */
[----:B------:R-:W-:Y:S02]  /*ce50*/  ISETP.GE.AND P0, PT, R3, R5, PT ;  /* 0x000000050300720c */ /* 0x000fe40003f06270 */
[----:B------:R-:W-:Y:S02]  /*ce60*/  FSEL R154, R40, -INF , !P1 ;  /* 0xff800000289a7808 */ /* 0x000fe40004800000 */
[C---:B------:R-:W-:Y:S01]  /*ce70*/  IADD3 R3, R2.reuse, 0xb8, RZ ;  /* 0x000000b802037810 */ /* 0x040fe20007ffe0ff */
[----:B------:R3:W-:Y:S01]  /*ce80*/  MUFU.TANH R40, R7 ;  /* 0x0000000700287308 */ /* 0x0007e20000002400 */
[----:B-----5:R-:W-:Y:S02]  /*ce90*/  IADD3 R6, R2, 0xa9, RZ ;  /* 0x000000a902067810 */ /* 0x020fe40007ffe0ff */
[----:B------:R-:W-:Y:S02]  /*cea0*/  FSEL R56, R56, -INF , !P3 ;  /* 0xff80000038387808 */ /* 0x000fe40005800000 */
[----:B------:R-:W-:-:S02]  /*ceb0*/  ISETP.GE.AND P4, PT, R6, R4, PT ;  /* 0x000000040600720c */ /* 0x000fc40003f86270 */
[-C--:B------:R-:W-:Y:S01]  /*cec0*/  ISETP.GE.AND P2, PT, R6, R5.reuse, PT ;  /* 0x000000050600720c */ /* 0x080fe20003f46270 */
[----:B------:R-:W-:Y:S01]  /*ced0*/  FMUL.FTZ R6, R26, c[0x0][0x2ec] ;  /* 0x0000bb001a067a20 */ /* 0x000fe20000410000 */
[----:B------:R-:W-:Y:S01]  /*cee0*/  FSEL R58, R58, -INF , !P4 ;  /* 0xff8000003a3a7808 */ /* 0x000fe20006000000 */
[----:B------:R-:W-:Y:S01]  /*cef0*/  HMMA.16816.F32.BF16 R24, R8, R38, R16 ;  /* 0x000000260818723c */ /* 0x000fe20000041810 */
[----:B------:R-:W-:Y:S01]  /*cf00*/  FSEL R109, R109, -INF , !P2 ;  /* 0xff8000006d6d7808 */ /* 0x000fe20005000000 */
[----:B------:R5:W-:Y:S01]  /*cf10*/  MUFU.TANH R41, R6 ;  /* 0x0000000600297308 */ /* 0x000be20000002400 */
[CC--:B------:R-:W-:Y:S02]  /*cf20*/  ISETP.GE.AND P4, PT, R3.reuse, R4.reuse, PT ;  /* 0x000000040300720c */ /* 0x0c0fe40003f86270 */
[----:B------:R-:W-:Y:S01]  /*cf30*/  ISETP.GE.AND P2, PT, R3, R5, PT ;  /* 0x000000050300720c */ /* 0x000fe20003f46270 */
[----:B---3--:R-:W-:Y:S01]  /*cf40*/  FMUL.FTZ R7, R21, c[0x0][0x2ec] ;  /* 0x0000bb0015077a20 */ /* 0x008fe20000410000 */
[----:B------:R-:W-:Y:S01]  /*cf50*/  IADD3 R3, R2, 0xb9, RZ ;  /* 0x000000b902037810 */ /* 0x000fe20007ffe0ff */
[----:B-1----:R-:W-:Y:S01]  /*cf60*/  HMMA.16816.F32.BF16 R16, R12, R28, RZ ;  /* 0x0000001c0c10723c */ /* 0x002fe200000418ff */
[----:B------:R-:W-:Y:S01]  /*cf70*/  FSEL R155, R55, -INF , !P0 ;  /* 0xff800000379b7808 */ /* 0x000fe20004000000 */
[----:B------:R1:W-:Y:S01]  /*cf80*/  MUFU.TANH R36, R7 ;  /* 0x0000000700247308 */ /* 0x0003e20000002400 */
[----:B------:R-:W-:-:S02]  /*cf90*/  ISETP.GE.AND P3, PT, R3, R4, PT ;  /* 0x000000040300720c */ /* 0x000fc40003f66270 */
[----:B------:R-:W-:Y:S02]  /*cfa0*/  ISETP.GE.AND P0, PT, R3, R5, PT ;  /* 0x000000050300720c */ /* 0x000fe40003f06270 */
[----:B------:R-:W-:Y:S01]  /*cfb0*/  IADD3 R3, R2, 0xc1, RZ ;  /* 0x000000c102037810 */ /* 0x000fe20007ffe0ff */
[----:B------:R-:W-:Y:S01]  /*cfc0*/  HMMA.16816.F32.BF16 R12, R12, R30, RZ ;  /* 0x0000001e0c0c723c */ /* 0x000fe200000418ff */
[----:B------:R-:W-:Y:S02]  /*cfd0*/  FSEL R38, R106, -INF , !P3 ;  /* 0xff8000006a267808 */ /* 0x000fe40005800000 */
[----:B-----5:R-:W-:Y:S02]  /*cfe0*/  IADD3 R6, R2, 0xb1, RZ ;  /* 0x000000b102067810 */ /* 0x020fe40007ffe0ff */
[----:B------:R-:W-:Y:S02]  /*cff0*/  FSEL R39, R105, -INF , !P4 ;  /* 0xff80000069277808 */ /* 0x000fe40006000000 */
[----:B------:R-:W-:-:S02]  /*d000*/  ISETP.GE.AND P5, PT, R6, R4, PT ;  /* 0x000000040600720c */ /* 0x000fc40003fa6270 */
[----:B------:R-:W-:Y:S01]  /*d010*/  ISETP.GE.AND P1, PT, R6, R5, PT ;  /* 0x000000050600720c */ /* 0x000fe20003f26270 */
[----:B------:R-:W-:Y:S01]  /*d020*/  FMUL.FTZ R6, R20, c[0x0][0x2ec] ;  /* 0x0000bb0014067a20 */ /* 0x000fe20000410000 */
[----:B------:R-:W-:Y:S01]  /*d030*/  FSEL R55, R108, -INF , !P5 ;  /* 0xff8000006c377808 */ /* 0x000fe20006800000 */
[----:B-1----:R-:W-:Y:S01]  /*d040*/  FMUL.FTZ R7, R22, c[0x0][0x2ec] ;  /* 0x0000bb0016077a20 */ /* 0x002fe20000410000 */
[----:B------:R-:W-:Y:S01]  /*d050*/  FSEL R107, R107, -INF , !P1 ;  /* 0xff8000006b6b7808 */ /* 0x000fe20004800000 */
[----:B------:R1:W-:Y:S01]  /*d060*/  MUFU.TANH R37, R6 ;  /* 0x0000000600257308 */ /* 0x0003e20000002400 */
[----:B------:R-:W-:Y:S01]  /*d070*/  FSEL R108, R103, -INF , !P2 ;  /* 0xff800000676c7808 */ /* 0x000fe20005000000 */
[----:B--2---:R-:W-:Y:S01]  /*d080*/  HMMA.16816.F32.BF16 R16, R8, R32, R16 ;  /* 0x000000200810723c */ /* 0x004fe20000041810 */
[----:B------:R-:W-:Y:S02]  /*d090*/  FSEL R106, R104, -INF , !P0 ;  /* 0xff800000686a7808 */ /* 0x000fe40004000000 */
[----:B------:R-:W-:-:S02]  /*d0a0*/  ISETP.GE.AND P4, PT, R3, R4, PT ;  /* 0x000000040300720c */ /* 0x000fc40003f86270 */
[----:B------:R-:W-:Y:S01]  /*d0b0*/  ISETP.GE.AND P2, PT, R3, R5, PT ;  /* 0x000000050300720c */ /* 0x000fe20003f46270 */
[----:B------:R2:W3:Y:S01]  /*d0c0*/  MUFU.TANH R28, R7 ;  /* 0x00000007001c7308 */ /* 0x0004e20000002400 */
[C---:B------:R-:W-:Y:S01]  /*d0d0*/  IADD3 R3, R2.reuse, 0xc9, RZ ;  /* 0x000000c902037810 */ /* 0x040fe20007ffe0ff */
[----:B------:R-:W-:Y:S01]  /*d0e0*/  HMMA.16816.F32.BF16 R8, R8, R34, R12 ;  /* 0x000000220808723c */ /* 0x000fe2000004180c */
[----:B------:R-:W-:Y:S02]  /*d0f0*/  FSEL R158, R57, -INF , !P2 ;  /* 0xff800000399e7808 */ /* 0x000fe40005000000 */
[----:B------:R-:W-:Y:S02]  /*d100*/  ISETP.GE.AND P6, PT, R3, R4, PT ;  /* 0x000000040300720c */ /* 0x000fe40003fc6270 */
[----:B-1----:R-:W-:Y:S02]  /*d110*/  IADD3 R6, R2, 0xc0, RZ ;  /* 0x000000c002067810 */ /* 0x002fe40007ffe0ff */
[----:B------:R-:W-:-:S02]  /*d120*/  FSEL R51, R51, -INF , !P6 ;  /* 0xff80000033337808 */ /* 0x000fc40007000000 */
[CC--:B------:R-:W-:Y:S02]  /*d130*/  ISETP.GE.AND P5, PT, R6.reuse, R4.reuse, PT ;  /* 0x000000040600720c */ /* 0x0c0fe40003fa6270 */
[-C--:B------:R-:W-:Y:S02]  /*d140*/  ISETP.GE.AND P1, PT, R6, R5.reuse, PT ;  /* 0x000000050600720c */ /* 0x080fe40003f26270 */
[----:B------:R-:W-:Y:S01]  /*d150*/  IADD3 R6, R2, 0xc8, RZ ;  /* 0x000000c802067810 */ /* 0x000fe20007ffe0ff */
[----:B--2---:R-:W-:Y:S01]  /*d160*/  FMUL.FTZ R7, R23, c[0x0][0x2ec] ;  /* 0x0000bb0017077a20 */ /* 0x004fe20000410000 */
        /* <DEDUP_REMOVED lines=9> */
[----:B------:R2:W5:Y:S01]  /*d200*/  MUFU.TANH R23, R6 ;  /* 0x0000000600177308 */ /* 0x0005620000002400 */
[CC--:B------:R-:W-:Y:S02]  /*d210*/  ISETP.GE.AND P5, PT, R3.reuse, R4.reuse, PT ;  /* 0x000000040300720c */ /* 0x0c0fe40003fa6270 */
        /* <DEDUP_REMOVED lines=12> */
[----:B----4-:R-:W-:Y:S02]  /*d2e0*/  FSEL R48, R48, -INF , !P5 ;  /* 0xff80000030307808 */ /* 0x010fe40006800000 */
[----:B------:R-:W-:Y:S02]  /*d2f0*/  ISETP.GE.AND P6, PT, R3, R4, PT ;  /* 0x000000040300720c */ /* 0x000fe40003fc6270 */
[----:B------:R-:W-:-:S02]  /*d300*/  FSEL R159, R49, -INF , !P1 ;  /* 0xff800000319f7808 */ /* 0x000fc40004800000 */
[----:B------:R-:W-:Y:S01]  /*d310*/  FSEL R161, R46, -INF , !P2 ;  /* 0xff8000002ea17808 */ /* 0x000fe20005000000 */
[----:B------:R2:W4:Y:S01]  /*d320*/  MUFU.TANH R22, R6 ;  /* 0x0000000600167308 */ /* 0x0005220000002400 */
[----:B------:R-:W-:Y:S02]  /*d330*/  FSEL R50, R44, -INF , !P6 ;  /* 0xff8000002c327808 */ /* 0x000fe40007000000 */
[-C--:B------:R-:W-:Y:S02]  /*d340*/  ISETP.GE.AND P1, PT, R3, R5.reuse, PT ;  /* 0x000000050300720c */ /* 0x080fe40003f26270 */
[----:B------:R-:W-:Y:S02]  /*d350*/  IADD3 R3, R2, 0xe0, RZ ;  /* 0x000000e002037810 */ /* 0x000fe40007ffe0ff */
[----:B------:R-:W-:Y:S01]  /*d360*/  FSEL R163, R45, -INF , !P0 ;  /* 0xff8000002da37808 */ /* 0x000fe20004000000 */
[----:B-1----:R-:W-:Y:S01]  /*d370*/  FMUL.FTZ R7, R16, c[0x0][0x2ec] ;  /* 0x0000bb0010077a20 */ /* 0x002fe20000410000 */
[----:B------:R-:W-:-:S02]  /*d380*/  ISETP.GE.AND P0, PT, R3, R5, PT ;  /* 0x000000050300720c */ /* 0x000fc40003f06270 */
[----:B------:R-:W-:Y:S01]  /*d390*/  FSEL R49, R47, -INF , !P4 ;  /* 0xff8000002f317808 */ /* 0x000fe20006000000 */
[----:B------:R1:W-:Y:S01]  /*d3a0*/  MUFU.TANH R16, R7 ;  /* 0x0000000700107308 */ /* 0x0003e20000002400 */
[----:B------:R-:W-:Y:S02]  /*d3b0*/  ISETP.GE.AND P4, PT, R3, R4, PT ;  /* 0x000000040300720c */ /* 0x000fe40003f86270 */
[----:B------:R-:W-:Y:S01]  /*d3c0*/  IADD3 R3, R2, 0xe8, RZ ;  /* 0x000000e802037810 */ /* 0x000fe20007ffe0ff */
[----:B--2---:R-:W-:Y:S01]  /*d3d0*/  FMUL.FTZ R6, R26, c[0x0][0x2ec] ;  /* 0x0000bb001a067a20 */ /* 0x004fe20000410000 */
[----:B---3--:R-:W-:Y:S02]  /*d3e0*/  FSEL R186, R28, -INF , !P0 ;  /* 0xff8000001cba7808 */ /* 0x008fe40004000000 */
[----:B------:R-:W-:Y:S01]  /*d3f0*/  FSEL R162, R41, -INF , !P1 ;  /* 0xff80000029a27808 */ /* 0x000fe20004800000 */
[----:B------:R2:W3:Y:S01]  /*d400*/  MUFU.TANH R20, R6 ;  /* 0x0000000600147308 */ /* 0x0004e20000002400 */
[----:B------:R-:W-:Y:S01]  /*d410*/  FSEL R95, R37, -INF , !P4 ;  /* 0xff800000255f7808 */ /* 0x000fe20006000000 */
[----:B-1----:R-:W-:-:S06]  /*d420*/  FMUL.FTZ R7, R17, c[0x0][0x2ec] ;  /* 0x0000bb0011077a20 */ /* 0x002fcc0000410000 */
[----:B------:R1:W-:Y:S01]  /*d430*/  MUFU.TANH R14, R7 ;  /* 0x00000007000e7308 */ /* 0x0003e20000002400 */
[----:B--2---:R-:W-:-:S04]  /*d440*/  IADD3 R6, R2, 0xd9, RZ ;  /* 0x000000d902067810 */ /* 0x004fc80007ffe0ff */
[CC--:B------:R-:W-:Y:S02]  /*d450*/  ISETP.GE.AND P5, PT, R6.reuse, R4.reuse, PT ;  /* 0x000000040600720c */ /* 0x0c0fe40003fa6270 */
[-C--:B------:R-:W-:Y:S02]  /*d460*/  ISETP.GE.AND P3, PT, R6, R5.reuse, PT ;  /* 0x000000050600720c */ /* 0x080fe40003f66270 */
[----:B------:R-:W-:Y:S02]  /*d470*/  IADD3 R6, R2, 0xe1, RZ ;  /* 0x000000e102067810 */ /* 0x000fe40007ffe0ff */
[----:B------:R-:W-:Y:S02]  /*d480*/  FSEL R57, R43, -INF , !P5 ;  /* 0xff8000002b397808 */ /* 0x000fe40006800000 */
[CC--:B------:R-:W-:Y:S01]  /*d490*/  ISETP.GE.AND P6, PT, R6.reuse, R4.reuse, PT ;  /* 0x000000040600720c */ /* 0x0c0fe20003fc6270 */
[----:B-1----:R-:W-:Y:S01]  /*d4a0*/  FMUL.FTZ R7, R19, c[0x0][0x2ec] ;  /* 0x0000bb0013077a20 */ /* 0x002fe20000410000 */
[----:B------:R-:W-:Y:S01]  /*d4b0*/  ISETP.GE.AND P2, PT, R6, R5, PT ;  /* 0x000000050600720c */ /* 0x000fe20003f46270 */
[----:B------:R-:W-:Y:S01]  /*d4c0*/  FMUL.FTZ R6, R18, c[0x0][0x2ec] ;  /* 0x0000bb0012067a20 */ /* 0x000fe20000410000 */
[----:B------:R-:W-:Y:S01]  /*d4d0*/  FSEL R185, R40, -INF , !P3 ;  /* 0xff80000028b97808 */ /* 0x000fe20005800000 */
[----:B------:R1:W-:Y:S01]  /*d4e0*/  MUFU.TANH R12, R7 ;  /* 0x00000007000c7308 */ /* 0x0003e20000002400 */
[----:B------:R-:W-:-:S02]  /*d4f0*/  ISETP.GE.AND P5, PT, R3, R4, PT ;  /* 0x000000040300720c */ /* 0x000fc40003fa6270 */
[-C--:B------:R-:W-:Y:S02]  /*d500*/  ISETP.GE.AND P3, PT, R3, R5.reuse, PT ;  /* 0x000000050300720c */ /* 0x080fe40003f66270 */
[----:B------:R-:W-:Y:S02]  /*d510*/  IADD3 R3, R2, 0xe9, RZ ;  /* 0x000000e902037810 */ /* 0x000fe40007ffe0ff */
[----:B------:R-:W-:Y:S01]  /*d520*/  FSEL R103, R36, -INF , !P6 ;  /* 0xff80000024677808 */ /* 0x000fe20007000000 */
[----:B------:R2:W2:Y:S01]  /*d530*/  MUFU.TANH R13, R6 ;  /* 0x00000006000d7308 */ /* 0x0004a20000002400 */
[C---:B------:R-:W-:Y:S02]  /*d540*/  ISETP.GE.AND P4, PT, R3.reuse, R4, PT ;  /* 0x000000040300720c */ /* 0x040fe40003f86270 */
[----:B------:R-:W-:Y:S02]  /*d550*/  ISETP.GE.AND P1, PT, R3, R5, PT ;  /* 0x000000050300720c */ /* 0x000fe40003f26270 */
[----:B------:R-:W-:-:S02]  /*d560*/  IADD3 R3, R2, 0xf1, RZ ;  /* 0x000000f102037810 */ /* 0x000fc40007ffe0ff */
[----:B-----5:R-:W-:Y:S01]  /*d570*/  FSEL R23, R23, -INF , !P5 ;  /* 0xff80000017177808 */ /* 0x020fe20006800000 */
[----:B-1----:R-:W-:Y:S01]  /*d580*/  FMUL.FTZ R7, R8, c[0x0][0x2ec] ;  /* 0x0000bb0008077a20 */ /* 0x002fe20000410000 */
[C---:B------:R-:W-:Y:S02]  /*d590*/  ISETP.GE.AND P6, PT, R3.reuse, R4, PT ;  /* 0x000000040300720c */ /* 0x040fe40003fc6270 */
[----:B------:R-:W-:Y:S01]  /*d5a0*/  ISETP.GE.AND P5, PT, R3, R5, PT ;  /* 0x000000050300720c */ /* 0x000fe20003fa6270 */
[----:B------:R-:W1:Y:S01]  /*d5b0*/  MUFU.TANH R8, R7 ;  /* 0x0000000700087308 */ /* 0x000e620000002400 */
[----:B----4-:R-:W-:Y:S02]  /*d5c0*/  FSEL R104, R22, -INF , !P4 ;  /* 0xff80000016687808 */ /* 0x010fe40006000000 */
[C---:B------:R-:W-:Y:S02]  /*d5d0*/  IADD3 R3, R2.reuse, 0xf8, RZ ;  /* 0x000000f802037810 */ /* 0x040fe40007ffe0ff */
[----:B--2---:R-:W-:-:S02]  /*d5e0*/  IADD3 R6, R2, 0xf0, RZ ;  /* 0x000000f002067810 */ /* 0x004fc40007ffe0ff */
[-C--:B------:R-:W-:Y:S02]  /*d5f0*/  ISETP.GE.AND P4, PT, R2, R4.reuse, PT ;  /* 0x000000040200720c */ /* 0x080fe40003f86270 */
[-C--:B------:R-:W-:Y:S02]  /*d600*/  ISETP.GE.AND P0, PT, R6, R4.reuse, PT ;  /* 0x000000040600720c */ /* 0x080fe40003f06270 */
[----:B------:R-:W-:Y:S02]  /*d610*/  IADD3 R2, R2, 0xf9, RZ ;  /* 0x000000f902027810 */ /* 0x000fe40007ffe0ff */
[----:B------:R-:W-:Y:S02]  /*d620*/  FSEL R190, R21, -INF , !P1 ;  /* 0xff80000015be7808 */ /* 0x000fe40004800000 */
[----:B------:R-:W-:Y:S02]  /*d630*/  FSEL R187, R29, -INF , !P2 ;  /* 0xff8000001dbb7808 */ /* 0x000fe40005000000 */
[----:B------:R-:W-:-:S02]  /*d640*/  ISETP.GE.AND P1, PT, R2, R4, PT ;  /* 0x000000040200720c */ /* 0x000fc40003f26270 */
[----:B---3--:R-:W-:Y:S02]  /*d650*/  FSEL R188, R20, -INF , !P3 ;  /* 0xff80000014bc7808 */ /* 0x008fe40005800000 */
[----:B------:R-:W-:Y:S02]  /*d660*/  ISETP.GE.AND P3, PT, R3, R4, PT ;  /* 0x000000040300720c */ /* 0x000fe40003f66270 */
        /* <DEDUP_REMOVED lines=9> */
[----:B------:R-:W-:Y:S02]  /*d700*/  ISETP.GE.AND P2, PT, R3, R5, PT ;  /* 0x000000050300720c */ /* 0x000fe40003f46270 */
[----:B------:R-:W-:Y:S01]  /*d710*/  FSEL R195, R12, -INF , !P5 ;  /* 0xff8000000cc37808 */ /* 0x000fe20006800000 */
[----:B------:R-:W4:Y:S01]  /*d720*/  MUFU.TANH R2, R2 ;  /* 0x0000000200027308 */ /* 0x000f220000002400 */
[----:B------:R-:W-:Y:S02]  /*d730*/  ISETP.GE.AND P5, PT, R198, 0x2, PT ;  /* 0x00000002c600780c */ /* 0x000fe40003fa6270 */
[----:B------:R-:W-:Y:S02]  /*d740*/  FSEL R160, R14, -INF , !P6 ;  /* 0xff8000000ea07808 */ /* 0x000fe40007000000 */
[----:B-1----:R-:W-:Y:S02]  /*d750*/  FSEL R189, R8, -INF , !P3 ;  /* 0xff80000008bd7808 */ /* 0x002fe40005800000 */
[----:B------:R-:W-:Y:S01]  /*d760*/  FSEL R197, R11, -INF , !P0 ;  /* 0xff8000000bc57808 */ /* 0x000fe20004000000 */
[----:B--2---:R-:W-:Y:S01]  /*d770*/  FMUL.FTZ R6, R10, c[0x0][0x2ec] ;  /* 0x0000bb000a067a20 */ /* 0x004fe20000410000 */
[----:B---3--:R-:W-:-:S03]  /*d780*/  FSEL R191, R7, -INF , !P1 ;  /* 0xff80000007bf7808 */ /* 0x008fc60004800000 */
        /* <DEDUP_REMOVED lines=10> */
[----:B------:R-:W-:-:S05]  /*d830*/  IABS R8, R10 ;  /* 0x0000000a00087213 */ /* 0x000fca0000000000 */
[----:B-1----:R-:W1:Y:S02]  /*d840*/  MUFU.RCP R2, R2 ;  /* 0x0000000200027308 */ /* 0x002e640000001000 */
[----:B-1----:R-:W-:-:S06]  /*d850*/  IADD3 R2, R2, 0xffffffe, RZ ;  /* 0x0ffffffe02027810 */ /* 0x002fcc0007ffe0ff */
[----:B------:R-:W1:Y:S02]  /*d860*/  F2I.FTZ.U32.TRUNC.NTZ R3, R2 ;  /* 0x0000000200037305 */ /* 0x000e64000021f000 */
[----:B-1----:R-:W-:-:S04]  /*d870*/  IMAD.MOV R2, RZ, RZ, -R3 ;  /* 0x000000ffff027224 */ /* 0x002fc800078e0a03 */
[----:B------:R-:W-:Y:S02]  /*d880*/  IMAD R6, R2, R11, RZ ;  /* 0x0000000b02067224 */ /* 0x000fe400078e02ff */
[----:B------:R-:W-:-:S04]  /*d890*/  IMAD.MOV.U32 R2, RZ, RZ, RZ ;  /* 0x000000ffff027224 */ /* 0x000fc800078e00ff */
        /* <DEDUP_REMOVED lines=16> */
[----:B------:R-:W-:-:S02]  /*d9a0*/  LOP3.LUT R7, R164, c[0x0][0x2d0], RZ, 0x3c, !PT ;  /* 0x0000b400a4077a12 */ /* 0x000fc400078e3cff */
        /* <DEDUP_REMOVED lines=11> */
[C---:B------:R-:W-:Y:S02]  /*da60*/  IMAD.WIDE R6, R3.reuse, 0x4, R192 ;  /* 0x0000000403067825 */ /* 0x040fe400078e02c0 */
        /* <DEDUP_REMOVED lines=11> */
[----:B------:R-:W-:Y:S01]  /*db20*/  IMAD.IADD R3, R7, 0x1, R2 ;  /* 0x0000000107037824 */ /* 0x000fe200078e0202 */
[----:B------:R-:W-:Y:S01]  /*db30*/  MOV R2, R6 ;  /* 0x0000000600027202 */ /* 0x000fe20000000f00 */
[----:B------:R-:W-:-:S04]  /*db40*/  IMAD R9, R9, c[0x0][0x180], RZ ;  /* 0x0000600009097a24 */ /* 0x000fc800078e02ff */
[C---:B------:R-:W-:Y:S02]  /*db50*/  IMAD R7, R8.reuse, c[0x0][0x184], R9 ;  /* 0x0000610008077a24 */ /* 0x040fe400078e0209 */
[----:B------:R-:W-:-:S04]  /*db60*/  IMAD.WIDE.U32 R2, R8, c[0x0][0x180], R2 ;  /* 0x0000600008027a25 */ /* 0x000fc800078e0002 */
[----:B------:R-:W-:Y:S01]  /*db70*/  IMAD.IADD R3, R3, 0x1, R7 ;  /* 0x0000000103037824 */ /* 0x000fe200078e0207 */
[----:B------:R-:W-:Y:S05]  /*db80*/  BRA `(.L_x_1923) ;  /* 0x0000003000007947 */ /* 0x000fea0003800000 */
.L_x_1922:
[----:B------:R-:W-:-:S05]  /*db90*/  IMAD.MOV.U32 R2, RZ, RZ, c[0x0][0x198] ;  /* 0x00006600ff027624 */ /* 0x000fca00078e00ff */
[----:B------:R-:W-:-:S04]  /*dba0*/  LEA R2, -R2, RZ, 0x8 ;  /* 0x000000ff02027211 */ /* 0x000fc800078e41ff */
[----:B------:R-:W-:Y:S02]  /*dbb0*/  SHF.R.S32.HI R3, RZ, 0x1f, R2 ;  /* 0x0000001fff037819 */ /* 0x000fe40000011402 */
.L_x_1923:
        /* <DEDUP_REMOVED lines=34> */
.L_x_1921:
[----:B------:R-:W-:Y:S02]  /*dde0*/  FMNMX.FTZ R20, R16, R100, !PT ;  /* 0x0000006410147209 */ /* 0x000fe40007810000 */
[----:B-1----:R-:W-:Y:S02]  /*ddf0*/  FMNMX.FTZ R3, R111, R112, !PT ;  /* 0x000000706f037209 */ /* 0x002fe40007810000 */
        /* <DEDUP_REMOVED lines=124> */
[----:B------:R-:W-:Y:S01]  /*e5c0*/  SHF.L.U32 R135, R0, 0x1, RZ ;  /* 0x0000000100877819 */ /* 0x000fe200000006ff */
[----:B------:R-:W1:Y:S03]  /*e5d0*/  SHFL.BFLY PT, R2, R20, 0x2, 0x1f ;  /* 0x0c401f0014027f89 */ /* 0x000e6600000e0000 */
[----:B------:R-:W-:Y:S01]  /*e5e0*/  LEA R164, R42, R135, 0x1 ;  /* 0x000000872aa47211 */ /* 0x000fe200078e08ff */
[----:B------:R-:W2:Y:S04]  /*e5f0*/  SHFL.BFLY PT, R8, R3, 0x2, 0x1f ;  /* 0x0c401f0003087f89 */ /* 0x000ea800000e0000 */
[----:B------:R-:W-:Y:S04]  /*e600*/  LDSM.16.MT88.4 R12, [R164+0x5000] ;  /* 0x00500000a40c783b */ /* 0x000fe80000004200 */
[----:B------:R-:W-:Y:S04]  /*e610*/  LDSM.16.MT88.4 R32, [R135+0x5400] ;  /* 0x005400008720783b */ /* 0x000fe80000004200 */
[----:B------:R-:W-:Y:S04]  /*e620*/  LDSM.16.MT88.4 R40, [R135+0x5800] ;  /* 0x005800008728783b */ /* 0x000fe80000004200 */
[----:B------:R-:W-:Y:S01]  /*e630*/  LDSM.16.MT88.4 R44, [R164+0x5800] ;  /* 0x00580000a42c783b */ /* 0x000fe20000004200 */
[----:B-1----:R-:W-:-:S02]  /*e640*/  FMNMX.FTZ R20, R20, R2, !PT ;  /* 0x0000000214147209 */ /* 0x002fc40007810000 */
[----:B--2---:R-:W-:-:S03]  /*e650*/  FMNMX.FTZ R3, R3, R8, !PT ;  /* 0x0000000803037209 */ /* 0x004fc60007810000 */
        /* <DEDUP_REMOVED lines=8> */
[----:B------:R1:W-:Y:S08]  /*e6e0*/  MUFU.EX2 R200, R2 ;  /* 0x0000000200c87308 */ /* 0x0003f00000000800 */
[----:B------:R2:W-:Y:S01]  /*e6f0*/  MUFU.EX2 R243, R7 ;  /* 0x0000000700f37308 */ /* 0x0005e20000000800 */
[----:B-1----:R-:W-:-:S07]  /*e700*/  FFMA.FTZ R2, R100, c[0x0][0x23c], -R6 ;  /* 0x00008f0064027a23 */ /* 0x002fce0000010806 */
[----:B------:R1:W3:Y:S01]  /*e710*/  MUFU.EX2 R199, R2 ;  /* 0x0000000200c77308 */ /* 0x0002e20000000800 */
[----:B--2---:R-:W2:Y:S01]  /*e720*/  SHFL.BFLY PT, R7, R3, 0x1, 0x1f ;  /* 0x0c201f0003077f89 */ /* 0x004ea200000e0000 */
[----:B-1----:R-:W-:Y:S01]  /*e730*/  FFMA.FTZ R2, R102, c[0x0][0x23c], -R6 ;  /* 0x00008f0066027a23 */ /* 0x002fe20000010806 */
[----:B---3--:R-:W-:-:S05]  /*e740*/  F2FP.BF16.PACK_AB R8, R199, R200 ;  /* 0x000000c8c708723e */ /* 0x008fca00000010ff */
[----:B------:R1:W-:Y:S01]  /*e750*/  MUFU.EX2 R201, R2 ;  /* 0x0000000200c97308 */ /* 0x0003e20000000800 */
[----:B--2---:R-:W-:Y:S01]  /*e760*/  FMNMX.FTZ R3, R3, R7, !PT ;  /* 0x0000000703037209 */ /* 0x004fe20007810000 */
[----:B------:R-:W-:-:S03]  /*e770*/  FFMA.FTZ R7, R39, c[0x0][0x23c], -R6 ;  /* 0x00008f0027077a23 */ /* 0x000fc60000010806 */
[----:B------:R-:W-:-:S03]  /*e780*/  FSETP.NEU.FTZ.AND P0, PT, R3, -INF , PT ;  /* 0xff8000000300780b */ /* 0x000fc60003f1d000 */
[----:B------:R2:W-:Y:S01]  /*e790*/  MUFU.EX2 R250, R7 ;  /* 0x0000000700fa7308 */ /* 0x0005e20000000800 */
[----:B-1----:R-:W-:-:S07]  /*e7a0*/  FFMA.FTZ R2, R101, c[0x0][0x23c], -R6 ;  /* 0x00008f0065027a23 */ /* 0x002fce0000010806 */
[----:B------:R1:W3:Y:S01]  /*e7b0*/  MUFU.EX2 R203, R2 ;  /* 0x0000000200cb7308 */ /* 0x0002e20000000800 */
[--C-:B--2---:R-:W-:Y:S02]  /*e7c0*/  FFMA.FTZ R7, R38, c[0x0][0x23c], -R6.reuse ;  /* 0x00008f0026077a23 */ /* 0x104fe40000010806 */
[----:B------:R-:W2:Y:S05]  /*e7d0*/  LDSM.16.MT88.4 R36, [R164+0x5400] ;  /* 0x00540000a424783b */ /* 0x000eaa0000004200 */
[----:B------:R4:W-:Y:S01]  /*e7e0*/  MUFU.EX2 R252, R7 ;  /* 0x0000000700fc7308 */ /* 0x0009e20000000800 */
[----:B-1----:R-:W-:Y:S01]  /*e7f0*/  FFMA.FTZ R2, R99, c[0x0][0x23c], -R6 ;  /* 0x00008f0063027a23 */ /* 0x002fe20000010806 */
[----:B---3--:R-:W-:-:S06]  /*e800*/  F2FP.BF16.PACK_AB R10, R203, R201 ;  /* 0x000000c9cb0a723e */ /* 0x008fcc00000010ff */
[----:B------:R1:W-:Y:S01]  /*e810*/  MUFU.EX2 R202, R2 ;  /* 0x0000000200ca7308 */ /* 0x0003e20000000800 */
[----:B----4-:R-:W-:-:S04]  /*e820*/  FADD.FTZ R7, R200, R199 ;  /* 0x000000c7c8077221 */ /* 0x010fc80000010000 */
        /* <DEDUP_REMOVED lines=86> */
[----:B------:R1:W3:Y:S02]  /*ed90*/  MUFU.EX2 R21, R0 ;  /* 0x0000000000157308 */ /* 0x0002e40000000800 */
[----:B-1----:R-:W-:Y:S01]  /*eda0*/  FFMA.FTZ R0, R118, c[0x0][0x23c], -R2 ;  /* 0x00008f0076007a23 */ /* 0x002fe20000010802 */
[----:B---3--:R-:W-:Y:S01]  /*edb0*/  F2FP.BF16.PACK_AB R9, R21, R52 ;  /* 0x000000341509723e */ /* 0x008fe200000010ff */
[----:B------:R-:W-:-:S04]  /*edc0*/  FADD.FTZ R21, R52, R21 ;  /* 0x0000001534157221 */ /* 0x000fc80000010000 */
[----:B------:R1:W3:Y:S02]  /*edd0*/  MUFU.EX2 R55, R0 ;  /* 0x0000000000377308 */ /* 0x0002e40000000800 */
[----:B-1----:R-:W-:Y:S02]  /*ede0*/  FFMA.FTZ R0, R120, c[0x0][0x23c], -R2 ;  /* 0x00008f0078007a23 */ /* 0x002fe40000010802 */
[----:B---3--:R-:W-:-:S04]  /*edf0*/  FADD.FTZ R21, R55, R21 ;  /* 0x0000001537157221 */ /* 0x008fc80000010000 */
[----:B------:R1:W3:Y:S02]  /*ee00*/  MUFU.EX2 R58, R0 ;  /* 0x00000000003a7308 */ /* 0x0002e40000000800 */
[----:B-1----:R-:W-:Y:S01]  /*ee10*/  FFMA.FTZ R0, R115, c[0x0][0x23c], -R2 ;  /* 0x00008f0073007a23 */ /* 0x002fe20000010802 */
[----:B---3--:R-:W-:-:S05]  /*ee20*/  F2FP.BF16.PACK_AB R11, R58, R55 ;  /* 0x000000373a0b723e */ /* 0x008fca00000010ff */
[----:B------:R1:W-:Y:S02]  /*ee30*/  MUFU.EX2 R59, R0 ;  /* 0x00000000003b7308 */ /* 0x0003e40000000800 */
[C---:B------:R-:W-:Y:S08]  /*ee40*/  HMMA.16816.F32.BF16 R28, R8.reuse, R16, RZ ;  /* 0x00000010081c723c */ /* 0x040ff000000418ff */
[----:B------:R-:W-:Y:S01]  /*ee50*/  HMMA.16816.F32.BF16 R24, R8, R18, RZ ;  /* 0x000000120818723c */ /* 0x000fe200000418ff */
[----:B-1----:R-:W-:-:S04]  /*ee60*/  FFMA.FTZ R0, R114, c[0x0][0x23c], -R2 ;  /* 0x00008f0072007a23 */ /* 0x002fc80000010802 */
[----:B------:R1:W3:Y:S03]  /*ee70*/  MUFU.EX2 R61, R0 ;  /* 0x00000000003d7308 */ /* 0x0002e60000000800 */
[C---:B------:R-:W-:Y:S08]  /*ee80*/  HMMA.16816.F32.BF16 R16, R8.reuse, R12, RZ ;  /* 0x0000000c0810723c */ /* 0x040ff000000418ff */
[----:B------:R-:W-:Y:S01]  /*ee90*/  HMMA.16816.F32.BF16 R12, R8, R14, RZ ;  /* 0x0000000e080c723c */ /* 0x000fe200000418ff */
[----:B-1----:R-:W-:-:S06]  /*eea0*/  FFMA.FTZ R0, R116, c[0x0][0x23c], -R2 ;  /* 0x00008f0074007a23 */ /* 0x002fcc0000010802 */
[----:B------:R-:W-:Y:S02]  /*eeb0*/  F2FP.BF16.PACK_AB R8, R205, R202 ;  /* 0x000000cacd08723e */ /* 0x000fe400000010ff */
[----:B---3--:R-:W-:Y:S01]  /*eec0*/  F2FP.BF16.PACK_AB R9, R61, R59 ;  /* 0x0000003b3d09723e */ /* 0x008fe200000010ff */
[----:B------:R1:W-:Y:S01]  /*eed0*/  MUFU.EX2 R101, R0 ;  /* 0x0000000000657308 */ /* 0x0003e20000000800 */
[----:B------:R-:W-:Y:S01]  /*eee0*/  F2FP.BF16.PACK_AB R10, R207, R204 ;  /* 0x000000cccf0a723e */ /* 0x000fe200000010ff */
        /* <DEDUP_REMOVED lines=114> */
[----:B------:R-:W-:Y:S01]  /*f610*/  LDSM.16.MT88.4 R44, [R135+0x7800] ;  /* 0x00780000872c783b */ /* 0x000fe20000004200 */
        /* <DEDUP_REMOVED lines=38> */
[C---:B---3--:R-:W-:Y:S08]  /*f880*/  HMMA.16816.F32.BF16 R16, R8.reuse, R32, R16 ;  /* 0x000000200810723c */ /* 0x048ff00000041810 */
[----:B------:R-:W-:Y:S01]  /*f890*/  HMMA.16816.F32.BF16 R12, R8, R34, R12 ;  /* 0x00000022080c723c */ /* 0x000fe2000004180c */
[----:B-1----:R-:W-:-:S06]  /*f8a0*/  FFMA.FTZ R0, R131, c[0x0][0x23c], -R2 ;  /* 0x00008f0083007a23 */ /* 0x002fcc0000010802 */
        /* <DEDUP_REMOVED lines=11> */
[C---:B--2---:R-:W-:Y:S08]  /*f960*/  HMMA.16816.F32.BF16 R32, R8.reuse, R36, R28 ;  /* 0x000000240820723c */ /* 0x044ff0000004181c */
[----:B------:R-:W-:Y:S01]  /*f970*/  HMMA.16816.F32.BF16 R28, R8, R38, R24 ;  /* 0x00000026081c723c */ /* 0x000fe20000041818 */
[----:B-1----:R-:W-:-:S04]  /*f980*/  FFMA.FTZ R0, R110, c[0x0][0x23c], -R2 ;  /* 0x00008f006e007a23 */ /* 0x002fc80000010802 */
[----:B------:R1:W-:Y:S03]  /*f990*/  MUFU.EX2 R22, R0 ;  /* 0x0000000000167308 */ /* 0x0003e60000000800 */
[C---:B----4-:R-:W-:Y:S07]  /*f9a0*/  HMMA.16816.F32.BF16 R36, R8.reuse, R40, R16 ;  /* 0x000000280824723c */ /* 0x050fee0000041810 */
[----:B------:R-:W-:Y:S01]  /*f9b0*/  FADD.FTZ R16, R203, R7 ;  /* 0x00000007cb107221 */ /* 0x000fe20000010000 */
[----:B------:R-:W-:Y:S01]  /*f9c0*/  HMMA.16816.F32.BF16 R24, R8, R42, R12 ;  /* 0x0000002a0818723c */ /* 0x000fe2000004180c */
[----:B------:R-:W-:-:S02]  /*f9d0*/  FADD.FTZ R7, R58, R21 ;  /* 0x000000153a077221 */ /* 0x000fc40000010000 */
[----:B------:R-:W-:Y:S02]  /*f9e0*/  FADD.FTZ R17, R202, R16 ;  /* 0x00000010ca117221 */ /* 0x000fe40000010000 */
[----:B------:R-:W-:Y:S02]  /*f9f0*/  FADD.FTZ R16, R59, R7 ;  /* 0x000000073b107221 */ /* 0x000fe40000010000 */
[--C-:B-1----:R-:W-:Y:S01]  /*fa00*/  FFMA.FTZ R0, R113, c[0x0][0x23c], -R2.reuse ;  /* 0x00008f0071007a23 */ /* 0x102fe20000010802 */
[----:B------:R-:W-:Y:S01]  /*fa10*/  F2FP.BF16.PACK_AB R8, R246, R243 ;  /* 0x000000f3f608723e */ /* 0x000fe200000010ff */
[----:B------:R-:W-:Y:S01]  /*fa20*/  FADD.FTZ R7, R205, R17 ;  /* 0x00000011cd077221 */ /* 0x000fe20000010000 */
[----:B------:R-:W-:Y:S01]  /*fa30*/  F2FP.BF16.PACK_AB R10, R248, R247 ;  /* 0x000000f7f80a723e */ /* 0x000fe200000010ff */
[----:B------:R-:W1:Y:S01]  /*fa40*/  MUFU.EX2 R66, R0 ;  /* 0x0000000000427308 */ /* 0x000e620000000800 */
[----:B------:R-:W-:Y:S02]  /*fa50*/  FFMA.FTZ R12, R107, c[0x0][0x23c], -R2 ;  /* 0x00008f006b0c7a23 */ /* 0x000fe40000010802 */
[----:B------:R-:W-:-:S04]  /*fa60*/  FADD.FTZ R7, R204, R7 ;  /* 0x00000007cc077221 */ /* 0x000fc80000010000 */
[----:B------:R-:W-:Y:S01]  /*fa70*/  FADD.FTZ R7, R207, R7 ;  /* 0x00000007cf077221 */ /* 0x000fe20000010000 */
[----:B------:R2:W-:Y:S03]  /*fa80*/  MUFU.EX2 R21, R12 ;  /* 0x0000000c00157308 */ /* 0x0005e60000000800 */
[----:B------:R-:W-:-:S04]  /*fa90*/  FADD.FTZ R7, R206, R7 ;  /* 0x00000007ce077221 */ /* 0x000fc80000010000 */
[----:B------:R-:W-:Y:S01]  /*faa0*/  FADD.FTZ R7, R209, R7 ;  /* 0x00000007d1077221 */ /* 0x000fe20000010000 */
[----:B-1----:R-:W-:Y:S01]  /*fab0*/  F2FP.BF16.PACK_AB R9, R66, R22 ;  /* 0x000000164209723e */ /* 0x002fe200000010ff */
[--C-:B------:R-:W-:Y:S02]  /*fac0*/  FFMA.FTZ R0, R154, c[0x0][0x23c], -R2.reuse ;  /* 0x00008f009a007a23 */ /* 0x100fe40000010802 */
[----:B------:R-:W-:Y:S02]  /*fad0*/  FADD.FTZ R7, R208, R7 ;  /* 0x00000007d0077221 */ /* 0x000fe40000010000 */
[----:B------:R1:W-:Y:S02]  /*fae0*/  MUFU.EX2 R65, R0 ;  /* 0x0000000000417308 */ /* 0x0003e40000000800 */
[----:B------:R-:W-:Y:S02]  /*faf0*/  FADD.FTZ R7, R210, R7 ;  /* 0x00000007d2077221 */ /* 0x000fe40000010000 */
[----:B--2---:R-:W-:-:S02]  /*fb00*/  FFMA.FTZ R12, R108, c[0x0][0x23c], -R2 ;  /* 0x00008f006c0c7a23 */ /* 0x004fc40000010802 */
[----:B------:R-:W-:Y:S02]  /*fb10*/  FADD.FTZ R7, R211, R7 ;  /* 0x00000007d3077221 */ /* 0x000fe40000010000 */
[----:B------:R2:W-:Y:S02]  /*fb20*/  MUFU.EX2 R62, R12 ;  /* 0x0000000c003e7308 */ /* 0x0005e40000000800 */
[----:B------:R-:W-:-:S04]  /*fb30*/  FADD.FTZ R7, R213, R7 ;  /* 0x00000007d5077221 */ /* 0x000fc80000010000 */
[----:B------:R-:W-:Y:S02]  /*fb40*/  FADD.FTZ R7, R212, R7 ;  /* 0x00000007d4077221 */ /* 0x000fe40000010000 */
[--C-:B-1----:R-:W-:Y:S02]  /*fb50*/  FFMA.FTZ R0, R109, c[0x0][0x23c], -R2.reuse ;  /* 0x00008f006d007a23 */ /* 0x102fe40000010802 */
[----:B------:R-:W-:Y:S02]  /*fb60*/  FADD.FTZ R7, R214, R7 ;  /* 0x00000007d6077221 */ /* 0x000fe40000010000 */
[----:B------:R1:W3:Y:S02]  /*fb70*/  MUFU.EX2 R64, R0 ;  /* 0x0000000000407308 */ /* 0x0002e40000000800 */
[----:B------:R-:W-:Y:S02]  /*fb80*/  FADD.FTZ R7, R215, R7 ;  /* 0x00000007d7077221 */ /* 0x000fe40000010000 */
[----:B--2---:R-:W-:-:S02]  /*fb90*/  FFMA.FTZ R12, R106, c[0x0][0x23c], -R2 ;  /* 0x00008f006a0c7a23 */ /* 0x004fc40000010802 */
        /* <DEDUP_REMOVED lines=8> */
[C---:B------:R-:W-:Y:S08]  /*fc20*/  HMMA.16816.F32.BF16 R32, R8.reuse, R44, R32 ;  /* 0x0000002c0820723c */ /* 0x040ff00000041820 */
[----:B------:R-:W-:Y:S01]  /*fc30*/  HMMA.16816.F32.BF16 R28, R8, R46, R28 ;  /* 0x0000002e081c723c */ /* 0x000fe2000004181c */
[----:B------:R-:W2:Y:S01]  /*fc40*/  LDSM.16.MT88.4 R44, [R164+0x7c00] ;  /* 0x007c0000a42c783b */ /* 0x000ea20000004200 */
[----:B-1----:R-:W-:-:S04]  /*fc50*/  FFMA.FTZ R0, R155, c[0x0][0x23c], -R2 ;  /* 0x00008f009b007a23 */ /* 0x002fc80000010802 */
[----:B------:R1:W3:Y:S02]  /*fc60*/  MUFU.EX2 R63, R0 ;  /* 0x00000000003f7308 */ /* 0x0002e40000000800 */
[----:B------:R-:W-:Y:S01]  /*fc70*/  HMMA.16816.F32.BF16 R24, R8, R50, R24 ;  /* 0x000000320818723c */ /* 0x000fe20000041818 */
[----:B-1----:R-:W-:-:S05]  /*fc80*/  FADD.FTZ R0, R61, R16 ;  /* 0x000000103d007221 */ /* 0x002fca0000010000 */
[----:B------:R1:W4:Y:S02]  /*fc90*/  MUFU.EX2 R61, R12 ;  /* 0x0000000c003d7308 */ /* 0x0003240000000800 */
[----:B------:R-:W-:Y:S01]  /*fca0*/  HMMA.16816.F32.BF16 R16, R8, R48, R36 ;  /* 0x000000300810723c */ /* 0x000fe20000041824 */
[----:B------:R-:W-:Y:S01]  /*fcb0*/  FADD.FTZ R0, R101, R0 ;  /* 0x0000000065007221 */ /* 0x000fe20000010000 */
[----:B------:R-:W5:Y:S03]  /*fcc0*/  LDSM.16.MT88.4 R48, [R135+0x8000] ;  /* 0x008000008730783b */ /* 0x000f660000004200 */
[----:B------:R-:W-:Y:S01]  /*fcd0*/  FADD.FTZ R0, R100, R0 ;  /* 0x0000000064007221 */ /* 0x000fe20000010000 */
[----:B------:R-:W5:Y:S01]  /*fce0*/  LDSM.16.MT88.4 R36, [R164+0x8000] ;  /* 0x00800000a424783b */ /* 0x000f620000004200 */
[----:B------:R-:W-:Y:S02]  /*fcf0*/  F2FP.BF16.PACK_AB R8, R251, R249 ;  /* 0x000000f9fb08723e */ /* 0x000fe400000010ff */
[----:B------:R-:W-:Y:S01]  /*fd00*/  FADD.FTZ R0, R71, R0 ;  /* 0x0000000047007221 */ /* 0x000fe20000010000 */
[----:B---3--:R-:W-:-:S02]  /*fd10*/  F2FP.BF16.PACK_AB R9, R21, R63 ;  /* 0x0000003f1509723e */ /* 0x008fc400000010ff */
[----:B------:R-:W-:Y:S01]  /*fd20*/  F2FP.BF16.PACK_AB R10, R252, R250 ;  /* 0x000000fafc0a723e */ /* 0x000fe200000010ff */
[----:B------:R-:W-:Y:S02]  /*fd30*/  FADD.FTZ R0, R98, R0 ;  /* 0x0000000062007221 */ /* 0x000fe40000010000 */
[----:B-1----:R-:W-:Y:S01]  /*fd40*/  FFMA.FTZ R12, R23, c[0x0][0x23c], -R6 ;  /* 0x00008f00170c7a23 */ /* 0x002fe20000010806 */
[----:B----4-:R-:W-:Y:S01]  /*fd50*/  F2FP.BF16.PACK_AB R11, R61, R62 ;  /* 0x0000003e3d0b723e */ /* 0x010fe200000010ff */
[----:B------:R-:W-:Y:S02]  /*fd60*/  FADD.FTZ R0, R99, R0 ;  /* 0x0000000063007221 */ /* 0x000fe40000010000 */
[----:B------:R1:W-:Y:S02]  /*fd70*/  MUFU.EX2 R71, R12 ;  /* 0x0000000c00477308 */ /* 0x0003e40000000800 */
[----:B------:R-:W-:Y:S02]  /*fd80*/  FADD.FTZ R0, R97, R0 ;  /* 0x0000000061007221 */ /* 0x000fe40000010000 */
[----:B------:R-:W-:Y:S02]  /*fd90*/  HMMA.16816.F32.BF16 R40, R8, R52, R32 ;  /* 0x000000340828723c */ /* 0x000fe40000041820 */
[----:B------:R-:W-:-:S04]  /*fda0*/  FADD.FTZ R0, R56, R0 ;  /* 0x0000000038007221 */ /* 0x000fc80000010000 */
[----:B------:R-:W-:Y:S02]  /*fdb0*/  FADD.FTZ R0, R96, R0 ;  /* 0x0000000060007221 */ /* 0x000fe40000010000 */
[C---:B------:R-:W-:Y:S02]  /*fdc0*/  HMMA.16816.F32.BF16 R32, R8.reuse, R54, R28 ;  /* 0x000000360820723c */ /* 0x040fe4000004181c */
        /* <DEDUP_REMOVED lines=8> */
[----:B------:R-:W-:Y:S01]  /*fe50*/  FADD.FTZ R0, R89, R0 ;  /* 0x0000000059007221 */ /* 0x000fe20000010000 */
[----:B------:R-:W2:Y:S03]  /*fe60*/  LDSM.16.MT88.4 R24, [R164+0x8400] ;  /* 0x00840000a418783b */ /* 0x000ea60000004200 */
[----:B------:R-:W-:Y:S01]  /*fe70*/  FADD.FTZ R0, R60, R0 ;  /* 0x000000003c007221 */ /* 0x000fe20000010000 */
[----:B------:R-:W3:Y:S01]  /*fe80*/  LDSM.16.MT88.4 R44, [R135+0x8400] ;  /* 0x00840000872c783b */ /* 0x000ee20000004200 */
        /* <DEDUP_REMOVED lines=48> */
[----:B------:R1:W4:Y:S02]  /*10190*/  MUFU.EX2 R54, R7 ;  /* 0x0000000700367308 */ /* 0x0003240000000800 */
        /* <DEDUP_REMOVED lines=12> */
[----:B----4-:R-:W-:Y:S02]  /*10260*/  FADD.FTZ R0, R54, R0 ;  /* 0x0000000036007221 */ /* 0x010fe40000010000 */
[----:B------:R-:W-:-:S04]  /*10270*/  FADD.FTZ R7, R227, R7 ;  /* 0x00000007e3077221 */ /* 0x000fc80000010000 */
[----:B------:R-:W-:Y:S01]  /*10280*/  FADD.FTZ R7, R226, R7 ;  /* 0x00000007e2077221 */ /* 0x000fe20000010000 */
[C---:B-1----:R-:W-:Y:S01]  /*10290*/  F2FP.BF16.PACK_AB R9, R53.reuse, R54 ;  /* 0x000000363509723e */ /* 0x042fe200000010ff */
        /* <DEDUP_REMOVED lines=11> */
[----:B----4-:R-:W-:Y:S02]  /*10350*/  FADD.FTZ R0, R52, R0 ;  /* 0x0000000034007221 */ /* 0x010fe40000010000 */
[----:B------:R-:W-:-:S04]  /*10360*/  FADD.FTZ R7, R234, R7 ;  /* 0x00000007ea077221 */ /* 0x000fc80000010000 */
[----:B------:R-:W-:-:S04]  /*10370*/  FADD.FTZ R7, R235, R7 ;  /* 0x00000007eb077221 */ /* 0x000fc80000010000 */
[----:B------:R-:W-:-:S04]  /*10380*/  FADD.FTZ R7, R237, R7 ;  /* 0x00000007ed077221 */ /* 0x000fc80000010000 */
[----:B------:R-:W-:Y:S01]  /*10390*/  FADD.FTZ R7, R238, R7 ;  /* 0x00000007ee077221 */ /* 0x000fe20000010000 */
[C---:B-1----:R-:W-:Y:S01]  /*103a0*/  F2FP.BF16.PACK_AB R11, R49.reuse, R52 ;  /* 0x00000034310b723e */ /* 0x042fe200000010ff */
[----:B------:R-:W-:Y:S02]  /*103b0*/  FFMA.FTZ R12, R160, c[0x0][0x23c], -R6 ;  /* 0x00008f00a00c7a23 */ /* 0x000fe40000010806 */
[----:B------:R-:W-:Y:S02]  /*103c0*/  FADD.FTZ R7, R244, R7 ;  /* 0x00000007f4077221 */ /* 0x000fe40000010000 */
[----:B------:R1:W4:Y:S01]  /*103d0*/  MUFU.EX2 R50, R12 ;  /* 0x0000000c00327308 */ /* 0x0003220000000800 */
[----:B------:R-:W-:Y:S01]  /*103e0*/  FADD.FTZ R0, R49, R0 ;  /* 0x0000000031007221 */ /* 0x000fe20000010000 */
[C---:B--2---:R-:W-:Y:S01]  /*103f0*/  HMMA.16816.F32.BF16 R144, R8.reuse, R24, R28 ;  /* 0x000000180890723c */ /* 0x044fe2000004181c */
[----:B------:R-:W-:Y:S01]  /*10400*/  FADD.FTZ R7, R243, R7 ;  /* 0x00000007f3077221 */ /* 0x000fe20000010000 */
[----:B------:R-:W2:Y:S06]  /*10410*/  LDSM.16.MT88.4 R28, [R164+0x8800] ;  /* 0x00880000a41c783b */ /* 0x000eac0000004200 */
[----:B---3--:R-:W-:Y:S01]  /*10420*/  HMMA.16816.F32.BF16 R136, R8, R44, R40 ;  /* 0x0000002c0888723c */ /* 0x008fe20000041828 */
[----:B-1----:R-:W-:Y:S01]  /*10430*/  FFMA.FTZ R12, R186, c[0x0][0x23c], -R2 ;  /* 0x00008f00ba0c7a23 */ /* 0x002fe20000010802 */
[----:B----4-:R-:W-:-:S06]  /*10440*/  F2FP.BF16.PACK_AB R148, R50, R57 ;  /* 0x000000393294723e */ /* 0x010fcc00000010ff */
[C---:B------:R-:W-:Y:S01]  /*10450*/  HMMA.16816.F32.BF16 R32, R8.reuse, R46, R32 ;  /* 0x0000002e0820723c */ /* 0x040fe20000041820 */
[----:B------:R1:W3:Y:S07]  /*10460*/  MUFU.EX2 R48, R12 ;  /* 0x0000000c00307308 */ /* 0x0002ee0000000800 */
[----:B------:R-:W-:Y:S01]  /*10470*/  HMMA.16816.F32.BF16 R16, R8, R26, R16 ;  /* 0x0000001a0810723c */ /* 0x000fe20000041810 */
[----:B------:R-:W-:Y:S06]  /*10480*/  LDSM.16.MT88.4 R24, [R164+0x8c00] ;  /* 0x008c0000a418783b */ /* 0x000fec0000004200 */
[----:B------:R-:W-:-:S02]  /*10490*/  F2FP.BF16.PACK_AB R8, R82, R92 ;  /* 0x0000005c5208723e */ /* 0x000fc400000010ff */
[----:B------:R-:W-:Y:S01]  /*104a0*/  F2FP.BF16.PACK_AB R10, R60, R71 ;  /* 0x000000473c0a723e */ /* 0x000fe200000010ff */
[----:B-1----:R-:W-:Y:S02]  /*104b0*/  FFMA.FTZ R12, R187, c[0x0][0x23c], -R2 ;  /* 0x00008f00bb0c7a23 */ /* 0x002fe40000010802 */
[----:B---3--:R-:W-:Y:S02]  /*104c0*/  FADD.FTZ R0, R48, R0 ;  /* 0x0000000030007221 */ /* 0x008fe40000010000 */
[----:B------:R1:W3:Y:S02]  /*104d0*/  MUFU.EX2 R39, R12 ;  /* 0x0000000c00277308 */ /* 0x0002e40000000800 */
[----:B-1----:R-:W-:Y:S01]  /*104e0*/  FFMA.FTZ R12, R188, c[0x0][0x23c], -R2 ;  /* 0x00008f00bc0c7a23 */ /* 0x002fe20000010802 */
[C---:B---3--:R-:W-:Y:S01]  /*104f0*/  F2FP.BF16.PACK_AB R9, R39.reuse, R48 ;  /* 0x000000302709723e */ /* 0x048fe200000010ff */
[----:B------:R-:W-:-:S04]  /*10500*/  FADD.FTZ R0, R39, R0 ;  /* 0x0000000027007221 */ /* 0x000fc80000010000 */
[----:B------:R1:W3:Y:S02]  /*10510*/  MUFU.EX2 R38, R12 ;  /* 0x0000000c00267308 */ /* 0x0002e40000000800 */
[----:B-1----:R-:W-:Y:S02]  /*10520*/  FFMA.FTZ R12, R190, c[0x0][0x23c], -R2 ;  /* 0x00008f00be0c7a23 */ /* 0x002fe40000010802 */
[----:B---3--:R-:W-:-:S04]  /*10530*/  FADD.FTZ R0, R38, R0 ;  /* 0x0000000026007221 */ /* 0x008fc80000010000 */
[----:B------:R1:W3:Y:S02]  /*10540*/  MUFU.EX2 R37, R12 ;  /* 0x0000000c00257308 */ /* 0x0002e40000000800 */
[----:B-1----:R-:W-:Y:S01]  /*10550*/  FFMA.FTZ R12, R189, c[0x0][0x23c], -R6 ;  /* 0x00008f00bd0c7a23 */ /* 0x002fe20000010806 */
[C---:B---3--:R-:W-:Y:S01]  /*10560*/  F2FP.BF16.PACK_AB R11, R37.reuse, R38 ;  /* 0x00000026250b723e */ /* 0x048fe200000010ff */
[----:B------:R-:W-:-:S04]  /*10570*/  FADD.FTZ R0, R37, R0 ;  /* 0x0000000025007221 */ /* 0x000fc80000010000 */
[----:B------:R1:W-:Y:S02]  /*10580*/  MUFU.EX2 R36, R12 ;  /* 0x0000000c00247308 */ /* 0x0003e40000000800 */
[C---:B------:R-:W-:Y:S08]  /*10590*/  HMMA.16816.F32.BF16 R136, R8.reuse, R140, R136 ;  /* 0x0000008c0888723c */ /* 0x040ff00000041888 */
[----:B------:R-:W-:Y:S01]  /*105a0*/  HMMA.16816.F32.BF16 R140, R8, R142, R32 ;  /* 0x0000008e088c723c */ /* 0x000fe20000041820 */
[----:B-1----:R-:W-:-:S02]  /*105b0*/  FFMA.FTZ R12, R191, c[0x0][0x23c], -R6 ;  /* 0x00008f00bf0c7a23 */ /* 0x002fc40000010806 */
[----:B------:R-:W-:Y:S02]  /*105c0*/  FADD.FTZ R6, R246, R7 ;  /* 0x00000007f6067221 */ /* 0x000fe40000010000 */
[----:B------:R-:W-:Y:S01]  /*105d0*/  FFMA.FTZ R7, R194, c[0x0][0x23c], -R2 ;  /* 0x00008f00c2077a23 */ /* 0x000fe20000010802 */
[----:B------:R1:W3:Y:S01]  /*105e0*/  MUFU.EX2 R237, R12 ;  /* 0x0000000c00ed7308 */ /* 0x0002e20000000800 */
[----:B------:R-:W-:Y:S01]  /*105f0*/  FADD.FTZ R6, R247, R6 ;  /* 0x00000006f7067221 */ /* 0x000fe20000010000 */
[----:B--2---:R-:W-:Y:S03]  /*10600*/  HMMA.16816.F32.BF16 R144, R8, R28, R144 ;  /* 0x0000001c0890723c */ /* 0x004fe60000041890 */
[----:B------:R-:W-:-:S03]  /*10610*/  FADD.FTZ R6, R248, R6 ;  /* 0x00000006f8067221 */ /* 0x000fc60000010000 */
[----:B------:R2:W4:Y:S01]  /*10620*/  MUFU.EX2 R23, R7 ;  /* 0x0000000700177308 */ /* 0x0005220000000800 */
[----:B------:R-:W-:Y:S01]  /*10630*/  FADD.FTZ R6, R249, R6 ;  /* 0x00000006f9067221 */ /* 0x000fe20000010000 */
[----:B------:R-:W-:Y:S03]  /*10640*/  HMMA.16816.F32.BF16 R16, R8, R30, R16 ;  /* 0x0000001e0810723c */ /* 0x000fe60000041810 */
[----:B------:R-:W-:Y:S01]  /*10650*/  FADD.FTZ R6, R251, R6 ;  /* 0x00000006fb067221 */ /* 0x000fe20000010000 */
[----:B-1----:R-:W1:Y:S03]  /*10660*/  LDSM.16.MT88.4 R12, [R135+0x8c00] ;  /* 0x008c0000870c783b */ /* 0x002e660000004200 */
[----:B------:R-:W-:Y:S01]  /*10670*/  FADD.FTZ R6, R250, R6 ;  /* 0x00000006fa067221 */ /* 0x000fe20000010000 */
[----:B---3--:R-:W-:-:S03]  /*10680*/  F2FP.BF16.PACK_AB R150, R237, R36 ;  /* 0x00000024ed96723e */ /* 0x008fc600000010ff */
[----:B------:R-:W-:Y:S02]  /*10690*/  FADD.FTZ R6, R252, R6 ;  /* 0x00000006fc067221 */ /* 0x000fe40000010000 */
[----:B--2---:R-:W-:Y:S02]  /*106a0*/  FFMA.FTZ R7, R195, c[0x0][0x23c], -R2 ;  /* 0x00008f00c3077a23 */ /* 0x004fe40000010802 */
        /* <DEDUP_REMOVED lines=98> */
.L_x_1925:
[----:B------:R-:W-:-:S05]  /*10cd0*/  IMAD.MOV.U32 R0, RZ, RZ, c[0x0][0x1a0] ;  /* 0x00006800ff007624 */ /* 0x000fca00078e00ff */
[----:B------:R-:W-:-:S04]  /*10ce0*/  LEA R0, -R0, RZ, 0x8 ;  /* 0x000000ff00007211 */ /* 0x000fc800078e41ff */
[----:B------:R-:W-:Y:S02]  /*10cf0*/  SHF.R.S32.HI R2, RZ, 0x1f, R0 ;  /* 0x0000001fff027819 */ /* 0x000fe40000011400 */
.L_x_1926:
[----:B------:R-:W-:Y:S01]  /*10d00*/  ULDC.64 UR4, c[0x0][0x1a0] ;  /* 0x0000680000047ab9 */ /* 0x000fe20000000a00 */
[C---:B------:R-:W-:Y:S01]  /*10d10*/  LEA R242, P0, R0.reuse, R242, 0x1 ;  /* 0x000000f200f27211 */ /* 0x040fe200078008ff */
[----:B------:R-:W-:Y:S01]  /*10d20*/  USHF.L.U32 UR9, UR4, 0x6, URZ ;  /* 0x0000000604097899 */ /* 0x000fe2000800063f */
[----:B------:R-:W1:Y:S01]  /*10d30*/  S2R R22, SR_TID.X ;  /* 0x0000000000167919 */ /* 0x000e620000002100 */
[----:B------:R-:W-:Y:S01]  /*10d40*/  UMOV UR8, 0x6 ;  /* 0x0000000600087882 */ /* 0x000fe20000000000 */
[----:B------:R-:W-:Y:S01]  /*10d50*/  LEA.HI.X R241, R0, R241, R2, 0x1, P0 ;  /* 0x000000f100f17211 */ /* 0x000fe200000f0c02 */
[----:B------:R-:W-:Y:S01]  /*10d60*/  USHF.L.U64.HI UR5, UR4, UR8, UR5 ;  /* 0x0000000804057299 */ /* 0x000fe20008010205 */
[----:B------:R-:W-:Y:S01]  /*10d70*/  IMAD.MOV.U32 R16, RZ, RZ, R242 ;  /* 0x000000ffff107224 */ /* 0x000fe200078e00f2 */
[----:B------:R-:W-:Y:S01]  /*10d80*/  IADD3 R6, P0, R242, UR9, RZ ;  /* 0x00000009f2067c10 */ /* 0x000fe2000ff1e0ff */
[----:B------:R-:W-:Y:S01]  /*10d90*/  IMAD.SHL.U32 R21, R236, 0x100, RZ ;  /* 0x00000100ec157824 */ /* 0x000fe200078e00ff */
[----:B------:R-:W-:Y:S01]  /*10da0*/  LOP3.LUT R184, R184, 0xfffffffd, RZ, 0xc0, !PT ;  /* 0xfffffffdb8b87812 */ /* 0x000fe200078ec0ff */
[----:B------:R-:W-:Y:S01]  /*10db0*/  IMAD.MOV.U32 R17, RZ, RZ, R241 ;  /* 0x000000ffff117224 */ /* 0x000fe200078e00f1 */
[----:B------:R-:W-:-:S02]  /*10dc0*/  IADD3.X R7, R241, UR5, RZ, P0, !PT ;  /* 0x00000005f1077c10 */ /* 0x000fc400087fe4ff */
        /* <DEDUP_REMOVED lines=10> */
[----:B------:R-:W-:Y:S01]  /*10e70*/  IADD3 R10, P0, R12, UR9, RZ ;  /* 0x000000090c0a7c10 */ /* 0x000fe2000ff1e0ff */
[----:B-1----:R-:W-:-:S02]  /*10e80*/  IMAD.SHL.U32 R22, R22, 0x2, RZ ;  /* 0x0000000216167824 */ /* 0x002fc400078e00ff */
[----:B------:R1:W-:Y:S01]  /*10e90*/  LDGSTS.E.BYPASS.LTC128B.128 [R183+0x6800], [R12.64] ;  /* 0x068000000cb77fae */ /* 0x0003e2000b901d46 */
[----:B------:R-:W-:Y:S02]  /*10ea0*/  IADD3.X R11, R13, UR5, RZ, P0, !PT ;  /* 0x000000050d0b7c10 */ /* 0x000fe400087fe4ff */
[----:B------:R-:W-:Y:S02]  /*10eb0*/  IADD3 R8, P0, R10, UR9, RZ ;  /* 0x000000090a087c10 */ /* 0x000fe4000ff1e0ff */
[----:B------:R-:W-:Y:S01]  /*10ec0*/  LOP3.LUT R22, R22, 0x6, RZ, 0xc0, !PT ;  /* 0x0000000616167812 */ /* 0x000fe200078ec0ff */
[----:B------:R5:W-:Y:S01]  /*10ed0*/  LDGSTS.E.BYPASS.LTC128B.128 [R183+0x7000], [R10.64] ;  /* 0x070000000ab77fae */ /* 0x000be2000b901d46 */
[----:B------:R-:W-:Y:S02]  /*10ee0*/  IADD3.X R9, R11, UR5, RZ, P0, !PT ;  /* 0x000000050b097c10 */ /* 0x000fe400087fe4ff */
[----:B------:R-:W-:-:S03]  /*10ef0*/  LOP3.LUT R0, R21, R22, RZ, 0xfc, !PT ;  /* 0x0000001615007212 */ /* 0x000fc600078efcff */
[----:B------:R5:W-:Y:S01]  /*10f00*/  LDGSTS.E.BYPASS.LTC128B.128 [R183+0x7800], [R8.64] ;  /* 0x0780000008b77fae */ /* 0x000be2000b901d46 */
[----:B------:R-:W-:-:S04]  /*10f10*/  IADD3 R2, R0, 0x1, RZ ;  /* 0x0000000100027810 */ /* 0x000fc80007ffe0ff */
[----:B------:R-:W-:Y:S02]  /*10f20*/  ISETP.GE.AND P2, PT, R2, R4, PT ;  /* 0x000000040200720c */ /* 0x000fe40003f46270 */
[----:B---3--:R-:W-:-:S04]  /*10f30*/  IADD3 R6, P0, R8, UR9, RZ ;  /* 0x0000000908067c10 */ /* 0x008fc8000ff1e0ff */
[----:B------:R-:W-:Y:S02]  /*10f40*/  IADD3.X R7, R9, UR5, RZ, P0, !PT ;  /* 0x0000000509077c10 */ /* 0x000fe400087fe4ff */
[----:B----4-:R-:W-:-:S03]  /*10f50*/  IADD3 R14, P0, R6, UR9, RZ ;  /* 0x00000009060e7c10 */ /* 0x010fc6000ff1e0ff */
[----:B------:R3:W-:Y:S01]  /*10f60*/  LDGSTS.E.BYPASS.LTC128B.128 [R183+0x8000], [R6.64] ;  /* 0x0800000006b77fae */ /* 0x0007e2000b901d46 */
[----:B------:R-:W-:Y:S02]  /*10f70*/  IADD3.X R15, R7, UR5, RZ, P0, !PT ;  /* 0x00000005070f7c10 */ /* 0x000fe400087fe4ff */
[----:B------:R-:W-:-:S03]  /*10f80*/  ISETP.GE.AND P0, PT, R198, 0x3, PT ;  /* 0x00000003c600780c */ /* 0x000fc60003f06270 */
[----:B------:R1:W-:Y:S04]  /*10f90*/  LDGSTS.E.BYPASS.LTC128B.128 [R183+0x8800], [R14.64] ;  /* 0x088000000eb77fae */ /* 0x0003e8000b901d46 */
[----:B------:R-:W-:Y:S04]  /*10fa0*/  LDSM.16.M88.4 R24, [R134+0x1000] ;  /* 0x001000008618783b */ /* 0x000fe80000000200 */
[----:B------:R-:W-:Y:S02]  /*10fb0*/  LDSM.16.M88.4 R40, [R134+0x1400] ;  /* 0x001400008628783b */ /* 0x000fe40000000200 */
[----:B------:R-:W-:-:S02]  /*10fc0*/  @P0 LOP3.LUT R184, R184, 0x2, RZ, 0xfc, !PT ;  /* 0x00000002b8b80812 */ /* 0x000fc400078efcff */
[----:B-----5:R-:W-:Y:S01]  /*10fd0*/  LDSM.16.M88.4 R8, [R167] ;  /* 0x00000000a708783b */ /* 0x020fe20000000200 */
[----:B------:R-:W-:Y:S02]  /*10fe0*/  ISETP.GE.AND P0, PT, R2, R5, PT ;  /* 0x000000050200720c */ /* 0x000fe40003f06270 */
[----:B------:R-:W-:Y:S01]  /*10ff0*/  LOP3.LUT R184, R184, 0xfffffffe, RZ, 0xc0, !PT ;  /* 0xfffffffeb8b87812 */ /* 0x000fe200078ec0ff */
[----:B------:R-:W-:Y:S01]  /*11000*/  LDSM.16.M88.4 R32, [R165] ;  /* 0x00000000a520783b */ /* 0x000fe20000000200 */
[----:B------:R-:W-:-:S03]  /*11010*/  IADD3 R2, R0, 0x9, RZ ;  /* 0x0000000900027810 */ /* 0x000fc60007ffe0ff */
[----:B------:R-:W-:Y:S01]  /*11020*/  LDSM.16.M88.4 R48, [R182] ;  /* 0x00000000b630783b */ /* 0x000fe20000000200 */
[C-C-:B---3--:R-:W-:Y:S02]  /*11030*/  LOP3.LUT R7, R21.reuse, 0x18, R22.reuse, 0xfe, !PT ;  /* 0x0000001815077812 */ /* 0x148fe400078efe16 */
[--C-:B------:R-:W-:Y:S01]  /*11040*/  LOP3.LUT R6, R21, 0x8, R22.reuse, 0xfe, !PT ;  /* 0x0000000815067812 */ /* 0x100fe200078efe16 */
[----:B------:R-:W-:Y:S01]  /*11050*/  LDSM.16.M88.4 R52, [R134+0x1c00] ;  /* 0x001c00008634783b */ /* 0x000fe20000000200 */
[-C--:B------:R-:W-:Y:S02]  /*11060*/  ISETP.GE.AND P5, PT, R7, R5.reuse, PT ;  /* 0x000000050700720c */ /* 0x080fe40003fa6270 */
[CC--:B------:R-:W-:Y:S01]  /*11070*/  ISETP.GE.AND P1, PT, R6.reuse, R4.reuse, PT ;  /* 0x000000040600720c */ /* 0x0c0fe20003f26270 */
[----:B-1----:R-:W2:Y:S01]  /*11080*/  LDSM.16.M88.4 R12, [R166] ;  /* 0x00000000a60c783b */ /* 0x002ea20000000200 */
[----:B------:R-:W-:Y:S02]  /*11090*/  ISETP.GE.AND P3, PT, R6, R5, PT ;  /* 0x000000050600720c */ /* 0x000fe40003f66270 */
[----:B------:R-:W-:Y:S01]  /*110a0*/  LOP3.LUT R6, R21, 0x10, R22, 0xfe, !PT ;  /* 0x0000001015067812 */ /* 0x000fe200078efe16 */
[----:B------:R-:W-:Y:S03]  /*110b0*/  LDSM.16.M88.4 R44, [R181] ;  /* 0x00000000b52c783b */ /* 0x000fe60000000200 */
[----:B------:R-:W-:Y:S01]  /*110c0*/  ISETP.GE.AND P4, PT, R6, R4, PT ;  /* 0x000000040600720c */ /* 0x000fe20003f86270 */
[----:B------:R-:W0:Y:S01]  /*110d0*/  LDGDEPBAR ;  /* 0x00000000000079af */ /* 0x000e220000000000 */
[C---:B--2---:R-:W-:Y:S08]  /*110e0*/  HMMA.16816.F32.BF16 R16, R12.reuse, R24, RZ ;  /* 0x000000180c10723c */ /* 0x044ff000000418ff */
[C---:B------:R-:W-:Y:S08]  /*110f0*/  HMMA.16816.F32.BF16 R28, R12.reuse, R26, RZ ;  /* 0x0000001a0c1c723c */ /* 0x040ff000000418ff */
[----:B------:R-:W-:Y:S08]  /*11100*/  HMMA.16816.F32.BF16 R24, R12, R40, RZ ;  /* 0x000000280c18723c */ /* 0x000ff000000418ff */
[C---:B------:R-:W-:Y:S08]  /*11110*/  HMMA.16816.F32.BF16 R16, R8.reuse, R32, R16 ;  /* 0x000000200810723c */ /* 0x040ff00000041810 */
[C---:B------:R-:W-:Y:S01]  /*11120*/  HMMA.16816.F32.BF16 R28, R8.reuse, R34, R28 ;  /* 0x00000022081c723c */ /* 0x040fe2000004181c */
[----:B------:R-:W1:Y:S07]  /*11130*/  LDSM.16.M88.4 R32, [R134+0x1800] ;  /* 0x001800008620783b */ /* 0x000e6e0000000200 */
[----:B------:R-:W-:Y:S08]  /*11140*/  HMMA.16816.F32.BF16 R36, R8, R48, R24 ;  /* 0x000000300824723c */ /* 0x000ff00000041818 */
[----:B------:R-:W-:Y:S01]  /*11150*/  HMMA.16816.F32.BF16 R24, R12, R42, RZ ;  /* 0x0000002a0c18723c */ /* 0x000fe200000418ff */
[----:B------:R-:W-:Y:S01]  /*11160*/  FMUL.FTZ R16, R16, c[0x0][0x2ec] ;  /* 0x0000bb0010107a20 */ /* 0x000fe20000410000 */
[----:B------:R-:W2:Y:S01]  /*11170*/  LDSM.16.M88.4 R40, [R180] ;  /* 0x00000000b428783b */ /* 0x000ea20000000200 */
[----:B------:R-:W-:-:S02]  /*11180*/  FMUL.FTZ R17, R17, c[0x0][0x2ec] ;  /* 0x0000bb0011117a20 */ /* 0x000fc40000410000 */
[----:B------:R-:W-:Y:S01]  /*11190*/  FMUL.FTZ R18, R18, c[0x0][0x2ec] ;  /* 0x0000bb0012127a20 */ /* 0x000fe20000410000 */
[----:B------:R-:W-:Y:S01]  /*111a0*/  MUFU.TANH R202, R16 ;  /* 0x0000001000ca7308 */ /* 0x000fe20000002400 */
[----:B------:R-:W-:Y:S02]  /*111b0*/  FMUL.FTZ R19, R19, c[0x0][0x2ec] ;  /* 0x0000bb0013137a20 */ /* 0x000fe40000410000 */
[----:B------:R-:W-:Y:S02]  /*111c0*/  FMUL.FTZ R28, R28, c[0x0][0x2ec] ;  /* 0x0000bb001c1c7a20 */ /* 0x000fe40000410000 */
[----:B------:R-:W-:Y:S02]  /*111d0*/  FMUL.FTZ R29, R29, c[0x0][0x2ec] ;  /* 0x0000bb001d1d7a20 */ /* 0x000fe40000410000 */
[----:B------:R-:W-:Y:S01]  /*111e0*/  FMUL.FTZ R30, R30, c[0x0][0x2ec] ;  /* 0x0000bb001e1e7a20 */ /* 0x000fe20000410000 */
[----:B------:R-:W3:Y:S01]  /*111f0*/  MUFU.TANH R90, R28 ;  /* 0x0000001c005a7308 */ /* 0x000ee20000002400 */
[----:B------:R-:W-:-:S02]  /*11200*/  FMUL.FTZ R31, R31, c[0x0][0x2ec] ;  /* 0x0000bb001f1f7a20 */ /* 0x000fc40000410000 */
[----:B------:R-:W-:Y:S02]  /*11210*/  FMUL.FTZ R36, R36, c[0x0][0x2ec] ;  /* 0x0000bb0024247a20 */ /* 0x000fe40000410000 */
[----:B------:R-:W-:Y:S02]  /*11220*/  FMUL.FTZ R37, R37, c[0x0][0x2ec] ;  /* 0x0000bb0025257a20 */ /* 0x000fe40000410000 */
[----:B------:R-:W-:Y:S01]  /*11230*/  FMUL.FTZ R38, R38, c[0x0][0x2ec] ;  /* 0x0000bb0026267a20 */ /* 0x000fe20000410000 */
[----:B------:R-:W-:Y:S01]  /*11240*/  MUFU.TANH R87, R29 ;  /* 0x0000001d00577308 */ /* 0x000fe20000002400 */
[----:B------:R-:W-:-:S07]  /*11250*/  FMUL.FTZ R39, R39, c[0x0][0x2ec] ;  /* 0x0000bb0027277a20 */ /* 0x000fce0000410000 */
[----:B------:R-:W4:Y:S01]  /*11260*/  MUFU.TANH R105, R30 ;  /* 0x0000001e00697308 */ /* 0x000f220000002400 */
[----:B---3--:R-:W-:-:S07]  /*11270*/  FSEL R90, R90, -INF , !P1 ;  /* 0xff8000005a5a7808 */ /* 0x008fce0004800000 */
[----:B------:R3:W-:Y:S08]  /*11280*/  MUFU.TANH R104, R31 ;  /* 0x0000001f00687308 */ /* 0x0007f00000002400 */
[----:B------:R-:W5:Y:S01]  /*11290*/  MUFU.TANH R91, R17 ;  /* 0x00000011005b7308 */ /* 0x000f620000002400 */
[----:B----4-:R-:W-:Y:S01]  /*112a0*/  FSEL R105, R105, -INF , !P3 ;  /* 0xff80000069697808 */ /* 0x010fe20005800000 */
[----:B---3--:R-:W-:Y:S06]  /*112b0*/  HMMA.16816.F32.BF16 R28, R8, R50, R24 ;  /* 0x00000032081c723c */ /* 0x008fec0000041818 */
[----:B------:R-:W-:Y:S01]  /*112c0*/  MUFU.TANH R201, R18 ;  /* 0x0000001200c97308 */ /* 0x000fe20000002400 */
[----:B------:R-:W3:Y:S01]  /*112d0*/  LDSM.16.M88.4 R48, [R134+0x2400] ;  /* 0x002400008630783b */ /* 0x000ee20000000200 */
[----:B------:R-:W-:Y:S06]  /*112e0*/  HMMA.16816.F32.BF16 R24, R12, R52, RZ ;  /* 0x000000340c18723c */ /* 0x000fec00000418ff */
[----:B------:R1:W4:Y:S01]  /*112f0*/  MUFU.TANH R106, R19 ;  /* 0x00000013006a7308 */ /* 0x0003220000002400 */
[----:B-----5:R-:W-:-:S02]  /*11300*/  FSEL R91, R91, -INF , !P2 ;  /* 0xff8000005b5b7808 */ /* 0x020fc40005000000 */
[----:B------:R-:W-:Y:S02]  /*11310*/  ISETP.GE.AND P2, PT, R6, R5, PT ;  /* 0x000000050600720c */ /* 0x000fe40003f46270 */
[----:B------:R-:W-:-:S03]  /*11320*/  LOP3.LUT R6, R21, 0x20, R22, 0xfe, !PT ;  /* 0x0000002015067812 */ /* 0x000fc600078efe16 */
[----:B------:R-:W5:Y:S01]  /*11330*/  MUFU.TANH R86, R36 ;  /* 0x0000002400567308 */ /* 0x000f620000002400 */
[CC--:B------:R-:W-:Y:S02]  /*11340*/  ISETP.GE.AND P6, PT, R6.reuse, R4.reuse, PT ;  /* 0x000000040600720c */ /* 0x0c0fe40003fc6270 */
[----:B------:R-:W-:Y:S02]  /*11350*/  ISETP.GE.AND P3, PT, R6, R5, PT ;  /* 0x000000050600720c */ /* 0x000fe40003f66270 */
[----:B------:R-:W-:Y:S01]  /*11360*/  LOP3.LUT R6, R21, 0x28, R22, 0xfe, !PT ;  /* 0x0000002815067812 */ /* 0x000fe200078efe16 */
[----:B------:R-:W-:Y:S01]  /*11370*/  FMUL.FTZ R28, R28, c[0x0][0x2ec] ;  /* 0x0000bb001c1c7a20 */ /* 0x000fe20000410000 */
[----:B-1----:R-:W-:Y:S01]  /*11380*/  HMMA.16816.F32.BF16 R16, R12, R32, RZ ;  /* 0x000000200c10723c */ /* 0x002fe200000418ff */
[----:B------:R-:W-:Y:S01]  /*11390*/  FMUL.FTZ R29, R29, c[0x0][0x2ec] ;  /* 0x0000bb001d1d7a20 */ /* 0x000fe20000410000 */
[----:B------:R-:W1:Y:S01]  /*113a0*/  MUFU.TANH R88, R37 ;  /* 0x0000002500587308 */ /* 0x000e620000002400 */
[----:B------:R-:W-:Y:S01]  /*113b0*/  FMUL.FTZ R30, R30, c[0x0][0x2ec] ;  /* 0x0000bb001e1e7a20 */ /* 0x000fe20000410000 */
[----:B----4-:R-:W-:Y:S01]  /*113c0*/  FSEL R106, R106, -INF , !P0 ;  /* 0xff8000006a6a7808 */ /* 0x010fe20004000000 */
[----:B------:R-:W-:Y:S01]  /*113d0*/  FMUL.FTZ R31, R31, c[0x0][0x2ec] ;  /* 0x0000bb001f1f7a20 */ /* 0x000fe20000410000 */
[----:B------:R-:W-:-:S02]  /*113e0*/  ISETP.GE.AND P0, PT, R7, R4, PT ;  /* 0x000000040700720c */ /* 0x000fc40003f06270 */
[----:B------:R-:W-:Y:S01]  /*113f0*/  HMMA.16816.F32.BF16 R32, R12, R34, RZ ;  /* 0x000000220c20723c */ /* 0x000fe200000418ff */
[----:B------:R-:W-:Y:S01]  /*11400*/  ISETP.GE.AND P1, PT, R6, R4, PT ;  /* 0x000000040600720c */ /* 0x000fe20003f26270 */
[----:B------:R-:W4:Y:S01]  /*11410*/  MUFU.TANH R84, R28 ;  /* 0x0000001c00547308 */ /* 0x000f220000002400 */
[----:B-----5:R-:W-:-:S07]  /*11420*/  FSEL R86, R86, -INF , !P4 ;  /* 0xff80000056567808 */ /* 0x020fce0006000000 */
[----:B------:R-:W-:Y:S01]  /*11430*/  MUFU.TANH R85, R29 ;  /* 0x0000001d00557308 */ /* 0x000fe20000002400 */
[----:B------:R-:W-:Y:S02]  /*11440*/  @P0 LOP3.LUT R184, R184, 0x1, RZ, 0xfc, !PT ;  /* 0x00000001b8b80812 */ /* 0x000fe400078efcff */
[----:B------:R-:W-:Y:S02]  /*11450*/  ISETP.GE.AND P0, PT, R2, R4, PT ;  /* 0x000000040200720c */ /* 0x000fe40003f06270 */
[----:B------:R-:W-:Y:S01]  /*11460*/  LOP3.LUT P4, RZ, R184, 0x1, RZ, 0xc0, !PT ;  /* 0x00000001b8ff7812 */ /* 0x000fe2000788c0ff */
[----:B------:R-:W-:Y:S01]  /*11470*/  HMMA.16816.F32.BF16 R16, R8, R44, R16 ;  /* 0x0000002c0810723c */ /* 0x000fe20000041810 */
[----:B------:R-:W-:Y:S01]  /*11480*/  FSEL R87, R87, -INF , !P0 ;  /* 0xff80000057577808 */ /* 0x000fe20004000000 */
[----:B------:R-:W5:Y:S01]  /*11490*/  MUFU.TANH R111, R30 ;  /* 0x0000001e006f7308 */ /* 0x000f620000002400 */
[----:B------:R-:W-:Y:S02]  /*114a0*/  ISETP.GE.AND P0, PT, R2, R5, PT ;  /* 0x000000050200720c */ /* 0x000fe40003f06270 */
[----:B------:R-:W-:-:S02]  /*114b0*/  IADD3 R2, R0, 0x11, RZ ;  /* 0x0000001100027810 */ /* 0x000fc40007ffe0ff */
[----:B------:R-:W-:Y:S02]  /*114c0*/  FSEL R104, R104, -INF , !P0 ;  /* 0xff80000068687808 */ /* 0x000fe40004000000 */
[----:B------:R-:W-:Y:S01]  /*114d0*/  ISETP.GE.AND P0, PT, R2, R4, PT ;  /* 0x000000040200720c */ /* 0x000fe20003f06270 */
[----:B------:R2:W-:Y:S01]  /*114e0*/  MUFU.TANH R112, R31 ;  /* 0x0000001f00707308 */ /* 0x0005e20000002400 */
[----:B------:R-:W-:Y:S02]  /*114f0*/  LOP3.LUT R184, R184, 0xfffffffe, RZ, 0xc0, !PT ;  /* 0xfffffffeb8b87812 */ /* 0x000fe400078ec0ff */
[----:B-1----:R-:W-:Y:S02]  /*11500*/  FSEL R88, R88, -INF , !P0 ;  /* 0xff80000058587808 */ /* 0x002fe40004000000 */
[----:B------:R-:W-:Y:S02]  /*11510*/  ISETP.GE.AND P0, PT, R2, R5, PT ;  /* 0x000000050200720c */ /* 0x000fe40003f06270 */
[----:B------:R-:W-:Y:S01]  /*11520*/  IADD3 R2, R0, 0x19, RZ ;  /* 0x0000001900027810 */ /* 0x000fe20007ffe0ff */
[----:B------:R-:W1:Y:S01]  /*11530*/  MUFU.TANH R107, R38 ;  /* 0x00000026006b7308 */ /* 0x000e620000002400 */
[----:B----4-:R-:W-:-:S02]  /*11540*/  FSEL R84, R84, -INF , !P4 ;  /* 0xff80000054547808 */ /* 0x010fc40006000000 */
[----:B-----5:R-:W-:-:S03]  /*11550*/  FSEL R111, R111, -INF , !P5 ;  /* 0xff8000006f6f7808 */ /* 0x020fc60006800000 */
[----:B------:R-:W-:Y:S01]  /*11560*/  FMUL.FTZ R16, R16, c[0x0][0x2ec] ;  /* 0x0000bb0010107a20 */ /* 0x000fe20000410000 */
[----:B--2---:R-:W-:Y:S01]  /*11570*/  HMMA.16816.F32.BF16 R28, R8, R46, R32 ;  /* 0x0000002e081c723c */ /* 0x004fe20000041820 */
[----:B------:R-:W2:Y:S01]  /*11580*/  LDSM.16.M88.4 R32, [R134+0x2000] ;  /* 0x002000008620783b */ /* 0x000ea20000000200 */
[----:B------:R4:W5:Y:S01]  /*11590*/  MUFU.TANH R108, R39 ;  /* 0x00000027006c7308 */ /* 0x0009620000002400 */
[----:B------:R-:W-:Y:S02]  /*115a0*/  FMUL.FTZ R17, R17, c[0x0][0x2ec] ;  /* 0x0000bb0011117a20 */ /* 0x000fe40000410000 */
[----:B------:R-:W2:Y:S01]  /*115b0*/  LDSM.16.M88.4 R44, [R179] ;  /* 0x00000000b32c783b */ /* 0x000ea20000000200 */
[----:B------:R-:W-:Y:S02]  /*115c0*/  FMUL.FTZ R18, R18, c[0x0][0x2ec] ;  /* 0x0000bb0012127a20 */ /* 0x000fe40000410000 */
[----:B------:R-:W-:Y:S01]  /*115d0*/  FMUL.FTZ R19, R19, c[0x0][0x2ec] ;  /* 0x0000bb0013137a20 */ /* 0x000fe20000410000 */
[----:B-1----:R-:W-:Y:S01]  /*115e0*/  FSEL R107, R107, -INF , !P2 ;  /* 0xff8000006b6b7808 */ /* 0x002fe20005000000 */
[----:B------:R-:W1:Y:S01]  /*115f0*/  MUFU.TANH R81, R16 ;  /* 0x0000001000517308 */ /* 0x000e620000002400 */
[----:B------:R-:W-:-:S02]  /*11600*/  ISETP.GE.AND P2, PT, R6, R5, PT ;  /* 0x000000050600720c */ /* 0x000fc40003f46270 */
[----:B------:R-:W-:-:S04]  /*11610*/  LOP3.LUT R6, R21, 0x30, R22, 0xfe, !PT ;  /* 0x0000003015067812 */ /* 0x000fc800078efe16 */
[-C--:B------:R-:W-:Y:S01]  /*11620*/  ISETP.GE.AND P4, PT, R6, R5.reuse, PT ;  /* 0x000000050600720c */ /* 0x080fe20003f86270 */
[----:B----4-:R-:W-:Y:S01]  /*11630*/  HMMA.16816.F32.BF16 R36, R8, R40, R24 ;  /* 0x000000280824723c */ /* 0x010fe20000041818 */
[----:B------:R-:W-:Y:S01]  /*11640*/  MUFU.TANH R83, R17 ;  /* 0x0000001100537308 */ /* 0x000fe20000002400 */
[----:B-----5:R-:W-:Y:S02]  /*11650*/  FSEL R108, R108, -INF , !P0 ;  /* 0xff8000006c6c7808 */ /* 0x020fe40004000000 */
[----:B------:R-:W-:Y:S02]  /*11660*/  ISETP.GE.AND P0, PT, R2, R4, PT ;  /* 0x000000040200720c */ /* 0x000fe40003f06270 */
[----:B------:R-:W-:Y:S02]  /*11670*/  FMUL.FTZ R28, R28, c[0x0][0x2ec] ;  /* 0x0000bb001c1c7a20 */ /* 0x000fe40000410000 */
[----:B------:R-:W-:Y:S01]  /*11680*/  HMMA.16816.F32.BF16 R24, R12, R54, RZ ;  /* 0x000000360c18723c */ /* 0x000fe200000418ff */
[----:B------:R-:W-:Y:S01]  /*11690*/  FMUL.FTZ R29, R29, c[0x0][0x2ec] ;  /* 0x0000bb001d1d7a20 */ /* 0x000fe20000410000 */
[----:B------:R-:W4:Y:S01]  /*116a0*/  MUFU.TANH R82, R28 ;  /* 0x0000001c00527308 */ /* 0x000f220000002400 */
[----:B------:R-:W-:Y:S01]  /*116b0*/  FMUL.FTZ R30, R30, c[0x0][0x2ec] ;  /* 0x0000bb001e1e7a20 */ /* 0x000fe20000410000 */
[----:B------:R-:W-:Y:S01]  /*116c0*/  FSEL R85, R85, -INF , !P0 ;  /* 0xff80000055557808 */ /* 0x000fe20004000000 */
[----:B------:R-:W-:Y:S01]  /*116d0*/  FMUL.FTZ R31, R31, c[0x0][0x2ec] ;  /* 0x0000bb001f1f7a20 */ /* 0x000fe20000410000 */
[----:B------:R-:W-:-:S02]  /*116e0*/  ISETP.GE.AND P0, PT, R2, R5, PT ;  /* 0x000000050200720c */ /* 0x000fc40003f06270 */
[----:B------:R-:W-:Y:S02]  /*116f0*/  IADD3 R2, R0, 0x21, RZ ;  /* 0x0000002100027810 */ /* 0x000fe40007ffe0ff */
[----:B------:R-:W-:Y:S01]  /*11700*/  MUFU.TANH R80, R29 ;  /* 0x0000001d00507308 */ /* 0x000fe20000002400 */
[----:B------:R-:W-:Y:S02]  /*11710*/  FSEL R112, R112, -INF , !P0 ;  /* 0xff80000070707808 */ /* 0x000fe40004000000 */
[-C--:B------:R-:W-:Y:S02]  /*11720*/  ISETP.GE.AND P0, PT, R6, R4.reuse, PT ;  /* 0x000000040600720c */ /* 0x080fe40003f06270 */
[----:B------:R-:W-:Y:S01]  /*11730*/  LOP3.LUT R6, R21, 0x38, R22, 0xfe, !PT ;  /* 0x0000003815067812 */ /* 0x000fe200078efe16 */
[----:B------:R-:W-:Y:S01]  /*11740*/  FMUL.FTZ R36, R36, c[0x0][0x2ec] ;  /* 0x0000bb0024247a20 */ /* 0x000fe20000410000 */
[----:B-1----:R-:W-:Y:S01]  /*11750*/  FSEL R81, R81, -INF , !P6 ;  /* 0xff80000051517808 */ /* 0x002fe20007000000 */
[----:B------:R-:W1:Y:S01]  /*11760*/  MUFU.TANH R120, R30 ;  /* 0x0000001e00787308 */ /* 0x000e620000002400 */
[----:B------:R-:W-:Y:S01]  /*11770*/  FMUL.FTZ R37, R37, c[0x0][0x2ec] ;  /* 0x0000bb0025257a20 */ /* 0x000fe20000410000 */
[----:B------:R-:W-:Y:S01]  /*11780*/  ISETP.GE.AND P5, PT, R6, R4, PT ;  /* 0x000000040600720c */ /* 0x000fe20003fa6270 */
[----:B------:R-:W-:Y:S01]  /*11790*/  FMUL.FTZ R38, R38, c[0x0][0x2ec] ;  /* 0x0000bb0026267a20 */ /* 0x000fe20000410000 */
[----:B----4-:R-:W-:Y:S01]  /*117a0*/  FSEL R82, R82, -INF , !P1 ;  /* 0xff80000052527808 */ /* 0x010fe20004800000 */
[----:B------:R-:W-:-:S03]  /*117b0*/  FMUL.FTZ R39, R39, c[0x0][0x2ec] ;  /* 0x0000bb0027277a20 */ /* 0x000fc60000410000 */
[----:B------:R4:W-:Y:S01]  /*117c0*/  MUFU.TANH R118, R31 ;  /* 0x0000001f00767308 */ /* 0x0009e20000002400 */
[----:B------:R-:W-:Y:S02]  /*117d0*/  @P0 LOP3.LUT R184, R184, 0x1, RZ, 0xfc, !PT ;  /* 0x00000001b8b80812 */ /* 0x000fe400078efcff */
[----:B------:R-:W-:Y:S02]  /*117e0*/  ISETP.GE.AND P0, PT, R2, R4, PT ;  /* 0x000000040200720c */ /* 0x000fe40003f06270 */
[----:B------:R-:W-:Y:S02]  /*117f0*/  LOP3.LUT P6, RZ, R184, 0x1, RZ, 0xc0, !PT ;  /* 0x00000001b8ff7812 */ /* 0x000fe400078cc0ff */
[----:B------:R-:W-:Y:S01]  /*11800*/  FSEL R83, R83, -INF , !P0 ;  /* 0xff80000053537808 */ /* 0x000fe20004000000 */
[----:B------:R-:W5:Y:S01]  /*11810*/  MUFU.TANH R114, R18 ;  /* 0x0000001200727308 */ /* 0x000f620000002400 */
[----:B------:R-:W-:Y:S02]  /*11820*/  ISETP.GE.AND P0, PT, R2, R5, PT ;  /* 0x000000050200720c */ /* 0x000fe40003f06270 */
[----:B------:R-:W-:-:S02]  /*11830*/  IADD3 R2, R0, 0x29, RZ ;  /* 0x0000002900027810 */ /* 0x000fc40007ffe0ff */
[----:B-1----:R-:W-:Y:S01]  /*11840*/  FSEL R120, R120, -INF , !P2 ;  /* 0xff80000078787808 */ /* 0x002fe20005000000 */
[----:B----4-:R-:W-:Y:S01]  /*11850*/  HMMA.16816.F32.BF16 R28, R8, R42, R24 ;  /* 0x0000002a081c723c */ /* 0x010fe20000041818 */
[----:B------:R-:W1:Y:S01]  /*11860*/  LDSM.16.M88.4 R40, [R178] ;  /* 0x00000000b228783b */ /* 0x000e620000000200 */
[----:B------:R2:W4:Y:S06]  /*11870*/  MUFU.TANH R119, R19 ;  /* 0x0000001300777308 */ /* 0x00052c0000002400 */
[----:B---3--:R-:W-:Y:S01]  /*11880*/  HMMA.16816.F32.BF16 R24, R12, R48, RZ ;  /* 0x000000300c18723c */ /* 0x008fe200000418ff */
[----:B-----5:R-:W-:Y:S01]  /*11890*/  FSEL R114, R114, -INF , !P3 ;  /* 0xff80000072727808 */ /* 0x020fe20005800000 */
[----:B------:R-:W-:Y:S01]  /*118a0*/  MUFU.TANH R77, R36 ;  /* 0x00000024004d7308 */ /* 0x000fe20000002400 */
[----:B------:R-:W-:-:S02]  /*118b0*/  ISETP.GE.AND P3, PT, R6, R5, PT ;  /* 0x000000050600720c */ /* 0x000fc40003f66270 */
[----:B------:R-:W-:-:S04]  /*118c0*/  LOP3.LUT R6, R21, 0x40, R22, 0xfe, !PT ;  /* 0x0000004015067812 */ /* 0x000fc800078efe16 */
[-C--:B------:R-:W-:Y:S01]  /*118d0*/  ISETP.GE.AND P1, PT, R6, R4.reuse, PT ;  /* 0x000000040600720c */ /* 0x080fe20003f26270 */
[C---:B--2---:R-:W-:Y:S01]  /*118e0*/  HMMA.16816.F32.BF16 R16, R12.reuse, R32, RZ ;  /* 0x000000200c10723c */ /* 0x044fe200000418ff */
[----:B------:R-:W2:Y:S01]  /*118f0*/  MUFU.TANH R78, R37 ;  /* 0x00000025004e7308 */ /* 0x000ea20000002400 */
[----:B----4-:R-:W-:Y:S02]  /*11900*/  FSEL R119, R119, -INF , !P0 ;  /* 0xff80000077777808 */ /* 0x010fe40004000000 */
[----:B------:R-:W-:Y:S02]  /*11910*/  ISETP.GE.AND P0, PT, R2, R4, PT ;  /* 0x000000040200720c */ /* 0x000fe40003f06270 */
[----:B------:R-:W-:Y:S01]  /*11920*/  FMUL.FTZ R28, R28, c[0x0][0x2ec] ;  /* 0x0000bb001c1c7a20 */ /* 0x000fe20000410000 */
[-C--:B------:R-:W-:Y:S01]  /*11930*/  ISETP.GE.AND P2, PT, R6, R5.reuse, PT ;  /* 0x000000050600720c */ /* 0x080fe20003f46270 */
[----:B------:R-:W-:Y:S01]  /*11940*/  HMMA.16816.F32.BF16 R32, R12, R34, RZ ;  /* 0x000000220c20723c */ /* 0x000fe200000418ff */
[----:B------:R-:W-:Y:S01]  /*11950*/  FMUL.FTZ R29, R29, c[0x0][0x2ec] ;  /* 0x0000bb001d1d7a20 */ /* 0x000fe20000410000 */
[----:B------:R-:W3:Y:S01]  /*11960*/  MUFU.TANH R76, R28 ;  /* 0x0000001c004c7308 */ /* 0x000ee20000002400 */
[----:B------:R-:W-:Y:S01]  /*11970*/  FMUL.FTZ R30, R30, c[0x0][0x2ec] ;  /* 0x0000bb001e1e7a20 */ /* 0x000fe20000410000 */
[----:B------:R-:W-:Y:S01]  /*11980*/  FSEL R80, R80, -INF , !P0 ;  /* 0xff80000050507808 */ /* 0x000fe20004000000 */
[----:B------:R-:W-:Y:S01]  /*11990*/  FMUL.FTZ R31, R31, c[0x0][0x2ec] ;  /* 0x0000bb001f1f7a20 */ /* 0x000fe20000410000 */
[----:B------:R-:W-:-:S02]  /*119a0*/  ISETP.GE.AND P0, PT, R2, R5, PT ;  /* 0x000000050200720c */ /* 0x000fc40003f06270 */
[----:B------:R-:W-:Y:S02]  /*119b0*/  IADD3 R2, R0, 0x31, RZ ;  /* 0x0000003100027810 */ /* 0x000fe40007ffe0ff */
[----:B------:R-:W-:Y:S01]  /*119c0*/  MUFU.TANH R79, R29 ;  /* 0x0000001d004f7308 */ /* 0x000fe20000002400 */
[----:B------:R-:W-:Y:S02]  /*119d0*/  FSEL R118, R118, -INF , !P0 ;  /* 0xff80000076767808 */ /* 0x000fe40004000000 */
[----:B------:R-:W-:Y:S02]  /*119e0*/  ISETP.GE.AND P0, PT, R2, R4, PT ;  /* 0x000000040200720c */ /* 0x000fe40003f06270 */
[----:B------:R-:W-:Y:S01]  /*119f0*/  LOP3.LUT R6, R21, 0x48, R22, 0xfe, !PT ;  /* 0x0000004815067812 */ /* 0x000fe200078efe16 */
[----:B------:R-:W-:Y:S01]  /*11a00*/  HMMA.16816.F32.BF16 R16, R8, R44, R16 ;  /* 0x0000002c0810723c */ /* 0x000fe20000041810 */
[----:B--2---:R-:W-:Y:S01]  /*11a10*/  FSEL R78, R78, -INF , !P0 ;  /* 0xff8000004e4e7808 */ /* 0x004fe20004000000 */
[----:B------:R-:W2:Y:S01]  /*11a20*/  MUFU.TANH R124, R30 ;  /* 0x0000001e007c7308 */ /* 0x000ea20000002400 */
[----:B------:R-:W-:-:S02]  /*11a30*/  ISETP.GE.AND P0, PT, R2, R5, PT ;  /* 0x000000050200720c */ /* 0x000fc40003f06270 */
[----:B------:R-:W-:Y:S02]  /*11a40*/  IADD3 R2, R0, 0x39, RZ ;  /* 0x0000003900027810 */ /* 0x000fe40007ffe0ff */
[----:B---3--:R-:W-:Y:S02]  /*11a50*/  FSEL R76, R76, -INF , !P5 ;  /* 0xff8000004c4c7808 */ /* 0x008fe40006800000 */
[----:B------:R-:W-:Y:S01]  /*11a60*/  ISETP.GE.AND P5, PT, R6, R4, PT ;  /* 0x000000040600720c */ /* 0x000fe20003fa6270 */
[----:B------:R3:W-:Y:S01]  /*11a70*/  MUFU.TANH R122, R31 ;  /* 0x0000001f007a7308 */ /* 0x0007e20000002400 */
[----:B------:R-:W-:-:S07]  /*11a80*/  FSEL R77, R77, -INF , !P6 ;  /* 0xff8000004d4d7808 */ /* 0x000fce0007000000 */
[----:B------:R-:W4:Y:S01]  /*11a90*/  MUFU.TANH R121, R38 ;  /* 0x0000002600797308 */ /* 0x000f220000002400 */
[----:B--2---:R-:W-:-:S05]  /*11aa0*/  FSEL R124, R124, -INF , !P3 ;  /* 0xff8000007c7c7808 */ /* 0x004fca0005800000 */
[----:B------:R-:W-:Y:S01]  /*11ab0*/  FMUL.FTZ R16, R16, c[0x0][0x2ec] ;  /* 0x0000bb0010107a20 */ /* 0x000fe20000410000 */
[----:B---3--:R-:W-:Y:S01]  /*11ac0*/  HMMA.16816.F32.BF16 R28, R8, R46, R32 ;  /* 0x0000002e081c723c */ /* 0x008fe20000041820 */
[----:B------:R-:W-:Y:S01]  /*11ad0*/  LDSM.16.M88.4 R32, [R134+0x2800] ;  /* 0x002800008620783b */ /* 0x000fe20000000200 */
[----:B------:R1:W2:Y:S01]  /*11ae0*/  MUFU.TANH R123, R39 ;  /* 0x00000027007b7308 */ /* 0x0002a20000002400 */
[----:B------:R-:W-:Y:S02]  /*11af0*/  FMUL.FTZ R17, R17, c[0x0][0x2ec] ;  /* 0x0000bb0011117a20 */ /* 0x000fe40000410000 */
[----:B------:R-:W-:Y:S01]  /*11b00*/  LDSM.16.M88.4 R44, [R177] ;  /* 0x00000000b12c783b */ /* 0x000fe20000000200 */
[----:B------:R-:W-:Y:S02]  /*11b10*/  FMUL.FTZ R18, R18, c[0x0][0x2ec] ;  /* 0x0000bb0012127a20 */ /* 0x000fe40000410000 */
[----:B------:R-:W-:Y:S01]  /*11b20*/  FMUL.FTZ R19, R19, c[0x0][0x2ec] ;  /* 0x0000bb0013137a20 */ /* 0x000fe20000410000 */
[----:B----4-:R-:W-:Y:S01]  /*11b30*/  FSEL R121, R121, -INF , !P4 ;  /* 0xff80000079797808 */ /* 0x010fe20006000000 */
[----:B------:R-:W3:Y:S01]  /*11b40*/  MUFU.TANH R74, R16 ;  /* 0x00000010004a7308 */ /* 0x000ee20000002400 */
[----:B------:R-:W-:-:S02]  /*11b50*/  ISETP.GE.AND P4, PT, R6, R5, PT ;  /* 0x000000050600720c */ /* 0x000fc40003f86270 */
[----:B------:R-:W-:-:S04]  /*11b60*/  LOP3.LUT R6, R21, 0x50, R22, 0xfe, !PT ;  /* 0x0000005015067812 */ /* 0x000fc800078efe16 */
[-C--:B------:R-:W-:Y:S01]  /*11b70*/  ISETP.GE.AND P6, PT, R6, R4.reuse, PT ;  /* 0x000000040600720c */ /* 0x080fe20003fc6270 */
[----:B-1----:R-:W-:Y:S01]  /*11b80*/  HMMA.16816.F32.BF16 R36, R8, R40, R24 ;  /* 0x000000280824723c */ /* 0x002fe20000041818 */
[----:B------:R-:W1:Y:S01]  /*11b90*/  MUFU.TANH R75, R17 ;  /* 0x00000011004b7308 */ /* 0x000e620000002400 */
[----:B--2---:R-:W-:Y:S02]  /*11ba0*/  FSEL R123, R123, -INF , !P0 ;  /* 0xff8000007b7b7808 */ /* 0x004fe40004000000 */
[----:B------:R-:W-:Y:S02]  /*11bb0*/  ISETP.GE.AND P0, PT, R2, R4, PT ;  /* 0x000000040200720c */ /* 0x000fe40003f06270 */
[----:B------:R-:W-:Y:S01]  /*11bc0*/  FMUL.FTZ R28, R28, c[0x0][0x2ec] ;  /* 0x0000bb001c1c7a20 */ /* 0x000fe20000410000 */
[-C--:B------:R-:W-:Y:S01]  /*11bd0*/  ISETP.GE.AND P3, PT, R6, R5.reuse, PT ;  /* 0x000000050600720c */ /* 0x080fe20003f66270 */
[----:B------:R-:W-:Y:S01]  /*11be0*/  HMMA.16816.F32.BF16 R24, R12, R50, RZ ;  /* 0x000000320c18723c */ /* 0x000fe200000418ff */
[----:B------:R-:W2:Y:S01]  /*11bf0*/  LDSM.16.M88.4 R48, [R134+0x2c00] ;  /* 0x002c00008630783b */ /* 0x000ea20000000200 */
[----:B------:R-:W-:Y:S01]  /*11c00*/  FMUL.FTZ R29, R29, c[0x0][0x2ec] ;  /* 0x0000bb001d1d7a20 */ /* 0x000fe20000410000 */
[----:B------:R-:W4:Y:S01]  /*11c10*/  MUFU.TANH R73, R28 ;  /* 0x0000001c00497308 */ /* 0x000f220000002400 */
[----:B------:R-:W-:Y:S01]  /*11c20*/  FMUL.FTZ R30, R30, c[0x0][0x2ec] ;  /* 0x0000bb001e1e7a20 */ /* 0x000fe20000410000 */
[----:B------:R-:W-:Y:S01]  /*11c30*/  FSEL R79, R79, -INF , !P0 ;  /* 0xff8000004f4f7808 */ /* 0x000fe20004000000 */
[----:B------:R-:W-:Y:S01]  /*11c40*/  FMUL.FTZ R31, R31, c[0x0][0x2ec] ;  /* 0x0000bb001f1f7a20 */ /* 0x000fe20000410000 */
[----:B------:R-:W-:-:S02]  /*11c50*/  ISETP.GE.AND P0, PT, R2, R5, PT ;  /* 0x000000050200720c */ /* 0x000fc40003f06270 */
[----:B------:R-:W-:Y:S02]  /*11c60*/  IADD3 R2, R0, 0x41, RZ ;  /* 0x0000004100027810 */ /* 0x000fe40007ffe0ff */
[----:B------:R-:W5:Y:S01]  /*11c70*/  MUFU.TANH R72, R29 ;  /* 0x0000001d00487308 */ /* 0x000f620000002400 */
[----:B------:R-:W-:Y:S02]  /*11c80*/  FSEL R122, R122, -INF , !P0 ;  /* 0xff8000007a7a7808 */ /* 0x000fe40004000000 */
[----:B------:R-:W-:Y:S02]  /*11c90*/  ISETP.GE.AND P0, PT, R2, R4, PT ;  /* 0x000000040200720c */ /* 0x000fe40003f06270 */
[----:B------:R-:W-:Y:S01]  /*11ca0*/  FMUL.FTZ R36, R36, c[0x0][0x2ec] ;  /* 0x0000bb0024247a20 */ /* 0x000fe20000410000 */
[----:B---3--:R-:W-:Y:S01]  /*11cb0*/  FSEL R74, R74, -INF , !P1 ;  /* 0xff8000004a4a7808 */ /* 0x008fe20004800000 */
[----:B------:R-:W-:Y:S01]  /*11cc0*/  FMUL.FTZ R37, R37, c[0x0][0x2ec] ;  /* 0x0000bb0025257a20 */ /* 0x000fe20000410000 */
[----:B------:R-:W3:Y:S01]  /*11cd0*/  MUFU.TANH R128, R30 ;  /* 0x0000001e00807308 */ /* 0x000ee20000002400 */
[----:B------:R-:W-:Y:S01]  /*11ce0*/  FMUL.FTZ R38, R38, c[0x0][0x2ec] ;  /* 0x0000bb0026267a20 */ /* 0x000fe20000410000 */
[----:B-1----:R-:W-:Y:S01]  /*11cf0*/  FSEL R75, R75, -INF , !P0 ;  /* 0xff8000004b4b7808 */ /* 0x002fe20004000000 */
[----:B------:R-:W-:Y:S01]  /*11d00*/  FMUL.FTZ R39, R39, c[0x0][0x2ec] ;  /* 0x0000bb0027277a20 */ /* 0x000fe20000410000 */
[----:B------:R-:W-:-:S02]  /*11d10*/  ISETP.GE.AND P0, PT, R2, R5, PT ;  /* 0x000000050200720c */ /* 0x000fc40003f06270 */
[----:B------:R-:W-:Y:S02]  /*11d20*/  IADD3 R2, R0, 0x49, RZ ;  /* 0x0000004900027810 */ /* 0x000fe40007ffe0ff */
[----:B------:R1:W-:Y:S01]  /*11d30*/  MUFU.TANH R130, R31 ;  /* 0x0000001f00827308 */ /* 0x0003e20000002400 */
[----:B------:R-:W-:Y:S02]  /*11d40*/  LOP3.LUT R6, R21, 0x60, R22, 0xfe, !PT ;  /* 0x0000006015067812 */ /* 0x000fe400078efe16 */
[-C--:B------:R-:W-:Y:S02]  /*11d50*/  ISETP.GE.AND P1, PT, R2, R4.reuse, PT ;  /* 0x000000040200720c */ /* 0x080fe40003f26270 */
[----:B----4-:R-:W-:Y:S02]  /*11d60*/  FSEL R73, R73, -INF , !P5 ;  /* 0xff80000049497808 */ /* 0x010fe40006800000 */
[----:B-----5:R-:W-:Y:S01]  /*11d70*/  FSEL R72, R72, -INF , !P1 ;  /* 0xff80000048487808 */ /* 0x020fe20004800000 */
[----:B------:R-:W4:Y:S01]  /*11d80*/  MUFU.TANH R125, R18 ;  /* 0x00000012007d7308 */ /* 0x000f220000002400 */
[----:B------:R-:W-:-:S02]  /*11d90*/  ISETP.GE.AND P5, PT, R6, R4, PT ;  /* 0x000000040600720c */ /* 0x000fc40003fa6270 */
[----:B---3--:R-:W-:Y:S01]  /*11da0*/  FSEL R128, R128, -INF , !P4 ;  /* 0xff80000080807808 */ /* 0x008fe20006000000 */
[----:B-1----:R-:W-:Y:S04]  /*11db0*/  HMMA.16816.F32.BF16 R28, R8, R42, R24 ;  /* 0x0000002a081c723c */ /* 0x002fe80000041818 */
[----:B------:R1:W3:Y:S01]  /*11dc0*/  MUFU.TANH R127, R19 ;  /* 0x00000013007f7308 */ /* 0x0002e20000002400 */
[----:B------:R-:W5:Y:S03]  /*11dd0*/  LDSM.16.M88.4 R40, [R176] ;  /* 0x00000000b028783b */ /* 0x000f660000000200 */
[----:B--2---:R-:W-:Y:S04]  /*11de0*/  HMMA.16816.F32.BF16 R24, R12, R48, RZ ;  /* 0x000000300c18723c */ /* 0x004fe800000418ff */
[----:B------:R-:W2:Y:S01]  /*11df0*/  MUFU.TANH R71, R36 ;  /* 0x0000002400477308 */ /* 0x000ea20000002400 */
[----:B----4-:R-:W-:-:S03]  /*11e00*/  FSEL R125, R125, -INF , !P2 ;  /* 0xff8000007d7d7808 */ /* 0x010fc60005000000 */
[C---:B-1----:R-:W-:Y:S04]  /*11e10*/  HMMA.16816.F32.BF16 R16, R12.reuse, R32, RZ ;  /* 0x000000200c10723c */ /* 0x042fe800000418ff */
[----:B------:R-:W1:Y:S01]  /*11e20*/  MUFU.TANH R69, R37 ;  /* 0x0000002500457308 */ /* 0x000e620000002400 */
[----:B---3--:R-:W-:Y:S02]  /*11e30*/  FSEL R127, R127, -INF , !P0 ;  /* 0xff8000007f7f7808 */ /* 0x008fe40004000000 */
[-C--:B------:R-:W-:Y:S02]  /*11e40*/  ISETP.GE.AND P0, PT, R2, R5.reuse, PT ;  /* 0x000000050200720c */ /* 0x080fe40003f06270 */
[----:B------:R-:W-:Y:S01]  /*11e50*/  LOP3.LUT R2, R21, 0x58, R22, 0xfe, !PT ;  /* 0x0000005815027812 */ /* 0x000fe200078efe16 */
[----:B------:R-:W-:Y:S01]  /*11e60*/  FMUL.FTZ R28, R28, c[0x0][0x2ec] ;  /* 0x0000bb001c1c7a20 */ /* 0x000fe20000410000 */
[----:B------:R-:W-:Y:S01]  /*11e70*/  HMMA.16816.F32.BF16 R32, R12, R34, RZ ;  /* 0x000000220c20723c */ /* 0x000fe200000418ff */
[----:B------:R-:W-:Y:S01]  /*11e80*/  FMUL.FTZ R29, R29, c[0x0][0x2ec] ;  /* 0x0000bb001d1d7a20 */ /* 0x000fe20000410000 */
[----:B------:R-:W3:Y:S01]  /*11e90*/  MUFU.TANH R131, R38 ;  /* 0x0000002600837308 */ /* 0x000ee20000002400 */
[----:B------:R-:W-:Y:S01]  /*11ea0*/  FMUL.FTZ R30, R30, c[0x0][0x2ec] ;  /* 0x0000bb001e1e7a20 */ /* 0x000fe20000410000 */
[C---:B------:R-:W-:Y:S01]  /*11eb0*/  ISETP.GE.AND P2, PT, R2.reuse, R4, PT ;  /* 0x000000040200720c */ /* 0x040fe20003f46270 */
[----:B------:R-:W-:Y:S01]  /*11ec0*/  FMUL.FTZ R31, R31, c[0x0][0x2ec] ;  /* 0x0000bb001f1f7a20 */ /* 0x000fe20000410000 */
[----:B------:R-:W-:-:S02]  /*11ed0*/  ISETP.GE.AND P1, PT, R2, R5, PT ;  /* 0x000000050200720c */ /* 0x000fc40003f26270 */
[----:B------:R-:W-:Y:S02]  /*11ee0*/  IADD3 R2, R0, 0x51, RZ ;  /* 0x0000005100027810 */ /* 0x000fe40007ffe0ff */
[----:B------:R-:W4:Y:S01]  /*11ef0*/  MUFU.TANH R68, R28 ;  /* 0x0000001c00447308 */ /* 0x000f220000002400 */
[----:B------:R-:W-:Y:S02]  /*11f00*/  FSEL R130, R130, -INF , !P0 ;  /* 0xff80000082827808 */ /* 0x000fe40004000000 */
[C---:B------:R-:W-:Y:S02]  /*11f10*/  ISETP.GE.AND P0, PT, R2.reuse, R4, PT ;  /* 0x000000040200720c */ /* 0x040fe40003f06270 */
[----:B--2---:R-:W-:Y:S01]  /*11f20*/  FSEL R71, R71, -INF , !P6 ;  /* 0xff80000047477808 */ /* 0x004fe20007000000 */
[----:B------:R-:W-:Y:S01]  /*11f30*/  HMMA.16816.F32.BF16 R16, R8, R44, R16 ;  /* 0x0000002c0810723c */ /* 0x000fe20000041810 */
[----:B-1----:R-:W-:Y:S01]  /*11f40*/  FSEL R69, R69, -INF , !P0 ;  /* 0xff80000045457808 */ /* 0x002fe20004000000 */
[----:B------:R-:W-:Y:S01]  /*11f50*/  MUFU.TANH R70, R29 ;  /* 0x0000001d00467308 */ /* 0x000fe20000002400 */
[----:B------:R-:W-:-:S02]  /*11f60*/  ISETP.GE.AND P0, PT, R2, R5, PT ;  /* 0x000000050200720c */ /* 0x000fc40003f06270 */
[----:B------:R-:W-:Y:S02]  /*11f70*/  IADD3 R2, R0, 0x59, RZ ;  /* 0x0000005900027810 */ /* 0x000fe40007ffe0ff */
[----:B---3--:R-:W-:Y:S02]  /*11f80*/  FSEL R131, R131, -INF , !P3 ;  /* 0xff80000083837808 */ /* 0x008fe40005800000 */
[----:B------:R-:W-:Y:S01]  /*11f90*/  ISETP.GE.AND P3, PT, R6, R5, PT ;  /* 0x000000050600720c */ /* 0x000fe20003f66270 */
[----:B------:R-:W1:Y:S01]  /*11fa0*/  MUFU.TANH R153, R30 ;  /* 0x0000001e00997308 */ /* 0x000e620000002400 */
[----:B------:R-:W-:Y:S02]  /*11fb0*/  LOP3.LUT R6, R21, 0x68, R22, 0xfe, !PT ;  /* 0x0000006815067812 */ /* 0x000fe400078efe16 */
[----:B----4-:R-:W-:Y:S02]  /*11fc0*/  FSEL R68, R68, -INF , !P2 ;  /* 0xff80000044447808 */ /* 0x010fe40005000000 */
[----:B------:R-:W-:-:S03]  /*11fd0*/  ISETP.GE.AND P6, PT, R6, R4, PT ;  /* 0x000000040600720c */ /* 0x000fc60003fc6270 */
[----:B------:R2:W-:Y:S06]  /*11fe0*/  MUFU.TANH R132, R31 ;  /* 0x0000001f00847308 */ /* 0x0005ec0000002400 */
[----:B------:R-:W-:Y:S02]  /*11ff0*/  FMUL.FTZ R16, R16, c[0x0][0x2ec] ;  /* 0x0000bb0010107a20 */ /* 0x000fe40000410000 */
[----:B------:R5:W3:Y:S01]  /*12000*/  MUFU.TANH R133, R39 ;  /* 0x0000002700857308 */ /* 0x000ae20000002400 */
[----:B------:R-:W-:Y:S01]  /*12010*/  FMUL.FTZ R17, R17, c[0x0][0x2ec] ;  /* 0x0000bb0011117a20 */ /* 0x000fe20000410000 */
[----:B-1----:R-:W-:Y:S01]  /*12020*/  FSEL R153, R153, -INF , !P1 ;  /* 0xff80000099997808 */ /* 0x002fe20004800000 */
[----:B------:R-:W-:Y:S01]  /*12030*/  FMUL.FTZ R18, R18, c[0x0][0x2ec] ;  /* 0x0000bb0012127a20 */ /* 0x000fe20000410000 */
[----:B------:R-:W-:Y:S01]  /*12040*/  ISETP.GE.AND P1, PT, R6, R5, PT ;  /* 0x000000050600720c */ /* 0x000fe20003f26270 */
[----:B------:R-:W-:Y:S01]  /*12050*/  FMUL.FTZ R19, R19, c[0x0][0x2ec] ;  /* 0x0000bb0013137a20 */ /* 0x000fe20000410000 */
[----:B------:R-:W-:Y:S01]  /*12060*/  LOP3.LUT R6, R21, 0x70, R22, 0xfe, !PT ;  /* 0x0000007015067812 */ /* 0x000fe200078efe16 */
[----:B--2---:R-:W-:Y:S01]  /*12070*/  HMMA.16816.F32.BF16 R28, R8, R46, R32 ;  /* 0x0000002e081c723c */ /* 0x004fe20000041820 */
[----:B------:R-:W1:Y:S01]  /*12080*/  LDSM.16.M88.4 R32, [R134+0x3000] ;  /* 0x003000008620783b */ /* 0x000e620000000200 */
[----:B------:R-:W2:Y:S01]  /*12090*/  MUFU.TANH R65, R16 ;  /* 0x0000001000417308 */ /* 0x000ea20000002400 */
[----:B------:R-:W-:-:S02]  /*120a0*/  ISETP.GE.AND P4, PT, R6, R4, PT ;  /* 0x000000040600720c */ /* 0x000fc40003f86270 */
[----:B------:R-:W4:Y:S03]  /*120b0*/  LDSM.16.M88.4 R44, [R175] ;  /* 0x00000000af2c783b */ /* 0x000f260000000200 */
[----:B-----5:R-:W-:Y:S01]  /*120c0*/  HMMA.16816.F32.BF16 R36, R8, R40, R24 ;  /* 0x000000280824723c */ /* 0x020fe20000041818 */
[----:B---3--:R-:W-:Y:S01]  /*120d0*/  FSEL R133, R133, -INF , !P0 ;  /* 0xff80000085857808 */ /* 0x008fe20004000000 */
[----:B------:R-:W3:Y:S01]  /*120e0*/  MUFU.TANH R67, R17 ;  /* 0x0000001100437308 */ /* 0x000ee20000002400 */
[----:B------:R-:W-:-:S04]  /*120f0*/  ISETP.GE.AND P0, PT, R2, R4, PT ;  /* 0x000000040200720c */ /* 0x000fc80003f06270 */
[----:B------:R-:W-:Y:S01]  /*12100*/  FSEL R70, R70, -INF , !P0 ;  /* 0xff80000046467808 */ /* 0x000fe20004000000 */
[C---:B------:R-:W-:Y:S01]  /*12110*/  HMMA.16816.F32.BF16 R24, R12.reuse, R50, RZ ;  /* 0x000000320c18723c */ /* 0x040fe200000418ff */
[----:B------:R-:W5:Y:S01]  /*12120*/  LDSM.16.M88.4 R48, [R134+0x3400] ;  /* 0x003400008630783b */ /* 0x000f620000000200 */
[----:B------:R-:W1:Y:S01]  /*12130*/  MUFU.TANH R154, R18 ;  /* 0x00000012009a7308 */ /* 0x000e620000002400 */
[-C--:B------:R-:W-:Y:S02]  /*12140*/  ISETP.GE.AND P0, PT, R2, R5.reuse, PT ;  /* 0x000000050200720c */ /* 0x080fe40003f06270 */
[----:B------:R-:W-:Y:S02]  /*12150*/  IADD3 R2, R0, 0x61, RZ ;  /* 0x0000006100027810 */ /* 0x000fe40007ffe0ff */
[----:B------:R-:W-:Y:S01]  /*12160*/  FSEL R132, R132, -INF , !P0 ;  /* 0xff80000084847808 */ /* 0x000fe20004000000 */
[----:B------:R-:W-:Y:S01]  /*12170*/  FMUL.FTZ R28, R28, c[0x0][0x2ec] ;  /* 0x0000bb001c1c7a20 */ /* 0x000fe20000410000 */
[----:B------:R-:W-:Y:S01]  /*12180*/  ISETP.GE.AND P0, PT, R2, R4, PT ;  /* 0x000000040200720c */ /* 0x000fe20003f06270 */
[----:B------:R1:W1:Y:S01]  /*12190*/  MUFU.TANH R155, R19 ;  /* 0x00000013009b7308 */ /* 0x0002620000002400 */
[----:B------:R-:W-:Y:S01]  /*121a0*/  FMUL.FTZ R29, R29, c[0x0][0x2ec] ;  /* 0x0000bb001d1d7a20 */ /* 0x000fe20000410000 */
[----:B--2---:R-:W-:Y:S01]  /*121b0*/  FSEL R65, R65, -INF , !P5 ;  /* 0xff80000041417808 */ /* 0x004fe20006800000 */
[----:B------:R-:W-:Y:S01]  /*121c0*/  FMUL.FTZ R30, R30, c[0x0][0x2ec] ;  /* 0x0000bb001e1e7a20 */ /* 0x000fe20000410000 */
[----:B---3--:R-:W-:Y:S01]  /*121d0*/  FSEL R67, R67, -INF , !P0 ;  /* 0xff80000043437808 */ /* 0x008fe20004000000 */
[----:B------:R-:W-:Y:S01]  /*121e0*/  FMUL.FTZ R31, R31, c[0x0][0x2ec] ;  /* 0x0000bb001f1f7a20 */ /* 0x000fe20000410000 */
[-C--:B------:R-:W-:Y:S01]  /*121f0*/  ISETP.GE.AND P0, PT, R2, R5.reuse, PT ;  /* 0x000000050200720c */ /* 0x080fe20003f06270 */
[----:B------:R-:W-:Y:S01]  /*12200*/  FMUL.FTZ R36, R36, c[0x0][0x2ec] ;  /* 0x0000bb0024247a20 */ /* 0x000fe20000410000 */
[----:B------:R-:W2:Y:S01]  /*12210*/  MUFU.TANH R62, R28 ;  /* 0x0000001c003e7308 */ /* 0x000ea20000002400 */
[----:B------:R-:W-:Y:S01]  /*12220*/  FMUL.FTZ R37, R37, c[0x0][0x2ec] ;  /* 0x0000bb0025257a20 */ /* 0x000fe20000410000 */
[----:B------:R-:W-:Y:S01]  /*12230*/  IADD3 R2, R0, 0x69, RZ ;  /* 0x0000006900027810 */ /* 0x000fe20007ffe0ff */
[----:B------:R-:W-:Y:S01]  /*12240*/  FMUL.FTZ R38, R38, c[0x0][0x2ec] ;  /* 0x0000bb0026267a20 */ /* 0x000fe20000410000 */
[----:B-1----:R-:W-:Y:S01]  /*12250*/  FSEL R154, R154, -INF , !P3 ;  /* 0xff8000009a9a7808 */ /* 0x002fe20005800000 */
[----:B------:R-:W-:Y:S01]  /*12260*/  FMUL.FTZ R39, R39, c[0x0][0x2ec] ;  /* 0x0000bb0027277a20 */ /* 0x000fe20000410000 */
[----:B------:R-:W-:Y:S01]  /*12270*/  ISETP.GE.AND P3, PT, R6, R5, PT ;  /* 0x000000050600720c */ /* 0x000fe20003f66270 */
[----:B------:R-:W-:Y:S01]  /*12280*/  HMMA.16816.F32.BF16 R16, R12, R32, RZ ;  /* 0x000000200c10723c */ /* 0x000fe200000418ff */
[----:B------:R-:W1:Y:S01]  /*12290*/  MUFU.TANH R64, R29 ;  /* 0x0000001d00407308 */ /* 0x000e620000002400 */
[----:B------:R-:W-:-:S02]  /*122a0*/  FSEL R155, R155, -INF , !P0 ;  /* 0xff8000009b9b7808 */ /* 0x000fc40004000000 */
[-C--:B------:R-:W-:Y:S02]  /*122b0*/  ISETP.GE.AND P0, PT, R2, R4.reuse, PT ;  /* 0x000000040200720c */ /* 0x080fe40003f06270 */
[----:B------:R-:W-:Y:S02]  /*122c0*/  LOP3.LUT R6, R21, 0x78, R22, 0xfe, !PT ;  /* 0x0000007815067812 */ /* 0x000fe400078efe16 */
[----:B------:R-:W-:Y:S01]  /*122d0*/  HMMA.16816.F32.BF16 R32, R12, R34, RZ ;  /* 0x000000220c20723c */ /* 0x000fe200000418ff */
[----:B------:R-:W3:Y:S01]  /*122e0*/  MUFU.TANH R156, R30 ;  /* 0x0000001e009c7308 */ /* 0x000ee20000002400 */
[----:B------:R-:W-:Y:S02]  /*122f0*/  ISETP.GE.AND P2, PT, R6, R4, PT ;  /* 0x000000040600720c */ /* 0x000fe40003f46270 */
[----:B--2---:R-:W-:-:S05]  /*12300*/  FSEL R62, R62, -INF , !P6 ;  /* 0xff8000003e3e7808 */ /* 0x004fca0007000000 */
[----:B------:R2:W2:Y:S01]  /*12310*/  MUFU.TANH R157, R31 ;  /* 0x0000001f009d7308 */ /* 0x0004a20000002400 */
[----:B-1----:R-:W-:Y:S02]  /*12320*/  FSEL R64, R64, -INF , !P0 ;  /* 0xff80000040407808 */ /* 0x002fe40004000000 */
[-C--:B------:R-:W-:Y:S02]  /*12330*/  ISETP.GE.AND P0, PT, R2, R5.reuse, PT ;  /* 0x000000050200720c */ /* 0x080fe40003f06270 */
[----:B------:R-:W-:Y:S02]  /*12340*/  IADD3 R2, R0, 0x71, RZ ;  /* 0x0000007100027810 */ /* 0x000fe40007ffe0ff */
[----:B----4-:R-:W-:Y:S01]  /*12350*/  HMMA.16816.F32.BF16 R16, R8, R44, R16 ;  /* 0x0000002c0810723c */ /* 0x010fe20000041810 */
[----:B------:R-:W1:Y:S01]  /*12360*/  MUFU.TANH R63, R36 ;  /* 0x00000024003f7308 */ /* 0x000e620000002400 */
[----:B---3--:R-:W-:Y:S02]  /*12370*/  FSEL R156, R156, -INF , !P1 ;  /* 0xff8000009c9c7808 */ /* 0x008fe40004800000 */
[----:B------:R-:W-:-:S02]  /*12380*/  ISETP.GE.AND P1, PT, R6, R5, PT ;  /* 0x000000050600720c */ /* 0x000fc40003f26270 */
[----:B------:R-:W-:Y:S02]  /*12390*/  LOP3.LUT R6, R21, 0x80, R22, 0xfe, !PT ;  /* 0x0000008015067812 */ /* 0x000fe400078efe16 */
[----:B--2---:R-:W-:Y:S01]  /*123a0*/  HMMA.16816.F32.BF16 R28, R8, R42, R24 ;  /* 0x0000002a081c723c */ /* 0x004fe20000041818 */
[----:B------:R-:W2:Y:S01]  /*123b0*/  MUFU.TANH R66, R37 ;  /* 0x0000002500427308 */ /* 0x000ea20000002400 */
[----:B------:R-:W-:Y:S01]  /*123c0*/  LDSM.16.M88.4 R40, [R173] ;  /* 0x00000000ad28783b */ /* 0x000fe20000000200 */
[----:B------:R-:W-:Y:S02]  /*123d0*/  FSEL R157, R157, -INF , !P0 ;  /* 0xff8000009d9d7808 */ /* 0x000fe40004000000 */
[-C--:B------:R-:W-:Y:S02]  /*123e0*/  ISETP.GE.AND P0, PT, R2, R4.reuse, PT ;  /* 0x000000040200720c */ /* 0x080fe40003f06270 */
[----:B------:R-:W-:Y:S01]  /*123f0*/  ISETP.GE.AND P5, PT, R6, R4, PT ;  /* 0x000000040600720c */ /* 0x000fe20003fa6270 */
[----:B-----5:R-:W-:Y:S01]  /*12400*/  HMMA.16816.F32.BF16 R24, R12, R48, RZ ;  /* 0x000000300c18723c */ /* 0x020fe200000418ff */
[----:B------:R-:W3:Y:S01]  /*12410*/  MUFU.TANH R158, R38 ;  /* 0x00000026009e7308 */ /* 0x000ee20000002400 */
[----:B-1----:R-:W-:-:S02]  /*12420*/  FSEL R63, R63, -INF , !P4 ;  /* 0xff8000003f3f7808 */ /* 0x002fc40006000000 */
[-C--:B------:R-:W-:Y:S02]  /*12430*/  ISETP.GE.AND P4, PT, R6, R5.reuse, PT ;  /* 0x000000050600720c */ /* 0x080fe40003f86270 */
[----:B------:R-:W-:Y:S02]  /*12440*/  LOP3.LUT R6, R21, 0x88, R22, 0xfe, !PT ;  /* 0x0000008815067812 */ /* 0x000fe400078efe16 */
[----:B------:R-:W-:Y:S01]  /*12450*/  FMUL.FTZ R16, R16, c[0x0][0x2ec] ;  /* 0x0000bb0010107a20 */ /* 0x000fe20000410000 */
[----:B------:R1:W4:Y:S01]  /*12460*/  MUFU.TANH R159, R39 ;  /* 0x00000027009f7308 */ /* 0x0003220000002400 */
[----:B------:R-:W-:Y:S01]  /*12470*/  FMUL.FTZ R17, R17, c[0x0][0x2ec] ;  /* 0x0000bb0011117a20 */ /* 0x000fe20000410000 */
[----:B--2---:R-:W-:Y:S01]  /*12480*/  FSEL R66, R66, -INF , !P0 ;  /* 0xff80000042427808 */ /* 0x004fe20004000000 */
[----:B------:R-:W-:Y:S01]  /*12490*/  FMUL.FTZ R18, R18, c[0x0][0x2ec] ;  /* 0x0000bb0012127a20 */ /* 0x000fe20000410000 */
[-C--:B------:R-:W-:Y:S01]  /*124a0*/  ISETP.GE.AND P0, PT, R2, R5.reuse, PT ;  /* 0x000000050200720c */ /* 0x080fe20003f06270 */
[----:B------:R-:W-:Y:S01]  /*124b0*/  FMUL.FTZ R19, R19, c[0x0][0x2ec] ;  /* 0x0000bb0013137a20 */ /* 0x000fe20000410000 */
[----:B------:R-:W-:Y:S01]  /*124c0*/  IADD3 R2, R0, 0x79, RZ ;  /* 0x0000007900027810 */ /* 0x000fe20007ffe0ff */
[----:B------:R-:W-:Y:S01]  /*124d0*/  FMUL.FTZ R28, R28, c[0x0][0x2ec] ;  /* 0x0000bb001c1c7a20 */ /* 0x000fe20000410000 */
[----:B------:R-:W2:Y:S01]  /*124e0*/  MUFU.TANH R57, R16 ;  /* 0x0000001000397308 */ /* 0x000ea20000002400 */
[----:B------:R-:W-:Y:S01]  /*124f0*/  FMUL.FTZ R29, R29, c[0x0][0x2ec] ;  /* 0x0000bb001d1d7a20 */ /* 0x000fe20000410000 */
[----:B---3--:R-:W-:Y:S01]  /*12500*/  FSEL R158, R158, -INF , !P3 ;  /* 0xff8000009e9e7808 */ /* 0x008fe20005800000 */
[----:B------:R-:W-:Y:S01]  /*12510*/  FMUL.FTZ R30, R30, c[0x0][0x2ec] ;  /* 0x0000bb001e1e7a20 */ /* 0x000fe20000410000 */
[C---:B------:R-:W-:Y:S01]  /*12520*/  ISETP.GE.AND P6, PT, R6.reuse, R4, PT ;  /* 0x000000040600720c */ /* 0x040fe20003fc6270 */
[----:B------:R-:W-:Y:S01]  /*12530*/  FMUL.FTZ R31, R31, c[0x0][0x2ec] ;  /* 0x0000bb001f1f7a20 */ /* 0x000fe20000410000 */
[----:B------:R-:W-:Y:S01]  /*12540*/  ISETP.GE.AND P3, PT, R6, R5, PT ;  /* 0x000000050600720c */ /* 0x000fe20003f66270 */
[----:B-1----:R-:W1:Y:S01]  /*12550*/  LDSM.16.M88.4 R36, [R174] ;  /* 0x00000000ae24783b */ /* 0x002e620000000200 */
[----:B------:R-:W3:Y:S01]  /*12560*/  MUFU.TANH R61, R28 ;  /* 0x0000001c003d7308 */ /* 0x000ee20000002400 */
[----:B----4-:R-:W-:-:S02]  /*12570*/  FSEL R159, R159, -INF , !P0 ;  /* 0xff8000009f9f7808 */ /* 0x010fc40004000000 */
[-C--:B------:R-:W-:Y:S02]  /*12580*/  ISETP.GE.AND P0, PT, R2, R4.reuse, PT ;  /* 0x000000040200720c */ /* 0x080fe40003f06270 */
[----:B------:R-:W-:Y:S02]  /*12590*/  LOP3.LUT R6, R21, 0x90, R22, 0xfe, !PT ;  /* 0x0000009015067812 */ /* 0x000fe400078efe16 */
[----:B--2---:R-:W-:Y:S01]  /*125a0*/  FSEL R57, R57, -INF , !P5 ;  /* 0xff80000039397808 */ /* 0x004fe20006800000 */
[----:B------:R-:W2:Y:S01]  /*125b0*/  MUFU.TANH R60, R29 ;  /* 0x0000001d003c7308 */ /* 0x000ea20000002400 */
[----:B------:R-:W-:-:S07]  /*125c0*/  ISETP.GE.AND P5, PT, R6, R4, PT ;  /* 0x000000040600720c */ /* 0x000fce0003fa6270 */
[----:B------:R-:W4:Y:S01]  /*125d0*/  MUFU.TANH R161, R30 ;  /* 0x0000001e00a17308 */ /* 0x000f220000002400 */
[----:B---3--:R-:W-:Y:S02]  /*125e0*/  FSEL R61, R61, -INF , !P2 ;  /* 0xff8000003d3d7808 */ /* 0x008fe40005000000 */
[----:B------:R-:W-:Y:S02]  /*125f0*/  ISETP.GE.AND P2, PT, R6, R5, PT ;  /* 0x000000050600720c */ /* 0x000fe40003f46270 */
[----:B------:R-:W-:-:S03]  /*12600*/  LOP3.LUT R6, R21, 0x98, R22, 0xfe, !PT ;  /* 0x0000009815067812 */ /* 0x000fc600078efe16 */
[----:B------:R-:W3:Y:S01]  /*12610*/  MUFU.TANH R160, R31 ;  /* 0x0000001f00a07308 */ /* 0x000ee20000002400 */
[----:B--2---:R-:W-:Y:S02]  /*12620*/  FSEL R60, R60, -INF , !P0 ;  /* 0xff8000003c3c7808 */ /* 0x004fe40004000000 */
[----:B------:R-:W-:Y:S02]  /*12630*/  ISETP.GE.AND P0, PT, R2, R5, PT ;  /* 0x000000050200720c */ /* 0x000fe40003f06270 */
[----:B------:R-:W-:-:S03]  /*12640*/  IADD3 R2, R0, 0x81, RZ ;  /* 0x0000008100027810 */ /* 0x000fc60007ffe0ff */
[----:B------:R-:W2:Y:S01]  /*12650*/  MUFU.TANH R59, R17 ;  /* 0x00000011003b7308 */ /* 0x000ea20000002400 */
[----:B----4-:R-:W-:Y:S02]  /*12660*/  FSEL R161, R161, -INF , !P1 ;  /* 0xff800000a1a17808 */ /* 0x010fe40004800000 */
[----:B------:R-:W-:Y:S01]  /*12670*/  ISETP.GE.AND P1, PT, R2, R4, PT ;  /* 0x000000040200720c */ /* 0x000fe20003f26270 */
[----:B-1----:R-:W-:Y:S04]  /*12680*/  HMMA.16816.F32.BF16 R24, R8, R36, R24 ;  /* 0x000000240818723c */ /* 0x002fe80000041818 */
[----:B------:R-:W1:Y:S01]  /*12690*/  MUFU.TANH R163, R18 ;  /* 0x0000001200a37308 */ /* 0x000e620000002400 */
[----:B---3--:R-:W-:Y:S02]  /*126a0*/  FSEL R160, R160, -INF , !P0 ;  /* 0xff800000a0a07808 */ /* 0x008fe40004000000 */
[----:B------:R-:W-:-:S02]  /*126b0*/  ISETP.GE.AND P0, PT, R2, R5, PT ;  /* 0x000000050200720c */ /* 0x000fc40003f06270 */
[----:B------:R-:W-:Y:S01]  /*126c0*/  IADD3 R2, R0, 0x89, RZ ;  /* 0x0000008900027810 */ /* 0x000fe20007ffe0ff */
[----:B------:R-:W-:Y:S01]  /*126d0*/  HMMA.16816.F32.BF16 R28, R8, R46, R32 ;  /* 0x0000002e081c723c */ /* 0x000fe20000041820 */
[----:B------:R-:W3:Y:S01]  /*126e0*/  LDSM.16.M88.4 R32, [R134+0x3800] ;  /* 0x003800008620783b */ /* 0x000ee20000000200 */
[----:B------:R4:W5:Y:S01]  /*126f0*/  MUFU.TANH R187, R19 ;  /* 0x0000001300bb7308 */ /* 0x0009620000002400 */
[----:B--2---:R-:W-:Y:S02]  /*12700*/  FSEL R59, R59, -INF , !P1 ;  /* 0xff8000003b3b7808 */ /* 0x004fe40004800000 */
[----:B------:R-:W-:Y:S01]  /*12710*/  LDSM.16.M88.4 R44, [R134+0x4400] ;  /* 0x00440000862c783b */ /* 0x000fe20000000200 */
[-C--:B------:R-:W-:Y:S02]  /*12720*/  ISETP.GE.AND P1, PT, R2, R4.reuse, PT ;  /* 0x000000040200720c */ /* 0x080fe40003f26270 */
[----:B-1----:R-:W-:Y:S02]  /*12730*/  FSEL R163, R163, -INF , !P4 ;  /* 0xff800000a3a37808 */ /* 0x002fe40006000000 */
[----:B------:R-:W-:-:S04]  /*12740*/  ISETP.GE.AND P4, PT, R6, R4, PT ;  /* 0x000000040600720c */ /* 0x000fc80003f86270 */
[----:B------:R-:W-:Y:S01]  /*12750*/  FMUL.FTZ R24, R24, c[0x0][0x2ec] ;  /* 0x0000bb0018187a20 */ /* 0x000fe20000410000 */
[----:B----4-:R-:W-:Y:S01]  /*12760*/  HMMA.16816.F32.BF16 R16, R12, R50, RZ ;  /* 0x000000320c10723c */ /* 0x010fe200000418ff */
[----:B------:R-:W-:Y:S02]  /*12770*/  FMUL.FTZ R25, R25, c[0x0][0x2ec] ;  /* 0x0000bb0019197a20 */ /* 0x000fe40000410000 */
[----:B------:R-:W1:Y:S01]  /*12780*/  MUFU.TANH R55, R24 ;  /* 0x0000001800377308 */ /* 0x000e620000002400 */
[----:B------:R-:W-:Y:S01]  /*12790*/  FMUL.FTZ R26, R26, c[0x0][0x2ec] ;  /* 0x0000bb001a1a7a20 */ /* 0x000fe20000410000 */
[----:B-----5:R-:W-:Y:S01]  /*127a0*/  FSEL R187, R187, -INF , !P0 ;  /* 0xff800000bbbb7808 */ /* 0x020fe20004000000 */
[----:B------:R-:W-:Y:S01]  /*127b0*/  FMUL.FTZ R27, R27, c[0x0][0x2ec] ;  /* 0x0000bb001b1b7a20 */ /* 0x000fe20000410000 */
[----:B------:R-:W-:Y:S02]  /*127c0*/  ISETP.GE.AND P0, PT, R2, R5, PT ;  /* 0x000000050200720c */ /* 0x000fe40003f06270 */
[----:B------:R-:W-:Y:S01]  /*127d0*/  FMUL.FTZ R28, R28, c[0x0][0x2ec] ;  /* 0x0000bb001c1c7a20 */ /* 0x000fe20000410000 */
[----:B------:R-:W-:Y:S01]  /*127e0*/  IADD3 R2, R0, 0x91, RZ ;  /* 0x0000009100027810 */ /* 0x000fe20007ffe0ff */
[----:B------:R-:W-:Y:S01]  /*127f0*/  FMUL.FTZ R29, R29, c[0x0][0x2ec] ;  /* 0x0000bb001d1d7a20 */ /* 0x000fe20000410000 */
[----:B------:R-:W-:Y:S01]  /*12800*/  MUFU.TANH R54, R25 ;  /* 0x0000001900367308 */ /* 0x000fe20000002400 */
[----:B------:R-:W-:-:S02]  /*12810*/  FMUL.FTZ R30, R30, c[0x0][0x2ec] ;  /* 0x0000bb001e1e7a20 */ /* 0x000fc40000410000 */
[----:B------:R-:W-:-:S05]  /*12820*/  FMUL.FTZ R31, R31, c[0x0][0x2ec] ;  /* 0x0000bb001f1f7a20 */ /* 0x000fca0000410000 */
[----:B------:R-:W2:Y:S01]  /*12830*/  MUFU.TANH R58, R28 ;  /* 0x0000001c003a7308 */ /* 0x000ea20000002400 */
[----:B-1----:R-:W-:-:S03]  /*12840*/  FSEL R55, R55, -INF , !P5 ;  /* 0xff80000037377808 */ /* 0x002fc60006800000 */
[----:B------:R-:W-:Y:S04]  /*12850*/  HMMA.16816.F32.BF16 R36, R8, R38, R16 ;  /* 0x000000260824723c */ /* 0x000fe80000041810 */
[----:B------:R-:W1:Y:S04]  /*12860*/  MUFU.TANH R56, R29 ;  /* 0x0000001d00387308 */ /* 0x000e680000002400 */
[----:B---3--:R-:W-:Y:S04]  /*12870*/  HMMA.16816.F32.BF16 R16, R12, R34, RZ ;  /* 0x000000220c10723c */ /* 0x008fe800000418ff */
[----:B------:R-:W3:Y:S01]  /*12880*/  MUFU.TANH R186, R30 ;  /* 0x0000001e00ba7308 */ /* 0x000ee20000002400 */
[----:B--2---:R-:W-:-:S07]  /*12890*/  FSEL R58, R58, -INF , !P6 ;  /* 0xff8000003a3a7808 */ /* 0x004fce0007000000 */
[----:B------:R2:W4:Y:S01]  /*128a0*/  MUFU.TANH R188, R31 ;  /* 0x0000001f00bc7308 */ /* 0x0005220000002400 */
[----:B-1----:R-:W-:Y:S02]  /*128b0*/  FSEL R56, R56, -INF , !P1 ;  /* 0xff80000038387808 */ /* 0x002fe40004800000 */
[----:B------:R-:W-:Y:S01]  /*128c0*/  ISETP.GE.AND P1, PT, R2, R4, PT ;  /* 0x000000040200720c */ /* 0x000fe20003f26270 */
[----:B------:R-:W-:-:S03]  /*128d0*/  FMUL.FTZ R36, R36, c[0x0][0x2ec] ;  /* 0x0000bb0024247a20 */ /* 0x000fc60000410000 */
[----:B------:R-:W-:Y:S01]  /*128e0*/  FSEL R54, R54, -INF , !P1 ;  /* 0xff80000036367808 */ /* 0x000fe20004800000 */
[----:B------:R-:W-:Y:S01]  /*128f0*/  FMUL.FTZ R37, R37, c[0x0][0x2ec] ;  /* 0x0000bb0025257a20 */ /* 0x000fe20000410000 */
[----:B------:R-:W1:Y:S01]  /*12900*/  MUFU.TANH R189, R26 ;  /* 0x0000001a00bd7308 */ /* 0x000e620000002400 */
[----:B------:R-:W-:Y:S01]  /*12910*/  FMUL.FTZ R38, R38, c[0x0][0x2ec] ;  /* 0x0000bb0026267a20 */ /* 0x000fe20000410000 */
[----:B---3--:R-:W-:Y:S01]  /*12920*/  FSEL R186, R186, -INF , !P3 ;  /* 0xff800000baba7808 */ /* 0x008fe20005800000 */
[----:B------:R-:W-:Y:S01]  /*12930*/  FMUL.FTZ R7, R39, c[0x0][0x2ec] ;  /* 0x0000bb0027077a20 */ /* 0x000fe20000410000 */
[----:B------:R-:W-:Y:S02]  /*12940*/  ISETP.GE.AND P3, PT, R6, R5, PT ;  /* 0x000000050600720c */ /* 0x000fe40003f66270 */
[----:B------:R-:W-:Y:S01]  /*12950*/  LOP3.LUT R6, R21, 0xa8, R22, 0xfe, !PT ;  /* 0x000000a815067812 */ /* 0x000fe200078efe16 */
[----:B--2---:R-:W-:Y:S01]  /*12960*/  HMMA.16816.F32.BF16 R28, R12, R32, RZ ;  /* 0x000000200c1c723c */ /* 0x004fe200000418ff */
[----:B------:R-:W2:Y:S01]  /*12970*/  LDSM.16.M88.4 R32, [R134+0x3c00] ;  /* 0x003c00008620783b */ /* 0x000ea20000000200 */
[----:B------:R-:W-:Y:S01]  /*12980*/  MUFU.TANH R194, R36 ;  /* 0x0000002400c27308 */ /* 0x000fe20000002400 */
[----:B----4-:R-:W-:-:S02]  /*12990*/  FSEL R188, R188, -INF , !P0 ;  /* 0xff800000bcbc7808 */ /* 0x010fc40004000000 */
[-C--:B------:R-:W-:Y:S02]  /*129a0*/  ISETP.GE.AND P0, PT, R2, R5.reuse, PT ;  /* 0x000000050200720c */ /* 0x080fe40003f06270 */
[----:B------:R-:W-:Y:S02]  /*129b0*/  LOP3.LUT R2, R21, 0xa0, R22, 0xfe, !PT ;  /* 0x000000a015027812 */ /* 0x000fe400078efe16 */
[----:B-1----:R-:W-:Y:S01]  /*129c0*/  FSEL R189, R189, -INF , !P2 ;  /* 0xff800000bdbd7808 */ /* 0x002fe20005000000 */
[----:B------:R-:W-:Y:S01]  /*129d0*/  MUFU.TANH R190, R37 ;  /* 0x0000002500be7308 */ /* 0x000fe20000002400 */
[C---:B------:R-:W-:Y:S02]  /*129e0*/  ISETP.GE.AND P2, PT, R2.reuse, R4, PT ;  /* 0x000000040200720c */ /* 0x040fe40003f46270 */
[----:B------:R-:W-:Y:S02]  /*129f0*/  ISETP.GE.AND P1, PT, R2, R5, PT ;  /* 0x000000050200720c */ /* 0x000fe40003f26270 */
[----:B------:R-:W-:-:S02]  /*12a00*/  IADD3 R2, R0, 0x99, RZ ;  /* 0x0000009900027810 */ /* 0x000fc40007ffe0ff */
[----:B------:R-:W-:Y:S01]  /*12a10*/  ISETP.GE.AND P6, PT, R6, R4, PT ;  /* 0x000000040600720c */ /* 0x000fe20003fc6270 */
[----:B------:R1:W-:Y:S06]  /*12a20*/  MUFU.TANH R51, R38 ;  /* 0x0000002600337308 */ /* 0x0003ec0000002400 */
[C---:B------:R-:W-:Y:S02]  /*12a30*/  HMMA.16816.F32.BF16 R28, R8.reuse, R40, R28 ;  /* 0x00000028081c723c */ /* 0x040fe4000004181c */
[----:B------:R3:W4:Y:S01]  /*12a40*/  MUFU.TANH R52, R27 ;  /* 0x0000001b00347308 */ /* 0x0007220000002400 */
[----:B-1----:R-:W1:Y:S07]  /*12a50*/  LDSM.16.M88.4 R36, [R172] ;  /* 0x00000000ac24783b */ /* 0x002e6e0000000200 */
[----:B------:R-:W5:Y:S01]  /*12a60*/  MUFU.TANH R162, R7 ;  /* 0x0000000700a27308 */ /* 0x000f620000002400 */
[----:B---3--:R-:W-:Y:S01]  /*12a70*/  HMMA.16816.F32.BF16 R24, R8, R42, R16 ;  /* 0x0000002a0818723c */ /* 0x008fe20000041810 */
[----:B------:R-:W3:Y:S01]  /*12a80*/  LDSM.16.M88.4 R40, [R134+0x4000] ;  /* 0x004000008628783b */ /* 0x000ee20000000200 */
[----:B----4-:R-:W-:-:S02]  /*12a90*/  FSEL R191, R52, -INF , !P0 ;  /* 0xff80000034bf7808 */ /* 0x010fc40004000000 */
[----:B------:R-:W-:-:S09]  /*12aa0*/  ISETP.GE.AND P0, PT, R2, R4, PT ;  /* 0x000000040200720c */ /* 0x000fd20003f06270 */
[----:B------:R-:W-:Y:S01]  /*12ab0*/  FMUL.FTZ R28, R28, c[0x0][0x2ec] ;  /* 0x0000bb001c1c7a20 */ /* 0x000fe20000410000 */
[----:B------:R-:W-:Y:S01]  /*12ac0*/  FSEL R52, R194, -INF , !P4 ;  /* 0xff800000c2347808 */ /* 0x000fe20006000000 */
[----:B--2---:R-:W-:Y:S01]  /*12ad0*/  HMMA.16816.F32.BF16 R16, R12, R32, RZ ;  /* 0x000000200c10723c */ /* 0x004fe200000418ff */
[----:B------:R-:W-:Y:S01]  /*12ae0*/  FMUL.FTZ R29, R29, c[0x0][0x2ec] ;  /* 0x0000bb001d1d7a20 */ /* 0x000fe20000410000 */
[----:B------:R-:W2:Y:S01]  /*12af0*/  MUFU.TANH R50, R28 ;  /* 0x0000001c00327308 */ /* 0x000ea20000002400 */
[----:B------:R-:W-:Y:S01]  /*12b00*/  FMUL.FTZ R30, R30, c[0x0][0x2ec] ;  /* 0x0000bb001e1e7a20 */ /* 0x000fe20000410000 */
[----:B------:R-:W-:Y:S01]  /*12b10*/  FSEL R194, R51, -INF , !P3 ;  /* 0xff80000033c27808 */ /* 0x000fe20005800000 */
[----:B------:R-:W-:Y:S01]  /*12b20*/  FMUL.FTZ R31, R31, c[0x0][0x2ec] ;  /* 0x0000bb001f1f7a20 */ /* 0x000fe20000410000 */
[----:B------:R-:W-:Y:S02]  /*12b30*/  FSEL R51, R190, -INF , !P0 ;  /* 0xff800000be337808 */ /* 0x000fe40004000000 */
[----:B------:R-:W-:-:S02]  /*12b40*/  ISETP.GE.AND P0, PT, R2, R5, PT ;  /* 0x000000050200720c */ /* 0x000fc40003f06270 */
[----:B------:R-:W4:Y:S01]  /*12b50*/  MUFU.TANH R49, R29 ;  /* 0x0000001d00317308 */ /* 0x000f220000002400 */
[----:B------:R-:W-:Y:S02]  /*12b60*/  IADD3 R2, R0, 0xa1, RZ ;  /* 0x000000a100027810 */ /* 0x000fe40007ffe0ff */
[----:B-----5:R-:W-:Y:S02]  /*12b70*/  FSEL R162, R162, -INF , !P0 ;  /* 0xff800000a2a27808 */ /* 0x020fe40004000000 */
[-C--:B------:R-:W-:Y:S01]  /*12b80*/  ISETP.GE.AND P0, PT, R2, R4.reuse, PT ;  /* 0x000000040200720c */ /* 0x080fe20003f06270 */
[----:B------:R-:W-:Y:S01]  /*12b90*/  FMUL.FTZ R24, R24, c[0x0][0x2ec] ;  /* 0x0000bb0018187a20 */ /* 0x000fe20000410000 */
[----:B------:R-:W-:Y:S01]  /*12ba0*/  ISETP.GE.AND P4, PT, R6, R5, PT ;  /* 0x000000050600720c */ /* 0x000fe20003f86270 */
[----:B------:R-:W5:Y:S01]  /*12bb0*/  MUFU.TANH R48, R30 ;  /* 0x0000001e00307308 */ /* 0x000f620000002400 */
[----:B------:R-:W-:Y:S01]  /*12bc0*/  FMUL.FTZ R25, R25, c[0x0][0x2ec] ;  /* 0x0000bb0019197a20 */ /* 0x000fe20000410000 */
[----:B------:R-:W-:Y:S01]  /*12bd0*/  LOP3.LUT R6, R21, 0xb0, R22, 0xfe, !PT ;  /* 0x000000b015067812 */ /* 0x000fe200078efe16 */
[----:B------:R-:W-:Y:S01]  /*12be0*/  FMUL.FTZ R26, R26, c[0x0][0x2ec] ;  /* 0x0000bb001a1a7a20 */ /* 0x000fe20000410000 */
[----:B--2---:R-:W-:Y:S01]  /*12bf0*/  FSEL R50, R50, -INF , !P2 ;  /* 0xff80000032327808 */ /* 0x004fe20005000000 */
[----:B------:R-:W-:Y:S01]  /*12c00*/  FMUL.FTZ R27, R27, c[0x0][0x2ec] ;  /* 0x0000bb001b1b7a20 */ /* 0x000fe20000410000 */
[----:B------:R-:W-:-:S02]  /*12c10*/  ISETP.GE.AND P5, PT, R6, R4, PT ;  /* 0x000000040600720c */ /* 0x000fc40003fa6270 */
[----:B------:R1:W2:Y:S01]  /*12c20*/  MUFU.TANH R185, R31 ;  /* 0x0000001f00b97308 */ /* 0x0002a20000002400 */
[----:B----4-:R-:W-:Y:S02]  /*12c30*/  FSEL R49, R49, -INF , !P0 ;  /* 0xff80000031317808 */ /* 0x010fe40004000000 */
[-C--:B------:R-:W-:Y:S02]  /*12c40*/  ISETP.GE.AND P0, PT, R2, R5.reuse, PT ;  /* 0x000000050200720c */ /* 0x080fe40003f06270 */
[----:B------:R-:W-:Y:S02]  /*12c50*/  IADD3 R2, R0, 0xa9, RZ ;  /* 0x000000a900027810 */ /* 0x000fe40007ffe0ff */
[----:B------:R-:W-:Y:S01]  /*12c60*/  ISETP.GE.AND P3, PT, R6, R5, PT ;  /* 0x000000050600720c */ /* 0x000fe20003f66270 */
[----:B------:R-:W4:Y:S01]  /*12c70*/  MUFU.TANH R152, R24 ;  /* 0x0000001800987308 */ /* 0x000f220000002400 */
[----:B------:R-:W-:Y:S02]  /*12c80*/  LOP3.LUT R6, R21, 0xb8, R22, 0xfe, !PT ;  /* 0x000000b815067812 */ /* 0x000fe400078efe16 */
[----:B-----5:R-:W-:-:S02]  /*12c90*/  FSEL R190, R48, -INF , !P1 ;  /* 0xff80000030be7808 */ /* 0x020fc40004800000 */
[CC--:B------:R-:W-:Y:S02]  /*12ca0*/  ISETP.GE.AND P1, PT, R6.reuse, R4.reuse, PT ;  /* 0x000000040600720c */ /* 0x0c0fe40003f26270 */
[----:B------:R-:W-:Y:S01]  /*12cb0*/  ISETP.GE.AND P2, PT, R6, R5, PT ;  /* 0x000000050600720c */ /* 0x000fe20003f46270 */
[----:B-1----:R-:W-:Y:S01]  /*12cc0*/  HMMA.16816.F32.BF16 R28, R8, R36, R16 ;  /* 0x00000024081c723c */ /* 0x002fe20000041810 */
[----:B------:R-:W-:Y:S01]  /*12cd0*/  MUFU.TANH R126, R25 ;  /* 0x00000019007e7308 */ /* 0x000fe20000002400 */
[----:B--2---:R-:W-:Y:S02]  /*12ce0*/  FSEL R185, R185, -INF , !P0 ;  /* 0xff800000b9b97808 */ /* 0x004fe40004000000 */
[----:B------:R-:W-:Y:S02]  /*12cf0*/  ISETP.GE.AND P0, PT, R2, R4, PT ;  /* 0x000000040200720c */ /* 0x000fe40003f06270 */
[----:B------:R-:W-:Y:S02]  /*12d00*/  LOP3.LUT R6, R21, 0xc0, R22, 0xfe, !PT ;  /* 0x000000c015067812 */ /* 0x000fe400078efe16 */
[----:B------:R-:W-:Y:S01]  /*12d10*/  HMMA.16816.F32.BF16 R16, R12, R34, RZ ;  /* 0x000000220c10723c */ /* 0x000fe200000418ff */
[----:B------:R-:W1:Y:S01]  /*12d20*/  LDSM.16.M88.4 R32, [R171] ;  /* 0x00000000ab20783b */ /* 0x000e620000000200 */
[----:B------:R-:W2:Y:S01]  /*12d30*/  MUFU.TANH R117, R26 ;  /* 0x0000001a00757308 */ /* 0x000ea20000002400 */
[----:B----4-:R-:W-:-:S02]  /*12d40*/  FSEL R48, R152, -INF , !P6 ;  /* 0xff80000098307808 */ /* 0x010fc40007000000 */
[----:B------:R-:W-:-:S05]  /*12d50*/  ISETP.GE.AND P6, PT, R6, R4, PT ;  /* 0x000000040600720c */ /* 0x000fca0003fc6270 */
[----:B------:R3:W-:Y:S06]  /*12d60*/  MUFU.TANH R129, R27 ;  /* 0x0000001b00817308 */ /* 0x0007ec0000002400 */
[----:B------:R-:W-:Y:S02]  /*12d70*/  FMUL.FTZ R28, R28, c[0x0][0x2ec] ;  /* 0x0000bb001c1c7a20 */ /* 0x000fe40000410000 */
[----:B------:R-:W-:Y:S01]  /*12d80*/  FMUL.FTZ R29, R29, c[0x0][0x2ec] ;  /* 0x0000bb001d1d7a20 */ /* 0x000fe20000410000 */
[----:B--2---:R-:W-:Y:S01]  /*12d90*/  FSEL R117, R117, -INF , !P4 ;  /* 0xff80000075757808 */ /* 0x004fe20006000000 */
[----:B------:R-:W-:Y:S01]  /*12da0*/  FMUL.FTZ R30, R30, c[0x0][0x2ec] ;  /* 0x0000bb001e1e7a20 */ /* 0x000fe20000410000 */
[----:B------:R-:W-:Y:S01]  /*12db0*/  MUFU.TANH R116, R28 ;  /* 0x0000001c00747308 */ /* 0x000fe20000002400 */
[----:B------:R-:W-:Y:S01]  /*12dc0*/  FMUL.FTZ R31, R31, c[0x0][0x2ec] ;  /* 0x0000bb001f1f7a20 */ /* 0x000fe20000410000 */
[----:B------:R-:W-:Y:S01]  /*12dd0*/  ISETP.GE.AND P4, PT, R6, R5, PT ;  /* 0x000000050600720c */ /* 0x000fe20003f86270 */
[----:B------:R-:W-:Y:S01]  /*12de0*/  HMMA.16816.F32.BF16 R36, R8, R38, R16 ;  /* 0x000000260824723c */ /* 0x000fe20000041810 */
[----:B------:R-:W-:-:S04]  /*12df0*/  LOP3.LUT R6, R21, 0xc8, R22, 0xfe, !PT ;  /* 0x000000c815067812 */ /* 0x000fc800078efe16 */
[----:B------:R-:W-:Y:S03]  /*12e00*/  MUFU.TANH R113, R29 ;  /* 0x0000001d00717308 */ /* 0x000fe60000002400 */
[C---:B---3--:R-:W-:Y:S05]  /*12e10*/  HMMA.16816.F32.BF16 R24, R12.reuse, R40, RZ ;  /* 0x000000280c18723c */ /* 0x048fea00000418ff */
[----:B------:R-:W2:Y:S03]  /*12e20*/  MUFU.TANH R109, R30 ;  /* 0x0000001e006d7308 */ /* 0x000ea60000002400 */
[----:B------:R-:W-:Y:S05]  /*12e30*/  HMMA.16816.F32.BF16 R16, R12, R42, RZ ;  /* 0x0000002a0c10723c */ /* 0x000fea00000418ff */
[----:B------:R-:W-:Y:S03]  /*12e40*/  MUFU.TANH R115, R31 ;  /* 0x0000001f00737308 */ /* 0x000fe60000002400 */
[----:B------:R-:W-:-:S02]  /*12e50*/  FMUL.FTZ R36, R36, c[0x0][0x2ec] ;  /* 0x0000bb0024247a20 */ /* 0x000fc40000410000 */
[----:B------:R-:W-:Y:S02]  /*12e60*/  FMUL.FTZ R37, R37, c[0x0][0x2ec] ;  /* 0x0000bb0025257a20 */ /* 0x000fe40000410000 */
[----:B------:R-:W-:Y:S01]  /*12e70*/  FMUL.FTZ R38, R38, c[0x0][0x2ec] ;  /* 0x0000bb0026267a20 */ /* 0x000fe20000410000 */
[----:B------:R-:W-:Y:S01]  /*12e80*/  MUFU.TANH R110, R36 ;  /* 0x00000024006e7308 */ /* 0x000fe20000002400 */
[----:B------:R-:W-:Y:S01]  /*12e90*/  FMUL.FTZ R39, R39, c[0x0][0x2ec] ;  /* 0x0000bb0027277a20 */ /* 0x000fe20000410000 */
[----:B--2---:R-:W-:Y:S01]  /*12ea0*/  FSEL R109, R109, -INF , !P3 ;  /* 0xff8000006d6d7808 */ /* 0x004fe20005800000 */
[----:B-1----:R-:W-:Y:S01]  /*12eb0*/  HMMA.16816.F32.BF16 R24, R8, R32, R24 ;  /* 0x000000200818723c */ /* 0x002fe20000041818 */
[----:B------:R-:W-:-:S04]  /*12ec0*/  ISETP.GE.AND P3, PT, R6, R5, PT ;  /* 0x000000050600720c */ /* 0x000fc80003f66270 */
[----:B------:R-:W-:Y:S03]  /*12ed0*/  MUFU.TANH R103, R37 ;  /* 0x0000002500677308 */ /* 0x000fe60000002400 */
[----:B------:R-:W-:Y:S01]  /*12ee0*/  HMMA.16816.F32.BF16 R40, R8, R34, R16 ;  /* 0x000000220828723c */ /* 0x000fe20000041810 */
[----:B------:R-:W1:Y:S04]  /*12ef0*/  LDSM.16.M88.4 R32, [R170] ;  /* 0x00000000aa20783b */ /* 0x000e680000000200 */
[----:B------:R-:W2:Y:S03]  /*12f00*/  MUFU.TANH R102, R38 ;  /* 0x0000002600667308 */ /* 0x000ea60000002400 */
[----:B------:R-:W-:Y:S05]  /*12f10*/  HMMA.16816.F32.BF16 R16, R12, R44, RZ ;  /* 0x0000002c0c10723c */ /* 0x000fea00000418ff */
[----:B------:R3:W-:Y:S03]  /*12f20*/  MUFU.TANH R101, R39 ;  /* 0x0000002700657308 */ /* 0x0007e60000002400 */
[----:B------:R-:W-:-:S02]  /*12f30*/  FMUL.FTZ R24, R24, c[0x0][0x2ec] ;  /* 0x0000bb0018187a20 */ /* 0x000fc40000410000 */
[----:B------:R-:W-:Y:S02]  /*12f40*/  FMUL.FTZ R25, R25, c[0x0][0x2ec] ;  /* 0x0000bb0019197a20 */ /* 0x000fe40000410000 */
[----:B------:R-:W-:Y:S01]  /*12f50*/  FMUL.FTZ R26, R26, c[0x0][0x2ec] ;  /* 0x0000bb001a1a7a20 */ /* 0x000fe20000410000 */
[----:B------:R-:W4:Y:S01]  /*12f60*/  MUFU.TANH R23, R24 ;  /* 0x0000001800177308 */ /* 0x000f220000002400 */
[----:B------:R-:W-:Y:S01]  /*12f70*/  FMUL.FTZ R27, R27, c[0x0][0x2ec] ;  /* 0x0000bb001b1b7a20 */ /* 0x000fe20000410000 */
[----:B--2---:R-:W-:Y:S01]  /*12f80*/  FSEL R102, R102, -INF , !P2 ;  /* 0xff80000066667808 */ /* 0x004fe20005000000 */
[----:B------:R-:W-:Y:S02]  /*12f90*/  FMUL.FTZ R40, R40, c[0x0][0x2ec] ;  /* 0x0000bb0028287a20 */ /* 0x000fe40000410000 */
[----:B------:R-:W-:Y:S02]  /*12fa0*/  FMUL.FTZ R41, R41, c[0x0][0x2ec] ;  /* 0x0000bb0029297a20 */ /* 0x000fe40000410000 */
[----:B------:R-:W-:Y:S01]  /*12fb0*/  FMUL.FTZ R42, R42, c[0x0][0x2ec] ;  /* 0x0000bb002a2a7a20 */ /* 0x000fe20000410000 */
[----:B---3--:R-:W2:Y:S01]  /*12fc0*/  LDSM.16.M88.4 R36, [R134+0x4800] ;  /* 0x004800008624783b */ /* 0x008ea20000000200 */
[----:B------:R-:W-:Y:S01]  /*12fd0*/  FMUL.FTZ R43, R43, c[0x0][0x2ec] ;  /* 0x0000bb002b2b7a20 */ /* 0x000fe20000410000 */
[----:B------:R-:W-:Y:S01]  /*12fe0*/  MUFU.TANH R96, R40 ;  /* 0x0000002800607308 */ /* 0x000fe20000002400 */
[----:B----4-:R-:W-:-:S07]  /*12ff0*/  FSEL R23, R23, -INF , !P6 ;  /* 0xff80000017177808 */ /* 0x010fce0007000000 */
[----:B------:R-:W-:Y:S01]  /*13000*/  MUFU.TANH R97, R41 ;  /* 0x0000002900617308 */ /* 0x000fe20000002400 */
[----:B-1----:R-:W-:Y:S07]  /*13010*/  HMMA.16816.F32.BF16 R28, R8, R32, R16 ;  /* 0x00000020081c723c */ /* 0x002fee0000041810 */
[----:B------:R-:W1:Y:S01]  /*13020*/  MUFU.TANH R93, R42 ;  /* 0x0000002a005d7308 */ /* 0x000e620000002400 */
[----:B------:R-:W-:Y:S01]  /*13030*/  HMMA.16816.F32.BF16 R16, R12, R46, RZ ;  /* 0x0000002e0c10723c */ /* 0x000fe200000418ff */
[----:B------:R-:W-:Y:S06]  /*13040*/  LDSM.16.M88.4 R44, [R134+0x4c00] ;  /* 0x004c0000862c783b */ /* 0x000fec0000000200 */
[----:B------:R3:W-:Y:S08]  /*13050*/  MUFU.TANH R95, R43 ;  /* 0x0000002b005f7308 */ /* 0x0007f00000002400 */
[----:B------:R-:W-:Y:S01]  /*13060*/  MUFU.TANH R100, R25 ;  /* 0x0000001900647308 */ /* 0x000fe20000002400 */
[----:B------:R-:W-:-:S02]  /*13070*/  FMUL.FTZ R28, R28, c[0x0][0x2ec] ;  /* 0x0000bb001c1c7a20 */ /* 0x000fc40000410000 */
[----:B------:R-:W-:Y:S02]  /*13080*/  FMUL.FTZ R29, R29, c[0x0][0x2ec] ;  /* 0x0000bb001d1d7a20 */ /* 0x000fe40000410000 */
[----:B------:R-:W-:Y:S01]  /*13090*/  FMUL.FTZ R30, R30, c[0x0][0x2ec] ;  /* 0x0000bb001e1e7a20 */ /* 0x000fe20000410000 */
[----:B---3--:R-:W3:Y:S01]  /*130a0*/  LDSM.16.M88.4 R40, [R169] ;  /* 0x00000000a928783b */ /* 0x008ee20000000200 */
[----:B------:R-:W-:Y:S02]  /*130b0*/  FMUL.FTZ R31, R31, c[0x0][0x2ec] ;  /* 0x0000bb001f1f7a20 */ /* 0x000fe40000410000 */
[----:B------:R-:W-:Y:S01]  /*130c0*/  HMMA.16816.F32.BF16 R32, R8, R34, R16 ;  /* 0x000000220820723c */ /* 0x000fe20000041810 */
[----:B------:R-:W4:Y:S07]  /*130d0*/  MUFU.TANH R98, R26 ;  /* 0x0000001a00627308 */ /* 0x000f2e0000002400 */
[C---:B--2---:R-:W-:Y:S01]  /*130e0*/  HMMA.16816.F32.BF16 R16, R12.reuse, R38, RZ ;  /* 0x000000260c10723c */ /* 0x044fe200000418ff */
[----:B------:R2:W-:Y:S08]  /*130f0*/  MUFU.TANH R99, R27 ;  /* 0x0000001b00637308 */ /* 0x0005f00000002400 */
[----:B------:R-:W5:Y:S07]  /*13100*/  MUFU.TANH R94, R28 ;  /* 0x0000001c005e7308 */ /* 0x000f6e0000002400 */
[----:B------:R-:W-:Y:S01]  /*13110*/  FMUL.FTZ R32, R32, c[0x0][0x2ec] ;  /* 0x0000bb0020207a20 */ /* 0x000fe20000410000 */
[----:B--2---:R-:W-:Y:S01]  /*13120*/  HMMA.16816.F32.BF16 R24, R12, R36, RZ ;  /* 0x000000240c18723c */ /* 0x004fe200000418ff */
[----:B------:R-:W2:Y:S01]  /*13130*/  MUFU.TANH R92, R29 ;  /* 0x0000001d005c7308 */ /* 0x000ea20000002400 */
[----:B------:R-:W-:-:S02]  /*13140*/  FMUL.FTZ R33, R33, c[0x0][0x2ec] ;  /* 0x0000bb0021217a20 */ /* 0x000fc40000410000 */
[----:B------:R-:W-:Y:S02]  /*13150*/  FMUL.FTZ R35, R35, c[0x0][0x2ec] ;  /* 0x0000bb0023237a20 */ /* 0x000fe40000410000 */
[----:B------:R-:W-:-:S03]  /*13160*/  FMUL.FTZ R34, R34, c[0x0][0x2ec] ;  /* 0x0000bb0022227a20 */ /* 0x000fc60000410000 */
[----:B------:R-:W-:Y:S01]  /*13170*/  MUFU.TANH R53, R30 ;  /* 0x0000001e00357308 */ /* 0x000fe20000002400 */
[----:B---3--:R-:W-:Y:S07]  /*13180*/  HMMA.16816.F32.BF16 R36, R8, R42, R16 ;  /* 0x0000002a0824723c */ /* 0x008fee0000041810 */
[----:B------:R3:W1:Y:S01]  /*13190*/  MUFU.TANH R89, R31 ;  /* 0x0000001f00597308 */ /* 0x0006620000002400 */
[----:B------:R-:W-:Y:S01]  /*131a0*/  FSEL R43, R126, -INF , !P0 ;  /* 0xff8000007e2b7808 */ /* 0x000fe20004000000 */
[----:B------:R-:W-:Y:S01]  /*131b0*/  HMMA.16816.F32.BF16 R16, R12, R44, RZ ;  /* 0x0000002c0c10723c */ /* 0x000fe200000418ff */
[----:B------:R-:W-:-:S02]  /*131c0*/  ISETP.GE.AND P0, PT, R2, R5, PT ;  /* 0x000000050200720c */ /* 0x000fc40003f06270 */
[----:B------:R-:W-:-:S03]  /*131d0*/  IADD3 R2, R0, 0xb1, RZ ;  /* 0x000000b100027810 */ /* 0x000fc60007ffe0ff */
[----:B------:R1:W-:Y:S01]  /*131e0*/  MUFU.TANH R7, R32 ;  /* 0x0000002000077308 */ /* 0x0003e20000002400 */
[----:B------:R-:W-:Y:S02]  /*131f0*/  FSEL R129, R129, -INF , !P0 ;  /* 0xff80000081817808 */ /* 0x000fe40004000000 */
[-C--:B------:R-:W-:Y:S01]  /*13200*/  ISETP.GE.AND P0, PT, R2, R4.reuse, PT ;  /* 0x000000040200720c */ /* 0x080fe20003f06270 */
[----:B------:R-:W-:Y:S01]  /*13210*/  HMMA.16816.F32.BF16 R24, R8, R40, R24 ;  /* 0x000000280818723c */ /* 0x000fe20000041818 */
[----:B------:R-:W-:Y:S02]  /*13220*/  FSEL R42, R116, -INF , !P5 ;  /* 0xff800000742a7808 */ /* 0x000fe40006800000 */
[----:B------:R-:W-:Y:S01]  /*13230*/  ISETP.GE.AND P5, PT, R6, R4, PT ;  /* 0x000000040600720c */ /* 0x000fe20003fa6270 */
[----:B---3--:R-:W3:Y:S01]  /*13240*/  LDSM.16.M88.4 R28, [R168] ;  /* 0x00000000a81c783b */ /* 0x008ee20000000200 */
[----:B------:R-:W1:Y:S01]  /*13250*/  MUFU.TANH R33, R33 ;  /* 0x0000002100217308 */ /* 0x000e620000002400 */
[----:B------:R-:W-:Y:S01]  /*13260*/  LOP3.LUT R6, R21, 0xd0, R22, 0xfe, !PT ;  /* 0x000000d015067812 */ /* 0x000fe200078efe16 */
[----:B------:R-:W-:-:S04]  /*13270*/  DEPBAR.LE SB0, 0x0 ;  /* 0x000080000000791a */ /* 0x000fc80000000000 */
[----:B------:R-:W-:Y:S01]  /*13280*/  FSEL R41, R113, -INF , !P0 ;  /* 0xff80000071297808 */ /* 0x000fe20004000000 */
[----:B------:R-:W-:Y:S01]  /*13290*/  HMMA.16816.F32.BF16 R12, R12, R46, RZ ;  /* 0x0000002e0c0c723c */ /* 0x000fe200000418ff */
[-C--:B------:R-:W-:Y:S01]  /*132a0*/  ISETP.GE.AND P0, PT, R2, R5.reuse, PT ;  /* 0x000000050200720c */ /* 0x080fe20003f06270 */
[----:B------:R-:W2:Y:S01]  /*132b0*/  MUFU.TANH R35, R35 ;  /* 0x0000002300237308 */ /* 0x000ea20000002400 */
[----:B------:R-:W-:Y:S01]  /*132c0*/  IADD3 R2, R0, 0xb9, RZ ;  /* 0x000000b900027810 */ /* 0x000fe20007ffe0ff */
[----:B------:R-:W-:Y:S01]  /*132d0*/  FMUL.FTZ R36, R36, c[0x0][0x2ec] ;  /* 0x0000bb0024247a20 */ /* 0x000fe20000410000 */
[----:B------:R-:W-:Y:S01]  /*132e0*/  FSEL R115, R115, -INF , !P0 ;  /* 0xff80000073737808 */ /* 0x000fe20004000000 */
[----:B------:R-:W-:Y:S01]  /*132f0*/  FMUL.FTZ R37, R37, c[0x0][0x2ec] ;  /* 0x0000bb0025257a20 */ /* 0x000fe20000410000 */
[-C--:B------:R-:W-:Y:S01]  /*13300*/  ISETP.GE.AND P0, PT, R2, R4.reuse, PT ;  /* 0x000000040200720c */ /* 0x080fe20003f06270 */
[----:B------:R-:W-:Y:S01]  /*13310*/  FMUL.FTZ R39, R39, c[0x0][0x2ec] ;  /* 0x0000bb0027277a20 */ /* 0x000fe20000410000 */
[----:B------:R-:W-:Y:S01]  /*13320*/  FSEL R40, R110, -INF , !P1 ;  /* 0xff8000006e287808 */ /* 0x000fe20004800000 */
[----:B------:R-:W2:Y:S01]  /*13330*/  MUFU.TANH R34, R34 ;  /* 0x0000002200227308 */ /* 0x000ea20000002400 */
[----:B-1----:R-:W-:Y:S01]  /*13340*/  FSEL R32, R103, -INF , !P0 ;  /* 0xff80000067207808 */ /* 0x002fe20004000000 */
[----:B------:R-:W-:Y:S01]  /*13350*/  FMUL.FTZ R25, R25, c[0x0][0x2ec] ;  /* 0x0000bb0019197a20 */ /* 0x000fe20000410000 */
[-C--:B------:R-:W-:Y:S01]  /*13360*/  ISETP.GE.AND P0, PT, R2, R5.reuse, PT ;  /* 0x000000050200720c */ /* 0x080fe20003f06270 */
[----:B------:R-:W-:Y:S01]  /*13370*/  FMUL.FTZ R26, R26, c[0x0][0x2ec] ;  /* 0x0000bb001a1a7a20 */ /* 0x000fe20000410000 */
[----:B------:R-:W-:Y:S01]  /*13380*/  IADD3 R2, R0, 0xc1, RZ ;  /* 0x000000c100027810 */ /* 0x000fe20007ffe0ff */
[----:B------:R-:W-:Y:S01]  /*13390*/  FMUL.FTZ R27, R27, c[0x0][0x2ec] ;  /* 0x0000bb001b1b7a20 */ /* 0x000fe20000410000 */
[----:B------:R-:W-:Y:S01]  /*133a0*/  FSEL R101, R101, -INF , !P0 ;  /* 0xff80000065657808 */ /* 0x000fe20004000000 */
[----:B------:R-:W1:Y:S01]  /*133b0*/  MUFU.TANH R25, R25 ;  /* 0x0000001900197308 */ /* 0x000e620000002400 */
[-C--:B------:R-:W-:Y:S01]  /*133c0*/  ISETP.GE.AND P0, PT, R2, R4.reuse, PT ;  /* 0x000000040200720c */ /* 0x080fe20003f06270 */
[----:B------:R-:W-:Y:S01]  /*133d0*/  FMUL.FTZ R24, R24, c[0x0][0x2ec] ;  /* 0x0000bb0018187a20 */ /* 0x000fe20000410000 */
[----:B------:R-:W-:Y:S01]  /*133e0*/  ISETP.GE.AND P1, PT, R6, R4, PT ;  /* 0x000000040600720c */ /* 0x000fe20003f26270 */
[----:B------:R-:W-:Y:S01]  /*133f0*/  FMUL.FTZ R38, R38, c[0x0][0x2ec] ;  /* 0x0000bb0026267a20 */ /* 0x000fe20000410000 */
[----:B------:R-:W-:-:S02]  /*13400*/  ISETP.GE.AND P2, PT, R6, R5, PT ;  /* 0x000000050600720c */ /* 0x000fc40003f46270 */
[--C-:B------:R-:W-:Y:S01]  /*13410*/  LOP3.LUT R6, R21, 0xd8, R22.reuse, 0xfe, !PT ;  /* 0x000000d815067812 */ /* 0x100fe200078efe16 */
[----:B------:R-:W1:Y:S01]  /*13420*/  MUFU.TANH R26, R26 ;  /* 0x0000001a001a7308 */ /* 0x000e620000002400 */
[----:B------:R-:W-:Y:S02]  /*13430*/  FSEL R113, R93, -INF , !P3 ;  /* 0xff8000005d717808 */ /* 0x000fe40005800000 */
[C---:B------:R-:W-:Y:S02]  /*13440*/  ISETP.GE.AND P6, PT, R6.reuse, R4, PT ;  /* 0x000000040600720c */ /* 0x040fe40003fc6270 */
[----:B------:R-:W-:Y:S01]  /*13450*/  ISETP.GE.AND P3, PT, R6, R5, PT ;  /* 0x000000050600720c */ /* 0x000fe20003f66270 */
[----:B---3--:R-:W-:Y:S01]  /*13460*/  HMMA.16816.F32.BF16 R16, R8, R28, R16 ;  /* 0x0000001c0810723c */ /* 0x008fe20000041810 */
[----:B------:R-:W-:Y:S01]  /*13470*/  LOP3.LUT R6, R21, 0xe0, R22, 0xfe, !PT ;  /* 0x000000e015067812 */ /* 0x000fe200078efe16 */
[----:B------:R-:W3:Y:S01]  /*13480*/  MUFU.TANH R27, R27 ;  /* 0x0000001b001b7308 */ /* 0x000ee20000002400 */
[----:B----4-:R-:W-:-:S02]  /*13490*/  FSEL R103, R98, -INF , !P4 ;  /* 0xff80000062677808 */ /* 0x010fc40006000000 */
[----:B-----5:R-:W-:Y:S02]  /*134a0*/  FSEL R94, R94, -INF , !P1 ;  /* 0xff8000005e5e7808 */ /* 0x020fe40004800000 */
[----:B------:R-:W-:Y:S01]  /*134b0*/  FSEL R28, R100, -INF , !P0 ;  /* 0xff800000641c7808 */ /* 0x000fe20004000000 */
[----:B------:R-:W-:Y:S01]  /*134c0*/  HMMA.16816.F32.BF16 R8, R8, R30, R12 ;  /* 0x0000001e0808723c */ /* 0x000fe2000004180c */
[----:B------:R-:W-:Y:S01]  /*134d0*/  ISETP.GE.AND P0, PT, R2, R5, PT ;  /* 0x000000050200720c */ /* 0x000fe20003f06270 */
[----:B------:R-:W-:Y:S01]  /*134e0*/  MUFU.TANH R36, R36 ;  /* 0x0000002400247308 */ /* 0x000fe20000002400 */
[----:B------:R-:W-:Y:S02]  /*134f0*/  IADD3 R2, R0, 0xc9, RZ ;  /* 0x000000c900027810 */ /* 0x000fe40007ffe0ff */
[----:B------:R-:W-:Y:S02]  /*13500*/  FSEL R100, R99, -INF , !P0 ;  /* 0xff80000063647808 */ /* 0x000fe40004000000 */
[----:B------:R-:W-:-:S02]  /*13510*/  ISETP.GE.AND P0, PT, R2, R4, PT ;  /* 0x000000040200720c */ /* 0x000fc40003f06270 */
[-C--:B------:R-:W-:Y:S01]  /*13520*/  ISETP.GE.AND P4, PT, R6, R4.reuse, PT ;  /* 0x000000040600720c */ /* 0x080fe20003f86270 */
[----:B------:R-:W-:Y:S01]  /*13530*/  MUFU.TANH R37, R37 ;  /* 0x0000002500257308 */ /* 0x000fe20000002400 */
[----:B------:R-:W-:Y:S02]  /*13540*/  FSEL R47, R97, -INF , !P0 ;  /* 0xff800000612f7808 */ /* 0x000fe40004000000 */
[-C--:B------:R-:W-:Y:S02]  /*13550*/  ISETP.GE.AND P0, PT, R2, R5.reuse, PT ;  /* 0x000000050200720c */ /* 0x080fe40003f06270 */
[----:B------:R-:W-:Y:S01]  /*13560*/  IADD3 R2, R0, 0xd1, RZ ;  /* 0x000000d100027810 */ /* 0x000fe20007ffe0ff */
[----:B------:R-:W-:Y:S01]  /*13570*/  FMUL.FTZ R16, R16, c[0x0][0x2ec] ;  /* 0x0000bb0010107a20 */ /* 0x000fe20000410000 */
[----:B------:R-:W-:Y:S01]  /*13580*/  FSEL R110, R95, -INF , !P0 ;  /* 0xff8000005f6e7808 */ /* 0x000fe20004000000 */
[----:B------:R-:W-:Y:S01]  /*13590*/  FMUL.FTZ R17, R17, c[0x0][0x2ec] ;  /* 0x0000bb0011117a20 */ /* 0x000fe20000410000 */
[----:B------:R-:W-:Y:S01]  /*135a0*/  ISETP.GE.AND P0, PT, R2, R4, PT ;  /* 0x000000040200720c */ /* 0x000fe20003f06270 */
[----:B------:R-:W4:Y:S01]  /*135b0*/  MUFU.TANH R14, R16 ;  /* 0x00000010000e7308 */ /* 0x000f220000002400 */
[-C--:B------:R-:W-:Y:S01]  /*135c0*/  ISETP.GE.AND P1, PT, R6, R5.reuse, PT ;  /* 0x000000050600720c */ /* 0x080fe20003f26270 */
[----:B------:R-:W-:Y:S01]  /*135d0*/  FMUL.FTZ R18, R18, c[0x0][0x2ec] ;  /* 0x0000bb0012127a20 */ /* 0x000fe20000410000 */
[----:B--2---:R-:W-:Y:S01]  /*135e0*/  FSEL R92, R92, -INF , !P0 ;  /* 0xff8000005c5c7808 */ /* 0x004fe20004000000 */
[----:B------:R-:W-:Y:S01]  /*135f0*/  FMUL.FTZ R8, R8, c[0x0][0x2ec] ;  /* 0x0000bb0008087a20 */ /* 0x000fe20000410000 */
[----:B------:R-:W-:Y:S01]  /*13600*/  ISETP.GE.AND P0, PT, R2, R5, PT ;  /* 0x000000050200720c */ /* 0x000fe20003f06270 */
[----:B------:R-:W-:Y:S01]  /*13610*/  FMUL.FTZ R9, R9, c[0x0][0x2ec] ;  /* 0x0000bb0009097a20 */ /* 0x000fe20000410000 */
[----:B------:R-:W-:Y:S01]  /*13620*/  IADD3 R2, R0, 0xd9, RZ ;  /* 0x000000d900027810 */ /* 0x000fe20007ffe0ff */
[----:B------:R-:W2:Y:S01]  /*13630*/  MUFU.TANH R39, R39 ;  /* 0x0000002700277308 */ /* 0x000ea20000002400 */
[----:B------:R-:W-:-:S02]  /*13640*/  FSEL R152, R89, -INF , !P0 ;  /* 0xff80000059987808 */ /* 0x000fc40004000000 */
[C---:B------:R-:W-:Y:S02]  /*13650*/  ISETP.GE.AND P0, PT, R2.reuse, R4, PT ;  /* 0x000000040200720c */ /* 0x040fe40003f06270 */
[----:B------:R-:W-:Y:S02]  /*13660*/  LOP3.LUT R6, R21, 0xe8, R22, 0xfe, !PT ;  /* 0x000000e815067812 */ /* 0x000fe400078efe16 */
[----:B------:R-:W-:Y:S01]  /*13670*/  FSEL R93, R33, -INF , !P0 ;  /* 0xff800000215d7808 */ /* 0x000fe20004000000 */
[----:B------:R5:W-:Y:S01]  /*13680*/  MUFU.TANH R13, R8 ;  /* 0x00000008000d7308 */ /* 0x000be20000002400 */
[----:B------:R-:W-:Y:S02]  /*13690*/  ISETP.GE.AND P0, PT, R2, R5, PT ;  /* 0x000000050200720c */ /* 0x000fe40003f06270 */
[----:B------:R-:W-:Y:S02]  /*136a0*/  IADD3 R2, R0, 0xe1, RZ ;  /* 0x000000e100027810 */ /* 0x000fe40007ffe0ff */
[----:B------:R-:W-:-:S02]  /*136b0*/  FSEL R196, R35, -INF , !P0 ;  /* 0xff80000023c47808 */ /* 0x000fc40004000000 */
[-C--:B------:R-:W-:Y:S01]  /*136c0*/  ISETP.GE.AND P0, PT, R2, R4.reuse, PT ;  /* 0x000000040200720c */ /* 0x080fe20003f06270 */
[----:B------:R2:W-:Y:S01]  /*136d0*/  MUFU.TANH R12, R9 ;  /* 0x00000009000c7308 */ /* 0x0005e20000002400 */
[----:B------:R-:W-:Y:S02]  /*136e0*/  FSEL R46, R96, -INF , !P5 ;  /* 0xff800000602e7808 */ /* 0x000fe40006800000 */
[----:B------:R-:W-:Y:S02]  /*136f0*/  FSEL R116, R53, -INF , !P2 ;  /* 0xff80000035747808 */ /* 0x000fe40005000000 */
[----:B------:R-:W-:Y:S02]  /*13700*/  FSEL R195, R34, -INF , !P3 ;  /* 0xff80000022c37808 */ /* 0x000fe40005800000 */
[----:B------:R-:W-:Y:S01]  /*13710*/  ISETP.GE.AND P2, PT, R6, R4, PT ;  /* 0x000000040600720c */ /* 0x000fe20003f46270 */
[----:B-----5:R-:W-:Y:S01]  /*13720*/  FMUL.FTZ R8, R10, c[0x0][0x2ec] ;  /* 0x0000bb000a087a20 */ /* 0x020fe20000410000 */
[----:B------:R-:W-:Y:S01]  /*13730*/  ISETP.GE.AND P3, PT, R6, R5, PT ;  /* 0x000000050600720c */ /* 0x000fe20003f66270 */
[----:B------:R-:W5:Y:S01]  /*13740*/  MUFU.TANH R24, R24 ;  /* 0x0000001800187308 */ /* 0x000f620000002400 */
[----:B-1----:R-:W-:-:S02]  /*13750*/  FSEL R96, R25, -INF , !P0 ;  /* 0xff80000019607808 */ /* 0x002fc40004000000 */
[----:B------:R-:W-:Y:S02]  /*13760*/  LOP3.LUT R6, R21, 0xf0, R22, 0xfe, !PT ;  /* 0x000000f015067812 */ /* 0x000fe400078efe16 */
[----:B------:R-:W-:Y:S01]  /*13770*/  ISETP.GE.AND P0, PT, R2, R5, PT ;  /* 0x000000050200720c */ /* 0x000fe20003f06270 */
[----:B--2---:R-:W-:Y:S01]  /*13780*/  FMUL.FTZ R9, R19, c[0x0][0x2ec] ;  /* 0x0000bb0013097a20 */ /* 0x004fe20000410000 */
[----:B------:R-:W-:Y:S01]  /*13790*/  FSEL R89, R7, -INF , !P6 ;  /* 0xff80000007597808 */ /* 0x000fe20007000000 */
[----:B------:R-:W-:Y:S01]  /*137a0*/  FMUL.FTZ R7, R11, c[0x0][0x2ec] ;  /* 0x0000bb000b077a20 */ /* 0x000fe20000410000 */
[----:B------:R-:W-:Y:S01]  /*137b0*/  IADD3 R2, R0, 0xe9, RZ ;  /* 0x000000e900027810 */ /* 0x000fe20007ffe0ff */
[----:B------:R-:W1:Y:S01]  /*137c0*/  MUFU.TANH R38, R38 ;  /* 0x0000002600267308 */ /* 0x000e620000002400 */
[----:B------:R-:W-:Y:S02]  /*137d0*/  ISETP.GE.AND P5, PT, R6, R4, PT ;  /* 0x000000040600720c */ /* 0x000fe40003fa6270 */
[----:B------:R-:W-:-:S02]  /*137e0*/  FSEL R197, R26, -INF , !P1 ;  /* 0xff8000001ac57808 */ /* 0x000fc40004800000 */
[----:B------:R-:W-:Y:S02]  /*137f0*/  ISETP.GE.AND P1, PT, R2, R4, PT ;  /* 0x000000040200720c */ /* 0x000fe40003f26270 */
[----:B---3--:R-:W-:Y:S01]  /*13800*/  FSEL R198, R27, -INF , !P0 ;  /* 0xff8000001bc67808 */ /* 0x008fe20004000000 */
[----:B------:R-:W2:Y:S01]  /*13810*/  MUFU.TANH R17, R17 ;  /* 0x0000001100117308 */ /* 0x000ea20000002400 */
[----:B----4-:R-:W-:Y:S02]  /*13820*/  FSEL R99, R14, -INF , !P5 ;  /* 0xff8000000e637808 */ /* 0x010fe40006800000 */
[----:B------:R-:W-:Y:S02]  /*13830*/  FSEL R97, R36, -INF , !P2 ;  /* 0xff80000024617808 */ /* 0x000fe40005000000 */
[----:B------:R-:W-:Y:S02]  /*13840*/  ISETP.GE.AND P0, PT, R2, R5, PT ;  /* 0x000000050200720c */ /* 0x000fe40003f06270 */
[----:B------:R-:W-:Y:S01]  /*13850*/  FSEL R98, R37, -INF , !P1 ;  /* 0xff80000025627808 */ /* 0x000fe20004800000 */
[----:B------:R-:W3:Y:S01]  /*13860*/  MUFU.TANH R18, R18 ;  /* 0x0000001200127308 */ /* 0x000ee20000002400 */
[----:B------:R-:W-:-:S02]  /*13870*/  LOP3.LUT P5, RZ, R184, 0x2, RZ, 0xc0, !PT ;  /* 0x00000002b8ff7812 */ /* 0x000fc400078ac0ff */
[C---:B------:R-:W-:Y:S02]  /*13880*/  ISETP.GE.AND P2, PT, R0.reuse, R4, PT ;  /* 0x000000040000720c */ /* 0x040fe40003f46270 */
[CC--:B------:R-:W-:Y:S02]  /*13890*/  ISETP.GE.AND P1, PT, R0.reuse, R5.reuse, PT ;  /* 0x000000050000720c */ /* 0x0c0fe40003f26270 */
[C---:B------:R-:W-:Y:S01]  /*138a0*/  IADD3 R2, R0.reuse, 0xf9, RZ ;  /* 0x000000f900027810 */ /* 0x040fe20007ffe0ff */
[----:B------:R-:W4:Y:S01]  /*138b0*/  MUFU.TANH R9, R9 ;  /* 0x0000000900097308 */ /* 0x000f220000002400 */
[----:B------:R-:W-:Y:S02]  /*138c0*/  IADD3 R0, R0, 0xf1, RZ ;  /* 0x000000f100007810 */ /* 0x000fe40007ffe0ff */
[----:B------:R-:W-:Y:S02]  /*138d0*/  FSEL R200, R39, -INF , !P0 ;  /* 0xff80000027c87808 */ /* 0x000fe40004000000 */
[----:B------:R-:W-:-:S02]  /*138e0*/  ISETP.GE.AND P6, PT, R6, R5, PT ;  /* 0x000000050600720c */ /* 0x000fc40003fc6270 */
[----:B------:R-:W-:Y:S01]  /*138f0*/  ISETP.GE.AND P0, PT, R0, R4, PT ;  /* 0x000000040000720c */ /* 0x000fe20003f06270 */
[----:B------:R-:W3:Y:S01]  /*13900*/  MUFU.TANH R8, R8 ;  /* 0x0000000800087308 */ /* 0x000ee20000002400 */
[----:B------:R-:W-:Y:S02]  /*13910*/  LOP3.LUT R6, R21, 0xf8, R22, 0xfe, !PT ;  /* 0x000000f815067812 */ /* 0x000fe400078efe16 */
[----:B-----5:R-:W-:Y:S02]  /*13920*/  FSEL R95, R24, -INF , !P4 ;  /* 0xff800000185f7808 */ /* 0x020fe40006000000 */
[----:B-1----:R-:W-:Y:S02]  /*13930*/  FSEL R199, R38, -INF , !P3 ;  /* 0xff80000026c77808 */ /* 0x002fe40005800000 */
[----:B------:R-:W-:Y:S01]  /*13940*/  FSEL R16, R202, -INF , !P2 ;  /* 0xff800000ca107808 */ /* 0x000fe20005000000 */
[----:B------:R-:W1:Y:S01]  /*13950*/  MUFU.TANH R7, R7 ;  /* 0x0000000700077308 */ /* 0x000e620000002400 */
[----:B------:R-:W-:-:S02]  /*13960*/  FSEL R19, R201, -INF , !P1 ;  /* 0xff800000c9137808 */ /* 0x000fc40004800000 */
[----:B--2---:R-:W-:Y:S01]  /*13970*/  FSEL R126, R17, -INF , !P0 ;  /* 0xff800000117e7808 */ /* 0x004fe20004000000 */
[----:B------:R-:W-:Y:S01]  /*13980*/  BAR.SYNC.DEFER_BLOCKING 0x0 ;  /* 0x0000000000007b1d */ /* 0x000fe20000010000 */
[CC--:B------:R-:W-:Y:S02]  /*13990*/  ISETP.GE.AND P4, PT, R6.reuse, R4.reuse, PT ;  /* 0x000000040600720c */ /* 0x0c0fe40003f86270 */
[-C--:B------:R-:W-:Y:S02]  /*139a0*/  ISETP.GE.AND P2, PT, R6, R5.reuse, PT ;  /* 0x000000050600720c */ /* 0x080fe40003f46270 */
[C---:B------:R-:W-:Y:S02]  /*139b0*/  ISETP.GE.AND P3, PT, R2.reuse, R4, PT ;  /* 0x000000040200720c */ /* 0x040fe40003f66270 */
[-C--:B------:R-:W-:Y:S02]  /*139c0*/  ISETP.GE.AND P0, PT, R2, R5.reuse, PT ;  /* 0x000000050200720c */ /* 0x080fe40003f06270 */
[----:B------:R-:W-:-:S02]  /*139d0*/  ISETP.GE.AND P1, PT, R0, R5, PT ;  /* 0x000000050000720c */ /* 0x000fc40003f26270 */
[----:B------:R-:W-:Y:S02]  /*139e0*/  FSEL R201, R13, -INF , !P4 ;  /* 0xff8000000dc97808 */ /* 0x000fe40006000000 */
[----:B------:R-:W-:Y:S02]  /*139f0*/  FSEL R202, R12, -INF , !P3 ;  /* 0xff8000000cca7808 */ /* 0x000fe40005800000 */
[----:B---3--:R-:W-:Y:S02]  /*13a00*/  FSEL R203, R18, -INF , !P6 ;  /* 0xff80000012cb7808 */ /* 0x008fe40007000000 */
[----:B----4-:R-:W-:Y:S02]  /*13a10*/  FSEL R204, R9, -INF , !P1 ;  /* 0xff80000009cc7808 */ /* 0x010fe40004800000 */
[----:B------:R-:W-:Y:S02]  /*13a20*/  FSEL R205, R8, -INF , !P2 ;  /* 0xff80000008cd7808 */ /* 0x000fe40005000000 */
[----:B-1----:R-:W-:Y:S01]  /*13a30*/  FSEL R206, R7, -INF , !P0 ;  /* 0xff80000007ce7808 */ /* 0x002fe20004000000 */
[----:B------:R-:W-:Y:S05]  /*13a40*/  @!P5 BRA `(.L_x_1927) ;  /* 0x000006200000d947 */ /* 0x000fea0003800000 */
[----:B------:R-:W-:Y:S01]  /*13a50*/  LOP3.LUT P5, RZ, R184, 0x4, RZ, 0xc0, !PT ;  /* 0x00000004b8ff7812 */ /* 0x000fe200078ac0ff */
[----:B------:R-:W-:-:S12]  /*13a60*/  ULDC.64 UR8, c[0x0][0x118] ;  /* 0x0000460000087ab9 */ /* 0x000fd80000000a00 */
        /* <DEDUP_REMOVED lines=43> */
[----:B------:R-:W-:Y:S01]  /*13d20*/  MOV R9, c[0x0][0x2d0] ;  /* 0x0000b40000097a02 */ /* 0x000fe20000000f00 */
[----:B------:R-:W-:-:S04]  /*13d30*/  IMAD.IADD R0, R2, 0x1, -R0 ;  /* 0x0000000102007824 */ /* 0x000fc800078e0a00 */
        /* <DEDUP_REMOVED lines=14> */
.L_x_1928:
[----:B------:R-:W-:-:S05]  /*13e20*/  IMAD.MOV.U32 R0, RZ, RZ, c[0x0][0x198] ;  /* 0x00006600ff007624 */ /* 0x000fca00078e00ff */
[----:B------:R-:W-:-:S04]  /*13e30*/  LEA R0, -R0, RZ, 0x8 ;  /* 0x000000ff00007211 */ /* 0x000fc800078e41ff */
[----:B------:R-:W-:Y:S02]  /*13e40*/  SHF.R.S32.HI R2, RZ, 0x1f, R0 ;  /* 0x0000001fff027819 */ /* 0x000fe40000011400 */
.L_x_1929:
        /* <DEDUP_REMOVED lines=34> */
.L_x_1927:
        /* <DEDUP_REMOVED lines=187> */
[----:B--2---:R-:W-:Y:S01]  /*14c20*/  F2FP.BF16.PACK_AB R6, R210, R209 ;  /* 0x000000d1d206723e */ /* 0x004fe200000010ff */
[-C--:B----4-:R-:W-:Y:S02]  /*14c30*/  FMUL.FTZ R136, R136, R45.reuse ;  /* 0x0000002d88887220 */ /* 0x090fe40000410000 */
[-C--:B------:R-:W-:Y:S02]  /*14c40*/  FMUL.FTZ R137, R137, R45.reuse ;  /* 0x0000002d89897220 */ /* 0x080fe40000410000 */
[-C--:B------:R-:W-:Y:S02]  /*14c50*/  FMUL.FTZ R140, R140, R45.reuse ;  /* 0x0000002d8c8c7220 */ /* 0x080fe40000410000 */
[-C--:B------:R-:W-:Y:S02]  /*14c60*/  FMUL.FTZ R141, R141, R45.reuse ;  /* 0x0000002d8d8d7220 */ /* 0x080fe40000410000 */
[----:B------:R-:W-:-:S02]  /*14c70*/  FMUL.FTZ R148, R148, R45 ;  /* 0x0000002d94947220 */ /* 0x000fc40000410000 */
[-C--:B------:R-:W-:Y:S02]  /*14c80*/  FMUL.FTZ R149, R149, R45.reuse ;  /* 0x0000002d95957220 */ /* 0x080fe40000410000 */
[--C-:B---3--:R-:W-:Y:S02]  /*14c90*/  FFMA.FTZ R4, R71, c[0x0][0x23c], -R2.reuse ;  /* 0x00008f0047047a23 */ /* 0x108fe40000010802 */
[-C--:B------:R-:W-:Y:S02]  /*14ca0*/  FMUL.FTZ R144, R144, R45.reuse ;  /* 0x0000002d90907220 */ /* 0x080fe40000410000 */
[----:B------:R2:W-:Y:S01]  /*14cb0*/  MUFU.EX2 R227, R4 ;  /* 0x0000000400e37308 */ /* 0x0005e20000000800 */
[----:B------:R-:W-:Y:S02]  /*14cc0*/  FMUL.FTZ R145, R145, R45 ;  /* 0x0000002d91917220 */ /* 0x000fe40000410000 */
[----:B--2---:R-:W-:-:S05]  /*14cd0*/  FFMA.FTZ R4, R69, c[0x0][0x23c], -R2 ;  /* 0x00008f0045047a23 */ /* 0x004fca0000010802 */
        /* <DEDUP_REMOVED lines=43> */
[----:B------:R-:W-:-:S04]  /*14f90*/  FSETP.NEU.FTZ.AND P0, PT, R48, -INF , PT ;  /* 0xff8000003000780b */ /* 0x000fc80003f1d000 */
[----:B------:R-:W-:-:S03]  /*14fa0*/  FSEL R5, R48, RZ, P0 ;  /* 0x000000ff30057208 */ /* 0x000fc60000000000 */
[----:B------:R2:W-:Y:S02]  /*14fb0*/  MUFU.EX2 R86, R0 ;  /* 0x0000000000567308 */ /* 0x0005e40000000800 */
[----:B------:R-:W-:-:S04]  /*14fc0*/  FADD.FTZ R3, R3, -R5 ;  /* 0x8000000503037221 */ /* 0x000fc80000010000 */
[----:B------:R-:W-:Y:S02]  /*14fd0*/  FMUL.FTZ R3, R3, c[0x0][0x23c] ;  /* 0x00008f0003037a20 */ /* 0x000fe40000410000 */
[----:B-1----:R-:W-:Y:S02]  /*14fe0*/  FFMA.FTZ R4, R43, c[0x0][0x23c], -R2 ;  /* 0x00008f002b047a23 */ /* 0x002fe40000010802 */
[----:B------:R1:W3:Y:S01]  /*14ff0*/  MUFU.EX2 R44, R3 ;  /* 0x00000003002c7308 */ /* 0x0002e20000000800 */
[----:B--2---:R-:W-:-:S07]  /*15000*/  FMUL.FTZ R0, R48, c[0x0][0x23c] ;  /* 0x00008f0030007a20 */ /* 0x004fce0000410000 */
[----:B------:R2:W-:Y:S01]  /*15010*/  MUFU.EX2 R31, R4 ;  /* 0x00000004001f7308 */ /* 0x0005e20000000800 */
[----:B------:R-:W-:Y:S01]  /*15020*/  FSEL R0, R0, RZ, P0 ;  /* 0x000000ff00007208 */ /* 0x000fe20000000000 */
[----:B-1----:R-:W-:Y:S02]  /*15030*/  FFMA.FTZ R3, R28, c[0x0][0x23c], -R2 ;  /* 0x00008f001c037a23 */ /* 0x002fe40000010802 */
[----:B---3--:R-:W-:-:S04]  /*15040*/  FMUL.FTZ R138, R138, R44 ;  /* 0x0000002c8a8a7220 */ /* 0x008fc80000410000 */
[----:B------:R1:W3:Y:S01]  /*15050*/  MUFU.EX2 R21, R3 ;  /* 0x0000000300157308 */ /* 0x0002e20000000800 */
[-C--:B------:R-:W-:Y:S02]  /*15060*/  FMUL.FTZ R139, R139, R44.reuse ;  /* 0x0000002c8b8b7220 */ /* 0x080fe40000410000 */
[-C--:B------:R-:W-:Y:S02]  /*15070*/  FMUL.FTZ R142, R142, R44.reuse ;  /* 0x0000002c8e8e7220 */ /* 0x080fe40000410000 */
[----:B--2---:R-:W-:Y:S02]  /*15080*/  FFMA.FTZ R4, R42, c[0x0][0x23c], -R2 ;  /* 0x00008f002a047a23 */ /* 0x004fe40000010802 */
        /* <DEDUP_REMOVED lines=8> */
[----:B--2---:R-:W-:Y:S02]  /*15110*/  FFMA.FTZ R4, R41, c[0x0][0x23c], -R2 ;  /* 0x00008f0029047a23 */ /* 0x004fe40000010802 */
[----:B------:R-:W-:Y:S05]  /*15120*/  LDSM.16.MT88.4 R40, [R135+0x7800] ;  /* 0x007800008728783b */ /* 0x000fea0000004200 */
[----:B------:R2:W-:Y:S01]  /*15130*/  MUFU.EX2 R87, R4 ;  /* 0x0000000400577308 */ /* 0x0005e20000000800 */
[----:B-1----:R-:W-:-:S07]  /*15140*/  FFMA.FTZ R3, R108, c[0x0][0x23c], -R0 ;  /* 0x00008f006c037a23 */ /* 0x002fce0000010800 */
[----:B------:R1:W-:Y:S01]  /*15150*/  MUFU.EX2 R88, R3 ;  /* 0x0000000300587308 */ /* 0x0003e20000000800 */
[----:B--2---:R-:W-:-:S07]  /*15160*/  FFMA.FTZ R4, R32, c[0x0][0x23c], -R2 ;  /* 0x00008f0020047a23 */ /* 0x004fce0000010802 */
[----:B------:R2:W-:Y:S01]  /*15170*/  MUFU.EX2 R84, R4 ;  /* 0x0000000400547308 */ /* 0x0005e20000000800 */
[----:B-1----:R-:W-:Y:S01]  /*15180*/  FFMA.FTZ R3, R111, c[0x0][0x23c], -R0 ;  /* 0x00008f006f037a23 */ /* 0x002fe20000010800 */
[----:B---3--:R-:W-:-:S06]  /*15190*/  MOV R111, R21 ;  /* 0x00000015006f7202 */ /* 0x008fcc0000000f00 */
[----:B------:R1:W-:Y:S01]  /*151a0*/  MUFU.EX2 R54, R3 ;  /* 0x0000000300367308 */ /* 0x0003e20000000800 */
[----:B--2---:R-:W-:-:S07]  /*151b0*/  FFMA.FTZ R4, R23, c[0x0][0x23c], -R2 ;  /* 0x00008f0017047a23 */ /* 0x004fce0000010802 */
[----:B------:R2:W3:Y:S01]  /*151c0*/  MUFU.EX2 R33, R4 ;  /* 0x0000000400217308 */ /* 0x0004e20000000800 */
[----:B-1----:R-:W-:-:S07]  /*151d0*/  FFMA.FTZ R3, R112, c[0x0][0x23c], -R0 ;  /* 0x00008f0070037a23 */ /* 0x002fce0000010800 */
[----:B------:R1:W-:Y:S01]  /*151e0*/  MUFU.EX2 R52, R3 ;  /* 0x0000000300347308 */ /* 0x0003e20000000800 */
[--C-:B--2---:R-:W-:Y:S01]  /*151f0*/  FFMA.FTZ R4, R19, c[0x0][0x23c], -R0.reuse ;  /* 0x00008f0013047a23 */ /* 0x104fe20000010800 */
[----:B---3--:R-:W-:Y:S02]  /*15200*/  MOV R112, R33 ;  /* 0x0000002100707202 */ /* 0x008fe40000000f00 */
[----:B------:R-:W2:Y:S04]  /*15210*/  LDSM.16.MT88.4 R32, [R164+0x5400] ;  /* 0x00540000a420783b */ /* 0x000ea80000004200 */
[----:B------:R3:W-:Y:S01]  /*15220*/  MUFU.EX2 R55, R4 ;  /* 0x0000000400377308 */ /* 0x0007e20000000800 */
[----:B-1----:R-:W-:Y:S01]  /*15230*/  FFMA.FTZ R3, R114, c[0x0][0x23c], -R0 ;  /* 0x00008f0072037a23 */ /* 0x002fe20000010800 */
[----:B------:R-:W-:-:S06]  /*15240*/  MOV R114, R84 ;  /* 0x0000005400727202 */ /* 0x000fcc0000000f00 */
[----:B------:R1:W-:Y:S01]  /*15250*/  MUFU.EX2 R51, R3 ;  /* 0x0000000300337308 */ /* 0x0003e20000000800 */
[----:B---3--:R-:W-:-:S07]  /*15260*/  FFMA.FTZ R4, R106, c[0x0][0x23c], -R0 ;  /* 0x00008f006a047a23 */ /* 0x008fce0000010800 */
[----:B------:R3:W4:Y:S01]  /*15270*/  MUFU.EX2 R71, R4 ;  /* 0x0000000400477308 */ /* 0x0007220000000800 */
[--C-:B-1----:R-:W-:Y:S01]  /*15280*/  FFMA.FTZ R3, R119, c[0x0][0x23c], -R0.reuse ;  /* 0x00008f0077037a23 */ /* 0x102fe20000010800 */
[----:B------:R-:W-:Y:S01]  /*15290*/  MOV R119, R30 ;  /* 0x0000001e00777202 */ /* 0x000fe20000000f00 */
[----:B---3--:R-:W-:Y:S01]  /*152a0*/  FFMA.FTZ R4, R105, c[0x0][0x23c], -R0 ;  /* 0x00008f0069047a23 */ /* 0x008fe20000010800 */
[----:B----4-:R-:W-:-:S04]  /*152b0*/  F2FP.BF16.PACK_AB R5, R71, R55 ;  /* 0x000000374705723e */ /* 0x010fc800000010ff */
[----:B------:R1:W-:Y:S02]  /*152c0*/  MUFU.EX2 R91, R4 ;  /* 0x00000004005b7308 */ /* 0x0003e40000000800 */
[----:B-1----:R-:W-:-:S06]  /*152d0*/  FFMA.FTZ R4, R104, c[0x0][0x23c], -R0 ;  /* 0x00008f0068047a23 */ /* 0x002fcc0000010800 */
[----:B------:R1:W3:Y:S02]  /*152e0*/  MUFU.EX2 R104, R4 ;  /* 0x0000000400687308 */ /* 0x0002e40000000800 */
[----:B-1----:R-:W-:Y:S02]  /*152f0*/  F2FP.BF16.PACK_AB R4, R208, R207 ;  /* 0x000000cfd004723e */ /* 0x002fe400000010ff */
[----:B---3--:R-:W-:-:S07]  /*15300*/  F2FP.BF16.PACK_AB R7, R104, R91 ;  /* 0x0000005b6807723e */ /* 0x008fce00000010ff */
[C---:B------:R-:W-:Y:S08]  /*15310*/  HMMA.16816.F32.BF16 R16, R4.reuse, R8, R136 ;  /* 0x000000080410723c */ /* 0x040ff00000041888 */
[C---:B------:R-:W-:Y:S01]  /*15320*/  HMMA.16816.F32.BF16 R20, R4.reuse, R10, R140 ;  /* 0x0000000a0414723c */ /* 0x040fe2000004188c */
[----:B------:R-:W-:Y:S07]  /*15330*/  LDSM.16.MT88.4 R140, [R135+0x8800] ;  /* 0x00880000878c783b */ /* 0x000fee0000004200 */
        /* <DEDUP_REMOVED lines=12> */
[----:B-1----:R-:W-:Y:S01]  /*15400*/  FFMA.FTZ R3, R120, c[0x0][0x23c], -R0 ;  /* 0x00008f0078037a23 */ /* 0x002fe20000010800 */
[----:B------:R-:W-:-:S02]  /*15410*/  MOV R120, R29 ;  /* 0x0000001d00787202 */ /* 0x000fc40000000f00 */
[----:B------:R-:W1:Y:S01]  /*15420*/  LDSM.16.MT88.4 R28, [R164+0x5800] ;  /* 0x00580000a41c783b */ /* 0x000e620000004200 */
[----:B------:R5:W-:Y:S02]  /*15430*/  MUFU.EX2 R61, R3 ;  /* 0x00000003003d7308 */ /* 0x000be40000000800 */
[C---:B------:R-:W-:Y:S08]  /*15440*/  HMMA.16816.F32.BF16 R16, R4.reuse, R24, R16 ;  /* 0x000000180410723c */ /* 0x040ff00000041810 */
[----:B------:R-:W-:Y:S01]  /*15450*/  HMMA.16816.F32.BF16 R20, R4, R26, R20 ;  /* 0x0000001a0414723c */ /* 0x000fe20000041814 */
[----:B-----5:R-:W-:-:S07]  /*15460*/  FFMA.FTZ R3, R118, c[0x0][0x23c], -R0 ;  /* 0x00008f0076037a23 */ /* 0x020fce0000010800 */
[C---:B--2---:R-:W-:Y:S01]  /*15470*/  HMMA.16816.F32.BF16 R8, R4.reuse, R34, R8 ;  /* 0x000000220408723c */ /* 0x044fe20000041808 */
[----:B------:R-:W-:Y:S01]  /*15480*/  MOV R118, R38 ;  /* 0x0000002600767202 */ /* 0x000fe20000000f00 */
[----:B------:R2:W5:Y:S06]  /*15490*/  MUFU.EX2 R86, R3 ;  /* 0x0000000300567308 */ /* 0x00056c0000000800 */
[----:B------:R-:W-:Y:S01]  /*154a0*/  HMMA.16816.F32.BF16 R24, R4, R32, R144 ;  /* 0x000000200418723c */ /* 0x000fe20000041890 */
[----:B------:R-:W1:Y:S06]  /*154b0*/  LDSM.16.MT88.4 R32, [R135+0x5c00] ;  /* 0x005c00008720783b */ /* 0x000e6c0000004200 */
[----:B------:R-:W-:-:S02]  /*154c0*/  MOV R147, R37 ;  /* 0x0000002500937202 */ /* 0x000fc40000000f00 */
[----:B------:R-:W-:Y:S01]  /*154d0*/  MOV R146, R36 ;  /* 0x0000002400927202 */ /* 0x000fe20000000f00 */
[----:B--2---:R-:W-:Y:S01]  /*154e0*/  FFMA.FTZ R3, R46, c[0x0][0x23c], -R2 ;  /* 0x00008f002e037a23 */ /* 0x004fe20000010802 */
[----:B------:R-:W2:Y:S01]  /*154f0*/  LDSM.16.MT88.4 R36, [R164+0x5c00] ;  /* 0x005c0000a424783b */ /* 0x000ea20000004200 */
[----:B------:R-:W-:Y:S02]  /*15500*/  F2FP.BF16.PACK_AB R4, R217, R214 ;  /* 0x000000d6d904723e */ /* 0x000fe400000010ff */
[----:B------:R4:W-:Y:S01]  /*15510*/  MUFU.EX2 R108, R3 ;  /* 0x00000003006c7308 */ /* 0x0009e20000000800 */
[----:B---3--:R-:W-:Y:S02]  /*15520*/  F2FP.BF16.PACK_AB R5, R87, R51 ;  /* 0x000000335705723e */ /* 0x008fe400000010ff */
[----:B------:R-:W-:Y:S02]  /*15530*/  F2FP.BF16.PACK_AB R6, R218, R216 ;  /* 0x000000d8da06723e */ /* 0x000fe400000010ff */
[----:B-----5:R-:W-:-:S07]  /*15540*/  F2FP.BF16.PACK_AB R7, R86, R61 ;  /* 0x0000003d5607723e */ /* 0x020fce00000010ff */
[----:B----4-:R-:W-:Y:S01]  /*15550*/  HMMA.16816.F32.BF16 R16, R4, R12, R16 ;  /* 0x0000000c0410723c */ /* 0x010fe20000041810 */
[----:B------:R-:W-:-:S04]  /*15560*/  FFMA.FTZ R3, R121, c[0x0][0x23c], -R0 ;  /* 0x00008f0079037a23 */ /* 0x000fc80000010800 */
[----:B------:R3:W-:Y:S03]  /*15570*/  MUFU.EX2 R49, R3 ;  /* 0x0000000300317308 */ /* 0x0007e60000000800 */
[C---:B------:R-:W-:Y:S01]  /*15580*/  HMMA.16816.F32.BF16 R20, R4.reuse, R14, R20 ;  /* 0x0000000e0414723c */ /* 0x040fe20000041814 */
[----:B------:R-:W4:Y:S07]  /*15590*/  LDSM.16.MT88.4 R12, [R135+0x6000] ;  /* 0x00600000870c783b */ /* 0x000f2e0000004200 */
[----:B-1----:R-:W-:Y:S01]  /*155a0*/  HMMA.16816.F32.BF16 R8, R4, R30, R8 ;  /* 0x0000001e0408723c */ /* 0x002fe20000041808 */
[----:B---3--:R-:W-:-:S07]  /*155b0*/  FFMA.FTZ R3, R123, c[0x0][0x23c], -R0 ;  /* 0x00008f007b037a23 */ /* 0x008fce0000010800 */
[----:B------:R-:W-:Y:S01]  /*155c0*/  HMMA.16816.F32.BF16 R24, R4, R28, R24 ;  /* 0x0000001c0418723c */ /* 0x000fe20000041818 */
[----:B------:R-:W1:Y:S01]  /*155d0*/  LDSM.16.MT88.4 R28, [R164+0x6000] ;  /* 0x00600000a41c783b */ /* 0x000e620000004200 */
[----:B------:R3:W5:Y:S05]  /*155e0*/  MUFU.EX2 R85, R3 ;  /* 0x0000000300557308 */ /* 0x00076a0000000800 */
[----:B------:R-:W-:Y:S02]  /*155f0*/  F2FP.BF16.PACK_AB R4, R220, R219 ;  /* 0x000000dbdc04723e */ /* 0x000fe400000010ff */
[----:B------:R-:W-:Y:S01]  /*15600*/  F2FP.BF16.PACK_AB R6, R221, R222 ;  /* 0x000000dedd06723e */ /* 0x000fe200000010ff */
[----:B---3--:R-:W-:Y:S01]  /*15610*/  FFMA.FTZ R3, R124, c[0x0][0x23c], -R0 ;  /* 0x00008f007c037a23 */ /* 0x008fe20000010800 */
[----:B-----5:R-:W-:-:S03]  /*15620*/  F2FP.BF16.PACK_AB R5, R85, R49 ;  /* 0x000000315505723e */ /* 0x020fc600000010ff */
        /* <DEDUP_REMOVED lines=26> */
[C---:B----4-:R-:W-:Y:S08]  /*157d0*/  HMMA.16816.F32.BF16 R16, R4.reuse, R12, R16 ;  /* 0x0000000c0410723c */ /* 0x050ff00000041810 */
[----:B------:R-:W-:Y:S01]  /*157e0*/  HMMA.16816.F32.BF16 R20, R4, R14, R20 ;  /* 0x0000000e0414723c */ /* 0x000fe20000041814 */
[----:B------:R-:W3:Y:S01]  /*157f0*/  LDSM.16.MT88.4 R12, [R135+0x6800] ;  /* 0x00680000870c783b */ /* 0x000ee20000004200 */
[----:B-1----:R-:W-:-:S04]  /*15800*/  FFMA.FTZ R3, R131, c[0x0][0x23c], -R0 ;  /* 0x00008f0083037a23 */ /* 0x002fc80000010800 */
[----:B------:R1:W-:Y:S02]  /*15810*/  MUFU.EX2 R50, R3 ;  /* 0x0000000300327308 */ /* 0x0003e40000000800 */
[C---:B------:R-:W-:Y:S08]  /*15820*/  HMMA.16816.F32.BF16 R8, R4.reuse, R30, R8 ;  /* 0x0000001e0408723c */ /* 0x040ff00000041808 */
        /* <DEDUP_REMOVED lines=14> */
[C---:B-----5:R-:W-:Y:S08]  /*15910*/  HMMA.16816.F32.BF16 R16, R4.reuse, R32, R16 ;  /* 0x000000200410723c */ /* 0x060ff00000041810 */
[----:B------:R-:W-:Y:S01]  /*15920*/  HMMA.16816.F32.BF16 R20, R4, R34, R20 ;  /* 0x000000220414723c */ /* 0x000fe20000041814 */
[----:B------:R-:W5:Y:S01]  /*15930*/  LDSM.16.MT88.4 R32, [R135+0x6c00] ;  /* 0x006c00008720783b */ /* 0x000f620000004200 */
        /* <DEDUP_REMOVED lines=39> */
[----:B------:R-:W-:Y:S01]  /*15bb0*/  LDSM.16.MT88.4 R32, [R135+0x7400] ;  /* 0x007400008720783b */ /* 0x000fe20000004200 */
        /* <DEDUP_REMOVED lines=24> */
[----:B------:R-:W-:Y:S01]  /*15d40*/  FFMA.FTZ R9, R129, c[0x0][0x23c], -R0 ;  /* 0x00008f0081097a23 */ /* 0x000fe20000010800 */
[----:B------:R-:W-:Y:S01]  /*15d50*/  LDSM.16.MT88.4 R28, [R135+0x7c00] ;  /* 0x007c0000871c783b */ /* 0x000fe20000004200 */
[----:B------:R-:W-:-:S02]  /*15d60*/  FADD.FTZ R8, R208, R8 ;  /* 0x00000008d0087221 */ /* 0x000fc40000010000 */
[----:B-1----:R-:W-:Y:S02]  /*15d70*/  FFMA.FTZ R3, R191, c[0x0][0x23c], -R0 ;  /* 0x00008f00bf037a23 */ /* 0x002fe40000010800 */
[----:B------:R-:W-:Y:S01]  /*15d80*/  F2FP.BF16.PACK_AB R4, R252, R251 ;  /* 0x000000fbfc04723e */ /* 0x000fe200000010ff */
[----:B------:R-:W-:Y:S01]  /*15d90*/  FADD.FTZ R8, R209, R8 ;  /* 0x00000008d1087221 */ /* 0x000fe20000010000 */
[----:B------:R-:W-:Y:S01]  /*15da0*/  F2FP.BF16.PACK_AB R6, R147, R146 ;  /* 0x000000929306723e */ /* 0x000fe200000010ff */
        /* <DEDUP_REMOVED lines=28> */
[C---:B------:R-:W-:Y:S01]  /*15f70*/  HMMA.16816.F32.BF16 R24, R4.reuse, R36, R24 ;  /* 0x000000240418723c */ /* 0x040fe20000041818 */
[----:B------:R-:W-:Y:S01]  /*15f80*/  LDSM.16.MT88.4 R36, [R135+0x8000] ;  /* 0x008000008724783b */ /* 0x000fe20000004200 */
[----:B------:R-:W-:Y:S02]  /*15f90*/  FADD.FTZ R8, R229, R8 ;  /* 0x00000008e5087221 */ /* 0x000fe40000010000 */
[----:B-1----:R-:W-:Y:S02]  /*15fa0*/  FFMA.FTZ R3, R185, c[0x0][0x23c], -R0 ;  /* 0x00008f00b9037a23 */ /* 0x002fe40000010800 */
[----:B------:R-:W-:Y:S02]  /*15fb0*/  FADD.FTZ R8, R228, R8 ;  /* 0x00000008e4087221 */ /* 0x000fe40000010000 */
[----:B------:R1:W2:Y:S01]  /*15fc0*/  MUFU.EX2 R11, R3 ;  /* 0x00000003000b7308 */ /* 0x0002a20000000800 */
[C---:B------:R-:W-:Y:S08]  /*15fd0*/  HMMA.16816.F32.BF16 R16, R4.reuse, R32, R16 ;  /* 0x000000200410723c */ /* 0x040ff00000041810 */
[----:B------:R-:W-:Y:S01]  /*15fe0*/  HMMA.16816.F32.BF16 R20, R4, R34, R20 ;  /* 0x000000220414723c */ /* 0x000fe20000041814 */
[----:B------:R-:W-:Y:S01]  /*15ff0*/  LDSM.16.MT88.4 R32, [R164+0x7c00] ;  /* 0x007c0000a420783b */ /* 0x000fe20000004200 */
[----:B-1----:R-:W-:-:S05]  /*16000*/  FFMA.FTZ R3, R117, c[0x0][0x23c], -R0 ;  /* 0x00008f0075037a23 */ /* 0x002fca0000010800 */
[----:B------:R-:W-:Y:S02]  /*16010*/  F2FP.BF16.PACK_AB R4, R120, R118 ;  /* 0x000000767804723e */ /* 0x000fe400000010ff */
[----:B--2---:R-:W-:Y:S01]  /*16020*/  F2FP.BF16.PACK_AB R5, R11, R56 ;  /* 0x000000380b05723e */ /* 0x004fe200000010ff */
[----:B------:R1:W-:Y:S01]  /*16030*/  MUFU.EX2 R57, R3 ;  /* 0x0000000300397308 */ /* 0x0003e20000000800 */
[----:B------:R-:W-:Y:S01]  /*16040*/  F2FP.BF16.PACK_AB R6, R148, R119 ;  /* 0x000000779406723e */ /* 0x000fe200000010ff */
[----:B-1----:R-:W-:-:S06]  /*16050*/  FFMA.FTZ R3, R238, R44, R55 ;  /* 0x0000002cee037223 */ /* 0x002fcc0000010037 */
[----:B------:R1:W2:Y:S01]  /*16060*/  MUFU.EX2 R55, R9 ;  /* 0x0000000900377308 */ /* 0x0002a20000000800 */
[----:B------:R-:W3:Y:S01]  /*16070*/  LDSM.16.MT88.4 R44, [R164+0x7800] ;  /* 0x00780000a42c783b */ /* 0x000ee20000004200 */
[----:B-1----:R-:W-:Y:S01]  /*16080*/  FADD.FTZ R9, R71, R3 ;  /* 0x0000000347097221 */ /* 0x002fe20000010000 */
[----:B--2---:R-:W-:Y:S01]  /*16090*/  F2FP.BF16.PACK_AB R7, R55, R57 ;  /* 0x000000393707723e */ /* 0x004fe200000010ff */
[----:B------:R-:W-:Y:S02]  /*160a0*/  FFMA.FTZ R3, R96, c[0x0][0x23c], -R2 ;  /* 0x00008f0060037a23 */ /* 0x000fe40000010802 */
[----:B------:R-:W-:Y:S02]  /*160b0*/  FADD.FTZ R9, R91, R9 ;  /* 0x000000095b097221 */ /* 0x000fe40000010000 */
[----:B------:R1:W-:Y:S02]  /*160c0*/  MUFU.EX2 R71, R3 ;  /* 0x0000000300477308 */ /* 0x0003e40000000800 */
[----:B------:R-:W-:Y:S01]  /*160d0*/  FADD.FTZ R9, R104, R9 ;  /* 0x0000000968097221 */ /* 0x000fe20000010000 */
[----:B------:R-:W-:Y:S03]  /*160e0*/  HMMA.16816.F32.BF16 R16, R4, R40, R16 ;  /* 0x000000280410723c */ /* 0x000fe60000041810 */
[----:B------:R-:W-:-:S05]  /*160f0*/  FADD.FTZ R9, R90, R9 ;  /* 0x000000095a097221 */ /* 0x000fca0000010000 */
[----:B------:R-:W-:Y:S01]  /*16100*/  HMMA.16816.F32.BF16 R20, R4, R42, R20 ;  /* 0x0000002a0414723c */ /* 0x000fe20000041814 */
[----:B-1----:R-:W-:-:S07]  /*16110*/  FFMA.FTZ R3, R109, c[0x0][0x23c], -R0 ;  /* 0x00008f006d037a23 */ /* 0x002fce0000010800 */
[C---:B---3--:R-:W-:Y:S01]  /*16120*/  HMMA.16816.F32.BF16 R12, R4.reuse, R46, R12 ;  /* 0x0000002e040c723c */ /* 0x048fe2000004180c */
[----:B------:R1:W-:Y:S07]  /*16130*/  MUFU.EX2 R10, R3 ;  /* 0x00000003000a7308 */ /* 0x0003ee0000000800 */
[----:B------:R-:W-:Y:S07]  /*16140*/  HMMA.16816.F32.BF16 R24, R4, R44, R24 ;  /* 0x0000002c0418723c */ /* 0x000fee0000041818 */
[----:B------:R-:W-:Y:S01]  /*16150*/  F2FP.BF16.PACK_AB R4, R150, R149 ;  /* 0x000000959604723e */ /* 0x000fe200000010ff */
[----:B-1----:R-:W-:Y:S01]  /*16160*/  FADD.FTZ R3, R88, R9 ;  /* 0x0000000958037221 */ /* 0x002fe20000010000 */
[----:B------:R-:W-:Y:S01]  /*16170*/  F2FP.BF16.PACK_AB R6, R114, R151 ;  /* 0x000000977206723e */ /* 0x000fe200000010ff */
[----:B------:R-:W-:-:S02]  /*16180*/  FFMA.FTZ R9, R115, c[0x0][0x23c], -R0 ;  /* 0x00008f0073097a23 */ /* 0x000fc40000010800 */
        /* <DEDUP_REMOVED lines=26> */
[----:B------:R-:W-:Y:S01]  /*16330*/  HMMA.16816.F32.BF16 R136, R4, R28, R16 ;  /* 0x0000001c0488723c */ /* 0x000fe20000041810 */
[----:B------:R-:W2:Y:S01]  /*16340*/  LDSM.16.MT88.4 R16, [R164+0x8000] ;  /* 0x00800000a410783b */ /* 0x000ea20000004200 */
        /* <DEDUP_REMOVED lines=12> */
[----:B------:R-:W-:Y:S01]  /*16410*/  FADD.FTZ R3, R70, R3 ;  /* 0x0000000346037221 */ /* 0x000fe20000010000 */
[----:B------:R-:W4:Y:S03]  /*16420*/  LDSM.16.MT88.4 R32, [R164+0x8400] ;  /* 0x00840000a420783b */ /* 0x000f260000004200 */
[----:B------:R-:W-:Y:S02]  /*16430*/  FADD.FTZ R3, R69, R3 ;  /* 0x0000000345037221 */ /* 0x000fe40000010000 */
[----:B-1----:R-:W-:Y:S01]  /*16440*/  FFMA.FTZ R9, R100, c[0x0][0x23c], -R0 ;  /* 0x00008f0064097a23 */ /* 0x002fe20000010800 */
[----:B------:R-:W-:Y:S01]  /*16450*/  F2FP.BF16.PACK_AB R4, R111, R112 ;  /* 0x000000706f04723e */ /* 0x000fe200000010ff */
[----:B------:R-:W-:Y:S01]  /*16460*/  FADD.FTZ R3, R67, R3 ;  /* 0x0000000343037221 */ /* 0x000fe20000010000 */
[----:B------:R-:W-:Y:S01]  /*16470*/  F2FP.BF16.PACK_AB R6, R107, R108 ;  /* 0x0000006c6b06723e */ /* 0x000fe200000010ff */
        /* <DEDUP_REMOVED lines=8> */
[----:B------:R1:W-:Y:S02]  /*16500*/  MUFU.EX2 R45, R9 ;  /* 0x00000009002d7308 */ /* 0x0003e40000000800 */
[----:B------:R-:W-:-:S04]  /*16510*/  FADD.FTZ R3, R62, R3 ;  /* 0x000000033e037221 */ /* 0x000fc80000010000 */
[----:B------:R-:W-:-:S04]  /*16520*/  FADD.FTZ R3, R60, R3 ;  /* 0x000000033c037221 */ /* 0x000fc80000010000 */
[----:B------:R-:W-:-:S04]  /*16530*/  FADD.FTZ R3, R59, R3 ;  /* 0x000000033b037221 */ /* 0x000fc80000010000 */
[----:B------:R-:W-:Y:S02]  /*16540*/  FADD.FTZ R3, R56, R3 ;  /* 0x0000000338037221 */ /* 0x000fe40000010000 */
[----:B-1----:R-:W-:-:S04]  /*16550*/  FFMA.FTZ R9, R110, c[0x0][0x23c], -R0 ;  /* 0x00008f006e097a23 */ /* 0x002fc80000010800 */
[----:B------:R1:W5:Y:S02]  /*16560*/  MUFU.EX2 R44, R9 ;  /* 0x00000009002c7308 */ /* 0x0003640000000800 */
[----:B-1----:R-:W-:Y:S01]  /*16570*/  FFMA.FTZ R9, R98, c[0x0][0x23c], -R2 ;  /* 0x00008f0062097a23 */ /* 0x002fe20000010802 */
[----:B-----5:R-:W-:-:S05]  /*16580*/  F2FP.BF16.PACK_AB R7, R44, R45 ;  /* 0x0000002d2c07723e */ /* 0x020fca00000010ff */
[----:B------:R1:W-:Y:S02]  /*16590*/  MUFU.EX2 R50, R9 ;  /* 0x0000000900327308 */ /* 0x0003e40000000800 */
[C---:B------:R-:W-:Y:S08]  /*165a0*/  HMMA.16816.F32.BF16 R20, R4.reuse, R38, R20 ;  /* 0x000000260414723c */ /* 0x040ff00000041814 */
[----:B------:R-:W-:Y:S01]  /*165b0*/  HMMA.16816.F32.BF16 R136, R4, R36, R136 ;  /* 0x000000240488723c */ /* 0x000fe20000041888 */
[----:B-1----:R-:W-:-:S04]  /*165c0*/  FFMA.FTZ R9, R99, c[0x0][0x23c], -R2 ;  /* 0x00008f0063097a23 */ /* 0x002fc80000010802 */
[----:B------:R1:W-:Y:S03]  /*165d0*/  MUFU.EX2 R47, R9 ;  /* 0x00000009002f7308 */ /* 0x0003e60000000800 */
[C---:B--2---:R-:W-:Y:S08]  /*165e0*/  HMMA.16816.F32.BF16 R24, R4.reuse, R16, R24 ;  /* 0x000000100418723c */ /* 0x044ff00000041818 */
[----:B------:R-:W-:Y:S01]  /*165f0*/  HMMA.16816.F32.BF16 R12, R4, R18, R12 ;  /* 0x00000012040c723c */ /* 0x000fe2000004180c */
[----:B------:R-:W-:Y:S01]  /*16600*/  LDSM.16.MT88.4 R16, [R135+0x8c00] ;  /* 0x008c00008710783b */ /* 0x000fe20000004200 */
[----:B-1----:R-:W-:-:S05]  /*16610*/  FADD.FTZ R9, R230, R8 ;  /* 0x00000008e6097221 */ /* 0x002fca0000010000 */
        /* <DEDUP_REMOVED lines=34> */
[----:B-1----:R-:W-:-:S04]  /*16840*/  FFMA.FTZ R9, R197, c[0x0][0x23c], -R0 ;  /* 0x00008f00c5097a23 */ /* 0x002fc80000010800 */
[----:B------:R1:W-:Y:S03]  /*16850*/  MUFU.EX2 R38, R9 ;  /* 0x0000000900267308 */ /* 0x0003e60000000800 */
[C---:B----4-:R-:W-:Y:S01]  /*16860*/  HMMA.16816.F32.BF16 R144, R4.reuse, R32, R24 ;  /* 0x000000200490723c */ /* 0x050fe20000041818 */
[----:B------:R-:W2:Y:S07]  /*16870*/  LDSM.16.MT88.4 R24, [R164+0x8800] ;  /* 0x00880000a418783b */ /* 0x000eae0000004200 */
        /* <DEDUP_REMOVED lines=72> */
[C---:B---3--:R-:W-:Y:S01]  /*16d00*/  HMMA.16816.F32.BF16 R144, R148.reuse, R20, R144 ;  /* 0x000000149490723c */ /* 0x048fe20000041890 */
        /* <DEDUP_REMOVED lines=10> */
.L_x_1924:
        /* <DEDUP_REMOVED lines=15> */
.L_x_1934:
        /* <DEDUP_REMOVED lines=34> */
[----:B------:R-:W-:Y:S02]  /*170c0*/  ISETP.NE.AND P0, PT, RZ, c[0x0][0x2d0], PT ;  /* 0x0000b400ff007a0c */ /* 0x000fe40003f05270 */
[-C--:B------:R-:W-:Y:S02]  /*170d0*/  ISETP.GE.U32.AND P4, PT, R3, R9.reuse, PT ;  /* 0x000000090300720c */ /* 0x080fe40003f86070 */
[----:B------:R-:W-:Y:S02]  /*170e0*/  LOP3.LUT R3, RZ, c[0x0][0x2d0], RZ, 0x33, !PT ;  /* 0x0000b400ff037a12 */ /* 0x000fe400078e33ff */
[----:B------:R-:W-:Y:S02]  /*170f0*/  ISETP.GE.U32.AND P5, PT, R4, R9, PT ;  /* 0x000000090400720c */ /* 0x000fe40003fa6070 */
[----:B------:R-:W-:Y:S07]  /*17100*/  @!P1 IADD3 R2, R2, 0x1, RZ ;  /* 0x0000000102029810 */ /* 0x000fee0007ffe0ff */
[----:B------:R-:W-:Y:S04]  /*17110*/  @P4 IADD3 R0, R0, 0x1, RZ ;  /* 0x0000000100004810 */ /* 0x000fe80007ffe0ff */
[----:B------:R-:W-:Y:S01]  /*17120*/  @P5 IADD3 R2, R2, 0x1, RZ ;  /* 0x0000000102025810 */ /* 0x000fe20007ffe0ff */
[----:B------:R-:W-:Y:S04]  /*17130*/  @!P2 IMAD.MOV R0, RZ, RZ, -R0 ;  /* 0x000000ffff00a224 */ /* 0x000fe800078e0a00 */
        /* <DEDUP_REMOVED lines=23> */
.L_x_1931:
        /* <DEDUP_REMOVED lines=33> */
[----:B----4-:R-:W5:Y:S08]  /*174c0*/  LDSM.16.M88.4 R8, [R134+0x1000] ;  /* 0x001000008608783b */ /* 0x010f700000000200 */
        /* <DEDUP_REMOVED lines=421> */
.L_x_1933:
[C---:B------:R-:W-:Y:S01]  /*18f20*/  LEA R240, P0, R2.reuse, R240, 0x1 ;  /* 0x000000f002f07211 */ /* 0x040fe200078008ff */
[----:B------:R-:W-:Y:S02]  /*18f30*/  USHF.L.U32 UR5, UR7, 0x6, URZ ;  /* 0x0000000607057899 */ /* 0x000fe4000800063f */
[----:B------:R-:W-:Y:S01]  /*18f40*/  USHF.L.U64.HI UR7, UR7, UR10, UR4 ;  /* 0x0000000a07077299 */ /* 0x000fe20008010204 */
[----:B------:R-:W-:Y:S01]  /*18f50*/  LEA.HI.X R239, R2, R239, R0, 0x1, P0 ;  /* 0x000000ef02ef7211 */ /* 0x000fe200000f0c00 */
[----:B------:R-:W-:Y:S02]  /*18f60*/  IMAD.MOV.U32 R12, RZ, RZ, R240 ;  /* 0x000000ffff0c7224 */ /* 0x000fe400078e00f0 */
        /* <DEDUP_REMOVED lines=27> */
.L_x_1932:
        /* <DEDUP_REMOVED lines=147> */
[----:B------:R-:W-:Y:S01]  /*19a50*/  ISETP.GT.AND P0, PT, R236, 0x1, PT ;  /* 0x00000001ec00780c */ /* 0x000fe20003f04270 */
        /* <DEDUP_REMOVED lines=566> */
.L_x_1930:
        /* <DEDUP_REMOVED lines=20> */
[----:B----4-:R-:W-:Y:S01]  /*1bf00*/  SHF.R.S32.HI R4, RZ, 0x1f, R28 ;  /* 0x0000001fff047819 */ /* 0x010fe2000001141c */
[----:B------:R-:W-:Y:S01]  /*1bf10*/  IMAD.IADD R6, R15, 0x1, -R6 ;  /* 0x000000010f067824 */ /* 0x000fe200078e0a06 */
[----:B------:R-:W-:-:S02]  /*1bf20*/  FSETP.NE.FTZ.AND P0, PT, R16, RZ, PT ;  /* 0x000000ff1000720b */ /* 0x000fc40003f15000 */
[CC--:B------:R-:W-:Y:S02]  /*1bf30*/  LEA.HI R23, R4.reuse, R28.reuse, RZ, 0x5 ;  /* 0x0000001c04177211 */ /* 0x0c0fe400078f28ff */
[----:B------:R-:W-:Y:S02]  /*1bf40*/  LEA.HI R4, R4, R28, RZ, 0x2 ;  /* 0x0000001c04047211 */ /* 0x000fe400078f10ff */
[----:B------:R-:W-:-:S03]  /*1bf50*/  SHF.R.S32.HI R22, RZ, 0x5, R23 ;  /* 0x00000005ff167819 */ /* 0x000fc60000011417 */
[----:B------:R-:W1:Y:S08]  /*1bf60*/  @P1 MUFU.RCP R0, R13 ;  /* 0x0000000d00001308 */ /* 0x000e700000001000 */
        /* <DEDUP_REMOVED lines=20> */
[----:B------:R-:W-:Y:S01]  /*1c0b0*/  LOP3.LUT P2, RZ, R5, 0x2, RZ, 0xc0, !PT ;  /* 0x0000000205ff7812 */ /* 0x000fe2000784c0ff */
[C---:B------:R-:W-:Y:S01]  /*1c0c0*/  FMUL.FTZ R147, R2.reuse, R147 ;  /* 0x0000009302937220 */ /* 0x040fe20000410000 */
[----:B------:R-:W-:Y:S01]  /*1c0d0*/  F2FP.BF16.PACK_AB R12, R139, R12 ;  /* 0x0000000c8b0c723e */ /* 0x000fe200000010ff */
[C---:B------:R-:W-:Y:S01]  /*1c0e0*/  FMUL.FTZ R8, R2.reuse, R146 ;  /* 0x0000009202087220 */ /* 0x040fe20000410000 */
[----:B------:R-:W-:Y:S01]  /*1c0f0*/  F2FP.BF16.PACK_AB R10, R143, R10 ;  /* 0x0000000a8f0a723e */ /* 0x000fe200000010ff */
[C---:B------:R-:W-:Y:S01]  /*1c100*/  FMUL.FTZ R151, R2.reuse, R151 ;  /* 0x0000009702977220 */ /* 0x040fe20000410000 */
[----:B------:R-:W-:Y:S01]  /*1c110*/  F2FP.BF16.PACK_AB R7, R7, R148 ;  /* 0x000000940707723e */ /* 0x000fe200000010ff */
[----:B------:R-:W-:Y:S01]  /*1c120*/  FMUL.FTZ R150, R2, R150 ;  /* 0x0000009602967220 */ /* 0x000fe20000410000 */
[----:B------:R-:W-:Y:S01]  /*1c130*/  LOP3.LUT R2, R4, 0xfffffffc, RZ, 0xc0, !PT ;  /* 0xfffffffc04027812 */ /* 0x000fe200078ec0ff */
[----:B------:R-:W-:Y:S01]  /*1c140*/  IMAD.SHL.U32 R4, R5, 0x40, RZ ;  /* 0x0000004005047824 */ /* 0x000fe200078e00ff */
[----:B------:R-:W-:-:S02]  /*1c150*/  F2FP.BF16.PACK_AB R8, R147, R8 ;  /* 0x000000089308723e */ /* 0x000fc400000010ff */
[----:B------:R-:W-:Y:S01]  /*1c160*/  IADD3 R21, -R2, R28, RZ ;  /* 0x0000001c02157210 */ /* 0x000fe20007ffe1ff */
[----:B------:R-:W-:Y:S01]  /*1c170*/  IMAD.IADD R2, R6, 0x1, -R0 ;  /* 0x0000000106027824 */ /* 0x000fe200078e0a00 */
[----:B------:R-:W-:Y:S02]  /*1c180*/  LOP3.LUT R4, R4, 0xc0, RZ, 0xc0, !PT ;  /* 0x000000c004047812 */ /* 0x000fe400078ec0ff */
[----:B------:R-:W-:Y:S01]  /*1c190*/  F2FP.BF16.PACK_AB R6, R151, R150 ;  /* 0x000000969706723e */ /* 0x000fe200000010ff */
[----:B------:R-:W-:-:S05]  /*1c1a0*/  IMAD R0, R22, 0x100, R21 ;  /* 0x0000010016007824 */ /* 0x000fca00078e0215 */
        /* <DEDUP_REMOVED lines=9> */
[----:B------:R-:W-:Y:S01]  /*1c240*/  STS [R0], R14 ;  /* 0x0000000e00007388 */ /* 0x000fe20000000800 */
[C---:B------:R-:W-:Y:S01]  /*1c250*/  @P2 IADD3 R2, R0.reuse, -0x20, RZ ;  /* 0xffffffe000022810 */ /* 0x040fe20007ffe0ff */
[----:B------:R-:W-:Y:S01]  /*1c260*/  IMAD.IADD R5, R0, 0x1, R4 ;  /* 0x0000000100057824 */ /* 0x000fe200078e0204 */
[----:B------:R-:W-:Y:S01]  /*1c270*/  ISETP.NE.AND P2, PT, RZ, UR4, PT ;  /* 0x00000004ff007c0c */ /* 0x000fe2000bf45270 */
[----:B------:R2:W-:Y:S04]  /*1c280*/  STS [R0+0x200], R12 ;  /* 0x0002000c00007388 */ /* 0x0005e80000000800 */
[----:B------:R-:W-:Y:S04]  /*1c290*/  STS [R5], R11 ;  /* 0x0000000b05007388 */ /* 0x000fe80000000800 */
[----:B------:R3:W-:Y:S04]  /*1c2a0*/  STS [R5+0x200], R10 ;  /* 0x0002000a05007388 */ /* 0x0007e80000000800 */
[----:B------:R-:W-:Y:S04]  /*1c2b0*/  STS [R2], R9 ;  /* 0x0000000902007388 */ /* 0x000fe80000000800 */
[----:B------:R1:W-:Y:S01]  /*1c2c0*/  STS [R2+0x200], R8 ;  /* 0x0002000802007388 */ /* 0x0003e20000000800 */
[----:B--2---:R-:W-:-:S02]  /*1c2d0*/  IMAD.IADD R0, R4, 0x1, R2 ;  /* 0x0000000104007824 */ /* 0x004fc400078e0202 */
[----:B------:R-:W2:Y:S01]  /*1c2e0*/  @P0 MUFU.LG2 R4, R16 ;  /* 0x0000001000040308 */ /* 0x000ea20000000c00 */
[----:B------:R-:W-:Y:S02]  /*1c2f0*/  IMAD.MOV.U32 R12, RZ, RZ, 0x7f800000 ;  /* 0x7f800000ff0c7424 */ /* 0x000fe400078e00ff */
[----:B------:R-:W-:Y:S01]  /*1c300*/  STS [R0], R7 ;  /* 0x0000000700007388 */ /* 0x000fe20000000800 */
[----:B---3--:R-:W-:-:S03]  /*1c310*/  MOV R10, 0x7f800000 ;  /* 0x7f800000000a7802 */ /* 0x008fc60000000f00 */
        /* <DEDUP_REMOVED lines=13> */
.L_x_1935:
[----:B------:R-:W1:Y:S04]  /*1c3f0*/  S2R R8, SR_CTAID.Z ;  /* 0x0000000000087919 */ /* 0x000e680000002700 */
[----:B------:R-:W1:Y:S02]  /*1c400*/  S2R R4, SR_CTAID.Y ;  /* 0x0000000000047919 */ /* 0x000e640000002600 */
[----:B-1----:R-:W-:-:S04]  /*1c410*/  IMAD R0, R4, c[0x0][0x1c0], R8 ;  /* 0x0000700004007a24 */ /* 0x002fc800078e0208 */
[----:B------:R-:W-:Y:S02]  /*1c420*/  IMAD R9, R0, c[0x0][0x214], RZ ;  /* 0x0000850000097a24 */ /* 0x000fe400078e02ff */
.L_x_1936:
        /* <DEDUP_REMOVED lines=13> */
[----:B------:R-:W-:Y:S01]  /*1c500*/  LEA.HI R6, R6, R22, RZ, 0x2 ;  /* 0x0000001606067211 */ /* 0x000fe200078f10ff */
[----:B------:R-:W-:Y:S01]  /*1c510*/  IMAD R5, R2, c[0x0][0x1e0], RZ ;  /* 0x0000780002057a24 */ /* 0x000fe200078e02ff */
[----:B------:R-:W-:Y:S02]  /*1c520*/  ISETP.NE.AND P0, PT, R245, -0x1, PT ;  /* 0xfffffffff500780c */ /* 0x000fe40003f05270 */
[----:B------:R-:W-:-:S04]  /*1c530*/  SHF.R.S32.HI R3, RZ, 0x1f, R0 ;  /* 0x0000001fff037819 */ /* 0x000fc80000011400 */
[----:B------:R-:W-:Y:S01]  /*1c540*/  LEA.HI R7, R3, R0, RZ, 0x2 ;  /* 0x0000000003077211 */ /* 0x000fe200078f10ff */
[C---:B------:R-:W-:Y:S01]  /*1c550*/  IMAD.WIDE.U32 R2, R245.reuse, c[0x0][0x1e8], RZ ;  /* 0x00007a00f5027a25 */ /* 0x040fe200078e00ff */
[----:B------:R-:W-:Y:S01]  /*1c560*/  LOP3.LUT R0, R6, 0xffffffc, RZ, 0xc0, !PT ;  /* 0x0ffffffc06007812 */ /* 0x000fe200078ec0ff */
[----:B------:R1:W2:Y:S02]  /*1c570*/  LDS.128 R16, [R183] ;  /* 0x00000000b7107984 */ /* 0x0002a40000000c00 */
[----:B------:R-:W-:Y:S02]  /*1c580*/  IMAD R11, R245, c[0x0][0x1ec], R3 ;  /* 0x00007b00f50b7a24 */ /* 0x000fe400078e0203 */
[----:B------:R-:W-:Y:S01]  /*1c590*/  IMAD R6, R4, c[0x0][0x1e4], R5 ;  /* 0x0000790004067a24 */ /* 0x000fe200078e0205 */
[----:B------:R1:W3:Y:S01]  /*1c5a0*/  LDS.128 R24, [R183+0x800] ;  /* 0x00080000b7187984 */ /* 0x0002e20000000c00 */
[----:B------:R-:W-:Y:S01]  /*1c5b0*/  IMAD.IADD R3, R22, 0x1, -R0 ;  /* 0x0000000116037824 */ /* 0x000fe200078e0a00 */
[----:B------:R-:W-:Y:S01]  /*1c5c0*/  SHF.R.S32.HI R0, RZ, 0x2, R7 ;  /* 0x00000002ff007819 */ /* 0x000fe20000011407 */
[----:B------:R-:W-:-:S04]  /*1c5d0*/  IMAD.WIDE.U32 R4, R4, c[0x0][0x1e0], RZ ;  /* 0x0000780004047a25 */ /* 0x000fc800078e00ff */
[----:B------:R-:W-:Y:S01]  /*1c5e0*/  @!P0 IMAD.IADD R11, R5, 0x1, R6 ;  /* 0x00000001050b8824 */ /* 0x000fe200078e0206 */
[----:B------:R-:W-:Y:S01]  /*1c5f0*/  SEL R7, R4, R2, !P0 ;  /* 0x0000000204077207 */ /* 0x000fe20004000000 */
        /* <DEDUP_REMOVED lines=15> */
.L_x_1938:
[----:B------:R-:W-:Y:S05]  /*1c6f0*/  BSYNC B0 ;  /* 0x0000000000007941 */ /* 0x000fea0003800000 */
.L_x_1937:
[----:B----4-:R-:W4:Y:S01]  /*1c700*/  S2R R10, SR_CTAID.X ;  /* 0x00000000000a7919 */ /* 0x010f220000002500 */
[----:B------:R-:W-:Y:S01]  /*1c710*/  IMAD.SHL.U32 R2, R21, 0x8, RZ ;  /* 0x0000000815027824 */ /* 0x000fe200078e00ff */
[----:B------:R-:W-:Y:S01]  /*1c720*/  SHF.R.S32.HI R5, RZ, 0x1f, R8 ;  /* 0x0000001fff057819 */ /* 0x000fe20000011408 */
[----:B------:R-:W-:Y:S03]  /*1c730*/  BSSY B0, `(.L_x_1939) ;  /* 0x0000019000007945 */ /* 0x000fe60003800000 */
[----:B------:R-:W-:Y:S01]  /*1c740*/  SHF.R.S32.HI R3, RZ, 0x1f, R2 ;  /* 0x0000001fff037819 */ /* 0x000fe20000011402 */
[----:B----4-:R-:W-:-:S04]  /*1c750*/  IMAD.SHL.U32 R10, R10, 0x40, RZ ;  /* 0x000000400a0a7824 */ /* 0x010fc800078e00ff */
        /* <DEDUP_REMOVED lines=8> */
[C---:B------:R-:W-:Y:S01]  /*1c7e0*/  IMAD R0, R8.reuse, c[0x0][0x1f4], R0 ;  /* 0x00007d0008007a24 */ /* 0x040fe200078e0200 */
        /* <DEDUP_REMOVED lines=13> */
.L_x_1940:
[----:B------:R-:W-:Y:S05]  /*1c8c0*/  BSYNC B0 ;  /* 0x0000000000007941 */ /* 0x000fea0003800000 */
.L_x_1939:
        /* <DEDUP_REMOVED lines=14> */
.L_x_1941:
        /* <DEDUP_REMOVED lines=13> */
.L_x_5207:


//--------------------- .text._ZN5flash24flash_fwd_splitkv_kernelI23Flash_fwd_kernel_traitsILi32ELi64ELi256ELi4ELb0ELb0EN7cutlass10bfloat16_tE19Flash_kernel_traitsILi32ELi64ELi256ELi4ES3_EELb1ELb0ELb1ELb0ELb0ELb0ELb0ELb1EEEvNS_16Flash_fwd_paramsE --------------------------
	.section	.text._ZN5flash24flash_fwd_splitkv_kernelI23Flash_fwd_kernel_traitsILi32ELi64ELi256ELi4ELb0ELb0EN7cutlass10bfloat16_tE19Flash_kernel_traitsILi32ELi64ELi256ELi4ES3_EELb1ELb0ELb1ELb0ELb0ELb0ELb0ELb1EEEvNS_16Flash_fwd_paramsE,"ax",@progbits
	.sectioninfo	@"SHI_REGISTERS=255"
	.align	128
        .global         _ZN5flash24flash_fwd_splitkv_kernelI23Flash_fwd_kernel_traitsILi32ELi64ELi256ELi4ELb0ELb0EN7cutlass10bfloat16_tE19Flash_kernel_traitsILi32ELi64ELi256ELi4ES3_EELb1ELb0ELb1ELb0ELb0ELb0ELb0ELb1EEEvNS_16Flash_fwd_paramsE
        .type           _ZN5flash24flash_fwd_splitkv_kernelI23Flash_fwd_kernel_traitsILi32ELi64ELi256ELi4ELb0ELb0EN7cutlass10bfloat16_tE19Flash_kernel_traitsILi32ELi64ELi256ELi4ES3_EELb1ELb0ELb1ELb0ELb0ELb0ELb0ELb1EEEvNS_16Flash_fwd_paramsE,@function
        .size           _ZN5flash24flash_fwd_splitkv_kernelI23Flash_fwd_kernel_traitsILi32ELi64ELi256ELi4ELb0ELb0EN7cutlass10bfloat16_tE19Flash_kernel_traitsILi32ELi64ELi256ELi4ES3_EELb1ELb0ELb1ELb0ELb0ELb0ELb0ELb1EEEvNS_16Flash_fwd_paramsE,(.L_x_5208 - _ZN5flash24flash_fwd_splitkv_kernelI23Flash_fwd_kernel_traitsILi32ELi64ELi256ELi4ELb0ELb0EN7cutlass10bfloat16_tE19Flash_kernel_traitsILi32ELi64ELi256ELi4ES3_EELb1ELb0ELb1ELb0ELb0ELb0ELb0ELb1EEEvNS_16Flash_fwd_paramsE)
        .other          _ZN5flash24flash_fwd_splitkv_kernelI23Flash_fwd_kernel_traitsILi32ELi64ELi256ELi4ELb0ELb0EN7cutlass10bfloat16_tE19Flash_kernel_traitsILi32ELi64ELi256ELi4ES3_EELb1ELb0ELb1ELb0ELb0ELb0ELb0ELb1EEEvNS_16Flash_fwd_paramsE,@"STO_CUDA_ENTRY STV_DEFAULT"
_ZN5flash24flash_fwd_splitkv_kernelI23Flash_fwd_kernel_traitsILi32ELi64ELi256ELi4ELb0ELb0EN7cutlass10bfloat16_tE19Flash_kernel_traitsILi32ELi64ELi256ELi4ES3_EELb1ELb0ELb1ELb0ELb0ELb0ELb0ELb1EEEvNS_16Flash_fwd_paramsE:
.text._ZN5flash24flash_fwd_splitkv_kernelI23Flash_fwd_kernel_traitsILi32ELi64ELi256ELi4ELb0ELb0EN7cutlass10bfloat16_tE19Flash_kernel_traitsILi32ELi64ELi256ELi4ES3_EELb1ELb0ELb1ELb0ELb0ELb0ELb0ELb1EEEvNS_16Flash_fwd_paramsE:
[----:B------:R-:W-:Y:S02]  /*0000*/  MOV R1, c[0x0][0x28] ;  /* 0x00000a0000017a02 */ /* 0x000fe40000000f00 */
[----:B------:R-:W1:Y:S01]  /*0010*/  S2UR UR20, SR_CTAID.Y ;  /* 0x00000000001479c3 */ /* 0x000e620000002600 */
[----:B------:R-:W-:Y:S01]  /*0020*/  ULDC.64 UR4, c[0x0][0x240] ;  /* 0x0000900000047ab9 */ /* 0x000fe20000000a00 */
[----:B------:R-:W-:Y:S01]  /*0030*/  ISETP.NE.U32.AND P4, PT, RZ, c[0x0][0x250], PT ;  /* 0x00009400ff007a0c */ /* 0x000fe20003f85070 */
[----:B------:R-:W-:Y:S02]  /*0040*/  UISETP.NE.U32.AND UP1, UPT, URZ, UR4, UPT ;  /* 0x000000043f00728c */ /* 0x000fe4000bf25070 */
[----:B------:R-:W-:Y:S02]  /*0050*/  UMOV UR18, 0x4 ;  /* 0x0000000400127882 */ /* 0x000fe40000000000 */
[----:B------:R-:W-:Y:S02]  /*0060*/  UISETP.NE.AND.EX UP1, UPT, URZ, UR5, UPT, UP1 ;  /* 0x000000053f00728c */ /* 0x000fe4000bf25310 */
[----:B------:R-:W-:Y:S02]  /*0070*/  ULDC.64 UR8, c[0x0][0x240] ;  /* 0x0000900000087ab9 */ /* 0x000fe40000000a00 */
[----:B------:R-:W-:-:S02]  /*0080*/  ULDC.U8 UR6, c[0x0][0x312] ;  /* 0x0000c48000067ab9 */ /* 0x000fc40000000000 */
[----:B------:R-:W-:Y:S01]  /*0090*/  PLOP3.LUT P0, PT, PT, PT, UP1, 0x80, 0x0 ;  /* 0x000000000000781c */ /* 0x000fe20003f0f018 */
[----:B------:R-:W-:Y:S02]  /*00a0*/  UISETP.NE.AND UP2, UPT, UR6, URZ, UPT ;  /* 0x0000003f0600728c */ /* 0x000fe4000bf45270 */
[----:B------:R-:W-:Y:S02]  /*00b0*/  ULDC.64 UR4, c[0x0][0x248] ;  /* 0x0000920000047ab9 */ /* 0x000fe40000000a00 */
[----:B------:R-:W-:Y:S02]  /*00c0*/  ULDC.64 UR6, c[0x0][0x118] ;  /* 0x0000460000067ab9 */ /* 0x000fe40000000a00 */
[----:B------:R-:W-:Y:S02]  /*00d0*/  UISETP.EQ.U32.AND UP0, UPT, URZ, UR4, UPT ;  /* 0x000000043f00728c */ /* 0x000fe4000bf02070 */
[----:B-1----:R-:W-:Y:S02]  /*00e0*/  UIMAD.WIDE UR8, UR20, UR18, UR8 ;  /* 0x00000012140872a5 */ /* 0x002fe4000f8e0208 */
[----:B------:R-:W-:Y:S01]  /*00f0*/  UISETP.EQ.OR.EX UP0, UPT, URZ, UR5, !UP2, UP0 ;  /* 0x000000053f00728c */ /* 0x000fe2000d702700 */
[----:B------:R-:W-:-:S02]  /*0100*/  ISETP.NE.AND.EX P4, PT, RZ, c[0x0][0x254], PT, P4 ;  /* 0x00009500ff007a0c */ /* 0x000fc40003f85340 */
[----:B------:R-:W-:Y:S01]  /*0110*/  ULDC.64 UR4, c[0x0][0x250] ;  /* 0x0000940000047ab9 */ /* 0x000fe20000000a00 */
[----:B------:R-:W-:Y:S02]  /*0120*/  IMAD.U32 R2, RZ, RZ, UR8 ;  /* 0x00000008ff027e24 */ /* 0x000fe4000f8e00ff */
[----:B------:R-:W-:Y:S01]  /*0130*/  IMAD.U32 R3, RZ, RZ, UR9 ;  /* 0x00000009ff037e24 */ /* 0x000fe2000f8e00ff */
[----:B------:R-:W-:-:S04]  /*0140*/  ULDC.64 UR8, c[0x0][0x248] ;  /* 0x0000920000087ab9 */ /* 0x000fc80000000a00 */
[----:B------:R1:W2:Y:S04]  /*0150*/  @P0 LDG.E R4, [R2.64] ;  /* 0x0000000602040981 */ /* 0x0002a8000c1e1900 */
[----:B------:R1:W3:Y:S01]  /*0160*/  @P0 LDG.E R0, [R2.64+0x4] ;  /* 0x0000040602000981 */ /* 0x0002e2000c1e1900 */
[----:B------:R-:W-:Y:S01]  /*0170*/  PLOP3.LUT P1, PT, PT, PT, UP0, 0x80, 0x0 ;  /* 0x000000000000781c */ /* 0x000fe20003f2f008 */
[----:B------:R-:W-:Y:S02]  /*0180*/  UIMAD.WIDE UR8, UR20, UR18, UR8 ;  /* 0x00000012140872a5 */ /* 0x000fe4000f8e0208 */
[----:B------:R-:W-:-:S04]  /*0190*/  UIMAD.WIDE UR4, UR20, UR18, UR4 ;  /* 0x00000012140472a5 */ /* 0x000fc8000f8e0204 */
[----:B------:R-:W-:Y:S02]  /*01a0*/  IMAD.U32 R6, RZ, RZ, UR8 ;  /* 0x00000008ff067e24 */ /* 0x000fe4000f8e00ff */
[----:B------:R-:W-:Y:S02]  /*01b0*/  IMAD.U32 R7, RZ, RZ, UR9 ;  /* 0x00000009ff077e24 */ /* 0x000fe4000f8e00ff */
[----:B------:R-:W-:Y:S02]  /*01c0*/  IMAD.U32 R126, RZ, RZ, UR4 ;  /* 0x00000004ff7e7e24 */ /* 0x000fe4000f8e00ff */
[----:B------:R-:W-:Y:S01]  /*01d0*/  IMAD.U32 R127, RZ, RZ, UR5 ;  /* 0x00000005ff7f7e24 */ /* 0x000fe2000f8e00ff */
[----:B-1----:R-:W4:Y:S04]  /*01e0*/  @!P1 LDG.E R3, [R6.64] ;  /* 0x0000000606039981 */ /* 0x002f28000c1e1900 */
[----:B------:R-:W5:Y:S01]  /*01f0*/  @P4 LDG.E R2, [R126.64] ;  /* 0x000000067e024981 */ /* 0x000f62000c1e1900 */
[----:B------:R-:W-:Y:S01]  /*0200*/  UMOV UR9, 0xffffffff ;  /* 0xffffffff00097882 */ /* 0x000fe20000000000 */
[----:B------:R-:W1:Y:S01]  /*0210*/  S2UR UR11, SR_CTAID.X ;  /* 0x00000000000b79c3 */ /* 0x000e620000002500 */
[----:B------:R-:W-:Y:S01]  /*0220*/  UMOV UR21, 0xffffffff ;  /* 0xffffffff00157882 */ /* 0x000fe20000000000 */
[----:B------:R-:W1:Y:S01]  /*0230*/  S2R R43, SR_TID.X ;  /* 0x00000000002b7919 */ /* 0x000e620000002100 */
[----:B------:R-:W-:-:S02]  /*0240*/  UMOV UR13, URZ ;  /* 0x0000003f000d7c82 */ /* 0x000fc40008000000 */
[----:B------:R-:W-:Y:S02]  /*0250*/  USHF.R.S32.HI UR14, URZ, 0x1f, UR20 ;  /* 0x0000001f3f0e7899 */ /* 0x000fe40008011414 */
[----:B------:R-:W-:Y:S01]  /*0260*/  UMOV UR15, UR20 ;  /* 0x00000014000f7c82 */ /* 0x000fe20008000000 */
[----:B------:R-:W1:Y:S08]  /*0270*/  S2UR UR16, SR_CTAID.Z ;  /* 0x00000000001079c3 */ /* 0x000e700000002700 */
[----:B--2---:R-:W2:Y:S08]  /*0280*/  @P0 R2UR UR9, R4 ;  /* 0x00000000040903c2 */ /* 0x004eb000000e0000 */
[----:B---3--:R-:W2:Y:S01]  /*0290*/  @P0 R2UR UR8, R0 ;  /* 0x00000000000803c2 */ /* 0x008ea200000e0000 */
[----:B------:R-:W-:-:S04]  /*02a0*/  ISETP.NE.U32.AND P0, PT, RZ, c[0x0][0x248], PT ;  /* 0x00009200ff007a0c */ /* 0x000fc80003f05070 */
[----:B------:R-:W-:-:S03]  /*02b0*/  ISETP.NE.AND.EX P0, PT, RZ, c[0x0][0x24c], PT, P0 ;  /* 0x00009300ff007a0c */ /* 0x000fc60003f05300 */
[----:B----4-:R3:W4:Y:S01]  /*02c0*/  @!P1 R2UR UR21, R3 ;  /* 0x00000000031593c2 */ /* 0x01072200000e0000 */
[----:B--2---:R-:W-:-:S07]  /*02d0*/  @UP1 UIADD3 UR8, UR8, -UR9, URZ ;  /* 0x8000000908081290 */ /* 0x004fce000fffe03f */
[----:B-----5:R3:W2:Y:S01]  /*02e0*/  @P4 R2UR UR13, R2 ;  /* 0x00000000020d43c2 */ /* 0x0206a200000e0000 */
[----:B------:R-:W-:Y:S01]  /*02f0*/  @!UP1 ULDC UR8, c[0x0][0x214] ;  /* 0x0000850000089ab9 */ /* 0x000fe20000000800 */
[----:B-1234-:R-:W-:Y:S05]  /*0300*/  @!P0 BRA `(.L_x_1942) ;  /* 0x0000007000008947 */ /* 0x01efea0003800000 */
[----:B------:R-:W-:-:S13]  /*0310*/  PLOP3.LUT P0, PT, PT, PT, UP2, 0x80, 0x0 ;  /* 0x000000000000781c */ /* 0x000fda0003f0f028 */
[----:B------:R-:W2:Y:S04]  /*0320*/  @P0 LDG.E R0, [R6.64+0x4] ;  /* 0x0000040606000981 */ /* 0x000ea8000c1e1900 */
[----:B------:R-:W3:Y:S01]  /*0330*/  @!P0 LDG.E R6, [R6.64] ;  /* 0x0000000606068981 */ /* 0x000ee2000c1e1900 */
[----:B--2---:R-:W1:Y:S02]  /*0340*/  @P0 R2UR UR17, R0 ;  /* 0x00000000001103c2 */ /* 0x004e6400000e0000 */
[----:B-1----:R-:W-:-:S11]  /*0350*/  @UP2 UIADD3 UR17, UR17, -UR21, URZ ;  /* 0x8000001511112290 */ /* 0x002fd6000fffe03f */
[----:B---3--:R1:W2:Y:S02]  /*0360*/  @!P0 R2UR UR17, R6 ;  /* 0x00000000061183c2 */ /* 0x0082a400000e0000 */
[----:B-12---:R-:W-:Y:S05]  /*0370*/  BRA `(.L_x_1943) ;  /* 0x0000001000007947 */ /* 0x006fea0003800000 */
.L_x_1942:
[----:B------:R-:W-:Y:S02]  /*0380*/  ULDC UR17, c[0x0][0x218] ;  /* 0x0000860000117ab9 */ /* 0x000fe40000000800 */
.L_x_1943:
[----:B------:R-:W-:Y:S02]  /*0390*/  ULDC.64 UR4, c[0x0][0x258] ;  /* 0x0000960000047ab9 */ /* 0x000fe40000000a00 */
[----:B------:R-:W-:-:S04]  /*03a0*/  UISETP.NE.U32.AND UP2, UPT, URZ, UR4, UPT ;  /* 0x000000043f00728c */ /* 0x000fc8000bf45070 */
[----:B------:R-:W-:-:S03]  /*03b0*/  UISETP.NE.AND.EX UP2, UPT, URZ, UR5, UPT, UP2 ;  /* 0x000000053f00728c */ /* 0x000fc6000bf45320 */
[----:B------:R-:W-:-:S03]  /*03c0*/  ULDC.64 UR4, c[0x0][0x258] ;  /* 0x0000960000047ab9 */ /* 0x000fc60000000a00 */
[----:B------:R-:W-:-:S05]  /*03d0*/  PLOP3.LUT P0, PT, PT, PT, UP2, 0x80, 0x0 ;  /* 0x000000000000781c */ /* 0x000fca0003f0f028 */
[----:B------:R-:W-:-:S06]  /*03e0*/  @UP2 UIMAD.WIDE UR4, UR20, UR18, UR4 ;  /* 0x00000012140422a5 */ /* 0x000fcc000f8e0204 */
[----:B------:R-:W-:Y:S02]  /*03f0*/  IMAD.U32 R2, RZ, RZ, UR4 ;  /* 0x00000004ff027e24 */ /* 0x000fe4000f8e00ff */
[----:B------:R-:W-:Y:S01]  /*0400*/  IMAD.U32 R3, RZ, RZ, UR5 ;  /* 0x00000005ff037e24 */ /* 0x000fe2000f8e00ff */
[----:B------:R-:W-:Y:S02]  /*0410*/  USHF.L.U32 UR11, UR11, 0x6, URZ ;  /* 0x000000060b0b7899 */ /* 0x000fe4000800063f */
[----:B------:R-:W-:Y:S02]  /*0420*/  ULDC.64 UR4, c[0x0][0x268] ;  /* 0x00009a0000047ab9 */ /* 0x000fe40000000a00 */
[----:B------:R-:W2:Y:S01]  /*0430*/  @P0 LDG.E R0, [R2.64] ;  /* 0x0000000602000981 */ /* 0x000ea2000c1e1900 */
[----:B------:R-:W-:Y:S02]  /*0440*/  UISETP.GT.AND UP0, UPT, UR8, UR11, UPT ;  /* 0x0000000b0800728c */ /* 0x000fe4000bf04270 */
[----:B------:R-:W-:-:S02]  /*0450*/  @!UP2 UISETP.NE.U32.AND UP1, UPT, URZ, UR4, UPT ;  /* 0x000000043f00a28c */ /* 0x000fc4000bf25070 */
[----:B------:R-:W-:Y:S02]  /*0460*/  UIADD3 UR17, UR17, -UR13, URZ ;  /* 0x8000000d11117290 */ /* 0x000fe4000fffe03f */
[----:B------:R-:W-:Y:S02]  /*0470*/  @!UP2 UISETP.NE.AND.EX UP1, UPT, URZ, UR5, UPT, UP1 ;  /* 0x000000053f00a28c */ /* 0x000fe4000bf25310 */
[----:B------:R-:W-:Y:S02]  /*0480*/  ULDC UR4, c[0x0][0x21c] ;  /* 0x0000870000047ab9 */ /* 0x000fe40000000800 */
[----:B------:R-:W-:Y:S01]  /*0490*/  @!UP2 USEL UR4, URZ, UR4, !UP1 ;  /* 0x000000043f04a287 */ /* 0x000fe2000c800000 */
[----:B--2---:R-:W1:Y:S01]  /*04a0*/  @P0 R2UR UR12, R0 ;  /* 0x00000000000c03c2 */ /* 0x004e6200000e0000 */
[----:B------:R-:W-:Y:S01]  /*04b0*/  PLOP3.LUT P0, PT, PT, PT, UP0, 0x80, 0x0 ;  /* 0x000000000000781c */ /* 0x000fe20003f0f008 */
[----:B-1----:R-:W-:Y:S02]  /*04c0*/  @UP2 UIADD3 UR12, UR12, -UR13, URZ ;  /* 0x8000000d0c0c2290 */ /* 0x002fe4000fffe03f */
[----:B------:R-:W-:-:S10]  /*04d0*/  @!UP2 UIADD3 UR12, UR17, UR4, URZ ;  /* 0x00000004110ca290 */ /* 0x000fd4000fffe03f */
[----:B------:R-:W-:Y:S05]  /*04e0*/  @!P0 EXIT ;  /* 0x000000000000894d */ /* 0x000fea0003800000 */
[----:B------:R-:W-:Y:S02]  /*04f0*/  ULDC UR23, c[0x0][0x218] ;  /* 0x0000860000177ab9 */ /* 0x000fe40000000800 */
[----:B------:R-:W-:Y:S02]  /*0500*/  UIADD3 UR19, UR12, 0xff, URZ ;  /* 0x000000ff0c137890 */ /* 0x000fe4000fffe03f */
[----:B------:R-:W-:Y:S02]  /*0510*/  UIADD3 UR23, UR23, 0xff, URZ ;  /* 0x000000ff17177890 */ /* 0x000fe4000fffe03f */
[----:B------:R-:W-:Y:S02]  /*0520*/  UIADD3 UR5, -UR8, 0x13f, UR11 ;  /* 0x0000013f08057890 */ /* 0x000fe4000fffe10b */
[----:B------:R-:W-:Y:S02]  /*0530*/  USHF.R.S32.HI UR10, URZ, 0x1f, UR19 ;  /* 0x0000001f3f0a7899 */ /* 0x000fe40008011413 */
[----:B------:R-:W-:-:S02]  /*0540*/  USHF.R.S32.HI UR22, URZ, 0x1f, UR23 ;  /* 0x0000001f3f167899 */ /* 0x000fc40008011417 */
[----:B------:R-:W-:Y:S02]  /*0550*/  ULDC UR4, c[0x0][0x2e8] ;  /* 0x0000ba0000047ab9 */ /* 0x000fe40000000800 */
[----:B------:R-:W-:Y:S02]  /*0560*/  UIADD3 UR4, UR5, UR4, UR12 ;  /* 0x0000000405047290 */ /* 0x000fe4000fffe00c */
[----:B------:R-:W-:Y:S02]  /*0570*/  ULEA.HI UR10, UR10, UR19, URZ, 0x8 ;  /* 0x000000130a0a7291 */ /* 0x000fe4000f8f403f */
[----:B------:R-:W-:Y:S02]  /*0580*/  ULEA.HI UR22, UR22, UR23, URZ, 0x8 ;  /* 0x0000001716167291 */ /* 0x000fe4000f8f403f */
[----:B------:R-:W-:Y:S02]  /*0590*/  USHF.R.S32.HI UR5, URZ, 0x1f, UR4 ;  /* 0x0000001f3f057899 */ /* 0x000fe40008011404 */
[----:B------:R-:W-:-:S02]  /*05a0*/  USHF.R.S32.HI UR10, URZ, 0x8, UR10 ;  /* 0x000000083f0a7899 */ /* 0x000fc4000801140a */
[----:B------:R-:W-:Y:S02]  /*05b0*/  USHF.R.S32.HI UR22, URZ, 0x8, UR22 ;  /* 0x000000083f167899 */ /* 0x000fe40008011416 */
[----:B------:R-:W-:Y:S02]  /*05c0*/  ULEA.HI UR4, UR5, UR4, URZ, 0x8 ;  /* 0x0000000405047291 */ /* 0x000fe4000f8f403f */
[----:B------:R-:W-:Y:S02]  /*05d0*/  UISETP.LT.AND UP0, UPT, UR22, UR10, UPT ;  /* 0x0000000a1600728c */ /* 0x000fe4000bf01270 */
[----:B------:R-:W-:Y:S02]  /*05e0*/  USHF.R.S32.HI UR4, URZ, 0x8, UR4 ;  /* 0x000000083f047899 */ /* 0x000fe40008011404 */
[----:B------:R-:W-:-:S04]  /*05f0*/  USEL UR10, UR22, UR10, UP0 ;  /* 0x0000000a160a7287 */ /* 0x000fc80008000000 */
[----:B------:R-:W-:-:S04]  /*0600*/  UISETP.LT.AND UP0, UPT, UR10, UR4, UPT ;  /* 0x000000040a00728c */ /* 0x000fc8000bf01270 */
[----:B------:R-:W-:-:S06]  /*0610*/  USEL UR10, UR10, UR4, UP0 ;  /* 0x000000040a0a7287 */ /* 0x000fcc0008000000 */
[----:B------:R-:W-:-:S13]  /*0620*/  ISETP.LT.AND P0, PT, RZ, UR10, PT ;  /* 0x0000000aff007c0c */ /* 0x000fda000bf01270 */
[----:B------:R-:W-:Y:S05]  /*0630*/  @P0 BRA `(.L_x_1944) ;  /* 0x0000052000000947 */ /* 0x000fea0003800000 */
[----:B------:R-:W-:Y:S01]  /*0640*/  SHF.R.S32.HI R3, RZ, 0x1f, R43 ;  /* 0x0000001fff037819 */ /* 0x000fe2000001142b */
[----:B------:R-:W-:Y:S01]  /*0650*/  UISETP.NE.AND UP0, UPT, UR9, -0x1, UPT ;  /* 0xffffffff0900788c */ /* 0x000fe2000bf05270 */
[----:B------:R-:W1:Y:S01]  /*0660*/  S2R R4, SR_CTAID.Z ;  /* 0x0000000000047919 */ /* 0x000e620000002700 */
[----:B------:R-:W-:Y:S01]  /*0670*/  ULDC.64 UR4, c[0x0][0x1e8] ;  /* 0x00007a0000047ab9 */ /* 0x000fe20000000a00 */
[----:B------:R-:W-:Y:S01]  /*0680*/  LEA.HI R3, R3, R43, RZ, 0x2 ;  /* 0x0000002b03037211 */ /* 0x000fe200078f10ff */
[----:B------:R-:W-:Y:S01]  /*0690*/  USHF.R.S32.HI UR10, URZ, 0x1f, UR11 ;  /* 0x0000001f3f0a7899 */ /* 0x000fe2000801140b */
[----:B------:R-:W-:Y:S01]  /*06a0*/  BSSY B0, `(.L_x_1945) ;  /* 0x000002d000007945 */ /* 0x000fe20003800000 */
[----:B------:R-:W-:Y:S01]  /*06b0*/  ULDC.64 UR12, c[0x0][0x1e0] ;  /* 0x00007800000c7ab9 */ /* 0x000fe20000000a00 */
[----:B------:R-:W-:Y:S01]  /*06c0*/  LOP3.LUT R0, R3, 0xfffffffc, RZ, 0xc0, !PT ;  /* 0xfffffffc03007812 */ /* 0x000fe200078ec0ff */
[----:B------:R-:W-:Y:S01]  /*06d0*/  UIADD3 UR8, -UR11, UR8, URZ ;  /* 0x000000080b087290 */ /* 0x000fe2000fffe13f */
[----:B------:R-:W-:-:S02]  /*06e0*/  SHF.R.S32.HI R3, RZ, 0x2, R3 ;  /* 0x00000002ff037819 */ /* 0x000fc40000011403 */
[----:B------:R-:W-:Y:S01]  /*06f0*/  @UP0 UIMAD.WIDE.U32 UR18, UR9, UR4, URZ ;  /* 0x00000004091202a5 */ /* 0x000fe2000f8e003f */
[----:B------:R-:W-:Y:S01]  /*0700*/  IMAD.IADD R43, R43, 0x1, -R0 ;  /* 0x000000012b2b7824 */ /* 0x000fe200078e0a00 */
[----:B------:R-:W-:Y:S01]  /*0710*/  @!UP0 UIMAD UR14, UR14, UR12, URZ ;  /* 0x0000000c0e0e82a4 */ /* 0x000fe2000f8e023f */
[----:B------:R-:W-:Y:S01]  /*0720*/  IMAD.U32 R0, RZ, RZ, UR11 ;  /* 0x0000000bff007e24 */ /* 0x000fe2000f8e00ff */
[----:B------:R-:W-:Y:S01]  /*0730*/  @UP0 UIMAD UR9, UR9, UR5, UR19 ;  /* 0x00000005090902a4 */ /* 0x000fe2000f8e0213 */
[----:B------:R-:W-:Y:S01]  /*0740*/  IMAD.SHL.U32 R8, R43, 0x8, RZ ;  /* 0x000000082b087824 */ /* 0x000fe200078e00ff */
[----:B------:R-:W-:Y:S01]  /*0750*/  @!UP0 UIMAD.WIDE.U32 UR22, UR20, UR12, URZ ;  /* 0x0000000c141682a5 */ /* 0x000fe2000f8e003f */
[----:B------:R-:W-:Y:S01]  /*0760*/  SHF.R.S32.HI R2, RZ, 0x1f, R3 ;  /* 0x0000001fff027819 */ /* 0x000fe20000011403 */
[----:B------:R-:W-:Y:S02]  /*0770*/  ULDC.64 UR4, c[0x0][0x1e8] ;  /* 0x00007a0000047ab9 */ /* 0x000fe40000000a00 */
[----:B------:R-:W-:Y:S01]  /*0780*/  UIMAD UR4, UR10, UR4, URZ ;  /* 0x000000040a0472a4 */ /* 0x000fe2000f8e023f */
[----:B------:R-:W-:Y:S01]  /*0790*/  SHF.R.S32.HI R9, RZ, 0x1f, R8 ;  /* 0x0000001fff097819 */ /* 0x000fe20000011408 */
[----:B------:R-:W-:Y:S01]  /*07a0*/  @!UP0 UIMAD UR13, UR20, UR13, UR14 ;  /* 0x0000000d140d82a4 */ /* 0x000fe2000f8e020e */
[----:B------:R-:W-:Y:S01]  /*07b0*/  ISETP.GE.AND P1, PT, R8, c[0x0][0x220], PT ;  /* 0x0000880008007a0c */ /* 0x000fe20003f26270 */
[----:B------:R-:W-:-:S02]  /*07c0*/  UIMAD UR10, UR11, UR5, UR4 ;  /* 0x000000050b0a72a4 */ /* 0x000fc4000f8e0204 */
[----:B------:R-:W-:Y:S01]  /*07d0*/  IMAD.WIDE.U32 R6, R0, c[0x0][0x1e8], R8 ;  /* 0x00007a0000067a25 */ /* 0x000fe200078e0008 */
[----:B------:R-:W-:Y:S02]  /*07e0*/  @!UP0 UIADD3 UR9, UR23, UR13, URZ ;  /* 0x0000000d17098290 */ /* 0x000fe4000fffe03f */
[----:B------:R-:W-:Y:S01]  /*07f0*/  @!UP0 UMOV UR18, UR22 ;  /* 0x0000001600128c82 */ /* 0x000fe20008000000 */
[----:B------:R-:W-:Y:S01]  /*0800*/  IMAD.U32 R0, RZ, RZ, UR10 ;  /* 0x0000000aff007e24 */ /* 0x000fe2000f8e00ff */
[----:B------:R-:W-:Y:S01]  /*0810*/  USHF.R.S32.HI UR12, URZ, 0x1f, UR16 ;  /* 0x0000001f3f0c7899 */ /* 0x000fe20008011410 */
[----:B------:R-:W-:Y:S01]  /*0820*/  IADD3 R6, P0, R6, UR18, RZ ;  /* 0x0000001206067c10 */ /* 0x000fe2000ff1e0ff */
[----:B------:R-:W-:Y:S02]  /*0830*/  ULDC.64 UR4, c[0x0][0x1f0] ;  /* 0x00007c0000047ab9 */ /* 0x000fe40000000a00 */
[----:B------:R-:W-:Y:S01]  /*0840*/  UIMAD UR4, UR12, UR4, URZ ;  /* 0x000000040c0472a4 */ /* 0x000fe2000f8e023f */
[----:B------:R-:W-:-:S02]  /*0850*/  IADD3.X R7, R7, UR9, R0, P0, !PT ;  /* 0x0000000907077c10 */ /* 0x000fc400087fe400 */
[----:B------:R-:W-:Y:S01]  /*0860*/  ISETP.GE.OR P0, PT, R3, UR8, P1 ;  /* 0x0000000803007c0c */ /* 0x000fe20008f06670 */
[----:B------:R-:W-:Y:S02]  /*0870*/  UIMAD UR5, UR16, UR5, UR4 ;  /* 0x00000005100572a4 */ /* 0x000fe4000f8e0204 */
[----:B-1----:R-:W-:Y:S01]  /*0880*/  IMAD.WIDE.U32 R4, R4, c[0x0][0x1f0], R6 ;  /* 0x00007c0004047a25 */ /* 0x002fe200078e0006 */
[----:B------:R-:W-:Y:S02]  /*0890*/  ULDC UR4, c[0x0][0x1c0] ;  /* 0x0000700000047ab9 */ /* 0x000fe40000000800 */
[----:B------:R-:W-:Y:S02]  /*08a0*/  UIMAD UR16, UR20, UR4, UR16 ;  /* 0x00000004141072a4 */ /* 0x000fe4000f8e0210 */
[----:B------:R-:W-:Y:S01]  /*08b0*/  IADD3 R7, R5, UR5, RZ ;  /* 0x0000000505077c10 */ /* 0x000fe2000fffe0ff */
[----:B------:R-:W-:Y:S02]  /*08c0*/  ULDC UR4, c[0x0][0x214] ;  /* 0x0000850000047ab9 */ /* 0x000fe40000000800 */
[----:B------:R-:W-:-:S02]  /*08d0*/  UIMAD UR4, UR16, UR4, UR11 ;  /* 0x00000004100472a4 */ /* 0x000fc4000f8e020b */
        /* <DEDUP_REMOVED lines=9> */
.L_x_1946:
[----:B------:R-:W-:Y:S05]  /*0970*/  BSYNC B0 ;  /* 0x0000000000007941 */ /* 0x000fea0003800000 */
.L_x_1945:
[----:B------:R-:W-:Y:S01]  /*0980*/  IADD3 R0, R3, 0x20, RZ ;  /* 0x0000002003007810 */ /* 0x000fe20007ffe0ff */
[----:B------:R-:W-:Y:S03]  /*0990*/  BSSY B0, `(.L_x_1947) ;  /* 0x000000e000007945 */ /* 0x000fe60003800000 */
[C---:B------:R-:W-:Y:S02]  /*09a0*/  ISETP.GE.OR P0, PT, R0.reuse, UR8, P1 ;  /* 0x0000000800007c0c */ /* 0x040fe40008f06670 */
[----:B------:R-:W-:-:S11]  /*09b0*/  ISETP.GE.AND P2, PT, R0, UR8, PT ;  /* 0x0000000800007c0c */ /* 0x000fd6000bf46270 */
        /* <DEDUP_REMOVED lines=11> */
.L_x_1948:
[----:B------:R-:W-:Y:S05]  /*0a70*/  BSYNC B0 ;  /* 0x0000000000007941 */ /* 0x000fea0003800000 */
.L_x_1947:
[----:B------:R-:W-:Y:S01]  /*0a80*/  ISETP.NE.AND P0, PT, R43, RZ, PT ;  /* 0x000000ff2b00720c */ /* 0x000fe20003f05270 */
[----:B------:R-:W-:-:S03]  /*0a90*/  IMAD.U32 R0, RZ, RZ, UR4 ;  /* 0x00000004ff007e24 */ /* 0x000fc6000f8e00ff */
[C---:B------:R-:W-:Y:S02]  /*0aa0*/  ISETP.GE.OR P1, PT, R3.reuse, UR8, P0 ;  /* 0x0000000803007c0c */ /* 0x040fe40008726670 */
[----:B------:R-:W-:-:S04]  /*0ab0*/  IADD3 R3, P0, R3, UR4, RZ ;  /* 0x0000000403037c10 */ /* 0x000fc8000ff1e0ff */
        /* <DEDUP_REMOVED lines=10> */
.L_x_1944:
[----:B------:R-:W-:Y:S02]  /*0b60*/  ULDC.64 UR4, c[0x0][0x2b8] ;  /* 0x0000ae0000047ab9 */ /* 0x000fe40000000a00 */
[----:B------:R-:W-:-:S04]  /*0b70*/  UISETP.NE.U32.AND UP0, UPT, URZ, UR4, UPT ;  /* 0x000000043f00728c */ /* 0x000fc8000bf05070 */
[----:B------:R-:W-:-:S03]  /*0b80*/  UISETP.NE.AND.EX UP0, UPT, URZ, UR5, UPT, UP0 ;  /* 0x000000053f00728c */ /* 0x000fc6000bf05300 */
[----:B------:R-:W-:-:S03]  /*0b90*/  ULDC.64 UR4, c[0x0][0x2b8] ;  /* 0x0000ae0000047ab9 */ /* 0x000fc60000000a00 */
[----:B------:R-:W-:-:S05]  /*0ba0*/  PLOP3.LUT P0, PT, PT, PT, UP0, 0x80, 0x0 ;  /* 0x000000000000781c */ /* 0x000fca0003f0f008 */
[----:B------:R-:W-:-:S03]  /*0bb0*/  @UP0 UIMAD.WIDE UR4, UR20, UR18, UR4 ;  /* 0x00000012140402a5 */ /* 0x000fc6000f8e0204 */
[----:B------:R-:W-:-:S03]  /*0bc0*/  ULDC.64 UR18, c[0x0][0x2c0] ;  /* 0x0000b00000127ab9 */ /* 0x000fc60000000a00 */
[----:B------:R-:W-:Y:S02]  /*0bd0*/  IMAD.U32 R2, RZ, RZ, UR4 ;  /* 0x00000004ff027e24 */ /* 0x000fe4000f8e00ff */
[----:B------:R-:W-:Y:S01]  /*0be0*/  IMAD.U32 R3, RZ, RZ, UR5 ;  /* 0x00000005ff037e24 */ /* 0x000fe2000f8e00ff */
[----:B------:R-:W-:Y:S02]  /*0bf0*/  UISETP.NE.U32.AND UP1, UPT, URZ, UR18, UPT ;  /* 0x000000123f00728c */ /* 0x000fe4000bf25070 */
[----:B------:R-:W-:Y:S02]  /*0c00*/  ULDC.64 UR4, c[0x0][0x2c8] ;  /* 0x0000b20000047ab9 */ /* 0x000fe40000000a00 */
[----:B------:R-:W2:Y:S01]  /*0c10*/  @P0 LDG.E R0, [R2.64] ;  /* 0x0000000602000981 */ /* 0x000ea2000c1e1900 */
[----:B------:R-:W-:Y:S02]  /*0c20*/  UISETP.NE.AND.EX UP1, UPT, URZ, UR19, UPT, UP1 ;  /* 0x000000133f00728c */ /* 0x000fe4000bf25310 */
[----:B------:R-:W-:-:S09]  /*0c30*/  UPLOP3.LUT UP2, UPT, UPT, UPT, UPT, 0x40, 0x0 ;  /* 0x000000000000789c */ /* 0x000fd20003f4e870 */
[----:B------:R-:W-:Y:S02]  /*0c40*/  @UP1 UIMAD UR22, UR14, UR4, URZ ;  /* 0x000000040e1612a4 */ /* 0x000fe4000f8e023f */
[----:B------:R-:W-:Y:S02]  /*0c50*/  @UP1 UIMAD.WIDE.U32 UR24, UR15, UR4, URZ ;  /* 0x000000040f1812a5 */ /* 0x000fe4000f8e003f */
[----:B------:R-:W-:Y:S02]  /*0c60*/  @UP1 UIMAD UR5, UR15, UR5, UR22 ;  /* 0x000000050f0512a4 */ /* 0x000fe4000f8e0216 */
[----:B------:R-:W-:Y:S02]  /*0c70*/  UMOV UR4, URZ ;  /* 0x0000003f00047c82 */ /* 0x000fe40008000000 */
[----:B------:R-:W-:Y:S02]  /*0c80*/  @UP1 UIADD3 UR5, UR25, UR5, URZ ;  /* 0x0000000519051290 */ /* 0x000fe4000fffe03f */
[----:B------:R-:W-:-:S02]  /*0c90*/  @UP1 ULEA UR4, UP0, UR24, UR18, 0x2 ;  /* 0x0000001218041291 */ /* 0x000fc4000f80103f */
[----:B------:R-:W-:-:S03]  /*0ca0*/  @UP1 USHF.L.U64.HI UR24, UR24, 0x2, UR5 ;  /* 0x0000000218181899 */ /* 0x000fc60008010205 */
[----:B------:R-:W-:Y:S01]  /*0cb0*/  UMOV UR5, URZ ;  /* 0x0000003f00057c82 */ /* 0x000fe20008000000 */
[----:B------:R-:W-:Y:S01]  /*0cc0*/  MOV R214, UR4 ;  /* 0x0000000400d67c02 */ /* 0x000fe20008000f00 */
[----:B------:R-:W-:Y:S02]  /*0cd0*/  @UP1 UIADD3.X UR5, UR24, UR19, URZ, UP0, !UPT ;  /* 0x0000001318051290 */ /* 0x000fe400087fe43f */
[----:B------:R-:W-:-:S04]  /*0ce0*/  @UP1 UISETP.NE.U32.AND UP0, UPT, UR4, URZ, UPT ;  /* 0x0000003f0400128c */ /* 0x000fc8000bf05070 */
[----:B------:R-:W-:Y:S01]  /*0cf0*/  @UP1 UISETP.NE.AND.EX UP2, UPT, UR5, URZ, UPT, UP0 ;  /* 0x0000003f0500128c */ /* 0x000fe2000bf45300 */
[----:B------:R-:W-:Y:S01]  /*0d00*/  IMAD.U32 R215, RZ, RZ, UR5 ;  /* 0x00000005ffd77e24 */ /* 0x000fe2000f8e00ff */
[----:B--2---:R1:W2:Y:S09]  /*0d10*/  @P0 R2UR UR20, R0 ;  /* 0x00000000001403c2 */ /* 0x0042b200000e0000 */
[----:B------:R-:W-:-:S13]  /*0d20*/  PLOP3.LUT P0, PT, PT, PT, UP2, 0x40, 0x0 ;  /* 0x000000000000781c */ /* 0x000fda0003f0e828 */
[----:B-12---:R-:W-:Y:S05]  /*0d30*/  @P0 BRA `(.L_x_1949) ;  /* 0x0000052000000947 */ /* 0x006fea0003800000 */
[----:B------:R-:W-:Y:S01]  /*0d40*/  IABS R3, c[0x0][0x2d0] ;  /* 0x0000b40000037a13 */ /* 0x000fe20000000000 */
[----:B------:R-:W-:-:S03]  /*0d50*/  ULEA UR4, UR10, 0xffffff00, 0x8 ;  /* 0xffffff000a047891 */ /* 0x000fc6000f8e403f */
[----:B------:R-:W1:Y:S03]  /*0d60*/  I2F.RP R8, R3 ;  /* 0x0000000300087306 */ /* 0x000e660000209400 */
[----:B------:R-:W-:Y:S01]  /*0d70*/  IMAD.U32 R5, RZ, RZ, UR4 ;  /* 0x00000004ff057e24 */ /* 0x000fe2000f8e00ff */
[----:B------:R-:W-:Y:S01]  /*0d80*/  IABS R4, c[0x0][0x1c8] ;  /* 0x0000720000047a13 */ /* 0x000fe20000000000 */
[----:B------:R-:W-:Y:S02]  /*0d90*/  ULDC UR19, c[0x0][0x1c8] ;  /* 0x0000720000137ab9 */ /* 0x000fe40000000800 */
[----:B------:R-:W-:Y:S01]  /*0da0*/  ULDC.64 UR4, c[0x0][0x180] ;  /* 0x0000600000047ab9 */ /* 0x000fe20000000a00 */
[----:B------:R-:W-:Y:S01]  /*0db0*/  IABS R2, R5 ;  /* 0x0000000500027213 */ /* 0x000fe20000000000 */
[----:B-1----:R-:W1:Y:S02]  /*0dc0*/  MUFU.RCP R8, R8 ;  /* 0x0000000800087308 */ /* 0x002e640000001000 */
[----:B-1----:R-:W-:-:S06]  /*0dd0*/  IADD3 R8, R8, 0xffffffe, RZ ;  /* 0x0ffffffe08087810 */ /* 0x002fcc0007ffe0ff */
[----:B------:R-:W1:Y:S02]  /*0de0*/  F2I.FTZ.U32.TRUNC.NTZ R9, R8 ;  /* 0x0000000800097305 */ /* 0x000e64000021f000 */
[----:B-1----:R-:W-:Y:S01]  /*0df0*/  IMAD.MOV R6, RZ, RZ, -R9 ;  /* 0x000000ffff067224 */ /* 0x002fe200078e0a09 */
[----:B------:R-:W-:-:S03]  /*0e00*/  MOV R8, RZ ;  /* 0x000000ff00087202 */ /* 0x000fc60000000f00 */
        /* <DEDUP_REMOVED lines=13> */
[----:B------:R-:W-:Y:S02]  /*0ee0*/  @!P1 IADD3 R6, -R6, RZ, RZ ;  /* 0x000000ff06069210 */ /* 0x000fe40007ffe1ff */
[----:B------:R-:W-:-:S05]  /*0ef0*/  @!P0 LOP3.LUT R6, RZ, c[0x0][0x2d0], RZ, 0x33, !PT ;  /* 0x0000b400ff068a12 */ /* 0x000fca00078e33ff */
[----:B------:R-:W-:-:S06]  /*0f00*/  IMAD.WIDE R2, R6, 0x4, R214 ;  /* 0x0000000406027825 */ /* 0x000fcc00078e02d6 */
[----:B------:R1:W2:Y:S01]  /*0f10*/  LDG.E R2, [R2.64] ;  /* 0x0000000602027981 */ /* 0x0002a2000c1e1900 */
[----:B------:R-:W3:Y:S01]  /*0f20*/  I2F.RP R8, R4 ;  /* 0x0000000400087306 */ /* 0x000ee20000209400 */
[----:B------:R-:W-:Y:S01]  /*0f30*/  ULOP3.LUT UR19, UR16, UR19, URZ, 0x3c, !UPT ;  /* 0x0000001310137292 */ /* 0x000fe2000f8e3c3f */
[----:B------:R-:W-:Y:S01]  /*0f40*/  IADD3 R6, -R6, RZ, RZ ;  /* 0x000000ff06067210 */ /* 0x000fe20007ffe1ff */
[----:B------:R-:W4:Y:S05]  /*0f50*/  S2R R0, SR_CTAID.Z ;  /* 0x0000000000007919 */ /* 0x000f2a0000002700 */
[----:B---3--:R-:W3:Y:S01]  /*0f60*/  MUFU.RCP R8, R8 ;  /* 0x0000000800087308 */ /* 0x008ee20000001000 */
[----:B----4-:R-:W-:-:S04]  /*0f70*/  IABS R0, R0 ;  /* 0x0000000000007213 */ /* 0x010fc80000000000 */
[----:B------:R-:W-:Y:S02]  /*0f80*/  MOV R7, R0 ;  /* 0x0000000000077202 */ /* 0x000fe40000000f00 */
[----:B---3--:R-:W-:-:S04]  /*0f90*/  IADD3 R8, R8, 0xffffffe, RZ ;  /* 0x0ffffffe08087810 */ /* 0x008fc80007ffe0ff */
[----:B------:R-:W1:Y:S02]  /*0fa0*/  F2I.FTZ.U32.TRUNC.NTZ R9, R8 ;  /* 0x0000000800097305 */ /* 0x000e64000021f000 */
[----:B-1----:R-:W-:Y:S02]  /*0fb0*/  IMAD.MOV R3, RZ, RZ, -R9 ;  /* 0x000000ffff037224 */ /* 0x002fe400078e0a09 */
[----:B------:R-:W-:Y:S02]  /*0fc0*/  IMAD.MOV.U32 R8, RZ, RZ, RZ ;  /* 0x000000ffff087224 */ /* 0x000fe400078e00ff */
[----:B------:R-:W-:-:S04]  /*0fd0*/  IMAD R3, R3, R4, RZ ;  /* 0x0000000403037224 */ /* 0x000fc800078e02ff */
[----:B------:R-:W-:-:S04]  /*0fe0*/  IMAD.HI.U32 R3, R9, R3, R8 ;  /* 0x0000000309037227 */ /* 0x000fc800078e0008 */
[----:B------:R-:W-:Y:S02]  /*0ff0*/  IMAD R9, R6, c[0x0][0x2d0], R5 ;  /* 0x0000b40006097a24 */ /* 0x000fe400078e0205 */
[----:B------:R-:W-:-:S04]  /*1000*/  IMAD.HI.U32 R0, R3, R7, RZ ;  /* 0x0000000703007227 */ /* 0x000fc800078e00ff */
[----:B------:R-:W-:-:S04]  /*1010*/  IMAD.MOV R3, RZ, RZ, -R0 ;  /* 0x000000ffff037224 */ /* 0x000fc800078e0a00 */
[----:B------:R-:W-:Y:S01]  /*1020*/  IMAD R3, R4, R3, R7 ;  /* 0x0000000304037224 */ /* 0x000fe200078e0207 */
[----:B------:R-:W-:-:S04]  /*1030*/  SHF.R.S32.HI R7, RZ, 0x1f, R9 ;  /* 0x0000001fff077819 */ /* 0x000fc80000011409 */
[----:B------:R-:W-:-:S13]  /*1040*/  ISETP.GT.U32.AND P0, PT, R4, R3, PT ;  /* 0x000000030400720c */ /* 0x000fda0003f04070 */
[----:B------:R-:W-:Y:S01]  /*1050*/  @!P0 IMAD.IADD R3, R3, 0x1, -R4 ;  /* 0x0000000103038824 */ /* 0x000fe200078e0a04 */
[----:B------:R-:W-:Y:S02]  /*1060*/  @!P0 IADD3 R0, R0, 0x1, RZ ;  /* 0x0000000100008810 */ /* 0x000fe40007ffe0ff */
[----:B------:R-:W-:Y:S02]  /*1070*/  ISETP.LE.AND P0, PT, RZ, UR19, PT ;  /* 0x00000013ff007c0c */ /* 0x000fe4000bf03270 */
[----:B------:R-:W-:-:S13]  /*1080*/  ISETP.GE.U32.AND P1, PT, R3, R4, PT ;  /* 0x000000040300720c */ /* 0x000fda0003f26070 */
[----:B------:R-:W-:Y:S02]  /*1090*/  @P1 IADD3 R0, R0, 0x1, RZ ;  /* 0x0000000100001810 */ /* 0x000fe40007ffe0ff */
[----:B------:R-:W-:-:S03]  /*10a0*/  ISETP.NE.AND P1, PT, RZ, c[0x0][0x1c8], PT ;  /* 0x00007200ff007a0c */ /* 0x000fc60003f25270 */
[----:B------:R-:W-:-:S10]  /*10b0*/  @!P0 IMAD.MOV R0, RZ, RZ, -R0 ;  /* 0x000000ffff008224 */ /* 0x000fd400078e0a00 */
[----:B------:R-:W-:-:S04]  /*10c0*/  @!P1 LOP3.LUT R0, RZ, c[0x0][0x1c8], RZ, 0x33, !PT ;  /* 0x00007200ff009a12 */ /* 0x000fc800078e33ff */
[----:B------:R-:W-:Y:S01]  /*10d0*/  SHF.R.S32.HI R96, RZ, 0x1f, R0 ;  /* 0x0000001fff607819 */ /* 0x000fe20000011400 */
[----:B--2---:R1:W2:Y:S02]  /*10e0*/  R2UR UR18, R2 ;  /* 0x00000000021273c2 */ /* 0x0042a400000e0000 */
[----:B-1----:R-:W-:Y:S01]  /*10f0*/  IMAD R2, R7, c[0x0][0x198], RZ ;  /* 0x0000660007027a24 */ /* 0x002fe200078e02ff */
[----:B--2---:R-:W-:Y:S02]  /*1100*/  USHF.R.S32.HI UR13, URZ, 0x1f, UR18 ;  /* 0x0000001f3f0d7899 */ /* 0x004fe40008011412 */
[----:B------:R-:W-:Y:S01]  /*1110*/  UIMAD.WIDE.U32 UR20, UR18, UR4, URZ ;  /* 0x00000004121472a5 */ /* 0x000fe2000f8e003f */
[----:B------:R-:W-:Y:S01]  /*1120*/  IMAD R2, R9, c[0x0][0x19c], R2 ;  /* 0x0000670009027a24 */ /* 0x000fe200078e0202 */
[----:B------:R-:W-:-:S04]  /*1130*/  UIMAD UR19, UR13, UR4, URZ ;  /* 0x000000040d1372a4 */ /* 0x000fc8000f8e023f */
[----:B------:R-:W-:Y:S01]  /*1140*/  UIMAD UR5, UR18, UR5, UR19 ;  /* 0x00000005120572a4 */ /* 0x000fe2000f8e0213 */
[----:B------:R-:W-:Y:S01]  /*1150*/  MOV R11, UR21 ;  /* 0x00000015000b7c02 */ /* 0x000fe20008000f00 */
[----:B------:R-:W-:Y:S02]  /*1160*/  IMAD.U32 R10, RZ, RZ, UR20 ;  /* 0x00000014ff0a7e24 */ /* 0x000fe4000f8e00ff */
[----:B------:R-:W-:-:S06]  /*1170*/  UIADD3 UR5, UR21, UR5, URZ ;  /* 0x0000000515057290 */ /* 0x000fcc000fffe03f */
[----:B------:R-:W-:Y:S01]  /*1180*/  IMAD.U32 R11, RZ, RZ, UR5 ;  /* 0x00000005ff0b7e24 */ /* 0x000fe2000f8e00ff */
[----:B------:R-:W-:Y:S02]  /*1190*/  ULDC.64 UR4, c[0x0][0x188] ;  /* 0x0000620000047ab9 */ /* 0x000fe40000000a00 */
[----:B------:R-:W-:Y:S01]  /*11a0*/  UIMAD UR13, UR13, UR4, URZ ;  /* 0x000000040d0d72a4 */ /* 0x000fe2000f8e023f */
[----:B------:R-:W-:Y:S01]  /*11b0*/  IMAD.WIDE.U32 R10, R9, c[0x0][0x198], R10 ;  /* 0x00006600090a7a25 */ /* 0x000fe200078e000a */
[----:B------:R-:W-:Y:S02]  /*11c0*/  UIMAD.WIDE.U32 UR22, UR18, UR4, URZ ;  /* 0x00000004121672a5 */ /* 0x000fe4000f8e003f */
[----:B------:R-:W-:Y:S02]  /*11d0*/  UIMAD UR5, UR18, UR5, UR13 ;  /* 0x00000005120572a4 */ /* 0x000fe4000f8e020d */
[----:B------:R-:W-:Y:S01]  /*11e0*/  IADD3 R11, R11, R2, RZ ;  /* 0x000000020b0b7210 */ /* 0x000fe20007ffe0ff */
[----:B------:R-:W-:Y:S01]  /*11f0*/  IMAD R2, R96, c[0x0][0x1b0], RZ ;  /* 0x00006c0060027a24 */ /* 0x000fe200078e02ff */
[----:B------:R-:W-:-:S03]  /*1200*/  UIADD3 UR18, UR23, UR5, URZ ;  /* 0x0000000517127290 */ /* 0x000fc6000fffe03f */
[----:B------:R-:W-:-:S04]  /*1210*/  IMAD.WIDE.U32 R10, R0, c[0x0][0x1b0], R10 ;  /* 0x00006c00000a7a25 */ /* 0x000fc800078e000a */
[----:B------:R-:W-:Y:S01]  /*1220*/  IMAD R2, R0, c[0x0][0x1b4], R2 ;  /* 0x00006d0000027a24 */ /* 0x000fe200078e0202 */
[----:B------:R-:W-:-:S03]  /*1230*/  MOV R4, R10 ;  /* 0x0000000a00047202 */ /* 0x000fc60000000f00 */
[----:B------:R-:W-:Y:S01]  /*1240*/  IMAD.IADD R3, R11, 0x1, R2 ;  /* 0x000000010b037824 */ /* 0x000fe200078e0202 */
[----:B------:R-:W-:Y:S05]  /*1250*/  BRA `(.L_x_1950) ;  /* 0x000004f000007947 */ /* 0x000fea0003800000 */
.L_x_1949:
[----:B------:R-:W-:Y:S02]  /*1260*/  UISETP.NE.AND UP0, UPT, UR21, -0x1, UPT ;  /* 0xffffffff1500788c */ /* 0x000fe4000bf05270 */
[----:B------:R-:W-:-:S04]  /*1270*/  ULDC.64 UR4, c[0x0][0x198] ;  /* 0x0000660000047ab9 */ /* 0x000fc80000000a00 */
[----:B------:R-:W-:-:S05]  /*1280*/  PLOP3.LUT P0, PT, PT, PT, UP0, 0x80, 0x0 ;  /* 0x000000000000781c */ /* 0x000fca0003f0f008 */
[----:B------:R-:W-:-:S04]  /*1290*/  @UP0 UIADD3 UR18, UR13, UR21, URZ ;  /* 0x000000150d120290 */ /* 0x000fc8000fffe03f */
[----:B------:R-:W-:-:S04]  /*12a0*/  @UP0 UIMAD.WIDE.U32 UR22, UR18, UR4, URZ ;  /* 0x00000004121602a5 */ /* 0x000fc8000f8e003f */
[----:B------:R-:W-:Y:S01]  /*12b0*/  @UP0 UIMAD UR18, UR18, UR5, UR23 ;  /* 0x00000005121202a4 */ /* 0x000fe2000f8e0217 */
[----:B------:R-:W-:Y:S05]  /*12c0*/  @P0 BRA `(.L_x_1951) ;  /* 0x000000c000000947 */ /* 0x000fea0003800000 */
[----:B------:R-:W-:Y:S02]  /*12d0*/  USHF.R.S32.HI UR18, URZ, 0x1f, UR13 ;  /* 0x0000001f3f127899 */ /* 0x000fe4000801140d */
[----:B------:R-:W-:Y:S02]  /*12e0*/  ULDC.64 UR4, c[0x0][0x198] ;  /* 0x0000660000047ab9 */ /* 0x000fe40000000a00 */
[----:B------:R-:W-:Y:S02]  /*12f0*/  UIMAD UR18, UR18, UR4, URZ ;  /* 0x00000004121272a4 */ /* 0x000fe4000f8e023f */
[----:B------:R-:W-:Y:S02]  /*1300*/  UIMAD.WIDE.U32 UR22, UR13, UR4, URZ ;  /* 0x000000040d1672a5 */ /* 0x000fe4000f8e003f */
[----:B------:R-:W-:Y:S02]  /*1310*/  UIMAD UR18, UR13, UR5, UR18 ;  /* 0x000000050d1272a4 */ /* 0x000fe4000f8e0212 */
[----:B------:R-:W-:-:S02]  /*1320*/  USHF.R.S32.HI UR19, URZ, 0x1f, UR20 ;  /* 0x0000001f3f137899 */ /* 0x000fc40008011414 */
[----:B------:R-:W-:Y:S02]  /*1330*/  ULDC.64 UR4, c[0x0][0x180] ;  /* 0x0000600000047ab9 */ /* 0x000fe40000000a00 */
[----:B------:R-:W-:Y:S02]  /*1340*/  UIADD3 UR23, UR23, UR18, URZ ;  /* 0x0000001217177290 */ /* 0x000fe4000fffe03f */
[----:B------:R-:W-:Y:S02]  /*1350*/  UIMAD UR19, UR19, UR4, URZ ;  /* 0x00000004131372a4 */ /* 0x000fe4000f8e023f */
[----:B------:R-:W-:Y:S02]  /*1360*/  UIMAD.WIDE.U32 UR22, UR20, UR4, UR22 ;  /* 0x00000004141672a5 */ /* 0x000fe4000f8e0016 */
[----:B------:R-:W-:-:S04]  /*1370*/  UIMAD UR5, UR20, UR5, UR19 ;  /* 0x00000005140572a4 */ /* 0x000fc8000f8e0213 */
[----:B------:R-:W-:-:S03]  /*1380*/  UIADD3 UR18, UR23, UR5, URZ ;  /* 0x0000000517127290 */ /* 0x000fc6000fffe03f */
.L_x_1951:
[----:B------:R-:W-:Y:S01]  /*1390*/  IABS R3, c[0x0][0x1c8] ;  /* 0x0000720000037a13 */ /* 0x000fe20000000000 */
[----:B------:R-:W1:Y:S01]  /*13a0*/  S2R R0, SR_CTAID.Z ;  /* 0x0000000000007919 */ /* 0x000e620000002700 */
[----:B------:R-:W-:Y:S01]  /*13b0*/  ULDC UR5, c[0x0][0x1c8] ;  /* 0x0000720000057ab9 */ /* 0x000fe20000000800 */
[----:B------:R-:W-:Y:S01]  /*13c0*/  MOV R9, UR18 ;  /* 0x0000001200097c02 */ /* 0x000fe20008000f00 */
[----:B------:R-:W2:Y:S01]  /*13d0*/  I2F.RP R4, R3 ;  /* 0x0000000300047306 */ /* 0x000ea20000209400 */
[----:B------:R-:W-:Y:S01]  /*13e0*/  ULOP3.LUT UR5, UR16, UR5, URZ, 0x3c, !UPT ;  /* 0x0000000510057292 */ /* 0x000fe2000f8e3c3f */
[----:B------:R-:W-:Y:S01]  /*13f0*/  IMAD.U32 R8, RZ, RZ, UR22 ;  /* 0x00000016ff087e24 */ /* 0x000fe2000f8e00ff */
[----:B------:R-:W-:Y:S02]  /*1400*/  ULEA UR4, UR10, 0xffffff00, 0x8 ;  /* 0xffffff000a047891 */ /* 0x000fe4000f8e403f */
[----:B------:R-:W-:Y:S02]  /*1410*/  @UP0 UIADD3 UR18, UR13, UR21, URZ ;  /* 0x000000150d120290 */ /* 0x000fe4000fffe03f */
[----:B------:R-:W-:Y:S01]  /*1420*/  ISETP.LE.AND P2, PT, RZ, UR5, PT ;  /* 0x00000005ff007c0c */ /* 0x000fe2000bf43270 */
[----:B--2---:R-:W2:Y:S01]  /*1430*/  MUFU.RCP R4, R4 ;  /* 0x0000000400047308 */ /* 0x004ea20000001000 */
[----:B-1----:R-:W-:-:S02]  /*1440*/  IABS R0, R0 ;  /* 0x0000000000007213 */ /* 0x002fc40000000000 */
[----:B--2---:R-:W-:-:S05]  /*1450*/  IADD3 R4, R4, 0xffffffe, RZ ;  /* 0x0ffffffe04047810 */ /* 0x004fca0007ffe0ff */
[----:B------:R-:W1:Y:S02]  /*1460*/  F2I.FTZ.U32.TRUNC.NTZ R5, R4 ;  /* 0x0000000400057305 */ /* 0x000e64000021f000 */
[----:B-1----:R-:W-:Y:S01]  /*1470*/  IMAD.MOV R2, RZ, RZ, -R5 ;  /* 0x000000ffff027224 */ /* 0x002fe200078e0a05 */
[----:B------:R-:W-:-:S03]  /*1480*/  MOV R4, RZ ;  /* 0x000000ff00047202 */ /* 0x000fc60000000f00 */
[----:B------:R-:W-:-:S04]  /*1490*/  IMAD R2, R2, R3, RZ ;  /* 0x0000000302027224 */ /* 0x000fc800078e02ff */
[----:B------:R-:W-:Y:S01]  /*14a0*/  IMAD.HI.U32 R2, R5, R2, R4 ;  /* 0x0000000205027227 */ /* 0x000fe200078e0004 */
[----:B------:R-:W-:Y:S01]  /*14b0*/  MOV R5, UR4 ;  /* 0x0000000400057c02 */ /* 0x000fe20008000f00 */
[----:B------:R-:W-:Y:S02]  /*14c0*/  ULDC.64 UR4, c[0x0][0x1a0] ;  /* 0x0000680000047ab9 */ /* 0x000fe40000000a00 */
[----:B------:R-:W-:Y:S01]  /*14d0*/  IMAD.MOV.U32 R4, RZ, RZ, R0 ;  /* 0x000000ffff047224 */ /* 0x000fe200078e0000 */
[----:B------:R-:W-:Y:S01]  /*14e0*/  SHF.R.S32.HI R7, RZ, 0x1f, R5 ;  /* 0x0000001fff077819 */ /* 0x000fe20000011405 */
[----:B------:R-:W-:Y:S01]  /*14f0*/  IMAD.WIDE.U32 R8, R5, c[0x0][0x198], R8 ;  /* 0x0000660005087a25 */ /* 0x000fe200078e0008 */
[----:B------:R-:W-:-:S03]  /*1500*/  @UP0 UIMAD.WIDE.U32 UR22, UR18, UR4, URZ ;  /* 0x00000004121602a5 */ /* 0x000fc6000f8e003f */
[----:B------:R-:W-:Y:S01]  /*1510*/  IMAD.HI.U32 R0, R2, R4, RZ ;  /* 0x0000000402007227 */ /* 0x000fe200078e00ff */
[----:B------:R-:W-:-:S04]  /*1520*/  @UP0 UIMAD UR18, UR18, UR5, UR23 ;  /* 0x00000005121202a4 */ /* 0x000fc8000f8e0217 */
[----:B------:R-:W-:-:S05]  /*1530*/  IADD3 R2, -R0, RZ, RZ ;  /* 0x000000ff00027210 */ /* 0x000fca0007ffe1ff */
[----:B------:R-:W-:-:S05]  /*1540*/  IMAD R2, R3, R2, R4 ;  /* 0x0000000203027224 */ /* 0x000fca00078e0204 */
[----:B------:R-:W-:-:S13]  /*1550*/  ISETP.GT.U32.AND P1, PT, R3, R2, PT ;  /* 0x000000020300720c */ /* 0x000fda0003f24070 */
[----:B------:R-:W-:Y:S01]  /*1560*/  @!P1 IMAD.IADD R2, R2, 0x1, -R3 ;  /* 0x0000000102029824 */ /* 0x000fe200078e0a03 */
[----:B------:R-:W-:Y:S02]  /*1570*/  @!P1 IADD3 R0, R0, 0x1, RZ ;  /* 0x0000000100009810 */ /* 0x000fe40007ffe0ff */
[----:B------:R-:W-:Y:S02]  /*1580*/  ISETP.NE.AND P1, PT, RZ, c[0x0][0x1c8], PT ;  /* 0x00007200ff007a0c */ /* 0x000fe40003f25270 */
[----:B------:R-:W-:Y:S01]  /*1590*/  ISETP.GE.U32.AND P3, PT, R2, R3, PT ;  /* 0x000000030200720c */ /* 0x000fe20003f66070 */
[----:B------:R-:W-:-:S04]  /*15a0*/  IMAD R2, R7, c[0x0][0x198], RZ ;  /* 0x0000660007027a24 */ /* 0x000fc800078e02ff */
[----:B------:R-:W-:-:S05]  /*15b0*/  IMAD R2, R5, c[0x0][0x19c], R2 ;  /* 0x0000670005027a24 */ /* 0x000fca00078e0202 */
[----:B------:R-:W-:-:S03]  /*15c0*/  IADD3 R9, R9, R2, RZ ;  /* 0x0000000209097210 */ /* 0x000fc60007ffe0ff */
[----:B------:R-:W-:-:S05]  /*15d0*/  @P3 IADD3 R0, R0, 0x1, RZ ;  /* 0x0000000100003810 */ /* 0x000fca0007ffe0ff */
[----:B------:R-:W-:Y:S01]  /*15e0*/  @!P2 IMAD.MOV R0, RZ, RZ, -R0 ;  /* 0x000000ffff00a224 */ /* 0x000fe200078e0a00 */
[----:B------:R-:W-:-:S04]  /*15f0*/  @!P1 LOP3.LUT R0, RZ, c[0x0][0x1c8], RZ, 0x33, !PT ;  /* 0x00007200ff009a12 */ /* 0x000fc800078e33ff */
[----:B------:R-:W-:Y:S01]  /*1600*/  SHF.R.S32.HI R96, RZ, 0x1f, R0 ;  /* 0x0000001fff607819 */ /* 0x000fe20000011400 */
[----:B------:R-:W-:-:S04]  /*1610*/  IMAD.WIDE.U32 R8, R0, c[0x0][0x1b0], R8 ;  /* 0x00006c0000087a25 */ /* 0x000fc800078e0008 */
[----:B------:R-:W-:Y:S02]  /*1620*/  IMAD R3, R96, c[0x0][0x1b0], RZ ;  /* 0x00006c0060037a24 */ /* 0x000fe400078e02ff */
[----:B------:R-:W-:Y:S02]  /*1630*/  IMAD.MOV.U32 R4, RZ, RZ, R8 ;  /* 0x000000ffff047224 */ /* 0x000fe400078e0008 */
[----:B------:R-:W-:-:S05]  /*1640*/  IMAD R3, R0, c[0x0][0x1b4], R3 ;  /* 0x00006d0000037a24 */ /* 0x000fca00078e0203 */
[----:B------:R-:W-:Y:S01]  /*1650*/  IADD3 R3, R9, R3, RZ ;  /* 0x0000000309037210 */ /* 0x000fe20007ffe0ff */
[----:B------:R-:W-:Y:S01]  /*1660*/  IMAD.MOV.U32 R9, RZ, RZ, R5 ;  /* 0x000000ffff097224 */ /* 0x000fe200078e0005 */
[----:B------:R-:W-:Y:S05]  /*1670*/  @P0 BRA `(.L_x_1950) ;  /* 0x000000d000000947 */ /* 0x000fea0003800000 */
[----:B------:R-:W-:Y:S02]  /*1680*/  USHF.R.S32.HI UR18, URZ, 0x1f, UR13 ;  /* 0x0000001f3f127899 */ /* 0x000fe4000801140d */
[----:B------:R-:W-:Y:S02]  /*1690*/  ULDC.64 UR4, c[0x0][0x1a0] ;  /* 0x0000680000047ab9 */ /* 0x000fe40000000a00 */
[----:B------:R-:W-:Y:S02]  /*16a0*/  UIMAD UR18, UR18, UR4, URZ ;  /* 0x00000004121272a4 */ /* 0x000fe4000f8e023f */
[----:B------:R-:W-:Y:S02]  /*16b0*/  UIMAD.WIDE.U32 UR22, UR13, UR4, URZ ;  /* 0x000000040d1672a5 */ /* 0x000fe4000f8e003f */
[----:B------:R-:W-:-:S02]  /*16c0*/  UIMAD UR18, UR13, UR5, UR18 ;  /* 0x000000050d1272a4 */ /* 0x000fc4000f8e0212 */
[----:B------:R-:W-:Y:S02]  /*16d0*/  USHF.R.S32.HI UR13, URZ, 0x1f, UR20 ;  /* 0x0000001f3f0d7899 */ /* 0x000fe40008011414 */
[----:B------:R-:W-:Y:S02]  /*16e0*/  ULDC.64 UR4, c[0x0][0x188] ;  /* 0x0000620000047ab9 */ /* 0x000fe40000000a00 */
[----:B------:R-:W-:Y:S02]  /*16f0*/  UIADD3 UR19, UR23, UR18, URZ ;  /* 0x0000001217137290 */ /* 0x000fe4000fffe03f */
[----:B------:R-:W-:Y:S02]  /*1700*/  UIMAD UR13, UR13, UR4, URZ ;  /* 0x000000040d0d72a4 */ /* 0x000fe4000f8e023f */
[----:B------:R-:W-:Y:S02]  /*1710*/  UMOV UR18, UR22 ;  /* 0x0000001600127c82 */ /* 0x000fe40008000000 */
[----:B------:R-:W-:-:S02]  /*1720*/  UIMAD UR5, UR20, UR5, UR13 ;  /* 0x00000005140572a4 */ /* 0x000fc4000f8e020d */
[----:B------:R-:W-:-:S04]  /*1730*/  UIMAD.WIDE.U32 UR22, UR20, UR4, UR18 ;  /* 0x00000004141672a5 */ /* 0x000fc8000f8e0012 */
[----:B------:R-:W-:Y:S02]  /*1740*/  UIADD3 UR18, UR23, UR5, URZ ;  /* 0x0000000517127290 */ /* 0x000fe4000fffe03f */
.L_x_1950:
[----:B------:R1:W5:Y:S01]  /*1750*/  @P4 LDG.E R101, [R126.64] ;  /* 0x000000067e654981 */ /* 0x000362000c1e1900 */
[----:B------:R-:W-:Y:S01]  /*1760*/  UISETP.NE.AND UP0, UPT, UR9, -0x1, UPT ;  /* 0xffffffff0900788c */ /* 0x000fe2000bf05270 */
[----:B------:R-:W-:Y:S01]  /*1770*/  SHF.R.S32.HI R47, RZ, 0x1f, R43 ;  /* 0x0000001fff2f7819 */ /* 0x000fe2000001142b */
[----:B------:R-:W-:Y:S01]  /*1780*/  ULDC.64 UR4, c[0x0][0x190] ;  /* 0x0000640000047ab9 */ /* 0x000fe20000000a00 */
[----:B------:R-:W2:Y:S01]  /*1790*/  S2R R14, SR_CTAID.X ;  /* 0x00000000000e7919 */ /* 0x000ea20000002500 */
[----:B------:R-:W-:Y:S01]  /*17a0*/  IMAD.MOV.U32 R6, RZ, RZ, 0x2 ;  /* 0x00000002ff067424 */ /* 0x000fe200078e00ff */
[CC--:B------:R-:W-:Y:S01]  /*17b0*/  LEA.HI R116, R47.reuse, R43.reuse, RZ, 0x2 ;  /* 0x0000002b2f747211 */ /* 0x0c0fe200078f10ff */
[----:B------:R-:W-:Y:S01]  /*17c0*/  IMAD.MOV.U32 R115, RZ, RZ, c[0x0][0x230] ;  /* 0x00008c00ff737624 */ /* 0x000fe200078e00ff */
[CC--:B------:R-:W-:Y:S01]  /*17d0*/  LEA.HI R49, R47.reuse, R43.reuse, RZ, 0x3 ;  /* 0x0000002b2f317211 */ /* 0x0c0fe200078f18ff */
[----:B------:R-:W-:Y:S01]  /*17e0*/  IMAD.MOV.U32 R10, RZ, RZ, RZ ;  /* 0x000000ffff0a7224 */ /* 0x000fe200078e00ff */
[----:B------:R-:W-:Y:S01]  /*17f0*/  LOP3.LUT R113, R116, 0xfffffffc, RZ, 0xc0, !PT ;  /* 0xfffffffc74717812 */ /* 0x000fe200078ec0ff */
[----:B------:R-:W-:Y:S01]  /*1800*/  IMAD.MOV.U32 R11, RZ, RZ, c[0x0][0x230] ;  /* 0x00008c00ff0b7624 */ /* 0x000fe200078e00ff */
[----:B------:R-:W-:Y:S01]  /*1810*/  @UP0 UIMAD.WIDE.U32 UR20, UR9, UR4, URZ ;  /* 0x00000004091402a5 */ /* 0x000fe2000f8e003f */
[-C--:B------:R-:W-:Y:S01]  /*1820*/  LEA.HI R42, R47, R43.reuse, RZ, 0x5 ;  /* 0x0000002b2f2a7211 */ /* 0x080fe200078f28ff */
[----:B------:R-:W3:Y:S01]  /*1830*/  S2R R128, SR_CTAID.Z ;  /* 0x0000000000807919 */ /* 0x000ee20000002700 */
[----:B------:R-:W-:Y:S01]  /*1840*/  SHF.R.S32.HI R48, RZ, 0x3, R49 ;  /* 0x00000003ff307819 */ /* 0x000fe20000011431 */
[----:B------:R-:W-:Y:S01]  /*1850*/  @UP0 UIMAD UR19, UR9, UR5, UR21 ;  /* 0x00000005091302a4 */ /* 0x000fe2000f8e0215 */
[----:B------:R-:W-:Y:S01]  /*1860*/  IMAD.IADD R113, R43, 0x1, -R113 ;  /* 0x000000012b717824 */ /* 0x000fe200078e0a71 */
[----:B------:R-:W-:Y:S01]  /*1870*/  LEA.HI R47, R47, R43, RZ, 0x4 ;  /* 0x0000002b2f2f7211 */ /* 0x000fe200078f20ff */
[----:B------:R-:W-:Y:S01]  /*1880*/  ULDC.64 UR4, c[0x0][0x178] ;  /* 0x00005e0000047ab9 */ /* 0x000fe20000000a00 */
[----:B------:R-:W-:Y:S01]  /*1890*/  SHF.R.S32.HI R124, RZ, 0x2, R116 ;  /* 0x00000002ff7c7819 */ /* 0x000fe20000011474 */
[----:B------:R-:W-:Y:S01]  /*18a0*/  @!UP0 UIMAD UR13, UR14, UR4, URZ ;  /* 0x000000040e0d82a4 */ /* 0x000fe2000f8e023f */
[----:B------:R-:W-:Y:S01]  /*18b0*/  IMAD.SHL.U32 R188, R113, 0x8, RZ ;  /* 0x0000000871bc7824 */ /* 0x000fe200078e00ff */
[----:B------:R-:W-:Y:S01]  /*18c0*/  @!UP0 UIMAD.WIDE.U32 UR24, UR15, UR4, URZ ;  /* 0x000000040f1882a5 */ /* 0x000fe2000f8e003f */
[----:B------:R-:W-:Y:S01]  /*18d0*/  LOP3.LUT R46, R47, 0xfffffff0, RZ, 0xc0, !PT ;  /* 0xfffffff02f2e7812 */ /* 0x000fe200078ec0ff */
[----:B------:R-:W-:Y:S01]  /*18e0*/  @!UP0 UIMAD UR5, UR15, UR5, UR13 ;  /* 0x000000050f0582a4 */ /* 0x000fe2000f8e020d */
[----:B------:R-:W-:Y:S01]  /*18f0*/  IMAD.SHL.U32 R2, R48, 0x40, RZ ;  /* 0x0000004030027824 */ /* 0x000fe200078e00ff */
[----:B------:R-:W-:Y:S01]  /*1900*/  USHF.R.S32.HI UR13, URZ, 0x1f, UR16 ;  /* 0x0000001f3f0d7899 */ /* 0x000fe20008011410 */
[----:B------:R-:W-:Y:S01]  /*1910*/  LEA.HI R116, R116, R124, RZ, 0x1 ;  /* 0x0000007c74747211 */ /* 0x000fe200078f08ff */
[----:B------:R-:W-:Y:S01]  /*1920*/  @!UP0 UIADD3 UR19, UR25, UR5, URZ ;  /* 0x0000000519138290 */ /* 0x000fe2000fffe03f */
[----:B------:R-:W-:Y:S01]  /*1930*/  IMAD.HI.U32 R115, R6, R115, R10 ;  /* 0x0000007306737227 */ /* 0x000fe200078e000a */
[----:B------:R-:W-:Y:S01]  /*1940*/  SHF.R.S32.HI R189, RZ, 0x1f, R188 ;  /* 0x0000001fffbd7819 */ /* 0x000fe200000114bc */
[----:B------:R-:W-:Y:S01]  /*1950*/  ULDC.64 UR4, c[0x0][0x1a8] ;  /* 0x00006a0000047ab9 */ /* 0x000fe20000000a00 */
[----:B------:R-:W-:Y:S01]  /*1960*/  LOP3.LUT R116, R116, 0x7fffffe, RZ, 0xc0, !PT ;  /* 0x07fffffe74747812 */ /* 0x000fe200078ec0ff */
[----:B------:R-:W-:Y:S01]  /*1970*/  UIMAD UR4, UR13, UR4, URZ ;  /* 0x000000040d0472a4 */ /* 0x000fe2000f8e023f */
[----:B------:R-:W-:Y:S01]  /*1980*/  IMAD.IADD R46, R43, 0x1, -R46 ;  /* 0x000000012b2e7824 */ /* 0x000fe200078e0a2e */
[----:B------:R-:W-:Y:S01]  /*1990*/  IADD3 R10, P0, R188, UR22, RZ ;  /* 0x00000016bc0a7c10 */ /* 0x000fe2000ff1e0ff */
[----:B------:R-:W-:Y:S01]  /*19a0*/  @!UP0 UMOV UR20, UR24 ;  /* 0x0000001800148c82 */ /* 0x000fe20008000000 */
[----:B------:R-:W-:Y:S01]  /*19b0*/  LOP3.LUT R2, R2, 0xc0, RZ, 0xc0, !PT ;  /* 0x000000c002027812 */ /* 0x000fe200078ec0ff */
[----:B------:R-:W-:Y:S01]  /*19c0*/  UIMAD UR4, UR16, UR5, UR4 ;  /* 0x00000005100472a4 */ /* 0x000fe2000f8e0204 */
[----:B------:R-:W-:Y:S01]  /*19d0*/  SHF.R.S32.HI R125, RZ, 0x1f, R124 ;  /* 0x0000001fff7d7819 */ /* 0x000fe2000001147c */
[----:B------:R-:W-:Y:S01]  /*19e0*/  USHF.R.S32.HI UR5, URZ, 0x1f, UR17 ;  /* 0x0000001f3f057899 */ /* 0x000fe20008011411 */
[----:B------:R-:W-:Y:S01]  /*19f0*/  SHF.R.S32.HI R42, RZ, 0x5, R42 ;  /* 0x00000005ff2a7819 */ /* 0x000fe2000001142a */
[----:B------:R-:W-:Y:S01]  /*1a00*/  IMAD.IADD R116, R124, 0x1, -R116 ;  /* 0x000000017c747824 */ /* 0x000fe200078e0a74 */
[----:B------:R-:W-:Y:S01]  /*1a10*/  IADD3.X R11, R189, UR18, RZ, P0, !PT ;  /* 0x00000012bd0b7c10 */ /* 0x000fe200087fe4ff */
[----:B------:R-:W-:Y:S01]  /*1a20*/  ULEA.HI UR5, UR5, UR17, URZ, 0x8 ;  /* 0x0000001105057291 */ /* 0x000fe2000f8f403f */
[----:B------:R-:W-:Y:S01]  /*1a30*/  LOP3.LUT R6, R2, 0x18, R188, 0xf8, !PT ;  /* 0x0000001802067812 */ /* 0x000fe200078ef8bc */
[----:B--2---:R-:W-:Y:S01]  /*1a40*/  IMAD.WIDE R14, R14, 0x40, R124 ;  /* 0x000000400e0e7825 */ /* 0x004fe200078e027c */
[----:B------:R-:W-:Y:S01]  /*1a50*/  LEA.HI R45, R46, R46, RZ, 0x1 ;  /* 0x0000002e2e2d7211 */ /* 0x000fe200078f08ff */
[----:B------:R-:W-:Y:S01]  /*1a60*/  USHF.R.S32.HI UR5, URZ, 0x8, UR5 ;  /* 0x000000083f057899 */ /* 0x000fe20008011405 */
[----:B------:R-:W-:Y:S01]  /*1a70*/  IADD3 R118, P0, R124, R9, RZ ;  /* 0x000000097c767210 */ /* 0x000fe20007f1e0ff */
[----:B------:R-:W-:Y:S01]  /*1a80*/  IMAD R116, R42, 0x8, R116 ;  /* 0x000000082a747824 */ /* 0x000fe200078e0274 */
[----:B------:R-:W-:Y:S01]  /*1a90*/  SHF.R.U32.HI R2, RZ, 0x3, R2 ;  /* 0x00000003ff027819 */ /* 0x000fe20000011602 */
[----:B------:R-:W-:Y:S01]  /*1aa0*/  IMAD.SHL.U32 R113, R113, 0x4, RZ ;  /* 0x0000000471717824 */ /* 0x000fe200078e00ff */
[----:B------:R-:W-:Y:S01]  /*1ab0*/  IADD3 R12, P1, R188, UR20, RZ ;  /* 0x00000014bc0c7c10 */ /* 0x000fe2000ff3e0ff */
[----:B------:R-:W-:Y:S01]  /*1ac0*/  IMAD.X R7, R125, 0x1, R7, P0 ;  /* 0x000000017d077824 */ /* 0x000fe200000e0607 */
[----:B------:R-:W-:Y:S01]  /*1ad0*/  SHF.R.S32.HI R8, RZ, 0x1, R45 ;  /* 0x00000001ff087819 */ /* 0x000fe2000001142d */
[----:B------:R-:W-:Y:S01]  /*1ae0*/  IMAD.WIDE.U32 R10, R0, c[0x0][0x1b8], R10 ;  /* 0x00006e00000a7a25 */ /* 0x000fe200078e000a */
[----:B------:R-:W-:-:S02]  /*1af0*/  SHF.R.S32.HI R44, RZ, 0x1f, R45 ;  /* 0x0000001fff2c7819 */ /* 0x000fc4000001142d */
[----:B------:R-:W-:Y:S01]  /*1b00*/  LOP3.LUT R2, R6, R2, RZ, 0x3c, !PT ;  /* 0x0000000206027212 */ /* 0x000fe200078e3cff */
[----:B------:R-:W-:Y:S01]  /*1b10*/  IMAD R6, R15, c[0x0][0x190], RZ ;  /* 0x000064000f067a24 */ /* 0x000fe200078e02ff */
[----:B------:R-:W-:Y:S01]  /*1b20*/  IADD3.X R13, R189, UR19, RZ, P1, !PT ;  /* 0x00000013bd0d7c10 */ /* 0x000fe20008ffe4ff */
[----:B------:R-:W-:Y:S01]  /*1b30*/  IMAD R7, R7, c[0x0][0x1a0], RZ ;  /* 0x0000680007077a24 */ /* 0x000fe200078e02ff */
[----:B------:R-:W-:Y:S01]  /*1b40*/  IADD3 R122, P0, R188, R4, RZ ;  /* 0x00000004bc7a7210 */ /* 0x000fe20007f1e0ff */
[C---:B------:R-:W-:Y:S01]  /*1b50*/  IMAD R6, R14.reuse, c[0x0][0x194], R6 ;  /* 0x000065000e067a24 */ /* 0x040fe200078e0206 */
[----:B------:R-:W-:Y:S01]  /*1b60*/  IMNMX R65, RZ, UR5, !PT ;  /* 0x00000005ff417c17 */ /* 0x000fe2000f800200 */
[----:B------:R-:W-:Y:S01]  /*1b70*/  IMAD.WIDE.U32 R12, R14, c[0x0][0x190], R12 ;  /* 0x000064000e0c7a25 */ /* 0x000fe200078e000c */
[----:B------:R-:W-:Y:S02]  /*1b80*/  LEA.HI R44, R44, R8, RZ, 0x2 ;  /* 0x000000082c2c7211 */ /* 0x000fe400078f10ff */
[----:B------:R-:W-:Y:S01]  /*1b90*/  LEA R116, R116, R2, 0x5 ;  /* 0x0000000274747211 */ /* 0x000fe200078e28ff */
[----:B------:R-:W-:Y:S01]  /*1ba0*/  IMAD R2, R96, c[0x0][0x1b8], RZ ;  /* 0x00006e0060027a24 */ /* 0x000fe200078e02ff */
[----:B------:R-:W-:Y:S01]  /*1bb0*/  IADD3.X R123, R189, R3, RZ, P0, !PT ;  /* 0x00000003bd7b7210 */ /* 0x000fe200007fe4ff */
[----:B------:R-:W-:Y:S01]  /*1bc0*/  IMAD.IADD R13, R13, 0x1, R6 ;  /* 0x000000010d0d7824 */ /* 0x000fe200078e0206 */
[----:B------:R-:W-:Y:S01]  /*1bd0*/  ISETP.LT.AND P0, PT, R65, UR10, PT ;  /* 0x0000000a41007c0c */ /* 0x000fe2000bf01270 */
[----:B------:R-:W-:Y:S01]  /*1be0*/  IMAD R2, R0, c[0x0][0x1bc], R2 ;  /* 0x00006f0000027a24 */ /* 0x000fe200078e0202 */
[----:B------:R-:W-:Y:S01]  /*1bf0*/  LOP3.LUT R44, R44, 0xfffffffc, RZ, 0xc0, !PT ;  /* 0xfffffffc2c2c7812 */ /* 0x000fe200078ec0ff */
[----:B---3--:R-:W-:Y:S01]  /*1c00*/  IMAD.WIDE.U32 R128, R128, c[0x0][0x1a8], R12 ;  /* 0x00006a0080807a25 */ /* 0x008fe200078e000c */
[----:B------:R-:W-:-:S02]  /*1c10*/  SHF.R.S32.HI R112, RZ, 0x1, R115 ;  /* 0x00000001ff707819 */ /* 0x000fc40000011473 */
[----:B------:R-:W-:Y:S01]  /*1c20*/  MOV R102, 0x5 ;  /* 0x0000000500667802 */ /* 0x000fe20000000f00 */
[----:B------:R-:W-:Y:S01]  /*1c30*/  IMAD.IADD R44, R8, 0x1, -R44 ;  /* 0x00000001082c7824 */ /* 0x000fe200078e0a2c */
[----:B------:R-:W-:Y:S01]  /*1c40*/  IADD3 R67, R129, UR4, RZ ;  /* 0x0000000481437c10 */ /* 0x000fe2000fffe0ff */
[----:B------:R-:W-:Y:S02]  /*1c50*/  IMAD R114, R124, R112, R113 ;  /* 0x000000707c727224 */ /* 0x000fe400078e0271 */
[----:B------:R-:W-:Y:S01]  /*1c60*/  IMAD.IADD R11, R11, 0x1, R2 ;  /* 0x000000010b0b7824 */ /* 0x000fe200078e0202 */
[----:B------:R-:W-:Y:S01]  /*1c70*/  LOP3.LUT P1, RZ, R44, 0x2, RZ, 0xc0, !PT ;  /* 0x000000022cff7812 */ /* 0x000fe2000782c0ff */
[----:B------:R-:W-:Y:S01]  /*1c80*/  IMAD R66, R125, c[0x0][0x198], RZ ;  /* 0x000066007d427a24 */ /* 0x000fe200078e02ff */
[----:B------:R-:W-:Y:S01]  /*1c90*/  SHF.R.S32.HI R105, RZ, 0x1f, R114 ;  /* 0x0000001fff697819 */ /* 0x000fe20000011472 */
[----:B------:R-:W-:Y:S02]  /*1ca0*/  IMAD R120, R118, c[0x0][0x1a4], R7 ;  /* 0x0000690076787a24 */ /* 0x000fe400078e0207 */
[----:B------:R-:W-:-:S02]  /*1cb0*/  IMAD.MOV.U32 R138, RZ, RZ, c[0x0][0x198] ;  /* 0x00006600ff8a7624 */ /* 0x000fc400078e00ff */
[----:B------:R-:W-:Y:S02]  /*1cc0*/  IMAD.MOV.U32 R9, RZ, RZ, 0x10 ;  /* 0x00000010ff097424 */ /* 0x000fe400078e00ff */
[----:B------:R-:W-:Y:S01]  /*1cd0*/  IMAD.MOV.U32 R2, RZ, RZ, c[0x0][0x1a0] ;  /* 0x00006800ff027624 */ /* 0x000fe200078e00ff */
[-C--:B------:R-:W-:Y:S01]  /*1ce0*/  SHF.L.U64.HI R40, R138, R102.reuse, c[0x0][0x19c] ;  /* 0x000067008a287619 */ /* 0x080fe20000010266 */
        /* <DEDUP_REMOVED lines=10> */
[----:B------:R-:W-:Y:S02]  /*1d90*/  IMAD.IADD R121, R119, 0x1, R120 ;  /* 0x0000000177797824 */ /* 0x000fe400078e0278 */
[----:B------:R-:W-:Y:S01]  /*1da0*/  @!P4 IMAD.MOV.U32 R101, RZ, RZ, RZ ;  /* 0x000000ffff65c224 */ /* 0x000fe200078e00ff */
[----:B------:R-:W-:Y:S05]  /*1db0*/  @!P0 BRA `(.L_x_1952) ;  /* 0x00006c8000008947 */ /* 0x000fea0003800000 */
[----:B-1----:R-:W-:Y:S01]  /*1dc0*/  IMAD.U32 R3, RZ, RZ, UR15 ;  /* 0x0000000fff037e24 */ /* 0x002fe2000f8e00ff */
[----:B------:R-:W-:Y:S01]  /*1dd0*/  ULDC.64 UR18, c[0x0][0x280] ;  /* 0x0000a00000127ab9 */ /* 0x000fe20000000a00 */
[----:B-----5:R-:W-:Y:S01]  /*1de0*/  IMAD.IADD R101, R101, 0x1, R5 ;  /* 0x0000000165657824 */ /* 0x020fe200078e0205 */
[----:B------:R-:W-:Y:S01]  /*1df0*/  UIMAD UR18, UR14, UR18, URZ ;  /* 0x000000120e1272a4 */ /* 0x000fe2000f8e023f */
[C-C-:B------:R-:W-:Y:S01]  /*1e00*/  IMAD.WIDE.U32 R6, R3.reuse, c[0x0][0x280], R188.reuse ;  /* 0x0000a00003067a25 */ /* 0x140fe200078e00bc */
[----:B------:R-:W-:Y:S01]  /*1e10*/  USHF.R.S32.HI UR24, URZ, 0x1f, UR17 ;  /* 0x0000001f3f187899 */ /* 0x000fe20008011411 */
[----:B------:R-:W-:Y:S01]  /*1e20*/  IADD3 R50, R124, 0x20, RZ ;  /* 0x000000207c327810 */ /* 0x000fe20007ffe0ff */
[----:B------:R-:W-:Y:S01]  /*1e30*/  ULDC.64 UR4, c[0x0][0x278] ;  /* 0x00009e0000047ab9 */ /* 0x000fe20000000a00 */
[----:B------:R-:W-:Y:S01]  /*1e40*/  IMAD.WIDE.U32 R10, R3, c[0x0][0x278], R188 ;  /* 0x00009e00030a7a25 */ /* 0x000fe200078e00bc */
[----:B------:R-:W-:Y:S01]  /*1e50*/  SHF.R.S32.HI R3, RZ, 0x1f, R5 ;  /* 0x0000001fff037819 */ /* 0x000fe20000011405 */
[----:B------:R-:W-:Y:S01]  /*1e60*/  UIMAD UR4, UR14, UR4, URZ ;  /* 0x000000040e0472a4 */ /* 0x000fe2000f8e023f */
[----:B------:R-:W-:Y:S01]  /*1e70*/  IADD3 R5, P1, P0, R5, -UR17, R124 ;  /* 0x8000001105057c10 */ /* 0x000fe2000f83e07c */
[----:B------:R-:W-:Y:S01]  /*1e80*/  UIMAD UR25, UR15, UR19, UR18 ;  /* 0x000000130f1972a4 */ /* 0x000fe2000f8e0212 */
[----:B------:R-:W-:Y:S01]  /*1e90*/  IMAD.WIDE.U32 R12, R2, 0x40, RZ ;  /* 0x00000040020c7825 */ /* 0x000fe200078e00ff */
[----:B------:R-:W-:Y:S01]  /*1ea0*/  UIMAD UR22, UR15, UR5, UR4 ;  /* 0x000000050f1672a4 */ /* 0x000fe2000f8e0204 */
[----:B------:R-:W-:Y:S01]  /*1eb0*/  IADD3.X R3, R3, ~UR24, R125, P1, P0 ;  /* 0x8000001803037c10 */ /* 0x000fe20008fe047d */
[----:B------:R-:W-:Y:S01]  /*1ec0*/  UMOV UR33, 0x80 ;  /* 0x0000008000217882 */ /* 0x000fe20000000000 */
[C---:B------:R-:W-:Y:S01]  /*1ed0*/  IMAD R94, R96.reuse, c[0x0][0x2a0], RZ ;  /* 0x0000a800605e7a24 */ /* 0x040fe200078e02ff */
[----:B------:R-:W-:Y:S01]  /*1ee0*/  IADD3 R7, R7, UR25, RZ ;  /* 0x0000001907077c10 */ /* 0x000fe2000fffe0ff */
[----:B------:R-:W-:Y:S01]  /*1ef0*/  IMAD R96, R96, c[0x0][0x298], RZ ;  /* 0x0000a60060607a24 */ /* 0x000fe200078e02ff */
[----:B------:R-:W-:Y:S01]  /*1f00*/  IADD3 R11, R11, UR22, RZ ;  /* 0x000000160b0b7c10 */ /* 0x000fe2000fffe0ff */
[C---:B------:R-:W-:Y:S01]  /*1f10*/  IMAD R4, R3.reuse, c[0x0][0x290], RZ ;  /* 0x0000a40003047a24 */ /* 0x040fe200078e02ff */
[----:B------:R-:W-:Y:S01]  /*1f20*/  ULDC.64 UR4, c[0x0][0x1a0] ;  /* 0x0000680000047ab9 */ /* 0x000fe20000000a00 */
[----:B------:R-:W-:Y:S01]  /*1f30*/  IMAD R3, R3, c[0x0][0x288], RZ ;  /* 0x0000a20003037a24 */ /* 0x000fe200078e02ff */
[----:B------:R-:W-:Y:S01]  /*1f40*/  UMOV UR32, 0x40 ;  /* 0x0000004000207882 */ /* 0x000fe20000000000 */
[C---:B------:R-:W-:Y:S01]  /*1f50*/  IMAD R4, R5.reuse, c[0x0][0x294], R4 ;  /* 0x0000a50005047a24 */ /* 0x040fe200078e0204 */
[----:B------:R-:W-:Y:S01]  /*1f60*/  UIMAD UR23, UR33, UR5, URZ ;  /* 0x00000005211772a4 */ /* 0x000fe2000f8e023f */
[C---:B------:R-:W-:Y:S01]  /*1f70*/  IMAD.WIDE.U32 R6, R5.reuse, c[0x0][0x290], R6 ;  /* 0x0000a40005067a25 */ /* 0x040fe200078e0006 */
[----:B------:R-:W-:Y:S01]  /*1f80*/  UIMAD UR5, UR32, UR5, URZ ;  /* 0x00000005200572a4 */ /* 0x000fe2000f8e023f */
[C---:B------:R-:W-:Y:S01]  /*1f90*/  IADD3 R111, R124.reuse, 0x40, RZ ;  /* 0x000000407c6f7810 */ /* 0x040fe20007ffe0ff */
[----:B------:R-:W-:Y:S01]  /*1fa0*/  ULDC UR31, c[0x0][0x19c] ;  /* 0x00006700001f7ab9 */ /* 0x000fe20000000800 */
[C---:B------:R-:W-:Y:S01]  /*1fb0*/  IMAD R3, R5.reuse, c[0x0][0x28c], R3 ;  /* 0x0000a30005037a24 */ /* 0x040fe200078e0203 */
[----:B------:R-:W-:Y:S01]  /*1fc0*/  UMOV UR21, 0xc0 ;  /* 0x000000c000157882 */ /* 0x000fe20000000000 */
[----:B------:R-:W-:Y:S01]  /*1fd0*/  IMAD.WIDE.U32 R10, R5, c[0x0][0x288], R10 ;  /* 0x0000a200050a7a25 */ /* 0x000fe200078e000a */
[----:B------:R-:W-:Y:S01]  /*1fe0*/  IADD3 R79, R13, UR5, RZ ;  /* 0x000000050d4f7c10 */ /* 0x000fe2000fffe0ff */
[----:B------:R-:W-:Y:S01]  /*1ff0*/  ULDC UR22, c[0x0][0x294] ;  /* 0x0000a50000167ab9 */ /* 0x000fe20000000800 */
[----:B------:R-:W-:Y:S01]  /*2000*/  IADD3 R110, R124, 0x60, RZ ;  /* 0x000000607c6e7810 */ /* 0x000fe20007ffe0ff */
[----:B------:R-:W-:Y:S01]  /*2010*/  IMAD.IADD R5, R7, 0x1, R4 ;  /* 0x0000000107057824 */ /* 0x000fe200078e0204 */
[----:B------:R-:W-:Y:S01]  /*2020*/  ULDC UR5, c[0x0][0x1a4] ;  /* 0x0000690000057ab9 */ /* 0x000fe20000000800 */
[----:B------:R-:W-:Y:S01]  /*2030*/  IMAD.MOV.U32 R4, RZ, RZ, R6 ;  /* 0x000000ffff047224 */ /* 0x000fe200078e0006 */
[----:B------:R-:W-:Y:S01]  /*2040*/  UMOV UR20, 0x140 ;  /* 0x0000014000147882 */ /* 0x000fe20000000000 */
[----:B------:R-:W-:Y:S01]  /*2050*/  IMAD.WIDE.U32 R6, R2, 0x80, RZ ;  /* 0x0000008002067825 */ /* 0x000fe200078e00ff */
[----:B------:R-:W-:Y:S01]  /*2060*/  UIMAD UR33, UR33, UR31, URZ ;  /* 0x0000001f212172a4 */ /* 0x000fe2000f8e023f */
[----:B------:R-:W-:Y:S01]  /*2070*/  SHF.L.U64.HI R79, R12, 0x1, R79 ;  /* 0x000000010c4f7819 */ /* 0x000fe2000001024f */
[----:B------:R-:W-:Y:S01]  /*2080*/  UIMAD UR32, UR32, UR31, URZ ;  /* 0x0000001f202072a4 */ /* 0x000fe2000f8e023f */
[----:B------:R-:W-:Y:S01]  /*2090*/  IMAD.IADD R3, R11, 0x1, R3 ;  /* 0x000000010b037824 */ /* 0x000fe200078e0203 */
[----:B------:R-:W-:Y:S01]  /*20a0*/  UMOV UR19, 0x180 ;  /* 0x0000018000137882 */ /* 0x000fe20000000000 */
[----:B------:R-:W-:Y:S01]  /*20b0*/  IMAD.MOV.U32 R2, RZ, RZ, R10 ;  /* 0x000000ffff027224 */ /* 0x000fe200078e000a */
[----:B------:R-:W-:Y:S01]  /*20c0*/  UIMAD.WIDE.U32 UR40, UR21, UR4, URZ ;  /* 0x00000004152872a5 */ /* 0x000fe2000f8e003f */
[C---:B------:R-:W-:Y:S01]  /*20d0*/  IMAD R96, R0.reuse, c[0x0][0x29c], R96 ;  /* 0x0000a70000607a24 */ /* 0x040fe200078e0260 */
[----:B------:R-:W-:Y:S01]  /*20e0*/  UIMAD UR31, UR21, UR22, URZ ;  /* 0x00000016151f72a4 */ /* 0x000fe2000f8e023f */
[C---:B------:R-:W-:Y:S01]  /*20f0*/  IMAD.WIDE.U32 R2, R0.reuse, c[0x0][0x298], R2 ;  /* 0x0000a60000027a25 */ /* 0x040fe200078e0002 */
[----:B------:R-:W-:Y:S01]  /*2100*/  UIMAD UR36, UR21, UR5, URZ ;  /* 0x00000005152472a4 */ /* 0x000fe2000f8e023f */
[----:B------:R-:W-:Y:S01]  /*2110*/  IADD3 R84, R7, UR23, RZ ;  /* 0x0000001707547c10 */ /* 0x000fe2000fffe0ff */
[----:B------:R-:W-:Y:S01]  /*2120*/  UMOV UR18, 0x1c0 ;  /* 0x000001c000127882 */ /* 0x000fe20000000000 */
[----:B------:R-:W-:Y:S01]  /*2130*/  IMAD R94, R0, c[0x0][0x2a4], R94 ;  /* 0x0000a900005e7a24 */ /* 0x000fe200078e025e */
[----:B------:R-:W-:Y:S01]  /*2140*/  LEA R97, P0, R2, c[0x0][0x268], 0x1 ;  /* 0x00009a0002617a11 */ /* 0x000fe200078008ff */
[----:B------:R-:W-:Y:S01]  /*2150*/  IMAD.WIDE.U32 R4, R0, c[0x0][0x2a0], R4 ;  /* 0x0000a80000047a25 */ /* 0x000fe200078e0004 */
[----:B------:R-:W-:Y:S01]  /*2160*/  UIMAD.WIDE.U32 UR38, UR20, UR4, URZ ;  /* 0x00000004142672a5 */ /* 0x000fe2000f8e003f */
[----:B------:R-:W-:Y:S01]  /*2170*/  SHF.L.U64.HI R84, R6, 0x1, R84 ;  /* 0x0000000106547819 */ /* 0x000fe20000010254 */
[----:B------:R-:W-:Y:S01]  /*2180*/  UIMAD UR21, UR20, UR22, URZ ;  /* 0x00000016141572a4 */ /* 0x000fe2000f8e023f */
[----:B------:R-:W-:Y:S01]  /*2190*/  IMAD.IADD R96, R3, 0x1, R96 ;  /* 0x0000000103607824 */ /* 0x000fe200078e0260 */
[----:B------:R-:W-:Y:S01]  /*21a0*/  LEA R95, P1, R4, c[0x0][0x270], 0x1 ;  /* 0x00009c00045f7a11 */ /* 0x000fe200078208ff */
[----:B------:R-:W-:Y:S01]  /*21b0*/  IMAD.IADD R94, R5, 0x1, R94 ;  /* 0x00000001055e7824 */ /* 0x000fe200078e025e */
[----:B------:R-:W-:Y:S01]  /*21c0*/  UIMAD UR37, UR20, UR5, URZ ;  /* 0x00000005142572a4 */ /* 0x000fe2000f8e023f */
        /* <DEDUP_REMOVED lines=8> */
[----:B------:R-:W-:Y:S01]  /*2250*/  UIMAD UR20, UR19, UR22, URZ ;  /* 0x00000016131472a4 */ /* 0x000fe2000f8e023f */
[----:B------:R-:W-:Y:S01]  /*2260*/  LEA R90, P1, R122, c[0x0][0x168], 0x1 ;  /* 0x00005a007a5a7a11 */ /* 0x000fe200078208ff */
[----:B------:R-:W-:Y:S01]  /*2270*/  IMAD.MOV.U32 R103, RZ, RZ, c[0x0][0x288] ;  /* 0x0000a200ff677624 */ /* 0x000fe200078e00ff */
[----:B------:R-:W-:Y:S01]  /*2280*/  LEA R93, P0, R118, c[0x0][0x170], 0x1 ;  /* 0x00005c00765d7a11 */ /* 0x000fe200078008ff */
[----:B------:R-:W-:Y:S01]  /*2290*/  IMAD.WIDE.U32 R142, R138, 0x80, RZ ;  /* 0x000000808a8e7825 */ /* 0x000fe200078e00ff */
[----:B------:R-:W-:Y:S01]  /*22a0*/  LEA.HI.X R89, R122, c[0x0][0x16c], R66, 0x1, P1 ;  /* 0x00005b007a597a11 */ /* 0x000fe200008f0c42 */
[----:B------:R-:W-:Y:S01]  /*22b0*/  UIMAD UR22, UR18, UR22, URZ ;  /* 0x00000016121672a4 */ /* 0x000fe2000f8e023f */
[----:B------:R-:W-:Y:S01]  /*22c0*/  LEA.HI.X R92, R118, c[0x0][0x174], R121, 0x1, P0 ;  /* 0x00005d00765c7a11 */ /* 0x000fe200000f0c79 */
[C---:B------:R-:W-:Y:S01]  /*22d0*/  IMAD.SHL.U32 R78, R130.reuse, 0x40, RZ ;  /* 0x00000040824e7824 */ /* 0x040fe200078e00ff */
[----:B------:R-:W-:Y:S01]  /*22e0*/  SHF.R.S32.HI R32, RZ, 0x1f, R101 ;  /* 0x0000001fff207819 */ /* 0x000fe20000011465 */
[----:B------:R-:W-:Y:S01]  /*22f0*/  IMAD.SHL.U32 R83, R130, 0x80, RZ ;  /* 0x0000008082537824 */ /* 0x000fe200078e00ff */
[-C--:B------:R-:W-:Y:S01]  /*2300*/  IADD3 R33, P1, R114, R101.reuse, RZ ;  /* 0x0000006572217210 */ /* 0x080fe20007f3e0ff */
[C---:B------:R-:W-:Y:S01]  /*2310*/  IMAD.SHL.U32 R76, R130.reuse, 0x20, RZ ;  /* 0x00000020824c7824 */ /* 0x040fe200078e00ff */
[----:B------:R-:W-:Y:S01]  /*2320*/  IADD3 R101, P0, R113, R101, RZ ;  /* 0x0000006571657210 */ /* 0x000fe20007f1e0ff */
[C---:B------:R-:W-:Y:S01]  /*2330*/  IMAD.WIDE.U32 R136, R130.reuse, 0xc0, RZ ;  /* 0x000000c082887825 */ /* 0x040fe200078e00ff */
[CC--:B------:R-:W-:Y:S01]  /*2340*/  SHF.L.U64.HI R77, R130.reuse, R69.reuse, c[0x0][0x294] ;  /* 0x0000a500824d7619 */ /* 0x0c0fe20000010245 */
[----:B------:R-:W-:Y:S01]  /*2350*/  UIMAD.WIDE.U32 UR34, UR19, UR4, URZ ;  /* 0x00000004132272a5 */ /* 0x000fe2000f8e003f */
[----:B------:R-:W-:Y:S01]  /*2360*/  SHF.L.U64.HI R82, R130, R72, c[0x0][0x294] ;  /* 0x0000a50082527619 */ /* 0x000fe20000010248 */
[--C-:B------:R-:W-:Y:S01]  /*2370*/  IMAD.X R100, R104, 0x1, R32.reuse, P0 ;  /* 0x0000000168647824 */ /* 0x100fe200000e0620 */
[C---:B------:R-:W-:Y:S01]  /*2380*/  SHF.L.U64.HI R75, R130.reuse, R102, c[0x0][0x294] ;  /* 0x0000a500824b7619 */ /* 0x040fe20000010266 */
[----:B------:R-:W-:Y:S01]  /*2390*/  IMAD.X R32, R105, 0x1, R32, P1 ;  /* 0x0000000169207824 */ /* 0x000fe200008e0620 */
[----:B------:R-:W-:Y:S01]  /*23a0*/  UIMAD UR19, UR19, UR5, URZ ;  /* 0x00000005131372a4 */ /* 0x000fe2000f8e023f */
[C---:B------:R-:W-:Y:S01]  /*23b0*/  IMAD.WIDE.U32 R134, R130.reuse, 0x140, RZ ;  /* 0x0000014082867825 */ /* 0x040fe200078e00ff */
[----:B------:R-:W-:Y:S01]  /*23c0*/  SHF.L.U64.HI R100, R101, 0x1, R100 ;  /* 0x0000000165647819 */ /* 0x000fe20000010264 */
[----:B------:R-:W-:Y:S01]  /*23d0*/  UIMAD.WIDE.U32 UR42, UR18, UR4, URZ ;  /* 0x00000004122a72a5 */ /* 0x000fe2000f8e003f */
[----:B------:R-:W-:Y:S01]  /*23e0*/  SHF.L.U64.HI R32, R33, 0x1, R32 ;  /* 0x0000000121207819 */ /* 0x000fe20000010220 */
[----:B------:R-:W-:Y:S01]  /*23f0*/  IMAD.SHL.U32 R101, R101, 0x2, RZ ;  /* 0x0000000265657824 */ /* 0x000fe200078e00ff */
[----:B------:R-:W-:Y:S01]  /*2400*/  UIMAD UR5, UR18, UR5, URZ ;  /* 0x00000005120572a4 */ /* 0x000fe2000f8e023f */
[----:B------:R-:W-:Y:S01]  /*2410*/  IMAD.SHL.U32 R33, R33, 0x2, RZ ;  /* 0x0000000221217824 */ /* 0x000fe200078e00ff */
[----:B------:R-:W-:Y:S01]  /*2420*/  SHF.L.U64.HI R69, R103, R69, c[0x0][0x28c] ;  /* 0x0000a30067457619 */ /* 0x000fe20000010245 */
[----:B------:R-:W-:Y:S01]  /*2430*/  IMAD.WIDE.U32 R132, R130, 0x180, RZ ;  /* 0x0000018082847825 */ /* 0x000fe200078e00ff */
[----:B------:R-:W-:Y:S01]  /*2440*/  IADD3 R99, P3, R101, c[0x0][0x2b0], RZ ;  /* 0x0000ac0065637a10 */ /* 0x000fe20007f7e0ff */
[----:B------:R-:W-:Y:S01]  /*2450*/  ULDC UR30, c[0x0][0x28c] ;  /* 0x0000a300001e7ab9 */ /* 0x000fe20000000800 */
[----:B------:R-:W-:Y:S01]  /*2460*/  IADD3 R11, P1, R33, c[0x0][0x2b0], RZ ;  /* 0x0000ac00210b7a10 */ /* 0x000fe20007f3e0ff */
[----:B------:R-:W-:Y:S01]  /*2470*/  IMAD.WIDE.U32 R138, R138, 0x40, RZ ;  /* 0x000000408a8a7825 */ /* 0x000fe200078e00ff */
[----:B------:R-:W-:Y:S01]  /*2480*/  IADD3 R101, P2, R101, c[0x0][0x2a8], RZ ;  /* 0x0000aa0065657a10 */ /* 0x000fe20007f5e0ff */
[----:B------:R-:W-:Y:S01]  /*2490*/  ULDC UR29, c[0x0][0x28c] ;  /* 0x0000a300001d7ab9 */ /* 0x000fe20000000800 */
[----:B------:R-:W-:Y:S01]  /*24a0*/  IADD3 R33, P0, R33, c[0x0][0x2a8], RZ ;  /* 0x0000aa0021217a10 */ /* 0x000fe20007f1e0ff */
[C---:B------:R-:W-:Y:S01]  /*24b0*/  IMAD.SHL.U32 R64, R112.reuse, 0x20, RZ ;  /* 0x0000002070407824 */ /* 0x040fe200078e00ff */
[C---:B------:R-:W-:Y:S01]  /*24c0*/  SHF.L.U64.HI R72, R103.reuse, R72, c[0x0][0x28c] ;  /* 0x0000a30067487619 */ /* 0x040fe20000010248 */
[C---:B------:R-:W-:Y:S01]  /*24d0*/  IMAD.SHL.U32 R62, R112.reuse, 0x40, RZ ;  /* 0x00000040703e7824 */ /* 0x040fe200078e00ff */
[----:B------:R-:W-:Y:S01]  /*24e0*/  SHF.L.U64.HI R102, R103, R102, c[0x0][0x28c] ;  /* 0x0000a30067667619 */ /* 0x000fe20000010266 */
[----:B------:R-:W-:Y:S01]  /*24f0*/  IMAD R60, R112, 0x60, RZ ;  /* 0x00000060703c7824 */ /* 0x000fe200078e02ff */
[----:B------:R-:W-:Y:S01]  /*2500*/  SHF.L.U64.HI R77, R78, 0x1, R77 ;  /* 0x000000014e4d7819 */ /* 0x000fe2000001024d */
[C---:B------:R-:W-:Y:S01]  /*2510*/  IMAD.SHL.U32 R58, R112.reuse, 0x80, RZ ;  /* 0x00000080703a7824 */ /* 0x040fe200078e00ff */
[----:B------:R-:W-:Y:S01]  /*2520*/  SHF.L.U64.HI R82, R83, 0x1, R82 ;  /* 0x0000000153527819 */ /* 0x000fe20000010252 */
[----:B------:R-:W-:Y:S01]  /*2530*/  IMAD R56, R112, 0xa0, RZ ;  /* 0x000000a070387824 */ /* 0x000fe200078e02ff */
[----:B------:R-:W-:Y:S01]  /*2540*/  SHF.L.U64.HI R75, R76, 0x1, R75 ;  /* 0x000000014c4b7819 */ /* 0x000fe2000001024b */
[----:B------:R-:W-:Y:S01]  /*2550*/  IMAD R54, R112, 0xc0, RZ ;  /* 0x000000c070367824 */ /* 0x000fe200078e02ff */
[----:B------:R-:W-:Y:S01]  /*2560*/  IADD3.X R98, R100, c[0x0][0x2b4], RZ, P3, !PT ;  /* 0x0000ad0064627a10 */ /* 0x000fe20001ffe4ff */
[----:B------:R-:W-:Y:S01]  /*2570*/  IMAD R52, R112, 0xe0, RZ ;  /* 0x000000e070347824 */ /* 0x000fe200078e02ff */
[----:B------:R-:W-:Y:S01]  /*2580*/  IADD3.X R10, R32, c[0x0][0x2b4], RZ, P1, !PT ;  /* 0x0000ad00200a7a10 */ /* 0x000fe20000ffe4ff */
[----:B------:R-:W-:Y:S01]  /*2590*/  IMAD.WIDE.U32 R130, R130, 0x1c0, RZ ;  /* 0x000001c082827825 */ /* 0x000fe200078e00ff */
[C---:B------:R-:W-:Y:S01]  /*25a0*/  IADD3 R109, R124.reuse, 0x80, RZ ;  /* 0x000000807c6d7810 */ /* 0x040fe20007ffe0ff */
[----:B------:R-:W-:Y:S01]  /*25b0*/  ULDC UR28, c[0x0][0x28c] ;  /* 0x0000a300001c7ab9 */ /* 0x000fe20000000800 */
[C---:B------:R-:W-:Y:S01]  /*25c0*/  IADD3 R108, R124.reuse, 0xa0, RZ ;  /* 0x000000a07c6c7810 */ /* 0x040fe20007ffe0ff */
[----:B------:R-:W-:Y:S01]  /*25d0*/  IMAD.MOV.U32 R68, RZ, RZ, c[0x0][0x290] ;  /* 0x0000a400ff447624 */ /* 0x000fe200078e00ff */
[----:B------:R-:W-:Y:S01]  /*25e0*/  IADD3 R107, R124, 0xc0, RZ ;  /* 0x000000c07c6b7810 */ /* 0x000fe20007ffe0ff */
[----:B------:R-:W-:Y:S01]  /*25f0*/  IMAD.SHL.U32 R80, R12, 0x2, RZ ;  /* 0x000000020c507824 */ /* 0x000fe200078e00ff */
[----:B------:R-:W-:Y:S01]  /*2600*/  IADD3 R106, R124, 0xe0, RZ ;  /* 0x000000e07c6a7810 */ /* 0x000fe20007ffe0ff */
[C---:B------:R-:W-:Y:S01]  /*2610*/  IMAD.SHL.U32 R70, R103.reuse, 0x40, RZ ;  /* 0x0000004067467824 */ /* 0x040fe200078e00ff */
[----:B------:R-:W-:Y:S01]  /*2620*/  SHF.R.S32.HI R63, RZ, 0x1f, R64 ;  /* 0x0000001fff3f7819 */ /* 0x000fe20000011440 */
[C---:B------:R-:W-:Y:S01]  /*2630*/  IMAD.SHL.U32 R73, R103.reuse, 0x80, RZ ;  /* 0x0000008067497824 */ /* 0x040fe200078e00ff */
[----:B------:R-:W-:Y:S01]  /*2640*/  SHF.R.S32.HI R61, RZ, 0x1f, R62 ;  /* 0x0000001fff3d7819 */ /* 0x000fe2000001143e */
[----:B------:R-:W-:Y:S01]  /*2650*/  IMAD.SHL.U32 R85, R6, 0x2, RZ ;  /* 0x0000000206557824 */ /* 0x000fe200078e00ff */
[----:B------:R-:W-:Y:S01]  /*2660*/  SHF.R.S32.HI R59, RZ, 0x1f, R60 ;  /* 0x0000001fff3b7819 */ /* 0x000fe2000001143c */
[----:B------:R-:W-:Y:S01]  /*2670*/  IMAD.U32 R12, RZ, RZ, UR10 ;  /* 0x0000000aff0c7e24 */ /* 0x000fe2000f8e00ff */
        /* <DEDUP_REMOVED lines=17> */
[----:B------:R-:W-:Y:S01]  /*2790*/  ULDC UR24, c[0x0][0x28c] ;  /* 0x0000a30000187ab9 */ /* 0x000fe20000000800 */
[----:B------:R-:W-:Y:S01]  /*27a0*/  IADD3.X R100, R100, c[0x0][0x2ac], RZ, P2, !PT ;  /* 0x0000ab0064647a10 */ /* 0x000fe200017fe4ff */
[----:B------:R-:W-:Y:S01]  /*27b0*/  ULDC UR23, c[0x0][0x28c] ;  /* 0x0000a30000177ab9 */ /* 0x000fe20000000800 */
[----:B------:R-:W-:Y:S01]  /*27c0*/  IADD3.X R32, R32, c[0x0][0x2ac], RZ, P0, !PT ;  /* 0x0000ab0020207a10 */ /* 0x000fe200007fe4ff */
[----:B------:R-:W-:Y:S01]  /*27d0*/  ULDC UR4, c[0x0][0x230] ;  /* 0x00008c0000047ab9 */ /* 0x000fe20000000800 */
[----:B------:R-:W-:Y:S01]  /*27e0*/  IADD3 R87, R133, UR20, RZ ;  /* 0x0000001485577c10 */ /* 0x000fe2000fffe0ff */
[----:B------:R-:W-:-:S02]  /*27f0*/  UIMAD UR30, UR30, 0xc0, URZ ;  /* 0x000000c01e1e78a4 */ /* 0x000fc4000f8e023f */
[----:B------:R-:W-:Y:S02]  /*2800*/  UIMAD UR29, UR29, 0x140, URZ ;  /* 0x000001401d1d78a4 */ /* 0x000fe4000f8e023f */
[----:B------:R-:W-:Y:S02]  /*2810*/  UIMAD UR28, UR28, 0x180, URZ ;  /* 0x000001801c1c78a4 */ /* 0x000fe4000f8e023f */
[----:B------:R-:W-:Y:S02]  /*2820*/  UIMAD UR27, UR27, 0x1c0, URZ ;  /* 0x000001c01b1b78a4 */ /* 0x000fe4000f8e023f */
[----:B------:R-:W-:Y:S02]  /*2830*/  UIMAD UR26, UR26, 0xc0, URZ ;  /* 0x000000c01a1a78a4 */ /* 0x000fe4000f8e023f */
[----:B------:R-:W-:Y:S02]  /*2840*/  UIMAD UR25, UR25, 0x140, URZ ;  /* 0x00000140191978a4 */ /* 0x000fe4000f8e023f */
[----:B------:R-:W-:-:S02]  /*2850*/  UIMAD UR24, UR24, 0x180, URZ ;  /* 0x00000180181878a4 */ /* 0x000fc4000f8e023f */
[----:B------:R-:W-:Y:S02]  /*2860*/  UIMAD UR23, UR23, 0x1c0, URZ ;  /* 0x000001c0171778a4 */ /* 0x000fe4000f8e023f */
[----:B------:R-:W-:Y:S02]  /*2870*/  UIADD3 UR36, UR41, UR36, URZ ;  /* 0x0000002429247290 */ /* 0x000fe4000fffe03f */
[----:B------:R-:W-:Y:S02]  /*2880*/  UIADD3 UR37, UR39, UR37, URZ ;  /* 0x0000002527257290 */ /* 0x000fe4000fffe03f */
[----:B------:R-:W-:Y:S02]  /*2890*/  UIADD3 UR19, UR35, UR19, URZ ;  /* 0x0000001323137290 */ /* 0x000fe4000fffe03f */
[----:B------:R-:W-:Y:S02]  /*28a0*/  UIADD3 UR5, UR43, UR5, URZ ;  /* 0x000000052b057290 */ /* 0x000fe4000fffe03f */
[----:B------:R-:W-:-:S02]  /*28b0*/  ULDC.U8 UR20, c[0x0][0x313] ;  /* 0x0000c4c000147ab9 */ /* 0x000fc40000000000 */
.L_x_2006:
[----:B------:R-:W-:Y:S01]  /*28c0*/  ISETP.NE.AND P5, PT, R117, RZ, PT ;  /* 0x000000ff7500720c */ /* 0x000fe20003fa5270 */
[----:B------:R-:W-:Y:S02]  /*28d0*/  IMAD.SHL.U32 R14, R12, 0x100, RZ ;  /* 0x000001000c0e7824 */ /* 0x000fe400078e00ff */
[----:B------:R-:W-:Y:S03]  /*28e0*/  IMAD.MOV.U32 R7, RZ, RZ, R94 ;  /* 0x000000ffff077224 */ /* 0x000fe600078e005e */
[----:B------:R-:W-:Y:S04]  /*28f0*/  IADD3 R13, R14, -0x100, RZ ;  /* 0xffffff000e0d7810 */ /* 0x000fe80007ffe0ff */
[C---:B------:R-:W-:Y:S02]  /*2900*/  IADD3 R5, -R13.reuse, UR12, RZ ;  /* 0x0000000c0d057c10 */ /* 0x040fe4000fffe1ff */
[----:B------:R-:W-:Y:S02]  /*2910*/  IADD3 R4, -R13, UR17, RZ ;  /* 0x000000110d047c10 */ /* 0x000fe4000fffe1ff */
[CC--:B------:R-:W-:Y:S04]  /*2920*/  ISETP.GE.OR P0, PT, R50.reuse, R5.reuse, P5 ;  /* 0x000000053200720c */ /* 0x0c0fe80002f06670 */
[-C--:B------:R-:W-:Y:S02]  /*2930*/  ISETP.LT.OR P3, PT, R50, R4.reuse, P0 ;  /* 0x000000043200720c */ /* 0x080fe40000761670 */
[CC--:B------:R-:W-:Y:S02]  /*2940*/  ISETP.GE.OR P0, PT, R111.reuse, R5.reuse, P5 ;  /* 0x000000056f00720c */ /* 0x0c0fe40002f06670 */
[----:B------:R-:W-:Y:S02]  /*2950*/  P2R R6, PR, RZ, 0x8 ;  /* 0x00000008ff067803 */ /* 0x000fe40000000000 */
[-C--:B------:R-:W-:Y:S02]  /*2960*/  ISETP.LT.OR P6, PT, R111, R4.reuse, P0 ;  /* 0x000000046f00720c */ /* 0x080fe400007c1670 */
[CC--:B------:R-:W-:Y:S02]  /*2970*/  ISETP.GE.OR P0, PT, R110.reuse, R5.reuse, P5 ;  /* 0x000000056e00720c */ /* 0x0c0fe40002f06670 */
[----:B------:R-:W-:Y:S02]  /*2980*/  P2R R145, PR, RZ, 0x40 ;  /* 0x00000040ff917803 */ /* 0x000fe40000000000 */
[-C--:B------:R-:W-:Y:S02]  /*2990*/  ISETP.LT.OR P4, PT, R110, R4.reuse, P0 ;  /* 0x000000046e00720c */ /* 0x080fe40000781670 */
[----:B------:R-:W-:Y:S02]  /*29a0*/  ISETP.GE.OR P0, PT, R109, R5, P5 ;  /* 0x000000056d00720c */ /* 0x000fe40002f06670 */
[----:B------:R-:W-:Y:S02]  /*29b0*/  @!P3 LEA R26, P2, R35, R93, 0x1 ;  /* 0x0000005d231ab211 */ /* 0x000fe400078408ff */
[----:B------:R-:W-:Y:S02]  /*29c0*/  ISETP.LT.OR P0, PT, R109, R4, P0 ;  /* 0x000000046d00720c */ /* 0x000fe40000701670 */
[----:B------:R-:W-:Y:S02]  /*29d0*/  @!P3 LEA.HI.X R27, R35, R92, R34, 0x1, P2 ;  /* 0x0000005c231bb211 */ /* 0x000fe400010f0c22 */
[----:B------:R-:W-:Y:S02]  /*29e0*/  P2R R144, PR, RZ, 0x1 ;  /* 0x00000001ff907803 */ /* 0x000fe40000000000 */
[----:B------:R-:W-:Y:S02]  /*29f0*/  @!P6 IADD3 R22, P0, R93, R80, RZ ;  /* 0x000000505d16e210 */ /* 0x000fe40007f1e0ff */
[----:B------:R-:W-:Y:S02]  /*2a00*/  ISETP.NE.AND P2, PT, R144, RZ, PT ;  /* 0x000000ff9000720c */ /* 0x000fe40003f45270 */
[C---:B------:R-:W-:Y:S01]  /*2a10*/  @!P3 IADD3 R150, P1, R95.reuse, R76, RZ ;  /* 0x0000004c5f96b210 */ /* 0x040fe20007f3e0ff */
[----:B------:R-:W-:Y:S01]  /*2a20*/  @!P6 IMAD.X R23, R92, 0x1, R79, P0 ;  /* 0x000000015c17e824 */ /* 0x000fe200000e064f */
[----:B------:R-:W-:Y:S02]  /*2a30*/  ISETP.GE.OR P0, PT, R108, R5, P5 ;  /* 0x000000056c00720c */ /* 0x000fe40002f06670 */
[----:B------:R-:W-:Y:S01]  /*2a40*/  P2R R0, PR, RZ, 0x10 ;  /* 0x00000010ff007803 */ /* 0x000fe20000000000 */
[----:B------:R-:W-:Y:S01]  /*2a50*/  @!P3 IMAD.X R151, R94, 0x1, R75, P1 ;  /* 0x000000015e97b824 */ /* 0x000fe200008e064b */
[----:B------:R-:W-:Y:S02]  /*2a60*/  ISETP.LT.OR P5, PT, R108, R4, P0 ;  /* 0x000000046c00720c */ /* 0x000fe400007a1670 */
[C---:B------:R-:W-:Y:S03]  /*2a70*/  @!P6 IADD3 R24, P1, R95.reuse, R78, RZ ;  /* 0x0000004e5f18e210 */ /* 0x040fe60007f3e0ff */
[C---:B------:R-:W-:Y:S02]  /*2a80*/  @!P2 IADD3 R16, P0, R95.reuse, R83, RZ ;  /* 0x000000535f10a210 */ /* 0x040fe40007f1e0ff */
[C---:B------:R-:W-:Y:S01]  /*2a90*/  @!P6 IMAD.X R25, R94.reuse, 0x1, R77, P1 ;  /* 0x000000015e19e824 */ /* 0x040fe200008e064d */
[----:B------:R-:W-:Y:S02]  /*2aa0*/  @!P4 IADD3 R20, P1, R95, R136, RZ ;  /* 0x000000885f14c210 */ /* 0x000fe40007f3e0ff */
[C---:B------:R-:W-:Y:S01]  /*2ab0*/  @!P2 IMAD.X R17, R94.reuse, 0x1, R82, P0 ;  /* 0x000000015e11a824 */ /* 0x040fe200000e0652 */
[C---:B------:R-:W-:Y:S02]  /*2ac0*/  @!P2 IADD3 R148, P0, R93.reuse, R85, RZ ;  /* 0x000000555d94a210 */ /* 0x040fe40007f1e0ff */
[----:B------:R-:W-:Y:S01]  /*2ad0*/  @!P4 IMAD.X R21, R94, 0x1, R81, P1 ;  /* 0x000000015e15c824 */ /* 0x000fe200008e0651 */
[----:B------:R-:W-:Y:S02]  /*2ae0*/  @!P4 IADD3 R18, P1, R93, UR40, RZ ;  /* 0x000000285d12cc10 */ /* 0x000fe4000ff3e0ff */
[C---:B------:R-:W-:Y:S01]  /*2af0*/  @!P2 IMAD.X R149, R92.reuse, 0x1, R84, P0 ;  /* 0x000000015c95a824 */ /* 0x040fe200000e0654 */
[----:B------:R-:W-:Y:S02]  /*2b00*/  @!P5 IADD3 R146, P0, R95, R134, RZ ;  /* 0x000000865f92d210 */ /* 0x000fe40007f1e0ff */
[----:B------:R-:W-:Y:S02]  /*2b10*/  @!P4 IADD3.X R19, R92, UR36, RZ, P1, !PT ;  /* 0x000000245c13cc10 */ /* 0x000fe40008ffe4ff */
[----:B------:R-:W-:Y:S01]  /*2b20*/  ISETP.NE.AND P1, PT, R117, RZ, PT ;  /* 0x000000ff7500720c */ /* 0x000fe20003f25270 */
[----:B------:R-:W-:Y:S01]  /*2b30*/  @!P5 IMAD.X R147, R94, 0x1, R86, P0 ;  /* 0x000000015e93d824 */ /* 0x000fe200000e0656 */
[----:B------:R-:W-:Y:S02]  /*2b40*/  @!P5 IADD3 R38, P0, R93, UR38, RZ ;  /* 0x000000265d26dc10 */ /* 0x000fe4000ff1e0ff */
[----:B------:R-:W-:Y:S02]  /*2b50*/  ISETP.NE.AND P4, PT, R145, RZ, PT ;  /* 0x000000ff9100720c */ /* 0x000fe40003f85270 */
[----:B------:R-:W-:Y:S02]  /*2b60*/  @!P5 IADD3.X R39, R92, UR37, RZ, P0, !PT ;  /* 0x000000255c27dc10 */ /* 0x000fe400087fe4ff */
[CC--:B------:R-:W-:Y:S04]  /*2b70*/  ISETP.GE.OR P0, PT, R107.reuse, R5.reuse, P1 ;  /* 0x000000056b00720c */ /* 0x0c0fe80000f06670 */
        /* <DEDUP_REMOVED lines=27> */
[----:B--2---:R1:W-:Y:S01]  /*2d30*/  @!P4 STG.E.128 [R22.64], R24 ;  /* 0x000000181600c986 */ /* 0x0043e2000c101d06 */
[----:B------:R-:W-:Y:S11]  /*2d40*/  ISETP.NE.AND P4, PT, R0, RZ, PT ;  /* 0x000000ff0000720c */ /* 0x000ff60003f85270 */
[----:B------:R-:W-:Y:S02]  /*2d50*/  @!UPT UIADD3 URZ, URZ, URZ, URZ ;  /* 0x0000003f3f3ff290 */ /* 0x000fe4000fffe03f */
[----:B-1----:R-:W2:Y:S04]  /*2d60*/  @!P4 LDG.E.128 R20, [R20.64] ;  /* 0x000000061414c981 */ /* 0x002ea8000c1e1d00 */
[----:B--2---:R1:W-:Y:S04]  /*2d70*/  @!P4 STG.E.128 [R18.64], R20 ;  /* 0x000000141200c986 */ /* 0x0043e8000c101d06 */
[----:B-1----:R-:W2:Y:S04]  /*2d80*/  @!P2 LDG.E.128 R16, [R16.64] ;  /* 0x000000061010a981 */ /* 0x002ea8000c1e1d00 */
[----:B--2---:R-:W-:Y:S04]  /*2d90*/  @!P2 STG.E.128 [R148.64], R16 ;  /* 0x000000109400a986 */ /* 0x004fe8000c101d06 */
        /* <DEDUP_REMOVED lines=15> */
[----:B------:R-:W-:Y:S02]  /*2e90*/  MOV R2, R97 ;  /* 0x0000006100027202 */ /* 0x000fe40000000f00 */
[----:B------:R-:W-:Y:S02]  /*2ea0*/  ISETP.GE.AND P0, PT, R188, UR4, PT ;  /* 0x00000004bc007c0c */ /* 0x000fe4000bf06270 */
[----:B------:R-:W-:Y:S01]  /*2eb0*/  MOV R91, R89 ;  /* 0x00000059005b7202 */ /* 0x000fe20000000f00 */
[----:B------:R1:W2:Y:S10]  /*2ec0*/  LDG.E.128 R16, [R2.64] ;  /* 0x0000000602107981 */ /* 0x0002b4000c1e1d00 */
[----:B------:R-:W-:Y:S01]  /*2ed0*/  @!P0 IMAD.MOV.U32 R5, RZ, RZ, R32 ;  /* 0x000000ffff058224 */ /* 0x000fe200078e0020 */
[----:B------:R-:W-:Y:S05]  /*2ee0*/  @!P0 MOV R4, R33 ;  /* 0x0000002100048202 */ /* 0x000fea0000000f00 */
[----:B------:R-:W3:Y:S01]  /*2ef0*/  @!P0 LDG.E.64 R22, [R4.64] ;  /* 0x0000000604168981 */ /* 0x000ee2000c1e1b00 */
[----:B-1----:R-:W-:Y:S01]  /*2f00*/  @!P0 IMAD.MOV.U32 R3, RZ, RZ, R10 ;  /* 0x000000ffff038224 */ /* 0x002fe200078e000a */
[----:B------:R-:W-:Y:S06]  /*2f10*/  @!P0 MOV R2, R11 ;  /* 0x0000000b00028202 */ /* 0x000fec0000000f00 */
[----:B------:R-:W4:Y:S01]  /*2f20*/  @!P0 LDG.E.64 R2, [R2.64] ;  /* 0x0000000602028981 */ /* 0x000f22000c1e1b00 */
[----:B---3--:R-:W-:Y:S01]  /*2f30*/  @!P0 IMAD.U32 R8, R22, 0x10000, RZ ;  /* 0x0001000016088824 */ /* 0x008fe200078e00ff */
[C---:B--2---:R-:W-:Y:S01]  /*2f40*/  @!P0 LOP3.LUT R7, R16.reuse, 0xffff0000, RZ, 0xc0, !PT ;  /* 0xffff000010078812 */ /* 0x044fe200078ec0ff */
[----:B------:R-:W-:Y:S01]  /*2f50*/  @!P0 IMAD.U32 R21, R23, 0x10000, RZ ;  /* 0x0001000017158824 */ /* 0x000fe200078e00ff */
[----:B------:R-:W-:Y:S02]  /*2f60*/  @!P0 SHF.L.U32 R6, R16, 0x10, RZ ;  /* 0x0000001010068819 */ /* 0x000fe400000006ff */
[----:B------:R-:W-:Y:S02]  /*2f70*/  @!P0 LOP3.LUT R15, R22, 0xffff0000, RZ, 0xc0, !PT ;  /* 0xffff0000160f8812 */ /* 0x000fe400078ec0ff */
[----:B------:R-:W-:Y:S02]  /*2f80*/  @!P0 LOP3.LUT R20, R18, 0xffff0000, RZ, 0xc0, !PT ;  /* 0xffff000012148812 */ /* 0x000fe400078ec0ff */
[----:B------:R-:W-:Y:S02]  /*2f90*/  @!P0 LOP3.LUT R22, R19, 0xffff0000, RZ, 0xc0, !PT ;  /* 0xffff000013168812 */ /* 0x000fe400078ec0ff */
[----:B------:R-:W-:Y:S02]  /*2fa0*/  @!P0 LOP3.LUT R23, R23, 0xffff0000, RZ, 0xc0, !PT ;  /* 0xffff000017178812 */ /* 0x000fe400078ec0ff */
[C---:B----4-:R-:W-:Y:S02]  /*2fb0*/  @!P0 SHF.L.U32 R0, R2.reuse, 0x10, RZ ;  /* 0x0000001002008819 */ /* 0x050fe400000006ff */
[C---:B------:R-:W-:Y:S02]  /*2fc0*/  @!P0 SHF.L.U32 R5, R3.reuse, 0x10, RZ ;  /* 0x0000001003058819 */ /* 0x040fe400000006ff */
[----:B------:R-:W-:Y:S01]  /*2fd0*/  @!P0 LOP3.LUT R4, R3, 0xffff0000, RZ, 0xc0, !PT ;  /* 0xffff000003048812 */ /* 0x000fe200078ec0ff */
[CC--:B------:R-:W-:Y:S01]  /*2fe0*/  @!P0 FMUL.FTZ R24, R7.reuse, R0.reuse ;  /* 0x0000000007188220 */ /* 0x0c0fe20000410000 */
[----:B------:R-:W-:Y:S01]  /*2ff0*/  @!P0 LOP3.LUT R2, R2, 0xffff0000, RZ, 0xc0, !PT ;  /* 0xffff000002028812 */ /* 0x000fe200078ec0ff */
[C---:B------:R-:W-:Y:S02]  /*3000*/  @!P0 FMUL.FTZ R0, R6.reuse, R0 ;  /* 0x0000000006008220 */ /* 0x040fe40000410000 */
[-C--:B------:R-:W-:Y:S02]  /*3010*/  @!P0 FFMA.FTZ R24, R6, R8.reuse, -R24 ;  /* 0x0000000806188223 */ /* 0x080fe40000010818 */
[----:B------:R-:W-:Y:S01]  /*3020*/  @!P0 FFMA.FTZ R0, R7, R8, R0 ;  /* 0x0000000807008223 */ /* 0x000fe20000010000 */
[C---:B------:R-:W-:Y:S01]  /*3030*/  @!P0 LOP3.LUT R8, R17.reuse, 0xffff0000, RZ, 0xc0, !PT ;  /* 0xffff000011088812 */ /* 0x040fe200078ec0ff */
[----:B------:R-:W-:Y:S01]  /*3040*/  @!P0 IMAD.U32 R3, R17, 0x10000, RZ ;  /* 0x0001000011038824 */ /* 0x000fe200078e00ff */
[----:B------:R-:W-:Y:S01]  /*3050*/  @!P0 SHF.L.U32 R7, R18, 0x10, RZ ;  /* 0x0000001012078819 */ /* 0x000fe200000006ff */
[----:B------:R-:W-:Y:S01]  /*3060*/  @!P0 IMAD.U32 R6, R19, 0x10000, RZ ;  /* 0x0001000013068824 */ /* 0x000fe200078e00ff */
[----:B------:R-:W-:Y:S01]  /*3070*/  @!P0 F2FP.BF16.PACK_AB R0, R0, R24 ;  /* 0x000000180000823e */ /* 0x000fe200000010ff */
[-C--:B------:R-:W-:Y:S02]  /*3080*/  @!P0 FMUL.FTZ R25, R8, R2.reuse ;  /* 0x0000000208198220 */ /* 0x080fe40000410000 */
[C---:B------:R-:W-:Y:S01]  /*3090*/  @!P0 FMUL.FTZ R2, R3.reuse, R2 ;  /* 0x0000000203028220 */ /* 0x040fe20000410000 */
[----:B------:R-:W-:Y:S01]  /*30a0*/  @!P0 MOV R16, R0 ;  /* 0x0000000000108202 */ /* 0x000fe20000000f00 */
[----:B------:R-:W-:Y:S02]  /*30b0*/  @!P0 FFMA.FTZ R25, R3, R15, -R25 ;  /* 0x0000000f03198223 */ /* 0x000fe40000010819 */
[CC--:B------:R-:W-:Y:S02]  /*30c0*/  @!P0 FMUL.FTZ R3, R7.reuse, R5.reuse ;  /* 0x0000000507038220 */ /* 0x0c0fe40000410000 */
[----:B------:R-:W-:Y:S02]  /*30d0*/  @!P0 FMUL.FTZ R27, R20, R5 ;  /* 0x00000005141b8220 */ /* 0x000fe40000410000 */
[-C--:B------:R-:W-:Y:S02]  /*30e0*/  @!P0 FMUL.FTZ R26, R22, R4.reuse ;  /* 0x00000004161a8220 */ /* 0x080fe40000410000 */
[----:B------:R-:W-:Y:S02]  /*30f0*/  @!P0 FMUL.FTZ R4, R6, R4 ;  /* 0x0000000406048220 */ /* 0x000fe40000410000 */
[----:B------:R-:W-:Y:S02]  /*3100*/  @!P0 FFMA.FTZ R2, R8, R15, R2 ;  /* 0x0000000f08028223 */ /* 0x000fe40000010002 */
[-C--:B------:R-:W-:Y:S02]  /*3110*/  @!P0 FFMA.FTZ R3, R20, R21.reuse, R3 ;  /* 0x0000001514038223 */ /* 0x080fe40000010003 */
[----:B------:R-:W-:Y:S01]  /*3120*/  @!P0 FFMA.FTZ R7, R7, R21, -R27 ;  /* 0x0000001507078223 */ /* 0x000fe2000001081b */
[----:B------:R-:W-:Y:S01]  /*3130*/  @!P0 F2FP.BF16.PACK_AB R2, R2, R25 ;  /* 0x000000190202823e */ /* 0x000fe200000010ff */
[-C--:B------:R-:W-:Y:S02]  /*3140*/  @!P0 FFMA.FTZ R26, R6, R23.reuse, -R26 ;  /* 0x00000017061a8223 */ /* 0x080fe4000001081a */
[----:B------:R-:W-:Y:S01]  /*3150*/  @!P0 FFMA.FTZ R4, R22, R23, R4 ;  /* 0x0000001716048223 */ /* 0x000fe20000010004 */
[----:B------:R-:W-:Y:S02]  /*3160*/  @!P0 F2FP.BF16.PACK_AB R3, R3, R7 ;  /* 0x000000070303823e */ /* 0x000fe400000010ff */
[----:B------:R-:W-:Y:S02]  /*3170*/  @!P0 MOV R17, R2 ;  /* 0x0000000200118202 */ /* 0x000fe40000000f00 */
[----:B------:R-:W-:Y:S01]  /*3180*/  @!P0 F2FP.BF16.PACK_AB R4, R4, R26 ;  /* 0x0000001a0404823e */ /* 0x000fe200000010ff */
[----:B------:R-:W-:Y:S03]  /*3190*/  @!P0 IMAD.MOV.U32 R18, RZ, RZ, R3 ;  /* 0x000000ffff128224 */ /* 0x000fe600078e0003 */
[----:B------:R-:W-:Y:S05]  /*31a0*/  @!P0 MOV R19, R4 ;  /* 0x0000000400138202 */ /* 0x000fea0000000f00 */
[----:B------:R1:W-:Y:S02]  /*31b0*/  STG.E.128 [R90.64], R16 ;  /* 0x000000105a007986 */ /* 0x0003e4000c101d06 */
.L_x_1956:
[----:B------:R-:W-:Y:S05]  /*31c0*/  BSYNC B0 ;  /* 0x0000000000007941 */ /* 0x000fea0003800000 */
.L_x_1955:
        /* <DEDUP_REMOVED lines=42> */
[C---:B------:R-:W-:Y:S02]  /*3470*/  @!P0 FMUL.FTZ R3, R7.reuse, R5 ;  /* 0x0000000507038220 */ /* 0x040fe40000410000 */
        /* <DEDUP_REMOVED lines=14> */
.L_x_1958:
[----:B------:R-:W-:Y:S05]  /*3560*/  BSYNC B0 ;  /* 0x0000000000007941 */ /* 0x000fea0003800000 */
.L_x_1957:
[----:B------:R-:W-:Y:S01]  /*3570*/  ISETP.NE.AND P0, PT, R145, RZ, PT ;  /* 0x000000ff9100720c */ /* 0x000fe20003f05270 */
[----:B------:R-:W-:Y:S01]  /*3580*/  @!UPT UIADD3 URZ, URZ, URZ, URZ ;  /* 0x0000003f3f3ff290 */ /* 0x000fe2000fffe03f */
[----:B------:R-:W-:Y:S11]  /*3590*/  BSSY B0, `(.L_x_1959) ;  /* 0x0000039000007945 */ /* 0x000ff60003800000 */
        /* <DEDUP_REMOVED lines=56> */
.L_x_1960:
[----:B------:R-:W-:Y:S05]  /*3920*/  BSYNC B0 ;  /* 0x0000000000007941 */ /* 0x000fea0003800000 */
.L_x_1959:
[----:B------:R-:W-:Y:S01]  /*3930*/  BSSY B0, `(.L_x_1961) ;  /* 0x000003f000007945 */ /* 0x000fe20003800000 */
[----:B------:R-:W-:-:S05]  /*3940*/  @P4 BRA `(.L_x_1962) ;  /* 0x000003d000004947 */ /* 0x000fca0003800000 */
[----:B-1----:R-:W-:Y:S01]  /*3950*/  IMAD.MOV.U32 R5, RZ, RZ, R96 ;  /* 0x000000ffff057224 */ /* 0x002fe200078e0060 */
[----:B------:R-:W-:Y:S01]  /*3960*/  ISETP.GE.AND P0, PT, R188, UR4, PT ;  /* 0x00000004bc007c0c */ /* 0x000fe2000bf06270 */
[----:B------:R-:W-:Y:S01]  /*3970*/  IMAD.MOV.U32 R91, RZ, RZ, R89 ;  /* 0x000000ffff5b7224 */ /* 0x000fe200078e0059 */
[----:B------:R-:W-:Y:S02]  /*3980*/  MOV R2, c[0x0][0x288] ;  /* 0x0000a20000027a02 */ /* 0x000fe40000000f00 */
[----:B------:R-:W-:Y:S05]  /*3990*/  MOV R4, R97 ;  /* 0x0000006100047202 */ /* 0x000fea0000000f00 */
[----:B------:R-:W-:Y:S04]  /*39a0*/  IMAD.WIDE.U32 R4, R2, 0xc0, R4 ;  /* 0x000000c002047825 */ /* 0x000fe800078e0004 */
[C---:B------:R-:W-:Y:S01]  /*39b0*/  @!P0 SHF.L.U64.HI R0, R60.reuse, 0x1, R59 ;  /* 0x000000013c008819 */ /* 0x040fe2000001023b */
[----:B------:R-:W-:Y:S01]  /*39c0*/  @!P0 IMAD.SHL.U32 R3, R60, 0x2, RZ ;  /* 0x000000023c038824 */ /* 0x000fe200078e00ff */
[----:B------:R-:W-:Y:S04]  /*39d0*/  IADD3 R5, R5, UR30, RZ ;  /* 0x0000001e05057c10 */ /* 0x000fe8000fffe0ff */
[C---:B------:R-:W-:Y:S01]  /*39e0*/  @!P0 IADD3 R22, P1, R3.reuse, R33, RZ ;  /* 0x0000002103168210 */ /* 0x040fe20007f3e0ff */
[----:B------:R-:W2:Y:S03]  /*39f0*/  LDG.E.128 R16, [R4.64] ;  /* 0x0000000604107981 */ /* 0x000ea6000c1e1d00 */
[C---:B------:R-:W-:Y:S02]  /*3a00*/  @!P0 IADD3.X R23, R0.reuse, R32, RZ, P1, !PT ;  /* 0x0000002000178210 */ /* 0x040fe40000ffe4ff */
[----:B------:R-:W-:Y:S04]  /*3a10*/  @!P0 IADD3 R2, P1, R3, R11, RZ ;  /* 0x0000000b03028210 */ /* 0x000fe80007f3e0ff */
[----:B------:R-:W3:Y:S01]  /*3a20*/  @!P0 LDG.E.64 R22, [R22.64] ;  /* 0x0000000616168981 */ /* 0x000ee2000c1e1b00 */
[----:B------:R-:W-:Y:S06]  /*3a30*/  @!P0 IMAD.X R3, R0, 0x1, R10, P1 ;  /* 0x0000000100038824 */ /* 0x000fec00008e060a */
[----:B------:R-:W4:Y:S01]  /*3a40*/  @!P0 LDG.E.64 R2, [R2.64] ;  /* 0x0000000602028981 */ /* 0x000f22000c1e1b00 */
[----:B---3--:R-:W-:Y:S01]  /*3a50*/  @!P0 IMAD.U32 R8, R22, 0x10000, RZ ;  /* 0x0001000016088824 */ /* 0x008fe200078e00ff */
[C---:B--2---:R-:W-:Y:S01]  /*3a60*/  @!P0 LOP3.LUT R7, R16.reuse, 0xffff0000, RZ, 0xc0, !PT ;  /* 0xffff000010078812 */ /* 0x044fe200078ec0ff */
[----:B------:R-:W-:Y:S01]  /*3a70*/  @!P0 IMAD.U32 R21, R23, 0x10000, RZ ;  /* 0x0001000017158824 */ /* 0x000fe200078e00ff */
[----:B------:R-:W-:Y:S02]  /*3a80*/  @!P0 SHF.L.U32 R6, R16, 0x10, RZ ;  /* 0x0000001010068819 */ /* 0x000fe400000006ff */
[----:B------:R-:W-:Y:S02]  /*3a90*/  @!P0 LOP3.LUT R15, R17, 0xffff0000, RZ, 0xc0, !PT ;  /* 0xffff0000110f8812 */ /* 0x000fe400078ec0ff */
[----:B----4-:R-:W-:Y:S02]  /*3aa0*/  @!P0 SHF.L.U32 R0, R2, 0x10, RZ ;  /* 0x0000001002008819 */ /* 0x010fe400000006ff */
[C---:B------:R-:W-:Y:S02]  /*3ab0*/  @!P0 SHF.L.U32 R5, R3.reuse, 0x10, RZ ;  /* 0x0000001003058819 */ /* 0x040fe400000006ff */
[----:B------:R-:W-:Y:S01]  /*3ac0*/  @!P0 LOP3.LUT R4, R3, 0xffff0000, RZ, 0xc0, !PT ;  /* 0xffff000003048812 */ /* 0x000fe200078ec0ff */
[-C--:B------:R-:W-:Y:S01]  /*3ad0*/  @!P0 FMUL.FTZ R24, R7, R0.reuse ;  /* 0x0000000007188220 */ /* 0x080fe20000410000 */
[----:B------:R-:W-:Y:S01]  /*3ae0*/  @!P0 LOP3.LUT R20, R22, 0xffff0000, RZ, 0xc0, !PT ;  /* 0xffff000016148812 */ /* 0x000fe200078ec0ff */
[----:B------:R-:W-:Y:S01]  /*3af0*/  @!P0 FMUL.FTZ R0, R6, R0 ;  /* 0x0000000006008220 */ /* 0x000fe20000410000 */
[----:B------:R-:W-:Y:S01]  /*3b00*/  @!P0 LOP3.LUT R2, R2, 0xffff0000, RZ, 0xc0, !PT ;  /* 0xffff000002028812 */ /* 0x000fe200078ec0ff */
[----:B------:R-:W-:Y:S01]  /*3b10*/  @!P0 IMAD.U32 R3, R17, 0x10000, RZ ;  /* 0x0001000011038824 */ /* 0x000fe200078e00ff */
[----:B------:R-:W-:Y:S01]  /*3b20*/  @!P0 LOP3.LUT R22, R19, 0xffff0000, RZ, 0xc0, !PT ;  /* 0xffff000013168812 */ /* 0x000fe200078ec0ff */
[----:B------:R-:W-:Y:S01]  /*3b30*/  @!P0 FFMA.FTZ R0, R7, R8, R0 ;  /* 0x0000000807008223 */ /* 0x000fe20000010000 */
[----:B------:R-:W-:Y:S01]  /*3b40*/  @!P0 SHF.L.U32 R7, R18, 0x10, RZ ;  /* 0x0000001012078819 */ /* 0x000fe200000006ff */
[----:B------:R-:W-:Y:S01]  /*3b50*/  @!P0 FMUL.FTZ R25, R15, R2 ;  /* 0x000000020f198220 */ /* 0x000fe20000410000 */
[----:B------:R-:W-:Y:S01]  /*3b60*/  @!P0 LOP3.LUT R23, R23, 0xffff0000, RZ, 0xc0, !PT ;  /* 0xffff000017178812 */ /* 0x000fe200078ec0ff */
        /* <DEDUP_REMOVED lines=19> */
[C---:B------:R-:W-:Y:S03]  /*3ca0*/  IMAD.WIDE.U32 R26, R5.reuse, c[0x0][0x198], R90 ;  /* 0x00006600051a7a25 */ /* 0x040fe600078e005a */
[----:B------:R-:W-:Y:S01]  /*3cb0*/  @!P0 F2FP.BF16.PACK_AB R4, R4, R6 ;  /* 0x000000060404823e */ /* 0x000fe200000010ff */
[----:B------:R-:W-:Y:S01]  /*3cc0*/  IMAD R5, R5, c[0x0][0x19c], RZ ;  /* 0x0000670005057a24 */ /* 0x000fe200078e02ff */
[----:B------:R-:W-:Y:S01]  /*3cd0*/  @!P0 MOV R18, R3 ;  /* 0x0000000300128202 */ /* 0x000fe20000000f00 */
[----:B------:R-:W-:Y:S01]  /*3ce0*/  @!P0 IMAD.MOV.U32 R17, RZ, RZ, R2 ;  /* 0x000000ffff118224 */ /* 0x000fe200078e0002 */
[----:B------:R-:W-:Y:S02]  /*3cf0*/  @!P0 MOV R19, R4 ;  /* 0x0000000400138202 */ /* 0x000fe40000000f00 */
[----:B------:R-:W-:Y:S05]  /*3d00*/  IADD3 R27, R27, R5, RZ ;  /* 0x000000051b1b7210 */ /* 0x000fea0007ffe0ff */
[----:B------:R1:W-:Y:S02]  /*3d10*/  STG.E.128 [R26.64], R16 ;  /* 0x000000101a007986 */ /* 0x0003e4000c101d06 */
.L_x_1962:
[----:B------:R-:W-:Y:S05]  /*3d20*/  BSYNC B0 ;  /* 0x0000000000007941 */ /* 0x000fea0003800000 */
.L_x_1961:
[----:B------:R-:W-:Y:S01]  /*3d30*/  BSSY B0, `(.L_x_1963) ;  /* 0x0000039000007945 */ /* 0x000fe20003800000 */
[----:B------:R-:W-:-:S05]  /*3d40*/  @P2 BRA `(.L_x_1964) ;  /* 0x0000037000002947 */ /* 0x000fca0003800000 */
        /* <DEDUP_REMOVED lines=9> */
[----:B------:R-:W-:Y:S05]  /*3de0*/  @!P0 IADD3.X R3, R0, R10, RZ, P1, !PT ;  /* 0x0000000a00038210 */ /* 0x000fea0000ffe4ff */
[----:B------:R-:W3:Y:S06]  /*3df0*/  @!P0 LDG.E.64 R22, [R22.64] ;  /* 0x0000000616168981 */ /* 0x000eec000c1e1b00 */
        /* <DEDUP_REMOVED lines=33> */
[-C--:B------:R-:W-:Y:S01]  /*4010*/  @!P0 FFMA.FTZ R26, R6, R23.reuse, -R26 ;  /* 0x00000017061a8223 */ /* 0x080fe2000001081a */
[----:B------:R-:W-:Y:S01]  /*4020*/  LEA R6, P1, R142, R90, 0x1 ;  /* 0x0000005a8e067211 */ /* 0x000fe200078208ff */
        /* <DEDUP_REMOVED lines=9> */
.L_x_1964:
[----:B------:R-:W-:Y:S05]  /*40c0*/  BSYNC B0 ;  /* 0x0000000000007941 */ /* 0x000fea0003800000 */
.L_x_1963:
        /* <DEDUP_REMOVED lines=12> */
[----:B------:R-:W2:Y:S01]  /*4190*/  LDG.E.128 R16, [R4.64] ;  /* 0x0000000604107981 */ /* 0x000ea2000c1e1d00 */
[----:B------:R-:W-:Y:S02]  /*41a0*/  @!P0 IADD3 R2, P1, R2, R11, RZ ;  /* 0x0000000b02028210 */ /* 0x000fe40007f3e0ff */
[C---:B------:R-:W-:Y:S03]  /*41b0*/  @!P0 IADD3.X R23, R0.reuse, R32, RZ, P2, !PT ;  /* 0x0000002000178210 */ /* 0x040fe600017fe4ff */
[----:B------:R-:W-:Y:S03]  /*41c0*/  @!P0 IMAD.X R3, R0, 0x1, R10, P1 ;  /* 0x0000000100038824 */ /* 0x000fe600008e060a */
        /* <DEDUP_REMOVED lines=47> */
.L_x_1966:
[----:B------:R-:W-:Y:S05]  /*44c0*/  BSYNC B0 ;  /* 0x0000000000007941 */ /* 0x000fea0003800000 */
.L_x_1965:
        /* <DEDUP_REMOVED lines=63> */
.L_x_1968:
[----:B------:R-:W-:Y:S05]  /*48c0*/  BSYNC B0 ;  /* 0x0000000000007941 */ /* 0x000fea0003800000 */
.L_x_1967:
[----:B------:R-:W-:Y:S01]  /*48d0*/  ISETP.NE.AND P0, PT, R140, RZ, PT ;  /* 0x000000ff8c00720c */ /* 0x000fe20003f05270 */
[----:B------:R-:W-:Y:S01]  /*48e0*/  @!UPT UIADD3 URZ, URZ, URZ, URZ ;  /* 0x0000003f3f3ff290 */ /* 0x000fe2000fffe03f */
[----:B------:R-:W-:Y:S11]  /*48f0*/  BSSY B0, `(.L_x_1969) ;  /* 0x000003f000007945 */ /* 0x000ff60003800000 */
        /* <DEDUP_REMOVED lines=62> */
.L_x_1970:
[----:B------:R-:W-:Y:S05]  /*4ce0*/  BSYNC B0 ;  /* 0x0000000000007941 */ /* 0x000fea0003800000 */
.L_x_1969:
        /* <DEDUP_REMOVED lines=12> */
.L_x_1954:
[----:B------:R-:W-:Y:S01]  /*4db0*/  ULEA.HI UR18, UR4, UR4, URZ, 0x1 ;  /* 0x0000000404127291 */ /* 0x000fe2000f8f083f */
[----:B------:R-:W-:Y:S03]  /*4dc0*/  BSSY B1, `(.L_x_1972) ;  /* 0x000005d000017945 */ /* 0x000fe60003800000 */
[----:B------:R-:W-:Y:S06]  /*4dd0*/  USHF.R.S32.HI UR18, URZ, 0x1, UR18 ;  /* 0x000000013f127899 */ /* 0x000fec0008011412 */
[----:B------:R-:W-:Y:S01]  /*4de0*/  MOV R141, UR18 ;  /* 0x00000012008d7c02 */ /* 0x000fe20008000f00 */
[----:B------:R-:W-:-:S05]  /*4df0*/  @P1 BRA `(.L_x_1973) ;  /* 0x0000059000001947 */ /* 0x000fca0003800000 */
[----:B-1----:R-:W-:Y:S01]  /*4e00*/  IMAD.MOV.U32 R2, RZ, RZ, R97 ;  /* 0x000000ffff027224 */ /* 0x002fe200078e0061 */
[----:B------:R-:W-:Y:S01]  /*4e10*/  MOV R3, R96 ;  /* 0x0000006000037202 */ /* 0x000fe20000000f00 */
[----:B------:R-:W-:Y:S01]  /*4e20*/  BSSY B0, `(.L_x_1974) ;  /* 0x0000054000007945 */ /* 0x000fe20003800000 */
[----:B------:R-:W-:Y:S03]  /*4e30*/  ISETP.GE.AND P0, PT, R188, UR4, PT ;  /* 0x00000004bc007c0c */ /* 0x000fe6000bf06270 */
[----:B------:R1:W5:Y:S10]  /*4e40*/  LDG.E.128 R20, [R2.64] ;  /* 0x0000000602147981 */ /* 0x000374000c1e1d00 */
[----:B------:R-:W-:-:S05]  /*4e50*/  @P0 BRA `(.L_x_1975) ;  /* 0x0000050000000947 */ /* 0x000fca0003800000 */
[----:B------:R-:W-:Y:S01]  /*4e60*/  ISETP.GE.AND P0, PT, R188, R141, PT ;  /* 0x0000008dbc00720c */ /* 0x000fe20003f06270 */
[----:B------:R-:W-:Y:S01]  /*4e70*/  IMAD.MOV.U32 R0, RZ, RZ, RZ ;  /* 0x000000ffff007224 */ /* 0x000fe200078e00ff */
[----:B------:R-:W-:Y:S01]  /*4e80*/  MOV R4, R99 ;  /* 0x0000006300047202 */ /* 0x000fe20000000f00 */
[----:B------:R-:W-:Y:S01]  /*4e90*/  IMAD.MOV.U32 R5, RZ, RZ, R98 ;  /* 0x000000ffff057224 */ /* 0x000fe200078e0062 */
[C---:B-----5:R-:W-:Y:S01]  /*4ea0*/  LOP3.LUT R27, R21.reuse, 0xffff0000, RZ, 0xc0, !PT ;  /* 0xffff0000151b7812 */ /* 0x060fe200078ec0ff */
[----:B------:R-:W-:Y:S08]  /*4eb0*/  IMAD.U32 R26, R21, 0x10000, RZ ;  /* 0x00010000151a7824 */ /* 0x000ff000078e00ff */
[----:B------:R-:W-:Y:S05]  /*4ec0*/  @P0 IMAD R0, RZ, RZ, -UR18 ;  /* 0x80000012ff000e24 */ /* 0x000fea000f8e02ff */
[C---:B------:R-:W-:Y:S04]  /*4ed0*/  LEA R28, P1, R0.reuse, R4, 0x1 ;  /* 0x00000004001c7211 */ /* 0x040fe800078208ff */
[----:B------:R-:W-:Y:S02]  /*4ee0*/  LEA.HI.X.SX32 R29, R0, R5, 0x1, P1 ;  /* 0x00000005001d7211 */ /* 0x000fe400008f0eff */
[----:B------:R-:W-:Y:S01]  /*4ef0*/  MOV R0, R141 ;  /* 0x0000008d00007202 */ /* 0x000fe20000000f00 */
[----:B------:R-:W-:Y:S03]  /*4f00*/  @P0 IMAD R0, RZ, RZ, -UR18 ;  /* 0x80000012ff000e24 */ /* 0x000fe6000f8e02ff */
[----:B------:R-:W2:Y:S02]  /*4f10*/  LDG.E.128 R28, [R28.64] ;  /* 0x000000061c1c7981 */ /* 0x000ea4000c1e1d00 */
[C---:B------:R-:W-:Y:S02]  /*4f20*/  LEA R4, P1, R0.reuse, R2, 0x1 ;  /* 0x0000000200047211 */ /* 0x040fe400078208ff */
[----:B-1----:R-:W-:Y:S02]  /*4f30*/  MOV R2, R101 ;  /* 0x0000006500027202 */ /* 0x002fe40000000f00 */
[----:B------:R-:W-:Y:S01]  /*4f40*/  LEA.HI.X.SX32 R5, R0, R3, 0x1, P1 ;  /* 0x0000000300057211 */ /* 0x000fe200008f0eff */
[----:B------:R-:W-:Y:S01]  /*4f50*/  IMAD.MOV.U32 R3, RZ, RZ, R100 ;  /* 0x000000ffff037224 */ /* 0x000fe200078e0064 */
[----:B------:R-:W-:Y:S01]  /*4f60*/  MOV R0, RZ ;  /* 0x000000ff00007202 */ /* 0x000fe20000000f00 */
[----:B------:R-:W-:Y:S03]  /*4f70*/  @P0 IMAD R0, RZ, RZ, -UR18 ;  /* 0x80000012ff000e24 */ /* 0x000fe6000f8e02ff */
[----:B------:R-:W3:Y:S02]  /*4f80*/  LDG.E.128 R4, [R4.64] ;  /* 0x0000000604047981 */ /* 0x000ee4000c1e1d00 */
[C---:B------:R-:W-:Y:S04]  /*4f90*/  LEA R24, P1, R0.reuse, R2, 0x1 ;  /* 0x0000000200187211 */ /* 0x040fe800078208ff */
[----:B------:R-:W-:Y:S05]  /*4fa0*/  LEA.HI.X.SX32 R25, R0, R3, 0x1, P1 ;  /* 0x0000000300197211 */ /* 0x000fea00008f0eff */
[----:B------:R1:W4:Y:S02]  /*4fb0*/  LDG.E.128 R36, [R24.64] ;  /* 0x0000000618247981 */ /* 0x000324000c1e1d00 */
[C---:B-1----:R-:W-:Y:S02]  /*4fc0*/  SHF.L.U32 R24, R20.reuse, 0x10, RZ ;  /* 0x0000001014187819 */ /* 0x042fe400000006ff */
[----:B------:R-:W-:Y:S01]  /*4fd0*/  LOP3.LUT R25, R20, 0xffff0000, RZ, 0xc0, !PT ;  /* 0xffff000014197812 */ /* 0x000fe200078ec0ff */
[----:B--2---:R-:W-:Y:S01]  /*4fe0*/  IMAD.U32 R15, R31, 0x10000, RZ ;  /* 0x000100001f0f7824 */ /* 0x004fe200078e00ff */
[----:B------:R-:W-:Y:S01]  /*4ff0*/  SHF.L.U32 R0, R28, 0x10, RZ ;  /* 0x000000101c007819 */ /* 0x000fe200000006ff */
[----:B------:R-:W-:Y:S01]  /*5000*/  IMAD.U32 R3, R29, 0x10000, RZ ;  /* 0x000100001d037824 */ /* 0x000fe200078e00ff */
[----:B------:R-:W-:Y:S01]  /*5010*/  LOP3.LUT R16, R30, 0xffff0000, RZ, 0xc0, !PT ;  /* 0xffff00001e107812 */ /* 0x000fe200078ec0ff */
[----:B------:R-:W-:Y:S01]  /*5020*/  @!P0 FADD.FTZ R15, -R15, -RZ ;  /* 0x800000ff0f0f8221 */ /* 0x000fe20000010100 */
[----:B------:R-:W-:Y:S01]  /*5030*/  LOP3.LUT R2, R28, 0xffff0000, RZ, 0xc0, !PT ;  /* 0xffff00001c027812 */ /* 0x000fe200078ec0ff */
[----:B------:R-:W-:Y:S01]  /*5040*/  @!P0 FADD.FTZ R0, -R0, -RZ ;  /* 0x800000ff00008221 */ /* 0x000fe20000010100 */
[----:B------:R-:W-:Y:S01]  /*5050*/  SHF.L.U32 R17, R30, 0x10, RZ ;  /* 0x000000101e117819 */ /* 0x000fe200000006ff */
[----:B------:R-:W-:Y:S01]  /*5060*/  IMAD.U32 R30, R23, 0x10000, RZ ;  /* 0x00010000171e7824 */ /* 0x000fe200078e00ff */
[----:B------:R-:W-:Y:S01]  /*5070*/  LOP3.LUT R8, R31, 0xffff0000, RZ, 0xc0, !PT ;  /* 0xffff00001f087812 */ /* 0x000fe200078ec0ff */
[----:B------:R-:W-:Y:S01]  /*5080*/  @!P0 FADD.FTZ R16, -R16, -RZ ;  /* 0x800000ff10108221 */ /* 0x000fe20000010100 */
[----:B------:R-:W-:Y:S01]  /*5090*/  LOP3.LUT R31, R23, 0xffff0000, RZ, 0xc0, !PT ;  /* 0xffff0000171f7812 */ /* 0x000fe200078ec0ff */
[----:B---3--:R-:W-:Y:S01]  /*50a0*/  IMAD.U32 R18, R7, 0x10000, RZ ;  /* 0x0001000007127824 */ /* 0x008fe200078e00ff */
[----:B------:R-:W-:Y:S01]  /*50b0*/  SHF.L.U32 R23, R4, 0x10, RZ ;  /* 0x0000001004177819 */ /* 0x000fe200000006ff */
[----:B------:R-:W-:Y:S01]  /*50c0*/  @!P0 FADD.FTZ R2, -R2, -RZ ;  /* 0x800000ff02028221 */ /* 0x000fe20000010100 */
[----:B------:R-:W-:Y:S01]  /*50d0*/  LOP3.LUT R19, R29, 0xffff0000, RZ, 0xc0, !PT ;  /* 0xffff00001d137812 */ /* 0x000fe200078ec0ff */
[----:B------:R-:W-:Y:S01]  /*50e0*/  @!P0 FADD.FTZ R3, -R3, -RZ ;  /* 0x800000ff03038221 */ /* 0x000fe20000010100 */
[C---:B------:R-:W-:Y:S01]  /*50f0*/  SHF.L.U32 R28, R22.reuse, 0x10, RZ ;  /* 0x00000010161c7819 */ /* 0x040fe200000006ff */
[----:B------:R-:W-:Y:S01]  /*5100*/  @!P0 FADD.FTZ R17, -R17, -RZ ;  /* 0x800000ff11118221 */ /* 0x000fe20000010100 */
[----:B------:R-:W-:Y:S01]  /*5110*/  LOP3.LUT R29, R22, 0xffff0000, RZ, 0xc0, !PT ;  /* 0xffff0000161d7812 */ /* 0x000fe200078ec0ff */
[----:B------:R-:W-:Y:S01]  /*5120*/  FMUL.FTZ R0, R23, R0 ;  /* 0x0000000017007220 */ /* 0x000fe20000410000 */
[----:B------:R-:W-:Y:S01]  /*5130*/  LOP3.LUT R22, R4, 0xffff0000, RZ, 0xc0, !PT ;  /* 0xffff000004167812 */ /* 0x000fe200078ec0ff */
[C---:B------:R-:W-:Y:S01]  /*5140*/  IMAD.U32 R4, R5.reuse, 0x10000, RZ ;  /* 0x0001000005047824 */ /* 0x040fe200078e00ff */
[----:B------:R-:W-:Y:S01]  /*5150*/  LOP3.LUT R21, R5, 0xffff0000, RZ, 0xc0, !PT ;  /* 0xffff000005157812 */ /* 0x000fe200078ec0ff */
[----:B------:R-:W-:Y:S01]  /*5160*/  @!P0 FADD.FTZ R19, -R19, -RZ ;  /* 0x800000ff13138221 */ /* 0x000fe20000010100 */
[----:B------:R-:W-:Y:S01]  /*5170*/  SHF.L.U32 R5, R6, 0x10, RZ ;  /* 0x0000001006057819 */ /* 0x000fe200000006ff */
[----:B------:R-:W-:Y:S01]  /*5180*/  FMUL.FTZ R2, R22, R2 ;  /* 0x0000000216027220 */ /* 0x000fe20000410000 */
[----:B------:R-:W-:Y:S01]  /*5190*/  LOP3.LUT R6, R6, 0xffff0000, RZ, 0xc0, !PT ;  /* 0xffff000006067812 */ /* 0x000fe200078ec0ff */
[----:B------:R-:W-:Y:S01]  /*51a0*/  FMUL.FTZ R3, R4, R3 ;  /* 0x0000000304037220 */ /* 0x000fe20000410000 */
[----:B------:R-:W-:Y:S01]  /*51b0*/  LOP3.LUT R20, R7, 0xffff0000, RZ, 0xc0, !PT ;  /* 0xffff000007147812 */ /* 0x000fe200078ec0ff */
[----:B------:R-:W-:Y:S01]  /*51c0*/  FMUL.FTZ R7, R18, R15 ;  /* 0x0000000f12077220 */ /* 0x000fe20000410000 */
[----:B----4-:R-:W-:Y:S01]  /*51d0*/  SHF.L.U32 R15, R36, 0x10, RZ ;  /* 0x00000010240f7819 */ /* 0x010fe200000006ff */
[----:B------:R-:W-:Y:S01]  /*51e0*/  FMUL.FTZ R6, R6, R16 ;  /* 0x0000001006067220 */ /* 0x000fe20000410000 */
[----:B------:R-:W-:Y:S01]  /*51f0*/  LOP3.LUT R16, R36, 0xffff0000, RZ, 0xc0, !PT ;  /* 0xffff000024107812 */ /* 0x000fe200078ec0ff */
[----:B------:R-:W-:Y:S01]  /*5200*/  FMUL.FTZ R5, R5, R17 ;  /* 0x0000001105057220 */ /* 0x000fe20000410000 */
[C---:B------:R-:W-:Y:S01]  /*5210*/  LOP3.LUT R18, R37.reuse, 0xffff0000, RZ, 0xc0, !PT ;  /* 0xffff000025127812 */ /* 0x040fe200078ec0ff */
        /* <DEDUP_REMOVED lines=10> */
[----:B------:R-:W-:Y:S02]  /*52c0*/  FFMA.FTZ R4, R27, R18, R4 ;  /* 0x000000121b047223 */ /* 0x000fe40000010004 */
        /* <DEDUP_REMOVED lines=9> */
.L_x_1975:
[----:B------:R-:W-:Y:S05]  /*5360*/  BSYNC B0 ;  /* 0x0000000000007941 */ /* 0x000fea0003800000 */
.L_x_1974:
[----:B------:R-:W-:Y:S05]  /*5370*/  MOV R91, R89 ;  /* 0x00000059005b7202 */ /* 0x000fea0000000f00 */
[----:B-----5:R2:W-:Y:S02]  /*5380*/  STG.E.128 [R90.64], R20 ;  /* 0x000000145a007986 */ /* 0x0205e4000c101d06 */
.L_x_1973:
[----:B------:R-:W-:Y:S05]  /*5390*/  BSYNC B1 ;  /* 0x0000000000017941 */ /* 0x000fea0003800000 */
.L_x_1972:
[----:B------:R-:W-:Y:S01]  /*53a0*/  BSSY B1, `(.L_x_1976) ;  /* 0x000005c000017945 */ /* 0x000fe20003800000 */
        /* <DEDUP_REMOVED lines=9> */
[C---:B-----5:R-:W-:Y:S02]  /*5440*/  SHF.L.U32 R26, R21.reuse, 0x10, RZ ;  /* 0x00000010151a7819 */ /* 0x060fe400000006ff */
[----:B------:R-:W-:Y:S09]  /*5450*/  LOP3.LUT R27, R21, 0xffff0000, RZ, 0xc0, !PT ;  /* 0xffff0000151b7812 */ /* 0x000ff200078ec0ff */
[----:B------:R-:W-:Y:S05]  /*5460*/  @P0 IMAD R0, RZ, RZ, -UR18 ;  /* 0x80000012ff000e24 */ /* 0x000fea000f8e02ff */
[C---:B------:R-:W-:Y:S04]  /*5470*/  LEA R4, P1, R0.reuse, R2, 0x1 ;  /* 0x0000000200047211 */ /* 0x040fe800078208ff */
[----:B------:R-:W-:Y:S01]  /*5480*/  LEA.HI.X.SX32 R5, R0, R3, 0x1, P1 ;  /* 0x0000000300057211 */ /* 0x000fe200008f0eff */
[----:B------:R-:W-:Y:S01]  /*5490*/  IMAD.MOV.U32 R0, RZ, RZ, RZ ;  /* 0x000000ffff007224 */ /* 0x000fe200078e00ff */
[----:B-1----:R-:W-:Y:S01]  /*54a0*/  MOV R3, RZ ;  /* 0x000000ff00037202 */ /* 0x002fe20000000f00 */
[----:B------:R-:W-:Y:S01]  /*54b0*/  @P0 IMAD R3, RZ, RZ, -UR18 ;  /* 0x80000012ff030e24 */ /* 0x000fe2000f8e02ff */
[----:B------:R-:W-:Y:S04]  /*54c0*/  @P0 IADD3 R0, RZ, -UR18, RZ ;  /* 0x80000012ff000c10 */ /* 0x000fe8000fffe0ff */
[C---:B------:R-:W-:Y:S04]  /*54d0*/  IADD3 R6, P1, R64.reuse, R3, RZ ;  /* 0x0000000340067210 */ /* 0x040fe80007f3e0ff */
[-C--:B------:R-:W-:Y:S02]  /*54e0*/  LEA.HI.X.SX32 R3, R3, R63.reuse, 0x1, P1 ;  /* 0x0000003f03037211 */ /* 0x080fe400008f0eff */
        /* <DEDUP_REMOVED lines=8> */
[----:B------:R1:W4:Y:S02]  /*5570*/  LDG.E.128 R36, [R24.64] ;  /* 0x0000000618247981 */ /* 0x000324000c1e1d00 */
[C---:B-1----:R-:W-:Y:S01]  /*5580*/  IMAD.U32 R24, R20.reuse, 0x10000, RZ ;  /* 0x0001000014187824 */ /* 0x042fe200078e00ff */
[----:B------:R-:W-:Y:S01]  /*5590*/  LOP3.LUT R25, R20, 0xffff0000, RZ, 0xc0, !PT ;  /* 0xffff000014197812 */ /* 0x000fe200078ec0ff */
[----:B---3--:R-:W-:Y:S01]  /*55a0*/  IMAD.U32 R0, R28, 0x10000, RZ ;  /* 0x000100001c007824 */ /* 0x008fe200078e00ff */
[----:B------:R-:W-:Y:S01]  /*55b0*/  LOP3.LUT R16, R30, 0xffff0000, RZ, 0xc0, !PT ;  /* 0xffff00001e107812 */ /* 0x000fe200078ec0ff */
[----:B------:R-:W-:Y:S01]  /*55c0*/  IMAD.U32 R15, R31, 0x10000, RZ ;  /* 0x000100001f0f7824 */ /* 0x000fe200078e00ff */
[----:B------:R-:W-:Y:S01]  /*55d0*/  LOP3.LUT R2, R28, 0xffff0000, RZ, 0xc0, !PT ;  /* 0xffff00001c027812 */ /* 0x000fe200078ec0ff */
[----:B------:R-:W-:Y:S01]  /*55e0*/  IMAD.U32 R3, R29, 0x10000, RZ ;  /* 0x000100001d037824 */ /* 0x000fe200078e00ff */
[----:B------:R-:W-:Y:S01]  /*55f0*/  SHF.L.U32 R17, R30, 0x10, RZ ;  /* 0x000000101e117819 */ /* 0x000fe200000006ff */
[----:B------:R-:W-:Y:S01]  /*5600*/  @!P0 FADD.FTZ R0, -R0, -RZ ;  /* 0x800000ff00008221 */ /* 0x000fe20000010100 */
[----:B--2---:R-:W-:Y:S01]  /*5610*/  SHF.L.U32 R18, R7, 0x10, RZ ;  /* 0x0000001007127819 */ /* 0x004fe200000006ff */
[----:B------:R-:W-:Y:S01]  /*5620*/  @!P0 FADD.FTZ R15, -R15, -RZ ;  /* 0x800000ff0f0f8221 */ /* 0x000fe20000010100 */
[----:B------:R-:W-:Y:S01]  /*5630*/  LOP3.LUT R19, R29, 0xffff0000, RZ, 0xc0, !PT ;  /* 0xffff00001d137812 */ /* 0x000fe200078ec0ff */
        /* <DEDUP_REMOVED lines=8> */
[C---:B------:R-:W-:Y:S01]  /*56c0*/  IMAD.U32 R23, R4.reuse, 0x10000, RZ ;  /* 0x0001000004177824 */ /* 0x040fe200078e00ff */
[----:B------:R-:W-:Y:S01]  /*56d0*/  LOP3.LUT R22, R4, 0xffff0000, RZ, 0xc0, !PT ;  /* 0xffff000004167812 */ /* 0x000fe200078ec0ff */
[----:B------:R-:W-:Y:S01]  /*56e0*/  @!P0 FADD.FTZ R3, -R3, -RZ ;  /* 0x800000ff03038221 */ /* 0x000fe20000010100 */
[----:B------:R-:W-:Y:S01]  /*56f0*/  SHF.L.U32 R4, R5, 0x10, RZ ;  /* 0x0000001005047819 */ /* 0x000fe200000006ff */
[----:B------:R-:W-:Y:S01]  /*5700*/  FMUL.FTZ R0, R23, R0 ;  /* 0x0000000017007220 */ /* 0x000fe20000410000 */
[----:B------:R-:W-:Y:S01]  /*5710*/  LOP3.LUT R21, R5, 0xffff0000, RZ, 0xc0, !PT ;  /* 0xffff000005157812 */ /* 0x000fe200078ec0ff */
[C---:B------:R-:W-:Y:S01]  /*5720*/  IMAD.U32 R5, R6.reuse, 0x10000, RZ ;  /* 0x0001000006057824 */ /* 0x040fe200078e00ff */
[----:B------:R-:W-:Y:S01]  /*5730*/  LOP3.LUT R6, R6, 0xffff0000, RZ, 0xc0, !PT ;  /* 0xffff000006067812 */ /* 0x000fe200078ec0ff */
[----:B------:R-:W-:Y:S01]  /*5740*/  @!P0 FADD.FTZ R19, -R19, -RZ ;  /* 0x800000ff13138221 */ /* 0x000fe20000010100 */
[----:B------:R-:W-:Y:S01]  /*5750*/  LOP3.LUT R20, R7, 0xffff0000, RZ, 0xc0, !PT ;  /* 0xffff000007147812 */ /* 0x000fe200078ec0ff */
[----:B------:R-:W-:Y:S01]  /*5760*/  FMUL.FTZ R7, R18, R15 ;  /* 0x0000000f12077220 */ /* 0x000fe20000410000 */
[----:B----4-:R-:W-:Y:S01]  /*5770*/  LOP3.LUT R18, R37, 0xffff0000, RZ, 0xc0, !PT ;  /* 0xffff000025127812 */ /* 0x010fe200078ec0ff */
[----:B------:R-:W-:Y:S02]  /*5780*/  IMAD.U32 R15, R36, 0x10000, RZ ;  /* 0x00010000240f7824 */ /* 0x000fe400078e00ff */
[----:B------:R-:W-:Y:S01]  /*5790*/  FMUL.FTZ R6, R6, R16 ;  /* 0x0000001006067220 */ /* 0x000fe20000410000 */
[----:B------:R-:W-:Y:S01]  /*57a0*/  LOP3.LUT R16, R36, 0xffff0000, RZ, 0xc0, !PT ;  /* 0xffff000024107812 */ /* 0x000fe200078ec0ff */
        /* <DEDUP_REMOVED lines=11> */
[----:B------:R-:W-:Y:S02]  /*5860*/  FFMA.FTZ R3, R26, R17, R3 ;  /* 0x000000111a037223 */ /* 0x000fe40000010003 */
[----:B------:R-:W-:Y:S01]  /*5870*/  FMUL.FTZ R8, R20, R8 ;  /* 0x0000000814087220 */ /* 0x000fe20000410000 */
[----:B------:R-:W-:Y:S01]  /*5880*/  LOP3.LUT R20, R38, 0xffff0000, RZ, 0xc0, !PT ;  /* 0xffff000026147812 */ /* 0x000fe200078ec0ff */
[----:B------:R-:W-:Y:S02]  /*5890*/  FFMA.FTZ R4, R27, R18, R4 ;  /* 0x000000121b047223 */ /* 0x000fe40000010004 */
        /* <DEDUP_REMOVED lines=8> */
.L_x_1979:
[----:B------:R-:W-:Y:S05]  /*5920*/  BSYNC B0 ;  /* 0x0000000000007941 */ /* 0x000fea0003800000 */
.L_x_1978:
[C---:B-1----:R-:W-:Y:S04]  /*5930*/  LEA R2, P0, R41.reuse, R90, 0x1 ;  /* 0x0000005a29027211 */ /* 0x042fe800078008ff */
[----:B------:R-:W-:Y:S05]  /*5940*/  LEA.HI.X R3, R41, R89, R40, 0x1, P0 ;  /* 0x0000005929037211 */ /* 0x000fea00000f0c28 */
[----:B-----5:R1:W-:Y:S04]  /*5950*/  STG.E.128 [R2.64], R20 ;  /* 0x0000001402007986 */ /* 0x0203e8000c101d06 */
.L_x_1977:
[----:B------:R-:W-:Y:S05]  /*5960*/  BSYNC B1 ;  /* 0x0000000000017941 */ /* 0x000fea0003800000 */
.L_x_1976:
        /* <DEDUP_REMOVED lines=8> */
[----:B------:R1:W5:Y:S10]  /*59f0*/  LDG.E.128 R28, [R2.64] ;  /* 0x00000006021c7981 */ /* 0x000374000c1e1d00 */
[----:B------:R-:W-:-:S05]  /*5a00*/  @P0 BRA `(.L_x_1983) ;  /* 0x0000050000000947 */ /* 0x000fca0003800000 */
[----:B------:R-:W-:Y:S01]  /*5a10*/  ISETP.GE.AND P0, PT, R188, R141, PT ;  /* 0x0000008dbc00720c */ /* 0x000fe20003f06270 */
[----:B------:R-:W-:Y:S01]  /*5a20*/  IMAD.MOV.U32 R0, RZ, RZ, R141 ;  /* 0x000000ffff007224 */ /* 0x000fe200078e008d */
[----:B------:R-:W-:Y:S01]  /*5a30*/  MOV R5, RZ ;  /* 0x000000ff00057202 */ /* 0x000fe20000000f00 */
[C---:B--2--5:R-:W-:Y:S01]  /*5a40*/  IMAD.U32 R23, R28.reuse, 0x10000, RZ ;  /* 0x000100001c177824 */ /* 0x064fe200078e00ff */
        /* <DEDUP_REMOVED lines=9> */
[C---:B-1----:R-:W-:Y:S04]  /*5ae0*/  LEA R2, P1, R0.reuse, R2, 0x1 ;  /* 0x0000000200027211 */ /* 0x042fe800078208ff */
[----:B------:R-:W-:Y:S01]  /*5af0*/  LEA.HI.X.SX32 R3, R0, R3, 0x1, P1 ;  /* 0x0000000300037211 */ /* 0x000fe200008f0eff */
[----:B------:R-:W-:Y:S01]  /*5b00*/  IMAD.MOV.U32 R0, RZ, RZ, RZ ;  /* 0x000000ffff007224 */ /* 0x000fe200078e00ff */
[C---:B------:R-:W-:Y:S02]  /*5b10*/  IADD3 R6, P1, R62.reuse, R5, RZ ;  /* 0x000000053e067210 */ /* 0x040fe40007f3e0ff */
[----:B------:R-:W-:Y:S02]  /*5b20*/  @P0 IADD3 R0, RZ, -UR18, RZ ;  /* 0x80000012ff000c10 */ /* 0x000fe4000fffe0ff */
[-C--:B------:R-:W-:Y:S02]  /*5b30*/  LEA.HI.X.SX32 R5, R5, R61.reuse, 0x1, P1 ;  /* 0x0000003d05057211 */ /* 0x080fe400008f0eff */
        /* <DEDUP_REMOVED lines=10> */
[----:B------:R-:W-:Y:S01]  /*5be0*/  LOP3.LUT R15, R151, 0xffff0000, RZ, 0xc0, !PT ;  /* 0xffff0000970f7812 */ /* 0x000fe200078ec0ff */
[----:B------:R-:W-:Y:S01]  /*5bf0*/  IMAD.U32 R18, R150, 0x10000, RZ ;  /* 0x0001000096127824 */ /* 0x000fe200078e00ff */
[----:B------:R-:W-:Y:S01]  /*5c00*/  LOP3.LUT R21, R148, 0xffff0000, RZ, 0xc0, !PT ;  /* 0xffff000094157812 */ /* 0x000fe200078ec0ff */
[----:B------:R-:W-:Y:S01]  /*5c10*/  @!P0 FADD.FTZ R22, -R22, -RZ ;  /* 0x800000ff16168221 */ /* 0x000fe20000010100 */
[----:B-1----:R-:W-:Y:S01]  /*5c20*/  LOP3.LUT R17, R150, 0xffff0000, RZ, 0xc0, !PT ;  /* 0xffff000096117812 */ /* 0x002fe200078ec0ff */
[----:B------:R-:W-:Y:S01]  /*5c30*/  @!P0 FADD.FTZ R15, -R15, -RZ ;  /* 0x800000ff0f0f8221 */ /* 0x000fe20000010100 */
[----:B------:R-:W-:Y:S01]  /*5c40*/  SHF.L.U32 R20, R149, 0x10, RZ ;  /* 0x0000001095147819 */ /* 0x000fe200000006ff */
[----:B---3--:R-:W-:Y:S01]  /*5c50*/  IMAD.U32 R0, R4, 0x10000, RZ ;  /* 0x0001000004007824 */ /* 0x008fe200078e00ff */
[----:B------:R-:W-:Y:S01]  /*5c60*/  SHF.L.U32 R8, R7, 0x10, RZ ;  /* 0x0000001007087819 */ /* 0x000fe200000006ff */
        /* <DEDUP_REMOVED lines=9> */
[C---:B------:R-:W-:Y:S01]  /*5d00*/  SHF.L.U32 R3, R5.reuse, 0x10, RZ ;  /* 0x0000001005037819 */ /* 0x040fe200000006ff */
        /* <DEDUP_REMOVED lines=22> */
[----:B------:R-:W-:Y:S02]  /*5e70*/  FFMA.FTZ R3, R25, R17, R3 ;  /* 0x0000001119037223 */ /* 0x000fe40000010003 */
        /* <DEDUP_REMOVED lines=9> */
.L_x_1983:
[----:B------:R-:W-:Y:S05]  /*5f10*/  BSYNC B0 ;  /* 0x0000000000007941 */ /* 0x000fea0003800000 */
.L_x_1982:
[C---:B-1----:R-:W-:Y:S04]  /*5f20*/  LEA R2, P0, R138.reuse, R90, 0x1 ;  /* 0x0000005a8a027211 */ /* 0x042fe800078008ff */
[----:B------:R-:W-:Y:S05]  /*5f30*/  LEA.HI.X R3, R138, R89, R71, 0x1, P0 ;  /* 0x000000598a037211 */ /* 0x000fea00000f0c47 */
[----:B-----5:R1:W-:Y:S04]  /*5f40*/  STG.E.128 [R2.64], R28 ;  /* 0x0000001c02007986 */ /* 0x0203e8000c101d06 */
.L_x_1981:
[----:B------:R-:W-:Y:S05]  /*5f50*/  BSYNC B1 ;  /* 0x0000000000017941 */ /* 0x000fea0003800000 */
.L_x_1980:
        /* <DEDUP_REMOVED lines=26> */
[----:B------:R-:W-:Y:S03]  /*6100*/  IADD3 R8, P1, R60, R0, RZ ;  /* 0x000000003c087210 */ /* 0x000fe60007f3e0ff */
        /* <DEDUP_REMOVED lines=64> */
.L_x_1987:
[----:B------:R-:W-:Y:S05]  /*6510*/  BSYNC B0 ;  /* 0x0000000000007941 */ /* 0x000fea0003800000 */
.L_x_1986:
[----:B------:R-:W-:Y:S02]  /*6520*/  MOV R0, 0xc0 ;  /* 0x000000c000007802 */ /* 0x000fe40000000f00 */
[----:B--2---:R-:W-:Y:S05]  /*6530*/  MOV R91, R89 ;  /* 0x00000059005b7202 */ /* 0x004fea0000000f00 */
[C---:B------:R-:W-:Y:S04]  /*6540*/  IMAD.WIDE.U32 R2, R0.reuse, c[0x0][0x198], R90 ;  /* 0x0000660000027a25 */ /* 0x040fe800078e005a */
[----:B------:R-:W-:Y:S05]  /*6550*/  IMAD R0, R0, c[0x0][0x19c], RZ ;  /* 0x0000670000007a24 */ /* 0x000fea00078e02ff */
[----:B------:R-:W-:Y:S05]  /*6560*/  IADD3 R3, R3, R0, RZ ;  /* 0x0000000003037210 */ /* 0x000fea0007ffe0ff */
[----:B-----5:R2:W-:Y:S02]  /*6570*/  STG.E.128 [R2.64], R28 ;  /* 0x0000001c02007986 */ /* 0x0205e4000c101d06 */
.L_x_1985:
[----:B------:R-:W-:Y:S05]  /*6580*/  BSYNC B1 ;  /* 0x0000000000017941 */ /* 0x000fea0003800000 */
.L_x_1984:
        /* <DEDUP_REMOVED lines=12> */
[C---:B-----5:R-:W-:Y:S01]  /*6650*/  LOP3.LUT R24, R28.reuse, 0xffff0000, RZ, 0xc0, !PT ;  /* 0xffff00001c187812 */ /* 0x060fe200078ec0ff */
[----:B------:R-:W-:Y:S01]  /*6660*/  IMAD.MOV.U32 R0, RZ, RZ, RZ ;  /* 0x000000ffff007224 */ /* 0x000fe200078e00ff */
        /* <DEDUP_REMOVED lines=12> */
[----:B------:R-:W-:Y:S02]  /*6730*/  LEA R144, P1, R8, R99, 0x1 ;  /* 0x0000006308907211 */ /* 0x000fe400078208ff */
[-C--:B------:R-:W-:Y:S01]  /*6740*/  LEA.HI.X.SX32 R0, R0, R57.reuse, 0x1, P2 ;  /* 0x0000003900007211 */ /* 0x080fe200010f0eff */
        /* <DEDUP_REMOVED lines=62> */
.L_x_1991:
[----:B------:R-:W-:Y:S05]  /*6b30*/  BSYNC B0 ;  /* 0x0000000000007941 */ /* 0x000fea0003800000 */
.L_x_1990:
[C---:B------:R-:W-:Y:S04]  /*6b40*/  LEA R2, P0, R142.reuse, R90, 0x1 ;  /* 0x0000005a8e027211 */ /* 0x040fe800078008ff */
[----:B------:R-:W-:Y:S05]  /*6b50*/  LEA.HI.X R3, R142, R89, R74, 0x1, P0 ;  /* 0x000000598e037211 */ /* 0x000fea00000f0c4a */
[----:B-----5:R2:W-:Y:S04]  /*6b60*/  STG.E.128 [R2.64], R28 ;  /* 0x0000001c02007986 */ /* 0x0205e8000c101d06 */
.L_x_1989:
[----:B------:R-:W-:Y:S05]  /*6b70*/  BSYNC B1 ;  /* 0x0000000000017941 */ /* 0x000fea0003800000 */
.L_x_1988:
        /* <DEDUP_REMOVED lines=91> */
.L_x_1995:
[----:B------:R-:W-:Y:S05]  /*7130*/  BSYNC B0 ;  /* 0x0000000000007941 */ /* 0x000fea0003800000 */
.L_x_1994:
[----:B------:R-:W-:Y:S02]  /*7140*/  MOV R0, 0x140 ;  /* 0x0000014000007802 */ /* 0x000fe40000000f00 */
[----:B------:R-:W-:Y:S05]  /*7150*/  MOV R91, R89 ;  /* 0x00000059005b7202 */ /* 0x000fea0000000f00 */
[C---:B------:R-:W-:Y:S04]  /*7160*/  IMAD.WIDE.U32 R2, R0.reuse, c[0x0][0x198], R90 ;  /* 0x0000660000027a25 */ /* 0x040fe800078e005a */
[----:B------:R-:W-:Y:S05]  /*7170*/  IMAD R0, R0, c[0x0][0x19c], RZ ;  /* 0x0000670000007a24 */ /* 0x000fea00078e02ff */
[----:B------:R-:W-:Y:S05]  /*7180*/  IADD3 R3, R3, R0, RZ ;  /* 0x0000000003037210 */ /* 0x000fea0007ffe0ff */
[----:B-----5:R2:W-:Y:S02]  /*7190*/  STG.E.128 [R2.64], R28 ;  /* 0x0000001c02007986 */ /* 0x0205e4000c101d06 */
.L_x_1993:
[----:B------:R-:W-:Y:S05]  /*71a0*/  BSYNC B1 ;  /* 0x0000000000017941 */ /* 0x000fea0003800000 */
.L_x_1992:
        /* <DEDUP_REMOVED lines=91> */
.L_x_1999:
[----:B------:R-:W-:Y:S05]  /*7760*/  BSYNC B0 ;  /* 0x0000000000007941 */ /* 0x000fea0003800000 */
.L_x_1998:
[----:B------:R-:W-:Y:S02]  /*7770*/  MOV R0, 0x180 ;  /* 0x0000018000007802 */ /* 0x000fe40000000f00 */
[----:B------:R-:W-:Y:S05]  /*7780*/  MOV R91, R89 ;  /* 0x00000059005b7202 */ /* 0x000fea0000000f00 */
[C---:B------:R-:W-:Y:S04]  /*7790*/  IMAD.WIDE.U32 R2, R0.reuse, c[0x0][0x198], R90 ;  /* 0x0000660000027a25 */ /* 0x040fe800078e005a */
[----:B------:R-:W-:Y:S05]  /*77a0*/  IMAD R0, R0, c[0x0][0x19c], RZ ;  /* 0x0000670000007a24 */ /* 0x000fea00078e02ff */
[----:B------:R-:W-:Y:S05]  /*77b0*/  IADD3 R3, R3, R0, RZ ;  /* 0x0000000003037210 */ /* 0x000fea0007ffe0ff */
[----:B-----5:R2:W-:Y:S02]  /*77c0*/  STG.E.128 [R2.64], R28 ;  /* 0x0000001c02007986 */ /* 0x0205e4000c101d06 */
.L_x_1997:
[----:B------:R-:W-:Y:S05]  /*77d0*/  BSYNC B1 ;  /* 0x0000000000017941 */ /* 0x000fea0003800000 */
.L_x_1996:
[----:B------:R-:W-:Y:S01]  /*77e0*/  ISETP.NE.AND P0, PT, R140, RZ, PT ;  /* 0x000000ff8c00720c */ /* 0x000fe20003f05270 */
[----:B------:R-:W-:Y:S01]  /*77f0*/  @!UPT UIADD3 URZ, URZ, URZ, URZ ;  /* 0x0000003f3f3ff290 */ /* 0x000fe2000fffe03f */
[----:B------:R-:W-:Y:S11]  /*7800*/  BSSY B1, `(.L_x_2000) ;  /* 0x0000061000017945 */ /* 0x000ff60003800000 */
[----:B------:R-:W-:-:S05]  /*7810*/  @P0 BRA `(.L_x_2001) ;  /* 0x000005f000000947 */ /* 0x000fca0003800000 */
[----:B------:R-:W-:Y:S01]  /*7820*/  IMAD.MOV.U32 R0, RZ, RZ, c[0x0][0x288] ;  /* 0x0000a200ff007624 */ /* 0x000fe200078e00ff */
[----:B-12---:R-:W-:Y:S01]  /*7830*/  MOV R2, R97 ;  /* 0x0000006100027202 */ /* 0x006fe20000000f00 */
        /* <DEDUP_REMOVED lines=19> */
[C---:B-1----:R-:W-:Y:S02]  /*7970*/  LEA R2, P1, R141.reuse, R2, 0x1 ;  /* 0x000000028d027211 */ /* 0x042fe400078208ff */
[----:B------:R-:W-:Y:S02]  /*7980*/  IADD3 R0, P2, R52, R8, RZ ;  /* 0x0000000834007210 */ /* 0x000fe40007f5e0ff */
[----:B------:R-:W-:Y:S02]  /*7990*/  LEA.HI.X.SX32 R3, R141, R3, 0x1, P1 ;  /* 0x000000038d037211 */ /* 0x000fe400008f0eff */
[----:B------:R-:W-:Y:S02]  /*79a0*/  LEA R144, P1, R0, R99, 0x1 ;  /* 0x0000006300907211 */ /* 0x000fe400078208ff */
[-C--:B------:R-:W-:Y:S01]  /*79b0*/  LEA.HI.X.SX32 R8, R8, R51.reuse, 0x1, P2 ;  /* 0x0000003308087211 */ /* 0x080fe200010f0eff */
[----:B------:R1:W2:Y:S03]  /*79c0*/  LDG.E.128 R4, [R2.64] ;  /* 0x0000000602047981 */ /* 0x0002a6000c1e1d00 */
        /* <DEDUP_REMOVED lines=47> */
[C---:B------:R-:W-:Y:S01]  /*7cc0*/  SHF.L.U32 R21, R39.reuse, 0x10, RZ ;  /* 0x0000001027157819 */ /* 0x040fe200000006ff */
[----:B------:R-:W-:Y:S01]  /*7cd0*/  FFMA.FTZ R2, R24, R16, R2 ;  /* 0x0000001018027223 */ /* 0x000fe20000010002 */
[----:B------:R-:W-:Y:S01]  /*7ce0*/  LOP3.LUT R22, R39, 0xffff0000, RZ, 0xc0, !PT ;  /* 0xffff000027167812 */ /* 0x000fe200078ec0ff */
        /* <DEDUP_REMOVED lines=11> */
.L_x_2003:
[----:B------:R-:W-:Y:S05]  /*7da0*/  BSYNC B0 ;  /* 0x0000000000007941 */ /* 0x000fea0003800000 */
.L_x_2002:
[----:B------:R-:W-:Y:S02]  /*7db0*/  MOV R0, 0x1c0 ;  /* 0x000001c000007802 */ /* 0x000fe40000000f00 */
[----:B------:R-:W-:Y:S05]  /*7dc0*/  MOV R91, R89 ;  /* 0x00000059005b7202 */ /* 0x000fea0000000f00 */
[C---:B-1----:R-:W-:Y:S04]  /*7dd0*/  IMAD.WIDE.U32 R2, R0.reuse, c[0x0][0x198], R90 ;  /* 0x0000660000027a25 */ /* 0x042fe800078e005a */
[----:B------:R-:W-:Y:S05]  /*7de0*/  IMAD R0, R0, c[0x0][0x19c], RZ ;  /* 0x0000670000007a24 */ /* 0x000fea00078e02ff */
[----:B------:R-:W-:Y:S05]  /*7df0*/  IADD3 R3, R3, R0, RZ ;  /* 0x0000000003037210 */ /* 0x000fea0007ffe0ff */
[----:B-----5:R1:W-:Y:S02]  /*7e00*/  STG.E.128 [R2.64], R28 ;  /* 0x0000001c02007986 */ /* 0x0203e4000c101d06 */
.L_x_2001:
[----:B------:R-:W-:Y:S05]  /*7e10*/  BSYNC B1 ;  /* 0x0000000000017941 */ /* 0x000fea0003800000 */
.L_x_2000:
        /* <DEDUP_REMOVED lines=12> */
.L_x_1953:
[----:B------:R-:W-:Y:S01]  /*7ee0*/  @!P1 IMAD.MOV.U32 R91, RZ, RZ, R89 ;  /* 0x000000ffff5b9224 */ /* 0x000fe200078e0059 */
[-C--:B-1----:R-:W-:Y:S01]  /*7ef0*/  @!P1 MOV R4, R97.reuse ;  /* 0x0000006100049202 */ /* 0x082fe20000000f00 */
[----:B------:R-:W-:Y:S01]  /*7f00*/  @!P4 IMAD.MOV.U32 R0, RZ, RZ, c[0x0][0x28c] ;  /* 0x0000a300ff00c624 */ /* 0x000fe200078e00ff */
[-C--:B------:R-:W-:Y:S01]  /*7f10*/  @!P1 MOV R5, R96.reuse ;  /* 0x0000006000059202 */ /* 0x080fe20000000f00 */
[----:B------:R-:W-:Y:S01]  /*7f20*/  UMOV UR4, URZ ;  /* 0x0000003f00047c82 */ /* 0x000fe20008000000 */
[----:B------:R-:W-:Y:S01]  /*7f30*/  @!P3 LEA R18, P0, R103, R97, 0x1 ;  /* 0x000000616712b211 */ /* 0x000fe200078008ff */
[----:B------:R-:W-:Y:S01]  /*7f40*/  @!P4 IMAD R0, R0, 0xc0, RZ ;  /* 0x000000c00000c824 */ /* 0x000fe200078e02ff */
[----:B------:R-:W-:Y:S02]  /*7f50*/  ISETP.NE.AND P2, PT, R145, RZ, PT ;  /* 0x000000ff9100720c */ /* 0x000fe40003f45270 */
[----:B------:R-:W2:Y:S01]  /*7f60*/  @!P1 LDG.E.128 R4, [R4.64] ;  /* 0x0000000604049981 */ /* 0x000ea2000c1e1d00 */
[----:B------:R-:W-:Y:S02]  /*7f70*/  @!P3 LEA.HI.X R19, R103, R96, R102, 0x1, P0 ;  /* 0x000000606713b211 */ /* 0x000fe400000f0c66 */
[C---:B------:R-:W-:Y:S04]  /*7f80*/  @!P3 LEA R2, P0, R41.reuse, R90, 0x1 ;  /* 0x0000005a2902b211 */ /* 0x040fe800078008ff */
[----:B------:R-:W-:Y:S04]  /*7f90*/  @!P3 LEA.HI.X R3, R41, R89, R40, 0x1, P0 ;  /* 0x000000592903b211 */ /* 0x000fe800000f0c28 */
[C---:B------:R-:W-:Y:S04]  /*7fa0*/  @!P2 LEA R20, P0, R70.reuse, R97, 0x1 ;  /* 0x000000614614a211 */ /* 0x040fe800078008ff */
[----:B------:R-:W-:Y:S02]  /*7fb0*/  @!P2 LEA.HI.X R21, R70, R96, R69, 0x1, P0 ;  /* 0x000000604615a211 */ /* 0x000fe400000f0c45 */
[C---:B------:R-:W-:Y:S04]  /*7fc0*/  @!P2 LEA R16, P0, R138.reuse, R90, 0x1 ;  /* 0x0000005a8a10a211 */ /* 0x040fe800078008ff */
[-C--:B------:R-:W-:Y:S01]  /*7fd0*/  @!P2 LEA.HI.X R17, R138, R89.reuse, R71, 0x1, P0 ;  /* 0x000000598a11a211 */ /* 0x080fe200000f0c47 */
[----:B--2---:R1:W-:Y:S01]  /*7fe0*/  @!P1 STG.E.128 [R90.64], R4 ;  /* 0x000000045a009986 */ /* 0x0043e2000c101d06 */
[----:B------:R-:W-:Y:S03]  /*7ff0*/  ISETP.NE.AND P1, PT, R144, RZ, PT ;  /* 0x000000ff9000720c */ /* 0x000fe60003f25270 */
[----:B-1----:R1:W2:Y:S01]  /*8000*/  @!P3 LDG.E.128 R4, [R18.64] ;  /* 0x000000061204b981 */ /* 0x0022a2000c1e1d00 */
[----:B------:R-:W-:Y:S01]  /*8010*/  @!P4 MOV R91, R89 ;  /* 0x00000059005bc202 */ /* 0x000fe20000000f00 */
[----:B-1----:R-:W-:Y:S01]  /*8020*/  @!P4 IMAD.MOV.U32 R19, RZ, RZ, R96 ;  /* 0x000000ffff13c224 */ /* 0x002fe200078e0060 */
[----:B------:R-:W-:Y:S01]  /*8030*/  @!P4 MOV R18, R97 ;  /* 0x000000610012c202 */ /* 0x000fe20000000f00 */
[----:B--2---:R1:W-:Y:S04]  /*8040*/  @!P3 STG.E.128 [R2.64], R4 ;  /* 0x000000040200b986 */ /* 0x0043e8000c101d06 */
[----:B-1----:R-:W2:Y:S01]  /*8050*/  @!P2 LDG.E.128 R4, [R20.64] ;  /* 0x000000061404a981 */ /* 0x002ea2000c1e1d00 */
[----:B------:R-:W-:Y:S05]  /*8060*/  @!P4 MOV R2, c[0x0][0x288] ;  /* 0x0000a2000002ca02 */ /* 0x000fea0000000f00 */
[----:B------:R-:W-:Y:S05]  /*8070*/  @!P4 IMAD.WIDE.U32 R2, R2, 0xc0, R18 ;  /* 0x000000c00202c825 */ /* 0x000fea00078e0012 */
[----:B------:R-:W-:Y:S01]  /*8080*/  @!P4 IADD3 R3, R3, R0, RZ ;  /* 0x000000000303c210 */ /* 0x000fe20007ffe0ff */
[----:B------:R-:W-:Y:S01]  /*8090*/  @!P4 IMAD.MOV.U32 R0, RZ, RZ, 0xc0 ;  /* 0x000000c0ff00c424 */ /* 0x000fe200078e00ff */
[----:B--2---:R1:W-:Y:S01]  /*80a0*/  @!P2 STG.E.128 [R16.64], R4 ;  /* 0x000000041000a986 */ /* 0x0043e2000c101d06 */
[----:B------:R-:W-:Y:S02]  /*80b0*/  ISETP.NE.AND P2, PT, R140, RZ, PT ;  /* 0x000000ff8c00720c */ /* 0x000fe40003f45270 */
[C---:B-1----:R-:W-:Y:S01]  /*80c0*/  @!P4 IMAD.WIDE.U32 R16, R0.reuse, c[0x0][0x198], R90 ;  /* 0x000066000010ca25 */ /* 0x042fe200078e005a */
[----:B------:R1:W2:Y:S01]  /*80d0*/  @!P4 LDG.E.128 R4, [R2.64] ;  /* 0x000000060204c981 */ /* 0x0002a2000c1e1d00 */
[----:B------:R-:W-:Y:S02]  /*80e0*/  @!P5 MOV R91, R89 ;  /* 0x00000059005bd202 */ /* 0x000fe40000000f00 */
[----:B------:R-:W-:Y:S04]  /*80f0*/  @!P4 IMAD R0, R0, c[0x0][0x19c], RZ ;  /* 0x000067000000ca24 */ /* 0x000fe800078e02ff */
[----:B------:R-:W-:Y:S02]  /*8100*/  @!P4 IMAD.IADD R17, R17, 0x1, R0 ;  /* 0x000000011111c824 */ /* 0x000fe400078e0200 */
[----:B------:R-:W-:Y:S04]  /*8110*/  @!P5 IMAD.MOV.U32 R0, RZ, RZ, c[0x0][0x28c] ;  /* 0x0000a300ff00d624 */ /* 0x000fe800078e00ff */
[----:B------:R-:W-:Y:S01]  /*8120*/  @!P5 IMAD R0, R0, 0x140, RZ ;  /* 0x000001400000d824 */ /* 0x000fe200078e02ff */
[CC--:B-1----:R-:W-:Y:S04]  /*8130*/  @!P1 LEA R2, P0, R73.reuse, R97.reuse, 0x1 ;  /* 0x0000006149029211 */ /* 0x0c2fe800078008ff */
[----:B------:R-:W-:Y:S01]  /*8140*/  @!P1 LEA.HI.X R3, R73, R96, R72, 0x1, P0 ;  /* 0x0000006049039211 */ /* 0x000fe200000f0c48 */
[----:B--2---:R1:W-:Y:S02]  /*8150*/  @!P4 STG.E.128 [R16.64], R4 ;  /* 0x000000041000c986 */ /* 0x0043e4000c101d06 */
[----:B-1----:R-:W-:Y:S02]  /*8160*/  @!P5 IMAD.MOV.U32 R17, RZ, RZ, R96 ;  /* 0x000000ffff11d224 */ /* 0x002fe400078e0060 */
[----:B------:R1:W2:Y:S01]  /*8170*/  @!P1 LDG.E.128 R4, [R2.64] ;  /* 0x0000000602049981 */ /* 0x0002a2000c1e1d00 */
[----:B------:R-:W-:Y:S02]  /*8180*/  @!P5 MOV R16, R97 ;  /* 0x000000610010d202 */ /* 0x000fe40000000f00 */
[----:B-1----:R-:W-:Y:S05]  /*8190*/  @!P5 MOV R2, c[0x0][0x288] ;  /* 0x0000a2000002da02 */ /* 0x002fea0000000f00 */
[----:B------:R-:W-:Y:S01]  /*81a0*/  @!P5 IMAD.WIDE.U32 R2, R2, 0x140, R16 ;  /* 0x000001400202d825 */ /* 0x000fe200078e0010 */
[C---:B------:R-:W-:Y:S04]  /*81b0*/  @!P1 LEA R16, P0, R142.reuse, R90, 0x1 ;  /* 0x0000005a8e109211 */ /* 0x040fe800078008ff */
[----:B------:R-:W-:Y:S02]  /*81c0*/  @!P1 LEA.HI.X R17, R142, R89, R74, 0x1, P0 ;  /* 0x000000598e119211 */ /* 0x000fe400000f0c4a */
[----:B------:R-:W-:Y:S01]  /*81d0*/  @!P5 IADD3 R3, R3, R0, RZ ;  /* 0x000000000303d210 */ /* 0x000fe20007ffe0ff */
[----:B------:R-:W-:Y:S04]  /*81e0*/  @!P6 IMAD.MOV.U32 R0, RZ, RZ, c[0x0][0x28c] ;  /* 0x0000a300ff00e624 */ /* 0x000fe800078e00ff */
[----:B------:R-:W-:Y:S01]  /*81f0*/  @!P6 IMAD R0, R0, 0x180, RZ ;  /* 0x000001800000e824 */ /* 0x000fe200078e02ff */
[----:B--2---:R1:W-:Y:S02]  /*8200*/  @!P1 STG.E.128 [R16.64], R4 ;  /* 0x0000000410009986 */ /* 0x0043e4000c101d06 */
[----:B-1----:R-:W-:Y:S02]  /*8210*/  @!P6 IMAD.MOV.U32 R17, RZ, RZ, R96 ;  /* 0x000000ffff11e224 */ /* 0x002fe400078e0060 */
[----:B------:R1:W2:Y:S01]  /*8220*/  @!P5 LDG.E.128 R4, [R2.64] ;  /* 0x000000060204d981 */ /* 0x0002a2000c1e1d00 */
[----:B------:R-:W-:Y:S01]  /*8230*/  @!P6 MOV R16, R97 ;  /* 0x000000610010e202 */ /* 0x000fe20000000f00 */
[----:B-1----:R-:W-:Y:S01]  /*8240*/  @!P6 IMAD.MOV.U32 R2, RZ, RZ, c[0x0][0x288] ;  /* 0x0000a200ff02e624 */ /* 0x002fe200078e00ff */
[----:B------:R-:W-:Y:S03]  /*8250*/  @!P5 MOV R3, 0x140 ;  /* 0x000001400003d802 */ /* 0x000fe60000000f00 */
[----:B------:R-:W-:Y:S04]  /*8260*/  @!P6 IMAD.WIDE.U32 R16, R2, 0x180, R16 ;  /* 0x000001800210e825 */ /* 0x000fe800078e0010 */
[----:B------:R-:W-:Y:S01]  /*8270*/  @!P2 IMAD.MOV.U32 R2, RZ, RZ, c[0x0][0x288] ;  /* 0x0000a200ff02a624 */ /* 0x000fe200078e00ff */
[----:B------:R-:W-:Y:S01]  /*8280*/  @!P6 IADD3 R17, R17, R0, RZ ;  /* 0x000000001111e210 */ /* 0x000fe20007ffe0ff */
[----:B------:R-:W-:Y:S02]  /*8290*/  @!P2 IMAD.MOV.U32 R0, RZ, RZ, c[0x0][0x28c] ;  /* 0x0000a300ff00a624 */ /* 0x000fe400078e00ff */
[C---:B------:R-:W-:Y:S01]  /*82a0*/  @!P5 IMAD.WIDE.U32 R18, R3.reuse, c[0x0][0x198], R90 ;  /* 0x000066000312da25 */ /* 0x040fe200078e005a */
[-C--:B------:R-:W-:Y:S03]  /*82b0*/  @!P6 MOV R91, R89.reuse ;  /* 0x00000059005be202 */ /* 0x080fe60000000f00 */
[----:B------:R-:W-:Y:S02]  /*82c0*/  @!P2 IMAD R0, R0, 0x1c0, RZ ;  /* 0x000001c00000a824 */ /* 0x000fe400078e02ff */
[----:B------:R-:W-:Y:S04]  /*82d0*/  @!P5 IMAD R3, R3, c[0x0][0x19c], RZ ;  /* 0x000067000303da24 */ /* 0x000fe800078e02ff */
[----:B------:R-:W-:Y:S01]  /*82e0*/  @!P5 IMAD.IADD R19, R19, 0x1, R3 ;  /* 0x000000011313d824 */ /* 0x000fe200078e0203 */
[----:B------:R-:W-:Y:S04]  /*82f0*/  @!P6 MOV R3, 0x180 ;  /* 0x000001800003e802 */ /* 0x000fe80000000f00 */
[----:B--2---:R1:W-:Y:S02]  /*8300*/  @!P5 STG.E.128 [R18.64], R4 ;  /* 0x000000041200d986 */ /* 0x0043e4000c101d06 */
[C---:B-1----:R-:W-:Y:S02]  /*8310*/  @!P6 IMAD.WIDE.U32 R18, R3.reuse, c[0x0][0x198], R90 ;  /* 0x000066000312ea25 */ /* 0x042fe400078e005a */
[----:B------:R1:W2:Y:S01]  /*8320*/  @!P6 LDG.E.128 R4, [R16.64] ;  /* 0x000000061004e981 */ /* 0x0002a2000c1e1d00 */
[----:B------:R-:W-:Y:S01]  /*8330*/  @!P2 MOV R91, R89 ;  /* 0x00000059005ba202 */ /* 0x000fe20000000f00 */
[----:B------:R-:W-:Y:S04]  /*8340*/  @!P6 IMAD R3, R3, c[0x0][0x19c], RZ ;  /* 0x000067000303ea24 */ /* 0x000fe800078e02ff */
[----:B------:R-:W-:Y:S02]  /*8350*/  @!P6 IMAD.IADD R19, R19, 0x1, R3 ;  /* 0x000000011313e824 */ /* 0x000fe400078e0203 */
[----:B-1----:R-:W-:Y:S01]  /*8360*/  @!P2 IMAD.MOV.U32 R17, RZ, RZ, R96 ;  /* 0x000000ffff11a224 */ /* 0x002fe200078e0060 */
[----:B------:R-:W-:Y:S05]  /*8370*/  @!P2 MOV R16, R97 ;  /* 0x000000610010a202 */ /* 0x000fea0000000f00 */
[----:B------:R-:W-:Y:S05]  /*8380*/  @!P2 IMAD.WIDE.U32 R16, R2, 0x1c0, R16 ;  /* 0x000001c00210a825 */ /* 0x000fea00078e0010 */
[----:B------:R-:W-:Y:S01]  /*8390*/  @!P2 IADD3 R17, R17, R0, RZ ;  /* 0x000000001111a210 */ /* 0x000fe20007ffe0ff */
[----:B------:R-:W-:Y:S04]  /*83a0*/  @!P2 IMAD.MOV.U32 R0, RZ, RZ, 0x1c0 ;  /* 0x000001c0ff00a424 */ /* 0x000fe800078e00ff */
[C---:B------:R-:W-:Y:S04]  /*83b0*/  @!P2 IMAD.WIDE.U32 R2, R0.reuse, c[0x0][0x198], R90 ;  /* 0x000066000002aa25 */ /* 0x040fe800078e005a */
[----:B------:R-:W-:Y:S04]  /*83c0*/  @!P2 IMAD R0, R0, c[0x0][0x19c], RZ ;  /* 0x000067000000aa24 */ /* 0x000fe800078e02ff */
[----:B------:R-:W-:Y:S01]  /*83d0*/  @!P2 IMAD.IADD R3, R3, 0x1, R0 ;  /* 0x000000010303a824 */ /* 0x000fe200078e0200 */
[----:B--2---:R1:W-:Y:S04]  /*83e0*/  @!P6 STG.E.128 [R18.64], R4 ;  /* 0x000000041200e986 */ /* 0x0043e8000c101d06 */
[----:B-1----:R-:W2:Y:S04]  /*83f0*/  @!P2 LDG.E.128 R4, [R16.64] ;  /* 0x000000061004a981 */ /* 0x002ea8000c1e1d00 */
[----:B--2---:R1:W-:Y:S02]  /*8400*/  @!P2 STG.E.128 [R2.64], R4 ;  /* 0x000000040200a986 */ /* 0x0043e4000c101d06 */
.L_x_1971:
[----:B------:R-:W-:Y:S01]  /*8410*/  PLOP3.LUT P0, PT, PT, PT, UP2, 0x40, 0x0 ;  /* 0x000000000000781c */ /* 0x000fe20003f0e828 */
[----:B------:R-:W-:Y:S01]  /*8420*/  IMAD.MOV.U32 R0, RZ, RZ, c[0x0][0x288] ;  /* 0x0000a200ff007624 */ /* 0x000fe200078e00ff */
[----:B-1----:R-:W-:Y:S01]  /*8430*/  MOV R2, R97 ;  /* 0x0000006100027202 */ /* 0x002fe20000000f00 */
[----:B------:R-:W-:Y:S02]  /*8440*/  IMAD.MOV.U32 R3, RZ, RZ, R96 ;  /* 0x000000ffff037224 */ /* 0x000fe400078e0060 */
[----:B------:R-:W-:Y:S05]  /*8450*/  IMAD.U32 R0, R0, -0x100, RZ ;  /* 0xffffff0000007824 */ /* 0x000fea00078e00ff */
[C---:B------:R-:W-:Y:S04]  /*8460*/  LEA R97, P1, R0.reuse, R2, 0x1 ;  /* 0x0000000200617211 */ /* 0x040fe800078208ff */
[----:B------:R-:W-:Y:S01]  /*8470*/  LEA.HI.X.SX32 R96, R0, R3, 0x1, P1 ;  /* 0x0000000300607211 */ /* 0x000fe200008f0eff */
[----:B------:R-:W-:-:S05]  /*8480*/  @P0 BRA `(.L_x_2004) ;  /* 0x000004c000000947 */ /* 0x000fca0003800000 */
        /* <DEDUP_REMOVED lines=10> */
[--C-:B-1----:R-:W-:Y:S01]  /*8530*/  IMAD.MOV R4, RZ, RZ, -R15.reuse ;  /* 0x000000ffff047224 */ /* 0x102fe200078e0a0f */
[----:B------:R-:W-:Y:S01]  /*8540*/  IADD3 R0, R14, -0x200, RZ ;  /* 0xfffffe000e007810 */ /* 0x000fe20007ffe0ff */
[----:B------:R-:W-:Y:S02]  /*8550*/  IMAD.MOV.U32 R14, RZ, RZ, RZ ;  /* 0x000000ffff0e7224 */ /* 0x000fe400078e00ff */
[----:B------:R-:W-:Y:S01]  /*8560*/  IMAD R4, R4, R2, RZ ;  /* 0x0000000204047224 */ /* 0x000fe200078e02ff */
[----:B------:R-:W-:Y:S03]  /*8570*/  IABS R6, R0 ;  /* 0x0000000000067213 */ /* 0x000fe60000000000 */
        /* <DEDUP_REMOVED lines=61> */
.L_x_2004:
[----:B------:R-:W-:Y:S01]  /*8950*/  MOV R4, R93 ;  /* 0x0000005d00047202 */ /* 0x000fe20000000f00 */
[----:B------:R-:W-:Y:S01]  /*8960*/  IMAD.MOV.U32 R2, RZ, RZ, c[0x0][0x1a0] ;  /* 0x00006800ff027624 */ /* 0x000fe200078e00ff */
[----:B------:R-:W-:Y:S01]  /*8970*/  MOV R91, R89 ;  /* 0x00000059005b7202 */ /* 0x000fe20000000f00 */
[----:B------:R-:W-:Y:S02]  /*8980*/  IMAD.MOV.U32 R0, RZ, RZ, c[0x0][0x198] ;  /* 0x00006600ff007624 */ /* 0x000fe400078e00ff */
[----:B------:R-:W-:Y:S01]  /*8990*/  IMAD.MOV.U32 R5, RZ, RZ, R92 ;  /* 0x000000ffff057224 */ /* 0x000fe200078e005c */
[----:B------:R-:W-:Y:S01]  /*89a0*/  LEA R2, -R2, RZ, 0x8 ;  /* 0x000000ff02027211 */ /* 0x000fe200078e41ff */
[----:B------:R-:W-:Y:S03]  /*89b0*/  IMAD.U32 R0, R0, -0x100, RZ ;  /* 0xffffff0000007824 */ /* 0x000fe600078e00ff */
[----:B------:R-:W-:Y:S02]  /*89c0*/  LEA R93, P1, R2, R4, 0x1 ;  /* 0x00000004025d7211 */ /* 0x000fe400078208ff */
[----:B------:R-:W-:Y:S02]  /*89d0*/  LEA R90, P0, R0, R90, 0x1 ;  /* 0x0000005a005a7211 */ /* 0x000fe400078008ff */
[----:B------:R-:W-:Y:S02]  /*89e0*/  LEA.HI.X.SX32 R92, R2, R5, 0x1, P1 ;  /* 0x00000005025c7211 */ /* 0x000fe400008f0eff */
[----:B------:R-:W-:Y:S02]  /*89f0*/  LEA.HI.X.SX32 R89, R0, R91, 0x1, P0 ;  /* 0x0000005b00597211 */ /* 0x000fe400000f0eff */
.L_x_2005:
[----:B------:R-:W-:Y:S04]  /*8a00*/  IADD3 R12, R12, -0x1, RZ ;  /* 0xffffffff0c0c7810 */ /* 0x000fe80007ffe0ff */
[----:B------:R-:W-:Y:S11]  /*8a10*/  ISETP.GT.AND P0, PT, R12, R65, PT ;  /* 0x000000410c00720c */ /* 0x000ff60003f04270 */
[----:B------:R-:W-:Y:S02]  /*8a20*/  @!UPT UIADD3 URZ, URZ, URZ, URZ ;  /* 0x0000003f3f3ff290 */ /* 0x000fe4000fffe03f */
[----:B------:R-:W-:-:S05]  /*8a30*/  @P0 BRA `(.L_x_2006) ;  /* 0xffff9e8000000947 */ /* 0x000fca000383ffff */
.L_x_1952:
        /* <DEDUP_REMOVED lines=9> */
[----:B------:R-:W-:-:S04]  /*8ad0*/  ISETP.NE.U32.AND P0, PT, RZ, c[0x0][0x250], PT ;  /* 0x00009400ff007a0c */ /* 0x000fc80003f05070 */
[----:B------:R-:W-:-:S13]  /*8ae0*/  ISETP.NE.AND.EX P0, PT, RZ, c[0x0][0x254], PT, P0 ;  /* 0x00009500ff007a0c */ /* 0x000fda0003f05300 */
[----:B------:R-:W2:Y:S01]  /*8af0*/  @P0 LDG.E R126, [R126.64] ;  /* 0x000000067e7e0981 */ /* 0x000ea2000c1e1900 */
[----:B------:R-:W-:Y:S01]  /*8b00*/  UMOV UR18, URZ ;  /* 0x0000003f00127c82 */ /* 0x000fe20008000000 */
[----:B------:R-:W-:Y:S01]  /*8b10*/  LEA R12, P3, R128, c[0x0][0x160], 0x1 ;  /* 0x00005800800c7a11 */ /* 0x000fe200078608ff */
[----:B------:R-:W-:-:S03]  /*8b20*/  IMAD.SHL.U32 R8, R112, 0x20, RZ ;  /* 0x0000002070087824 */ /* 0x000fc600078e00ff */
[C---:B------:R-:W-:Y:S01]  /*8b30*/  LEA.HI.X R13, R128.reuse, c[0x0][0x164], R67, 0x1, P3 ;  /* 0x00005900800d7a11 */ /* 0x040fe200018f0c43 */
[----:B--2---:R-:W1:Y:S01]  /*8b40*/  @P0 R2UR UR18, R126 ;  /* 0x000000007e1203c2 */ /* 0x004e6200000e0000 */
[----:B------:R-:W-:Y:S01]  /*8b50*/  IADD3 R3, P0, R128, UR4, RZ ;  /* 0x0000000480037c10 */ /* 0x000fe2000ff1e0ff */
[----:B------:R-:W-:-:S03]  /*8b60*/  UIADD3 UR4, -UR11, UR8, URZ ;  /* 0x000000080b047290 */ /* 0x000fc6000fffe13f */
[----:B------:R-:W-:Y:S02]  /*8b70*/  IADD3.X R2, R67, UR5, RZ, P0, !PT ;  /* 0x0000000543027c10 */ /* 0x000fe400087fe4ff */
[----:B------:R-:W-:-:S04]  /*8b80*/  LEA R28, P0, R3, c[0x0][0x160], 0x1 ;  /* 0x00005800031c7a11 */ /* 0x000fc800078008ff */
[----:B------:R-:W-:Y:S01]  /*8b90*/  LEA.HI.X R29, R3, c[0x0][0x164], R2, 0x1, P0 ;  /* 0x00005900031d7a11 */ /* 0x000fe200000f0c02 */
[----:B-1----:R-:W-:-:S03]  /*8ba0*/  UIADD3 UR18, UR18, UR17, UR11 ;  /* 0x0000001112127290 */ /* 0x002fc6000fffe00b */
[----:B------:R-:W-:Y:S02]  /*8bb0*/  ULDC.U8 UR17, c[0x0][0x313] ;  /* 0x0000c4c000117ab9 */ /* 0x000fe40000000000 */
[----:B------:R-:W-:Y:S01]  /*8bc0*/  ISETP.NE.AND P4, PT, RZ, UR17, PT ;  /* 0x00000011ff007c0c */ /* 0x000fe2000bf85270 */
[----:B------:R-:W-:-:S05]  /*8bd0*/  IMAD R4, R112, UR18, RZ ;  /* 0x0000001270047c24 */ /* 0x000fca000f8e02ff */
[-C--:B------:R-:W-:Y:S02]  /*8be0*/  IADD3 R114, P2, R114, R4.reuse, RZ ;  /* 0x0000000472727210 */ /* 0x080fe40007f5e0ff */
[----:B------:R-:W-:Y:S02]  /*8bf0*/  IADD3 R0, P1, R113, R4, RZ ;  /* 0x0000000471007210 */ /* 0x000fe40007f3e0ff */
[----:B------:R-:W-:-:S05]  /*8c00*/  SHF.R.S32.HI R4, RZ, 0x1f, R4 ;  /* 0x0000001fff047819 */ /* 0x000fca0000011404 */
[--C-:B------:R-:W-:Y:S02]  /*8c10*/  IMAD.X R105, R105, 0x1, R4.reuse, P2 ;  /* 0x0000000169697824 */ /* 0x100fe400010e0604 */
[----:B------:R-:W-:Y:S01]  /*8c20*/  IMAD.X R2, R104, 0x1, R4, P1 ;  /* 0x0000000168027824 */ /* 0x000fe200008e0604 */
[----:B------:R-:W-:Y:S05]  /*8c30*/  @!P4 BRA `(.L_x_2009) ;  /* 0x000007f00000c947 */ /* 0x000fea0003800000 */
[----:B------:R-:W-:Y:S01]  /*8c40*/  ISETP.GE.AND P0, PT, R124, UR4, PT ;  /* 0x000000047c007c0c */ /* 0x000fe2000bf06270 */
        /* <DEDUP_REMOVED lines=20> */
[----:B-----5:R-:W-:Y:S02]  /*8d90*/  LOP3.LUT R0, R13, 0xffff0000, RZ, 0xc0, !PT ;  /* 0xffff00000d007812 */ /* 0x020fe400078ec0ff */
[----:B------:R-:W-:Y:S02]  /*8da0*/  LOP3.LUT R16, R12, 0xffff0000, RZ, 0xc0, !PT ;  /* 0xffff00000c107812 */ /* 0x000fe400078ec0ff */
[----:B------:R-:W-:Y:S02]  /*8db0*/  LOP3.LUT R11, R15, 0xffff0000, RZ, 0xc0, !PT ;  /* 0xffff00000f0b7812 */ /* 0x000fe400078ec0ff */
[----:B------:R-:W-:Y:S01]  /*8dc0*/  LOP3.LUT R19, R14, 0xffff0000, RZ, 0xc0, !PT ;  /* 0xffff00000e137812 */ /* 0x000fe200078ec0ff */
[----:B--2---:R-:W-:Y:S01]  /*8dd0*/  IMAD.U32 R6, R13, 0x10000, RZ ;  /* 0x000100000d067824 */ /* 0x004fe200078e00ff */
[----:B------:R-:W-:Y:S01]  /*8de0*/  SHF.L.U32 R7, R12, 0x10, RZ ;  /* 0x000000100c077819 */ /* 0x000fe200000006ff */
[----:B------:R-:W-:Y:S01]  /*8df0*/  IMAD.U32 R12, R15, 0x10000, RZ ;  /* 0x000100000f0c7824 */ /* 0x000fe200078e00ff */
[----:B------:R-:W-:-:S02]  /*8e00*/  SHF.L.U32 R13, R14, 0x10, RZ ;  /* 0x000000100e0d7819 */ /* 0x000fc400000006ff */
[C---:B---3--:R-:W-:Y:S01]  /*8e10*/  LOP3.LUT R10, R2.reuse, 0xffff0000, RZ, 0xc0, !PT ;  /* 0xffff0000020a7812 */ /* 0x048fe200078ec0ff */
[----:B------:R-:W-:Y:S01]  /*8e20*/  IMAD.U32 R2, R2, 0x10000, RZ ;  /* 0x0001000002027824 */ /* 0x000fe200078e00ff */
[C---:B------:R-:W-:Y:S02]  /*8e30*/  LOP3.LUT R15, R3.reuse, 0xffff0000, RZ, 0xc0, !PT ;  /* 0xffff0000030f7812 */ /* 0x040fe400078ec0ff */
[----:B----4-:R-:W-:Y:S01]  /*8e40*/  LOP3.LUT R18, R4, 0xffff0000, RZ, 0xc0, !PT ;  /* 0xffff000004127812 */ /* 0x010fe200078ec0ff */
        /* <DEDUP_REMOVED lines=10> */
[----:B------:R-:W-:Y:S02]  /*8ef0*/  IMAD.U32 R4, R4, 0x10000, RZ ;  /* 0x0001000004047824 */ /* 0x000fe400078e00ff */
[-C--:B------:R-:W-:Y:S02]  /*8f00*/  FMUL.FTZ R2, R19, R3.reuse ;  /* 0x0000000313027220 */ /* 0x080fe40000410000 */
[----:B------:R-:W-:Y:S02]  /*8f10*/  FMUL.FTZ R3, R13, R3 ;  /* 0x000000030d037220 */ /* 0x000fe40000410000 */
[----:B------:R-:W-:-:S02]  /*8f20*/  FMUL.FTZ R10, R11, R15 ;  /* 0x0000000f0b0a7220 */ /* 0x000fc40000410000 */
[-C--:B------:R-:W-:Y:S02]  /*8f30*/  FFMA.FTZ R0, R7, R4.reuse, -R0 ;  /* 0x0000000407007223 */ /* 0x080fe40000010800 */
[----:B------:R-:W-:Y:S02]  /*8f40*/  FFMA.FTZ R6, R16, R4, R6 ;  /* 0x0000000410067223 */ /* 0x000fe40000010006 */
[----:B------:R-:W-:Y:S02]  /*8f50*/  FMUL.FTZ R15, R12, R15 ;  /* 0x0000000f0c0f7220 */ /* 0x000fe40000410000 */
[-C--:B------:R-:W-:Y:S01]  /*8f60*/  FFMA.FTZ R2, R13, R5.reuse, -R2 ;  /* 0x000000050d027223 */ /* 0x080fe20000010802 */
[----:B------:R-:W-:Y:S01]  /*8f70*/  F2FP.BF16.PACK_AB R0, R6, R0 ;  /* 0x000000000600723e */ /* 0x000fe200000010ff */
[----:B------:R-:W-:Y:S01]  /*8f80*/  FFMA.FTZ R3, R19, R5, R3 ;  /* 0x0000000513037223 */ /* 0x000fe20000010003 */
[----:B------:R-:W-:Y:S01]  /*8f90*/  MOV R13, R14 ;  /* 0x0000000e000d7202 */ /* 0x000fe20000000f00 */
[----:B------:R-:W-:-:S02]  /*8fa0*/  FFMA.FTZ R10, R12, R17, -R10 ;  /* 0x000000110c0a7223 */ /* 0x000fc4000001080a */
[----:B------:R-:W-:Y:S01]  /*8fb0*/  FFMA.FTZ R15, R11, R17, R15 ;  /* 0x000000110b0f7223 */ /* 0x000fe2000001000f */
[----:B------:R-:W-:Y:S01]  /*8fc0*/  F2FP.BF16.PACK_AB R2, R3, R2 ;  /* 0x000000020302723e */ /* 0x000fe200000010ff */
[----:B------:R-:W-:-:S03]  /*8fd0*/  IMAD.MOV.U32 R12, RZ, RZ, R0 ;  /* 0x000000ffff0c7224 */ /* 0x000fc600078e0000 */
[----:B------:R-:W-:Y:S02]  /*8fe0*/  F2FP.BF16.PACK_AB R15, R15, R10 ;  /* 0x0000000a0f0f723e */ /* 0x000fe400000010ff */
[----:B------:R-:W-:Y:S02]  /*8ff0*/  MOV R14, R2 ;  /* 0x00000002000e7202 */ /* 0x000fe40000000f00 */
.L_x_2013:
[----:B------:R-:W-:Y:S05]  /*9000*/  BSYNC B0 ;  /* 0x0000000000007941 */ /* 0x000fea0003800000 */
.L_x_2012:
[----:B-----5:R2:W-:Y:S02]  /*9010*/  STS.128 [R213], R12 ;  /* 0x0000000cd5007388 */ /* 0x0205e40000000c00 */
.L_x_2011:
[----:B------:R-:W-:Y:S05]  /*9020*/  BSYNC B1 ;  /* 0x0000000000017941 */ /* 0x000fea0003800000 */
.L_x_2010:
[----:B------:R-:W-:-:S04]  /*9030*/  IADD3 R10, R124, 0x20, RZ ;  /* 0x000000207c0a7810 */ /* 0x000fc80007ffe0ff */
[----:B------:R-:W-:-:S04]  /*9040*/  ISETP.GE.AND P0, PT, R10, UR4, PT ;  /* 0x000000040a007c0c */ /* 0x000fc8000bf06270 */
        /* <DEDUP_REMOVED lines=16> */
[----:B------:R-:W-:-:S04]  /*9150*/  IADD3.X R5, R8, c[0x0][0x2ac], RZ, P1, !PT ;  /* 0x0000ab0008057a10 */ /* 0x000fc80000ffe4ff */
[----:B------:R-:W4:Y:S04]  /*9160*/  LDG.E.64 R2, [R2.64] ;  /* 0x0000000602027981 */ /* 0x000f28000c1e1b00 */
[----:B--2---:R-:W2:Y:S01]  /*9170*/  LDG.E.64 R4, [R4.64] ;  /* 0x0000000604047981 */ /* 0x004ea2000c1e1b00 */
[C---:B-----5:R-:W-:Y:S01]  /*9180*/  LOP3.LUT R0, R29.reuse, 0xffff0000, RZ, 0xc0, !PT ;  /* 0xffff00001d007812 */ /* 0x060fe200078ec0ff */
[----:B------:R-:W-:Y:S01]  /*9190*/  IMAD.U32 R6, R29, 0x10000, RZ ;  /* 0x000100001d067824 */ /* 0x000fe200078e00ff */
[C---:B------:R-:W-:Y:S01]  /*91a0*/  SHF.L.U32 R7, R28.reuse, 0x10, RZ ;  /* 0x000000101c077819 */ /* 0x040fe200000006ff */
[----:B------:R-:W-:Y:S01]  /*91b0*/  IMAD.U32 R12, R31, 0x10000, RZ ;  /* 0x000100001f0c7824 */ /* 0x000fe200078e00ff */
[----:B------:R-:W-:Y:S02]  /*91c0*/  LOP3.LUT R28, R28, 0xffff0000, RZ, 0xc0, !PT ;  /* 0xffff00001c1c7812 */ /* 0x000fe400078ec0ff */
[----:B------:R-:W-:-:S02]  /*91d0*/  SHF.L.U32 R13, R30, 0x10, RZ ;  /* 0x000000101e0d7819 */ /* 0x000fc400000006ff */
[----:B------:R-:W-:Y:S02]  /*91e0*/  LOP3.LUT R30, R30, 0xffff0000, RZ, 0xc0, !PT ;  /* 0xffff00001e1e7812 */ /* 0x000fe400078ec0ff */
[----:B------:R-:W-:Y:S02]  /*91f0*/  LOP3.LUT R11, R31, 0xffff0000, RZ, 0xc0, !PT ;  /* 0xffff00001f0b7812 */ /* 0x000fe400078ec0ff */
[C---:B----4-:R-:W-:Y:S01]  /*9200*/  LOP3.LUT R8, R2.reuse, 0xffff0000, RZ, 0xc0, !PT ;  /* 0xffff000002087812 */ /* 0x050fe200078ec0ff */
[----:B------:R-:W-:Y:S01]  /*9210*/  IMAD.U32 R2, R2, 0x10000, RZ ;  /* 0x0001000002027824 */ /* 0x000fe200078e00ff */
[C---:B------:R-:W-:Y:S02]  /*9220*/  LOP3.LUT R15, R3.reuse, 0xffff0000, RZ, 0xc0, !PT ;  /* 0xffff0000030f7812 */ /* 0x040fe400078ec0ff */
[----:B--2---:R-:W-:Y:S01]  /*9230*/  LOP3.LUT R17, R4, 0xffff0000, RZ, 0xc0, !PT ;  /* 0xffff000004117812 */ /* 0x004fe200078ec0ff */
        /* <DEDUP_REMOVED lines=10> */
[----:B------:R-:W-:Y:S02]  /*92e0*/  FMUL.FTZ R2, R30, R3 ;  /* 0x000000031e027220 */ /* 0x000fe40000410000 */
[----:B------:R-:W-:Y:S01]  /*92f0*/  FMUL.FTZ R8, R11, R15 ;  /* 0x0000000f0b087220 */ /* 0x000fe20000410000 */
[----:B------:R-:W-:Y:S01]  /*9300*/  MOV R29, R14 ;  /* 0x0000000e001d7202 */ /* 0x000fe20000000f00 */
        /* <DEDUP_REMOVED lines=11> */
[----:B------:R-:W-:-:S03]  /*93c0*/  IMAD.MOV.U32 R28, RZ, RZ, R0 ;  /* 0x000000ffff1c7224 */ /* 0x000fc600078e0000 */
[----:B------:R-:W-:Y:S01]  /*93d0*/  F2FP.BF16.PACK_AB R8, R15, R8 ;  /* 0x000000080f08723e */ /* 0x000fe200000010ff */
[----:B------:R-:W-:-:S03]  /*93e0*/  IMAD.MOV.U32 R30, RZ, RZ, R2 ;  /* 0x000000ffff1e7224 */ /* 0x000fc600078e0002 */
[----:B------:R-:W-:Y:S02]  /*93f0*/  MOV R31, R8 ;  /* 0x00000008001f7202 */ /* 0x000fe40000000f00 */
.L_x_2016:
[----:B------:R-:W-:Y:S05]  /*9400*/  BSYNC B0 ;  /* 0x0000000000007941 */ /* 0x000fea0003800000 */
.L_x_2015:
[----:B-----5:R4:W-:Y:S01]  /*9410*/  STS.128 [R213+0x800], R28 ;  /* 0x0008001cd5007388 */ /* 0x0209e20000000c00 */
[----:B------:R-:W-:Y:S05]  /*9420*/  BRA `(.L_x_2014) ;  /* 0x00000e9000007947 */ /* 0x000fea0003800000 */
.L_x_2009:
        /* <DEDUP_REMOVED lines=99> */
.L_x_2020:
[----:B------:R-:W-:Y:S05]  /*9a60*/  BSYNC B0 ;  /* 0x0000000000007941 */ /* 0x000fea0003800000 */
.L_x_2019:
[----:B-----5:R3:W-:Y:S02]  /*9a70*/  STS.128 [R213], R20 ;  /* 0x00000014d5007388 */ /* 0x0207e40000000c00 */
.L_x_2018:
[----:B------:R-:W-:Y:S05]  /*9a80*/  BSYNC B1 ;  /* 0x0000000000017941 */ /* 0x000fea0003800000 */
.L_x_2017:
[----:B------:R-:W-:-:S04]  /*9a90*/  IADD3 R10, R124, 0x20, RZ ;  /* 0x000000207c0a7810 */ /* 0x000fc80007ffe0ff */
[----:B------:R-:W-:-:S04]  /*9aa0*/  ISETP.GE.AND P0, PT, R10, UR4, PT ;  /* 0x000000040a007c0c */ /* 0x000fc8000bf06270 */
        /* <DEDUP_REMOVED lines=33> */
[----:B------:R-:W-:Y:S01]  /*9cc0*/  IMAD.U32 R11, R5, 0x10000, RZ ;  /* 0x00010000050b7824 */ /* 0x000fe200078e00ff */
        /* <DEDUP_REMOVED lines=16> */
[----:B-1----:R-:W-:Y:S01]  /*9dd0*/  IMAD.U32 R28, R16, 0x10000, RZ ;  /* 0x00010000101c7824 */ /* 0x002fe200078e00ff */
        /* <DEDUP_REMOVED lines=22> */
[C---:B------:R-:W-:Y:S01]  /*9f40*/  SHF.L.U32 R17, R23.reuse, 0x10, RZ ;  /* 0x0000001017117819 */ /* 0x040fe200000006ff */
        /* <DEDUP_REMOVED lines=22> */
.L_x_2022:
[----:B------:R-:W-:Y:S05]  /*a0b0*/  BSYNC B0 ;  /* 0x0000000000007941 */ /* 0x000fea0003800000 */
.L_x_2021:
[----:B-----5:R1:W-:Y:S01]  /*a0c0*/  STS.128 [R213+0x800], R4 ;  /* 0x00080004d5007388 */ /* 0x0203e20000000c00 */
[----:B------:R-:W-:Y:S05]  /*a0d0*/  BRA `(.L_x_2014) ;  /* 0x000001e000007947 */ /* 0x000fea0003800000 */
.L_x_2008:
[----:B------:R-:W-:Y:S01]  /*a0e0*/  UIADD3 UR17, -UR11, UR8, URZ ;  /* 0x000000080b117290 */ /* 0x000fe2000fffe13f */
[----:B------:R-:W-:Y:S05]  /*a0f0*/  BSSY B0, `(.L_x_2023) ;  /* 0x000000e000007945 */ /* 0x000fea0003800000 */
[----:B------:R-:W-:-:S13]  /*a100*/  ISETP.GE.AND P0, PT, R124, UR17, PT ;  /* 0x000000117c007c0c */ /* 0x000fda000bf06270 */
        /* <DEDUP_REMOVED lines=12> */
.L_x_2024:
[----:B------:R-:W-:Y:S05]  /*a1d0*/  BSYNC B0 ;  /* 0x0000000000007941 */ /* 0x000fea0003800000 */
.L_x_2023:
[----:B------:R-:W-:-:S04]  /*a1e0*/  IADD3 R10, R124, 0x20, RZ ;  /* 0x000000207c0a7810 */ /* 0x000fc80007ffe0ff */
[----:B------:R-:W-:-:S13]  /*a1f0*/  ISETP.GE.AND P0, PT, R10, UR17, PT ;  /* 0x000000110a007c0c */ /* 0x000fda000bf06270 */
        /* <DEDUP_REMOVED lines=12> */
.L_x_2014:
[----:B------:R-:W-:Y:S05]  /*a2c0*/  BSYNC B2 ;  /* 0x0000000000027941 */ /* 0x000fea0003800000 */
.L_x_2007:
[----:B------:R-:W-:Y:S01]  /*a2d0*/  UIADD3 UR5, UR10, -0x1, URZ ;  /* 0xffffffff0a057890 */ /* 0x000fe2000fffe03f */
[C---:B------:R-:W-:Y:S01]  /*a2e0*/  LEA R232, P0, R122.reuse, c[0x0][0x168], 0x1 ;  /* 0x00005a007ae87a11 */ /* 0x040fe200078008ff */
[----:B------:R-:W-:Y:S02]  /*a2f0*/  BSSY B0, `(.L_x_2025) ;  /* 0x0000011000007945 */ /* 0x000fe40003800000 */
[----:B------:R-:W-:Y:S01]  /*a300*/  USHF.L.U32 UR20, UR5, 0x8, URZ ;  /* 0x0000000805147899 */ /* 0x000fe2000800063f */
[----:B------:R-:W-:-:S03]  /*a310*/  LEA.HI.X R233, R122, c[0x0][0x16c], R66, 0x1, P0 ;  /* 0x00005b007ae97a11 */ /* 0x000fc600000f0c42 */
[----:B------:R-:W-:-:S06]  /*a320*/  UIADD3 UR17, -UR20, UR12, URZ ;  /* 0x0000000c14117290 */ /* 0x000fcc000fffe13f */
[----:B------:R-:W-:-:S13]  /*a330*/  ISETP.GE.AND P1, PT, R124, UR17, PT ;  /* 0x000000117c007c0c */ /* 0x000fda000bf26270 */
[----:B------:R-:W-:Y:S05]  /*a340*/  @P1 BRA `(.L_x_2026) ;  /* 0x000000b000001947 */ /* 0x000fea0003800000 */
[----:B------:R-:W-:-:S13]  /*a350*/  ISETP.GE.AND P0, PT, R188, c[0x0][0x220], PT ;  /* 0x00008800bc007a0c */ /* 0x000fda0003f06270 */
[----:B------:R1:W-:Y:S04]  /*a360*/  @P0 STS [R213+0x1000], RZ ;  /* 0x001000ffd5000388 */ /* 0x0003e80000000800 */
[----:B------:R1:W-:Y:S04]  /*a370*/  @P0 STS [R213+0x1004], RZ ;  /* 0x001004ffd5000388 */ /* 0x0003e80000000800 */
[----:B------:R1:W-:Y:S01]  /*a380*/  @P0 STS.64 [R213+0x1008], RZ ;  /* 0x001008ffd5000388 */ /* 0x0003e20000000a00 */
[----:B------:R-:W-:Y:S05]  /*a390*/  @P0 BRA `(.L_x_2026) ;  /* 0x0000006000000947 */ /* 0x000fea0003800000 */
[----:B--2---:R-:W-:Y:S02]  /*a3a0*/  MOV R2, R232 ;  /* 0x000000e800027202 */ /* 0x004fe40000000f00 */
[----:B------:R-:W-:-:S05]  /*a3b0*/  MOV R3, R233 ;  /* 0x000000e900037202 */ /* 0x000fca0000000f00 */
[----:B------:R-:W-:Y:S01]  /*a3c0*/  @!PT LDS RZ, [RZ] ;  /* 0x00000000fffff984 */ /* 0x000fe20000000800 */
[----:B------:R-:W-:Y:S01]  /*a3d0*/  @!PT LDS RZ, [RZ] ;  /* 0x00000000fffff984 */ /* 0x000fe20000000800 */
[----:B------:R-:W-:Y:S01]  /*a3e0*/  @!PT LDS RZ, [RZ] ;  /* 0x00000000fffff984 */ /* 0x000fe20000000800 */
[----:B------:R2:W-:Y:S02]  /*a3f0*/  LDGSTS.E.BYPASS.LTC128B.128 [R213+0x1000], [R2.64] ;  /* 0x0100000002d57fae */ /* 0x0005e4000b901d46 */
.L_x_2026:
[----:B------:R-:W-:Y:S05]  /*a400*/  BSYNC B0 ;  /* 0x0000000000007941 */ /* 0x000fea0003800000 */
.L_x_2025:
[----:B------:R-:W-:Y:S01]  /*a410*/  ISETP.GE.AND P0, PT, R10, UR17, PT ;  /* 0x000000110a007c0c */ /* 0x000fe2000bf06270 */
[----:B------:R-:W-:-:S12]  /*a420*/  BSSY B0, `(.L_x_2027) ;  /* 0x000000b000007945 */ /* 0x000fd80003800000 */
[----:B------:R-:W-:Y:S05]  /*a430*/  @P0 BRA `(.L_x_2028) ;  /* 0x0000009000000947 */ /* 0x000fea0003800000 */
[----:B------:R-:W-:-:S13]  /*a440*/  ISETP.GE.AND P0, PT, R188, c[0x0][0x220], PT ;  /* 0x00008800bc007a0c */ /* 0x000fda0003f06270 */
[----:B------:R1:W-:Y:S01]  /*a450*/  @P0 STS.128 [R213+0x1800], RZ ;  /* 0x001800ffd5000388 */ /* 0x0003e20000000c00 */
[----:B------:R-:W-:Y:S05]  /*a460*/  @P0 BRA `(.L_x_2028) ;  /* 0x0000006000000947 */ /* 0x000fea0003800000 */
[----:B--2---:R-:W-:-:S04]  /*a470*/  LEA R2, P0, R41, R232, 0x1 ;  /* 0x000000e829027211 */ /* 0x004fc800078008ff */
[----:B------:R-:W-:-:S05]  /*a480*/  LEA.HI.X R3, R41, R233, R40, 0x1, P0 ;  /* 0x000000e929037211 */ /* 0x000fca00000f0c28 */
[----:B------:R-:W-:Y:S01]  /*a490*/  @!PT LDS RZ, [RZ] ;  /* 0x00000000fffff984 */ /* 0x000fe20000000800 */
[----:B------:R-:W-:Y:S01]  /*a4a0*/  @!PT LDS RZ, [RZ] ;  /* 0x00000000fffff984 */ /* 0x000fe20000000800 */
[----:B------:R-:W-:Y:S01]  /*a4b0*/  @!PT LDS RZ, [RZ] ;  /* 0x00000000fffff984 */ /* 0x000fe20000000800 */
[----:B------:R2:W-:Y:S04]  /*a4c0*/  LDGSTS.E.BYPASS.LTC128B.128 [R213+0x1800], [R2.64] ;  /* 0x0180000002d57fae */ /* 0x0005e8000b901d46 */
.L_x_2028:
[----:B------:R-:W-:Y:S05]  /*a4d0*/  BSYNC B0 ;  /* 0x0000000000007941 */ /* 0x000fea0003800000 */
.L_x_2027:
[----:B-1----:R-:W-:Y:S01]  /*a4e0*/  IADD3 R7, R124, 0x40, RZ ;  /* 0x000000407c077810 */ /* 0x002fe20007ffe0ff */
[----:B------:R-:W-:Y:S03]  /*a4f0*/  BSSY B0, `(.L_x_2029) ;  /* 0x000000e000007945 */ /* 0x000fe60003800000 */
[----:B------:R-:W-:-:S13]  /*a500*/  ISETP.GE.AND P0, PT, R7, UR17, PT ;  /* 0x0000001107007c0c */ /* 0x000fda000bf06270 */
[----:B------:R-:W-:Y:S05]  /*a510*/  @P0 BRA `(.L_x_2030) ;  /* 0x000000b000000947 */ /* 0x000fea0003800000 */
[----:B------:R-:W-:-:S13]  /*a520*/  ISETP.GE.AND P0, PT, R188, c[0x0][0x220], PT ;  /* 0x00008800bc007a0c */ /* 0x000fda0003f06270 */
[----:B------:R1:W-:Y:S01]  /*a530*/  @P0 STS.128 [R213+0x2000], RZ ;  /* 0x002000ffd5000388 */ /* 0x0003e20000000c00 */
[----:B------:R-:W-:Y:S05]  /*a540*/  @P0 BRA `(.L_x_2030) ;  /* 0x0000008000000947 */ /* 0x000fea0003800000 */
[----:B------:R-:W-:Y:S02]  /*a550*/  IMAD.MOV.U32 R0, RZ, RZ, c[0x0][0x198] ;  /* 0x00006600ff007624 */ /* 0x000fe400078e00ff */
[----:B--2---:R-:W-:-:S03]  /*a560*/  IMAD.MOV.U32 R2, RZ, RZ, c[0x0][0x19c] ;  /* 0x00006700ff027624 */ /* 0x004fc600078e00ff */
[----:B------:R-:W-:-:S04]  /*a570*/  LEA R4, P0, R0, R232, 0x7 ;  /* 0x000000e800047211 */ /* 0x000fc800078038ff */
[----:B------:R-:W-:-:S05]  /*a580*/  LEA.HI.X R5, R0, R233, R2, 0x7, P0 ;  /* 0x000000e900057211 */ /* 0x000fca00000f3c02 */
[----:B------:R-:W-:Y:S01]  /*a590*/  @!PT LDS RZ, [RZ] ;  /* 0x00000000fffff984 */ /* 0x000fe20000000800 */
[----:B------:R-:W-:Y:S01]  /*a5a0*/  @!PT LDS RZ, [RZ] ;  /* 0x00000000fffff984 */ /* 0x000fe20000000800 */
[----:B------:R-:W-:Y:S01]  /*a5b0*/  @!PT LDS RZ, [RZ] ;  /* 0x00000000fffff984 */ /* 0x000fe20000000800 */
[----:B------:R2:W-:Y:S04]  /*a5c0*/  LDGSTS.E.BYPASS.LTC128B.128 [R213+0x2000], [R4.64] ;  /* 0x0200000004d57fae */ /* 0x0005e8000b901d46 */
.L_x_2030:
[----:B------:R-:W-:Y:S05]  /*a5d0*/  BSYNC B0 ;  /* 0x0000000000007941 */ /* 0x000fea0003800000 */
.L_x_2029:
[----:B------:R-:W-:Y:S01]  /*a5e0*/  IADD3 R6, R124, 0x60, RZ ;  /* 0x000000607c067810 */ /* 0x000fe20007ffe0ff */
[----:B------:R-:W-:Y:S03]  /*a5f0*/  BSSY B0, `(.L_x_2031) ;  /* 0x0000011000007945 */ /* 0x000fe60003800000 */
[----:B------:R-:W-:-:S13]  /*a600*/  ISETP.GE.AND P0, PT, R6, UR17, PT ;  /* 0x0000001106007c0c */ /* 0x000fda000bf06270 */
[----:B------:R-:W-:Y:S05]  /*a610*/  @P0 BRA `(.L_x_2032) ;  /* 0x000000e000000947 */ /* 0x000fea0003800000 */
[----:B------:R-:W-:-:S13]  /*a620*/  ISETP.GE.AND P0, PT, R188, c[0x0][0x220], PT ;  /* 0x00008800bc007a0c */ /* 0x000fda0003f06270 */
[----:B------:R1:W-:Y:S01]  /*a630*/  @P0 STS.128 [R213+0x2800], RZ ;  /* 0x002800ffd5000388 */ /* 0x0003e20000000c00 */
[----:B------:R-:W-:Y:S05]  /*a640*/  @P0 BRA `(.L_x_2032) ;  /* 0x000000b000000947 */ /* 0x000fea0003800000 */
[----:B------:R-:W-:Y:S01]  /*a650*/  MOV R0, c[0x0][0x198] ;  /* 0x0000660000007a02 */ /* 0x000fe20000000f00 */
[----:B------:R-:W-:Y:S01]  /*a660*/  ULDC UR4, c[0x0][0x19c] ;  /* 0x0000670000047ab9 */ /* 0x000fe20000000800 */
[----:B--2---:R-:W-:Y:S01]  /*a670*/  MOV R2, R232 ;  /* 0x000000e800027202 */ /* 0x004fe20000000f00 */
        /* <DEDUP_REMOVED lines=8> */
.L_x_2032:
[----:B------:R-:W-:Y:S05]  /*a700*/  BSYNC B0 ;  /* 0x0000000000007941 */ /* 0x000fea0003800000 */
.L_x_2031:
[----:B--2---:R-:W-:Y:S01]  /*a710*/  IADD3 R5, R124, 0x80, RZ ;  /* 0x000000807c057810 */ /* 0x004fe20007ffe0ff */
[----:B------:R-:W-:Y:S03]  /*a720*/  BSSY B0, `(.L_x_2033) ;  /* 0x000000e000007945 */ /* 0x000fe60003800000 */
[----:B------:R-:W-:-:S13]  /*a730*/  ISETP.GE.AND P0, PT, R5, UR17, PT ;  /* 0x0000001105007c0c */ /* 0x000fda000bf06270 */
        /* <DEDUP_REMOVED lines=12> */
.L_x_2034:
[----:B------:R-:W-:Y:S05]  /*a800*/  BSYNC B0 ;  /* 0x0000000000007941 */ /* 0x000fea0003800000 */
.L_x_2033:
        /* <DEDUP_REMOVED lines=18> */
.L_x_2036:
[----:B------:R-:W-:Y:S05]  /*a930*/  BSYNC B0 ;  /* 0x0000000000007941 */ /* 0x000fea0003800000 */
.L_x_2035:
[----:B-1----:R-:W-:Y:S01]  /*a940*/  IADD3 R3, R124, 0xc0, RZ ;  /* 0x000000c07c037810 */ /* 0x002fe20007ffe0ff */
        /* <DEDUP_REMOVED lines=17> */
.L_x_2038:
[----:B------:R-:W-:Y:S05]  /*aa60*/  BSYNC B0 ;  /* 0x0000000000007941 */ /* 0x000fea0003800000 */
.L_x_2037:
[----:B------:R-:W-:Y:S01]  /*aa70*/  IADD3 R2, R124, 0xe0, RZ ;  /* 0x000000e07c027810 */ /* 0x000fe20007ffe0ff */
[----:B------:R-:W-:Y:S01]  /*aa80*/  BSSY B0, `(.L_x_2039) ;  /* 0x0000015000007945 */ /* 0x000fe20003800000 */
[----:B------:R-:W-:Y:S02]  /*aa90*/  SHF.R.S32.HI R0, RZ, 0x1f, R43 ;  /* 0x0000001fff007819 */ /* 0x000fe4000001142b */
[----:B------:R-:W-:Y:S02]  /*aaa0*/  ISETP.GE.AND P0, PT, R2, UR17, PT ;  /* 0x0000001102007c0c */ /* 0x000fe4000bf06270 */
        /* <DEDUP_REMOVED lines=18> */
.L_x_2040:
[----:B------:R-:W-:Y:S05]  /*abd0*/  BSYNC B0 ;  /* 0x0000000000007941 */ /* 0x000fea0003800000 */
.L_x_2039:
[----:B------:R-:W-:Y:S01]  /*abe0*/  ULDC.64 UR18, c[0x0][0x320] ;  /* 0x0000c80000127ab9 */ /* 0x000fe20000000a00 */
[----:B------:R-:W0:Y:S01]  /*abf0*/  LDGDEPBAR ;  /* 0x00000000000079af */ /* 0x000e220000000000 */
[----:B------:R-:W-:Y:S02]  /*ac00*/  UIMAD UR14, UR14, UR18, URZ ;  /* 0x000000120e0e72a4 */ /* 0x000fe4000f8e023f */
[----:B------:R-:W-:Y:S02]  /*ac10*/  UMOV UR22, UR16 ;  /* 0x0000001000167c82 */ /* 0x000fe40008000000 */
[----:B------:R-:W-:Y:S02]  /*ac20*/  UMOV UR23, UR13 ;  /* 0x0000000d00177c82 */ /* 0x000fe40008000000 */
[----:B------:R-:W-:Y:S02]  /*ac30*/  UIMAD.WIDE.U32 UR22, UR15, UR18, UR22 ;  /* 0x000000120f1672a5 */ /* 0x000fe4000f8e0016 */
[----:B------:R-:W-:-:S03]  /*ac40*/  UIMAD UR19, UR15, UR19, UR14 ;  /* 0x000000130f1372a4 */ /* 0x000fc6000f8e020e */
[----:B------:R-:W-:Y:S02]  /*ac50*/  ULDC.64 UR14, c[0x0][0x318] ;  /* 0x0000c600000e7ab9 */ /* 0x000fe40000000a00 */
[----:B------:R-:W-:Y:S02]  /*ac60*/  ULEA UR14, UP0, UR22, UR14, 0x2 ;  /* 0x0000000e160e7291 */ /* 0x000fe4000f80103f */
[----:B------:R-:W-:-:S04]  /*ac70*/  UIADD3 UR19, UR23, UR19, URZ ;  /* 0x0000001317137290 */ /* 0x000fc8000fffe03f */
[----:B------:R-:W-:Y:S01]  /*ac80*/  ULEA.HI.X UR15, UR22, UR15, UR19, 0x2, UP0 ;  /* 0x0000000f160f7291 */ /* 0x000fe200080f1413 */
[----:B-1----:R-:W-:Y:S01]  /*ac90*/  IMAD.U32 R12, RZ, RZ, UR14 ;  /* 0x0000000eff0c7e24 */ /* 0x002fe2000f8e00ff */
[----:B------:R-:W-:-:S04]  /*aca0*/  DEPBAR.LE SB0, 0x0 ;  /* 0x000080000000791a */ /* 0x000fc80000000000 */
[----:B------:R-:W-:-:S05]  /*acb0*/  IMAD.U32 R13, RZ, RZ, UR15 ;  /* 0x0000000fff0d7e24 */ /* 0x000fca000f8e00ff */
[----:B--2---:R-:W2:Y:S04]  /*acc0*/  LDG.E R11, [R12.64] ;  /* 0x000000060c0b7981 */ /* 0x004ea8000c1e1900 */
[----:B------:R-:W-:Y:S01]  /*acd0*/  BAR.SYNC.DEFER_BLOCKING 0x0 ;  /* 0x0000000000007b1d */ /* 0x000fe20000010000 */
[----:B------:R-:W-:Y:S01]  /*ace0*/  ISETP.GE.AND P0, PT, R124, UR17, PT ;  /* 0x000000117c007c0c */ /* 0x000fe2000bf06270 */
[----:B------:R-:W-:Y:S01]  /*acf0*/  IMAD.SHL.U32 R210, R43, 0x2, RZ ;  /* 0x000000022bd27824 */ /* 0x000fe200078e00ff */
[----:B------:R-:W-:-:S03]  /*ad00*/  LEA R167, P1, R118, c[0x0][0x170], 0x1 ;  /* 0x00005c0076a77a11 */ /* 0x000fc600078208ff */
[----:B------:R-:W2:Y:S01]  /*ad10*/  MUFU.RCP R0, c[0x0][0x238] ;  /* 0x00008e0000007b08 */ /* 0x000ea20000001000 */
[----:B------:R-:W-:Y:S01]  /*ad20*/  BSSY B0, `(.L_x_2041) ;  /* 0x0000017000007945 */ /* 0x000fe20003800000 */
[----:B------:R-:W-:Y:S02]  /*ad30*/  LOP3.LUT R210, R210, 0x6, RZ, 0xc0, !PT ;  /* 0x00000006d2d27812 */ /* 0x000fe400078ec0ff */
[----:B------:R-:W-:-:S04]  /*ad40*/  LEA.HI.X R168, R118, c[0x0][0x174], R121, 0x1, P1 ;  /* 0x00005d0076a87a11 */ /* 0x000fc800008f0c79 */
[----:B------:R1:W-:Y:S04]  /*ad50*/  @P0 STS [R213+0x5000], RZ ;  /* 0x005000ffd5000388 */ /* 0x0003e80000000800 */
[----:B------:R1:W-:Y:S04]  /*ad60*/  @P0 STS [R213+0x5004], RZ ;  /* 0x005004ffd5000388 */ /* 0x0003e80000000800 */
[----:B------:R1:W-:Y:S01]  /*ad70*/  @P0 STS.64 [R213+0x5008], RZ ;  /* 0x005008ffd5000388 */ /* 0x0003e20000000a00 */
[----:B--2---:R-:W-:-:S04]  /*ad80*/  FMUL.FTZ R0, R11, R0 ;  /* 0x000000000b007220 */ /* 0x004fc80000410000 */
[----:B------:R2:W3:Y:S02]  /*ad90*/  R2UR UR4, R0 ;  /* 0x00000000000473c2 */ /* 0x0004e400000e0000 */
[----:B--2---:R-:W-:-:S04]  /*ada0*/  SHF.R.S32.HI R0, RZ, 0x1f, R8 ;  /* 0x0000001fff007819 */ /* 0x004fc80000011408 */
[----:B------:R-:W-:-:S04]  /*adb0*/  LEA.HI R0, R0, R8, RZ, 0x2 ;  /* 0x0000000800007211 */ /* 0x000fc800078f10ff */
[----:B------:R-:W-:Y:S01]  /*adc0*/  SHF.R.S32.HI R0, RZ, 0x2, R0 ;  /* 0x00000002ff007819 */ /* 0x000fe20000011400 */
[----:B------:R-:W-:Y:S05]  /*add0*/  @P0 BRA `(.L_x_2042) ;  /* 0x000000b000000947 */ /* 0x000fea0003800000 */
[----:B-1-3--:R-:W-:-:S13]  /*ade0*/  ISETP.GE.AND P0, PT, R188, c[0x0][0x220], PT ;  /* 0x00008800bc007a0c */ /* 0x00afda0003f06270 */
        /* <DEDUP_REMOVED lines=10> */
.L_x_2042:
[----:B-1-3--:R-:W-:Y:S05]  /*ae90*/  BSYNC B0 ;  /* 0x0000000000007941 */ /* 0x00afea0003800000 */
.L_x_2041:
[----:B------:R-:W-:Y:S01]  /*aea0*/  ISETP.GE.AND P0, PT, R10, UR17, PT ;  /* 0x000000110a007c0c */ /* 0x000fe2000bf06270 */
        /* <DEDUP_REMOVED lines=12> */
.L_x_2044:
[----:B------:R-:W-:Y:S05]  /*af70*/  BSYNC B0 ;  /* 0x0000000000007941 */ /* 0x000fea0003800000 */
.L_x_2043:
[----:B------:R-:W-:Y:S01]  /*af80*/  ISETP.GE.AND P0, PT, R7, UR17, PT ;  /* 0x0000001107007c0c */ /* 0x000fe2000bf06270 */
        /* <DEDUP_REMOVED lines=14> */
.L_x_2046:
[----:B------:R-:W-:Y:S05]  /*b070*/  BSYNC B0 ;  /* 0x0000000000007941 */ /* 0x000fea0003800000 */
.L_x_2045:
[----:B------:R-:W-:Y:S01]  /*b080*/  ISETP.GE.AND P0, PT, R6, UR17, PT ;  /* 0x0000001106007c0c */ /* 0x000fe2000bf06270 */
        /* <DEDUP_REMOVED lines=17> */
.L_x_2048:
[----:B------:R-:W-:Y:S05]  /*b1a0*/  BSYNC B0 ;  /* 0x0000000000007941 */ /* 0x000fea0003800000 */
.L_x_2047:
[----:B------:R-:W-:Y:S01]  /*b1b0*/  ISETP.GE.AND P0, PT, R5, UR17, PT ;  /* 0x0000001105007c0c */ /* 0x000fe2000bf06270 */
        /* <DEDUP_REMOVED lines=14> */
.L_x_2050:
[----:B------:R-:W-:Y:S05]  /*b2a0*/  BSYNC B0 ;  /* 0x0000000000007941 */ /* 0x000fea0003800000 */
.L_x_2049:
        /* <DEDUP_REMOVED lines=18> */
.L_x_2052:
[----:B------:R-:W-:Y:S05]  /*b3d0*/  BSYNC B0 ;  /* 0x0000000000007941 */ /* 0x000fea0003800000 */
.L_x_2051:
        /* <DEDUP_REMOVED lines=18> */
.L_x_2054:
[----:B------:R-:W-:Y:S05]  /*b500*/  BSYNC B0 ;  /* 0x0000000000007941 */ /* 0x000fea0003800000 */
.L_x_2053:
        /* <DEDUP_REMOVED lines=18> */
.L_x_2056:
[----:B------:R-:W-:Y:S05]  /*b630*/  BSYNC B0 ;  /* 0x0000000000007941 */ /* 0x000fea0003800000 */
.L_x_2055:
[----:B------:R-:W-:Y:S01]  /*b640*/  LOP3.LUT R49, R49, 0xfffffff8, RZ, 0xc0, !PT ;  /* 0xfffffff831317812 */ /* 0x000fe200078ec0ff */
[----:B-1----:R-:W-:Y:S01]  /*b650*/  IMAD.SHL.U32 R6, R44, 0x40, RZ ;  /* 0x000000402c067824 */ /* 0x002fe200078e00ff */
[----:B------:R-:W-:Y:S01]  /*b660*/  SHF.R.S32.HI R33, RZ, 0x1f, R46 ;  /* 0x0000001fff217819 */ /* 0x000fe2000001142e */
[----:B------:R-:W-:Y:S01]  /*b670*/  UISETP.GE.AND UP0, UPT, UR10, 0x2, UPT ;  /* 0x000000020a00788c */ /* 0x000fe2000bf06270 */
[----:B------:R-:W-:Y:S01]  /*b680*/  SHF.R.S32.HI R7, RZ, 0x4, R47 ;  /* 0x00000004ff077819 */ /* 0x000fe2000001142f */
[----:B------:R-:W-:Y:S01]  /*b690*/  IMAD.IADD R43, R43, 0x1, -R49 ;  /* 0x000000012b2b7824 */ /* 0x000fe200078e0a31 */
[----:B------:R-:W-:Y:S01]  /*b6a0*/  LEA.HI R33, R33, R46, RZ, 0x3 ;  /* 0x0000002e21217211 */ /* 0x000fe200078f18ff */
[----:B------:R-:W0:Y:S01]  /*b6b0*/  LDGDEPBAR ;  /* 0x00000000000079af */ /* 0x000e220000000000 */
[----:B------:R-:W-:Y:S02]  /*b6c0*/  LEA.HI R4, R47, R7, RZ, 0x1 ;  /* 0x000000072f047211 */ /* 0x000fe400078f08ff */
[----:B------:R-:W-:Y:S01]  /*b6d0*/  LEA.HI R2, R43, R43, RZ, 0x1 ;  /* 0x0000002b2b027211 */ /* 0x000fe200078f08ff */
[----:B------:R-:W-:Y:S01]  /*b6e0*/  IMAD.SHL.U32 R33, R33, 0x20, RZ ;  /* 0x0000002021217824 */ /* 0x000fe200078e00ff */
[----:B------:R-:W-:-:S02]  /*b6f0*/  LOP3.LUT R4, R4, 0xfffffffe, RZ, 0xc0, !PT ;  /* 0xfffffffe04047812 */ /* 0x000fc400078ec0ff */
[----:B------:R-:W-:Y:S02]  /*b700*/  LOP3.LUT R207, R45, 0x7fffffe, RZ, 0xc0, !PT ;  /* 0x07fffffe2dcf7812 */ /* 0x000fe400078ec0ff */
[----:B------:R-:W-:Y:S01]  /*b710*/  LOP3.LUT R205, R2, 0x3fffffe, RZ, 0xc0, !PT ;  /* 0x03fffffe02cd7812 */ /* 0x000fe200078ec0ff */
[----:B------:R-:W-:Y:S01]  /*b720*/  IMAD.IADD R7, R7, 0x1, -R4 ;  /* 0x0000000107077824 */ /* 0x000fe200078e0a04 */
[----:B------:R-:W-:Y:S01]  /*b730*/  LOP3.LUT R33, R33, 0xffffff00, RZ, 0xc0, !PT ;  /* 0xffffff0021217812 */ /* 0x000fe200078ec0ff */
[----:B------:R-:W-:Y:S01]  /*b740*/  IMAD.IADD R207, R46, 0x1, -R207 ;  /* 0x000000012ecf7824 */ /* 0x000fe200078e0acf */
[----:B------:R-:W-:Y:S01]  /*b750*/  SHF.R.S32.HI R2, RZ, 0x1, R2 ;  /* 0x00000001ff027819 */ /* 0x000fe20000011402 */
[----:B------:R-:W-:Y:S01]  /*b760*/  IMAD.SHL.U32 R32, R7, 0x8, RZ ;  /* 0x0000000807207824 */ /* 0x000fe200078e00ff */
[----:B------:R-:W-:Y:S01]  /*b770*/  LOP3.LUT R6, R6, 0xc0, RZ, 0xc0, !PT ;  /* 0x000000c006067812 */ /* 0x000fe200078ec0ff */
[----:B------:R-:W-:Y:S01]  /*b780*/  IMAD R4, R42, 0x200, R33 ;  /* 0x000002002a047824 */ /* 0x000fe200078e0221 */
[C---:B------:R-:W-:Y:S01]  /*b790*/  LOP3.LUT P0, RZ, R2.reuse, 0x2, RZ, 0xc0, !PT ;  /* 0x0000000202ff7812 */ /* 0x040fe2000780c0ff */
[----:B------:R-:W-:Y:S01]  /*b7a0*/  IMAD.SHL.U32 R5, R2, 0x40, RZ ;  /* 0x0000004002057824 */ /* 0x000fe200078e00ff */
[----:B------:R-:W-:Y:S01]  /*b7b0*/  LOP3.LUT R32, R6, 0x8, R32, 0xf8, !PT ;  /* 0x0000000806207812 */ /* 0x000fe200078ef820 */
[----:B------:R-:W-:Y:S01]  /*b7c0*/  IMAD R207, R207, 0x20, R4 ;  /* 0x00000020cfcf7824 */ /* 0x000fe200078e0204 */
[----:B------:R-:W-:Y:S01]  /*b7d0*/  SHF.R.U32.HI R6, RZ, 0x3, R6 ;  /* 0x00000003ff067819 */ /* 0x000fe20000011606 */
[----:B------:R-:W-:Y:S01]  /*b7e0*/  IMAD.SHL.U32 R4, R48, 0x8, RZ ;  /* 0x0000000830047824 */ /* 0x000fe200078e00ff */
[----:B------:R-:W-:Y:S01]  /*b7f0*/  LOP3.LUT R5, R5, 0xc0, RZ, 0xc0, !PT ;  /* 0x000000c005057812 */ /* 0x000fe200078ec0ff */
[----:B------:R-:W-:Y:S01]  /*b800*/  IMAD.IADD R205, R43, 0x1, -R205 ;  /* 0x000000012bcd7824 */ /* 0x000fe200078e0acd */
[----:B------:R-:W-:-:S02]  /*b810*/  LOP3.LUT R32, R32, R6, RZ, 0x3c, !PT ;  /* 0x0000000620207212 */ /* 0x000fc400078e3cff */
[----:B------:R-:W-:Y:S01]  /*b820*/  LOP3.LUT R4, R5, 0x8, R4, 0xf8, !PT ;  /* 0x0000000805047812 */ /* 0x000fe200078ef804 */
[----:B------:R-:W-:Y:S01]  /*b830*/  IMAD R205, R7, 0x8, R205 ;  /* 0x0000000807cd7824 */ /* 0x000fe200078e02cd */
[----:B------:R-:W-:Y:S01]  /*b840*/  SHF.R.U32.HI R5, RZ, 0x3, R5 ;  /* 0x00000003ff057819 */ /* 0x000fe20000011605 */
[----:B------:R-:W-:Y:S01]  /*b850*/  IMAD.IADD R207, R32, 0x1, R207 ;  /* 0x0000000120cf7824 */ /* 0x000fe200078e02cf */
[----:B------:R-:W-:Y:S02]  /*b860*/  IADD3 R79, R210, UR20, RZ ;  /* 0x00000014d24f7c10 */ /* 0x000fe4000fffe0ff */
[----:B------:R-:W-:Y:S01]  /*b870*/  LOP3.LUT R4, R4, R5, RZ, 0x3c, !PT ;  /* 0x0000000504047212 */ /* 0x000fe200078e3cff */
[----:B------:R-:W-:Y:S01]  /*b880*/  IMAD.SHL.U32 R207, R207, 0x2, RZ ;  /* 0x00000002cfcf7824 */ /* 0x000fe200078e00ff */
[----:B------:R-:W-:Y:S01]  /*b890*/  IADD3 R90, R79, 0x1, RZ ;  /* 0x000000014f5a7810 */ /* 0x000fe20007ffe0ff */
[----:B------:R-:W-:Y:S01]  /*b8a0*/  I2F R77, R79 ;  /* 0x0000004f004d7306 */ /* 0x000fe20000201400 */
[----:B------:R-:W-:Y:S01]  /*b8b0*/  LEA R42, R42, UR11, 0x4 ;  /* 0x0000000b2a2a7c11 */ /* 0x000fe2000f8e20ff */
[----:B------:R-:W-:Y:S01]  /*b8c0*/  IMAD.U32 R205, R205, 0x20, R4 ;  /* 0x00000020cdcd7824 */ /* 0x000fe200078e0004 */
[----:B------:R-:W-:Y:S01]  /*b8d0*/  LDSM.16.M88.4 R16, [R207] ;  /* 0x00000000cf10783b */ /* 0x000fe20000000200 */
[----:B------:R-:W-:Y:S01]  /*b8e0*/  IMAD R206, R9, 0x2, R207 ;  /* 0x0000000209ce7824 */ /* 0x000fe200078e02cf */
[----:B------:R-:W-:Y:S01]  /*b8f0*/  IADD3 R0, R42, 0x1, R0 ;  /* 0x000000012a007810 */ /* 0x000fe20007ffe000 */
[----:B------:R-:W-:Y:S01]  /*b900*/  IMAD.SHL.U32 R205, R205, 0x2, RZ ;  /* 0x00000002cdcd7824 */ /* 0x000fe200078e00ff */
[C---:B------:R-:W-:Y:S01]  /*b910*/  IADD3 R88, R79.reuse, 0x8, RZ ;  /* 0x000000084f587810 */ /* 0x040fe20007ffe0ff */
[----:B------:R-:W1:Y:S01]  /*b920*/  I2F R97, R90 ;  /* 0x0000005a00617306 */ /* 0x000e620000201400 */
[----:B--2---:R-:W-:Y:S01]  /*b930*/  LDSM.16.M88.4 R12, [R206] ;  /* 0x00000000ce0c783b */ /* 0x004fe20000000200 */
[----:B------:R-:W-:-:S02]  /*b940*/  IADD3 R85, R79, 0x9, RZ ;  /* 0x000000094f557810 */ /* 0x000fc40007ffe0ff */
[C---:B------:R-:W-:Y:S01]  /*b950*/  IADD3 R2, R205.reuse, 0x1000, RZ ;  /* 0x00001000cd027810 */ /* 0x040fe20007ffe0ff */
[----:B------:R-:W2:Y:S01]  /*b960*/  LDSM.16.M88.4 R36, [R205+0x1000] ;  /* 0x00100000cd24783b */ /* 0x000ea20000000200 */
[----:B------:R-:W-:Y:S02]  /*b970*/  IADD3 R204, R205, 0x1020, RZ ;  /* 0x00001020cdcc7810 */ /* 0x000fe40007ffe0ff */
[----:B------:R-:W-:Y:S01]  /*b980*/  @P0 IADD3 R204, R2, -0x20, RZ ;  /* 0xffffffe002cc0810 */ /* 0x000fe20007ffe0ff */
[----:B------:R-:W3:Y:S01]  /*b990*/  LDSM.16.M88.4 R24, [R205+0x1400] ;  /* 0x00140000cd18783b */ /* 0x000ee20000000200 */
[----:B------:R-:W-:Y:S01]  /*b9a0*/  IMAD.U32 R2, RZ, RZ, UR12 ;  /* 0x0000000cff027e24 */ /* 0x000fe2000f8e00ff */
[----:B------:R-:W4:Y:S01]  /*b9b0*/  I2F R84, R90 ;  /* 0x0000005a00547306 */ /* 0x000f220000201400 */
[C---:B------:R-:W-:Y:S01]  /*b9c0*/  IADD3 R87, R79.reuse, 0x10, RZ ;  /* 0x000000104f577810 */ /* 0x040fe20007ffe0ff */
[----:B------:R-:W1:Y:S01]  /*b9d0*/  LDSM.16.M88.4 R4, [R204] ;  /* 0x00000000cc04783b */ /* 0x000e620000000200 */
[----:B------:R-:W-:-:S02]  /*b9e0*/  IADD3 R61, R79, 0x11, RZ ;  /* 0x000000114f3d7810 */ /* 0x000fc40007ffe0ff */
[----:B------:R-:W-:Y:S01]  /*b9f0*/  IADD3 R2, R2, -UR8, R0 ;  /* 0x8000000802027c10 */ /* 0x000fe2000fffe000 */
[----:B------:R-:W1:Y:S01]  /*ba00*/  LDSM.16.M88.4 R52, [R204+0x400] ;  /* 0x00040000cc34783b */ /* 0x000e620000000200 */
[C---:B------:R-:W-:Y:S01]  /*ba10*/  IADD3 R60, R79.reuse, 0x18, RZ ;  /* 0x000000184f3c7810 */ /* 0x040fe20007ffe0ff */
[----:B------:R-:W1:Y:S01]  /*ba20*/  I2F R89, R88 ;  /* 0x0000005800597306 */ /* 0x000e620000201400 */
[----:B------:R-:W-:Y:S01]  /*ba30*/  IADD3 R2, R2, c[0x0][0x2e8], RZ ;  /* 0x0000ba0002027a10 */ /* 0x000fe20007ffe0ff */
[----:B------:R-:W1:Y:S01]  /*ba40*/  LDSM.16.M88.4 R20, [R205+0x1800] ;  /* 0x00180000cd14783b */ /* 0x000e620000000200 */
[----:B------:R-:W-:Y:S02]  /*ba50*/  IADD3 R11, R79, 0x19, RZ ;  /* 0x000000194f0b7810 */ /* 0x000fe40007ffe0ff */
[C---:B------:R-:W-:Y:S01]  /*ba60*/  IADD3 R0, R2.reuse, 0x8, RZ ;  /* 0x0000000802007810 */ /* 0x040fe20007ffe0ff */
[----:B------:R-:W1:Y:S01]  /*ba70*/  LDSM.16.M88.4 R48, [R205+0x1c00] ;  /* 0x001c0000cd30783b */ /* 0x000e620000000200 */
[----:B------:R-:W-:Y:S01]  /*ba80*/  IMNMX R2, R2, UR12, PT ;  /* 0x0000000c02027c17 */ /* 0x000fe2000b800200 */
[----:B------:R1:W1:Y:S01]  /*ba90*/  I2F R63, R88 ;  /* 0x00000058003f7306 */ /* 0x0002620000201400 */
[----:B------:R-:W-:Y:S01]  /*baa0*/  IMNMX R0, R0, UR12, PT ;  /* 0x0000000c00007c17 */ /* 0x000fe2000b800200 */
[----:B------:R-:W1:Y:S01]  /*bab0*/  LDSM.16.M88.4 R44, [R204+0x800] ;  /* 0x00080000cc2c783b */ /* 0x000e620000000200 */
[----:B------:R-:W-:-:S02]  /*bac0*/  ISETP.GE.AND P2, PT, R90, R2, PT ;  /* 0x000000025a00720c */ /* 0x000fc40003f46270 */
[C---:B------:R-:W-:Y:S02]  /*bad0*/  ISETP.GE.AND P1, PT, R88.reuse, R2, PT ;  /* 0x000000025800720c */ /* 0x040fe40003f26270 */
[-C--:B------:R-:W-:Y:S01]  /*bae0*/  ISETP.GE.AND P3, PT, R88, R0.reuse, PT ;  /* 0x000000005800720c */ /* 0x080fe20003f66270 */
[----:B------:R-:W1:Y:S01]  /*baf0*/  I2F R62, R85 ;  /* 0x00000055003e7306 */ /* 0x000e620000201400 */
[----:B------:R-:W-:Y:S02]  /*bb00*/  ISETP.GE.AND P0, PT, R90, R0, PT ;  /* 0x000000005a00720c */ /* 0x000fe40003f06270 */
[-C--:B------:R-:W-:Y:S02]  /*bb10*/  ISETP.GE.AND P6, PT, R87, R2.reuse, PT ;  /* 0x000000025700720c */ /* 0x080fe40003fc6270 */
[-C--:B------:R-:W-:Y:S02]  /*bb20*/  ISETP.GE.AND P4, PT, R85, R2.reuse, PT ;  /* 0x000000025500720c */ /* 0x080fe40003f86270 */
[----:B------:R-:W-:Y:S01]  /*bb30*/  P2R R105, PR, RZ, 0x40 ;  /* 0x00000040ff697803 */ /* 0x000fe20000000000 */
[----:B------:R-:W1:Y:S01]  /*bb40*/  I2F R92, R85 ;  /* 0x00000055005c7306 */ /* 0x000e620000201400 */
[----:B------:R-:W-:Y:S01]  /*bb50*/  ISETP.GE.AND P6, PT, R61, R2, PT ;  /* 0x000000023d00720c */ /* 0x000fe20003fc6270 */
[----:B--2---:R-:W-:Y:S01]  /*bb60*/  HMMA.16816.F32.BF16 R56, R16, R36, RZ ;  /* 0x000000241038723c */ /* 0x004fe200000418ff */
[----:B------:R-:W-:-:S02]  /*bb70*/  ISETP.GE.AND P5, PT, R85, R0, PT ;  /* 0x000000005500720c */ /* 0x000fc40003fa6270 */
[C---:B-----5:R-:W-:Y:S02]  /*bb80*/  IADD3 R101, R79.reuse, 0x20, RZ ;  /* 0x000000204f657810 */ /* 0x060fe40007ffe0ff */
[C---:B------:R-:W-:Y:S01]  /*bb90*/  IADD3 R78, R79.reuse, 0x21, RZ ;  /* 0x000000214f4e7810 */ /* 0x040fe20007ffe0ff */
[----:B------:R-:W2:Y:S01]  /*bba0*/  I2F R95, R87 ;  /* 0x00000057005f7306 */ /* 0x000ea20000201400 */
[C---:B------:R-:W-:Y:S01]  /*bbb0*/  IADD3 R115, R79.reuse, 0x28, RZ ;  /* 0x000000284f737810 */ /* 0x040fe20007ffe0ff */
[C---:B------:R-:W-:Y:S01]  /*bbc0*/  HMMA.16816.F32.BF16 R36, R16.reuse, R38, RZ ;  /* 0x000000261024723c */ /* 0x040fe200000418ff */
[C---:B------:R-:W-:Y:S02]  /*bbd0*/  IADD3 R100, R79.reuse, 0x29, RZ ;  /* 0x000000294f647810 */ /* 0x040fe40007ffe0ff */
[C---:B------:R-:W-:Y:S02]  /*bbe0*/  IADD3 R114, R79.reuse, 0x30, RZ ;  /* 0x000000304f727810 */ /* 0x040fe40007ffe0ff */
[C---:B------:R-:W-:Y:S01]  /*bbf0*/  IADD3 R71, R79.reuse, 0x31, RZ ;  /* 0x000000314f477810 */ /* 0x040fe20007ffe0ff */
[----:B------:R2:W2:Y:S01]  /*bc00*/  I2F R83, R87 ;  /* 0x0000005700537306 */ /* 0x0004a20000201400 */
[C---:B------:R-:W-:Y:S01]  /*bc10*/  IADD3 R103, R79.reuse, 0x39, RZ ;  /* 0x000000394f677810 */ /* 0x040fe20007ffe0ff */
[----:B---34-:R-:W-:Y:S01]  /*bc20*/  HMMA.16816.F32.BF16 R28, R16, R24, RZ ;  /* 0x00000018101c723c */ /* 0x018fe200000418ff */
[----:B------:R-:W-:-:S02]  /*bc30*/  IADD3 R104, R79, 0x40, RZ ;  /* 0x000000404f687810 */ /* 0x000fc40007ffe0ff */
[C---:B------:R-:W-:Y:S02]  /*bc40*/  IADD3 R102, R79.reuse, 0x41, RZ ;  /* 0x000000414f667810 */ /* 0x040fe40007ffe0ff */
[C---:B------:R-:W-:Y:S01]  /*bc50*/  IADD3 R113, R79.reuse, 0x38, RZ ;  /* 0x000000384f717810 */ /* 0x040fe20007ffe0ff */
[----:B------:R-:W-:Y:S01]  /*bc60*/  I2F R82, R61 ;  /* 0x0000003d00527306 */ /* 0x000fe20000201400 */
[C---:B------:R-:W-:Y:S01]  /*bc70*/  IADD3 R99, R79.reuse, 0x48, RZ ;  /* 0x000000484f637810 */ /* 0x040fe20007ffe0ff */
[C---:B-1----:R-:W-:Y:S01]  /*bc80*/  HMMA.16816.F32.BF16 R56, R12.reuse, R4, R56 ;  /* 0x000000040c38723c */ /* 0x042fe20000041838 */
[----:B------:R-:W1:Y:S01]  /*bc90*/  S2R R4, SR_TID.X ;  /* 0x0000000000047919 */ /* 0x000e620000002100 */
[C---:B------:R-:W-:Y:S02]  /*bca0*/  IADD3 R117, R79.reuse, 0x59, RZ ;  /* 0x000000594f757810 */ /* 0x040fe40007ffe0ff */
[----:B------:R-:W-:Y:S02]  /*bcb0*/  IADD3 R131, R79, 0x69, RZ ;  /* 0x000000694f837810 */ /* 0x000fe40007ffe0ff */
[----:B------:R-:W3:Y:S01]  /*bcc0*/  I2F R80, R61 ;  /* 0x0000003d00507306 */ /* 0x000ee20000201400 */
[----:B------:R-:W-:Y:S01]  /*bcd0*/  IADD3 R75, R210, UR20, RZ ;  /* 0x00000014d24b7c10 */ /* 0x000fe2000fffe0ff */
[----:B------:R-:W-:Y:S01]  /*bce0*/  HMMA.16816.F32.BF16 R36, R12, R6, R36 ;  /* 0x000000060c24723c */ /* 0x000fe20000041824 */
[----:B------:R-:W-:-:S02]  /*bcf0*/  IADD3 R203, R204, 0x400, RZ ;  /* 0x00000400cccb7810 */ /* 0x000fc40007ffe0ff */
[C---:B------:R-:W-:Y:S02]  /*bd00*/  IADD3 R202, R204.reuse, 0x800, RZ ;  /* 0x00000800ccca7810 */ /* 0x040fe40007ffe0ff */
[C---:B------:R-:W-:Y:S01]  /*bd10*/  IADD3 R201, R204.reuse, 0xc00, RZ ;  /* 0x00000c00ccc97810 */ /* 0x040fe20007ffe0ff */
[----:B------:R-:W-:Y:S01]  /*bd20*/  I2F R91, R60 ;  /* 0x0000003c005b7306 */ /* 0x000fe20000201400 */
[C---:B------:R-:W-:Y:S01]  /*bd30*/  IADD3 R200, R204.reuse, 0x1000, RZ ;  /* 0x00001000ccc87810 */ /* 0x040fe20007ffe0ff */
[----:B------:R-:W-:Y:S01]  /*bd40*/  HMMA.16816.F32.BF16 R24, R16, R26, RZ ;  /* 0x0000001a1018723c */ /* 0x000fe200000418ff */
[C---:B------:R-:W-:Y:S02]  /*bd50*/  IADD3 R199, R204.reuse, 0x1400, RZ ;  /* 0x00001400ccc77810 */ /* 0x040fe40007ffe0ff */
[C---:B------:R-:W-:Y:S02]  /*bd60*/  IADD3 R198, R204.reuse, 0x1800, RZ ;  /* 0x00001800ccc67810 */ /* 0x040fe40007ffe0ff */
[C---:B------:R-:W-:Y:S01]  /*bd70*/  IADD3 R197, R204.reuse, 0x1c00, RZ ;  /* 0x00001c00ccc57810 */ /* 0x040fe20007ffe0ff */
[----:B------:R4:W2:Y:S01]  /*bd80*/  I2F R10, R60 ;  /* 0x0000003c000a7306 */ /* 0x0008a20000201400 */
[----:B------:R-:W-:Y:S01]  /*bd90*/  IADD3 R196, R204, 0x2000, RZ ;  /* 0x00002000ccc47810 */ /* 0x000fe20007ffe0ff */
[----:B------:R-:W-:Y:S01]  /*bda0*/  FFMA.FTZ R57, R97, UR4, R57 ;  /* 0x0000000461397c23 */ /* 0x000fe20008010039 */
[----:B-1----:R-:W-:Y:S01]  /*bdb0*/  SHF.R.S32.HI R42, RZ, 0x1f, R4 ;  /* 0x0000001fff2a7819 */ /* 0x002fe20000011404 */
[C---:B------:R-:W-:Y:S01]  /*bdc0*/  HMMA.16816.F32.BF16 R28, R12.reuse, R52, R28 ;  /* 0x000000340c1c723c */ /* 0x040fe2000004181c */
[----:B------:R-:W-:Y:S01]  /*bdd0*/  FFMA.FTZ R84, R84, UR4, R59 ;  /* 0x0000000454547c23 */ /* 0x000fe2000801003b */
[----:B------:R-:W-:Y:S01]  /*bde0*/  IADD3 R97, R79, 0x49, RZ ;  /* 0x000000494f617810 */ /* 0x000fe20007ffe0ff */
[----:B------:R-:W-:Y:S01]  /*bdf0*/  FFMA.FTZ R77, R77, UR4, R56 ;  /* 0x000000044d4d7c23 */ /* 0x000fe20008010038 */
[----:B------:R-:W-:Y:S01]  /*be00*/  LEA.HI R42, R42, R4, RZ, 0x4 ;  /* 0x000000042a2a7211 */ /* 0x000fe200078f20ff */
[----:B------:R-:W1:Y:S01]  /*be10*/  I2F R8, R11 ;  /* 0x0000000b00087306 */ /* 0x000e620000201400 */
[----:B------:R-:W-:Y:S01]  /*be20*/  FSEL R88, R57, -INF , !P2 ;  /* 0xff80000039587808 */ /* 0x000fe20005000000 */
[----:B------:R-:W-:Y:S01]  /*be30*/  FFMA.FTZ R36, R89, UR4, R36 ;  /* 0x0000000459247c23 */ /* 0x000fe20008010024 */
[----:B------:R-:W-:Y:S01]  /*be40*/  LOP3.LUT R42, R42, 0xfffffff0, RZ, 0xc0, !PT ;  /* 0xfffffff02a2a7812 */ /* 0x000fe200078ec0ff */
[----:B------:R-:W-:Y:S01]  /*be50*/  FFMA.FTZ R38, R63, UR4, R38 ;  /* 0x000000043f267c23 */ /* 0x000fe20008010026 */
[-C--:B------:R-:W-:Y:S01]  /*be60*/  ISETP.GE.AND P2, PT, R87, R0.reuse, PT ;  /* 0x000000005700720c */ /* 0x080fe20003f46270 */
[----:B------:R-:W-:Y:S01]  /*be70*/  FFMA.FTZ R37, R62, UR4, R37 ;  /* 0x000000043e257c23 */ /* 0x000fe20008010025 */
[----:B------:R-:W-:Y:S01]  /*be80*/  FSEL R116, R84, -INF , !P0 ;  /* 0xff80000054747808 */ /* 0x000fe20004000000 */
[----:B------:R-:W-:Y:S01]  /*be90*/  IMAD.IADD R42, R4, 0x1, -R42 ;  /* 0x00000001042a7824 */ /* 0x000fe200078e0a2a */
[----:B------:R-:W-:Y:S01]  /*bea0*/  HMMA.16816.F32.BF16 R24, R12, R54, R24 ;  /* 0x000000360c18723c */ /* 0x000fe20000041818 */
[----:B------:R-:W-:Y:S01]  /*beb0*/  P2R R112, PR, RZ, 0x4 ;  /* 0x00000004ff707803 */ /* 0x000fe20000000000 */
[----:B------:R-:W1:Y:S01]  /*bec0*/  LDSM.16.M88.4 R52, [R204+0xc00] ;  /* 0x000c0000cc34783b */ /* 0x000e620000000200 */
[----:B--2---:R-:W-:Y:S01]  /*bed0*/  FSEL R87, R36, -INF , !P1 ;  /* 0xff80000024577808 */ /* 0x004fe20004800000 */
[----:B------:R-:W-:Y:S01]  /*bee0*/  FFMA.FTZ R108, R92, UR4, R39 ;  /* 0x000000045c6c7c23 */ /* 0x000fe20008010027 */
[----:B------:R-:W-:Y:S01]  /*bef0*/  ISETP.GE.AND P0, PT, R61, R0, PT ;  /* 0x000000003d00720c */ /* 0x000fe20003f06270 */
[----:B------:R2:W1:Y:S01]  /*bf00*/  I2F R74, R11 ;  /* 0x0000000b004a7306 */ /* 0x0004620000201400 */
[C---:B------:R-:W-:Y:S01]  /*bf10*/  ISETP.GE.AND P1, PT, R60.reuse, R2, PT ;  /* 0x000000023c00720c */ /* 0x040fe20003f26270 */
[C---:B------:R-:W-:Y:S01]  /*bf20*/  HMMA.16816.F32.BF16 R4, R16.reuse, R20, RZ ;  /* 0x000000141004723c */ /* 0x040fe200000418ff */
[----:B------:R-:W-:Y:S01]  /*bf30*/  ISETP.GE.AND P2, PT, R60, R0, PT ;  /* 0x000000003c00720c */ /* 0x000fe20003f46270 */
[----:B------:R-:W-:Y:S01]  /*bf40*/  FFMA.FTZ R28, R95, UR4, R28 ;  /* 0x000000045f1c7c23 */ /* 0x000fe2000801001c */
[----:B----4-:R-:W4:Y:S01]  /*bf50*/  LDSM.16.M88.4 R60, [R205+0x2000] ;  /* 0x00200000cd3c783b */ /* 0x010f220000000200 */
[----:B------:R-:W-:Y:S01]  /*bf60*/  FSEL R84, R37, -INF , !P4 ;  /* 0xff80000025547808 */ /* 0x000fe20006000000 */
[----:B------:R-:W-:Y:S01]  /*bf70*/  FFMA.FTZ R30, R83, UR4, R30 ;  /* 0x00000004531e7c23 */ /* 0x000fe2000801001e */
[----:B------:R-:W-:Y:S01]  /*bf80*/  ISETP.NE.AND P4, PT, R105, RZ, PT ;  /* 0x000000ff6900720c */ /* 0x000fe20003f85270 */
[----:B---3--:R-:W-:Y:S01]  /*bf90*/  FFMA.FTZ R31, R80, UR4, R31 ;  /* 0x00000004501f7c23 */ /* 0x008fe2000801001f */
[----:B------:R-:W-:Y:S01]  /*bfa0*/  HMMA.16816.F32.BF16 R20, R16, R22, RZ ;  /* 0x000000161014723c */ /* 0x000fe200000418ff */
[----:B------:R-:W-:Y:S01]  /*bfb0*/  FSEL R108, R108, -INF , !P5 ;  /* 0xff8000006c6c7808 */ /* 0x000fe20006800000 */
[----:B------:R-:W-:Y:S01]  /*bfc0*/  FFMA.FTZ R82, R82, UR4, R29 ;  /* 0x0000000452527c23 */ /* 0x000fe2000801001d */
[----:B------:R-:W-:Y:S01]  /*bfd0*/  ISETP.NE.AND P5, PT, R112, RZ, PT ;  /* 0x000000ff7000720c */ /* 0x000fe20003fa5270 */
[----:B------:R-:W3:Y:S01]  /*bfe0*/  I2F R110, R101 ;  /* 0x00000065006e7306 */ /* 0x000ee20000201400 */
[----:B------:R-:W-:-:S02]  /*bff0*/  FSEL R109, R38, -INF , !P3 ;  /* 0xff800000266d7808 */ /* 0x000fc40005800000 */
[----:B------:R-:W-:Y:S01]  /*c000*/  FSEL R83, R28, -INF , !P4 ;  /* 0xff8000001c537808 */ /* 0x000fe20006000000 */
[----:B------:R-:W-:Y:S01]  /*c010*/  HMMA.16816.F32.BF16 R36, R16, R48, RZ ;  /* 0x000000301024723c */ /* 0x000fe200000418ff */
[C---:B------:R-:W-:Y:S01]  /*c020*/  ISETP.GE.AND P3, PT, R11.reuse, R2, PT ;  /* 0x000000020b00720c */ /* 0x040fe20003f66270 */
[----:B------:R-:W-:Y:S01]  /*c030*/  FFMA.FTZ R26, R10, UR4, R26 ;  /* 0x000000040a1a7c23 */ /* 0x000fe2000801001a */
[----:B------:R-:W-:Y:S01]  /*c040*/  ISETP.GE.AND P4, PT, R11, R0, PT ;  /* 0x000000000b00720c */ /* 0x000fe20003f86270 */
[----:B------:R-:W-:Y:S01]  /*c050*/  FFMA.FTZ R24, R91, UR4, R24 ;  /* 0x000000045b187c23 */ /* 0x000fe20008010018 */
[----:B--2---:R-:W-:Y:S01]  /*c060*/  FSEL R11, R30, -INF , !P5 ;  /* 0xff8000001e0b7808 */ /* 0x004fe20006800000 */
[----:B-1----:R-:W-:Y:S01]  /*c070*/  FFMA.FTZ R25, R8, UR4, R25 ;  /* 0x0000000408197c23 */ /* 0x002fe20008010019 */
[----:B------:R-:W-:Y:S01]  /*c080*/  FSEL R10, R31, -INF , !P0 ;  /* 0xff8000001f0a7808 */ /* 0x000fe20004000000 */
[----:B------:R-:W-:Y:S01]  /*c090*/  HMMA.16816.F32.BF16 R4, R12, R44, R4 ;  /* 0x0000002c0c04723c */ /* 0x000fe20000041804 */
[----:B------:R-:W-:Y:S01]  /*c0a0*/  LDSM.16.M88.4 R28, [R205+0x2400] ;  /* 0x00240000cd1c783b */ /* 0x000fe20000000200 */
[----:B------:R-:W-:Y:S01]  /*c0b0*/  ISETP.GE.AND P5, PT, R101, R2, PT ;  /* 0x000000026500720c */ /* 0x000fe20003fa6270 */
[----:B------:R-:W1:Y:S01]  /*c0c0*/  I2F R76, R101 ;  /* 0x00000065004c7306 */ /* 0x000e620000201400 */
[----:B------:R-:W-:Y:S01]  /*c0d0*/  ISETP.GE.AND P0, PT, R78, R0, PT ;  /* 0x000000004e00720c */ /* 0x000fe20003f06270 */
[----:B------:R-:W-:Y:S01]  /*c0e0*/  FFMA.FTZ R74, R74, UR4, R27 ;  /* 0x000000044a4a7c23 */ /* 0x000fe2000801001b */
[----:B------:R-:W-:-:S02]  /*c0f0*/  P2R R126, PR, RZ, 0x20 ;  /* 0x00000020ff7e7803 */ /* 0x000fc40000000000 */
[----:B------:R-:W-:Y:S01]  /*c100*/  HMMA.16816.F32.BF16 R20, R12, R46, R20 ;  /* 0x0000002e0c14723c */ /* 0x000fe20000041814 */
[----:B------:R-:W2:Y:S01]  /*c110*/  LDSM.16.M88.4 R44, [R204+0x1000] ;  /* 0x00100000cc2c783b */ /* 0x000ea20000000200 */
[----:B------:R-:W-:Y:S01]  /*c120*/  ISETP.GE.AND P5, PT, R78, R2, PT ;  /* 0x000000024e00720c */ /* 0x000fe20003fa6270 */
[----:B------:R-:W1:Y:S01]  /*c130*/  I2F R73, R78 ;  /* 0x0000004e00497306 */ /* 0x000e620000201400 */
[----:B------:R-:W-:Y:S02]  /*c140*/  FSEL R80, R24, -INF , !P1 ;  /* 0xff80000018507808 */ /* 0x000fe40004800000 */
[----:B------:R-:W-:Y:S02]  /*c150*/  FSEL R8, R26, -INF , !P2 ;  /* 0xff8000001a087808 */ /* 0x000fe40005000000 */
[----:B------:R-:W-:Y:S01]  /*c160*/  HMMA.16816.F32.BF16 R48, R16, R50, RZ ;  /* 0x000000321030723c */ /* 0x000fe200000418ff */
[----:B------:R-:W-:Y:S02]  /*c170*/  FSEL R82, R82, -INF , !P6 ;  /* 0xff80000052527808 */ /* 0x000fe40007000000 */
[----:B------:R4:W4:Y:S01]  /*c180*/  I2F R72, R78 ;  /* 0x0000004e00487306 */ /* 0x0009220000201400 */
[----:B------:R-:W-:-:S02]  /*c190*/  ISETP.GE.AND P6, PT, R101, R0, PT ;  /* 0x000000006500720c */ /* 0x000fc40003fc6270 */
[C---:B------:R-:W-:Y:S02]  /*c1a0*/  ISETP.GE.AND P1, PT, R115.reuse, R2, PT ;  /* 0x000000027300720c */ /* 0x040fe40003f26270 */
[----:B------:R-:W-:Y:S01]  /*c1b0*/  HMMA.16816.F32.BF16 R36, R12, R52, R36 ;  /* 0x000000340c24723c */ /* 0x000fe20000041824 */
[----:B---3--:R-:W-:Y:S01]  /*c1c0*/  FFMA.FTZ R6, R110, UR4, R6 ;  /* 0x000000046e067c23 */ /* 0x008fe20008010006 */
[----:B------:R-:W-:Y:S01]  /*c1d0*/  ISETP.GE.AND P2, PT, R115, R0, PT ;  /* 0x000000007300720c */ /* 0x000fe20003f46270 */
[----:B------:R-:W3:Y:S01]  /*c1e0*/  I2F R98, R115 ;  /* 0x0000007300627306 */ /* 0x000ee20000201400 */
[----:B-1----:R-:W-:Y:S01]  /*c1f0*/  FFMA.FTZ R4, R76, UR4, R4 ;  /* 0x000000044c047c23 */ /* 0x002fe20008010004 */
[----:B------:R-:W-:Y:S01]  /*c200*/  FSEL R76, R74, -INF , !P4 ;  /* 0xff8000004a4c7808 */ /* 0x000fe20006000000 */
[----:B------:R-:W-:Y:S01]  /*c210*/  FFMA.FTZ R73, R73, UR4, R5 ;  /* 0x0000000449497c23 */ /* 0x000fe20008010005 */
[----:B------:R-:W-:Y:S02]  /*c220*/  ISETP.NE.AND P4, PT, R126, RZ, PT ;  /* 0x000000ff7e00720c */ /* 0x000fe40003f85270 */
[----:B------:R-:W-:-:S02]  /*c230*/  IADD3 R59, R79, 0x50, RZ ;  /* 0x000000504f3b7810 */ /* 0x000fc40007ffe0ff */
[----:B----4-:R-:W-:Y:S01]  /*c240*/  FSEL R78, R25, -INF , !P3 ;  /* 0xff800000194e7808 */ /* 0x010fe20005800000 */
[----:B------:R-:W1:Y:S01]  /*c250*/  I2F R106, R100 ;  /* 0x00000064006a7306 */ /* 0x000e620000201400 */
[----:B------:R-:W-:Y:S01]  /*c260*/  HMMA.16816.F32.BF16 R24, R16, R60, RZ ;  /* 0x0000003c1018723c */ /* 0x000fe200000418ff */
[----:B------:R-:W-:Y:S01]  /*c270*/  FFMA.FTZ R7, R72, UR4, R7 ;  /* 0x0000000448077c23 */ /* 0x000fe20008010007 */
[----:B------:R-:W-:Y:S02]  /*c280*/  ISETP.GE.AND P3, PT, R100, R2, PT ;  /* 0x000000026400720c */ /* 0x000fe40003f66270 */
[----:B------:R-:W-:Y:S01]  /*c290*/  FSEL R74, R4, -INF , !P4 ;  /* 0xff800000044a7808 */ /* 0x000fe20006000000 */
[----:B---3--:R-:W-:Y:S02]  /*c2a0*/  FFMA.FTZ R20, R98, UR4, R20 ;  /* 0x0000000462147c23 */ /* 0x008fe40008010014 */
[----:B------:R3:W4:Y:S01]  /*c2b0*/  I2F R111, R115 ;  /* 0x00000073006f7306 */ /* 0x0007220000201400 */
[----:B------:R-:W-:Y:S01]  /*c2c0*/  HMMA.16816.F32.BF16 R48, R12, R54, R48 ;  /* 0x000000360c30723c */ /* 0x000fe20000041830 */
[----:B------:R-:W2:Y:S01]  /*c2d0*/  LDSM.16.M88.4 R52, [R204+0x1400] ;  /* 0x00140000cc34783b */ /* 0x000ea20000000200 */
[----:B------:R-:W-:-:S02]  /*c2e0*/  FSEL R73, R73, -INF , !P5 ;  /* 0xff80000049497808 */ /* 0x000fc40006800000 */
[----:B------:R-:W-:Y:S02]  /*c2f0*/  ISETP.GE.AND P5, PT, R71, R2, PT ;  /* 0x000000024700720c */ /* 0x000fe40003fa6270 */
[----:B------:R-:W-:Y:S01]  /*c300*/  FSEL R72, R20, -INF , !P1 ;  /* 0xff80000014487808 */ /* 0x000fe20004800000 */
[----:B------:R-:W2:Y:S01]  /*c310*/  I2F R70, R100 ;  /* 0x0000006400467306 */ /* 0x000ea20000201400 */
[----:B-1----:R-:W-:Y:S01]  /*c320*/  FFMA.FTZ R21, R106, UR4, R21 ;  /* 0x000000046a157c23 */ /* 0x002fe20008010015 */
[----:B------:R-:W-:Y:S01]  /*c330*/  HMMA.16816.F32.BF16 R60, R16, R62, RZ ;  /* 0x0000003e103c723c */ /* 0x000fe200000418ff */
[----:B------:R-:W-:Y:S02]  /*c340*/  ISETP.GE.AND P4, PT, R100, R0, PT ;  /* 0x000000006400720c */ /* 0x000fe40003f86270 */
[----:B------:R-:W-:Y:S02]  /*c350*/  IADD3 R105, R79, 0x51, RZ ;  /* 0x000000514f697810 */ /* 0x000fe40007ffe0ff */
[-C--:B------:R-:W-:Y:S01]  /*c360*/  ISETP.GE.AND P1, PT, R113, R2.reuse, PT ;  /* 0x000000027100720c */ /* 0x080fe20003f26270 */
[----:B------:R-:W1:Y:S01]  /*c370*/  I2F R93, R114 ;  /* 0x00000072005d7306 */ /* 0x000e620000201400 */
[----:B---3--:R-:W-:Y:S01]  /*c380*/  FSEL R115, R6, -INF , !P6 ;  /* 0xff80000006737808 */ /* 0x008fe20007000000 */
[----:B----4-:R-:W-:Y:S01]  /*c390*/  FFMA.FTZ R111, R111, UR4, R22 ;  /* 0x000000046f6f7c23 */ /* 0x010fe20008010016 */
[----:B------:R-:W-:Y:S01]  /*c3a0*/  ISETP.GE.AND P6, PT, R114, R2, PT ;  /* 0x000000027200720c */ /* 0x000fe20003fc6270 */
[----:B--2---:R-:W-:Y:S01]  /*c3b0*/  HMMA.16816.F32.BF16 R24, R12, R44, R24 ;  /* 0x0000002c0c18723c */ /* 0x004fe20000041818 */
[----:B------:R-:W-:-:S02]  /*c3c0*/  IADD3 R112, R79, 0x58, RZ ;  /* 0x000000584f707810 */ /* 0x000fc40007ffe0ff */
[----:B------:R-:W-:Y:S01]  /*c3d0*/  P2R R127, PR, RZ, 0x40 ;  /* 0x00000040ff7f7803 */ /* 0x000fe20000000000 */
[----:B------:R2:W3:Y:S01]  /*c3e0*/  I2F R107, R114 ;  /* 0x00000072006b7306 */ /* 0x0004e20000201400 */
[-C--:B------:R-:W-:Y:S01]  /*c3f0*/  ISETP.GE.AND P6, PT, R114, R0.reuse, PT ;  /* 0x000000007200720c */ /* 0x080fe20003fc6270 */
[----:B------:R-:W-:Y:S01]  /*c400*/  FFMA.FTZ R70, R70, UR4, R23 ;  /* 0x0000000446467c23 */ /* 0x000fe20008010017 */
[----:B------:R-:W-:Y:S02]  /*c410*/  FSEL R111, R111, -INF , !P2 ;  /* 0xff8000006f6f7808 */ /* 0x000fe40005000000 */
[----:B------:R-:W-:Y:S02]  /*c420*/  ISETP.GE.AND P2, PT, R113, R0, PT ;  /* 0x000000007100720c */ /* 0x000fe40003f46270 */
[----:B------:R-:W-:Y:S01]  /*c430*/  IADD3 R126, R79, 0x60, RZ ;  /* 0x000000604f7e7810 */ /* 0x000fe20007ffe0ff */
[----:B------:R-:W4:Y:S01]  /*c440*/  I2F R94, R71 ;  /* 0x00000047005e7306 */ /* 0x000f220000201400 */
[----:B-1----:R-:W-:Y:S01]  /*c450*/  FFMA.FTZ R38, R93, UR4, R38 ;  /* 0x000000045d267c23 */ /* 0x002fe20008010026 */
[----:B------:R-:W-:Y:S01]  /*c460*/  FSEL R93, R70, -INF , !P4 ;  /* 0xff800000465d7808 */ /* 0x000fe20006000000 */
[----:B------:R-:W-:Y:S01]  /*c470*/  HMMA.16816.F32.BF16 R60, R12, R46, R60 ;  /* 0x0000002e0c3c723c */ /* 0x000fe2000004183c */
[----:B------:R-:W-:Y:S01]  /*c480*/  ISETP.NE.AND P4, PT, R127, RZ, PT ;  /* 0x000000ff7f00720c */ /* 0x000fe20003f85270 */
[----:B------:R-:W-:Y:S01]  /*c490*/  LDSM.16.M88.4 R44, [R204+0x1800] ;  /* 0x00180000cc2c783b */ /* 0x000fe20000000200 */
[----:B------:R-:W-:-:S02]  /*c4a0*/  FSEL R139, R38, -INF , !P6 ;  /* 0xff800000268b7808 */ /* 0x000fc40007000000 */
[----:B--2---:R-:W-:Y:S01]  /*c4b0*/  FSEL R114, R7, -INF , !P0 ;  /* 0xff80000007727808 */ /* 0x004fe20004000000 */
[----:B------:R1:W2:Y:S01]  /*c4c0*/  I2F R69, R71 ;  /* 0x0000004700457306 */ /* 0x0002a20000201400 */
[----:B------:R-:W2:Y:S01]  /*c4d0*/  LDSM.16.M88.4 R4, [R205+0x2800] ;  /* 0x00280000cd04783b */ /* 0x000ea20000000200 */
[----:B------:R-:W-:Y:S01]  /*c4e0*/  ISETP.GE.AND P0, PT, R71, R0, PT ;  /* 0x000000004700720c */ /* 0x000fe20003f06270 */
[----:B---3--:R-:W-:Y:S01]  /*c4f0*/  FFMA.FTZ R36, R107, UR4, R36 ;  /* 0x000000046b247c23 */ /* 0x008fe20008010024 */
[----:B------:R-:W-:Y:S02]  /*c500*/  ISETP.GE.AND P6, PT, R104, R2, PT ;  /* 0x000000026800720c */ /* 0x000fe40003fc6270 */
[----:B------:R-:W-:Y:S01]  /*c510*/  IADD3 R195, R204, 0x2400, RZ ;  /* 0x00002400ccc37810 */ /* 0x000fe20007ffe0ff */
[----:B----4-:R-:W-:Y:S01]  /*c520*/  FFMA.FTZ R39, R94, UR4, R39 ;  /* 0x000000045e277c23 */ /* 0x010fe20008010027 */
[----:B------:R-:W3:Y:S01]  /*c530*/  I2F R43, R103 ;  /* 0x00000067002b7306 */ /* 0x000ee20000201400 */
[----:B------:R-:W-:-:S02]  /*c540*/  FSEL R70, R36, -INF , !P4 ;  /* 0xff80000024467808 */ /* 0x000fc40006000000 */
[-C--:B------:R-:W-:Y:S02]  /*c550*/  ISETP.GE.AND P4, PT, R103, R0.reuse, PT ;  /* 0x000000006700720c */ /* 0x080fe40003f86270 */
[----:B------:R-:W-:Y:S02]  /*c560*/  FSEL R129, R39, -INF , !P0 ;  /* 0xff80000027817808 */ /* 0x000fe40004000000 */
[----:B------:R-:W-:Y:S01]  /*c570*/  P2R R127, PR, RZ, 0x40 ;  /* 0x00000040ff7f7803 */ /* 0x000fe20000000000 */
[----:B------:R-:W4:Y:S01]  /*c580*/  I2F R65, R104 ;  /* 0x0000006800417306 */ /* 0x000f220000201400 */
[----:B-1----:R-:W-:Y:S01]  /*c590*/  FSEL R71, R21, -INF , !P3 ;  /* 0xff80000015477808 */ /* 0x002fe20005800000 */
[----:B--2---:R-:W-:Y:S01]  /*c5a0*/  FFMA.FTZ R69, R69, UR4, R37 ;  /* 0x0000000445457c23 */ /* 0x004fe20008010025 */
[----:B------:R-:W-:Y:S01]  /*c5b0*/  HMMA.16816.F32.BF16 R20, R16, R28, RZ ;  /* 0x0000001c1014723c */ /* 0x000fe200000418ff */
[----:B------:R-:W1:Y:S01]  /*c5c0*/  LDSM.16.M88.4 R36, [R205+0x2c00] ;  /* 0x002c0000cd24783b */ /* 0x000e620000000200 */
[----:B------:R-:W-:-:S02]  /*c5d0*/  ISETP.GE.AND P0, PT, R102, R0, PT ;  /* 0x000000006600720c */ /* 0x000fc40003f06270 */
[----:B------:R-:W-:Y:S01]  /*c5e0*/  FSEL R69, R69, -INF , !P5 ;  /* 0xff80000045457808 */ /* 0x000fe20006800000 */
[----:B------:R-:W2:Y:S01]  /*c5f0*/  I2F R66, R104 ;  /* 0x0000006800427306 */ /* 0x000ea20000201400 */
[----:B---3--:R-:W-:Y:S01]  /*c600*/  FFMA.FTZ R43, R43, UR4, R51 ;  /* 0x000000042b2b7c23 */ /* 0x008fe20008010033 */
[----:B------:R-:W-:Y:S01]  /*c610*/  ISETP.GE.AND P5, PT, R102, R2, PT ;  /* 0x000000026600720c */ /* 0x000fe20003fa6270 */
[----:B------:R-:W-:Y:S01]  /*c620*/  HMMA.16816.F32.BF16 R28, R16, R30, RZ ;  /* 0x0000001e101c723c */ /* 0x000fe200000418ff */
[----:B------:R-:W-:Y:S02]  /*c630*/  ISETP.GE.AND P6, PT, R104, R0, PT ;  /* 0x000000006800720c */ /* 0x000fe40003fc6270 */
[----:B------:R-:W-:Y:S02]  /*c640*/  ISETP.GE.AND P3, PT, R103, R2, PT ;  /* 0x000000026700720c */ /* 0x000fe40003f66270 */
[----:B------:R-:W3:Y:S01]  /*c650*/  I2F R81, R102 ;  /* 0x0000006600517306 */ /* 0x000ee20000201400 */
[----:B----4-:R-:W-:Y:S01]  /*c660*/  FFMA.FTZ R24, R65, UR4, R24 ;  /* 0x0000000441187c23 */ /* 0x010fe20008010018 */
[----:B------:R-:W-:-:S02]  /*c670*/  IADD3 R194, R204, 0x2800, RZ ;  /* 0x00002800ccc27810 */ /* 0x000fc40007ffe0ff */
[C---:B------:R-:W-:Y:S02]  /*c680*/  IADD3 R193, R204.reuse, 0x2c00, RZ ;  /* 0x00002c00ccc17810 */ /* 0x040fe40007ffe0ff */
[----:B------:R-:W-:Y:S02]  /*c690*/  IADD3 R192, R204, 0x3000, RZ ;  /* 0x00003000ccc07810 */ /* 0x000fe40007ffe0ff */
[----:B------:R4:W4:Y:S01]  /*c6a0*/  I2F R64, R102 ;  /* 0x0000006600407306 */ /* 0x0009220000201400 */
[----:B--2---:R-:W-:Y:S01]  /*c6b0*/  FFMA.FTZ R26, R66, UR4, R26 ;  /* 0x00000004421a7c23 */ /* 0x004fe2000801001a */
[----:B------:R-:W-:Y:S01]  /*c6c0*/  IADD3 R104, R79, 0x68, RZ ;  /* 0x000000684f687810 */ /* 0x000fe20007ffe0ff */
[----:B------:R-:W-:Y:S01]  /*c6d0*/  HMMA.16816.F32.BF16 R20, R12, R52, R20 ;  /* 0x000000340c14723c */ /* 0x000fe20000041814 */
[----:B------:R-:W-:Y:S02]  /*c6e0*/  IADD3 R191, R204, 0x3400, RZ ;  /* 0x00003400ccbf7810 */ /* 0x000fe40007ffe0ff */
[----:B------:R-:W-:-:S02]  /*c6f0*/  FSEL R147, R26, -INF , !P6 ;  /* 0xff8000001a937808 */ /* 0x000fc40007000000 */
[----:B------:R-:W2:Y:S01]  /*c700*/  I2F R96, R113 ;  /* 0x0000007100607306 */ /* 0x000ea20000201400 */
[----:B---3--:R-:W-:Y:S01]  /*c710*/  FFMA.FTZ R25, R81, UR4, R25 ;  /* 0x0000000451197c23 */ /* 0x008fe20008010019 */
[----:B------:R-:W-:Y:S01]  /*c720*/  ISETP.GE.AND P6, PT, R59, R2, PT ;  /* 0x000000023b00720c */ /* 0x000fe20003fc6270 */
[----:B------:R-:W-:Y:S01]  /*c730*/  HMMA.16816.F32.BF16 R28, R12, R54, R28 ;  /* 0x000000360c1c723c */ /* 0x000fe2000004181c */
[----:B------:R-:W3:Y:S01]  /*c740*/  LDSM.16.M88.4 R52, [R204+0x1c00] ;  /* 0x001c0000cc34783b */ /* 0x000ee20000000200 */
[----:B------:R-:W-:Y:S02]  /*c750*/  IADD3 R190, R204, 0x3800, RZ ;  /* 0x00003800ccbe7810 */ /* 0x000fe40007ffe0ff */
[----:B------:R-:W-:Y:S01]  /*c760*/  FSEL R65, R25, -INF , !P5 ;  /* 0xff80000019417808 */ /* 0x000fe20006800000 */
[----:B------:R-:W1:Y:S01]  /*c770*/  I2F R68, R113 ;  /* 0x0000007100447306 */ /* 0x000e620000201400 */
[----:B----4-:R-:W-:Y:S01]  /*c780*/  FSEL R102, R43, -INF , !P4 ;  /* 0xff8000002b667808 */ /* 0x010fe20006000000 */
[----:B------:R-:W-:Y:S01]  /*c790*/  FFMA.FTZ R27, R64, UR4, R27 ;  /* 0x00000004401b7c23 */ /* 0x000fe2000801001b */
[----:B------:R-:W-:-:S02]  /*c7a0*/  ISETP.NE.AND P4, PT, R127, RZ, PT ;  /* 0x000000ff7f00720c */ /* 0x000fc40003f85270 */
[----:B------:R-:W-:Y:S02]  /*c7b0*/  ISETP.GE.AND P5, PT, R105, R2, PT ;  /* 0x000000026900720c */ /* 0x000fe40003fa6270 */
[----:B------:R-:W-:Y:S01]  /*c7c0*/  FSEL R66, R24, -INF , !P4 ;  /* 0xff80000018427808 */ /* 0x000fe20006000000 */
[----:B------:R-:W4:Y:S01]  /*c7d0*/  I2F R67, R103 ;  /* 0x0000006700437306 */ /* 0x000f220000201400 */
[----:B------:R-:W-:Y:S01]  /*c7e0*/  FSEL R144, R27, -INF , !P0 ;  /* 0xff8000001b907808 */ /* 0x000fe20004000000 */
[----:B--2---:R-:W-:Y:S01]  /*c7f0*/  FFMA.FTZ R48, R96, UR4, R48 ;  /* 0x0000000460307c23 */ /* 0x004fe20008010030 */
[----:B------:R-:W2:Y:S01]  /*c800*/  LDSM.16.M88.4 R24, [R205+0x3000] ;  /* 0x00300000cd18783b */ /* 0x000ea20000000200 */
[-C--:B------:R-:W-:Y:S02]  /*c810*/  ISETP.GE.AND P4, PT, R97, R0.reuse, PT ;  /* 0x000000006100720c */ /* 0x080fe40003f86270 */
[----:B------:R-:W-:Y:S02]  /*c820*/  ISETP.GE.AND P0, PT, R105, R0, PT ;  /* 0x000000006900720c */ /* 0x000fe40003f06270 */
[----:B------:R-:W3:Y:S01]  /*c830*/  I2F R57, R97 ;  /* 0x0000006100397306 */ /* 0x000ee20000201400 */
[----:B-1----:R-:W-:Y:S01]  /*c840*/  FFMA.FTZ R50, R68, UR4, R50 ;  /* 0x0000000444327c23 */ /* 0x002fe20008010032 */
[----:B------:R-:W-:-:S02]  /*c850*/  FSEL R68, R48, -INF , !P1 ;  /* 0xff80000030447808 */ /* 0x000fc40004800000 */
[----:B------:R-:W-:Y:S02]  /*c860*/  ISETP.GE.AND P1, PT, R99, R2, PT ;  /* 0x000000026300720c */ /* 0x000fe40003f26270 */
[----:B------:R-:W-:Y:S02]  /*c870*/  FSEL R135, R50, -INF , !P2 ;  /* 0xff80000032877808 */ /* 0x000fe40005000000 */
[----:B------:R-:W1:Y:S01]  /*c880*/  I2F R86, R99 ;  /* 0x0000006300567306 */ /* 0x000e620000201400 */
[----:B----4-:R-:W-:Y:S01]  /*c890*/  FFMA.FTZ R67, R67, UR4, R49 ;  /* 0x0000000443437c23 */ /* 0x010fe20008010031 */
[----:B------:R-:W-:Y:S01]  /*c8a0*/  ISETP.GE.AND P2, PT, R99, R0, PT ;  /* 0x000000006300720c */ /* 0x000fe20003f46270 */
[----:B------:R-:W-:Y:S01]  /*c8b0*/  HMMA.16816.F32.BF16 R48, R16, R4, RZ ;  /* 0x000000041030723c */ /* 0x000fe200000418ff */
[----:B------:R-:W-:Y:S02]  /*c8c0*/  IADD3 R113, R79, 0x61, RZ ;  /* 0x000000614f717810 */ /* 0x000fe40007ffe0ff */
[----:B------:R-:W-:-:S02]  /*c8d0*/  FSEL R67, R67, -INF , !P3 ;  /* 0xff80000043437808 */ /* 0x000fc40005800000 */
[----:B------:R-:W4:Y:S01]  /*c8e0*/  I2F R90, R99 ;  /* 0x00000063005a7306 */ /* 0x000f220000201400 */
[----:B---3--:R-:W-:Y:S01]  /*c8f0*/  FFMA.FTZ R57, R57, UR4, R63 ;  /* 0x0000000439397c23 */ /* 0x008fe2000801003f */
[----:B------:R-:W-:Y:S01]  /*c900*/  ISETP.GE.AND P3, PT, R97, R2, PT ;  /* 0x000000026100720c */ /* 0x000fe20003f66270 */
[----:B------:R-:W-:Y:S03]  /*c910*/  HMMA.16816.F32.BF16 R4, R16, R6, RZ ;  /* 0x000000061004723c */ /* 0x000fe600000418ff */
[----:B------:R-:W-:Y:S02]  /*c920*/  FSEL R128, R57, -INF , !P4 ;  /* 0xff80000039807808 */ /* 0x000fe40006000000 */
[----:B------:R-:W3:Y:S01]  /*c930*/  I2F R89, R59 ;  /* 0x0000003b00597306 */ /* 0x000ee20000201400 */
[----:B-1----:R-:W-:-:S05]  /*c940*/  FFMA.FTZ R60, R86, UR4, R60 ;  /* 0x00000004563c7c23 */ /* 0x002fca000801003c */
[----:B------:R-:W-:Y:S02]  /*c950*/  FSEL R64, R60, -INF , !P1 ;  /* 0xff8000003c407808 */ /* 0x000fe40004800000 */
[----:B------:R-:W1:Y:S01]  /*c960*/  I2F R92, R59 ;  /* 0x0000003b005c7306 */ /* 0x000e620000201400 */
[----:B----4-:R-:W-:Y:S01]  /*c970*/  FFMA.FTZ R62, R90, UR4, R62 ;  /* 0x000000045a3e7c23 */ /* 0x010fe2000801003e */
[----:B------:R-:W-:Y:S01]  /*c980*/  ISETP.GE.AND P1, PT, R112, R2, PT ;  /* 0x000000027000720c */ /* 0x000fe20003f26270 */
[C---:B------:R-:W-:Y:S01]  /*c990*/  HMMA.16816.F32.BF16 R48, R12.reuse, R44, R48 ;  /* 0x0000002c0c30723c */ /* 0x040fe20000041830 */
[----:B------:R-:W-:Y:S02]  /*c9a0*/  IADD3 R90, R79, 0x71, RZ ;  /* 0x000000714f5a7810 */ /* 0x000fe40007ffe0ff */
[----:B------:R-:W-:Y:S02]  /*c9b0*/  FSEL R148, R62, -INF , !P2 ;  /* 0xff8000003e947808 */ /* 0x000fe40005000000 */
[----:B------:R-:W4:Y:S01]  /*c9c0*/  I2F R95, R105 ;  /* 0x00000069005f7306 */ /* 0x000f220000201400 */
[----:B---3--:R-:W-:Y:S01]  /*c9d0*/  FFMA.FTZ R20, R89, UR4, R20 ;  /* 0x0000000459147c23 */ /* 0x008fe20008010014 */
[----:B------:R-:W-:Y:S01]  /*c9e0*/  ISETP.GE.AND P2, PT, R112, R0, PT ;  /* 0x000000007000720c */ /* 0x000fe20003f46270 */
[----:B------:R-:W-:Y:S01]  /*c9f0*/  HMMA.16816.F32.BF16 R4, R12, R46, R4 ;  /* 0x0000002e0c04723c */ /* 0x000fe20000041804 */
[----:B------:R-:W-:Y:S04]  /*ca00*/  LDSM.16.M88.4 R44, [R205+0x3400] ;  /* 0x00340000cd2c783b */ /* 0x000fe80000000200 */
[----:B------:R-:W3:Y:S01]  /*ca10*/  I2F R91, R105 ;  /* 0x00000069005b7306 */ /* 0x000ee20000201400 */
[----:B-1----:R-:W-:Y:S01]  /*ca20*/  FFMA.FTZ R22, R92, UR4, R22 ;  /* 0x000000045c167c23 */ /* 0x002fe20008010016 */
[----:B------:R-:W-:-:S06]  /*ca30*/  IADD3 R92, R79, 0x78, RZ ;  /* 0x000000784f5c7810 */ /* 0x000fcc0007ffe0ff */
[----:B------:R1:W1:Y:S01]  /*ca40*/  I2F R85, R97 ;  /* 0x0000006100557306 */ /* 0x0002620000201400 */
[----:B----4-:R-:W-:-:S05]  /*ca50*/  FFMA.FTZ R21, R95, UR4, R21 ;  /* 0x000000045f157c23 */ /* 0x010fca0008010015 */
[----:B------:R-:W-:Y:S02]  /*ca60*/  FSEL R127, R21, -INF , !P5 ;  /* 0xff800000157f7808 */ /* 0x000fe40006800000 */
[----:B------:R-:W4:Y:S01]  /*ca70*/  I2F R100, R117 ;  /* 0x0000007500647306 */ /* 0x000f220000201400 */
[----:B---3--:R-:W-:Y:S01]  /*ca80*/  FFMA.FTZ R23, R91, UR4, R23 ;  /* 0x000000045b177c23 */ /* 0x008fe20008010017 */
[----:B------:R-:W-:-:S04]  /*ca90*/  ISETP.GE.AND P5, PT, R126, R0, PT ;  /* 0x000000007e00720c */ /* 0x000fc80003fa6270 */
[----:B------:R-:W-:Y:S02]  /*caa0*/  FSEL R153, R23, -INF , !P0 ;  /* 0xff80000017997808 */ /* 0x000fe40004000000 */
[----:B-1----:R-:W-:Y:S01]  /*cab0*/  P2R R97, PR, RZ, 0x40 ;  /* 0x00000040ff617803 */ /* 0x002fe20000000000 */
[----:B------:R-:W1:Y:S01]  /*cac0*/  I2F R101, R112 ;  /* 0x0000007000657306 */ /* 0x000e620000201400 */
[----:B------:R-:W-:Y:S01]  /*cad0*/  ISETP.GE.AND P6, PT, R59, R0, PT ;  /* 0x000000003b00720c */ /* 0x000fe20003fc6270 */
[----:B------:R-:W-:Y:S01]  /*cae0*/  FFMA.FTZ R59, R85, UR4, R61 ;  /* 0x00000004553b7c23 */ /* 0x000fe2000801003d */
[----:B------:R-:W-:Y:S01]  /*caf0*/  ISETP.NE.AND P4, PT, R97, RZ, PT ;  /* 0x000000ff6100720c */ /* 0x000fe20003f85270 */
[C---:B------:R-:W-:Y:S01]  /*cb00*/  HMMA.16816.F32.BF16 R60, R16.reuse, R36, RZ ;  /* 0x00000024103c723c */ /* 0x040fe200000418ff */
[----:B------:R-:W-:Y:S02]  /*cb10*/  FSEL R156, R22, -INF , !P6 ;  /* 0xff800000169c7808 */ /* 0x000fe40007000000 */
[----:B------:R-:W-:Y:S01]  /*cb20*/  FSEL R57, R20, -INF , !P4 ;  /* 0xff80000014397808 */ /* 0x000fe20006000000 */
[----:B------:R-:W3:Y:S01]  /*cb30*/  I2F R110, R112 ;  /* 0x00000070006e7306 */ /* 0x000ee20000201400 */
[----:B------:R-:W2:Y:S01]  /*cb40*/  LDSM.16.M88.4 R20, [R204+0x2000] ;  /* 0x00200000cc14783b */ /* 0x000ea20000000200 */
[----:B------:R-:W-:Y:S01]  /*cb50*/  FSEL R59, R59, -INF , !P3 ;  /* 0xff8000003b3b7808 */ /* 0x000fe20005800000 */
[----:B----4-:R-:W-:Y:S01]  /*cb60*/  FFMA.FTZ R29, R100, UR4, R29 ;  /* 0x00000004641d7c23 */ /* 0x010fe2000801001d */
[----:B------:R-:W-:Y:S01]  /*cb70*/  HMMA.16816.F32.BF16 R36, R16, R38, RZ ;  /* 0x000000261024723c */ /* 0x000fe200000418ff */
[----:B------:R-:W-:-:S02]  /*cb80*/  ISETP.GE.AND P3, PT, R117, R2, PT ;  /* 0x000000027500720c */ /* 0x000fc40003f66270 */
[----:B------:R-:W-:Y:S01]  /*cb90*/  ISETP.GE.AND P4, PT, R117, R0, PT ;  /* 0x000000007500720c */ /* 0x000fe20003f86270 */
[----:B------:R-:W4:Y:S01]  /*cba0*/  I2F R98, R117 ;  /* 0x0000007500627306 */ /* 0x000f220000201400 */
[----:B-1----:R-:W-:Y:S01]  /*cbb0*/  FFMA.FTZ R101, R101, UR4, R28 ;  /* 0x0000000465657c23 */ /* 0x002fe2000801001c */
[----:B------:R-:W-:Y:S02]  /*cbc0*/  P2R R28, PR, RZ, 0x20 ;  /* 0x00000020ff1c7803 */ /* 0x000fe40000000000 */
[----:B------:R-:W-:Y:S02]  /*cbd0*/  FSEL R134, R29, -INF , !P3 ;  /* 0xff8000001d867808 */ /* 0x000fe40005800000 */
[----:B------:R-:W-:Y:S01]  /*cbe0*/  ISETP.NE.AND P3, PT, R28, RZ, PT ;  /* 0x000000ff1c00720c */ /* 0x000fe20003f65270 */
[----:B---3--:R-:W-:Y:S01]  /*cbf0*/  FFMA.FTZ R30, R110, UR4, R30 ;  /* 0x000000046e1e7c23 */ /* 0x008fe2000801001e */
[----:B------:R-:W1:Y:S01]  /*cc00*/  I2F R94, R113 ;  /* 0x00000071005e7306 */ /* 0x000e620000201400 */
[----:B------:R-:W-:-:S03]  /*cc10*/  FSEL R130, R101, -INF , !P1 ;  /* 0xff80000065827808 */ /* 0x000fc60004800000 */
[----:B------:R-:W-:Y:S01]  /*cc20*/  HMMA.16816.F32.BF16 R60, R12, R52, R60 ;  /* 0x000000340c3c723c */ /* 0x000fe2000004183c */
[----:B------:R-:W-:Y:S02]  /*cc30*/  FSEL R155, R30, -INF , !P2 ;  /* 0xff8000001e9b7808 */ /* 0x000fe40005000000 */
[----:B------:R-:W-:Y:S01]  /*cc40*/  ISETP.GE.AND P1, PT, R113, R0, PT ;  /* 0x000000007100720c */ /* 0x000fe20003f26270 */
[----:B----4-:R-:W-:Y:S01]  /*cc50*/  FFMA.FTZ R157, R98, UR4, R31 ;  /* 0x00000004629d7c23 */ /* 0x010fe2000801001f */
[----:B------:R-:W3:Y:S01]  /*cc60*/  I2F R107, R126 ;  /* 0x0000007e006b7306 */ /* 0x000ee20000201400 */
[-C--:B------:R-:W-:Y:S02]  /*cc70*/  ISETP.GE.AND P2, PT, R104, R2.reuse, PT ;  /* 0x000000026800720c */ /* 0x080fe40003f46270 */
[----:B--2---:R-:W-:Y:S01]  /*cc80*/  HMMA.16816.F32.BF16 R28, R16, R24, RZ ;  /* 0x00000018101c723c */ /* 0x004fe200000418ff */
[----:B------:R-:W-:Y:S02]  /*cc90*/  FSEL R157, R157, -INF , !P4 ;  /* 0xff8000009d9d7808 */ /* 0x000fe40006000000 */
[----:B------:R-:W-:-:S02]  /*cca0*/  ISETP.GE.AND P4, PT, R131, R2, PT ;  /* 0x000000028300720c */ /* 0x000fc40003f86270 */
[----:B------:R-:W2:Y:S01]  /*ccb0*/  I2F R96, R104 ;  /* 0x0000006800607306 */ /* 0x000ea20000201400 */
[----:B-1----:R-:W-:Y:S01]  /*ccc0*/  FFMA.FTZ R51, R94, UR4, R51 ;  /* 0x000000045e337c23 */ /* 0x002fe20008010033 */
[----:B------:R-:W-:Y:S01]  /*ccd0*/  ISETP.GE.AND P0, PT, R104, R0, PT ;  /* 0x000000006800720c */ /* 0x000fe20003f06270 */
[----:B------:R-:W-:Y:S01]  /*cce0*/  HMMA.16816.F32.BF16 R24, R16, R26, RZ ;  /* 0x0000001a1018723c */ /* 0x000fe200000418ff */
[----:B------:R-:W-:Y:S02]  /*ccf0*/  IADD3 R98, R79, 0x80, RZ ;  /* 0x000000804f627810 */ /* 0x000fe40007ffe0ff */
[----:B------:R-:W-:Y:S02]  /*cd00*/  FSEL R161, R51, -INF , !P1 ;  /* 0xff80000033a17808 */ /* 0x000fe40004800000 */
[----:B------:R-:W1:Y:S01]  /*cd10*/  I2F R43, R131 ;  /* 0x00000083002b7306 */ /* 0x000e620000201400 */
[----:B---3--:R-:W-:Y:S01]  /*cd20*/  FFMA.FTZ R50, R107, UR4, R50 ;  /* 0x000000046b327c23 */ /* 0x008fe20008010032 */
[----:B------:R-:W-:Y:S01]  /*cd30*/  ISETP.GE.AND P1, PT, R92, R2, PT ;  /* 0x000000025c00720c */ /* 0x000fe20003f26270 */
[----:B------:R-:W-:Y:S01]  /*cd40*/  HMMA.16816.F32.BF16 R36, R12, R54, R36 ;  /* 0x000000360c24723c */ /* 0x000fe20000041824 */
[----:B------:R-:W3:Y:S01]  /*cd50*/  LDSM.16.M88.4 R52, [R204+0x2400] ;  /* 0x00240000cc34783b */ /* 0x000ee20000000200 */
[----:B------:R-:W-:-:S02]  /*cd60*/  IADD3 R97, R79, 0x79, RZ ;  /* 0x000000794f617810 */ /* 0x000fc40007ffe0ff */
[----:B------:R-:W-:Y:S01]  /*cd70*/  FSEL R164, R50, -INF , !P3 ;  /* 0xff80000032a47808 */ /* 0x000fe20005800000 */
[----:B------:R-:W4:Y:S01]  /*cd80*/  I2F R99, R104 ;  /* 0x0000006800637306 */ /* 0x000f220000201400 */
[----:B--2---:R-:W-:Y:S01]  /*cd90*/  FFMA.FTZ R4, R96, UR4, R4 ;  /* 0x0000000460047c23 */ /* 0x004fe20008010004 */
[-C--:B------:R-:W-:Y:S01]  /*cda0*/  ISETP.GE.AND P3, PT, R90, R2.reuse, PT ;  /* 0x000000025a00720c */ /* 0x080fe20003f66270 */
[C---:B------:R-:W-:Y:S01]  /*cdb0*/  HMMA.16816.F32.BF16 R28, R12.reuse, R20, R28 ;  /* 0x000000140c1c723c */ /* 0x040fe2000004181c */
[----:B------:R-:W-:Y:S02]  /*cdc0*/  ISETP.GE.AND P5, PT, R113, R2, PT ;  /* 0x000000027100720c */ /* 0x000fe40003fa6270 */
[----:B------:R-:W-:Y:S02]  /*cdd0*/  FSEL R140, R4, -INF , !P2 ;  /* 0xff800000048c7808 */ /* 0x000fe40005000000 */
[----:B------:R-:W2:Y:S01]  /*cde0*/  I2F R103, R113 ;  /* 0x0000007100677306 */ /* 0x000ea20000201400 */
[----:B-1----:R-:W-:Y:S01]  /*cdf0*/  FFMA.FTZ R5, R43, UR4, R5 ;  /* 0x000000042b057c23 */ /* 0x002fe20008010005 */
[----:B------:R-:W-:Y:S01]  /*ce00*/  P2R R4, PR, RZ, 0x2 ;  /* 0x00000002ff047803 */ /* 0x000fe20000000000 */
[----:B------:R-:W-:Y:S01]  /*ce10*/  HMMA.16816.F32.BF16 R24, R12, R22, R24 ;  /* 0x000000160c18723c */ /* 0x000fe20000041818 */
[----:B------:R-:W1:Y:S01]  /*ce20*/  LDSM.16.M88.4 R20, [R205+0x3800] ;  /* 0x00380000cd14783b */ /* 0x000e620000000200 */
[----:B------:R-:W-:-:S02]  /*ce30*/  P2R R100, PR, RZ, 0x8 ;  /* 0x00000008ff647803 */ /* 0x000fc40000000000 */
[----:B------:R-:W-:Y:S01]  /*ce40*/  FSEL R177, R5, -INF , !P4 ;  /* 0xff80000005b17808 */ /* 0x000fe20006000000 */
[----:B------:R-:W3:Y:S01]  /*ce50*/  I2F R81, R131 ;  /* 0x0000008300517306 */ /* 0x000ee20000201400 */
[----:B----4-:R-:W-:Y:S01]  /*ce60*/  FFMA.FTZ R6, R99, UR4, R6 ;  /* 0x0000000463067c23 */ /* 0x010fe20008010006 */
[----:B------:R-:W-:Y:S02]  /*ce70*/  ISETP.GE.AND P3, PT, R90, R0, PT ;  /* 0x000000005a00720c */ /* 0x000fe40003f66270 */
[----:B------:R-:W-:Y:S02]  /*ce80*/  ISETP.NE.AND P4, PT, R4, RZ, PT ;  /* 0x000000ff0400720c */ /* 0x000fe40003f85270 */
[----:B------:R-:W-:Y:S02]  /*ce90*/  FSEL R163, R6, -INF , !P0 ;  /* 0xff80000006a37808 */ /* 0x000fe40004000000 */
[----:B------:R-:W4:Y:S01]  /*cea0*/  I2F R89, R92 ;  /* 0x0000005c00597306 */ /* 0x000f220000201400 */
[----:B--2---:R-:W-:Y:S01]  /*ceb0*/  FFMA.FTZ R103, R103, UR4, R49 ;  /* 0x0000000467677c23 */ /* 0x004fe20008010031 */
[----:B------:R-:W-:-:S02]  /*cec0*/  ISETP.NE.AND P0, PT, R100, RZ, PT ;  /* 0x000000ff6400720c */ /* 0x000fc40003f05270 */
[-C--:B------:R-:W-:Y:S02]  /*ced0*/  ISETP.GE.AND P2, PT, R98, R2.reuse, PT ;  /* 0x000000026200720c */ /* 0x080fe40003f46270 */
[----:B------:R-:W-:Y:S02]  /*cee0*/  FSEL R137, R103, -INF , !P5 ;  /* 0xff80000067897808 */ /* 0x000fe40006800000 */
[----:B------:R-:W2:Y:S01]  /*cef0*/  I2F R106, R126 ;  /* 0x0000007e006a7306 */ /* 0x000ea20000201400 */
[----:B---3--:R-:W-:Y:S01]  /*cf00*/  FFMA.FTZ R81, R81, UR4, R7 ;  /* 0x0000000451517c23 */ /* 0x008fe20008010007 */
[----:B------:R-:W-:Y:S01]  /*cf10*/  ISETP.GE.AND P6, PT, R126, R2, PT ;  /* 0x000000027e00720c */ /* 0x000fe20003fc6270 */
[----:B------:R-:W-:Y:S01]  /*cf20*/  HMMA.16816.F32.BF16 R4, R16, R44, RZ ;  /* 0x0000002c1004723c */ /* 0x000fe200000418ff */
[----:B------:R-:W-:Y:S02]  /*cf30*/  ISETP.GE.AND P5, PT, R92, R0, PT ;  /* 0x000000005c00720c */ /* 0x000fe40003fa6270 */
[----:B------:R-:W-:-:S02]  /*cf40*/  P2R R94, PR, RZ, 0x8 ;  /* 0x00000008ff5e7803 */ /* 0x000fc40000000000 */
[----:B------:R-:W3:Y:S01]  /*cf50*/  I2F R85, R90 ;  /* 0x0000005a00557306 */ /* 0x000ee20000201400 */
[----:B----4-:R-:W-:Y:S01]  /*cf60*/  FFMA.FTZ R89, R89, UR4, R36 ;  /* 0x0000000459597c23 */ /* 0x010fe20008010024 */
[----:B------:R-:W-:Y:S02]  /*cf70*/  IADD3 R36, R79, 0x88, RZ ;  /* 0x000000884f247810 */ /* 0x000fe40007ffe0ff */
[C---:B------:R-:W-:Y:S02]  /*cf80*/  ISETP.GE.AND P1, PT, R97.reuse, R0, PT ;  /* 0x000000006100720c */ /* 0x040fe40003f26270 */
[----:B------:R-:W-:Y:S02]  /*cf90*/  ISETP.GE.AND P3, PT, R97, R2, PT ;  /* 0x000000026100720c */ /* 0x000fe40003f66270 */
[----:B------:R4:W1:Y:S01]  /*cfa0*/  I2F R86, R90 ;  /* 0x0000005a00567306 */ /* 0x0008620000201400 */
[----:B--2---:R-:W-:-:S05]  /*cfb0*/  FFMA.FTZ R106, R106, UR4, R48 ;  /* 0x000000046a6a7c23 */ /* 0x004fca0008010030 */
[----:B------:R-:W-:Y:S02]  /*cfc0*/  FSEL R136, R106, -INF , !P6 ;  /* 0xff8000006a887808 */ /* 0x000fe40007000000 */
[----:B------:R-:W2:Y:S01]  /*cfd0*/  I2F R49, R98 ;  /* 0x0000006200317306 */ /* 0x000ea20000201400 */
[----:B---3--:R-:W-:Y:S01]  /*cfe0*/  FFMA.FTZ R61, R85, UR4, R61 ;  /* 0x00000004553d7c23 */ /* 0x008fe2000801003d */
[----:B------:R-:W-:Y:S01]  /*cff0*/  ISETP.GE.AND P6, PT, R131, R0, PT ;  /* 0x000000008300720c */ /* 0x000fe20003fc6270 */
[----:B------:R-:W-:Y:S03]  /*d000*/  HMMA.16816.F32.BF16 R4, R12, R52, R4 ;  /* 0x000000340c04723c */ /* 0x000fe60000041804 */
[----:B------:R-:W-:Y:S02]  /*d010*/  FSEL R175, R81, -INF , !P6 ;  /* 0xff80000051af7808 */ /* 0x000fe40007000000 */
[----:B------:R-:W3:Y:S01]  /*d020*/  I2F R91, R92 ;  /* 0x0000005c005b7306 */ /* 0x000ee20000201400 */
[----:B----4-:R-:W-:Y:S01]  /*d030*/  IADD3 R90, R79, 0x81, RZ ;  /* 0x000000814f5a7810 */ /* 0x010fe20007ffe0ff */
[----:B-1----:R-:W-:Y:S01]  /*d040*/  FFMA.FTZ R86, R86, UR4, R63 ;  /* 0x0000000456567c23 */ /* 0x002fe2000801003f */
[----:B------:R-:W-:-:S02]  /*d050*/  FSEL R63, R61, -INF , !P0 ;  /* 0xff8000003d3f7808 */ /* 0x000fc40004000000 */
[----:B------:R-:W-:Y:S02]  /*d060*/  FSEL R61, R89, -INF , !P4 ;  /* 0xff800000593d7808 */ /* 0x000fe40006000000 */
[-C--:B------:R-:W-:Y:S01]  /*d070*/  ISETP.GE.AND P4, PT, R90, R0.reuse, PT ;  /* 0x000000005a00720c */ /* 0x080fe20003f86270 */
[----:B------:R-:W1:Y:S01]  /*d080*/  I2F R48, R97 ;  /* 0x0000006100307306 */ /* 0x000e620000201400 */
[----:B--2---:R-:W-:Y:S01]  /*d090*/  FFMA.FTZ R49, R49, UR4, R28 ;  /* 0x0000000431317c23 */ /* 0x004fe2000801001c */
[----:B------:R-:W-:Y:S02]  /*d0a0*/  ISETP.GE.AND P0, PT, R98, R0, PT ;  /* 0x000000006200720c */ /* 0x000fe40003f06270 */
[----:B------:R-:W-:Y:S02]  /*d0b0*/  ISETP.NE.AND P6, PT, R94, RZ, PT ;  /* 0x000000ff5e00720c */ /* 0x000fe40003fc5270 */
[----:B------:R-:W-:Y:S02]  /*d0c0*/  FSEL R180, R49, -INF , !P2 ;  /* 0xff80000031b47808 */ /* 0x000fe40005000000 */
[----:B------:R-:W2:Y:S01]  /*d0d0*/  I2F R95, R97 ;  /* 0x00000061005f7306 */ /* 0x000ea20000201400 */
[----:B---3--:R-:W-:Y:S01]  /*d0e0*/  FFMA.FTZ R91, R91, UR4, R38 ;  /* 0x000000045b5b7c23 */ /* 0x008fe20008010026 */
[----:B------:R-:W-:-:S02]  /*d0f0*/  P2R R38, PR, RZ, 0x10 ;  /* 0x00000010ff267803 */ /* 0x000fc40000000000 */
[----:B------:R-:W-:Y:S02]  /*d100*/  ISETP.GE.AND P4, PT, R36, R0, PT ;  /* 0x000000002400720c */ /* 0x000fe40003f86270 */
[----:B------:R-:W-:Y:S02]  /*d110*/  FSEL R172, R91, -INF , !P5 ;  /* 0xff8000005bac7808 */ /* 0x000fe40006800000 */
[----:B------:R-:W3:Y:S01]  /*d120*/  I2F R50, R98 ;  /* 0x0000006200327306 */ /* 0x000ee20000201400 */
[----:B-1----:R-:W-:Y:S01]  /*d130*/  FFMA.FTZ R39, R48, UR4, R39 ;  /* 0x0000000430277c23 */ /* 0x002fe20008010027 */
[----:B------:R-:W-:Y:S02]  /*d140*/  ISETP.GE.AND P5, PT, R36, R2, PT ;  /* 0x000000022400720c */ /* 0x000fe40003fa6270 */
[----:B------:R-:W-:Y:S02]  /*d150*/  ISETP.NE.AND P2, PT, R38, RZ, PT ;  /* 0x000000ff2600720c */ /* 0x000fe40003f45270 */
[----:B------:R-:W-:-:S02]  /*d160*/  FSEL R171, R39, -INF , !P1 ;  /* 0xff80000027ab7808 */ /* 0x000fc40004800000 */
[----:B------:R-:W1:Y:S01]  /*d170*/  I2F R51, R90 ;  /* 0x0000005a00337306 */ /* 0x000e620000201400 */
[----:B--2---:R-:W-:Y:S01]  /*d180*/  FFMA.FTZ R95, R95, UR4, R37 ;  /* 0x000000045f5f7c23 */ /* 0x004fe20008010025 */
[C---:B------:R-:W-:Y:S02]  /*d190*/  IADD3 R37, R79.reuse, 0x89, RZ ;  /* 0x000000894f257810 */ /* 0x040fe40007ffe0ff */
        /* <DEDUP_REMOVED lines=9> */
[----:B------:R-:W-:Y:S01]  /*d230*/  ISETP.GE.AND P0, PT, R37, R0, PT ;  /* 0x000000002500720c */ /* 0x000fe20003f06270 */
[----:B------:R-:W1:Y:S01]  /*d240*/  LDSM.16.M88.4 R48, [R204+0x2800] ;  /* 0x00280000cc30783b */ /* 0x000e620000000200 */
[----:B------:R-:W-:Y:S02]  /*d250*/  FSEL R173, R86, -INF , !P6 ;  /* 0xff80000056ad7808 */ /* 0x000fe40007000000 */
[----:B------:R-:W-:-:S02]  /*d260*/  P2R R28, PR, RZ, 0x2 ;  /* 0x00000002ff1c7803 */ /* 0x000fc40000000000 */
[----:B------:R-:W4:Y:S01]  /*d270*/  I2F R43, R90 ;  /* 0x0000005a002b7306 */ /* 0x000f220000201400 */
[----:B--2---:R-:W-:Y:S01]  /*d280*/  FFMA.FTZ R44, R44, UR4, R24 ;  /* 0x000000042c2c7c23 */ /* 0x004fe20008010018 */
[----:B------:R-:W-:Y:S02]  /*d290*/  FSEL R166, R31, -INF , !P2 ;  /* 0xff8000001fa67808 */ /* 0x000fe40005000000 */
[-C--:B------:R-:W-:Y:S02]  /*d2a0*/  ISETP.GE.AND P6, PT, R90, R2.reuse, PT ;  /* 0x000000025a00720c */ /* 0x080fe40003fc6270 */
[----:B------:R-:W-:Y:S02]  /*d2b0*/  FSEL R56, R44, -INF , !P5 ;  /* 0xff8000002c387808 */ /* 0x000fe40006800000 */
[----:B------:R2:W2:Y:S01]  /*d2c0*/  I2F R52, R37 ;  /* 0x0000002500347306 */ /* 0x0004a20000201400 */
[----:B---3--:R-:W-:Y:S01]  /*d2d0*/  FFMA.FTZ R165, R45, UR4, R26 ;  /* 0x000000042da57c23 */ /* 0x008fe2000801001a */
[----:B------:R-:W-:-:S02]  /*d2e0*/  ISETP.GE.AND P1, PT, R79, R2, PT ;  /* 0x000000024f00720c */ /* 0x000fc40003f26270 */
[----:B------:R-:W-:Y:S02]  /*d2f0*/  ISETP.GE.AND P2, PT, R79, R0, PT ;  /* 0x000000004f00720c */ /* 0x000fe40003f46270 */
[----:B------:R-:W-:Y:S02]  /*d300*/  ISETP.NE.AND P5, PT, R28, RZ, PT ;  /* 0x000000ff1c00720c */ /* 0x000fe40003fa5270 */
[----:B------:R-:W3:Y:S01]  /*d310*/  I2F R53, R79 ;  /* 0x0000004f00357306 */ /* 0x000ee20000201400 */
[----:B----4-:R-:W-:Y:S01]  /*d320*/  FFMA.FTZ R29, R43, UR4, R29 ;  /* 0x000000042b1d7c23 */ /* 0x010fe2000801001d */
[----:B------:R-:W-:Y:S02]  /*d330*/  IADD3 R43, R210, UR20, RZ ;  /* 0x00000014d22b7c10 */ /* 0x000fe4000fffe0ff */
[----:B------:R-:W-:Y:S02]  /*d340*/  FSEL R165, R165, -INF , !P4 ;  /* 0xff800000a5a57808 */ /* 0x000fe40006000000 */
[----:B------:R-:W-:Y:S01]  /*d350*/  FSEL R179, R29, -INF , !P6 ;  /* 0xff8000001db37808 */ /* 0x000fe20007000000 */
[C---:B--2---:R-:W-:Y:S01]  /*d360*/  HMMA.16816.F32.BF16 R36, R16.reuse, R46, RZ ;  /* 0x0000002e1024723c */ /* 0x044fe200000418ff */
[----:B------:R-:W2:Y:S01]  /*d370*/  LDSM.16.M88.4 R44, [R205+0x3c00] ;  /* 0x003c0000cd2c783b */ /* 0x000ea20000000200 */
[----:B------:R-:W4:Y:S01]  /*d380*/  I2F R79, R79 ;  /* 0x0000004f004f7306 */ /* 0x000f220000201400 */
[----:B------:R-:W-:Y:S01]  /*d390*/  IADD3 R24, R43, 0x91, RZ ;  /* 0x000000912b187810 */ /* 0x000fe20007ffe0ff */
[C---:B------:R-:W-:Y:S01]  /*d3a0*/  FFMA.FTZ R25, R52.reuse, UR4, R25 ;  /* 0x0000000434197c23 */ /* 0x040fe20008010019 */
[----:B------:R-:W-:Y:S01]  /*d3b0*/  FSEL R89, R77, -INF , !P5 ;  /* 0xff8000004d597808 */ /* 0x000fe20006800000 */
[----:B------:R-:W-:Y:S01]  /*d3c0*/  FFMA.FTZ R162, R52, UR4, R27 ;  /* 0x0000000434a27c23 */ /* 0x000fe2000801001b */
[----:B------:R-:W-:Y:S01]  /*d3d0*/  ISETP.GE.AND P5, PT, R24, R2, PT ;  /* 0x000000021800720c */ /* 0x000fe20003fa6270 */
[----:B------:R-:W-:Y:S01]  /*d3e0*/  HMMA.16816.F32.BF16 R28, R16, R20, RZ ;  /* 0x00000014101c723c */ /* 0x000fe200000418ff */
[----:B---3--:R-:W-:Y:S01]  /*d3f0*/  FFMA.FTZ R53, R53, UR4, R60 ;  /* 0x0000000435357c23 */ /* 0x008fe2000801003c */
[----:B------:R3:W-:Y:S01]  /*d400*/  I2F R3, R75 ;  /* 0x0000004b00037306 */ /* 0x0007e20000201400 */
[----:B------:R-:W-:-:S02]  /*d410*/  FSEL R181, R25, -INF , !P3 ;  /* 0xff80000019b57808 */ /* 0x000fc40005800000 */
[----:B------:R-:W-:Y:S02]  /*d420*/  ISETP.GE.AND P3, PT, R24, R0, PT ;  /* 0x000000001800720c */ /* 0x000fe40003f66270 */
[----:B------:R-:W-:Y:S02]  /*d430*/  IADD3 R20, R43, 0x98, RZ ;  /* 0x000000982b147810 */ /* 0x000fe40007ffe0ff */
[----:B------:R-:W-:Y:S01]  /*d440*/  P2R R25, PR, RZ, 0x8 ;  /* 0x00000008ff197803 */ /* 0x000fe20000000000 */
[----:B----4-:R-:W-:Y:S01]  /*d450*/  FFMA.FTZ R174, R79, UR4, R62 ;  /* 0x000000044fae7c23 */ /* 0x010fe2000801003e */
[----:B------:R-:W-:Y:S01]  /*d460*/  FSEL R62, R53, -INF , !P1 ;  /* 0xff800000353e7808 */ /* 0x000fe20004800000 */
[----:B------:R-:W4:Y:S01]  /*d470*/  I2F R77, R20 ;  /* 0x00000014004d7306 */ /* 0x000f220000201400 */
[----:B------:R-:W-:Y:S02]  /*d480*/  IADD3 R27, R43, 0x99, RZ ;  /* 0x000000992b1b7810 */ /* 0x000fe40007ffe0ff */
[----:B------:R-:W-:Y:S01]  /*d490*/  FSEL R162, R162, -INF , !P0 ;  /* 0xff800000a2a27808 */ /* 0x000fe20004000000 */
[----:B------:R-:W-:Y:S01]  /*d4a0*/  HMMA.16816.F32.BF16 R36, R12, R54, R36 ;  /* 0x000000360c24723c */ /* 0x000fe20000041824 */
[----:B------:R-:W2:Y:S01]  /*d4b0*/  LDSM.16.M88.4 R52, [R204+0x2c00] ;  /* 0x002c0000cc34783b */ /* 0x000ea20000000200 */
[----:B---3--:R-:W-:-:S02]  /*d4c0*/  IADD3 R75, R75, 0x90, RZ ;  /* 0x000000904b4b7810 */ /* 0x008fc40007ffe0ff */
[----:B------:R-:W-:Y:S01]  /*d4d0*/  ISETP.GE.AND P0, PT, R20, R0, PT ;  /* 0x000000001400720c */ /* 0x000fe20003f06270 */
[----:B------:R-:W3:Y:S01]  /*d4e0*/  I2F R79, R27 ;  /* 0x0000001b004f7306 */ /* 0x000ee20000201400 */
[C---:B------:R-:W-:Y:S02]  /*d4f0*/  ISETP.GE.AND P6, PT, R75.reuse, R2, PT ;  /* 0x000000024b00720c */ /* 0x040fe40003fc6270 */
[----:B------:R-:W-:Y:S01]  /*d500*/  ISETP.GE.AND P4, PT, R75, R0, PT ;  /* 0x000000004b00720c */ /* 0x000fe20003f86270 */
[----:B-1----:R-:W-:Y:S01]  /*d510*/  HMMA.16816.F32.BF16 R28, R12, R48, R28 ;  /* 0x000000300c1c723c */ /* 0x002fe2000004181c */
[----:B------:R-:W-:Y:S02]  /*d520*/  FSEL R174, R174, -INF , !P2 ;  /* 0xff800000aeae7808 */ /* 0x000fe40005000000 */
[C---:B------:R-:W-:Y:S01]  /*d530*/  ISETP.GE.AND P1, PT, R27.reuse, R2, PT ;  /* 0x000000021b00720c */ /* 0x040fe20003f26270 */
[----:B------:R-:W1:Y:S01]  /*d540*/  I2F R26, R75 ;  /* 0x0000004b001a7306 */ /* 0x000e620000201400 */
[----:B------:R-:W-:-:S02]  /*d550*/  ISETP.GE.AND P2, PT, R27, R0, PT ;  /* 0x000000001b00720c */ /* 0x000fc40003f46270 */
[----:B------:R-:W-:-:S05]  /*d560*/  IADD3 R49, R43, 0xa1, RZ ;  /* 0x000000a12b317810 */ /* 0x000fca0007ffe0ff */
[----:B------:R2:W2:Y:S03]  /*d570*/  I2F R75, R24 ;  /* 0x00000018004b7306 */ /* 0x0004a60000201400 */
[----:B----4-:R-:W-:Y:S01]  /*d580*/  FFMA.FTZ R184, R77, UR4, R36 ;  /* 0x000000044db87c23 */ /* 0x010fe20008010024 */
[----:B------:R-:W-:Y:S01]  /*d590*/  IADD3 R36, R43, 0xa8, RZ ;  /* 0x000000a82b247810 */ /* 0x000fe20007ffe0ff */
[----:B------:R-:W-:Y:S02]  /*d5a0*/  FFMA.FTZ R38, R77, UR4, R38 ;  /* 0x000000044d267c23 */ /* 0x000fe40008010026 */
[----:B---3--:R-:W-:Y:S01]  /*d5b0*/  FFMA.FTZ R37, R79, UR4, R37 ;  /* 0x000000044f257c23 */ /* 0x008fe20008010025 */
[----:B------:R-:W-:Y:S01]  /*d5c0*/  I2F R77, R36 ;  /* 0x00000024004d7306 */ /* 0x000fe20000201400 */
[----:B-1----:R-:W-:Y:S01]  /*d5d0*/  FFMA.FTZ R6, R26, UR4, R6 ;  /* 0x000000041a067c23 */ /* 0x002fe20008010006 */
[----:B------:R-:W-:Y:S01]  /*d5e0*/  FSEL R152, R38, -INF , !P0 ;  /* 0xff80000026987808 */ /* 0x000fe20004000000 */
[----:B------:R-:W-:Y:S01]  /*d5f0*/  FFMA.FTZ R4, R26, UR4, R4 ;  /* 0x000000041a047c23 */ /* 0x000fe20008010004 */
[----:B------:R-:W-:Y:S01]  /*d600*/  FSEL R185, R37, -INF , !P1 ;  /* 0xff80000025b97808 */ /* 0x000fe20004800000 */
[----:B------:R-:W-:Y:S01]  /*d610*/  FFMA.FTZ R150, R79, UR4, R39 ;  /* 0x000000044f967c23 */ /* 0x000fe20008010027 */
[----:B------:R-:W-:-:S02]  /*d620*/  FSEL R159, R6, -INF , !P4 ;  /* 0xff800000069f7808 */ /* 0x000fc40006000000 */
[----:B--2---:R-:W-:Y:S01]  /*d630*/  P2R R24, PR, RZ, 0x20 ;  /* 0x00000020ff187803 */ /* 0x004fe20000000000 */
[C---:B------:R-:W-:Y:S01]  /*d640*/  FFMA.FTZ R5, R75.reuse, UR4, R5 ;  /* 0x000000044b057c23 */ /* 0x040fe20008010005 */
[----:B------:R-:W-:Y:S01]  /*d650*/  ISETP.GE.AND P5, PT, R20, R2, PT ;  /* 0x000000021400720c */ /* 0x000fe20003fa6270 */
[----:B------:R-:W-:Y:S01]  /*d660*/  FFMA.FTZ R154, R75, UR4, R7 ;  /* 0x000000044b9a7c23 */ /* 0x000fe20008010007 */
[----:B------:R-:W-:Y:S01]  /*d670*/  HMMA.16816.F32.BF16 R20, R16, R22, RZ ;  /* 0x000000161014723c */ /* 0x000fe200000418ff */
[----:B------:R-:W-:Y:S01]  /*d680*/  FSEL R60, R4, -INF , !P6 ;  /* 0xff800000043c7808 */ /* 0x000fe20007000000 */
[----:B------:R-:W1:Y:S01]  /*d690*/  I2F R75, R49 ;  /* 0x00000031004b7306 */ /* 0x000e620000201400 */
[----:B------:R-:W-:Y:S02]  /*d6a0*/  ISETP.NE.AND P4, PT, R24, RZ, PT ;  /* 0x000000ff1800720c */ /* 0x000fe40003f85270 */
[----:B------:R-:W-:Y:S02]  /*d6b0*/  ISETP.NE.AND P6, PT, R25, RZ, PT ;  /* 0x000000ff1900720c */ /* 0x000fe40003fc5270 */
[----:B------:R-:W-:Y:S01]  /*d6c0*/  IADD3 R4, R43, 0xa0, RZ ;  /* 0x000000a02b047810 */ /* 0x000fe20007ffe0ff */
[----:B------:R-:W2:Y:S01]  /*d6d0*/  LDSM.16.M88.4 R24, [R205+0x4000] ;  /* 0x00400000cd18783b */ /* 0x000ea20000000200 */
[----:B------:R-:W-:-:S02]  /*d6e0*/  FSEL R183, R5, -INF , !P4 ;  /* 0xff80000005b77808 */ /* 0x000fc40006000000 */
[----:B------:R-:W3:Y:S01]  /*d6f0*/  I2F R48, R4 ;  /* 0x0000000400307306 */ /* 0x000ee20000201400 */
[C---:B------:R-:W-:Y:S02]  /*d700*/  ISETP.GE.AND P3, PT, R4.reuse, R2, PT ;  /* 0x000000020400720c */ /* 0x040fe40003f66270 */
[----:B------:R-:W-:Y:S02]  /*d710*/  ISETP.GE.AND P4, PT, R4, R0, PT ;  /* 0x000000000400720c */ /* 0x000fe40003f86270 */
[----:B------:R-:W-:Y:S02]  /*d720*/  FSEL R154, R154, -INF , !P6 ;  /* 0xff8000009a9a7808 */ /* 0x000fe40007000000 */
[-C--:B------:R-:W-:Y:S01]  /*d730*/  ISETP.GE.AND P6, PT, R49, R2.reuse, PT ;  /* 0x000000023100720c */ /* 0x080fe20003fc6270 */
[C---:B-1----:R-:W-:Y:S01]  /*d740*/  FFMA.FTZ R29, R75.reuse, UR4, R29 ;  /* 0x000000044b1d7c23 */ /* 0x042fe2000801001d */
[----:B------:R-:W-:Y:S01]  /*d750*/  FSEL R184, R184, -INF , !P5 ;  /* 0xff800000b8b87808 */ /* 0x000fe20006800000 */
[----:B------:R-:W-:Y:S01]  /*d760*/  FFMA.FTZ R143, R75, UR4, R31 ;  /* 0x000000044b8f7c23 */ /* 0x000fe2000801001f */
[----:B------:R-:W-:-:S02]  /*d770*/  ISETP.GE.AND P5, PT, R36, R2, PT ;  /* 0x000000022400720c */ /* 0x000fc40003fa6270 */
[----:B------:R-:W-:Y:S01]  /*d780*/  HMMA.16816.F32.BF16 R20, R12, R50, R20 ;  /* 0x000000320c14723c */ /* 0x000fe20000041814 */
[----:B------:R-:W-:Y:S01]  /*d790*/  ISETP.GE.AND P0, PT, R36, R0, PT ;  /* 0x000000002400720c */ /* 0x000fe20003f06270 */
[----:B---3--:R-:W-:Y:S01]  /*d7a0*/  FFMA.FTZ R30, R48, UR4, R30 ;  /* 0x00000004301e7c23 */ /* 0x008fe2000801001e */
[----:B------:R-:W-:Y:S01]  /*d7b0*/  FSEL R150, R150, -INF , !P2 ;  /* 0xff80000096967808 */ /* 0x000fe20005000000 */
[----:B------:R-:W-:-:S04]  /*d7c0*/  FFMA.FTZ R28, R48, UR4, R28 ;  /* 0x00000004301c7c23 */ /* 0x000fc8000801001c */
[C---:B------:R-:W-:Y:S01]  /*d7d0*/  HMMA.16816.F32.BF16 R4, R16.reuse, R44, RZ ;  /* 0x0000002c1004723c */ /* 0x040fe200000418ff */
[----:B------:R-:W-:Y:S02]  /*d7e0*/  FSEL R145, R30, -INF , !P4 ;  /* 0xff8000001e917808 */ /* 0x000fe40006000000 */
[----:B------:R-:W-:Y:S02]  /*d7f0*/  FSEL R187, R28, -INF , !P3 ;  /* 0xff8000001cbb7808 */ /* 0x000fe40005800000 */
[----:B------:R-:W-:Y:S02]  /*d800*/  IADD3 R28, R43, 0xb0, RZ ;  /* 0x000000b02b1c7810 */ /* 0x000fe40007ffe0ff */
[----:B------:R-:W-:Y:S01]  /*d810*/  P2R R44, PR, RZ, 0x40 ;  /* 0x00000040ff2c7803 */ /* 0x000fe20000000000 */
[----:B------:R-:W-:Y:S01]  /*d820*/  HMMA.16816.F32.BF16 R36, R16, R46, RZ ;  /* 0x0000002e1024723c */ /* 0x000fe200000418ff */
[----:B------:R-:W-:Y:S02]  /*d830*/  ISETP.GE.AND P6, PT, R49, R0, PT ;  /* 0x000000003100720c */ /* 0x000fe40003fc6270 */
[----:B------:R-:W-:Y:S01]  /*d840*/  IADD3 R45, R43, 0xa9, RZ ;  /* 0x000000a92b2d7810 */ /* 0x000fe20007ffe0ff */
[----:B------:R-:W1:Y:S01]  /*d850*/  LDSM.16.M88.4 R48, [R204+0x3000] ;  /* 0x00300000cc30783b */ /* 0x000e620000000200 */
[----:B------:R-:W-:-:S02]  /*d860*/  ISETP.NE.AND P4, PT, R44, RZ, PT ;  /* 0x000000ff2c00720c */ /* 0x000fc40003f85270 */
[----:B------:R3:W4:Y:S01]  /*d870*/  I2F R79, R45 ;  /* 0x0000002d004f7306 */ /* 0x0007220000201400 */
[----:B------:R-:W-:Y:S01]  /*d880*/  ISETP.GE.AND P1, PT, R45, R2, PT ;  /* 0x000000022d00720c */ /* 0x000fe20003f26270 */
[----:B------:R-:W-:Y:S01]  /*d890*/  FFMA.FTZ R209, R77, UR4, R20 ;  /* 0x000000044dd17c23 */ /* 0x000fe20008010014 */
[----:B------:R-:W-:Y:S01]  /*d8a0*/  ISETP.GE.AND P2, PT, R45, R0, PT ;  /* 0x000000002d00720c */ /* 0x000fe20003f46270 */
[----:B------:R-:W-:Y:S01]  /*d8b0*/  FFMA.FTZ R22, R77, UR4, R22 ;  /* 0x000000044d167c23 */ /* 0x000fe20008010016 */
[----:B------:R-:W-:Y:S02]  /*d8c0*/  FSEL R208, R29, -INF , !P4 ;  /* 0xff8000001dd07808 */ /* 0x000fe40006000000 */
[C---:B------:R-:W-:Y:S02]  /*d8d0*/  ISETP.GE.AND P3, PT, R28.reuse, R2, PT ;  /* 0x000000021c00720c */ /* 0x040fe40003f66270 */
[----:B------:R-:W-:Y:S01]  /*d8e0*/  HMMA.16816.F32.BF16 R4, R12, R52, R4 ;  /* 0x000000340c04723c */ /* 0x000fe20000041804 */
[----:B------:R2:W2:Y:S01]  /*d8f0*/  I2F R52, R28 ;  /* 0x0000001c00347306 */ /* 0x0004a20000201400 */
[----:B------:R-:W-:-:S02]  /*d900*/  ISETP.GE.AND P4, PT, R28, R0, PT ;  /* 0x000000001c00720c */ /* 0x000fc40003f86270 */
[----:B------:R-:W-:Y:S02]  /*d910*/  FSEL R143, R143, -INF , !P6 ;  /* 0xff8000008f8f7808 */ /* 0x000fe40007000000 */
[----:B------:R-:W-:Y:S01]  /*d920*/  FSEL R209, R209, -INF , !P5 ;  /* 0xff800000d1d17808 */ /* 0x000fe20006800000 */
[----:B---3--:R-:W3:Y:S01]  /*d930*/  LDSM.16.M88.4 R44, [R205+0x4400] ;  /* 0x00440000cd2c783b */ /* 0x008ee20000000200 */
[----:B------:R-:W-:Y:S01]  /*d940*/  IADD3 R53, R43, 0xb1, RZ ;  /* 0x000000b12b357810 */ /* 0x000fe20007ffe0ff */
[----:B------:R-:W-:Y:S01]  /*d950*/  HMMA.16816.F32.BF16 R36, R12, R54, R36 ;  /* 0x000000360c24723c */ /* 0x000fe20000041824 */
[----:B------:R-:W-:Y:S01]  /*d960*/  FSEL R133, R22, -INF , !P0 ;  /* 0xff80000016857808 */ /* 0x000fe20004000000 */
[----:B----4-:R-:W-:Y:S01]  /*d970*/  FFMA.FTZ R211, R79, UR4, R21 ;  /* 0x000000044fd37c23 */ /* 0x010fe20008010015 */
[----:B------:R4:W1:Y:S01]  /*d980*/  I2F R20, R53 ;  /* 0x0000003500147306 */ /* 0x0008620000201400 */
[----:B------:R-:W-:Y:S01]  /*d990*/  ISETP.GE.AND P6, PT, R53, R2, PT ;  /* 0x000000023500720c */ /* 0x000fe20003fc6270 */
[----:B------:R-:W-:Y:S01]  /*d9a0*/  FFMA.FTZ R23, R79, UR4, R23 ;  /* 0x000000044f177c23 */ /* 0x000fe20008010017 */
[----:B------:R-:W-:-:S02]  /*d9b0*/  IADD3 R21, R43, 0xb9, RZ ;  /* 0x000000b92b157810 */ /* 0x000fc40007ffe0ff */
[----:B--2---:R-:W-:Y:S01]  /*d9c0*/  HMMA.16816.F32.BF16 R28, R16, R24, RZ ;  /* 0x00000018101c723c */ /* 0x004fe200000418ff */
[----:B------:R-:W-:Y:S02]  /*d9d0*/  P2R R75, PR, RZ, 0x40 ;  /* 0x00000040ff4b7803 */ /* 0x000fe40000000000 */
[----:B------:R-:W-:Y:S01]  /*d9e0*/  ISETP.GE.AND P6, PT, R53, R0, PT ;  /* 0x000000003500720c */ /* 0x000fe20003fc6270 */
[----:B------:R-:W2:Y:S01]  /*d9f0*/  I2F R79, R21 ;  /* 0x00000015004f7306 */ /* 0x000ea20000201400 */
[----:B------:R-:W-:Y:S02]  /*da00*/  FSEL R211, R211, -INF , !P1 ;  /* 0xff800000d3d37808 */ /* 0x000fe40004800000 */
[----:B------:R-:W-:Y:S01]  /*da10*/  IADD3 R24, R43, 0xb8, RZ ;  /* 0x000000b82b187810 */ /* 0x000fe20007ffe0ff */
[C---:B------:R-:W-:Y:S01]  /*da20*/  FFMA.FTZ R4, R52.reuse, UR4, R4 ;  /* 0x0000000434047c23 */ /* 0x040fe20008010004 */
[----:B------:R-:W-:Y:S01]  /*da30*/  FSEL R131, R23, -INF , !P2 ;  /* 0xff80000017837808 */ /* 0x000fe20005000000 */
[----:B------:R-:W-:Y:S01]  /*da40*/  FFMA.FTZ R6, R52, UR4, R6 ;  /* 0x0000000434067c23 */ /* 0x000fe20008010006 */
[C---:B------:R-:W-:Y:S01]  /*da50*/  ISETP.GE.AND P5, PT, R24.reuse, R2, PT ;  /* 0x000000021800720c */ /* 0x040fe20003fa6270 */
[----:B----4-:R-:W4:Y:S01]  /*da60*/  LDSM.16.M88.4 R52, [R204+0x3400] ;  /* 0x00340000cc34783b */ /* 0x010f220000000200 */
[----:B------:R-:W3:Y:S01]  /*da70*/  I2F R77, R24 ;  /* 0x00000018004d7306 */ /* 0x000ee20000201400 */
[----:B------:R-:W-:Y:S01]  /*da80*/  ISETP.GE.AND P0, PT, R24, R0, PT ;  /* 0x000000001800720c */ /* 0x000fe20003f06270 */
[----:B-1----:R-:W-:Y:S01]  /*da90*/  FFMA.FTZ R5, R20, UR4, R5 ;  /* 0x0000000414057c23 */ /* 0x002fe20008010005 */
[----:B------:R-:W-:Y:S01]  /*daa0*/  FSEL R117, R6, -INF , !P4 ;  /* 0xff80000006757808 */ /* 0x000fe20006000000 */
[----:B------:R-:W-:Y:S01]  /*dab0*/  FFMA.FTZ R110, R20, UR4, R7 ;  /* 0x00000004146e7c23 */ /* 0x000fe20008010007 */
[----:B------:R-:W-:-:S02]  /*dac0*/  FSEL R212, R4, -INF , !P3 ;  /* 0xff80000004d47808 */ /* 0x000fc40005800000 */
[----:B------:R-:W-:Y:S01]  /*dad0*/  ISETP.NE.AND P4, PT, R75, RZ, PT ;  /* 0x000000ff4b00720c */ /* 0x000fe20003f85270 */
[----:B--2---:R-:W-:Y:S01]  /*dae0*/  FFMA.FTZ R218, R79, UR4, R37 ;  /* 0x000000044fda7c23 */ /* 0x004fe20008010025 */
[----:B------:R-:W-:Y:S01]  /*daf0*/  IADD3 R4, R43, 0xc0, RZ ;  /* 0x000000c02b047810 */ /* 0x000fe20007ffe0ff */
[----:B------:R-:W-:Y:S01]  /*db00*/  FFMA.FTZ R39, R79, UR4, R39 ;  /* 0x000000044f277c23 */ /* 0x000fe20008010027 */
[----:B------:R-:W-:Y:S01]  /*db10*/  HMMA.16816.F32.BF16 R28, R12, R48, R28 ;  /* 0x000000300c1c723c */ /* 0x000fe2000004181c */
[----:B------:R-:W-:Y:S01]  /*db20*/  FSEL R216, R5, -INF , !P4 ;  /* 0xff80000005d87808 */ /* 0x000fe20006000000 */
[----:B------:R1:W2:Y:S01]  /*db30*/  I2F R48, R4 ;  /* 0x0000000400307306 */ /* 0x0002a20000201400 */
[C---:B------:R-:W-:Y:S02]  /*db40*/  ISETP.GE.AND P3, PT, R4.reuse, R2, PT ;  /* 0x000000020400720c */ /* 0x040fe40003f66270 */
[----:B------:R-:W-:Y:S01]  /*db50*/  ISETP.GE.AND P4, PT, R4, R0, PT ;  /* 0x000000000400720c */ /* 0x000fe20003f86270 */
[----:B---3--:R-:W-:Y:S01]  /*db60*/  FFMA.FTZ R217, R77, UR4, R36 ;  /* 0x000000044dd97c23 */ /* 0x008fe20008010024 */
[----:B------:R-:W-:Y:S01]  /*db70*/  IADD3 R49, R43, 0xc1, RZ ;  /* 0x000000c12b317810 */ /* 0x000fe20007ffe0ff */
[----:B------:R-:W-:Y:S01]  /*db80*/  HMMA.16816.F32.BF16 R24, R16, R26, RZ ;  /* 0x0000001a1018723c */ /* 0x000fe200000418ff */
[----:B------:R-:W-:Y:S01]  /*db90*/  ISETP.GE.AND P1, PT, R21, R2, PT ;  /* 0x000000021500720c */ /* 0x000fe20003f26270 */
[----:B------:R-:W-:Y:S01]  /*dba0*/  FFMA.FTZ R38, R77, UR4, R38 ;  /* 0x000000044d267c23 */ /* 0x000fe20008010026 */
[----:B------:R-:W-:Y:S01]  /*dbb0*/  ISETP.GE.AND P2, PT, R21, R0, PT ;  /* 0x000000001500720c */ /* 0x000fe20003f46270 */
[----:B------:R-:W3:Y:S01]  /*dbc0*/  I2F R36, R49 ;  /* 0x0000003100247306 */ /* 0x000ee20000201400 */
[----:B------:R-:W4:Y:S01]  /*dbd0*/  LDSM.16.M88.4 R20, [R205+0x4800] ;  /* 0x00480000cd14783b */ /* 0x000f220000000200 */
[----:B------:R-:W-:-:S02]  /*dbe0*/  IADD3 R37, R43, 0xc9, RZ ;  /* 0x000000c92b257810 */ /* 0x000fc40007ffe0ff */
[----:B------:R-:W-:Y:S01]  /*dbf0*/  FSEL R218, R218, -INF , !P1 ;  /* 0xff800000dada7808 */ /* 0x000fe20004800000 */
[----:B-1----:R-:W-:Y:S01]  /*dc00*/  HMMA.16816.F32.BF16 R4, R16, R44, RZ ;  /* 0x0000002c1004723c */ /* 0x002fe200000418ff */
[----:B------:R-:W-:Y:S02]  /*dc10*/  FSEL R101, R39, -INF , !P2 ;  /* 0xff80000027657808 */ /* 0x000fe40005000000 */
[----:B------:R1:W-:Y:S01]  /*dc20*/  I2F R79, R37 ;  /* 0x00000025004f7306 */ /* 0x0003e20000201400 */
[----:B------:R-:W-:Y:S02]  /*dc30*/  FSEL R110, R110, -INF , !P6 ;  /* 0xff8000006e6e7808 */ /* 0x000fe40007000000 */
[----:B------:R-:W-:Y:S01]  /*dc40*/  FSEL R103, R38, -INF , !P0 ;  /* 0xff80000026677808 */ /* 0x000fe20004000000 */
[C---:B--2---:R-:W-:Y:S01]  /*dc50*/  FFMA.FTZ R28, R48.reuse, UR4, R28 ;  /* 0x00000004301c7c23 */ /* 0x044fe2000801001c */
[----:B------:R-:W-:Y:S01]  /*dc60*/  IADD3 R44, R43, 0xc8, RZ ;  /* 0x000000c82b2c7810 */ /* 0x000fe20007ffe0ff */
[----:B------:R-:W-:Y:S01]  /*dc70*/  FFMA.FTZ R30, R48, UR4, R30 ;  /* 0x00000004301e7c23 */ /* 0x000fe2000801001e */
[C---:B------:R-:W-:Y:S01]  /*dc80*/  ISETP.GE.AND P1, PT, R37.reuse, R2, PT ;  /* 0x000000022500720c */ /* 0x040fe20003f26270 */
[C---:B---3--:R-:W-:Y:S01]  /*dc90*/  FFMA.FTZ R29, R36.reuse, UR4, R29 ;  /* 0x00000004241d7c23 */ /* 0x048fe2000801001d */
[----:B------:R-:W-:Y:S01]  /*dca0*/  ISETP.GE.AND P2, PT, R37, R0, PT ;  /* 0x000000002500720c */ /* 0x000fe20003f46270 */
[----:B------:R-:W-:Y:S01]  /*dcb0*/  FFMA.FTZ R92, R36, UR4, R31 ;  /* 0x00000004245c7c23 */ /* 0x000fe2000801001f */
[-C--:B------:R-:W-:Y:S01]  /*dcc0*/  ISETP.GE.AND P6, PT, R49, R2.reuse, PT ;  /* 0x000000023100720c */ /* 0x080fe20003fc6270 */
[----:B------:R-:W-:Y:S01]  /*dcd0*/  HMMA.16816.F32.BF16 R24, R12, R50, R24 ;  /* 0x000000320c18723c */ /* 0x000fe20000041818 */
[----:B------:R-:W-:Y:S01]  /*dce0*/  FSEL R217, R217, -INF , !P5 ;  /* 0xff800000d9d97808 */ /* 0x000fe20006800000 */
[----:B------:R2:W3:Y:S01]  /*dcf0*/  I2F R77, R44 ;  /* 0x0000002c004d7306 */ /* 0x0004e20000201400 */
[C---:B------:R-:W-:Y:S01]  /*dd00*/  ISETP.GE.AND P5, PT, R44.reuse, R2, PT ;  /* 0x000000022c00720c */ /* 0x040fe20003fa6270 */
[----:B-1----:R-:W-:Y:S01]  /*dd10*/  LDSM.16.M88.4 R36, [R205+0x4c00] ;  /* 0x004c0000cd24783b */ /* 0x002fe20000000200 */
[----:B------:R-:W-:-:S02]  /*dd20*/  ISETP.GE.AND P0, PT, R44, R0, PT ;  /* 0x000000002c00720c */ /* 0x000fc40003f06270 */
[----:B------:R-:W-:Y:S02]  /*dd30*/  P2R R75, PR, RZ, 0x40 ;  /* 0x00000040ff4b7803 */ /* 0x000fe40000000000 */
[----:B------:R-:W-:Y:S01]  /*dd40*/  ISETP.GE.AND P6, PT, R49, R0, PT ;  /* 0x000000003100720c */ /* 0x000fe20003fc6270 */
[----:B----4-:R-:W-:Y:S01]  /*dd50*/  HMMA.16816.F32.BF16 R4, R12, R52, R4 ;  /* 0x000000340c04723c */ /* 0x010fe20000041804 */
[----:B------:R-:W1:Y:S01]  /*dd60*/  LDSM.16.M88.4 R48, [R204+0x3800] ;  /* 0x00380000cc30783b */ /* 0x000e620000000200 */
[----:B------:R-:W-:Y:S02]  /*dd70*/  FSEL R186, R28, -INF , !P3 ;  /* 0xff8000001cba7808 */ /* 0x000fe40005800000 */
[C---:B------:R-:W-:Y:S02]  /*dd80*/  IADD3 R28, R43.reuse, 0xd0, RZ ;  /* 0x000000d02b1c7810 */ /* 0x040fe40007ffe0ff */
[----:B------:R-:W-:Y:S02]  /*dd90*/  FSEL R97, R30, -INF , !P4 ;  /* 0xff8000001e617808 */ /* 0x000fe40006000000 */
[----:B--2---:R-:W-:Y:S01]  /*dda0*/  HMMA.16816.F32.BF16 R44, R16, R46, RZ ;  /* 0x0000002e102c723c */ /* 0x004fe200000418ff */
[----:B------:R2:W4:Y:S01]  /*ddb0*/  I2F R52, R28 ;  /* 0x0000001c00347306 */ /* 0x0005220000201400 */
[----:B------:R-:W-:-:S02]  /*ddc0*/  IADD3 R53, R43, 0xd1, RZ ;  /* 0x000000d12b357810 */ /* 0x000fc40007ffe0ff */
[----:B------:R-:W-:Y:S02]  /*ddd0*/  ISETP.NE.AND P4, PT, R75, RZ, PT ;  /* 0x000000ff4b00720c */ /* 0x000fe40003f85270 */
[C---:B---3--:R-:W-:Y:S01]  /*dde0*/  FFMA.FTZ R24, R77.reuse, UR4, R24 ;  /* 0x000000044d187c23 */ /* 0x048fe20008010018 */
[C---:B------:R-:W-:Y:S01]  /*ddf0*/  ISETP.GE.AND P3, PT, R28.reuse, R2, PT ;  /* 0x000000021c00720c */ /* 0x040fe20003f66270 */
[----:B------:R-:W-:Y:S01]  /*de00*/  FFMA.FTZ R26, R77, UR4, R26 ;  /* 0x000000044d1a7c23 */ /* 0x000fe2000801001a */
[----:B------:R-:W3:Y:S01]  /*de10*/  I2F R75, R53 ;  /* 0x00000035004b7306 */ /* 0x000ee20000201400 */
[----:B------:R-:W-:Y:S01]  /*de20*/  FFMA.FTZ R25, R79, UR4, R25 ;  /* 0x000000044f197c23 */ /* 0x000fe20008010019 */
[----:B------:R-:W-:Y:S01]  /*de30*/  FSEL R182, R29, -INF , !P4 ;  /* 0xff8000001db67808 */ /* 0x000fe20006000000 */
[----:B------:R-:W-:Y:S01]  /*de40*/  FFMA.FTZ R85, R79, UR4, R27 ;  /* 0x000000044f557c23 */ /* 0x000fe2000801001b */
[----:B------:R-:W-:Y:S02]  /*de50*/  ISETP.GE.AND P4, PT, R28, R0, PT ;  /* 0x000000001c00720c */ /* 0x000fe40003f86270 */
[----:B------:R-:W-:Y:S01]  /*de60*/  FSEL R149, R24, -INF , !P5 ;  /* 0xff80000018957808 */ /* 0x000fe20006800000 */
[----:B--2---:R-:W-:Y:S01]  /*de70*/  HMMA.16816.F32.BF16 R28, R16, R20, RZ ;  /* 0x00000014101c723c */ /* 0x004fe200000418ff */
[----:B------:R-:W-:Y:S01]  /*de80*/  FSEL R90, R26, -INF , !P0 ;  /* 0xff8000001a5a7808 */ /* 0x000fe20004000000 */
[C---:B----4-:R-:W-:Y:S01]  /*de90*/  FFMA.FTZ R6, R52.reuse, UR4, R6 ;  /* 0x0000000434067c23 */ /* 0x050fe20008010006 */
[----:B------:R-:W-:Y:S01]  /*dea0*/  FSEL R176, R25, -INF , !P1 ;  /* 0xff80000019b07808 */ /* 0x000fe20004800000 */
[----:B------:R-:W-:Y:S01]  /*deb0*/  FFMA.FTZ R151, R52, UR4, R4 ;  /* 0x0000000434977c23 */ /* 0x000fe20008010004 */
[----:B------:R-:W2:Y:S01]  /*dec0*/  LDSM.16.M88.4 R24, [R204+0x3c00] ;  /* 0x003c0000cc18783b */ /* 0x000ea20000000200 */
[----:B------:R-:W-:Y:S01]  /*ded0*/  FSEL R92, R92, -INF , !P6 ;  /* 0xff8000005c5c7808 */ /* 0x000fe20007000000 */
[----:B------:R-:W-:-:S04]  /*dee0*/  DEPBAR.LE SB0, 0x0 ;  /* 0x000080000000791a */ /* 0x000fc80000000000 */
[----:B------:R-:W-:Y:S01]  /*def0*/  IADD3 R20, R43, 0xd8, RZ ;  /* 0x000000d82b147810 */ /* 0x000fe20007ffe0ff */
[----:B------:R-:W-:Y:S01]  /*df00*/  HMMA.16816.F32.BF16 R44, R12, R54, R44 ;  /* 0x000000360c2c723c */ /* 0x000fe2000004182c */
[-C--:B------:R-:W-:Y:S01]  /*df10*/  ISETP.GE.AND P6, PT, R53, R2.reuse, PT ;  /* 0x000000023500720c */ /* 0x080fe20003fc6270 */
[----:B---3--:R-:W-:Y:S01]  /*df20*/  FFMA.FTZ R5, R75, UR4, R5 ;  /* 0x000000044b057c23 */ /* 0x008fe20008010005 */
[----:B------:R3:W4:Y:S01]  /*df30*/  I2F R54, R20 ;  /* 0x0000001400367306 */ /* 0x0007220000201400 */
[C---:B------:R-:W-:Y:S02]  /*df40*/  ISETP.GE.AND P5, PT, R20.reuse, R2, PT ;  /* 0x000000021400720c */ /* 0x040fe40003fa6270 */
[----:B------:R-:W-:Y:S02]  /*df50*/  ISETP.GE.AND P0, PT, R20, R0, PT ;  /* 0x000000001400720c */ /* 0x000fe40003f06270 */
[----:B------:R-:W-:Y:S02]  /*df60*/  P2R R77, PR, RZ, 0x40 ;  /* 0x00000040ff4d7803 */ /* 0x000fe40000000000 */
[----:B------:R-:W-:-:S02]  /*df70*/  FSEL R79, R6, -INF , !P4 ;  /* 0xff800000064f7808 */ /* 0x000fc40006000000 */
[----:B------:R-:W-:Y:S01]  /*df80*/  ISETP.NE.AND P4, PT, R77, RZ, PT ;  /* 0x000000ff4d00720c */ /* 0x000fe20003f85270 */
[----:B------:R-:W-:Y:S01]  /*df90*/  FFMA.FTZ R77, R75, UR4, R7 ;  /* 0x000000044b4d7c23 */ /* 0x000fe20008010007 */
[----:B------:R-:W-:Y:S01]  /*dfa0*/  IADD3 R4, R43, 0xe0, RZ ;  /* 0x000000e02b047810 */ /* 0x000fe20007ffe0ff */
[----:B-1----:R-:W-:Y:S01]  /*dfb0*/  HMMA.16816.F32.BF16 R28, R12, R48, R28 ;  /* 0x000000300c1c723c */ /* 0x002fe2000004181c */
[----:B------:R-:W-:Y:S02]  /*dfc0*/  FSEL R151, R151, -INF , !P3 ;  /* 0xff80000097977808 */ /* 0x000fe40005800000 */
[----:B------:R-:W-:Y:S01]  /*dfd0*/  FSEL R158, R5, -INF , !P4 ;  /* 0xff800000059e7808 */ /* 0x000fe20006000000 */
[----:B------:R1:W1:Y:S01]  /*dfe0*/  I2F R52, R4 ;  /* 0x0000000400347306 */ /* 0x0002620000201400 */
[C---:B------:R-:W-:Y:S02]  /*dff0*/  ISETP.GE.AND P3, PT, R4.reuse, R2, PT ;  /* 0x000000020400720c */ /* 0x040fe40003f66270 */
[----:B------:R-:W-:Y:S01]  /*e000*/  ISETP.GE.AND P4, PT, R4, R0, PT ;  /* 0x000000000400720c */ /* 0x000fe20003f86270 */
[----:B---3--:R-:W-:Y:S01]  /*e010*/  HMMA.16816.F32.BF16 R20, R16, R22, RZ ;  /* 0x000000161014723c */ /* 0x008fe200000418ff */
[C---:B------:R-:W-:Y:S01]  /*e020*/  IADD3 R49, R43.reuse, 0xe1, RZ ;  /* 0x000000e12b317810 */ /* 0x040fe20007ffe0ff */
[C---:B----4-:R-:W-:Y:S01]  /*e030*/  FFMA.FTZ R44, R54.reuse, UR4, R44 ;  /* 0x00000004362c7c23 */ /* 0x050fe2000801002c */
[C---:B------:R-:W-:Y:S01]  /*e040*/  IADD3 R48, R43.reuse, 0xe8, RZ ;  /* 0x000000e82b307810 */ /* 0x040fe20007ffe0ff */
[----:B------:R-:W-:Y:S01]  /*e050*/  FFMA.FTZ R46, R54, UR4, R46 ;  /* 0x00000004362e7c23 */ /* 0x000fe2000801002e */
[----:B------:R-:W-:-:S02]  /*e060*/  IADD3 R55, R43, 0xd9, RZ ;  /* 0x000000d92b377810 */ /* 0x000fc40007ffe0ff */
[----:B------:R-:W-:Y:S02]  /*e070*/  ISETP.GE.AND P6, PT, R53, R0, PT ;  /* 0x000000003500720c */ /* 0x000fe40003fc6270 */
[----:B------:R-:W3:Y:S01]  /*e080*/  I2F R53, R55 ;  /* 0x0000003700357306 */ /* 0x000ee20000201400 */
[----:B------:R-:W-:Y:S01]  /*e090*/  FSEL R170, R44, -INF , !P5 ;  /* 0xff8000002caa7808 */ /* 0x000fe20006800000 */
[C---:B-1----:R-:W-:Y:S01]  /*e0a0*/  HMMA.16816.F32.BF16 R4, R16.reuse, R36, RZ ;  /* 0x000000241004723c */ /* 0x042fe200000418ff */
[----:B------:R-:W-:Y:S02]  /*e0b0*/  FSEL R77, R77, -INF , !P6 ;  /* 0xff8000004d4d7808 */ /* 0x000fe40007000000 */
[-C--:B------:R-:W-:Y:S02]  /*e0c0*/  ISETP.GE.AND P6, PT, R49, R2.reuse, PT ;  /* 0x000000023100720c */ /* 0x080fe40003fc6270 */
[C---:B------:R-:W-:Y:S01]  /*e0d0*/  FFMA.FTZ R146, R52.reuse, UR4, R28 ;  /* 0x0000000434927c23 */ /* 0x040fe2000801001c */
[----:B------:R-:W1:Y:S01]  /*e0e0*/  I2F R37, R49 ;  /* 0x0000003100257306 */ /* 0x000e620000201400 */
[----:B------:R-:W-:Y:S01]  /*e0f0*/  ISETP.GE.AND P1, PT, R55, R2, PT ;  /* 0x000000023700720c */ /* 0x000fe20003f26270 */
[----:B------:R-:W-:Y:S01]  /*e100*/  FFMA.FTZ R30, R52, UR4, R30 ;  /* 0x00000004341e7c23 */ /* 0x000fe2000801001e */
[----:B------:R-:W-:Y:S01]  /*e110*/  HMMA.16816.F32.BF16 R16, R16, R38, RZ ;  /* 0x000000261010723c */ /* 0x000fe200000418ff */
[----:B------:R-:W-:-:S02]  /*e120*/  P2R R44, PR, RZ, 0x40 ;  /* 0x00000040ff2c7803 */ /* 0x000fc40000000000 */
[----:B------:R-:W-:Y:S02]  /*e130*/  FSEL R146, R146, -INF , !P3 ;  /* 0xff80000092927808 */ /* 0x000fe40005800000 */
[----:B------:R-:W4:Y:S01]  /*e140*/  I2F R36, R48 ;  /* 0x0000003000247306 */ /* 0x000f220000201400 */
[----:B------:R-:W-:Y:S01]  /*e150*/  ISETP.NE.AND P3, PT, R44, RZ, PT ;  /* 0x000000ff2c00720c */ /* 0x000fe20003f65270 */
[----:B---3--:R-:W-:Y:S01]  /*e160*/  FFMA.FTZ R45, R53, UR4, R45 ;  /* 0x00000004352d7c23 */ /* 0x008fe2000801002d */
[----:B------:R-:W-:Y:S01]  /*e170*/  HMMA.16816.F32.BF16 R20, R12, R50, R20 ;  /* 0x000000320c14723c */ /* 0x000fe20000041814 */
[----:B------:R-:W-:Y:S01]  /*e180*/  IADD3 R38, R43, 0xf0, RZ ;  /* 0x000000f02b267810 */ /* 0x000fe20007ffe0ff */
[----:B------:R-:W-:Y:S01]  /*e190*/  FFMA.FTZ R47, R53, UR4, R47 ;  /* 0x00000004352f7c23 */ /* 0x000fe2000801002f */
[----:B------:R-:W-:Y:S01]  /*e1a0*/  FSEL R85, R85, -INF , !P2 ;  /* 0xff80000055557808 */ /* 0x000fe20005000000 */
[----:B-1----:R-:W-:Y:S01]  /*e1b0*/  FFMA.FTZ R29, R37, UR4, R29 ;  /* 0x00000004251d7c23 */ /* 0x002fe2000801001d */
[----:B------:R-:W-:Y:S01]  /*e1c0*/  ISETP.GE.AND P2, PT, R55, R0, PT ;  /* 0x000000003700720c */ /* 0x000fe20003f46270 */
[----:B------:R-:W-:-:S02]  /*e1d0*/  FFMA.FTZ R31, R37, UR4, R31 ;  /* 0x00000004251f7c23 */ /* 0x000fc4000801001f */
[C---:B--2---:R-:W-:Y:S01]  /*e1e0*/  HMMA.16816.F32.BF16 R4, R12.reuse, R24, R4 ;  /* 0x000000180c04723c */ /* 0x044fe20000041804 */
[----:B------:R-:W1:Y:S01]  /*e1f0*/  I2F R24, R38 ;  /* 0x0000002600187306 */ /* 0x000e620000201400 */
[----:B------:R-:W-:Y:S02]  /*e200*/  FSEL R126, R29, -INF , !P3 ;  /* 0xff8000001d7e7808 */ /* 0x000fe40005800000 */
[-C--:B------:R-:W-:Y:S02]  /*e210*/  ISETP.GE.AND P3, PT, R38, R0.reuse, PT ;  /* 0x000000002600720c */ /* 0x080fe40003f66270 */
[----:B------:R-:W-:Y:S02]  /*e220*/  ISETP.GE.AND P6, PT, R49, R0, PT ;  /* 0x000000003100720c */ /* 0x000fe40003fc6270 */
[----:B------:R-:W-:Y:S01]  /*e230*/  IADD3 R25, R43, 0xf1, RZ ;  /* 0x000000f12b197810 */ /* 0x000fe20007ffe0ff */
[----:B------:R-:W-:Y:S01]  /*e240*/  HMMA.16816.F32.BF16 R16, R12, R26, R16 ;  /* 0x0000001a0c10723c */ /* 0x000fe20000041810 */
[----:B------:R-:W-:-:S02]  /*e250*/  FSEL R160, R45, -INF , !P1 ;  /* 0xff8000002da07808 */ /* 0x000fc40004800000 */
[----:B------:R-:W-:Y:S02]  /*e260*/  P2R R29, PR, RZ, 0x8 ;  /* 0x00000008ff1d7803 */ /* 0x000fe40000000000 */
[----:B------:R-:W-:Y:S02]  /*e270*/  ISETP.GE.AND P5, PT, R48, R2, PT ;  /* 0x000000023000720c */ /* 0x000fe40003fa6270 */
[----:B----4-:R-:W-:Y:S01]  /*e280*/  FFMA.FTZ R99, R36, UR4, R20 ;  /* 0x0000000424637c23 */ /* 0x010fe20008010014 */
[----:B------:R-:W-:Y:S01]  /*e290*/  ISETP.GE.AND P1, PT, R48, R0, PT ;  /* 0x000000003000720c */ /* 0x000fe20003f26270 */
[----:B------:R-:W2:Y:S01]  /*e2a0*/  I2F R20, R25 ;  /* 0x0000001900147306 */ /* 0x000ea20000201400 */
[----:B------:R-:W-:Y:S01]  /*e2b0*/  ISETP.GE.AND P3, PT, R25, R2, PT ;  /* 0x000000021900720c */ /* 0x000fe20003f66270 */
[----:B------:R-:W-:Y:S01]  /*e2c0*/  FFMA.FTZ R22, R36, UR4, R22 ;  /* 0x0000000424167c23 */ /* 0x000fe20008010016 */
[----:B------:R-:W-:Y:S02]  /*e2d0*/  FSEL R49, R46, -INF , !P0 ;  /* 0xff8000002e317808 */ /* 0x000fe40004000000 */
[----:B------:R-:W-:Y:S01]  /*e2e0*/  IADD3 R45, R43, 0xe9, RZ ;  /* 0x000000e92b2d7810 */ /* 0x000fe20007ffe0ff */
[C---:B-1----:R-:W-:Y:S01]  /*e2f0*/  FFMA.FTZ R4, R24.reuse, UR4, R4 ;  /* 0x0000000418047c23 */ /* 0x042fe20008010004 */
[----:B------:R-:W-:Y:S01]  /*e300*/  FSEL R48, R47, -INF , !P2 ;  /* 0xff8000002f307808 */ /* 0x000fe20005000000 */
[----:B------:R-:W-:Y:S01]  /*e310*/  FFMA.FTZ R6, R24, UR4, R6 ;  /* 0x0000000418067c23 */ /* 0x000fe20008010006 */
[----:B------:R-:W-:Y:S01]  /*e320*/  FSEL R47, R30, -INF , !P4 ;  /* 0xff8000001e2f7808 */ /* 0x000fe20006000000 */
[----:B------:R-:W1:Y:S01]  /*e330*/  I2F R28, R45 ;  /* 0x0000002d001c7306 */ /* 0x000e620000201400 */
[----:B------:R-:W-:-:S02]  /*e340*/  FSEL R46, R31, -INF , !P6 ;  /* 0xff8000001f2e7808 */ /* 0x000fc40007000000 */
[----:B------:R-:W-:Y:S02]  /*e350*/  ISETP.GE.AND P4, PT, R38, R2, PT ;  /* 0x000000022600720c */ /* 0x000fe40003f86270 */
[----:B------:R-:W-:Y:S01]  /*e360*/  ISETP.GE.AND P6, PT, R25, R0, PT ;  /* 0x000000001900720c */ /* 0x000fe20003fc6270 */
[C---:B--2---:R-:W-:Y:S01]  /*e370*/  FFMA.FTZ R5, R20.reuse, UR4, R5 ;  /* 0x0000000414057c23 */ /* 0x044fe20008010005 */
[----:B------:R-:W-:Y:S01]  /*e380*/  P2R R25, PR, RZ, 0x8 ;  /* 0x00000008ff197803 */ /* 0x000fe20000000000 */
[----:B------:R-:W-:Y:S01]  /*e390*/  FFMA.FTZ R7, R20, UR4, R7 ;  /* 0x0000000414077c23 */ /* 0x000fe20008010007 */
[----:B------:R-:W-:Y:S01]  /*e3a0*/  FSEL R81, R4, -INF , !P4 ;  /* 0xff80000004517808 */ /* 0x000fe20006000000 */
[----:B------:R-:W-:Y:S01]  /*e3b0*/  FFMA.FTZ R4, R3, UR4, R58 ;  /* 0x0000000403047c23 */ /* 0x000fe2000801003a */
[----:B------:R-:W-:Y:S02]  /*e3c0*/  ISETP.NE.AND P4, PT, R25, RZ, PT ;  /* 0x000000ff1900720c */ /* 0x000fe40003f85270 */
[----:B------:R-:W-:-:S02]  /*e3d0*/  IADD3 R12, R43, 0xf8, RZ ;  /* 0x000000f82b0c7810 */ /* 0x000fc40007ffe0ff */
[----:B------:R-:W-:Y:S01]  /*e3e0*/  LEA.HI R15, R42, R42, RZ, 0x1 ;  /* 0x0000002a2a0f7211 */ /* 0x000fe200078f08ff */
[C---:B-1----:R-:W-:Y:S01]  /*e3f0*/  FFMA.FTZ R23, R28.reuse, UR4, R23 ;  /* 0x000000041c177c23 */ /* 0x042fe20008010017 */
[----:B------:R-:W-:Y:S01]  /*e400*/  IADD3 R14, R43, 0xf9, RZ ;  /* 0x000000f92b0e7810 */ /* 0x000fe20007ffe0ff */
[----:B------:R-:W1:Y:S01]  /*e410*/  I2F R13, R12 ;  /* 0x0000000c000d7306 */ /* 0x000e620000201400 */
[----:B------:R-:W-:Y:S01]  /*e420*/  FSEL R52, R5, -INF , !P4 ;  /* 0xff80000005347808 */ /* 0x000fe20006000000 */
[----:B------:R-:W-:Y:S01]  /*e430*/  FFMA.FTZ R21, R28, UR4, R21 ;  /* 0x000000041c157c23 */ /* 0x000fe20008010015 */
[----:B------:R-:W-:Y:S02]  /*e440*/  FSEL R99, R99, -INF , !P5 ;  /* 0xff80000063637808 */ /* 0x000fe40006800000 */
[----:B------:R-:W-:Y:S02]  /*e450*/  PLOP3.LUT P4, PT, PT, PT, UP0, 0x80, 0x0 ;  /* 0x000000000000781c */ /* 0x000fe40003f8f008 */
[----:B------:R-:W-:-:S02]  /*e460*/  LOP3.LUT R15, R15, 0x7fffffe, RZ, 0xc0, !PT ;  /* 0x07fffffe0f0f7812 */ /* 0x000fc400078ec0ff */
[C---:B------:R-:W-:Y:S02]  /*e470*/  ISETP.GE.AND P5, PT, R12.reuse, R2, PT ;  /* 0x000000020c00720c */ /* 0x040fe40003fa6270 */
[-C--:B------:R-:W-:Y:S01]  /*e480*/  ISETP.GE.AND P3, PT, R12, R0.reuse, PT ;  /* 0x000000000c00720c */ /* 0x080fe20003f66270 */
[----:B------:R-:W-:Y:S01]  /*e490*/  IMAD.IADD R15, R42, 0x1, -R15 ;  /* 0x000000012a0f7824 */ /* 0x000fe200078e0a0f */
[----:B------:R-:W2:Y:S01]  /*e4a0*/  I2F R12, R14 ;  /* 0x0000000e000c7306 */ /* 0x000ea20000201400 */
[----:B------:R-:W-:Y:S02]  /*e4b0*/  P2R R5, PR, RZ, 0x10 ;  /* 0x00000010ff057803 */ /* 0x000fe40000000000 */
[----:B------:R-:W-:Y:S01]  /*e4c0*/  FSEL R42, R7, -INF , !P6 ;  /* 0xff800000072a7808 */ /* 0x000fe20007000000 */
[----:B------:R-:W-:Y:S01]  /*e4d0*/  IMAD R15, R15, 0x20, R33 ;  /* 0x000000200f0f7824 */ /* 0x000fe200078e0221 */
[----:B------:R-:W-:Y:S01]  /*e4e0*/  ISETP.NE.AND P6, PT, R5, RZ, PT ;  /* 0x000000ff0500720c */ /* 0x000fe20003fc5270 */
[----:B-1----:R-:W-:Y:S01]  /*e4f0*/  FFMA.FTZ R16, R13, UR4, R16 ;  /* 0x000000040d107c23 */ /* 0x002fe20008010010 */
[----:B------:R-:W-:Y:S01]  /*e500*/  ISETP.GE.AND P0, PT, R45, R0, PT ;  /* 0x000000002d00720c */ /* 0x000fe20003f06270 */
[----:B------:R-:W-:Y:S01]  /*e510*/  FFMA.FTZ R18, R13, UR4, R18 ;  /* 0x000000040d127c23 */ /* 0x000fe20008010012 */
[----:B------:R-:W-:Y:S01]  /*e520*/  ISETP.GE.AND P2, PT, R45, R2, PT ;  /* 0x000000022d00720c */ /* 0x000fe20003f46270 */
[----:B------:R-:W-:Y:S01]  /*e530*/  IMAD.IADD R234, R32, 0x1, R15 ;  /* 0x0000000120ea7824 */ /* 0x000fe200078e020f */
[----:B------:R-:W-:-:S02]  /*e540*/  FSEL R44, R23, -INF , !P0 ;  /* 0xff800000172c7808 */ /* 0x000fc40004000000 */
[----:B------:R-:W-:Y:S02]  /*e550*/  ISETP.NE.AND P0, PT, R29, RZ, PT ;  /* 0x000000ff1d00720c */ /* 0x000fe40003f05270 */
[----:B------:R-:W-:Y:S01]  /*e560*/  FSEL R45, R22, -INF , !P1 ;  /* 0xff800000162d7808 */ /* 0x000fe20004800000 */
[C---:B--2---:R-:W-:Y:S01]  /*e570*/  FFMA.FTZ R17, R12.reuse, UR4, R17 ;  /* 0x000000040c117c23 */ /* 0x044fe20008010011 */
[----:B------:R-:W-:Y:S01]  /*e580*/  BAR.SYNC.DEFER_BLOCKING 0x0 ;  /* 0x0000000000007b1d */ /* 0x000fe20000010000 */
[----:B------:R-:W-:Y:S01]  /*e590*/  ISETP.GE.AND P1, PT, R43, R0, PT ;  /* 0x000000002b00720c */ /* 0x000fe20003f26270 */
[----:B------:R-:W-:Y:S01]  /*e5a0*/  FFMA.FTZ R19, R12, UR4, R19 ;  /* 0x000000040c137c23 */ /* 0x000fe20008010013 */
[----:B------:R-:W-:Y:S02]  /*e5b0*/  FSEL R86, R21, -INF , !P2 ;  /* 0xff80000015567808 */ /* 0x000fe40005000000 */
[----:B------:R-:W-:Y:S02]  /*e5c0*/  FSEL R43, R6, -INF , !P0 ;  /* 0xff800000062b7808 */ /* 0x000fe40004000000 */
[----:B------:R-:W-:-:S02]  /*e5d0*/  ISETP.GE.AND P2, PT, R14, R2, PT ;  /* 0x000000020e00720c */ /* 0x000fc40003f46270 */
[----:B------:R-:W-:Y:S02]  /*e5e0*/  ISETP.GE.AND P0, PT, R14, R0, PT ;  /* 0x000000000e00720c */ /* 0x000fe40003f06270 */
[----:B------:R-:W-:Y:S02]  /*e5f0*/  IADD3 R3, R204, 0x3c00, RZ ;  /* 0x00003c00cc037810 */ /* 0x000fe40007ffe0ff */
[----:B------:R-:W-:Y:S02]  /*e600*/  FSEL R51, R16, -INF , !P5 ;  /* 0xff80000010337808 */ /* 0x000fe40006800000 */
[----:B------:R-:W-:Y:S02]  /*e610*/  FSEL R33, R18, -INF , !P3 ;  /* 0xff80000012217808 */ /* 0x000fe40005800000 */
[----:B------:R-:W-:Y:S02]  /*e620*/  FSEL R4, R4, -INF , !P1 ;  /* 0xff80000004047808 */ /* 0x000fe40004800000 */
[----:B------:R-:W-:-:S02]  /*e630*/  FSEL R50, R17, -INF , !P2 ;  /* 0xff80000011327808 */ /* 0x000fc40005000000 */
[----:B------:R-:W-:Y:S01]  /*e640*/  FSEL R32, R19, -INF , !P0 ;  /* 0xff80000013207808 */ /* 0x000fe20004000000 */
[----:B------:R-:W-:Y:S05]  /*e650*/  @!P6 BRA `(.L_x_2057) ;  /* 0x00000b000000e947 */ /* 0x000fea0003800000 */
[----:B------:R-:W-:-:S13]  /*e660*/  PLOP3.LUT P0, PT, PT, PT, UP2, 0x40, 0x0 ;  /* 0x000000000000781c */ /* 0x000fda0003f0e828 */
[----:B------:R-:W-:Y:S05]  /*e670*/  @P0 BRA `(.L_x_2058) ;  /* 0x000003d000000947 */ /* 0x000fea0003800000 */
[----:B------:R-:W-:Y:S01]  /*e680*/  IABS R5, c[0x0][0x2d0] ;  /* 0x0000b40000057a13 */ /* 0x000fe20000000000 */
[----:B------:R-:W-:Y:S01]  /*e690*/  UIADD3 UR12, UR20, -0x100, URZ ;  /* 0xffffff00140c7890 */ /* 0x000fe2000fffe03f */
[----:B------:R-:W-:Y:S01]  /*e6a0*/  IABS R13, UR20 ;  /* 0x00000014000d7c13 */ /* 0x000fe20008000000 */
[----:B------:R-:W-:Y:S01]  /*e6b0*/  ULDC UR11, c[0x0][0x2d0] ;  /* 0x0000b400000b7ab9 */ /* 0x000fe20000000800 */
[----:B------:R-:W1:Y:S01]  /*e6c0*/  I2F.RP R16, R5 ;  /* 0x0000000500107306 */ /* 0x000e620000209400 */
[----:B------:R-:W-:Y:S02]  /*e6d0*/  ULOP3.LUT UR20, UR20, UR11, URZ, 0x3c, !UPT ;  /* 0x0000000b14147292 */ /* 0x000fe4000f8e3c3f */
[----:B------:R-:W-:Y:S01]  /*e6e0*/  IMAD.U32 R7, RZ, RZ, UR12 ;  /* 0x0000000cff077e24 */ /* 0x000fe2000f8e00ff */
[----:B------:R-:W-:-:S03]  /*e6f0*/  ULOP3.LUT UR11, UR12, UR11, URZ, 0x3c, !UPT ;  /* 0x0000000b0c0b7292 */ /* 0x000fc6000f8e3c3f */
[----:B------:R-:W-:Y:S02]  /*e700*/  ISETP.LE.AND P5, PT, RZ, UR20, PT ;  /* 0x00000014ff007c0c */ /* 0x000fe4000bfa3270 */
[----:B------:R-:W-:Y:S02]  /*e710*/  IABS R7, R7 ;  /* 0x0000000700077213 */ /* 0x000fe40000000000 */
[----:B------:R-:W-:Y:S01]  /*e720*/  ISETP.LE.AND P2, PT, RZ, UR11, PT ;  /* 0x0000000bff007c0c */ /* 0x000fe2000bf43270 */
        /* <DEDUP_REMOVED lines=8> */
[----:B------:R-:W-:Y:S02]  /*e7b0*/  IMAD.MOV R12, RZ, RZ, -R15 ;  /* 0x000000ffff0c7224 */ /* 0x000fe400078e0a0f */
[----:B------:R-:W-:-:S04]  /*e7c0*/  IMAD.HI.U32 R14, R14, R7, RZ ;  /* 0x000000070e0e7227 */ /* 0x000fc800078e00ff */
[----:B------:R-:W-:Y:S02]  /*e7d0*/  IMAD R12, R5, R12, R13 ;  /* 0x0000000c050c7224 */ /* 0x000fe400078e020d */
[----:B------:R-:W-:-:S03]  /*e7e0*/  IMAD.MOV R6, RZ, RZ, -R14 ;  /* 0x000000ffff067224 */ /* 0x000fc600078e0a0e */
[C---:B------:R-:W-:Y:S01]  /*e7f0*/  ISETP.GT.U32.AND P1, PT, R5.reuse, R12, PT ;  /* 0x0000000c0500720c */ /* 0x040fe20003f24070 */
[----:B------:R-:W-:Y:S01]  /*e800*/  IMAD R6, R5, R6, R7 ;  /* 0x0000000605067224 */ /* 0x000fe200078e0207 */
[----:B------:R-:W-:-:S04]  /*e810*/  LOP3.LUT R7, RZ, c[0x0][0x2d0], RZ, 0x33, !PT ;  /* 0x0000b400ff077a12 */ /* 0x000fc800078e33ff */
[----:B------:R-:W-:-:S07]  /*e820*/  ISETP.GT.U32.AND P0, PT, R5, R6, PT ;  /* 0x000000060500720c */ /* 0x000fce0003f04070 */
[-C--:B------:R-:W-:Y:S02]  /*e830*/  @!P1 IADD3 R12, R12, -R5.reuse, RZ ;  /* 0x800000050c0c9210 */ /* 0x080fe40007ffe0ff */
[----:B------:R-:W-:Y:S02]  /*e840*/  @!P1 IADD3 R15, R15, 0x1, RZ ;  /* 0x000000010f0f9810 */ /* 0x000fe40007ffe0ff */
[-C--:B------:R-:W-:Y:S02]  /*e850*/  ISETP.GE.U32.AND P4, PT, R12, R5.reuse, PT ;  /* 0x000000050c00720c */ /* 0x080fe40003f86070 */
[----:B------:R-:W-:Y:S01]  /*e860*/  @!P0 IMAD.IADD R6, R6, 0x1, -R5 ;  /* 0x0000000106068824 */ /* 0x000fe200078e0a05 */
[----:B------:R-:W-:Y:S02]  /*e870*/  @!P0 IADD3 R14, R14, 0x1, RZ ;  /* 0x000000010e0e8810 */ /* 0x000fe40007ffe0ff */
[----:B------:R-:W-:Y:S02]  /*e880*/  ISETP.NE.AND P0, PT, RZ, c[0x0][0x2d0], PT ;  /* 0x0000b400ff007a0c */ /* 0x000fe40003f05270 */
[----:B------:R-:W-:-:S06]  /*e890*/  ISETP.GE.U32.AND P3, PT, R6, R5, PT ;  /* 0x000000050600720c */ /* 0x000fcc0003f66070 */
[----:B------:R-:W-:-:S04]  /*e8a0*/  @P4 IADD3 R15, R15, 0x1, RZ ;  /* 0x000000010f0f4810 */ /* 0x000fc80007ffe0ff */
[----:B------:R-:W-:-:S03]  /*e8b0*/  MOV R5, R15 ;  /* 0x0000000f00057202 */ /* 0x000fc60000000f00 */
[----:B------:R-:W-:Y:S02]  /*e8c0*/  @P3 IADD3 R14, R14, 0x1, RZ ;  /* 0x000000010e0e3810 */ /* 0x000fe40007ffe0ff */
[----:B------:R-:W-:Y:S02]  /*e8d0*/  @!P5 IMAD.MOV R5, RZ, RZ, -R5 ;  /* 0x000000ffff05d224 */ /* 0x000fe400078e0a05 */
[----:B------:R-:W-:-:S03]  /*e8e0*/  @!P2 IADD3 R14, -R14, RZ, RZ ;  /* 0x000000ff0e0ea210 */ /* 0x000fc60007ffe1ff */
        /* <DEDUP_REMOVED lines=22> */
.L_x_2058:
[----:B------:R-:W-:-:S05]  /*ea50*/  IMAD.MOV.U32 R6, RZ, RZ, c[0x0][0x198] ;  /* 0x00006600ff067624 */ /* 0x000fca00078e00ff */
[----:B------:R-:W-:-:S04]  /*ea60*/  LEA R6, -R6, RZ, 0x8 ;  /* 0x000000ff06067211 */ /* 0x000fc800078e41ff */
[----:B------:R-:W-:Y:S02]  /*ea70*/  SHF.R.S32.HI R5, RZ, 0x1f, R6 ;  /* 0x0000001fff057819 */ /* 0x000fe40000011406 */
.L_x_2059:
[----:B------:R-:W-:Y:S01]  /*ea80*/  ISETP.GE.AND P0, PT, R188, c[0x0][0x220], PT ;  /* 0x00008800bc007a0c */ /* 0x000fe20003f06270 */
[----:B------:R-:W-:Y:S01]  /*ea90*/  IMAD R20, R125, c[0x0][0x198], RZ ;  /* 0x000066007d147a24 */ /* 0x000fe200078e02ff */
[----:B------:R-:W-:Y:S03]  /*eaa0*/  BSSY B0, `(.L_x_2060) ;  /* 0x0000068000007945 */ /* 0x000fe60003800000 */
[----:B------:R-:W-:-:S04]  /*eab0*/  IMAD R20, R124, c[0x0][0x19c], R20 ;  /* 0x000067007c147a24 */ /* 0x000fc800078e0214 */
[----:B------:R-:W-:-:S04]  /*eac0*/  IMAD.IADD R21, R123, 0x1, R20 ;  /* 0x000000017b157824 */ /* 0x000fc800078e0214 */
[----:B------:R-:W-:Y:S01]  /*ead0*/  @!P0 IMAD.MOV.U32 R12, RZ, RZ, c[0x0][0x198] ;  /* 0x00006600ff0c8624 */ /* 0x000fe200078e00ff */
[----:B------:R1:W-:Y:S01]  /*eae0*/  @P0 STS [R213+0x1000], RZ ;  /* 0x001000ffd5000388 */ /* 0x0003e20000000800 */
[----:B------:R-:W-:Y:S02]  /*eaf0*/  @!P0 IMAD.MOV.U32 R14, RZ, RZ, c[0x0][0x19c] ;  /* 0x00006700ff0e8624 */ /* 0x000fe400078e00ff */
[----:B------:R-:W-:Y:S01]  /*eb00*/  @!P0 IMAD.MOV.U32 R7, RZ, RZ, c[0x0][0x198] ;  /* 0x00006600ff078624 */ /* 0x000fe200078e00ff */
[CC--:B------:R-:W-:Y:S01]  /*eb10*/  @!P0 LEA R17, P2, R12.reuse, R122.reuse, 0x6 ;  /* 0x0000007a0c118211 */ /* 0x0c0fe200078430ff */
[----:B------:R-:W-:Y:S01]  /*eb20*/  @!P0 IMAD.MOV.U32 R15, RZ, RZ, c[0x0][0x19c] ;  /* 0x00006700ff0f8624 */ /* 0x000fe200078e00ff */
[----:B------:R1:W-:Y:S01]  /*eb30*/  @P0 STS [R213+0x1004], RZ ;  /* 0x001004ffd5000388 */ /* 0x0003e20000000800 */
[----:B------:R-:W-:Y:S01]  /*eb40*/  @!P0 IMAD.MOV.U32 R24, RZ, RZ, c[0x0][0x198] ;  /* 0x00006600ff188624 */ /* 0x000fe200078e00ff */
[CC--:B------:R-:W-:Y:S01]  /*eb50*/  @!P0 LEA R16, P1, R7.reuse, R122.reuse, 0x7 ;  /* 0x0000007a07108211 */ /* 0x0c0fe200078238ff */
[----:B------:R-:W-:Y:S01]  /*eb60*/  @!P0 IMAD.MOV.U32 R18, RZ, RZ, c[0x0][0x198] ;  /* 0x00006600ff128624 */ /* 0x000fe200078e00ff */
[-C--:B------:R-:W-:Y:S01]  /*eb70*/  @!P0 LEA.HI.X R14, R12, R21.reuse, R14, 0x6, P2 ;  /* 0x000000150c0e8211 */ /* 0x080fe200010f340e */
[----:B------:R1:W-:Y:S01]  /*eb80*/  @P0 STS.64 [R213+0x1008], RZ ;  /* 0x001008ffd5000388 */ /* 0x0003e20000000a00 */
[----:B------:R-:W-:Y:S01]  /*eb90*/  @!P0 IADD3 R41, P3, P2, R6, R122, R41 ;  /* 0x0000007a06298210 */ /* 0x000fe20007a7e029 */
[----:B------:R-:W-:Y:S01]  /*eba0*/  @!P0 IMAD.MOV.U32 R26, RZ, RZ, c[0x0][0x198] ;  /* 0x00006600ff1a8624 */ /* 0x000fe200078e00ff */
[-C--:B------:R-:W-:Y:S01]  /*ebb0*/  @!P0 LEA.HI.X R15, R7, R21.reuse, R15, 0x7, P1 ;  /* 0x00000015070f8211 */ /* 0x080fe200008f3c0f */
[----:B------:R-:W-:Y:S01]  /*ebc0*/  @!P0 IMAD.MOV.U32 R20, RZ, RZ, R122 ;  /* 0x000000ffff148224 */ /* 0x000fe200078e007a */
[----:B------:R-:W-:Y:S01]  /*ebd0*/  @!P0 LEA R22, P1, R41, c[0x0][0x168], 0x1 ;  /* 0x00005a0029168a11 */ /* 0x000fe200078208ff */
[----:B------:R-:W-:Y:S01]  /*ebe0*/  @!P0 IMAD.MOV.U32 R7, RZ, RZ, c[0x0][0x19c] ;  /* 0x00006700ff078624 */ /* 0x000fe200078e00ff */
[----:B------:R-:W-:Y:S01]  /*ebf0*/  @!P0 IADD3.X R40, R5, R21, R40, P3, P2 ;  /* 0x0000001505288210 */ /* 0x000fe20001fe4428 */
[----:B------:R-:W-:Y:S01]  /*ec00*/  @!P0 IMAD.WIDE.U32 R26, R26, 0x60, R20 ;  /* 0x000000601a1a8825 */ /* 0x000fe200078e0014 */
[----:B------:R-:W-:-:S02]  /*ec10*/  @!P0 LEA R12, P4, R6, R232, 0x1 ;  /* 0x000000e8060c8211 */ /* 0x000fc400078808ff */
[----:B------:R-:W-:Y:S01]  /*ec20*/  @!P0 LEA.HI.X R23, R41, c[0x0][0x16c], R40, 0x1, P1 ;  /* 0x00005b0029178a11 */ /* 0x000fe200008f0c28 */
[----:B------:R-:W-:Y:S01]  /*ec30*/  @!P0 IMAD R7, R7, 0xc0, RZ ;  /* 0x000000c007078824 */ /* 0x000fe200078e02ff */
[C---:B------:R-:W-:Y:S02]  /*ec40*/  @!P0 IADD3 R17, P1, R6.reuse, R17, RZ ;  /* 0x0000001106118210 */ /* 0x040fe40007f3e0ff */
[----:B------:R-:W-:-:S03]  /*ec50*/  @!P0 LEA.HI.X R13, R6, R233, R5, 0x1, P4 ;  /* 0x000000e9060d8211 */ /* 0x000fc600020f0c05 */
[----:B------:R-:W-:Y:S01]  /*ec60*/  @!P0 IMAD.X R14, R5, 0x1, R14, P1 ;  /* 0x00000001050e8824 */ /* 0x000fe200008e060e */
[C---:B------:R-:W-:Y:S01]  /*ec70*/  @!P0 LEA R28, P1, R17.reuse, c[0x0][0x168], 0x1 ;  /* 0x00005a00111c8a11 */ /* 0x040fe200078208ff */
[----:B------:R-:W-:Y:S01]  /*ec80*/  @!PT LDS RZ, [RZ] ;  /* 0x00000000fffff984 */ /* 0x000fe20000000800 */
[----:B------:R-:W-:Y:S01]  /*ec90*/  @!PT LDS RZ, [RZ] ;  /* 0x00000000fffff984 */ /* 0x000fe20000000800 */
[----:B------:R-:W-:Y:S01]  /*eca0*/  @!PT LDS RZ, [RZ] ;  /* 0x00000000fffff984 */ /* 0x000fe20000000800 */
[----:B------:R2:W-:Y:S03]  /*ecb0*/  @!P0 LDGSTS.E.BYPASS.LTC128B.128 [R213+0x1000], [R12.64] ;  /* 0x010000000cd58fae */ /* 0x0005e6000b901d46 */
[----:B------:R-:W-:Y:S01]  /*ecc0*/  @!P0 LEA.HI.X R29, R17, c[0x0][0x16c], R14, 0x1, P1 ;  /* 0x00005b00111d8a11 */ /* 0x000fe200008f0c0e */
[----:B------:R1:W-:Y:S01]  /*ecd0*/  @P0 STS.128 [R213+0x1800], RZ ;  /* 0x001800ffd5000388 */ /* 0x0003e20000000c00 */
[C---:B------:R-:W-:Y:S02]  /*ece0*/  @!P0 IADD3 R16, P1, R6.reuse, R16, RZ ;  /* 0x0000001006108210 */ /* 0x040fe40007f3e0ff */
[----:B------:R-:W-:Y:S01]  /*ecf0*/  @!P0 IADD3 R14, P4, R6, R26, RZ ;  /* 0x0000001a060e8210 */ /* 0x000fe20007f9e0ff */
[----:B------:R-:W-:Y:S01]  /*ed00*/  @!PT LDS RZ, [RZ] ;  /* 0x00000000fffff984 */ /* 0x000fe20000000800 */
[----:B------:R-:W-:Y:S01]  /*ed10*/  @!PT LDS RZ, [RZ] ;  /* 0x00000000fffff984 */ /* 0x000fe20000000800 */
[----:B------:R-:W-:Y:S01]  /*ed20*/  @!PT LDS RZ, [RZ] ;  /* 0x00000000fffff984 */ /* 0x000fe20000000800 */
[----:B------:R1:W-:Y:S01]  /*ed30*/  @!P0 LDGSTS.E.BYPASS.LTC128B.128 [R213+0x1800], [R22.64] ;  /* 0x0180000016d58fae */ /* 0x0003e2000b901d46 */
[----:B------:R-:W-:Y:S01]  /*ed40*/  @!P0 LEA R30, P3, R16, c[0x0][0x168], 0x1 ;  /* 0x00005a00101e8a11 */ /* 0x000fe200078608ff */
[----:B------:R-:W-:-:S02]  /*ed50*/  @!P0 IMAD.X R15, R5, 0x1, R15, P1 ;  /* 0x00000001050f8824 */ /* 0x000fc400008e060f */
[----:B------:R1:W-:Y:S03]  /*ed60*/  @P0 STS.128 [R213+0x2000], RZ ;  /* 0x002000ffd5000388 */ /* 0x0003e60000000c00 */
[----:B------:R-:W-:Y:S01]  /*ed70*/  @!P0 LEA.HI.X R31, R16, c[0x0][0x16c], R15, 0x1, P3 ;  /* 0x00005b00101f8a11 */ /* 0x000fe200018f0c0f */
[----:B------:R-:W-:Y:S01]  /*ed80*/  @!PT LDS RZ, [RZ] ;  /* 0x00000000fffff984 */ /* 0x000fe20000000800 */
[----:B------:R-:W-:Y:S01]  /*ed90*/  @!PT LDS RZ, [RZ] ;  /* 0x00000000fffff984 */ /* 0x000fe20000000800 */
[----:B------:R-:W-:Y:S01]  /*eda0*/  @!PT LDS RZ, [RZ] ;  /* 0x00000000fffff984 */ /* 0x000fe20000000800 */
[----:B------:R1:W-:Y:S01]  /*edb0*/  @!P0 LDGSTS.E.BYPASS.LTC128B.128 [R213+0x2000], [R28.64] ;  /* 0x020000001cd58fae */ /* 0x0003e2000b901d46 */
[----:B------:R-:W-:-:S03]  /*edc0*/  @!P0 LEA R26, P3, R14, c[0x0][0x168], 0x1 ;  /* 0x00005a000e1a8a11 */ /* 0x000fc600078608ff */
[----:B------:R1:W-:Y:S01]  /*edd0*/  @P0 STS.128 [R213+0x2800], RZ ;  /* 0x002800ffd5000388 */ /* 0x0003e20000000c00 */
[----:B--2---:R-:W-:Y:S02]  /*ede0*/  @!P0 IMAD.MOV.U32 R12, RZ, RZ, R122 ;  /* 0x000000ffff0c8224 */ /* 0x004fe400078e007a */
[----:B------:R-:W-:-:S04]  /*edf0*/  @!P0 IMAD.MOV.U32 R13, RZ, RZ, R21 ;  /* 0x000000ffff0d8224 */ /* 0x000fc800078e0015 */
[----:B------:R-:W-:-:S04]  /*ee00*/  @!P0 IMAD.WIDE.U32 R24, R24, 0xa0, R12 ;  /* 0x000000a018188825 */ /* 0x000fc800078e000c */
[----:B------:R-:W-:Y:S01]  /*ee10*/  @!P0 IMAD.WIDE.U32 R18, R18, 0xc0, R12 ;  /* 0x000000c012128825 */ /* 0x000fe200078e000c */
[----:B------:R-:W-:-:S03]  /*ee20*/  @!P0 IADD3 R17, P2, R6, R24, RZ ;  /* 0x0000001806118210 */ /* 0x000fc60007f5e0ff */
[----:B------:R-:W-:Y:S01]  /*ee30*/  @!P0 IMAD.MOV.U32 R13, RZ, RZ, c[0x0][0x19c] ;  /* 0x00006700ff0d8624 */ /* 0x000fe200078e00ff */
[----:B------:R-:W-:Y:S01]  /*ee40*/  @!P0 IADD3 R18, P1, R6, R18, RZ ;  /* 0x0000001206128210 */ /* 0x000fe20007f3e0ff */
[----:B------:R-:W-:Y:S02]  /*ee50*/  @!P0 IMAD.MOV.U32 R12, RZ, RZ, c[0x0][0x19c] ;  /* 0x00006700ff0c8624 */ /* 0x000fe400078e00ff */
[----:B------:R-:W-:Y:S01]  /*ee60*/  @!P0 IMAD R13, R13, 0x60, RZ ;  /* 0x000000600d0d8824 */ /* 0x000fe200078e02ff */
[C---:B------:R-:W-:Y:S01]  /*ee70*/  @!P0 IADD3.X R7, R5.reuse, R7, R19, P1, !PT ;  /* 0x0000000705078210 */ /* 0x040fe20000ffe413 */
[----:B------:R-:W-:Y:S01]  /*ee80*/  @!P0 IMAD R12, R12, 0xa0, RZ ;  /* 0x000000a00c0c8824 */ /* 0x000fe200078e02ff */
[----:B------:R-:W-:Y:S02]  /*ee90*/  @!P0 LEA R16, P1, R18, c[0x0][0x168], 0x1 ;  /* 0x00005a0012108a11 */ /* 0x000fe400078208ff */
[C---:B------:R-:W-:Y:S02]  /*eea0*/  @!P0 IADD3.X R13, R5.reuse, R27, R13, P4, !PT ;  /* 0x0000001b050d8210 */ /* 0x040fe400027fe40d */
[----:B------:R-:W-:-:S02]  /*eeb0*/  @!P0 IADD3.X R12, R5, R25, R12, P2, !PT ;  /* 0x00000019050c8210 */ /* 0x000fc400017fe40c */
[C---:B------:R-:W-:Y:S02]  /*eec0*/  @!P0 LEA R24, P2, R17.reuse, c[0x0][0x168], 0x1 ;  /* 0x00005a0011188a11 */ /* 0x040fe400078408ff */
[----:B------:R-:W-:Y:S02]  /*eed0*/  @!P0 LEA.HI.X R27, R14, c[0x0][0x16c], R13, 0x1, P3 ;  /* 0x00005b000e1b8a11 */ /* 0x000fe400018f0c0d */
        /* <DEDUP_REMOVED lines=36> */
.L_x_2061:
[----:B------:R-:W-:Y:S05]  /*f120*/  BSYNC B0 ;  /* 0x0000000000007941 */ /* 0x000fea0003800000 */
.L_x_2060:
[----:B------:R-:W0:Y:S01]  /*f130*/  LDGDEPBAR ;  /* 0x00000000000079af */ /* 0x000e220000000000 */
[----:B------:R-:W-:-:S04]  /*f140*/  LEA R232, P0, R6, R232, 0x1 ;  /* 0x000000e806e87211 */ /* 0x000fc800078008ff */
[----:B------:R-:W-:Y:S02]  /*f150*/  LEA.HI.X R233, R6, R233, R5, 0x1, P0 ;  /* 0x000000e906e97211 */ /* 0x000fe400000f0c05 */
.L_x_2057:
[----:B------:R-:W-:Y:S02]  /*f160*/  FMNMX.FTZ R6, R89, R88, !PT ;  /* 0x0000005859067209 */ /* 0x000fe40007810000 */
[----:B------:R-:W-:Y:S02]  /*f170*/  SHF.L.U32 R234, R234, 0x1, RZ ;  /* 0x00000001eaea7819 */ /* 0x000fe400000006ff */
[----:B------:R-:W-:Y:S02]  /*f180*/  FMNMX.FTZ R6, R87, R6, !PT ;  /* 0x0000000657067209 */ /* 0x000fe40007810000 */
[----:B------:R-:W-:Y:S01]  /*f190*/  LEA R235, R9, R234, 0x1 ;  /* 0x000000ea09eb7211 */ /* 0x000fe200078e08ff */
[----:B------:R-:W-:Y:S01]  /*f1a0*/  LDSM.16.MT88.4 R36, [R234+0x5400] ;  /* 0x00540000ea24783b */ /* 0x000fe20000004200 */
[----:B------:R-:W-:-:S03]  /*f1b0*/  FMNMX.FTZ R6, R84, R6, !PT ;  /* 0x0000000654067209 */ /* 0x000fc60007810000 */
[----:B--2---:R-:W-:Y:S01]  /*f1c0*/  LDSM.16.MT88.4 R12, [R235+0x5000] ;  /* 0x00500000eb0c783b */ /* 0x004fe20000004200 */
        /* <DEDUP_REMOVED lines=130> */
[----:B------:R-:W-:Y:S02]  /*f9f0*/  FFMA.FTZ R68, R178, c[0x0][0x23c], -R75 ;  /* 0x00008f00b2447a23 */ /* 0x000fe4000001084b */
[----:B------:R-:W-:Y:S01]  /*fa00*/  FMNMX.FTZ R5, R153, R5, !PT ;  /* 0x0000000599057209 */ /* 0x000fe20007810000 */
[----:B------:R-:W-:Y:S02]  /*fa10*/  FADD.FTZ R141, R142, R141 ;  /* 0x0000008d8e8d7221 */ /* 0x000fe40000010000 */
[----:B------:R-:W-:Y:S01]  /*fa20*/  FFMA.FTZ R67, R180, c[0x0][0x23c], -R75 ;  /* 0x00008f00b4437a23 */ /* 0x000fe2000001084b */
[----:B------:R-:W-:Y:S01]  /*fa30*/  FMNMX.FTZ R5, R155, R5, !PT ;  /* 0x000000059b057209 */ /* 0x000fe20007810000 */
[----:B------:R-:W-:Y:S01]  /*fa40*/  MUFU.EX2 R106, R106 ;  /* 0x0000006a006a7308 */ /* 0x000fe20000000800 */
[----:B--2---:R-:W-:Y:S01]  /*fa50*/  F2FP.BF16.PACK_AB R22, R124, R138 ;  /* 0x0000008a7c16723e */ /* 0x004fe200000010ff */
[----:B------:R-:W-:Y:S01]  /*fa60*/  FADD.FTZ R141, R138, R141 ;  /* 0x0000008d8a8d7221 */ /* 0x000fe20000010000 */
[----:B------:R-:W-:Y:S01]  /*fa70*/  FMNMX.FTZ R5, R157, R5, !PT ;  /* 0x000000059d057209 */ /* 0x000fe20007810000 */
[----:B------:R-:W-:-:S02]  /*fa80*/  FFMA.FTZ R66, R179, c[0x0][0x23c], -R75 ;  /* 0x00008f00b3427a23 */ /* 0x000fc4000001084b */
        /* <DEDUP_REMOVED lines=33> */
[--C-:B------:R-:W-:Y:S01]  /*fca0*/  FFMA.FTZ R158, R158, c[0x0][0x23c], -R75.reuse ;  /* 0x00008f009e9e7a23 */ /* 0x100fe2000001084b */
[----:B------:R-:W-:Y:S01]  /*fcb0*/  LDSM.16.MT88.4 R216, [R235+0x8c00] ;  /* 0x008c0000ebd8783b */ /* 0x000fe20000004200 */
        /* <DEDUP_REMOVED lines=86> */
[----:B------:R-:W-:Y:S01]  /*10220*/  FFMA.FTZ R139, R102, c[0x0][0x23c], -R40 ;  /* 0x00008f00668b7a23 */ /* 0x000fe20000010828 */
        /* <DEDUP_REMOVED lines=29> */
[----:B------:R-:W3:Y:S01]  /*10400*/  MUFU.EX2 R115, R115 ;  /* 0x0000007300737308 */ /* 0x000ee20000000800 */
[----:B------:R-:W-:Y:S02]  /*10410*/  FADD.FTZ R130, R130, R136 ;  /* 0x0000008882827221 */ /* 0x000fe40000010000 */
[----:B------:R-:W-:Y:S02]  /*10420*/  FFMA.FTZ R166, R166, c[0x0][0x23c], -R40 ;  /* 0x00008f00a6a67a23 */ /* 0x000fe40000010828 */
[----:B------:R-:W-:Y:S01]  /*10430*/  F2FP.BF16.PACK_AB R12, R113, R123 ;  /* 0x0000007b710c723e */ /* 0x000fe200000010ff */
[----:B------:R-:W-:Y:S01]  /*10440*/  HMMA.16816.F32.BF16 R20, R20, R14, RZ ;  /* 0x0000000e1414723c */ /* 0x000fe200000418ff */
[----:B--2---:R-:W-:Y:S01]  /*10450*/  F2FP.BF16.PACK_AB R13, R116, R125 ;  /* 0x0000007d740d723e */ /* 0x004fe200000010ff */
[----:B------:R-:W2:Y:S01]  /*10460*/  MUFU.EX2 R114, R114 ;  /* 0x0000007200727308 */ /* 0x000ea20000000800 */
[----:B------:R-:W-:-:S02]  /*10470*/  FADD.FTZ R130, R127, R130 ;  /* 0x000000827f827221 */ /* 0x000fc40000010000 */
[--C-:B------:R-:W-:Y:S02]  /*10480*/  FFMA.FTZ R165, R165, c[0x0][0x23c], -R40.reuse ;  /* 0x00008f00a5a57a23 */ /* 0x100fe40000010828 */
[----:B------:R-:W-:Y:S01]  /*10490*/  F2FP.BF16.PACK_AB R14, R107, R112 ;  /* 0x000000706b0e723e */ /* 0x000fe200000010ff */
[----:B------:R-:W-:Y:S01]  /*104a0*/  FFMA.FTZ R162, R162, c[0x0][0x23c], -R40 ;  /* 0x00008f00a2a27a23 */ /* 0x000fe20000010828 */
        /* <DEDUP_REMOVED lines=12> */
[----:B------:R-:W4:Y:S01]  /*10570*/  LDSM.16.MT88.4 R36, [R235+0x5800] ;  /* 0x00580000eb24783b */ /* 0x000f220000004200 */
[----:B------:R-:W5:Y:S01]  /*10580*/  MUFU.EX2 R140, R140 ;  /* 0x0000008c008c7308 */ /* 0x000f620000000800 */
[----:B------:R-:W-:Y:S02]  /*10590*/  FADD.FTZ R109, R109, R125 ;  /* 0x0000007d6d6d7221 */ /* 0x000fe40000010000 */
[--C-:B------:R-:W-:Y:S02]  /*105a0*/  FFMA.FTZ R159, R159, c[0x0][0x23c], -R40.reuse ;  /* 0x00008f009f9f7a23 */ /* 0x100fe40000010828 */
[----:B---3--:R-:W-:Y:S01]  /*105b0*/  FADD.FTZ R109, R115, R109 ;  /* 0x0000006d736d7221 */ /* 0x008fe20000010000 */
[----:B------:R-:W-:Y:S01]  /*105c0*/  HMMA.16816.F32.BF16 R24, R12, R16, R24 ;  /* 0x000000100c18723c */ /* 0x000fe20000041818 */
[--C-:B------:R-:W-:Y:S01]  /*105d0*/  FFMA.FTZ R154, R154, c[0x0][0x23c], -R40.reuse ;  /* 0x00008f009a9a7a23 */ /* 0x100fe20000010828 */
[----:B------:R-:W3:Y:S01]  /*105e0*/  MUFU.EX2 R129, R129 ;  /* 0x0000008100817308 */ /* 0x000ee20000000800 */
[----:B------:R-:W-:-:S02]  /*105f0*/  FFMA.FTZ R152, R152, c[0x0][0x23c], -R40 ;  /* 0x00008f0098987a23 */ /* 0x000fc40000010828 */
[--C-:B------:R-:W-:Y:S02]  /*10600*/  FFMA.FTZ R150, R150, c[0x0][0x23c], -R40.reuse ;  /* 0x00008f0096967a23 */ /* 0x100fe40000010828 */
[--C-:B------:R-:W-:Y:S01]  /*10610*/  FFMA.FTZ R145, R145, c[0x0][0x23c], -R40.reuse ;  /* 0x00008f0091917a23 */ /* 0x100fe20000010828 */
[----:B------:R-:W-:Y:S01]  /*10620*/  HMMA.16816.F32.BF16 R20, R12, R18, R20 ;  /* 0x000000120c14723c */ /* 0x000fe20000041814 */
[----:B------:R-:W3:Y:S01]  /*10630*/  LDSM.16.MT88.4 R16, [R234+0x5c00] ;  /* 0x005c0000ea10783b */ /* 0x000ee20000004200 */
[----:B------:R-:W-:Y:S01]  /*10640*/  MUFU.EX2 R135, R135 ;  /* 0x0000008700877308 */ /* 0x000fe20000000800 */
[--C-:B------:R-:W-:Y:S02]  /*10650*/  FFMA.FTZ R143, R143, c[0x0][0x23c], -R40.reuse ;  /* 0x00008f008f8f7a23 */ /* 0x100fe40000010828 */
[----:B------:R-:W-:Y:S02]  /*10660*/  FFMA.FTZ R133, R133, c[0x0][0x23c], -R40 ;  /* 0x00008f0085857a23 */ /* 0x000fe40000010828 */
[C---:B------:R-:W-:Y:S01]  /*10670*/  F2FP.BF16.PACK_AB R12, R105.reuse, R106 ;  /* 0x0000006a690c723e */ /* 0x040fe200000010ff */
        /* <DEDUP_REMOVED lines=10> */
[C---:B------:R-:W-:Y:S01]  /*10720*/  HMMA.16816.F32.BF16 R8, R12.reuse, R28, R8 ;  /* 0x0000001c0c08723c */ /* 0x040fe20000041808 */
[----:B------:R-:W-:Y:S02]  /*10730*/  FADD.FTZ R104, R100, R104 ;  /* 0x0000006864687221 */ /* 0x000fe40000010000 */
[----:B------:R-:W-:Y:S02]  /*10740*/  FADD.FTZ R122, R122, R114 ;  /* 0x000000727a7a7221 */ /* 0x000fe40000010000 */
[----:B------:R-:W-:Y:S01]  /*10750*/  FADD.FTZ R104, R98, R104 ;  /* 0x0000006862687221 */ /* 0x000fe20000010000 */
[----:B------:R-:W1:Y:S01]  /*10760*/  MUFU.EX2 R144, R144 ;  /* 0x0000009000907308 */ /* 0x000e620000000800 */
[----:B-----5:R-:W-:Y:S01]  /*10770*/  FADD.FTZ R122, R140, R122 ;  /* 0x0000007a8c7a7221 */ /* 0x020fe20000010000 */
[----:B------:R-:W-:Y:S01]  /*10780*/  HMMA.16816.F32.BF16 R4, R12, R30, R4 ;  /* 0x0000001e0c04723c */ /* 0x000fe20000041804 */
[----:B------:R-:W5:Y:S01]  /*10790*/  LDSM.16.MT88.4 R28, [R235+0x5c00] ;  /* 0x005c0000eb1c783b */ /* 0x000f620000004200 */
[----:B------:R-:W-:-:S02]  /*107a0*/  FADD.FTZ R104, R96, R104 ;  /* 0x0000006860687221 */ /* 0x000fc40000010000 */
[--C-:B------:R-:W-:Y:S02]  /*107b0*/  FFMA.FTZ R131, R131, c[0x0][0x23c], -R40.reuse ;  /* 0x00008f0083837a23 */ /* 0x100fe40000010828 */
[----:B------:R-:W-:Y:S01]  /*107c0*/  MUFU.EX2 R148, R148 ;  /* 0x0000009400947308 */ /* 0x000fe20000000800 */
[--C-:B------:R-:W-:Y:S01]  /*107d0*/  FFMA.FTZ R103, R103, c[0x0][0x23c], -R40.reuse ;  /* 0x00008f0067677a23 */ /* 0x100fe20000010828 */
[C---:B----4-:R-:W-:Y:S01]  /*107e0*/  HMMA.16816.F32.BF16 R24, R12.reuse, R36, R24 ;  /* 0x000000240c18723c */ /* 0x050fe20000041818 */
[--C-:B------:R-:W-:Y:S02]  /*107f0*/  FFMA.FTZ R101, R101, c[0x0][0x23c], -R40.reuse ;  /* 0x00008f0065657a23 */ /* 0x100fe40000010828 */
[----:B------:R-:W-:Y:S02]  /*10800*/  FFMA.FTZ R117, R117, c[0x0][0x23c], -R40 ;  /* 0x00008f0075757a23 */ /* 0x000fe40000010828 */
[--C-:B------:R-:W-:Y:S01]  /*10810*/  FFMA.FTZ R76, R186, c[0x0][0x23c], -R75.reuse ;  /* 0x00008f00ba4c7a23 */ /* 0x100fe2000001084b */
[----:B------:R-:W4:Y:S01]  /*10820*/  MUFU.EX2 R149, R149 ;  /* 0x0000009500957308 */ /* 0x000f220000000800 */
        /* <DEDUP_REMOVED lines=8> */
[C---:B---3--:R-:W-:Y:S01]  /*108b0*/  F2FP.BF16.PACK_AB R13, R129.reuse, R140 ;  /* 0x0000008c810d723e */ /* 0x048fe200000010ff */
        /* <DEDUP_REMOVED lines=16> */
[----:B------:R-:W1:Y:S01]  /*109c0*/  MUFU.EX2 R157, R157 ;  /* 0x0000009d009d7308 */ /* 0x000e620000000800 */
[----:B------:R-:W-:-:S02]  /*109d0*/  FFMA.FTZ R49, R49, c[0x0][0x23c], -R40 ;  /* 0x00008f0031317a23 */ /* 0x000fc40000010828 */
[--C-:B------:R-:W-:Y:S02]  /*109e0*/  FFMA.FTZ R48, R48, c[0x0][0x23c], -R40.reuse ;  /* 0x00008f0030307a23 */ /* 0x100fe40000010828 */
[--C-:B------:R-:W-:Y:S01]  /*109f0*/  FFMA.FTZ R47, R47, c[0x0][0x23c], -R40.reuse ;  /* 0x00008f002f2f7a23 */ /* 0x100fe20000010828 */
[C---:B-----5:R-:W-:Y:S01]  /*10a00*/  HMMA.16816.F32.BF16 R24, R12.reuse, R28, R24 ;  /* 0x0000001c0c18723c */ /* 0x060fe20000041818 */
[--C-:B------:R-:W-:Y:S01]  /*10a10*/  FFMA.FTZ R46, R46, c[0x0][0x23c], -R40.reuse ;  /* 0x00008f002e2e7a23 */ /* 0x100fe20000010828 */
[----:B------:R-:W5:Y:S01]  /*10a20*/  MUFU.EX2 R164, R164 ;  /* 0x000000a400a47308 */ /* 0x000f620000000800 */
[--C-:B------:R-:W-:Y:S02]  /*10a30*/  FFMA.FTZ R45, R45, c[0x0][0x23c], -R40.reuse ;  /* 0x00008f002d2d7a23 */ /* 0x100fe40000010828 */
[--C-:B------:R-:W-:Y:S02]  /*10a40*/  FFMA.FTZ R44, R44, c[0x0][0x23c], -R40.reuse ;  /* 0x00008f002c2c7a23 */ /* 0x100fe40000010828 */
[----:B------:R-:W-:Y:S01]  /*10a50*/  FFMA.FTZ R209, R32, c[0x0][0x23c], -R40 ;  /* 0x00008f0020d17a23 */ /* 0x000fe20000010828 */
[----:B------:R-:W-:Y:S01]  /*10a60*/  HMMA.16816.F32.BF16 R20, R12, R30, R20 ;  /* 0x0000001e0c14723c */ /* 0x000fe20000041814 */
[----:B------:R-:W2:Y:S01]  /*10a70*/  LDSM.16.MT88.4 R28, [R234+0x6400] ;  /* 0x00640000ea1c783b */ /* 0x000ea20000004200 */
[----:B------:R-:W2:Y:S05]  /*10a80*/  MUFU.EX2 R161, R161 ;  /* 0x000000a100a17308 */ /* 0x000eaa0000000800 */
[----:B------:R-:W-:Y:S01]  /*10a90*/  F2FP.BF16.PACK_AB R12, R89, R91 ;  /* 0x0000005b590c723e */ /* 0x000fe200000010ff */
[----:B------:R-:W-:Y:S01]  /*10aa0*/  FADD.FTZ R91, R91, R95 ;  /* 0x0000005f5b5b7221 */ /* 0x000fe20000010000 */
[----:B-1----:R-:W-:Y:S01]  /*10ab0*/  F2FP.BF16.PACK_AB R13, R144, R147 ;  /* 0x00000093900d723e */ /* 0x002fe200000010ff */
[----:B------:R-:W-:Y:S01]  /*10ac0*/  MUFU.EX2 R163, R163 ;  /* 0x000000a300a37308 */ /* 0x000fe20000000800 */
[----:B------:R-:W-:Y:S01]  /*10ad0*/  F2FP.BF16.PACK_AB R14, R87, R88 ;  /* 0x00000058570e723e */ /* 0x000fe200000010ff */
[----:B------:R-:W-:Y:S01]  /*10ae0*/  FADD.FTZ R147, R147, R129 ;  /* 0x0000008193937221 */ /* 0x000fe20000010000 */
[----:B----4-:R-:W-:Y:S01]  /*10af0*/  F2FP.BF16.PACK_AB R15, R149, R148 ;  /* 0x00000094950f723e */ /* 0x010fe200000010ff */
[----:B------:R-:W-:-:S02]  /*10b00*/  FADD.FTZ R91, R89, R91 ;  /* 0x0000005b595b7221 */ /* 0x000fc40000010000 */
[----:B------:R-:W-:Y:S02]  /*10b10*/  FADD.FTZ R147, R144, R147 ;  /* 0x0000009390937221 */ /* 0x000fe40000010000 */
[----:B------:R-:W1:Y:S01]  /*10b20*/  MUFU.EX2 R175, R175 ;  /* 0x000000af00af7308 */ /* 0x000e620000000800 */
[----:B------:R-:W-:Y:S01]  /*10b30*/  FADD.FTZ R88, R88, R91 ;  /* 0x0000005b58587221 */ /* 0x000fe20000010000 */
[C---:B------:R-:W-:Y:S01]  /*10b40*/  HMMA.16816.F32.BF16 R8, R12.reuse, R36, R8 ;  /* 0x000000240c08723c */ /* 0x040fe20000041808 */
[----:B------:R-:W-:Y:S02]  /*10b50*/  FADD.FTZ R148, R148, R147 ;  /* 0x0000009394947221 */ /* 0x000fe40000010000 */
[----:B------:R-:W-:Y:S02]  /*10b60*/  FADD.FTZ R88, R87, R88 ;  /* 0x0000005857587221 */ /* 0x000fe40000010000 */
[----:B------:R-:W-:Y:S01]  /*10b70*/  FADD.FTZ R148, R149, R148 ;  /* 0x0000009495947221 */ /* 0x000fe20000010000 */
[----:B------:R-:W4:Y:S01]  /*10b80*/  MUFU.EX2 R174, R174 ;  /* 0x000000ae00ae7308 */ /* 0x000f220000000800 */
[----:B------:R-:W-:Y:S01]  /*10b90*/  FADD.FTZ R88, R84, R88 ;  /* 0x0000005854587221 */ /* 0x000fe20000010000 */
[C---:B------:R-:W-:Y:S01]  /*10ba0*/  HMMA.16816.F32.BF16 R4, R12.reuse, R38, R4 ;  /* 0x000000260c04723c */ /* 0x040fe20000041804 */
[----:B------:R-:W1:Y:S05]  /*10bb0*/  LDSM.16.MT88.4 R36, [R235+0x6400] ;  /* 0x00640000eb24783b */ /* 0x000e6a0000004200 */
[----:B------:R-:W1:Y:S02]  /*10bc0*/  MUFU.EX2 R173, R173 ;  /* 0x000000ad00ad7308 */ /* 0x000e640000000800 */
[C---:B---3--:R-:W-:Y:S06]  /*10bd0*/  HMMA.16816.F32.BF16 R24, R12.reuse, R16, R24 ;  /* 0x000000100c18723c */ /* 0x048fec0000041818 */
[----:B------:R-:W-:Y:S02]  /*10be0*/  MUFU.EX2 R172, R172 ;  /* 0x000000ac00ac7308 */ /* 0x000fe40000000800 */
[----:B------:R-:W-:Y:S01]  /*10bf0*/  HMMA.16816.F32.BF16 R20, R12, R18, R20 ;  /* 0x000000120c14723c */ /* 0x000fe20000041814 */
[----:B------:R-:W3:Y:S05]  /*10c00*/  LDSM.16.MT88.4 R16, [R234+0x6800] ;  /* 0x00680000ea10783b */ /* 0x000eea0000004200 */
        /* <DEDUP_REMOVED lines=16> */
[----:B------:R-:W-:Y:S02]  /*10d10*/  FADD.FTZ R80, R74, R80 ;  /* 0x000000504a507221 */ /* 0x000fe40000010000 */
[----:B-----5:R-:W-:Y:S01]  /*10d20*/  FADD.FTZ R157, R164, R157 ;  /* 0x0000009da49d7221 */ /* 0x020fe20000010000 */
[C---:B------:R-:W-:Y:S01]  /*10d30*/  HMMA.16816.F32.BF16 R4, R12.reuse, R30, R4 ;  /* 0x0000001e0c04723c */ /* 0x040fe20000041804 */
[----:B------:R-:W5:Y:S01]  /*10d40*/  LDSM.16.MT88.4 R28, [R235+0x6800] ;  /* 0x00680000eb1c783b */ /* 0x000f620000004200 */
[----:B------:R-:W-:Y:S06]  /*10d50*/  MUFU.EX2 R165, R165 ;  /* 0x000000a500a57308 */ /* 0x000fec0000000800 */
[C---:B-1----:R-:W-:Y:S02]  /*10d60*/  HMMA.16816.F32.BF16 R24, R12.reuse, R36, R24 ;  /* 0x000000240c18723c */ /* 0x042fe40000041818 */
[----:B------:R-:W1:Y:S06]  /*10d70*/  MUFU.EX2 R162, R162 ;  /* 0x000000a200a27308 */ /* 0x000e6c0000000800 */
[----:B------:R-:W-:Y:S01]  /*10d80*/  HMMA.16816.F32.BF16 R20, R12, R38, R20 ;  /* 0x000000260c14723c */ /* 0x000fe20000041814 */
[----:B------:R-:W1:Y:S01]  /*10d90*/  LDSM.16.MT88.4 R36, [R234+0x6c00] ;  /* 0x006c0000ea24783b */ /* 0x000e620000004200 */
[----:B------:R-:W-:Y:S05]  /*10da0*/  MUFU.EX2 R61, R61 ;  /* 0x0000003d003d7308 */ /* 0x000fea0000000800 */
[----:B------:R-:W-:-:S02]  /*10db0*/  F2FP.BF16.PACK_AB R12, R74, R78 ;  /* 0x0000004e4a0c723e */ /* 0x000fc400000010ff */
[C---:B------:R-:W-:Y:S01]  /*10dc0*/  F2FP.BF16.PACK_AB R13, R161.reuse, R164 ;  /* 0x000000a4a10d723e */ /* 0x040fe200000010ff */
[----:B------:R-:W-:Y:S01]  /*10dd0*/  MUFU.EX2 R60, R60 ;  /* 0x0000003c003c7308 */ /* 0x000fe20000000800 */
[C---:B------:R-:W-:Y:S01]  /*10de0*/  F2FP.BF16.PACK_AB R14, R72.reuse, R73 ;  /* 0x00000049480e723e */ /* 0x040fe200000010ff */
[----:B------:R-:W-:Y:S01]  /*10df0*/  FADD.FTZ R161, R161, R157 ;  /* 0x0000009da1a17221 */ /* 0x000fe20000010000 */
[----:B------:R-:W-:Y:S01]  /*10e00*/  F2FP.BF16.PACK_AB R15, R175, R163 ;  /* 0x000000a3af0f723e */ /* 0x000fe200000010ff */
[----:B------:R-:W-:Y:S02]  /*10e10*/  FADD.FTZ R73, R73, R80 ;  /* 0x0000005049497221 */ /* 0x000fe40000010000 */
[----:B------:R-:W-:Y:S02]  /*10e20*/  FADD.FTZ R161, R163, R161 ;  /* 0x000000a1a3a17221 */ /* 0x000fe40000010000 */
[----:B------:R-:W1:Y:S01]  /*10e30*/  MUFU.EX2 R159, R159 ;  /* 0x0000009f009f7308 */ /* 0x000e620000000800 */
[----:B------:R-:W-:Y:S01]  /*10e40*/  FADD.FTZ R73, R72, R73 ;  /* 0x0000004948497221 */ /* 0x000fe20000010000 */
[----:B---3--:R-:W-:Y:S01]  /*10e50*/  HMMA.16816.F32.BF16 R8, R12, R16, R8 ;  /* 0x000000100c08723c */ /* 0x008fe20000041808 */
[----:B------:R-:W-:-:S04]  /*10e60*/  FADD.FTZ R175, R175, R161 ;  /* 0x000000a1afaf7221 */ /* 0x000fc80000010000 */
[----:B----4-:R-:W-:Y:S01]  /*10e70*/  FADD.FTZ R175, R174, R175 ;  /* 0x000000afaeaf7221 */ /* 0x010fe20000010000 */
[----:B------:R-:W3:Y:S02]  /*10e80*/  MUFU.EX2 R154, R154 ;  /* 0x0000009a009a7308 */ /* 0x000ee40000000800 */
[----:B------:R-:W-:Y:S01]  /*10e90*/  HMMA.16816.F32.BF16 R4, R12, R18, R4 ;  /* 0x000000120c04723c */ /* 0x000fe20000041804 */
[----:B------:R-:W4:Y:S01]  /*10ea0*/  LDSM.16.MT88.4 R16, [R235+0x6c00] ;  /* 0x006c0000eb10783b */ /* 0x000f220000004200 */
[----:B------:R-:W-:-:S04]  /*10eb0*/  FADD.FTZ R175, R173, R175 ;  /* 0x000000afadaf7221 */ /* 0x000fc80000010000 */
[----:B------:R-:W-:Y:S02]  /*10ec0*/  MUFU.EX2 R152, R152 ;  /* 0x0000009800987308 */ /* 0x000fe40000000800 */
[C---:B-----5:R-:W-:Y:S06]  /*10ed0*/  HMMA.16816.F32.BF16 R24, R12.reuse, R28, R24 ;  /* 0x0000001c0c18723c */ /* 0x060fec0000041818 */
[----:B------:R-:W5:Y:S02]  /*10ee0*/  MUFU.EX2 R150, R150 ;  /* 0x0000009600967308 */ /* 0x000f640000000800 */
        /* <DEDUP_REMOVED lines=21> */
[C---:B----4-:R-:W-:Y:S02]  /*11040*/  HMMA.16816.F32.BF16 R24, R12.reuse, R16, R24 ;  /* 0x000000100c18723c */ /* 0x050fe40000041818 */
[----:B------:R-:W2:Y:S05]  /*11050*/  MUFU.EX2 R145, R145 ;  /* 0x0000009100917308 */ /* 0x000eaa0000000800 */
[----:B------:R-:W-:Y:S01]  /*11060*/  F2FP.BF16.PACK_AB R16, R66, R67 ;  /* 0x000000434210723e */ /* 0x000fe200000010ff */
[----:B------:R-:W-:Y:S01]  /*11070*/  HMMA.16816.F32.BF16 R20, R12, R18, R20 ;  /* 0x000000120c14723c */ /* 0x000fe20000041814 */
[----:B------:R-:W4:Y:S01]  /*11080*/  LDSM.16.MT88.4 R12, [R234+0x7400] ;  /* 0x00740000ea0c783b */ /* 0x000f220000004200 */
[----:B------:R-:W-:Y:S01]  /*11090*/  F2FP.BF16.PACK_AB R17, R166, R169 ;  /* 0x000000a9a611723e */ /* 0x000fe200000010ff */
[----:B------:R-:W1:Y:S01]  /*110a0*/  MUFU.EX2 R143, R143 ;  /* 0x0000008f008f7308 */ /* 0x000e620000000800 */
        /* <DEDUP_REMOVED lines=16> */
[----:B------:R-:W1:Y:S04]  /*111b0*/  MUFU.EX2 R54, R54 ;  /* 0x0000003600367308 */ /* 0x000e680000000800 */
[----:B------:R-:W-:Y:S01]  /*111c0*/  F2FP.BF16.PACK_AB R36, R62, R63 ;  /* 0x0000003f3e24723e */ /* 0x000fe200000010ff */
[----:B------:R-:W-:Y:S01]  /*111d0*/  HMMA.16816.F32.BF16 R20, R16, R38, R20 ;  /* 0x000000261014723c */ /* 0x000fe20000041814 */
[----:B------:R-:W1:Y:S01]  /*111e0*/  LDSM.16.MT88.4 R16, [R234+0x7800] ;  /* 0x00780000ea10783b */ /* 0x000e620000004200 */
[----:B------:R-:W-:Y:S01]  /*111f0*/  F2FP.BF16.PACK_AB R37, R154, R159 ;  /* 0x0000009f9a25723e */ /* 0x000fe200000010ff */
[----:B------:R-:W-:Y:S01]  /*11200*/  MUFU.EX2 R53, R53 ;  /* 0x0000003500357308 */ /* 0x000fe20000000800 */
[----:B------:R-:W-:-:S02]  /*11210*/  FADD.FTZ R63, R63, R66 ;  /* 0x000000423f3f7221 */ /* 0x000fc40000010000 */
[----:B------:R-:W-:Y:S01]  /*11220*/  FADD.FTZ R154, R154, R162 ;  /* 0x000000a29a9a7221 */ /* 0x000fe20000010000 */
[----:B------:R-:W-:Y:S01]  /*11230*/  F2FP.BF16.PACK_AB R38, R60, R61 ;  /* 0x0000003d3c26723e */ /* 0x000fe200000010ff */
[----:B------:R-:W-:Y:S01]  /*11240*/  FADD.FTZ R63, R62, R63 ;  /* 0x0000003f3e3f7221 */ /* 0x000fe20000010000 */
[----:B-----5:R-:W-:Y:S01]  /*11250*/  F2FP.BF16.PACK_AB R39, R150, R152 ;  /* 0x000000989627723e */ /* 0x020fe200000010ff */
[----:B------:R-:W-:Y:S01]  /*11260*/  FADD.FTZ R154, R152, R154 ;  /* 0x0000009a989a7221 */ /* 0x000fe20000010000 */
[----:B------:R-:W-:Y:S01]  /*11270*/  MUFU.EX2 R41, R41 ;  /* 0x0000002900297308 */ /* 0x000fe20000000800 */
[----:B------:R-:W-:Y:S02]  /*11280*/  FADD.FTZ R61, R61, R63 ;  /* 0x0000003f3d3d7221 */ /* 0x000fe40000010000 */
[----:B------:R-:W-:Y:S02]  /*11290*/  FADD.FTZ R150, R150, R154 ;  /* 0x0000009a96967221 */ /* 0x000fe40000010000 */
[----:B----4-:R-:W-:Y:S01]  /*112a0*/  HMMA.16816.F32.BF16 R8, R36, R12, R8 ;  /* 0x0000000c2408723c */ /* 0x010fe20000041808 */
[----:B------:R-:W-:-:S02]  /*112b0*/  FADD.FTZ R61, R60, R61 ;  /* 0x0000003d3c3d7221 */ /* 0x000fc40000010000 */
[----:B------:R-:W-:Y:S01]  /*112c0*/  MUFU.EX2 R103, R103 ;  /* 0x0000006700677308 */ /* 0x000fe20000000800 */
[----:B--2---:R-:W-:-:S04]  /*112d0*/  FADD.FTZ R150, R145, R150 ;  /* 0x0000009691967221 */ /* 0x004fc80000010000 */
[C---:B------:R-:W-:Y:S01]  /*112e0*/  HMMA.16816.F32.BF16 R4, R36.reuse, R14, R4 ;  /* 0x0000000e2404723c */ /* 0x040fe20000041804 */
[----:B------:R-:W2:Y:S01]  /*112f0*/  LDSM.16.MT88.4 R12, [R235+0x7800] ;  /* 0x00780000eb0c783b */ /* 0x000ea20000004200 */
[----:B------:R-:W-:Y:S01]  /*11300*/  FADD.FTZ R150, R143, R150 ;  /* 0x000000968f967221 */ /* 0x000fe20000010000 */
[----:B------:R-:W-:Y:S05]  /*11310*/  MUFU.EX2 R101, R101 ;  /* 0x0000006500657308 */ /* 0x000fea0000000800 */
[C---:B---3--:R-:W-:Y:S03]  /*11320*/  HMMA.16816.F32.BF16 R24, R36.reuse, R28, R24 ;  /* 0x0000001c2418723c */ /* 0x048fe60000041818 */
[----:B------:R-:W-:Y:S05]  /*11330*/  MUFU.EX2 R76, R76 ;  /* 0x0000004c004c7308 */ /* 0x000fea0000000800 */
[----:B------:R-:W-:Y:S03]  /*11340*/  HMMA.16816.F32.BF16 R28, R36, R30, R20 ;  /* 0x0000001e241c723c */ /* 0x000fe60000041814 */
[----:B------:R-:W-:Y:S04]  /*11350*/  MUFU.EX2 R93, R93 ;  /* 0x0000005d005d7308 */ /* 0x000fe80000000800 */
[----:B------:R-:W-:Y:S01]  /*11360*/  FFMA.FTZ R20, R110, c[0x0][0x23c], -R40 ;  /* 0x00008f006e147a23 */ /* 0x000fe20000010828 */
[----:B------:R-:W-:Y:S01]  /*11370*/  F2FP.BF16.PACK_AB R36, R58, R59 ;  /* 0x0000003b3a24723e */ /* 0x000fe200000010ff */
[----:B------:R-:W-:Y:S01]  /*11380*/  FADD.FTZ R59, R59, R61 ;  /* 0x0000003d3b3b7221 */ /* 0x000fe20000010000 */
[----:B------:R-:W-:Y:S01]  /*11390*/  F2FP.BF16.PACK_AB R37, R143, R145 ;  /* 0x000000918f25723e */ /* 0x000fe200000010ff */
[----:B------:R3:W-:Y:S01]  /*113a0*/  MUFU.EX2 R113, R20 ;  /* 0x0000001400717308 */ /* 0x0007e20000000800 */
[----:B------:R-:W-:Y:S01]  /*113b0*/  F2FP.BF16.PACK_AB R38, R56, R57 ;  /* 0x000000393826723e */ /* 0x000fe200000010ff */
[----:B------:R-:W-:Y:S01]  /*113c0*/  FADD.FTZ R59, R58, R59 ;  /* 0x0000003b3a3b7221 */ /* 0x000fe20000010000 */
[----:B------:R-:W-:Y:S01]  /*113d0*/  F2FP.BF16.PACK_AB R39, R131, R133 ;  /* 0x000000858327723e */ /* 0x000fe200000010ff */
[----:B------:R-:W-:-:S02]  /*113e0*/  FADD.FTZ R133, R133, R150 ;  /* 0x0000009685857221 */ /* 0x000fc40000010000 */
[----:B------:R-:W-:Y:S02]  /*113f0*/  FADD.FTZ R59, R57, R59 ;  /* 0x0000003b393b7221 */ /* 0x000fe40000010000 */
[----:B------:R-:W4:Y:S01]  /*11400*/  MUFU.EX2 R110, R117 ;  /* 0x00000075006e7308 */ /* 0x000f220000000800 */
[----:B------:R-:W-:Y:S01]  /*11410*/  FADD.FTZ R133, R131, R133 ;  /* 0x0000008583857221 */ /* 0x000fe20000010000 */
[----:B-1----:R-:W-:Y:S01]  /*11420*/  HMMA.16816.F32.BF16 R8, R36, R16, R8 ;  /* 0x000000102408723c */ /* 0x002fe20000041808 */
[----:B------:R-:W-:-:S04]  /*11430*/  FADD.FTZ R56, R56, R59 ;  /* 0x0000003b38387221 */ /* 0x000fc80000010000 */
[----:B------:R-:W-:Y:S01]  /*11440*/  FADD.FTZ R56, R55, R56 ;  /* 0x0000003837387221 */ /* 0x000fe20000010000 */
[----:B---3--:R-:W1:Y:S01]  /*11450*/  LDSM.16.MT88.4 R20, [R234+0x7c00] ;  /* 0x007c0000ea14783b */ /* 0x008e620000004200 */
[----:B------:R-:W-:Y:S01]  /*11460*/  MUFU.EX2 R102, R102 ;  /* 0x0000006600667308 */ /* 0x000fe20000000800 */
[----:B------:R-:W-:Y:S01]  /*11470*/  HMMA.16816.F32.BF16 R4, R36, R18, R4 ;  /* 0x000000122404723c */ /* 0x000fe20000041804 */
[----:B------:R-:W-:Y:S01]  /*11480*/  FADD.FTZ R56, R54, R56 ;  /* 0x0000003836387221 */ /* 0x000fe20000010000 */
[----:B------:R-:W3:Y:S01]  /*11490*/  LDSM.16.MT88.4 R16, [R235+0x7c00] ;  /* 0x007c0000eb10783b */ /* 0x000ee20000004200 */
[----:B----4-:R-:W-:-:S04]  /*114a0*/  FADD.FTZ R133, R110, R133 ;  /* 0x000000856e857221 */ /* 0x010fc80000010000 */
[----:B------:R-:W-:Y:S01]  /*114b0*/  MUFU.EX2 R128, R128 ;  /* 0x0000008000807308 */ /* 0x000fe20000000800 */
[C---:B--2---:R-:W-:Y:S07]  /*114c0*/  HMMA.16816.F32.BF16 R24, R36.reuse, R12, R24 ;  /* 0x0000000c2418723c */ /* 0x044fee0000041818 */
[----:B------:R-:W-:Y:S01]  /*114d0*/  F2FP.BF16.PACK_AB R12, R54, R55 ;  /* 0x00000037360c723e */ /* 0x000fe200000010ff */
[----:B------:R-:W-:Y:S01]  /*114e0*/  HMMA.16816.F32.BF16 R28, R36, R14, R28 ;  /* 0x0000000e241c723c */ /* 0x000fe2000004181c */
[----:B------:R-:W2:Y:S01]  /*114f0*/  LDSM.16.MT88.4 R36, [R234+0x8000] ;  /* 0x00800000ea24783b */ /* 0x000ea20000004200 */
[C---:B------:R-:W-:Y:S01]  /*11500*/  F2FP.BF16.PACK_AB R13, R113.reuse, R110 ;  /* 0x0000006e710d723e */ /* 0x040fe200000010ff */
        /* <DEDUP_REMOVED lines=13> */
[C---:B------:R-:W-:Y:S01]  /*115e0*/  HMMA.16816.F32.BF16 R4, R12.reuse, R22, R4 ;  /* 0x000000160c04723c */ /* 0x040fe20000041804 */
[----:B------:R-:W2:Y:S05]  /*115f0*/  LDSM.16.MT88.4 R20, [R235+0x8000] ;  /* 0x00800000eb14783b */ /* 0x000eaa0000004200 */
[----:B------:R-:W-:Y:S02]  /*11600*/  MUFU.EX2 R151, R151 ;  /* 0x0000009700977308 */ /* 0x000fe40000000800 */
[C---:B---3--:R-:W-:Y:S06]  /*11610*/  HMMA.16816.F32.BF16 R24, R12.reuse, R16, R24 ;  /* 0x000000100c18723c */ /* 0x048fec0000041818 */
[----:B------:R-:W3:Y:S01]  /*11620*/  MUFU.EX2 R158, R158 ;  /* 0x0000009e009e7308 */ /* 0x000ee20000000800 */
[----:B-1----:R-:W-:Y:S01]  /*11630*/  FFMA.FTZ R85, R86, c[0x0][0x23c], -R75 ;  /* 0x00008f0056557a23 */ /* 0x002fe2000001084b */
[----:B------:R-:W-:Y:S01]  /*11640*/  HMMA.16816.F32.BF16 R28, R12, R18, R28 ;  /* 0x000000120c1c723c */ /* 0x000fe2000004181c */
[----:B------:R-:W1:Y:S05]  /*11650*/  LDSM.16.MT88.4 R16, [R234+0x8400] ;  /* 0x00840000ea10783b */ /* 0x000e6a0000004200 */
[----:B------:R-:W-:Y:S01]  /*11660*/  MUFU.EX2 R170, R170 ;  /* 0x000000aa00aa7308 */ /* 0x000fe20000000800 */
[C---:B------:R-:W-:Y:S01]  /*11670*/  F2FP.BF16.PACK_AB R12, R93.reuse, R76 ;  /* 0x0000004c5d0c723e */ /* 0x040fe200000010ff */
[----:B------:R-:W-:Y:S01]  /*11680*/  FADD.FTZ R76, R76, R53 ;  /* 0x000000354c4c7221 */ /* 0x000fe20000010000 */
[C---:B-----5:R-:W-:Y:S01]  /*11690*/  F2FP.BF16.PACK_AB R13, R92.reuse, R97 ;  /* 0x000000615c0d723e */ /* 0x060fe200000010ff */
[----:B------:R-:W-:Y:S01]  /*116a0*/  FADD.FTZ R92, R92, R101 ;  /* 0x000000655c5c7221 */ /* 0x000fe20000010000 */
[----:B------:R-:W-:Y:S01]  /*116b0*/  F2FP.BF16.PACK_AB R14, R128, R102 ;  /* 0x00000066800e723e */ /* 0x000fe200000010ff */
[----:B------:R-:W-:Y:S01]  /*116c0*/  FADD.FTZ R76, R93, R76 ;  /* 0x0000004c5d4c7221 */ /* 0x000fe20000010000 */
[----:B----4-:R-:W-:Y:S01]  /*116d0*/  F2FP.BF16.PACK_AB R15, R89, R90 ;  /* 0x0000005a590f723e */ /* 0x010fe200000010ff */
[----:B------:R-:W-:Y:S01]  /*116e0*/  MUFU.EX2 R160, R160 ;  /* 0x000000a000a07308 */ /* 0x000fe20000000800 */
[----:B------:R-:W-:-:S02]  /*116f0*/  FADD.FTZ R92, R90, R92 ;  /* 0x0000005c5a5c7221 */ /* 0x000fc40000010000 */
[----:B------:R-:W-:Y:S02]  /*11700*/  FADD.FTZ R102, R102, R76 ;  /* 0x0000004c66667221 */ /* 0x000fe40000010000 */
[----:B------:R-:W-:Y:S01]  /*11710*/  FADD.FTZ R92, R89, R92 ;  /* 0x0000005c595c7221 */ /* 0x000fe20000010000 */
[C---:B--2---:R-:W-:Y:S01]  /*11720*/  HMMA.16816.F32.BF16 R8, R12.reuse, R36, R8 ;  /* 0x000000240c08723c */ /* 0x044fe20000041808 */
[----:B------:R-:W-:Y:S01]  /*11730*/  FADD.FTZ R102, R128, R102 ;  /* 0x0000006680667221 */ /* 0x000fe20000010000 */
[----:B------:R-:W-:Y:S06]  /*11740*/  MUFU.EX2 R79, R79 ;  /* 0x0000004f004f7308 */ /* 0x000fec0000000800 */
[C---:B------:R-:W-:Y:S01]  /*11750*/  HMMA.16816.F32.BF16 R4, R12.reuse, R38, R4 ;  /* 0x000000260c04723c */ /* 0x040fe20000041804 */
[----:B------:R-:W2:Y:S01]  /*11760*/  LDSM.16.MT88.4 R36, [R235+0x8400] ;  /* 0x00840000eb24783b */ /* 0x000ea20000004200 */
[----:B------:R-:W4:Y:S06]  /*11770*/  MUFU.EX2 R77, R77 ;  /* 0x0000004d004d7308 */ /* 0x000f2c0000000800 */
[C---:B------:R-:W-:Y:S02]  /*11780*/  HMMA.16816.F32.BF16 R24, R12.reuse, R20, R24 ;  /* 0x000000140c18723c */ /* 0x040fe40000041818 */
[----:B------:R-:W-:Y:S06]  /*11790*/  MUFU.EX2 R49, R49 ;  /* 0x0000003100317308 */ /* 0x000fec0000000800 */
[----:B------:R-:W-:Y:S01]  /*117a0*/  HMMA.16816.F32.BF16 R28, R12, R22, R28 ;  /* 0x000000160c1c723c */ /* 0x000fe2000004181c */
[----:B------:R-:W5:Y:S01]  /*117b0*/  LDSM.16.MT88.4 R20, [R234+0x8800] ;  /* 0x00880000ea14783b */ /* 0x000f620000004200 */
[----:B------:R-:W1:Y:S05]  /*117c0*/  MUFU.EX2 R48, R48 ;  /* 0x0000003000307308 */ /* 0x000e6a0000000800 */
[----:B---3--:R-:W-:Y:S01]  /*117d0*/  F2FP.BF16.PACK_AB R12, R158, R151 ;  /* 0x000000979e0c723e */ /* 0x008fe200000010ff */
[----:B------:R-:W-:Y:S01]  /*117e0*/  FADD.FTZ R151, R151, R102 ;  /* 0x0000006697977221 */ /* 0x000fe20000010000 */
[----:B----4-:R-:W-:Y:S01]  /*117f0*/  F2FP.BF16.PACK_AB R13, R77, R79 ;  /* 0x0000004f4d0d723e */ /* 0x010fe200000010ff */
[----:B------:R-:W-:Y:S01]  /*11800*/  MUFU.EX2 R146, R146 ;  /* 0x0000009200927308 */ /* 0x000fe20000000800 */
[----:B------:R-:W-:Y:S01]  /*11810*/  F2FP.BF16.PACK_AB R14, R160, R170 ;  /* 0x000000aaa00e723e */ /* 0x000fe200000010ff */
[----:B------:R-:W-:-:S02]  /*11820*/  FADD.FTZ R79, R79, R92 ;  /* 0x0000005c4f4f7221 */ /* 0x000fc40000010000 */
[----:B------:R-:W-:Y:S02]  /*11830*/  FADD.FTZ R151, R158, R151 ;  /* 0x000000979e977221 */ /* 0x000fe40000010000 */
[----:B------:R-:W-:Y:S01]  /*11840*/  FADD.FTZ R79, R77, R79 ;  /* 0x0000004f4d4f7221 */ /* 0x000fe20000010000 */
[----:B-1----:R-:W-:Y:S01]  /*11850*/  F2FP.BF16.PACK_AB R15, R48, R49 ;  /* 0x00000031300f723e */ /* 0x002fe200000010ff */
[----:B------:R-:W1:Y:S01]  /*11860*/  MUFU.EX2 R124, R126 ;  /* 0x0000007e007c7308 */ /* 0x000e620000000800 */
[----:B------:R-:W-:Y:S02]  /*11870*/  FADD.FTZ R170, R170, R151 ;  /* 0x00000097aaaa7221 */ /* 0x000fe40000010000 */
[----:B------:R-:W-:Y:S02]  /*11880*/  FADD.FTZ R49, R49, R79 ;  /* 0x0000004f31317221 */ /* 0x000fe40000010000 */
[----:B------:R-:W-:Y:S01]  /*11890*/  FADD.FTZ R170, R160, R170 ;  /* 0x000000aaa0aa7221 */ /* 0x000fe20000010000 */
[C---:B------:R-:W-:Y:S01]  /*118a0*/  HMMA.16816.F32.BF16 R8, R12.reuse, R16, R8 ;  /* 0x000000100c08723c */ /* 0x040fe20000041808 */
[----:B------:R-:W-:Y:S01]  /*118b0*/  FADD.FTZ R49, R48, R49 ;  /* 0x0000003130317221 */ /* 0x000fe20000010000 */
[----:B------:R-:W-:Y:S06]  /*118c0*/  MUFU.EX2 R99, R99 ;  /* 0x0000006300637308 */ /* 0x000fec0000000800 */
[C---:B------:R-:W-:Y:S01]  /*118d0*/  HMMA.16816.F32.BF16 R4, R12.reuse, R18, R4 ;  /* 0x000000120c04723c */ /* 0x040fe20000041804 */
[----:B------:R-:W3:Y:S01]  /*118e0*/  LDSM.16.MT88.4 R16, [R235+0x8800] ;  /* 0x00880000eb10783b */ /* 0x000ee20000004200 */
[----:B------:R-:W4:Y:S06]  /*118f0*/  MUFU.EX2 R85, R85 ;  /* 0x0000005500557308 */ /* 0x000f2c0000000800 */
[C---:B--2---:R-:W-:Y:S02]  /*11900*/  HMMA.16816.F32.BF16 R24, R12.reuse, R36, R24 ;  /* 0x000000240c18723c */ /* 0x044fe40000041818 */
[----:B------:R-:W-:Y:S05]  /*11910*/  MUFU.EX2 R47, R47 ;  /* 0x0000002f002f7308 */ /* 0x000fea0000000800 */
[----:B------:R-:W-:Y:S01]  /*11920*/  FFMA.FTZ R37, R43, c[0x0][0x23c], -R40 ;  /* 0x00008f002b257a23 */ /* 0x000fe20000010828 */
[----:B------:R-:W-:Y:S01]  /*11930*/  HMMA.16816.F32.BF16 R28, R12, R38, R28 ;  /* 0x000000260c1c723c */ /* 0x000fe2000004181c */
[----:B------:R-:W-:Y:S01]  /*11940*/  FFMA.FTZ R36, R51, c[0x0][0x23c], -R75 ;  /* 0x00008f0033247a23 */ /* 0x000fe2000001084b */
[----:B------:R-:W2:Y:S05]  /*11950*/  MUFU.EX2 R46, R46 ;  /* 0x0000002e002e7308 */ /* 0x000eaa0000000800 */
[----:B-1----:R-:W-:Y:S01]  /*11960*/  F2FP.BF16.PACK_AB R12, R124, R146 ;  /* 0x000000927c0c723e */ /* 0x002fe200000010ff */
[----:B------:R-:W-:Y:S01]  /*11970*/  FADD.FTZ R146, R146, R170 ;  /* 0x000000aa92927221 */ /* 0x000fe20000010000 */
[----:B----4-:R-:W-:Y:S01]  /*11980*/  F2FP.BF16.PACK_AB R14, R85, R99 ;  /* 0x00000063550e723e */ /* 0x010fe200000010ff */
[----:B------:R-:W-:Y:S02]  /*11990*/  MUFU.EX2 R45, R45 ;  /* 0x0000002d002d7308 */ /* 0x000fe40000000800 */
[----:B------:R-:W-:-:S04]  /*119a0*/  FADD.FTZ R146, R124, R146 ;  /* 0x000000927c927221 */ /* 0x000fc80000010000 */
[----:B------:R-:W-:Y:S02]  /*119b0*/  FADD.FTZ R99, R99, R146 ;  /* 0x0000009263637221 */ /* 0x000fe40000010000 */
[----:B------:R-:W1:Y:S01]  /*119c0*/  MUFU.EX2 R44, R44 ;  /* 0x0000002c002c7308 */ /* 0x000e620000000800 */
[C---:B--2---:R-:W-:Y:S01]  /*119d0*/  F2FP.BF16.PACK_AB R13, R46.reuse, R47 ;  /* 0x0000002f2e0d723e */ /* 0x044fe200000010ff */
[----:B------:R-:W-:Y:S02]  /*119e0*/  FADD.FTZ R47, R47, R49 ;  /* 0x000000312f2f7221 */ /* 0x000fe40000010000 */
[----:B------:R-:W-:Y:S02]  /*119f0*/  FADD.FTZ R99, R85, R99 ;  /* 0x0000006355637221 */ /* 0x000fe40000010000 */
[----:B------:R-:W-:Y:S02]  /*11a00*/  FADD.FTZ R47, R46, R47 ;  /* 0x0000002f2e2f7221 */ /* 0x000fe40000010000 */
[----:B------:R-:W2:Y:S01]  /*11a10*/  MUFU.EX2 R81, R81 ;  /* 0x0000005100517308 */ /* 0x000ea20000000800 */
[----:B-1----:R-:W-:-:S07]  /*11a20*/  F2FP.BF16.PACK_AB R15, R44, R45 ;  /* 0x0000002d2c0f723e */ /* 0x002fce00000010ff */
[----:B------:R-:W1:Y:S01]  /*11a30*/  MUFU.EX2 R37, R37 ;  /* 0x0000002500257308 */ /* 0x000e620000000800 */
[----:B------:R-:W-:-:S04]  /*11a40*/  FADD.FTZ R45, R45, R47 ;  /* 0x0000002f2d2d7221 */ /* 0x000fc80000010000 */
[----:B------:R-:W-:Y:S01]  /*11a50*/  FADD.FTZ R45, R44, R45 ;  /* 0x0000002d2c2d7221 */ /* 0x000fe20000010000 */
[C---:B-----5:R-:W-:Y:S01]  /*11a60*/  HMMA.16816.F32.BF16 R8, R12.reuse, R20, R8 ;  /* 0x000000140c08723c */ /* 0x060fe20000041808 */
[----:B--2---:R-:W-:Y:S01]  /*11a70*/  FADD.FTZ R99, R81, R99 ;  /* 0x0000006351637221 */ /* 0x004fe20000010000 */
[----:B------:R-:W2:Y:S05]  /*11a80*/  MUFU.EX2 R52, R52 ;  /* 0x0000003400347308 */ /* 0x000eaa0000000800 */
[--C-:B------:R-:W-:Y:S01]  /*11a90*/  FFMA.FTZ R20, R42, c[0x0][0x23c], -R40.reuse ;  /* 0x00008f002a147a23 */ /* 0x100fe20000010828 */
[----:B---3--:R-:W-:Y:S01]  /*11aa0*/  HMMA.16816.F32.BF16 R24, R12, R16, R24 ;  /* 0x000000100c18723c */ /* 0x008fe20000041818 */
[----:B------:R-:W-:Y:S01]  /*11ab0*/  FFMA.FTZ R21, R33, c[0x0][0x23c], -R40 ;  /* 0x00008f0021157a23 */ /* 0x000fe20000010828 */
[----:B------:R-:W3:Y:S01]  /*11ac0*/  MUFU.EX2 R36, R36 ;  /* 0x0000002400247308 */ /* 0x000ee20000000800 */
[----:B-1----:R-:W-:-:S05]  /*11ad0*/  FADD.FTZ R45, R37, R45 ;  /* 0x0000002d252d7221 */ /* 0x002fca0000010000 */
[----:B------:R-:W-:Y:S02]  /*11ae0*/  HMMA.16816.F32.BF16 R4, R12, R22, R4 ;  /* 0x000000160c04723c */ /* 0x000fe40000041804 */
[----:B------:R-:W1:Y:S01]  /*11af0*/  MUFU.EX2 R208, R208 ;  /* 0x000000d000d07308 */ /* 0x000e620000000800 */
[----:B--2---:R-:W-:-:S05]  /*11b00*/  FADD.FTZ R99, R52, R99 ;  /* 0x0000006334637221 */ /* 0x004fca0000010000 */
[----:B------:R-:W-:Y:S02]  /*11b10*/  HMMA.16816.F32.BF16 R28, R12, R18, R28 ;  /* 0x000000120c1c723c */ /* 0x000fe4000004181c */
[----:B------:R-:W2:Y:S01]  /*11b20*/  MUFU.EX2 R20, R20 ;  /* 0x0000001400147308 */ /* 0x000ea20000000800 */
[----:B---3--:R-:W-:-:S04]  /*11b30*/  FADD.FTZ R99, R36, R99 ;  /* 0x0000006324637221 */ /* 0x008fc80000010000 */
        /* <DEDUP_REMOVED lines=12> */
[C---:B------:R-:W-:Y:S08]  /*11c00*/  HMMA.16816.F32.BF16 R224, R12.reuse, R226, R4 ;  /* 0x000000e20ce0723c */ /* 0x040ff00000041804 */
[----:B------:R-:W-:Y:S01]  /*11c10*/  HMMA.16816.F32.BF16 R216, R12, R218, R28 ;  /* 0x000000da0cd8723c */ /* 0x000fe2000004181c */
[----:B------:R-:W-:Y:S07]  /*11c20*/  @!P6 BRA `(.L_x_2062) ;  /* 0x00006ec00000e947 */ /* 0x000fee0003800000 */
[----:B------:R-:W-:Y:S01]  /*11c30*/  PLOP3.LUT P0, PT, PT, PT, UP2, 0x40, 0x0 ;  /* 0x000000000000781c */ /* 0x000fe20003f0e828 */
[----:B------:R-:W-:-:S04]  /*11c40*/  DEPBAR.LE SB0, 0x0 ;  /* 0x000080000000791a */ /* 0x000fc80000000000 */
[----:B------:R-:W-:Y:S01]  /*11c50*/  UIADD3 UR5, UR10, -0x2, URZ ;  /* 0xfffffffe0a057890 */ /* 0x000fe2000fffe03f */
[----:B------:R-:W-:Y:S07]  /*11c60*/  BAR.SYNC.DEFER_BLOCKING 0x0 ;  /* 0x0000000000007b1d */ /* 0x000fee0000010000 */
[----:B------:R-:W-:Y:S05]  /*11c70*/  @P0 BRA `(.L_x_2063) ;  /* 0x000003f000000947 */ /* 0x000fea0003800000 */
[----:B------:R-:W-:Y:S01]  /*11c80*/  IABS R4, c[0x0][0x2d0] ;  /* 0x0000b40000047a13 */ /* 0x000fe20000000000 */
[----:B------:R-:W-:Y:S02]  /*11c90*/  USHF.L.U32 UR12, UR5, 0x8, URZ ;  /* 0x00000008050c7899 */ /* 0x000fe4000800063f */
[----:B------:R-:W-:Y:S01]  /*11ca0*/  ULDC UR11, c[0x0][0x2d0] ;  /* 0x0000b400000b7ab9 */ /* 0x000fe20000000800 */
[----:B------:R-:W1:Y:S01]  /*11cb0*/  I2F.RP R10, R4 ;  /* 0x00000004000a7306 */ /* 0x000e620000209400 */
[----:B------:R-:W-:-:S02]  /*11cc0*/  UIADD3 UR13, UR12, 0x100, URZ ;  /* 0x000001000c0d7890 */ /* 0x000fc4000fffe03f */
[----:B------:R-:W-:Y:S01]  /*11cd0*/  MOV R6, UR12 ;  /* 0x0000000c00067c02 */ /* 0x000fe20008000f00 */
[----:B------:R-:W-:Y:S02]  /*11ce0*/  ULOP3.LUT UR12, UR12, UR11, URZ, 0x3c, !UPT ;  /* 0x0000000b0c0c7292 */ /* 0x000fe4000f8e3c3f */
[----:B------:R-:W-:Y:S01]  /*11cf0*/  ULOP3.LUT UR11, UR13, UR11, URZ, 0x3c, !UPT ;  /* 0x0000000b0d0b7292 */ /* 0x000fe2000f8e3c3f */
[----:B------:R-:W-:Y:S01]  /*11d00*/  IMAD.U32 R8, RZ, RZ, UR13 ;  /* 0x0000000dff087e24 */ /* 0x000fe2000f8e00ff */
[----:B------:R-:W-:Y:S02]  /*11d10*/  IABS R6, R6 ;  /* 0x0000000600067213 */ /* 0x000fe40000000000 */
[----:B------:R-:W-:Y:S02]  /*11d20*/  ISETP.LE.AND P2, PT, RZ, UR12, PT ;  /* 0x0000000cff007c0c */ /* 0x000fe4000bf43270 */
[----:B------:R-:W-:Y:S02]  /*11d30*/  IABS R8, R8 ;  /* 0x0000000800087213 */ /* 0x000fe40000000000 */
[----:B------:R-:W-:Y:S01]  /*11d40*/  ISETP.LE.AND P3, PT, RZ, UR11, PT ;  /* 0x0000000bff007c0c */ /* 0x000fe2000bf63270 */
        /* <DEDUP_REMOVED lines=13> */
[----:B------:R-:W-:Y:S01]  /*11e20*/  IMAD R5, R4, R5, R6 ;  /* 0x0000000504057224 */ /* 0x000fe200078e0206 */
[----:B------:R-:W-:-:S04]  /*11e30*/  LOP3.LUT R6, RZ, c[0x0][0x2d0], RZ, 0x33, !PT ;  /* 0x0000b400ff067a12 */ /* 0x000fc800078e33ff */
[----:B------:R-:W-:-:S07]  /*11e40*/  ISETP.GT.U32.AND P0, PT, R4, R5, PT ;  /* 0x000000050400720c */ /* 0x000fce0003f04070 */
[----:B------:R-:W-:Y:S01]  /*11e50*/  @!P1 IMAD.IADD R7, R7, 0x1, -R4 ;  /* 0x0000000107079824 */ /* 0x000fe200078e0a04 */
[----:B------:R-:W-:-:S04]  /*11e60*/  @!P1 IADD3 R10, R10, 0x1, RZ ;  /* 0x000000010a0a9810 */ /* 0x000fc80007ffe0ff */
[-C--:B------:R-:W-:Y:S01]  /*11e70*/  ISETP.GE.U32.AND P5, PT, R7, R4.reuse, PT ;  /* 0x000000040700720c */ /* 0x080fe20003fa6070 */
[----:B------:R-:W-:Y:S01]  /*11e80*/  @!P0 IMAD.IADD R5, R5, 0x1, -R4 ;  /* 0x0000000105058824 */ /* 0x000fe200078e0a04 */
[----:B------:R-:W-:Y:S02]  /*11e90*/  @!P0 IADD3 R9, R9, 0x1, RZ ;  /* 0x0000000109098810 */ /* 0x000fe40007ffe0ff */
[----:B------:R-:W-:Y:S02]  /*11ea0*/  ISETP.NE.AND P0, PT, RZ, c[0x0][0x2d0], PT ;  /* 0x0000b400ff007a0c */ /* 0x000fe40003f05270 */
[----:B------:R-:W-:-:S07]  /*11eb0*/  ISETP.GE.U32.AND P4, PT, R5, R4, PT ;  /* 0x000000040500720c */ /* 0x000fce0003f86070 */
[----:B------:R-:W-:-:S04]  /*11ec0*/  @P5 IADD3 R10, R10, 0x1, RZ ;  /* 0x000000010a0a5810 */ /* 0x000fc80007ffe0ff */
[----:B------:R-:W-:Y:S02]  /*11ed0*/  MOV R4, R10 ;  /* 0x0000000a00047202 */ /* 0x000fe40000000f00 */
        /* <DEDUP_REMOVED lines=25> */
.L_x_2063:
[----:B------:R-:W-:-:S05]  /*12070*/  IMAD.MOV.U32 R7, RZ, RZ, c[0x0][0x1a0] ;  /* 0x00006800ff077624 */ /* 0x000fca00078e00ff */
[----:B------:R-:W-:-:S04]  /*12080*/  LEA R7, -R7, RZ, 0x8 ;  /* 0x000000ff07077211 */ /* 0x000fc800078e41ff */
[----:B------:R-:W-:Y:S02]  /*12090*/  SHF.R.S32.HI R6, RZ, 0x1f, R7 ;  /* 0x0000001fff067819 */ /* 0x000fe40000011407 */
.L_x_2064:
[----:B------:R-:W-:Y:S01]  /*120a0*/  ISETP.GE.AND P0, PT, R188, c[0x0][0x220], PT ;  /* 0x00008800bc007a0c */ /* 0x000fe20003f06270 */
[----:B------:R-:W-:Y:S01]  /*120b0*/  UISETP.GE.AND UP0, UPT, UR10, 0x3, UPT ;  /* 0x000000030a00788c */ /* 0x000fe2000bf06270 */
[C---:B------:R-:W-:Y:S02]  /*120c0*/  LEA R167, P5, R7.reuse, R167, 0x1 ;  /* 0x000000a707a77211 */ /* 0x040fe400078a08ff */
[----:B------:R-:W-:Y:S02]  /*120d0*/  P2R R135, PR, RZ, 0x1 ;  /* 0x00000001ff877803 */ /* 0x000fe40000000000 */
[----:B------:R-:W-:Y:S02]  /*120e0*/  LEA.HI.X R168, R7, R168, R6, 0x1, P5 ;  /* 0x000000a807a87211 */ /* 0x000fe400028f0c06 */
[----:B------:R-:W-:-:S05]  /*120f0*/  LOP3.LUT R133, R133, 0xfffffffd, RZ, 0xc0, !PT ;  /* 0xfffffffd85857812 */ /* 0x000fca00078ec0ff */
[----:B------:R-:W-:Y:S01]  /*12100*/  @!P0 IMAD.MOV.U32 R14, RZ, RZ, c[0x0][0x1a0] ;  /* 0x00006800ff0e8624 */ /* 0x000fe200078e00ff */
[----:B------:R-:W-:Y:S01]  /*12110*/  @P0 STS [R213+0x5000], RZ ;  /* 0x005000ffd5000388 */ /* 0x000fe20000000800 */
[----:B------:R-:W-:Y:S01]  /*12120*/  @!P0 IMAD.MOV.U32 R12, RZ, RZ, c[0x0][0x1a0] ;  /* 0x00006800ff0c8624 */ /* 0x000fe200078e00ff */
[----:B------:R-:W-:Y:S01]  /*12130*/  @!P0 IADD3 R35, P4, P3, R7, R118, R35 ;  /* 0x0000007607238210 */ /* 0x000fe20007b9e023 */
[----:B------:R-:W-:Y:S01]  /*12140*/  @!P0 IMAD.MOV.U32 R4, RZ, RZ, R118 ;  /* 0x000000ffff048224 */ /* 0x000fe200078e0076 */
[----:B------:R-:W-:Y:S01]  /*12150*/  @P0 STS [R213+0x5004], RZ ;  /* 0x005004ffd5000388 */ /* 0x000fe20000000800 */
[----:B------:R-:W-:Y:S01]  /*12160*/  @!P0 IMAD.MOV.U32 R5, RZ, RZ, R121 ;  /* 0x000000ffff058224 */ /* 0x000fe200078e0079 */
[----:B------:R-:W-:Y:S01]  /*12170*/  @!P0 IADD3.X R34, R6, R121, R34, P4, P3 ;  /* 0x0000007906228210 */ /* 0x000fe200027e6422 */
[----:B------:R-:W-:Y:S01]  /*12180*/  @!P0 IMAD.MOV.U32 R10, RZ, RZ, R167 ;  /* 0x000000ffff0a8224 */ /* 0x000fe200078e00a7 */
[----:B------:R-:W-:Y:S01]  /*12190*/  @P0 STS.64 [R213+0x5008], RZ ;  /* 0x005008ffd5000388 */ /* 0x000fe20000000a00 */
[----:B------:R-:W-:-:S02]  /*121a0*/  @!P0 IMAD.MOV.U32 R11, RZ, RZ, R168 ;  /* 0x000000ffff0b8224 */ /* 0x000fc400078e00a8 */
[----:B------:R-:W-:-:S03]  /*121b0*/  @!P0 IMAD.WIDE.U32 R14, R14, 0xa0, R4 ;  /* 0x000000a00e0e8825 */ /* 0x000fc600078e0004 */
[----:B------:R-:W-:Y:S01]  /*121c0*/  @!PT LDS RZ, [RZ] ;  /* 0x00000000fffff984 */ /* 0x000fe20000000800 */
[----:B------:R-:W-:Y:S01]  /*121d0*/  @!PT LDS RZ, [RZ] ;  /* 0x00000000fffff984 */ /* 0x000fe20000000800 */
[----:B------:R-:W-:Y:S01]  /*121e0*/  @!PT LDS RZ, [RZ] ;  /* 0x00000000fffff984 */ /* 0x000fe20000000800 */
[----:B------:R1:W-:Y:S01]  /*121f0*/  @!P0 LDGSTS.E.BYPASS.LTC128B.128 [R213+0x5000], [R10.64] ;  /* 0x050000000ad58fae */ /* 0x0003e2000b901d46 */
[----:B------:R-:W-:Y:S01]  /*12200*/  @!P0 IMAD.WIDE.U32 R12, R12, 0xc0, R4 ;  /* 0x000000c00c0c8825 */ /* 0x000fe200078e0004 */
[----:B------:R-:W-:Y:S02]  /*12210*/  @!P0 IADD3 R14, P3, R7, R14, RZ ;  /* 0x0000000e070e8210 */ /* 0x000fe40007f7e0ff */
[----:B------:R-:W-:Y:S01]  /*12220*/  @P0 STS.128 [R213+0x5800], RZ ;  /* 0x005800ffd5000388 */ /* 0x000fe20000000c00 */
[----:B------:R-:W-:Y:S02]  /*12230*/  @!P0 IMAD.MOV.U32 R4, RZ, RZ, c[0x0][0x1a0] ;  /* 0x00006800ff048624 */ /* 0x000fe400078e00ff */
[----:B------:R-:W-:Y:S02]  /*12240*/  @!P0 IMAD.MOV.U32 R16, RZ, RZ, c[0x0][0x1a0] ;  /* 0x00006800ff108624 */ /* 0x000fe400078e00ff */
[----:B------:R-:W-:Y:S01]  /*12250*/  @!P0 IMAD.MOV.U32 R120, RZ, RZ, R118 ;  /* 0x000000ffff788224 */ /* 0x000fe200078e0076 */
[----:B------:R-:W-:Y:S01]  /*12260*/  @!P0 LEA R9, P1, R4, R118, 0x7 ;  /* 0x0000007604098211 */ /* 0x000fe200078238ff */
[----:B------:R-:W-:-:S02]  /*12270*/  @!P0 IMAD.MOV.U32 R5, RZ, RZ, c[0x0][0x1a0] ;  /* 0x00006800ff058624 */ /* 0x000fc400078e00ff */
[----:B------:R-:W-:Y:S01]  /*12280*/  @!P0 IMAD.WIDE.U32 R16, R16, 0x60, R120 ;  /* 0x0000006010108825 */ /* 0x000fe200078e0078 */
[----:B------:R-:W-:Y:S02]  /*12290*/  @!P0 IADD3 R9, P4, R7, R9, RZ ;  /* 0x0000000907098210 */ /* 0x000fe40007f9e0ff */
[----:B------:R-:W-:Y:S01]  /*122a0*/  @!P0 LEA R8, P2, R5, R118, 0x6 ;  /* 0x0000007605088211 */ /* 0x000fe200078430ff */
[----:B------:R-:W-:Y:S02]  /*122b0*/  @!P0 IMAD.MOV.U32 R20, RZ, RZ, c[0x0][0x1a4] ;  /* 0x00006900ff148624 */ /* 0x000fe400078e00ff */
[----:B------:R-:W-:Y:S01]  /*122c0*/  @!P0 IMAD.MOV.U32 R18, RZ, RZ, c[0x0][0x1a0] ;  /* 0x00006800ff128624 */ /* 0x000fe200078e00ff */
[----:B------:R-:W-:Y:S01]  /*122d0*/  @!P0 IADD3 R8, P5, R7, R8, RZ ;  /* 0x0000000807088210 */ /* 0x000fe20007fbe0ff */
[----:B------:R-:W-:Y:S01]  /*122e0*/  @!P0 IMAD.MOV.U32 R119, RZ, RZ, R121 ;  /* 0x000000ffff778224 */ /* 0x000fe200078e0079 */
[----:B------:R-:W-:Y:S02]  /*122f0*/  @!P0 LEA.HI.X R5, R5, R121, R20, 0x6, P2 ;  /* 0x0000007905058211 */ /* 0x000fe400010f3414 */
[----:B------:R-:W-:Y:S01]  /*12300*/  @!P0 LEA R22, P2, R35, c[0x0][0x170], 0x1 ;  /* 0x00005c0023168a11 */ /* 0x000fe200078408ff */
[----:B------:R-:W-:-:S03]  /*12310*/  @!P0 IMAD.WIDE.U32 R18, R18, 0xe0, R118 ;  /* 0x000000e012128825 */ /* 0x000fc600078e0076 */
[----:B------:R-:W-:Y:S01]  /*12320*/  @!P0 LEA.HI.X R23, R35, c[0x0][0x174], R34, 0x1, P2 ;  /* 0x00005d0023178a11 */ /* 0x000fe200010f0c22 */
[----:B-1----:R-:W-:Y:S01]  /*12330*/  @!P0 IMAD.MOV.U32 R10, RZ, RZ, c[0x0][0x1a4] ;  /* 0x00006900ff0a8624 */ /* 0x002fe200078e00ff */
[----:B------:R-:W-:Y:S01]  /*12340*/  @!P0 IADD3 R12, P2, R7, R12, RZ ;  /* 0x0000000c070c8210 */ /* 0x000fe20007f5e0ff */
[----:B------:R-:W-:Y:S02]  /*12350*/  @!P0 IMAD.MOV.U32 R11, RZ, RZ, c[0x0][0x1a4] ;  /* 0x00006900ff0b8624 */ /* 0x000fe400078e00ff */
[----:B------:R-:W-:Y:S01]  /*12360*/  @!P0 IMAD.X R5, R6, 0x1, R5, P5 ;  /* 0x0000000106058824 */ /* 0x000fe200028e0605 */
[----:B------:R-:W-:Y:S01]  /*12370*/  @!P0 LEA.HI.X R10, R4, R121, R10, 0x7, P1 ;  /* 0x00000079040a8211 */ /* 0x000fe200008f3c0a */
[----:B------:R-:W-:Y:S01]  /*12380*/  @!P0 IMAD R20, R11, 0x60, RZ ;  /* 0x000000600b148824 */ /* 0x000fe200078e02ff */
[C---:B------:R-:W-:Y:S01]  /*12390*/  @!P0 IADD3 R21, P1, R7.reuse, R16, RZ ;  /* 0x0000001007158210 */ /* 0x040fe20007f3e0ff */
[----:B------:R-:W-:Y:S01]  /*123a0*/  @!P0 IMAD.MOV.U32 R16, RZ, RZ, c[0x0][0x1a4] ;  /* 0x00006900ff108624 */ /* 0x000fe200078e00ff */
[----:B------:R-:W-:Y:S01]  /*123b0*/  @!PT LDS RZ, [RZ] ;  /* 0x00000000fffff984 */ /* 0x000fe20000000800 */
[----:B------:R-:W-:Y:S01]  /*123c0*/  @!PT LDS RZ, [RZ] ;  /* 0x00000000fffff984 */ /* 0x000fe20000000800 */
[----:B------:R-:W-:Y:S01]  /*123d0*/  @!PT LDS RZ, [RZ] ;  /* 0x00000000fffff984 */ /* 0x000fe20000000800 */
[----:B------:R1:W-:Y:S01]  /*123e0*/  @!P0 LDGSTS.E.BYPASS.LTC128B.128 [R213+0x5800], [R22.64] ;  /* 0x0580000016d58fae */ /* 0x0003e2000b901d46 */
[----:B------:R-:W-:Y:S01]  /*123f0*/  @!P0 IMAD.MOV.U32 R4, RZ, RZ, c[0x0][0x1a4] ;  /* 0x00006900ff048624 */ /* 0x000fe200078e00ff */
[----:B------:R-:W-:Y:S01]  /*12400*/  @!P0 IADD3.X R20, R6, R17, R20, P1, !PT ;  /* 0x0000001106148210 */ /* 0x000fe20000ffe414 */
[----:B------:R-:W-:Y:S01]  /*12410*/  @!P0 IMAD R16, R16, 0xc0, RZ ;  /* 0x000000c010108824 */ /* 0x000fe200078e02ff */
[----:B------:R-:W-:Y:S01]  /*12420*/  @!P0 IADD3 R17, P1, R7, R18, RZ ;  /* 0x0000001207118210 */ /* 0x000fe20007f3e0ff */
[----:B------:R-:W-:Y:S01]  /*12430*/  @!P0 IMAD R4, R4, 0xa0, RZ ;  /* 0x000000a004048824 */ /* 0x000fe200078e02ff */
[----:B------:R-:W-:Y:S01]  /*12440*/  @P0 STS.128 [R213+0x6000], RZ ;  /* 0x006000ffd5000388 */ /* 0x000fe20000000c00 */
[----:B------:R-:W-:Y:S01]  /*12450*/  @!P0 IMAD R11, R11, 0xe0, RZ ;  /* 0x000000e00b0b8824 */ /* 0x000fe200078e02ff */
[C---:B------:R-:W-:Y:S01]  /*12460*/  @!P0 IADD3.X R16, R6.reuse, R16, R13, P2, !PT ;  /* 0x0000001006108210 */ /* 0x040fe200017fe40d */
[----:B------:R-:W-:Y:S01]  /*12470*/  @!P0 IMAD.X R10, R6, 0x1, R10, P4 ;  /* 0x00000001060a8824 */ /* 0x000fe200020e060a */
[----:B------:R-:W-:-:S02]  /*12480*/  @!P0 LEA R18, P2, R8, c[0x0][0x170], 0x1 ;  /* 0x00005c0008128a11 */ /* 0x000fc400078408ff */
[C---:B------:R-:W-:Y:S02]  /*12490*/  @!P0 IADD3.X R4, R6.reuse, R15, R4, P3, !PT ;  /* 0x0000000f06048210 */ /* 0x040fe40001ffe404 */
[----:B------:R-:W-:Y:S02]  /*124a0*/  @!P0 IADD3.X R11, R6, R19, R11, P1, !PT ;  /* 0x00000013060b8210 */ /* 0x000fe40000ffe40b */
        /* <DEDUP_REMOVED lines=11> */
[C---:B-1----:R-:W-:Y:S02]  /*12560*/  @!P0 LEA R22, P3, R14.reuse, c[0x0][0x170], 0x1 ;  /* 0x00005c000e168a11 */ /* 0x042fe400078608ff */
        /* <DEDUP_REMOVED lines=28> */
[----:B------:R-:W-:-:S03]  /*12730*/  USHF.L.U32 UR6, UR5, 0x8, URZ ;  /* 0x0000000805067899 */ /* 0x000fc6000800063f */
[----:B------:R-:W-:Y:S03]  /*12740*/  LDSM.16.M88.4 R44, [R207] ;  /* 0x00000000cf2c783b */ /* 0x000fe60000000200 */
[C---:B------:R-:W-:Y:S01]  /*12750*/  LOP3.LUT R162, R210.reuse, UR6, RZ, 0xfc, !PT ;  /* 0x00000006d2a27c12 */ /* 0x040fe2000f8efcff */
[----:B------:R-:W2:Y:S01]  /*12760*/  LDSM.16.M88.4 R28, [R205+0x3000] ;  /* 0x00300000cd1c783b */ /* 0x000ea20000000200 */
[C---:B------:R-:W-:Y:S02]  /*12770*/  LOP3.LUT R165, R210.reuse, UR6, RZ, 0xfc, !PT ;  /* 0x00000006d2a57c12 */ /* 0x040fe4000f8efcff */
[----:B------:R3:W-:Y:S01]  /*12780*/  I2F R159, R162 ;  /* 0x000000a2009f7306 */ /* 0x0007e20000201400 */
[----:B------:R-:W-:Y:S01]  /*12790*/  LDSM.16.M88.4 R152, [R206] ;  /* 0x00000000ce98783b */ /* 0x000fe20000000200 */
[----:B------:R-:W-:Y:S02]  /*127a0*/  IADD3 R176, R165, 0x79, RZ ;  /* 0x00000079a5b07810 */ /* 0x000fe40007ffe0ff */
[----:B------:R-:W-:Y:S01]  /*127b0*/  LOP3.LUT R158, R210, UR6, RZ, 0xfc, !PT ;  /* 0x00000006d29e7c12 */ /* 0x000fe2000f8efcff */
[----:B------:R-:W-:Y:S01]  /*127c0*/  LDSM.16.M88.4 R136, [R196] ;  /* 0x00000000c488783b */ /* 0x000fe20000000200 */
[----:B------:R-:W-:-:S02]  /*127d0*/  ISETP.GE.AND P2, PT, R176, R2, PT ;  /* 0x00000002b000720c */ /* 0x000fc40003f46270 */
[----:B------:R-:W-:Y:S01]  /*127e0*/  I2F R161, R176 ;  /* 0x000000b000a17306 */ /* 0x000fe20000201400 */
[----:B-1----:R-:W5:Y:S01]  /*127f0*/  LDSM.16.M88.4 R4, [R205+0x3c00] ;  /* 0x003c0000cd04783b */ /* 0x002f620000000200 */
[----:B------:R-:W-:Y:S02]  /*12800*/  ISETP.GE.AND P4, PT, R176, R0, PT ;  /* 0x00000000b000720c */ /* 0x000fe40003f86270 */
[C---:B------:R-:W-:Y:S01]  /*12810*/  IADD3 R181, R165.reuse, 0x89, RZ ;  /* 0x00000089a5b57810 */ /* 0x040fe20007ffe0ff */
[----:B------:R-:W1:Y:S01]  /*12820*/  LDSM.16.M88.4 R140, [R205+0x4c00] ;  /* 0x004c0000cd8c783b */ /* 0x000e620000000200 */
[C---:B------:R-:W-:Y:S02]  /*12830*/  IADD3 R236, R165.reuse, 0x91, RZ ;  /* 0x00000091a5ec7810 */ /* 0x040fe40007ffe0ff */
[----:B---3--:R-:W-:Y:S01]  /*12840*/  IADD3 R162, R162, 0x71, RZ ;  /* 0x00000071a2a27810 */ /* 0x008fe20007ffe0ff */
[----:B------:R-:W3:Y:S01]  /*12850*/  LDSM.16.M88.4 R36, [R205+0x2c00] ;  /* 0x002c0000cd24783b */ /* 0x000ee20000000200 */
[----:B------:R-:W-:Y:S01]  /*12860*/  I2F R170, R181 ;  /* 0x000000b500aa7306 */ /* 0x000fe20000201400 */
[----:B------:R-:W-:-:S02]  /*12870*/  IADD3 R186, R165, 0x99, RZ ;  /* 0x00000099a5ba7810 */ /* 0x000fc40007ffe0ff */
[----:B------:R-:W1:Y:S01]  /*12880*/  LDSM.16.M88.4 R124, [R205+0x1000] ;  /* 0x00100000cd7c783b */ /* 0x000e620000000200 */
[C---:B------:R-:W-:Y:S02]  /*12890*/  IADD3 R174, R165.reuse, 0x81, RZ ;  /* 0x00000081a5ae7810 */ /* 0x040fe40007ffe0ff */
[C---:B------:R-:W-:Y:S01]  /*128a0*/  IADD3 R241, R165.reuse, 0xa1, RZ ;  /* 0x000000a1a5f17810 */ /* 0x040fe20007ffe0ff */
[----:B----4-:R-:W4:Y:S01]  /*128b0*/  LDSM.16.M88.4 R20, [R205+0x3400] ;  /* 0x00340000cd14783b */ /* 0x010f220000000200 */
[----:B------:R-:W-:Y:S01]  /*128c0*/  I2F R163, R162 ;  /* 0x000000a200a37306 */ /* 0x000fe20000201400 */
[C---:B------:R-:W-:Y:S02]  /*128d0*/  IADD3 R240, R165.reuse, 0xa9, RZ ;  /* 0x000000a9a5f07810 */ /* 0x040fe40007ffe0ff */
[----:B------:R-:W1:Y:S01]  /*128e0*/  LDSM.16.M88.4 R12, [R205+0x3800] ;  /* 0x00380000cd0c783b */ /* 0x000e620000000200 */
[C---:B------:R-:W-:Y:S02]  /*128f0*/  IADD3 R185, R165.reuse, 0xb1, RZ ;  /* 0x000000b1a5b97810 */ /* 0x040fe40007ffe0ff */
[C---:B------:R-:W-:Y:S01]  /*12900*/  IADD3 R177, R165.reuse, 0xb9, RZ ;  /* 0x000000b9a5b17810 */ /* 0x040fe20007ffe0ff */
[----:B------:R-:W1:Y:S01]  /*12910*/  LDSM.16.M88.4 R68, [R205+0x4000] ;  /* 0x00400000cd44783b */ /* 0x000e620000000200 */
[----:B------:R-:W-:Y:S01]  /*12920*/  I2F R180, R236 ;  /* 0x000000ec00b47306 */ /* 0x000fe20000201400 */
[C---:B------:R-:W-:Y:S01]  /*12930*/  IADD3 R211, R165.reuse, 0xc1, RZ ;  /* 0x000000c1a5d37810 */ /* 0x040fe20007ffe0ff */
[----:B--2---:R-:W-:Y:S01]  /*12940*/  HMMA.16816.F32.BF16 R32, R44, R28, RZ ;  /* 0x0000001c2c20723c */ /* 0x004fe200000418ff */
[----:B------:R-:W2:Y:S01]  /*12950*/  LDSM.16.M88.4 R60, [R205+0x4400] ;  /* 0x00440000cd3c783b */ /* 0x000ea20000000200 */
[----:B------:R-:W-:-:S02]  /*12960*/  IADD3 R244, R165, 0xc9, RZ ;  /* 0x000000c9a5f47810 */ /* 0x000fc40007ffe0ff */
[C---:B------:R-:W-:Y:S01]  /*12970*/  ISETP.GE.AND P1, PT, R162.reuse, R0, PT ;  /* 0x00000000a200720c */ /* 0x040fe20003f26270 */
[----:B------:R-:W1:Y:S01]  /*12980*/  LDSM.16.M88.4 R52, [R205+0x4800] ;  /* 0x00480000cd34783b */ /* 0x000e620000000200 */
[----:B------:R-:W-:Y:S01]  /*12990*/  I2F R179, R186 ;  /* 0x000000ba00b37306 */ /* 0x000fe20000201400 */
[C---:B------:R-:W-:Y:S01]  /*129a0*/  IADD3 R247, R165.reuse, 0xd1, RZ ;  /* 0x000000d1a5f77810 */ /* 0x040fe20007ffe0ff */
[C---:B------:R-:W-:Y:S01]  /*129b0*/  HMMA.16816.F32.BF16 R28, R44.reuse, R30, RZ ;  /* 0x0000001e2c1c723c */ /* 0x040fe200000418ff */
[----:B------:R-:W2:Y:S01]  /*129c0*/  LDSM.16.M88.4 R116, [R205+0x1400] ;  /* 0x00140000cd74783b */ /* 0x000ea20000000200 */
[C---:B------:R-:W-:Y:S02]  /*129d0*/  IADD3 R243, R165.reuse, 0xd9, RZ ;  /* 0x000000d9a5f37810 */ /* 0x040fe40007ffe0ff */
[-C--:B------:R-:W-:Y:S01]  /*129e0*/  ISETP.GE.AND P3, PT, R162, R2.reuse, PT ;  /* 0x00000002a200720c */ /* 0x080fe20003f66270 */
[----:B------:R-:W2:Y:S01]  /*129f0*/  LDSM.16.M88.4 R108, [R205+0x1800] ;  /* 0x00180000cd6c783b */ /* 0x000ea20000000200 */
[----:B------:R-:W1:Y:S01]  /*12a00*/  I2F R166, R174 ;  /* 0x000000ae00a67306 */ /* 0x000e620000201400 */
[----:B------:R-:W-:Y:S01]  /*12a10*/  IADD3 R246, R165, 0xe1, RZ ;  /* 0x000000e1a5f67810 */ /* 0x000fe20007ffe0ff */
[----:B-----5:R-:W-:Y:S01]  /*12a20*/  HMMA.16816.F32.BF16 R8, R44, R4, RZ ;  /* 0x000000042c08723c */ /* 0x020fe200000418ff */
[----:B------:R-:W5:Y:S01]  /*12a30*/  LDSM.16.M88.4 R100, [R205+0x1c00] ;  /* 0x001c0000cd64783b */ /* 0x000f620000000200 */
[----:B------:R-:W-:-:S02]  /*12a40*/  ISETP.GE.AND P5, PT, R181, R2, PT ;  /* 0x00000002b500720c */ /* 0x000fc40003fa6270 */
[C---:B------:R-:W-:Y:S01]  /*12a50*/  IADD3 R252, R165.reuse, 0xe9, RZ ;  /* 0x000000e9a5fc7810 */ /* 0x040fe20007ffe0ff */
[----:B------:R-:W2:Y:S01]  /*12a60*/  LDSM.16.M88.4 R92, [R205+0x2000] ;  /* 0x00200000cd5c783b */ /* 0x000ea20000000200 */
[----:B------:R-:W-:Y:S01]  /*12a70*/  I2F R160, R241 ;  /* 0x000000f100a07306 */ /* 0x000fe20000201400 */
[C---:B------:R-:W-:Y:S01]  /*12a80*/  IADD3 R251, R165.reuse, 0xf1, RZ ;  /* 0x000000f1a5fb7810 */ /* 0x040fe20007ffe0ff */
[C---:B------:R-:W-:Y:S01]  /*12a90*/  HMMA.16816.F32.BF16 R32, R152.reuse, R136, R32 ;  /* 0x000000889820723c */ /* 0x040fe20000041820 */
[----:B------:R-:W2:Y:S01]  /*12aa0*/  LDSM.16.M88.4 R84, [R205+0x2400] ;  /* 0x00240000cd54783b */ /* 0x000ea20000000200 */
[C---:B------:R-:W-:Y:S02]  /*12ab0*/  IADD3 R238, R165.reuse, 0xf9, RZ ;  /* 0x000000f9a5ee7810 */ /* 0x040fe40007ffe0ff */
[-C--:B------:R-:W-:Y:S01]  /*12ac0*/  ISETP.GE.AND P0, PT, R165, R0.reuse, PT ;  /* 0x00000000a500720c */ /* 0x080fe20003f06270 */
[----:B------:R-:W2:Y:S01]  /*12ad0*/  LDSM.16.M88.4 R76, [R205+0x2800] ;  /* 0x00280000cd4c783b */ /* 0x000ea20000000200 */
[----:B------:R-:W-:Y:S01]  /*12ae0*/  I2F R164, R240 ;  /* 0x000000f000a47306 */ /* 0x000fe20000201400 */
[----:B------:R-:W-:Y:S01]  /*12af0*/  IADD3 R242, R158, 0x9, RZ ;  /* 0x000000099ef27810 */ /* 0x000fe20007ffe0ff */
[----:B------:R-:W-:Y:S01]  /*12b00*/  HMMA.16816.F32.BF16 R28, R152, R138, R28 ;  /* 0x0000008a981c723c */ /* 0x000fe2000004181c */
[----:B------:R-:W2:Y:S01]  /*12b10*/  LDSM.16.M88.4 R136, [R193] ;  /* 0x00000000c188783b */ /* 0x000ea20000000200 */
[----:B------:R-:W-:-:S02]  /*12b20*/  ISETP.GE.AND P6, PT, R174, R0, PT ;  /* 0x00000000ae00720c */ /* 0x000fc40003fc6270 */
[C---:B------:R-:W-:Y:S01]  /*12b30*/  IADD3 R250, R158.reuse, 0x19, RZ ;  /* 0x000000199efa7810 */ /* 0x040fe20007ffe0ff */
[----:B------:R-:W2:Y:S01]  /*12b40*/  LDSM.16.M88.4 R144, [R197] ;  /* 0x00000000c590783b */ /* 0x000ea20000000200 */
[----:B------:R-:W2:Y:S01]  /*12b50*/  I2F R178, R185 ;  /* 0x000000b900b27306 */ /* 0x000ea20000201400 */
[----:B------:R-:W-:Y:S01]  /*12b60*/  IADD3 R245, R158, 0x11, RZ ;  /* 0x000000119ef57810 */ /* 0x000fe20007ffe0ff */
[C---:B------:R-:W-:Y:S01]  /*12b70*/  HMMA.16816.F32.BF16 R4, R44.reuse, R6, RZ ;  /* 0x000000062c04723c */ /* 0x040fe200000418ff */
[----:B------:R-:W2:Y:S01]  /*12b80*/  LDSM.16.M88.4 R148, [R194] ;  /* 0x00000000c294783b */ /* 0x000ea20000000200 */
[----:B------:R-:W-:Y:S02]  /*12b90*/  @P0 LOP3.LUT R133, R133, 0x2, RZ, 0xfc, !PT ;  /* 0x0000000285850812 */ /* 0x000fe400078efcff */
[----:B------:R-:W-:Y:S01]  /*12ba0*/  ISETP.GE.AND P0, PT, R174, R2, PT ;  /* 0x00000002ae00720c */ /* 0x000fe20003f06270 */
[----:B------:R-:W0:Y:S01]  /*12bb0*/  LDGDEPBAR ;  /* 0x00000000000079af */ /* 0x000e220000000000 */
[----:B------:R-:W2:Y:S02]  /*12bc0*/  I2F R212, R177 ;  /* 0x000000b100d47306 */ /* 0x000ea40000201400 */
[----:B-1----:R-:W-:Y:S01]  /*12bd0*/  HMMA.16816.F32.BF16 R48, R44, R140, RZ ;  /* 0x0000008c2c30723c */ /* 0x002fe200000418ff */
[----:B------:R-:W-:-:S05]  /*12be0*/  FFMA.FTZ R35, R166, UR4, R35 ;  /* 0x00000004a6237c23 */ /* 0x000fca0008010023 */
[----:B------:R-:W-:Y:S01]  /*12bf0*/  I2F R173, R211 ;  /* 0x000000d300ad7306 */ /* 0x000fe20000201400 */
[----:B------:R-:W-:Y:S01]  /*12c00*/  IMAD.U32 R140, RZ, RZ, UR6 ;  /* 0x00000006ff8c7e24 */ /* 0x000fe2000f8e00ff */
[----:B---3--:R-:W-:Y:S01]  /*12c10*/  HMMA.16816.F32.BF16 R40, R44, R36, RZ ;  /* 0x000000242c28723c */ /* 0x008fe200000418ff */
[----:B------:R-:W-:-:S03]  /*12c20*/  FFMA.FTZ R31, R170, UR4, R31 ;  /* 0x00000004aa1f7c23 */ /* 0x000fc6000801001f */
[----:B------:R-:W-:Y:S02]  /*12c30*/  LOP3.LUT R140, R140, 0x70, R210, 0xfe, !PT ;  /* 0x000000708c8c7812 */ /* 0x000fe400078efed2 */
[----:B------:R-:W-:Y:S02]  /*12c40*/  I2F R172, R244 ;  /* 0x000000f400ac7306 */ /* 0x000fe40000201400 */
[C---:B------:R-:W-:Y:S06]  /*12c50*/  HMMA.16816.F32.BF16 R128, R44.reuse, R124, RZ ;  /* 0x0000007c2c80723c */ /* 0x040fec00000418ff */
[----:B------:R1:W-:Y:S02]  /*12c60*/  I2F R156, R140 ;  /* 0x0000008c009c7306 */ /* 0x0003e40000201400 */
[C---:B----4-:R-:W-:Y:S06]  /*12c70*/  HMMA.16816.F32.BF16 R24, R44.reuse, R20, RZ ;  /* 0x000000142c18723c */ /* 0x050fec00000418ff */
[----:B------:R-:W-:Y:S02]  /*12c80*/  I2F R184, R247 ;  /* 0x000000f700b87306 */ /* 0x000fe40000201400 */
[C---:B------:R-:W-:Y:S06]  /*12c90*/  HMMA.16816.F32.BF16 R16, R44.reuse, R12, RZ ;  /* 0x0000000c2c10723c */ /* 0x040fec00000418ff */
[----:B------:R-:W-:Y:S02]  /*12ca0*/  I2F R239, R243 ;  /* 0x000000f300ef7306 */ /* 0x000fe40000201400 */
[C---:B------:R-:W-:Y:S06]  /*12cb0*/  HMMA.16816.F32.BF16 R72, R44.reuse, R68, RZ ;  /* 0x000000442c48723c */ /* 0x040fec00000418ff */
[----:B------:R-:W3:Y:S02]  /*12cc0*/  I2F R187, R246 ;  /* 0x000000f600bb7306 */ /* 0x000ee40000201400 */
[C---:B--2---:R-:W-:Y:S06]  /*12cd0*/  HMMA.16816.F32.BF16 R64, R44.reuse, R60, RZ ;  /* 0x0000003c2c40723c */ /* 0x044fec00000418ff */
[----:B------:R-:W-:Y:S02]  /*12ce0*/  I2F R183, R251 ;  /* 0x000000fb00b77306 */ /* 0x000fe40000201400 */
[C---:B------:R-:W-:Y:S06]  /*12cf0*/  HMMA.16816.F32.BF16 R56, R44.reuse, R52, RZ ;  /* 0x000000342c38723c */ /* 0x040fec00000418ff */
[----:B------:R-:W-:Y:S02]  /*12d00*/  I2F R169, R238 ;  /* 0x000000ee00a97306 */ /* 0x000fe40000201400 */
[C---:B------:R-:W-:Y:S06]  /*12d10*/  HMMA.16816.F32.BF16 R120, R44.reuse, R116, RZ ;  /* 0x000000742c78723c */ /* 0x040fec00000418ff */
[----:B------:R-:W-:Y:S02]  /*12d20*/  I2F R175, R242 ;  /* 0x000000f200af7306 */ /* 0x000fe40000201400 */
[C---:B------:R-:W-:Y:S06]  /*12d30*/  HMMA.16816.F32.BF16 R112, R44.reuse, R108, RZ ;  /* 0x0000006c2c70723c */ /* 0x040fec00000418ff */
[----:B------:R-:W-:Y:S02]  /*12d40*/  I2F R182, R242 ;  /* 0x000000f200b67306 */ /* 0x000fe40000201400 */
[C---:B-----5:R-:W-:Y:S06]  /*12d50*/  HMMA.16816.F32.BF16 R104, R44.reuse, R100, RZ ;  /* 0x000000642c68723c */ /* 0x060fec00000418ff */
[----:B------:R-:W2:Y:S02]  /*12d60*/  I2F R171, R252 ;  /* 0x000000fc00ab7306 */ /* 0x000ea40000201400 */
[C---:B------:R-:W-:Y:S06]  /*12d70*/  HMMA.16816.F32.BF16 R96, R44.reuse, R92, RZ ;  /* 0x0000005c2c60723c */ /* 0x040fec00000418ff */
[----:B------:R-:W-:Y:S02]  /*12d80*/  I2F R248, R250 ;  /* 0x000000fa00f87306 */ /* 0x000fe40000201400 */
        /* <DEDUP_REMOVED lines=20> */
[----:B-1----:R-:W1:Y:S07]  /*12ed0*/  LDSM.16.M88.4 R140, [R195] ;  /* 0x00000000c38c783b */ /* 0x002e6e0000000200 */
[C---:B------:R-:W-:Y:S08]  /*12ee0*/  HMMA.16816.F32.BF16 R8, R152.reuse, R136, R8 ;  /* 0x000000889808723c */ /* 0x040ff00000041808 */
[C---:B------:R-:W-:Y:S01]  /*12ef0*/  HMMA.16816.F32.BF16 R4, R152.reuse, R138, R4 ;  /* 0x0000008a9804723c */ /* 0x040fe20000041804 */
[----:B------:R-:W4:Y:S07]  /*12f00*/  LDSM.16.M88.4 R136, [R190] ;  /* 0x00000000be88783b */ /* 0x000f2e0000000200 */
[C---:B------:R-:W-:Y:S08]  /*12f10*/  HMMA.16816.F32.BF16 R40, R152.reuse, R144, R40 ;  /* 0x000000909828723c */ /* 0x040ff00000041828 */
[----:B------:R-:W-:Y:S01]  /*12f20*/  HMMA.16816.F32.BF16 R36, R152, R146, R36 ;  /* 0x000000929824723c */ /* 0x000fe20000041824 */
[----:B------:R-:W5:Y:S01]  /*12f30*/  LDSM.16.M88.4 R144, [R192] ;  /* 0x00000000c090783b */ /* 0x000f620000000200 */
[----:B------:R-:W-:-:S06]  /*12f40*/  FFMA.FTZ R9, R178, UR4, R9 ;  /* 0x00000004b2097c23 */ /* 0x000fcc0008010009 */
[----:B------:R-:W-:Y:S01]  /*12f50*/  HMMA.16816.F32.BF16 R16, R152, R148, R16 ;  /* 0x000000949810723c */ /* 0x000fe20000041810 */
[C---:B------:R-:W-:Y:S02]  /*12f60*/  FFMA.FTZ R7, R212.reuse, UR4, R7 ;  /* 0x00000004d4077c23 */ /* 0x040fe40008010007 */
[----:B------:R-:W-:-:S05]  /*12f70*/  FFMA.FTZ R5, R212, UR4, R5 ;  /* 0x00000004d4057c23 */ /* 0x000fca0008010005 */
[----:B-1----:R-:W-:Y:S01]  /*12f80*/  HMMA.16816.F32.BF16 R24, R152, R140, R24 ;  /* 0x0000008c9818723c */ /* 0x002fe20000041818 */
[C---:B------:R-:W-:Y:S02]  /*12f90*/  FFMA.FTZ R41, R163.reuse, UR4, R41 ;  /* 0x00000004a3297c23 */ /* 0x040fe40008010029 */
[----:B------:R-:W-:-:S03]  /*12fa0*/  FFMA.FTZ R43, R163, UR4, R43 ;  /* 0x00000004a32b7c23 */ /* 0x000fc6000801002b */
[----:B------:R-:W-:Y:S02]  /*12fb0*/  FSEL R165, R41, -INF , !P3 ;  /* 0xff80000029a57808 */ /* 0x000fe40005800000 */
[C---:B------:R-:W-:Y:S01]  /*12fc0*/  HMMA.16816.F32.BF16 R20, R152.reuse, R142, R20 ;  /* 0x0000008e9814723c */ /* 0x040fe20000041814 */
[----:B------:R-:W1:Y:S01]  /*12fd0*/  LDSM.16.M88.4 R140, [R191] ;  /* 0x00000000bf8c783b */ /* 0x000e620000000200 */
[----:B------:R-:W-:Y:S01]  /*12fe0*/  FFMA.FTZ R163, R161, UR4, R37 ;  /* 0x00000004a1a37c23 */ /* 0x000fe20008010025 */
[----:B------:R-:W-:Y:S01]  /*12ff0*/  FSEL R37, R43, -INF , !P1 ;  /* 0xff8000002b257808 */ /* 0x000fe20004800000 */
[----:B------:R-:W-:Y:S01]  /*13000*/  FFMA.FTZ R39, R161, UR4, R39 ;  /* 0x00000004a1277c23 */ /* 0x000fe20008010027 */
[-C--:B------:R-:W-:Y:S01]  /*13010*/  ISETP.GE.AND P1, PT, R181, R0.reuse, PT ;  /* 0x00000000b500720c */ /* 0x080fe20003f26270 */
[----:B------:R-:W-:Y:S01]  /*13020*/  FFMA.FTZ R43, R170, UR4, R29 ;  /* 0x00000004aa2b7c23 */ /* 0x000fe2000801001d */
[----:B------:R-:W-:Y:S01]  /*13030*/  ISETP.GE.AND P3, PT, R236, R0, PT ;  /* 0x00000000ec00720c */ /* 0x000fe20003f66270 */
[----:B----4-:R-:W-:Y:S01]  /*13040*/  HMMA.16816.F32.BF16 R56, R152, R136, R56 ;  /* 0x000000889838723c */ /* 0x010fe20000041838 */
[C---:B------:R-:W-:Y:S01]  /*13050*/  FFMA.FTZ R19, R160.reuse, UR4, R19 ;  /* 0x00000004a0137c23 */ /* 0x040fe20008010013 */
[----:B------:R-:W-:Y:S01]  /*13060*/  FSEL R29, R35, -INF , !P6 ;  /* 0xff800000231d7808 */ /* 0x000fe20007000000 */
[----:B------:R-:W-:Y:S01]  /*13070*/  FFMA.FTZ R170, R160, UR4, R17 ;  /* 0x00000004a0aa7c23 */ /* 0x000fe20008010011 */
[----:B------:R-:W-:-:S02]  /*13080*/  FSEL R43, R43, -INF , !P5 ;  /* 0xff8000002b2b7808 */ /* 0x000fc40006800000 */
[-C--:B------:R-:W-:Y:S02]  /*13090*/  ISETP.GE.AND P5, PT, R186, R0.reuse, PT ;  /* 0x00000000ba00720c */ /* 0x080fe40003fa6270 */
[C---:B------:R-:W-:Y:S01]  /*130a0*/  HMMA.16816.F32.BF16 R52, R152.reuse, R138, R52 ;  /* 0x0000008a9834723c */ /* 0x040fe20000041834 */
[----:B------:R-:W4:Y:S01]  /*130b0*/  LDSM.16.M88.4 R136, [R3] ;  /* 0x000000000388783b */ /* 0x000f220000000200 */
[C---:B------:R-:W-:Y:S01]  /*130c0*/  FFMA.FTZ R27, R180.reuse, UR4, R27 ;  /* 0x00000004b41b7c23 */ /* 0x040fe2000801001b */
[----:B------:R-:W-:Y:S01]  /*130d0*/  FSEL R163, R163, -INF , !P2 ;  /* 0xff800000a3a37808 */ /* 0x000fe20005000000 */
[----:B------:R-:W-:Y:S01]  /*130e0*/  FFMA.FTZ R41, R180, UR4, R25 ;  /* 0x00000004b4297c23 */ /* 0x000fe20008010019 */
[----:B------:R-:W-:Y:S02]  /*130f0*/  FSEL R25, R31, -INF , !P1 ;  /* 0xff8000001f197808 */ /* 0x000fe40004800000 */
[----:B------:R-:W-:Y:S01]  /*13100*/  ISETP.GE.AND P1, PT, R241, R0, PT ;  /* 0x00000000f100720c */ /* 0x000fe20003f26270 */
[----:B-----5:R-:W-:Y:S01]  /*13110*/  HMMA.16816.F32.BF16 R72, R152, R144, R72 ;  /* 0x000000909848723c */ /* 0x020fe20000041848 */
[----:B------:R-:W-:Y:S01]  /*13120*/  FFMA.FTZ R23, R179, UR4, R23 ;  /* 0x00000004b3177c23 */ /* 0x000fe20008010017 */
[----:B------:R-:W-:-:S02]  /*13130*/  ISETP.GE.AND P6, PT, R186, R2, PT ;  /* 0x00000002ba00720c */ /* 0x000fc40003fc6270 */
[----:B------:R-:W-:Y:S02]  /*13140*/  FSEL R19, R19, -INF , !P1 ;  /* 0xff80000013137808 */ /* 0x000fe40004800000 */
[----:B------:R-:W-:Y:S02]  /*13150*/  FSEL R17, R23, -INF , !P5 ;  /* 0xff80000017117808 */ /* 0x000fe40006800000 */
[----:B------:R-:W-:Y:S01]  /*13160*/  IADD3 R145, R158, 0x21, RZ ;  /* 0x000000219e917810 */ /* 0x000fe20007ffe0ff */
[C---:B------:R-:W-:Y:S01]  /*13170*/  HMMA.16816.F32.BF16 R68, R152.reuse, R146, R68 ;  /* 0x000000929844723c */ /* 0x040fe20000041844 */
[-C--:B------:R-:W-:Y:S01]  /*13180*/  ISETP.GE.AND P5, PT, R185, R0.reuse, PT ;  /* 0x00000000b900720c */ /* 0x080fe20003fa6270 */
[----:B---3--:R-:W-:Y:S01]  /*13190*/  FFMA.FTZ R59, R187, UR4, R59 ;  /* 0x00000004bb3b7c23 */ /* 0x008fe2000801003b */
[----:B------:R-:W-:Y:S01]  /*131a0*/  I2F R176, R145 ;  /* 0x0000009100b07306 */ /* 0x000fe20000201400 */
[----:B------:R-:W-:Y:S02]  /*131b0*/  ISETP.GE.AND P1, PT, R177, R0, PT ;  /* 0x00000000b100720c */ /* 0x000fe40003f26270 */
[----:B------:R-:W-:Y:S01]  /*131c0*/  ISETP.GE.AND P2, PT, R236, R2, PT ;  /* 0x00000002ec00720c */ /* 0x000fe20003f46270 */
[----:B--2---:R-:W-:Y:S01]  /*131d0*/  FFMA.FTZ R55, R171, UR4, R55 ;  /* 0x00000004ab377c23 */ /* 0x004fe20008010037 */
[----:B-1----:R-:W-:Y:S01]  /*131e0*/  HMMA.16816.F32.BF16 R64, R152, R140, R64 ;  /* 0x0000008c9840723c */ /* 0x002fe20000041840 */
[----:B------:R-:W-:-:S02]  /*131f0*/  FSEL R31, R7, -INF , !P1 ;  /* 0xff800000071f7808 */ /* 0x000fc40004800000 */
[----:B------:R1:W2:Y:S01]  /*13200*/  I2F R161, R145 ;  /* 0x0000009100a17306 */ /* 0x0002a20000201400 */
[----:B------:R-:W-:Y:S02]  /*13210*/  ISETP.GE.AND P1, PT, R247, R0, PT ;  /* 0x00000000f700720c */ /* 0x000fe40003f26270 */
[----:B------:R-:W-:Y:S01]  /*13220*/  FSEL R41, R41, -INF , !P2 ;  /* 0xff80000029297808 */ /* 0x000fe20005000000 */
[----:B------:R-:W-:Y:S01]  /*13230*/  FFMA.FTZ R35, R173, UR4, R75 ;  /* 0x00000004ad237c23 */ /* 0x000fe2000801004b */
[----:B------:R-:W-:Y:S01]  /*13240*/  HMMA.16816.F32.BF16 R60, R152, R142, R60 ;  /* 0x0000008e983c723c */ /* 0x000fe2000004183c */
[----:B------:R-:W3:Y:S01]  /*13250*/  LDSM.16.M88.4 R140, [R203] ;  /* 0x00000000cb8c783b */ /* 0x000ee20000000200 */
[----:B------:R-:W-:Y:S02]  /*13260*/  ISETP.GE.AND P2, PT, R240, R2, PT ;  /* 0x00000002f000720c */ /* 0x000fe40003f46270 */
[C---:B------:R-:W-:Y:S02]  /*13270*/  IADD3 R186, R158.reuse, 0x29, RZ ;  /* 0x000000299eba7810 */ /* 0x040fe40007ffe0ff */
[----:B------:R-:W-:-:S02]  /*13280*/  IADD3 R236, R158, 0x31, RZ ;  /* 0x000000319eec7810 */ /* 0x000fc40007ffe0ff */
[C---:B----4-:R-:W-:Y:S01]  /*13290*/  HMMA.16816.F32.BF16 R48, R152.reuse, R136, R48 ;  /* 0x000000889830723c */ /* 0x050fe20000041830 */
[----:B------:R-:W-:Y:S01]  /*132a0*/  FFMA.FTZ R69, R172, UR4, R69 ;  /* 0x00000004ac457c23 */ /* 0x000fe20008010045 */
[----:B------:R-:W-:Y:S01]  /*132b0*/  I2F R181, R186 ;  /* 0x000000ba00b57306 */ /* 0x000fe20000201400 */
[----:B-1----:R-:W1:Y:S05]  /*132c0*/  LDSM.16.M88.4 R144, [R202] ;  /* 0x00000000ca90783b */ /* 0x002e6a0000000200 */
[----:B------:R-:W-:Y:S01]  /*132d0*/  HMMA.16816.F32.BF16 R44, R152, R138, R44 ;  /* 0x0000008a982c723c */ /* 0x000fe2000004182c */
[----:B------:R-:W4:Y:S01]  /*132e0*/  LDSM.16.M88.4 R136, [R201] ;  /* 0x00000000c988783b */ /* 0x000f220000000200 */
[C---:B------:R-:W-:Y:S01]  /*132f0*/  FFMA.FTZ R67, R184.reuse, UR4, R67 ;  /* 0x00000004b8437c23 */ /* 0x040fe20008010043 */
[----:B------:R-:W5:Y:S01]  /*13300*/  I2F R174, R186 ;  /* 0x000000ba00ae7306 */ /* 0x000f620000201400 */
[----:B------:R-:W-:-:S04]  /*13310*/  FFMA.FTZ R65, R184, UR4, R65 ;  /* 0x00000004b8417c23 */ /* 0x000fc80008010041 */
[----:B------:R-:W-:Y:S01]  /*13320*/  HMMA.16816.F32.BF16 R12, R152, R150, R12 ;  /* 0x00000096980c723c */ /* 0x000fe2000004180c */
[----:B------:R-:W2:Y:S01]  /*13330*/  LDSM.16.M88.4 R148, [R204] ;  /* 0x00000000cc94783b */ /* 0x000ea20000000200 */
[----:B------:R-:W-:Y:S01]  /*13340*/  FFMA.FTZ R7, R239, UR4, R61 ;  /* 0x00000004ef077c23 */ /* 0x000fe2000801003d */
[----:B------:R-:W-:Y:S01]  /*13350*/  FSEL R61, R67, -INF , !P1 ;  /* 0xff800000433d7808 */ /* 0x000fe20004800000 */
[----:B------:R-:W-:Y:S01]  /*13360*/  FFMA.FTZ R239, R239, UR4, R63 ;  /* 0x00000004efef7c23 */ /* 0x000fe2000801003f */
[----:B------:R-:W-:Y:S01]  /*13370*/  I2F R180, R236 ;  /* 0x000000ec00b47306 */ /* 0x000fe20000201400 */
[----:B------:R-:W-:Y:S01]  /*13380*/  FFMA.FTZ R67, R187, UR4, R57 ;  /* 0x00000004bb437c23 */ /* 0x000fe20008010039 */
[----:B------:R-:W-:Y:S01]  /*13390*/  IADD3 R187, R158, 0x59, RZ ;  /* 0x000000599ebb7810 */ /* 0x000fe20007ffe0ff */
[----:B------:R-:W-:Y:S01]  /*133a0*/  FFMA.FTZ R49, R183, UR4, R49 ;  /* 0x00000004b7317c23 */ /* 0x000fe20008010031 */
[----:B------:R-:W-:Y:S01]  /*133b0*/  ISETP.GE.AND P1, PT, R251, R0, PT ;  /* 0x00000000fb00720c */ /* 0x000fe20003f26270 */
[----:B------:R-:W-:-:S06]  /*133c0*/  FFMA.FTZ R51, R183, UR4, R51 ;  /* 0x00000004b7337c23 */ /* 0x000fcc0008010033 */
[C---:B------:R-:W-:Y:S01]  /*133d0*/  FFMA.FTZ R47, R169.reuse, UR4, R47 ;  /* 0x00000004a92f7c23 */ /* 0x040fe2000801002f */
[----:B---3--:R-:W-:Y:S01]  /*133e0*/  HMMA.16816.F32.BF16 R120, R152, R140, R120 ;  /* 0x0000008c9878723c */ /* 0x008fe20000041878 */
[----:B------:R-:W-:-:S06]  /*133f0*/  FFMA.FTZ R45, R169, UR4, R45 ;  /* 0x00000004a92d7c23 */ /* 0x000fcc000801002d */
[C---:B------:R-:W-:Y:S01]  /*13400*/  FFMA.FTZ R15, R164.reuse, UR4, R15 ;  /* 0x00000004a40f7c23 */ /* 0x040fe2000801000f */
[----:B------:R-:W-:Y:S01]  /*13410*/  HMMA.16816.F32.BF16 R116, R152, R142, R116 ;  /* 0x0000008e9874723c */ /* 0x000fe20000041874 */
[----:B------:R-:W3:Y:S01]  /*13420*/  LDSM.16.M88.4 R140, [R200] ;  /* 0x00000000c88c783b */ /* 0x000ee20000000200 */
[----:B------:R-:W-:-:S05]  /*13430*/  FFMA.FTZ R13, R164, UR4, R13 ;  /* 0x00000004a40d7c23 */ /* 0x000fca000801000d */
[----:B------:R-:W-:Y:S01]  /*13440*/  FSEL R13, R13, -INF , !P2 ;  /* 0xff8000000d0d7808 */ /* 0x000fe20005000000 */
[----:B-1----:R-:W-:Y:S01]  /*13450*/  HMMA.16816.F32.BF16 R112, R152, R144, R112 ;  /* 0x000000909870723c */ /* 0x002fe20000041870 */
[----:B------:R-:W-:-:S07]  /*13460*/  ISETP.GE.AND P2, PT, R211, R2, PT ;  /* 0x00000002d300720c */ /* 0x000fce0003f46270 */
[C---:B------:R-:W-:Y:S01]  /*13470*/  HMMA.16816.F32.BF16 R108, R152.reuse, R146, R108 ;  /* 0x00000092986c723c */ /* 0x040fe2000004186c */
[----:B------:R-:W1:Y:S07]  /*13480*/  LDSM.16.M88.4 R144, [R199] ;  /* 0x00000000c790783b */ /* 0x000e6e0000000200 */
[C---:B----4-:R-:W-:Y:S08]  /*13490*/  HMMA.16816.F32.BF16 R104, R152.reuse, R136, R104 ;  /* 0x000000889868723c */ /* 0x050ff00000041868 */
[----:B------:R-:W-:Y:S01]  /*134a0*/  HMMA.16816.F32.BF16 R100, R152, R138, R100 ;  /* 0x0000008a9864723c */ /* 0x000fe20000041864 */
[----:B------:R-:W4:Y:S01]  /*134b0*/  LDSM.16.M88.4 R136, [R198] ;  /* 0x00000000c688783b */ /* 0x000f220000000200 */
[----:B--2---:R-:W-:Y:S01]  /*134c0*/  FFMA.FTZ R161, R161, UR4, R115 ;  /* 0x00000004a1a17c23 */ /* 0x004fe20008010073 */
[----:B------:R-:W-:-:S05]  /*134d0*/  DEPBAR.LE SB0, 0x0 ;  /* 0x000080000000791a */ /* 0x000fca0000000000 */
[----:B------:R-:W-:Y:S01]  /*134e0*/  HMMA.16816.F32.BF16 R124, R152, R150, R124 ;  /* 0x00000096987c723c */ /* 0x000fe2000004187c */
[----:B------:R-:W2:Y:S01]  /*134f0*/  I2F R150, R236 ;  /* 0x000000ec00967306 */ /* 0x000ea20000201400 */
[----:B-----5:R-:W-:-:S06]  /*13500*/  FFMA.FTZ R111, R174, UR4, R111 ;  /* 0x00000004ae6f7c23 */ /* 0x020fcc000801006f */
[C---:B------:R-:W-:Y:S07]  /*13510*/  HMMA.16816.F32.BF16 R128, R152.reuse, R148, R128 ;  /* 0x000000949880723c */ /* 0x040fee0000041880 */
[----:B------:R-:W-:Y:S01]  /*13520*/  FFMA.FTZ R149, R166, UR4, R33 ;  /* 0x00000004a6957c23 */ /* 0x000fe20008010021 */
[----:B------:R-:W-:Y:S01]  /*13530*/  FSEL R33, R39, -INF , !P4 ;  /* 0xff80000027217808 */ /* 0x000fe20006000000 */
[----:B------:R-:W-:Y:S01]  /*13540*/  FFMA.FTZ R166, R179, UR4, R21 ;  /* 0x00000004b3a67c23 */ /* 0x000fe20008010015 */
[----:B------:R-:W-:Y:S01]  /*13550*/  FSEL R21, R27, -INF , !P3 ;  /* 0xff8000001b157808 */ /* 0x000fe20005800000 */
[----:B------:R-:W-:Y:S01]  /*13560*/  FFMA.FTZ R27, R178, UR4, R11 ;  /* 0x00000004b21b7c23 */ /* 0x000fe2000801000b */
[----:B------:R-:W-:Y:S01]  /*13570*/  ISETP.GE.AND P3, PT, R240, R0, PT ;  /* 0x00000000f000720c */ /* 0x000fe20003f66270 */
[----:B------:R-:W-:Y:S01]  /*13580*/  FFMA.FTZ R39, R172, UR4, R71 ;  /* 0x00000004ac277c23 */ /* 0x000fe20008010047 */
[----:B------:R-:W-:Y:S01]  /*13590*/  ISETP.GE.AND P4, PT, R241, R2, PT ;  /* 0x00000002f100720c */ /* 0x000fe20003f86270 */
[----:B---3--:R-:W-:Y:S01]  /*135a0*/  HMMA.16816.F32.BF16 R96, R152, R140, R96 ;  /* 0x0000008c9860723c */ /* 0x008fe20000041860 */
[----:B------:R-:W-:Y:S01]  /*135b0*/  FSEL R23, R15, -INF , !P3 ;  /* 0xff8000000f177808 */ /* 0x000fe20005800000 */
[----:B------:R-:W-:Y:S01]  /*135c0*/  FFMA.FTZ R15, R175, UR4, R125 ;  /* 0x00000004af0f7c23 */ /* 0x000fe2000801007d */
[----:B------:R-:W-:Y:S01]  /*135d0*/  ISETP.GE.AND P3, PT, R211, R0, PT ;  /* 0x00000000d300720c */ /* 0x000fe20003f66270 */
[----:B--2---:R-:W-:Y:S01]  /*135e0*/  FFMA.FTZ R150, R150, UR4, R107 ;  /* 0x0000000496967c23 */ /* 0x004fe2000801006b */
[----:B------:R-:W-:-:S02]  /*135f0*/  FSEL R27, R27, -INF , !P5 ;  /* 0xff8000001b1b7808 */ /* 0x000fc40006800000 */
[-C--:B------:R-:W-:Y:S01]  /*13600*/  ISETP.GE.AND P5, PT, R244, R0.reuse, PT ;  /* 0x00000000f400720c */ /* 0x080fe20003fa6270 */
[C---:B-1----:R-:W-:Y:S01]  /*13610*/  HMMA.16816.F32.BF16 R84, R152.reuse, R146, R84 ;  /* 0x000000929854723c */ /* 0x042fe20000041854 */
[----:B------:R-:W-:Y:S01]  /*13620*/  FSEL R35, R35, -INF , !P3 ;  /* 0xff80000023237808 */ /* 0x000fe20005800000 */
[----:B------:R-:W-:Y:S01]  /*13630*/  IMAD.U32 R140, RZ, RZ, UR6 ;  /* 0x00000006ff8c7e24 */ /* 0x000fe2000f8e00ff */
[-C--:B------:R-:W-:Y:S01]  /*13640*/  ISETP.GE.AND P3, PT, R243, R0.reuse, PT ;  /* 0x00000000f300720c */ /* 0x080fe20003f66270 */
[----:B------:R-:W-:Y:S01]  /*13650*/  FFMA.FTZ R141, R180, UR4, R105 ;  /* 0x00000004b48d7c23 */ /* 0x000fe20008010069 */
[----:B------:R-:W-:Y:S02]  /*13660*/  FSEL R39, R39, -INF , !P5 ;  /* 0xff80000027277808 */ /* 0x000fe40006800000 */
[----:B------:R-:W-:Y:S01]  /*13670*/  FSEL R166, R166, -INF , !P6 ;  /* 0xff800000a6a67808 */ /* 0x000fe20007000000 */
[----:B------:R-:W-:Y:S01]  /*13680*/  HMMA.16816.F32.BF16 R92, R152, R142, R92 ;  /* 0x0000008e985c723c */ /* 0x000fe2000004185c */
[----:B------:R-:W-:-:S02]  /*13690*/  ISETP.GE.AND P5, PT, R246, R0, PT ;  /* 0x00000000f600720c */ /* 0x000fc40003fa6270 */
[-C--:B------:R-:W-:Y:S02]  /*136a0*/  ISETP.GE.AND P6, PT, R185, R2.reuse, PT ;  /* 0x00000002b900720c */ /* 0x080fe40003fc6270 */
[----:B------:R-:W-:Y:S02]  /*136b0*/  FSEL R170, R170, -INF , !P4 ;  /* 0xff800000aaaa7808 */ /* 0x000fe40006000000 */
[----:B------:R-:W-:Y:S01]  /*136c0*/  FSEL R57, R239, -INF , !P3 ;  /* 0xff800000ef397808 */ /* 0x000fe20005800000 */
[----:B----4-:R-:W-:Y:S01]  /*136d0*/  HMMA.16816.F32.BF16 R80, R152, R136, R80 ;  /* 0x000000889850723c */ /* 0x010fe20000041850 */
[-C--:B------:R-:W-:Y:S01]  /*136e0*/  ISETP.GE.AND P4, PT, R177, R2.reuse, PT ;  /* 0x00000002b100720c */ /* 0x080fe20003f86270 */
[----:B------:R-:W-:Y:S01]  /*136f0*/  IMAD.U32 R143, RZ, RZ, UR6 ;  /* 0x00000006ff8f7e24 */ /* 0x000fe2000f8e00ff */
[----:B------:R-:W-:Y:S02]  /*13700*/  ISETP.GE.AND P3, PT, R251, R2, PT ;  /* 0x00000002fb00720c */ /* 0x000fe40003f66270 */
[----:B------:R-:W-:-:S02]  /*13710*/  FSEL R59, R59, -INF , !P5 ;  /* 0xff8000003b3b7808 */ /* 0x000fc40006800000 */
[----:B------:R-:W-:Y:S01]  /*13720*/  FSEL R149, R149, -INF , !P0 ;  /* 0xff80000095957808 */ /* 0x000fe20004000000 */
[C---:B------:R-:W-:Y:S01]  /*13730*/  HMMA.16816.F32.BF16 R88, R152.reuse, R144, R88 ;  /* 0x000000909858723c */ /* 0x040fe20000041858 */
[----:B------:R-:W-:Y:S01]  /*13740*/  FSEL R11, R9, -INF , !P6 ;  /* 0xff800000090b7808 */ /* 0x000fe20007000000 */
[----:B------:R-:W-:Y:S01]  /*13750*/  FFMA.FTZ R9, R173, UR4, R73 ;  /* 0x00000004ad097c23 */ /* 0x000fe20008010049 */
[----:B------:R-:W-:Y:S01]  /*13760*/  ISETP.GE.AND P5, PT, R238, R0, PT ;  /* 0x00000000ee00720c */ /* 0x000fe20003fa6270 */
[----:B------:R-:W-:Y:S01]  /*13770*/  IMAD.U32 R137, RZ, RZ, UR6 ;  /* 0x00000006ff897e24 */ /* 0x000fe2000f8e00ff */
[-C--:B------:R-:W-:Y:S02]  /*13780*/  ISETP.GE.AND P0, PT, R242, R2.reuse, PT ;  /* 0x00000002f200720c */ /* 0x080fe40003f06270 */
[----:B------:R-:W-:Y:S01]  /*13790*/  ISETP.GE.AND P6, PT, R244, R2, PT ;  /* 0x00000002f400720c */ /* 0x000fe20003fc6270 */
[----:B------:R-:W-:Y:S01]  /*137a0*/  HMMA.16816.F32.BF16 R76, R152, R138, R76 ;  /* 0x0000008a984c723c */ /* 0x000fe2000004184c */
[----:B------:R-:W-:-:S02]  /*137b0*/  FSEL R5, R5, -INF , !P4 ;  /* 0xff80000005057808 */ /* 0x000fc40006000000 */
[----:B------:R-:W-:Y:S01]  /*137c0*/  FSEL R75, R49, -INF , !P3 ;  /* 0xff800000314b7808 */ /* 0x000fe20005800000 */
[----:B------:R-:W-:Y:S01]  /*137d0*/  FFMA.FTZ R49, R182, UR4, R127 ;  /* 0x00000004b6317c23 */ /* 0x000fe2000801007f */
[----:B------:R-:W-:Y:S02]  /*137e0*/  IADD3 R241, R158, 0x21, RZ ;  /* 0x000000219ef17810 */ /* 0x000fe40007ffe0ff */
[----:B------:R-:W-:Y:S02]  /*137f0*/  ISETP.GE.AND P4, PT, R247, R2, PT ;  /* 0x00000002f700720c */ /* 0x000fe40003f86270 */
[----:B------:R-:W-:Y:S02]  /*13800*/  ISETP.GE.AND P3, PT, R242, R0, PT ;  /* 0x00000000f200720c */ /* 0x000fe40003f66270 */
[----:B------:R-:W-:Y:S02]  /*13810*/  FSEL R125, R47, -INF , !P5 ;  /* 0xff8000002f7d7808 */ /* 0x000fe40006800000 */
[----:B------:R-:W-:-:S02]  /*13820*/  FSEL R47, R15, -INF , !P0 ;  /* 0xff8000000f2f7808 */ /* 0x000fc40004000000 */
[----:B------:R-:W-:Y:S02]  /*13830*/  FSEL R9, R9, -INF , !P2 ;  /* 0xff80000009097808 */ /* 0x000fe40005000000 */
[----:B------:R-:W-:Y:S01]  /*13840*/  FSEL R148, R69, -INF , !P6 ;  /* 0xff80000045947808 */ /* 0x000fe20007000000 */
[----:B------:R-:W-:Y:S01]  /*13850*/  FFMA.FTZ R69, R171, UR4, R53 ;  /* 0x00000004ab457c23 */ /* 0x000fe20008010035 */
[-C--:B------:R-:W-:Y:S01]  /*13860*/  ISETP.GE.AND P0, PT, R241, R2.reuse, PT ;  /* 0x00000002f100720c */ /* 0x080fe20003f06270 */
[----:B------:R-:W1:Y:S01]  /*13870*/  I2F R53, R187 ;  /* 0x000000bb00357306 */ /* 0x000e620000201400 */
[----:B------:R-:W-:Y:S02]  /*13880*/  ISETP.GE.AND P2, PT, R243, R2, PT ;  /* 0x00000002f300720c */ /* 0x000fe40003f46270 */
[----:B------:R-:W-:Y:S02]  /*13890*/  FSEL R65, R65, -INF , !P4 ;  /* 0xff80000041417808 */ /* 0x000fe40006000000 */
[----:B------:R-:W-:-:S02]  /*138a0*/  IADD3 R179, R158, 0x39, RZ ;  /* 0x000000399eb37810 */ /* 0x000fc40007ffe0ff */
[-C--:B------:R-:W-:Y:S02]  /*138b0*/  ISETP.GE.AND P4, PT, R252, R2.reuse, PT ;  /* 0x00000002fc00720c */ /* 0x080fe40003f86270 */
[----:B------:R-:W-:Y:S01]  /*138c0*/  FSEL R15, R49, -INF , !P3 ;  /* 0xff800000310f7808 */ /* 0x000fe20005800000 */
[----:B------:R-:W-:Y:S01]  /*138d0*/  FFMA.FTZ R49, R248, UR4, R119 ;  /* 0x00000004f8317c23 */ /* 0x000fe20008010077 */
[----:B------:R-:W-:Y:S01]  /*138e0*/  ISETP.GE.AND P6, PT, R246, R2, PT ;  /* 0x00000002f600720c */ /* 0x000fe20003fc6270 */
[----:B------:R-:W2:Y:S01]  /*138f0*/  I2F R164, R179 ;  /* 0x000000b300a47306 */ /* 0x000ea20000201400 */
[-C--:B------:R-:W-:Y:S01]  /*13900*/  ISETP.GE.AND P5, PT, R250, R0.reuse, PT ;  /* 0x00000000fa00720c */ /* 0x080fe20003fa6270 */
[----:B------:R-:W-:Y:S01]  /*13910*/  FFMA.FTZ R119, R176, UR4, R113 ;  /* 0x00000004b0777c23 */ /* 0x000fe20008010071 */
[----:B------:R-:W-:Y:S01]  /*13920*/  FSEL R63, R7, -INF , !P2 ;  /* 0xff800000073f7808 */ /* 0x000fe20005000000 */
[----:B------:R-:W-:Y:S01]  /*13930*/  FFMA.FTZ R7, R159, UR4, R130 ;  /* 0x000000049f077c23 */ /* 0x000fe20008010082 */
[----:B------:R-:W-:Y:S01]  /*13940*/  IADD3 R178, R158, 0x41, RZ ;  /* 0x000000419eb27810 */ /* 0x000fe20007ffe0ff */
[----:B-1----:R-:W-:Y:S01]  /*13950*/  FFMA.FTZ R85, R53, UR4, R85 ;  /* 0x0000000435557c23 */ /* 0x002fe20008010055 */
[----:B------:R-:W-:Y:S01]  /*13960*/  ISETP.GE.AND P2, PT, R252, R0, PT ;  /* 0x00000000fc00720c */ /* 0x000fe20003f46270 */
[----:B------:R-:W1:Y:S01]  /*13970*/  I2F R151, R179 ;  /* 0x000000b300977306 */ /* 0x000e620000201400 */
[----:B------:R-:W-:Y:S01]  /*13980*/  FSEL R69, R69, -INF , !P4 ;  /* 0xff80000045457808 */ /* 0x000fe20006000000 */
[----:B------:R-:W-:Y:S01]  /*13990*/  IMAD.U32 R53, RZ, RZ, UR6 ;  /* 0x00000006ff357e24 */ /* 0x000fe2000f8e00ff */
[----:B------:R-:W-:-:S02]  /*139a0*/  FSEL R67, R67, -INF , !P6 ;  /* 0xff80000043437808 */ /* 0x000fc40007000000 */
[----:B------:R-:W-:Y:S02]  /*139b0*/  LOP3.LUT P4, RZ, R133, 0x2, RZ, 0xc0, !PT ;  /* 0x0000000285ff7812 */ /* 0x000fe4000788c0ff */
[-C--:B------:R-:W-:Y:S01]  /*139c0*/  ISETP.GE.AND P6, PT, R238, R2.reuse, PT ;  /* 0x00000002ee00720c */ /* 0x080fe20003fc6270 */
[----:B------:R-:W3:Y:S01]  /*139d0*/  I2F R160, R178 ;  /* 0x000000b200a07306 */ /* 0x000ee20000201400 */
[----:B------:R-:W-:Y:S01]  /*139e0*/  FSEL R49, R49, -INF , !P5 ;  /* 0xff80000031317808 */ /* 0x000fe20006800000 */
[----:B--2---:R-:W-:Y:S01]  /*139f0*/  FFMA.FTZ R144, R164, UR4, R103 ;  /* 0x00000004a4907c23 */ /* 0x004fe20008010067 */
[----:B------:R-:W-:Y:S01]  /*13a00*/  LOP3.LUT R133, R133, 0xfffffffe, RZ, 0xc0, !PT ;  /* 0xfffffffe85857812 */ /* 0x000fe200078ec0ff */
[----:B------:R-:W-:Y:S01]  /*13a10*/  IMAD.U32 R164, RZ, RZ, UR6 ;  /* 0x00000006ffa47e24 */ /* 0x000fe2000f8e00ff */
[----:B------:R-:W-:Y:S02]  /*13a20*/  ISETP.GE.AND P5, PT, R179, R2, PT ;  /* 0x00000002b300720c */ /* 0x000fe40003fa6270 */
[C---:B------:R-:W-:Y:S01]  /*13a30*/  IADD3 R185, R158.reuse, 0x49, RZ ;  /* 0x000000499eb97810 */ /* 0x040fe20007ffe0ff */
[----:B------:R-:W2:Y:S01]  /*13a40*/  I2F R130, R187 ;  /* 0x000000bb00827306 */ /* 0x000ea20000201400 */
[----:B------:R-:W-:Y:S01]  /*13a50*/  FSEL R73, R55, -INF , !P2 ;  /* 0xff80000037497808 */ /* 0x000fe20005000000 */
[----:B------:R-:W-:Y:S01]  /*13a60*/  FFMA.FTZ R55, R249, UR4, R117 ;  /* 0x00000004f9377c23 */ /* 0x000fe20008010075 */
[----:B------:R-:W-:Y:S01]  /*13a70*/  IADD3 R159, R158, 0x61, RZ ;  /* 0x000000619e9f7810 */ /* 0x000fe20007ffe0ff */
[----:B-1----:R-:W-:Y:S01]  /*13a80*/  FFMA.FTZ R151, R151, UR4, R101 ;  /* 0x0000000497977c23 */ /* 0x002fe20008010065 */
[----:B------:R-:W-:-:S02]  /*13a90*/  FSEL R7, R7, -INF , !P4 ;  /* 0xff80000007077808 */ /* 0x000fc40006000000 */
[----:B------:R-:W-:Y:S01]  /*13aa0*/  FSEL R71, R51, -INF , !P1 ;  /* 0xff80000033477808 */ /* 0x000fe20004800000 */
[----:B------:R-:W-:Y:S01]  /*13ab0*/  FFMA.FTZ R51, R237, UR4, R121 ;  /* 0x00000004ed337c23 */ /* 0x000fe20008010079 */
[----:B------:R-:W-:Y:S01]  /*13ac0*/  FSEL R127, R45, -INF , !P6 ;  /* 0xff8000002d7f7808 */ /* 0x000fe20007000000 */
[----:B------:R-:W1:Y:S01]  /*13ad0*/  I2F R172, R185 ;  /* 0x000000b900ac7306 */ /* 0x000e620000201400 */
[----:B------:R-:W-:Y:S01]  /*13ae0*/  ISETP.GE.AND P4, PT, R250, R2, PT ;  /* 0x00000002fa00720c */ /* 0x000fe20003f86270 */
[----:B------:R-:W-:Y:S01]  /*13af0*/  IMAD.U32 R121, RZ, RZ, UR6 ;  /* 0x00000006ff797e24 */ /* 0x000fe2000f8e00ff */
[-C--:B------:R-:W-:Y:S01]  /*13b00*/  ISETP.GE.AND P6, PT, R241, R0.reuse, PT ;  /* 0x00000000f100720c */ /* 0x080fe20003fc6270 */
[----:B------:R-:W-:Y:S01]  /*13b10*/  FFMA.FTZ R45, R162, UR4, R123 ;  /* 0x00000004a22d7c23 */ /* 0x000fe2000801007b */
[----:B------:R-:W-:Y:S01]  /*13b20*/  @P0 LOP3.LUT R133, R133, 0x1, RZ, 0xfc, !PT ;  /* 0x0000000185850812 */ /* 0x000fe200078efcff */
[----:B---3--:R-:W-:Y:S01]  /*13b30*/  FFMA.FTZ R99, R160, UR4, R99 ;  /* 0x00000004a0637c23 */ /* 0x008fe20008010063 */
[----:B------:R-:W-:Y:S01]  /*13b40*/  FSEL R55, R55, -INF , !P4 ;  /* 0xff80000037377808 */ /* 0x000fe20006000000 */
[----:B------:R-:W3:Y:S01]  /*13b50*/  I2F R169, R159 ;  /* 0x0000009f00a97306 */ /* 0x000ee20000201400 */
[----:B------:R-:W-:Y:S01]  /*13b60*/  IADD3 R211, R158, 0x51, RZ ;  /* 0x000000519ed37810 */ /* 0x000fe20007ffe0ff */
[----:B--2---:R-:W-:Y:S01]  /*13b70*/  FFMA.FTZ R87, R130, UR4, R87 ;  /* 0x0000000482577c23 */ /* 0x004fe20008010057 */
[----:B------:R-:W-:Y:S01]  /*13b80*/  ISETP.GE.AND P1, PT, R245, R0, PT ;  /* 0x00000000f500720c */ /* 0x000fe20003f26270 */
[----:B------:R-:W-:Y:S01]  /*13b90*/  FFMA.FTZ R130, R157, UR4, R128 ;  /* 0x000000049d827c23 */ /* 0x000fe20008010080 */
[----:B------:R-:W-:Y:S01]  /*13ba0*/  LOP3.LUT P4, RZ, R133, 0x1, RZ, 0xc0, !PT ;  /* 0x0000000185ff7812 */ /* 0x000fe2000788c0ff */
[----:B------:R-:W-:Y:S01]  /*13bb0*/  IMAD.U32 R157, RZ, RZ, UR6 ;  /* 0x00000006ff9d7e24 */ /* 0x000fe2000f8e00ff */
[----:B------:R-:W-:Y:S01]  /*13bc0*/  FSEL R171, R161, -INF , !P6 ;  /* 0xff800000a1ab7808 */ /* 0x000fe20007000000 */
[----:B------:R-:W2:Y:S01]  /*13bd0*/  I2F R173, R185 ;  /* 0x000000b900ad7306 */ /* 0x000ea20000201400 */
[----:B------:R-:W-:Y:S01]  /*13be0*/  LOP3.LUT R133, R133, 0xfffffffe, RZ, 0xc0, !PT ;  /* 0xfffffffe85857812 */ /* 0x000fe200078ec0ff */
[----:B-1----:R-:W-:Y:S01]  /*13bf0*/  FFMA.FTZ R160, R172, UR4, R95 ;  /* 0x00000004aca07c23 */ /* 0x002fe2000801005f */
[----:B------:R-:W-:-:S02]  /*13c00*/  LOP3.LUT R161, R140, 0x80, R210, 0xfe, !PT ;  /* 0x000000808ca17812 */ /* 0x000fc400078efed2 */
[--C-:B------:R-:W-:Y:S01]  /*13c10*/  LOP3.LUT R115, R121, 0x78, R210.reuse, 0xfe, !PT ;  /* 0x0000007879737812 */ /* 0x100fe200078efed2 */
[----:B------:R-:W-:Y:S01]  /*13c20*/  FFMA.FTZ R121, R181, UR4, R109 ;  /* 0x00000004b5797c23 */ /* 0x000fe2000801006d */
[----:B------:R-:W-:Y:S01]  /*13c30*/  FSEL R45, R45, -INF , !P1 ;  /* 0xff8000002d2d7808 */ /* 0x000fe20004800000 */
[----:B------:R-:W-:Y:S01]  /*13c40*/  I2F R212, R211 ;  /* 0x000000d300d47306 */ /* 0x000fe20000201400 */
[C---:B------:R-:W-:Y:S01]  /*13c50*/  ISETP.GE.AND P3, PT, R186.reuse, R2, PT ;  /* 0x00000002ba00720c */ /* 0x040fe20003f66270 */
[----:B---3--:R-:W-:Y:S01]  /*13c60*/  FFMA.FTZ R83, R169, UR4, R83 ;  /* 0x00000004a9537c23 */ /* 0x008fe20008010053 */
[----:B------:R-:W-:Y:S02]  /*13c70*/  ISETP.GE.AND P1, PT, R186, R0, PT ;  /* 0x00000000ba00720c */ /* 0x000fe40003f26270 */
[----:B------:R-:W-:Y:S02]  /*13c80*/  @P5 LOP3.LUT R133, R133, 0x1, RZ, 0xfc, !PT ;  /* 0x0000000185855812 */ /* 0x000fe400078efcff */
[----:B------:R-:W-:Y:S01]  /*13c90*/  IADD3 R182, R158, 0x69, RZ ;  /* 0x000000699eb67810 */ /* 0x000fe20007ffe0ff */
[----:B------:R-:W1:Y:S01]  /*13ca0*/  I2F R184, R211 ;  /* 0x000000d300b87306 */ /* 0x000e620000201400 */
[--C-:B------:R-:W-:Y:S01]  /*13cb0*/  LOP3.LUT R103, R143, 0x98, R210.reuse, 0xfe, !PT ;  /* 0x000000988f677812 */ /* 0x100fe200078efed2 */
[----:B--2---:R-:W-:Y:S01]  /*13cc0*/  FFMA.FTZ R93, R173, UR4, R93 ;  /* 0x00000004ad5d7c23 */ /* 0x004fe2000801005d */
[----:B------:R-:W-:Y:S01]  /*13cd0*/  FSEL R121, R121, -INF , !P3 ;  /* 0xff80000079797808 */ /* 0x000fe20005800000 */
[----:B------:R-:W-:Y:S01]  /*13ce0*/  IMAD.U32 R173, RZ, RZ, UR6 ;  /* 0x00000006ffad7e24 */ /* 0x000fe2000f8e00ff */
[----:B------:R-:W-:-:S02]  /*13cf0*/  LOP3.LUT R142, R140, 0x88, R210, 0xfe, !PT ;  /* 0x000000888c8e7812 */ /* 0x000fc400078efed2 */
[----:B------:R-:W-:Y:S01]  /*13d00*/  ISETP.GE.AND P2, PT, R245, R2, PT ;  /* 0x00000002f500720c */ /* 0x000fe20003f46270 */
[----:B------:R-:W2:Y:S01]  /*13d10*/  I2F R105, R161 ;  /* 0x000000a100697306 */ /* 0x000ea20000201400 */
[----:B------:R-:W-:Y:S02]  /*13d20*/  LOP3.LUT P3, RZ, R133, 0x1, RZ, 0xc0, !PT ;  /* 0x0000000185ff7812 */ /* 0x000fe4000786c0ff */
[----:B------:R-:W-:Y:S02]  /*13d30*/  FSEL R140, R111, -INF , !P1 ;  /* 0xff8000006f8c7808 */ /* 0x000fe40004800000 */
[----:B------:R-:W-:Y:S02]  /*13d40*/  IADD3 R123, R158, 0x1, RZ ;  /* 0x000000019e7b7810 */ /* 0x000fe40007ffe0ff */
[----:B------:R-:W-:Y:S01]  /*13d50*/  ISETP.GE.AND P1, PT, R178, R0, PT ;  /* 0x00000000b200720c */ /* 0x000fe20003f26270 */
[----:B------:R-:W3:Y:S01]  /*13d60*/  I2F R177, R178 ;  /* 0x000000b200b17306 */ /* 0x000ee20000201400 */
[----:B------:R-:W-:Y:S01]  /*13d70*/  LOP3.LUT R164, R164, 0xb0, R210, 0xfe, !PT ;  /* 0x000000b0a4a47812 */ /* 0x000fe200078efed2 */
[----:B-1----:R-:W-:Y:S01]  /*13d80*/  FFMA.FTZ R89, R184, UR4, R89 ;  /* 0x00000004b8597c23 */ /* 0x002fe20008010059 */
[----:B------:R-:W-:-:S02]  /*13d90*/  FSEL R51, R51, -INF , !P2 ;  /* 0xff80000033337808 */ /* 0x000fc40005000000 */
[----:B------:R-:W-:Y:S02]  /*13da0*/  FSEL R174, R151, -INF , !P3 ;  /* 0xff80000097ae7808 */ /* 0x000fe40005800000 */
[----:B------:R-:W-:Y:S01]  /*13db0*/  ISETP.GE.AND P2, PT, R236, R2, PT ;  /* 0x00000002ec00720c */ /* 0x000fe20003f46270 */
[----:B------:R-:W1:Y:S01]  /*13dc0*/  I2F R183, R159 ;  /* 0x0000009f00b77306 */ /* 0x000e620000201400 */
[-C--:B------:R-:W-:Y:S01]  /*13dd0*/  ISETP.GE.AND P3, PT, R185, R0.reuse, PT ;  /* 0x00000000b900720c */ /* 0x080fe20003f66270 */
[----:B--2---:R-:W-:Y:S01]  /*13de0*/  FFMA.FTZ R138, R105, UR4, R34 ;  /* 0x00000004698a7c23 */ /* 0x004fe20008010022 */
[----:B------:R-:W-:Y:S02]  /*13df0*/  FSEL R162, R99, -INF , !P1 ;  /* 0xff80000063a27808 */ /* 0x000fe40004800000 */
[----:B------:R-:W-:Y:S02]  /*13e00*/  ISETP.GE.AND P1, PT, R159, R0, PT ;  /* 0x000000009f00720c */ /* 0x000fe40003f26270 */
[----:B------:R-:W-:Y:S01]  /*13e10*/  ISETP.GE.AND P0, PT, R158, R2, PT ;  /* 0x000000029e00720c */ /* 0x000fe20003f06270 */
[----:B------:R-:W2:Y:S01]  /*13e20*/  I2F R175, R182 ;  /* 0x000000b600af7306 */ /* 0x000ea20000201400 */
[--C-:B------:R-:W-:Y:S01]  /*13e30*/  LOP3.LUT R147, R143, 0xa0, R210.reuse, 0xfe, !PT ;  /* 0x000000a08f937812 */ /* 0x100fe200078efed2 */
[----:B---3--:R-:W-:Y:S01]  /*13e40*/  FFMA.FTZ R97, R177, UR4, R97 ;  /* 0x00000004b1617c23 */ /* 0x008fe20008010061 */
[----:B------:R-:W-:-:S02]  /*13e50*/  LOP3.LUT R169, R53, 0xc8, R210, 0xfe, !PT ;  /* 0x000000c835a97812 */ /* 0x000fc400078efed2 */
[----:B------:R-:W-:Y:S02]  /*13e60*/  FSEL R119, R119, -INF , !P4 ;  /* 0xff80000077777808 */ /* 0x000fe40006000000 */
[-C--:B------:R-:W-:Y:S01]  /*13e70*/  ISETP.GE.AND P6, PT, R179, R0.reuse, PT ;  /* 0x00000000b300720c */ /* 0x080fe20003fc6270 */
[----:B------:R-:W3:Y:S01]  /*13e80*/  I2F R146, R103 ;  /* 0x0000006700927306 */ /* 0x000ee20000201400 */
[----:B------:R-:W-:Y:S01]  /*13e90*/  ISETP.GE.AND P4, PT, R236, R0, PT ;  /* 0x00000000ec00720c */ /* 0x000fe20003f86270 */
[----:B-1----:R-:W-:Y:S01]  /*13ea0*/  FFMA.FTZ R81, R183, UR4, R81 ;  /* 0x00000004b7517c23 */ /* 0x002fe20008010051 */
[----:B------:R-:W-:Y:S02]  /*13eb0*/  FSEL R141, R141, -INF , !P2 ;  /* 0xff8000008d8d7808 */ /* 0x000fe40005000000 */
[----:B------:R-:W-:Y:S02]  /*13ec0*/  FSEL R160, R160, -INF , !P3 ;  /* 0xff800000a0a07808 */ /* 0x000fe40005800000 */
[-C--:B------:R-:W-:Y:S01]  /*13ed0*/  ISETP.GE.AND P2, PT, R185, R2.reuse, PT ;  /* 0x00000002b900720c */ /* 0x080fe20003f46270 */
[----:B------:R-:W1:Y:S01]  /*13ee0*/  I2F R117, R182 ;  /* 0x000000b600757306 */ /* 0x000e620000201400 */
[----:B------:R-:W-:Y:S01]  /*13ef0*/  ISETP.GE.AND P3, PT, R159, R2, PT ;  /* 0x000000029f00720c */ /* 0x000fe20003f66270 */
[----:B------:R-:W-:Y:S01]  /*13f00*/  FFMA.FTZ R159, R212, UR4, R91 ;  /* 0x00000004d49f7c23 */ /* 0x000fe2000801005b */
[----:B------:R-:W-:Y:S01]  /*13f10*/  FSEL R151, R83, -INF , !P1 ;  /* 0xff80000053977808 */ /* 0x000fe20004800000 */
[----:B--2---:R-:W-:Y:S01]  /*13f20*/  FFMA.FTZ R77, R175, UR4, R77 ;  /* 0x00000004af4d7c23 */ /* 0x004fe2000801004d */
[----:B------:R-:W-:Y:S01]  /*13f30*/  FSEL R83, R130, -INF , !P0 ;  /* 0xff80000082537808 */ /* 0x000fe20004000000 */
[----:B------:R-:W-:Y:S01]  /*13f40*/  FFMA.FTZ R130, R105, UR4, R32 ;  /* 0x0000000469827c23 */ /* 0x000fe20008010020 */
[----:B------:R-:W-:Y:S01]  /*13f50*/  FSEL R144, R144, -INF , !P6 ;  /* 0xff80000090907808 */ /* 0x000fe20007000000 */
[----:B------:R-:W-:Y:S01]  /*13f60*/  I2F R113, R123 ;  /* 0x0000007b00717306 */ /* 0x000fe20000201400 */
[C---:B------:R-:W-:Y:S01]  /*13f70*/  LOP3.LUT R91, R143.reuse, 0xb8, R210, 0xfe, !PT ;  /* 0x000000b88f5b7812 */ /* 0x040fe200078efed2 */
[C---:B---3--:R-:W-:Y:S01]  /*13f80*/  FFMA.FTZ R20, R146.reuse, UR4, R20 ;  /* 0x0000000492147c23 */ /* 0x048fe20008010014 */
[----:B------:R-:W-:Y:S01]  /*13f90*/  LOP3.LUT R107, R143, 0x90, R210, 0xfe, !PT ;  /* 0x000000908f6b7812 */ /* 0x000fe200078efed2 */
[----:B------:R-:W-:Y:S01]  /*13fa0*/  FFMA.FTZ R22, R146, UR4, R22 ;  /* 0x0000000492167c23 */ /* 0x000fe20008010016 */
[----:B------:R-:W-:-:S02]  /*13fb0*/  FSEL R145, R150, -INF , !P4 ;  /* 0xff80000096917808 */ /* 0x000fc40006000000 */
[-C--:B------:R-:W-:Y:S01]  /*13fc0*/  ISETP.GE.AND P6, PT, R211, R2.reuse, PT ;  /* 0x00000002d300720c */ /* 0x080fe20003fc6270 */
[----:B------:R-:W2:Y:S01]  /*13fd0*/  I2F R111, R142 ;  /* 0x0000008e006f7306 */ /* 0x000ea20000201400 */
[-C--:B------:R-:W-:Y:S01]  /*13fe0*/  ISETP.GE.AND P0, PT, R161, R2.reuse, PT ;  /* 0x00000002a100720c */ /* 0x080fe20003f06270 */
[----:B-1----:R-:W-:Y:S01]  /*13ff0*/  FFMA.FTZ R79, R117, UR4, R79 ;  /* 0x00000004754f7c23 */ /* 0x002fe2000801004f */
[----:B------:R-:W-:Y:S02]  /*14000*/  ISETP.GE.AND P4, PT, R187, R2, PT ;  /* 0x00000002bb00720c */ /* 0x000fe40003f86270 */
[----:B------:R-:W-:Y:S02]  /*14010*/  FSEL R93, R93, -INF , !P2 ;  /* 0xff8000005d5d7808 */ /* 0x000fe40005000000 */
[----:B------:R-:W-:Y:S01]  /*14020*/  ISETP.GE.AND P2, PT, R187, R0, PT ;  /* 0x00000000bb00720c */ /* 0x000fe20003f46270 */
[----:B------:R-:W1:Y:S01]  /*14030*/  I2F R99, R164 ;  /* 0x000000a400637306 */ /* 0x000e620000201400 */
[----:B------:R-:W-:-:S02]  /*14040*/  LOP3.LUT R137, R137, 0xa8, R210, 0xfe, !PT ;  /* 0x000000a889897812 */ /* 0x000fc400078efed2 */
[-C--:B------:R-:W-:Y:S02]  /*14050*/  ISETP.GE.AND P5, PT, R178, R2.reuse, PT ;  /* 0x00000002b200720c */ /* 0x080fe40003fa6270 */
[----:B------:R-:W-:Y:S02]  /*14060*/  FSEL R89, R89, -INF , !P6 ;  /* 0xff80000059597808 */ /* 0x000fe40007000000 */
[----:B------:R-:W-:Y:S01]  /*14070*/  FSEL R130, R130, -INF , !P0 ;  /* 0xff80000082827808 */ /* 0x000fe20004000000 */
[----:B------:R-:W3:Y:S01]  /*14080*/  I2F R237, R123 ;  /* 0x0000007b00ed7306 */ /* 0x000ee20000201400 */
[----:B------:R-:W-:Y:S01]  /*14090*/  LOP3.LUT R154, R143, 0xc0, R210, 0xfe, !PT ;  /* 0x000000c08f9a7812 */ /* 0x000fe200078efed2 */
[----:B--2---:R-:W-:Y:S01]  /*140a0*/  FFMA.FTZ R28, R111, UR4, R28 ;  /* 0x000000046f1c7c23 */ /* 0x004fe2000801001c */
[----:B------:R-:W-:Y:S02]  /*140b0*/  ISETP.GE.AND P6, PT, R182, R2, PT ;  /* 0x00000002b600720c */ /* 0x000fe40003fc6270 */
[----:B------:R-:W-:-:S02]  /*140c0*/  FSEL R85, R85, -INF , !P4 ;  /* 0xff80000055557808 */ /* 0x000fc40006000000 */
[----:B------:R-:W-:Y:S01]  /*140d0*/  ISETP.GE.AND P0, PT, R103, R2, PT ;  /* 0x000000026700720c */ /* 0x000fe20003f06270 */
[----:B------:R2:W4:Y:S01]  /*140e0*/  I2F R109, R115 ;  /* 0x00000073006d7306 */ /* 0x0005220000201400 */
[----:B------:R-:W-:Y:S01]  /*140f0*/  ISETP.GE.AND P4, PT, R182, R0, PT ;  /* 0x00000000b600720c */ /* 0x000fe20003f86270 */
[----:B-1----:R-:W-:Y:S01]  /*14100*/  FFMA.FTZ R8, R99, UR4, R8 ;  /* 0x0000000463087c23 */ /* 0x002fe20008010008 */
[----:B------:R-:W-:Y:S02]  /*14110*/  FSEL R158, R87, -INF , !P2 ;  /* 0xff800000579e7808 */ /* 0x000fe40005000000 */
[C---:B------:R-:W-:Y:S02]  /*14120*/  ISETP.GE.AND P2, PT, R115.reuse, R2, PT ;  /* 0x000000027300720c */ /* 0x040fe40003f46270 */
[-C--:B------:R-:W-:Y:S01]  /*14130*/  ISETP.GE.AND P1, PT, R115, R0.reuse, PT ;  /* 0x000000007300720c */ /* 0x080fe20003f26270 */
[----:B------:R-:W1:Y:S01]  /*14140*/  I2F R136, R147 ;  /* 0x0000009300887306 */ /* 0x000e620000201400 */
[----:B------:R-:W-:Y:S01]  /*14150*/  FSEL R97, R97, -INF , !P5 ;  /* 0xff80000061617808 */ /* 0x000fe20006800000 */
[----:B---3--:R-:W-:Y:S01]  /*14160*/  FFMA.FTZ R87, R237, UR4, R129 ;  /* 0x00000004ed577c23 */ /* 0x008fe20008010081 */
[----:B------:R-:W-:Y:S01]  /*14170*/  FSEL R81, R81, -INF , !P3 ;  /* 0xff80000051517808 */ /* 0x000fe20005800000 */
[----:B------:R-:W-:Y:S01]  /*14180*/  FFMA.FTZ R129, R111, UR4, R30 ;  /* 0x000000046f817c23 */ /* 0x000fe2000801001e */
[----:B------:R-:W-:-:S02]  /*14190*/  ISETP.GE.AND P5, PT, R211, R0, PT ;  /* 0x00000000d300720c */ /* 0x000fc40003fa6270 */
[----:B------:R-:W-:Y:S01]  /*141a0*/  ISETP.GE.AND P3, PT, R123, R0, PT ;  /* 0x000000007b00720c */ /* 0x000fe20003f66270 */
[----:B------:R-:W3:Y:S01]  /*141b0*/  I2F R128, R169 ;  /* 0x000000a900807306 */ /* 0x000ee20000201400 */
[----:B--2---:R-:W-:Y:S01]  /*141c0*/  FFMA.FTZ R115, R113, UR4, R131 ;  /* 0x0000000471737c23 */ /* 0x004fe20008010083 */
[----:B------:R-:W-:Y:S01]  /*141d0*/  FSEL R77, R77, -INF , !P6 ;  /* 0xff8000004d4d7808 */ /* 0x000fe20007000000 */
[C---:B----4-:R-:W-:Y:S01]  /*141e0*/  FFMA.FTZ R36, R109.reuse, UR4, R36 ;  /* 0x000000046d247c23 */ /* 0x050fe20008010024 */
[----:B------:R-:W-:Y:S01]  /*141f0*/  FSEL R139, R20, -INF , !P0 ;  /* 0xff800000148b7808 */ /* 0x000fe20004000000 */
[----:B------:R-:W-:Y:S01]  /*14200*/  FFMA.FTZ R143, R109, UR4, R38 ;  /* 0x000000046d8f7c23 */ /* 0x000fe20008010026 */
[----:B------:R-:W-:Y:S01]  /*14210*/  LOP3.LUT R173, R173, 0xd8, R210, 0xfe, !PT ;  /* 0x000000d8adad7812 */ /* 0x000fe200078efed2 */
[----:B------:R-:W-:Y:S01]  /*14220*/  IMAD.U32 R38, RZ, RZ, UR6 ;  /* 0x00000006ff267e24 */ /* 0x000fe2000f8e00ff */
[----:B------:R-:W2:Y:S01]  /*14230*/  I2F R152, R91 ;  /* 0x0000005b00987306 */ /* 0x000ea20000201400 */
[----:B------:R-:W-:Y:S01]  /*14240*/  FSEL R150, R79, -INF , !P4 ;  /* 0xff8000004f967808 */ /* 0x000fe20006000000 */
[----:B------:R-:W-:Y:S01]  /*14250*/  IMAD.U32 R79, RZ, RZ, UR6 ;  /* 0x00000006ff4f7e24 */ /* 0x000fe2000f8e00ff */
[-C--:B------:R-:W-:Y:S01]  /*14260*/  ISETP.GE.AND P6, PT, R142, R2.reuse, PT ;  /* 0x000000028e00720c */ /* 0x080fe20003fc6270 */
[----:B-1----:R-:W-:Y:S01]  /*14270*/  FFMA.FTZ R16, R136, UR4, R16 ;  /* 0x0000000488107c23 */ /* 0x002fe20008010010 */
[-C--:B------:R-:W-:Y:S01]  /*14280*/  ISETP.GE.AND P0, PT, R164, R2.reuse, PT ;  /* 0x00000002a400720c */ /* 0x080fe20003f06270 */
[----:B------:R-:W-:Y:S01]  /*14290*/  FFMA.FTZ R109, R136, UR4, R18 ;  /* 0x00000004886d7c23 */ /* 0x000fe20008010012 */
[--C-:B------:R-:W-:Y:S01]  /*142a0*/  LOP3.LUT R157, R157, 0xd0, R210.reuse, 0xfe, !PT ;  /* 0x000000d09d9d7812 */ /* 0x100fe200078efed2 */
[----:B------:R-:W1:Y:S01]  /*142b0*/  I2F R101, R107 ;  /* 0x0000006b00657306 */ /* 0x000e620000201400 */
[----:B------:R-:W-:Y:S01]  /*142c0*/  LOP3.LUT R131, R53, 0xe0, R210, 0xfe, !PT ;  /* 0x000000e035837812 */ /* 0x000fe200078efed2 */
[C---:B---3--:R-:W-:Y:S01]  /*142d0*/  FFMA.FTZ R68, R128.reuse, UR4, R68 ;  /* 0x0000000480447c23 */ /* 0x048fe20008010044 */
[----:B------:R-:W-:Y:S01]  /*142e0*/  FSEL R159, R159, -INF , !P5 ;  /* 0xff8000009f9f7808 */ /* 0x000fe20006800000 */
[----:B------:R-:W-:Y:S01]  /*142f0*/  IMAD.U32 R18, RZ, RZ, UR6 ;  /* 0x00000006ff127e24 */ /* 0x000fe2000f8e00ff */
[----:B------:R-:W-:Y:S01]  /*14300*/  FSEL R53, R115, -INF , !P3 ;  /* 0xff80000073357808 */ /* 0x000fe20005800000 */
[----:B------:R-:W-:Y:S01]  /*14310*/  FFMA.FTZ R128, R128, UR4, R70 ;  /* 0x0000000480807c23 */ /* 0x000fe20008010046 */
[----:B------:R-:W-:Y:S01]  /*14320*/  ISETP.GE.AND P5, PT, R123, R2, PT ;  /* 0x000000027b00720c */ /* 0x000fe20003fa6270 */
[----:B------:R-:W3:Y:S01]  /*14330*/  I2F R95, R137 ;  /* 0x00000089005f7306 */ /* 0x000ee20000201400 */
[----:B------:R-:W-:Y:S01]  /*14340*/  ISETP.GE.AND P3, PT, R142, R0, PT ;  /* 0x000000008e00720c */ /* 0x000fe20003f66270 */
[----:B--2---:R-:W-:Y:S01]  /*14350*/  FFMA.FTZ R4, R152, UR4, R4 ;  /* 0x0000000498047c23 */ /* 0x004fe20008010004 */
[----:B------:R-:W-:Y:S01]  /*14360*/  FSEL R175, R28, -INF , !P6 ;  /* 0xff8000001caf7808 */ /* 0x000fe20007000000 */
[----:B------:R-:W-:Y:S01]  /*14370*/  IMAD.U32 R20, RZ, RZ, UR6 ;  /* 0x00000006ff147e24 */ /* 0x000fe2000f8e00ff */
[----:B------:R-:W-:Y:S01]  /*14380*/  FSEL R8, R8, -INF , !P0 ;  /* 0xff80000008087808 */ /* 0x000fe20004000000 */
[----:B------:R-:W-:Y:S01]  /*14390*/  IMAD.U32 R28, RZ, RZ, UR6 ;  /* 0x00000006ff1c7e24 */ /* 0x000fe2000f8e00ff */
[-C--:B------:R-:W-:Y:S01]  /*143a0*/  ISETP.GE.AND P6, PT, R147, R2.reuse, PT ;  /* 0x000000029300720c */ /* 0x080fe20003fc6270 */
[----:B------:R-:W2:Y:S01]  /*143b0*/  I2F R153, R154 ;  /* 0x0000009a00997306 */ /* 0x000ea20000201400 */
[----:B------:R-:W-:Y:S01]  /*143c0*/  ISETP.GE.AND P0, PT, R169, R2, PT ;  /* 0x00000002a900720c */ /* 0x000fe20003f06270 */
[----:B-1----:R-:W-:Y:S01]  /*143d0*/  FFMA.FTZ R24, R101, UR4, R24 ;  /* 0x0000000465187c23 */ /* 0x002fe20008010018 */
[----:B------:R-:W-:Y:S01]  /*143e0*/  LOP3.LUT R142, R79, 0xe8, R210, 0xfe, !PT ;  /* 0x000000e84f8e7812 */ /* 0x000fe200078efed2 */
[----:B------:R-:W-:Y:S01]  /*143f0*/  FFMA.FTZ R26, R101, UR4, R26 ;  /* 0x00000004651a7c23 */ /* 0x000fe2000801001a */
[----:B------:R-:W-:-:S02]  /*14400*/  FSEL R79, R36, -INF , !P2 ;  /* 0xff800000244f7808 */ /* 0x000fc40005000000 */
[-C--:B------:R-:W-:Y:S01]  /*14410*/  ISETP.GE.AND P2, PT, R103, R0.reuse, PT ;  /* 0x000000006700720c */ /* 0x080fe20003f46270 */
[----:B------:R-:W-:Y:S01]  /*14420*/  I2F R172, R173 ;  /* 0x000000ad00ac7306 */ /* 0x000fe20000201400 */
[----:B------:R-:W-:Y:S01]  /*14430*/  FSEL R129, R129, -INF , !P3 ;  /* 0xff80000081817808 */ /* 0x000fe20005800000 */
[----:B---3--:R-:W-:Y:S01]  /*14440*/  FFMA.FTZ R12, R95, UR4, R12 ;  /* 0x000000045f0c7c23 */ /* 0x008fe2000801000c */
[-C--:B------:R-:W-:Y:S01]  /*14450*/  ISETP.GE.AND P4, PT, R161, R0.reuse, PT ;  /* 0x00000000a100720c */ /* 0x080fe20003f86270 */
[----:B------:R-:W-:Y:S01]  /*14460*/  FFMA.FTZ R105, R95, UR4, R14 ;  /* 0x000000045f697c23 */ /* 0x000fe2000801000e */
[----:B------:R-:W-:Y:S01]  /*14470*/  ISETP.GE.AND P3, PT, R147, R0, PT ;  /* 0x000000009300720c */ /* 0x000fe20003f66270 */
[----:B------:R-:W-:Y:S01]  /*14480*/  IMAD.U32 R147, RZ, RZ, UR6 ;  /* 0x00000006ff937e24 */ /* 0x000fe2000f8e00ff */
[----:B------:R-:W-:Y:S01]  /*14490*/  FSEL R136, R16, -INF , !P6 ;  /* 0xff80000010887808 */ /* 0x000fe20007000000 */
[----:B------:R-:W-:Y:S01]  /*144a0*/  I2F R123, R157 ;  /* 0x0000009d007b7306 */ /* 0x000fe20000201400 */
[----:B------:R-:W-:Y:S01]  /*144b0*/  FSEL R146, R68, -INF , !P0 ;  /* 0xff80000044927808 */ /* 0x000fe20004000000 */
[----:B------:R-:W-:Y:S01]  /*144c0*/  FFMA.FTZ R16, R99, UR4, R10 ;  /* 0x0000000463107c23 */ /* 0x000fe2000801000a */
[----:B------:R-:W-:Y:S01]  /*144d0*/  FSEL R87, R87, -INF , !P5 ;  /* 0xff80000057577808 */ /* 0x000fe20006800000 */
[----:B------:R-:W-:Y:S01]  /*144e0*/  IMAD.U32 R161, RZ, RZ, UR6 ;  /* 0x00000006ffa17e24 */ /* 0x000fe2000f8e00ff */
[-C--:B------:R-:W-:Y:S01]  /*144f0*/  ISETP.GE.AND P6, PT, R91, R2.reuse, PT ;  /* 0x000000025b00720c */ /* 0x080fe20003fc6270 */
[----:B------:R-:W-:Y:S01]  /*14500*/  IMAD.U32 R95, RZ, RZ, UR6 ;  /* 0x00000006ff5f7e24 */ /* 0x000fe2000f8e00ff */
[-C--:B------:R-:W-:Y:S01]  /*14510*/  ISETP.GE.AND P0, PT, R131, R2.reuse, PT ;  /* 0x000000028300720c */ /* 0x080fe20003f06270 */
[----:B------:R-:W1:Y:S01]  /*14520*/  I2F R113, R131 ;  /* 0x0000008300717306 */ /* 0x000e620000201400 */
[----:B------:R-:W-:-:S02]  /*14530*/  ISETP.GE.AND P5, PT, R107, R2, PT ;  /* 0x000000026b00720c */ /* 0x000fc40003fa6270 */
[----:B------:R-:W-:Y:S01]  /*14540*/  FSEL R115, R22, -INF , !P2 ;  /* 0xff80000016737808 */ /* 0x000fe20005000000 */
[----:B------:R-:W-:Y:S01]  /*14550*/  FFMA.FTZ R22, R152, UR4, R6 ;  /* 0x0000000498167c23 */ /* 0x000fe20008010006 */
[----:B------:R-:W-:Y:S02]  /*14560*/  FSEL R138, R138, -INF , !P4 ;  /* 0xff8000008a8a7808 */ /* 0x000fe40006000000 */
[----:B------:R-:W-:Y:S01]  /*14570*/  FSEL R109, R109, -INF , !P3 ;  /* 0xff8000006d6d7808 */ /* 0x000fe20005800000 */
[----:B------:R-:W-:Y:S01]  /*14580*/  I2F R36, R142 ;  /* 0x0000008e00247306 */ /* 0x000fe20000201400 */
[----:B------:R-:W-:Y:S02]  /*14590*/  ISETP.GE.AND P4, PT, R137, R2, PT ;  /* 0x000000028900720c */ /* 0x000fe40003f86270 */
[-C--:B------:R-:W-:Y:S02]  /*145a0*/  ISETP.GE.AND P3, PT, R91, R0.reuse, PT ;  /* 0x000000005b00720c */ /* 0x080fe40003f66270 */
[----:B------:R-:W-:Y:S01]  /*145b0*/  FSEL R6, R4, -INF , !P6 ;  /* 0xff80000004067808 */ /* 0x000fe20007000000 */
[----:B--2---:R-:W-:Y:S01]  /*145c0*/  FFMA.FTZ R4, R153, UR4, R72 ;  /* 0x0000000499047c23 */ /* 0x004fe20008010048 */
[----:B------:R-:W-:Y:S01]  /*145d0*/  FSEL R143, R143, -INF , !P1 ;  /* 0xff8000008f8f7808 */ /* 0x000fe20004800000 */
[----:B------:R-:W-:Y:S01]  /*145e0*/  FFMA.FTZ R153, R153, UR4, R74 ;  /* 0x0000000499997c23 */ /* 0x000fe2000801004a */
[----:B------:R-:W-:Y:S01]  /*145f0*/  FSEL R155, R24, -INF , !P5 ;  /* 0xff800000189b7808 */ /* 0x000fe20006800000 */
[----:B------:R-:W-:Y:S01]  /*14600*/  IMAD.U32 R24, RZ, RZ, UR6 ;  /* 0x00000006ff187e24 */ /* 0x000fe2000f8e00ff */
[-C--:B------:R-:W-:Y:S01]  /*14610*/  ISETP.GE.AND P2, PT, R164, R0.reuse, PT ;  /* 0x00000000a400720c */ /* 0x080fe20003f46270 */
[----:B-1----:R-:W-:Y:S01]  /*14620*/  FFMA.FTZ R56, R113, UR4, R56 ;  /* 0x0000000471387c23 */ /* 0x002fe20008010038 */
[----:B------:R-:W-:Y:S01]  /*14630*/  ISETP.GE.AND P1, PT, R107, R0, PT ;  /* 0x000000006b00720c */ /* 0x000fe20003f26270 */
[----:B------:R-:W-:Y:S01]  /*14640*/  IMAD.U32 R107, RZ, RZ, UR6 ;  /* 0x00000006ff6b7e24 */ /* 0x000fe2000f8e00ff */
[----:B------:R-:W-:-:S02]  /*14650*/  ISETP.GE.AND P5, PT, R154, R2, PT ;  /* 0x000000029a00720c */ /* 0x000fc40003fa6270 */
[C-C-:B------:R-:W-:Y:S02]  /*14660*/  LOP3.LUT R91, R18.reuse, 0x20, R210.reuse, 0xfe, !PT ;  /* 0x00000020125b7812 */ /* 0x140fe400078efed2 */
[----:B------:R-:W-:Y:S02]  /*14670*/  LOP3.LUT R152, R18, 0x30, R210, 0xfe, !PT ;  /* 0x0000003012987812 */ /* 0x000fe400078efed2 */
[----:B------:R-:W-:Y:S01]  /*14680*/  FSEL R12, R12, -INF , !P4 ;  /* 0xff8000000c0c7808 */ /* 0x000fe20006000000 */
[----:B------:R-:W-:Y:S01]  /*14690*/  I2F R14, R91 ;  /* 0x0000005b000e7306 */ /* 0x000fe20000201400 */
[----:B------:R-:W-:Y:S01]  /*146a0*/  FSEL R18, R22, -INF , !P3 ;  /* 0xff80000016127808 */ /* 0x000fe20005800000 */
[----:B------:R-:W-:Y:S01]  /*146b0*/  IMAD.U32 R22, RZ, RZ, UR6 ;  /* 0x00000006ff167e24 */ /* 0x000fe2000f8e00ff */
[----:B------:R-:W-:Y:S02]  /*146c0*/  FSEL R16, R16, -INF , !P2 ;  /* 0xff80000010107808 */ /* 0x000fe40005000000 */
[----:B------:R-:W-:-:S02]  /*146d0*/  ISETP.GE.AND P6, PT, R157, R2, PT ;  /* 0x000000029d00720c */ /* 0x000fc40003fc6270 */
[-C--:B------:R-:W-:Y:S01]  /*146e0*/  ISETP.GE.AND P4, PT, R157, R0.reuse, PT ;  /* 0x000000009d00720c */ /* 0x080fe20003f86270 */
[----:B------:R-:W-:Y:S01]  /*146f0*/  FFMA.FTZ R157, R172, UR4, R60 ;  /* 0x00000004ac9d7c23 */ /* 0x000fe2000801003c */
[----:B------:R-:W-:Y:S01]  /*14700*/  LOP3.LUT R133, R133, 0xfffffffd, RZ, 0xc0, !PT ;  /* 0xfffffffd85857812 */ /* 0x000fe200078ec0ff */
[----:B------:R-:W1:Y:S01]  /*14710*/  I2F R99, R152 ;  /* 0x0000009800637306 */ /* 0x000e620000201400 */
[C-C-:B------:R-:W-:Y:S02]  /*14720*/  LOP3.LUT R32, R38.reuse, 0xf0, R210.reuse, 0xfe, !PT ;  /* 0x000000f026207812 */ /* 0x140fe400078efed2 */
[----:B------:R-:W-:Y:S02]  /*14730*/  LOP3.LUT R30, R38, 0xf8, R210, 0xfe, !PT ;  /* 0x000000f8261e7812 */ /* 0x000fe400078efed2 */
[----:B------:R-:W-:Y:S01]  /*14740*/  FSEL R117, R26, -INF , !P1 ;  /* 0xff8000001a757808 */ /* 0x000fe20004800000 */
[----:B------:R-:W-:Y:S01]  /*14750*/  FFMA.FTZ R26, R123, UR4, R66 ;  /* 0x000000047b1a7c23 */ /* 0x000fe20008010042 */
[-C--:B------:R-:W-:Y:S01]  /*14760*/  ISETP.GE.AND P2, PT, R169, R0.reuse, PT ;  /* 0x00000000a900720c */ /* 0x080fe20003f46270 */
[----:B------:R-:W-:Y:S01]  /*14770*/  FFMA.FTZ R169, R123, UR4, R64 ;  /* 0x000000047ba97c23 */ /* 0x000fe20008010040 */
[----:B------:R-:W-:Y:S01]  /*14780*/  FSEL R4, R4, -INF , !P5 ;  /* 0xff80000004047808 */ /* 0x000fe20006800000 */
[----:B------:R-:W2:Y:S01]  /*14790*/  I2F R34, R32 ;  /* 0x0000002000227306 */ /* 0x000ea20000201400 */
[----:B------:R-:W-:Y:S01]  /*147a0*/  ISETP.GE.AND P1, PT, R137, R0, PT ;  /* 0x000000008900720c */ /* 0x000fe20003f26270 */
[----:B------:R-:W-:Y:S01]  /*147b0*/  IMAD.U32 R123, RZ, RZ, UR6 ;  /* 0x00000006ff7b7e24 */ /* 0x000fe2000f8e00ff */
[----:B------:R-:W-:-:S02]  /*147c0*/  ISETP.GE.AND P5, PT, R173, R2, PT ;  /* 0x00000002ad00720c */ /* 0x000fc40003fa6270 */
[----:B------:R-:W-:Y:S01]  /*147d0*/  @P0 LOP3.LUT R133, R133, 0x2, RZ, 0xfc, !PT ;  /* 0x0000000285850812 */ /* 0x000fe200078efcff */
[----:B-1----:R-:W-:Y:S01]  /*147e0*/  FFMA.FTZ R104, R99, UR4, R104 ;  /* 0x0000000463687c23 */ /* 0x002fe20008010068 */
[----:B------:R-:W-:Y:S01]  /*147f0*/  LOP3.LUT R70, R22, 0x40, R210, 0xfe, !PT ;  /* 0x0000004016467812 */ /* 0x000fe200078efed2 */
[----:B------:R-:W1:Y:S01]  /*14800*/  I2F R38, R30 ;  /* 0x0000001e00267306 */ /* 0x000e620000201400 */
[----:B------:R-:W-:Y:S02]  /*14810*/  FSEL R105, R105, -INF , !P1 ;  /* 0xff80000069697808 */ /* 0x000fe40004800000 */
[----:B------:R-:W-:Y:S01]  /*14820*/  FSEL R22, R128, -INF , !P2 ;  /* 0xff80000080167808 */ /* 0x000fe20005000000 */
[----:B------:R-:W-:Y:S01]  /*14830*/  IMAD.U32 R128, RZ, RZ, UR6 ;  /* 0x00000006ff807e24 */ /* 0x000fe2000f8e00ff */
[----:B------:R-:W-:Y:S02]  /*14840*/  FSEL R157, R157, -INF , !P5 ;  /* 0xff8000009d9d7808 */ /* 0x000fe40006800000 */
[----:B------:R-:W-:Y:S01]  /*14850*/  ISETP.GE.AND P1, PT, R154, R0, PT ;  /* 0x000000009a00720c */ /* 0x000fe20003f26270 */
[----:B--2---:R-:W-:Y:S01]  /*14860*/  FFMA.FTZ R50, R34, UR4, R50 ;  /* 0x0000000422327c23 */ /* 0x004fe20008010032 */
[----:B------:R-:W-:Y:S01]  /*14870*/  FSEL R169, R169, -INF , !P6 ;  /* 0xff800000a9a97808 */ /* 0x000fe20007000000 */
[----:B------:R-:W2:Y:S01]  /*14880*/  I2F R68, R70 ;  /* 0x0000004600447306 */ /* 0x000ea20000201400 */
[----:B------:R-:W-:-:S02]  /*14890*/  ISETP.GE.AND P5, PT, R32, R2, PT ;  /* 0x000000022000720c */ /* 0x000fc40003fa6270 */
[-C--:B------:R-:W-:Y:S01]  /*148a0*/  ISETP.GE.AND P2, PT, R32, R0.reuse, PT ;  /* 0x000000002000720c */ /* 0x080fe20003f46270 */
[----:B------:R-:W-:Y:S01]  /*148b0*/  FFMA.FTZ R32, R113, UR4, R58 ;  /* 0x0000000471207c23 */ /* 0x000fe2000801003a */
[----:B------:R-:W-:Y:S01]  /*148c0*/  LOP3.LUT P6, RZ, R133, 0x2, RZ, 0xc0, !PT ;  /* 0x0000000285ff7812 */ /* 0x000fe200078cc0ff */
[C---:B-1----:R-:W-:Y:S01]  /*148d0*/  FFMA.FTZ R46, R38.reuse, UR4, R46 ;  /* 0x00000004262e7c23 */ /* 0x042fe2000801002e */
[----:B------:R-:W-:Y:S01]  /*148e0*/  ISETP.GE.AND P3, PT, R131, R0, PT ;  /* 0x000000008300720c */ /* 0x000fe20003f66270 */
[----:B------:R-:W-:Y:S01]  /*148f0*/  FFMA.FTZ R44, R38, UR4, R44 ;  /* 0x00000004262c7c23 */ /* 0x000fe2000801002c */
[--C-:B------:R-:W-:Y:S02]  /*14900*/  LOP3.LUT R64, R24, 0x48, R210.reuse, 0xfe, !PT ;  /* 0x0000004818407812 */ /* 0x100fe400078efed2 */
[--C-:B------:R-:W-:Y:S02]  /*14910*/  LOP3.LUT R147, R147, 0x10, R210.reuse, 0xfe, !PT ;  /* 0x0000001093937812 */ /* 0x100fe400078efed2 */
[----:B------:R-:W-:Y:S01]  /*14920*/  LOP3.LUT R74, R20, 0x38, R210, 0xfe, !PT ;  /* 0x00000038144a7812 */ /* 0x000fe200078efed2 */
[----:B------:R-:W-:Y:S01]  /*14930*/  I2F R66, R64 ;  /* 0x0000004000427306 */ /* 0x000fe20000201400 */
[----:B------:R-:W-:Y:S01]  /*14940*/  FSEL R24, R26, -INF , !P4 ;  /* 0xff8000001a187808 */ /* 0x000fe20006000000 */
[----:B------:R-:W-:Y:S01]  /*14950*/  FFMA.FTZ R26, R172, UR4, R62 ;  /* 0x00000004ac1a7c23 */ /* 0x000fe2000801003e */
[----:B------:R-:W-:Y:S01]  /*14960*/  LOP3.LUT R107, R107, 0x8, R210, 0xfe, !PT ;  /* 0x000000086b6b7812 */ /* 0x000fe200078efed2 */
[----:B--2---:R-:W-:Y:S01]  /*14970*/  FFMA.FTZ R68, R68, UR4, R96 ;  /* 0x0000000444447c23 */ /* 0x004fe20008010060 */
[----:B------:R-:W-:-:S02]  /*14980*/  FSEL R20, R153, -INF , !P1 ;  /* 0xff80000099147808 */ /* 0x000fc40004800000 */
[--C-:B------:R-:W-:Y:S01]  /*14990*/  LOP3.LUT R161, R161, 0x18, R210.reuse, 0xfe, !PT ;  /* 0x00000018a1a17812 */ /* 0x100fe200078efed2 */
[----:B------:R-:W1:Y:S01]  /*149a0*/  I2F R103, R147 ;  /* 0x0000009300677306 */ /* 0x000e620000201400 */
[----:B------:R-:W-:Y:S02]  /*149b0*/  ISETP.GE.AND P1, PT, R173, R0, PT ;  /* 0x00000000ad00720c */ /* 0x000fe40003f26270 */
[----:B------:R-:W-:Y:S02]  /*149c0*/  LOP3.LUT R58, R28, 0x60, R210, 0xfe, !PT ;  /* 0x000000601c3a7812 */ /* 0x000fe400078efed2 */
[----:B------:R-:W-:Y:S01]  /*149d0*/  FSEL R137, R56, -INF , !P6 ;  /* 0xff80000038897808 */ /* 0x000fe20007000000 */
[----:B------:R-:W-:Y:S01]  /*149e0*/  FFMA.FTZ R56, R36, UR4, R52 ;  /* 0x0000000424387c23 */ /* 0x000fe20008010034 */
[----:B------:R-:W-:Y:S01]  /*149f0*/  FSEL R28, R32, -INF , !P3 ;  /* 0xff800000201c7808 */ /* 0x000fe20005800000 */
[----:B------:R-:W-:Y:S01]  /*14a00*/  FFMA.FTZ R32, R36, UR4, R54 ;  /* 0x0000000424207c23 */ /* 0x000fe20008010036 */
[----:B------:R-:W-:Y:S01]  /*14a10*/  ISETP.GE.AND P0, PT, R142, R2, PT ;  /* 0x000000028e00720c */ /* 0x000fe20003f06270 */
[----:B------:R2:W-:Y:S01]  /*14a20*/  I2F R101, R107 ;  /* 0x0000006b00657306 */ /* 0x0005e20000201400 */
[----:B------:R-:W-:Y:S01]  /*14a30*/  IMAD.U32 R36, RZ, RZ, UR6 ;  /* 0x00000006ff247e24 */ /* 0x000fe2000f8e00ff */
[----:B------:R-:W-:-:S02]  /*14a40*/  FSEL R26, R26, -INF , !P1 ;  /* 0xff8000001a1a7808 */ /* 0x000fc40004800000 */
[C---:B------:R-:W-:Y:S02]  /*14a50*/  ISETP.GE.AND P6, PT, R30.reuse, R2, PT ;  /* 0x000000021e00720c */ /* 0x040fe40003fc6270 */
[----:B------:R-:W-:Y:S02]  /*14a60*/  ISETP.GE.AND P1, PT, R30, R0, PT ;  /* 0x000000001e00720c */ /* 0x000fe40003f26270 */
[----:B------:R-:W3:Y:S01]  /*14a70*/  I2F R111, R161 ;  /* 0x000000a1006f7306 */ /* 0x000ee20000201400 */
[--C-:B------:R-:W-:Y:S02]  /*14a80*/  LOP3.LUT R95, R95, 0x28, R210.reuse, 0xfe, !PT ;  /* 0x000000285f5f7812 */ /* 0x100fe400078efed2 */
[----:B------:R-:W-:Y:S02]  /*14a90*/  FSEL R30, R56, -INF , !P0 ;  /* 0xff800000381e7808 */ /* 0x000fe40004000000 */
[----:B------:R-:W-:Y:S02]  /*14aa0*/  ISETP.GE.AND P0, PT, R107, R2, PT ;  /* 0x000000026b00720c */ /* 0x000fe40003f06270 */
[----:B------:R-:W-:Y:S01]  /*14ab0*/  ISETP.GE.AND P4, PT, R142, R0, PT ;  /* 0x000000008e00720c */ /* 0x000fe20003f86270 */
[----:B------:R-:W4:Y:S01]  /*14ac0*/  I2F R72, R74 ;  /* 0x0000004a00487306 */ /* 0x000f220000201400 */
[----:B--2---:R-:W-:Y:S01]  /*14ad0*/  LOP3.LUT R107, R36, 0x68, R210, 0xfe, !PT ;  /* 0x00000068246b7812 */ /* 0x004fe200078efed2 */
[----:B------:R-:W-:Y:S01]  /*14ae0*/  FFMA.FTZ R36, R34, UR4, R48 ;  /* 0x0000000422247c23 */ /* 0x000fe20008010030 */
[----:B------:R-:W-:-:S02]  /*14af0*/  P2R R54, PR, RZ, 0x1 ;  /* 0x00000001ff367803 */ /* 0x000fc40000000000 */
[----:B------:R-:W-:Y:S01]  /*14b00*/  FSEL R56, R46, -INF , !P1 ;  /* 0xff8000002e387808 */ /* 0x000fe20004800000 */
[----:B-1----:R-:W-:Y:S01]  /*14b10*/  FFMA.FTZ R46, R103, UR4, R120 ;  /* 0x00000004672e7c23 */ /* 0x002fe20008010078 */
[----:B------:R-:W-:Y:S01]  /*14b20*/  FSEL R34, R36, -INF , !P5 ;  /* 0xff80000024227808 */ /* 0x000fe20006800000 */
[----:B------:R-:W-:Y:S01]  /*14b30*/  I2F R10, R95 ;  /* 0x0000005f000a7306 */ /* 0x000fe20000201400 */
[----:B------:R-:W-:Y:S01]  /*14b40*/  LOP3.LUT R123, R123, 0x50, R210, 0xfe, !PT ;  /* 0x000000507b7b7812 */ /* 0x000fe200078efed2 */
[----:B---3--:R-:W-:Y:S01]  /*14b50*/  FFMA.FTZ R111, R111, UR4, R116 ;  /* 0x000000046f6f7c23 */ /* 0x008fe20008010074 */
[----:B------:R-:W-:Y:S01]  /*14b60*/  FSEL R36, R50, -INF , !P2 ;  /* 0xff80000032247808 */ /* 0x000fe20005000000 */
[----:B------:R-:W-:Y:S01]  /*14b70*/  IMAD.U32 R50, RZ, RZ, UR6 ;  /* 0x00000006ff327e24 */ /* 0x000fe2000f8e00ff */
[-C--:B------:R-:W-:Y:S02]  /*14b80*/  ISETP.GE.AND P1, PT, R74, R2.reuse, PT ;  /* 0x000000024a00720c */ /* 0x080fe40003f26270 */
[----:B------:R-:W-:Y:S01]  /*14b90*/  ISETP.NE.AND P2, PT, R54, RZ, PT ;  /* 0x000000ff3600720c */ /* 0x000fe20003f45270 */
[----:B------:R-:W-:Y:S01]  /*14ba0*/  FFMA.FTZ R54, R14, UR4, R112 ;  /* 0x000000040e367c23 */ /* 0x000fe20008010070 */
[----:B------:R-:W-:Y:S01]  /*14bb0*/  FSEL R32, R32, -INF , !P4 ;  /* 0xff80000020207808 */ /* 0x000fe20006000000 */
[----:B------:R-:W1:Y:S01]  /*14bc0*/  I2F R62, R123 ;  /* 0x0000007b003e7306 */ /* 0x000e620000201400 */
[----:B------:R-:W-:Y:S01]  /*14bd0*/  ISETP.GE.AND P4, PT, R91, R2, PT ;  /* 0x000000025b00720c */ /* 0x000fe20003f86270 */
[----:B----4-:R-:W-:Y:S01]  /*14be0*/  FFMA.FTZ R72, R72, UR4, R100 ;  /* 0x0000000448487c23 */ /* 0x010fe20008010064 */
[----:B------:R-:W-:Y:S01]  /*14bf0*/  FSEL R38, R44, -INF , !P6 ;  /* 0xff8000002c267808 */ /* 0x000fe20007000000 */
[----:B------:R-:W-:Y:S01]  /*14c00*/  FFMA.FTZ R44, R101, UR4, R124 ;  /* 0x00000004652c7c23 */ /* 0x000fe2000801007c */
[----:B------:R-:W-:-:S02]  /*14c10*/  P2R R103, PR, RZ, 0x2 ;  /* 0x00000002ff677803 */ /* 0x000fc40000000000 */
[----:B------:R-:W-:Y:S01]  /*14c20*/  LOP3.LUT R60, R128, 0x58, R210, 0xfe, !PT ;  /* 0x00000058803c7812 */ /* 0x000fe200078efed2 */
[----:B------:R2:W-:Y:S01]  /*14c30*/  I2F R52, R58 ;  /* 0x0000003a00347306 */ /* 0x0005e20000201400 */
[-C--:B------:R-:W-:Y:S02]  /*14c40*/  ISETP.GE.AND P0, PT, R147, R2.reuse, PT ;  /* 0x000000029300720c */ /* 0x080fe40003f06270 */
[----:B------:R-:W-:Y:S01]  /*14c50*/  ISETP.GE.AND P5, PT, R161, R2, PT ;  /* 0x00000002a100720c */ /* 0x000fe20003fa6270 */
[----:B------:R-:W-:Y:S01]  /*14c60*/  FFMA.FTZ R161, R156, UR4, R42 ;  /* 0x000000049ca17c23 */ /* 0x000fe2000801002a */
[----:B------:R-:W-:Y:S02]  /*14c70*/  FSEL R54, R54, -INF , !P4 ;  /* 0xff80000036367808 */ /* 0x000fe40006000000 */
[----:B------:R-:W-:Y:S01]  /*14c80*/  ISETP.NE.AND P4, PT, R103, RZ, PT ;  /* 0x000000ff6700720c */ /* 0x000fe20003f85270 */
[----:B------:R-:W-:Y:S01]  /*14c90*/  I2F R113, R60 ;  /* 0x0000003c00717306 */ /* 0x000fe20000201400 */
[----:B------:R-:W-:Y:S01]  /*14ca0*/  LOP3.LUT R101, R50, 0x18, R210, 0xfe, !PT ;  /* 0x0000001832657812 */ /* 0x000fe200078efed2 */
[----:B-1----:R-:W-:Y:S01]  /*14cb0*/  FFMA.FTZ R62, R62, UR4, R88 ;  /* 0x000000043e3e7c23 */ /* 0x002fe20008010058 */
[----:B------:R-:W-:Y:S01]  /*14cc0*/  FSEL R44, R44, -INF , !P2 ;  /* 0xff8000002c2c7808 */ /* 0x000fe20005000000 */
[----:B------:R-:W-:Y:S01]  /*14cd0*/  IMAD.U32 R103, RZ, RZ, UR6 ;  /* 0x00000006ff677e24 */ /* 0x000fe2000f8e00ff */
[----:B------:R-:W-:-:S02]  /*14ce0*/  LOP3.LUT R74, R50, 0x20, R210, 0xfe, !PT ;  /* 0x00000020324a7812 */ /* 0x000fc400078efed2 */
[----:B------:R-:W-:Y:S01]  /*14cf0*/  FSEL R46, R46, -INF , !P0 ;  /* 0xff8000002e2e7808 */ /* 0x000fe20004000000 */
[----:B------:R-:W1:Y:S01]  /*14d00*/  I2F R48, R107 ;  /* 0x0000006b00307306 */ /* 0x000e620000201400 */
[----:B------:R-:W-:Y:S02]  /*14d10*/  FSEL R50, R111, -INF , !P5 ;  /* 0xff8000006f327808 */ /* 0x000fe40006800000 */
[-C--:B------:R-:W-:Y:S01]  /*14d20*/  ISETP.GE.AND P2, PT, R64, R2.reuse, PT ;  /* 0x000000024000720c */ /* 0x080fe20003f46270 */
[----:B------:R-:W-:Y:S01]  /*14d30*/  FFMA.FTZ R64, R10, UR4, R108 ;  /* 0x000000040a407c23 */ /* 0x000fe2000801006c */
[-C--:B------:R-:W-:Y:S01]  /*14d40*/  ISETP.GE.AND P0, PT, R70, R2.reuse, PT ;  /* 0x000000024600720c */ /* 0x080fe20003f06270 */
[----:B------:R-:W-:Y:S01]  /*14d50*/  IMAD.U32 R70, RZ, RZ, UR6 ;  /* 0x00000006ff467e24 */ /* 0x000fe2000f8e00ff */
[-C--:B------:R-:W-:Y:S01]  /*14d60*/  ISETP.GE.AND P5, PT, R58, R2.reuse, PT ;  /* 0x000000023a00720c */ /* 0x080fe20003fa6270 */
[----:B------:R-:W3:Y:S01]  /*14d70*/  I2F R14, R74 ;  /* 0x0000004a000e7306 */ /* 0x000ee20000201400 */
[----:B------:R-:W-:-:S02]  /*14d80*/  ISETP.GE.AND P6, PT, R95, R2, PT ;  /* 0x000000025f00720c */ /* 0x000fc40003fc6270 */
[----:B--2---:R-:W-:Y:S01]  /*14d90*/  FSEL R58, R72, -INF , !P4 ;  /* 0xff800000483a7808 */ /* 0x004fe20006000000 */
[----:B------:R-:W-:Y:S01]  /*14da0*/  IMAD.U32 R72, RZ, RZ, UR6 ;  /* 0x00000006ff487e24 */ /* 0x000fe2000f8e00ff */
[----:B------:R-:W-:Y:S02]  /*14db0*/  LOP3.LUT R128, R128, 0x10, R210, 0xfe, !PT ;  /* 0x0000001080807812 */ /* 0x000fe400078efed2 */
[-C--:B------:R-:W-:Y:S01]  /*14dc0*/  ISETP.GE.AND P3, PT, R152, R2.reuse, PT ;  /* 0x000000029800720c */ /* 0x080fe20003f66270 */
[----:B------:R-:W-:Y:S01]  /*14dd0*/  I2F R95, R101 ;  /* 0x00000065005f7306 */ /* 0x000fe20000201400 */
[----:B------:R-:W-:Y:S01]  /*14de0*/  FSEL R64, R64, -INF , !P6 ;  /* 0xff80000040407808 */ /* 0x000fe20007000000 */
[----:B-1----:R-:W-:Y:S01]  /*14df0*/  FFMA.FTZ R48, R48, UR4, R76 ;  /* 0x0000000430307c23 */ /* 0x002fe2000801004c */
[----:B------:R-:W-:Y:S02]  /*14e00*/  LOP3.LUT R10, R70, 0x28, R210, 0xfe, !PT ;  /* 0x00000028460a7812 */ /* 0x000fe400078efed2 */
[----:B------:R-:W-:-:S02]  /*14e10*/  ISETP.GE.AND P6, PT, R60, R2, PT ;  /* 0x000000023c00720c */ /* 0x000fc40003fc6270 */
[----:B------:R-:W-:Y:S01]  /*14e20*/  LOP3.LUT R96, R70, 0x38, R210, 0xfe, !PT ;  /* 0x0000003846607812 */ /* 0x000fe200078efed2 */
[----:B------:R-:W1:Y:S01]  /*14e30*/  I2F R91, R128 ;  /* 0x00000080005b7306 */ /* 0x000e620000201400 */
[----:B------:R-:W-:Y:S01]  /*14e40*/  FSEL R60, R104, -INF , !P3 ;  /* 0xff800000683c7808 */ /* 0x000fe20005800000 */
[----:B---3--:R-:W-:Y:S01]  /*14e50*/  FFMA.FTZ R114, R14, UR4, R114 ;  /* 0x000000040e727c23 */ /* 0x008fe20008010072 */
[----:B------:R-:W-:Y:S01]  /*14e60*/  LOP3.LUT R70, R72, 0x70, R210, 0xfe, !PT ;  /* 0x0000007048467812 */ /* 0x000fe200078efed2 */
[----:B------:R-:W-:Y:S01]  /*14e70*/  BAR.SYNC.DEFER_BLOCKING 0x0 ;  /* 0x0000000000007b1d */ /* 0x000fe20000010000 */
[-C--:B------:R-:W-:Y:S01]  /*14e80*/  ISETP.GE.AND P3, PT, R107, R2.reuse, PT ;  /* 0x000000026b00720c */ /* 0x080fe20003f66270 */
[----:B------:R-:W-:Y:S01]  /*14e90*/  FFMA.FTZ R107, R66, UR4, R92 ;  /* 0x00000004426b7c23 */ /* 0x000fe2000801005c */
[-C--:B------:R-:W-:Y:S02]  /*14ea0*/  ISETP.GE.AND P1, PT, R123, R2.reuse, PT ;  /* 0x000000027b00720c */ /* 0x080fe40003f26270 */
[----:B------:R-:W-:Y:S01]  /*14eb0*/  FSEL R66, R68, -INF , !P0 ;  /* 0xff80000044427808 */ /* 0x000fe20004000000 */
[----:B------:R-:W2:Y:S01]  /*14ec0*/  I2F R99, R10 ;  /* 0x0000000a00637306 */ /* 0x000ea20000201400 */
[C---:B------:R-:W-:Y:S01]  /*14ed0*/  ISETP.GE.AND P0, PT, R70.reuse, R2, PT ;  /* 0x000000024600720c */ /* 0x040fe20003f06270 */
[----:B------:R-:W-:Y:S01]  /*14ee0*/  IMAD.U32 R2, RZ, RZ, UR6 ;  /* 0x00000006ff027e24 */ /* 0x000fe2000f8e00ff */
[-C--:B------:R-:W-:Y:S01]  /*14ef0*/  ISETP.GE.AND P4, PT, R70, R0.reuse, PT ;  /* 0x000000004600720c */ /* 0x080fe20003f86270 */
[----:B------:R-:W-:Y:S01]  /*14f00*/  FFMA.FTZ R68, R113, UR4, R84 ;  /* 0x0000000471447c23 */ /* 0x000fe20008010054 */
[----:B------:R-:W-:Y:S01]  /*14f10*/  FSEL R70, R62, -INF , !P1 ;  /* 0xff8000003e467808 */ /* 0x000fe20004800000 */
[----:B------:R-:W-:Y:S01]  /*14f20*/  FFMA.FTZ R62, R52, UR4, R80 ;  /* 0x00000004343e7c23 */ /* 0x000fe20008010050 */
[----:B------:R-:W-:Y:S01]  /*14f30*/  P2R R104, PR, RZ, 0x8 ;  /* 0x00000008ff687803 */ /* 0x000fe20000000000 */
[----:B-1----:R-:W-:Y:S01]  /*14f40*/  FFMA.FTZ R122, R91, UR4, R122 ;  /* 0x000000045b7a7c23 */ /* 0x002fe2000801007a */
[----:B------:R-:W-:Y:S01]  /*14f50*/  ISETP.GE.AND P1, PT, R74, R0, PT ;  /* 0x000000004a00720c */ /* 0x000fe20003f26270 */
[----:B------:R-:W1:Y:S01]  /*14f60*/  I2F R92, R96 ;  /* 0x00000060005c7306 */ /* 0x000e620000201400 */
[----:B------:R-:W-:-:S02]  /*14f70*/  LOP3.LUT R52, R2, 0x48, R210, 0xfe, !PT ;  /* 0x0000004802347812 */ /* 0x000fc400078efed2 */
[----:B------:R-:W-:Y:S01]  /*14f80*/  LOP3.LUT R74, R2, 0x50, R210, 0xfe, !PT ;  /* 0x00000050024a7812 */ /* 0x000fe200078efed2 */
[----:B------:R-:W-:Y:S01]  /*14f90*/  FFMA.FTZ R2, R156, UR4, R40 ;  /* 0x000000049c027c23 */ /* 0x000fe20008010028 */
[----:B------:R-:W-:Y:S01]  /*14fa0*/  LOP3.LUT R88, R72, 0x40, R210, 0xfe, !PT ;  /* 0x0000004048587812 */ /* 0x000fe200078efed2 */
[----:B--2---:R-:W-:Y:S01]  /*14fb0*/  FFMA.FTZ R99, R99, UR4, R110 ;  /* 0x0000000463637c23 */ /* 0x004fe2000801006e */
[----:B------:R-:W-:Y:S01]  /*14fc0*/  FSEL R68, R68, -INF , !P6 ;  /* 0xff80000044447808 */ /* 0x000fe20007000000 */
[----:B------:R-:W2:Y:S01]  /*14fd0*/  I2F R76, R52 ;  /* 0x00000034004c7306 */ /* 0x000ea20000201400 */
[----:B------:R-:W-:Y:S02]  /*14fe0*/  LOP3.LUT R103, R103, 0x30, R210, 0xfe, !PT ;  /* 0x0000003067677812 */ /* 0x000fe400078efed2 */
[----:B------:R-:W-:Y:S02]  /*14ff0*/  ISETP.NE.AND P6, PT, R104, RZ, PT ;  /* 0x000000ff6800720c */ /* 0x000fe40003fc5270 */
[----:B------:R-:W-:-:S02]  /*15000*/  FSEL R62, R62, -INF , !P5 ;  /* 0xff8000003e3e7808 */ /* 0x000fc40006800000 */
[-C--:B------:R-:W-:Y:S01]  /*15010*/  ISETP.GE.AND P5, PT, R10, R0.reuse, PT ;  /* 0x000000000a00720c */ /* 0x080fe20003fa6270 */
[----:B------:R-:W-:Y:S01]  /*15020*/  IMAD.U32 R10, RZ, RZ, UR6 ;  /* 0x00000006ff0a7e24 */ /* 0x000fe2000f8e00ff */
[----:B------:R-:W3:Y:S01]  /*15030*/  I2F R84, R88 ;  /* 0x0000005800547306 */ /* 0x000ee20000201400 */
[----:B------:R-:W-:Y:S01]  /*15040*/  FSEL R2, R2, -INF , !P0 ;  /* 0xff80000002027808 */ /* 0x000fe20004000000 */
[----:B-1----:R-:W-:Y:S01]  /*15050*/  FFMA.FTZ R92, R92, UR4, R102 ;  /* 0x000000045c5c7c23 */ /* 0x002fe20008010066 */
[-C--:B------:R-:W-:Y:S02]  /*15060*/  ISETP.GE.AND P3, PT, R128, R0.reuse, PT ;  /* 0x000000008000720c */ /* 0x080fe40003f66270 */
[----:B------:R-:W-:Y:S02]  /*15070*/  FSEL R40, R48, -INF , !P6 ;  /* 0xff80000030287808 */ /* 0x000fe40007000000 */
[----:B------:R-:W-:Y:S01]  /*15080*/  ISETP.GE.AND P0, PT, R103, R0, PT ;  /* 0x000000006700720c */ /* 0x000fe20003f06270 */
[----:B------:R-:W1:Y:S01]  /*15090*/  I2F R100, R103 ;  /* 0x0000006700647306 */ /* 0x000e620000201400 */
[----:B------:R-:W-:Y:S01]  /*150a0*/  P2R R48, PR, RZ, 0x20 ;  /* 0x00000020ff307803 */ /* 0x000fe20000000000 */
[----:B--2---:R-:W-:Y:S01]  /*150b0*/  FFMA.FTZ R76, R76, UR4, R94 ;  /* 0x000000044c4c7c23 */ /* 0x004fe2000801005e */
[----:B------:R-:W-:-:S02]  /*150c0*/  FSEL R72, R107, -INF , !P2 ;  /* 0xff8000006b487808 */ /* 0x000fc40005000000 */
[-C--:B------:R-:W-:Y:S02]  /*150d0*/  ISETP.GE.AND P2, PT, R101, R0.reuse, PT ;  /* 0x000000006500720c */ /* 0x080fe40003f46270 */
[----:B------:R-:W-:Y:S01]  /*150e0*/  LOP3.LUT R91, R10, 0x58, R210, 0xfe, !PT ;  /* 0x000000580a5b7812 */ /* 0x000fe200078efed2 */
[----:B------:R-:W2:Y:S01]  /*150f0*/  I2F R42, R74 ;  /* 0x0000004a002a7306 */ /* 0x000ea20000201400 */
[----:B------:R-:W-:Y:S01]  /*15100*/  P2R R101, PR, RZ, 0x1 ;  /* 0x00000001ff657803 */ /* 0x000fe20000000000 */
[----:B---3--:R-:W-:Y:S01]  /*15110*/  FFMA.FTZ R98, R84, UR4, R98 ;  /* 0x0000000454627c23 */ /* 0x008fe20008010062 */
[----:B------:R-:W-:Y:S02]  /*15120*/  FSEL R10, R122, -INF , !P3 ;  /* 0xff8000007a0a7808 */ /* 0x000fe40005800000 */
[-C--:B------:R-:W-:Y:S01]  /*15130*/  ISETP.GE.AND P0, PT, R96, R0.reuse, PT ;  /* 0x000000006000720c */ /* 0x080fe20003f06270 */
[----:B------:R-:W-:Y:S01]  /*15140*/  IMAD.U32 R96, RZ, RZ, UR6 ;  /* 0x00000006ff607e24 */ /* 0x000fe2000f8e00ff */
[----:B------:R-:W-:Y:S01]  /*15150*/  ISETP.NE.AND P3, PT, R48, RZ, PT ;  /* 0x000000ff3000720c */ /* 0x000fe20003f65270 */
[----:B------:R-:W-:Y:S01]  /*15160*/  FFMA.FTZ R48, R95, UR4, R118 ;  /* 0x000000045f307c23 */ /* 0x000fe20008010076 */
[-C--:B------:R-:W-:Y:S01]  /*15170*/  ISETP.GE.AND P5, PT, R88, R0.reuse, PT ;  /* 0x000000005800720c */ /* 0x080fe20003fa6270 */
[----:B------:R-:W-:Y:S01]  /*15180*/  IMAD.U32 R88, RZ, RZ, UR6 ;  /* 0x00000006ff587e24 */ /* 0x000fe2000f8e00ff */
[----:B------:R-:W-:Y:S01]  /*15190*/  FSEL R142, R99, -INF , !P3 ;  /* 0xff800000638e7808 */ /* 0x000fe20005800000 */
[----:B------:R-:W-:Y:S01]  /*151a0*/  IMAD.U32 R95, RZ, RZ, UR6 ;  /* 0x00000006ff5f7e24 */ /* 0x000fe2000f8e00ff */
[----:B------:R3:W4:Y:S01]  /*151b0*/  I2F R80, R91 ;  /* 0x0000005b00507306 */ /* 0x0007220000201400 */
[----:B------:R-:W-:Y:S01]  /*151c0*/  LOP3.LUT R96, R96, 0x60, R210, 0xfe, !PT ;  /* 0x0000006060607812 */ /* 0x000fe200078efed2 */
[----:B-1----:R-:W-:Y:S01]  /*151d0*/  FFMA.FTZ R100, R100, UR4, R106 ;  /* 0x0000000464647c23 */ /* 0x002fe2000801006a */
[----:B------:R-:W-:Y:S01]  /*151e0*/  ISETP.GE.AND P3, PT, R91, R0, PT ;  /* 0x000000005b00720c */ /* 0x000fe20003f66270 */
[----:B--2---:R-:W-:Y:S01]  /*151f0*/  FFMA.FTZ R42, R42, UR4, R90 ;  /* 0x000000042a2a7c23 */ /* 0x004fe2000801005a */
[----:B------:R-:W-:-:S02]  /*15200*/  LOP3.LUT R88, R88, 0x68, R210, 0xfe, !PT ;  /* 0x0000006858587812 */ /* 0x000fc400078efed2 */
[----:B------:R-:W-:Y:S01]  /*15210*/  FSEL R161, R161, -INF , !P4 ;  /* 0xff800000a1a17808 */ /* 0x000fe20006000000 */
[----:B------:R-:W1:Y:S01]  /*15220*/  I2F R14, R96 ;  /* 0x00000060000e7306 */ /* 0x000e620000201400 */
[-C--:B------:R-:W-:Y:S02]  /*15230*/  ISETP.GE.AND P4, PT, R74, R0.reuse, PT ;  /* 0x000000004a00720c */ /* 0x080fe40003f86270 */
[----:B------:R-:W-:Y:S02]  /*15240*/  ISETP.GE.AND P6, PT, R52, R0, PT ;  /* 0x000000003400720c */ /* 0x000fe40003fc6270 */
[----:B------:R-:W-:Y:S02]  /*15250*/  FSEL R48, R48, -INF , !P2 ;  /* 0xff80000030307808 */ /* 0x000fe40005000000 */
[----:B------:R-:W-:Y:S01]  /*15260*/  FSEL R154, R76, -INF , !P6 ;  /* 0xff8000004c9a7808 */ /* 0x000fe20007000000 */
[----:B------:R-:W2:Y:S01]  /*15270*/  I2F R74, R88 ;  /* 0x00000058004a7306 */ /* 0x000ea20000201400 */
[----:B---3--:R-:W-:Y:S01]  /*15280*/  LOP3.LUT R91, R95, 0x8, R210, 0xfe, !PT ;  /* 0x000000085f5b7812 */ /* 0x008fe200078efed2 */
[----:B----4-:R-:W-:Y:S01]  /*15290*/  FFMA.FTZ R80, R80, UR4, R86 ;  /* 0x0000000450507c23 */ /* 0x010fe20008010056 */
[----:B------:R-:W-:-:S02]  /*152a0*/  PLOP3.LUT P6, PT, PT, PT, UP0, 0x80, 0x0 ;  /* 0x000000000000781c */ /* 0x000fc40003fcf008 */
[----:B------:R-:W-:Y:S02]  /*152b0*/  ISETP.NE.AND P2, PT, R101, RZ, PT ;  /* 0x000000ff6500720c */ /* 0x000fe40003f45270 */
[----:B------:R-:W-:Y:S01]  /*152c0*/  FSEL R52, R114, -INF , !P1 ;  /* 0xff80000072347808 */ /* 0x000fe20004800000 */
[----:B------:R-:W3:Y:S01]  /*152d0*/  I2F R84, R91 ;  /* 0x0000005b00547306 */ /* 0x000ee20000201400 */
[----:B------:R-:W-:Y:S01]  /*152e0*/  FSEL R153, R100, -INF , !P2 ;  /* 0xff80000064997808 */ /* 0x000fe20005000000 */
[----:B-1----:R-:W-:Y:S01]  /*152f0*/  FFMA.FTZ R14, R14, UR4, R82 ;  /* 0x000000040e0e7c23 */ /* 0x002fe20008010052 */
[-C--:B------:R-:W-:Y:S02]  /*15300*/  ISETP.GE.AND P2, PT, R96, R0.reuse, PT ;  /* 0x000000006000720c */ /* 0x080fe40003f46270 */
[----:B------:R-:W-:Y:S02]  /*15310*/  FSEL R152, R98, -INF , !P5 ;  /* 0xff80000062987808 */ /* 0x000fe40006800000 */
[-C--:B------:R-:W-:Y:S01]  /*15320*/  ISETP.GE.AND P1, PT, R88, R0.reuse, PT ;  /* 0x000000005800720c */ /* 0x080fe20003f26270 */
[----:B--2---:R-:W-:Y:S01]  /*15330*/  FFMA.FTZ R74, R74, UR4, R78 ;  /* 0x000000044a4a7c23 */ /* 0x004fe2000801004e */
[----:B------:R-:W-:-:S02]  /*15340*/  ISETP.GE.AND P5, PT, R91, R0, PT ;  /* 0x000000005b00720c */ /* 0x000fc40003fa6270 */
[----:B------:R-:W-:Y:S02]  /*15350*/  FSEL R147, R92, -INF , !P0 ;  /* 0xff8000005c937808 */ /* 0x000fe40004000000 */
[----:B------:R-:W-:Y:S02]  /*15360*/  FSEL R172, R14, -INF , !P2 ;  /* 0xff8000000eac7808 */ /* 0x000fe40005000000 */
[----:B------:R-:W-:Y:S01]  /*15370*/  ISETP.NE.AND P0, PT, R135, RZ, PT ;  /* 0x000000ff8700720c */ /* 0x000fe20003f05270 */
[----:B---3--:R-:W-:Y:S01]  /*15380*/  FFMA.FTZ R84, R84, UR4, R126 ;  /* 0x0000000454547c23 */ /* 0x008fe2000801007e */
[----:B------:R-:W-:Y:S02]  /*15390*/  FSEL R156, R42, -INF , !P4 ;  /* 0xff8000002a9c7808 */ /* 0x000fe40006000000 */
[----:B------:R-:W-:Y:S02]  /*153a0*/  FSEL R173, R80, -INF , !P3 ;  /* 0xff80000050ad7808 */ /* 0x000fe40005800000 */
[----:B------:R-:W-:-:S02]  /*153b0*/  FSEL R164, R74, -INF , !P1 ;  /* 0xff8000004aa47808 */ /* 0x000fc40004800000 */
[----:B------:R-:W-:Y:S01]  /*153c0*/  FSEL R14, R84, -INF , !P5 ;  /* 0xff800000540e7808 */ /* 0x000fe20006800000 */
[----:B------:R-:W-:Y:S05]  /*153d0*/  @!P6 BRA `(.L_x_2065) ;  /* 0x00000a900000e947 */ /* 0x000fea0003800000 */
[----:B------:R-:W-:Y:S01]  /*153e0*/  PLOP3.LUT P1, PT, PT, PT, UP2, 0x40, 0x0 ;  /* 0x000000000000781c */ /* 0x000fe20003f2e828 */
[----:B------:R-:W-:-:S12]  /*153f0*/  ULDC.64 UR12, c[0x0][0x118] ;  /* 0x00004600000c7ab9 */ /* 0x000fd80000000a00 */
        /* <DEDUP_REMOVED lines=62> */
.L_x_2066:
[----:B------:R-:W-:-:S05]  /*157e0*/  IMAD.MOV.U32 R78, RZ, RZ, c[0x0][0x198] ;  /* 0x00006600ff4e7624 */ /* 0x000fca00078e00ff */
[----:B------:R-:W-:-:S04]  /*157f0*/  LEA R78, -R78, RZ, 0x8 ;  /* 0x000000ff4e4e7211 */ /* 0x000fc800078e41ff */
[----:B------:R-:W-:Y:S02]  /*15800*/  SHF.R.S32.HI R76, RZ, 0x1f, R78 ;  /* 0x0000001fff4c7819 */ /* 0x000fe4000001144e */
.L_x_2067:
[----:B------:R-:W-:Y:S01]  /*15810*/  @!P0 IMAD.MOV.U32 R42, RZ, RZ, c[0x0][0x198] ;  /* 0x00006600ff2a8624 */ /* 0x000fe200078e00ff */
[----:B------:R-:W-:Y:S01]  /*15820*/  @!P0 MOV R80, c[0x0][0x19c] ;  /* 0x0000670000508a02 */ /* 0x000fe20000000f00 */
[----:B------:R-:W-:Y:S01]  /*15830*/  @!P0 IMAD.MOV.U32 R0, RZ, RZ, c[0x0][0x198] ;  /* 0x00006600ff008624 */ /* 0x000fe200078e00ff */
[----:B------:R-:W-:Y:S01]  /*15840*/  UMOV UR10, 0x5 ;  /* 0x00000005000a7882 */ /* 0x000fe20000000000 */
[----:B------:R-:W-:Y:S01]  /*15850*/  @!P0 IMAD.MOV.U32 R84, RZ, RZ, c[0x0][0x19c] ;  /* 0x00006700ff548624 */ /* 0x000fe200078e00ff */
[-C--:B------:R-:W-:Y:S01]  /*15860*/  @!P0 LEA R82, P2, R42, R78.reuse, 0x6 ;  /* 0x0000004e2a528211 */ /* 0x080fe200078430ff */
[----:B------:R-:W-:Y:S01]  /*15870*/  @!P0 IMAD.MOV.U32 R98, RZ, RZ, c[0x0][0x198] ;  /* 0x00006600ff628624 */ /* 0x000fe200078e00ff */
[----:B------:R-:W-:Y:S01]  /*15880*/  @!P0 LEA R86, P1, R0, R78, 0x7 ;  /* 0x0000004e00568211 */ /* 0x000fe200078238ff */
[----:B------:R-:W-:Y:S01]  /*15890*/  @!P0 IMAD.MOV.U32 R94, RZ, RZ, c[0x0][0x198] ;  /* 0x00006600ff5e8624 */ /* 0x000fe200078e00ff */
[-C--:B------:R-:W-:Y:S01]  /*158a0*/  @!P0 LEA.HI.X R80, R42, R76.reuse, R80, 0x6, P2 ;  /* 0x0000004c2a508211 */ /* 0x080fe200010f3450 */
[----:B------:R-:W-:Y:S01]  /*158b0*/  @!P0 IMAD.MOV.U32 R90, RZ, RZ, c[0x0][0x198] ;  /* 0x00006600ff5a8624 */ /* 0x000fe200078e00ff */
[----:B------:R-:W-:Y:S01]  /*158c0*/  ULDC.64 UR6, c[0x0][0x198] ;  /* 0x0000660000067ab9 */ /* 0x000fe20000000a00 */
[----:B------:R-:W-:Y:S01]  /*158d0*/  @!P0 IMAD.MOV.U32 R100, RZ, RZ, R78 ;  /* 0x000000ffff648224 */ /* 0x000fe200078e004e */
[----:B------:R-:W-:Y:S01]  /*158e0*/  @!P0 LEA.HI.X R84, R0, R76, R84, 0x7, P1 ;  /* 0x0000004c00548211 */ /* 0x000fe200008f3c54 */
[----:B------:R-:W-:Y:S01]  /*158f0*/  @!P0 IMAD.MOV.U32 R101, RZ, RZ, R76 ;  /* 0x000000ffff658224 */ /* 0x000fe200078e004c */
[----:B------:R-:W-:Y:S01]  /*15900*/  USHF.L.U64.HI UR7, UR6, UR10, UR7 ;  /* 0x0000000a06077299 */ /* 0x000fe20008010207 */
[----:B------:R-:W-:Y:S01]  /*15910*/  @!P0 IMAD.MOV.U32 R42, RZ, RZ, c[0x0][0x19c] ;  /* 0x00006700ff2a8624 */ /* 0x000fe200078e00ff */
[----:B------:R-:W-:Y:S01]  /*15920*/  USHF.L.U32 UR6, UR6, 0x5, URZ ;  /* 0x0000000506067899 */ /* 0x000fe2000800063f */
[--C-:B------:R-:W-:Y:S01]  /*15930*/  @!P0 IMAD.WIDE.U32 R98, R98, 0x60, R100.reuse ;  /* 0x0000006062628825 */ /* 0x100fe200078e0064 */
[----:B------:R1:W-:Y:S01]  /*15940*/  @P0 STS [R213+0x1000], RZ ;  /* 0x001000ffd5000388 */ /* 0x0003e20000000800 */
[----:B------:R-:W-:Y:S02]  /*15950*/  BSSY B0, `(.L_x_2068) ;  /* 0x000004e000007945 */ /* 0x000fe40003800000 */
[--C-:B------:R-:W-:Y:S01]  /*15960*/  @!P0 IMAD.WIDE.U32 R94, R94, 0xa0, R100.reuse ;  /* 0x000000a05e5e8825 */ /* 0x100fe200078e0064 */
[----:B------:R-:W-:Y:S01]  /*15970*/  @!P0 IADD3 R88, P3, R78, UR6, RZ ;  /* 0x000000064e588c10 */ /* 0x000fe2000ff7e0ff */
[----:B------:R1:W-:Y:S01]  /*15980*/  @P0 STS [R213+0x1004], RZ ;  /* 0x001004ffd5000388 */ /* 0x0003e20000000800 */
[-C--:B------:R-:W-:Y:S01]  /*15990*/  @!P0 LEA R106, P2, R98, R232.reuse, 0x1 ;  /* 0x000000e8626a8211 */ /* 0x080fe200078408ff */
[----:B------:R-:W-:Y:S01]  /*159a0*/  @!P0 IMAD.WIDE.U32 R90, R90, 0xc0, R100 ;  /* 0x000000c05a5a8825 */ /* 0x000fe200078e0064 */
[-C--:B------:R-:W-:Y:S01]  /*159b0*/  @!P0 LEA R100, P1, R78, R232.reuse, 0x1 ;  /* 0x000000e84e648211 */ /* 0x080fe200078208ff */
[----:B------:R1:W-:Y:S01]  /*159c0*/  @P0 STS.64 [R213+0x1008], RZ ;  /* 0x001008ffd5000388 */ /* 0x0003e20000000a00 */
[-C--:B------:R-:W-:Y:S01]  /*159d0*/  @!P0 LEA R110, P4, R88, R232.reuse, 0x1 ;  /* 0x000000e8586e8211 */ /* 0x080fe200078808ff */
[----:B------:R-:W-:Y:S01]  /*159e0*/  @!P0 IMAD R42, R42, 0xa0, RZ ;  /* 0x000000a02a2a8824 */ /* 0x000fe200078e02ff */
[----:B------:R-:W-:Y:S01]  /*159f0*/  @!P0 LEA.HI.X R101, R78, R233, R76, 0x1, P1 ;  /* 0x000000e94e658211 */ /* 0x000fe200008f0c4c */
[----:B------:R-:W-:Y:S01]  /*15a00*/  @!P0 IMAD.MOV.U32 R0, RZ, RZ, c[0x0][0x19c] ;  /* 0x00006700ff008624 */ /* 0x000fe200078e00ff */
[----:B------:R-:W-:Y:S01]  /*15a10*/  @!P0 LEA R102, P1, R94, R232, 0x1 ;  /* 0x000000e85e668211 */ /* 0x000fe200078208ff */
[----:B------:R-:W-:-:S02]  /*15a20*/  @!P0 IMAD.MOV.U32 R74, RZ, RZ, c[0x0][0x19c] ;  /* 0x00006700ff4a8624 */ /* 0x000fc400078e00ff */
[----:B------:R-:W-:Y:S01]  /*15a30*/  @!P0 IMAD.IADD R42, R42, 0x1, R95 ;  /* 0x000000012a2a8824 */ /* 0x000fe200078e025f */
[----:B------:R-:W-:Y:S01]  /*15a40*/  @!PT LDS RZ, [RZ] ;  /* 0x00000000fffff984 */ /* 0x000fe20000000800 */
[----:B------:R-:W-:Y:S01]  /*15a50*/  @!PT LDS RZ, [RZ] ;  /* 0x00000000fffff984 */ /* 0x000fe20000000800 */
[----:B------:R-:W-:Y:S01]  /*15a60*/  @!PT LDS RZ, [RZ] ;  /* 0x00000000fffff984 */ /* 0x000fe20000000800 */
[----:B------:R2:W-:Y:S01]  /*15a70*/  @!P0 LDGSTS.E.BYPASS.LTC128B.128 [R213+0x1000], [R100.64] ;  /* 0x0100000064d58fae */ /* 0x0005e2000b901d4c */
[----:B------:R-:W-:Y:S02]  /*15a80*/  @!P0 IMAD R0, R0, 0xc0, RZ ;  /* 0x000000c000008824 */ /* 0x000fe400078e02ff */
[----:B------:R-:W-:Y:S01]  /*15a90*/  @!P0 IMAD R74, R74, 0x60, RZ ;  /* 0x000000604a4a8824 */ /* 0x000fe200078e02ff */
[----:B------:R-:W-:Y:S01]  /*15aa0*/  @!P0 LEA.HI.X R103, R94, R233, R42, 0x1, P1 ;  /* 0x000000e95e678211 */ /* 0x000fe200008f0c2a */
[----:B------:R-:W-:Y:S01]  /*15ab0*/  @!P0 IMAD.IADD R42, R0, 0x1, R91 ;  /* 0x00000001002a8824 */ /* 0x000fe200078e025b */
[----:B------:R-:W-:Y:S01]  /*15ac0*/  @!P0 IADD3.X R0, R76, UR7, RZ, P3, !PT ;  /* 0x000000074c008c10 */ /* 0x000fe20009ffe4ff */
[----:B------:R1:W-:Y:S01]  /*15ad0*/  @P0 STS.128 [R213+0x1800], RZ ;  /* 0x001800ffd5000388 */ /* 0x0003e20000000c00 */
[----:B------:R-:W-:Y:S02]  /*15ae0*/  @!P0 IADD3 R74, R74, R99, RZ ;  /* 0x000000634a4a8210 */ /* 0x000fe40007ffe0ff */
        /* <DEDUP_REMOVED lines=8> */
[-C--:B------:R-:W-:Y:S01]  /*15b70*/  @!P0 LEA.HI.X R99, R86, R233.reuse, R84, 0x1, P2 ;  /* 0x000000e956638211 */ /* 0x080fe200010f0c54 */
[----:B------:R1:W-:Y:S01]  /*15b80*/  @P0 STS.128 [R213+0x2000], RZ ;  /* 0x002000ffd5000388 */ /* 0x0003e20000000c00 */
        /* <DEDUP_REMOVED lines=42> */
.L_x_2069:
[----:B------:R-:W-:Y:S05]  /*15e30*/  BSYNC B0 ;  /* 0x0000000000007941 */ /* 0x000fea0003800000 */
.L_x_2068:
[----:B------:R-:W0:Y:S01]  /*15e40*/  LDGDEPBAR ;  /* 0x00000000000079af */ /* 0x000e220000000000 */
[----:B------:R-:W-:-:S04]  /*15e50*/  LEA R232, P0, R78, R232, 0x1 ;  /* 0x000000e84ee87211 */ /* 0x000fc800078008ff */
[----:B------:R-:W-:Y:S02]  /*15e60*/  LEA.HI.X R233, R78, R233, R76, 0x1, P0 ;  /* 0x000000e94ee97211 */ /* 0x000fe400000f0c4c */
.L_x_2065:
[----:B------:R-:W-:Y:S02]  /*15e70*/  FMNMX.FTZ R42, R132, R83, !PT ;  /* 0x00000053842a7209 */ /* 0x000fe40007810000 */
[----:B-1----:R-:W-:Y:S02]  /*15e80*/  FMNMX.FTZ R102, R134, R7, !PT ;  /* 0x0000000786667209 */ /* 0x002fe40007810000 */
        /* <DEDUP_REMOVED lines=132> */
[----:B------:R-:W-:-:S05]  /*166d0*/  FMUL.FTZ R101, R103, c[0x0][0x23c] ;  /* 0x00008f0067657a20 */ /* 0x000fca0000410000 */
[----:B------:R-:W-:-:S05]  /*166e0*/  FSEL R101, R101, RZ, P1 ;  /* 0x000000ff65657208 */ /* 0x000fca0000800000 */
[--C-:B------:R-:W-:Y:S02]  /*166f0*/  FFMA.FTZ R110, R64, c[0x0][0x23c], -R101.reuse ;  /* 0x00008f00406e7a23 */ /* 0x100fe40000010865 */
[--C-:B------:R-:W-:Y:S02]  /*16700*/  FFMA.FTZ R90, R62, c[0x0][0x23c], -R101.reuse ;  /* 0x00008f003e5a7a23 */ /* 0x100fe40000010865 */
[--C-:B------:R-:W-:Y:S01]  /*16710*/  FFMA.FTZ R64, R8, c[0x0][0x23c], -R101.reuse ;  /* 0x00008f0008407a23 */ /* 0x100fe20000010865 */
[----:B------:R-:W-:Y:S01]  /*16720*/  FSEL R8, R103, RZ, P1 ;  /* 0x000000ff67087208 */ /* 0x000fe20000800000 */
[--C-:B------:R-:W-:Y:S01]  /*16730*/  FFMA.FTZ R62, R11, c[0x0][0x23c], -R101.reuse ;  /* 0x00008f000b3e7a23 */ /* 0x100fe20000010865 */
[----:B------:R-:W-:Y:S01]  /*16740*/  MUFU.EX2 R110, R110 ;  /* 0x0000006e006e7308 */ /* 0x000fe20000000800 */
[--C-:B------:R-:W-:Y:S02]  /*16750*/  FFMA.FTZ R107, R60, c[0x0][0x23c], -R101.reuse ;  /* 0x00008f003c6b7a23 */ /* 0x100fe40000010865 */
[----:B------:R-:W-:Y:S01]  /*16760*/  FADD.FTZ R8, R132, -R8 ;  /* 0x8000000884087221 */ /* 0x000fe20000010000 */
[----:B-1----:R-:W-:Y:S01]  /*16770*/  FMNMX.FTZ R102, R102, R0, !PT ;  /* 0x0000000066667209 */ /* 0x002fe20007810000 */
[----:B------:R-:W-:-:S02]  /*16780*/  FFMA.FTZ R100, R58, c[0x0][0x23c], -R101 ;  /* 0x00008f003a647a23 */ /* 0x000fc40000010865 */
[--C-:B------:R-:W-:Y:S01]  /*16790*/  FFMA.FTZ R86, R2, c[0x0][0x23c], -R101.reuse ;  /* 0x00008f0002567a23 */ /* 0x100fe20000010865 */
[----:B------:R-:W-:Y:S01]  /*167a0*/  MUFU.EX2 R107, R107 ;  /* 0x0000006b006b7308 */ /* 0x000fe20000000800 */
[----:B------:R-:W1:Y:S01]  /*167b0*/  SHFL.BFLY PT, R0, R102, 0x1, 0x1f ;  /* 0x0c201f0066007f89 */ /* 0x000e6200000e0000 */
[--C-:B------:R-:W-:Y:S02]  /*167c0*/  FFMA.FTZ R82, R130, c[0x0][0x23c], -R101.reuse ;  /* 0x00008f0082527a23 */ /* 0x100fe40000010865 */
[--C-:B------:R-:W-:Y:S02]  /*167d0*/  FFMA.FTZ R60, R6, c[0x0][0x23c], -R101.reuse ;  /* 0x00008f00063c7a23 */ /* 0x100fe40000010865 */
[--C-:B------:R-:W-:Y:S02]  /*167e0*/  FFMA.FTZ R58, R5, c[0x0][0x23c], -R101.reuse ;  /* 0x00008f00053a7a23 */ /* 0x100fe40000010865 */
[----:B------:R-:W-:Y:S01]  /*167f0*/  FFMA.FTZ R2, R4, c[0x0][0x23c], -R101 ;  /* 0x00008f0004027a23 */ /* 0x000fe20000010865 */
[----:B------:R-:W-:Y:S01]  /*16800*/  MUFU.EX2 R100, R100 ;  /* 0x0000006400647308 */ /* 0x000fe20000000800 */
[----:B------:R-:W-:-:S02]  /*16810*/  FMUL.FTZ R8, R8, c[0x0][0x23c] ;  /* 0x00008f0008087a20 */ /* 0x000fc40000410000 */
        /* <DEDUP_REMOVED lines=8> */
[----:B-1----:R-:W-:Y:S01]  /*168a0*/  FMNMX.FTZ R102, R102, R0, !PT ;  /* 0x0000000066667209 */ /* 0x002fe20007810000 */
[----:B------:R-:W-:Y:S01]  /*168b0*/  MUFU.EX2 R133, R133 ;  /* 0x0000008500857308 */ /* 0x000fe20000000800 */
[--C-:B------:R-:W-:Y:S02]  /*168c0*/  FFMA.FTZ R118, R46, c[0x0][0x23c], -R101.reuse ;  /* 0x00008f002e767a23 */ /* 0x100fe40000010865 */
[C---:B------:R-:W-:Y:S01]  /*168d0*/  FSETP.NEU.FTZ.AND P0, PT, R102.reuse, -INF , PT ;  /* 0xff8000006600780b */ /* 0x040fe20003f1d000 */
[----:B------:R-:W-:Y:S02]  /*168e0*/  FMUL.FTZ R0, R102, c[0x0][0x23c] ;  /* 0x00008f0066007a20 */ /* 0x000fe40000410000 */
[--C-:B------:R-:W-:Y:S01]  /*168f0*/  FFMA.FTZ R98, R66, c[0x0][0x23c], -R101.reuse ;  /* 0x00008f0042627a23 */ /* 0x100fe20000010865 */
[----:B------:R-:W-:Y:S01]  /*16900*/  FSEL R11, R102, RZ, P0 ;  /* 0x000000ff660b7208 */ /* 0x000fe20000000000 */
[----:B------:R-:W1:Y:S01]  /*16910*/  MUFU.EX2 R131, R131 ;  /* 0x0000008300837308 */ /* 0x000e620000000800 */
[----:B------:R-:W-:Y:S01]  /*16920*/  FSEL R0, R0, RZ, P0 ;  /* 0x000000ff00007208 */ /* 0x000fe20000000000 */
[----:B------:R-:W-:-:S02]  /*16930*/  FFMA.FTZ R92, R68, c[0x0][0x23c], -R101 ;  /* 0x00008f00445c7a23 */ /* 0x000fc40000010865 */
[----:B------:R-:W-:Y:S02]  /*16940*/  FADD.FTZ R11, R134, -R11 ;  /* 0x8000000b860b7221 */ /* 0x000fe40000010000 */
[--C-:B------:R-:W-:Y:S02]  /*16950*/  FFMA.FTZ R130, R7, c[0x0][0x23c], -R0.reuse ;  /* 0x00008f0007827a23 */ /* 0x100fe40000010800 */
[----:B------:R-:W2:Y:S01]  /*16960*/  LDSM.16.MT88.4 R4, [R234+0x5000] ;  /* 0x00500000ea04783b */ /* 0x000ea20000004200 */
[----:B------:R-:W-:Y:S01]  /*16970*/  FMUL.FTZ R11, R11, c[0x0][0x23c] ;  /* 0x00008f000b0b7a20 */ /* 0x000fe20000410000 */
[----:B------:R-:W-:Y:S01]  /*16980*/  MUFU.EX2 R128, R128 ;  /* 0x0000008000807308 */ /* 0x000fe20000000800 */
[--C-:B------:R-:W-:Y:S02]  /*16990*/  FFMA.FTZ R120, R10, c[0x0][0x23c], -R0.reuse ;  /* 0x00008f000a787a23 */ /* 0x100fe40000010800 */
[--C-:B------:R-:W-:Y:S02]  /*169a0*/  FFMA.FTZ R124, R53, c[0x0][0x23c], -R0.reuse ;  /* 0x00008f00357c7a23 */ /* 0x100fe40000010800 */
[----:B------:R-:W-:-:S02]  /*169b0*/  FFMA.FTZ R122, R14, c[0x0][0x23c], -R0 ;  /* 0x00008f000e7a7a23 */ /* 0x000fc40000010800 */
[--C-:B------:R-:W-:Y:S01]  /*169c0*/  FFMA.FTZ R119, R15, c[0x0][0x23c], -R0.reuse ;  /* 0x00008f000f777a23 */ /* 0x100fe20000010800 */
[----:B------:R3:W-:Y:S01]  /*169d0*/  MUFU.EX2 R134, R11 ;  /* 0x0000000b00867308 */ /* 0x0007e20000000800 */
[----:B------:R-:W-:Y:S02]  /*169e0*/  FFMA.FTZ R121, R45, c[0x0][0x23c], -R0 ;  /* 0x00008f002d797a23 */ /* 0x000fe40000010800 */
[----:B------:R-:W-:Y:S01]  /*169f0*/  LDSM.16.MT88.4 R44, [R234+0x5400] ;  /* 0x00540000ea2c783b */ /* 0x000fe20000004200 */
[--C-:B------:R-:W-:Y:S02]  /*16a00*/  FFMA.FTZ R87, R77, c[0x0][0x23c], -R101.reuse ;  /* 0x00008f004d577a23 */ /* 0x100fe40000010865 */
[--C-:B------:R-:W-:Y:S02]  /*16a10*/  FFMA.FTZ R84, R79, c[0x0][0x23c], -R101.reuse ;  /* 0x00008f004f547a23 */ /* 0x100fe40000010865 */
[----:B------:R-:W4:Y:S01]  /*16a20*/  MUFU.EX2 R123, R123 ;  /* 0x0000007b007b7308 */ /* 0x000f220000000800 */
[----:B------:R-:W-:-:S02]  /*16a30*/  FFMA.FTZ R88, R40, c[0x0][0x23c], -R101 ;  /* 0x00008f0028587a23 */ /* 0x000fc40000010865 */
[--C-:B------:R-:W-:Y:S02]  /*16a40*/  FFMA.FTZ R79, R43, c[0x0][0x23c], -R101.reuse ;  /* 0x00008f002b4f7a23 */ /* 0x100fe40000010865 */
[--C-:B------:R-:W-:Y:S02]  /*16a50*/  FFMA.FTZ R77, R41, c[0x0][0x23c], -R101.reuse ;  /* 0x00008f00294d7a23 */ /* 0x100fe40000010865 */
[--C-:B------:R-:W-:Y:S01]  /*16a60*/  FFMA.FTZ R68, R12, c[0x0][0x23c], -R101.reuse ;  /* 0x00008f000c447a23 */ /* 0x100fe20000010865 */
[----:B---3--:R-:W3:Y:S01]  /*16a70*/  LDSM.16.MT88.4 R8, [R235+0x5000] ;  /* 0x00500000eb08783b */ /* 0x008ee20000004200 */
[----:B------:R-:W-:Y:S01]  /*16a80*/  MUFU.EX2 R130, R130 ;  /* 0x0000008200827308 */ /* 0x000fe20000000800 */
[----:B------:R-:W-:Y:S01]  /*16a90*/  FFMA.FTZ R66, R13, c[0x0][0x23c], -R101 ;  /* 0x00008f000d427a23 */ /* 0x000fe20000010865 */
[----:B-1----:R-:W-:Y:S01]  /*16aa0*/  F2FP.BF16.PACK_AB R12, R131, R133 ;  /* 0x00000085830c723e */ /* 0x002fe200000010ff */
[-C--:B------:R-:W-:Y:S02]  /*16ab0*/  FMUL.FTZ R40, R228, R135.reuse ;  /* 0x00000087e4287220 */ /* 0x080fe40000410000 */
[----:B------:R-:W-:Y:S01]  /*16ac0*/  FMUL.FTZ R41, R229, R135 ;  /* 0x00000087e5297220 */ /* 0x000fe20000410000 */
[----:B----4-:R-:W-:-:S02]  /*16ad0*/  F2FP.BF16.PACK_AB R14, R123, R128 ;  /* 0x000000807b0e723e */ /* 0x010fc400000010ff */
[----:B------:R-:W1:Y:S01]  /*16ae0*/  MUFU.EX2 R124, R124 ;  /* 0x0000007c007c7308 */ /* 0x000e620000000800 */
[-C--:B------:R-:W-:Y:S02]  /*16af0*/  FMUL.FTZ R42, R230, R134.reuse ;  /* 0x00000086e62a7220 */ /* 0x080fe40000410000 */
[-C--:B------:R-:W-:Y:S02]  /*16b00*/  FMUL.FTZ R43, R231, R134.reuse ;  /* 0x00000086e72b7220 */ /* 0x080fe40000410000 */
[----:B------:R-:W-:Y:S02]  /*16b10*/  FFMA.FTZ R96, R72, c[0x0][0x23c], -R101 ;  /* 0x00008f0048607a23 */ /* 0x000fe40000010865 */
[-C--:B------:R-:W-:Y:S01]  /*16b20*/  FMUL.FTZ R224, R224, R135.reuse ;  /* 0x00000087e0e07220 */ /* 0x080fe20000410000 */
[----:B------:R-:W-:Y:S01]  /*16b30*/  MUFU.EX2 R122, R122 ;  /* 0x0000007a007a7308 */ /* 0x000fe20000000800 */
[----:B------:R-:W-:Y:S02]  /*16b40*/  FMUL.FTZ R225, R225, R135 ;  /* 0x00000087e1e17220 */ /* 0x000fe40000410000 */
[----:B------:R-:W-:-:S02]  /*16b50*/  FMUL.FTZ R226, R226, R134 ;  /* 0x00000086e2e27220 */ /* 0x000fc40000410000 */
[----:B------:R-:W-:Y:S02]  /*16b60*/  FMUL.FTZ R227, R227, R134 ;  /* 0x00000086e3e37220 */ /* 0x000fe40000410000 */
[--C-:B------:R-:W-:Y:S01]  /*16b70*/  FFMA.FTZ R72, R136, c[0x0][0x23c], -R101.reuse ;  /* 0x00008f0088487a23 */ /* 0x100fe20000010865 */
[----:B------:R-:W4:Y:S01]  /*16b80*/  MUFU.EX2 R119, R119 ;  /* 0x0000007700777308 */ /* 0x000f220000000800 */
[----:B-1----:R-:W-:Y:S01]  /*16b90*/  F2FP.BF16.PACK_AB R13, R124, R130 ;  /* 0x000000827c0d723e */ /* 0x002fe200000010ff */
[--C-:B------:R-:W-:Y:S02]  /*16ba0*/  FFMA.FTZ R116, R51, c[0x0][0x23c], -R101.reuse ;  /* 0x00008f0033747a23 */ /* 0x100fe40000010865 */
[--C-:B------:R-:W-:Y:S02]  /*16bb0*/  FFMA.FTZ R114, R50, c[0x0][0x23c], -R101.reuse ;  /* 0x00008f0032727a23 */ /* 0x100fe40000010865 */
[----:B------:R-:W-:Y:S02]  /*16bc0*/  FFMA.FTZ R113, R55, c[0x0][0x23c], -R101 ;  /* 0x00008f0037717a23 */ /* 0x000fe40000010865 */
[--C-:B------:R-:W-:Y:S01]  /*16bd0*/  FFMA.FTZ R132, R48, c[0x0][0x23c], -R0.reuse ;  /* 0x00008f0030847a23 */ /* 0x100fe20000010800 */
[----:B------:R-:W-:Y:S01]  /*16be0*/  MUFU.EX2 R118, R118 ;  /* 0x0000007600767308 */ /* 0x000fe20000000800 */
[----:B------:R-:W-:-:S02]  /*16bf0*/  FFMA.FTZ R136, R49, c[0x0][0x23c], -R0 ;  /* 0x00008f0031887a23 */ /* 0x000fc40000010800 */
[-C--:B------:R-:W-:Y:S01]  /*16c00*/  FMUL.FTZ R220, R220, R135.reuse ;  /* 0x00000087dcdc7220 */ /* 0x080fe20000410000 */
[----:B------:R-:W1:Y:S01]  /*16c10*/  LDSM.16.MT88.4 R48, [R235+0x5400] ;  /* 0x00540000eb30783b */ /* 0x000e620000004200 */
[-C--:B------:R-:W-:Y:S01]  /*16c20*/  FMUL.FTZ R221, R221, R135.reuse ;  /* 0x00000087dddd7220 */ /* 0x080fe20000410000 */
[----:B----4-:R-:W-:Y:S01]  /*16c30*/  F2FP.BF16.PACK_AB R15, R119, R122 ;  /* 0x0000007a770f723e */ /* 0x010fe200000010ff */
[-C--:B------:R-:W-:Y:S01]  /*16c40*/  FMUL.FTZ R222, R222, R134.reuse ;  /* 0x00000086dede7220 */ /* 0x080fe20000410000 */
[----:B------:R-:W4:Y:S01]  /*16c50*/  MUFU.EX2 R116, R116 ;  /* 0x0000007400747308 */ /* 0x000f220000000800 */
[----:B------:R-:W-:Y:S02]  /*16c60*/  FMUL.FTZ R223, R223, R134 ;  /* 0x00000086dfdf7220 */ /* 0x000fe40000410000 */
[-C--:B------:R-:W-:Y:S02]  /*16c70*/  FMUL.FTZ R216, R216, R135.reuse ;  /* 0x00000087d8d87220 */ /* 0x080fe40000410000 */
[----:B--2---:R-:W-:Y:S01]  /*16c80*/  HMMA.16816.F32.BF16 R40, R12, R4, R40 ;  /* 0x000000040c28723c */ /* 0x004fe20000041828 */
[----:B------:R-:W-:-:S02]  /*16c90*/  FMUL.FTZ R217, R217, R135 ;  /* 0x00000087d9d97220 */ /* 0x000fc40000410000 */
[-C--:B------:R-:W-:Y:S01]  /*16ca0*/  FMUL.FTZ R218, R218, R134.reuse ;  /* 0x00000086dada7220 */ /* 0x080fe20000410000 */
[----:B------:R-:W-:Y:S01]  /*16cb0*/  MUFU.EX2 R114, R114 ;  /* 0x0000007200727308 */ /* 0x000fe20000000800 */
[----:B------:R-:W-:Y:S02]  /*16cc0*/  FMUL.FTZ R219, R219, R134 ;  /* 0x00000086dbdb7220 */ /* 0x000fe40000410000 */
[--C-:B------:R-:W-:Y:S01]  /*16cd0*/  FFMA.FTZ R106, R141, c[0x0][0x23c], -R101.reuse ;  /* 0x00008f008d6a7a23 */ /* 0x100fe20000010865 */
[----:B------:R-:W-:Y:S01]  /*16ce0*/  HMMA.16816.F32.BF16 R4, R12, R6, R224 ;  /* 0x000000060c04723c */ /* 0x000fe200000418e0 */
[--C-:B------:R-:W-:Y:S01]  /*16cf0*/  FFMA.FTZ R112, R54, c[0x0][0x23c], -R101.reuse ;  /* 0x00008f0036707a23 */ /* 0x100fe20000010865 */
[----:B------:R-:W-:Y:S01]  /*16d00*/  LDSM.16.MT88.4 R224, [R234+0x8c00] ;  /* 0x008c0000eae0783b */ /* 0x000fe20000004200 */
[----:B------:R-:W-:Y:S01]  /*16d10*/  FFMA.FTZ R141, R52, c[0x0][0x23c], -R0 ;  /* 0x00008f00348d7a23 */ /* 0x000fe20000010800 */
[----:B------:R-:W2:Y:S01]  /*16d20*/  MUFU.EX2 R113, R113 ;  /* 0x0000007100717308 */ /* 0x000ea20000000800 */
[----:B----4-:R-:W-:Y:S01]  /*16d30*/  F2FP.BF16.PACK_AB R52, R116, R118 ;  /* 0x000000767434723e */ /* 0x010fe200000010ff */
[----:B------:R-:W-:-:S02]  /*16d40*/  FFMA.FTZ R76, R139, c[0x0][0x23c], -R101 ;  /* 0x00008f008b4c7a23 */ /* 0x000fc40000010865 */
[C---:B---3--:R-:W-:Y:S01]  /*16d50*/  HMMA.16816.F32.BF16 R220, R12.reuse, R8, R220 ;  /* 0x000000080cdc723c */ /* 0x048fe200000418dc */
[--C-:B------:R-:W-:Y:S02]  /*16d60*/  FFMA.FTZ R139, R171, c[0x0][0x23c], -R0.reuse ;  /* 0x00008f00ab8b7a23 */ /* 0x100fe40000010800 */
[--C-:B------:R-:W-:Y:S01]  /*16d70*/  FFMA.FTZ R142, R142, c[0x0][0x23c], -R0.reuse ;  /* 0x00008f008e8e7a23 */ /* 0x100fe20000010800 */
[----:B------:R-:W-:Y:S01]  /*16d80*/  MUFU.EX2 R120, R120 ;  /* 0x0000007800787308 */ /* 0x000fe20000000800 */
[----:B------:R-:W-:Y:S02]  /*16d90*/  FFMA.FTZ R140, R140, c[0x0][0x23c], -R0 ;  /* 0x00008f008c8c7a23 */ /* 0x000fe40000010800 */
[--C-:B------:R-:W-:Y:S01]  /*16da0*/  FFMA.FTZ R95, R93, c[0x0][0x23c], -R101.reuse ;  /* 0x00008f005d5f7a23 */ /* 0x100fe20000010865 */
[----:B------:R-:W-:Y:S01]  /*16db0*/  HMMA.16816.F32.BF16 R12, R12, R10, R216 ;  /* 0x0000000a0c0c723c */ /* 0x000fe200000418d8 */
[----:B------:R-:W3:Y:S01]  /*16dc0*/  LDSM.16.MT88.4 R8, [R234+0x5800] ;  /* 0x00580000ea08783b */ /* 0x000ee20000004200 */
[----:B------:R-:W-:-:S02]  /*16dd0*/  FFMA.FTZ R93, R89, c[0x0][0x23c], -R101 ;  /* 0x00008f00595d7a23 */ /* 0x000fc40000010865 */
[----:B------:R-:W4:Y:S01]  /*16de0*/  MUFU.EX2 R121, R121 ;  /* 0x0000007900797308 */ /* 0x000f220000000800 */
[----:B--2---:R-:W-:Y:S01]  /*16df0*/  F2FP.BF16.PACK_AB R54, R113, R114 ;  /* 0x000000727136723e */ /* 0x004fe200000010ff */
[--C-:B------:R-:W-:Y:S01]  /*16e00*/  FFMA.FTZ R89, R81, c[0x0][0x23c], -R101.reuse ;  /* 0x00008f0051597a23 */ /* 0x100fe20000010865 */
[----:B------:R-:W-:Y:S01]  /*16e10*/  LDSM.16.MT88.4 R216, [R235+0x8c00] ;  /* 0x008c0000ebd8783b */ /* 0x000fe20000004200 */
[--C-:B------:R-:W-:Y:S02]  /*16e20*/  FFMA.FTZ R126, R146, c[0x0][0x23c], -R101.reuse ;  /* 0x00008f00927e7a23 */ /* 0x100fe40000010865 */
[--C-:B------:R-:W-:Y:S02]  /*16e30*/  FFMA.FTZ R81, R149, c[0x0][0x23c], -R101.reuse ;  /* 0x00008f0095517a23 */ /* 0x100fe40000010865 */
[----:B------:R-:W-:Y:S01]  /*16e40*/  MUFU.EX2 R132, R132 ;  /* 0x0000008400847308 */ /* 0x000fe20000000800 */
[----:B------:R-:W-:Y:S02]  /*16e50*/  FFMA.FTZ R146, R147, c[0x0][0x23c], -R0 ;  /* 0x00008f0093927a23 */ /* 0x000fe40000010800 */
[----:B------:R-:W-:-:S02]  /*16e60*/  FFMA.FTZ R99, R174, c[0x0][0x23c], -R101 ;  /* 0x00008f00ae637a23 */ /* 0x000fc40000010865 */
[--C-:B------:R-:W-:Y:S02]  /*16e70*/  FFMA.FTZ R149, R153, c[0x0][0x23c], -R0.reuse ;  /* 0x00008f0099957a23 */ /* 0x100fe40000010800 */
[--C-:B------:R-:W-:Y:S01]  /*16e80*/  FFMA.FTZ R145, R145, c[0x0][0x23c], -R0.reuse ;  /* 0x00008f0091917a23 */ /* 0x100fe20000010800 */
[----:B------:R-:W2:Y:S01]  /*16e90*/  MUFU.EX2 R136, R136 ;  /* 0x0000008800887308 */ /* 0x000ea20000000800 */
[----:B----4-:R-:W-:Y:S01]  /*16ea0*/  F2FP.BF16.PACK_AB R53, R121, R120 ;  /* 0x000000787935723e */ /* 0x010fe200000010ff */
[--C-:B------:R-:W-:Y:S02]  /*16eb0*/  FFMA.FTZ R147, R144, c[0x0][0x23c], -R0.reuse ;  /* 0x00008f0090937a23 */ /* 0x100fe40000010800 */
[--C-:B------:R-:W-:Y:S02]  /*16ec0*/  FFMA.FTZ R78, R155, c[0x0][0x23c], -R101.reuse ;  /* 0x00008f009b4e7a23 */ /* 0x100fe40000010865 */
[----:B------:R-:W-:Y:S02]  /*16ed0*/  FFMA.FTZ R153, R152, c[0x0][0x23c], -R0 ;  /* 0x00008f0098997a23 */ /* 0x000fe40000010800 */
[----:B------:R-:W-:Y:S01]  /*16ee0*/  MUFU.EX2 R112, R112 ;  /* 0x0000007000707308 */ /* 0x000fe20000000800 */
[----:B------:R-:W-:-:S02]  /*16ef0*/  FFMA.FTZ R97, R97, c[0x0][0x23c], -R101 ;  /* 0x00008f0061617a23 */ /* 0x000fc40000010865 */
[--C-:B------:R-:W-:Y:S02]  /*16f00*/  FFMA.FTZ R152, R162, c[0x0][0x23c], -R0.reuse ;  /* 0x00008f00a2987a23 */ /* 0x100fe40000010800 */
[--C-:B------:R-:W-:Y:S02]  /*16f10*/  FFMA.FTZ R154, R154, c[0x0][0x23c], -R0.reuse ;  /* 0x00008f009a9a7a23 */ /* 0x100fe40000010800 */
[--C-:B------:R-:W-:Y:S01]  /*16f20*/  FFMA.FTZ R155, R160, c[0x0][0x23c], -R0.reuse ;  /* 0x00008f00a09b7a23 */ /* 0x100fe20000010800 */
[----:B--2---:R-:W-:Y:S01]  /*16f30*/  F2FP.BF16.PACK_AB R55, R136, R132 ;  /* 0x000000848837723e */ /* 0x004fe200000010ff */
[----:B------:R-:W2:Y:S01]  /*16f40*/  MUFU.EX2 R111, R111 ;  /* 0x0000006f006f7308 */ /* 0x000ea20000000800 */
[--C-:B------:R-:W-:Y:S02]  /*16f50*/  FFMA.FTZ R160, R156, c[0x0][0x23c], -R0.reuse ;  /* 0x00008f009ca07a23 */ /* 0x100fe40000010800 */
[--C-:B------:R-:W-:Y:S02]  /*16f60*/  FFMA.FTZ R156, R159, c[0x0][0x23c], -R0.reuse ;  /* 0x00008f009f9c7a23 */ /* 0x100fe40000010800 */
[--C-:B------:R-:W-:Y:S01]  /*16f70*/  FFMA.FTZ R94, R70, c[0x0][0x23c], -R101.reuse ;  /* 0x00008f00465e7a23 */ /* 0x100fe20000010865 */
[----:B------:R-:W-:Y:S01]  /*16f80*/  HMMA.16816.F32.BF16 R40, R52, R44, R40 ;  /* 0x0000002c3428723c */ /* 0x000fe20000041828 */
[----:B------:R-:W-:Y:S01]  /*16f90*/  FFMA.FTZ R91, R85, c[0x0][0x23c], -R101 ;  /* 0x00008f00555b7a23 */ /* 0x000fe20000010865 */
[----:B------:R-:W4:Y:S01]  /*16fa0*/  MUFU.EX2 R108, R108 ;  /* 0x0000006c006c7308 */ /* 0x000f220000000800 */
[----:B------:R-:W-:-:S02]  /*16fb0*/  FFMA.FTZ R159, R173, c[0x0][0x23c], -R0 ;  /* 0x00008f00ad9f7a23 */ /* 0x000fc40000010800 */
[--C-:B------:R-:W-:Y:S02]  /*16fc0*/  FFMA.FTZ R158, R158, c[0x0][0x23c], -R0.reuse ;  /* 0x00008f009e9e7a23 */ /* 0x100fe40000010800 */
[--C-:B------:R-:W-:Y:S01]  /*16fd0*/  FFMA.FTZ R83, R163, c[0x0][0x23c], -R101.reuse ;  /* 0x00008f00a3537a23 */ /* 0x100fe20000010865 */
[C---:B------:R-:W-:Y:S01]  /*16fe0*/  HMMA.16816.F32.BF16 R4, R52.reuse, R46, R4 ;  /* 0x0000002e3404723c */ /* 0x040fe20000041804 */
[----:B------:R-:W5:Y:S01]  /*16ff0*/  LDSM.16.MT88.4 R44, [R235+0x5800] ;  /* 0x00580000eb2c783b */ /* 0x000f620000004200 */
[----:B------:R-:W-:Y:S01]  /*17000*/  MUFU.EX2 R141, R141 ;  /* 0x0000008d008d7308 */ /* 0x000fe20000000800 */
[--C-:B------:R-:W-:Y:S02]  /*17010*/  FFMA.FTZ R162, R164, c[0x0][0x23c], -R0.reuse ;  /* 0x00008f00a4a27a23 */ /* 0x100fe40000010800 */
[--C-:B------:R-:W-:Y:S02]  /*17020*/  FFMA.FTZ R163, R172, c[0x0][0x23c], -R0.reuse ;  /* 0x00008f00aca37a23 */ /* 0x100fe40000010800 */
[--C-:B------:R-:W-:Y:S01]  /*17030*/  FFMA.FTZ R151, R151, c[0x0][0x23c], -R0.reuse ;  /* 0x00008f0097977a23 */ /* 0x100fe20000010800 */
[----:B-1----:R-:W-:Y:S01]  /*17040*/  HMMA.16816.F32.BF16 R220, R52, R48, R220 ;  /* 0x0000003034dc723c */ /* 0x002fe200000418dc */
[----:B------:R-:W-:Y:S01]  /*17050*/  FFMA.FTZ R164, R150, c[0x0][0x23c], -R0 ;  /* 0x00008f0096a47a23 */ /* 0x000fe20000010800 */
[----:B------:R-:W1:Y:S01]  /*17060*/  MUFU.EX2 R139, R139 ;  /* 0x0000008b008b7308 */ /* 0x000e620000000800 */
[----:B------:R-:W-:-:S02]  /*17070*/  FFMA.FTZ R150, R157, c[0x0][0x23c], -R101 ;  /* 0x00008f009d967a23 */ /* 0x000fc40000010865 */
[--C-:B------:R-:W-:Y:S02]  /*17080*/  FFMA.FTZ R157, R161, c[0x0][0x23c], -R0.reuse ;  /* 0x00008f00a19d7a23 */ /* 0x100fe40000010800 */
[--C-:B------:R-:W-:Y:S01]  /*17090*/  FFMA.FTZ R85, R165, c[0x0][0x23c], -R101.reuse ;  /* 0x00008f00a5557a23 */ /* 0x100fe20000010865 */
[----:B------:R-:W-:Y:S01]  /*170a0*/  HMMA.16816.F32.BF16 R48, R52, R50, R12 ;  /* 0x000000323430723c */ /* 0x000fe2000004180c */
[----:B------:R-:W5:Y:S01]  /*170b0*/  LDSM.16.MT88.4 R12, [R234+0x5c00] ;  /* 0x005c0000ea0c783b */ /* 0x000f620000004200 */
[----:B------:R-:W-:Y:S01]  /*170c0*/  MUFU.EX2 R142, R142 ;  /* 0x0000008e008e7308 */ /* 0x000fe20000000800 */
[--C-:B------:R-:W-:Y:S02]  /*170d0*/  FFMA.FTZ R37, R37, c[0x0][0x23c], -R0.reuse ;  /* 0x00008f0025257a23 */ /* 0x100fe40000010800 */
[--C-:B------:R-:W-:Y:S02]  /*170e0*/  FFMA.FTZ R143, R143, c[0x0][0x23c], -R0.reuse ;  /* 0x00008f008f8f7a23 */ /* 0x100fe40000010800 */
[----:B--2---:R-:W-:Y:S01]  /*170f0*/  F2FP.BF16.PACK_AB R52, R111, R112 ;  /* 0x000000706f34723e */ /* 0x004fe200000010ff */
[----:B------:R-:W-:Y:S01]  /*17100*/  FFMA.FTZ R161, R33, c[0x0][0x23c], -R0 ;  /* 0x00008f0021a17a23 */ /* 0x000fe20000010800 */
[----:B----4-:R-:W-:Y:S01]  /*17110*/  F2FP.BF16.PACK_AB R54, R108, R110 ;  /* 0x0000006e6c36723e */ /* 0x010fe200000010ff */
[----:B------:R-:W2:Y:S01]  /*17120*/  MUFU.EX2 R140, R140 ;  /* 0x0000008c008c7308 */ /* 0x000ea20000000800 */
[----:B-1----:R-:W-:Y:S01]  /*17130*/  F2FP.BF16.PACK_AB R53, R139, R141 ;  /* 0x0000008d8b35723e */ /* 0x002fe200000010ff */
[----:B------:R-:W-:-:S02]  /*17140*/  FFMA.FTZ R33, R63, c[0x0][0x23c], -R101 ;  /* 0x00008f003f217a23 */ /* 0x000fc40000010865 */
[--C-:B------:R-:W-:Y:S02]  /*17150*/  FFMA.FTZ R63, R138, c[0x0][0x23c], -R0.reuse ;  /* 0x00008f008a3f7a23 */ /* 0x100fe40000010800 */
[--C-:B------:R-:W-:Y:S02]  /*17160*/  FFMA.FTZ R80, R175, c[0x0][0x23c], -R101.reuse ;  /* 0x00008f00af507a23 */ /* 0x100fe40000010865 */
[----:B------:R-:W1:Y:S01]  /*17170*/  MUFU.EX2 R106, R106 ;  /* 0x0000006a006a7308 */ /* 0x000e620000000800 */
[--C-:B------:R-:W-:Y:S02]  /*17180*/  FFMA.FTZ R29, R29, c[0x0][0x23c], -R0.reuse ;  /* 0x00008f001d1d7a23 */ /* 0x100fe40000010800 */
[--C-:B------:R-:W-:Y:S02]  /*17190*/  FFMA.FTZ R129, R129, c[0x0][0x23c], -R0.reuse ;  /* 0x00008f0081817a23 */ /* 0x100fe40000010800 */
[--C-:B------:R-:W-:Y:S02]  /*171a0*/  FFMA.FTZ R138, R25, c[0x0][0x23c], -R0.reuse ;  /* 0x00008f00198a7a23 */ /* 0x100fe40000010800 */
[----:B------:R-:W-:Y:S01]  /*171b0*/  FFMA.FTZ R25, R137, c[0x0][0x23c], -R101 ;  /* 0x00008f0089197a23 */ /* 0x000fe20000010865 */
[----:B--2---:R-:W-:Y:S01]  /*171c0*/  F2FP.BF16.PACK_AB R55, R140, R142 ;  /* 0x0000008e8c37723e */ /* 0x004fe200000010ff */
[----:B------:R-:W-:Y:S01]  /*171d0*/  MUFU.EX2 R99, R99 ;  /* 0x0000006300637308 */ /* 0x000fe20000000800 */
[----:B------:R-:W-:-:S02]  /*171e0*/  FFMA.FTZ R137, R117, c[0x0][0x23c], -R0 ;  /* 0x00008f0075897a23 */ /* 0x000fc40000010800 */
[----:B------:R-:W-:Y:S02]  /*171f0*/  FFMA.FTZ R74, R166, c[0x0][0x23c], -R101 ;  /* 0x00008f00a64a7a23 */ /* 0x000fe40000010865 */
[--C-:B------:R-:W-:Y:S01]  /*17200*/  FFMA.FTZ R117, R21, c[0x0][0x23c], -R0.reuse ;  /* 0x00008f0015757a23 */ /* 0x100fe20000010800 */
[C---:B---3--:R-:W-:Y:S01]  /*17210*/  HMMA.16816.F32.BF16 R40, R52.reuse, R8, R40 ;  /* 0x000000083428723c */ /* 0x048fe20000041828 */
[--C-:B------:R-:W-:Y:S01]  /*17220*/  FFMA.FTZ R115, R115, c[0x0][0x23c], -R0.reuse ;  /* 0x00008f0073737a23 */ /* 0x100fe20000010800 */
[----:B------:R-:W-:Y:S01]  /*17230*/  MUFU.EX2 R149, R149 ;  /* 0x0000009500957308 */ /* 0x000fe20000000800 */
[----:B------:R-:W-:Y:S02]  /*17240*/  FFMA.FTZ R165, R17, c[0x0][0x23c], -R0 ;  /* 0x00008f0011a57a23 */ /* 0x000fe40000010800 */
[----:B------:R-:W-:Y:S02]  /*17250*/  FFMA.FTZ R133, R208, R135, R133 ;  /* 0x00000087d0857223 */ /* 0x000fe40000010085 */
[----:B------:R-:W-:Y:S01]  /*17260*/  FFMA.FTZ R134, R209, R134, R130 ;  /* 0x00000086d1867223 */ /* 0x000fe20000010082 */
[----:B------:R-:W-:Y:S01]  /*17270*/  HMMA.16816.F32.BF16 R4, R52, R10, R4 ;  /* 0x0000000a3404723c */ /* 0x000fe20000041804 */
[----:B------:R-:W2:Y:S01]  /*17280*/  LDSM.16.MT88.4 R8, [R235+0x5c00] ;  /* 0x005c0000eb08783b */ /* 0x000ea20000004200 */
[----:B------:R-:W3:Y:S01]  /*17290*/  MUFU.EX2 R145, R145 ;  /* 0x0000009100917308 */ /* 0x000ee20000000800 */
[----:B------:R-:W-:-:S02]  /*172a0*/  FADD.FTZ R131, R131, R133 ;  /* 0x0000008583837221 */ /* 0x000fc40000010000 */
[----:B------:R-:W-:Y:S02]  /*172b0*/  FADD.FTZ R134, R124, R134 ;  /* 0x000000867c867221 */ /* 0x000fe40000010000 */
[----:B------:R-:W-:Y:S01]  /*172c0*/  FADD.FTZ R131, R128, R131 ;  /* 0x0000008380837221 */ /* 0x000fe20000010000 */
[C---:B-----5:R-:W-:Y:S01]  /*172d0*/  HMMA.16816.F32.BF16 R220, R52.reuse, R44, R220 ;  /* 0x0000002c34dc723c */ /* 0x060fe200000418dc */
[----:B------:R-:W-:Y:S01]  /*172e0*/  FADD.FTZ R122, R122, R134 ;  /* 0x000000867a7a7221 */ /* 0x000fe20000010000 */
[----:B------:R-:W-:Y:S01]  /*172f0*/  MUFU.EX2 R146, R146 ;  /* 0x0000009200927308 */ /* 0x000fe20000000800 */
[----:B------:R-:W-:Y:S01]  /*17300*/  FADD.FTZ R123, R123, R131 ;  /* 0x000000837b7b7221 */ /* 0x000fe20000010000 */
[----:B------:R-:W-:Y:S01]  /*17310*/  MOV R134, R102 ;  /* 0x0000006600867202 */ /* 0x000fe20000000f00 */
[----:B------:R-:W-:Y:S02]  /*17320*/  FADD.FTZ R122, R119, R122 ;  /* 0x0000007a777a7221 */ /* 0x000fe40000010000 */
[----:B------:R-:W-:Y:S01]  /*17330*/  FADD.FTZ R123, R118, R123 ;  /* 0x0000007b767b7221 */ /* 0x000fe20000010000 */
[----:B------:R-:W-:Y:S01]  /*17340*/  HMMA.16816.F32.BF16 R48, R52, R46, R48 ;  /* 0x0000002e3430723c */ /* 0x000fe20000041830 */
[----:B------:R-:W4:Y:S01]  /*17350*/  LDSM.16.MT88.4 R44, [R234+0x6000] ;  /* 0x00600000ea2c783b */ /* 0x000f220000004200 */
[----:B------:R-:W5:Y:S01]  /*17360*/  MUFU.EX2 R147, R147 ;  /* 0x0000009300937308 */ /* 0x000f620000000800 */
[----:B------:R-:W-:-:S02]  /*17370*/  FADD.FTZ R120, R120, R122 ;  /* 0x0000007a78787221 */ /* 0x000fc40000010000 */
[----:B------:R-:W-:Y:S02]  /*17380*/  FFMA.FTZ R70, R170, c[0x0][0x23c], -R101 ;  /* 0x00008f00aa467a23 */ /* 0x000fe40000010865 */
[----:B-1----:R-:W-:Y:S01]  /*17390*/  F2FP.BF16.PACK_AB R52, R106, R107 ;  /* 0x0000006b6a34723e */ /* 0x002fe200000010ff */
[----:B------:R-:W-:Y:S01]  /*173a0*/  FADD.FTZ R120, R121, R120 ;  /* 0x0000007879787221 */ /* 0x000fe20000010000 */
[----:B---3--:R-:W-:Y:S01]  /*173b0*/  F2FP.BF16.PACK_AB R53, R145, R149 ;  /* 0x000000959135723e */ /* 0x008fe200000010ff */
[----:B------:R-:W-:Y:S01]  /*173c0*/  MUFU.EX2 R98, R98 ;  /* 0x0000006200627308 */ /* 0x000fe20000000800 */
[----:B------:R-:W-:Y:S01]  /*173d0*/  F2FP.BF16.PACK_AB R54, R99, R100 ;  /* 0x000000646336723e */ /* 0x000fe200000010ff */
[----:B------:R-:W-:Y:S02]  /*173e0*/  FADD.FTZ R132, R132, R120 ;  /* 0x0000007884847221 */ /* 0x000fe40000010000 */
[----:B------:R-:W-:Y:S02]  /*173f0*/  FFMA.FTZ R109, R109, c[0x0][0x23c], -R0 ;  /* 0x00008f006d6d7a23 */ /* 0x000fe40000010800 */
[----:B------:R-:W-:Y:S01]  /*17400*/  FADD.FTZ R132, R136, R132 ;  /* 0x0000008488847221 */ /* 0x000fe20000010000 */
[----:B-----5:R-:W-:Y:S01]  /*17410*/  F2FP.BF16.PACK_AB R55, R147, R146 ;  /* 0x000000929337723e */ /* 0x020fe200000010ff */
[----:B------:R-:W1:Y:S02]  /*17420*/  MUFU.EX2 R97, R97 ;  /* 0x0000006100617308 */ /* 0x000e640000000800 */
[----:B------:R-:W-:Y:S01]  /*17430*/  FADD.FTZ R141, R141, R132 ;  /* 0x000000848d8d7221 */ /* 0x000fe20000010000 */
[----:B------:R-:W-:Y:S01]  /*17440*/  MOV R132, R103 ;  /* 0x0000006700847202 */ /* 0x000fe20000000f00 */
[----:B------:R-:W-:-:S02]  /*17450*/  FFMA.FTZ R166, R19, c[0x0][0x23c], -R0 ;  /* 0x00008f0013a67a23 */ /* 0x000fc40000010800 */
[----:B------:R-:W-:Y:S01]  /*17460*/  FADD.FTZ R141, R139, R141 ;  /* 0x0000008d8b8d7221 */ /* 0x000fe20000010000 */
[C---:B------:R-:W-:Y:S01]  /*17470*/  HMMA.16816.F32.BF16 R40, R52.reuse, R12, R40 ;  /* 0x0000000c3428723c */ /* 0x040fe20000041828 */
[--C-:B------:R-:W-:Y:S01]  /*17480*/  FFMA.FTZ R105, R105, c[0x0][0x23c], -R0.reuse ;  /* 0x00008f0069697a23 */ /* 0x100fe20000010800 */
[----:B------:R-:W-:Y:S01]  /*17490*/  MUFU.EX2 R96, R96 ;  /* 0x0000006000607308 */ /* 0x000fe20000000800 */
[----:B------:R-:W-:Y:S02]  /*174a0*/  FADD.FTZ R142, R142, R141 ;  /* 0x0000008d8e8e7221 */ /* 0x000fe40000010000 */
[----:B------:R-:W-:Y:S02]  /*174b0*/  FFMA.FTZ R23, R23, c[0x0][0x23c], -R0 ;  /* 0x00008f0017177a23 */ /* 0x000fe40000010800 */
[----:B------:R-:W-:Y:S01]  /*174c0*/  FADD.FTZ R142, R140, R142 ;  /* 0x0000008e8c8e7221 */ /* 0x000fe20000010000 */
[----:B------:R-:W-:Y:S01]  /*174d0*/  HMMA.16816.F32.BF16 R4, R52, R14, R4 ;  /* 0x0000000e3404723c */ /* 0x000fe20000041804 */
[----:B------:R-:W3:Y:S01]  /*174e0*/  LDSM.16.MT88.4 R12, [R235+0x6000] ;  /* 0x00600000eb0c783b */ /* 0x000ee20000004200 */
[----:B------:R-:W5:Y:S01]  /*174f0*/  MUFU.EX2 R95, R95 ;  /* 0x0000005f005f7308 */ /* 0x000f620000000800 */
[----:B------:R-:W-:-:S02]  /*17500*/  FADD.FTZ R149, R149, R142 ;  /* 0x0000008e95957221 */ /* 0x000fc40000010000 */
[--C-:B------:R-:W-:Y:S02]  /*17510*/  FFMA.FTZ R31, R31, c[0x0][0x23c], -R0.reuse ;  /* 0x00008f001f1f7a23 */ /* 0x100fe40000010800 */
[----:B------:R-:W-:Y:S01]  /*17520*/  FADD.FTZ R149, R145, R149 ;  /* 0x0000009591957221 */ /* 0x000fe20000010000 */
[C---:B--2---:R-:W-:Y:S01]  /*17530*/  HMMA.16816.F32.BF16 R220, R52.reuse, R8, R220 ;  /* 0x0000000834dc723c */ /* 0x044fe200000418dc */
[----:B------:R-:W-:Y:S01]  /*17540*/  FFMA.FTZ R27, R27, c[0x0][0x23c], -R0 ;  /* 0x00008f001b1b7a23 */ /* 0x000fe20000010800 */
[----:B------:R-:W2:Y:S01]  /*17550*/  MUFU.EX2 R153, R153 ;  /* 0x0000009900997308 */ /* 0x000ea20000000800 */
[----:B------:R-:W-:Y:S02]  /*17560*/  FADD.FTZ R146, R146, R149 ;  /* 0x0000009592927221 */ /* 0x000fe40000010000 */
[--C-:B------:R-:W-:Y:S02]  /*17570*/  FFMA.FTZ R144, R148, c[0x0][0x23c], -R101.reuse ;  /* 0x00008f0094907a23 */ /* 0x100fe40000010865 */
[----:B------:R-:W-:Y:S01]  /*17580*/  FADD.FTZ R146, R147, R146 ;  /* 0x0000009293927221 */ /* 0x000fe20000010000 */
[----:B------:R-:W-:Y:S01]  /*17590*/  HMMA.16816.F32.BF16 R48, R52, R10, R48 ;  /* 0x0000000a3430723c */ /* 0x000fe20000041830 */
[----:B------:R-:W3:Y:S01]  /*175a0*/  LDSM.16.MT88.4 R8, [R234+0x6400] ;  /* 0x00640000ea08783b */ /* 0x000ee20000004200 */
[----:B------:R-:W4:Y:S01]  /*175b0*/  MUFU.EX2 R152, R152 ;  /* 0x0000009800987308 */ /* 0x000f220000000800 */
[----:B------:R-:W-:-:S02]  /*175c0*/  FFMA.FTZ R148, R169, c[0x0][0x23c], -R101 ;  /* 0x00008f00a9947a23 */ /* 0x000fc40000010865 */
[--C-:B------:R-:W-:Y:S02]  /*175d0*/  FFMA.FTZ R65, R65, c[0x0][0x23c], -R101.reuse ;  /* 0x00008f0041417a23 */ /* 0x100fe40000010865 */
[----:B-1----:R-:W-:Y:S01]  /*175e0*/  F2FP.BF16.PACK_AB R52, R97, R98 ;  /* 0x000000626134723e */ /* 0x002fe200000010ff */
[----:B------:R-:W-:Y:S01]  /*175f0*/  FFMA.FTZ R24, R24, c[0x0][0x23c], -R0 ;  /* 0x00008f0018187a23 */ /* 0x000fe20000010800 */
[----:B-----5:R-:W-:Y:S01]  /*17600*/  F2FP.BF16.PACK_AB R54, R95, R96 ;  /* 0x000000605f36723e */ /* 0x020fe200000010ff */
[----:B------:R-:W1:Y:S01]  /*17610*/  MUFU.EX2 R154, R154 ;  /* 0x0000009a009a7308 */ /* 0x000e620000000800 */
[----:B--2---:R-:W-:Y:S02]  /*17620*/  FADD.FTZ R146, R153, R146 ;  /* 0x0000009299927221 */ /* 0x004fe40000010000 */
[----:B------:R-:W-:Y:S02]  /*17630*/  FFMA.FTZ R26, R26, c[0x0][0x23c], -R0 ;  /* 0x00008f001a1a7a23 */ /* 0x000fe40000010800 */
[----:B------:R-:W-:-:S02]  /*17640*/  FFMA.FTZ R67, R67, c[0x0][0x23c], -R101 ;  /* 0x00008f0043437a23 */ /* 0x000fc40000010865 */
[----:B------:R-:W-:Y:S01]  /*17650*/  FFMA.FTZ R28, R28, c[0x0][0x23c], -R0 ;  /* 0x00008f001c1c7a23 */ /* 0x000fe20000010800 */
[----:B------:R-:W2:Y:S01]  /*17660*/  MUFU.EX2 R155, R155 ;  /* 0x0000009b009b7308 */ /* 0x000ea20000000800 */
[C---:B----4-:R-:W-:Y:S01]  /*17670*/  F2FP.BF16.PACK_AB R53, R152.reuse, R153 ;  /* 0x000000999835723e */ /* 0x050fe200000010ff */
[----:B------:R-:W-:Y:S02]  /*17680*/  FADD.FTZ R152, R152, R146 ;  /* 0x0000009298987221 */ /* 0x000fe40000010000 */
[----:B------:R-:W-:Y:S02]  /*17690*/  FFMA.FTZ R32, R32, c[0x0][0x23c], -R0 ;  /* 0x00008f0020207a23 */ /* 0x000fe40000010800 */
[----:B------:R-:W-:Y:S02]  /*176a0*/  FFMA.FTZ R34, R34, c[0x0][0x23c], -R101 ;  /* 0x00008f0022227a23 */ /* 0x000fe40000010865 */
[----:B------:R-:W-:Y:S01]  /*176b0*/  MUFU.EX2 R94, R94 ;  /* 0x0000005e005e7308 */ /* 0x000fe20000000800 */
[----:B-1----:R-:W-:-:S02]  /*176c0*/  FADD.FTZ R152, R154, R152 ;  /* 0x000000989a987221 */ /* 0x002fc40000010000 */
[----:B------:R-:W-:Y:S02]  /*176d0*/  FFMA.FTZ R208, R127, c[0x0][0x23c], -R101 ;  /* 0x00008f007fd07a23 */ /* 0x000fe40000010865 */
[----:B------:R-:W-:Y:S01]  /*176e0*/  FFMA.FTZ R209, R125, c[0x0][0x23c], -R0 ;  /* 0x00008f007dd17a23 */ /* 0x000fe20000010800 */
[C---:B--2---:R-:W-:Y:S02]  /*176f0*/  F2FP.BF16.PACK_AB R55, R155.reuse, R154 ;  /* 0x0000009a9b37723e */ /* 0x044fe400000010ff */
[----:B------:R-:W1:Y:S01]  /*17700*/  MUFU.EX2 R93, R93 ;  /* 0x0000005d005d7308 */ /* 0x000e620000000800 */
[----:B------:R-:W-:-:S04]  /*17710*/  FADD.FTZ R155, R155, R152 ;  /* 0x000000989b9b7221 */ /* 0x000fc80000010000 */
[C---:B------:R-:W-:Y:S03]  /*17720*/  HMMA.16816.F32.BF16 R40, R52.reuse, R44, R40 ;  /* 0x0000002c3428723c */ /* 0x040fe60000041828 */
[----:B------:R-:W-:Y:S05]  /*17730*/  MUFU.EX2 R92, R92 ;  /* 0x0000005c005c7308 */ /* 0x000fea0000000800 */
[C---:B------:R-:W-:Y:S01]  /*17740*/  HMMA.16816.F32.BF16 R4, R52.reuse, R46, R4 ;  /* 0x0000002e3404723c */ /* 0x040fe20000041804 */
[----:B------:R-:W2:Y:S02]  /*17750*/  LDSM.16.MT88.4 R44, [R235+0x6400] ;  /* 0x00640000eb2c783b */ /* 0x000ea40000004200 */
[----:B------:R-:W4:Y:S05]  /*17760*/  MUFU.EX2 R91, R91 ;  /* 0x0000005b005b7308 */ /* 0x000f2a0000000800 */
[C---:B---3--:R-:W-:Y:S03]  /*17770*/  HMMA.16816.F32.BF16 R220, R52.reuse, R12, R220 ;  /* 0x0000000c34dc723c */ /* 0x048fe600000418dc */
[----:B------:R-:W3:Y:S05]  /*17780*/  MUFU.EX2 R160, R160 ;  /* 0x000000a000a07308 */ /* 0x000eea0000000800 */
[----:B------:R-:W-:Y:S01]  /*17790*/  HMMA.16816.F32.BF16 R48, R52, R14, R48 ;  /* 0x0000000e3430723c */ /* 0x000fe20000041830 */
[----:B------:R-:W5:Y:S02]  /*177a0*/  LDSM.16.MT88.4 R12, [R234+0x6800] ;  /* 0x00680000ea0c783b */ /* 0x000f640000004200 */
[----:B------:R-:W2:Y:S04]  /*177b0*/  MUFU.EX2 R156, R156 ;  /* 0x0000009c009c7308 */ /* 0x000ea80000000800 */
[----:B-1----:R-:W-:-:S02]  /*177c0*/  F2FP.BF16.PACK_AB R52, R93, R94 ;  /* 0x0000005e5d34723e */ /* 0x002fc400000010ff */
[----:B----4-:R-:W-:Y:S02]  /*177d0*/  F2FP.BF16.PACK_AB R54, R91, R92 ;  /* 0x0000005c5b36723e */ /* 0x010fe400000010ff */
[----:B------:R-:W1:Y:S01]  /*177e0*/  MUFU.EX2 R159, R159 ;  /* 0x0000009f009f7308 */ /* 0x000e620000000800 */
[----:B---3--:R-:W-:-:S07]  /*177f0*/  FADD.FTZ R155, R160, R155 ;  /* 0x0000009ba09b7221 */ /* 0x008fce0000010000 */
[----:B------:R-:W3:Y:S01]  /*17800*/  MUFU.EX2 R158, R158 ;  /* 0x0000009e009e7308 */ /* 0x000ee20000000800 */
[C---:B--2---:R-:W-:Y:S01]  /*17810*/  F2FP.BF16.PACK_AB R53, R156.reuse, R160 ;  /* 0x000000a09c35723e */ /* 0x044fe200000010ff */
[----:B------:R-:W-:-:S06]  /*17820*/  FADD.FTZ R156, R156, R155 ;  /* 0x0000009b9c9c7221 */ /* 0x000fcc0000010000 */
[----:B------:R-:W-:Y:S01]  /*17830*/  MUFU.EX2 R90, R90 ;  /* 0x0000005a005a7308 */ /* 0x000fe20000000800 */
[----:B-1----:R-:W-:Y:S01]  /*17840*/  FADD.FTZ R156, R159, R156 ;  /* 0x0000009c9f9c7221 */ /* 0x002fe20000010000 */
[----:B---3--:R-:W-:-:S06]  /*17850*/  F2FP.BF16.PACK_AB R55, R158, R159 ;  /* 0x0000009f9e37723e */ /* 0x008fcc00000010ff */
[----:B------:R-:W1:Y:S01]  /*17860*/  MUFU.EX2 R89, R89 ;  /* 0x0000005900597308 */ /* 0x000e620000000800 */
[----:B------:R-:W-:Y:S01]  /*17870*/  FADD.FTZ R156, R158, R156 ;  /* 0x0000009c9e9c7221 */ /* 0x000fe20000010000 */
[C---:B------:R-:W-:Y:S06]  /*17880*/  HMMA.16816.F32.BF16 R40, R52.reuse, R8, R40 ;  /* 0x000000083428723c */ /* 0x040fec0000041828 */
[----:B------:R-:W-:Y:S02]  /*17890*/  MUFU.EX2 R88, R88 ;  /* 0x0000005800587308 */ /* 0x000fe40000000800 */
[C---:B------:R-:W-:Y:S01]  /*178a0*/  HMMA.16816.F32.BF16 R4, R52.reuse, R10, R4 ;  /* 0x0000000a3404723c */ /* 0x040fe20000041804 */
[----:B------:R-:W2:Y:S05]  /*178b0*/  LDSM.16.MT88.4 R8, [R235+0x6800] ;  /* 0x00680000eb08783b */ /* 0x000eaa0000004200 */
[----:B------:R-:W3:Y:S02]  /*178c0*/  MUFU.EX2 R87, R87 ;  /* 0x0000005700577308 */ /* 0x000ee40000000800 */
[C---:B------:R-:W-:Y:S06]  /*178d0*/  HMMA.16816.F32.BF16 R220, R52.reuse, R44, R220 ;  /* 0x0000002c34dc723c */ /* 0x040fec00000418dc */
[----:B------:R-:W-:Y:S02]  /*178e0*/  MUFU.EX2 R163, R163 ;  /* 0x000000a300a37308 */ /* 0x000fe40000000800 */
[----:B------:R-:W-:Y:S01]  /*178f0*/  HMMA.16816.F32.BF16 R48, R52, R46, R48 ;  /* 0x0000002e3430723c */ /* 0x000fe20000041830 */
[----:B------:R-:W4:Y:S05]  /*17900*/  LDSM.16.MT88.4 R44, [R234+0x6c00] ;  /* 0x006c0000ea2c783b */ /* 0x000f2a0000004200 */
[----:B------:R-:W5:Y:S01]  /*17910*/  MUFU.EX2 R151, R151 ;  /* 0x0000009700977308 */ /* 0x000f620000000800 */
[----:B-1----:R-:W-:-:S02]  /*17920*/  F2FP.BF16.PACK_AB R52, R89, R90 ;  /* 0x0000005a5934723e */ /* 0x002fc400000010ff */
[----:B---3--:R-:W-:-:S05]  /*17930*/  F2FP.BF16.PACK_AB R54, R87, R88 ;  /* 0x000000585736723e */ /* 0x008fca00000010ff */
[----:B------:R-:W-:Y:S08]  /*17940*/  MUFU.EX2 R162, R162 ;  /* 0x000000a200a27308 */ /* 0x000ff00000000800 */
[----:B------:R-:W1:Y:S01]  /*17950*/  MUFU.EX2 R164, R164 ;  /* 0x000000a400a47308 */ /* 0x000e620000000800 */
[----:B-----5:R-:W-:Y:S01]  /*17960*/  F2FP.BF16.PACK_AB R53, R151, R163 ;  /* 0x000000a39735723e */ /* 0x020fe200000010ff */
[----:B------:R-:W-:-:S04]  /*17970*/  FADD.FTZ R163, R163, R156 ;  /* 0x0000009ca3a37221 */ /* 0x000fc80000010000 */
[----:B------:R-:W-:Y:S02]  /*17980*/  FADD.FTZ R163, R151, R163 ;  /* 0x000000a397a37221 */ /* 0x000fe40000010000 */
[----:B------:R-:W-:Y:S01]  /*17990*/  MUFU.EX2 R86, R86 ;  /* 0x0000005600567308 */ /* 0x000fe20000000800 */
[----:B-1----:R-:W-:-:S07]  /*179a0*/  F2FP.BF16.PACK_AB R55, R164, R162 ;  /* 0x000000a2a437723e */ /* 0x002fce00000010ff */
[----:B------:R-:W1:Y:S01]  /*179b0*/  MUFU.EX2 R85, R85 ;  /* 0x0000005500557308 */ /* 0x000e620000000800 */
[----:B------:R-:W-:-:S04]  /*179c0*/  FADD.FTZ R162, R162, R163 ;  /* 0x000000a3a2a27221 */ /* 0x000fc80000010000 */
[----:B------:R-:W-:Y:S01]  /*179d0*/  FADD.FTZ R162, R164, R162 ;  /* 0x000000a2a4a27221 */ /* 0x000fe20000010000 */
[C---:B------:R-:W-:Y:S02]  /*179e0*/  HMMA.16816.F32.BF16 R40, R52.reuse, R12, R40 ;  /* 0x0000000c3428723c */ /* 0x040fe40000041828 */
        /* <DEDUP_REMOVED lines=9> */
[----:B-1----:R-:W-:-:S02]  /*17a80*/  F2FP.BF16.PACK_AB R52, R85, R86 ;  /* 0x000000565534723e */ /* 0x002fc400000010ff */
[----:B-----5:R-:W-:Y:S01]  /*17a90*/  F2FP.BF16.PACK_AB R54, R83, R84 ;  /* 0x000000545336723e */ /* 0x020fe200000010ff */
[----:B------:R-:W1:Y:S08]  /*17aa0*/  MUFU.EX2 R143, R143 ;  /* 0x0000008f008f7308 */ /* 0x000e700000000800 */
[----:B------:R-:W5:Y:S01]  /*17ab0*/  MUFU.EX2 R161, R161 ;  /* 0x000000a100a17308 */ /* 0x000f620000000800 */
[----:B----4-:R-:W-:Y:S01]  /*17ac0*/  F2FP.BF16.PACK_AB R53, R37, R157 ;  /* 0x0000009d2535723e */ /* 0x010fe200000010ff */
[----:B------:R-:W-:-:S04]  /*17ad0*/  FADD.FTZ R157, R157, R162 ;  /* 0x000000a29d9d7221 */ /* 0x000fc80000010000 */
[----:B------:R-:W-:Y:S02]  /*17ae0*/  FADD.FTZ R157, R37, R157 ;  /* 0x0000009d259d7221 */ /* 0x000fe40000010000 */
[----:B------:R-:W-:Y:S01]  /*17af0*/  MUFU.EX2 R82, R82 ;  /* 0x0000005200527308 */ /* 0x000fe20000000800 */
[----:B------:R-:W-:Y:S02]  /*17b00*/  FFMA.FTZ R37, R75, c[0x0][0x23c], -R101 ;  /* 0x00008f004b257a23 */ /* 0x000fe40000010865 */
[----:B-1----:R-:W-:Y:S01]  /*17b10*/  FADD.FTZ R157, R143, R157 ;  /* 0x0000009d8f9d7221 */ /* 0x002fe20000010000 */
[----:B-----5:R-:W-:-:S04]  /*17b20*/  F2FP.BF16.PACK_AB R55, R161, R143 ;  /* 0x0000008fa137723e */ /* 0x020fc800000010ff */
[----:B------:R-:W1:Y:S01]  /*17b30*/  MUFU.EX2 R81, R81 ;  /* 0x0000005100517308 */ /* 0x000e620000000800 */
[----:B------:R-:W-:Y:S02]  /*17b40*/  FADD.FTZ R161, R161, R157 ;  /* 0x0000009da1a17221 */ /* 0x000fe40000010000 */
[C---:B------:R-:W-:Y:S05]  /*17b50*/  HMMA.16816.F32.BF16 R40, R52.reuse, R44, R40 ;  /* 0x0000002c3428723c */ /* 0x040fea0000041828 */
[----:B------:R-:W-:Y:S03]  /*17b60*/  MUFU.EX2 R80, R80 ;  /* 0x0000005000507308 */ /* 0x000fe60000000800 */
[C---:B------:R-:W-:Y:S01]  /*17b70*/  HMMA.16816.F32.BF16 R4, R52.reuse, R46, R4 ;  /* 0x0000002e3404723c */ /* 0x040fe20000041804 */
[----:B------:R-:W4:Y:S04]  /*17b80*/  LDSM.16.MT88.4 R44, [R235+0x7000] ;  /* 0x00700000eb2c783b */ /* 0x000f280000004200 */
[----:B------:R-:W5:Y:S03]  /*17b90*/  MUFU.EX2 R79, R79 ;  /* 0x0000004f004f7308 */ /* 0x000f660000000800 */
[C---:B---3--:R-:W-:Y:S05]  /*17ba0*/  HMMA.16816.F32.BF16 R220, R52.reuse, R12, R220 ;  /* 0x0000000c34dc723c */ /* 0x048fea00000418dc */
[----:B------:R-:W3:Y:S03]  /*17bb0*/  MUFU.EX2 R63, R63 ;  /* 0x0000003f003f7308 */ /* 0x000ee60000000800 */
[----:B------:R-:W-:Y:S01]  /*17bc0*/  HMMA.16816.F32.BF16 R48, R52, R14, R48 ;  /* 0x0000000e3430723c */ /* 0x000fe20000041830 */
[----:B------:R-:W-:Y:S04]  /*17bd0*/  LDSM.16.MT88.4 R12, [R234+0x7400] ;  /* 0x00740000ea0c783b */ /* 0x000fe80000004200 */
[----:B------:R-:W2:Y:S02]  /*17be0*/  MUFU.EX2 R29, R29 ;  /* 0x0000001d001d7308 */ /* 0x000ea40000000800 */
[----:B-1----:R-:W-:-:S02]  /*17bf0*/  F2FP.BF16.PACK_AB R52, R81, R82 ;  /* 0x000000525134723e */ /* 0x002fc400000010ff */
[----:B-----5:R-:W-:-:S04]  /*17c00*/  F2FP.BF16.PACK_AB R54, R79, R80 ;  /* 0x000000504f36723e */ /* 0x020fc800000010ff */
[----:B------:R-:W-:Y:S01]  /*17c10*/  MUFU.EX2 R129, R129 ;  /* 0x0000008100817308 */ /* 0x000fe20000000800 */
[----:B---3--:R-:W-:-:S07]  /*17c20*/  FADD.FTZ R161, R63, R161 ;  /* 0x000000a13fa17221 */ /* 0x008fce0000010000 */
[----:B------:R-:W1:Y:S01]  /*17c30*/  MUFU.EX2 R138, R138 ;  /* 0x0000008a008a7308 */ /* 0x000e620000000800 */
[C---:B--2---:R-:W-:Y:S01]  /*17c40*/  F2FP.BF16.PACK_AB R53, R29.reuse, R63 ;  /* 0x0000003f1d35723e */ /* 0x044fe200000010ff */
[----:B------:R-:W-:Y:S02]  /*17c50*/  FADD.FTZ R161, R29, R161 ;  /* 0x000000a11da17221 */ /* 0x000fe40000010000 */
[----:B------:R-:W-:-:S04]  /*17c60*/  FFMA.FTZ R29, R59, c[0x0][0x23c], -R0 ;  /* 0x00008f003b1d7a23 */ /* 0x000fc80000010800 */
        /* <DEDUP_REMOVED lines=8> */
[----:B------:R-:W2:Y:S01]  /*17cf0*/  LDSM.16.MT88.4 R8, [R235+0x7400] ;  /* 0x00740000eb08783b */ /* 0x000ea20000004200 */
[----:B------:R-:W3:Y:S06]  /*17d00*/  MUFU.EX2 R74, R74 ;  /* 0x0000004a004a7308 */ /* 0x000eec0000000800 */
[C---:B----4-:R-:W-:Y:S02]  /*17d10*/  HMMA.16816.F32.BF16 R220, R52.reuse, R44, R220 ;  /* 0x0000002c34dc723c */ /* 0x050fe400000418dc */
[----:B------:R-:W-:Y:S06]  /*17d20*/  MUFU.EX2 R137, R137 ;  /* 0x0000008900897308 */ /* 0x000fec0000000800 */
[----:B------:R-:W-:Y:S01]  /*17d30*/  HMMA.16816.F32.BF16 R48, R52, R46, R48 ;  /* 0x0000002e3430723c */ /* 0x000fe20000041830 */
[----:B------:R-:W4:Y:S01]  /*17d40*/  LDSM.16.MT88.4 R44, [R234+0x7800] ;  /* 0x00780000ea2c783b */ /* 0x000f220000004200 */
[----:B------:R-:W5:Y:S05]  /*17d50*/  MUFU.EX2 R117, R117 ;  /* 0x0000007500757308 */ /* 0x000f6a0000000800 */
[----:B-1----:R-:W-:-:S02]  /*17d60*/  F2FP.BF16.PACK_AB R52, R77, R78 ;  /* 0x0000004e4d34723e */ /* 0x002fc400000010ff */
[----:B---3--:R-:W-:Y:S01]  /*17d70*/  F2FP.BF16.PACK_AB R54, R74, R76 ;  /* 0x0000004c4a36723e */ /* 0x008fe200000010ff */
[----:B------:R-:W-:Y:S08]  /*17d80*/  MUFU.EX2 R115, R115 ;  /* 0x0000007300737308 */ /* 0x000ff00000000800 */
[----:B------:R-:W1:Y:S01]  /*17d90*/  MUFU.EX2 R165, R165 ;  /* 0x000000a500a57308 */ /* 0x000e620000000800 */
[----:B-----5:R-:W-:Y:S01]  /*17da0*/  F2FP.BF16.PACK_AB R53, R117, R137 ;  /* 0x000000897535723e */ /* 0x020fe200000010ff */
[----:B------:R-:W-:-:S04]  /*17db0*/  FADD.FTZ R137, R137, R129 ;  /* 0x0000008189897221 */ /* 0x000fc80000010000 */
[----:B------:R-:W-:Y:S02]  /*17dc0*/  FADD.FTZ R137, R117, R137 ;  /* 0x0000008975897221 */ /* 0x000fe40000010000 */
[----:B------:R-:W-:Y:S01]  /*17dd0*/  MUFU.EX2 R72, R72 ;  /* 0x0000004800487308 */ /* 0x000fe20000000800 */
[----:B-1----:R-:W-:-:S07]  /*17de0*/  F2FP.BF16.PACK_AB R55, R165, R115 ;  /* 0x00000073a537723e */ /* 0x002fce00000010ff */
[----:B------:R-:W-:Y:S01]  /*17df0*/  MUFU.EX2 R70, R70 ;  /* 0x0000004600467308 */ /* 0x000fe20000000800 */
[----:B------:R-:W-:-:S04]  /*17e00*/  FADD.FTZ R115, R115, R137 ;  /* 0x0000008973737221 */ /* 0x000fc80000010000 */
[----:B------:R-:W-:Y:S01]  /*17e10*/  FADD.FTZ R115, R165, R115 ;  /* 0x00000073a5737221 */ /* 0x000fe20000010000 */
[C---:B--2---:R-:W-:Y:S02]  /*17e20*/  HMMA.16816.F32.BF16 R220, R52.reuse, R8, R220 ;  /* 0x0000000834dc723c */ /* 0x044fe400000418dc */
[----:B------:R-:W-:Y:S05]  /*17e30*/  MUFU.EX2 R68, R68 ;  /* 0x0000004400447308 */ /* 0x000fea0000000800 */
[----:B------:R-:W-:Y:S01]  /*17e40*/  FFMA.FTZ R8, R16, c[0x0][0x23c], -R0 ;  /* 0x00008f0010087a23 */ /* 0x000fe20000010800 */
[----:B------:R-:W-:Y:S01]  /*17e50*/  HMMA.16816.F32.BF16 R40, R52, R12, R40 ;  /* 0x0000000c3428723c */ /* 0x000fe20000041828 */
[----:B------:R-:W-:Y:S01]  /*17e60*/  FADD.FTZ R16, R116, R123 ;  /* 0x0000007b74107221 */ /* 0x000fe20000010000 */
[----:B------:R-:W1:Y:S03]  /*17e70*/  MUFU.EX2 R66, R66 ;  /* 0x0000004200427308 */ /* 0x000e660000000800 */
[----:B------:R-:W-:-:S03]  /*17e80*/  FADD.FTZ R16, R114, R16 ;  /* 0x0000001072107221 */ /* 0x000fc60000010000 */
[----:B------:R-:W-:Y:S01]  /*17e90*/  HMMA.16816.F32.BF16 R4, R52, R14, R4 ;  /* 0x0000000e3404723c */ /* 0x000fe20000041804 */
[----:B------:R-:W-:Y:S01]  /*17ea0*/  FADD.FTZ R16, R113, R16 ;  /* 0x0000001071107221 */ /* 0x000fe20000010000 */
[----:B------:R-:W-:Y:S01]  /*17eb0*/  MUFU.EX2 R109, R109 ;  /* 0x0000006d006d7308 */ /* 0x000fe20000000800 */
[----:B------:R-:W2:Y:S02]  /*17ec0*/  LDSM.16.MT88.4 R12, [R235+0x7800] ;  /* 0x00780000eb0c783b */ /* 0x000ea40000004200 */
[----:B------:R-:W-:-:S03]  /*17ed0*/  FADD.FTZ R112, R112, R16 ;  /* 0x0000001070707221 */ /* 0x000fc60000010000 */
[----:B------:R-:W-:Y:S01]  /*17ee0*/  HMMA.16816.F32.BF16 R48, R52, R10, R48 ;  /* 0x0000000a3430723c */ /* 0x000fe20000041830 */
[----:B------:R-:W-:Y:S01]  /*17ef0*/  FADD.FTZ R112, R111, R112 ;  /* 0x000000706f707221 */ /* 0x000fe20000010000 */
[----:B------:R-:W3:Y:S01]  /*17f00*/  MUFU.EX2 R166, R166 ;  /* 0x000000a600a67308 */ /* 0x000ee20000000800 */
[----:B------:R-:W5:Y:S02]  /*17f10*/  LDSM.16.MT88.4 R52, [R234+0x7c00] ;  /* 0x007c0000ea34783b */ /* 0x000f640000004200 */
[----:B------:R-:W-:Y:S02]  /*17f20*/  FADD.FTZ R110, R110, R112 ;  /* 0x000000706e6e7221 */ /* 0x000fe40000010000 */
[----:B-1----:R-:W-:Y:S02]  /*17f30*/  F2FP.BF16.PACK_AB R10, R66, R68 ;  /* 0x00000044420a723e */ /* 0x002fe400000010ff */
[----:B------:R-:W-:Y:S01]  /*17f40*/  FADD.FTZ R110, R108, R110 ;  /* 0x0000006e6c6e7221 */ /* 0x000fe20000010000 */
[----:B------:R-:W1:Y:S03]  /*17f50*/  MUFU.EX2 R105, R105 ;  /* 0x0000006900697308 */ /* 0x000e660000000800 */
[----:B------:R-:W-:-:S04]  /*17f60*/  FADD.FTZ R107, R107, R110 ;  /* 0x0000006e6b6b7221 */ /* 0x000fc80000010000 */
[----:B------:R-:W-:Y:S01]  /*17f70*/  FADD.FTZ R107, R106, R107 ;  /* 0x0000006b6a6b7221 */ /* 0x000fe20000010000 */
[----:B------:R-:W2:Y:S01]  /*17f80*/  MUFU.EX2 R130, R23 ;  /* 0x0000001700827308 */ /* 0x000ea20000000800 */
[----:B---3--:R-:W-:Y:S01]  /*17f90*/  F2FP.BF16.PACK_AB R9, R166, R109 ;  /* 0x0000006da609723e */ /* 0x008fe200000010ff */
[----:B------:R-:W-:Y:S02]  /*17fa0*/  FADD.FTZ R109, R109, R115 ;  /* 0x000000736d6d7221 */ /* 0x000fe40000010000 */
[----:B------:R-:W-:Y:S02]  /*17fb0*/  FADD.FTZ R107, R100, R107 ;  /* 0x0000006b646b7221 */ /* 0x000fe40000010000 */
[----:B------:R-:W-:Y:S02]  /*17fc0*/  FADD.FTZ R109, R166, R109 ;  /* 0x0000006da66d7221 */ /* 0x000fe40000010000 */
[----:B------:R-:W-:Y:S01]  /*17fd0*/  FADD.FTZ R99, R99, R107 ;  /* 0x0000006b63637221 */ /* 0x000fe20000010000 */
[----:B------:R3:W3:Y:S01]  /*17fe0*/  MUFU.EX2 R116, R8 ;  /* 0x0000000800747308 */ /* 0x0006e20000000800 */
[----:B-1----:R-:W-:-:S02]  /*17ff0*/  FADD.FTZ R109, R105, R109 ;  /* 0x0000006d696d7221 */ /* 0x002fc40000010000 */
[----:B------:R-:W-:-:S04]  /*18000*/  FADD.FTZ R99, R98, R99 ;  /* 0x0000006362637221 */ /* 0x000fc80000010000 */
[----:B------:R-:W-:Y:S01]  /*18010*/  FADD.FTZ R97, R97, R99 ;  /* 0x0000006361617221 */ /* 0x000fe20000010000 */
[C---:B--2---:R-:W-:Y:S01]  /*18020*/  F2FP.BF16.PACK_AB R11, R130.reuse, R105 ;  /* 0x00000069820b723e */ /* 0x044fe200000010ff */
[----:B------:R-:W-:Y:S01]  /*18030*/  MUFU.EX2 R64, R64 ;  /* 0x0000004000407308 */ /* 0x000fe20000000800 */
[----:B------:R-:W-:Y:S02]  /*18040*/  FADD.FTZ R130, R130, R109 ;  /* 0x0000006d82827221 */ /* 0x000fe40000010000 */
[----:B------:R-:W-:-:S04]  /*18050*/  FADD.FTZ R97, R96, R97 ;  /* 0x0000006160617221 */ /* 0x000fc80000010000 */
[----:B------:R-:W-:Y:S01]  /*18060*/  FADD.FTZ R95, R95, R97 ;  /* 0x000000615f5f7221 */ /* 0x000fe20000010000 */
[----:B---3--:R-:W-:Y:S01]  /*18070*/  F2FP.BF16.PACK_AB R8, R70, R72 ;  /* 0x000000484608723e */ /* 0x008fe200000010ff */
[----:B------:R-:W1:Y:S01]  /*18080*/  MUFU.EX2 R62, R62 ;  /* 0x0000003e003e7308 */ /* 0x000e620000000800 */
[----:B------:R-:W-:Y:S02]  /*18090*/  FADD.FTZ R130, R116, R130 ;  /* 0x0000008274827221 */ /* 0x000fe40000010000 */
[----:B------:R-:W-:-:S03]  /*180a0*/  FADD.FTZ R95, R94, R95 ;  /* 0x0000005f5e5f7221 */ /* 0x000fc60000010000 */
[C---:B----4-:R-:W-:Y:S01]  /*180b0*/  HMMA.16816.F32.BF16 R40, R8.reuse, R44, R40 ;  /* 0x0000002c0828723c */ /* 0x050fe20000041828 */
[----:B------:R-:W-:Y:S01]  /*180c0*/  FADD.FTZ R95, R93, R95 ;  /* 0x0000005f5d5f7221 */ /* 0x000fe20000010000 */
[----:B------:R-:W-:Y:S03]  /*180d0*/  MUFU.EX2 R60, R60 ;  /* 0x0000003c003c7308 */ /* 0x000fe60000000800 */
[----:B------:R-:W-:Y:S02]  /*180e0*/  FADD.FTZ R92, R92, R95 ;  /* 0x0000005f5c5c7221 */ /* 0x000fe40000010000 */
[----:B------:R-:W-:Y:S01]  /*180f0*/  FFMA.FTZ R44, R18, c[0x0][0x23c], -R0 ;  /* 0x00008f00122c7a23 */ /* 0x000fe20000010800 */
[----:B------:R-:W-:Y:S01]  /*18100*/  HMMA.16816.F32.BF16 R4, R8, R46, R4 ;  /* 0x0000002e0804723c */ /* 0x000fe20000041804 */
[----:B------:R-:W2:Y:S01]  /*18110*/  LDSM.16.MT88.4 R16, [R235+0x7c00] ;  /* 0x007c0000eb10783b */ /* 0x000ea20000004200 */
[----:B------:R-:W-:Y:S01]  /*18120*/  FADD.FTZ R92, R91, R92 ;  /* 0x0000005c5b5c7221 */ /* 0x000fe20000010000 */
[----:B------:R-:W3:Y:S01]  /*18130*/  MUFU.EX2 R58, R58 ;  /* 0x0000003a003a7308 */ /* 0x000ee20000000800 */
[----:B------:R-:W-:-:S02]  /*18140*/  FFMA.FTZ R45, R20, c[0x0][0x23c], -R0 ;  /* 0x00008f00142d7a23 */ /* 0x000fc40000010800 */
[----:B------:R-:W-:Y:S02]  /*18150*/  FADD.FTZ R90, R90, R92 ;  /* 0x0000005c5a5a7221 */ /* 0x000fe40000010000 */
[C---:B------:R-:W-:Y:S01]  /*18160*/  HMMA.16816.F32.BF16 R220, R8.reuse, R12, R220 ;  /* 0x0000000c08dc723c */ /* 0x040fe200000418dc */
[----:B------:R-:W-:Y:S02]  /*18170*/  FFMA.FTZ R46, R39, c[0x0][0x23c], -R0 ;  /* 0x00008f00272e7a23 */ /* 0x000fe40000010800 */
[----:B------:R4:W4:Y:S01]  /*18180*/  MUFU.EX2 R114, R27 ;  /* 0x0000001b00727308 */ /* 0x0009220000000800 */
[----:B------:R-:W-:Y:S02]  /*18190*/  FADD.FTZ R90, R89, R90 ;  /* 0x0000005a595a7221 */ /* 0x000fe40000010000 */
[----:B------:R-:W-:Y:S02]  /*181a0*/  FFMA.FTZ R47, R61, c[0x0][0x23c], -R0 ;  /* 0x00008f003d2f7a23 */ /* 0x000fe40000010800 */
[----:B------:R-:W-:Y:S01]  /*181b0*/  HMMA.16816.F32.BF16 R48, R8, R14, R48 ;  /* 0x0000000e0830723c */ /* 0x000fe20000041830 */
[----:B------:R-:W2:Y:S01]  /*181c0*/  LDSM.16.MT88.4 R12, [R234+0x8000] ;  /* 0x00800000ea0c783b */ /* 0x000ea20000004200 */
[----:B------:R-:W-:Y:S01]  /*181d0*/  FADD.FTZ R90, R88, R90 ;  /* 0x0000005a585a7221 */ /* 0x000fe20000010000 */
[----:B------:R-:W-:Y:S01]  /*181e0*/  MUFU.EX2 R44, R44 ;  /* 0x0000002c002c7308 */ /* 0x000fe20000000800 */
[----:B------:R-:W-:-:S02]  /*181f0*/  FFMA.FTZ R39, R69, c[0x0][0x23c], -R101 ;  /* 0x00008f0045277a23 */ /* 0x000fc40000010865 */
[----:B------:R-:W-:Y:S01]  /*18200*/  FADD.FTZ R87, R87, R90 ;  /* 0x0000005a57577221 */ /* 0x000fe20000010000 */
[----:B-1----:R-:W-:Y:S02]  /*18210*/  F2FP.BF16.PACK_AB R8, R62, R64 ;  /* 0x000000403e08723e */ /* 0x002fe400000010ff */
[----:B---3--:R-:W-:Y:S01]  /*18220*/  F2FP.BF16.PACK_AB R10, R58, R60 ;  /* 0x0000003c3a0a723e */ /* 0x008fe200000010ff */
[----:B------:R-:W-:Y:S01]  /*18230*/  FADD.FTZ R87, R86, R87 ;  /* 0x0000005756577221 */ /* 0x000fe20000010000 */
[----:B------:R-:W1:Y:S01]  /*18240*/  MUFU.EX2 R31, R31 ;  /* 0x0000001f001f7308 */ /* 0x000e620000000800 */
[----:B----4-:R-:W-:Y:S01]  /*18250*/  FFMA.FTZ R27, R30, c[0x0][0x23c], -R101 ;  /* 0x00008f001e1b7a23 */ /* 0x010fe20000010865 */
[----:B------:R-:W-:Y:S01]  /*18260*/  F2FP.BF16.PACK_AB R9, R114, R116 ;  /* 0x000000747209723e */ /* 0x000fe200000010ff */
[--C-:B------:R-:W-:Y:S02]  /*18270*/  FFMA.FTZ R30, R35, c[0x0][0x23c], -R0.reuse ;  /* 0x00008f00231e7a23 */ /* 0x100fe40000010800 */
[----:B------:R-:W-:-:S02]  /*18280*/  FFMA.FTZ R35, R22, c[0x0][0x23c], -R0 ;  /* 0x00008f0016237a23 */ /* 0x000fc40000010800 */
[----:B------:R-:W-:Y:S01]  /*18290*/  FADD.FTZ R85, R85, R87 ;  /* 0x0000005755557221 */ /* 0x000fe20000010000 */
[----:B------:R-:W3:Y:S01]  /*182a0*/  LDSM.16.MT88.4 R20, [R235+0x8000] ;  /* 0x00800000eb14783b */ /* 0x000ee20000004200 */
[----:B------:R-:W-:Y:S01]  /*182b0*/  MUFU.EX2 R2, R2 ;  /* 0x0000000200027308 */ /* 0x000fe20000000800 */
[----:B------:R-:W-:Y:S02]  /*182c0*/  FADD.FTZ R130, R114, R130 ;  /* 0x0000008272827221 */ /* 0x000fe40000010000 */
[----:B------:R-:W-:Y:S01]  /*182d0*/  FADD.FTZ R85, R84, R85 ;  /* 0x0000005554557221 */ /* 0x000fe20000010000 */
[----:B-1----:R-:W-:-:S04]  /*182e0*/  F2FP.BF16.PACK_AB R11, R31, R44 ;  /* 0x0000002c1f0b723e */ /* 0x002fc800000010ff */
[----:B------:R-:W1:Y:S01]  /*182f0*/  MUFU.EX2 R104, R104 ;  /* 0x0000006800687308 */ /* 0x000e620000000800 */
[----:B------:R-:W-:Y:S02]  /*18300*/  FADD.FTZ R83, R83, R85 ;  /* 0x0000005553537221 */ /* 0x000fe40000010000 */
[----:B------:R-:W-:Y:S02]  /*18310*/  FADD.FTZ R44, R44, R130 ;  /* 0x000000822c2c7221 */ /* 0x000fe40000010000 */
[----:B------:R-:W-:Y:S01]  /*18320*/  FADD.FTZ R83, R82, R83 ;  /* 0x0000005352537221 */ /* 0x000fe20000010000 */
[----:B-----5:R-:W-:Y:S01]  /*18330*/  HMMA.16816.F32.BF16 R40, R8, R52, R40 ;  /* 0x000000340828723c */ /* 0x020fe20000041828 */
[----:B------:R-:W-:Y:S01]  /*18340*/  FADD.FTZ R44, R31, R44 ;  /* 0x0000002c1f2c7221 */ /* 0x000fe20000010000 */
[----:B------:R-:W-:Y:S01]  /*18350*/  MUFU.EX2 R126, R126 ;  /* 0x0000007e007e7308 */ /* 0x000fe20000000800 */
[----:B------:R-:W-:-:S04]  /*18360*/  FADD.FTZ R83, R81, R83 ;  /* 0x0000005351537221 */ /* 0x000fc80000010000 */
[----:B------:R-:W-:Y:S01]  /*18370*/  FADD.FTZ R80, R80, R83 ;  /* 0x0000005350507221 */ /* 0x000fe20000010000 */
[C---:B------:R-:W-:Y:S01]  /*18380*/  HMMA.16816.F32.BF16 R4, R8.reuse, R54, R4 ;  /* 0x000000360804723c */ /* 0x040fe20000041804 */
[----:B------:R-:W-:Y:S01]  /*18390*/  FFMA.FTZ R52, R57, c[0x0][0x23c], -R0 ;  /* 0x00008f0039347a23 */ /* 0x000fe20000010800 */
[----:B------:R-:W4:Y:S01]  /*183a0*/  MUFU.EX2 R144, R144 ;  /* 0x0000009000907308 */ /* 0x000f220000000800 */
[----:B------:R-:W-:Y:S02]  /*183b0*/  FADD.FTZ R80, R79, R80 ;  /* 0x000000504f507221 */ /* 0x000fe40000010000 */
[----:B------:R-:W-:Y:S02]  /*183c0*/  FFMA.FTZ R53, R73, c[0x0][0x23c], -R0 ;  /* 0x00008f0049357a23 */ /* 0x000fe40000010800 */
[----:B------:R-:W-:Y:S01]  /*183d0*/  FADD.FTZ R80, R78, R80 ;  /* 0x000000504e507221 */ /* 0x000fe20000010000 */
[----:B--2---:R-:W-:Y:S02]  /*183e0*/  HMMA.16816.F32.BF16 R220, R8, R16, R220 ;  /* 0x0000001008dc723c */ /* 0x004fe400000418dc */
[----:B------:R-:W-:Y:S01]  /*183f0*/  MUFU.EX2 R45, R45 ;  /* 0x0000002d002d7308 */ /* 0x000fe20000000800 */
[----:B------:R-:W-:-:S04]  /*18400*/  FADD.FTZ R77, R77, R80 ;  /* 0x000000504d4d7221 */ /* 0x000fc80000010000 */
[----:B------:R-:W-:Y:S01]  /*18410*/  FADD.FTZ R77, R76, R77 ;  /* 0x0000004d4c4d7221 */ /* 0x000fe20000010000 */
[----:B------:R-:W-:Y:S01]  /*18420*/  HMMA.16816.F32.BF16 R48, R8, R18, R48 ;  /* 0x000000120830723c */ /* 0x000fe20000041830 */
[----:B------:R-:W2:Y:S01]  /*18430*/  LDSM.16.MT88.4 R16, [R234+0x8400] ;  /* 0x00840000ea10783b */ /* 0x000ea20000004200 */
[----:B------:R-:W5:Y:S01]  /*18440*/  MUFU.EX2 R30, R30 ;  /* 0x0000001e001e7308 */ /* 0x000f620000000800 */
[----:B------:R-:W-:-:S04]  /*18450*/  FADD.FTZ R74, R74, R77 ;  /* 0x0000004d4a4a7221 */ /* 0x000fc80000010000 */
        /* <DEDUP_REMOVED lines=12> */
[----:B------:R-:W-:-:S02]  /*18520*/  FADD.FTZ R45, R30, R45 ;  /* 0x0000002d1e2d7221 */ /* 0x000fc40000010000 */
[----:B------:R-:W-:-:S04]  /*18530*/  FADD.FTZ R64, R62, R64 ;  /* 0x000000403e407221 */ /* 0x000fc80000010000 */
        /* <DEDUP_REMOVED lines=8> */
[----:B------:R-:W-:Y:S03]  /*185c0*/  MUFU.EX2 R150, R150 ;  /* 0x0000009600967308 */ /* 0x000fe60000000800 */
[----:B------:R-:W-:-:S03]  /*185d0*/  FADD.FTZ R104, R104, R58 ;  /* 0x0000003a68687221 */ /* 0x000fc60000010000 */
[----:B------:R-:W-:Y:S01]  /*185e0*/  HMMA.16816.F32.BF16 R4, R8, R14, R4 ;  /* 0x0000000e0804723c */ /* 0x000fe20000041804 */
[----:B------:R-:W5:Y:S01]  /*185f0*/  LDSM.16.MT88.4 R12, [R235+0x8400] ;  /* 0x00840000eb0c783b */ /* 0x000f620000004200 */
[----:B------:R-:W1:Y:S01]  /*18600*/  MUFU.EX2 R33, R33 ;  /* 0x0000002100217308 */ /* 0x000e620000000800 */
[----:B------:R-:W-:-:S04]  /*18610*/  FADD.FTZ R104, R126, R104 ;  /* 0x000000687e687221 */ /* 0x000fc80000010000 */
[----:B------:R-:W-:Y:S01]  /*18620*/  FADD.FTZ R144, R144, R104 ;  /* 0x0000006890907221 */ /* 0x000fe20000010000 */
[----:B---3--:R-:W-:Y:S02]  /*18630*/  HMMA.16816.F32.BF16 R220, R8, R20, R220 ;  /* 0x0000001408dc723c */ /* 0x008fe400000418dc */
[----:B------:R-:W3:Y:S01]  /*18640*/  MUFU.EX2 R24, R24 ;  /* 0x0000001800187308 */ /* 0x000ee20000000800 */
[----:B----4-:R-:W-:-:S05]  /*18650*/  FADD.FTZ R144, R148, R144 ;  /* 0x0000009094907221 */ /* 0x010fca0000010000 */
[----:B------:R-:W-:Y:S01]  /*18660*/  HMMA.16816.F32.BF16 R48, R8, R22, R48 ;  /* 0x000000160830723c */ /* 0x000fe20000041830 */
[----:B------:R-:W4:Y:S01]  /*18670*/  LDSM.16.MT88.4 R20, [R234+0x8800] ;  /* 0x00880000ea14783b */ /* 0x000f220000004200 */
[----:B------:R-:W2:Y:S05]  /*18680*/  MUFU.EX2 R47, R47 ;  /* 0x0000002f002f7308 */ /* 0x000eaa0000000800 */
[C---:B-1----:R-:W-:Y:S01]  /*18690*/  F2FP.BF16.PACK_AB R8, R65.reuse, R148 ;  /* 0x000000944108723e */ /* 0x042fe200000010ff */
[----:B------:R-:W-:Y:S01]  /*186a0*/  FADD.FTZ R65, R65, R144 ;  /* 0x0000009041417221 */ /* 0x000fe20000010000 */
[----:B------:R-:W-:Y:S01]  /*186b0*/  F2FP.BF16.PACK_AB R10, R33, R150 ;  /* 0x00000096210a723e */ /* 0x000fe200000010ff */
[----:B------:R-:W1:Y:S01]  /*186c0*/  MUFU.EX2 R26, R26 ;  /* 0x0000001a001a7308 */ /* 0x000e620000000800 */
[----:B---3--:R-:W-:-:S02]  /*186d0*/  FADD.FTZ R35, R24, R35 ;  /* 0x0000002318237221 */ /* 0x008fc40000010000 */
        /* <DEDUP_REMOVED lines=12> */
[----:B------:R-:W-:Y:S02]  /*187a0*/  MUFU.EX2 R27, R27 ;  /* 0x0000001b001b7308 */ /* 0x000fe40000000800 */
[C---:B------:R-:W-:Y:S01]  /*187b0*/  HMMA.16816.F32.BF16 R4, R8.reuse, R18, R4 ;  /* 0x000000120804723c */ /* 0x040fe20000041804 */
[----:B------:R-:W2:Y:S05]  /*187c0*/  LDSM.16.MT88.4 R16, [R235+0x8800] ;  /* 0x00880000eb10783b */ /* 0x000eaa0000004200 */
[----:B------:R-:W3:Y:S02]  /*187d0*/  MUFU.EX2 R39, R39 ;  /* 0x0000002700277308 */ /* 0x000ee40000000800 */
[C---:B-----5:R-:W-:Y:S06]  /*187e0*/  HMMA.16816.F32.BF16 R220, R8.reuse, R12, R220 ;  /* 0x0000000c08dc723c */ /* 0x060fec00000418dc */
[----:B------:R-:W5:Y:S01]  /*187f0*/  MUFU.EX2 R28, R28 ;  /* 0x0000001c001c7308 */ /* 0x000f620000000800 */
[----:B------:R-:W-:Y:S01]  /*18800*/  FFMA.FTZ R12, R38, c[0x0][0x23c], -R101 ;  /* 0x00008f00260c7a23 */ /* 0x000fe20000010865 */
[----:B------:R-:W-:Y:S01]  /*18810*/  HMMA.16816.F32.BF16 R48, R8, R14, R48 ;  /* 0x0000000e0830723c */ /* 0x000fe20000041830 */
[----:B------:R-:W-:-:S05]  /*18820*/  FFMA.FTZ R13, R36, c[0x0][0x23c], -R0 ;  /* 0x00008f00240d7a23 */ /* 0x000fca0000010800 */
[----:B------:R-:W4:Y:S01]  /*18830*/  MUFU.EX2 R29, R29 ;  /* 0x0000001d001d7308 */ /* 0x000f220000000800 */
[----:B-1----:R-:W-:Y:S01]  /*18840*/  F2FP.BF16.PACK_AB R8, R67, R25 ;  /* 0x000000194308723e */ /* 0x002fe200000010ff */
[----:B------:R-:W-:Y:S01]  /*18850*/  FFMA.FTZ R14, R71, c[0x0][0x23c], -R0 ;  /* 0x00008f00470e7a23 */ /* 0x000fe20000010800 */
[----:B---3--:R-:W-:-:S05]  /*18860*/  F2FP.BF16.PACK_AB R10, R39, R27 ;  /* 0x0000001b270a723e */ /* 0x008fca00000010ff */
[----:B------:R-:W1:Y:S01]  /*18870*/  MUFU.EX2 R32, R32 ;  /* 0x0000002000207308 */ /* 0x000e620000000800 */
[----:B------:R-:W-:Y:S02]  /*18880*/  FFMA.FTZ R15, R56, c[0x0][0x23c], -R0 ;  /* 0x00008f00380f7a23 */ /* 0x000fe40000010800 */
[----:B-----5:R-:W-:Y:S02]  /*18890*/  FADD.FTZ R52, R28, R52 ;  /* 0x000000341c347221 */ /* 0x020fe40000010000 */
[----:B------:R-:W-:-:S03]  /*188a0*/  FADD.FTZ R67, R67, R33 ;  /* 0x0000002143437221 */ /* 0x000fc60000010000 */
[----:B------:R-:W3:Y:S01]  /*188b0*/  MUFU.EX2 R53, R53 ;  /* 0x0000003500357308 */ /* 0x000ee20000000800 */
[C---:B----4-:R-:W-:Y:S01]  /*188c0*/  F2FP.BF16.PACK_AB R9, R29.reuse, R28 ;  /* 0x0000001c1d09723e */ /* 0x050fe200000010ff */
[----:B------:R-:W-:Y:S02]  /*188d0*/  FADD.FTZ R29, R29, R52 ;  /* 0x000000341d1d7221 */ /* 0x000fe40000010000 */
[----:B------:R-:W-:-:S04]  /*188e0*/  FADD.FTZ R67, R27, R67 ;  /* 0x000000431b437221 */ /* 0x000fc80000010000 */
        /* <DEDUP_REMOVED lines=32> */
.L_x_2062:
[----:B------:R-:W-:-:S06]  /*18af0*/  UISETP.GE.AND UP0, UPT, UR5, 0x1, UPT ;  /* 0x000000010500788c */ /* 0x000fcc000bf06270 */
[----:B------:R-:W-:-:S13]  /*18b00*/  PLOP3.LUT P0, PT, PT, PT, UP0, 0x80, 0x0 ;  /* 0x000000000000781c */ /* 0x000fda0003f0f008 */
[----:B------:R-:W-:Y:S05]  /*18b10*/  @!P0 BRA `(.L_x_2070) ;  /* 0x0000580000008947 */ /* 0x000fea0003800000 */
[----:B------:R-:W-:Y:S01]  /*18b20*/  MOV R211, R134 ;  /* 0x0000008600d37202 */ /* 0x000fe20000000f00 */
[----:B------:R-:W-:Y:S01]  /*18b30*/  ULDC.64 UR14, c[0x0][0x118] ;  /* 0x00004600000e7ab9 */ /* 0x000fe20000000a00 */
[----:B------:R-:W-:Y:S01]  /*18b40*/  MOV R212, R132 ;  /* 0x0000008400d47202 */ /* 0x000fe20000000f00 */
[----:B------:R-:W-:Y:S01]  /*18b50*/  ULDC UR11, c[0x0][0x2d0] ;  /* 0x0000b400000b7ab9 */ /* 0x000fe20000000800 */
[----:B------:R-:W-:Y:S01]  /*18b60*/  MOV R236, c[0x0][0x1a0] ;  /* 0x0000680000ec7a02 */ /* 0x000fe20000000f00 */
[----:B------:R-:W-:Y:S02]  /*18b70*/  UMOV UR12, 0x5 ;  /* 0x00000005000c7882 */ /* 0x000fe40000000000 */
[----:B------:R-:W-:Y:S02]  /*18b80*/  ULDC UR10, c[0x0][0x2d0] ;  /* 0x0000b400000a7ab9 */ /* 0x000fe40000000800 */
.L_x_2074:
[----:B------:R-:W-:Y:S01]  /*18b90*/  PLOP3.LUT P0, PT, PT, PT, UP2, 0x40, 0x0 ;  /* 0x000000000000781c */ /* 0x000fe20003f0e828 */
[----:B------:R-:W-:Y:S04]  /*18ba0*/  DEPBAR.LE SB0, 0x0 ;  /* 0x000080000000791a */ /* 0x000fe80000000000 */
[----:B------:R-:W-:Y:S01]  /*18bb0*/  BAR.SYNC.DEFER_BLOCKING 0x0 ;  /* 0x0000000000007b1d */ /* 0x000fe20000010000 */
[----:B------:R-:W-:Y:S05]  /*18bc0*/  IMAD.U32 R4, R236, -0x100, RZ ;  /* 0xffffff00ec047824 */ /* 0x000fea00078e00ff */
[----:B------:R-:W-:Y:S02]  /*18bd0*/  SHF.R.S32.HI R5, RZ, 0x1f, R4 ;  /* 0x0000001fff057819 */ /* 0x000fe40000011404 */
[----:B------:R-:W-:-:S05]  /*18be0*/  @P0 BRA `(.L_x_2071) ;  /* 0x000003d000000947 */ /* 0x000fca0003800000 */
[----:B------:R-:W-:Y:S01]  /*18bf0*/  IABS R0, c[0x0][0x2d0] ;  /* 0x0000b40000007a13 */ /* 0x000fe20000000000 */
[----:B------:R-:W-:Y:S03]  /*18c00*/  USHF.L.U32 UR7, UR5, 0x8, URZ ;  /* 0x0000000805077899 */ /* 0x000fe6000800063f */
[----:B------:R-:W1:Y:S01]  /*18c10*/  I2F.RP R10, R0 ;  /* 0x00000000000a7306 */ /* 0x000e620000209400 */
[----:B------:R-:W-:Y:S02]  /*18c20*/  UIADD3 UR6, UR7, -0x100, URZ ;  /* 0xffffff0007067890 */ /* 0x000fe4000fffe03f */
[----:B------:R-:W-:Y:S01]  /*18c30*/  IMAD.U32 R8, RZ, RZ, UR7 ;  /* 0x00000007ff087e24 */ /* 0x000fe2000f8e00ff */
[----:B------:R-:W-:Y:S03]  /*18c40*/  ULOP3.LUT UR7, UR7, UR11, URZ, 0x3c, !UPT ;  /* 0x0000000b07077292 */ /* 0x000fe6000f8e3c3f */
[----:B------:R-:W-:Y:S01]  /*18c50*/  IMAD.U32 R6, RZ, RZ, UR6 ;  /* 0x00000006ff067e24 */ /* 0x000fe2000f8e00ff */
[----:B------:R-:W-:Y:S01]  /*18c60*/  IABS R8, R8 ;  /* 0x0000000800087213 */ /* 0x000fe20000000000 */
[----:B------:R-:W-:Y:S01]  /*18c70*/  ULOP3.LUT UR6, UR6, UR11, URZ, 0x3c, !UPT ;  /* 0x0000000b06067292 */ /* 0x000fe2000f8e3c3f */
[----:B------:R-:W-:Y:S02]  /*18c80*/  ISETP.LE.AND P5, PT, RZ, UR7, PT ;  /* 0x00000007ff007c0c */ /* 0x000fe4000bfa3270 */
[----:B------:R-:W-:Y:S03]  /*18c90*/  IABS R6, R6 ;  /* 0x0000000600067213 */ /* 0x000fe60000000000 */
[----:B------:R-:W-:Y:S01]  /*18ca0*/  ISETP.LE.AND P4, PT, RZ, UR6, PT ;  /* 0x00000006ff007c0c */ /* 0x000fe2000bf83270 */
        /* <DEDUP_REMOVED lines=10> */
[----:B------:R-:W-:Y:S01]  /*18d50*/  IMAD R6, R0, R5, R6 ;  /* 0x0000000500067224 */ /* 0x000fe200078e0206 */
[----:B------:R-:W-:Y:S04]  /*18d60*/  IADD3 R7, -R4, RZ, RZ ;  /* 0x000000ff04077210 */ /* 0x000fe80007ffe1ff */
[C---:B------:R-:W-:Y:S01]  /*18d70*/  ISETP.GT.U32.AND P0, PT, R0.reuse, R6, PT ;  /* 0x000000060000720c */ /* 0x040fe20003f04070 */
[C---:B------:R-:W-:Y:S05]  /*18d80*/  IMAD R8, R0.reuse, R7, R8 ;  /* 0x0000000700087224 */ /* 0x040fea00078e0208 */
[----:B------:R-:W-:Y:S07]  /*18d90*/  ISETP.GT.U32.AND P1, PT, R0, R8, PT ;  /* 0x000000080000720c */ /* 0x000fee0003f24070 */
[----:B------:R-:W-:Y:S01]  /*18da0*/  @!P0 IADD3 R2, R2, 0x1, RZ ;  /* 0x0000000102028810 */ /* 0x000fe20007ffe0ff */
[--C-:B------:R-:W-:Y:S01]  /*18db0*/  @!P0 IMAD.IADD R6, R6, 0x1, -R0.reuse ;  /* 0x0000000106068824 */ /* 0x100fe200078e0a00 */
[----:B------:R-:W-:Y:S04]  /*18dc0*/  ISETP.NE.AND P0, PT, RZ, c[0x0][0x2d0], PT ;  /* 0x0000b400ff007a0c */ /* 0x000fe80003f05270 */
        /* <DEDUP_REMOVED lines=8> */
[----:B------:R-:W-:Y:S02]  /*18e50*/  SEL R2, R0, R2, !P0 ;  /* 0x0000000200027207 */ /* 0x000fe40004000000 */
[----:B------:R-:W-:Y:S02]  /*18e60*/  @!P5 IADD3 R4, -R4, RZ, RZ ;  /* 0x000000ff0404d210 */ /* 0x000fe40007ffe1ff */
[----:B------:R-:W-:Y:S02]  /*18e70*/  LEA R6, P1, R2, R214, 0x2 ;  /* 0x000000d602067211 */ /* 0x000fe400078210ff */
[----:B------:R-:W-:Y:S02]  /*18e80*/  SEL R0, R0, R4, !P0 ;  /* 0x0000000400007207 */ /* 0x000fe40004000000 */
[-C--:B------:R-:W-:Y:S02]  /*18e90*/  LEA.HI.X.SX32 R7, R2, R215.reuse, 0x2, P1 ;  /* 0x000000d702077211 */ /* 0x080fe400008f16ff */
[C---:B------:R-:W-:Y:S03]  /*18ea0*/  LEA R4, P0, R0.reuse, R214, 0x2 ;  /* 0x000000d600047211 */ /* 0x040fe600078010ff */
[----:B------:R1:W2:Y:S01]  /*18eb0*/  LDG.E R6, [R6.64] ;  /* 0x0000000e06067981 */ /* 0x0002a2000c1e1900 */
[C---:B------:R-:W-:Y:S01]  /*18ec0*/  LEA.HI.X.SX32 R5, R0.reuse, R215, 0x2, P0 ;  /* 0x000000d700057211 */ /* 0x040fe200000f16ff */
[----:B------:R-:W-:Y:S02]  /*18ed0*/  IMAD.IADD R0, R0, 0x1, -R2 ;  /* 0x0000000100007824 */ /* 0x000fe400078e0a02 */
[----:B------:R-:W-:Y:S04]  /*18ee0*/  IMAD.MOV.U32 R2, RZ, RZ, c[0x0][0x2d0] ;  /* 0x0000b400ff027624 */ /* 0x000fe800078e00ff */
[----:B------:R-:W-:Y:S05]  /*18ef0*/  IMAD R0, R0, R2, -0x100 ;  /* 0xffffff0000007424 */ /* 0x000fea00078e0202 */
[----:B------:R-:W-:Y:S05]  /*18f00*/  SHF.R.S32.HI R2, RZ, 0x1f, R0 ;  /* 0x0000001fff027819 */ /* 0x000fea0000011400 */
[----:B------:R-:W-:Y:S04]  /*18f10*/  IMAD R2, R2, c[0x0][0x1a0], RZ ;  /* 0x0000680002027a24 */ /* 0x000fe800078e02ff */
[C---:B------:R-:W-:Y:S01]  /*18f20*/  IMAD R2, R0.reuse, c[0x0][0x1a4], R2 ;  /* 0x0000690000027a24 */ /* 0x040fe200078e0202 */
[----:B-1----:R1:W2:Y:S02]  /*18f30*/  LDG.E R7, [R4.64] ;  /* 0x0000000e04077981 */ /* 0x0022a4000c1e1900 */
[----:B-1----:R-:W-:Y:S05]  /*18f40*/  IMAD.WIDE.U32 R4, R0, c[0x0][0x1a0], RZ ;  /* 0x0000680000047a25 */ /* 0x002fea00078e00ff */
[----:B------:R-:W-:Y:S01]  /*18f50*/  IADD3 R5, R5, R2, RZ ;  /* 0x0000000205057210 */ /* 0x000fe20007ffe0ff */
[----:B--2---:R-:W-:Y:S04]  /*18f60*/  IMAD.IADD R6, R6, 0x1, -R7 ;  /* 0x0000000106067824 */ /* 0x004fe800078e0a07 */
[----:B------:R-:W-:Y:S01]  /*18f70*/  IMAD.WIDE.U32 R4, R6, c[0x0][0x188], R4 ;  /* 0x0000620006047a25 */ /* 0x000fe200078e0004 */
[----:B------:R-:W-:Y:S05]  /*18f80*/  SHF.R.S32.HI R0, RZ, 0x1f, R6 ;  /* 0x0000001fff007819 */ /* 0x000fea0000011406 */
[----:B------:R-:W-:Y:S04]  /*18f90*/  IMAD R0, R0, c[0x0][0x188], RZ ;  /* 0x0000620000007a24 */ /* 0x000fe800078e02ff */
[----:B------:R-:W-:Y:S04]  /*18fa0*/  IMAD R0, R6, c[0x0][0x18c], R0 ;  /* 0x0000630006007a24 */ /* 0x000fe800078e0200 */
[----:B------:R-:W-:Y:S02]  /*18fb0*/  IMAD.IADD R5, R5, 0x1, R0 ;  /* 0x0000000105057824 */ /* 0x000fe400078e0200 */
.L_x_2071:
[----:B------:R-:W-:Y:S01]  /*18fc0*/  ULDC.64 UR6, c[0x0][0x1a0] ;  /* 0x0000680000067ab9 */ /* 0x000fe20000000a00 */
[----:B------:R-:W-:Y:S01]  /*18fd0*/  ISETP.GE.AND P1, PT, R188, c[0x0][0x220], PT ;  /* 0x00008800bc007a0c */ /* 0x000fe20003f26270 */
[----:B------:R-:W-:Y:S01]  /*18fe0*/  USHF.L.U32 UR13, UR6, 0x5, URZ ;  /* 0x00000005060d7899 */ /* 0x000fe2000800063f */
[C---:B------:R-:W-:Y:S01]  /*18ff0*/  LEA R238, P3, R4.reuse, R167, 0x1 ;  /* 0x000000a704ee7211 */ /* 0x040fe200078608ff */
[----:B------:R-:W-:Y:S02]  /*19000*/  USHF.L.U64.HI UR7, UR6, UR12, UR7 ;  /* 0x0000000c06077299 */ /* 0x000fe40008010207 */
[----:B------:R-:W-:Y:S01]  /*19010*/  UISETP.GE.AND UP0, UPT, UR5, 0x2, UPT ;  /* 0x000000020500788c */ /* 0x000fe2000bf06270 */
[--C-:B------:R-:W-:Y:S07]  /*19020*/  LEA.HI.X R239, R4, R168, R5.reuse, 0x1, P3 ;  /* 0x000000a804ef7211 */ /* 0x100fee00018f0c05 */
[----:B------:R-:W-:Y:S01]  /*19030*/  @P1 STS [R213+0x5000], RZ ;  /* 0x005000ffd5001388 */ /* 0x000fe20000000800 */
[----:B------:R-:W-:Y:S01]  /*19040*/  @!P1 MOV R9, R5 ;  /* 0x0000000500099202 */ /* 0x000fe20000000f00 */
[--C-:B------:R-:W-:Y:S01]  /*19050*/  @!P1 IMAD.MOV.U32 R11, RZ, RZ, R5.reuse ;  /* 0x000000ffff0b9224 */ /* 0x100fe200078e0005 */
[CC--:B------:R-:W-:Y:S01]  /*19060*/  @!P1 LEA R2, P2, R236.reuse, R4.reuse, 0x6 ;  /* 0x00000004ec029211 */ /* 0x0c0fe200078430ff */
[C-C-:B------:R-:W-:Y:S01]  /*19070*/  @!P1 IMAD.WIDE.U32 R20, R236.reuse, 0x60, R4.reuse ;  /* 0x00000060ec149825 */ /* 0x140fe200078e0004 */
[----:B------:R-:W-:Y:S01]  /*19080*/  @P1 STS [R213+0x5004], RZ ;  /* 0x005004ffd5001388 */ /* 0x000fe20000000800 */
[C---:B------:R-:W-:Y:S02]  /*19090*/  @!P1 LEA R7, P0, R236.reuse, R4, 0x7 ;  /* 0x00000004ec079211 */ /* 0x040fe400078038ff */
[----:B------:R-:W-:Y:S02]  /*190a0*/  @!P1 IMAD.MOV.U32 R19, RZ, RZ, R5 ;  /* 0x000000ffff139224 */ /* 0x000fe400078e0005 */
[----:B------:R-:W-:Y:S01]  /*190b0*/  @P1 STS.64 [R213+0x5008], RZ ;  /* 0x005008ffd5001388 */ /* 0x000fe20000000a00 */
[----:B------:R-:W-:Y:S02]  /*190c0*/  @!P1 IMAD.MOV.U32 R16, RZ, RZ, c[0x0][0x1a4] ;  /* 0x00006900ff109624 */ /* 0x000fe400078e00ff */
[--C-:B------:R-:W-:Y:S02]  /*190d0*/  @!P1 IMAD.MOV.U32 R10, RZ, RZ, R4.reuse ;  /* 0x000000ffff0a9224 */ /* 0x100fe400078e0004 */
[----:B------:R-:W-:Y:S01]  /*190e0*/  @!PT LDS RZ, [RZ] ;  /* 0x00000000fffff984 */ /* 0x000fe20000000800 */
[----:B------:R-:W-:Y:S01]  /*190f0*/  @!PT LDS RZ, [RZ] ;  /* 0x00000000fffff984 */ /* 0x000fe20000000800 */
[----:B------:R-:W-:Y:S01]  /*19100*/  @!PT LDS RZ, [RZ] ;  /* 0x00000000fffff984 */ /* 0x000fe20000000800 */
[----:B------:R1:W-:Y:S01]  /*19110*/  @!P1 LDGSTS.E.BYPASS.LTC128B.128 [R213+0x5000], [R238.64] ;  /* 0x05000000eed59fae */ /* 0x0003e2000b901d4e */
[----:B------:R-:W-:Y:S02]  /*19120*/  @!P1 IMAD.MOV.U32 R8, RZ, RZ, R4 ;  /* 0x000000ffff089224 */ /* 0x000fe400078e0004 */
[C---:B------:R-:W-:Y:S02]  /*19130*/  @!P1 IMAD.WIDE.U32 R10, R236.reuse, 0xa0, R10 ;  /* 0x000000a0ec0a9825 */ /* 0x040fe400078e000a */
[----:B------:R-:W-:Y:S02]  /*19140*/  @P1 STS.128 [R213+0x5800], RZ ;  /* 0x005800ffd5001388 */ /* 0x000fe40000000c00 */
[----:B------:R-:W-:Y:S01]  /*19150*/  @!P1 IMAD.WIDE.U32 R8, R236, 0xc0, R8 ;  /* 0x000000c0ec089825 */ /* 0x000fe200078e0008 */
[----:B------:R-:W-:Y:S03]  /*19160*/  @!P1 LEA R22, P3, R10, R167, 0x1 ;  /* 0x000000a70a169211 */ /* 0x000fe600078608ff */
[----:B------:R-:W-:Y:S02]  /*19170*/  @!P1 IMAD.MOV.U32 R18, RZ, RZ, R4 ;  /* 0x000000ffff129224 */ /* 0x000fe400078e0004 */
[----:B------:R-:W-:Y:S02]  /*19180*/  @!P1 IMAD.MOV.U32 R0, RZ, RZ, c[0x0][0x1a4] ;  /* 0x00006900ff009624 */ /* 0x000fe400078e00ff */
[C---:B------:R-:W-:Y:S03]  /*19190*/  @!P1 IMAD.WIDE.U32 R18, R236.reuse, 0xe0, R18 ;  /* 0x000000e0ec129825 */ /* 0x040fe600078e0012 */
[----:B------:R-:W-:Y:S01]  /*191a0*/  @!P1 LEA.HI.X R0, R236, R5, R0, 0x6, P2 ;  /* 0x00000005ec009211 */ /* 0x000fe200010f3400 */
[----:B------:R-:W-:Y:S01]  /*191b0*/  @!P1 IMAD.MOV.U32 R6, RZ, RZ, c[0x0][0x1a4] ;  /* 0x00006900ff069624 */ /* 0x000fe200078e00ff */
[C---:B------:R-:W-:Y:S04]  /*191c0*/  @!P1 LEA R14, P2, R2.reuse, R167, 0x1 ;  /* 0x000000a7020e9211 */ /* 0x040fe800078408ff */
[-C--:B------:R-:W-:Y:S01]  /*191d0*/  @!P1 LEA.HI.X R15, R2, R168.reuse, R0, 0x1, P2 ;  /* 0x000000a8020f9211 */ /* 0x080fe200010f0c00 */
[----:B------:R-:W-:Y:S01]  /*191e0*/  @!P1 IMAD.MOV.U32 R2, RZ, RZ, c[0x0][0x1a4] ;  /* 0x00006900ff029624 */ /* 0x000fe200078e00ff */
[----:B------:R-:W-:Y:S01]  /*191f0*/  @!P1 LEA.HI.X R6, R236, R5, R6, 0x7, P0 ;  /* 0x00000005ec069211 */ /* 0x000fe200000f3c06 */
[----:B------:R-:W-:Y:S01]  /*19200*/  @!P1 IMAD.MOV.U32 R0, RZ, RZ, c[0x0][0x1a4] ;  /* 0x00006900ff009624 */ /* 0x000fe200078e00ff */
[C---:B------:R-:W-:Y:S01]  /*19210*/  @!P1 LEA R12, P0, R7.reuse, R167, 0x1 ;  /* 0x000000a7070c9211 */ /* 0x040fe200078008ff */
[----:B------:R-:W-:Y:S02]  /*19220*/  @!P1 IMAD R2, R2, 0xc0, RZ ;  /* 0x000000c002029824 */ /* 0x000fe400078e02ff */
[----:B------:R-:W-:Y:S01]  /*19230*/  @!P1 IMAD R0, R0, 0xe0, RZ ;  /* 0x000000e000009824 */ /* 0x000fe200078e02ff */
[-C--:B------:R-:W-:Y:S01]  /*19240*/  @!P1 LEA.HI.X R13, R7, R168.reuse, R6, 0x1, P0 ;  /* 0x000000a8070d9211 */ /* 0x080fe200000f0c06 */
[----:B------:R-:W-:Y:S01]  /*19250*/  @!P1 IMAD.MOV.U32 R7, RZ, RZ, c[0x0][0x1a4] ;  /* 0x00006900ff079624 */ /* 0x000fe200078e00ff */
[----:B------:R-:W-:Y:S01]  /*19260*/  @!P1 IADD3 R2, R2, R9, RZ ;  /* 0x0000000902029210 */ /* 0x000fe20007ffe0ff */
[----:B------:R-:W-:Y:S01]  /*19270*/  @!P1 IMAD.IADD R0, R0, 0x1, R19 ;  /* 0x0000000100009824 */ /* 0x000fe200078e0213 */
[----:B------:R-:W-:Y:S01]  /*19280*/  @!P1 IADD3 R6, P2, R4, UR13, RZ ;  /* 0x0000000d04069c10 */ /* 0x000fe2000ff5e0ff */
[----:B------:R-:W-:Y:S01]  /*19290*/  @!P1 IMAD R4, R16, 0xa0, RZ ;  /* 0x000000a010049824 */ /* 0x000fe200078e02ff */
[-C--:B------:R-:W-:Y:S01]  /*192a0*/  @!P1 LEA R16, P0, R20, R167.reuse, 0x1 ;  /* 0x000000a714109211 */ /* 0x080fe200078008ff */
[----:B------:R-:W-:Y:S01]  /*192b0*/  @!P1 IMAD R7, R7, 0x60, RZ ;  /* 0x0000006007079824 */ /* 0x000fe200078e02ff */
[-C--:B------:R-:W-:Y:S01]  /*192c0*/  @!P1 LEA R24, P4, R6, R167.reuse, 0x1 ;  /* 0x000000a706189211 */ /* 0x080fe200078808ff */
[----:B------:R-:W-:Y:S01]  /*192d0*/  @!P1 IMAD.IADD R4, R4, 0x1, R11 ;  /* 0x0000000104049824 */ /* 0x000fe200078e020b */
[----:B------:R-:W-:Y:S01]  /*192e0*/  @!P1 IADD3.X R5, R5, UR7, RZ, P2, !PT ;  /* 0x0000000705059c10 */ /* 0x000fe200097fe4ff */
[----:B------:R-:W-:Y:S03]  /*192f0*/  @!P1 IMAD.IADD R7, R7, 0x1, R21 ;  /* 0x0000000107079824 */ /* 0x000fe600078e0215 */
[-C--:B------:R-:W-:Y:S02]  /*19300*/  @!P1 LEA.HI.X R25, R6, R168.reuse, R5, 0x1, P4 ;  /* 0x000000a806199211 */ /* 0x080fe400020f0c05 */
[-C--:B------:R-:W-:Y:S02]  /*19310*/  @!P1 LEA.HI.X R17, R20, R168.reuse, R7, 0x1, P0 ;  /* 0x000000a814119211 */ /* 0x080fe400000f0c07 */
[-C--:B------:R-:W-:Y:S01]  /*19320*/  @!P1 LEA.HI.X R23, R10, R168.reuse, R4, 0x1, P3 ;  /* 0x000000a80a179211 */ /* 0x080fe200018f0c04 */
[----:B------:R-:W-:Y:S01]  /*19330*/  @!PT LDS RZ, [RZ] ;  /* 0x00000000fffff984 */ /* 0x000fe20000000800 */
[----:B------:R-:W-:Y:S01]  /*19340*/  @!PT LDS RZ, [RZ] ;  /* 0x00000000fffff984 */ /* 0x000fe20000000800 */
[----:B------:R-:W-:Y:S01]  /*19350*/  @!PT LDS RZ, [RZ] ;  /* 0x00000000fffff984 */ /* 0x000fe20000000800 */
[----:B------:R2:W-:Y:S01]  /*19360*/  @!P1 LDGSTS.E.BYPASS.LTC128B.128 [R213+0x5800], [R24.64] ;  /* 0x0580000018d59fae */ /* 0x0005e2000b901d4e */
[-C--:B------:R-:W-:Y:S02]  /*19370*/  @!P1 LEA R20, P2, R8, R167.reuse, 0x1 ;  /* 0x000000a708149211 */ /* 0x080fe400078408ff */
[----:B------:R-:W-:Y:S02]  /*19380*/  @!P1 LEA R26, P0, R18, R167, 0x1 ;  /* 0x000000a7121a9211 */ /* 0x000fe400078008ff */
[----:B------:R-:W-:Y:S01]  /*19390*/  @P1 STS.128 [R213+0x6000], RZ ;  /* 0x006000ffd5001388 */ /* 0x000fe20000000c00 */
[-C--:B------:R-:W-:Y:S02]  /*193a0*/  @!P1 LEA.HI.X R21, R8, R168.reuse, R2, 0x1, P2 ;  /* 0x000000a808159211 */ /* 0x080fe400010f0c02 */
[----:B------:R-:W-:Y:S02]  /*193b0*/  @!P1 LEA.HI.X R27, R18, R168, R0, 0x1, P0 ;  /* 0x000000a8121b9211 */ /* 0x000fe400000f0c00 */
[----:B------:R-:W-:Y:S01]  /*193c0*/  @!PT LDS RZ, [RZ] ;  /* 0x00000000fffff984 */ /* 0x000fe20000000800 */
[----:B------:R-:W-:Y:S01]  /*193d0*/  @!PT LDS RZ, [RZ] ;  /* 0x00000000fffff984 */ /* 0x000fe20000000800 */
[----:B------:R-:W-:Y:S01]  /*193e0*/  @!PT LDS RZ, [RZ] ;  /* 0x00000000fffff984 */ /* 0x000fe20000000800 */
[----:B------:R3:W-:Y:S01]  /*193f0*/  @!P1 LDGSTS.E.BYPASS.LTC128B.128 [R213+0x6000], [R14.64] ;  /* 0x060000000ed59fae */ /* 0x0007e2000b901d4e */
[----:B------:R-:W-:Y:S04]  /*19400*/  PLOP3.LUT P0, PT, PT, PT, UP0, 0x80, 0x0 ;  /* 0x000000000000781c */ /* 0x000fe80003f0f008 */
        /* <DEDUP_REMOVED lines=26> */
[----:B------:R-:W0:Y:S05]  /*195b0*/  LDGDEPBAR ;  /* 0x00000000000079af */ /* 0x000e2a0000000000 */
[----:B------:R-:W1:Y:S05]  /*195c0*/  LDSM.16.M88.4 R8, [R205+0x1000] ;  /* 0x00100000cd08783b */ /* 0x000e6a0000000200 */
[----:B----4-:R-:W3:Y:S05]  /*195d0*/  LDSM.16.M88.4 R16, [R205+0x1400] ;  /* 0x00140000cd10783b */ /* 0x010eea0000000200 */
[----:B------:R-:W-:Y:S05]  /*195e0*/  LDSM.16.M88.4 R32, [R205+0x1c00] ;  /* 0x001c0000cd20783b */ /* 0x000fea0000000200 */
[----:B--2---:R-:W5:Y:S05]  /*195f0*/  LDSM.16.M88.4 R24, [R205+0x1800] ;  /* 0x00180000cd18783b */ /* 0x004f6a0000000200 */
[----:B------:R-:W2:Y:S05]  /*19600*/  LDSM.16.M88.4 R40, [R205+0x2000] ;  /* 0x00200000cd28783b */ /* 0x000eaa0000000200 */
[----:B------:R-:W4:Y:S05]  /*19610*/  LDSM.16.M88.4 R48, [R205+0x2400] ;  /* 0x00240000cd30783b */ /* 0x000f2a0000000200 */
[----:B------:R-:W2:Y:S05]  /*19620*/  LDSM.16.M88.4 R56, [R205+0x2800] ;  /* 0x00280000cd38783b */ /* 0x000eaa0000000200 */
        /* <DEDUP_REMOVED lines=15> */
[----:B------:R-:W-:Y:S05]  /*19720*/  LDSM.16.M88.4 R132, [R206] ;  /* 0x00000000ce84783b */ /* 0x000fea0000000200 */
[C---:B------:R-:W-:Y:S01]  /*19730*/  HMMA.16816.F32.BF16 R28, R128.reuse, R32, RZ ;  /* 0x00000020801c723c */ /* 0x040fe200000418ff */
[----:B------:R-:W1:Y:S05]  /*19740*/  LDSM.16.M88.4 R144, [R204] ;  /* 0x00000000cc90783b */ /* 0x000e6a0000000200 */
[----:B------:R-:W1:Y:S02]  /*19750*/  LDSM.16.M88.4 R140, [R203] ;  /* 0x00000000cb8c783b */ /* 0x000e640000000200 */
[C---:B------:R-:W-:Y:S03]  /*19760*/  HMMA.16816.F32.BF16 R32, R128.reuse, R34, RZ ;  /* 0x000000228020723c */ /* 0x040fe600000418ff */
[----:B------:R-:W1:Y:S05]  /*19770*/  LDSM.16.M88.4 R136, [R202] ;  /* 0x00000000ca88783b */ /* 0x000e6a0000000200 */
[C---:B--2---:R-:W-:Y:S01]  /*19780*/  HMMA.16816.F32.BF16 R36, R128.reuse, R40, RZ ;  /* 0x000000288024723c */ /* 0x044fe200000418ff */
[----:B------:R-:W2:Y:S05]  /*19790*/  LDSM.16.M88.4 R184, [R201] ;  /* 0x00000000c9b8783b */ /* 0x000eaa0000000200 */
[----:B------:R-:W1:Y:S02]  /*197a0*/  LDSM.16.M88.4 R180, [R200] ;  /* 0x00000000c8b4783b */ /* 0x000e640000000200 */
[C---:B------:R-:W-:Y:S03]  /*197b0*/  HMMA.16816.F32.BF16 R40, R128.reuse, R42, RZ ;  /* 0x0000002a8028723c */ /* 0x040fe600000418ff */
[----:B------:R-:W1:Y:S05]  /*197c0*/  LDSM.16.M88.4 R176, [R199] ;  /* 0x00000000c7b0783b */ /* 0x000e6a0000000200 */
[C---:B----4-:R-:W-:Y:S01]  /*197d0*/  HMMA.16816.F32.BF16 R44, R128.reuse, R48, RZ ;  /* 0x00000030802c723c */ /* 0x050fe200000418ff */
[----:B------:R-:W4:Y:S05]  /*197e0*/  LDSM.16.M88.4 R172, [R198] ;  /* 0x00000000c6ac783b */ /* 0x000f2a0000000200 */
[----:B------:R-:W1:Y:S02]  /*197f0*/  LDSM.16.M88.4 R168, [R197] ;  /* 0x00000000c5a8783b */ /* 0x000e640000000200 */
[C---:B------:R-:W-:Y:S03]  /*19800*/  HMMA.16816.F32.BF16 R48, R128.reuse, R50, RZ ;  /* 0x000000328030723c */ /* 0x040fe600000418ff */
[----:B------:R-:W2:Y:S05]  /*19810*/  LDSM.16.M88.4 R164, [R196] ;  /* 0x00000000c4a4783b */ /* 0x000eaa0000000200 */
[C---:B------:R-:W-:Y:S01]  /*19820*/  HMMA.16816.F32.BF16 R52, R128.reuse, R56, RZ ;  /* 0x000000388034723c */ /* 0x040fe200000418ff */
[----:B------:R-:W2:Y:S05]  /*19830*/  LDSM.16.M88.4 R160, [R195] ;  /* 0x00000000c3a0783b */ /* 0x000eaa0000000200 */
[----:B------:R-:W2:Y:S02]  /*19840*/  LDSM.16.M88.4 R156, [R194] ;  /* 0x00000000c29c783b */ /* 0x000ea40000000200 */
[C---:B------:R-:W-:Y:S03]  /*19850*/  HMMA.16816.F32.BF16 R56, R128.reuse, R58, RZ ;  /* 0x0000003a8038723c */ /* 0x040fe600000418ff */
[----:B------:R-:W2:Y:S05]  /*19860*/  LDSM.16.M88.4 R152, [R193] ;  /* 0x00000000c198783b */ /* 0x000eaa0000000200 */
        /* <DEDUP_REMOVED lines=24> */
[----:B------:R-:W5:Y:S07]  /*199f0*/  LDSM.16.M88.4 R140, [R190] ;  /* 0x00000000be8c783b */ /* 0x000f6e0000000200 */
[C---:B------:R-:W-:Y:S08]  /*19a00*/  HMMA.16816.F32.BF16 R20, R132.reuse, R136, R20 ;  /* 0x000000888414723c */ /* 0x040ff00000041814 */
[C---:B------:R-:W-:Y:S01]  /*19a10*/  HMMA.16816.F32.BF16 R24, R132.reuse, R138, R24 ;  /* 0x0000008a8418723c */ /* 0x040fe20000041818 */
[----:B------:R-:W1:Y:S01]  /*19a20*/  LDSM.16.M88.4 R136, [R3] ;  /* 0x000000000388783b */ /* 0x000e620000000200 */
        /* <DEDUP_REMOVED lines=8> */
[C---:B----4-:R-:W-:Y:S08]  /*19ab0*/  HMMA.16816.F32.BF16 R52, R132.reuse, R172, R52 ;  /* 0x000000ac8434723c */ /* 0x050ff00000041834 */
[C---:B------:R-:W-:Y:S08]  /*19ac0*/  HMMA.16816.F32.BF16 R56, R132.reuse, R174, R56 ;  /* 0x000000ae8438723c */ /* 0x040ff00000041838 */
[C---:B------:R-:W-:Y:S07]  /*19ad0*/  HMMA.16816.F32.BF16 R60, R132.reuse, R168, R60 ;  /* 0x000000a8843c723c */ /* 0x040fee000004183c */
[----:B------:R-:W-:Y:S01]  /*19ae0*/  IMAD.MOV.U32 R168, RZ, RZ, R239 ;  /* 0x000000ffffa87224 */ /* 0x000fe200078e00ef */
[C---:B------:R-:W-:Y:S08]  /*19af0*/  HMMA.16816.F32.BF16 R64, R132.reuse, R170, R64 ;  /* 0x000000aa8440723c */ /* 0x040ff00000041840 */
[C---:B------:R-:W-:Y:S08]  /*19b00*/  HMMA.16816.F32.BF16 R68, R132.reuse, R164, R68 ;  /* 0x000000a48444723c */ /* 0x040ff00000041844 */
[C---:B------:R-:W-:Y:S07]  /*19b10*/  HMMA.16816.F32.BF16 R72, R132.reuse, R166, R72 ;  /* 0x000000a68448723c */ /* 0x040fee0000041848 */
[----:B------:R-:W-:Y:S01]  /*19b20*/  IMAD.MOV.U32 R167, RZ, RZ, R238 ;  /* 0x000000ffffa77224 */ /* 0x000fe200078e00ee */
        /* <DEDUP_REMOVED lines=8> */
[C---:B---3--:R-:W-:Y:S08]  /*19bb0*/  HMMA.16816.F32.BF16 R108, R132.reuse, R144, R108 ;  /* 0x00000090846c723c */ /* 0x048ff0000004186c */
[C---:B------:R-:W-:Y:S08]  /*19bc0*/  HMMA.16816.F32.BF16 R112, R132.reuse, R146, R112 ;  /* 0x000000928470723c */ /* 0x040ff00000041870 */
[C---:B-----5:R-:W-:Y:S08]  /*19bd0*/  HMMA.16816.F32.BF16 R116, R132.reuse, R140, R116 ;  /* 0x0000008c8474723c */ /* 0x060ff00000041874 */
[C---:B------:R-:W-:Y:S08]  /*19be0*/  HMMA.16816.F32.BF16 R120, R132.reuse, R142, R120 ;  /* 0x0000008e8478723c */ /* 0x040ff00000041878 */
[C---:B------:R-:W-:Y:S08]  /*19bf0*/  HMMA.16816.F32.BF16 R124, R132.reuse, R136, R124 ;  /* 0x00000088847c723c */ /* 0x040ff0000004187c */
[----:B------:R-:W-:Y:S01]  /*19c00*/  HMMA.16816.F32.BF16 R128, R132, R138, R128 ;  /* 0x0000008a8480723c */ /* 0x000fe20000041880 */
[----:B------:R-:W-:-:S07]  /*19c10*/  @!P0 BRA `(.L_x_2072) ;  /* 0x00000a4000008947 */ /* 0x000fce0003800000 */
[----:B------:R-:W-:Y:S01]  /*19c20*/  PLOP3.LUT P0, PT, PT, PT, UP2, 0x40, 0x0 ;  /* 0x000000000000781c */ /* 0x000fe20003f0e828 */
[----:B------:R-:W-:Y:S04]  /*19c30*/  IMAD.MOV.U32 R133, RZ, RZ, c[0x0][0x198] ;  /* 0x00006600ff857624 */ /* 0x000fe800078e00ff */
[----:B------:R-:W-:Y:S05]  /*19c40*/  IMAD.U32 R2, R133, -0x100, RZ ;  /* 0xffffff0085027824 */ /* 0x000fea00078e00ff */
[----:B------:R-:W-:Y:S03]  /*19c50*/  SHF.R.S32.HI R0, RZ, 0x1f, R2 ;  /* 0x0000001fff007819 */ /* 0x000fe60000011402 */
[----:B------:R-:W-:-:S05]  /*19c60*/  @P0 BRA `(.L_x_2073) ;  /* 0x000003f000000947 */ /* 0x000fca0003800000 */
[----:B------:R-:W-:Y:S01]  /*19c70*/  IABS R0, c[0x0][0x2d0] ;  /* 0x0000b40000007a13 */ /* 0x000fe20000000000 */
[----:B------:R-:W-:Y:S03]  /*19c80*/  USHF.L.U32 UR6, UR5, 0x8, URZ ;  /* 0x0000000805067899 */ /* 0x000fe6000800063f */
[----:B------:R-:W1:Y:S01]  /*19c90*/  I2F.RP R138, R0 ;  /* 0x00000000008a7306 */ /* 0x000e620000209400 */
[----:B------:R-:W-:Y:S02]  /*19ca0*/  UIADD3 UR7, UR6, -0x200, URZ ;  /* 0xfffffe0006077890 */ /* 0x000fe4000fffe03f */
[----:B------:R-:W-:Y:S04]  /*19cb0*/  UIADD3 UR6, UR6, -0x100, URZ ;  /* 0xffffff0006067890 */ /* 0x000fe8000fffe03f */
[----:B------:R-:W-:Y:S01]  /*19cc0*/  IMAD.U32 R135, RZ, RZ, UR7 ;  /* 0x00000007ff877e24 */ /* 0x000fe2000f8e00ff */
[----:B------:R-:W-:Y:S01]  /*19cd0*/  ULOP3.LUT UR7, UR7, UR10, URZ, 0x3c, !UPT ;  /* 0x0000000a07077292 */ /* 0x000fe2000f8e3c3f */
[----:B------:R-:W-:Y:S01]  /*19ce0*/  IMAD.U32 R137, RZ, RZ, UR6 ;  /* 0x00000006ff897e24 */ /* 0x000fe2000f8e00ff */
[----:B------:R-:W-:Y:S02]  /*19cf0*/  ULOP3.LUT UR6, UR6, UR10, URZ, 0x3c, !UPT ;  /* 0x0000000a06067292 */ /* 0x000fe4000f8e3c3f */
[----:B------:R-:W-:Y:S02]  /*19d00*/  IABS R135, R135 ;  /* 0x0000008700877213 */ /* 0x000fe40000000000 */
[----:B------:R-:W-:Y:S02]  /*19d10*/  IABS R137, R137 ;  /* 0x0000008900897213 */ /* 0x000fe40000000000 */
[----:B------:R-:W-:Y:S02]  /*19d20*/  ISETP.LE.AND P6, PT, RZ, UR6, PT ;  /* 0x00000006ff007c0c */ /* 0x000fe4000bfc3270 */
        /* <DEDUP_REMOVED lines=9> */
[----:B------:R-:W-:Y:S01]  /*19dc0*/  IMAD.HI.U32 R132, R132, R137, RZ ;  /* 0x0000008984847227 */ /* 0x000fe200078e00ff */
[----:B------:R-:W-:Y:S03]  /*19dd0*/  IADD3 R134, -R2, RZ, RZ ;  /* 0x000000ff02867210 */ /* 0x000fe60007ffe1ff */
        /* <DEDUP_REMOVED lines=23> */
[----:B------:R-:W-:Y:S01]  /*19f50*/  IMAD.IADD R0, R0, 0x1, -R2 ;  /* 0x0000000100007824 */ /* 0x000fe200078e0a02 */
[----:B------:R-:W-:Y:S01]  /*19f60*/  MOV R2, c[0x0][0x2d0] ;  /* 0x0000b40000027a02 */ /* 0x000fe20000000f00 */
[----:B------:R1:W2:Y:S04]  /*19f70*/  LDG.E R132, [R136.64] ;  /* 0x0000000e88847981 */ /* 0x0002a8000c1e1900 */
[----:B------:R-:W-:Y:S01]  /*19f80*/  IMAD R0, R0, R2, -0x100 ;  /* 0xffffff0000007424 */ /* 0x000fe200078e0202 */
[----:B------:R-:W2:Y:S04]  /*19f90*/  LDG.E R134, [R134.64] ;  /* 0x0000000e86867981 */ /* 0x000ea8000c1e1900 */
[----:B------:R-:W-:Y:S05]  /*19fa0*/  SHF.R.S32.HI R2, RZ, 0x1f, R0 ;  /* 0x0000001fff027819 */ /* 0x000fea0000011400 */
[----:B------:R-:W-:Y:S04]  /*19fb0*/  IMAD R2, R2, c[0x0][0x198], RZ ;  /* 0x0000660002027a24 */ /* 0x000fe800078e02ff */
[C---:B------:R-:W-:Y:S02]  /*19fc0*/  IMAD R2, R0.reuse, c[0x0][0x19c], R2 ;  /* 0x0000670000027a24 */ /* 0x040fe400078e0202 */
[----:B-1----:R-:W-:Y:S04]  /*19fd0*/  IMAD.WIDE.U32 R136, R0, c[0x0][0x198], RZ ;  /* 0x0000660000887a25 */ /* 0x002fe800078e00ff */
[----:B------:R-:W-:Y:S02]  /*19fe0*/  IMAD.IADD R137, R137, 0x1, R2 ;  /* 0x0000000189897824 */ /* 0x000fe400078e0202 */
[----:B--2---:R-:W-:Y:S04]  /*19ff0*/  IMAD.IADD R132, R132, 0x1, -R134 ;  /* 0x0000000184847824 */ /* 0x004fe800078e0a86 */
[----:B------:R-:W-:Y:S01]  /*1a000*/  IMAD.WIDE.U32 R136, R132, c[0x0][0x180], R136 ;  /* 0x0000600084887a25 */ /* 0x000fe200078e0088 */
[----:B------:R-:W-:Y:S03]  /*1a010*/  SHF.R.S32.HI R0, RZ, 0x1f, R132 ;  /* 0x0000001fff007819 */ /* 0x000fe60000011484 */
[----:B------:R-:W-:Y:S02]  /*1a020*/  IMAD.MOV.U32 R2, RZ, RZ, R136 ;  /* 0x000000ffff027224 */ /* 0x000fe400078e0088 */
[----:B------:R-:W-:Y:S04]  /*1a030*/  IMAD R0, R0, c[0x0][0x180], RZ ;  /* 0x0000600000007a24 */ /* 0x000fe800078e02ff */
[----:B------:R-:W-:Y:S05]  /*1a040*/  IMAD R0, R132, c[0x0][0x184], R0 ;  /* 0x0000610084007a24 */ /* 0x000fea00078e0200 */
[----:B------:R-:W-:Y:S02]  /*1a050*/  IADD3 R0, R137, R0, RZ ;  /* 0x0000000089007210 */ /* 0x000fe40007ffe0ff */
.L_x_2073:
[----:B------:R1:W-:Y:S01]  /*1a060*/  @P1 STS [R213+0x1000], RZ ;  /* 0x001000ffd5001388 */ /* 0x0003e20000000800 */
[----:B------:R-:W-:Y:S01]  /*1a070*/  @!P1 IMAD.MOV.U32 R141, RZ, RZ, c[0x0][0x19c] ;  /* 0x00006700ff8d9624 */ /* 0x000fe200078e00ff */
[C---:B------:R-:W-:Y:S01]  /*1a080*/  @!P1 LEA R146, P0, R133.reuse, R2, 0x7 ;  /* 0x0000000285929211 */ /* 0x040fe200078038ff */
[----:B------:R-:W-:Y:S01]  /*1a090*/  @!P1 IMAD.MOV.U32 R148, RZ, RZ, R2 ;  /* 0x000000ffff949224 */ /* 0x000fe200078e0002 */
[----:B------:R1:W-:Y:S01]  /*1a0a0*/  @P1 STS [R213+0x1004], RZ ;  /* 0x001004ffd5001388 */ /* 0x0003e20000000800 */
[----:B------:R-:W-:Y:S01]  /*1a0b0*/  @!P1 IMAD.MOV.U32 R149, RZ, RZ, R0 ;  /* 0x000000ffff959224 */ /* 0x000fe200078e0000 */
[C---:B------:R-:W-:Y:S01]  /*1a0c0*/  @!P1 LEA.HI.X R141, R133.reuse, R0, R141, 0x7, P0 ;  /* 0x00000000858d9211 */ /* 0x040fe200000f3c8d */
[----:B------:R-:W-:Y:S01]  /*1a0d0*/  @!P1 IMAD.MOV.U32 R135, RZ, RZ, c[0x0][0x19c] ;  /* 0x00006700ff879624 */ /* 0x000fe200078e00ff */
[----:B------:R1:W-:Y:S01]  /*1a0e0*/  @P1 STS.64 [R213+0x1008], RZ ;  /* 0x001008ffd5001388 */ /* 0x0003e20000000a00 */
[C---:B------:R-:W-:Y:S01]  /*1a0f0*/  @!P1 IMAD.WIDE.U32 R148, R133.reuse, 0x60, R148 ;  /* 0x0000006085949825 */ /* 0x040fe200078e0094 */
[C---:B------:R-:W-:Y:S01]  /*1a100*/  @!P1 LEA R140, P0, R146.reuse, R232, 0x1 ;  /* 0x000000e8928c9211 */ /* 0x040fe200078008ff */
[----:B------:R-:W-:Y:S01]  /*1a110*/  ULDC.64 UR6, c[0x0][0x198] ;  /* 0x0000660000067ab9 */ /* 0x000fe20000000a00 */
[----:B------:R-:W-:Y:S01]  /*1a120*/  @!P1 LEA R134, P2, R133, R2, 0x6 ;  /* 0x0000000285869211 */ /* 0x000fe200078430ff */
[----:B------:R-:W-:Y:S01]  /*1a130*/  @!P1 IMAD R135, R135, 0x60, RZ ;  /* 0x0000006087879824 */ /* 0x000fe200078e02ff */
[-C--:B------:R-:W-:Y:S01]  /*1a140*/  @!P1 LEA.HI.X R141, R146, R233.reuse, R141, 0x1, P0 ;  /* 0x000000e9928d9211 */ /* 0x080fe200000f0c8d */
[----:B------:R-:W-:Y:S01]  /*1a150*/  USHF.L.U32 UR13, UR6, 0x5, URZ ;  /* 0x00000005060d7899 */ /* 0x000fe2000800063f */
[C---:B------:R-:W-:Y:S01]  /*1a160*/  @!P1 LEA R146, P0, R148.reuse, R232, 0x1 ;  /* 0x000000e894929211 */ /* 0x040fe200078008ff */
[----:B------:R-:W-:Y:S01]  /*1a170*/  @!P1 IMAD.IADD R135, R135, 0x1, R149 ;  /* 0x0000000187879824 */ /* 0x000fe200078e0295 */
[----:B------:R-:W-:Y:S01]  /*1a180*/  USHF.L.U64.HI UR7, UR6, UR12, UR7 ;  /* 0x0000000c06077299 */ /* 0x000fe20008010207 */
[----:B------:R-:W-:Y:S01]  /*1a190*/  @!P1 IMAD.MOV.U32 R132, RZ, RZ, c[0x0][0x19c] ;  /* 0x00006700ff849624 */ /* 0x000fe200078e00ff */
[----:B------:R-:W-:Y:S01]  /*1a1a0*/  @!P1 MOV R138, R2 ;  /* 0x00000002008a9202 */ /* 0x000fe20000000f00 */
[----:B------:R-:W-:Y:S01]  /*1a1b0*/  @!P1 IMAD.MOV.U32 R136, RZ, RZ, R2 ;  /* 0x000000ffff889224 */ /* 0x000fe200078e0002 */
[-C--:B------:R-:W-:Y:S01]  /*1a1c0*/  @!P1 LEA.HI.X R147, R148, R233.reuse, R135, 0x1, P0 ;  /* 0x000000e994939211 */ /* 0x080fe200000f0c87 */
[--C-:B------:R-:W-:Y:S01]  /*1a1d0*/  @!P1 IMAD.MOV.U32 R139, RZ, RZ, R0.reuse ;  /* 0x000000ffff8b9224 */ /* 0x100fe200078e0000 */
[C---:B------:R-:W-:Y:S01]  /*1a1e0*/  LEA R148, P0, R2.reuse, R232, 0x1 ;  /* 0x000000e802947211 */ /* 0x040fe200078008ff */
[--C-:B------:R-:W-:Y:S01]  /*1a1f0*/  @!P1 IMAD.MOV.U32 R137, RZ, RZ, R0.reuse ;  /* 0x000000ffff899224 */ /* 0x100fe200078e0000 */
[----:B------:R-:W-:Y:S01]  /*1a200*/  @!P1 MOV R144, R2 ;  /* 0x0000000200909202 */ /* 0x000fe20000000f00 */
[--C-:B------:R-:W-:Y:S01]  /*1a210*/  @!P1 IMAD.MOV.U32 R145, RZ, RZ, R0.reuse ;  /* 0x000000ffff919224 */ /* 0x100fe200078e0000 */
[CC--:B------:R-:W-:Y:S01]  /*1a220*/  LEA.HI.X R149, R2.reuse, R233.reuse, R0, 0x1, P0 ;  /* 0x000000e902957211 */ /* 0x0c0fe200000f0c00 */
[C---:B------:R-:W-:Y:S01]  /*1a230*/  @!P1 IMAD.WIDE.U32 R138, R133.reuse, 0xa0, R138 ;  /* 0x000000a0858a9825 */ /* 0x040fe200078e008a */
[----:B------:R-:W-:Y:S02]  /*1a240*/  @!P1 IADD3 R2, P0, R2, UR13, RZ ;  /* 0x0000000d02029c10 */ /* 0x000fe4000ff1e0ff */
[C---:B------:R-:W-:Y:S01]  /*1a250*/  @!P1 LEA.HI.X R132, R133.reuse, R0, R132, 0x6, P2 ;  /* 0x0000000085849211 */ /* 0x040fe200010f3484 */
[----:B------:R-:W-:Y:S01]  /*1a260*/  @!PT LDS RZ, [RZ] ;  /* 0x00000000fffff984 */ /* 0x000fe20000000800 */
[----:B------:R-:W-:Y:S01]  /*1a270*/  @!PT LDS RZ, [RZ] ;  /* 0x00000000fffff984 */ /* 0x000fe20000000800 */
[----:B------:R-:W-:Y:S01]  /*1a280*/  @!PT LDS RZ, [RZ] ;  /* 0x00000000fffff984 */ /* 0x000fe20000000800 */
[----:B------:R1:W-:Y:S01]  /*1a290*/  @!P1 LDGSTS.E.BYPASS.LTC128B.128 [R213+0x1000], [R148.64] ;  /* 0x0100000094d59fae */ /* 0x0003e2000b901d4e */
[----:B------:R-:W-:Y:S01]  /*1a2a0*/  @!P1 IADD3.X R0, R0, UR7, RZ, P0, !PT ;  /* 0x0000000700009c10 */ /* 0x000fe200087fe4ff */
[C---:B------:R-:W-:Y:S01]  /*1a2b0*/  @!P1 IMAD.WIDE.U32 R136, R133.reuse, 0xc0, R136 ;  /* 0x000000c085889825 */ /* 0x040fe200078e0088 */
[-C--:B------:R-:W-:Y:S01]  /*1a2c0*/  @!P1 LEA R156, P0, R2, R232.reuse, 0x1 ;  /* 0x000000e8029c9211 */ /* 0x080fe200078008ff */
[----:B------:R1:W-:Y:S01]  /*1a2d0*/  @P1 STS.128 [R213+0x1800], RZ ;  /* 0x001800ffd5001388 */ /* 0x0003e20000000c00 */
[-C--:B------:R-:W-:Y:S01]  /*1a2e0*/  @!P1 LEA R142, P2, R134, R232.reuse, 0x1 ;  /* 0x000000e8868e9211 */ /* 0x080fe200078408ff */
[----:B------:R-:W-:Y:S01]  /*1a2f0*/  @!P1 IMAD.WIDE.U32 R144, R133, 0xe0, R144 ;  /* 0x000000e085909825 */ /* 0x000fe200078e0090 */
[-C--:B------:R-:W-:Y:S02]  /*1a300*/  @!P1 LEA.HI.X R157, R2, R233.reuse, R0, 0x1, P0 ;  /* 0x000000e9029d9211 */ /* 0x080fe400000f0c00 */
[-C--:B------:R-:W-:Y:S01]  /*1a310*/  @!P1 LEA.HI.X R143, R134, R233.reuse, R132, 0x1, P2 ;  /* 0x000000e9868f9211 */ /* 0x080fe200010f0c84 */
[----:B------:R-:W-:Y:S01]  /*1a320*/  @!P1 IMAD.MOV.U32 R134, RZ, RZ, c[0x0][0x19c] ;  /* 0x00006700ff869624 */ /* 0x000fe200078e00ff */
[-C--:B------:R-:W-:Y:S01]  /*1a330*/  @!P1 LEA R154, P4, R138, R232.reuse, 0x1 ;  /* 0x000000e88a9a9211 */ /* 0x080fe200078808ff */
[----:B------:R-:W-:Y:S01]  /*1a340*/  @!PT LDS RZ, [RZ] ;  /* 0x00000000fffff984 */ /* 0x000fe20000000800 */
[----:B------:R-:W-:Y:S01]  /*1a350*/  @!PT LDS RZ, [RZ] ;  /* 0x00000000fffff984 */ /* 0x000fe20000000800 */
[----:B------:R-:W-:Y:S01]  /*1a360*/  @!PT LDS RZ, [RZ] ;  /* 0x00000000fffff984 */ /* 0x000fe20000000800 */
[----:B------:R1:W-:Y:S01]  /*1a370*/  @!P1 LDGSTS.E.BYPASS.LTC128B.128 [R213+0x1800], [R156.64] ;  /* 0x018000009cd59fae */ /* 0x0003e2000b901d4e */
[-C--:B------:R-:W-:Y:S01]  /*1a380*/  @!P1 LEA R152, P3, R136, R232.reuse, 0x1 ;  /* 0x000000e888989211 */ /* 0x080fe200078608ff */
[----:B------:R-:W-:Y:S01]  /*1a390*/  @!P1 IMAD R134, R134, 0xa0, RZ ;  /* 0x000000a086869824 */ /* 0x000fe200078e02ff */
[----:B------:R-:W-:Y:S01]  /*1a3a0*/  @!P1 LEA R150, P2, R144, R232, 0x1 ;  /* 0x000000e890969211 */ /* 0x000fe200078408ff */
[----:B------:R1:W-:Y:S01]  /*1a3b0*/  @P1 STS.128 [R213+0x2000], RZ ;  /* 0x002000ffd5001388 */ /* 0x0003e20000000c00 */
[----:B------:R-:W-:Y:S01]  /*1a3c0*/  @!P1 MOV R133, c[0x0][0x19c] ;  /* 0x0000670000859a02 */ /* 0x000fe20000000f00 */
[----:B------:R-:W-:Y:S02]  /*1a3d0*/  @!P1 IMAD.IADD R134, R134, 0x1, R139 ;  /* 0x0000000186869824 */ /* 0x000fe400078e028b */
[----:B------:R-:W-:Y:S01]  /*1a3e0*/  @!PT LDS RZ, [RZ] ;  /* 0x00000000fffff984 */ /* 0x000fe20000000800 */
[----:B------:R-:W-:Y:S01]  /*1a3f0*/  @!PT LDS RZ, [RZ] ;  /* 0x00000000fffff984 */ /* 0x000fe20000000800 */
[----:B------:R-:W-:Y:S01]  /*1a400*/  @!PT LDS RZ, [RZ] ;  /* 0x00000000fffff984 */ /* 0x000fe20000000800 */
[----:B------:R1:W-:Y:S01]  /*1a410*/  @!P1 LDGSTS.E.BYPASS.LTC128B.128 [R213+0x2000], [R142.64] ;  /* 0x020000008ed59fae */ /* 0x0003e2000b901d4e */
[----:B------:R-:W-:Y:S02]  /*1a420*/  @!P1 IMAD.MOV.U32 R132, RZ, RZ, c[0x0][0x19c] ;  /* 0x00006700ff849624 */ /* 0x000fe400078e00ff */
[----:B------:R-:W-:Y:S01]  /*1a430*/  @!P1 LEA.HI.X R155, R138, R233, R134, 0x1, P4 ;  /* 0x000000e98a9b9211 */ /* 0x000fe200020f0c86 */
[----:B------:R1:W-:Y:S01]  /*1a440*/  @P1 STS.128 [R213+0x2800], RZ ;  /* 0x002800ffd5001388 */ /* 0x0003e20000000c00 */
[----:B------:R-:W-:Y:S02]  /*1a450*/  @!P1 IMAD R133, R133, 0xc0, RZ ;  /* 0x000000c085859824 */ /* 0x000fe400078e02ff */
[----:B------:R-:W-:Y:S01]  /*1a460*/  @!P1 IMAD R132, R132, 0xe0, RZ ;  /* 0x000000e084849824 */ /* 0x000fe200078e02ff */
[----:B------:R-:W-:Y:S01]  /*1a470*/  @!PT LDS RZ, [RZ] ;  /* 0x00000000fffff984 */ /* 0x000fe20000000800 */
[----:B------:R-:W-:Y:S01]  /*1a480*/  @!PT LDS RZ, [RZ] ;  /* 0x00000000fffff984 */ /* 0x000fe20000000800 */
[----:B------:R-:W-:Y:S01]  /*1a490*/  @!PT LDS RZ, [RZ] ;  /* 0x00000000fffff984 */ /* 0x000fe20000000800 */
[----:B------:R1:W-:Y:S01]  /*1a4a0*/  @!P1 LDGSTS.E.BYPASS.LTC128B.128 [R213+0x2800], [R146.64] ;  /* 0x0280000092d59fae */ /* 0x0003e2000b901d4e */
[----:B------:R-:W-:Y:S02]  /*1a4b0*/  @!P1 IMAD.IADD R133, R133, 0x1, R137 ;  /* 0x0000000185859824 */ /* 0x000fe400078e0289 */
[----:B------:R-:W-:Y:S01]  /*1a4c0*/  IMAD.MOV.U32 R232, RZ, RZ, R148 ;  /* 0x000000ffffe87224 */ /* 0x000fe200078e0094 */
[----:B------:R1:W-:Y:S01]  /*1a4d0*/  @P1 STS.128 [R213+0x3000], RZ ;  /* 0x003000ffd5001388 */ /* 0x0003e20000000c00 */
[----:B------:R-:W-:Y:S02]  /*1a4e0*/  @!P1 IADD3 R132, R132, R145, RZ ;  /* 0x0000009184849210 */ /* 0x000fe40007ffe0ff */
[-C--:B------:R-:W-:Y:S01]  /*1a4f0*/  @!P1 LEA.HI.X R153, R136, R233.reuse, R133, 0x1, P3 ;  /* 0x000000e988999211 */ /* 0x080fe200018f0c85 */
        /* <DEDUP_REMOVED lines=22> */
.L_x_2072:
[----:B------:R-:W-:Y:S02]  /*1a660*/  UIADD3 UR6, UR5, -0x1, URZ ;  /* 0xffffffff05067890 */ /* 0x000fe4000fffe03f */
[----:B------:R-:W-:Y:S04]  /*1a670*/  UISETP.GT.AND UP0, UPT, UR5, 0x1, UPT ;  /* 0x000000010500788c */ /* 0x000fe8000bf04270 */
[----:B------:R-:W-:Y:S01]  /*1a680*/  MOV R0, UR6 ;  /* 0x0000000600007c02 */ /* 0x000fe20008000f00 */
[----:B------:R-:W-:Y:S03]  /*1a690*/  UMOV UR5, UR6 ;  /* 0x0000000600057c82 */ /* 0x000fe60008000000 */
[----:B------:R-:W-:Y:S04]  /*1a6a0*/  LEA R166, R0, R210, 0x8 ;  /* 0x000000d200a67211 */ /* 0x000fe800078e40ff */
[----:B------:R-:W2:Y:S01]  /*1a6b0*/  I2F R0, R166 ;  /* 0x000000a600007306 */ /* 0x000ea20000201400 */
[C---:B------:R-:W-:Y:S02]  /*1a6c0*/  IADD3 R132, R166.reuse, 0x8, RZ ;  /* 0x00000008a6847810 */ /* 0x040fe40007ffe0ff */
[C---:B------:R-:W-:Y:S02]  /*1a6d0*/  IADD3 R133, R166.reuse, 0x9, RZ ;  /* 0x00000009a6857810 */ /* 0x040fe40007ffe0ff */
[C---:B------:R-:W-:Y:S02]  /*1a6e0*/  IADD3 R134, R166.reuse, 0x10, RZ ;  /* 0x00000010a6867810 */ /* 0x040fe40007ffe0ff */
[C---:B------:R-:W-:Y:S02]  /*1a6f0*/  IADD3 R135, R166.reuse, 0x11, RZ ;  /* 0x00000011a6877810 */ /* 0x040fe40007ffe0ff */
[C---:B------:R-:W-:Y:S01]  /*1a700*/  IADD3 R136, R166.reuse, 0x18, RZ ;  /* 0x00000018a6887810 */ /* 0x040fe20007ffe0ff */
[----:B------:R-:W-:Y:S01]  /*1a710*/  I2F R132, R132 ;  /* 0x0000008400847306 */ /* 0x000fe20000201400 */
[C---:B------:R-:W-:Y:S02]  /*1a720*/  IADD3 R137, R166.reuse, 0x19, RZ ;  /* 0x00000019a6897810 */ /* 0x040fe40007ffe0ff */
[C---:B-1----:R-:W-:Y:S02]  /*1a730*/  IADD3 R149, R166.reuse, 0x49, RZ ;  /* 0x00000049a6957810 */ /* 0x042fe40007ffe0ff */
        /* <DEDUP_REMOVED lines=32> */
[----:B------:R-:W-:Y:S01]  /*1a940*/  IADD3 R161, R166, 0x79, RZ ;  /* 0x00000079a6a17810 */ /* 0x000fe20007ffe0ff */
        /* <DEDUP_REMOVED lines=27> */
[----:B------:R-:W3:Y:S10]  /*1ab00*/  I2F R164, R164 ;  /* 0x000000a400a47306 */ /* 0x000ef40000201400 */
[----:B------:R-:W5:Y:S01]  /*1ab10*/  I2F R165, R165 ;  /* 0x000000a500a57306 */ /* 0x000f620000201400 */
[C---:B--2---:R-:W-:Y:S02]  /*1ab20*/  FFMA.FTZ R4, R0.reuse, UR4, R4 ;  /* 0x0000000400047c23 */ /* 0x044fe40008010004 */
[----:B------:R-:W-:Y:S01]  /*1ab30*/  FFMA.FTZ R6, R0, UR4, R6 ;  /* 0x0000000400067c23 */ /* 0x000fe20008010006 */
[----:B------:R-:W-:Y:S01]  /*1ab40*/  IADD3 R0, R166, 0x90, RZ ;  /* 0x00000090a6007810 */ /* 0x000fe20007ffe0ff */
[C---:B-1----:R-:W-:Y:S02]  /*1ab50*/  FFMA.FTZ R5, R2.reuse, UR4, R5 ;  /* 0x0000000402057c23 */ /* 0x042fe40008010005 */
[----:B------:R-:W-:Y:S01]  /*1ab60*/  FFMA.FTZ R7, R2, UR4, R7 ;  /* 0x0000000402077c23 */ /* 0x000fe20008010007 */
[----:B------:R-:W-:Y:S01]  /*1ab70*/  FMNMX.FTZ R2, R4, R212, !PT ;  /* 0x000000d404027209 */ /* 0x000fe20007810000 */
[C---:B------:R-:W-:Y:S01]  /*1ab80*/  FFMA.FTZ R8, R132.reuse, UR4, R8 ;  /* 0x0000000484087c23 */ /* 0x040fe20008010008 */
[----:B------:R-:W1:Y:S01]  /*1ab90*/  I2F R0, R0 ;  /* 0x0000000000007306 */ /* 0x000e620000201400 */
        /* <DEDUP_REMOVED lines=74> */
[C---:B------:R-:W-:Y:S01]  /*1b040*/  FFMA.FTZ R45, R151.reuse, UR4, R45 ;  /* 0x00000004972d7c23 */ /* 0x040fe2000801002d */
[----:B------:R-:W-:Y:S01]  /*1b050*/  I2F R139, R139 ;  /* 0x0000008b008b7306 */ /* 0x000fe20000201400 */
        /* <DEDUP_REMOVED lines=8> */
[----:B------:R-:W-:Y:S01]  /*1b0e0*/  FMNMX.FTZ R142, R46, R141, !PT ;  /* 0x0000008d2e8e7209 */ /* 0x000fe20007810000 */
[----:B------:R-:W-:Y:S01]  /*1b0f0*/  I2F R140, R140 ;  /* 0x0000008c008c7306 */ /* 0x000fe20000201400 */
        /* <DEDUP_REMOVED lines=8> */
[----:B------:R-:W-:Y:S01]  /*1b180*/  FFMA.FTZ R55, R155, UR4, R55 ;  /* 0x000000049b377c23 */ /* 0x000fe20008010037 */
[----:B------:R-:W-:Y:S01]  /*1b190*/  I2F R141, R141 ;  /* 0x0000008d008d7306 */ /* 0x000fe20000201400 */
        /* <DEDUP_REMOVED lines=9> */
[----:B------:R-:W-:Y:S01]  /*1b230*/  I2F R142, R142 ;  /* 0x0000008e008e7306 */ /* 0x000fe20000201400 */
        /* <DEDUP_REMOVED lines=36> */
[----:B-1----:R-:W-:Y:S01]  /*1b480*/  FFMA.FTZ R76, R0, UR4, R76 ;  /* 0x00000004004c7c23 */ /* 0x002fe2000801004c */
[----:B------:R-:W-:Y:S01]  /*1b490*/  IADD3 R147, R166, 0xd1, RZ ;  /* 0x000000d1a6937810 */ /* 0x000fe20007ffe0ff */
[----:B------:R-:W-:Y:S01]  /*1b4a0*/  FFMA.FTZ R78, R0, UR4, R78 ;  /* 0x00000004004e7c23 */ /* 0x000fe2000801004e */
[----:B------:R-:W-:Y:S01]  /*1b4b0*/  I2F R146, R146 ;  /* 0x0000009200927306 */ /* 0x000fe20000201400 */
[----:B------:R-:W-:Y:S02]  /*1b4c0*/  FMNMX.FTZ R148, R71, R148, !PT ;  /* 0x0000009447947209 */ /* 0x000fe40007810000 */
[----:B------:R-:W-:Y:S02]  /*1b4d0*/  FMNMX.FTZ R169, R60, R169, !PT ;  /* 0x000000a93ca97209 */ /* 0x000fe40007810000 */
[----:B------:R-:W-:Y:S02]  /*1b4e0*/  FMNMX.FTZ R148, R74, R148, !PT ;  /* 0x000000944a947209 */ /* 0x000fe40007810000 */
[----:B------:R-:W-:Y:S02]  /*1b4f0*/  FMNMX.FTZ R169, R61, R169, !PT ;  /* 0x000000a93da97209 */ /* 0x000fe40007810000 */
[----:B------:R-:W-:Y:S01]  /*1b500*/  FMNMX.FTZ R148, R75, R148, !PT ;  /* 0x000000944b947209 */ /* 0x000fe20007810000 */
[----:B------:R-:W-:Y:S01]  /*1b510*/  I2F R0, R147 ;  /* 0x0000009300007306 */ /* 0x000fe20000201400 */
[----:B------:R-:W-:Y:S02]  /*1b520*/  FMNMX.FTZ R169, R64, R169, !PT ;  /* 0x000000a940a97209 */ /* 0x000fe40007810000 */
[----:B------:R-:W-:Y:S02]  /*1b530*/  FMNMX.FTZ R148, R78, R148, !PT ;  /* 0x000000944e947209 */ /* 0x000fe40007810000 */
[----:B------:R-:W-:Y:S02]  /*1b540*/  FMNMX.FTZ R169, R65, R169, !PT ;  /* 0x000000a941a97209 */ /* 0x000fe40007810000 */
[----:B------:R-:W-:Y:S02]  /*1b550*/  IADD3 R137, R166, 0xa9, RZ ;  /* 0x000000a9a6897810 */ /* 0x000fe40007ffe0ff */
[----:B------:R-:W-:Y:S02]  /*1b560*/  FMNMX.FTZ R169, R68, R169, !PT ;  /* 0x000000a944a97209 */ /* 0x000fe40007810000 */
[C---:B------:R-:W-:Y:S02]  /*1b570*/  IADD3 R138, R166.reuse, 0xb0, RZ ;  /* 0x000000b0a68a7810 */ /* 0x040fe40007ffe0ff */
[----:B------:R-:W-:Y:S01]  /*1b580*/  I2F R137, R137 ;  /* 0x0000008900897306 */ /* 0x000fe20000201400 */
[----:B------:R-:W-:Y:S02]  /*1b590*/  FMNMX.FTZ R169, R69, R169, !PT ;  /* 0x000000a945a97209 */ /* 0x000fe40007810000 */
[----:B------:R-:W-:Y:S02]  /*1b5a0*/  IADD3 R2, R166, 0x91, RZ ;  /* 0x00000091a6027810 */ /* 0x000fe40007ffe0ff */
[----:B------:R-:W-:Y:S02]  /*1b5b0*/  FMNMX.FTZ R169, R72, R169, !PT ;  /* 0x000000a948a97209 */ /* 0x000fe40007810000 */
[C---:B------:R-:W-:Y:S02]  /*1b5c0*/  IADD3 R132, R166.reuse, 0x98, RZ ;  /* 0x00000098a6847810 */ /* 0x040fe40007ffe0ff */
[----:B------:R-:W-:Y:S01]  /*1b5d0*/  FMNMX.FTZ R169, R73, R169, !PT ;  /* 0x000000a949a97209 */ /* 0x000fe20007810000 */
[----:B------:R-:W1:Y:S01]  /*1b5e0*/  I2F R2, R2 ;  /* 0x0000000200027306 */ /* 0x000e620000201400 */
[----:B------:R-:W-:Y:S02]  /*1b5f0*/  IADD3 R133, R166, 0x99, RZ ;  /* 0x00000099a6857810 */ /* 0x000fe40007ffe0ff */
[----:B------:R-:W-:Y:S02]  /*1b600*/  FMNMX.FTZ R169, R76, R169, !PT ;  /* 0x000000a94ca97209 */ /* 0x000fe40007810000 */
[C---:B------:R-:W-:Y:S02]  /*1b610*/  IADD3 R135, R166.reuse, 0xa1, RZ ;  /* 0x000000a1a6877810 */ /* 0x040fe40007ffe0ff */
[C---:B------:R-:W-:Y:S02]  /*1b620*/  IADD3 R136, R166.reuse, 0xa8, RZ ;  /* 0x000000a8a6887810 */ /* 0x040fe40007ffe0ff */
[----:B------:R-:W-:Y:S01]  /*1b630*/  IADD3 R134, R166, 0xa0, RZ ;  /* 0x000000a0a6867810 */ /* 0x000fe20007ffe0ff */
[----:B------:R-:W2:Y:S10]  /*1b640*/  I2F R132, R132 ;  /* 0x0000008400847306 */ /* 0x000eb40000201400 */
[----:B------:R-:W3:Y:S01]  /*1b650*/  I2F R133, R133 ;  /* 0x0000008500857306 */ /* 0x000ee20000201400 */
[C---:B-1----:R-:W-:Y:S02]  /*1b660*/  FFMA.FTZ R77, R2.reuse, UR4, R77 ;  /* 0x00000004024d7c23 */ /* 0x042fe4000801004d */
[----:B------:R-:W-:Y:S01]  /*1b670*/  FFMA.FTZ R79, R2, UR4, R79 ;  /* 0x00000004024f7c23 */ /* 0x000fe2000801004f */
[----:B------:R-:W-:Y:S02]  /*1b680*/  IADD3 R2, R166, 0xd8, RZ ;  /* 0x000000d8a6027810 */ /* 0x000fe40007ffe0ff */
[----:B------:R-:W-:Y:S04]  /*1b690*/  FMNMX.FTZ R169, R77, R169, !PT ;  /* 0x000000a94da97209 */ /* 0x000fe80007810000 */
[----:B------:R-:W1:Y:S01]  /*1b6a0*/  I2F R134, R134 ;  /* 0x0000008600867306 */ /* 0x000e620000201400 */
[----:B------:R-:W-:Y:S01]  /*1b6b0*/  FMNMX.FTZ R148, R79, R148, !PT ;  /* 0x000000944f947209 */ /* 0x000fe20007810000 */
[C---:B--2---:R-:W-:Y:S02]  /*1b6c0*/  FFMA.FTZ R80, R132.reuse, UR4, R80 ;  /* 0x0000000484507c23 */ /* 0x044fe40008010050 */
[----:B------:R-:W-:Y:S01]  /*1b6d0*/  FFMA.FTZ R82, R132, UR4, R82 ;  /* 0x0000000484527c23 */ /* 0x000fe20008010052 */
[----:B------:R-:W-:Y:S02]  /*1b6e0*/  IADD3 R132, R166, 0xd9, RZ ;  /* 0x000000d9a6847810 */ /* 0x000fe40007ffe0ff */
[----:B------:R-:W-:Y:S03]  /*1b6f0*/  FMNMX.FTZ R169, R80, R169, !PT ;  /* 0x000000a950a97209 */ /* 0x000fe60007810000 */
[----:B------:R-:W2:Y:S01]  /*1b700*/  I2F R135, R135 ;  /* 0x0000008700877306 */ /* 0x000ea20000201400 */
[----:B------:R-:W-:Y:S01]  /*1b710*/  FMNMX.FTZ R148, R82, R148, !PT ;  /* 0x0000009452947209 */ /* 0x000fe20007810000 */
[C---:B---3--:R-:W-:Y:S02]  /*1b720*/  FFMA.FTZ R81, R133.reuse, UR4, R81 ;  /* 0x0000000485517c23 */ /* 0x048fe40008010051 */
[----:B------:R-:W-:Y:S01]  /*1b730*/  FFMA.FTZ R83, R133, UR4, R83 ;  /* 0x0000000485537c23 */ /* 0x000fe20008010053 */
[----:B------:R-:W-:Y:S02]  /*1b740*/  IADD3 R133, R166, 0xe0, RZ ;  /* 0x000000e0a6857810 */ /* 0x000fe40007ffe0ff */
[----:B------:R-:W-:Y:S03]  /*1b750*/  FMNMX.FTZ R169, R81, R169, !PT ;  /* 0x000000a951a97209 */ /* 0x000fe60007810000 */
[----:B------:R-:W3:Y:S01]  /*1b760*/  I2F R136, R136 ;  /* 0x0000008800887306 */ /* 0x000ee20000201400 */
[----:B------:R-:W-:Y:S01]  /*1b770*/  FMNMX.FTZ R148, R83, R148, !PT ;  /* 0x0000009453947209 */ /* 0x000fe20007810000 */
[C---:B-1----:R-:W-:Y:S02]  /*1b780*/  FFMA.FTZ R84, R134.reuse, UR4, R84 ;  /* 0x0000000486547c23 */ /* 0x042fe40008010054 */
[----:B------:R-:W-:Y:S01]  /*1b790*/  FFMA.FTZ R86, R134, UR4, R86 ;  /* 0x0000000486567c23 */ /* 0x000fe20008010056 */
[----:B------:R-:W-:Y:S02]  /*1b7a0*/  IADD3 R134, R166, 0xe1, RZ ;  /* 0x000000e1a6867810 */ /* 0x000fe40007ffe0ff */
[----:B------:R-:W-:Y:S03]  /*1b7b0*/  FMNMX.FTZ R169, R84, R169, !PT ;  /* 0x000000a954a97209 */ /* 0x000fe60007810000 */
        /* <DEDUP_REMOVED lines=10> */
[----:B------:R-:W-:Y:S01]  /*1b860*/  IADD3 R136, R166, 0xe9, RZ ;  /* 0x000000e9a6887810 */ /* 0x000fe20007ffe0ff */
[C---:B------:R-:W-:Y:S01]  /*1b870*/  FFMA.FTZ R89, R137.reuse, UR4, R89 ;  /* 0x0000000489597c23 */ /* 0x040fe20008010059 */
[----:B------:R-:W-:Y:S03]  /*1b880*/  FMNMX.FTZ R169, R88, R169, !PT ;  /* 0x000000a958a97209 */ /* 0x000fe60007810000 */
[----:B------:R-:W3:Y:S01]  /*1b890*/  I2F R132, R132 ;  /* 0x0000008400847306 */ /* 0x000ee20000201400 */
[----:B------:R-:W-:Y:S01]  /*1b8a0*/  FFMA.FTZ R91, R137, UR4, R91 ;  /* 0x00000004895b7c23 */ /* 0x000fe2000801005b */
[----:B------:R-:W-:Y:S01]  /*1b8b0*/  IADD3 R137, R166, 0xf0, RZ ;  /* 0x000000f0a6897810 */ /* 0x000fe20007ffe0ff */
[C---:B-1----:R-:W-:Y:S01]  /*1b8c0*/  FFMA.FTZ R92, R138.reuse, UR4, R92 ;  /* 0x000000048a5c7c23 */ /* 0x042fe2000801005c */
[----:B------:R-:W-:Y:S01]  /*1b8d0*/  FMNMX.FTZ R169, R89, R169, !PT ;  /* 0x000000a959a97209 */ /* 0x000fe20007810000 */
[----:B------:R-:W-:Y:S01]  /*1b8e0*/  FFMA.FTZ R94, R138, UR4, R94 ;  /* 0x000000048a5e7c23 */ /* 0x000fe2000801005e */
[----:B------:R-:W-:Y:S01]  /*1b8f0*/  IADD3 R138, R166, 0xf1, RZ ;  /* 0x000000f1a68a7810 */ /* 0x000fe20007ffe0ff */
[C---:B------:R-:W-:Y:S01]  /*1b900*/  FFMA.FTZ R93, R139.reuse, UR4, R93 ;  /* 0x000000048b5d7c23 */ /* 0x040fe2000801005d */
[----:B------:R-:W-:Y:S02]  /*1b910*/  FMNMX.FTZ R148, R90, R148, !PT ;  /* 0x000000945a947209 */ /* 0x000fe40007810000 */
[----:B------:R-:W1:Y:S01]  /*1b920*/  I2F R133, R133 ;  /* 0x0000008500857306 */ /* 0x000e620000201400 */
        /* <DEDUP_REMOVED lines=9> */
[----:B------:R-:W4:Y:S01]  /*1b9c0*/  I2F R134, R134 ;  /* 0x0000008600867306 */ /* 0x000f220000201400 */
        /* <DEDUP_REMOVED lines=8> */
[----:B------:R-:W-:Y:S01]  /*1ba50*/  LDSM.16.MT88.4 R140, [R234+0x5000] ;  /* 0x00500000ea8c783b */ /* 0x000fe20000004200 */
[----:B------:R-:W5:Y:S01]  /*1ba60*/  I2F R135, R135 ;  /* 0x0000008700877306 */ /* 0x000f620000201400 */
        /* <DEDUP_REMOVED lines=15> */
[----:B------:R-:W-:Y:S01]  /*1bb60*/  IADD3 R0, R166, 0xf8, RZ ;  /* 0x000000f8a6007810 */ /* 0x000fe20007ffe0ff */
[C---:B--2---:R-:W-:Y:S01]  /*1bb70*/  FFMA.FTZ R112, R2.reuse, UR4, R112 ;  /* 0x0000000402707c23 */ /* 0x044fe20008010070 */
[----:B------:R-:W-:Y:S01]  /*1bb80*/  FMNMX.FTZ R169, R105, R169, !PT ;  /* 0x000000a969a97209 */ /* 0x000fe20007810000 */
[----:B------:R-:W-:Y:S01]  /*1bb90*/  FFMA.FTZ R114, R2, UR4, R114 ;  /* 0x0000000402727c23 */ /* 0x000fe20008010072 */
[----:B------:R-:W2:Y:S01]  /*1bba0*/  I2F R137, R137 ;  /* 0x0000008900897306 */ /* 0x000ea20000201400 */
[----:B---3--:R-:W-:Y:S01]  /*1bbb0*/  FFMA.FTZ R113, R132, UR4, R113 ;  /* 0x0000000484717c23 */ /* 0x008fe20008010071 */
[----:B------:R-:W-:Y:S01]  /*1bbc0*/  FMNMX.FTZ R169, R108, R169, !PT ;  /* 0x000000a96ca97209 */ /* 0x000fe20007810000 */
[----:B------:R-:W-:Y:S01]  /*1bbd0*/  FFMA.FTZ R115, R132, UR4, R115 ;  /* 0x0000000484737c23 */ /* 0x000fe20008010073 */
[----:B------:R-:W-:Y:S01]  /*1bbe0*/  IADD3 R2, R166, 0xf9, RZ ;  /* 0x000000f9a6027810 */ /* 0x000fe20007ffe0ff */
[----:B-1----:R-:W-:Y:S01]  /*1bbf0*/  FFMA.FTZ R116, R133, UR4, R116 ;  /* 0x0000000485747c23 */ /* 0x002fe20008010074 */
[----:B------:R-:W-:Y:S01]  /*1bc00*/  FMNMX.FTZ R169, R109, R169, !PT ;  /* 0x000000a96da97209 */ /* 0x000fe20007810000 */
[----:B------:R-:W-:Y:S01]  /*1bc10*/  FFMA.FTZ R118, R133, UR4, R118 ;  /* 0x0000000485767c23 */ /* 0x000fe20008010076 */
[----:B------:R-:W-:Y:S01]  /*1bc20*/  FMNMX.FTZ R148, R106, R148, !PT ;  /* 0x000000946a947209 */ /* 0x000fe20007810000 */
[C---:B----4-:R-:W-:Y:S01]  /*1bc30*/  FFMA.FTZ R117, R134.reuse, UR4, R117 ;  /* 0x0000000486757c23 */ /* 0x050fe20008010075 */
[----:B------:R-:W1:Y:S01]  /*1bc40*/  I2F R138, R138 ;  /* 0x0000008a008a7306 */ /* 0x000e620000201400 */
[----:B------:R-:W-:Y:S01]  /*1bc50*/  FFMA.FTZ R119, R134, UR4, R119 ;  /* 0x0000000486777c23 */ /* 0x000fe20008010077 */
[----:B------:R-:W-:Y:S01]  /*1bc60*/  FMNMX.FTZ R169, R112, R169, !PT ;  /* 0x000000a970a97209 */ /* 0x000fe20007810000 */
[----:B-----5:R-:W-:Y:S01]  /*1bc70*/  FFMA.FTZ R120, R135, UR4, R120 ;  /* 0x0000000487787c23 */ /* 0x020fe20008010078 */
[----:B------:R-:W-:Y:S01]  /*1bc80*/  FMNMX.FTZ R148, R107, R148, !PT ;  /* 0x000000946b947209 */ /* 0x000fe20007810000 */
[----:B------:R-:W-:Y:S01]  /*1bc90*/  FFMA.FTZ R122, R135, UR4, R122 ;  /* 0x00000004877a7c23 */ /* 0x000fe2000801007a */
[----:B------:R-:W-:Y:S01]  /*1bca0*/  FMNMX.FTZ R169, R113, R169, !PT ;  /* 0x000000a971a97209 */ /* 0x000fe20007810000 */
[----:B------:R-:W-:Y:S01]  /*1bcb0*/  FFMA.FTZ R121, R136, UR4, R121 ;  /* 0x0000000488797c23 */ /* 0x000fe20008010079 */
[----:B------:R-:W-:Y:S01]  /*1bcc0*/  FMNMX.FTZ R148, R110, R148, !PT ;  /* 0x000000946e947209 */ /* 0x000fe20007810000 */
[----:B------:R-:W-:Y:S01]  /*1bcd0*/  FFMA.FTZ R123, R136, UR4, R123 ;  /* 0x00000004887b7c23 */ /* 0x000fe2000801007b */
[----:B------:R-:W3:Y:S01]  /*1bce0*/  I2F R0, R0 ;  /* 0x0000000000007306 */ /* 0x000ee20000201400 */
[----:B------:R-:W-:Y:S02]  /*1bcf0*/  FMNMX.FTZ R169, R116, R169, !PT ;  /* 0x000000a974a97209 */ /* 0x000fe40007810000 */
[----:B------:R-:W-:Y:S01]  /*1bd00*/  FMNMX.FTZ R148, R111, R148, !PT ;  /* 0x000000946f947209 */ /* 0x000fe20007810000 */
[----:B--2---:R-:W-:Y:S01]  /*1bd10*/  FFMA.FTZ R124, R137, UR4, R124 ;  /* 0x00000004897c7c23 */ /* 0x004fe2000801007c */
[----:B------:R-:W-:Y:S01]  /*1bd20*/  FMNMX.FTZ R169, R117, R169, !PT ;  /* 0x000000a975a97209 */ /* 0x000fe20007810000 */
[----:B------:R-:W-:Y:S01]  /*1bd30*/  FFMA.FTZ R126, R137, UR4, R126 ;  /* 0x00000004897e7c23 */ /* 0x000fe2000801007e */
[----:B------:R-:W-:Y:S02]  /*1bd40*/  FMNMX.FTZ R148, R114, R148, !PT ;  /* 0x0000009472947209 */ /* 0x000fe40007810000 */
[----:B------:R-:W-:Y:S01]  /*1bd50*/  FMNMX.FTZ R169, R120, R169, !PT ;  /* 0x000000a978a97209 */ /* 0x000fe20007810000 */
[----:B------:R-:W2:Y:S01]  /*1bd60*/  I2F R2, R2 ;  /* 0x0000000200027306 */ /* 0x000ea20000201400 */
        /* <DEDUP_REMOVED lines=8> */
[----:B------:R-:W-:Y:S01]  /*1bdf0*/  FMNMX.FTZ R148, R122, R148, !PT ;  /* 0x000000947a947209 */ /* 0x000fe20007810000 */
[C---:B---3--:R-:W-:Y:S02]  /*1be00*/  FFMA.FTZ R128, R0.reuse, UR4, R128 ;  /* 0x0000000400807c23 */ /* 0x048fe40008010080 */
[----:B------:R-:W-:Y:S01]  /*1be10*/  FFMA.FTZ R130, R0, UR4, R130 ;  /* 0x0000000400827c23 */ /* 0x000fe20008010082 */
[----:B------:R-:W-:Y:S02]  /*1be20*/  FMNMX.FTZ R148, R123, R148, !PT ;  /* 0x000000947b947209 */ /* 0x000fe40007810000 */
[----:B------:R-:W-:Y:S02]  /*1be30*/  FMNMX.FTZ R132, R128, R169, !PT ;  /* 0x000000a980847209 */ /* 0x000fe40007810000 */
[----:B------:R-:W-:Y:S01]  /*1be40*/  FMNMX.FTZ R0, R126, R148, !PT ;  /* 0x000000947e007209 */ /* 0x000fe20007810000 */
[C---:B--2---:R-:W-:Y:S03]  /*1be50*/  FFMA.FTZ R129, R2.reuse, UR4, R129 ;  /* 0x0000000402817c23 */ /* 0x044fe60008010081 */
[----:B------:R-:W-:Y:S01]  /*1be60*/  FMNMX.FTZ R0, R127, R0, !PT ;  /* 0x000000007f007209 */ /* 0x000fe20007810000 */
[----:B------:R-:W-:Y:S01]  /*1be70*/  FFMA.FTZ R131, R2, UR4, R131 ;  /* 0x0000000402837c23 */ /* 0x000fe20008010083 */
[----:B------:R-:W-:Y:S02]  /*1be80*/  FMNMX.FTZ R132, R129, R132, !PT ;  /* 0x0000008481847209 */ /* 0x000fe40007810000 */
[----:B------:R-:W-:Y:S03]  /*1be90*/  FMNMX.FTZ R0, R130, R0, !PT ;  /* 0x0000000082007209 */ /* 0x000fe60007810000 */
[----:B------:R-:W1:Y:S01]  /*1bea0*/  SHFL.BFLY PT, R133, R132, 0x2, 0x1f ;  /* 0x0c401f0084857f89 */ /* 0x000e6200000e0000 */
[----:B------:R-:W-:Y:S07]  /*1beb0*/  FMNMX.FTZ R0, R131, R0, !PT ;  /* 0x0000000083007209 */ /* 0x000fee0007810000 */
        /* <DEDUP_REMOVED lines=10> */
[----:B------:R-:W-:Y:S04]  /*1bf60*/  FMUL.FTZ R0, R133, c[0x0][0x23c] ;  /* 0x00008f0085007a20 */ /* 0x000fe80000410000 */
[----:B------:R-:W1:Y:S01]  /*1bf70*/  MUFU.EX2 R135, R0 ;  /* 0x0000000000877308 */ /* 0x000e620000000800 */
[----:B------:R-:W-:Y:S01]  /*1bf80*/  FADD.FTZ R2, -R134, R211 ;  /* 0x000000d386027221 */ /* 0x000fe20000010100 */
[----:B------:R-:W-:Y:S03]  /*1bf90*/  MOV R211, R134 ;  /* 0x0000008600d37202 */ /* 0x000fe60000000f00 */
[----:B------:R-:W-:Y:S05]  /*1bfa0*/  FMUL.FTZ R2, R2, c[0x0][0x23c] ;  /* 0x00008f0002027a20 */ /* 0x000fea0000410000 */
[----:B------:R-:W2:Y:S01]  /*1bfb0*/  MUFU.EX2 R136, R2 ;  /* 0x0000000200887308 */ /* 0x000ea20000000800 */
[C---:B-1----:R-:W-:Y:S02]  /*1bfc0*/  FMUL.FTZ R220, R135.reuse, R220 ;  /* 0x000000dc87dc7220 */ /* 0x042fe40000410000 */
[C---:B------:R-:W-:Y:S02]  /*1bfd0*/  FMUL.FTZ R221, R135.reuse, R221 ;  /* 0x000000dd87dd7220 */ /* 0x040fe40000410000 */
[C---:B------:R-:W-:Y:S02]  /*1bfe0*/  FMUL.FTZ R216, R135.reuse, R216 ;  /* 0x000000d887d87220 */ /* 0x040fe40000410000 */
[----:B------:R-:W-:Y:S02]  /*1bff0*/  FMUL.FTZ R217, R135, R217 ;  /* 0x000000d987d97220 */ /* 0x000fe40000410000 */
[----:B------:R-:W-:Y:S02]  /*1c000*/  FMUL.FTZ R0, R132, c[0x0][0x23c] ;  /* 0x00008f0084007a20 */ /* 0x000fe40000410000 */
[C---:B--2---:R-:W-:Y:S02]  /*1c010*/  FMUL.FTZ R222, R136.reuse, R222 ;  /* 0x000000de88de7220 */ /* 0x044fe40000410000 */
[----:B------:R-:W-:Y:S01]  /*1c020*/  FMUL.FTZ R223, R136, R223 ;  /* 0x000000df88df7220 */ /* 0x000fe20000410000 */
[----:B------:R-:W-:Y:S01]  /*1c030*/  FSEL R133, R0, RZ, P0 ;  /* 0x000000ff00857208 */ /* 0x000fe20000000000 */
[----:B------:R-:W-:Y:S01]  /*1c040*/  FMUL.FTZ R218, R136, R218 ;  /* 0x000000da88da7220 */ /* 0x000fe20000410000 */
[----:B------:R-:W-:Y:S01]  /*1c050*/  FSETP.NEU.FTZ.AND P0, PT, R134, -INF , PT ;  /* 0xff8000008600780b */ /* 0x000fe20003f1d000 */
[----:B------:R-:W-:Y:S02]  /*1c060*/  FMUL.FTZ R219, R136, R219 ;  /* 0x000000db88db7220 */ /* 0x000fe40000410000 */
[--C-:B------:R-:W-:Y:S02]  /*1c070*/  FFMA.FTZ R137, R8, c[0x0][0x23c], -R133.reuse ;  /* 0x00008f0008897a23 */ /* 0x100fe40000010885 */
[--C-:B------:R-:W-:Y:S02]  /*1c080*/  FFMA.FTZ R138, R9, c[0x0][0x23c], -R133.reuse ;  /* 0x00008f00098a7a23 */ /* 0x100fe40000010885 */
[--C-:B------:R-:W-:Y:S02]  /*1c090*/  FFMA.FTZ R139, R12, c[0x0][0x23c], -R133.reuse ;  /* 0x00008f000c8b7a23 */ /* 0x100fe40000010885 */
[----:B------:R-:W-:Y:S01]  /*1c0a0*/  MUFU.EX2 R137, R137 ;  /* 0x0000008900897308 */ /* 0x000fe20000000800 */
[--C-:B------:R-:W-:Y:S02]  /*1c0b0*/  FFMA.FTZ R148, R13, c[0x0][0x23c], -R133.reuse ;  /* 0x00008f000d947a23 */ /* 0x100fe40000010885 */
[--C-:B------:R-:W-:Y:S02]  /*1c0c0*/  FFMA.FTZ R149, R16, c[0x0][0x23c], -R133.reuse ;  /* 0x00008f0010957a23 */ /* 0x100fe40000010885 */
[--C-:B------:R-:W-:Y:S02]  /*1c0d0*/  FFMA.FTZ R150, R17, c[0x0][0x23c], -R133.reuse ;  /* 0x00008f0011967a23 */ /* 0x100fe40000010885 */
[----:B------:R-:W-:Y:S02]  /*1c0e0*/  FMUL.FTZ R2, R134, c[0x0][0x23c] ;  /* 0x00008f0086027a20 */ /* 0x000fe40000410000 */
[--C-:B------:R-:W-:Y:S01]  /*1c0f0*/  FFMA.FTZ R0, R4, c[0x0][0x23c], -R133.reuse ;  /* 0x00008f0004007a23 */ /* 0x100fe20000010885 */
[----:B------:R-:W1:Y:S01]  /*1c100*/  MUFU.EX2 R138, R138 ;  /* 0x0000008a008a7308 */ /* 0x000e620000000800 */
[C---:B------:R-:W-:Y:S01]  /*1c110*/  FMUL.FTZ R228, R135.reuse, R228 ;  /* 0x000000e487e47220 */ /* 0x040fe20000410000 */
[----:B------:R-:W-:Y:S01]  /*1c120*/  FSEL R4, R2, RZ, P0 ;  /* 0x000000ff02047208 */ /* 0x000fe20000000000 */
[----:B------:R-:W-:Y:S01]  /*1c130*/  FMUL.FTZ R229, R135, R229 ;  /* 0x000000e587e57220 */ /* 0x000fe20000410000 */
[----:B------:R-:W-:Y:S01]  /*1c140*/  PLOP3.LUT P0, PT, PT, PT, UP0, 0x80, 0x0 ;  /* 0x000000000000781c */ /* 0x000fe20003f0f008 */
[----:B------:R-:W-:Y:S02]  /*1c150*/  FMUL.FTZ R230, R136, R230 ;  /* 0x000000e688e67220 */ /* 0x000fe40000410000 */
[--C-:B------:R-:W-:Y:S02]  /*1c160*/  FFMA.FTZ R153, R10, c[0x0][0x23c], -R4.reuse ;  /* 0x00008f000a997a23 */ /* 0x100fe40000010804 */
[--C-:B------:R-:W-:Y:S01]  /*1c170*/  FFMA.FTZ R154, R11, c[0x0][0x23c], -R4.reuse ;  /* 0x00008f000b9a7a23 */ /* 0x100fe20000010804 */
[----:B------:R-:W-:Y:S01]  /*1c180*/  MUFU.EX2 R0, R0 ;  /* 0x0000000000007308 */ /* 0x000fe20000000800 */
[----:B------:R-:W2:Y:S01]  /*1c190*/  LDSM.16.MT88.4 R8, [R235+0x5000] ;  /* 0x00500000eb08783b */ /* 0x000ea20000004200 */
[--C-:B------:R-:W-:Y:S02]  /*1c1a0*/  FFMA.FTZ R2, R6, c[0x0][0x23c], -R4.reuse ;  /* 0x00008f0006027a23 */ /* 0x100fe40000010804 */
[--C-:B------:R-:W-:Y:S02]  /*1c1b0*/  FFMA.FTZ R6, R120, c[0x0][0x23c], -R133.reuse ;  /* 0x00008f0078067a23 */ /* 0x100fe40000010885 */
[--C-:B------:R-:W-:Y:S02]  /*1c1c0*/  FFMA.FTZ R120, R15, c[0x0][0x23c], -R4.reuse ;  /* 0x00008f000f787a23 */ /* 0x100fe40000010804 */
[--C-:B------:R-:W-:Y:S02]  /*1c1d0*/  FFMA.FTZ R155, R7, c[0x0][0x23c], -R4.reuse ;  /* 0x00008f00079b7a23 */ /* 0x100fe40000010804 */
[----:B------:R-:W-:Y:S01]  /*1c1e0*/  MUFU.EX2 R2, R2 ;  /* 0x0000000200027308 */ /* 0x000fe20000000800 */
[--C-:B------:R-:W-:Y:S02]  /*1c1f0*/  FFMA.FTZ R7, R121, c[0x0][0x23c], -R133.reuse ;  /* 0x00008f0079077a23 */ /* 0x100fe40000010885 */
[--C-:B------:R-:W-:Y:S01]  /*1c200*/  FFMA.FTZ R121, R14, c[0x0][0x23c], -R4.reuse ;  /* 0x00008f000e797a23 */ /* 0x100fe20000010804 */
[----:B-1----:R-:W-:Y:S01]  /*1c210*/  F2FP.BF16.PACK_AB R146, R138, R137 ;  /* 0x000000898a92723e */ /* 0x002fe200000010ff */
[----:B------:R-:W1:Y:S01]  /*1c220*/  LDSM.16.MT88.4 R12, [R234+0x5400] ;  /* 0x00540000ea0c783b */ /* 0x000e620000004200 */
[C---:B------:R-:W-:Y:S02]  /*1c230*/  FMUL.FTZ R231, R136.reuse, R231 ;  /* 0x000000e788e77220 */ /* 0x040fe40000410000 */
[C---:B------:R-:W-:Y:S02]  /*1c240*/  FMUL.FTZ R224, R135.reuse, R224 ;  /* 0x000000e087e07220 */ /* 0x040fe40000410000 */
[----:B------:R-:W3:Y:S01]  /*1c250*/  MUFU.EX2 R155, R155 ;  /* 0x0000009b009b7308 */ /* 0x000ee20000000800 */
[----:B------:R-:W-:Y:S02]  /*1c260*/  FMUL.FTZ R225, R135, R225 ;  /* 0x000000e187e17220 */ /* 0x000fe40000410000 */
[C---:B------:R-:W-:Y:S02]  /*1c270*/  FMUL.FTZ R226, R136.reuse, R226 ;  /* 0x000000e288e27220 */ /* 0x040fe40000410000 */
        /* <DEDUP_REMOVED lines=51> */
[----:B----4-:R-:W-:Y:S01]  /*1c5b0*/  F2FP.BF16.PACK_AB R144, R5, R0 ;  /* 0x000000000590723e */ /* 0x010fe200000010ff */
[--C-:B------:R-:W-:Y:S02]  /*1c5c0*/  FFMA.FTZ R45, R45, c[0x0][0x23c], -R133.reuse ;  /* 0x00008f002d2d7a23 */ /* 0x100fe40000010885 */
[--C-:B------:R-:W-:Y:S02]  /*1c5d0*/  FFMA.FTZ R48, R48, c[0x0][0x23c], -R133.reuse ;  /* 0x00008f0030307a23 */ /* 0x100fe40000010885 */
[--C-:B------:R-:W-:Y:S01]  /*1c5e0*/  FFMA.FTZ R49, R49, c[0x0][0x23c], -R133.reuse ;  /* 0x00008f0031317a23 */ /* 0x100fe20000010885 */
[----:B------:R-:W3:Y:S01]  /*1c5f0*/  MUFU.EX2 R120, R120 ;  /* 0x0000007800787308 */ /* 0x000ee20000000800 */
[C---:B--2---:R-:W-:Y:S05]  /*1c600*/  HMMA.16816.F32.BF16 R220, R144.reuse, R8, R220 ;  /* 0x0000000890dc723c */ /* 0x044fea00000418dc */
[--C-:B------:R-:W-:Y:S02]  /*1c610*/  FFMA.FTZ R46, R46, c[0x0][0x23c], -R4.reuse ;  /* 0x00008f002e2e7a23 */ /* 0x100fe40000010804 */
[--C-:B------:R-:W-:Y:S01]  /*1c620*/  FFMA.FTZ R47, R47, c[0x0][0x23c], -R4.reuse ;  /* 0x00008f002f2f7a23 */ /* 0x100fe20000010804 */
[C---:B------:R-:W-:Y:S01]  /*1c630*/  HMMA.16816.F32.BF16 R216, R144.reuse, R10, R216 ;  /* 0x0000000a90d8723c */ /* 0x040fe200000418d8 */
[----:B------:R-:W-:Y:S01]  /*1c640*/  MUFU.EX2 R151, R151 ;  /* 0x0000009700977308 */ /* 0x000fe20000000800 */
[----:B------:R-:W-:Y:S02]  /*1c650*/  LDSM.16.MT88.4 R8, [R234+0x5800] ;  /* 0x00580000ea08783b */ /* 0x000fe40000004200 */
[--C-:B------:R-:W-:Y:S02]  /*1c660*/  FFMA.FTZ R52, R52, c[0x0][0x23c], -R133.reuse ;  /* 0x00008f0034347a23 */ /* 0x100fe40000010885 */
[--C-:B------:R-:W-:Y:S02]  /*1c670*/  FFMA.FTZ R53, R53, c[0x0][0x23c], -R133.reuse ;  /* 0x00008f0035357a23 */ /* 0x100fe40000010885 */
[C---:B------:R-:W-:Y:S03]  /*1c680*/  HMMA.16816.F32.BF16 R228, R144.reuse, R140, R228 ;  /* 0x0000008c90e4723c */ /* 0x040fe600000418e4 */
[----:B------:R-:W-:Y:S01]  /*1c690*/  MUFU.EX2 R152, R152 ;  /* 0x0000009800987308 */ /* 0x000fe20000000800 */
[--C-:B------:R-:W-:Y:S02]  /*1c6a0*/  FFMA.FTZ R56, R56, c[0x0][0x23c], -R133.reuse ;  /* 0x00008f0038387a23 */ /* 0x100fe40000010885 */
[--C-:B------:R-:W-:Y:S01]  /*1c6b0*/  FFMA.FTZ R57, R57, c[0x0][0x23c], -R133.reuse ;  /* 0x00008f0039397a23 */ /* 0x100fe20000010885 */
[----:B---3--:R-:W-:Y:S01]  /*1c6c0*/  F2FP.BF16.PACK_AB R21, R120, R121 ;  /* 0x000000797815723e */ /* 0x008fe200000010ff */
[--C-:B------:R-:W-:Y:S01]  /*1c6d0*/  FFMA.FTZ R140, R18, c[0x0][0x23c], -R4.reuse ;  /* 0x00008f00128c7a23 */ /* 0x100fe20000010804 */
[----:B------:R-:W-:Y:S03]  /*1c6e0*/  HMMA.16816.F32.BF16 R224, R144, R142, R224 ;  /* 0x0000008e90e0723c */ /* 0x000fe600000418e0 */
[--C-:B------:R-:W-:Y:S01]  /*1c6f0*/  FFMA.FTZ R141, R19, c[0x0][0x23c], -R4.reuse ;  /* 0x00008f00138d7a23 */ /* 0x100fe20000010804 */
[----:B------:R-:W-:Y:S01]  /*1c700*/  MUFU.EX2 R24, R24 ;  /* 0x0000001800187308 */ /* 0x000fe20000000800 */
[----:B------:R-:W2:Y:S01]  /*1c710*/  LDSM.16.MT88.4 R16, [R235+0x5400] ;  /* 0x00540000eb10783b */ /* 0x000ea20000004200 */
[--C-:B------:R-:W-:Y:S02]  /*1c720*/  FFMA.FTZ R60, R60, c[0x0][0x23c], -R133.reuse ;  /* 0x00008f003c3c7a23 */ /* 0x100fe40000010885 */
        /* <DEDUP_REMOVED lines=24> */
[----:B---3--:R-:W-:Y:S01]  /*1c8b0*/  F2FP.BF16.PACK_AB R23, R141, R140 ;  /* 0x0000008c8d17723e */ /* 0x008fe200000010ff */
[--C-:B------:R-:W-:Y:S02]  /*1c8c0*/  FFMA.FTZ R87, R87, c[0x0][0x23c], -R4.reuse ;  /* 0x00008f0057577a23 */ /* 0x100fe40000010804 */
[--C-:B------:R-:W-:Y:S02]  /*1c8d0*/  FFMA.FTZ R90, R90, c[0x0][0x23c], -R4.reuse ;  /* 0x00008f005a5a7a23 */ /* 0x100fe40000010804 */
[--C-:B------:R-:W-:Y:S01]  /*1c8e0*/  FFMA.FTZ R91, R91, c[0x0][0x23c], -R4.reuse ;  /* 0x00008f005b5b7a23 */ /* 0x100fe20000010804 */
[----:B------:R-:W3:Y:S01]  /*1c8f0*/  MUFU.EX2 R142, R142 ;  /* 0x0000008e008e7308 */ /* 0x000ee20000000800 */
[C---:B-1----:R-:W-:Y:S05]  /*1c900*/  HMMA.16816.F32.BF16 R228, R20.reuse, R12, R228 ;  /* 0x0000000c14e4723c */ /* 0x042fea00000418e4 */
[--C-:B------:R-:W-:Y:S02]  /*1c910*/  FFMA.FTZ R92, R92, c[0x0][0x23c], -R133.reuse ;  /* 0x00008f005c5c7a23 */ /* 0x100fe40000010885 */
[--C-:B------:R-:W-:Y:S01]  /*1c920*/  FFMA.FTZ R93, R93, c[0x0][0x23c], -R133.reuse ;  /* 0x00008f005d5d7a23 */ /* 0x100fe20000010885 */
[C---:B------:R-:W-:Y:S01]  /*1c930*/  HMMA.16816.F32.BF16 R224, R20.reuse, R14, R224 ;  /* 0x0000000e14e0723c */ /* 0x040fe200000418e0 */
[----:B------:R-:W-:Y:S01]  /*1c940*/  MUFU.EX2 R144, R144 ;  /* 0x0000009000907308 */ /* 0x000fe20000000800 */
[----:B------:R-:W1:Y:S02]  /*1c950*/  LDSM.16.MT88.4 R12, [R235+0x5800] ;  /* 0x00580000eb0c783b */ /* 0x000e640000004200 */
[--C-:B------:R-:W-:Y:S02]  /*1c960*/  FFMA.FTZ R96, R96, c[0x0][0x23c], -R133.reuse ;  /* 0x00008f0060607a23 */ /* 0x100fe40000010885 */
[--C-:B------:R-:W-:Y:S02]  /*1c970*/  FFMA.FTZ R97, R97, c[0x0][0x23c], -R133.reuse ;  /* 0x00008f0061617a23 */ /* 0x100fe40000010885 */
[C---:B--2---:R-:W-:Y:S03]  /*1c980*/  HMMA.16816.F32.BF16 R220, R20.reuse, R16, R220 ;  /* 0x0000001014dc723c */ /* 0x044fe600000418dc */
[----:B------:R-:W2:Y:S01]  /*1c990*/  MUFU.EX2 R27, R27 ;  /* 0x0000001b001b7308 */ /* 0x000ea20000000800 */
[--C-:B------:R-:W-:Y:S02]  /*1c9a0*/  FFMA.FTZ R100, R100, c[0x0][0x23c], -R133.reuse ;  /* 0x00008f0064647a23 */ /* 0x100fe40000010885 */
[--C-:B------:R-:W-:Y:S02]  /*1c9b0*/  FFMA.FTZ R101, R101, c[0x0][0x23c], -R133.reuse ;  /* 0x00008f0065657a23 */ /* 0x100fe40000010885 */
[----:B------:R-:W-:Y:S01]  /*1c9c0*/  HMMA.16816.F32.BF16 R216, R20, R18, R216 ;  /* 0x0000001214d8723c */ /* 0x000fe200000418d8 */
[----:B------:R-:W5:Y:S03]  /*1c9d0*/  LDSM.16.MT88.4 R16, [R234+0x5c00] ;  /* 0x005c0000ea10783b */ /* 0x000f660000004200 */
[--C-:B------:R-:W-:Y:S01]  /*1c9e0*/  FFMA.FTZ R104, R104, c[0x0][0x23c], -R133.reuse ;  /* 0x00008f0068687a23 */ /* 0x100fe20000010885 */
[----:B------:R-:W-:Y:S01]  /*1c9f0*/  MUFU.EX2 R28, R28 ;  /* 0x0000001c001c7308 */ /* 0x000fe20000000800 */
[--C-:B------:R-:W-:Y:S01]  /*1ca00*/  FFMA.FTZ R105, R105, c[0x0][0x23c], -R133.reuse ;  /* 0x00008f0069697a23 */ /* 0x100fe20000010885 */
[----:B------:R-:W-:Y:S01]  /*1ca10*/  F2FP.BF16.PACK_AB R20, R152, R151 ;  /* 0x000000979814723e */ /* 0x000fe200000010ff */
[--C-:B------:R-:W-:Y:S01]  /*1ca20*/  FFMA.FTZ R116, R116, c[0x0][0x23c], -R133.reuse ;  /* 0x00008f0074747a23 */ /* 0x100fe20000010885 */
[----:B----4-:R-:W-:Y:S03]  /*1ca30*/  F2FP.BF16.PACK_AB R22, R25, R24 ;  /* 0x000000181916723e */ /* 0x010fe600000010ff */
[----:B---3--:R-:W-:Y:S01]  /*1ca40*/  F2FP.BF16.PACK_AB R21, R142, R143 ;  /* 0x0000008f8e15723e */ /* 0x008fe200000010ff */
[--C-:B------:R-:W-:Y:S02]  /*1ca50*/  FFMA.FTZ R117, R117, c[0x0][0x23c], -R133.reuse ;  /* 0x00008f0075757a23 */ /* 0x100fe40000010885 */
[----:B------:R-:W3:Y:S01]  /*1ca60*/  MUFU.EX2 R29, R29 ;  /* 0x0000001d001d7308 */ /* 0x000ee20000000800 */
[----:B------:R-:W-:Y:S02]  /*1ca70*/  FFMA.FTZ R26, R124, c[0x0][0x23c], -R133 ;  /* 0x00008f007c1a7a23 */ /* 0x000fe40000010885 */
[--C-:B------:R-:W-:Y:S01]  /*1ca80*/  FFMA.FTZ R124, R50, c[0x0][0x23c], -R4.reuse ;  /* 0x00008f00327c7a23 */ /* 0x100fe20000010804 */
[----:B--2---:R-:W-:Y:S01]  /*1ca90*/  F2FP.BF16.PACK_AB R23, R27, R144 ;  /* 0x000000901b17723e */ /* 0x004fe200000010ff */
[--C-:B------:R-:W-:Y:S02]  /*1caa0*/  FFMA.FTZ R50, R51, c[0x0][0x23c], -R4.reuse ;  /* 0x00008f0033327a23 */ /* 0x100fe40000010804 */
[--C-:B------:R-:W-:Y:S02]  /*1cab0*/  FFMA.FTZ R51, R54, c[0x0][0x23c], -R4.reuse ;  /* 0x00008f0036337a23 */ /* 0x100fe40000010804 */
[--C-:B------:R-:W-:Y:S01]  /*1cac0*/  FFMA.FTZ R54, R55, c[0x0][0x23c], -R4.reuse ;  /* 0x00008f0037367a23 */ /* 0x100fe20000010804 */
[----:B------:R-:W-:Y:S01]  /*1cad0*/  MUFU.EX2 R32, R32 ;  /* 0x0000002000207308 */ /* 0x000fe20000000800 */
[C---:B------:R-:W-:Y:S03]  /*1cae0*/  HMMA.16816.F32.BF16 R228, R20.reuse, R8, R228 ;  /* 0x0000000814e4723c */ /* 0x040fe600000418e4 */
[--C-:B------:R-:W-:Y:S02]  /*1caf0*/  FFMA.FTZ R55, R58, c[0x0][0x23c], -R4.reuse ;  /* 0x00008f003a377a23 */ /* 0x100fe40000010804 */
[----:B------:R-:W-:Y:S02]  /*1cb00*/  FFMA.FTZ R58, R59, c[0x0][0x23c], -R4 ;  /* 0x00008f003b3a7a23 */ /* 0x000fe40000010804 */
[----:B------:R-:W-:Y:S01]  /*1cb10*/  FFMA.FTZ R0, R208, R135, R0 ;  /* 0x00000087d0007223 */ /* 0x000fe20000010000 */
[C---:B------:R-:W-:Y:S01]  /*1cb20*/  HMMA.16816.F32.BF16 R224, R20.reuse, R10, R224 ;  /* 0x0000000a14e0723c */ /* 0x040fe200000418e0 */
[----:B------:R-:W2:Y:S01]  /*1cb30*/  MUFU.EX2 R33, R33 ;  /* 0x0000002100217308 */ /* 0x000ea20000000800 */
[----:B------:R-:W4:Y:S02]  /*1cb40*/  LDSM.16.MT88.4 R8, [R235+0x5c00] ;  /* 0x005c0000eb08783b */ /* 0x000f240000004200 */
[----:B------:R-:W-:Y:S02]  /*1cb50*/  FADD.FTZ R0, R5, R0 ;  /* 0x0000000005007221 */ /* 0x000fe40000010000 */
[----:B------:R-:W-:Y:S02]  /*1cb60*/  FFMA.FTZ R5, R95, c[0x0][0x23c], -R4 ;  /* 0x00008f005f057a23 */ /* 0x000fe40000010804 */
[C---:B-1----:R-:W-:Y:S03]  /*1cb70*/  HMMA.16816.F32.BF16 R220, R20.reuse, R12, R220 ;  /* 0x0000000c14dc723c */ /* 0x042fe600000418dc */
[----:B------:R-:W-:Y:S01]  /*1cb80*/  MUFU.EX2 R30, R30 ;  /* 0x0000001e001e7308 */ /* 0x000fe20000000800 */
[----:B------:R-:W-:Y:S02]  /*1cb90*/  FFMA.FTZ R2, R209, R136, R2 ;  /* 0x00000088d1027223 */ /* 0x000fe40000010002 */
[----:B------:R-:W-:Y:S02]  /*1cba0*/  FADD.FTZ R0, R137, R0 ;  /* 0x0000000089007221 */ /* 0x000fe40000010000 */
[----:B------:R-:W-:Y:S01]  /*1cbb0*/  HMMA.16816.F32.BF16 R216, R20, R14, R216 ;  /* 0x0000000e14d8723c */ /* 0x000fe200000418d8 */
[----:B------:R-:W1:Y:S03]  /*1cbc0*/  LDSM.16.MT88.4 R12, [R234+0x6000] ;  /* 0x00600000ea0c783b */ /* 0x000e660000004200 */
[----:B------:R-:W-:Y:S01]  /*1cbd0*/  FADD.FTZ R2, R155, R2 ;  /* 0x000000029b027221 */ /* 0x000fe20000010000 */
[----:B------:R-:W4:Y:S01]  /*1cbe0*/  MUFU.EX2 R31, R31 ;  /* 0x0000001f001f7308 */ /* 0x000f220000000800 */
[----:B------:R-:W-:Y:S01]  /*1cbf0*/  FADD.FTZ R138, R138, R0 ;  /* 0x000000008a8a7221 */ /* 0x000fe20000010000 */
[----:B---3--:R-:W-:Y:S01]  /*1cc00*/  F2FP.BF16.PACK_AB R20, R29, R28 ;  /* 0x0000001c1d14723e */ /* 0x008fe200000010ff */
[----:B------:R-:W-:Y:S01]  /*1cc10*/  FADD.FTZ R2, R153, R2 ;  /* 0x0000000299027221 */ /* 0x000fe20000010000 */
[----:B--2---:R-:W-:Y:S03]  /*1cc20*/  F2FP.BF16.PACK_AB R22, R33, R32 ;  /* 0x000000202116723e */ /* 0x004fe600000010ff */
[----:B------:R-:W-:Y:S02]  /*1cc30*/  FADD.FTZ R154, R154, R2 ;  /* 0x000000029a9a7221 */ /* 0x000fe40000010000 */
[--C-:B------:R-:W-:Y:S01]  /*1cc40*/  FFMA.FTZ R2, R94, c[0x0][0x23c], -R4.reuse ;  /* 0x00008f005e027a23 */ /* 0x100fe20000010804 */
[----:B------:R-:W-:Y:S01]  /*1cc50*/  MUFU.EX2 R145, R145 ;  /* 0x0000009100917308 */ /* 0x000fe20000000800 */
[----:B------:R-:W-:Y:S02]  /*1cc60*/  FFMA.FTZ R94, R98, c[0x0][0x23c], -R4 ;  /* 0x00008f00625e7a23 */ /* 0x000fe40000010804 */
[----:B------:R-:W-:Y:S02]  /*1cc70*/  FADD.FTZ R138, R139, R138 ;  /* 0x0000008a8b8a7221 */ /* 0x000fe40000010000 */
[----:B------:R-:W-:Y:S02]  /*1cc80*/  FADD.FTZ R154, R121, R154 ;  /* 0x0000009a799a7221 */ /* 0x000fe40000010000 */
[----:B------:R-:W-:Y:S02]  /*1cc90*/  FADD.FTZ R148, R148, R138 ;  /* 0x0000008a94947221 */ /* 0x000fe40000010000 */
[----:B------:R-:W-:Y:S01]  /*1cca0*/  FADD.FTZ R154, R120, R154 ;  /* 0x0000009a789a7221 */ /* 0x000fe20000010000 */
[----:B------:R-:W2:Y:S01]  /*1ccb0*/  MUFU.EX2 R34, R34 ;  /* 0x0000002200227308 */ /* 0x000ea20000000800 */
        /* <DEDUP_REMOVED lines=11> */
[----:B------:R-:W-:Y:S01]  /*1cd70*/  FFMA.FTZ R24, R99, c[0x0][0x23c], -R4 ;  /* 0x00008f0063187a23 */ /* 0x000fe20000010804 */
[----:B------:R-:W3:Y:S01]  /*1cd80*/  MUFU.EX2 R37, R37 ;  /* 0x0000002500257308 */ /* 0x000ee20000000800 */
[----:B------:R-:W-:Y:S02]  /*1cd90*/  FADD.FTZ R25, R25, R152 ;  /* 0x0000009819197221 */ /* 0x000fe40000010000 */
[----:B------:R-:W-:Y:S01]  /*1cda0*/  FADD.FTZ R144, R144, R143 ;  /* 0x0000008f90907221 */ /* 0x000fe20000010000 */
[----:B--2---:R-:W-:Y:S01]  /*1cdb0*/  F2FP.BF16.PACK_AB R23, R34, R145 ;  /* 0x000000912217723e */ /* 0x004fe200000010ff */
[----:B------:R-:W-:Y:S02]  /*1cdc0*/  FADD.FTZ R28, R28, R25 ;  /* 0x000000191c1c7221 */ /* 0x000fe40000010000 */
[----:B------:R-:W-:Y:S02]  /*1cdd0*/  FFMA.FTZ R25, R102, c[0x0][0x23c], -R4 ;  /* 0x00008f0066197a23 */ /* 0x000fe40000010804 */
[----:B------:R-:W-:Y:S01]  /*1cde0*/  FADD.FTZ R144, R27, R144 ;  /* 0x000000901b907221 */ /* 0x000fe20000010000 */
[----:B------:R-:W-:Y:S01]  /*1cdf0*/  MUFU.EX2 R40, R40 ;  /* 0x0000002800287308 */ /* 0x000fe20000000800 */
[C---:B-----5:R-:W-:Y:S03]  /*1ce00*/  HMMA.16816.F32.BF16 R228, R20.reuse, R16, R228 ;  /* 0x0000001014e4723c */ /* 0x060fe600000418e4 */
[----:B------:R-:W-:Y:S02]  /*1ce10*/  FFMA.FTZ R27, R103, c[0x0][0x23c], -R4 ;  /* 0x00008f00671b7a23 */ /* 0x000fe40000010804 */
[----:B------:R-:W-:Y:S02]  /*1ce20*/  FADD.FTZ R30, R30, R144 ;  /* 0x000000901e1e7221 */ /* 0x000fe40000010000 */
[----:B------:R-:W-:Y:S01]  /*1ce30*/  FADD.FTZ R29, R29, R28 ;  /* 0x0000001c1d1d7221 */ /* 0x000fe20000010000 */
[C---:B------:R-:W-:Y:S01]  /*1ce40*/  HMMA.16816.F32.BF16 R224, R20.reuse, R18, R224 ;  /* 0x0000001214e0723c */ /* 0x040fe200000418e0 */
[----:B------:R-:W2:Y:S01]  /*1ce50*/  MUFU.EX2 R41, R41 ;  /* 0x0000002900297308 */ /* 0x000ea20000000800 */
[----:B------:R-:W4:Y:S02]  /*1ce60*/  LDSM.16.MT88.4 R16, [R235+0x6000] ;  /* 0x00600000eb10783b */ /* 0x000f240000004200 */
[----:B------:R-:W-:Y:S02]  /*1ce70*/  FADD.FTZ R30, R31, R30 ;  /* 0x0000001e1f1e7221 */ /* 0x000fe40000010000 */
[--C-:B------:R-:W-:Y:S02]  /*1ce80*/  FFMA.FTZ R31, R111, c[0x0][0x23c], -R4.reuse ;  /* 0x00008f006f1f7a23 */ /* 0x100fe40000010804 */
[C---:B------:R-:W-:Y:S03]  /*1ce90*/  HMMA.16816.F32.BF16 R220, R20.reuse, R8, R220 ;  /* 0x0000000814dc723c */ /* 0x040fe600000418dc */
[----:B------:R-:W5:Y:S01]  /*1cea0*/  MUFU.EX2 R35, R35 ;  /* 0x0000002300237308 */ /* 0x000f620000000800 */
[----:B------:R-:W-:Y:S02]  /*1ceb0*/  FADD.FTZ R29, R32, R29 ;  /* 0x0000001d201d7221 */ /* 0x000fe40000010000 */
[----:B------:R-:W-:Y:S02]  /*1cec0*/  FFMA.FTZ R32, R114, c[0x0][0x23c], -R4 ;  /* 0x00008f0072207a23 */ /* 0x000fe40000010804 */
[----:B------:R-:W-:Y:S01]  /*1ced0*/  HMMA.16816.F32.BF16 R216, R20, R10, R216 ;  /* 0x0000000a14d8723c */ /* 0x000fe200000418d8 */
[----:B------:R-:W1:Y:S03]  /*1cee0*/  LDSM.16.MT88.4 R8, [R234+0x6400] ;  /* 0x00640000ea08783b */ /* 0x000e660000004200 */
[----:B------:R-:W-:Y:S01]  /*1cef0*/  FADD.FTZ R145, R145, R30 ;  /* 0x0000001e91917221 */ /* 0x000fe20000010000 */
[----:B------:R-:W4:Y:S01]  /*1cf00*/  MUFU.EX2 R38, R38 ;  /* 0x0000002600267308 */ /* 0x000f220000000800 */
[--C-:B------:R-:W-:Y:S01]  /*1cf10*/  FFMA.FTZ R30, R110, c[0x0][0x23c], -R4.reuse ;  /* 0x00008f006e1e7a23 */ /* 0x100fe20000010804 */
[----:B---3--:R-:W-:Y:S01]  /*1cf20*/  F2FP.BF16.PACK_AB R20, R37, R36 ;  /* 0x000000242514723e */ /* 0x008fe200000010ff */
[--C-:B------:R-:W-:Y:S01]  /*1cf30*/  FFMA.FTZ R28, R106, c[0x0][0x23c], -R4.reuse ;  /* 0x00008f006a1c7a23 */ /* 0x100fe20000010804 */
[----:B--2---:R-:W-:Y:S03]  /*1cf40*/  F2FP.BF16.PACK_AB R22, R41, R40 ;  /* 0x000000282916723e */ /* 0x004fe600000010ff */
[----:B------:R-:W-:Y:S02]  /*1cf50*/  FADD.FTZ R33, R33, R29 ;  /* 0x0000001d21217221 */ /* 0x000fe40000010000 */
[--C-:B------:R-:W-:Y:S01]  /*1cf60*/  FFMA.FTZ R29, R107, c[0x0][0x23c], -R4.reuse ;  /* 0x00008f006b1d7a23 */ /* 0x100fe20000010804 */
[----:B------:R-:W2:Y:S01]  /*1cf70*/  MUFU.EX2 R42, R42 ;  /* 0x0000002a002a7308 */ /* 0x000ea20000000800 */
[----:B------:R-:W-:Y:S02]  /*1cf80*/  FADD.FTZ R33, R36, R33 ;  /* 0x0000002124217221 */ /* 0x000fe40000010000 */
[--C-:B------:R-:W-:Y:S02]  /*1cf90*/  FFMA.FTZ R36, R122, c[0x0][0x23c], -R4.reuse ;  /* 0x00008f007a247a23 */ /* 0x100fe40000010804 */
[----:B------:R-:W-:Y:S02]  /*1cfa0*/  FADD.FTZ R37, R37, R33 ;  /* 0x0000002125257221 */ /* 0x000fe40000010000 */
[--C-:B------:R-:W-:Y:S02]  /*1cfb0*/  FFMA.FTZ R33, R115, c[0x0][0x23c], -R4.reuse ;  /* 0x00008f0073217a23 */ /* 0x100fe40000010804 */
[----:B------:R-:W-:Y:S01]  /*1cfc0*/  FADD.FTZ R145, R34, R145 ;  /* 0x0000009122917221 */ /* 0x000fe20000010000 */
[----:B------:R-:W3:Y:S01]  /*1cfd0*/  MUFU.EX2 R43, R43 ;  /* 0x0000002b002b7308 */ /* 0x000ee20000000800 */
[--C-:B------:R-:W-:Y:S02]  /*1cfe0*/  FFMA.FTZ R34, R118, c[0x0][0x23c], -R4.reuse ;  /* 0x00008f0076227a23 */ /* 0x100fe40000010804 */
[----:B-----5:R-:W-:Y:S01]  /*1cff0*/  FADD.FTZ R145, R35, R145 ;  /* 0x0000009123917221 */ /* 0x020fe20000010000 */
[----:B----4-:R-:W-:Y:S01]  /*1d000*/  F2FP.BF16.PACK_AB R21, R38, R35 ;  /* 0x000000232615723e */ /* 0x010fe200000010ff */
[----:B------:R-:W-:Y:S02]  /*1d010*/  FFMA.FTZ R35, R119, c[0x0][0x23c], -R4 ;  /* 0x00008f0077237a23 */ /* 0x000fe40000010804 */
[----:B------:R-:W-:Y:S02]  /*1d020*/  FADD.FTZ R37, R40, R37 ;  /* 0x0000002528257221 */ /* 0x000fe40000010000 */
[----:B------:R-:W-:Y:S01]  /*1d030*/  FADD.FTZ R38, R38, R145 ;  /* 0x0000009126267221 */ /* 0x000fe20000010000 */
[----:B------:R-:W-:Y:S01]  /*1d040*/  MUFU.EX2 R44, R44 ;  /* 0x0000002c002c7308 */ /* 0x000fe20000000800 */
[----:B------:R-:W-:Y:S02]  /*1d050*/  FADD.FTZ R37, R41, R37 ;  /* 0x0000002529257221 */ /* 0x000fe40000010000 */
[--C-:B------:R-:W-:Y:S02]  /*1d060*/  FFMA.FTZ R39, R125, c[0x0][0x23c], -R133.reuse ;  /* 0x00008f007d277a23 */ /* 0x100fe40000010885 */
[----:B--2---:R-:W-:Y:S02]  /*1d070*/  FADD.FTZ R38, R42, R38 ;  /* 0x000000262a267221 */ /* 0x004fe40000010000 */
[--C-:B------:R-:W-:Y:S02]  /*1d080*/  FFMA.FTZ R59, R128, c[0x0][0x23c], -R133.reuse ;  /* 0x00008f00803b7a23 */ /* 0x100fe40000010885 */
[--C-:B------:R-:W-:Y:S01]  /*1d090*/  FFMA.FTZ R40, R127, c[0x0][0x23c], -R4.reuse ;  /* 0x00008f007f287a23 */ /* 0x100fe20000010804 */
[----:B------:R-:W2:Y:S01]  /*1d0a0*/  MUFU.EX2 R45, R45 ;  /* 0x0000002d002d7308 */ /* 0x000ea20000000800 */
[----:B------:R-:W-:Y:S02]  /*1d0b0*/  FFMA.FTZ R130, R130, c[0x0][0x23c], -R4 ;  /* 0x00008f0082827a23 */ /* 0x000fe40000010804 */
[----:B------:R-:W-:Y:S01]  /*1d0c0*/  FFMA.FTZ R133, R129, c[0x0][0x23c], -R133 ;  /* 0x00008f0081857a23 */ /* 0x000fe20000010885 */
[C---:B---3--:R-:W-:Y:S01]  /*1d0d0*/  F2FP.BF16.PACK_AB R23, R43.reuse, R42 ;  /* 0x0000002a2b17723e */ /* 0x048fe200000010ff */
[----:B------:R-:W-:Y:S02]  /*1d0e0*/  FADD.FTZ R43, R43, R38 ;  /* 0x000000262b2b7221 */ /* 0x000fe40000010000 */
[--C-:B------:R-:W-:Y:S03]  /*1d0f0*/  FFMA.FTZ R38, R126, c[0x0][0x23c], -R4.reuse ;  /* 0x00008f007e267a23 */ /* 0x100fe60000010804 */
[----:B------:R-:W-:Y:S01]  /*1d100*/  MUFU.EX2 R48, R48 ;  /* 0x0000003000307308 */ /* 0x000fe20000000800 */
[C---:B-1----:R-:W-:Y:S08]  /*1d110*/  HMMA.16816.F32.BF16 R228, R20.reuse, R12, R228 ;  /* 0x0000000c14e4723c */ /* 0x042ff000000418e4 */
[C---:B------:R-:W-:Y:S01]  /*1d120*/  HMMA.16816.F32.BF16 R224, R20.reuse, R14, R224 ;  /* 0x0000000e14e0723c */ /* 0x040fe200000418e0 */
[----:B------:R-:W1:Y:S01]  /*1d130*/  MUFU.EX2 R49, R49 ;  /* 0x0000003100317308 */ /* 0x000e620000000800 */
[----:B------:R-:W3:Y:S06]  /*1d140*/  LDSM.16.MT88.4 R12, [R235+0x6400] ;  /* 0x00640000eb0c783b */ /* 0x000eec0000004200 */
[C---:B------:R-:W-:Y:S03]  /*1d150*/  HMMA.16816.F32.BF16 R220, R20.reuse, R16, R220 ;  /* 0x0000001014dc723c */ /* 0x040fe600000418dc */
[----:B------:R-:W4:Y:S05]  /*1d160*/  MUFU.EX2 R46, R46 ;  /* 0x0000002e002e7308 */ /* 0x000f2a0000000800 */
[----:B------:R-:W-:Y:S01]  /*1d170*/  HMMA.16816.F32.BF16 R216, R20, R18, R216 ;  /* 0x0000001214d8723c */ /* 0x000fe200000418d8 */
[----:B------:R-:W5:Y:S04]  /*1d180*/  LDSM.16.MT88.4 R16, [R234+0x6800] ;  /* 0x00680000ea10783b */ /* 0x000f680000004200 */
[----:B------:R-:W3:Y:S02]  /*1d190*/  MUFU.EX2 R47, R47 ;  /* 0x0000002f002f7308 */ /* 0x000ee40000000800 */
[----:B--2---:R-:W-:Y:S01]  /*1d1a0*/  F2FP.BF16.PACK_AB R20, R45, R44 ;  /* 0x0000002c2d14723e */ /* 0x004fe200000010ff */
[----:B------:R-:W-:Y:S01]  /*1d1b0*/  FADD.FTZ R44, R44, R37 ;  /* 0x000000252c2c7221 */ /* 0x000fe20000010000 */
[----:B-1----:R-:W-:Y:S03]  /*1d1c0*/  F2FP.BF16.PACK_AB R22, R49, R48 ;  /* 0x000000303116723e */ /* 0x002fe600000010ff */
[----:B------:R-:W-:Y:S02]  /*1d1d0*/  FFMA.FTZ R37, R123, c[0x0][0x23c], -R4 ;  /* 0x00008f007b257a23 */ /* 0x000fe40000010804 */
[----:B------:R-:W-:Y:S01]  /*1d1e0*/  FADD.FTZ R44, R45, R44 ;  /* 0x0000002c2d2c7221 */ /* 0x000fe20000010000 */
[----:B------:R-:W-:Y:S01]  /*1d1f0*/  MUFU.EX2 R124, R124 ;  /* 0x0000007c007c7308 */ /* 0x000fe20000000800 */
[----:B------:R-:W-:Y:S02]  /*1d200*/  FFMA.FTZ R4, R131, c[0x0][0x23c], -R4 ;  /* 0x00008f0083047a23 */ /* 0x000fe40000010804 */
[----:B------:R-:W-:Y:S02]  /*1d210*/  FADD.FTZ R48, R48, R44 ;  /* 0x0000002c30307221 */ /* 0x000fe40000010000 */
[----:B----4-:R-:W-:Y:S02]  /*1d220*/  FADD.FTZ R43, R46, R43 ;  /* 0x0000002b2e2b7221 */ /* 0x010fe40000010000 */
[----:B------:R-:W-:Y:S03]  /*1d230*/  FADD.FTZ R48, R49, R48 ;  /* 0x0000003031307221 */ /* 0x000fe60000010000 */
        /* <DEDUP_REMOVED lines=21> */
[----:B------:R-:W-:Y:S03]  /*1d390*/  FADD.FTZ R52, R53, R52 ;  /* 0x0000003435347221 */ /* 0x000fe60000010000 */
[----:B------:R-:W-:Y:S01]  /*1d3a0*/  MUFU.EX2 R55, R55 ;  /* 0x0000003700377308 */ /* 0x000fe20000000800 */
[----:B------:R-:W-:Y:S04]  /*1d3b0*/  FADD.FTZ R52, R56, R52 ;  /* 0x0000003438347221 */ /* 0x000fe80000010000 */
[----:B------:R-:W-:Y:S05]  /*1d3c0*/  FADD.FTZ R57, R57, R52 ;  /* 0x0000003439397221 */ /* 0x000fea0000010000 */
[----:B------:R-:W1:Y:S01]  /*1d3d0*/  MUFU.EX2 R58, R58 ;  /* 0x0000003a003a7308 */ /* 0x000e620000000800 */
[C---:B---3--:R-:W-:Y:S01]  /*1d3e0*/  F2FP.BF16.PACK_AB R21, R54.reuse, R51 ;  /* 0x000000333615723e */ /* 0x048fe200000010ff */
[----:B------:R-:W-:Y:S04]  /*1d3f0*/  FADD.FTZ R51, R51, R124 ;  /* 0x0000007c33337221 */ /* 0x000fe80000010000 */
[----:B------:R-:W-:Y:S04]  /*1d400*/  FADD.FTZ R51, R54, R51 ;  /* 0x0000003336337221 */ /* 0x000fe80000010000 */
[----:B------:R-:W2:Y:S10]  /*1d410*/  MUFU.EX2 R60, R60 ;  /* 0x0000003c003c7308 */ /* 0x000eb40000000800 */
[----:B------:R-:W3:Y:S01]  /*1d420*/  MUFU.EX2 R61, R61 ;  /* 0x0000003d003d7308 */ /* 0x000ee20000000800 */
[C---:B-1----:R-:W-:Y:S01]  /*1d430*/  F2FP.BF16.PACK_AB R23, R58.reuse, R55 ;  /* 0x000000373a17723e */ /* 0x042fe200000010ff */
[----:B------:R-:W-:Y:S04]  /*1d440*/  FADD.FTZ R55, R55, R51 ;  /* 0x0000003337377221 */ /* 0x000fe80000010000 */
[----:B------:R-:W-:Y:S04]  /*1d450*/  FADD.FTZ R55, R58, R55 ;  /* 0x000000373a377221 */ /* 0x000fe80000010000 */
[----:B------:R-:W-:Y:S01]  /*1d460*/  MUFU.EX2 R64, R64 ;  /* 0x0000004000407308 */ /* 0x000fe20000000800 */
[C---:B-----5:R-:W-:Y:S03]  /*1d470*/  HMMA.16816.F32.BF16 R228, R20.reuse, R16, R228 ;  /* 0x0000001014e4723c */ /* 0x060fe600000418e4 */
[----:B--2---:R-:W-:Y:S05]  /*1d480*/  FADD.FTZ R57, R60, R57 ;  /* 0x000000393c397221 */ /* 0x004fea0000010000 */
[C---:B------:R-:W-:Y:S01]  /*1d490*/  HMMA.16816.F32.BF16 R224, R20.reuse, R18, R224 ;  /* 0x0000001214e0723c */ /* 0x040fe200000418e0 */
[----:B------:R-:W1:Y:S01]  /*1d4a0*/  MUFU.EX2 R65, R65 ;  /* 0x0000004100417308 */ /* 0x000e620000000800 */
[----:B------:R-:W2:Y:S06]  /*1d4b0*/  LDSM.16.MT88.4 R16, [R235+0x6c00] ;  /* 0x006c0000eb10783b */ /* 0x000eac0000004200 */
[C---:B------:R-:W-:Y:S03]  /*1d4c0*/  HMMA.16816.F32.BF16 R220, R20.reuse, R8, R220 ;  /* 0x0000000814dc723c */ /* 0x040fe600000418dc */
[----:B------:R-:W5:Y:S05]  /*1d4d0*/  MUFU.EX2 R62, R62 ;  /* 0x0000003e003e7308 */ /* 0x000f6a0000000800 */
[----:B------:R-:W-:Y:S01]  /*1d4e0*/  HMMA.16816.F32.BF16 R216, R20, R10, R216 ;  /* 0x0000000a14d8723c */ /* 0x000fe200000418d8 */
[----:B------:R-:W2:Y:S04]  /*1d4f0*/  LDSM.16.MT88.4 R8, [R234+0x7000] ;  /* 0x00700000ea08783b */ /* 0x000ea80000004200 */
[----:B------:R-:W4:Y:S02]  /*1d500*/  MUFU.EX2 R63, R63 ;  /* 0x0000003f003f7308 */ /* 0x000f240000000800 */
[C---:B---3--:R-:W-:Y:S01]  /*1d510*/  F2FP.BF16.PACK_AB R20, R61.reuse, R60 ;  /* 0x0000003c3d14723e */ /* 0x048fe200000010ff */
[----:B------:R-:W-:Y:S01]  /*1d520*/  FADD.FTZ R61, R61, R57 ;  /* 0x000000393d3d7221 */ /* 0x000fe20000010000 */
[C---:B-1----:R-:W-:Y:S03]  /*1d530*/  F2FP.BF16.PACK_AB R22, R65.reuse, R64 ;  /* 0x000000404116723e */ /* 0x042fe600000010ff */
[----:B------:R-:W-:Y:S03]  /*1d540*/  FADD.FTZ R61, R64, R61 ;  /* 0x0000003d403d7221 */ /* 0x000fe60000010000 */
[----:B------:R-:W1:Y:S01]  /*1d550*/  MUFU.EX2 R66, R66 ;  /* 0x0000004200427308 */ /* 0x000e620000000800 */
[----:B------:R-:W-:Y:S02]  /*1d560*/  FADD.FTZ R65, R65, R61 ;  /* 0x0000003d41417221 */ /* 0x000fe40000010000 */
[----:B-----5:R-:W-:Y:S07]  /*1d570*/  FADD.FTZ R55, R62, R55 ;  /* 0x000000373e377221 */ /* 0x020fee0000010000 */
[----:B------:R-:W3:Y:S01]  /*1d580*/  MUFU.EX2 R67, R67 ;  /* 0x0000004300437308 */ /* 0x000ee20000000800 */
[C---:B----4-:R-:W-:Y:S01]  /*1d590*/  F2FP.BF16.PACK_AB R21, R63.reuse, R62 ;  /* 0x0000003e3f15723e */ /* 0x050fe200000010ff */
[----:B------:R-:W-:Y:S08]  /*1d5a0*/  FADD.FTZ R63, R63, R55 ;  /* 0x000000373f3f7221 */ /* 0x000ff00000010000 */
[----:B------:R-:W4:Y:S01]  /*1d5b0*/  MUFU.EX2 R68, R68 ;  /* 0x0000004400447308 */ /* 0x000f220000000800 */
[----:B-1----:R-:W-:Y:S09]  /*1d5c0*/  FADD.FTZ R63, R66, R63 ;  /* 0x0000003f423f7221 */ /* 0x002ff20000010000 */
[----:B------:R-:W1:Y:S01]  /*1d5d0*/  MUFU.EX2 R69, R69 ;  /* 0x0000004500457308 */ /* 0x000e620000000800 */
[C---:B---3--:R-:W-:Y:S01]  /*1d5e0*/  F2FP.BF16.PACK_AB R23, R67.reuse, R66 ;  /* 0x000000424317723e */ /* 0x048fe200000010ff */
[----:B------:R-:W-:Y:S08]  /*1d5f0*/  FADD.FTZ R67, R67, R63 ;  /* 0x0000003f43437221 */ /* 0x000ff00000010000 */
[----:B------:R-:W-:Y:S01]  /*1d600*/  MUFU.EX2 R72, R72 ;  /* 0x0000004800487308 */ /* 0x000fe20000000800 */
[C---:B------:R-:W-:Y:S03]  /*1d610*/  HMMA.16816.F32.BF16 R228, R20.reuse, R12, R228 ;  /* 0x0000000c14e4723c */ /* 0x040fe600000418e4 */
[----:B----4-:R-:W-:Y:S05]  /*1d620*/  FADD.FTZ R65, R68, R65 ;  /* 0x0000004144417221 */ /* 0x010fea0000010000 */
[C---:B------:R-:W-:Y:S01]  /*1d630*/  HMMA.16816.F32.BF16 R224, R20.reuse, R14, R224 ;  /* 0x0000000e14e0723c */ /* 0x040fe200000418e0 */
[----:B------:R-:W3:Y:S01]  /*1d640*/  MUFU.EX2 R73, R73 ;  /* 0x0000004900497308 */ /* 0x000ee20000000800 */
[----:B------:R-:W4:Y:S06]  /*1d650*/  LDSM.16.MT88.4 R12, [R235+0x7000] ;  /* 0x00700000eb0c783b */ /* 0x000f2c0000004200 */
[C---:B--2---:R-:W-:Y:S03]  /*1d660*/  HMMA.16816.F32.BF16 R220, R20.reuse, R16, R220 ;  /* 0x0000001014dc723c */ /* 0x044fe600000418dc */
[----:B------:R-:W2:Y:S05]  /*1d670*/  MUFU.EX2 R70, R70 ;  /* 0x0000004600467308 */ /* 0x000eaa0000000800 */
[----:B------:R-:W-:Y:S01]  /*1d680*/  HMMA.16816.F32.BF16 R216, R20, R18, R216 ;  /* 0x0000001214d8723c */ /* 0x000fe200000418d8 */
[----:B------:R-:W5:Y:S04]  /*1d690*/  LDSM.16.MT88.4 R16, [R234+0x7400] ;  /* 0x00740000ea10783b */ /* 0x000f680000004200 */
[----:B------:R-:W4:Y:S02]  /*1d6a0*/  MUFU.EX2 R71, R71 ;  /* 0x0000004700477308 */ /* 0x000f240000000800 */
[C---:B-1----:R-:W-:Y:S01]  /*1d6b0*/  F2FP.BF16.PACK_AB R20, R69.reuse, R68 ;  /* 0x000000444514723e */ /* 0x042fe200000010ff */
[----:B------:R-:W-:Y:S01]  /*1d6c0*/  FADD.FTZ R69, R69, R65 ;  /* 0x0000004145457221 */ /* 0x000fe20000010000 */
[C---:B---3--:R-:W-:Y:S03]  /*1d6d0*/  F2FP.BF16.PACK_AB R22, R73.reuse, R72 ;  /* 0x000000484916723e */ /* 0x048fe600000010ff */
[----:B------:R-:W-:Y:S03]  /*1d6e0*/  FADD.FTZ R69, R72, R69 ;  /* 0x0000004548457221 */ /* 0x000fe60000010000 */
[----:B------:R-:W1:Y:S01]  /*1d6f0*/  MUFU.EX2 R74, R74 ;  /* 0x0000004a004a7308 */ /* 0x000e620000000800 */
[----:B------:R-:W-:Y:S02]  /*1d700*/  FADD.FTZ R69, R73, R69 ;  /* 0x0000004549457221 */ /* 0x000fe40000010000 */
[----:B--2---:R-:W-:Y:S07]  /*1d710*/  FADD.FTZ R67, R70, R67 ;  /* 0x0000004346437221 */ /* 0x004fee0000010000 */
[----:B------:R-:W2:Y:S01]  /*1d720*/  MUFU.EX2 R75, R75 ;  /* 0x0000004b004b7308 */ /* 0x000ea20000000800 */
[C---:B----4-:R-:W-:Y:S01]  /*1d730*/  F2FP.BF16.PACK_AB R21, R71.reuse, R70 ;  /* 0x000000464715723e */ /* 0x050fe200000010ff */
[----:B------:R-:W-:Y:S08]  /*1d740*/  FADD.FTZ R71, R71, R67 ;  /* 0x0000004347477221 */ /* 0x000ff00000010000 */
[----:B------:R-:W-:Y:S01]  /*1d750*/  MUFU.EX2 R76, R76 ;  /* 0x0000004c004c7308 */ /* 0x000fe20000000800 */
[----:B-1----:R-:W-:Y:S09]  /*1d760*/  FADD.FTZ R71, R74, R71 ;  /* 0x000000474a477221 */ /* 0x002ff20000010000 */
[----:B------:R-:W1:Y:S01]  /*1d770*/  MUFU.EX2 R77, R77 ;  /* 0x0000004d004d7308 */ /* 0x000e620000000800 */
[C---:B--2---:R-:W-:Y:S01]  /*1d780*/  F2FP.BF16.PACK_AB R23, R75.reuse, R74 ;  /* 0x0000004a4b17723e */ /* 0x044fe200000010ff */
[----:B------:R-:W-:Y:S08]  /*1d790*/  FADD.FTZ R75, R75, R71 ;  /* 0x000000474b4b7221 */ /* 0x000ff00000010000 */
[----:B------:R-:W-:Y:S01]  /*1d7a0*/  MUFU.EX2 R80, R80 ;  /* 0x0000005000507308 */ /* 0x000fe20000000800 */
[C---:B------:R-:W-:Y:S08]  /*1d7b0*/  HMMA.16816.F32.BF16 R228, R20.reuse, R8, R228 ;  /* 0x0000000814e4723c */ /* 0x040ff000000418e4 */
[C---:B------:R-:W-:Y:S01]  /*1d7c0*/  HMMA.16816.F32.BF16 R224, R20.reuse, R10, R224 ;  /* 0x0000000a14e0723c */ /* 0x040fe200000418e0 */
[----:B------:R-:W2:Y:S01]  /*1d7d0*/  MUFU.EX2 R81, R81 ;  /* 0x0000005100517308 */ /* 0x000ea20000000800 */
[----:B------:R-:W3:Y:S06]  /*1d7e0*/  LDSM.16.MT88.4 R8, [R235+0x7400] ;  /* 0x00740000eb08783b */ /* 0x000eec0000004200 */
[C---:B------:R-:W-:Y:S03]  /*1d7f0*/  HMMA.16816.F32.BF16 R220, R20.reuse, R12, R220 ;  /* 0x0000000c14dc723c */ /* 0x040fe600000418dc */
[----:B------:R-:W4:Y:S04]  /*1d800*/  MUFU.EX2 R78, R78 ;  /* 0x0000004e004e7308 */ /* 0x000f280000000800 */
[C---:B-1----:R-:W-:Y:S01]  /*1d810*/  F2FP.BF16.PACK_AB R12, R77.reuse, R76 ;  /* 0x0000004c4d0c723e */ /* 0x042fe200000010ff */
[----:B------:R-:W-:Y:S01]  /*1d820*/  HMMA.16816.F32.BF16 R216, R20, R14, R216 ;  /* 0x0000000e14d8723c */ /* 0x000fe200000418d8 */
[----:B------:R-:W1:Y:S03]  /*1d830*/  LDSM.16.MT88.4 R20, [R234+0x7800] ;  /* 0x00780000ea14783b */ /* 0x000e660000004200 */
[----:B------:R-:W-:Y:S01]  /*1d840*/  FADD.FTZ R76, R76, R69 ;  /* 0x000000454c4c7221 */ /* 0x000fe20000010000 */
[----:B------:R-:W3:Y:S03]  /*1d850*/  MUFU.EX2 R79, R79 ;  /* 0x0000004f004f7308 */ /* 0x000ee60000000800 */
[----:B------:R-:W-:Y:S01]  /*1d860*/  FADD.FTZ R76, R77, R76 ;  /* 0x0000004c4d4c7221 */ /* 0x000fe20000010000 */
[C---:B--2---:R-:W-:Y:S03]  /*1d870*/  F2FP.BF16.PACK_AB R14, R81.reuse, R80 ;  /* 0x00000050510e723e */ /* 0x044fe600000010ff */
[----:B------:R-:W-:Y:S03]  /*1d880*/  FADD.FTZ R80, R80, R76 ;  /* 0x0000004c50507221 */ /* 0x000fe60000010000 */
[----:B------:R-:W2:Y:S01]  /*1d890*/  MUFU.EX2 R82, R82 ;  /* 0x0000005200527308 */ /* 0x000ea20000000800 */
[----:B------:R-:W-:Y:S02]  /*1d8a0*/  FADD.FTZ R80, R81, R80 ;  /* 0x0000005051507221 */ /* 0x000fe40000010000 */
[----:B----4-:R-:W-:Y:S07]  /*1d8b0*/  FADD.FTZ R75, R78, R75 ;  /* 0x0000004b4e4b7221 */ /* 0x010fee0000010000 */
[----:B------:R-:W4:Y:S01]  /*1d8c0*/  MUFU.EX2 R83, R83 ;  /* 0x0000005300537308 */ /* 0x000f220000000800 */
[C---:B---3--:R-:W-:Y:S01]  /*1d8d0*/  F2FP.BF16.PACK_AB R13, R79.reuse, R78 ;  /* 0x0000004e4f0d723e */ /* 0x048fe200000010ff */
[----:B------:R-:W-:Y:S08]  /*1d8e0*/  FADD.FTZ R79, R79, R75 ;  /* 0x0000004b4f4f7221 */ /* 0x000ff00000010000 */
[----:B------:R-:W-:Y:S01]  /*1d8f0*/  MUFU.EX2 R84, R84 ;  /* 0x0000005400547308 */ /* 0x000fe20000000800 */
[----:B--2---:R-:W-:Y:S09]  /*1d900*/  FADD.FTZ R79, R82, R79 ;  /* 0x0000004f524f7221 */ /* 0x004ff20000010000 */
[----:B------:R-:W2:Y:S01]  /*1d910*/  MUFU.EX2 R85, R85 ;  /* 0x0000005500557308 */ /* 0x000ea20000000800 */
[C---:B----4-:R-:W-:Y:S01]  /*1d920*/  F2FP.BF16.PACK_AB R15, R83.reuse, R82 ;  /* 0x00000052530f723e */ /* 0x050fe200000010ff */
[----:B------:R-:W-:Y:S08]  /*1d930*/  FADD.FTZ R83, R83, R79 ;  /* 0x0000004f53537221 */ /* 0x000ff00000010000 */
[----:B------:R-:W-:Y:S01]  /*1d940*/  MUFU.EX2 R88, R88 ;  /* 0x0000005800587308 */ /* 0x000fe20000000800 */
[C---:B-----5:R-:W-:Y:S08]  /*1d950*/  HMMA.16816.F32.BF16 R228, R12.reuse, R16, R228 ;  /* 0x000000100ce4723c */ /* 0x060ff000000418e4 */
[C---:B------:R-:W-:Y:S01]  /*1d960*/  HMMA.16816.F32.BF16 R224, R12.reuse, R18, R224 ;  /* 0x000000120ce0723c */ /* 0x040fe200000418e0 */
[----:B------:R-:W3:Y:S01]  /*1d970*/  MUFU.EX2 R89, R89 ;  /* 0x0000005900597308 */ /* 0x000ee20000000800 */
[----:B------:R-:W4:Y:S06]  /*1d980*/  LDSM.16.MT88.4 R16, [R235+0x7800] ;  /* 0x00780000eb10783b */ /* 0x000f2c0000004200 */
[C---:B------:R-:W-:Y:S03]  /*1d990*/  HMMA.16816.F32.BF16 R220, R12.reuse, R8, R220 ;  /* 0x000000080cdc723c */ /* 0x040fe600000418dc */
[----:B------:R-:W5:Y:S04]  /*1d9a0*/  MUFU.EX2 R86, R86 ;  /* 0x0000005600567308 */ /* 0x000f680000000800 */
[C---:B--2---:R-:W-:Y:S01]  /*1d9b0*/  F2FP.BF16.PACK_AB R8, R85.reuse, R84 ;  /* 0x000000545508723e */ /* 0x044fe200000010ff */
[----:B------:R-:W-:Y:S01]  /*1d9c0*/  HMMA.16816.F32.BF16 R216, R12, R10, R216 ;  /* 0x0000000a0cd8723c */ /* 0x000fe200000418d8 */
[----:B------:R-:W2:Y:S03]  /*1d9d0*/  LDSM.16.MT88.4 R12, [R234+0x7c00] ;  /* 0x007c0000ea0c783b */ /* 0x000ea60000004200 */
[----:B------:R-:W-:Y:S01]  /*1d9e0*/  FADD.FTZ R84, R84, R80 ;  /* 0x0000005054547221 */ /* 0x000fe20000010000 */
[----:B------:R-:W1:Y:S03]  /*1d9f0*/  MUFU.EX2 R87, R87 ;  /* 0x0000005700577308 */ /* 0x000e660000000800 */
[----:B------:R-:W-:Y:S01]  /*1da00*/  FADD.FTZ R84, R85, R84 ;  /* 0x0000005455547221 */ /* 0x000fe20000010000 */
[C---:B---3--:R-:W-:Y:S03]  /*1da10*/  F2FP.BF16.PACK_AB R10, R89.reuse, R88 ;  /* 0x00000058590a723e */ /* 0x048fe600000010ff */
[----:B------:R-:W-:Y:S03]  /*1da20*/  FADD.FTZ R84, R88, R84 ;  /* 0x0000005458547221 */ /* 0x000fe60000010000 */
[----:B------:R-:W-:Y:S01]  /*1da30*/  MUFU.EX2 R90, R90 ;  /* 0x0000005a005a7308 */ /* 0x000fe20000000800 */
[----:B------:R-:W-:Y:S02]  /*1da40*/  FADD.FTZ R89, R89, R84 ;  /* 0x0000005459597221 */ /* 0x000fe40000010000 */
[----:B-----5:R-:W-:Y:S07]  /*1da50*/  FADD.FTZ R83, R86, R83 ;  /* 0x0000005356537221 */ /* 0x020fee0000010000 */
[----:B------:R-:W3:Y:S01]  /*1da60*/  MUFU.EX2 R91, R91 ;  /* 0x0000005b005b7308 */ /* 0x000ee20000000800 */
[C---:B-1----:R-:W-:Y:S01]  /*1da70*/  F2FP.BF16.PACK_AB R9, R87.reuse, R86 ;  /* 0x000000565709723e */ /* 0x042fe200000010ff */
[----:B------:R-:W-:Y:S08]  /*1da80*/  FADD.FTZ R83, R87, R83 ;  /* 0x0000005357537221 */ /* 0x000ff00000010000 */
[----:B------:R-:W1:Y:S10]  /*1da90*/  MUFU.EX2 R92, R92 ;  /* 0x0000005c005c7308 */ /* 0x000e740000000800 */
[----:B------:R-:W5:Y:S01]  /*1daa0*/  MUFU.EX2 R93, R93 ;  /* 0x0000005d005d7308 */ /* 0x000f620000000800 */
[C---:B---3--:R-:W-:Y:S01]  /*1dab0*/  F2FP.BF16.PACK_AB R11, R91.reuse, R90 ;  /* 0x0000005a5b0b723e */ /* 0x048fe200000010ff */
[----:B------:R-:W-:Y:S04]  /*1dac0*/  FADD.FTZ R90, R90, R83 ;  /* 0x000000535a5a7221 */ /* 0x000fe80000010000 */
[----:B------:R-:W-:Y:S04]  /*1dad0*/  FADD.FTZ R41, R91, R90 ;  /* 0x0000005a5b297221 */ /* 0x000fe80000010000 */
[----:B------:R-:W-:Y:S01]  /*1dae0*/  MUFU.EX2 R96, R96 ;  /* 0x0000006000607308 */ /* 0x000fe20000000800 */
[C---:B------:R-:W-:Y:S05]  /*1daf0*/  HMMA.16816.F32.BF16 R228, R8.reuse, R20, R228 ;  /* 0x0000001408e4723c */ /* 0x040fea00000418e4 */
[----:B-1----:R-:W-:Y:S03]  /*1db00*/  FADD.FTZ R89, R92, R89 ;  /* 0x000000595c597221 */ /* 0x002fe60000010000 */
[C---:B------:R-:W-:Y:S01]  /*1db10*/  HMMA.16816.F32.BF16 R224, R8.reuse, R22, R224 ;  /* 0x0000001608e0723c */ /* 0x040fe200000418e0 */
[----:B------:R-:W1:Y:S01]  /*1db20*/  MUFU.EX2 R97, R97 ;  /* 0x0000006100617308 */ /* 0x000e620000000800 */
[----:B------:R-:W3:Y:S06]  /*1db30*/  LDSM.16.MT88.4 R20, [R235+0x7c00] ;  /* 0x007c0000eb14783b */ /* 0x000eec0000004200 */
[C---:B----4-:R-:W-:Y:S03]  /*1db40*/  HMMA.16816.F32.BF16 R220, R8.reuse, R16, R220 ;  /* 0x0000001008dc723c */ /* 0x050fe600000418dc */
[----:B------:R-:W4:Y:S05]  /*1db50*/  MUFU.EX2 R2, R2 ;  /* 0x0000000200027308 */ /* 0x000f2a0000000800 */
[----:B------:R-:W-:Y:S01]  /*1db60*/  HMMA.16816.F32.BF16 R216, R8, R18, R216 ;  /* 0x0000001208d8723c */ /* 0x000fe200000418d8 */
[----:B------:R-:W2:Y:S04]  /*1db70*/  LDSM.16.MT88.4 R16, [R234+0x8000] ;  /* 0x00800000ea10783b */ /* 0x000ea80000004200 */
[----:B------:R-:W3:Y:S02]  /*1db80*/  MUFU.EX2 R5, R5 ;  /* 0x0000000500057308 */ /* 0x000ee40000000800 */
[C---:B-----5:R-:W-:Y:S01]  /*1db90*/  F2FP.BF16.PACK_AB R8, R93.reuse, R92 ;  /* 0x0000005c5d08723e */ /* 0x060fe200000010ff */
        /* <DEDUP_REMOVED lines=9> */
[----:B------:R-:W3:Y:S10]  /*1dc30*/  MUFU.EX2 R100, R100 ;  /* 0x0000006400647308 */ /* 0x000ef40000000800 */
[----:B------:R-:W4:Y:S01]  /*1dc40*/  MUFU.EX2 R101, R101 ;  /* 0x0000006500657308 */ /* 0x000f220000000800 */
[----:B-1----:R-:W-:Y:S01]  /*1dc50*/  F2FP.BF16.PACK_AB R11, R24, R94 ;  /* 0x0000005e180b723e */ /* 0x002fe200000010ff */
[----:B------:R-:W-:Y:S04]  /*1dc60*/  FADD.FTZ R94, R94, R41 ;  /* 0x000000295e5e7221 */ /* 0x000fe80000010000 */
[----:B------:R-:W-:Y:S04]  /*1dc70*/  FADD.FTZ R94, R24, R94 ;  /* 0x0000005e185e7221 */ /* 0x000fe80000010000 */
[----:B------:R-:W-:Y:S01]  /*1dc80*/  MUFU.EX2 R104, R104 ;  /* 0x0000006800687308 */ /* 0x000fe20000000800 */
[C---:B--2---:R-:W-:Y:S03]  /*1dc90*/  HMMA.16816.F32.BF16 R228, R8.reuse, R12, R228 ;  /* 0x0000000c08e4723c */ /* 0x044fe600000418e4 */
[----:B---3--:R-:W-:Y:S05]  /*1dca0*/  FADD.FTZ R97, R100, R97 ;  /* 0x0000006164617221 */ /* 0x008fea0000010000 */
[C---:B------:R-:W-:Y:S01]  /*1dcb0*/  HMMA.16816.F32.BF16 R224, R8.reuse, R14, R224 ;  /* 0x0000000e08e0723c */ /* 0x040fe200000418e0 */
[----:B------:R-:W1:Y:S01]  /*1dcc0*/  MUFU.EX2 R105, R105 ;  /* 0x0000006900697308 */ /* 0x000e620000000800 */
[----:B------:R-:W2:Y:S06]  /*1dcd0*/  LDSM.16.MT88.4 R12, [R235+0x8000] ;  /* 0x00800000eb0c783b */ /* 0x000eac0000004200 */
[C---:B------:R-:W-:Y:S03]  /*1dce0*/  HMMA.16816.F32.BF16 R220, R8.reuse, R20, R220 ;  /* 0x0000001408dc723c */ /* 0x040fe600000418dc */
[----:B------:R-:W-:Y:S05]  /*1dcf0*/  MUFU.EX2 R25, R25 ;  /* 0x0000001900197308 */ /* 0x000fea0000000800 */
[----:B------:R-:W-:Y:S01]  /*1dd00*/  HMMA.16816.F32.BF16 R216, R8, R22, R216 ;  /* 0x0000001608d8723c */ /* 0x000fe200000418d8 */
[----:B------:R-:W3:Y:S04]  /*1dd10*/  LDSM.16.MT88.4 R20, [R234+0x8400] ;  /* 0x00840000ea14783b */ /* 0x000ee80000004200 */
[----:B------:R-:W5:Y:S02]  /*1dd20*/  MUFU.EX2 R27, R27 ;  /* 0x0000001b001b7308 */ /* 0x000f640000000800 */
[C---:B----4-:R-:W-:Y:S01]  /*1dd30*/  F2FP.BF16.PACK_AB R8, R101.reuse, R100 ;  /* 0x000000646508723e */ /* 0x050fe200000010ff */
[----:B------:R-:W-:Y:S01]  /*1dd40*/  FADD.FTZ R101, R101, R97 ;  /* 0x0000006165657221 */ /* 0x000fe20000010000 */
[C---:B-1----:R-:W-:Y:S03]  /*1dd50*/  F2FP.BF16.PACK_AB R10, R105.reuse, R104 ;  /* 0x00000068690a723e */ /* 0x042fe600000010ff */
[----:B------:R-:W-:Y:S03]  /*1dd60*/  FADD.FTZ R101, R104, R101 ;  /* 0x0000006568657221 */ /* 0x000fe60000010000 */
[----:B------:R-:W-:Y:S01]  /*1dd70*/  MUFU.EX2 R28, R28 ;  /* 0x0000001c001c7308 */ /* 0x000fe20000000800 */
[----:B------:R-:W-:Y:S09]  /*1dd80*/  FADD.FTZ R105, R105, R101 ;  /* 0x0000006569697221 */ /* 0x000ff20000010000 */
[----:B------:R-:W1:Y:S01]  /*1dd90*/  MUFU.EX2 R29, R29 ;  /* 0x0000001d001d7308 */ /* 0x000e620000000800 */
[----:B-----5:R-:W-:Y:S01]  /*1dda0*/  F2FP.BF16.PACK_AB R9, R27, R25 ;  /* 0x000000191b09723e */ /* 0x020fe200000010ff */
[----:B------:R-:W-:Y:S04]  /*1ddb0*/  FADD.FTZ R25, R25, R94 ;  /* 0x0000005e19197221 */ /* 0x000fe80000010000 */
[----:B------:R-:W-:Y:S04]  /*1ddc0*/  FADD.FTZ R25, R27, R25 ;  /* 0x000000191b197221 */ /* 0x000fe80000010000 */
[----:B------:R-:W4:Y:S10]  /*1ddd0*/  MUFU.EX2 R108, R108 ;  /* 0x0000006c006c7308 */ /* 0x000f340000000800 */
[----:B------:R-:W5:Y:S01]  /*1dde0*/  MUFU.EX2 R109, R109 ;  /* 0x0000006d006d7308 */ /* 0x000f620000000800 */
[C---:B-1----:R-:W-:Y:S01]  /*1ddf0*/  F2FP.BF16.PACK_AB R11, R29.reuse, R28 ;  /* 0x0000001c1d0b723e */ /* 0x042fe200000010ff */
[----:B------:R-:W-:Y:S04]  /*1de00*/  FADD.FTZ R28, R28, R25 ;  /* 0x000000191c1c7221 */ /* 0x000fe80000010000 */
[----:B------:R-:W-:Y:S04]  /*1de10*/  FADD.FTZ R28, R29, R28 ;  /* 0x0000001c1d1c7221 */ /* 0x000fe80000010000 */
[----:B------:R-:W-:Y:S01]  /*1de20*/  MUFU.EX2 R112, R112 ;  /* 0x0000007000707308 */ /* 0x000fe20000000800 */
[C---:B------:R-:W-:Y:S03]  /*1de30*/  HMMA.16816.F32.BF16 R228, R8.reuse, R16, R228 ;  /* 0x0000001008e4723c */ /* 0x040fe600000418e4 */
[----:B----4-:R-:W-:Y:S05]  /*1de40*/  FADD.FTZ R105, R108, R105 ;  /* 0x000000696c697221 */ /* 0x010fea0000010000 */
[C---:B------:R-:W-:Y:S01]  /*1de50*/  HMMA.16816.F32.BF16 R224, R8.reuse, R18, R224 ;  /* 0x0000001208e0723c */ /* 0x040fe200000418e0 */
[----:B------:R-:W1:Y:S01]  /*1de60*/  MUFU.EX2 R113, R113 ;  /* 0x0000007100717308 */ /* 0x000e620000000800 */
[----:B------:R-:W4:Y:S06]  /*1de70*/  LDSM.16.MT88.4 R16, [R235+0x8400] ;  /* 0x00840000eb10783b */ /* 0x000f2c0000004200 */
[C---:B--2---:R-:W-:Y:S03]  /*1de80*/  HMMA.16816.F32.BF16 R220, R8.reuse, R12, R220 ;  /* 0x0000000c08dc723c */ /* 0x044fe600000418dc */
[----:B------:R-:W2:Y:S05]  /*1de90*/  MUFU.EX2 R30, R30 ;  /* 0x0000001e001e7308 */ /* 0x000eaa0000000800 */
[----:B------:R-:W-:Y:S01]  /*1dea0*/  HMMA.16816.F32.BF16 R216, R8, R14, R216 ;  /* 0x0000000e08d8723c */ /* 0x000fe200000418d8 */
[----:B------:R-:W3:Y:S04]  /*1deb0*/  LDSM.16.MT88.4 R12, [R234+0x8800] ;  /* 0x00880000ea0c783b */ /* 0x000ee80000004200 */
[----:B------:R-:W4:Y:S02]  /*1dec0*/  MUFU.EX2 R31, R31 ;  /* 0x0000001f001f7308 */ /* 0x000f240000000800 */
[C---:B-----5:R-:W-:Y:S01]  /*1ded0*/  F2FP.BF16.PACK_AB R8, R109.reuse, R108 ;  /* 0x0000006c6d08723e */ /* 0x060fe200000010ff */
[----:B------:R-:W-:Y:S01]  /*1dee0*/  FADD.FTZ R109, R109, R105 ;  /* 0x000000696d6d7221 */ /* 0x000fe20000010000 */
[C---:B-1----:R-:W-:Y:S03]  /*1def0*/  F2FP.BF16.PACK_AB R10, R113.reuse, R112 ;  /* 0x00000070710a723e */ /* 0x042fe600000010ff */
[----:B------:R-:W-:Y:S03]  /*1df00*/  FADD.FTZ R109, R112, R109 ;  /* 0x0000006d706d7221 */ /* 0x000fe60000010000 */
[----:B------:R-:W1:Y:S01]  /*1df10*/  MUFU.EX2 R32, R32 ;  /* 0x0000002000207308 */ /* 0x000e620000000800 */
[----:B------:R-:W-:Y:S02]  /*1df20*/  FADD.FTZ R113, R113, R109 ;  /* 0x0000006d71717221 */ /* 0x000fe40000010000 */
[----:B--2---:R-:W-:Y:S07]  /*1df30*/  FADD.FTZ R28, R30, R28 ;  /* 0x0000001c1e1c7221 */ /* 0x004fee0000010000 */
[----:B------:R-:W2:Y:S01]  /*1df40*/  MUFU.EX2 R33, R33 ;  /* 0x0000002100217308 */ /* 0x000ea20000000800 */
[C---:B----4-:R-:W-:Y:S01]  /*1df50*/  F2FP.BF16.PACK_AB R9, R31.reuse, R30 ;  /* 0x0000001e1f09723e */ /* 0x050fe200000010ff */
[----:B------:R-:W-:Y:S08]  /*1df60*/  FADD.FTZ R31, R31, R28 ;  /* 0x0000001c1f1f7221 */ /* 0x000ff00000010000 */
[----:B------:R-:W4:Y:S01]  /*1df70*/  MUFU.EX2 R116, R116 ;  /* 0x0000007400747308 */ /* 0x000f220000000800 */
[----:B-1----:R-:W-:Y:S09]  /*1df80*/  FADD.FTZ R31, R32, R31 ;  /* 0x0000001f201f7221 */ /* 0x002ff20000010000 */
[----:B------:R-:W1:Y:S01]  /*1df90*/  MUFU.EX2 R117, R117 ;  /* 0x0000007500757308 */ /* 0x000e620000000800 */
[C---:B--2---:R-:W-:Y:S01]  /*1dfa0*/  F2FP.BF16.PACK_AB R11, R33.reuse, R32 ;  /* 0x00000020210b723e */ /* 0x044fe200000010ff */
[----:B------:R-:W-:Y:S08]  /*1dfb0*/  FADD.FTZ R33, R33, R31 ;  /* 0x0000001f21217221 */ /* 0x000ff00000010000 */
[----:B------:R-:W2:Y:S01]  /*1dfc0*/  MUFU.EX2 R6, R6 ;  /* 0x0000000600067308 */ /* 0x000ea20000000800 */
[C---:B---3--:R-:W-:Y:S03]  /*1dfd0*/  HMMA.16816.F32.BF16 R228, R8.reuse, R20, R228 ;  /* 0x0000001408e4723c */ /* 0x048fe600000418e4 */
[----:B----4-:R-:W-:Y:S05]  /*1dfe0*/  FADD.FTZ R113, R116, R113 ;  /* 0x0000007174717221 */ /* 0x010fea0000010000 */
[C---:B------:R-:W-:Y:S01]  /*1dff0*/  HMMA.16816.F32.BF16 R224, R8.reuse, R22, R224 ;  /* 0x0000001608e0723c */ /* 0x040fe200000418e0 */
[----:B------:R-:W3:Y:S01]  /*1e000*/  MUFU.EX2 R7, R7 ;  /* 0x0000000700077308 */ /* 0x000ee20000000800 */
[----:B------:R-:W4:Y:S06]  /*1e010*/  LDSM.16.MT88.4 R20, [R235+0x8800] ;  /* 0x00880000eb14783b */ /* 0x000f2c0000004200 */
[C---:B------:R-:W-:Y:S03]  /*1e020*/  HMMA.16816.F32.BF16 R220, R8.reuse, R16, R220 ;  /* 0x0000001008dc723c */ /* 0x040fe600000418dc */
[----:B------:R-:W5:Y:S04]  /*1e030*/  MUFU.EX2 R34, R34 ;  /* 0x0000002200227308 */ /* 0x000f680000000800 */
[C---:B-1----:R-:W-:Y:S01]  /*1e040*/  F2FP.BF16.PACK_AB R16, R117.reuse, R116 ;  /* 0x000000747510723e */ /* 0x042fe200000010ff */
[----:B------:R-:W-:Y:S01]  /*1e050*/  HMMA.16816.F32.BF16 R216, R8, R18, R216 ;  /* 0x0000001208d8723c */ /* 0x000fe200000418d8 */
[----:B------:R-:W1:Y:S03]  /*1e060*/  LDSM.16.MT88.4 R8, [R234+0x8c00] ;  /* 0x008c0000ea08783b */ /* 0x000e660000004200 */
[----:B------:R-:W-:Y:S01]  /*1e070*/  FADD.FTZ R117, R117, R113 ;  /* 0x0000007175757221 */ /* 0x000fe20000010000 */
[----:B------:R-:W4:Y:S03]  /*1e080*/  MUFU.EX2 R35, R35 ;  /* 0x0000002300237308 */ /* 0x000f260000000800 */
[----:B--2---:R-:W-:Y:S01]  /*1e090*/  FADD.FTZ R117, R6, R117 ;  /* 0x0000007506757221 */ /* 0x004fe20000010000 */
[C---:B---3--:R-:W-:Y:S03]  /*1e0a0*/  F2FP.BF16.PACK_AB R18, R7.reuse, R6 ;  /* 0x000000060712723e */ /* 0x048fe600000010ff */
[----:B------:R-:W-:Y:S03]  /*1e0b0*/  FADD.FTZ R7, R7, R117 ;  /* 0x0000007507077221 */ /* 0x000fe60000010000 */
[----:B------:R-:W2:Y:S01]  /*1e0c0*/  MUFU.EX2 R36, R36 ;  /* 0x0000002400247308 */ /* 0x000ea20000000800 */
[----:B-----5:R-:W-:Y:S09]  /*1e0d0*/  FADD.FTZ R33, R34, R33 ;  /* 0x0000002122217221 */ /* 0x020ff20000010000 */
[----:B------:R-:W3:Y:S01]  /*1e0e0*/  MUFU.EX2 R37, R37 ;  /* 0x0000002500257308 */ /* 0x000ee20000000800 */
[C---:B----4-:R-:W-:Y:S01]  /*1e0f0*/  F2FP.BF16.PACK_AB R17, R35.reuse, R34 ;  /* 0x000000222311723e */ /* 0x050fe200000010ff */
[----:B------:R-:W-:Y:S08]  /*1e100*/  FADD.FTZ R35, R35, R33 ;  /* 0x0000002123237221 */ /* 0x000ff00000010000 */
[----:B------:R-:W4:Y:S01]  /*1e110*/  MUFU.EX2 R26, R26 ;  /* 0x0000001a001a7308 */ /* 0x000f220000000800 */
[----:B--2---:R-:W-:Y:S09]  /*1e120*/  FADD.FTZ R35, R36, R35 ;  /* 0x0000002324237221 */ /* 0x004ff20000010000 */
[----:B------:R-:W2:Y:S01]  /*1e130*/  MUFU.EX2 R39, R39 ;  /* 0x0000002700277308 */ /* 0x000ea20000000800 */
[C---:B---3--:R-:W-:Y:S01]  /*1e140*/  F2FP.BF16.PACK_AB R19, R37.reuse, R36 ;  /* 0x000000242513723e */ /* 0x048fe200000010ff */
[----:B------:R-:W-:Y:S08]  /*1e150*/  FADD.FTZ R37, R37, R35 ;  /* 0x0000002325257221 */ /* 0x000ff00000010000 */
[----:B------:R-:W3:Y:S01]  /*1e160*/  MUFU.EX2 R59, R59 ;  /* 0x0000003b003b7308 */ /* 0x000ee20000000800 */
[C---:B------:R-:W-:Y:S05]  /*1e170*/  HMMA.16816.F32.BF16 R228, R16.reuse, R12, R228 ;  /* 0x0000000c10e4723c */ /* 0x040fea00000418e4 */
[----:B----4-:R-:W-:Y:S03]  /*1e180*/  FADD.FTZ R7, R26, R7 ;  /* 0x000000071a077221 */ /* 0x010fe60000010000 */
[C---:B------:R-:W-:Y:S01]  /*1e190*/  HMMA.16816.F32.BF16 R224, R16.reuse, R14, R224 ;  /* 0x0000000e10e0723c */ /* 0x040fe200000418e0 */
[----:B------:R-:W4:Y:S01]  /*1e1a0*/  MUFU.EX2 R0, R133 ;  /* 0x0000008500007308 */ /* 0x000f220000000800 */
[----:B------:R-:W5:Y:S02]  /*1e1b0*/  LDSM.16.MT88.4 R12, [R235+0x8c00] ;  /* 0x008c0000eb0c783b */ /* 0x000f640000004200 */
[----:B--2---:R-:W-:Y:S04]  /*1e1c0*/  FADD.FTZ R7, R39, R7 ;  /* 0x0000000727077221 */ /* 0x004fe80000010000 */
[C---:B------:R-:W-:Y:S03]  /*1e1d0*/  HMMA.16816.F32.BF16 R220, R16.reuse, R20, R220 ;  /* 0x0000001410dc723c */ /* 0x040fe600000418dc */
[----:B------:R-:W2:Y:S01]  /*1e1e0*/  MUFU.EX2 R38, R38 ;  /* 0x0000002600267308 */ /* 0x000ea20000000800 */
[----:B---3--:R-:W-:Y:S04]  /*1e1f0*/  FADD.FTZ R7, R59, R7 ;  /* 0x000000073b077221 */ /* 0x008fe80000010000 */
[----:B------:R-:W-:Y:S05]  /*1e200*/  HMMA.16816.F32.BF16 R216, R16, R22, R216 ;  /* 0x0000001610d8723c */ /* 0x000fea00000418d8 */
[----:B------:R-:W3:Y:S02]  /*1e210*/  MUFU.EX2 R40, R40 ;  /* 0x0000002800287308 */ /* 0x000ee40000000800 */
[----:B------:R-:W-:Y:S02]  /*1e220*/  F2FP.BF16.PACK_AB R16, R39, R26 ;  /* 0x0000001a2710723e */ /* 0x000fe400000010ff */
[C---:B----4-:R-:W-:Y:S03]  /*1e230*/  F2FP.BF16.PACK_AB R18, R0.reuse, R59 ;  /* 0x0000003b0012723e */ /* 0x050fe600000010ff */
[----:B------:R-:W-:Y:S03]  /*1e240*/  FADD.FTZ R208, R0, R7 ;  /* 0x0000000700d07221 */ /* 0x000fe60000010000 */
[----:B------:R-:W4:Y:S01]  /*1e250*/  MUFU.EX2 R2, R130 ;  /* 0x0000008200027308 */ /* 0x000f220000000800 */
[----:B--2---:R-:W-:Y:S09]  /*1e260*/  FADD.FTZ R37, R38, R37 ;  /* 0x0000002526257221 */ /* 0x004ff20000010000 */
[----:B------:R-:W2:Y:S01]  /*1e270*/  MUFU.EX2 R4, R4 ;  /* 0x0000000400047308 */ /* 0x000ea20000000800 */
[C---:B---3--:R-:W-:Y:S01]  /*1e280*/  F2FP.BF16.PACK_AB R17, R40.reuse, R38 ;  /* 0x000000262811723e */ /* 0x048fe200000010ff */
[----:B------:R-:W-:Y:S04]  /*1e290*/  FADD.FTZ R37, R40, R37 ;  /* 0x0000002528257221 */ /* 0x000fe80000010000 */
[----:B----4-:R-:W-:Y:S01]  /*1e2a0*/  FADD.FTZ R37, R2, R37 ;  /* 0x0000002502257221 */ /* 0x010fe20000010000 */
[C---:B--2---:R-:W-:Y:S03]  /*1e2b0*/  F2FP.BF16.PACK_AB R19, R4.reuse, R2 ;  /* 0x000000020413723e */ /* 0x044fe600000010ff */
[----:B------:R-:W-:Y:S04]  /*1e2c0*/  FADD.FTZ R209, R4, R37 ;  /* 0x0000002504d17221 */ /* 0x000fe80000010000 */
[C---:B-1----:R-:W-:Y:S08]  /*1e2d0*/  HMMA.16816.F32.BF16 R228, R16.reuse, R8, R228 ;  /* 0x0000000810e4723c */ /* 0x042ff000000418e4 */
[C---:B------:R-:W-:Y:S08]  /*1e2e0*/  HMMA.16816.F32.BF16 R224, R16.reuse, R10, R224 ;  /* 0x0000000a10e0723c */ /* 0x040ff000000418e0 */
[C---:B-----5:R-:W-:Y:S08]  /*1e2f0*/  HMMA.16816.F32.BF16 R220, R16.reuse, R12, R220 ;  /* 0x0000000c10dc723c */ /* 0x060ff000000418dc */
[----:B------:R-:W-:Y:S01]  /*1e300*/  HMMA.16816.F32.BF16 R216, R16, R14, R216 ;  /* 0x0000000e10d8723c */ /* 0x000fe200000418d8 */
[----:B------:R-:W-:-:S07]  /*1e310*/  @P0 BRA `(.L_x_2074) ;  /* 0xffffa87000000947 */ /* 0x000fce000383ffff */
.L_x_2070:
[----:B------:R-:W1:Y:S01]  /*1e320*/  SHFL.BFLY PT, R2, R208, 0x2, 0x1f ;  /* 0x0c401f00d0027f89 */ /* 0x000e6200000e0000 */
[----:B------:R-:W-:Y:S01]  /*1e330*/  IMAD.MOV.U32 R7, RZ, RZ, 0x3f800000 ;  /* 0x3f800000ff077424 */ /* 0x000fe200078e00ff */
[----:B------:R-:W-:Y:S01]  /*1e340*/  ULDC.U8 UR4, c[0x0][0x328] ;  /* 0x0000ca0000047ab9 */ /* 0x000fe20000000000 */
[----:B------:R-:W-:Y:S01]  /*1e350*/  IMAD.MOV.U32 R8, RZ, RZ, 0x3f800000 ;  /* 0x3f800000ff087424 */ /* 0x000fe200078e00ff */
[----:B------:R-:W2:Y:S04]  /*1e360*/  SHFL.BFLY PT, R0, R209, 0x2, 0x1f ;  /* 0x0c401f00d1007f89 */ /* 0x000ea800000e0000 */
[----:B------:R-:W3:Y:S01]  /*1e370*/  S2R R3, SR_TID.X ;  /* 0x0000000000037919 */ /* 0x000ee20000002100 */
[----:B-1----:R-:W-:-:S03]  /*1e380*/  FADD.FTZ R208, R2, R208 ;  /* 0x000000d002d07221 */ /* 0x002fc60000010000 */
[----:B------:R-:W1:Y:S01]  /*1e390*/  S2R R2, SR_TID.X ;  /* 0x0000000000027919 */ /* 0x000e620000002100 */
[----:B--2---:R-:W-:-:S03]  /*1e3a0*/  FADD.FTZ R209, R0, R209 ;  /* 0x000000d100d17221 */ /* 0x004fc60000010000 */
[----:B------:R-:W2:Y:S01]  /*1e3b0*/  SHFL.BFLY PT, R5, R208, 0x1, 0x1f ;  /* 0x0c201f00d0057f89 */ /* 0x000ea200000e0000 */
[----:B---3--:R-:W-:-:S03]  /*1e3c0*/  SHF.R.S32.HI R9, RZ, 0x1f, R3 ;  /* 0x0000001fff097819 */ /* 0x008fc60000011403 */
[----:B------:R-:W3:Y:S01]  /*1e3d0*/  SHFL.BFLY PT, R4, R209, 0x1, 0x1f ;  /* 0x0c201f00d1047f89 */ /* 0x000ee200000e0000 */
[CC--:B------:R-:W-:Y:S02]  /*1e3e0*/  LEA.HI R10, R9.reuse, R3.reuse, RZ, 0x5 ;  /* 0x00000003090a7211 */ /* 0x0c0fe400078f28ff */
[----:B------:R-:W-:Y:S02]  /*1e3f0*/  LEA.HI R9, R9, R3, RZ, 0x2 ;  /* 0x0000000309097211 */ /* 0x000fe400078f10ff */
[----:B------:R-:W-:Y:S02]  /*1e400*/  SHF.R.S32.HI R12, RZ, 0x5, R10 ;  /* 0x00000005ff0c7819 */ /* 0x000fe4000001140a */
[----:B------:R-:W-:-:S04]  /*1e410*/  LOP3.LUT R9, R9, 0xfffffffc, RZ, 0xc0, !PT ;  /* 0xfffffffc09097812 */ /* 0x000fc800078ec0ff */
[----:B------:R-:W-:Y:S02]  /*1e420*/  IADD3 R9, -R9, R3, RZ ;  /* 0x0000000309097210 */ /* 0x000fe40007ffe1ff */
[----:B-1----:R-:W-:-:S03]  /*1e430*/  SHF.R.S32.HI R0, RZ, 0x1f, R2 ;  /* 0x0000001fff007819 */ /* 0x002fc60000011402 */
[----:B------:R-:W-:Y:S01]  /*1e440*/  IMAD R9, R12, 0x100, R9 ;  /* 0x000001000c097824 */ /* 0x000fe200078e0209 */
[----:B------:R-:W-:Y:S01]  /*1e450*/  LEA.HI R0, R0, R2, RZ, 0x2 ;  /* 0x0000000200007211 */ /* 0x000fe200078f10ff */
[----:B--2---:R-:W-:-:S03]  /*1e460*/  FADD.FTZ R5, R208, R5 ;  /* 0x00000005d0057221 */ /* 0x004fc60000010000 */
[----:B------:R-:W-:Y:S01]  /*1e470*/  SHF.R.S32.HI R0, RZ, 0x2, R0 ;  /* 0x00000002ff007819 */ /* 0x000fe20000011400 */
[----:B---3--:R-:W-:Y:S01]  /*1e480*/  FADD.FTZ R4, R209, R4 ;  /* 0x00000004d1047221 */ /* 0x008fe20000010000 */
[----:B------:R-:W-:Y:S02]  /*1e490*/  FSETP.NE.FTZ.AND P1, PT, R5, RZ, PT ;  /* 0x000000ff0500720b */ /* 0x000fe40003f35000 */
[----:B------:R-:W-:Y:S02]  /*1e4a0*/  SHF.R.S32.HI R6, RZ, 0x1f, R0 ;  /* 0x0000001fff067819 */ /* 0x000fe40000011400 */
[----:B------:R-:W-:Y:S02]  /*1e4b0*/  FSETP.NE.FTZ.AND P0, PT, R4, RZ, PT ;  /* 0x000000ff0400720b */ /* 0x000fe40003f15000 */
[----:B------:R-:W-:-:S04]  /*1e4c0*/  LEA.HI R6, R6, R0, RZ, 0x3 ;  /* 0x0000000006067211 */ /* 0x000fc800078f18ff */
[----:B------:R-:W-:-:S03]  /*1e4d0*/  LOP3.LUT R6, R6, 0xfffffff8, RZ, 0xc0, !PT ;  /* 0xfffffff806067812 */ /* 0x000fc600078ec0ff */
[----:B------:R-:W1:Y:S02]  /*1e4e0*/  @P1 MUFU.RCP R7, R5 ;  /* 0x0000000500071308 */ /* 0x000e640000001000 */
[----:B------:R-:W-:-:S05]  /*1e4f0*/  IMAD.IADD R6, R0, 0x1, -R6 ;  /* 0x0000000100067824 */ /* 0x000fca00078e0a06 */
[C---:B------:R-:W-:Y:S01]  /*1e500*/  LEA.HI R11, R6.reuse, R6, RZ, 0x1 ;  /* 0x00000006060b7211 */ /* 0x040fe200078f08ff */
[----:B------:R-:W2:Y:S03]  /*1e510*/  @P0 MUFU.RCP R8, R4 ;  /* 0x0000000400080308 */ /* 0x000ea60000001000 */
[----:B------:R-:W-:Y:S02]  /*1e520*/  SHF.R.S32.HI R13, RZ, 0x1, R11 ;  /* 0x00000001ff0d7819 */ /* 0x000fe4000001140b */
[----:B------:R-:W-:Y:S02]  /*1e530*/  LOP3.LUT R11, R11, 0x3fffffe, RZ, 0xc0, !PT ;  /* 0x03fffffe0b0b7812 */ /* 0x000fe400078ec0ff */
[C---:B------:R-:W-:Y:S01]  /*1e540*/  LOP3.LUT P2, RZ, R13.reuse, 0x2, RZ, 0xc0, !PT ;  /* 0x000000020dff7812 */ /* 0x040fe2000784c0ff */
[C---:B------:R-:W-:Y:S01]  /*1e550*/  IMAD.SHL.U32 R14, R13.reuse, 0x40, RZ ;  /* 0x000000400d0e7824 */ /* 0x040fe200078e00ff */
[----:B------:R-:W3:Y:S01]  /*1e560*/  @P1 MUFU.LG2 R5, R5 ;  /* 0x0000000500051308 */ /* 0x000ee20000000c00 */
[----:B------:R-:W-:Y:S01]  /*1e570*/  IMAD.IADD R11, R6, 0x1, -R11 ;  /* 0x00000001060b7824 */ /* 0x000fe200078e0a0b */
[----:B------:R-:W-:Y:S01]  /*1e580*/  LOP3.LUT R6, R13, 0x1, RZ, 0xc0, !PT ;  /* 0x000000010d067812 */ /* 0x000fe200078ec0ff */
[C---:B-1----:R-:W-:Y:S01]  /*1e590*/  FMUL.FTZ R228, R7.reuse, R228 ;  /* 0x000000e407e47220 */ /* 0x042fe20000410000 */
[----:B------:R-:W-:Y:S01]  /*1e5a0*/  LOP3.LUT R14, R14, 0xc0, RZ, 0xc0, !PT ;  /* 0x000000c00e0e7812 */ /* 0x000fe200078ec0ff */
[----:B------:R-:W-:Y:S01]  /*1e5b0*/  FMUL.FTZ R229, R7, R229 ;  /* 0x000000e507e57220 */ /* 0x000fe20000410000 */
[----:B------:R-:W-:Y:S01]  /*1e5c0*/  LEA R9, R11, R9, 0x4 ;  /* 0x000000090b097211 */ /* 0x000fe200078e20ff */
[C---:B------:R-:W-:Y:S01]  /*1e5d0*/  FMUL.FTZ R224, R7.reuse, R224 ;  /* 0x000000e007e07220 */ /* 0x040fe20000410000 */
[----:B------:R-:W-:Y:S01]  /*1e5e0*/  LEA.HI R14, R14, R14, RZ, 0x1d ;  /* 0x0000000e0e0e7211 */ /* 0x000fe200078fe8ff */
[C---:B------:R-:W-:Y:S01]  /*1e5f0*/  FMUL.FTZ R225, R7.reuse, R225 ;  /* 0x000000e107e17220 */ /* 0x040fe20000410000 */
[----:B------:R-:W-:Y:S01]  /*1e600*/  ISETP.NE.U32.AND P3, PT, R6, 0x1, PT ;  /* 0x000000010600780c */ /* 0x000fe20003f65070 */
[----:B------:R-:W-:Y:S01]  /*1e610*/  FMUL.FTZ R220, R7, R220 ;  /* 0x000000dc07dc7220 */ /* 0x000fe20000410000 */
[----:B------:R-:W-:Y:S01]  /*1e620*/  F2FP.BF16.PACK_AB R228, R229, R228 ;  /* 0x000000e4e5e4723e */ /* 0x000fe200000010ff */
[----:B------:R-:W-:Y:S01]  /*1e630*/  IMAD.U32 R9, R9, 0x2, R14 ;  /* 0x0000000209097824 */ /* 0x000fe200078e000e */
[----:B------:R-:W-:Y:S01]  /*1e640*/  F2FP.BF16.PACK_AB R224, R225, R224 ;  /* 0x000000e0e1e0723e */ /* 0x000fe200000010ff */
[C---:B------:R-:W-:Y:S01]  /*1e650*/  FMUL.FTZ R221, R7.reuse, R221 ;  /* 0x000000dd07dd7220 */ /* 0x040fe20000410000 */
[----:B------:R-:W1:Y:S01]  /*1e660*/  @P0 MUFU.LG2 R4, R4 ;  /* 0x0000000400040308 */ /* 0x000e620000000c00 */
[----:B------:R-:W-:Y:S01]  /*1e670*/  FMUL.FTZ R216, R7, R216 ;  /* 0x000000d807d87220 */ /* 0x000fe20000410000 */
[----:B------:R-:W-:Y:S01]  /*1e680*/  SHF.L.U32 R9, R9, 0x1, RZ ;  /* 0x0000000109097819 */ /* 0x000fe200000006ff */
[----:B------:R-:W-:Y:S01]  /*1e690*/  FMUL.FTZ R7, R7, R217 ;  /* 0x000000d907077220 */ /* 0x000fe20000410000 */
[----:B------:R-:W-:Y:S01]  /*1e6a0*/  F2FP.BF16.PACK_AB R220, R221, R220 ;  /* 0x000000dcdddc723e */ /* 0x000fe200000010ff */
[----:B------:R-:W-:-:S02]  /*1e6b0*/  IMAD.MOV.U32 R6, RZ, RZ, -0x10 ;  /* 0xfffffff0ff067424 */ /* 0x000fc400078e00ff */
        /* <DEDUP_REMOVED lines=13> */
[----:B------:R-:W-:Y:S01]  /*1e790*/  STS [R9], R228 ;  /* 0x000000e409007388 */ /* 0x000fe20000000800 */
[----:B------:R-:W-:Y:S01]  /*1e7a0*/  FMUL.FTZ R8, R8, R218 ;  /* 0x000000da08087220 */ /* 0x000fe20000410000 */
[----:B------:R-:W-:Y:S01]  /*1e7b0*/  F2FP.BF16.PACK_AB R222, R223, R222 ;  /* 0x000000dedfde723e */ /* 0x000fe200000010ff */
[----:B---3--:R-:W-:Y:S01]  /*1e7c0*/  @P1 FMUL.FTZ R5, R5, 0.69314718246459960938 ;  /* 0x3f31721805051820 */ /* 0x008fe20000410000 */
[----:B------:R2:W-:Y:S01]  /*1e7d0*/  STS [R9+0x200], R230 ;  /* 0x000200e609007388 */ /* 0x0005e20000000800 */
[----:B------:R-:W-:Y:S01]  /*1e7e0*/  ISETP.NE.AND P2, PT, RZ, UR4, PT ;  /* 0x00000004ff007c0c */ /* 0x000fe2000bf45270 */
[----:B-1----:R-:W-:Y:S01]  /*1e7f0*/  @P0 FMUL.FTZ R4, R4, 0.69314718246459960938 ;  /* 0x3f31721804040820 */ /* 0x002fe20000410000 */
[----:B------:R-:W-:Y:S01]  /*1e800*/  F2FP.BF16.PACK_AB R219, R219, R8 ;  /* 0x00000008dbdb723e */ /* 0x000fe200000010ff */
[----:B------:R-:W-:-:S02]  /*1e810*/  IMAD.IADD R8, R9, 0x1, R6 ;  /* 0x0000000109087824 */ /* 0x000fc400078e0206 */
[----:B------:R-:W-:-:S03]  /*1e820*/  IMAD.IADD R6, R6, 0x1, R7 ;  /* 0x0000000106067824 */ /* 0x000fc600078e0207 */
[----:B------:R-:W-:Y:S04]  /*1e830*/  STS [R8], R224 ;  /* 0x000000e008007388 */ /* 0x000fe80000000800 */
[----:B------:R1:W-:Y:S04]  /*1e840*/  STS [R8+0x200], R226 ;  /* 0x000200e208007388 */ /* 0x0003e80000000800 */
[----:B------:R3:W-:Y:S04]  /*1e850*/  STS [R7], R220 ;  /* 0x000000dc07007388 */ /* 0x0007e80000000800 */
[----:B------:R3:W-:Y:S04]  /*1e860*/  STS [R7+0x200], R222 ;  /* 0x000200de07007388 */ /* 0x0007e80000000800 */
[----:B------:R3:W-:Y:S01]  /*1e870*/  STS [R6], R216 ;  /* 0x000000d806007388 */ /* 0x0007e20000000800 */
[----:B--2---:R-:W-:-:S02]  /*1e880*/  IMAD.MOV.U32 R9, RZ, RZ, 0x7f800000 ;  /* 0x7f800000ff097424 */ /* 0x004fc400078e00ff */
[----:B------:R-:W-:Y:S01]  /*1e890*/  @P0 FFMA.FTZ R9, R134, c[0x0][0x238], R4 ;  /* 0x00008e0086090a23 */ /* 0x000fe20000010004 */
[----:B------:R3:W-:Y:S01]  /*1e8a0*/  STS [R6+0x200], R219 ;  /* 0x000200db06007388 */ /* 0x0007e20000000800 */
[----:B-1----:R-:W-:Y:S01]  /*1e8b0*/  MOV R8, 0x7f800000 ;  /* 0x7f80000000087802 */ /* 0x002fe20000000f00 */
[----:B------:R-:W-:Y:S01]  /*1e8c0*/  @P1 FFMA.FTZ R8, R132, c[0x0][0x238], R5 ;  /* 0x00008e0084081a23 */ /* 0x000fe20000010005 */
[----:B------:R-:W-:Y:S05]  /*1e8d0*/  @!P2 BRA `(.L_x_2075) ;  /* 0x000000900000a947 */ /* 0x000fea0003800000 */
[----:B------:R-:W1:Y:S01]  /*1e8e0*/  S2UR UR6, SR_CTAID.Y ;  /* 0x00000000000679c3 */ /* 0x000e620000002600 */
[----:B------:R-:W-:Y:S02]  /*1e8f0*/  ULDC UR4, c[0x0][0x214] ;  /* 0x0000850000047ab9 */ /* 0x000fe40000000800 */
[----:B------:R-:W-:Y:S02]  /*1e900*/  UISETP.NE.AND UP0, UPT, UR9, -0x1, UPT ;  /* 0xffffffff0900788c */ /* 0x000fe4000bf05270 */
[----:B------:R-:W-:-:S03]  /*1e910*/  ULDC UR10, c[0x0][0x234] ;  /* 0x00008d00000a7ab9 */ /* 0x000fc60000000800 */
[----:B------:R-:W2:Y:S01]  /*1e920*/  S2UR UR7, SR_CTAID.Z ;  /* 0x00000000000779c3 */ /* 0x000ea20000002700 */
[----:B-1----:R-:W-:-:S04]  /*1e930*/  UIMAD UR4, UR6, UR4, URZ ;  /* 0x00000004060472a4 */ /* 0x002fc8000f8e023f */
[----:B------:R-:W-:-:S04]  /*1e940*/  USEL UR4, UR4, UR9, !UP0 ;  /* 0x0000000904047287 */ /* 0x000fc8000c000000 */
[----:B--2---:R-:W-:Y:S01]  /*1e950*/  UIMAD UR10, UR7, UR10, UR4 ;  /* 0x0000000a070a72a4 */ /* 0x004fe2000f8e0204 */
[----:B------:R-:W-:Y:S05]  /*1e960*/  BRA `(.L_x_2076) ;  /* 0x0000006000007947 */ /* 0x000fea0003800000 */
.L_x_2075:
[----:B------:R-:W1:Y:S01]  /*1e970*/  S2UR UR7, SR_CTAID.Z ;  /* 0x00000000000779c3 */ /* 0x000e620000002700 */
[----:B------:R-:W-:Y:S02]  /*1e980*/  ULDC UR4, c[0x0][0x1c0] ;  /* 0x0000700000047ab9 */ /* 0x000fe40000000800 */
[----:B------:R-:W-:-:S05]  /*1e990*/  ULDC UR10, c[0x0][0x214] ;  /* 0x00008500000a7ab9 */ /* 0x000fca0000000800 */
[----:B------:R-:W1:Y:S02]  /*1e9a0*/  S2UR UR6, SR_CTAID.Y ;  /* 0x00000000000679c3 */ /* 0x000e640000002600 */
[----:B-1----:R-:W-:-:S04]  /*1e9b0*/  UIMAD UR4, UR6, UR4, UR7 ;  /* 0x00000004060472a4 */ /* 0x002fc8000f8e0207 */
[----:B------:R-:W-:Y:S02]  /*1e9c0*/  UIMAD UR10, UR4, UR10, URZ ;  /* 0x0000000a040a72a4 */ /* 0x000fe4000f8e023f */
.L_x_2076:
[----:B------:R-:W-:Y:S01]  /*1e9d0*/  BAR.SYNC.DEFER_BLOCKING 0x0 ;  /* 0x0000000000007b1d */ /* 0x000fe20000010000 */
[----:B------:R-:W-:Y:S01]  /*1e9e0*/  LOP3.LUT R11, R10, 0xffffffe0, RZ, 0xc0, !PT ;  /* 0xffffffe00a0b7812 */ /* 0x000fe200078ec0ff */
[----:B------:R-:W-:Y:S01]  /*1e9f0*/  UISETP.NE.AND UP0, UPT, UR9, -0x1, UPT ;  /* 0xffffffff0900788c */ /* 0x000fe2000bf05270 */
[----:B------:R-:W-:-:S03]  /*1ea00*/  SHF.R.S32.HI R10, RZ, 0x1f, R2 ;  /* 0x0000001fff0a7819 */ /* 0x000fc60000011402 */
[----:B------:R-:W-:Y:S01]  /*1ea10*/  ULDC.64 UR4, c[0x0][0x1e8] ;  /* 0x00007a0000047ab9 */ /* 0x000fe20000000a00 */
[----:B------:R-:W-:Y:S01]  /*1ea20*/  LEA.HI R10, R10, R2, RZ, 0x5 ;  /* 0x000000020a0a7211 */ /* 0x000fe200078f28ff */
[----:B------:R-:W-:Y:S01]  /*1ea30*/  UIMAD.WIDE.U32 UR12, UR9, UR4, URZ ;  /* 0x00000004090c72a5 */ /* 0x000fe2000f8e003f */
[----:B------:R-:W-:Y:S01]  /*1ea40*/  IMAD.IADD R11, R3, 0x1, -R11 ;  /* 0x00000001030b7824 */ /* 0x000fe200078e0a0b */
[----:B------:R-:W-:Y:S01]  /*1ea50*/  SHF.R.S32.HI R3, RZ, 0x1f, R12 ;  /* 0x0000001fff037819 */ /* 0x000fe2000001140c */
[----:B------:R-:W-:Y:S01]  /*1ea60*/  BSSY B0, `(.L_x_2077) ;  /* 0x0000024000007945 */ /* 0x000fe20003800000 */
[----:B------:R-:W-:Y:S01]  /*1ea70*/  LOP3.LUT R10, R10, 0xffffffe0, RZ, 0xc0, !PT ;  /* 0xffffffe00a0a7812 */ /* 0x000fe200078ec0ff */
[----:B------:R-:W-:Y:S01]  /*1ea80*/  UIMAD UR11, UR9, UR5, UR13 ;  /* 0x00000005090b72a4 */ /* 0x000fe2000f8e020d */
[----:B------:R-:W-:Y:S01]  /*1ea90*/  LOP3.LUT P0, RZ, R11, 0x3, RZ, 0xc0, !PT ;  /* 0x000000030bff7812 */ /* 0x000fe2000780c0ff */
[----:B------:R-:W-:Y:S01]  /*1eaa0*/  USHF.R.S32.HI UR9, URZ, 0x1f, UR6 ;  /* 0x0000001f3f097899 */ /* 0x000fe20008011406 */
[----:B------:R-:W-:Y:S01]  /*1eab0*/  LEA.HI R3, R3, R12, RZ, 0x2 ;  /* 0x0000000c03037211 */ /* 0x000fe200078f10ff */
[----:B------:R-:W-:Y:S01]  /*1eac0*/  IMAD.IADD R10, R2, 0x1, -R10 ;  /* 0x00000001020a7824 */ /* 0x000fe200078e0a0a */
[----:B------:R-:W-:-:S02]  /*1ead0*/  ULDC.64 UR4, c[0x0][0x1e0] ;  /* 0x0000780000047ab9 */ /* 0x000fc40000000a00 */
[----:B------:R-:W-:Y:S01]  /*1eae0*/  UIMAD UR9, UR9, UR4, URZ ;  /* 0x00000004090972a4 */ /* 0x000fe2000f8e023f */
[----:B------:R-:W-:Y:S01]  /*1eaf0*/  LOP3.LUT R3, R3, 0xffffffc, RZ, 0xc0, !PT ;  /* 0x0ffffffc03037812 */ /* 0x000fe200078ec0ff */
[----:B------:R-:W-:Y:S01]  /*1eb00*/  UIMAD.WIDE.U32 UR14, UR6, UR4, URZ ;  /* 0x00000004060e72a5 */ /* 0x000fe2000f8e003f */
[----:B------:R-:W-:Y:S01]  /*1eb10*/  SHF.R.S32.HI R2, RZ, 0x1f, R10 ;  /* 0x0000001fff027819 */ /* 0x000fe2000001140a */
[----:B---3--:R1:W2:Y:S01]  /*1eb20*/  LDS.128 R4, [R213] ;  /* 0x00000000d5047984 */ /* 0x0082a20000000c00 */
[----:B------:R-:W-:Y:S01]  /*1eb30*/  UIMAD UR5, UR6, UR5, UR9 ;  /* 0x00000005060572a4 */ /* 0x000fe2000f8e0209 */
[----:B------:R-:W-:Y:S01]  /*1eb40*/  IMAD.IADD R3, R12, 0x1, -R3 ;  /* 0x000000010c037824 */ /* 0x000fe200078e0a03 */
[----:B------:R-:W-:Y:S01]  /*1eb50*/  LEA.HI R2, R2, R10, RZ, 0x2 ;  /* 0x0000000a02027211 */ /* 0x000fe200078f10ff */
[----:B------:R1:W3:Y:S01]  /*1eb60*/  LDS.128 R16, [R213+0x800] ;  /* 0x00080000d5107984 */ /* 0x0002e20000000c00 */
[----:B------:R-:W-:Y:S02]  /*1eb70*/  USEL UR12, UR14, UR12, !UP0 ;  /* 0x0000000c0e0c7287 */ /* 0x000fe4000c000000 */
[----:B------:R-:W-:Y:S01]  /*1eb80*/  SHF.R.S32.HI R2, RZ, 0x2, R2 ;  /* 0x00000002ff027819 */ /* 0x000fe20000011402 */
[----:B------:R-:W-:-:S03]  /*1eb90*/  @!UP0 UIADD3 UR11, UR15, UR5, URZ ;  /* 0x000000050f0b8290 */ /* 0x000fc6000fffe03f */
[----:B------:R-:W-:Y:S01]  /*1eba0*/  ULDC.64 UR14, c[0x0][0x118] ;  /* 0x00004600000e7ab9 */ /* 0x000fe20000000a00 */
[----:B------:R-:W-:Y:S01]  /*1ebb0*/  IMAD R10, R3, 0x10, R2 ;  /* 0x00000010030a7824 */ /* 0x000fe200078e0202 */
[----:B------:R-:W-:Y:S05]  /*1ebc0*/  @P0 BRA `(.L_x_2078) ;  /* 0x000000d000000947 */ /* 0x000fea0003800000 */
[----:B------:R-:W4:Y:S01]  /*1ebd0*/  S2UR UR4, SR_CTAID.X ;  /* 0x00000000000479c3 */ /* 0x000f220000002500 */
[C---:B------:R-:W-:Y:S01]  /*1ebe0*/  IADD3 R3, R10.reuse, 0x8, RZ ;  /* 0x000000080a037810 */ /* 0x040fe20007ffe0ff */
[----:B----4-:R-:W-:Y:S02]  /*1ebf0*/  ULEA UR6, UR4, UR10, 0x6 ;  /* 0x0000000a04067291 */ /* 0x010fe4000f8e303f */
[----:B------:R-:W-:Y:S02]  /*1ec00*/  UIMAD UR4, UR4, -0x40, UR8 ;  /* 0xffffffc0040478a4 */ /* 0x000fe4000f8e0208 */
[----:B------:R-:W-:Y:S02]  /*1ec10*/  USHF.R.S32.HI UR5, URZ, 0x1f, UR6 ;  /* 0x0000001f3f057899 */ /* 0x000fe40008011406 */
[----:B------:R-:W-:-:S02]  /*1ec20*/  IADD3 R2, P0, R10, UR6, RZ ;  /* 0x000000060a027c10 */ /* 0x000fc4000ff1e0ff */
[C---:B------:R-:W-:Y:S02]  /*1ec30*/  ISETP.GE.AND P2, PT, R10.reuse, UR4, PT ;  /* 0x000000040a007c0c */ /* 0x040fe4000bf46270 */
[----:B------:R-:W-:Y:S02]  /*1ec40*/  ISETP.GE.AND P1, PT, R3, UR4, PT ;  /* 0x0000000403007c0c */ /* 0x000fe4000bf26270 */
[----:B------:R-:W-:Y:S02]  /*1ec50*/  LEA.HI.X.SX32 R10, R10, UR5, 0x1, P0 ;  /* 0x000000050a0a7c11 */ /* 0x000fe400080f0eff */
[----:B------:R-:W-:-:S04]  /*1ec60*/  LEA R12, P0, R2, c[0x0][0x200], 0x2 ;  /* 0x00008000020c7a11 */ /* 0x000fc800078010ff */
[----:B------:R-:W-:-:S05]  /*1ec70*/  LEA.HI.X R13, R2, c[0x0][0x204], R10, 0x2, P0 ;  /* 0x00008100020d7a11 */ /* 0x000fca00000f140a */
[----:B------:R4:W-:Y:S04]  /*1ec80*/  @!P2 STG.E [R12.64], R8 ;  /* 0x000000080c00a986 */ /* 0x0009e8000c10190e */
[----:B------:R4:W-:Y:S02]  /*1ec90*/  @!P1 STG.E [R12.64+0x20], R9 ;  /* 0x000020090c009986 */ /* 0x0009e4000c10190e */
.L_x_2078:
[----:B------:R-:W-:Y:S05]  /*1eca0*/  BSYNC B0 ;  /* 0x0000000000007941 */ /* 0x000fea0003800000 */
.L_x_2077:
[----:B------:R-:W5:Y:S01]  /*1ecb0*/  S2R R3, SR_CTAID.X ;  /* 0x0000000000037919 */ /* 0x000f620000002500 */
[--C-:B----4-:R-:W-:Y:S01]  /*1ecc0*/  SHF.R.S32.HI R9, RZ, 0x1f, R188.reuse ;  /* 0x0000001fff097819 */ /* 0x110fe200000114bc */
[----:B------:R-:W-:Y:S01]  /*1ecd0*/  IMAD.MOV.U32 R8, RZ, RZ, R188 ;  /* 0x000000ffff087224 */ /* 0x000fe200078e00bc */
[----:B------:R-:W-:Y:S01]  /*1ece0*/  ISETP.GE.AND P1, PT, R188, c[0x0][0x220], PT ;  /* 0x00008800bc007a0c */ /* 0x000fe20003f26270 */
[----:B------:R-:W-:Y:S01]  /*1ecf0*/  USHF.R.S32.HI UR6, URZ, 0x1f, UR7 ;  /* 0x0000001f3f067899 */ /* 0x000fe20008011407 */
[----:B------:R-:W-:Y:S01]  /*1ed00*/  IMAD.U32 R10, RZ, RZ, UR7 ;  /* 0x00000007ff0a7e24 */ /* 0x000fe2000f8e00ff */
[----:B------:R-:W-:Y:S01]  /*1ed10*/  ULDC.64 UR4, c[0x0][0x1f0] ;  /* 0x00007c0000047ab9 */ /* 0x000fe20000000a00 */
[----:B------:R-:W-:Y:S01]  /*1ed20*/  BSSY B0, `(.L_x_2079) ;  /* 0x0000018000007945 */ /* 0x000fe20003800000 */
[----:B------:R-:W-:-:S04]  /*1ed30*/  UIMAD UR4, UR6, UR4, URZ ;  /* 0x00000004060472a4 */ /* 0x000fc8000f8e023f */
[----:B------:R-:W-:Y:S01]  /*1ed40*/  UIMAD UR4, UR7, UR5, UR4 ;  /* 0x00000005070472a4 */ /* 0x000fe2000f8e0204 */
[----:B-----5:R-:W-:-:S04]  /*1ed50*/  IMAD.SHL.U32 R3, R3, 0x40, RZ ;  /* 0x0000004003037824 */ /* 0x020fc800078e00ff */
[----:B------:R-:W-:Y:S01]  /*1ed60*/  IMAD.WIDE.U32 R8, R3, c[0x0][0x1e8], R8 ;  /* 0x00007a0003087a25 */ /* 0x000fe200078e0008 */
[----:B------:R-:W-:-:S04]  /*1ed70*/  SHF.R.S32.HI R2, RZ, 0x1f, R3 ;  /* 0x0000001fff027819 */ /* 0x000fc80000011403 */
[----:B------:R-:W-:Y:S01]  /*1ed80*/  IADD3 R12, P0, R8, UR12, RZ ;  /* 0x0000000c080c7c10 */ /* 0x000fe2000ff1e0ff */
[----:B------:R-:W-:Y:S01]  /*1ed90*/  IMAD R2, R2, c[0x0][0x1e8], RZ ;  /* 0x00007a0002027a24 */ /* 0x000fe200078e02ff */
[----:B------:R-:W-:-:S03]  /*1eda0*/  IADD3 R8, -R3, UR8, RZ ;  /* 0x0000000803087c10 */ /* 0x000fc6000fffe1ff */
[----:B------:R-:W-:-:S05]  /*1edb0*/  IMAD R2, R3, c[0x0][0x1ec], R2 ;  /* 0x00007b0003027a24 */ /* 0x000fca00078e0202 */
[----:B------:R-:W-:Y:S02]  /*1edc0*/  IADD3.X R13, R9, UR11, R2, P0, !PT ;  /* 0x0000000b090d7c10 */ /* 0x000fe400087fe402 */
[----:B------:R-:W-:Y:S02]  /*1edd0*/  ISETP.GE.OR P0, PT, R0, R8, P1 ;  /* 0x000000080000720c */ /* 0x000fe40000f06670 */
[----:B------:R-:W-:Y:S01]  /*1ede0*/  SHF.R.S32.HI R2, RZ, 0x1f, R0 ;  /* 0x0000001fff027819 */ /* 0x000fe20000011400 */
[----:B------:R-:W-:-:S05]  /*1edf0*/  IMAD.WIDE.U32 R10, R10, c[0x0][0x1f0], R12 ;  /* 0x00007c000a0a7a25 */ /* 0x000fca00078e000c */
[----:B------:R-:W-:-:S05]  /*1ee00*/  IADD3 R13, R11, UR4, RZ ;  /* 0x000000040b0d7c10 */ /* 0x000fca000fffe0ff */
        /* <DEDUP_REMOVED lines=9> */
.L_x_2080:
[----:B------:R-:W-:Y:S05]  /*1eea0*/  BSYNC B0 ;  /* 0x0000000000007941 */ /* 0x000fea0003800000 */
.L_x_2079:
[----:B------:R-:W-:-:S04]  /*1eeb0*/  IADD3 R3, R0, 0x20, RZ ;  /* 0x0000002000037810 */ /* 0x000fc80007ffe0ff */
[----:B------:R-:W-:-:S13]  /*1eec0*/  ISETP.GE.OR P0, PT, R3, R8, P1 ;  /* 0x000000080300720c */ /* 0x000fda0000f06670 */
[----:B------:R-:W-:Y:S05]  /*1eed0*/  @P0 EXIT ;  /* 0x000000000000094d */ /* 0x000fea0003800000 */
[----:B------:R-:W-:Y:S01]  /*1eee0*/  IADD3 R0, P0, R0, 0x20, RZ ;  /* 0x0000002000007810 */ /* 0x000fe20007f1e0ff */
[----:B--2---:R-:W-:Y:S01]  /*1eef0*/  IMAD.MOV.U32 R4, RZ, RZ, R10 ;  /* 0x000000ffff047224 */ /* 0x004fe200078e000a */
        /* <DEDUP_REMOVED lines=10> */
.L_x_2081:
        /* <DEDUP_REMOVED lines=14> */
.L_x_5208:


//--------------------- .text._ZN5flash24flash_fwd_splitkv_kernelI23Flash_fwd_kernel_traitsILi32ELi64ELi256ELi4ELb0ELb0EN7cutlass10bfloat16_tE19Flash_kernel_traitsILi32ELi64ELi256ELi4ES3_EELb1ELb0ELb1ELb0ELb0ELb1ELb0ELb1EEEvNS_16Flash_fwd_paramsE --------------------------
	.section	.text._ZN5flash24flash_fwd_splitkv_kernelI23Flash_fwd_kernel_traitsILi32ELi64ELi256ELi4ELb0ELb0EN7cutlass10bfloat16_tE19Flash_kernel_traitsILi32ELi64ELi256ELi4ES3_EELb1ELb0ELb1ELb0ELb0ELb1ELb0ELb1EEEvNS_16Flash_fwd_paramsE,"ax",@progbits
	.sectioninfo	@"SHI_REGISTERS=255"
	.align	128
        .global         _ZN5flash24flash_fwd_splitkv_kernelI23Flash_fwd_kernel_traitsILi32ELi64ELi256ELi4ELb0ELb0EN7cutlass10bfloat16_tE19Flash_kernel_traitsILi32ELi64ELi256ELi4ES3_EELb1ELb0ELb1ELb0ELb0ELb1ELb0ELb1EEEvNS_16Flash_fwd_paramsE
        .type           _ZN5flash24flash_fwd_splitkv_kernelI23Flash_fwd_kernel_traitsILi32ELi64ELi256ELi4ELb0ELb0EN7cutlass10bfloat16_tE19Flash_kernel_traitsILi32ELi64ELi256ELi4ES3_EELb1ELb0ELb1ELb0ELb0ELb1ELb0ELb1EEEvNS_16Flash_fwd_paramsE,@function
        .size           _ZN5flash24flash_fwd_splitkv_kernelI23Flash_fwd_kernel_traitsILi32ELi64ELi256ELi4ELb0ELb0EN7cutlass10bfloat16_tE19Flash_kernel_traitsILi32ELi64ELi256ELi4ES3_EELb1ELb0ELb1ELb0ELb0ELb1ELb0ELb1EEEvNS_16Flash_fwd_paramsE,(.L_x_5209 - _ZN5flash24flash_fwd_splitkv_kernelI23Flash_fwd_kernel_traitsILi32ELi64ELi256ELi4ELb0ELb0EN7cutlass10bfloat16_tE19Flash_kernel_traitsILi32ELi64ELi256ELi4ES3_EELb1ELb0ELb1ELb0ELb0ELb1ELb0ELb1EEEvNS_16Flash_fwd_paramsE)
        .other          _ZN5flash24flash_fwd_splitkv_kernelI23Flash_fwd_kernel_traitsILi32ELi64ELi256ELi4ELb0ELb0EN7cutlass10bfloat16_tE19Flash_kernel_traitsILi32ELi64ELi256ELi4ES3_EELb1ELb0ELb1ELb0ELb0ELb1ELb0ELb1EEEvNS_16Flash_fwd_paramsE,@"STO_CUDA_ENTRY STV_DEFAULT"
_ZN5flash24flash_fwd_splitkv_kernelI23Flash_fwd_kernel_traitsILi32ELi64ELi256ELi4ELb0ELb0EN7cutlass10bfloat16_tE19Flash_kernel_traitsILi32ELi64ELi256ELi4ES3_EELb1ELb0ELb1ELb0ELb0ELb1ELb0ELb1EEEvNS_16Flash_fwd_paramsE:
.text._ZN5flash24flash_fwd_splitkv_kernelI23Flash_fwd_kernel_traitsILi32ELi64ELi256ELi4ELb0ELb0EN7cutlass10bfloat16_tE19Flash_kernel_traitsILi32ELi64ELi256ELi4ES3_EELb1ELb0ELb1ELb0ELb0ELb1ELb0ELb1EEEvNS_16Flash_fwd_paramsE:
        /* <DEDUP_REMOVED lines=21> */
[----:B------:R-:W2:Y:S04]  /*0150*/  @P0 LDG.E R4, [R8.64] ;  /* 0x0000000608040981 */ /* 0x000ea8000c1e1900 */
[----:B------:R-:W3:Y:S01]  /*0160*/  @P0 LDG.E R0, [R8.64+0x4] ;  /* 0x0000040608000981 */ /* 0x000ee2000c1e1900 */
[----:B------:R-:W-:Y:S01]  /*0170*/  PLOP3.LUT P1, PT, PT, PT, UP0, 0x80, 0x0 ;  /* 0x000000000000781c */ /* 0x000fe20003f2f008 */
[----:B------:R-:W-:Y:S02]  /*0180*/  UIMAD.WIDE UR8, UR20, UR18, UR8 ;  /* 0x00000012140872a5 */ /* 0x000fe4000f8e0208 */
[----:B------:R-:W-:-:S04]  /*0190*/  UIMAD.WIDE UR4, UR20, UR18, UR4 ;  /* 0x00000012140472a5 */ /* 0x000fc8000f8e0204 */
[----:B------:R-:W-:Y:S02]  /*01a0*/  IMAD.U32 R6, RZ, RZ, UR8 ;  /* 0x00000008ff067e24 */ /* 0x000fe4000f8e00ff */
[----:B------:R-:W-:Y:S02]  /*01b0*/  IMAD.U32 R7, RZ, RZ, UR9 ;  /* 0x00000009ff077e24 */ /* 0x000fe4000f8e00ff */
[----:B------:R-:W-:Y:S02]  /*01c0*/  IMAD.U32 R144, RZ, RZ, UR4 ;  /* 0x00000004ff907e24 */ /* 0x000fe4000f8e00ff */
[----:B------:R-:W-:Y:S01]  /*01d0*/  IMAD.U32 R145, RZ, RZ, UR5 ;  /* 0x00000005ff917e24 */ /* 0x000fe2000f8e00ff */
[----:B------:R-:W4:Y:S04]  /*01e0*/  @!P1 LDG.E R3, [R6.64] ;  /* 0x0000000606039981 */ /* 0x000f28000c1e1900 */
        /* <DEDUP_REMOVED lines=13> */
[----:B----4-:R3:W4:Y:S08]  /*02c0*/  @!P1 R2UR UR21, R3 ;  /* 0x00000000031593c2 */ /* 0x01073000000e0000 */
[----:B-----5:R3:W1:Y:S01]  /*02d0*/  @P4 R2UR UR13, R2 ;  /* 0x00000000020d43c2 */ /* 0x02066200000e0000 */
[----:B--2---:R-:W-:-:S07]  /*02e0*/  @UP1 UIADD3 UR8, UR8, -UR9, URZ ;  /* 0x8000000908081290 */ /* 0x004fce000fffe03f */
[----:B------:R-:W-:Y:S01]  /*02f0*/  @!UP1 ULDC UR8, c[0x0][0x214] ;  /* 0x0000850000089ab9 */ /* 0x000fe20000000800 */
[----:B-1-34-:R-:W-:Y:S05]  /*0300*/  @!P0 BRA `(.L_x_2082) ;  /* 0x0000007000008947 */ /* 0x01afea0003800000 */
[----:B------:R-:W-:-:S13]  /*0310*/  PLOP3.LUT P0, PT, PT, PT, UP2, 0x80, 0x0 ;  /* 0x000000000000781c */ /* 0x000fda0003f0f028 */
[----:B------:R-:W2:Y:S04]  /*0320*/  @P0 LDG.E R0, [R6.64+0x4] ;  /* 0x0000040606000981 */ /* 0x000ea8000c1e1900 */
[----:B------:R-:W3:Y:S01]  /*0330*/  @!P0 LDG.E R2, [R6.64] ;  /* 0x0000000606028981 */ /* 0x000ee2000c1e1900 */
[----:B--2---:R-:W1:Y:S02]  /*0340*/  @P0 R2UR UR17, R0 ;  /* 0x00000000001103c2 */ /* 0x004e6400000e0000 */
[----:B-1----:R-:W-:-:S11]  /*0350*/  @UP2 UIADD3 UR17, UR17, -UR21, URZ ;  /* 0x8000001511112290 */ /* 0x002fd6000fffe03f */
[----:B---3--:R1:W2:Y:S02]  /*0360*/  @!P0 R2UR UR17, R2 ;  /* 0x00000000021183c2 */ /* 0x0082a400000e0000 */
[----:B-12---:R-:W-:Y:S05]  /*0370*/  BRA `(.L_x_2083) ;  /* 0x0000001000007947 */ /* 0x006fea0003800000 */
.L_x_2082:
[----:B------:R-:W-:Y:S02]  /*0380*/  ULDC UR17, c[0x0][0x218] ;  /* 0x0000860000117ab9 */ /* 0x000fe40000000800 */
.L_x_2083:
        /* <DEDUP_REMOVED lines=49> */
[----:B------:R-:W-:Y:S01]  /*06a0*/  IMAD.U32 R5, RZ, RZ, UR11 ;  /* 0x0000000bff057e24 */ /* 0x000fe2000f8e00ff */
[----:B------:R-:W-:Y:S01]  /*06b0*/  ULDC.64 UR12, c[0x0][0x1e0] ;  /* 0x00007800000c7ab9 */ /* 0x000fe20000000a00 */
[----:B------:R-:W-:Y:S01]  /*06c0*/  LOP3.LUT R0, R3, 0xfffffffc, RZ, 0xc0, !PT ;  /* 0xfffffffc03007812 */ /* 0x000fe200078ec0ff */
[----:B------:R-:W-:Y:S01]  /*06d0*/  UIADD3 UR8, -UR11, UR8, URZ ;  /* 0x000000080b087290 */ /* 0x000fe2000fffe13f */
[----:B------:R-:W-:Y:S01]  /*06e0*/  SHF.R.S32.HI R3, RZ, 0x2, R3 ;  /* 0x00000002ff037819 */ /* 0x000fe20000011403 */
[----:B------:R-:W-:Y:S01]  /*06f0*/  BSSY B0, `(.L_x_2085) ;  /* 0x0000028000007945 */ /* 0x000fe20003800000 */
[----:B------:R-:W-:Y:S01]  /*0700*/  @UP0 UIMAD.WIDE.U32 UR18, UR9, UR4, URZ ;  /* 0x00000004091202a5 */ /* 0x000fe2000f8e003f */
[----:B------:R-:W-:Y:S01]  /*0710*/  IMAD.IADD R61, R61, 0x1, -R0 ;  /* 0x000000013d3d7824 */ /* 0x000fe200078e0a00 */
[----:B------:R-:W-:Y:S01]  /*0720*/  @!UP0 UIMAD UR14, UR14, UR12, URZ ;  /* 0x0000000c0e0e82a4 */ /* 0x000fe2000f8e023f */
[----:B------:R-:W-:Y:S01]  /*0730*/  SHF.R.S32.HI R2, RZ, 0x1f, R3 ;  /* 0x0000001fff027819 */ /* 0x000fe20000011403 */
[----:B------:R-:W-:Y:S01]  /*0740*/  @UP0 UIMAD UR9, UR9, UR5, UR19 ;  /* 0x00000005090902a4 */ /* 0x000fe2000f8e0213 */
[----:B------:R-:W-:Y:S01]  /*0750*/  IMAD.SHL.U32 R8, R61, 0x8, RZ ;  /* 0x000000083d087824 */ /* 0x000fe200078e00ff */
[----:B------:R-:W-:-:S02]  /*0760*/  @!UP0 UIMAD.WIDE.U32 UR22, UR20, UR12, URZ ;  /* 0x0000000c141682a5 */ /* 0x000fc4000f8e003f */
[----:B------:R-:W-:Y:S02]  /*0770*/  ULDC.64 UR4, c[0x0][0x1e8] ;  /* 0x00007a0000047ab9 */ /* 0x000fe40000000a00 */
[----:B------:R-:W-:Y:S01]  /*0780*/  UIMAD UR4, UR10, UR4, URZ ;  /* 0x000000040a0472a4 */ /* 0x000fe2000f8e023f */
[--C-:B------:R-:W-:Y:S01]  /*0790*/  SHF.R.S32.HI R9, RZ, 0x1f, R8.reuse ;  /* 0x0000001fff097819 */ /* 0x100fe20000011408 */
[----:B------:R-:W-:Y:S01]  /*07a0*/  @!UP0 UIMAD UR13, UR20, UR13, UR14 ;  /* 0x0000000d140d82a4 */ /* 0x000fe2000f8e020e */
[----:B------:R-:W-:Y:S01]  /*07b0*/  ISETP.GE.AND P1, PT, R8, c[0x0][0x220], PT ;  /* 0x0000880008007a0c */ /* 0x000fe20003f26270 */
[----:B------:R-:W-:Y:S02]  /*07c0*/  UIMAD UR10, UR11, UR5, UR4 ;  /* 0x000000050b0a72a4 */ /* 0x000fe4000f8e0204 */
[----:B------:R-:W-:Y:S01]  /*07d0*/  IMAD.WIDE.U32 R6, R5, c[0x0][0x1e8], R8 ;  /* 0x00007a0005067a25 */ /* 0x000fe200078e0008 */
[----:B------:R-:W-:Y:S02]  /*07e0*/  @!UP0 UIADD3 UR9, UR23, UR13, URZ ;  /* 0x0000000d17098290 */ /* 0x000fe4000fffe03f */
[----:B------:R-:W-:Y:S01]  /*07f0*/  @!UP0 UMOV UR18, UR22 ;  /* 0x0000001600128c82 */ /* 0x000fe20008000000 */
[----:B------:R-:W-:Y:S01]  /*0800*/  IMAD.U32 R0, RZ, RZ, UR10 ;  /* 0x0000000aff007e24 */ /* 0x000fe2000f8e00ff */
[----:B------:R-:W-:Y:S01]  /*0810*/  USHF.R.S32.HI UR12, URZ, 0x1f, UR16 ;  /* 0x0000001f3f0c7899 */ /* 0x000fe20008011410 */
[----:B------:R-:W-:Y:S01]  /*0820*/  IADD3 R6, P0, R6, UR18, RZ ;  /* 0x0000001206067c10 */ /* 0x000fe2000ff1e0ff */
[----:B------:R-:W-:-:S02]  /*0830*/  ULDC.64 UR4, c[0x0][0x1f0] ;  /* 0x00007c0000047ab9 */ /* 0x000fc40000000a00 */
[----:B------:R-:W-:Y:S01]  /*0840*/  UIMAD UR4, UR12, UR4, URZ ;  /* 0x000000040c0472a4 */ /* 0x000fe2000f8e023f */
[----:B------:R-:W-:Y:S02]  /*0850*/  IADD3.X R7, R7, UR9, R0, P0, !PT ;  /* 0x0000000907077c10 */ /* 0x000fe400087fe400 */
[----:B------:R-:W-:Y:S01]  /*0860*/  ISETP.GE.OR P0, PT, R3, UR8, P1 ;  /* 0x0000000803007c0c */ /* 0x000fe20008f06670 */
[----:B------:R-:W-:Y:S02]  /*0870*/  UIMAD UR5, UR16, UR5, UR4 ;  /* 0x00000005100572a4 */ /* 0x000fe4000f8e0204 */
[----:B-1----:R-:W-:Y:S01]  /*0880*/  IMAD.WIDE.U32 R4, R4, c[0x0][0x1f0], R6 ;  /* 0x00007c0004047a25 */ /* 0x002fe200078e0006 */
[----:B------:R-:W-:Y:S02]  /*0890*/  ULDC UR4, c[0x0][0x1c0] ;  /* 0x0000700000047ab9 */ /* 0x000fe40000000800 */
[----:B------:R-:W-:Y:S02]  /*08a0*/  UIMAD UR16, UR20, UR4, UR16 ;  /* 0x00000004141072a4 */ /* 0x000fe4000f8e0210 */
[----:B------:R-:W-:Y:S01]  /*08b0*/  IADD3 R7, R5, UR5, RZ ;  /* 0x0000000505077c10 */ /* 0x000fe2000fffe0ff */
[----:B------:R-:W-:-:S02]  /*08c0*/  ULDC UR4, c[0x0][0x214] ;  /* 0x0000850000047ab9 */ /* 0x000fc40000000800 */
[----:B------:R-:W-:Y:S02]  /*08d0*/  UIMAD UR4, UR16, UR4, UR11 ;  /* 0x00000004100472a4 */ /* 0x000fe4000f8e020b */
        /* <DEDUP_REMOVED lines=9> */
.L_x_2086:
[----:B------:R-:W-:Y:S05]  /*0970*/  BSYNC B0 ;  /* 0x0000000000007941 */ /* 0x000fea0003800000 */
.L_x_2085:
        /* <DEDUP_REMOVED lines=15> */
.L_x_2088:
[----:B------:R-:W-:Y:S05]  /*0a70*/  BSYNC B0 ;  /* 0x0000000000007941 */ /* 0x000fea0003800000 */
.L_x_2087:
[----:B------:R-:W-:-:S04]  /*0a80*/  ISETP.NE.AND P0, PT, R61, RZ, PT ;  /* 0x000000ff3d00720c */ /* 0x000fc80003f05270 */
[C---:B------:R-:W-:Y:S02]  /*0a90*/  ISETP.GE.OR P1, PT, R3.reuse, UR8, P0 ;  /* 0x0000000803007c0c */ /* 0x040fe40008726670 */
[----:B------:R-:W-:Y:S01]  /*0aa0*/  IADD3 R0, P0, R3, UR4, RZ ;  /* 0x0000000403007c10 */ /* 0x000fe2000ff1e0ff */
[----:B------:R-:W-:-:S05]  /*0ab0*/  IMAD.U32 R3, RZ, RZ, UR4 ;  /* 0x00000004ff037e24 */ /* 0x000fca000f8e00ff */
[----:B------:R-:W-:Y:S02]  /*0ac0*/  LEA.HI.X.SX32 R3, R3, R2, 0x1, P0 ;  /* 0x0000000203037211 */ /* 0x000fe400000f0eff */
[----:B------:R-:W-:-:S03]  /*0ad0*/  LEA R2, P0, R0, c[0x0][0x200], 0x2 ;  /* 0x0000800000027a11 */ /* 0x000fc600078010ff */
[----:B--2---:R-:W-:Y:S01]  /*0ae0*/  @!P1 IMAD.MOV.U32 R5, RZ, RZ, 0x7f800000 ;  /* 0x7f800000ff059424 */ /* 0x004fe200078e00ff */
[----:B------:R-:W-:Y:S02]  /*0af0*/  LEA.HI.X R3, R0, c[0x0][0x204], R3, 0x2, P0 ;  /* 0x0000810000037a11 */ /* 0x000fe400000f1403 */
[----:B------:R-:W-:-:S03]  /*0b00*/  ISETP.NE.OR P0, PT, R61, RZ, P2 ;  /* 0x000000ff3d00720c */ /* 0x000fc60001705670 */
[----:B------:R2:W-:Y:S10]  /*0b10*/  @!P1 STG.E [R2.64], R5 ;  /* 0x0000000502009986 */ /* 0x0005f4000c101906 */
[----:B------:R-:W-:Y:S05]  /*0b20*/  @P0 EXIT ;  /* 0x000000000000094d */ /* 0x000fea0003800000 */
[----:B--2---:R-:W-:-:S05]  /*0b30*/  MOV R5, 0x7f800000 ;  /* 0x7f80000000057802 */ /* 0x004fca0000000f00 */
[----:B------:R-:W-:Y:S01]  /*0b40*/  STG.E [R2.64+0x80], R5 ;  /* 0x0000800502007986 */ /* 0x000fe2000c101906 */
[----:B------:R-:W-:Y:S05]  /*0b50*/  EXIT ;  /* 0x000000000000794d */ /* 0x000fea0003800000 */
.L_x_2084:
        /* <DEDUP_REMOVED lines=34> */
[----:B------:R-:W-:-:S04]  /*0d80*/  ULDC UR19, c[0x0][0x1c8] ;  /* 0x0000720000137ab9 */ /* 0x000fc80000000800 */
[----:B-1----:R-:W1:Y:S01]  /*0d90*/  MUFU.RCP R6, R4 ;  /* 0x0000000400067308 */ /* 0x002e620000001000 */
[----:B------:R-:W-:Y:S01]  /*0da0*/  ULDC.64 UR4, c[0x0][0x180] ;  /* 0x0000600000047ab9 */ /* 0x000fe20000000a00 */
        /* <DEDUP_REMOVED lines=22> */
[----:B------:R-:W-:Y:S01]  /*0f10*/  IABS R4, c[0x0][0x1c8] ;  /* 0x0000720000047a13 */ /* 0x000fe20000000000 */
[----:B------:R-:W-:Y:S02]  /*0f20*/  ULOP3.LUT UR19, UR16, UR19, URZ, 0x3c, !UPT ;  /* 0x0000001310137292 */ /* 0x000fe4000f8e3c3f */
[----:B------:R-:W1:Y:S01]  /*0f30*/  S2R R0, SR_CTAID.Z ;  /* 0x0000000000007919 */ /* 0x000e620000002700 */
[----:B------:R-:W3:Y:S08]  /*0f40*/  I2F.RP R10, R4 ;  /* 0x00000004000a7306 */ /* 0x000ef00000209400 */
[----:B---3--:R-:W3:Y:S01]  /*0f50*/  MUFU.RCP R8, R10 ;  /* 0x0000000a00087308 */ /* 0x008ee20000001000 */
[----:B-1----:R-:W-:-:S04]  /*0f60*/  IABS R0, R0 ;  /* 0x0000000000007213 */ /* 0x002fc80000000000 */
[----:B------:R-:W-:Y:S02]  /*0f70*/  MOV R6, R0 ;  /* 0x0000000000067202 */ /* 0x000fe40000000f00 */
[----:B---3--:R-:W-:-:S04]  /*0f80*/  IADD3 R8, R8, 0xffffffe, RZ ;  /* 0x0ffffffe08087810 */ /* 0x008fc80007ffe0ff */
[----:B------:R-:W1:Y:S02]  /*0f90*/  F2I.FTZ.U32.TRUNC.NTZ R9, R8 ;  /* 0x0000000800097305 */ /* 0x000e64000021f000 */
[----:B-1----:R-:W-:Y:S02]  /*0fa0*/  IMAD.MOV R3, RZ, RZ, -R9 ;  /* 0x000000ffff037224 */ /* 0x002fe400078e0a09 */
        /* <DEDUP_REMOVED lines=9> */
[----:B------:R-:W-:Y:S02]  /*1040*/  ISETP.LE.AND P0, PT, RZ, UR19, PT ;  /* 0x00000013ff007c0c */ /* 0x000fe4000bf03270 */
[----:B------:R-:W-:Y:S02]  /*1050*/  ISETP.GE.U32.AND P1, PT, R3, R4, PT ;  /* 0x000000040300720c */ /* 0x000fe40003f26070 */
[----:B------:R-:W-:-:S05]  /*1060*/  IADD3 R4, -R7, RZ, RZ ;  /* 0x000000ff07047210 */ /* 0x000fca0007ffe1ff */
[----:B------:R-:W-:-:S05]  /*1070*/  IMAD R15, R4, c[0x0][0x2d0], R5 ;  /* 0x0000b400040f7a24 */ /* 0x000fca00078e0205 */
[----:B------:R-:W-:Y:S02]  /*1080*/  SHF.R.S32.HI R7, RZ, 0x1f, R15 ;  /* 0x0000001fff077819 */ /* 0x000fe4000001140f */
[----:B------:R-:W-:Y:S02]  /*1090*/  @P1 IADD3 R0, R0, 0x1, RZ ;  /* 0x0000000100001810 */ /* 0x000fe40007ffe0ff */
[----:B------:R-:W-:-:S03]  /*10a0*/  ISETP.NE.AND P1, PT, RZ, c[0x0][0x1c8], PT ;  /* 0x00007200ff007a0c */ /* 0x000fc60003f25270 */
[----:B------:R-:W-:-:S10]  /*10b0*/  @!P0 IMAD.MOV R0, RZ, RZ, -R0 ;  /* 0x000000ffff008224 */ /* 0x000fd400078e0a00 */
[----:B------:R-:W-:-:S04]  /*10c0*/  @!P1 LOP3.LUT R0, RZ, c[0x0][0x1c8], RZ, 0x33, !PT ;  /* 0x00007200ff009a12 */ /* 0x000fc800078e33ff */
[----:B------:R-:W-:-:S05]  /*10d0*/  SHF.R.S32.HI R121, RZ, 0x1f, R0 ;  /* 0x0000001fff797819 */ /* 0x000fca0000011400 */
[----:B------:R-:W-:-:S04]  /*10e0*/  IMAD R3, R121, c[0x0][0x1b0], RZ ;  /* 0x00006c0079037a24 */ /* 0x000fc800078e02ff */
[----:B------:R-:W-:Y:S01]  /*10f0*/  IMAD R3, R0, c[0x0][0x1b4], R3 ;  /* 0x00006d0000037a24 */ /* 0x000fe200078e0203 */
[----:B--2---:R1:W2:Y:S02]  /*1100*/  R2UR UR18, R2 ;  /* 0x00000000021273c2 */ /* 0x0042a400000e0000 */
[----:B-1----:R-:W-:Y:S01]  /*1110*/  IMAD R2, R7, c[0x0][0x198], RZ ;  /* 0x0000660007027a24 */ /* 0x002fe200078e02ff */
[----:B--2---:R-:W-:Y:S02]  /*1120*/  USHF.R.S32.HI UR13, URZ, 0x1f, UR18 ;  /* 0x0000001f3f0d7899 */ /* 0x004fe40008011412 */
[----:B------:R-:W-:Y:S01]  /*1130*/  UIMAD.WIDE.U32 UR20, UR18, UR4, URZ ;  /* 0x00000004121472a5 */ /* 0x000fe2000f8e003f */
[----:B------:R-:W-:Y:S01]  /*1140*/  IMAD R2, R15, c[0x0][0x19c], R2 ;  /* 0x000067000f027a24 */ /* 0x000fe200078e0202 */
[----:B------:R-:W-:-:S04]  /*1150*/  UIMAD UR19, UR13, UR4, URZ ;  /* 0x000000040d1372a4 */ /* 0x000fc8000f8e023f */
[----:B------:R-:W-:Y:S01]  /*1160*/  UIMAD UR5, UR18, UR5, UR19 ;  /* 0x00000005120572a4 */ /* 0x000fe2000f8e0213 */
[----:B------:R-:W-:Y:S01]  /*1170*/  IMAD.U32 R9, RZ, RZ, UR21 ;  /* 0x00000015ff097e24 */ /* 0x000fe2000f8e00ff */
[----:B------:R-:W-:Y:S02]  /*1180*/  MOV R8, UR20 ;  /* 0x0000001400087c02 */ /* 0x000fe40008000f00 */
[----:B------:R-:W-:-:S06]  /*1190*/  UIADD3 UR5, UR21, UR5, URZ ;  /* 0x0000000515057290 */ /* 0x000fcc000fffe03f */
[----:B------:R-:W-:Y:S01]  /*11a0*/  MOV R9, UR5 ;  /* 0x0000000500097c02 */ /* 0x000fe20008000f00 */
[----:B------:R-:W-:Y:S02]  /*11b0*/  ULDC.64 UR4, c[0x0][0x188] ;  /* 0x0000620000047ab9 */ /* 0x000fe40000000a00 */
[----:B------:R-:W-:Y:S02]  /*11c0*/  UIMAD UR13, UR13, UR4, URZ ;  /* 0x000000040d0d72a4 */ /* 0x000fe4000f8e023f */
[----:B------:R-:W-:Y:S01]  /*11d0*/  IMAD.WIDE.U32 R8, R15, c[0x0][0x198], R8 ;  /* 0x000066000f087a25 */ /* 0x000fe200078e0008 */
[----:B------:R-:W-:Y:S02]  /*11e0*/  UIMAD.WIDE.U32 UR22, UR18, UR4, URZ ;  /* 0x00000004121672a5 */ /* 0x000fe4000f8e003f */
[----:B------:R-:W-:Y:S01]  /*11f0*/  UIMAD UR5, UR18, UR5, UR13 ;  /* 0x00000005120572a4 */ /* 0x000fe2000f8e020d */
[----:B------:R-:W-:Y:S01]  /*1200*/  IMAD.IADD R9, R9, 0x1, R2 ;  /* 0x0000000109097824 */ /* 0x000fe200078e0202 */
[----:B------:R-:W-:-:S02]  /*1210*/  MOV R2, R0 ;  /* 0x0000000000027202 */ /* 0x000fc40000000f00 */
[----:B------:R-:W-:Y:S01]  /*1220*/  UIADD3 UR18, UR23, UR5, URZ ;  /* 0x0000000517127290 */ /* 0x000fe2000fffe03f */
[----:B------:R-:W-:-:S04]  /*1230*/  IMAD.WIDE.U32 R8, R0, c[0x0][0x1b0], R8 ;  /* 0x00006c0000087a25 */ /* 0x000fc800078e0008 */
[----:B------:R-:W-:Y:S01]  /*1240*/  IMAD.MOV.U32 R4, RZ, RZ, R8 ;  /* 0x000000ffff047224 */ /* 0x000fe200078e0008 */
[----:B------:R-:W-:Y:S01]  /*1250*/  IADD3 R13, R9, R3, RZ ;  /* 0x00000003090d7210 */ /* 0x000fe20007ffe0ff */
[----:B------:R-:W-:Y:S05]  /*1260*/  BRA `(.L_x_2090) ;  /* 0x000004f000007947 */ /* 0x000fea0003800000 */
.L_x_2089:
        /* <DEDUP_REMOVED lines=18> */
[----:B------:R-:W-:Y:S02]  /*1390*/  UIADD3 UR18, UR23, UR5, URZ ;  /* 0x0000000517127290 */ /* 0x000fe4000fffe03f */
.L_x_2091:
[----:B------:R-:W-:Y:S01]  /*13a0*/  IABS R3, c[0x0][0x1c8] ;  /* 0x0000720000037a13 */ /* 0x000fe20000000000 */
[----:B------:R-:W1:Y:S01]  /*13b0*/  S2R R0, SR_CTAID.Z ;  /* 0x0000000000007919 */ /* 0x000e620000002700 */
[----:B------:R-:W-:Y:S01]  /*13c0*/  MOV R4, RZ ;  /* 0x000000ff00047202 */ /* 0x000fe20000000f00 */
[----:B------:R-:W-:Y:S01]  /*13d0*/  ULDC UR5, c[0x0][0x1c8] ;  /* 0x0000720000057ab9 */ /* 0x000fe20000000800 */
[----:B------:R-:W2:Y:S01]  /*13e0*/  I2F.RP R7, R3 ;  /* 0x0000000300077306 */ /* 0x000ea20000209400 */
[----:B------:R-:W-:Y:S01]  /*13f0*/  ULOP3.LUT UR5, UR16, UR5, URZ, 0x3c, !UPT ;  /* 0x0000000510057292 */ /* 0x000fe2000f8e3c3f */
[----:B------:R-:W-:Y:S01]  /*1400*/  MOV R9, UR18 ;  /* 0x0000001200097c02 */ /* 0x000fe20008000f00 */
[----:B------:R-:W-:Y:S01]  /*1410*/  ULEA UR4, UR10, 0xffffff00, 0x8 ;  /* 0xffffff000a047891 */ /* 0x000fe2000f8e403f */
[----:B------:R-:W-:Y:S01]  /*1420*/  IMAD.U32 R8, RZ, RZ, UR22 ;  /* 0x00000016ff087e24 */ /* 0x000fe2000f8e00ff */
[----:B------:R-:W-:Y:S02]  /*1430*/  @UP0 UIADD3 UR18, UR13, UR21, URZ ;  /* 0x000000150d120290 */ /* 0x000fe4000fffe03f */
[----:B------:R-:W-:Y:S01]  /*1440*/  ISETP.LE.AND P2, PT, RZ, UR5, PT ;  /* 0x00000005ff007c0c */ /* 0x000fe2000bf43270 */
[----:B--2---:R-:W2:Y:S01]  /*1450*/  MUFU.RCP R6, R7 ;  /* 0x0000000700067308 */ /* 0x004ea20000001000 */
[----:B-1----:R-:W-:-:S02]  /*1460*/  IABS R0, R0 ;  /* 0x0000000000007213 */ /* 0x002fc40000000000 */
[----:B--2---:R-:W-:-:S05]  /*1470*/  IADD3 R6, R6, 0xffffffe, RZ ;  /* 0x0ffffffe06067810 */ /* 0x004fca0007ffe0ff */
[----:B------:R-:W1:Y:S02]  /*1480*/  F2I.FTZ.U32.TRUNC.NTZ R5, R6 ;  /* 0x0000000600057305 */ /* 0x000e64000021f000 */
[----:B-1----:R-:W-:-:S04]  /*1490*/  IMAD.MOV R2, RZ, RZ, -R5 ;  /* 0x000000ffff027224 */ /* 0x002fc800078e0a05 */
[----:B------:R-:W-:-:S04]  /*14a0*/  IMAD R2, R2, R3, RZ ;  /* 0x0000000302027224 */ /* 0x000fc800078e02ff */
[----:B------:R-:W-:-:S04]  /*14b0*/  IMAD.HI.U32 R5, R5, R2, R4 ;  /* 0x0000000205057227 */ /* 0x000fc800078e0004 */
[----:B------:R-:W-:-:S04]  /*14c0*/  IMAD.MOV.U32 R4, RZ, RZ, R0 ;  /* 0x000000ffff047224 */ /* 0x000fc800078e0000 */
[----:B------:R-:W-:Y:S01]  /*14d0*/  IMAD.HI.U32 R2, R5, R4, RZ ;  /* 0x0000000405027227 */ /* 0x000fe200078e00ff */
[----:B------:R-:W-:Y:S01]  /*14e0*/  MOV R5, UR4 ;  /* 0x0000000400057c02 */ /* 0x000fe20008000f00 */
[----:B------:R-:W-:Y:S02]  /*14f0*/  ULDC.64 UR4, c[0x0][0x1a0] ;  /* 0x0000680000047ab9 */ /* 0x000fe40000000a00 */
[----:B------:R-:W-:Y:S01]  /*1500*/  @UP0 UIMAD.WIDE.U32 UR22, UR18, UR4, URZ ;  /* 0x00000004121602a5 */ /* 0x000fe2000f8e003f */
[----:B------:R-:W-:Y:S01]  /*1510*/  IADD3 R0, -R2, RZ, RZ ;  /* 0x000000ff02007210 */ /* 0x000fe20007ffe1ff */
[----:B------:R-:W-:Y:S01]  /*1520*/  IMAD.WIDE.U32 R8, R5, c[0x0][0x198], R8 ;  /* 0x0000660005087a25 */ /* 0x000fe200078e0008 */
[----:B------:R-:W-:Y:S01]  /*1530*/  SHF.R.S32.HI R7, RZ, 0x1f, R5 ;  /* 0x0000001fff077819 */ /* 0x000fe20000011405 */
[----:B------:R-:W-:Y:S02]  /*1540*/  @UP0 UIMAD UR18, UR18, UR5, UR23 ;  /* 0x00000005121202a4 */ /* 0x000fe4000f8e0217 */
[----:B------:R-:W-:-:S02]  /*1550*/  IMAD R0, R3, R0, R4 ;  /* 0x0000000003007224 */ /* 0x000fc400078e0204 */
[----:B------:R-:W-:-:S03]  /*1560*/  IMAD.MOV.U32 R15, RZ, RZ, R5 ;  /* 0x000000ffff0f7224 */ /* 0x000fc600078e0005 */
        /* <DEDUP_REMOVED lines=27> */
[----:B------:R-:W-:Y:S02]  /*1720*/  UMOV UR18, UR22 ;  /* 0x0000001600127c82 */ /* 0x000fe40008000000 */
[----:B------:R-:W-:Y:S02]  /*1730*/  UIMAD UR5, UR20, UR5, UR13 ;  /* 0x00000005140572a4 */ /* 0x000fe4000f8e020d */
[----:B------:R-:W-:-:S04]  /*1740*/  UIMAD.WIDE.U32 UR22, UR20, UR4, UR18 ;  /* 0x00000004141672a5 */ /* 0x000fc8000f8e0012 */
[----:B------:R-:W-:Y:S02]  /*1750*/  UIADD3 UR18, UR23, UR5, URZ ;  /* 0x0000000517127290 */ /* 0x000fe4000fffe03f */
.L_x_2090:
        /* <DEDUP_REMOVED lines=13> */
[----:B------:R-:W-:Y:S01]  /*1830*/  SHF.R.S32.HI R66, RZ, 0x3, R67 ;  /* 0x00000003ff427819 */ /* 0x000fe20000011443 */
[----:B------:R-:W3:Y:S01]  /*1840*/  S2R R146, SR_CTAID.Z ;  /* 0x0000000000927919 */ /* 0x000ee20000002700 */
[----:B------:R-:W-:Y:S01]  /*1850*/  SHF.R.S32.HI R142, RZ, 0x2, R9 ;  /* 0x00000002ff8e7819 */ /* 0x000fe20000011409 */
[----:B------:R-:W-:Y:S01]  /*1860*/  @UP0 UIMAD UR19, UR9, UR5, UR21 ;  /* 0x00000005091302a4 */ /* 0x000fe2000f8e0215 */
[----:B------:R-:W-:Y:S01]  /*1870*/  IMAD.IADD R11, R61, 0x1, -R10 ;  /* 0x000000013d0b7824 */ /* 0x000fe200078e0a0a */
[----:B------:R-:W-:Y:S01]  /*1880*/  LEA.HI R65, R6, R61, RZ, 0x4 ;  /* 0x0000003d06417211 */ /* 0x000fe200078f20ff */
[----:B------:R-:W-:Y:S01]  /*1890*/  ULDC.64 UR4, c[0x0][0x178] ;  /* 0x00005e0000047ab9 */ /* 0x000fe20000000a00 */
[----:B------:R-:W-:Y:S01]  /*18a0*/  LEA.HI R9, R9, R142, RZ, 0x1 ;  /* 0x0000008e09097211 */ /* 0x000fe200078f08ff */
[----:B------:R-:W-:Y:S01]  /*18b0*/  @!UP0 UIMAD UR13, UR14, UR4, URZ ;  /* 0x000000040e0d82a4 */ /* 0x000fe2000f8e023f */
[----:B------:R-:W-:Y:S01]  /*18c0*/  IMAD.SHL.U32 R148, R11, 0x8, RZ ;  /* 0x000000080b947824 */ /* 0x000fe200078e00ff */
[----:B------:R-:W-:Y:S01]  /*18d0*/  @!UP0 UIMAD.WIDE.U32 UR24, UR15, UR4, URZ ;  /* 0x000000040f1882a5 */ /* 0x000fe2000f8e003f */
[----:B------:R-:W-:Y:S01]  /*18e0*/  LOP3.LUT R64, R65, 0xfffffff0, RZ, 0xc0, !PT ;  /* 0xfffffff041407812 */ /* 0x000fe200078ec0ff */
[----:B------:R-:W-:Y:S01]  /*18f0*/  @!UP0 UIMAD UR5, UR15, UR5, UR13 ;  /* 0x000000050f0582a4 */ /* 0x000fe2000f8e020d */
[----:B------:R-:W-:Y:S01]  /*1900*/  IMAD.SHL.U32 R3, R66, 0x40, RZ ;  /* 0x0000004042037824 */ /* 0x000fe200078e00ff */
[----:B------:R-:W-:Y:S01]  /*1910*/  USHF.R.S32.HI UR13, URZ, 0x1f, UR16 ;  /* 0x0000001f3f0d7899 */ /* 0x000fe20008011410 */
[----:B------:R-:W-:Y:S01]  /*1920*/  IMAD.HI.U32 R75, R8, R75, R16 ;  /* 0x0000004b084b7227 */ /* 0x000fe200078e0010 */
[----:B------:R-:W-:Y:S01]  /*1930*/  @!UP0 UIADD3 UR19, UR25, UR5, URZ ;  /* 0x0000000519138290 */ /* 0x000fe2000fffe03f */
[----:B------:R-:W-:Y:S01]  /*1940*/  LEA.HI R60, R6, R61, RZ, 0x5 ;  /* 0x0000003d063c7211 */ /* 0x000fe200078f28ff */
[----:B------:R-:W-:Y:S01]  /*1950*/  @!UP0 UMOV UR20, UR24 ;  /* 0x0000001800148c82 */ /* 0x000fe20008000000 */
[----:B------:R-:W-:Y:S01]  /*1960*/  LOP3.LUT R9, R9, 0x7fffffe, RZ, 0xc0, !PT ;  /* 0x07fffffe09097812 */ /* 0x000fe200078ec0ff */
[----:B------:R-:W-:Y:S01]  /*1970*/  ULDC.64 UR4, c[0x0][0x1a8] ;  /* 0x00006a0000047ab9 */ /* 0x000fe20000000a00 */
[----:B------:R-:W-:Y:S01]  /*1980*/  IMAD.IADD R64, R61, 0x1, -R64 ;  /* 0x000000013d407824 */ /* 0x000fe200078e0a40 */
[----:B------:R-:W-:Y:S01]  /*1990*/  UIMAD UR4, UR13, UR4, URZ ;  /* 0x000000040d0472a4 */ /* 0x000fe2000f8e023f */
[----:B------:R-:W-:Y:S01]  /*19a0*/  SHF.R.S32.HI R149, RZ, 0x1f, R148 ;  /* 0x0000001fff957819 */ /* 0x000fe20000011494 */
[----:B------:R-:W-:Y:S01]  /*19b0*/  IMAD.IADD R9, R142, 0x1, -R9 ;  /* 0x000000018e097824 */ /* 0x000fe200078e0a09 */
[----:B------:R-:W-:Y:S01]  /*19c0*/  IADD3 R16, P0, R148, UR22, RZ ;  /* 0x0000001694107c10 */ /* 0x000fe2000ff1e0ff */
[----:B------:R-:W-:Y:S01]  /*19d0*/  UIMAD UR4, UR16, UR5, UR4 ;  /* 0x00000005100472a4 */ /* 0x000fe2000f8e0204 */
[----:B------:R-:W-:Y:S01]  /*19e0*/  LOP3.LUT R3, R3, 0xc0, RZ, 0xc0, !PT ;  /* 0x000000c003037812 */ /* 0x000fe200078ec0ff */
[----:B------:R-:W-:Y:S01]  /*19f0*/  USHF.R.S32.HI UR5, URZ, 0x1f, UR17 ;  /* 0x0000001f3f057899 */ /* 0x000fe20008011411 */
[----:B------:R-:W-:Y:S01]  /*1a00*/  SHF.R.S32.HI R143, RZ, 0x1f, R142 ;  /* 0x0000001fff8f7819 */ /* 0x000fe2000001148e */
[----:B------:R-:W-:Y:S01]  /*1a10*/  IMAD.SHL.U32 R11, R11, 0x4, RZ ;  /* 0x000000040b0b7824 */ /* 0x000fe200078e00ff */
[----:B------:R-:W-:Y:S01]  /*1a20*/  SHF.R.S32.HI R60, RZ, 0x5, R60 ;  /* 0x00000005ff3c7819 */ /* 0x000fe2000001143c */
[----:B------:R-:W-:Y:S01]  /*1a30*/  ULEA.HI UR5, UR5, UR17, URZ, 0x8 ;  /* 0x0000001105057291 */ /* 0x000fe2000f8f403f */
[----:B------:R-:W-:Y:S01]  /*1a40*/  IADD3.X R17, R149, UR18, RZ, P0, !PT ;  /* 0x0000001295117c10 */ /* 0x000fe200087fe4ff */
[----:B--2---:R-:W-:Y:S01]  /*1a50*/  IMAD.WIDE R20, R21, 0x40, R142 ;  /* 0x0000004015147825 */ /* 0x004fe200078e028e */
[----:B------:R-:W-:Y:S01]  /*1a60*/  LOP3.LUT R8, R3, 0x18, R148, 0xf8, !PT ;  /* 0x0000001803087812 */ /* 0x000fe200078ef894 */
[----:B------:R-:W-:Y:S01]  /*1a70*/  USHF.R.S32.HI UR5, URZ, 0x8, UR5 ;  /* 0x000000083f057899 */ /* 0x000fe20008011405 */
[----:B------:R-:W-:Y:S01]  /*1a80*/  LEA.HI R63, R64, R64, RZ, 0x1 ;  /* 0x00000040403f7211 */ /* 0x000fe200078f08ff */
[----:B------:R-:W-:Y:S01]  /*1a90*/  IMAD R134, R60, 0x8, R9 ;  /* 0x000000083c867824 */ /* 0x000fe200078e0209 */
[----:B------:R-:W-:Y:S01]  /*1aa0*/  IADD3 R136, P0, R142, R15, RZ ;  /* 0x0000000f8e887210 */ /* 0x000fe20007f1e0ff */
[----:B------:R-:W-:Y:S01]  /*1ab0*/  IMAD R6, R21, c[0x0][0x190], RZ ;  /* 0x0000640015067a24 */ /* 0x000fe200078e02ff */
[----:B------:R-:W-:Y:S01]  /*1ac0*/  SHF.R.U32.HI R3, RZ, 0x3, R3 ;  /* 0x00000003ff037819 */ /* 0x000fe20000011603 */
[----:B------:R-:W-:Y:S01]  /*1ad0*/  IMAD.WIDE.U32 R16, R2, c[0x0][0x1b8], R16 ;  /* 0x00006e0002107a25 */ /* 0x000fe200078e0010 */
[----:B------:R-:W-:-:S02]  /*1ae0*/  IADD3 R18, P1, R148, UR20, RZ ;  /* 0x0000001494127c10 */ /* 0x000fc4000ff3e0ff */
[----:B------:R-:W-:Y:S01]  /*1af0*/  SHF.R.S32.HI R9, RZ, 0x1, R63 ;  /* 0x00000001ff097819 */ /* 0x000fe2000001143f */
[----:B------:R-:W-:Y:S01]  /*1b00*/  IMAD.X R7, R143, 0x1, R7, P0 ;  /* 0x000000018f077824 */ /* 0x000fe200000e0607 */
[----:B------:R-:W-:Y:S01]  /*1b10*/  SHF.R.S32.HI R62, RZ, 0x1f, R63 ;  /* 0x0000001fff3e7819 */ /* 0x000fe2000001143f */
[----:B------:R-:W-:Y:S01]  /*1b20*/  IMAD R6, R20, c[0x0][0x194], R6 ;  /* 0x0000650014067a24 */ /* 0x000fe200078e0206 */
[----:B------:R-:W-:Y:S01]  /*1b30*/  LOP3.LUT R3, R8, R3, RZ, 0x3c, !PT ;  /* 0x0000000308037212 */ /* 0x000fe200078e3cff */
[----:B------:R-:W-:Y:S01]  /*1b40*/  IMAD R7, R7, c[0x0][0x1a0], RZ ;  /* 0x0000680007077a24 */ /* 0x000fe200078e02ff */
[----:B------:R-:W-:Y:S01]  /*1b50*/  IADD3.X R19, R149, UR19, RZ, P1, !PT ;  /* 0x0000001395137c10 */ /* 0x000fe20008ffe4ff */
[----:B------:R-:W-:Y:S01]  /*1b60*/  IMAD.MOV.U32 R159, RZ, RZ, c[0x0][0x198] ;  /* 0x00006600ff9f7624 */ /* 0x000fe200078e00ff */
[----:B------:R-:W-:Y:S01]  /*1b70*/  IADD3 R140, P0, R148, R4, RZ ;  /* 0x00000004948c7210 */ /* 0x000fe20007f1e0ff */
[----:B------:R-:W-:Y:S01]  /*1b80*/  IMAD R139, R136, c[0x0][0x1a4], R7 ;  /* 0x00006900888b7a24 */ /* 0x000fe200078e0207 */
[----:B------:R-:W-:Y:S01]  /*1b90*/  IMNMX R91, RZ, UR5, !PT ;  /* 0x00000005ff5b7c17 */ /* 0x000fe2000f800200 */
[----:B------:R-:W-:Y:S01]  /*1ba0*/  IMAD.WIDE.U32 R18, R20, c[0x0][0x190], R18 ;  /* 0x0000640014127a25 */ /* 0x000fe200078e0012 */
[----:B------:R-:W-:-:S02]  /*1bb0*/  LEA.HI R62, R62, R9, RZ, 0x2 ;  /* 0x000000093e3e7211 */ /* 0x000fc400078f10ff */
        /* <DEDUP_REMOVED lines=8> */
[----:B------:R-:W-:Y:S02]  /*1c40*/  SHF.R.S32.HI R73, RZ, 0x1, R75 ;  /* 0x00000001ff497819 */ /* 0x000fe4000001144b */
[----:B------:R-:W-:Y:S01]  /*1c50*/  MOV R126, 0x5 ;  /* 0x00000005007e7802 */ /* 0x000fe20000000f00 */
[----:B------:R-:W-:Y:S01]  /*1c60*/  IMAD.IADD R62, R9, 0x1, -R62 ;  /* 0x00000001093e7824 */ /* 0x000fe200078e0a3e */
[----:B------:R-:W-:Y:S01]  /*1c70*/  IADD3 R69, R147, UR4, RZ ;  /* 0x0000000493457c10 */ /* 0x000fe2000fffe0ff */
[----:B------:R-:W-:Y:S01]  /*1c80*/  IMAD R74, R142, R73, R11 ;  /* 0x000000498e4a7224 */ /* 0x000fe200078e020b */
[----:B------:R-:W-:Y:S01]  /*1c90*/  SHF.L.U64.HI R58, R159, R126, c[0x0][0x19c] ;  /* 0x000067009f3a7619 */ /* 0x000fe2000001027e */
[----:B------:R-:W-:Y:S01]  /*1ca0*/  IMAD.IADD R17, R17, 0x1, R3 ;  /* 0x0000000111117824 */ /* 0x000fe200078e0203 */
[----:B------:R-:W-:Y:S01]  /*1cb0*/  LOP3.LUT P1, RZ, R62, 0x2, RZ, 0xc0, !PT ;  /* 0x000000023eff7812 */ /* 0x000fe2000782c0ff */
[----:B------:R-:W-:Y:S01]  /*1cc0*/  IMAD R7, R143, c[0x0][0x198], RZ ;  /* 0x000066008f077a24 */ /* 0x000fe200078e02ff */
[----:B------:R-:W-:Y:S01]  /*1cd0*/  SHF.R.S32.HI R71, RZ, 0x1f, R74 ;  /* 0x0000001fff477819 */ /* 0x000fe2000001144a */
[----:B------:R-:W-:-:S02]  /*1ce0*/  IMAD.MOV.U32 R9, RZ, RZ, 0x10 ;  /* 0x00000010ff097424 */ /* 0x000fc400078e00ff */
[----:B------:R-:W-:Y:S02]  /*1cf0*/  IMAD.MOV.U32 R3, RZ, RZ, c[0x0][0x1a0] ;  /* 0x00006800ff037624 */ /* 0x000fe400078e00ff */
[----:B------:R-:W-:Y:S01]  /*1d00*/  IMAD.IADD R72, R11, 0x1, R74 ;  /* 0x000000010b487824 */ /* 0x000fe200078e024a */
[----:B------:R-:W-:Y:S01]  /*1d10*/  SEL R9, R9, 0xfffffff0, !P1 ;  /* 0xfffffff009097807 */ /* 0x000fe20004800000 */
[----:B------:R-:W-:Y:S01]  /*1d20*/  IMAD.WIDE.U32 R136, R136, c[0x0][0x1a0], R16 ;  /* 0x0000680088887a25 */ /* 0x000fe200078e0010 */
[----:B------:R-:W-:Y:S02]  /*1d30*/  SHF.L.U64.HI R56, R3, R126, c[0x0][0x1a4] ;  /* 0x0000690003387619 */ /* 0x000fe4000001027e */
[----:B------:R-:W-:Y:S01]  /*1d40*/  SHF.R.S32.HI R70, RZ, 0x1f, R72 ;  /* 0x0000001fff467819 */ /* 0x000fe20000011448 */
[C---:B------:R-:W-:Y:S02]  /*1d50*/  IMAD R7, R142.reuse, c[0x0][0x19c], R7 ;  /* 0x000067008e077a24 */ /* 0x040fe400078e0207 */
        /* <DEDUP_REMOVED lines=9> */
[----:B------:R-:W-:Y:S01]  /*1df0*/  IADD3 R6, P1, P0, R5, -UR17, R142 ;  /* 0x8000001105067c10 */ /* 0x000fe2000f83e08e */
[----:B------:R-:W-:Y:S01]  /*1e00*/  UIMAD UR18, UR14, UR18, URZ ;  /* 0x000000120e1272a4 */ /* 0x000fe2000f8e023f */
[C-C-:B------:R-:W-:Y:S01]  /*1e10*/  IMAD.WIDE.U32 R12, R7.reuse, c[0x0][0x280], R148.reuse ;  /* 0x0000a000070c7a25 */ /* 0x140fe200078e0094 */
[----:B------:R-:W-:Y:S01]  /*1e20*/  USHF.R.S32.HI UR24, URZ, 0x1f, UR17 ;  /* 0x0000001f3f187899 */ /* 0x000fe20008011411 */
[C---:B------:R-:W-:Y:S01]  /*1e30*/  IADD3 R76, R142.reuse, 0x20, RZ ;  /* 0x000000208e4c7810 */ /* 0x040fe20007ffe0ff */
[----:B------:R-:W-:Y:S01]  /*1e40*/  ULDC.64 UR4, c[0x0][0x278] ;  /* 0x00009e0000047ab9 */ /* 0x000fe20000000a00 */
[----:B------:R-:W-:Y:S01]  /*1e50*/  IMAD.WIDE.U32 R10, R7, c[0x0][0x278], R148 ;  /* 0x00009e00070a7a25 */ /* 0x000fe200078e0094 */
[----:B------:R-:W-:Y:S01]  /*1e60*/  SHF.R.S32.HI R7, RZ, 0x1f, R5 ;  /* 0x0000001fff077819 */ /* 0x000fe20000011405 */
[----:B------:R-:W-:Y:S01]  /*1e70*/  UIMAD UR4, UR14, UR4, URZ ;  /* 0x000000040e0472a4 */ /* 0x000fe2000f8e023f */
[----:B------:R-:W-:Y:S01]  /*1e80*/  IADD3 R133, R142, 0x40, RZ ;  /* 0x000000408e857810 */ /* 0x000fe20007ffe0ff */
[----:B------:R-:W-:Y:S01]  /*1e90*/  UIMAD UR25, UR15, UR19, UR18 ;  /* 0x000000130f1972a4 */ /* 0x000fe2000f8e0212 */
[----:B------:R-:W-:Y:S01]  /*1ea0*/  IADD3.X R7, R7, ~UR24, R143, P1, P0 ;  /* 0x8000001807077c10 */ /* 0x000fe20008fe048f */
[----:B------:R-:W-:Y:S01]  /*1eb0*/  UIMAD UR22, UR15, UR5, UR4 ;  /* 0x000000050f1672a4 */ /* 0x000fe2000f8e0204 */
[----:B-----5:R-:W-:Y:S01]  /*1ec0*/  IMAD.IADD R0, R0, 0x1, R5 ;  /* 0x0000000100007824 */ /* 0x020fe200078e0205 */
[----:B------:R-:W-:Y:S01]  /*1ed0*/  UMOV UR33, 0x80 ;  /* 0x0000008000217882 */ /* 0x000fe20000000000 */
[----:B------:R-:W-:Y:S01]  /*1ee0*/  IMAD.WIDE.U32 R14, R3, 0x40, RZ ;  /* 0x00000040030e7825 */ /* 0x000fe200078e00ff */
[----:B------:R-:W-:Y:S01]  /*1ef0*/  IADD3 R13, R13, UR25, RZ ;  /* 0x000000190d0d7c10 */ /* 0x000fe2000fffe0ff */
[----:B------:R-:W-:Y:S01]  /*1f00*/  ULDC.64 UR4, c[0x0][0x1a0] ;  /* 0x0000680000047ab9 */ /* 0x000fe20000000a00 */
[----:B------:R-:W-:Y:S01]  /*1f10*/  IADD3 R11, R11, UR22, RZ ;  /* 0x000000160b0b7c10 */ /* 0x000fe2000fffe0ff */
[C---:B------:R-:W-:Y:S01]  /*1f20*/  IMAD R5, R7.reuse, c[0x0][0x290], RZ ;  /* 0x0000a40007057a24 */ /* 0x040fe200078e02ff */
[----:B------:R-:W-:Y:S01]  /*1f30*/  UMOV UR32, 0x40 ;  /* 0x0000004000207882 */ /* 0x000fe20000000000 */
[----:B------:R-:W-:Y:S01]  /*1f40*/  IMAD R7, R7, c[0x0][0x288], RZ ;  /* 0x0000a20007077a24 */ /* 0x000fe200078e02ff */
[----:B------:R-:W-:Y:S01]  /*1f50*/  UIMAD UR23, UR33, UR5, URZ ;  /* 0x00000005211772a4 */ /* 0x000fe2000f8e023f */
[C---:B------:R-:W-:Y:S01]  /*1f60*/  IMAD R5, R6.reuse, c[0x0][0x294], R5 ;  /* 0x0000a50006057a24 */ /* 0x040fe200078e0205 */
[----:B------:R-:W-:Y:S01]  /*1f70*/  UIMAD UR5, UR32, UR5, URZ ;  /* 0x00000005200572a4 */ /* 0x000fe2000f8e023f */
[----:B------:R-:W-:Y:S01]  /*1f80*/  IMAD.WIDE.U32 R12, R6, c[0x0][0x290], R12 ;  /* 0x0000a400060c7a25 */ /* 0x000fe200078e000c */
[----:B------:R-:W-:Y:S01]  /*1f90*/  ULDC UR31, c[0x0][0x19c] ;  /* 0x00006700001f7ab9 */ /* 0x000fe20000000800 */
[----:B------:R-:W-:Y:S01]  /*1fa0*/  IADD3 R132, R142, 0x60, RZ ;  /* 0x000000608e847810 */ /* 0x000fe20007ffe0ff */
[----:B------:R-:W-:Y:S01]  /*1fb0*/  UMOV UR21, 0xc0 ;  /* 0x000000c000157882 */ /* 0x000fe20000000000 */
[C---:B------:R-:W-:Y:S01]  /*1fc0*/  IMAD R4, R6.reuse, c[0x0][0x28c], R7 ;  /* 0x0000a30006047a24 */ /* 0x040fe200078e0207 */
[----:B------:R-:W-:Y:S01]  /*1fd0*/  IADD3 R103, R15, UR5, RZ ;  /* 0x000000050f677c10 */ /* 0x000fe2000fffe0ff */
[----:B------:R-:W-:Y:S01]  /*1fe0*/  IMAD.WIDE.U32 R10, R6, c[0x0][0x288], R10 ;  /* 0x0000a200060a7a25 */ /* 0x000fe200078e000a */
[----:B------:R-:W-:Y:S01]  /*1ff0*/  ULDC UR22, c[0x0][0x294] ;  /* 0x0000a50000167ab9 */ /* 0x000fe20000000800 */
[----:B------:R-:W-:Y:S01]  /*2000*/  IADD3 R131, R142, 0x80, RZ ;  /* 0x000000808e837810 */ /* 0x000fe20007ffe0ff */
[----:B------:R-:W-:Y:S01]  /*2010*/  ULDC UR5, c[0x0][0x1a4] ;  /* 0x0000690000057ab9 */ /* 0x000fe20000000800 */
[----:B------:R-:W-:Y:S01]  /*2020*/  IMAD.IADD R7, R13, 0x1, R5 ;  /* 0x000000010d077824 */ /* 0x000fe200078e0205 */
[----:B------:R-:W-:Y:S01]  /*2030*/  UMOV UR20, 0x140 ;  /* 0x0000014000147882 */ /* 0x000fe20000000000 */
[C---:B------:R-:W-:Y:S01]  /*2040*/  IMAD R5, R121.reuse, c[0x0][0x2a0], RZ ;  /* 0x0000a80079057a24 */ /* 0x040fe200078e02ff */
[----:B------:R-:W-:Y:S01]  /*2050*/  UIMAD UR33, UR33, UR31, URZ ;  /* 0x0000001f212172a4 */ /* 0x000fe2000f8e023f */
[----:B------:R-:W-:Y:S01]  /*2060*/  IMAD.MOV.U32 R6, RZ, RZ, R12 ;  /* 0x000000ffff067224 */ /* 0x000fe200078e000c */
[----:B------:R-:W-:Y:S01]  /*2070*/  UIMAD UR32, UR32, UR31, URZ ;  /* 0x0000001f202072a4 */ /* 0x000fe2000f8e023f */
[----:B------:R-:W-:Y:S01]  /*2080*/  IMAD R121, R121, c[0x0][0x298], RZ ;  /* 0x0000a60079797a24 */ /* 0x000fe200078e02ff */
[----:B------:R-:W-:Y:S01]  /*2090*/  UMOV UR19, 0x180 ;  /* 0x0000018000137882 */ /* 0x000fe20000000000 */
[----:B------:R-:W-:Y:S01]  /*20a0*/  IMAD.IADD R11, R11, 0x1, R4 ;  /* 0x000000010b0b7824 */ /* 0x000fe200078e0204 */
[----:B------:R-:W-:Y:S01]  /*20b0*/  UIMAD.WIDE.U32 UR40, UR21, UR4, URZ ;  /* 0x00000004152872a5 */ /* 0x000fe2000f8e003f */
[----:B------:R-:W-:Y:S01]  /*20c0*/  IMAD R118, R2, c[0x0][0x2a4], R5 ;  /* 0x0000a90002767a24 */ /* 0x000fe200078e0205 */
[----:B------:R-:W-:Y:S01]  /*20d0*/  UIMAD UR31, UR21, UR22, URZ ;  /* 0x00000016151f72a4 */ /* 0x000fe2000f8e023f */
[----:B------:R-:W-:Y:S01]  /*20e0*/  IMAD.WIDE.U32 R12, R3, 0x80, RZ ;  /* 0x00000080030c7825 */ /* 0x000fe200078e00ff */
[----:B------:R-:W-:Y:S01]  /*20f0*/  UIMAD UR36, UR21, UR5, URZ ;  /* 0x00000005152472a4 */ /* 0x000fe2000f8e023f */
[----:B------:R-:W-:Y:S01]  /*2100*/  SHF.L.U64.HI R103, R14, 0x1, R103 ;  /* 0x000000010e677819 */ /* 0x000fe20000010267 */
[----:B------:R-:W-:Y:S01]  /*2110*/  UMOV UR18, 0x1c0 ;  /* 0x000001c000127882 */ /* 0x000fe20000000000 */
[C---:B------:R-:W-:Y:S01]  /*2120*/  IMAD R121, R2.reuse, c[0x0][0x29c], R121 ;  /* 0x0000a70002797a24 */ /* 0x040fe200078e0279 */
[----:B------:R-:W-:Y:S01]  /*2130*/  UIMAD.WIDE.U32 UR38, UR20, UR4, URZ ;  /* 0x00000004142672a5 */ /* 0x000fe2000f8e003f */
[C---:B------:R-:W-:Y:S01]  /*2140*/  IMAD.WIDE.U32 R4, R2.reuse, c[0x0][0x2a0], R6 ;  /* 0x0000a80002047a25 */ /* 0x040fe200078e0006 */
[----:B------:R-:W-:Y:S01]  /*2150*/  UIMAD UR21, UR20, UR22, URZ ;  /* 0x00000016141572a4 */ /* 0x000fe2000f8e023f */
[----:B------:R-:W-:Y:S01]  /*2160*/  IADD3 R108, R13, UR23, RZ ;  /* 0x000000170d6c7c10 */ /* 0x000fe2000fffe0ff */
[----:B------:R-:W-:Y:S01]  /*2170*/  UIMAD UR37, UR20, UR5, URZ ;  /* 0x00000005142572a4 */ /* 0x000fe2000f8e023f */
[----:B------:R-:W-:Y:S01]  /*2180*/  IMAD.WIDE.U32 R2, R2, c[0x0][0x298], R10 ;  /* 0x0000a60002027a25 */ /* 0x000fe200078e000a */
[----:B------:R-:W-:Y:S01]  /*2190*/  LEA R119, P1, R4, c[0x0][0x270], 0x1 ;  /* 0x00009c0004777a11 */ /* 0x000fe200078208ff */
[----:B------:R-:W-:Y:S01]  /*21a0*/  UIMAD UR20, UR19, UR22, URZ ;  /* 0x00000016131472a4 */ /* 0x000fe2000f8e023f */
[----:B------:R-:W-:Y:S01]  /*21b0*/  SHF.L.U64.HI R108, R12, 0x1, R108 ;  /* 0x000000010c6c7819 */ /* 0x000fe2000001026c */
[----:B------:R-:W-:Y:S01]  /*21c0*/  IMAD.IADD R121, R3, 0x1, R121 ;  /* 0x0000000103797824 */ /* 0x000fe200078e0279 */
[C---:B------:R-:W-:Y:S01]  /*21d0*/  LEA R120, P0, R2.reuse, c[0x0][0x268], 0x1 ;  /* 0x00009a0002787a11 */ /* 0x040fe200078008ff */
        /* <DEDUP_REMOVED lines=14> */
[----:B------:R-:W-:Y:S01]  /*22c0*/  UIMAD.WIDE.U32 UR34, UR19, UR4, URZ ;  /* 0x00000004132272a5 */ /* 0x000fe2000f8e003f */
[----:B------:R-:W-:Y:S01]  /*22d0*/  LEA.HI.X R117, R136, c[0x0][0x174], R139, 0x1, P0 ;  /* 0x00005d0088757a11 */ /* 0x000fe200000f0c8b */
[----:B------:R-:W-:Y:S01]  /*22e0*/  IMAD.SHL.U32 R102, R150, 0x40, RZ ;  /* 0x0000004096667824 */ /* 0x000fe200078e00ff */
[----:B------:R-:W-:Y:S01]  /*22f0*/  LEA.HI.X R113, R140, c[0x0][0x16c], R68, 0x1, P1 ;  /* 0x00005b008c717a11 */ /* 0x000fe200008f0c44 */
[C---:B------:R-:W-:Y:S01]  /*2300*/  IMAD.SHL.U32 R107, R150.reuse, 0x80, RZ ;  /* 0x00000080966b7824 */ /* 0x040fe200078e00ff */
[----:B------:R-:W-:Y:S01]  /*2310*/  SHF.R.S32.HI R49, RZ, 0x1f, R3 ;  /* 0x0000001fff317819 */ /* 0x000fe20000011403 */
[----:B------:R-:W-:Y:S01]  /*2320*/  IMAD.SHL.U32 R100, R150, 0x20, RZ ;  /* 0x0000002096647824 */ /* 0x000fe200078e00ff */
[-C--:B------:R-:W-:Y:S01]  /*2330*/  IADD3 R124, P0, R72, R3.reuse, RZ ;  /* 0x00000003487c7210 */ /* 0x080fe20007f1e0ff */
[----:B------:R-:W-:Y:S01]  /*2340*/  IMAD.WIDE.U32 R156, R150, 0xc0, RZ ;  /* 0x000000c0969c7825 */ /* 0x000fe200078e00ff */
[----:B------:R-:W-:Y:S01]  /*2350*/  IADD3 R48, P1, R74, R3, RZ ;  /* 0x000000034a307210 */ /* 0x000fe20007f3e0ff */
[----:B------:R-:W-:Y:S01]  /*2360*/  UIMAD UR19, UR19, UR5, URZ ;  /* 0x00000005131372a4 */ /* 0x000fe2000f8e023f */
[-C--:B------:R-:W-:Y:S01]  /*2370*/  SHF.L.U64.HI R101, R150, R93.reuse, c[0x0][0x294] ;  /* 0x0000a50096657619 */ /* 0x080fe2000001025d */
[--C-:B------:R-:W-:Y:S01]  /*2380*/  IMAD.X R125, R70, 0x1, R49.reuse, P0 ;  /* 0x00000001467d7824 */ /* 0x100fe200000e0631 */
[C---:B------:R-:W-:Y:S01]  /*2390*/  SHF.L.U64.HI R106, R150.reuse, R96, c[0x0][0x294] ;  /* 0x0000a500966a7619 */ /* 0x040fe20000010260 */
[----:B------:R-:W-:Y:S01]  /*23a0*/  IMAD.X R49, R71, 0x1, R49, P1 ;  /* 0x0000000147317824 */ /* 0x000fe200008e0631 */
[C---:B------:R-:W-:Y:S01]  /*23b0*/  SHF.L.U64.HI R99, R150.reuse, R126, c[0x0][0x294] ;  /* 0x0000a50096637619 */ /* 0x040fe2000001027e */
[----:B------:R-:W-:Y:S01]  /*23c0*/  IMAD.WIDE.U32 R154, R150, 0x140, RZ ;  /* 0x00000140969a7825 */ /* 0x000fe200078e00ff */
        /* <DEDUP_REMOVED lines=15> */
[----:B------:R-:W-:Y:S01]  /*24c0*/  IMAD.SHL.U32 R90, R73, 0x20, RZ ;  /* 0x00000020495a7824 */ /* 0x000fe200078e00ff */
[----:B------:R-:W-:Y:S01]  /*24d0*/  SHF.L.U64.HI R96, R127, R96, c[0x0][0x28c] ;  /* 0x0000a3007f607619 */ /* 0x000fe20000010260 */
[----:B------:R-:W-:Y:S01]  /*24e0*/  IMAD.SHL.U32 R88, R73, 0x40, RZ ;  /* 0x0000004049587824 */ /* 0x000fe200078e00ff */
[----:B------:R-:W-:Y:S01]  /*24f0*/  SHF.L.U64.HI R126, R127, R126, c[0x0][0x28c] ;  /* 0x0000a3007f7e7619 */ /* 0x000fe2000001027e */
[C---:B------:R-:W-:Y:S01]  /*2500*/  IMAD R86, R73.reuse, 0x60, RZ ;  /* 0x0000006049567824 */ /* 0x040fe200078e02ff */
[----:B------:R-:W-:Y:S01]  /*2510*/  SHF.L.U64.HI R101, R102, 0x1, R101 ;  /* 0x0000000166657819 */ /* 0x000fe20000010265 */
[----:B------:R-:W-:Y:S01]  /*2520*/  IMAD.SHL.U32 R84, R73, 0x80, RZ ;  /* 0x0000008049547824 */ /* 0x000fe200078e00ff */
[----:B------:R-:W-:Y:S01]  /*2530*/  SHF.L.U64.HI R106, R107, 0x1, R106 ;  /* 0x000000016b6a7819 */ /* 0x000fe2000001026a */
[C---:B------:R-:W-:Y:S01]  /*2540*/  IMAD R82, R73.reuse, 0xa0, RZ ;  /* 0x000000a049527824 */ /* 0x040fe200078e02ff */
        /* <DEDUP_REMOVED lines=12> */
[----:B------:R-:W-:Y:S01]  /*2610*/  SHF.R.S32.HI R89, RZ, 0x1f, R90 ;  /* 0x0000001fff597819 */ /* 0x000fe2000001145a */
        /* <DEDUP_REMOVED lines=28> */
[----:B------:R-:W-:-:S02]  /*27e0*/  ULDC UR4, c[0x0][0x230] ;  /* 0x00008c0000047ab9 */ /* 0x000fc40000000800 */
[----:B------:R-:W-:Y:S02]  /*27f0*/  UIMAD UR30, UR30, 0xc0, URZ ;  /* 0x000000c01e1e78a4 */ /* 0x000fe4000f8e023f */
[----:B------:R-:W-:Y:S02]  /*2800*/  UIMAD UR29, UR29, 0x140, URZ ;  /* 0x000001401d1d78a4 */ /* 0x000fe4000f8e023f */
[----:B------:R-:W-:Y:S02]  /*2810*/  UIMAD UR28, UR28, 0x180, URZ ;  /* 0x000001801c1c78a4 */ /* 0x000fe4000f8e023f */
[----:B------:R-:W-:Y:S02]  /*2820*/  UIMAD UR27, UR27, 0x1c0, URZ ;  /* 0x000001c01b1b78a4 */ /* 0x000fe4000f8e023f */
[----:B------:R-:W-:Y:S02]  /*2830*/  UIMAD UR26, UR26, 0xc0, URZ ;  /* 0x000000c01a1a78a4 */ /* 0x000fe4000f8e023f */
[----:B------:R-:W-:-:S02]  /*2840*/  UIMAD UR25, UR25, 0x140, URZ ;  /* 0x00000140191978a4 */ /* 0x000fc4000f8e023f */
[----:B------:R-:W-:Y:S02]  /*2850*/  UIMAD UR24, UR24, 0x180, URZ ;  /* 0x00000180181878a4 */ /* 0x000fe4000f8e023f */
[----:B------:R-:W-:Y:S02]  /*2860*/  UIMAD UR23, UR23, 0x1c0, URZ ;  /* 0x000001c0171778a4 */ /* 0x000fe4000f8e023f */
[----:B------:R-:W-:Y:S02]  /*2870*/  UIADD3 UR36, UR41, UR36, URZ ;  /* 0x0000002429247290 */ /* 0x000fe4000fffe03f */
[----:B------:R-:W-:Y:S02]  /*2880*/  UIADD3 UR37, UR39, UR37, URZ ;  /* 0x0000002527257290 */ /* 0x000fe4000fffe03f */
[----:B------:R-:W-:Y:S02]  /*2890*/  UIADD3 UR19, UR35, UR19, URZ ;  /* 0x0000001323137290 */ /* 0x000fe4000fffe03f */
[----:B------:R-:W-:-:S02]  /*28a0*/  UIADD3 UR5, UR43, UR5, URZ ;  /* 0x000000052b057290 */ /* 0x000fc4000fffe03f */
[----:B------:R-:W-:Y:S02]  /*28b0*/  ULDC.U8 UR20, c[0x0][0x313] ;  /* 0x0000c4c000147ab9 */ /* 0x000fe40000000000 */
.L_x_2146:
[----:B------:R-:W-:Y:S01]  /*28c0*/  ISETP.NE.AND P5, PT, R135, RZ, PT ;  /* 0x000000ff8700720c */ /* 0x000fe20003fa5270 */
[----:B------:R-:W-:Y:S02]  /*28d0*/  IMAD.SHL.U32 R14, R12, 0x100, RZ ;  /* 0x000001000c0e7824 */ /* 0x000fe400078e00ff */
[----:B------:R-:W-:Y:S02]  /*28e0*/  IMAD.MOV.U32 R16, RZ, RZ, R119 ;  /* 0x000000ffff107224 */ /* 0x000fe400078e0077 */
[----:B------:R-:W-:Y:S01]  /*28f0*/  IMAD.MOV.U32 R17, RZ, RZ, R118 ;  /* 0x000000ffff117224 */ /* 0x000fe200078e0076 */
[----:B------:R-:W-:Y:S04]  /*2900*/  IADD3 R13, R14, -0x100, RZ ;  /* 0xffffff000e0d7810 */ /* 0x000fe80007ffe0ff */
[C---:B------:R-:W-:Y:S02]  /*2910*/  IADD3 R7, -R13.reuse, UR12, RZ ;  /* 0x0000000c0d077c10 */ /* 0x040fe4000fffe1ff */
[----:B--2---:R-:W-:Y:S02]  /*2920*/  IADD3 R5, -R13, UR17, RZ ;  /* 0x000000110d057c10 */ /* 0x004fe4000fffe1ff */
[C---:B------:R-:W-:Y:S04]  /*2930*/  ISETP.GE.OR P0, PT, R76.reuse, R7, P5 ;  /* 0x000000074c00720c */ /* 0x040fe80002f06670 */
[----:B------:R-:W-:Y:S02]  /*2940*/  ISETP.LT.OR P3, PT, R76, R5, P0 ;  /* 0x000000054c00720c */ /* 0x000fe40000761670 */
[C---:B------:R-:W-:Y:S02]  /*2950*/  ISETP.GE.OR P0, PT, R133.reuse, R7, P5 ;  /* 0x000000078500720c */ /* 0x040fe40002f06670 */
[----:B------:R-:W-:Y:S02]  /*2960*/  P2R R4, PR, RZ, 0x8 ;  /* 0x00000008ff047803 */ /* 0x000fe40000000000 */
[----:B------:R-:W-:Y:S02]  /*2970*/  ISETP.LT.OR P6, PT, R133, R5, P0 ;  /* 0x000000058500720c */ /* 0x000fe400007c1670 */
[C---:B------:R-:W-:Y:S02]  /*2980*/  ISETP.GE.OR P0, PT, R132.reuse, R7, P5 ;  /* 0x000000078400720c */ /* 0x040fe40002f06670 */
[----:B------:R-:W-:Y:S02]  /*2990*/  P2R R165, PR, RZ, 0x40 ;  /* 0x00000040ffa57803 */ /* 0x000fe40000000000 */
[----:B------:R-:W-:Y:S02]  /*29a0*/  ISETP.LT.OR P4, PT, R132, R5, P0 ;  /* 0x000000058400720c */ /* 0x000fe40000781670 */
[----:B------:R-:W-:Y:S02]  /*29b0*/  ISETP.GE.OR P0, PT, R131, R7, P5 ;  /* 0x000000078300720c */ /* 0x000fe40002f06670 */
[----:B------:R-:W-:Y:S02]  /*29c0*/  @!P3 LEA R52, P2, R57, R116, 0x1 ;  /* 0x000000743934b211 */ /* 0x000fe400078408ff */
[----:B------:R-:W-:Y:S02]  /*29d0*/  ISETP.LT.OR P0, PT, R131, R5, P0 ;  /* 0x000000058300720c */ /* 0x000fe40000701670 */
[----:B------:R-:W-:Y:S02]  /*29e0*/  @!P3 LEA.HI.X R53, R57, R117, R56, 0x1, P2 ;  /* 0x000000753935b211 */ /* 0x000fe400010f0c38 */
[----:B------:R-:W-:Y:S02]  /*29f0*/  P2R R164, PR, RZ, 0x1 ;  /* 0x00000001ffa47803 */ /* 0x000fe40000000000 */
[----:B------:R-:W-:Y:S02]  /*2a00*/  @!P6 IADD3 R50, P0, R116, R104, RZ ;  /* 0x000000687432e210 */ /* 0x000fe40007f1e0ff */
[----:B------:R-:W-:Y:S02]  /*2a10*/  ISETP.NE.AND P2, PT, R164, RZ, PT ;  /* 0x000000ffa400720c */ /* 0x000fe40003f45270 */
[----:B------:R-:W-:Y:S01]  /*2a20*/  @!P3 IADD3 R54, P1, R119, R100, RZ ;  /* 0x000000647736b210 */ /* 0x000fe20007f3e0ff */
        /* <DEDUP_REMOVED lines=9> */
[----:B------:R-:W-:Y:S01]  /*2ac0*/  @!P2 IMAD.X R25, R118, 0x1, R106, P0 ;  /* 0x000000017619a824 */ /* 0x000fe200000e066a */
[----:B------:R-:W-:Y:S02]  /*2ad0*/  @!P2 IADD3 R44, P0, R116, R109, RZ ;  /* 0x0000006d742ca210 */ /* 0x000fe40007f1e0ff */
[----:B------:R-:W-:Y:S01]  /*2ae0*/  @!P4 IMAD.X R29, R118, 0x1, R105, P1 ;  /* 0x00000001761dc824 */ /* 0x000fe200008e0669 */
[----:B------:R-:W-:Y:S02]  /*2af0*/  @!P4 IADD3 R46, P1, R116, UR40, RZ ;  /* 0x00000028742ecc10 */ /* 0x000fe4000ff3e0ff */
[----:B------:R-:W-:Y:S01]  /*2b00*/  @!P2 IMAD.X R45, R117, 0x1, R108, P0 ;  /* 0x00000001752da824 */ /* 0x000fe200000e066c */
[----:B------:R-:W-:Y:S02]  /*2b10*/  @!P5 IADD3 R20, P0, R119, R154, RZ ;  /* 0x0000009a7714d210 */ /* 0x000fe40007f1e0ff */
[----:B------:R-:W-:Y:S02]  /*2b20*/  @!P4 IADD3.X R47, R117, UR36, RZ, P1, !PT ;  /* 0x00000024752fcc10 */ /* 0x000fe40008ffe4ff */
[----:B------:R-:W-:Y:S01]  /*2b30*/  ISETP.NE.AND P1, PT, R135, RZ, PT ;  /* 0x000000ff8700720c */ /* 0x000fe20003f25270 */
[----:B------:R-:W-:Y:S01]  /*2b40*/  @!P5 IMAD.X R21, R118, 0x1, R110, P0 ;  /* 0x000000017615d824 */ /* 0x000fe200000e066e */
[----:B------:R-:W-:Y:S02]  /*2b50*/  @!P5 IADD3 R42, P0, R116, UR38, RZ ;  /* 0x00000026742adc10 */ /* 0x000fe4000ff1e0ff */
[----:B------:R-:W-:Y:S02]  /*2b60*/  ISETP.NE.AND P4, PT, R165, RZ, PT ;  /* 0x000000ffa500720c */ /* 0x000fe40003f85270 */
[----:B------:R-:W-:Y:S02]  /*2b70*/  @!P5 IADD3.X R43, R117, UR37, RZ, P0, !PT ;  /* 0x00000025752bdc10 */ /* 0x000fe400087fe4ff */
[C---:B------:R-:W-:Y:S04]  /*2b80*/  ISETP.GE.OR P0, PT, R129.reuse, R7, P1 ;  /* 0x000000078100720c */ /* 0x040fe80000f06670 */
        /* <DEDUP_REMOVED lines=13> */
[----:B------:R-:W-:Y:S02]  /*2c60*/  LEA R119, P0, R92, R16, 0x1 ;  /* 0x000000105c777211 */ /* 0x000fe400078008ff */
        /* <DEDUP_REMOVED lines=10> */
[----:B---3--:R3:W-:Y:S01]  /*2d10*/  @!P4 STG.E.128 [R50.64], R32 ;  /* 0x000000203200c986 */ /* 0x0087e2000c101d06 */
[----:B------:R-:W-:Y:S11]  /*2d20*/  ISETP.NE.AND P4, PT, R0, RZ, PT ;  /* 0x000000ff0000720c */ /* 0x000ff60003f85270 */
[----:B------:R-:W-:Y:S02]  /*2d30*/  @!UPT UIADD3 URZ, URZ, URZ, URZ ;  /* 0x0000003f3f3ff290 */ /* 0x000fe4000fffe03f */
[----:B------:R-:W4:Y:S04]  /*2d40*/  @!P4 LDG.E.128 R28, [R28.64] ;  /* 0x000000061c1cc981 */ /* 0x000f28000c1e1d00 */
[----:B----4-:R3:W-:Y:S04]  /*2d50*/  @!P4 STG.E.128 [R46.64], R28 ;  /* 0x0000001c2e00c986 */ /* 0x0107e8000c101d06 */
[----:B------:R-:W4:Y:S04]  /*2d60*/  @!P2 LDG.E.128 R24, [R24.64] ;  /* 0x000000061818a981 */ /* 0x000f28000c1e1d00 */
[----:B----4-:R3:W-:Y:S04]  /*2d70*/  @!P2 STG.E.128 [R44.64], R24 ;  /* 0x000000182c00a986 */ /* 0x0107e8000c101d06 */
        /* <DEDUP_REMOVED lines=15> */
[----:B---3--:R-:W2:Y:S01]  /*2e70*/  LDG.E.128 R16, [R120.64] ;  /* 0x0000000678107981 */ /* 0x008ea2000c1e1d00 */
[----:B------:R-:W-:Y:S11]  /*2e80*/  MOV R115, R113 ;  /* 0x0000007100737202 */ /* 0x000ff60000000f00 */
[----:B------:R-:W3:Y:S06]  /*2e90*/  @!P0 LDG.E.64 R6, [R10.64] ;  /* 0x000000060a068981 */ /* 0x000eec000c1e1b00 */
[----:B------:R-:W4:Y:S02]  /*2ea0*/  @!P0 LDG.E.64 R24, [R48.64] ;  /* 0x0000000630188981 */ /* 0x000f24000c1e1b00 */
[----:B----4-:R-:W-:Y:S01]  /*2eb0*/  @!P0 IMAD.U32 R22, R24, 0x10000, RZ ;  /* 0x0001000018168824 */ /* 0x010fe200078e00ff */
[----:B--2---:R-:W-:Y:S01]  /*2ec0*/  @!P0 LOP3.LUT R21, R16, 0xffff0000, RZ, 0xc0, !PT ;  /* 0xffff000010158812 */ /* 0x004fe200078ec0ff */
[----:B------:R-:W-:Y:S01]  /*2ed0*/  @!P0 IMAD.U32 R23, R25, 0x10000, RZ ;  /* 0x0001000019178824 */ /* 0x000fe200078e00ff */
[----:B---3--:R-:W-:Y:S02]  /*2ee0*/  @!P0 SHF.L.U32 R20, R6, 0x10, RZ ;  /* 0x0000001006148819 */ /* 0x008fe400000006ff */
[----:B------:R-:W-:Y:S02]  /*2ef0*/  @!P0 SHF.L.U32 R15, R16, 0x10, RZ ;  /* 0x00000010100f8819 */ /* 0x000fe400000006ff */
[----:B------:R-:W-:Y:S01]  /*2f00*/  @!P0 LOP3.LUT R8, R6, 0xffff0000, RZ, 0xc0, !PT ;  /* 0xffff000006088812 */ /* 0x000fe200078ec0ff */
[-C--:B------:R-:W-:Y:S01]  /*2f10*/  @!P0 FMUL.FTZ R29, R21, R20.reuse ;  /* 0x00000014151d8220 */ /* 0x080fe20000410000 */
[----:B------:R-:W-:Y:S01]  /*2f20*/  @!P0 LOP3.LUT R27, R25, 0xffff0000, RZ, 0xc0, !PT ;  /* 0xffff0000191b8812 */ /* 0x000fe200078ec0ff */
[C---:B------:R-:W-:Y:S01]  /*2f30*/  @!P0 FMUL.FTZ R0, R15.reuse, R20 ;  /* 0x000000140f008220 */ /* 0x040fe20000410000 */
[C---:B------:R-:W-:Y:S01]  /*2f40*/  @!P0 SHF.L.U32 R20, R18.reuse, 0x10, RZ ;  /* 0x0000001012148819 */ /* 0x040fe200000006ff */
[-C--:B------:R-:W-:Y:S01]  /*2f50*/  @!P0 FFMA.FTZ R29, R15, R22.reuse, -R29 ;  /* 0x000000160f1d8223 */ /* 0x080fe2000001081d */
[----:B------:R-:W-:Y:S01]  /*2f60*/  @!P0 LOP3.LUT R25, R19, 0xffff0000, RZ, 0xc0, !PT ;  /* 0xffff000013198812 */ /* 0x000fe200078ec0ff */
[----:B------:R-:W-:Y:S01]  /*2f70*/  @!P0 IMAD.U32 R15, R17, 0x10000, RZ ;  /* 0x00010000110f8824 */ /* 0x000fe200078e00ff */
[----:B------:R-:W-:Y:S01]  /*2f80*/  @!P0 SHF.L.U32 R5, R7, 0x10, RZ ;  /* 0x0000001007058819 */ /* 0x000fe200000006ff */
[----:B------:R-:W-:Y:S01]  /*2f90*/  @!P0 FFMA.FTZ R0, R21, R22, R0 ;  /* 0x0000001615008223 */ /* 0x000fe20000010000 */
[----:B------:R-:W-:Y:S01]  /*2fa0*/  @!P0 LOP3.LUT R22, R18, 0xffff0000, RZ, 0xc0, !PT ;  /* 0xffff000012168812 */ /* 0x000fe200078ec0ff */
[----:B------:R-:W-:Y:S01]  /*2fb0*/  @!P0 IMAD.U32 R6, R19, 0x10000, RZ ;  /* 0x0001000013068824 */ /* 0x000fe200078e00ff */
[----:B------:R-:W-:Y:S01]  /*2fc0*/  @!P0 LOP3.LUT R21, R17, 0xffff0000, RZ, 0xc0, !PT ;  /* 0xffff000011158812 */ /* 0x000fe200078ec0ff */
[-C--:B------:R-:W-:Y:S01]  /*2fd0*/  @!P0 FMUL.FTZ R2, R15, R8.reuse ;  /* 0x000000080f028220 */ /* 0x080fe20000410000 */
        /* <DEDUP_REMOVED lines=22> */
.L_x_2096:
[----:B------:R-:W-:Y:S05]  /*3140*/  BSYNC B0 ;  /* 0x0000000000007941 */ /* 0x000fea0003800000 */
.L_x_2095:
        /* <DEDUP_REMOVED lines=32> */
[C---:B------:R-:W-:Y:S01]  /*3350*/  @!P0 LOP3.LUT R22, R18.reuse, 0xffff0000, RZ, 0xc0, !PT ;  /* 0xffff000012168812 */ /* 0x040fe200078ec0ff */
[----:B------:R-:W-:Y:S01]  /*3360*/  @!P0 IMAD.U32 R20, R18, 0x10000, RZ ;  /* 0x0001000012148824 */ /* 0x000fe200078e00ff */
[----:B------:R-:W-:Y:S01]  /*3370*/  @!P0 LOP3.LUT R21, R17, 0xffff0000, RZ, 0xc0, !PT ;  /* 0xffff000011158812 */ /* 0x000fe200078ec0ff */
[-C--:B------:R-:W-:Y:S01]  /*3380*/  @!P0 FMUL.FTZ R2, R15, R8.reuse ;  /* 0x000000080f028220 */ /* 0x080fe20000410000 */
[----:B------:R-:W-:Y:S01]  /*3390*/  @!P0 LOP3.LUT R7, R7, 0xffff0000, RZ, 0xc0, !PT ;  /* 0xffff000007078812 */ /* 0x000fe200078ec0ff */
[----:B------:R-:W-:Y:S01]  /*33a0*/  @!P0 FMUL.FTZ R3, R20, R5 ;  /* 0x0000000514038220 */ /* 0x000fe20000410000 */
[----:B------:R-:W-:Y:S01]  /*33b0*/  @!P0 F2FP.BF16.PACK_AB R31, R0, R31 ;  /* 0x0000001f001f823e */ /* 0x000fe200000010ff */
[----:B------:R-:W-:Y:S02]  /*33c0*/  @!P0 FMUL.FTZ R26, R22, R5 ;  /* 0x00000005161a8220 */ /* 0x000fe40000410000 */
[----:B------:R-:W-:Y:S02]  /*33d0*/  @!P0 FMUL.FTZ R33, R21, R8 ;  /* 0x0000000815218220 */ /* 0x000fe40000410000 */
        /* <DEDUP_REMOVED lines=16> */
.L_x_2098:
[----:B------:R-:W-:Y:S05]  /*34e0*/  BSYNC B0 ;  /* 0x0000000000007941 */ /* 0x000fea0003800000 */
.L_x_2097:
[----:B------:R-:W-:Y:S01]  /*34f0*/  ISETP.NE.AND P0, PT, R165, RZ, PT ;  /* 0x000000ffa500720c */ /* 0x000fe20003f05270 */
[----:B------:R-:W-:Y:S01]  /*3500*/  @!UPT UIADD3 URZ, URZ, URZ, URZ ;  /* 0x0000003f3f3ff290 */ /* 0x000fe2000fffe03f */
[----:B------:R-:W-:Y:S11]  /*3510*/  BSSY B0, `(.L_x_2099) ;  /* 0x0000039000007945 */ /* 0x000ff60003800000 */
        /* <DEDUP_REMOVED lines=56> */
.L_x_2100:
[----:B------:R-:W-:Y:S05]  /*38a0*/  BSYNC B0 ;  /* 0x0000000000007941 */ /* 0x000fea0003800000 */
.L_x_2099:
[----:B------:R-:W-:Y:S01]  /*38b0*/  BSSY B0, `(.L_x_2101) ;  /* 0x000003d000007945 */ /* 0x000fe20003800000 */
[----:B------:R-:W-:-:S05]  /*38c0*/  @P4 BRA `(.L_x_2102) ;  /* 0x000003b000004947 */ /* 0x000fca0003800000 */
[----:B-1----:R-:W-:Y:S01]  /*38d0*/  IMAD.MOV.U32 R115, RZ, RZ, R113 ;  /* 0x000000ffff737224 */ /* 0x002fe200078e0071 */
[----:B------:R-:W-:Y:S02]  /*38e0*/  ISETP.GE.AND P0, PT, R148, UR4, PT ;  /* 0x0000000494007c0c */ /* 0x000fe4000bf06270 */
[----:B---3--:R-:W-:Y:S02]  /*38f0*/  MOV R33, c[0x0][0x288] ;  /* 0x0000a20000217a02 */ /* 0x008fe40000000f00 */
[----:B------:R-:W-:Y:S03]  /*3900*/  MOV R37, 0xc0 ;  /* 0x000000c000257802 */ /* 0x000fe60000000f00 */
[----:B------:R-:W-:Y:S04]  /*3910*/  IMAD.WIDE.U32 R32, R33, 0xc0, R120 ;  /* 0x000000c021207825 */ /* 0x000fe800078e0078 */
[----:B------:R-:W-:Y:S01]  /*3920*/  IMAD.WIDE.U32 R40, R37, c[0x0][0x198], R114 ;  /* 0x0000660025287a25 */ /* 0x000fe200078e0072 */
[----:B------:R-:W-:Y:S02]  /*3930*/  IADD3 R33, R33, UR30, RZ ;  /* 0x0000001e21217c10 */ /* 0x000fe4000fffe0ff */
[C---:B------:R-:W-:Y:S01]  /*3940*/  @!P0 SHF.L.U64.HI R26, R86.reuse, 0x1, R85 ;  /* 0x00000001561a8819 */ /* 0x040fe20000010255 */
[----:B------:R-:W-:Y:S02]  /*3950*/  @!P0 IMAD.SHL.U32 R35, R86, 0x2, RZ ;  /* 0x0000000256238824 */ /* 0x000fe400078e00ff */
[----:B------:R-:W2:Y:S01]  /*3960*/  LDG.E.128 R16, [R32.64] ;  /* 0x0000000620107981 */ /* 0x000ea2000c1e1d00 */
[----:B------:R-:W-:Y:S02]  /*3970*/  IMAD R37, R37, c[0x0][0x19c], RZ ;  /* 0x0000670025257a24 */ /* 0x000fe400078e02ff */
[----:B------:R-:W-:Y:S03]  /*3980*/  @!P0 IADD3 R30, P1, R35, R48, RZ ;  /* 0x00000030231e8210 */ /* 0x000fe60007f3e0ff */
[----:B------:R-:W-:Y:S02]  /*3990*/  IADD3 R41, R41, R37, RZ ;  /* 0x0000002529297210 */ /* 0x000fe40007ffe0ff */
[C---:B------:R-:W-:Y:S02]  /*39a0*/  @!P0 IADD3.X R31, R26.reuse, R49, RZ, P1, !PT ;  /* 0x000000311a1f8210 */ /* 0x040fe40000ffe4ff */
[----:B------:R-:W-:Y:S03]  /*39b0*/  @!P0 IADD3 R20, P1, R35, R10, RZ ;  /* 0x0000000a23148210 */ /* 0x000fe60007f3e0ff */
[----:B------:R-:W3:Y:S02]  /*39c0*/  @!P0 LDG.E.64 R24, [R30.64] ;  /* 0x000000061e188981 */ /* 0x000ee4000c1e1b00 */
[----:B------:R-:W-:Y:S05]  /*39d0*/  @!P0 IMAD.X R21, R26, 0x1, R11, P1 ;  /* 0x000000011a158824 */ /* 0x000fea00008e060b */
[----:B------:R-:W4:Y:S01]  /*39e0*/  @!P0 LDG.E.64 R6, [R20.64] ;  /* 0x0000000614068981 */ /* 0x000f22000c1e1b00 */
[----:B---3--:R-:W-:Y:S01]  /*39f0*/  @!P0 IMAD.U32 R23, R24, 0x10000, RZ ;  /* 0x0001000018178824 */ /* 0x008fe200078e00ff */
[C---:B--2---:R-:W-:Y:S01]  /*3a00*/  @!P0 LOP3.LUT R22, R16.reuse, 0xffff0000, RZ, 0xc0, !PT ;  /* 0xffff000010168812 */ /* 0x044fe200078ec0ff */
[C---:B------:R-:W-:Y:S01]  /*3a10*/  @!P0 IMAD.U32 R27, R25.reuse, 0x10000, RZ ;  /* 0x00010000191b8824 */ /* 0x040fe200078e00ff */
[----:B------:R-:W-:Y:S02]  /*3a20*/  @!P0 SHF.L.U32 R8, R16, 0x10, RZ ;  /* 0x0000001010088819 */ /* 0x000fe400000006ff */
[----:B------:R-:W-:Y:S02]  /*3a30*/  @!P0 LOP3.LUT R29, R25, 0xffff0000, RZ, 0xc0, !PT ;  /* 0xffff0000191d8812 */ /* 0x000fe400078ec0ff */
[C---:B----4-:R-:W-:Y:S02]  /*3a40*/  @!P0 SHF.L.U32 R15, R6.reuse, 0x10, RZ ;  /* 0x00000010060f8819 */ /* 0x050fe400000006ff */
[----:B------:R-:W-:Y:S02]  /*3a50*/  @!P0 LOP3.LUT R25, R17, 0xffff0000, RZ, 0xc0, !PT ;  /* 0xffff000011198812 */ /* 0x000fe400078ec0ff */
[----:B------:R-:W-:Y:S01]  /*3a60*/  @!P0 LOP3.LUT R6, R6, 0xffff0000, RZ, 0xc0, !PT ;  /* 0xffff000006068812 */ /* 0x000fe200078ec0ff */
[-C--:B------:R-:W-:Y:S01]  /*3a70*/  @!P0 FMUL.FTZ R33, R22, R15.reuse ;  /* 0x0000000f16218220 */ /* 0x080fe20000410000 */
[----:B------:R-:W-:Y:S01]  /*3a80*/  @!P0 LOP3.LUT R24, R24, 0xffff0000, RZ, 0xc0, !PT ;  /* 0xffff000018188812 */ /* 0x000fe200078ec0ff */
[C---:B------:R-:W-:Y:S01]  /*3a90*/  @!P0 FMUL.FTZ R0, R8.reuse, R15 ;  /* 0x0000000f08008220 */ /* 0x040fe20000410000 */
[----:B------:R-:W-:Y:S01]  /*3aa0*/  @!P0 SHF.L.U32 R5, R7, 0x10, RZ ;  /* 0x0000001007058819 */ /* 0x000fe200000006ff */
[----:B------:R-:W-:Y:S01]  /*3ab0*/  @!P0 IMAD.U32 R15, R17, 0x10000, RZ ;  /* 0x00010000110f8824 */ /* 0x000fe200078e00ff */
[----:B------:R-:W-:Y:S01]  /*3ac0*/  @!P0 LOP3.LUT R7, R7, 0xffff0000, RZ, 0xc0, !PT ;  /* 0xffff000007078812 */ /* 0x000fe200078ec0ff */
        /* <DEDUP_REMOVED lines=27> */
.L_x_2102:
[----:B------:R-:W-:Y:S05]  /*3c80*/  BSYNC B0 ;  /* 0x0000000000007941 */ /* 0x000fea0003800000 */
.L_x_2101:
[----:B------:R-:W-:Y:S01]  /*3c90*/  BSSY B0, `(.L_x_2103) ;  /* 0x0000039000007945 */ /* 0x000fe20003800000 */
[----:B------:R-:W-:-:S05]  /*3ca0*/  @P2 BRA `(.L_x_2104) ;  /* 0x0000037000002947 */ /* 0x000fca0003800000 */
        /* <DEDUP_REMOVED lines=15> */
[----:B------:R-:W-:Y:S01]  /*3da0*/  @!P0 LOP3.LUT R21, R16, 0xffff0000, RZ, 0xc0, !PT ;  /* 0xffff000010158812 */ /* 0x000fe200078ec0ff */
[C---:B---3--:R-:W-:Y:S01]  /*3db0*/  @!P0 IMAD.U32 R20, R6.reuse, 0x10000, RZ ;  /* 0x0001000006148824 */ /* 0x048fe200078e00ff */
[----:B------:R-:W-:Y:S01]  /*3dc0*/  @!P0 LOP3.LUT R8, R6, 0xffff0000, RZ, 0xc0, !PT ;  /* 0xffff000006088812 */ /* 0x000fe200078ec0ff */
[----:B------:R-:W-:Y:S01]  /*3dd0*/  @!P0 IMAD.U32 R5, R7, 0x10000, RZ ;  /* 0x0001000007058824 */ /* 0x000fe200078e00ff */
[----:B------:R-:W-:Y:S01]  /*3de0*/  @!P0 SHF.L.U32 R6, R19, 0x10, RZ ;  /* 0x0000001013068819 */ /* 0x000fe200000006ff */
[-C--:B------:R-:W-:Y:S01]  /*3df0*/  @!P0 FMUL.FTZ R31, R21, R20.reuse ;  /* 0x00000014151f8220 */ /* 0x080fe20000410000 */
[----:B------:R-:W-:Y:S01]  /*3e00*/  @!P0 LOP3.LUT R7, R7, 0xffff0000, RZ, 0xc0, !PT ;  /* 0xffff000007078812 */ /* 0x000fe200078ec0ff */
[----:B------:R-:W-:Y:S01]  /*3e10*/  @!P0 FMUL.FTZ R0, R15, R20 ;  /* 0x000000140f008220 */ /* 0x000fe20000410000 */
[----:B----4-:R-:W-:Y:S01]  /*3e20*/  @!P0 SHF.L.U32 R22, R24, 0x10, RZ ;  /* 0x0000001018168819 */ /* 0x010fe200000006ff */
[----:B------:R-:W-:Y:S01]  /*3e30*/  @!P0 IMAD.U32 R20, R18, 0x10000, RZ ;  /* 0x0001000012148824 */ /* 0x000fe200078e00ff */
[C---:B------:R-:W-:Y:S01]  /*3e40*/  @!P0 SHF.L.U32 R23, R25.reuse, 0x10, RZ ;  /* 0x0000001019178819 */ /* 0x040fe200000006ff */
[----:B------:R-:W-:Y:S01]  /*3e50*/  @!P0 FMUL.FTZ R4, R6, R7 ;  /* 0x0000000706048220 */ /* 0x000fe20000410000 */
[----:B------:R-:W-:Y:S01]  /*3e60*/  @!P0 LOP3.LUT R27, R25, 0xffff0000, RZ, 0xc0, !PT ;  /* 0xffff0000191b8812 */ /* 0x000fe200078ec0ff */
[-C--:B------:R-:W-:Y:S01]  /*3e70*/  @!P0 FFMA.FTZ R31, R15, R22.reuse, -R31 ;  /* 0x000000160f1f8223 */ /* 0x080fe2000001081f */
[----:B------:R-:W-:Y:S01]  /*3e80*/  @!P0 SHF.L.U32 R15, R17, 0x10, RZ ;  /* 0x00000010110f8819 */ /* 0x000fe200000006ff */
[----:B------:R-:W-:Y:S01]  /*3e90*/  @!P0 FFMA.FTZ R0, R21, R22, R0 ;  /* 0x0000001615008223 */ /* 0x000fe20000010000 */
[----:B------:R-:W-:Y:S01]  /*3ea0*/  @!P0 LOP3.LUT R22, R18, 0xffff0000, RZ, 0xc0, !PT ;  /* 0xffff000012168812 */ /* 0x000fe200078ec0ff */
[-C--:B------:R-:W-:Y:S01]  /*3eb0*/  @!P0 FMUL.FTZ R3, R20, R5.reuse ;  /* 0x0000000514038220 */ /* 0x080fe20000410000 */
[----:B------:R-:W-:Y:S01]  /*3ec0*/  @!P0 LOP3.LUT R21, R17, 0xffff0000, RZ, 0xc0, !PT ;  /* 0xffff000011158812 */ /* 0x000fe200078ec0ff */
[-C--:B------:R-:W-:Y:S01]  /*3ed0*/  @!P0 FMUL.FTZ R2, R15, R8.reuse ;  /* 0x000000080f028220 */ /* 0x080fe20000410000 */
[----:B------:R-:W-:Y:S01]  /*3ee0*/  @!P0 LOP3.LUT R25, R19, 0xffff0000, RZ, 0xc0, !PT ;  /* 0xffff000013198812 */ /* 0x000fe200078ec0ff */
[----:B------:R-:W-:Y:S01]  /*3ef0*/  @!P0 FMUL.FTZ R26, R22, R5 ;  /* 0x00000005161a8220 */ /* 0x000fe20000410000 */
[----:B------:R-:W-:Y:S01]  /*3f00*/  @!P0 LOP3.LUT R24, R24, 0xffff0000, RZ, 0xc0, !PT ;  /* 0xffff000018188812 */ /* 0x000fe200078ec0ff */
[----:B------:R-:W-:Y:S01]  /*3f10*/  @!P0 FMUL.FTZ R33, R21, R8 ;  /* 0x0000000815218220 */ /* 0x000fe20000410000 */
[----:B------:R-:W-:Y:S01]  /*3f20*/  @!P0 F2FP.BF16.PACK_AB R31, R0, R31 ;  /* 0x0000001f001f823e */ /* 0x000fe200000010ff */
        /* <DEDUP_REMOVED lines=15> */
.L_x_2104:
[----:B------:R-:W-:Y:S05]  /*4020*/  BSYNC B0 ;  /* 0x0000000000007941 */ /* 0x000fea0003800000 */
.L_x_2103:
        /* <DEDUP_REMOVED lines=13> */
[C---:B------:R-:W-:Y:S02]  /*4100*/  @!P0 IADD3 R20, P1, R33.reuse, R10, RZ ;  /* 0x0000000a21148210 */ /* 0x040fe40007f3e0ff */
[----:B------:R-:W-:Y:S02]  /*4110*/  @!P0 IADD3 R30, P2, R33, R48, RZ ;  /* 0x00000030211e8210 */ /* 0x000fe40007f5e0ff */
[----:B------:R-:W-:Y:S01]  /*4120*/  IADD3 R41, R41, R37, RZ ;  /* 0x0000002529297210 */ /* 0x000fe20007ffe0ff */
[C---:B------:R-:W-:Y:S01]  /*4130*/  @!P0 IMAD.X R21, R26.reuse, 0x1, R11, P1 ;  /* 0x000000011a158824 */ /* 0x040fe200008e060b */
[----:B------:R-:W-:Y:S04]  /*4140*/  @!P0 IADD3.X R31, R26, R49, RZ, P2, !PT ;  /* 0x000000311a1f8210 */ /* 0x000fe800017fe4ff */
[----:B------:R-:W3:Y:S06]  /*4150*/  @!P0 LDG.E.64 R6, [R20.64] ;  /* 0x0000000614068981 */ /* 0x000eec000c1e1b00 */
[----:B------:R-:W4:Y:S02]  /*4160*/  @!P0 LDG.E.64 R24, [R30.64] ;  /* 0x000000061e188981 */ /* 0x000f24000c1e1b00 */
[----:B----4-:R-:W-:Y:S01]  /*4170*/  @!P0 IMAD.U32 R23, R24, 0x10000, RZ ;  /* 0x0001000018178824 */ /* 0x010fe200078e00ff */
[----:B--2---:R-:W-:Y:S01]  /*4180*/  @!P0 LOP3.LUT R22, R16, 0xffff0000, RZ, 0xc0, !PT ;  /* 0xffff000010168812 */ /* 0x004fe200078ec0ff */
[C---:B------:R-:W-:Y:S01]  /*4190*/  @!P0 IMAD.U32 R27, R25.reuse, 0x10000, RZ ;  /* 0x00010000191b8824 */ /* 0x040fe200078e00ff */
[----:B---3--:R-:W-:Y:S02]  /*41a0*/  @!P0 SHF.L.U32 R15, R6, 0x10, RZ ;  /* 0x00000010060f8819 */ /* 0x008fe400000006ff */
[----:B------:R-:W-:Y:S02]  /*41b0*/  @!P0 SHF.L.U32 R8, R16, 0x10, RZ ;  /* 0x0000001010088819 */ /* 0x000fe400000006ff */
[----:B------:R-:W-:Y:S01]  /*41c0*/  @!P0 LOP3.LUT R29, R25, 0xffff0000, RZ, 0xc0, !PT ;  /* 0xffff0000191d8812 */ /* 0x000fe200078ec0ff */
[-C--:B------:R-:W-:Y:S01]  /*41d0*/  @!P0 FMUL.FTZ R33, R22, R15.reuse ;  /* 0x0000000f16218220 */ /* 0x080fe20000410000 */
[C---:B------:R-:W-:Y:S01]  /*41e0*/  @!P0 LOP3.LUT R25, R17.reuse, 0xffff0000, RZ, 0xc0, !PT ;  /* 0xffff000011198812 */ /* 0x040fe200078ec0ff */
        /* <DEDUP_REMOVED lines=33> */
.L_x_2106:
[----:B------:R-:W-:Y:S05]  /*4400*/  BSYNC B0 ;  /* 0x0000000000007941 */ /* 0x000fea0003800000 */
.L_x_2105:
        /* <DEDUP_REMOVED lines=61> */
.L_x_2108:
[----:B------:R-:W-:Y:S05]  /*47e0*/  BSYNC B0 ;  /* 0x0000000000007941 */ /* 0x000fea0003800000 */
.L_x_2107:
[----:B------:R-:W-:Y:S01]  /*47f0*/  ISETP.NE.AND P0, PT, R160, RZ, PT ;  /* 0x000000ffa000720c */ /* 0x000fe20003f05270 */
[----:B------:R-:W-:Y:S01]  /*4800*/  @!UPT UIADD3 URZ, URZ, URZ, URZ ;  /* 0x0000003f3f3ff290 */ /* 0x000fe2000fffe03f */
[----:B------:R-:W-:Y:S11]  /*4810*/  BSSY B0, `(.L_x_2109) ;  /* 0x000003d000007945 */ /* 0x000ff60003800000 */
        /* <DEDUP_REMOVED lines=60> */
.L_x_2110:
[----:B------:R-:W-:Y:S05]  /*4be0*/  BSYNC B0 ;  /* 0x0000000000007941 */ /* 0x000fea0003800000 */
.L_x_2109:
[----:B------:R-:W-:Y:S01]  /*4bf0*/  IMAD.MOV.U32 R0, RZ, RZ, c[0x0][0x230] ;  /* 0x00008c00ff007624 */ /* 0x000fe200078e00ff */
[----:B------:R-:W-:Y:S03]  /*4c00*/  ULDC UR4, c[0x0][0x230] ;  /* 0x00008c0000047ab9 */ /* 0x000fe60000000800 */
[----:B---3--:R-:W-:Y:S05]  /*4c10*/  IMAD.U32 R3, R0, -0x80, RZ ;  /* 0xffffff8000037824 */ /* 0x008fea00078e00ff */
[C---:B------:R-:W-:Y:S02]  /*4c20*/  LEA R48, P1, R3.reuse, R48, 0x1 ;  /* 0x0000003003307211 */ /* 0x040fe400078208ff */
[C---:B------:R-:W-:Y:S02]  /*4c30*/  LEA R10, P0, R3.reuse, R10, 0x1 ;  /* 0x0000000a030a7211 */ /* 0x040fe400078008ff */
[C---:B------:R-:W-:Y:S02]  /*4c40*/  LEA.HI.X.SX32 R49, R3.reuse, R49, 0x1, P1 ;  /* 0x0000003103317211 */ /* 0x040fe400008f0eff */
[----:B------:R-:W-:Y:S01]  /*4c50*/  LEA.HI.X.SX32 R11, R3, R11, 0x1, P0 ;  /* 0x0000000b030b7211 */ /* 0x000fe200000f0eff */
[----:B------:R-:W-:-:S05]  /*4c60*/  BRA `(.L_x_2111) ;  /* 0x000034b000007947 */ /* 0x000fca0003800000 */
.L_x_2094:
        /* <DEDUP_REMOVED lines=15> */
[----:B------:R-:W-:Y:S01]  /*4d60*/  IMAD.U32 R44, R47, 0x10000, RZ ;  /* 0x000100002f2c7824 */ /* 0x000fe200078e00ff */
        /* <DEDUP_REMOVED lines=30> */
[----:B---3--:R-:W-:Y:S01]  /*4f50*/  IMAD.U32 R27, R17, 0x10000, RZ ;  /* 0x00010000111b7824 */ /* 0x008fe200078e00ff */
[----:B------:R-:W-:Y:S01]  /*4f60*/  SHF.L.U32 R31, R16, 0x10, RZ ;  /* 0x00000010101f7819 */ /* 0x000fe200000006ff */
[----:B------:R-:W-:Y:S01]  /*4f70*/  @!P0 FADD.FTZ R22, -R22, -RZ ;  /* 0x800000ff16168221 */ /* 0x000fe20000010100 */
[----:B------:R-:W-:Y:S01]  /*4f80*/  LOP3.LUT R29, R16, 0xffff0000, RZ, 0xc0, !PT ;  /* 0xffff0000101d7812 */ /* 0x000fe200078ec0ff */
[----:B------:R-:W-:Y:S01]  /*4f90*/  FMUL.FTZ R3, R27, R24 ;  /* 0x000000181b037220 */ /* 0x000fe20000410000 */
[----:B------:R-:W-:Y:S01]  /*4fa0*/  LOP3.LUT R28, R17, 0xffff0000, RZ, 0xc0, !PT ;  /* 0xffff0000111c7812 */ /* 0x000fe200078ec0ff */
[----:B------:R-:W-:Y:S01]  /*4fb0*/  FMUL.FTZ R0, R31, R30 ;  /* 0x0000001e1f007220 */ /* 0x000fe20000410000 */
[C---:B------:R-:W-:Y:S01]  /*4fc0*/  SHF.L.U32 R25, R18.reuse, 0x10, RZ ;  /* 0x0000001012197819 */ /* 0x040fe200000006ff */
[----:B------:R-:W-:Y:S01]  /*4fd0*/  FMUL.FTZ R2, R29, R26 ;  /* 0x0000001a1d027220 */ /* 0x000fe20000410000 */
[----:B------:R-:W-:Y:S01]  /*4fe0*/  LOP3.LUT R16, R18, 0xffff0000, RZ, 0xc0, !PT ;  /* 0xffff000012107812 */ /* 0x000fe200078ec0ff */
[----:B------:R-:W-:Y:S01]  /*4ff0*/  @!P0 FADD.FTZ R21, -R21, -RZ ;  /* 0x800000ff15158221 */ /* 0x000fe20000010100 */
[C---:B----4-:R-:W-:Y:S01]  /*5000*/  SHF.L.U32 R32, R52.reuse, 0x10, RZ ;  /* 0x0000001034207819 */ /* 0x050fe200000006ff */
[C---:B------:R-:W-:Y:S01]  /*5010*/  IMAD.U32 R37, R53.reuse, 0x10000, RZ ;  /* 0x0001000035257824 */ /* 0x040fe200078e00ff */
[----:B------:R-:W-:Y:S01]  /*5020*/  LOP3.LUT R34, R52, 0xffff0000, RZ, 0xc0, !PT ;  /* 0xffff000034227812 */ /* 0x000fe200078ec0ff */
[----:B------:R-:W-:Y:S01]  /*5030*/  FMUL.FTZ R4, R28, R23 ;  /* 0x000000171c047220 */ /* 0x000fe20000410000 */
[----:B------:R-:W-:Y:S01]  /*5040*/  LOP3.LUT R38, R53, 0xffff0000, RZ, 0xc0, !PT ;  /* 0xffff000035267812 */ /* 0x000fe200078ec0ff */
[----:B------:R-:W-:Y:S01]  /*5050*/  FFMA.FTZ R0, R33, R32, R0 ;  /* 0x0000002021007223 */ /* 0x000fe20000010000 */
[----:B------:R-:W-:Y:S01]  /*5060*/  SHF.L.U32 R41, R54, 0x10, RZ ;  /* 0x0000001036297819 */ /* 0x000fe200000006ff */
[----:B------:R-:W-:Y:S01]  /*5070*/  FFMA.FTZ R2, R35, R34, R2 ;  /* 0x0000002223027223 */ /* 0x000fe20000010002 */
[C---:B------:R-:W-:Y:S01]  /*5080*/  LOP3.LUT R18, R19.reuse, 0xffff0000, RZ, 0xc0, !PT ;  /* 0xffff000013127812 */ /* 0x040fe200078ec0ff */
[----:B------:R-:W-:Y:S01]  /*5090*/  @!P0 FADD.FTZ R20, -R20, -RZ ;  /* 0x800000ff14148221 */ /* 0x000fe20000010100 */
[----:B------:R-:W-:Y:S01]  /*50a0*/  LOP3.LUT R42, R54, 0xffff0000, RZ, 0xc0, !PT ;  /* 0xffff0000362a7812 */ /* 0x000fe200078ec0ff */
[----:B------:R-:W-:Y:S01]  /*50b0*/  IMAD.U32 R17, R19, 0x10000, RZ ;  /* 0x0001000013117824 */ /* 0x000fe200078e00ff */
[----:B------:R-:W-:Y:S01]  /*50c0*/  LOP3.LUT R46, R55, 0xffff0000, RZ, 0xc0, !PT ;  /* 0xffff0000372e7812 */ /* 0x000fe200078ec0ff */
[----:B------:R-:W-:Y:S02]  /*50d0*/  FMUL.FTZ R5, R25, R22 ;  /* 0x0000001619057220 */ /* 0x000fe40000410000 */
[----:B------:R-:W-:Y:S02]  /*50e0*/  FFMA.FTZ R3, R36, R37, R3 ;  /* 0x0000002524037223 */ /* 0x000fe40000010003 */
[----:B------:R-:W-:Y:S02]  /*50f0*/  @!P0 FADD.FTZ R15, -R15, -RZ ;  /* 0x800000ff0f0f8221 */ /* 0x000fe40000010100 */
[----:B------:R-:W-:Y:S02]  /*5100*/  FMUL.FTZ R6, R16, R21 ;  /* 0x0000001510067220 */ /* 0x000fe40000410000 */
[----:B------:R-:W-:Y:S02]  /*5110*/  FFMA.FTZ R4, R39, R38, R4 ;  /* 0x0000002627047223 */ /* 0x000fe40000010004 */
[----:B------:R-:W-:Y:S02]  /*5120*/  FMUL.FTZ R7, R17, R20 ;  /* 0x0000001411077220 */ /* 0x000fe40000410000 */
[----:B------:R-:W-:Y:S02]  /*5130*/  IMAD.U32 R45, R55, 0x10000, RZ ;  /* 0x00010000372d7824 */ /* 0x000fe400078e00ff */
        /* <DEDUP_REMOVED lines=9> */
.L_x_2115:
[----:B------:R-:W-:Y:S05]  /*51d0*/  BSYNC B0 ;  /* 0x0000000000007941 */ /* 0x000fea0003800000 */
.L_x_2114:
[----:B------:R-:W-:Y:S05]  /*51e0*/  MOV R115, R113 ;  /* 0x0000007100737202 */ /* 0x000fea0000000f00 */
[----:B-----5:R2:W-:Y:S02]  /*51f0*/  STG.E.128 [R114.64], R44 ;  /* 0x0000002c72007986 */ /* 0x0205e4000c101d06 */
.L_x_2113:
[----:B------:R-:W-:Y:S05]  /*5200*/  BSYNC B1 ;  /* 0x0000000000017941 */ /* 0x000fea0003800000 */
.L_x_2112:
        /* <DEDUP_REMOVED lines=25> */
[----:B------:R-:W-:Y:S04]  /*53a0*/  IADD3 R167, P1, R90, R168, RZ ;  /* 0x000000a85aa77210 */ /* 0x000fe80007f3e0ff */
[-C--:B------:R-:W-:Y:S01]  /*53b0*/  LEA.HI.X.SX32 R168, R168, R89.reuse, 0x1, P1 ;  /* 0x00000059a8a87211 */ /* 0x080fe200008f0eff */
[----:B------:R-:W2:Y:S01]  /*53c0*/  LDG.E.128 R16, [R16.64] ;  /* 0x0000000610107981 */ /* 0x000ea2000c1e1d00 */
        /* <DEDUP_REMOVED lines=21> */
[----:B------:R-:W-:Y:S01]  /*5520*/  SHF.L.U32 R22, R170, 0x10, RZ ;  /* 0x00000010aa167819 */ /* 0x000fe200000006ff */
[----:B------:R-:W-:Y:S01]  /*5530*/  @!P0 FADD.FTZ R26, -R26, -RZ ;  /* 0x800000ff1a1a8221 */ /* 0x000fe20000010100 */
[----:B------:R-:W-:Y:S01]  /*5540*/  LOP3.LUT R21, R170, 0xffff0000, RZ, 0xc0, !PT ;  /* 0xffff0000aa157812 */ /* 0x000fe200078ec0ff */
[----:B------:R-:W-:Y:S01]  /*5550*/  @!P0 FADD.FTZ R24, -R24, -RZ ;  /* 0x800000ff18188221 */ /* 0x000fe20000010100 */
[C---:B----4-:R-:W-:Y:S01]  /*5560*/  LOP3.LUT R34, R52.reuse, 0xffff0000, RZ, 0xc0, !PT ;  /* 0xffff000034227812 */ /* 0x050fe200078ec0ff */
        /* <DEDUP_REMOVED lines=9> */
[C---:B------:R-:W-:Y:S01]  /*5600*/  SHF.L.U32 R45, R55.reuse, 0x10, RZ ;  /* 0x00000010372d7819 */ /* 0x040fe200000006ff */
        /* <DEDUP_REMOVED lines=24> */
.L_x_2119:
[----:B------:R-:W-:Y:S05]  /*5790*/  BSYNC B0 ;  /* 0x0000000000007941 */ /* 0x000fea0003800000 */
.L_x_2118:
[C---:B------:R-:W-:Y:S04]  /*57a0*/  LEA R2, P0, R59.reuse, R114, 0x1 ;  /* 0x000000723b027211 */ /* 0x040fe800078008ff */
[----:B------:R-:W-:Y:S05]  /*57b0*/  LEA.HI.X R3, R59, R113, R58, 0x1, P0 ;  /* 0x000000713b037211 */ /* 0x000fea00000f0c3a */
[----:B-----5:R3:W-:Y:S04]  /*57c0*/  STG.E.128 [R2.64], R44 ;  /* 0x0000002c02007986 */ /* 0x0207e8000c101d06 */
.L_x_2117:
[----:B------:R-:W-:Y:S05]  /*57d0*/  BSYNC B1 ;  /* 0x0000000000017941 */ /* 0x000fea0003800000 */
.L_x_2116:
[----:B------:R-:W-:Y:S01]  /*57e0*/  ISETP.NE.AND P0, PT, R165, RZ, PT ;  /* 0x000000ffa500720c */ /* 0x000fe20003f05270 */
[----:B------:R-:W-:Y:S01]  /*57f0*/  @!UPT UIADD3 URZ, URZ, URZ, URZ ;  /* 0x0000003f3f3ff290 */ /* 0x000fe2000fffe03f */
[----:B------:R-:W-:Y:S11]  /*5800*/  BSSY B1, `(.L_x_2120) ;  /* 0x000005c000017945 */ /* 0x000ff60003800000 */
[----:B------:R-:W-:-:S05]  /*5810*/  @P0 BRA `(.L_x_2121) ;  /* 0x000005a000000947 */ /* 0x000fca0003800000 */
[C---:B---3--:R-:W-:Y:S01]  /*5820*/  LEA R50, P0, R94.reuse, R120, 0x1 ;  /* 0x000000785e327211 */ /* 0x048fe200078008ff */
[----:B------:R-:W-:Y:S03]  /*5830*/  BSSY B0, `(.L_x_2122) ;  /* 0x0000055000007945 */ /* 0x000fe60003800000 */
[----:B------:R-:W-:Y:S02]  /*5840*/  LEA.HI.X R51, R94, R121, R93, 0x1, P0 ;  /* 0x000000795e337211 */ /* 0x000fe400000f0c5d */
[----:B------:R-:W-:Y:S03]  /*5850*/  ISETP.GE.AND P0, PT, R148, UR4, PT ;  /* 0x0000000494007c0c */ /* 0x000fe6000bf06270 */
[----:B------:R3:W5:Y:S10]  /*5860*/  LDG.E.128 R36, [R50.64] ;  /* 0x0000000632247981 */ /* 0x000774000c1e1d00 */
[----:B------:R-:W-:-:S05]  /*5870*/  @P0 BRA `(.L_x_2123) ;  /* 0x0000050000000947 */ /* 0x000fca0003800000 */
[----:B------:R-:W-:Y:S01]  /*5880*/  ISETP.GE.AND P0, PT, R148, R161, PT ;  /* 0x000000a19400720c */ /* 0x000fe20003f06270 */
[----:B--2---:R-:W-:Y:S01]  /*5890*/  IMAD.MOV.U32 R47, RZ, RZ, R161 ;  /* 0x000000ffff2f7224 */ /* 0x004fe200078e00a1 */
        /* <DEDUP_REMOVED lines=11> */
[C---:B------:R-:W-:Y:S01]  /*5950*/  LEA R16, P1, R47.reuse, R50, 0x1 ;  /* 0x000000322f107211 */ /* 0x040fe200078208ff */
[----:B---3--:R-:W-:Y:S01]  /*5960*/  IMAD.MOV.U32 R50, RZ, RZ, RZ ;  /* 0x000000ffff327224 */ /* 0x008fe200078e00ff */
        /* <DEDUP_REMOVED lines=65> */
.L_x_2123:
[----:B------:R-:W-:Y:S05]  /*5d80*/  BSYNC B0 ;  /* 0x0000000000007941 */ /* 0x000fea0003800000 */
.L_x_2122:
[C---:B------:R-:W-:Y:S04]  /*5d90*/  LEA R2, P0, R158.reuse, R114, 0x1 ;  /* 0x000000729e027211 */ /* 0x040fe800078008ff */
[----:B------:R-:W-:Y:S05]  /*5da0*/  LEA.HI.X R3, R158, R113, R95, 0x1, P0 ;  /* 0x000000719e037211 */ /* 0x000fea00000f0c5f */
[----:B-----5:R4:W-:Y:S04]  /*5db0*/  STG.E.128 [R2.64], R36 ;  /* 0x0000002402007986 */ /* 0x0209e8000c101d06 */
.L_x_2121:
[----:B------:R-:W-:Y:S05]  /*5dc0*/  BSYNC B1 ;  /* 0x0000000000017941 */ /* 0x000fea0003800000 */
.L_x_2120:
[----:B------:R-:W-:Y:S01]  /*5dd0*/  BSSY B1, `(.L_x_2124) ;  /* 0x0000060000017945 */ /* 0x000fe20003800000 */
[----:B------:R-:W-:-:S05]  /*5de0*/  @P4 BRA `(.L_x_2125) ;  /* 0x000005e000004947 */ /* 0x000fca0003800000 */
[----:B---34-:R-:W-:Y:S01]  /*5df0*/  MOV R3, c[0x0][0x288] ;  /* 0x0000a20000037a02 */ /* 0x018fe20000000f00 */
        /* <DEDUP_REMOVED lines=23> */
[----:B------:R-:W3:Y:S01]  /*5f70*/  LDG.E.128 R16, [R16.64] ;  /* 0x0000000610107981 */ /* 0x000ee2000c1e1d00 */
[C---:B------:R-:W-:Y:S04]  /*5f80*/  LEA R168, P1, R47.reuse, R122, 0x1 ;  /* 0x0000007a2fa87211 */ /* 0x040fe800078208ff */
[----:B------:R-:W-:Y:S01]  /*5f90*/  LEA.HI.X R169, R47, R123, R50, 0x1, P1 ;  /* 0x0000007b2fa97211 */ /* 0x000fe200008f0c32 */
[----:B------:R-:W-:Y:S01]  /*5fa0*/  IMAD.MOV.U32 R50, RZ, RZ, RZ ;  /* 0x000000ffff327224 */ /* 0x000fe200078e00ff */
[----:B------:R-:W-:Y:S04]  /*5fb0*/  @P0 IADD3 R50, RZ, -UR18, RZ ;  /* 0x80000012ff320c10 */ /* 0x000fe8000fffe0ff */
[----:B------:R-:W-:Y:S01]  /*5fc0*/  IADD3 R47, P1, R86, R50, RZ ;  /* 0x00000032562f7210 */ /* 0x000fe20007f3e0ff */
[----:B------:R-:W4:Y:S03]  /*5fd0*/  LDG.E.128 R168, [R168.64] ;  /* 0x00000006a8a87981 */ /* 0x000f26000c1e1d00 */
[----:B------:R-:W-:Y:S02]  /*5fe0*/  LEA.HI.X.SX32 R50, R50, R85, 0x1, P1 ;  /* 0x0000005532327211 */ /* 0x000fe400008f0eff */
[C---:B------:R-:W-:Y:S04]  /*5ff0*/  LEA R34, P1, R47.reuse, R124, 0x1 ;  /* 0x0000007c2f227211 */ /* 0x040fe800078208ff */
[----:B------:R-:W-:Y:S05]  /*6000*/  LEA.HI.X R35, R47, R125, R50, 0x1, P1 ;  /* 0x0000007d2f237211 */ /* 0x000fea00008f0c32 */
[----:B--2---:R-:W2:Y:S01]  /*6010*/  LDG.E.128 R52, [R34.64] ;  /* 0x0000000622347981 */ /* 0x004ea2000c1e1d00 */
        /* <DEDUP_REMOVED lines=21> */
[C---:B--2---:R-:W-:Y:S01]  /*6170*/  IMAD.U32 R32, R52.reuse, 0x10000, RZ ;  /* 0x0001000034207824 */ /* 0x044fe200078e00ff */
        /* <DEDUP_REMOVED lines=8> */
[----:B------:R-:W-:Y:S01]  /*6200*/  SHF.L.U32 R43, R55, 0x10, RZ ;  /* 0x00000010372b7819 */ /* 0x000fe200000006ff */
[----:B------:R-:W-:Y:S01]  /*6210*/  FMUL.FTZ R4, R23, R28 ;  /* 0x0000001c17047220 */ /* 0x000fe20000410000 */
[----:B------:R-:W-:Y:S01]  /*6220*/  LOP3.LUT R46, R55, 0xffff0000, RZ, 0xc0, !PT ;  /* 0xffff0000372e7812 */ /* 0x000fe200078ec0ff */
        /* <DEDUP_REMOVED lines=19> */
.L_x_2127:
[----:B------:R-:W-:Y:S05]  /*6360*/  BSYNC B0 ;  /* 0x0000000000007941 */ /* 0x000fea0003800000 */
.L_x_2126:
[----:B------:R-:W-:Y:S02]  /*6370*/  MOV R3, 0xc0 ;  /* 0x000000c000037802 */ /* 0x000fe40000000f00 */
[----:B------:R-:W-:Y:S03]  /*6380*/  MOV R115, R113 ;  /* 0x0000007100737202 */ /* 0x000fe60000000f00 */
[C---:B------:R-:W-:Y:S02]  /*6390*/  IMAD R0, R3.reuse, c[0x0][0x19c], RZ ;  /* 0x0000670003007a24 */ /* 0x040fe400078e02ff */
[----:B------:R-:W-:Y:S05]  /*63a0*/  IMAD.WIDE.U32 R4, R3, c[0x0][0x198], R114 ;  /* 0x0000660003047a25 */ /* 0x000fea00078e0072 */
[----:B------:R-:W-:Y:S05]  /*63b0*/  IADD3 R5, R5, R0, RZ ;  /* 0x0000000005057210 */ /* 0x000fea0007ffe0ff */
[----:B-----5:R3:W-:Y:S02]  /*63c0*/  STG.E.128 [R4.64], R36 ;  /* 0x0000002404007986 */ /* 0x0207e4000c101d06 */
.L_x_2125:
[----:B------:R-:W-:Y:S05]  /*63d0*/  BSYNC B1 ;  /* 0x0000000000017941 */ /* 0x000fea0003800000 */
.L_x_2124:
[----:B------:R-:W-:Y:S01]  /*63e0*/  ISETP.NE.AND P0, PT, R164, RZ, PT ;  /* 0x000000ffa400720c */ /* 0x000fe20003f05270 */
[----:B------:R-:W-:Y:S01]  /*63f0*/  @!UPT UIADD3 URZ, URZ, URZ, URZ ;  /* 0x0000003f3f3ff290 */ /* 0x000fe2000fffe03f */
[----:B------:R-:W-:Y:S11]  /*6400*/  BSSY B1, `(.L_x_2128) ;  /* 0x000005c000017945 */ /* 0x000ff60003800000 */
[----:B------:R-:W-:-:S05]  /*6410*/  @P0 BRA `(.L_x_2129) ;  /* 0x000005a000000947 */ /* 0x000fca0003800000 */
[C---:B------:R-:W-:Y:S01]  /*6420*/  LEA R164, P0, R97.reuse, R120, 0x1 ;  /* 0x0000007861a47211 */ /* 0x040fe200078008ff */
[----:B------:R-:W-:Y:S03]  /*6430*/  BSSY B0, `(.L_x_2130) ;  /* 0x0000055000007945 */ /* 0x000fe60003800000 */
[----:B------:R-:W-:Y:S02]  /*6440*/  LEA.HI.X R165, R97, R121, R96, 0x1, P0 ;  /* 0x0000007961a57211 */ /* 0x000fe400000f0c60 */
[----:B------:R-:W-:Y:S03]  /*6450*/  ISETP.GE.AND P0, PT, R148, UR4, PT ;  /* 0x0000000494007c0c */ /* 0x000fe6000bf06270 */
[----:B---34-:R3:W5:Y:S10]  /*6460*/  LDG.E.128 R36, [R164.64] ;  /* 0x00000006a4247981 */ /* 0x018774000c1e1d00 */
[----:B------:R-:W-:-:S05]  /*6470*/  @P0 BRA `(.L_x_2131) ;  /* 0x0000050000000947 */ /* 0x000fca0003800000 */
[----:B------:R-:W-:Y:S01]  /*6480*/  ISETP.GE.AND P0, PT, R148, R161, PT ;  /* 0x000000a19400720c */ /* 0x000fe20003f06270 */
[----:B------:R-:W-:Y:S01]  /*6490*/  IMAD.MOV.U32 R50, RZ, RZ, RZ ;  /* 0x000000ffff327224 */ /* 0x000fe200078e00ff */
[----:B-----5:R-:W-:Y:S01]  /*64a0*/  LOP3.LUT R33, R36, 0xffff0000, RZ, 0xc0, !PT ;  /* 0xffff000024217812 */ /* 0x020fe200078ec0ff */
[----:B------:R-:W-:Y:S01]  /*64b0*/  IMAD.MOV.U32 R51, RZ, RZ, R161 ;  /* 0x000000ffff337224 */ /* 0x000fe200078e00a1 */
[----:B------:R-:W-:Y:S01]  /*64c0*/  SHF.L.U32 R40, R38, 0x10, RZ ;  /* 0x0000001026287819 */ /* 0x000fe200000006ff */
[----:B------:R-:W-:Y:S01]  /*64d0*/  IMAD.U32 R31, R36, 0x10000, RZ ;  /* 0x00010000241f7824 */ /* 0x000fe200078e00ff */
[----:B------:R-:W-:Y:S01]  /*64e0*/  LOP3.LUT R41, R38, 0xffff0000, RZ, 0xc0, !PT ;  /* 0xffff000026297812 */ /* 0x000fe200078ec0ff */
[C---:B------:R-:W-:Y:S01]  /*64f0*/  IMAD.U32 R36, R37.reuse, 0x10000, RZ ;  /* 0x0001000025247824 */ /* 0x040fe200078e00ff */
[----:B------:R-:W-:Y:S01]  /*6500*/  LOP3.LUT R37, R37, 0xffff0000, RZ, 0xc0, !PT ;  /* 0xffff000025257812 */ /* 0x000fe200078ec0ff */
[C---:B--2---:R-:W-:Y:S01]  /*6510*/  IMAD.U32 R44, R39.reuse, 0x10000, RZ ;  /* 0x00010000272c7824 */ /* 0x044fe200078e00ff */
[----:B------:R-:W-:Y:S03]  /*6520*/  LOP3.LUT R45, R39, 0xffff0000, RZ, 0xc0, !PT ;  /* 0xffff0000272d7812 */ /* 0x000fe600078ec0ff */
[----:B------:R-:W-:Y:S01]  /*6530*/  @P0 IADD3 R51, RZ, -UR18, RZ ;  /* 0x80000012ff330c10 */ /* 0x000fe2000fffe0ff */
[----:B------:R-:W-:Y:S03]  /*6540*/  @P0 IMAD R50, RZ, RZ, -UR18 ;  /* 0x80000012ff320e24 */ /* 0x000fe6000f8e02ff */
[C---:B------:R-:W-:Y:S02]  /*6550*/  LEA R16, P1, R51.reuse, R164, 0x1 ;  /* 0x000000a433107211 */ /* 0x040fe400078208ff */
[----:B------:R-:W-:Y:S02]  /*6560*/  IADD3 R47, P2, R84, R50, RZ ;  /* 0x00000032542f7210 */ /* 0x000fe40007f5e0ff */
[----:B------:R-:W-:Y:S02]  /*6570*/  LEA.HI.X.SX32 R17, R51, R165, 0x1, P1 ;  /* 0x000000a533117211 */ /* 0x000fe400008f0eff */
[C---:B---3--:R-:W-:Y:S02]  /*6580*/  LEA R164, P1, R47.reuse, R122, 0x1 ;  /* 0x0000007a2fa47211 */ /* 0x048fe400078208ff */
        /* <DEDUP_REMOVED lines=29> */
[----:B------:R-:W-:Y:S01]  /*6760*/  @!P0 FADD.FTZ R28, -R28, -RZ ;  /* 0x800000ff1c1c8221 */ /* 0x000fe20000010100 */
[----:B------:R-:W-:Y:S01]  /*6770*/  SHF.L.U32 R15, R19, 0x10, RZ ;  /* 0x00000010130f7819 */ /* 0x000fe200000006ff */
        /* <DEDUP_REMOVED lines=11> */
[C---:B------:R-:W-:Y:S01]  /*6830*/  SHF.L.U32 R43, R55.reuse, 0x10, RZ ;  /* 0x00000010372b7819 */ /* 0x040fe200000006ff */
[----:B------:R-:W-:Y:S01]  /*6840*/  @!P0 FADD.FTZ R22, -R22, -RZ ;  /* 0x800000ff16168221 */ /* 0x000fe20000010100 */
[----:B------:R-:W-:Y:S01]  /*6850*/  LOP3.LUT R46, R55, 0xffff0000, RZ, 0xc0, !PT ;  /* 0xffff0000372e7812 */ /* 0x000fe200078ec0ff */
        /* <DEDUP_REMOVED lines=18> */
.L_x_2131:
[----:B------:R-:W-:Y:S05]  /*6980*/  BSYNC B0 ;  /* 0x0000000000007941 */ /* 0x000fea0003800000 */
.L_x_2130:
[C---:B------:R-:W-:Y:S04]  /*6990*/  LEA R2, P0, R162.reuse, R114, 0x1 ;  /* 0x00000072a2027211 */ /* 0x040fe800078008ff */
[----:B------:R-:W-:Y:S05]  /*69a0*/  LEA.HI.X R3, R162, R113, R98, 0x1, P0 ;  /* 0x00000071a2037211 */ /* 0x000fea00000f0c62 */
[----:B-----5:R4:W-:Y:S04]  /*69b0*/  STG.E.128 [R2.64], R36 ;  /* 0x0000002402007986 */ /* 0x0209e8000c101d06 */
.L_x_2129:
[----:B------:R-:W-:Y:S05]  /*69c0*/  BSYNC B1 ;  /* 0x0000000000017941 */ /* 0x000fea0003800000 */
.L_x_2128:
[----:B------:R-:W-:Y:S01]  /*69d0*/  BSSY B1, `(.L_x_2132) ;  /* 0x0000060000017945 */ /* 0x000fe20003800000 */
[----:B------:R-:W-:-:S05]  /*69e0*/  @P5 BRA `(.L_x_2133) ;  /* 0x000005e000005947 */ /* 0x000fca0003800000 */
[----:B---34-:R-:W-:Y:S01]  /*69f0*/  MOV R3, c[0x0][0x288] ;  /* 0x0000a20000037a02 */ /* 0x018fe20000000f00 */
        /* <DEDUP_REMOVED lines=86> */
.L_x_2135:
[----:B------:R-:W-:Y:S05]  /*6f60*/  BSYNC B0 ;  /* 0x0000000000007941 */ /* 0x000fea0003800000 */
.L_x_2134:
[----:B------:R-:W-:Y:S02]  /*6f70*/  MOV R3, 0x140 ;  /* 0x0000014000037802 */ /* 0x000fe40000000f00 */
[----:B--2---:R-:W-:Y:S03]  /*6f80*/  MOV R115, R113 ;  /* 0x0000007100737202 */ /* 0x004fe60000000f00 */
[C---:B------:R-:W-:Y:S02]  /*6f90*/  IMAD R0, R3.reuse, c[0x0][0x19c], RZ ;  /* 0x0000670003007a24 */ /* 0x040fe400078e02ff */
[----:B------:R-:W-:Y:S05]  /*6fa0*/  IMAD.WIDE.U32 R4, R3, c[0x0][0x198], R114 ;  /* 0x0000660003047a25 */ /* 0x000fea00078e0072 */
[----:B------:R-:W-:Y:S05]  /*6fb0*/  IADD3 R5, R5, R0, RZ ;  /* 0x0000000005057210 */ /* 0x000fea0007ffe0ff */
[----:B-----5:R2:W-:Y:S02]  /*6fc0*/  STG.E.128 [R4.64], R36 ;  /* 0x0000002404007986 */ /* 0x0205e4000c101d06 */
.L_x_2133:
[----:B------:R-:W-:Y:S05]  /*6fd0*/  BSYNC B1 ;  /* 0x0000000000017941 */ /* 0x000fea0003800000 */
.L_x_2132:
[----:B------:R-:W-:Y:S01]  /*6fe0*/  BSSY B1, `(.L_x_2136) ;  /* 0x0000060000017945 */ /* 0x000fe20003800000 */
[----:B------:R-:W-:-:S05]  /*6ff0*/  @P6 BRA `(.L_x_2137) ;  /* 0x000005e000006947 */ /* 0x000fca0003800000 */
[----:B---34-:R-:W-:Y:S01]  /*7000*/  MOV R3, c[0x0][0x288] ;  /* 0x0000a20000037a02 */ /* 0x018fe20000000f00 */
[----:B------:R-:W-:Y:S01]  /*7010*/  BSSY B0, `(.L_x_2138) ;  /* 0x0000056000007945 */ /* 0x000fe20003800000 */
[----:B------:R-:W-:Y:S03]  /*7020*/  ISETP.GE.AND P0, PT, R148, UR4, PT ;  /* 0x0000000494007c0c */ /* 0x000fe6000bf06270 */
[----:B------:R-:W-:Y:S05]  /*7030*/  IMAD.WIDE.U32 R164, R3, 0x180, R120 ;  /* 0x0000018003a47825 */ /* 0x000fea00078e0078 */
[----:B------:R-:W-:Y:S05]  /*7040*/  IADD3 R165, R165, UR24, RZ ;  /* 0x00000018a5a57c10 */ /* 0x000fea000fffe0ff */
[----:B--2---:R2:W5:Y:S01]  /*7050*/  LDG.E.128 R36, [R164.64] ;  /* 0x00000006a4247981 */ /* 0x004562000c1e1d00 */
        /* <DEDUP_REMOVED lines=81> */
.L_x_2139:
[----:B------:R-:W-:Y:S05]  /*7570*/  BSYNC B0 ;  /* 0x0000000000007941 */ /* 0x000fea0003800000 */
.L_x_2138:
[----:B------:R-:W-:Y:S02]  /*7580*/  MOV R3, 0x180 ;  /* 0x0000018000037802 */ /* 0x000fe40000000f00 */
[----:B------:R-:W-:Y:S03]  /*7590*/  MOV R115, R113 ;  /* 0x0000007100737202 */ /* 0x000fe60000000f00 */
[C---:B------:R-:W-:Y:S02]  /*75a0*/  IMAD R0, R3.reuse, c[0x0][0x19c], RZ ;  /* 0x0000670003007a24 */ /* 0x040fe400078e02ff */
[----:B------:R-:W-:Y:S05]  /*75b0*/  IMAD.WIDE.U32 R4, R3, c[0x0][0x198], R114 ;  /* 0x0000660003047a25 */ /* 0x000fea00078e0072 */
[----:B------:R-:W-:Y:S05]  /*75c0*/  IADD3 R5, R5, R0, RZ ;  /* 0x0000000005057210 */ /* 0x000fea0007ffe0ff */
[----:B-----5:R3:W-:Y:S02]  /*75d0*/  STG.E.128 [R4.64], R36 ;  /* 0x0000002404007986 */ /* 0x0207e4000c101d06 */
.L_x_2137:
[----:B------:R-:W-:Y:S05]  /*75e0*/  BSYNC B1 ;  /* 0x0000000000017941 */ /* 0x000fea0003800000 */
.L_x_2136:
[----:B------:R-:W-:Y:S01]  /*75f0*/  ISETP.NE.AND P0, PT, R160, RZ, PT ;  /* 0x000000ffa000720c */ /* 0x000fe20003f05270 */
[----:B------:R-:W-:Y:S01]  /*7600*/  @!UPT UIADD3 URZ, URZ, URZ, URZ ;  /* 0x0000003f3f3ff290 */ /* 0x000fe2000fffe03f */
[----:B------:R-:W-:Y:S11]  /*7610*/  BSSY B1, `(.L_x_2140) ;  /* 0x000005f000017945 */ /* 0x000ff60003800000 */
        /* <DEDUP_REMOVED lines=10> */
[----:B-----5:R-:W-:Y:S01]  /*76c0*/  SHF.L.U32 R31, R36, 0x10, RZ ;  /* 0x00000010241f7819 */ /* 0x020fe200000006ff */
[----:B------:R-:W-:Y:S01]  /*76d0*/  IMAD.U32 R40, R38, 0x10000, RZ ;  /* 0x0001000026287824 */ /* 0x000fe200078e00ff */
        /* <DEDUP_REMOVED lines=8> */
[C---:B------:R-:W-:Y:S02]  /*7760*/  LEA R16, P1, R161.reuse, R164, 0x1 ;  /* 0x000000a4a1107211 */ /* 0x040fe400078208ff */
[----:B------:R-:W-:Y:S02]  /*7770*/  IADD3 R47, P2, R78, R50, RZ ;  /* 0x000000324e2f7210 */ /* 0x000fe40007f5e0ff */
[----:B------:R-:W-:Y:S02]  /*7780*/  LEA.HI.X.SX32 R17, R161, R165, 0x1, P1 ;  /* 0x000000a5a1117211 */ /* 0x000fe400008f0eff */
[C---:B--2---:R-:W-:Y:S02]  /*7790*/  LEA R164, P1, R47.reuse, R122, 0x1 ;  /* 0x0000007a2fa47211 */ /* 0x044fe400078208ff */
        /* <DEDUP_REMOVED lines=63> */
.L_x_2143:
[----:B------:R-:W-:Y:S05]  /*7b90*/  BSYNC B0 ;  /* 0x0000000000007941 */ /* 0x000fea0003800000 */
.L_x_2142:
[----:B------:R-:W-:Y:S02]  /*7ba0*/  MOV R3, 0x1c0 ;  /* 0x000001c000037802 */ /* 0x000fe40000000f00 */
[----:B------:R-:W-:Y:S03]  /*7bb0*/  MOV R115, R113 ;  /* 0x0000007100737202 */ /* 0x000fe60000000f00 */
[C---:B------:R-:W-:Y:S02]  /*7bc0*/  IMAD R0, R3.reuse, c[0x0][0x19c], RZ ;  /* 0x0000670003007a24 */ /* 0x040fe400078e02ff */
[----:B------:R-:W-:Y:S05]  /*7bd0*/  IMAD.WIDE.U32 R4, R3, c[0x0][0x198], R114 ;  /* 0x0000660003047a25 */ /* 0x000fea00078e0072 */
[----:B------:R-:W-:Y:S05]  /*7be0*/  IADD3 R5, R5, R0, RZ ;  /* 0x0000000005057210 */ /* 0x000fea0007ffe0ff */
[----:B-----5:R3:W-:Y:S02]  /*7bf0*/  STG.E.128 [R4.64], R36 ;  /* 0x0000002404007986 */ /* 0x0207e4000c101d06 */
.L_x_2141:
[----:B------:R-:W-:Y:S05]  /*7c00*/  BSYNC B1 ;  /* 0x0000000000017941 */ /* 0x000fea0003800000 */
.L_x_2140:
[----:B---34-:R-:W-:Y:S01]  /*7c10*/  IMAD.MOV.U32 R3, RZ, RZ, c[0x0][0x230] ;  /* 0x00008c00ff037624 */ /* 0x018fe200078e00ff */
[----:B------:R-:W-:Y:S03]  /*7c20*/  ULDC UR4, c[0x0][0x230] ;  /* 0x00008c0000047ab9 */ /* 0x000fe60000000800 */
[----:B------:R-:W-:Y:S05]  /*7c30*/  IMAD.U32 R3, R3, -0x80, RZ ;  /* 0xffffff8003037824 */ /* 0x000fea00078e00ff */
[C---:B------:R-:W-:Y:S02]  /*7c40*/  LEA R124, P1, R3.reuse, R124, 0x1 ;  /* 0x0000007c037c7211 */ /* 0x040fe400078208ff */
[C---:B------:R-:W-:Y:S02]  /*7c50*/  LEA R122, P0, R3.reuse, R122, 0x1 ;  /* 0x0000007a037a7211 */ /* 0x040fe400078008ff */
[C---:B------:R-:W-:Y:S02]  /*7c60*/  LEA.HI.X.SX32 R125, R3.reuse, R125, 0x1, P1 ;  /* 0x0000007d037d7211 */ /* 0x040fe400008f0eff */
[----:B------:R-:W-:Y:S01]  /*7c70*/  LEA.HI.X.SX32 R123, R3, R123, 0x1, P0 ;  /* 0x0000007b037b7211 */ /* 0x000fe200000f0eff */
[----:B------:R-:W-:-:S05]  /*7c80*/  BRA `(.L_x_2111) ;  /* 0x0000049000007947 */ /* 0x000fca0003800000 */
.L_x_2093:
[----:B------:R-:W-:Y:S01]  /*7c90*/  @!P4 IMAD.MOV.U32 R0, RZ, RZ, c[0x0][0x28c] ;  /* 0x0000a300ff00c624 */ /* 0x000fe200078e00ff */
[----:B---3--:R-:W2:Y:S01]  /*7ca0*/  @!P1 LDG.E.128 R4, [R120.64] ;  /* 0x0000000678049981 */ /* 0x008ea2000c1e1d00 */
[C---:B------:R-:W-:Y:S01]  /*7cb0*/  @!P3 LEA R20, P0, R127.reuse, R120, 0x1 ;  /* 0x000000787f14b211 */ /* 0x040fe200078008ff */
[----:B------:R-:W-:Y:S01]  /*7cc0*/  UMOV UR4, URZ ;  /* 0x0000003f00047c82 */ /* 0x000fe20008000000 */
[----:B------:R-:W-:Y:S01]  /*7cd0*/  @!P4 IMAD R0, R0, 0xc0, RZ ;  /* 0x000000c00000c824 */ /* 0x000fe200078e02ff */
[----:B------:R-:W-:Y:S02]  /*7ce0*/  @!P1 MOV R115, R113 ;  /* 0x0000007100739202 */ /* 0x000fe40000000f00 */
[----:B------:R-:W-:Y:S02]  /*7cf0*/  @!P3 LEA.HI.X R21, R127, R121, R126, 0x1, P0 ;  /* 0x000000797f15b211 */ /* 0x000fe400000f0c7e */
[----:B------:R-:W-:Y:S02]  /*7d00*/  ISETP.NE.AND P2, PT, R165, RZ, PT ;  /* 0x000000ffa500720c */ /* 0x000fe40003f45270 */
[C---:B------:R-:W-:Y:S02]  /*7d10*/  @!P3 LEA R26, P0, R59.reuse, R114, 0x1 ;  /* 0x000000723b1ab211 */ /* 0x040fe400078008ff */
[----:B------:R-:W-:Y:S02]  /*7d20*/  @!P4 MOV R3, c[0x0][0x288] ;  /* 0x0000a2000003ca02 */ /* 0x000fe40000000f00 */
[----:B------:R-:W-:Y:S02]  /*7d30*/  @!P3 LEA.HI.X R27, R59, R113, R58, 0x1, P0 ;  /* 0x000000713b1bb211 */ /* 0x000fe400000f0c3a */
[----:B------:R-:W-:Y:S01]  /*7d40*/  @!P5 MOV R15, 0x140 ;  /* 0x00000140000fd802 */ /* 0x000fe20000000f00 */
[----:B------:R-:W-:Y:S04]  /*7d50*/  @!P4 IMAD.WIDE.U32 R2, R3, 0xc0, R120 ;  /* 0x000000c00302c825 */ /* 0x000fe800078e0078 */
[C---:B------:R-:W-:Y:S02]  /*7d60*/  @!P2 LEA R16, P0, R94.reuse, R120, 0x1 ;  /* 0x000000785e10a211 */ /* 0x040fe400078008ff */
[----:B------:R-:W-:Y:S02]  /*7d70*/  @!P4 IADD3 R3, R3, R0, RZ ;  /* 0x000000000303c210 */ /* 0x000fe40007ffe0ff */
[----:B------:R-:W-:Y:S02]  /*7d80*/  @!P2 LEA.HI.X R17, R94, R121, R93, 0x1, P0 ;  /* 0x000000795e11a211 */ /* 0x000fe400000f0c5d */
[C---:B------:R-:W-:Y:S04]  /*7d90*/  @!P2 LEA R24, P0, R158.reuse, R114, 0x1 ;  /* 0x000000729e18a211 */ /* 0x040fe800078008ff */
[-C--:B------:R-:W-:Y:S01]  /*7da0*/  @!P2 LEA.HI.X R25, R158, R113.reuse, R95, 0x1, P0 ;  /* 0x000000719e19a211 */ /* 0x080fe200000f0c5f */
[----:B--2---:R1:W-:Y:S01]  /*7db0*/  @!P1 STG.E.128 [R114.64], R4 ;  /* 0x0000000472009986 */ /* 0x0043e2000c101d06 */
[----:B------:R-:W-:Y:S03]  /*7dc0*/  ISETP.NE.AND P1, PT, R164, RZ, PT ;  /* 0x000000ffa400720c */ /* 0x000fe60003f25270 */
[----:B------:R-:W2:Y:S01]  /*7dd0*/  @!P3 LDG.E.128 R20, [R20.64] ;  /* 0x000000061414b981 */ /* 0x000ea2000c1e1d00 */
[----:B-1----:R-:W-:Y:S03]  /*7de0*/  @!P4 MOV R115, R113 ;  /* 0x000000710073c202 */ /* 0x002fe60000000f00 */
[----:B--2---:R1:W-:Y:S04]  /*7df0*/  @!P3 STG.E.128 [R26.64], R20 ;  /* 0x000000141a00b986 */ /* 0x0043e8000c101d06 */
[----:B------:R-:W2:Y:S02]  /*7e00*/  @!P2 LDG.E.128 R16, [R16.64] ;  /* 0x000000061010a981 */ /* 0x000ea4000c1e1d00 */
[C---:B-1----:R-:W-:Y:S04]  /*7e10*/  @!P1 LEA R20, P0, R97.reuse, R120, 0x1 ;  /* 0x0000007861149211 */ /* 0x042fe800078008ff */
[----:B------:R-:W-:Y:S01]  /*7e20*/  @!P1 LEA.HI.X R21, R97, R121, R96, 0x1, P0 ;  /* 0x0000007961159211 */ /* 0x000fe200000f0c60 */
[----:B--2---:R1:W-:Y:S01]  /*7e30*/  @!P2 STG.E.128 [R24.64], R16 ;  /* 0x000000101800a986 */ /* 0x0043e2000c101d06 */
[----:B------:R-:W-:Y:S03]  /*7e40*/  ISETP.NE.AND P2, PT, R160, RZ, PT ;  /* 0x000000ffa000720c */ /* 0x000fe60003f45270 */
[----:B------:R2:W3:Y:S02]  /*7e50*/  @!P4 LDG.E.128 R4, [R2.64] ;  /* 0x000000060204c981 */ /* 0x0004e4000c1e1d00 */
[----:B--2---:R-:W-:Y:S04]  /*7e60*/  @!P4 IMAD.MOV.U32 R3, RZ, RZ, 0xc0 ;  /* 0x000000c0ff03c424 */ /* 0x004fe800078e00ff */
[C---:B------:R-:W-:Y:S01]  /*7e70*/  @!P4 IMAD.WIDE.U32 R22, R3.reuse, c[0x0][0x198], R114 ;  /* 0x000066000316ca25 */ /* 0x040fe200078e0072 */
[-C--:B------:R-:W-:Y:S03]  /*7e80*/  @!P5 MOV R115, R113.reuse ;  /* 0x000000710073d202 */ /* 0x080fe60000000f00 */
[----:B------:R-:W-:Y:S01]  /*7e90*/  @!P4 IMAD R0, R3, c[0x0][0x19c], RZ ;  /* 0x000067000300ca24 */ /* 0x000fe200078e02ff */
[----:B------:R-:W-:Y:S03]  /*7ea0*/  @!P5 MOV R3, c[0x0][0x288] ;  /* 0x0000a2000003da02 */ /* 0x000fe60000000f00 */
[----:B------:R-:W-:Y:S02]  /*7eb0*/  @!P4 IMAD.IADD R23, R23, 0x1, R0 ;  /* 0x000000011717c824 */ /* 0x000fe400078e0200 */
[----:B------:R-:W-:Y:S02]  /*7ec0*/  @!P5 IMAD.MOV.U32 R0, RZ, RZ, c[0x0][0x28c] ;  /* 0x0000a300ff00d624 */ /* 0x000fe400078e00ff */
[----:B------:R-:W-:Y:S04]  /*7ed0*/  @!P5 IMAD.WIDE.U32 R2, R3, 0x140, R120 ;  /* 0x000001400302d825 */ /* 0x000fe800078e0078 */
[----:B------:R-:W-:Y:S05]  /*7ee0*/  @!P5 IMAD R0, R0, 0x140, RZ ;  /* 0x000001400000d824 */ /* 0x000fea00078e02ff */
[----:B------:R-:W-:Y:S01]  /*7ef0*/  @!P5 IADD3 R3, R3, R0, RZ ;  /* 0x000000000303d210 */ /* 0x000fe20007ffe0ff */
[----:B------:R-:W-:Y:S04]  /*7f00*/  @!P6 IMAD.MOV.U32 R0, RZ, RZ, c[0x0][0x28c] ;  /* 0x0000a300ff00e624 */ /* 0x000fe800078e00ff */
[----:B------:R-:W-:Y:S01]  /*7f10*/  @!P6 IMAD R0, R0, 0x180, RZ ;  /* 0x000001800000e824 */ /* 0x000fe200078e02ff */
[----:B---3--:R2:W-:Y:S04]  /*7f20*/  @!P4 STG.E.128 [R22.64], R4 ;  /* 0x000000041600c986 */ /* 0x0085e8000c101d06 */
[----:B-1----:R1:W3:Y:S02]  /*7f30*/  @!P1 LDG.E.128 R16, [R20.64] ;  /* 0x0000000614109981 */ /* 0x0022e4000c1e1d00 */
[C---:B-1----:R-:W-:Y:S01]  /*7f40*/  @!P5 IMAD.WIDE.U32 R20, R15.reuse, c[0x0][0x198], R114 ;  /* 0x000066000f14da25 */ /* 0x042fe200078e0072 */
[-C--:B------:R-:W-:Y:S03]  /*7f50*/  @!P6 MOV R115, R113.reuse ;  /* 0x000000710073e202 */ /* 0x080fe60000000f00 */
[----:B------:R-:W-:Y:S01]  /*7f60*/  @!P5 IMAD R15, R15, c[0x0][0x19c], RZ ;  /* 0x000067000f0fda24 */ /* 0x000fe200078e02ff */
[C---:B--2---:R-:W-:Y:S03]  /*7f70*/  @!P1 LEA R22, P0, R162.reuse, R114, 0x1 ;  /* 0x00000072a2169211 */ /* 0x044fe600078008ff */
[----:B------:R-:W-:Y:S01]  /*7f80*/  @!P5 IMAD.IADD R21, R21, 0x1, R15 ;  /* 0x000000011515d824 */ /* 0x000fe200078e020f */
[-C--:B------:R-:W-:Y:S02]  /*7f90*/  @!P1 LEA.HI.X R23, R162, R113.reuse, R98, 0x1, P0 ;  /* 0x00000071a2179211 */ /* 0x080fe400000f0c62 */
[----:B------:R-:W-:Y:S03]  /*7fa0*/  @!P6 MOV R15, 0x180 ;  /* 0x00000180000fe802 */ /* 0x000fe60000000f00 */
[----:B---3--:R1:W-:Y:S04]  /*7fb0*/  @!P1 STG.E.128 [R22.64], R16 ;  /* 0x0000001016009986 */ /* 0x0083e8000c101d06 */
[----:B------:R2:W3:Y:S02]  /*7fc0*/  @!P5 LDG.E.128 R4, [R2.64] ;  /* 0x000000060204d981 */ /* 0x0004e4000c1e1d00 */
[----:B--2---:R-:W-:Y:S04]  /*7fd0*/  @!P6 IMAD.MOV.U32 R3, RZ, RZ, c[0x0][0x288] ;  /* 0x0000a200ff03e624 */ /* 0x004fe800078e00ff */
        /* <DEDUP_REMOVED lines=8> */
[----:B--2---:R-:W-:Y:S01]  /*8060*/  @!P6 IMAD.WIDE.U32 R20, R15, c[0x0][0x198], R114 ;  /* 0x000066000f14ea25 */ /* 0x004fe200078e0072 */
[----:B------:R-:W-:Y:S02]  /*8070*/  @!P2 IADD3 R3, R3, R0, RZ ;  /* 0x000000000303a210 */ /* 0x000fe40007ffe0ff */
[----:B------:R-:W-:Y:S01]  /*8080*/  @!P2 MOV R115, R113 ;  /* 0x000000710073a202 */ /* 0x000fe20000000f00 */
[----:B------:R-:W-:Y:S04]  /*8090*/  @!P6 IMAD R15, R15, c[0x0][0x19c], RZ ;  /* 0x000067000f0fea24 */ /* 0x000fe800078e02ff */
[----:B------:R-:W-:Y:S05]  /*80a0*/  @!P6 IMAD.IADD R21, R21, 0x1, R15 ;  /* 0x000000011515e824 */ /* 0x000fea00078e020f */
[----:B---3--:R1:W-:Y:S04]  /*80b0*/  @!P6 STG.E.128 [R20.64], R16 ;  /* 0x000000101400e986 */ /* 0x0083e8000c101d06 */
[----:B------:R2:W3:Y:S02]  /*80c0*/  @!P2 LDG.E.128 R4, [R2.64] ;  /* 0x000000060204a981 */ /* 0x0004e4000c1e1d00 */
[----:B--2---:R-:W-:Y:S04]  /*80d0*/  @!P2 IMAD.MOV.U32 R3, RZ, RZ, 0x1c0 ;  /* 0x000001c0ff03a424 */ /* 0x004fe800078e00ff */
[C---:B------:R-:W-:Y:S04]  /*80e0*/  @!P2 IMAD.WIDE.U32 R22, R3.reuse, c[0x0][0x198], R114 ;  /* 0x000066000316aa25 */ /* 0x040fe800078e0072 */
[----:B------:R-:W-:Y:S04]  /*80f0*/  @!P2 IMAD R0, R3, c[0x0][0x19c], RZ ;  /* 0x000067000300aa24 */ /* 0x000fe800078e02ff */
[----:B------:R-:W-:Y:S05]  /*8100*/  @!P2 IMAD.IADD R23, R23, 0x1, R0 ;  /* 0x000000011717a824 */ /* 0x000fea00078e0200 */
[----:B---3--:R1:W-:Y:S02]  /*8110*/  @!P2 STG.E.128 [R22.64], R4 ;  /* 0x000000041600a986 */ /* 0x0083e4000c101d06 */
.L_x_2111:
[----:B------:R-:W-:Y:S01]  /*8120*/  PLOP3.LUT P0, PT, PT, PT, UP2, 0x40, 0x0 ;  /* 0x000000000000781c */ /* 0x000fe20003f0e828 */
[----:B------:R-:W-:Y:S04]  /*8130*/  IMAD.MOV.U32 R0, RZ, RZ, c[0x0][0x288] ;  /* 0x0000a200ff007624 */ /* 0x000fe800078e00ff */
[----:B------:R-:W-:Y:S05]  /*8140*/  IMAD.U32 R3, R0, -0x100, RZ ;  /* 0xffffff0000037824 */ /* 0x000fea00078e00ff */
[C---:B-1----:R-:W-:Y:S04]  /*8150*/  LEA R120, P1, R3.reuse, R120, 0x1 ;  /* 0x0000007803787211 */ /* 0x042fe800078208ff */
[----:B------:R-:W-:Y:S01]  /*8160*/  LEA.HI.X.SX32 R121, R3, R121, 0x1, P1 ;  /* 0x0000007903797211 */ /* 0x000fe200008f0eff */
[----:B------:R-:W-:-:S05]  /*8170*/  @P0 BRA `(.L_x_2144) ;  /* 0x000004b000000947 */ /* 0x000fca0003800000 */
[----:B------:R-:W-:Y:S04]  /*8180*/  IADD3 R0, R12, -0x1, RZ ;  /* 0xffffffff0c007810 */ /* 0x000fe80007ffe0ff */
[----:B------:R-:W-:Y:S11]  /*8190*/  ISETP.GT.AND P0, PT, R0, R91, PT ;  /* 0x0000005b0000720c */ /* 0x000ff60003f04270 */
[----:B------:R-:W-:Y:S02]  /*81a0*/  @!UPT UIADD3 URZ, URZ, URZ, URZ ;  /* 0x0000003f3f3ff290 */ /* 0x000fe4000fffe03f */
[----:B------:R-:W-:-:S05]  /*81b0*/  @!P0 BRA `(.L_x_2145) ;  /* 0x0000050000008947 */ /* 0x000fca0003800000 */
[----:B------:R-:W-:Y:S01]  /*81c0*/  IMAD.MOV.U32 R18, RZ, RZ, RZ ;  /* 0x000000ffff127224 */ /* 0x000fe200078e00ff */
[----:B--2---:R-:W-:Y:S02]  /*81d0*/  IABS R5, c[0x0][0x2d0] ;  /* 0x0000b40000057a13 */ /* 0x004fe40000000000 */
        /* <DEDUP_REMOVED lines=69> */
.L_x_2144:
[----:B--2---:R-:W-:Y:S01]  /*8630*/  MOV R115, R113 ;  /* 0x0000007100737202 */ /* 0x004fe20000000f00 */
[----:B------:R-:W-:Y:S02]  /*8640*/  IMAD.MOV.U32 R2, RZ, RZ, c[0x0][0x1a0] ;  /* 0x00006800ff027624 */ /* 0x000fe400078e00ff */
[----:B------:R-:W-:Y:S03]  /*8650*/  IMAD.MOV.U32 R0, RZ, RZ, c[0x0][0x198] ;  /* 0x00006600ff007624 */ /* 0x000fe600078e00ff */
[----:B------:R-:W-:Y:S01]  /*8660*/  LEA R3, -R2, RZ, 0x8 ;  /* 0x000000ff02037211 */ /* 0x000fe200078e41ff */
[----:B------:R-:W-:Y:S03]  /*8670*/  IMAD.U32 R5, R0, -0x100, RZ ;  /* 0xffffff0000057824 */ /* 0x000fe600078e00ff */
[----:B------:R-:W-:Y:S02]  /*8680*/  LEA R116, P1, R3, R116, 0x1 ;  /* 0x0000007403747211 */ /* 0x000fe400078208ff */
[----:B------:R-:W-:Y:S02]  /*8690*/  LEA R114, P0, R5, R114, 0x1 ;  /* 0x0000007205727211 */ /* 0x000fe400078008ff */
[----:B------:R-:W-:Y:S02]  /*86a0*/  LEA.HI.X.SX32 R117, R3, R117, 0x1, P1 ;  /* 0x0000007503757211 */ /* 0x000fe400008f0eff */
[----:B------:R-:W-:Y:S02]  /*86b0*/  LEA.HI.X.SX32 R113, R5, R115, 0x1, P0 ;  /* 0x0000007305717211 */ /* 0x000fe400000f0eff */
.L_x_2145:
[----:B------:R-:W-:Y:S04]  /*86c0*/  IADD3 R12, R12, -0x1, RZ ;  /* 0xffffffff0c0c7810 */ /* 0x000fe80007ffe0ff */
[----:B------:R-:W-:Y:S11]  /*86d0*/  ISETP.GT.AND P0, PT, R12, R91, PT ;  /* 0x0000005b0c00720c */ /* 0x000ff60003f04270 */
[----:B------:R-:W-:Y:S02]  /*86e0*/  @!UPT UIADD3 URZ, URZ, URZ, URZ ;  /* 0x0000003f3f3ff290 */ /* 0x000fe4000fffe03f */
[----:B------:R-:W-:-:S05]  /*86f0*/  @P0 BRA `(.L_x_2146) ;  /* 0xffffa1c000000947 */ /* 0x000fca000383ffff */
.L_x_2092:
        /* <DEDUP_REMOVED lines=11> */
[----:B------:R-:W3:Y:S01]  /*87b0*/  @P0 LDG.E R144, [R144.64] ;  /* 0x0000000690900981 */ /* 0x000ee2000c1e1900 */
[----:B------:R-:W-:Y:S01]  /*87c0*/  UMOV UR18, URZ ;  /* 0x0000003f00127c82 */ /* 0x000fe20008000000 */
[----:B------:R-:W-:Y:S01]  /*87d0*/  LEA R12, P3, R146, c[0x0][0x160], 0x1 ;  /* 0x00005800920c7a11 */ /* 0x000fe200078608ff */
[----:B------:R-:W-:-:S03]  /*87e0*/  IMAD.SHL.U32 R11, R73, 0x20, RZ ;  /* 0x00000020490b7824 */ /* 0x000fc600078e00ff */
[C---:B------:R-:W-:Y:S01]  /*87f0*/  LEA.HI.X R13, R146.reuse, c[0x0][0x164], R69, 0x1, P3 ;  /* 0x00005900920d7a11 */ /* 0x040fe200018f0c45 */
[----:B---3--:R-:W1:Y:S01]  /*8800*/  @P0 R2UR UR18, R144 ;  /* 0x00000000901203c2 */ /* 0x008e6200000e0000 */
        /* <DEDUP_REMOVED lines=8> */
[----:B--2---:R-:W-:-:S05]  /*8890*/  IMAD R5, R73, UR18, RZ ;  /* 0x0000001249057c24 */ /* 0x004fca000f8e02ff */
[-C--:B------:R-:W-:Y:S02]  /*88a0*/  IADD3 R74, P2, R74, R5.reuse, RZ ;  /* 0x000000054a4a7210 */ /* 0x080fe40007f5e0ff */
[----:B-----5:R-:W-:Y:S02]  /*88b0*/  IADD3 R0, P1, R72, R5, RZ ;  /* 0x0000000548007210 */ /* 0x020fe40007f3e0ff */
        /* <DEDUP_REMOVED lines=27> */
[C---:B------:R-:W-:Y:S01]  /*8a70*/  IMAD.U32 R10, R15.reuse, 0x10000, RZ ;  /* 0x000100000f0a7824 */ /* 0x040fe200078e00ff */
[----:B------:R-:W-:Y:S02]  /*8a80*/  LOP3.LUT R8, R15, 0xffff0000, RZ, 0xc0, !PT ;  /* 0xffff00000f087812 */ /* 0x000fe400078ec0ff */
[----:B------:R-:W-:-:S02]  /*8a90*/  SHF.L.U32 R7, R12, 0x10, RZ ;  /* 0x000000100c077819 */ /* 0x000fc400000006ff */
[----:B------:R-:W-:Y:S02]  /*8aa0*/  LOP3.LUT R16, R12, 0xffff0000, RZ, 0xc0, !PT ;  /* 0xffff00000c107812 */ /* 0x000fe400078ec0ff */
        /* <DEDUP_REMOVED lines=18> */
[----:B------:R-:W-:-:S02]  /*8bd0*/  FFMA.FTZ R15, R6, R21, -R15 ;  /* 0x00000015060f7223 */ /* 0x000fc4000001080f */
[----:B------:R-:W-:Y:S02]  /*8be0*/  IMAD.U32 R4, R4, 0x10000, RZ ;  /* 0x0001000004047824 */ /* 0x000fe400078e00ff */
[----:B------:R-:W-:Y:S01]  /*8bf0*/  FMUL.FTZ R3, R12, R3 ;  /* 0x000000030c037220 */ /* 0x000fe20000410000 */
[----:B------:R-:W-:Y:S01]  /*8c00*/  F2FP.BF16.PACK_AB R18, R18, R15 ;  /* 0x0000000f1212723e */ /* 0x000fe200000010ff */
[----:B------:R-:W-:Y:S02]  /*8c10*/  FFMA.FTZ R13, R10, R19, -R13 ;  /* 0x000000130a0d7223 */ /* 0x000fe4000001080d */
[-C--:B------:R-:W-:Y:S02]  /*8c20*/  FFMA.FTZ R0, R7, R4.reuse, -R0 ;  /* 0x0000000407007223 */ /* 0x080fe40000010800 */
[----:B------:R-:W-:Y:S01]  /*8c30*/  FFMA.FTZ R17, R16, R4, R17 ;  /* 0x0000000410117223 */ /* 0x000fe20000010011 */
[----:B------:R-:W-:Y:S01]  /*8c40*/  F2FP.BF16.PACK_AB R15, R8, R13 ;  /* 0x0000000d080f723e */ /* 0x000fe200000010ff */
[-C--:B------:R-:W-:Y:S01]  /*8c50*/  FFMA.FTZ R2, R12, R5.reuse, -R2 ;  /* 0x000000050c027223 */ /* 0x080fe20000010802 */
[----:B------:R-:W-:Y:S01]  /*8c60*/  MOV R13, R18 ;  /* 0x00000012000d7202 */ /* 0x000fe20000000f00 */
[----:B------:R-:W-:Y:S01]  /*8c70*/  FFMA.FTZ R3, R14, R5, R3 ;  /* 0x000000050e037223 */ /* 0x000fe20000010003 */
[----:B------:R-:W-:-:S04]  /*8c80*/  F2FP.BF16.PACK_AB R12, R17, R0 ;  /* 0x00000000110c723e */ /* 0x000fc800000010ff */
[----:B------:R-:W-:Y:S02]  /*8c90*/  F2FP.BF16.PACK_AB R14, R3, R2 ;  /* 0x00000002030e723e */ /* 0x000fe400000010ff */
.L_x_2153:
[----:B------:R-:W-:Y:S05]  /*8ca0*/  BSYNC B0 ;  /* 0x0000000000007941 */ /* 0x000fea0003800000 */
.L_x_2152:
[----:B-----5:R2:W-:Y:S02]  /*8cb0*/  STS.128 [R212], R12 ;  /* 0x0000000cd4007388 */ /* 0x0205e40000000c00 */
.L_x_2151:
[----:B------:R-:W-:Y:S05]  /*8cc0*/  BSYNC B1 ;  /* 0x0000000000017941 */ /* 0x000fea0003800000 */
.L_x_2150:
        /* <DEDUP_REMOVED lines=29> */
[C---:B----4-:R-:W-:Y:S01]  /*8ea0*/  LOP3.LUT R11, R2.reuse, 0xffff0000, RZ, 0xc0, !PT ;  /* 0xffff0000020b7812 */ /* 0x050fe200078ec0ff */
[----:B------:R-:W-:Y:S01]  /*8eb0*/  IMAD.U32 R2, R2, 0x10000, RZ ;  /* 0x0001000002027824 */ /* 0x000fe200078e00ff */
[----:B------:R-:W-:Y:S02]  /*8ec0*/  LOP3.LUT R17, R3, 0xffff0000, RZ, 0xc0, !PT ;  /* 0xffff000003117812 */ /* 0x000fe400078ec0ff */
[----:B--2---:R-:W-:Y:S01]  /*8ed0*/  LOP3.LUT R21, R4, 0xffff0000, RZ, 0xc0, !PT ;  /* 0xffff000004157812 */ /* 0x004fe200078ec0ff */
        /* <DEDUP_REMOVED lines=24> */
.L_x_2156:
[----:B------:R-:W-:Y:S05]  /*9060*/  BSYNC B0 ;  /* 0x0000000000007941 */ /* 0x000fea0003800000 */
.L_x_2155:
[----:B-----5:R4:W-:Y:S01]  /*9070*/  STS.128 [R212+0x800], R28 ;  /* 0x0008001cd4007388 */ /* 0x0209e20000000c00 */
[----:B------:R-:W-:Y:S05]  /*9080*/  BRA `(.L_x_2154) ;  /* 0x00000e3000007947 */ /* 0x000fea0003800000 */
.L_x_2149:
        /* <DEDUP_REMOVED lines=23> */
[C---:B--2---:R-:W-:Y:S01]  /*9200*/  LEA R12, P1, R3.reuse, c[0x0][0x2b0], 0x1 ;  /* 0x0000ac00030c7a11 */ /* 0x044fe200078208ff */
        /* <DEDUP_REMOVED lines=42> */
[----:B------:R-:W-:Y:S01]  /*94b0*/  @!P0 FADD.FTZ R14, -R14, -RZ ;  /* 0x800000ff0e0e8221 */ /* 0x000fe20000010100 */
[----:B----4-:R-:W-:Y:S01]  /*94c0*/  LOP3.LUT R15, R18, 0xffff0000, RZ, 0xc0, !PT ;  /* 0xffff0000120f7812 */ /* 0x010fe200078ec0ff */
[----:B------:R-:W-:Y:S02]  /*94d0*/  FMUL.FTZ R6, R6, R13 ;  /* 0x0000000d06067220 */ /* 0x000fe40000410000 */
        /* <DEDUP_REMOVED lines=26> */
.L_x_2160:
[----:B------:R-:W-:Y:S05]  /*9680*/  BSYNC B0 ;  /* 0x0000000000007941 */ /* 0x000fea0003800000 */
.L_x_2159:
[----:B-----5:R3:W-:Y:S02]  /*9690*/  STS.128 [R212], R20 ;  /* 0x00000014d4007388 */ /* 0x0207e40000000c00 */
.L_x_2158:
[----:B------:R-:W-:Y:S05]  /*96a0*/  BSYNC B1 ;  /* 0x0000000000017941 */ /* 0x000fea0003800000 */
.L_x_2157:
        /* <DEDUP_REMOVED lines=12> */
[----:B--2---:R-:W-:Y:S01]  /*9770*/  IMAD.MOV.U32 R13, RZ, RZ, RZ ;  /* 0x000000ffff0d7224 */ /* 0x004fe200078e00ff */
[----:B------:R-:W-:-:S04]  /*9780*/  IADD3 R0, P1, R11, R0, RZ ;  /* 0x000000000b007210 */ /* 0x000fc80007f3e0ff */
[----:B------:R-:W-:-:S07]  /*9790*/  LEA.HI.X.SX32 R2, R11, R2, 0x1, P1 ;  /* 0x000000020b027211 */ /* 0x000fce00008f0eff */
[--C-:B------:R-:W-:Y:S02]  /*97a0*/  @P0 SHF.R.S32.HI R3, RZ, 0x1, R75.reuse ;  /* 0x00000001ff030819 */ /* 0x100fe4000001144b */
[----:B------:R-:W-:-:S03]  /*97b0*/  @P0 SHF.R.S32.HI R10, RZ, 0x1, R75 ;  /* 0x00000001ff0a0819 */ /* 0x000fc6000001144b */
[----:B------:R-:W-:Y:S01]  /*97c0*/  @P0 IMAD.MOV R13, RZ, RZ, -R3 ;  /* 0x000000ffff0d0224 */ /* 0x000fe200078e0a03 */
[----:B------:R-:W-:-:S04]  /*97d0*/  @P0 IADD3 R73, -R10, RZ, RZ ;  /* 0x000000ff0a490210 */ /* 0x000fc80007ffe1ff */
[----:B------:R-:W-:Y:S01]  /*97e0*/  IADD3 R3, P1, R13, R0, RZ ;  /* 0x000000000d037210 */ /* 0x000fe20007f3e0ff */
        /* <DEDUP_REMOVED lines=28> */
[C---:B------:R-:W-:Y:S01]  /*99b0*/  IMAD.U32 R12, R15.reuse, 0x10000, RZ ;  /* 0x000100000f0c7824 */ /* 0x040fe200078e00ff */
[C---:B---3--:R-:W-:Y:S01]  /*99c0*/  LOP3.LUT R14, R16.reuse, 0xffff0000, RZ, 0xc0, !PT ;  /* 0xffff0000100e7812 */ /* 0x048fe200078ec0ff */
[----:B-1----:R-:W-:Y:S01]  /*99d0*/  IMAD.U32 R29, R16, 0x10000, RZ ;  /* 0x00010000101d7824 */ /* 0x002fe200078e00ff */
[C---:B------:R-:W-:Y:S01]  /*99e0*/  LOP3.LUT R16, R18.reuse, 0xffff0000, RZ, 0xc0, !PT ;  /* 0xffff000012107812 */ /* 0x040fe200078ec0ff */
[----:B------:R-:W-:Y:S01]  /*99f0*/  IMAD.U32 R31, R18, 0x10000, RZ ;  /* 0x00010000121f7824 */ /* 0x000fe200078e00ff */
[----:B------:R-:W-:Y:S01]  /*9a00*/  LOP3.LUT R28, R15, 0xffff0000, RZ, 0xc0, !PT ;  /* 0xffff00000f1c7812 */ /* 0x000fe200078ec0ff */
[----:B------:R-:W-:Y:S01]  /*9a10*/  @!P0 FADD.FTZ R14, -R14, -RZ ;  /* 0x800000ff0e0e8221 */ /* 0x000fe20000010100 */
[C---:B------:R-:W-:Y:S01]  /*9a20*/  SHF.L.U32 R15, R17.reuse, 0x10, RZ ;  /* 0x00000010110f7819 */ /* 0x040fe200000006ff */
[----:B------:R-:W-:Y:S01]  /*9a30*/  @!P0 FADD.FTZ R16, -R16, -RZ ;  /* 0x800000ff10108221 */ /* 0x000fe20000010100 */
[----:B------:R-:W-:Y:S01]  /*9a40*/  LOP3.LUT R30, R17, 0xffff0000, RZ, 0xc0, !PT ;  /* 0xffff0000111e7812 */ /* 0x000fe200078ec0ff */
[C---:B------:R-:W-:Y:S01]  /*9a50*/  IMAD.U32 R17, R19.reuse, 0x10000, RZ ;  /* 0x0001000013117824 */ /* 0x040fe200078e00ff */
[----:B------:R-:W-:Y:S01]  /*9a60*/  LOP3.LUT R19, R19, 0xffff0000, RZ, 0xc0, !PT ;  /* 0xffff000013137812 */ /* 0x000fe200078ec0ff */
[----:B------:R-:W-:-:S02]  /*9a70*/  @!P0 FADD.FTZ R15, -R15, -RZ ;  /* 0x800000ff0f0f8221 */ /* 0x000fc40000010100 */
[----:B------:R-:W-:Y:S02]  /*9a80*/  @!P0 FADD.FTZ R30, -R30, -RZ ;  /* 0x800000ff1e1e8221 */ /* 0x000fe40000010100 */
[----:B------:R-:W-:Y:S02]  /*9a90*/  FMUL.FTZ R16, R13, R16 ;  /* 0x000000100d107220 */ /* 0x000fe40000410000 */
[----:B------:R-:W-:Y:S01]  /*9aa0*/  @!P0 FADD.FTZ R31, -R31, -RZ ;  /* 0x800000ff1f1f8221 */ /* 0x000fe20000010100 */
[----:B----4-:R-:W-:Y:S01]  /*9ab0*/  LOP3.LUT R18, R22, 0xffff0000, RZ, 0xc0, !PT ;  /* 0xffff000016127812 */ /* 0x010fe200078ec0ff */
[C---:B------:R-:W-:Y:S01]  /*9ac0*/  IMAD.U32 R13, R21.reuse, 0x10000, RZ ;  /* 0x00010000150d7824 */ /* 0x040fe200078e00ff */
[----:B------:R-:W-:Y:S01]  /*9ad0*/  LOP3.LUT R21, R21, 0xffff0000, RZ, 0xc0, !PT ;  /* 0xffff000015157812 */ /* 0x000fe200078ec0ff */
[----:B------:R-:W-:Y:S01]  /*9ae0*/  FMUL.FTZ R7, R7, R14 ;  /* 0x0000000e07077220 */ /* 0x000fe20000410000 */
[----:B------:R-:W-:Y:S01]  /*9af0*/  LOP3.LUT R14, R20, 0xffff0000, RZ, 0xc0, !PT ;  /* 0xffff0000140e7812 */ /* 0x000fe200078ec0ff */
[----:B------:R-:W-:Y:S01]  /*9b00*/  FMUL.FTZ R6, R6, R15 ;  /* 0x0000000f06067220 */ /* 0x000fe20000410000 */
[----:B------:R-:W-:Y:S01]  /*9b10*/  SHF.L.U32 R15, R20, 0x10, RZ ;  /* 0x00000010140f7819 */ /* 0x000fe200000006ff */
[----:B------:R-:W-:-:S02]  /*9b20*/  FMUL.FTZ R27, R27, R30 ;  /* 0x0000001e1b1b7220 */ /* 0x000fc40000410000 */
[----:B------:R-:W-:Y:S02]  /*9b30*/  @!P0 FADD.FTZ R17, -R17, -RZ ;  /* 0x800000ff11118221 */ /* 0x000fe40000010100 */
[----:B------:R-:W-:Y:S02]  /*9b40*/  @!P0 FADD.FTZ R29, -R29, -RZ ;  /* 0x800000ff1d1d8221 */ /* 0x000fe40000010100 */
[----:B------:R-:W-:Y:S02]  /*9b50*/  @!P0 FADD.FTZ R19, -R19, -RZ ;  /* 0x800000ff13138221 */ /* 0x000fe40000010100 */
[----:B------:R-:W-:Y:S02]  /*9b60*/  FMUL.FTZ R31, R26, R31 ;  /* 0x0000001f1a1f7220 */ /* 0x000fe40000410000 */
[----:B------:R-:W-:Y:S01]  /*9b70*/  IMAD.U32 R20, R22, 0x10000, RZ ;  /* 0x0001000016147824 */ /* 0x000fe200078e00ff */
[C---:B------:R-:W-:Y:S01]  /*9b80*/  LOP3.LUT R22, R23.reuse, 0xffff0000, RZ, 0xc0, !PT ;  /* 0xffff000017167812 */ /* 0x040fe200078ec0ff */
[----:B------:R-:W-:Y:S01]  /*9b90*/  FMUL.FTZ R12, R12, R17 ;  /* 0x000000110c0c7220 */ /* 0x000fe20000410000 */
[----:B------:R-:W-:Y:S01]  /*9ba0*/  SHF.L.U32 R17, R23, 0x10, RZ ;  /* 0x0000001017117819 */ /* 0x000fe200000006ff */
[----:B------:R-:W-:-:S02]  /*9bb0*/  FFMA.FTZ R6, R11, R13, R6 ;  /* 0x0000000d0b067223 */ /* 0x000fc40000010006 */
[----:B------:R-:W-:Y:S02]  /*9bc0*/  FFMA.FTZ R21, R0, R21, R27 ;  /* 0x0000001500157223 */ /* 0x000fe4000001001b */
[----:B------:R-:W-:Y:S02]  /*9bd0*/  FMUL.FTZ R24, R24, R29 ;  /* 0x0000001d18187220 */ /* 0x000fe40000410000 */
[----:B------:R-:W-:Y:S01]  /*9be0*/  FMUL.FTZ R19, R28, R19 ;  /* 0x000000131c137220 */ /* 0x000fe20000410000 */
[----:B------:R-:W-:Y:S01]  /*9bf0*/  F2FP.BF16.PACK_AB R6, R21, R6 ;  /* 0x000000061506723e */ /* 0x000fe200000010ff */
        /* <DEDUP_REMOVED lines=8> */
[----:B------:R-:W-:Y:S01]  /*9c80*/  IMAD.MOV.U32 R5, RZ, RZ, R6 ;  /* 0x000000ffff057224 */ /* 0x000fe200078e0006 */
[----:B------:R-:W-:Y:S02]  /*9c90*/  MOV R6, R10 ;  /* 0x0000000a00067202 */ /* 0x000fe40000000f00 */
[----:B------:R-:W-:Y:S02]  /*9ca0*/  F2FP.BF16.PACK_AB R7, R19, R12 ;  /* 0x0000000c1307723e */ /* 0x000fe400000010ff */
.L_x_2162:
[----:B------:R-:W-:Y:S05]  /*9cb0*/  BSYNC B0 ;  /* 0x0000000000007941 */ /* 0x000fea0003800000 */
.L_x_2161:
[----:B-----5:R1:W-:Y:S01]  /*9cc0*/  STS.128 [R212+0x800], R4 ;  /* 0x00080004d4007388 */ /* 0x0203e20000000c00 */
[----:B------:R-:W-:Y:S05]  /*9cd0*/  BRA `(.L_x_2154) ;  /* 0x000001e000007947 */ /* 0x000fea0003800000 */
.L_x_2148:
        /* <DEDUP_REMOVED lines=15> */
.L_x_2164:
[----:B------:R-:W-:Y:S05]  /*9dd0*/  BSYNC B0 ;  /* 0x0000000000007941 */ /* 0x000fea0003800000 */
.L_x_2163:
        /* <DEDUP_REMOVED lines=8> */
[----:B---3--:R-:W-:-:S04]  /*9e60*/  LEA R2, P0, R146, c[0x0][0x160], 0x1 ;  /* 0x0000580092027a11 */ /* 0x008fc800078008ff */
[----:B------:R-:W-:-:S05]  /*9e70*/  LEA.HI.X R3, R146, c[0x0][0x164], R69, 0x1, P0 ;  /* 0x0000590092037a11 */ /* 0x000fca00000f0c45 */
[----:B------:R-:W-:Y:S01]  /*9e80*/  @!PT LDS RZ, [RZ] ;  /* 0x00000000fffff984 */ /* 0x000fe20000000800 */
[----:B------:R-:W-:Y:S01]  /*9e90*/  @!PT LDS RZ, [RZ] ;  /* 0x00000000fffff984 */ /* 0x000fe20000000800 */
[----:B------:R-:W-:Y:S01]  /*9ea0*/  @!PT LDS RZ, [RZ] ;  /* 0x00000000fffff984 */ /* 0x000fe20000000800 */
[----:B------:R3:W-:Y:S04]  /*9eb0*/  LDGSTS.E.BYPASS.LTC128B.128 [R212+0x800], [R2.64] ;  /* 0x0080000002d47fae */ /* 0x0007e8000b901d46 */
.L_x_2154:
[----:B------:R-:W-:Y:S05]  /*9ec0*/  BSYNC B2 ;  /* 0x0000000000027941 */ /* 0x000fea0003800000 */
.L_x_2147:
        /* <DEDUP_REMOVED lines=17> */
.L_x_2166:
[----:B------:R-:W-:Y:S05]  /*9fe0*/  BSYNC B0 ;  /* 0x0000000000007941 */ /* 0x000fea0003800000 */
.L_x_2165:
[----:B------:R-:W-:Y:S01]  /*9ff0*/  ISETP.GE.AND P0, PT, R8, UR17, PT ;  /* 0x0000001108007c0c */ /* 0x000fe2000bf06270 */
        /* <DEDUP_REMOVED lines=11> */
.L_x_2168:
[----:B------:R-:W-:Y:S05]  /*a0b0*/  BSYNC B0 ;  /* 0x0000000000007941 */ /* 0x000fea0003800000 */
.L_x_2167:
[----:B------:R-:W-:Y:S01]  /*a0c0*/  IADD3 R10, R142, 0x40, RZ ;  /* 0x000000408e0a7810 */ /* 0x000fe20007ffe0ff */
[----:B------:R-:W-:Y:S03]  /*a0d0*/  BSSY B0, `(.L_x_2169) ;  /* 0x000000e000007945 */ /* 0x000fe60003800000 */
[----:B------:R-:W-:-:S13]  /*a0e0*/  ISETP.GE.AND P0, PT, R10, UR17, PT ;  /* 0x000000110a007c0c */ /* 0x000fda000bf06270 */
[----:B------:R-:W-:Y:S05]  /*a0f0*/  @P0 BRA `(.L_x_2170) ;  /* 0x000000b000000947 */ /* 0x000fea0003800000 */
[----:B------:R-:W-:-:S13]  /*a100*/  ISETP.GE.AND P0, PT, R148, c[0x0][0x220], PT ;  /* 0x0000880094007a0c */ /* 0x000fda0003f06270 */
[----:B------:R1:W-:Y:S01]  /*a110*/  @P0 STS.128 [R212+0x2000], RZ ;  /* 0x002000ffd4000388 */ /* 0x0003e20000000c00 */
[----:B------:R-:W-:Y:S05]  /*a120*/  @P0 BRA `(.L_x_2170) ;  /* 0x0000008000000947 */ /* 0x000fea0003800000 */
[----:B-----5:R-:W-:Y:S02]  /*a130*/  IMAD.MOV.U32 R0, RZ, RZ, c[0x0][0x198] ;  /* 0x00006600ff007624 */ /* 0x020fe400078e00ff */
[----:B---3--:R-:W-:-:S03]  /*a140*/  IMAD.MOV.U32 R2, RZ, RZ, c[0x0][0x19c] ;  /* 0x00006700ff027624 */ /* 0x008fc600078e00ff */
[----:B-12---:R-:W-:-:S04]  /*a150*/  LEA R4, P0, R0, R210, 0x7 ;  /* 0x000000d200047211 */ /* 0x006fc800078038ff */
[----:B------:R-:W-:-:S05]  /*a160*/  LEA.HI.X R5, R0, R211, R2, 0x7, P0 ;  /* 0x000000d300057211 */ /* 0x000fca00000f3c02 */
[----:B------:R-:W-:Y:S01]  /*a170*/  @!PT LDS RZ, [RZ] ;  /* 0x00000000fffff984 */ /* 0x000fe20000000800 */
[----:B------:R-:W-:Y:S01]  /*a180*/  @!PT LDS RZ, [RZ] ;  /* 0x00000000fffff984 */ /* 0x000fe20000000800 */
[----:B------:R-:W-:Y:S01]  /*a190*/  @!PT LDS RZ, [RZ] ;  /* 0x00000000fffff984 */ /* 0x000fe20000000800 */
[----:B------:R1:W-:Y:S04]  /*a1a0*/  LDGSTS.E.BYPASS.LTC128B.128 [R212+0x2000], [R4.64] ;  /* 0x0200000004d47fae */ /* 0x0003e8000b901d46 */
.L_x_2170:
[----:B------:R-:W-:Y:S05]  /*a1b0*/  BSYNC B0 ;  /* 0x0000000000007941 */ /* 0x000fea0003800000 */
.L_x_2169:
[----:B-1----:R-:W-:Y:S01]  /*a1c0*/  IADD3 R7, R142, 0x60, RZ ;  /* 0x000000608e077810 */ /* 0x002fe20007ffe0ff */
[----:B------:R-:W-:Y:S03]  /*a1d0*/  BSSY B0, `(.L_x_2171) ;  /* 0x000000f000007945 */ /* 0x000fe60003800000 */
[----:B------:R-:W-:-:S13]  /*a1e0*/  ISETP.GE.AND P0, PT, R7, UR17, PT ;  /* 0x0000001107007c0c */ /* 0x000fda000bf06270 */
[----:B------:R-:W-:Y:S05]  /*a1f0*/  @P0 BRA `(.L_x_2172) ;  /* 0x000000c000000947 */ /* 0x000fea0003800000 */
[----:B------:R-:W-:-:S13]  /*a200*/  ISETP.GE.AND P0, PT, R148, c[0x0][0x220], PT ;  /* 0x0000880094007a0c */ /* 0x000fda0003f06270 */
[----:B------:R1:W-:Y:S01]  /*a210*/  @P0 STS.128 [R212+0x2800], RZ ;  /* 0x002800ffd4000388 */ /* 0x0003e20000000c00 */
[----:B------:R-:W-:Y:S05]  /*a220*/  @P0 BRA `(.L_x_2172) ;  /* 0x0000009000000947 */ /* 0x000fea0003800000 */
[----:B-----5:R-:W-:Y:S01]  /*a230*/  MOV R0, c[0x0][0x198] ;  /* 0x0000660000007a02 */ /* 0x020fe20000000f00 */
[----:B------:R-:W-:Y:S02]  /*a240*/  ULDC UR4, c[0x0][0x19c] ;  /* 0x0000670000047ab9 */ /* 0x000fe40000000800 */
[----:B------:R-:W-:Y:S02]  /*a250*/  UIMAD UR4, UR4, 0xc0, URZ ;  /* 0x000000c0040478a4 */ /* 0x000fe4000f8e023f */
[----:B---3--:R-:W-:-:S05]  /*a260*/  IMAD.WIDE.U32 R2, R0, 0xc0, R210 ;  /* 0x000000c000027825 */ /* 0x008fca00078e00d2 */
[----:B------:R-:W-:-:S05]  /*a270*/  IADD3 R3, R3, UR4, RZ ;  /* 0x0000000403037c10 */ /* 0x000fca000fffe0ff */
[----:B------:R-:W-:Y:S01]  /*a280*/  @!PT LDS RZ, [RZ] ;  /* 0x00000000fffff984 */ /* 0x000fe20000000800 */
[----:B------:R-:W-:Y:S01]  /*a290*/  @!PT LDS RZ, [RZ] ;  /* 0x00000000fffff984 */ /* 0x000fe20000000800 */
[----:B------:R-:W-:Y:S01]  /*a2a0*/  @!PT LDS RZ, [RZ] ;  /* 0x00000000fffff984 */ /* 0x000fe20000000800 */
[----:B------:R3:W-:Y:S02]  /*a2b0*/  LDGSTS.E.BYPASS.LTC128B.128 [R212+0x2800], [R2.64] ;  /* 0x0280000002d47fae */ /* 0x0007e4000b901d46 */
.L_x_2172:
[----:B------:R-:W-:Y:S05]  /*a2c0*/  BSYNC B0 ;  /* 0x0000000000007941 */ /* 0x000fea0003800000 */
.L_x_2171:
[----:B------:R-:W-:Y:S01]  /*a2d0*/  IADD3 R6, R142, 0x80, RZ ;  /* 0x000000808e067810 */ /* 0x000fe20007ffe0ff */
[----:B------:R-:W-:Y:S03]  /*a2e0*/  BSSY B0, `(.L_x_2173) ;  /* 0x000000e000007945 */ /* 0x000fe60003800000 */
[----:B------:R-:W-:-:S13]  /*a2f0*/  ISETP.GE.AND P0, PT, R6, UR17, PT ;  /* 0x0000001106007c0c */ /* 0x000fda000bf06270 */
[----:B------:R-:W-:Y:S05]  /*a300*/  @P0 BRA `(.L_x_2174) ;  /* 0x000000b000000947 */ /* 0x000fea0003800000 */
[----:B------:R-:W-:-:S13]  /*a310*/  ISETP.GE.AND P0, PT, R148, c[0x0][0x220], PT ;  /* 0x0000880094007a0c */ /* 0x000fda0003f06270 */
[----:B------:R1:W-:Y:S01]  /*a320*/  @P0 STS.128 [R212+0x3000], RZ ;  /* 0x003000ffd4000388 */ /* 0x0003e20000000c00 */
[----:B------:R-:W-:Y:S05]  /*a330*/  @P0 BRA `(.L_x_2174) ;  /* 0x0000008000000947 */ /* 0x000fea0003800000 */
[----:B---3--:R-:W-:Y:S02]  /*a340*/  IMAD.MOV.U32 R3, RZ, RZ, c[0x0][0x198] ;  /* 0x00006600ff037624 */ /* 0x008fe400078e00ff */
[----:B-----5:R-:W-:-:S03]  /*a350*/  IMAD.MOV.U32 R0, RZ, RZ, c[0x0][0x19c] ;  /* 0x00006700ff007624 */ /* 0x020fc600078e00ff */
[----:B------:R-:W-:-:S04]  /*a360*/  LEA R2, P0, R3, R210, 0x8 ;  /* 0x000000d203027211 */ /* 0x000fc800078040ff */
[----:B------:R-:W-:-:S05]  /*a370*/  LEA.HI.X R3, R3, R211, R0, 0x8, P0 ;  /* 0x000000d303037211 */ /* 0x000fca00000f4400 */
[----:B------:R-:W-:Y:S01]  /*a380*/  @!PT LDS RZ, [RZ] ;  /* 0x00000000fffff984 */ /* 0x000fe20000000800 */
[----:B------:R-:W-:Y:S01]  /*a390*/  @!PT LDS RZ, [RZ] ;  /* 0x00000000fffff984 */ /* 0x000fe20000000800 */
[----:B------:R-:W-:Y:S01]  /*a3a0*/  @!PT LDS RZ, [RZ] ;  /* 0x00000000fffff984 */ /* 0x000fe20000000800 */
[----:B------:R3:W-:Y:S04]  /*a3b0*/  LDGSTS.E.BYPASS.LTC128B.128 [R212+0x3000], [R2.64] ;  /* 0x0300000002d47fae */ /* 0x0007e8000b901d46 */
.L_x_2174:
[----:B------:R-:W-:Y:S05]  /*a3c0*/  BSYNC B0 ;  /* 0x0000000000007941 */ /* 0x000fea0003800000 */
.L_x_2173:
[----:B--2---:R-:W-:Y:S01]  /*a3d0*/  IADD3 R5, R142, 0xa0, RZ ;  /* 0x000000a08e057810 */ /* 0x004fe20007ffe0ff */
        /* <DEDUP_REMOVED lines=15> */
.L_x_2176:
[----:B------:R-:W-:Y:S05]  /*a4d0*/  BSYNC B0 ;  /* 0x0000000000007941 */ /* 0x000fea0003800000 */
.L_x_2175:
[----:B------:R-:W-:Y:S01]  /*a4e0*/  IADD3 R4, R142, 0xc0, RZ ;  /* 0x000000c08e047810 */ /* 0x000fe20007ffe0ff */
        /* <DEDUP_REMOVED lines=15> */
.L_x_2178:
[----:B------:R-:W-:Y:S05]  /*a5e0*/  BSYNC B0 ;  /* 0x0000000000007941 */ /* 0x000fea0003800000 */
.L_x_2177:
[----:B---3--:R-:W-:Y:S01]  /*a5f0*/  IADD3 R3, R142, 0xe0, RZ ;  /* 0x000000e08e037810 */ /* 0x008fe20007ffe0ff */
[----:B------:R-:W-:Y:S01]  /*a600*/  BSSY B0, `(.L_x_2179) ;  /* 0x0000013000007945 */ /* 0x000fe20003800000 */
[----:B-----5:R-:W-:Y:S02]  /*a610*/  SHF.R.S32.HI R0, RZ, 0x1f, R61 ;  /* 0x0000001fff007819 */ /* 0x020fe4000001143d */
        /* <DEDUP_REMOVED lines=17> */
.L_x_2180:
[----:B------:R-:W-:Y:S05]  /*a730*/  BSYNC B0 ;  /* 0x0000000000007941 */ /* 0x000fea0003800000 */
.L_x_2179:
        /* <DEDUP_REMOVED lines=14> */
[----:B------:R-:W5:Y:S04]  /*a820*/  LDG.E R11, [R12.64] ;  /* 0x000000060c0b7981 */ /* 0x000f68000c1e1900 */
[----:B------:R-:W-:Y:S01]  /*a830*/  BAR.SYNC.DEFER_BLOCKING 0x0 ;  /* 0x0000000000007b1d */ /* 0x000fe20000010000 */
[----:B------:R-:W-:Y:S01]  /*a840*/  ISETP.GE.AND P0, PT, R142, UR17, PT ;  /* 0x000000118e007c0c */ /* 0x000fe2000bf06270 */
[----:B------:R-:W-:Y:S01]  /*a850*/  IMAD.SHL.U32 R186, R61, 0x2, RZ ;  /* 0x000000023dba7824 */ /* 0x000fe200078e00ff */
[----:B------:R-:W-:-:S03]  /*a860*/  LEA R220, P1, R136, c[0x0][0x170], 0x1 ;  /* 0x00005c0088dc7a11 */ /* 0x000fc600078208ff */
[----:B------:R-:W5:Y:S01]  /*a870*/  MUFU.RCP R0, c[0x0][0x238] ;  /* 0x00008e0000007b08 */ /* 0x000f620000001000 */
[----:B------:R-:W-:Y:S01]  /*a880*/  BSSY B0, `(.L_x_2181) ;  /* 0x0000015000007945 */ /* 0x000fe20003800000 */
[----:B------:R-:W-:Y:S02]  /*a890*/  LOP3.LUT R186, R186, 0x6, RZ, 0xc0, !PT ;  /* 0x00000006baba7812 */ /* 0x000fe400078ec0ff */
[----:B------:R-:W-:-:S04]  /*a8a0*/  LEA.HI.X R221, R136, c[0x0][0x174], R139, 0x1, P1 ;  /* 0x00005d0088dd7a11 */ /* 0x000fc800008f0c8b */
[----:B------:R1:W-:Y:S04]  /*a8b0*/  @P0 STS [R212+0x5000], RZ ;  /* 0x005000ffd4000388 */ /* 0x0003e80000000800 */
[----:B------:R1:W-:Y:S04]  /*a8c0*/  @P0 STS [R212+0x5004], RZ ;  /* 0x005004ffd4000388 */ /* 0x0003e80000000800 */
[----:B------:R1:W-:Y:S01]  /*a8d0*/  @P0 STS.64 [R212+0x5008], RZ ;  /* 0x005008ffd4000388 */ /* 0x0003e20000000a00 */
[----:B-----5:R-:W-:Y:S01]  /*a8e0*/  FMUL.FTZ R0, R11, R0 ;  /* 0x000000000b007220 */ /* 0x020fe20000410000 */
[----:B------:R-:W-:-:S03]  /*a8f0*/  SHF.R.S32.HI R11, RZ, 0x1f, R2 ;  /* 0x0000001fff0b7819 */ /* 0x000fc60000011402 */
[----:B------:R1:W2:Y:S01]  /*a900*/  R2UR UR4, R0 ;  /* 0x00000000000473c2 */ /* 0x0002a200000e0000 */
[----:B------:R-:W-:-:S04]  /*a910*/  LEA.HI R2, R11, R2, RZ, 0x2 ;  /* 0x000000020b027211 */ /* 0x000fc800078f10ff */
[----:B------:R-:W-:Y:S01]  /*a920*/  SHF.R.S32.HI R2, RZ, 0x2, R2 ;  /* 0x00000002ff027819 */ /* 0x000fe20000011402 */
        /* <DEDUP_REMOVED lines=10> */
.L_x_2182:
[----:B------:R-:W-:Y:S05]  /*a9d0*/  BSYNC B0 ;  /* 0x0000000000007941 */ /* 0x000fea0003800000 */
.L_x_2181:
        /* <DEDUP_REMOVED lines=13> */
.L_x_2184:
[----:B------:R-:W-:Y:S05]  /*aab0*/  BSYNC B0 ;  /* 0x0000000000007941 */ /* 0x000fea0003800000 */
.L_x_2183:
        /* <DEDUP_REMOVED lines=15> */
.L_x_2186:
[----:B------:R-:W-:Y:S05]  /*abb0*/  BSYNC B0 ;  /* 0x0000000000007941 */ /* 0x000fea0003800000 */
.L_x_2185:
[----:B------:R-:W-:Y:S01]  /*abc0*/  ISETP.GE.AND P0, PT, R7, UR17, PT ;  /* 0x0000001107007c0c */ /* 0x000fe2000bf06270 */
        /* <DEDUP_REMOVED lines=15> */
.L_x_2188:
[----:B------:R-:W-:Y:S05]  /*acc0*/  BSYNC B0 ;  /* 0x0000000000007941 */ /* 0x000fea0003800000 */
.L_x_2187:
        /* <DEDUP_REMOVED lines=15> */
.L_x_2190:
[----:B------:R-:W-:Y:S05]  /*adc0*/  BSYNC B0 ;  /* 0x0000000000007941 */ /* 0x000fea0003800000 */
.L_x_2189:
        /* <DEDUP_REMOVED lines=16> */
.L_x_2192:
[----:B------:R-:W-:Y:S05]  /*aed0*/  BSYNC B0 ;  /* 0x0000000000007941 */ /* 0x000fea0003800000 */
.L_x_2191:
        /* <DEDUP_REMOVED lines=16> */
.L_x_2194:
[----:B------:R-:W-:Y:S05]  /*afe0*/  BSYNC B0 ;  /* 0x0000000000007941 */ /* 0x000fea0003800000 */
.L_x_2193:
        /* <DEDUP_REMOVED lines=16> */
.L_x_2196:
[----:B------:R-:W-:Y:S05]  /*b0f0*/  BSYNC B0 ;  /* 0x0000000000007941 */ /* 0x000fea0003800000 */
.L_x_2195:
[----:B-1----:R-:W-:Y:S01]  /*b100*/  LOP3.LUT R6, R67, 0xfffffff8, RZ, 0xc0, !PT ;  /* 0xfffffff843067812 */ /* 0x002fe200078ec0ff */
[----:B------:R-:W-:Y:S01]  /*b110*/  IMAD.SHL.U32 R13, R62, 0x40, RZ ;  /* 0x000000403e0d7824 */ /* 0x000fe200078e00ff */
[----:B------:R-:W-:Y:S01]  /*b120*/  SHF.R.S32.HI R11, RZ, 0x1f, R64 ;  /* 0x0000001fff0b7819 */ /* 0x000fe20000011440 */
[----:B------:R-:W0:Y:S01]  /*b130*/  LDGDEPBAR ;  /* 0x00000000000079af */ /* 0x000e220000000000 */
[----:B------:R-:W-:Y:S01]  /*b140*/  SHF.R.S32.HI R4, RZ, 0x4, R65 ;  /* 0x00000004ff047819 */ /* 0x000fe20000011441 */
[----:B------:R-:W-:Y:S01]  /*b150*/  IMAD.IADD R61, R61, 0x1, -R6 ;  /* 0x000000013d3d7824 */ /* 0x000fe200078e0a06 */
[----:B------:R-:W-:Y:S01]  /*b160*/  LEA.HI R11, R11, R64, RZ, 0x3 ;  /* 0x000000400b0b7211 */ /* 0x000fe200078f18ff */
[----:B------:R-:W-:Y:S01]  /*b170*/  UISETP.GE.AND UP0, UPT, UR10, 0x2, UPT ;  /* 0x000000020a00788c */ /* 0x000fe2000bf06270 */
        /* <DEDUP_REMOVED lines=29> */
[C---:B------:R-:W-:Y:S01]  /*b350*/  IADD3 R113, R116.reuse, 0x1, RZ ;  /* 0x0000000174717810 */ /* 0x040fe20007ffe0ff */
[----:B------:R-:W-:Y:S01]  /*b360*/  I2F R114, R116 ;  /* 0x0000007400727306 */ /* 0x000fe20000201400 */
[----:B------:R-:W-:Y:S01]  /*b370*/  IADD3 R107, R116, 0x10, RZ ;  /* 0x00000010746b7810 */ /* 0x000fe20007ffe0ff */
[----:B------:R-:W-:Y:S01]  /*b380*/  IMAD.U32 R166, R166, 0x20, R7 ;  /* 0x00000020a6a67824 */ /* 0x000fe200078e0007 */
[----:B------:R-:W-:Y:S01]  /*b390*/  LDSM.16.M88.4 R12, [R168] ;  /* 0x00000000a80c783b */ /* 0x000fe20000000200 */
[----:B------:R-:W-:Y:S01]  /*b3a0*/  IMAD R167, R9, 0x2, R168 ;  /* 0x0000000209a77824 */ /* 0x000fe200078e02a8 */
[----:B------:R-:W-:Y:S01]  /*b3b0*/  IADD3 R111, R116, 0x8, RZ ;  /* 0x00000008746f7810 */ /* 0x000fe20007ffe0ff */
[----:B------:R-:W-:Y:S01]  /*b3c0*/  IMAD.SHL.U32 R166, R166, 0x2, RZ ;  /* 0x00000002a6a67824 */ /* 0x000fe200078e00ff */
[C---:B------:R-:W-:Y:S01]  /*b3d0*/  IADD3 R109, R116.reuse, 0x9, RZ ;  /* 0x00000009746d7810 */ /* 0x040fe20007ffe0ff */
[----:B------:R-:W-:Y:S01]  /*b3e0*/  I2F R112, R113 ;  /* 0x0000007100707306 */ /* 0x000fe20000201400 */
[----:B------:R-:W-:Y:S01]  /*b3f0*/  LDSM.16.M88.4 R4, [R167] ;  /* 0x00000000a704783b */ /* 0x000fe20000000200 */
[----:B------:R-:W-:-:S02]  /*b400*/  IADD3 R105, R116, 0x11, RZ ;  /* 0x0000001174697810 */ /* 0x000fc40007ffe0ff */
[C---:B------:R-:W-:Y:S01]  /*b410*/  IADD3 R3, R166.reuse, 0x1000, RZ ;  /* 0x00001000a6037810 */ /* 0x040fe20007ffe0ff */
[----:B------:R-:W1:Y:S01]  /*b420*/  LDSM.16.M88.4 R20, [R166+0x1000] ;  /* 0x00100000a614783b */ /* 0x000e620000000200 */
[----:B------:R-:W-:Y:S02]  /*b430*/  IADD3 R165, R166, 0x1020, RZ ;  /* 0x00001020a6a57810 */ /* 0x000fe40007ffe0ff */
[----:B------:R-:W-:Y:S01]  /*b440*/  @P0 IADD3 R165, R3, -0x20, RZ ;  /* 0xffffffe003a50810 */ /* 0x000fe20007ffe0ff */
[----:B------:R-:W5:Y:S01]  /*b450*/  LDSM.16.M88.4 R32, [R166+0x1400] ;  /* 0x00140000a620783b */ /* 0x000f620000000200 */
[----:B------:R-:W-:Y:S01]  /*b460*/  LEA R3, R60, UR11, 0x4 ;  /* 0x0000000b3c037c11 */ /* 0x000fe2000f8e20ff */
[----:B------:R-:W-:Y:S01]  /*b470*/  I2F R76, R113 ;  /* 0x00000071004c7306 */ /* 0x000fe20000201400 */
[----:B------:R-:W-:Y:S01]  /*b480*/  LOP3.LUT R0, R0, 0xfffffffd, RZ, 0xc0, !PT ;  /* 0xfffffffd00007812 */ /* 0x000fe200078ec0ff */
[----:B------:R-:W3:Y:S01]  /*b490*/  LDSM.16.M88.4 R36, [R165] ;  /* 0x00000000a524783b */ /* 0x000ee20000000200 */
[----:B------:R-:W-:Y:S01]  /*b4a0*/  IADD3 R3, R3, 0x1, R2 ;  /* 0x0000000103037810 */ /* 0x000fe20007ffe002 */
[----:B------:R-:W-:Y:S01]  /*b4b0*/  IMAD.U32 R2, RZ, RZ, UR12 ;  /* 0x0000000cff027e24 */ /* 0x000fe2000f8e00ff */
[----:B------:R-:W-:Y:S01]  /*b4c0*/  IADD3 R77, R186, UR20, RZ ;  /* 0x00000014ba4d7c10 */ /* 0x000fe2000fffe0ff */
[----:B------:R-:W4:Y:S01]  /*b4d0*/  LDSM.16.M88.4 R40, [R165+0x400] ;  /* 0x00040000a528783b */ /* 0x000f220000000200 */
[----:B------:R-:W-:Y:S01]  /*b4e0*/  IADD3 R101, R116, 0x19, RZ ;  /* 0x0000001974657810 */ /* 0x000fe20007ffe0ff */
[----:B------:R-:W-:Y:S01]  /*b4f0*/  I2F R75, R111 ;  /* 0x0000006f004b7306 */ /* 0x000fe20000201400 */
[----:B------:R-:W-:Y:S01]  /*b500*/  IADD3 R3, R2, -UR8, R3 ;  /* 0x8000000802037c10 */ /* 0x000fe2000fffe003 */
[----:B----4-:R-:W4:Y:S01]  /*b510*/  LDSM.16.M88.4 R28, [R166+0x1800] ;  /* 0x00180000a61c783b */ /* 0x010f220000000200 */
[----:B------:R-:W-:-:S02]  /*b520*/  IADD3 R99, R116, 0x20, RZ ;  /* 0x0000002074637810 */ /* 0x000fc40007ffe0ff */
[----:B------:R-:W-:Y:S01]  /*b530*/  IADD3 R3, R3, c[0x0][0x2e8], RZ ;  /* 0x0000ba0003037a10 */ /* 0x000fe20007ffe0ff */
[----:B------:R-:W-:Y:S01]  /*b540*/  LDSM.16.M88.4 R44, [R165+0x2400] ;  /* 0x00240000a52c783b */ /* 0x000fe20000000200 */
[----:B------:R-:W-:Y:S01]  /*b550*/  IADD3 R103, R116, 0x18, RZ ;  /* 0x0000001874677810 */ /* 0x000fe20007ffe0ff */
[----:B------:R-:W-:Y:S01]  /*b560*/  I2F R108, R109 ;  /* 0x0000006d006c7306 */ /* 0x000fe20000201400 */
[C---:B------:R-:W-:Y:S02]  /*b570*/  IADD3 R2, R3.reuse, 0x8, RZ ;  /* 0x0000000803027810 */ /* 0x040fe40007ffe0ff */
[----:B------:R-:W-:Y:S02]  /*b580*/  IMNMX R3, R3, UR12, PT ;  /* 0x0000000c03037c17 */ /* 0x000fe4000b800200 */
[----:B------:R-:W-:Y:S02]  /*b590*/  IMNMX R2, R2, UR12, PT ;  /* 0x0000000c02027c17 */ /* 0x000fe4000b800200 */
[-C--:B------:R-:W-:Y:S01]  /*b5a0*/  ISETP.GE.AND P6, PT, R107, R3.reuse, PT ;  /* 0x000000036b00720c */ /* 0x080fe20003fc6270 */
[----:B------:R-:W-:Y:S01]  /*b5b0*/  I2F R74, R109 ;  /* 0x0000006d004a7306 */ /* 0x000fe20000201400 */
[----:B------:R-:W-:-:S02]  /*b5c0*/  ISETP.GE.AND P2, PT, R113, R3, PT ;  /* 0x000000037100720c */ /* 0x000fc40003f46270 */
[C---:B------:R-:W-:Y:S02]  /*b5d0*/  ISETP.GE.AND P1, PT, R111.reuse, R3, PT ;  /* 0x000000036f00720c */ /* 0x040fe40003f26270 */
[-C--:B------:R-:W-:Y:S02]  /*b5e0*/  ISETP.GE.AND P3, PT, R111, R2.reuse, PT ;  /* 0x000000026f00720c */ /* 0x080fe40003f66270 */
[C---:B------:R-:W-:Y:S01]  /*b5f0*/  IADD3 R95, R116.reuse, 0x28, RZ ;  /* 0x00000028745f7810 */ /* 0x040fe20007ffe0ff */
[----:B------:R-:W-:Y:S01]  /*b600*/  I2F R110, R111 ;  /* 0x0000006f006e7306 */ /* 0x000fe20000201400 */
[----:B------:R-:W-:Y:S01]  /*b610*/  ISETP.GE.AND P5, PT, R109, R2, PT ;  /* 0x000000026d00720c */ /* 0x000fe20003fa6270 */
[----:B-1----:R-:W-:Y:S01]  /*b620*/  HMMA.16816.F32.BF16 R16, R12, R20, RZ ;  /* 0x000000140c10723c */ /* 0x002fe200000418ff */
[----:B------:R-:W-:Y:S02]  /*b630*/  IADD3 R97, R116, 0x21, RZ ;  /* 0x0000002174617810 */ /* 0x000fe40007ffe0ff */
[----:B------:R-:W-:-:S02]  /*b640*/  @P6 LOP3.LUT R0, R0, 0x2, RZ, 0xfc, !PT ;  /* 0x0000000200006812 */ /* 0x000fc400078efcff */
[-C--:B------:R-:W-:Y:S01]  /*b650*/  ISETP.GE.AND P4, PT, R109, R3.reuse, PT ;  /* 0x000000036d00720c */ /* 0x080fe20003f86270 */
[----:B------:R-:W-:Y:S01]  /*b660*/  I2F R73, R107 ;  /* 0x0000006b00497306 */ /* 0x000fe20000201400 */
[----:B------:R-:W-:Y:S01]  /*b670*/  LOP3.LUT R0, R0, 0xfffffffe, RZ, 0xc0, !PT ;  /* 0xfffffffe00007812 */ /* 0x000fe200078ec0ff */
[C---:B------:R-:W-:Y:S01]  /*b680*/  HMMA.16816.F32.BF16 R20, R12.reuse, R22, RZ ;  /* 0x000000160c14723c */ /* 0x040fe200000418ff */
[C---:B------:R-:W-:Y:S02]  /*b690*/  IADD3 R93, R116.reuse, 0x29, RZ ;  /* 0x00000029745d7810 */ /* 0x040fe40007ffe0ff */
[----:B------:R-:W-:Y:S02]  /*b6a0*/  ISETP.GE.AND P0, PT, R113, R2, PT ;  /* 0x000000027100720c */ /* 0x000fe40003f06270 */
[C---:B------:R-:W-:Y:S01]  /*b6b0*/  IADD3 R91, R116.reuse, 0x30, RZ ;  /* 0x00000030745b7810 */ /* 0x040fe20007ffe0ff */
[----:B------:R-:W-:Y:S01]  /*b6c0*/  I2F R106, R107 ;  /* 0x0000006b006a7306 */ /* 0x000fe20000201400 */
[----:B------:R-:W-:Y:S01]  /*b6d0*/  ISETP.GE.AND P6, PT, R105, R3, PT ;  /* 0x000000036900720c */ /* 0x000fe20003fc6270 */
[----:B-----5:R-:W-:Y:S01]  /*b6e0*/  HMMA.16816.F32.BF16 R24, R12, R32, RZ ;  /* 0x000000200c18723c */ /* 0x020fe200000418ff */
[----:B------:R-:W-:-:S02]  /*b6f0*/  IADD3 R85, R116, 0x39, RZ ;  /* 0x0000003974557810 */ /* 0x000fc40007ffe0ff */
[C---:B------:R-:W-:Y:S02]  /*b700*/  IADD3 R83, R116.reuse, 0x40, RZ ;  /* 0x0000004074537810 */ /* 0x040fe40007ffe0ff */
[C---:B------:R-:W-:Y:S01]  /*b710*/  IADD3 R87, R116.reuse, 0x38, RZ ;  /* 0x0000003874577810 */ /* 0x040fe20007ffe0ff */
[----:B------:R-:W-:Y:S01]  /*b720*/  I2F R104, R105 ;  /* 0x0000006900687306 */ /* 0x000fe20000201400 */
[C---:B------:R-:W-:Y:S01]  /*b730*/  IADD3 R89, R116.reuse, 0x31, RZ ;  /* 0x0000003174597810 */ /* 0x040fe20007ffe0ff */
[C---:B---3--:R-:W-:Y:S01]  /*b740*/  HMMA.16816.F32.BF16 R16, R4.reuse, R36, R16 ;  /* 0x000000240410723c */ /* 0x048fe20000041810 */
[C---:B------:R-:W-:Y:S02]  /*b750*/  IADD3 R115, R116.reuse, 0x49, RZ ;  /* 0x0000004974737810 */ /* 0x040fe40007ffe0ff */
[C---:B------:R-:W-:Y:S02]  /*b760*/  IADD3 R81, R116.reuse, 0x41, RZ ;  /* 0x0000004174517810 */ /* 0x040fe40007ffe0ff */
[C---:B------:R-:W-:Y:S01]  /*b770*/  IADD3 R65, R116.reuse, 0x50, RZ ;  /* 0x0000005074417810 */ /* 0x040fe20007ffe0ff */
[----:B------:R-:W-:Y:S01]  /*b780*/  I2F R70, R101 ;  /* 0x0000006500467306 */ /* 0x000fe20000201400 */
[C---:B------:R-:W-:Y:S01]  /*b790*/  IADD3 R118, R116.reuse, 0x51, RZ ;  /* 0x0000005174767810 */ /* 0x040fe20007ffe0ff */
[----:B------:R-:W-:Y:S01]  /*b7a0*/  HMMA.16816.F32.BF16 R20, R4, R38, R20 ;  /* 0x000000260414723c */ /* 0x000fe20000041814 */
[----:B------:R-:W1:Y:S01]  /*b7b0*/  LDSM.16.M88.4 R36, [R165+0x800] ;  /* 0x00080000a524783b */ /* 0x000e620000000200 */
[----:B------:R-:W-:-:S02]  /*b7c0*/  IADD3 R126, R116, 0x59, RZ ;  /* 0x00000059747e7810 */ /* 0x000fc40007ffe0ff */
[C---:B------:R-:W-:Y:S02]  /*b7d0*/  IADD3 R144, R116.reuse, 0x61, RZ ;  /* 0x0000006174907810 */ /* 0x040fe40007ffe0ff */
[----:B------:R-:W-:Y:S01]  /*b7e0*/  I2F R69, R99 ;  /* 0x0000006300457306 */ /* 0x000fe20000201400 */
[C---:B------:R-:W-:Y:S01]  /*b7f0*/  IADD3 R124, R116.reuse, 0x60, RZ ;  /* 0x00000060747c7810 */ /* 0x040fe20007ffe0ff */
[----:B------:R-:W-:Y:S01]  /*b800*/  HMMA.16816.F32.BF16 R32, R12, R34, RZ ;  /* 0x000000220c20723c */ /* 0x000fe200000418ff */
[C---:B------:R-:W-:Y:S02]  /*b810*/  IADD3 R132, R116.reuse, 0x69, RZ ;  /* 0x0000006974847810 */ /* 0x040fe40007ffe0ff */
[C---:B------:R-:W-:Y:S02]  /*b820*/  IADD3 R153, R116.reuse, 0x71, RZ ;  /* 0x0000007174997810 */ /* 0x040fe40007ffe0ff */
[C---:B------:R-:W-:Y:S01]  /*b830*/  IADD3 R151, R116.reuse, 0x78, RZ ;  /* 0x0000007874977810 */ /* 0x040fe20007ffe0ff */
[----:B------:R-:W-:Y:S01]  /*b840*/  I2F R102, R103 ;  /* 0x0000006700667306 */ /* 0x000fe20000201400 */
[----:B------:R-:W-:Y:S01]  /*b850*/  IADD3 R234, R116, 0x80, RZ ;  /* 0x0000008074ea7810 */ /* 0x000fe20007ffe0ff */
[----:B------:R-:W-:Y:S01]  /*b860*/  FMUL.FTZ R16, R16, c[0x0][0x2ec] ;  /* 0x0000bb0010107a20 */ /* 0x000fe20000410000 */
[----:B------:R-:W-:Y:S01]  /*b870*/  HMMA.16816.F32.BF16 R24, R4, R40, R24 ;  /* 0x000000280418723c */ /* 0x000fe20000041818 */
[----:B------:R-:W-:Y:S01]  /*b880*/  FMUL.FTZ R17, R17, c[0x0][0x2ec] ;  /* 0x0000bb0011117a20 */ /* 0x000fe20000410000 */
[----:B------:R-:W-:Y:S01]  /*b890*/  IADD3 R79, R116, 0x48, RZ ;  /* 0x00000048744f7810 */ /* 0x000fe20007ffe0ff */
[----:B------:R-:W-:Y:S01]  /*b8a0*/  FMUL.FTZ R18, R18, c[0x0][0x2ec] ;  /* 0x0000bb0012127a20 */ /* 0x000fe20000410000 */
[C---:B------:R-:W-:Y:S01]  /*b8b0*/  IADD3 R128, R116.reuse, 0x58, RZ ;  /* 0x0000005874807810 */ /* 0x040fe20007ffe0ff */
[----:B------:R-:W3:Y:S01]  /*b8c0*/  MUFU.TANH R157, R16 ;  /* 0x00000010009d7308 */ /* 0x000ee20000002400 */
[----:B------:R-:W-:Y:S01]  /*b8d0*/  FMUL.FTZ R161, R19, c[0x0][0x2ec] ;  /* 0x0000bb0013a17a20 */ /* 0x000fe20000410000 */
[----:B------:R-:W-:Y:S01]  /*b8e0*/  IADD3 R134, R116, 0x68, RZ ;  /* 0x0000006874867810 */ /* 0x000fe20007ffe0ff */
[----:B------:R-:W-:Y:S01]  /*b8f0*/  FMUL.FTZ R163, R20, c[0x0][0x2ec] ;  /* 0x0000bb0014a37a20 */ /* 0x000fe20000410000 */
[----:B------:R-:W-:Y:S01]  /*b900*/  IADD3 R155, R116, 0x79, RZ ;  /* 0x00000079749b7810 */ /* 0x000fe20007ffe0ff */
[----:B------:R-:W-:-:S02]  /*b910*/  FMUL.FTZ R169, R21, c[0x0][0x2ec] ;  /* 0x0000bb0015a97a20 */ /* 0x000fc40000410000 */
[----:B------:R-:W-:Y:S01]  /*b920*/  FMUL.FTZ R156, R22, c[0x0][0x2ec] ;  /* 0x0000bb00169c7a20 */ /* 0x000fe20000410000 */
[----:B------:R-:W5:Y:S01]  /*b930*/  MUFU.TANH R159, R17 ;  /* 0x00000011009f7308 */ /* 0x000f620000002400 */
[----:B------:R-:W-:Y:S01]  /*b940*/  FMUL.FTZ R171, R23, c[0x0][0x2ec] ;  /* 0x0000bb0017ab7a20 */ /* 0x000fe20000410000 */
[----:B------:R-:W-:Y:S01]  /*b950*/  HMMA.16816.F32.BF16 R32, R4, R42, R32 ;  /* 0x0000002a0420723c */ /* 0x000fe20000041820 */
[----:B------:R-:W2:Y:S04]  /*b960*/  LDSM.16.M88.4 R20, [R166+0x1c00] ;  /* 0x001c0000a614783b */ /* 0x000ea80000000200 */
[----:B------:R-:W1:Y:S01]  /*b970*/  LDSM.16.M88.4 R40, [R165+0xc00] ;  /* 0x000c0000a528783b */ /* 0x000e620000000200 */
[----:B------:R4:W-:Y:S01]  /*b980*/  MUFU.TANH R61, R18 ;  /* 0x00000012003d7308 */ /* 0x0009e20000002400 */
[----:B--23--:R-:W-:Y:S01]  /*b990*/  FFMA.FTZ R114, R114, UR4, R157 ;  /* 0x0000000472727c23 */ /* 0x00cfe2000801009d */
[----:B------:R-:W-:Y:S01]  /*b9a0*/  IADD3 R157, R165, 0x2000, RZ ;  /* 0x00002000a59d7810 */ /* 0x000fe20007ffe0ff */
[----:B------:R-:W-:-:S02]  /*b9b0*/  FMUL.FTZ R24, R24, c[0x0][0x2ec] ;  /* 0x0000bb0018187a20 */ /* 0x000fc40000410000 */
[----:B------:R-:W-:Y:S02]  /*b9c0*/  FMUL.FTZ R25, R25, c[0x0][0x2ec] ;  /* 0x0000bb0019197a20 */ /* 0x000fe40000410000 */
[----:B------:R-:W-:Y:S01]  /*b9d0*/  FMUL.FTZ R26, R26, c[0x0][0x2ec] ;  /* 0x0000bb001a1a7a20 */ /* 0x000fe20000410000 */
[----:B------:R-:W2:Y:S01]  /*b9e0*/  MUFU.TANH R173, R24 ;  /* 0x0000001800ad7308 */ /* 0x000ea20000002400 */
[----:B------:R-:W-:Y:S02]  /*b9f0*/  FMUL.FTZ R177, R27, c[0x0][0x2ec] ;  /* 0x0000bb001bb17a20 */ /* 0x000fe40000410000 */
[----:B-----5:R-:W-:Y:S01]  /*ba00*/  FFMA.FTZ R60, R112, UR4, R159 ;  /* 0x00000004703c7c23 */ /* 0x020fe2000801009f */
[C---:B----4-:R-:W-:Y:S04]  /*ba10*/  HMMA.16816.F32.BF16 R16, R12.reuse, R28, RZ ;  /* 0x0000001c0c10723c */ /* 0x050fe800000418ff */
[----:B------:R-:W3:Y:S02]  /*ba20*/  MUFU.TANH R175, R25 ;  /* 0x0000001900af7308 */ /* 0x000ee40000002400 */
[----:B------:R-:W-:Y:S01]  /*ba30*/  FMUL.FTZ R179, R32, c[0x0][0x2ec] ;  /* 0x0000bb0020b37a20 */ /* 0x000fe20000410000 */
[----:B------:R-:W-:Y:S01]  /*ba40*/  FSEL R60, R60, -INF , !P2 ;  /* 0xff8000003c3c7808 */ /* 0x000fe20005000000 */
[----:B------:R-:W-:Y:S01]  /*ba50*/  FMUL.FTZ R181, R33, c[0x0][0x2ec] ;  /* 0x0000bb0021b57a20 */ /* 0x000fe20000410000 */
[----:B------:R-:W-:Y:S01]  /*ba60*/  ISETP.GE.AND P2, PT, R107, R2, PT ;  /* 0x000000026b00720c */ /* 0x000fe20003f46270 */
[----:B------:R-:W-:Y:S01]  /*ba70*/  FMUL.FTZ R160, R34, c[0x0][0x2ec] ;  /* 0x0000bb0022a07a20 */ /* 0x000fe20000410000 */
[----:B------:R-:W-:Y:S01]  /*ba80*/  HMMA.16816.F32.BF16 R28, R12, R30, RZ ;  /* 0x0000001e0c1c723c */ /* 0x000fe200000418ff */
[----:B------:R-:W-:Y:S01]  /*ba90*/  FMUL.FTZ R183, R35, c[0x0][0x2ec] ;  /* 0x0000bb0023b77a20 */ /* 0x000fe20000410000 */
[----:B------:R-:W4:Y:S01]  /*baa0*/  MUFU.TANH R158, R26 ;  /* 0x0000001a009e7308 */ /* 0x000f220000002400 */
[----:B------:R-:W5:Y:S01]  /*bab0*/  LDSM.16.M88.4 R32, [R166+0x2000] ;  /* 0x00200000a620783b */ /* 0x000f620000000200 */
[----:B--2---:R-:W-:-:S02]  /*bac0*/  FFMA.FTZ R173, R106, UR4, R173 ;  /* 0x000000046aad7c23 */ /* 0x004fc400080100ad */
[----:B---3--:R-:W-:-:S04]  /*bad0*/  FFMA.FTZ R175, R104, UR4, R175 ;  /* 0x0000000468af7c23 */ /* 0x008fc800080100af */
[----:B------:R-:W2:Y:S01]  /*bae0*/  MUFU.TANH R161, R161 ;  /* 0x000000a100a17308 */ /* 0x000ea20000002400 */
[----:B------:R-:W-:Y:S02]  /*baf0*/  @P2 LOP3.LUT R0, R0, 0x1, RZ, 0xfc, !PT ;  /* 0x0000000100002812 */ /* 0x000fe400078efcff */
[----:B------:R-:W-:Y:S01]  /*bb00*/  ISETP.GE.AND P2, PT, R103, R2, PT ;  /* 0x000000026700720c */ /* 0x000fe20003f46270 */
[----:B-1----:R-:W-:Y:S04]  /*bb10*/  HMMA.16816.F32.BF16 R16, R4, R36, R16 ;  /* 0x000000240410723c */ /* 0x002fe80000041810 */
[----:B------:R-:W1:Y:S01]  /*bb20*/  MUFU.TANH R169, R169 ;  /* 0x000000a900a97308 */ /* 0x000e620000002400 */
[----:B----4-:R-:W-:-:S03]  /*bb30*/  FFMA.FTZ R73, R73, UR4, R158 ;  /* 0x0000000449497c23 */ /* 0x010fc6000801009e */
[----:B------:R-:W-:Y:S04]  /*bb40*/  HMMA.16816.F32.BF16 R24, R12, R20, RZ ;  /* 0x000000140c18723c */ /* 0x000fe800000418ff */
[----:B------:R-:W3:Y:S01]  /*bb50*/  MUFU.TANH R156, R156 ;  /* 0x0000009c009c7308 */ /* 0x000ee20000002400 */
[----:B--2---:R-:W-:-:S03]  /*bb60*/  FFMA.FTZ R76, R76, UR4, R161 ;  /* 0x000000044c4c7c23 */ /* 0x004fc600080100a1 */
[----:B------:R-:W-:Y:S01]  /*bb70*/  HMMA.16816.F32.BF16 R28, R4, R38, R28 ;  /* 0x00000026041c723c */ /* 0x000fe2000004181c */
[----:B------:R-:W2:Y:S03]  /*bb80*/  LDSM.16.M88.4 R36, [R165+0x1000] ;  /* 0x00100000a524783b */ /* 0x000ea60000000200 */
[----:B------:R-:W4:Y:S01]  /*bb90*/  MUFU.TANH R171, R171 ;  /* 0x000000ab00ab7308 */ /* 0x000f220000002400 */
[----:B-1----:R-:W-:Y:S01]  /*bba0*/  FFMA.FTZ R169, R108, UR4, R169 ;  /* 0x000000046ca97c23 */ /* 0x002fe200080100a9 */
[----:B------:R-:W-:Y:S02]  /*bbb0*/  FSEL R76, R76, -INF , !P0 ;  /* 0xff8000004c4c7808 */ /* 0x000fe40004000000 */
[----:B------:R-:W-:Y:S01]  /*bbc0*/  ISETP.GE.AND P0, PT, R105, R2, PT ;  /* 0x000000026900720c */ /* 0x000fe20003f06270 */
[----:B------:R-:W-:Y:S01]  /*bbd0*/  FMUL.FTZ R185, R16, c[0x0][0x2ec] ;  /* 0x0000bb0010b97a20 */ /* 0x000fe20000410000 */
[----:B------:R-:W-:Y:S01]  /*bbe0*/  FSEL R214, R169, -INF , !P4 ;  /* 0xff800000a9d67808 */ /* 0x000fe20006000000 */
[----:B------:R-:W-:Y:S01]  /*bbf0*/  FMUL.FTZ R187, R17, c[0x0][0x2ec] ;  /* 0x0000bb0011bb7a20 */ /* 0x000fe20000410000 */
[----:B------:R-:W1:Y:S01]  /*bc00*/  MUFU.TANH R163, R163 ;  /* 0x000000a300a37308 */ /* 0x000e620000002400 */
[----:B------:R-:W-:Y:S01]  /*bc10*/  FMUL.FTZ R162, R18, c[0x0][0x2ec] ;  /* 0x0000bb0012a27a20 */ /* 0x000fe20000410000 */
[----:B------:R-:W-:Y:S01]  /*bc20*/  LOP3.LUT P4, RZ, R0, 0x2, RZ, 0xc0, !PT ;  /* 0x0000000200ff7812 */ /* 0x000fe2000788c0ff */
[----:B------:R-:W-:-:S02]  /*bc30*/  FMUL.FTZ R189, R19, c[0x0][0x2ec] ;  /* 0x0000bb0013bd7a20 */ /* 0x000fc40000410000 */
[----:B------:R-:W-:Y:S01]  /*bc40*/  HMMA.16816.F32.BF16 R16, R12, R22, RZ ;  /* 0x000000160c10723c */ /* 0x000fe200000418ff */
[----:B---3--:R-:W-:Y:S01]  /*bc50*/  FFMA.FTZ R75, R75, UR4, R156 ;  /* 0x000000044b4b7c23 */ /* 0x008fe2000801009c */
[----:B------:R-:W-:Y:S01]  /*bc60*/  FSEL R104, R173, -INF , !P4 ;  /* 0xff800000ad687808 */ /* 0x000fe20006000000 */
[----:B------:R-:W3:Y:S01]  /*bc70*/  MUFU.TANH R183, R183 ;  /* 0x000000b700b77308 */ /* 0x000ee20000002400 */
[----:B----4-:R-:W-:Y:S01]  /*bc80*/  FFMA.FTZ R74, R74, UR4, R171 ;  /* 0x000000044a4a7c23 */ /* 0x010fe200080100ab */
[----:B------:R-:W-:Y:S02]  /*bc90*/  ISETP.GE.AND P4, PT, R101, R2, PT ;  /* 0x000000026500720c */ /* 0x000fe40003f86270 */
[----:B------:R-:W-:Y:S01]  /*bca0*/  FSEL R109, R75, -INF , !P3 ;  /* 0xff8000004b6d7808 */ /* 0x000fe20005800000 */
[----:B------:R-:W-:Y:S01]  /*bcb0*/  HMMA.16816.F32.BF16 R24, R4, R40, R24 ;  /* 0x000000280418723c */ /* 0x000fe20000041818 */
[----:B------:R-:W-:Y:S01]  /*bcc0*/  FMUL.FTZ R191, R28, c[0x0][0x2ec] ;  /* 0x0000bb001cbf7a20 */ /* 0x000fe20000410000 */
[----:B------:R-:W-:Y:S01]  /*bcd0*/  FSEL R113, R74, -INF , !P5 ;  /* 0xff8000004a717808 */ /* 0x000fe20006800000 */
[----:B------:R-:W-:Y:S01]  /*bce0*/  FMUL.FTZ R193, R29, c[0x0][0x2ec] ;  /* 0x0000bb001dc17a20 */ /* 0x000fe20000410000 */
[----:B------:R-:W4:Y:S01]  /*bcf0*/  MUFU.TANH R162, R162 ;  /* 0x000000a200a27308 */ /* 0x000f220000002400 */
[----:B------:R-:W-:Y:S01]  /*bd00*/  FMUL.FTZ R164, R30, c[0x0][0x2ec] ;  /* 0x0000bb001ea47a20 */ /* 0x000fe20000410000 */
[----:B------:R-:W-:Y:S01]  /*bd10*/  LOP3.LUT P5, RZ, R0, 0x1, RZ, 0xc0, !PT ;  /* 0x0000000100ff7812 */ /* 0x000fe200078ac0ff */
[----:B------:R-:W-:Y:S01]  /*bd20*/  FMUL.FTZ R195, R31, c[0x0][0x2ec] ;  /* 0x0000bb001fc37a20 */ /* 0x000fe20000410000 */
[----:B-----5:R-:W-:Y:S01]  /*bd30*/  HMMA.16816.F32.BF16 R20, R12, R32, RZ ;  /* 0x000000200c14723c */ /* 0x020fe200000418ff */
[----:B------:R-:W5:Y:S01]  /*bd40*/  LDSM.16.M88.4 R28, [R166+0x2400] ;  /* 0x00240000a61c783b */ /* 0x000f620000000200 */
[----:B------:R-:W-:Y:S01]  /*bd50*/  FSEL R171, R73, -INF , !P5 ;  /* 0xff80000049ab7808 */ /* 0x000fe20006800000 */
[----:B-1----:R-:W-:Y:S01]  /*bd60*/  FFMA.FTZ R110, R110, UR4, R163 ;  /* 0x000000046e6e7c23 */ /* 0x002fe200080100a3 */
[----:B------:R-:W-:Y:S01]  /*bd70*/  I2F R71, R103 ;  /* 0x0000006700477306 */ /* 0x000fe20000201400 */
[----:B------:R-:W-:Y:S01]  /*bd80*/  ISETP.GE.AND P5, PT, R99, R3, PT ;  /* 0x000000036300720c */ /* 0x000fe20003fa6270 */
[----:B---3--:R-:W-:Y:S01]  /*bd90*/  FFMA.FTZ R70, R70, UR4, R183 ;  /* 0x0000000446467c23 */ /* 0x008fe200080100b7 */
[----:B------:R-:W-:Y:S01]  /*bda0*/  FSEL R74, R175, -INF , !P6 ;  /* 0xff800000af4a7808 */ /* 0x000fe20007000000 */
[----:B------:R-:W-:Y:S01]  /*bdb0*/  HMMA.16816.F32.BF16 R16, R4, R42, R16 ;  /* 0x0000002a0410723c */ /* 0x000fe20000041810 */
[----:B------:R-:W1:Y:S01]  /*bdc0*/  LDSM.16.M88.4 R40, [R165+0x1400] ;  /* 0x00140000a528783b */ /* 0x000e620000000200 */
[----:B------:R-:W-:-:S02]  /*bdd0*/  FSEL R112, R110, -INF , !P1 ;  /* 0xff8000006e707808 */ /* 0x000fc40004800000 */
[----:B------:R-:W3:Y:S01]  /*bde0*/  MUFU.TANH R179, R179 ;  /* 0x000000b300b37308 */ /* 0x000ee20000002400 */
[----:B----4-:R-:W-:Y:S01]  /*bdf0*/  FFMA.FTZ R69, R69, UR4, R162 ;  /* 0x0000000445457c23 */ /* 0x010fe200080100a2 */
[----:B------:R-:W-:Y:S02]  /*be00*/  ISETP.GE.AND P6, PT, R99, R2, PT ;  /* 0x000000026300720c */ /* 0x000fe40003fc6270 */
[----:B------:R-:W-:Y:S01]  /*be10*/  FMUL.FTZ R197, R24, c[0x0][0x2ec] ;  /* 0x0000bb0018c57a20 */ /* 0x000fe20000410000 */
[-C--:B------:R-:W-:Y:S01]  /*be20*/  ISETP.GE.AND P1, PT, R103, R3.reuse, PT ;  /* 0x000000036700720c */ /* 0x080fe20003f26270 */
[----:B------:R-:W-:Y:S01]  /*be30*/  FMUL.FTZ R199, R25, c[0x0][0x2ec] ;  /* 0x0000bb0019c77a20 */ /* 0x000fe20000410000 */
[----:B------:R-:W-:Y:S01]  /*be40*/  FSEL R169, R70, -INF , !P4 ;  /* 0xff80000046a97808 */ /* 0x000fe20006000000 */
[----:B------:R-:W-:Y:S01]  /*be50*/  FMUL.FTZ R201, R26, c[0x0][0x2ec] ;  /* 0x0000bb001ac97a20 */ /* 0x000fe20000410000 */
[----:B------:R-:W4:Y:S01]  /*be60*/  MUFU.TANH R160, R160 ;  /* 0x000000a000a07308 */ /* 0x000f220000002400 */
[----:B------:R-:W-:Y:S01]  /*be70*/  FMUL.FTZ R170, R27, c[0x0][0x2ec] ;  /* 0x0000bb001baa7a20 */ /* 0x000fe20000410000 */
[----:B------:R-:W-:Y:S01]  /*be80*/  ISETP.GE.AND P3, PT, R101, R3, PT ;  /* 0x000000036500720c */ /* 0x000fe20003f66270 */
[----:B------:R-:W-:Y:S01]  /*be90*/  HMMA.16816.F32.BF16 R24, R12, R34, RZ ;  /* 0x000000220c18723c */ /* 0x000fe200000418ff */
[----:B------:R-:W-:-:S02]  /*bea0*/  FSEL R107, R69, -INF , !P6 ;  /* 0xff800000456b7808 */ /* 0x000fc40007000000 */
[----:B------:R-:W-:Y:S01]  /*beb0*/  ISETP.GE.AND P6, PT, R91, R3, PT ;  /* 0x000000035b00720c */ /* 0x000fe20003fc6270 */
[----:B---3--:R-:W-:Y:S01]  /*bec0*/  FFMA.FTZ R102, R102, UR4, R179 ;  /* 0x0000000466667c23 */ /* 0x008fe200080100b3 */
[----:B------:R-:W-:Y:S01]  /*bed0*/  I2F R98, R99 ;  /* 0x0000006300627306 */ /* 0x000fe20000201400 */
[----:B------:R-:W-:Y:S02]  /*bee0*/  LOP3.LUT R0, R0, 0xfffffffd, RZ, 0xc0, !PT ;  /* 0xfffffffd00007812 */ /* 0x000fe400078ec0ff */
[----:B--2---:R-:W-:Y:S01]  /*bef0*/  HMMA.16816.F32.BF16 R20, R4, R36, R20 ;  /* 0x000000240414723c */ /* 0x004fe20000041814 */
[----:B------:R-:W-:Y:S02]  /*bf00*/  FMUL.FTZ R203, R16, c[0x0][0x2ec] ;  /* 0x0000bb0010cb7a20 */ /* 0x000fe40000410000 */
[----:B------:R-:W-:Y:S02]  /*bf10*/  FMUL.FTZ R205, R17, c[0x0][0x2ec] ;  /* 0x0000bb0011cd7a20 */ /* 0x000fe40000410000 */
[----:B------:R-:W-:Y:S01]  /*bf20*/  FMUL.FTZ R207, R18, c[0x0][0x2ec] ;  /* 0x0000bb0012cf7a20 */ /* 0x000fe20000410000 */
[----:B------:R-:W2:Y:S01]  /*bf30*/  MUFU.TANH R185, R185 ;  /* 0x000000b900b97308 */ /* 0x000ea20000002400 */
[----:B------:R-:W-:-:S02]  /*bf40*/  FMUL.FTZ R176, R19, c[0x0][0x2ec] ;  /* 0x0000bb0013b07a20 */ /* 0x000fc40000410000 */
[----:B------:R-:W3:Y:S01]  /*bf50*/  LDSM.16.M88.4 R16, [R166+0x2800] ;  /* 0x00280000a610783b */ /* 0x000ee20000000200 */
[----:B-----5:R-:W-:Y:S01]  /*bf60*/  HMMA.16816.F32.BF16 R32, R12, R28, RZ ;  /* 0x0000001c0c20723c */ /* 0x020fe200000418ff */
[----:B----4-:R-:W-:-:S03]  /*bf70*/  FFMA.FTZ R71, R71, UR4, R160 ;  /* 0x0000000447477c23 */ /* 0x010fc600080100a0 */
[----:B------:R4:W-:Y:S04]  /*bf80*/  I2F R100, R101 ;  /* 0x0000006500647306 */ /* 0x0009e80000201400 */
[----:B------:R-:W-:Y:S01]  /*bf90*/  HMMA.16816.F32.BF16 R24, R4, R38, R24 ;  /* 0x000000260418723c */ /* 0x000fe20000041818 */
[----:B------:R-:W5:Y:S03]  /*bfa0*/  LDSM.16.M88.4 R36, [R165+0x1800] ;  /* 0x00180000a524783b */ /* 0x000f660000000200 */
[----:B------:R-:W-:Y:S01]  /*bfb0*/  MUFU.TANH R181, R181 ;  /* 0x000000b500b57308 */ /* 0x000fe20000002400 */
[----:B--2---:R-:W-:Y:S02]  /*bfc0*/  FFMA.FTZ R98, R98, UR4, R185 ;  /* 0x0000000462627c23 */ /* 0x004fe400080100b9 */
[----:B------:R-:W-:-:S02]  /*bfd0*/  FMUL.FTZ R213, R20, c[0x0][0x2ec] ;  /* 0x0000bb0014d57a20 */ /* 0x000fc40000410000 */
[----:B------:R-:W-:Y:S02]  /*bfe0*/  FMUL.FTZ R215, R21, c[0x0][0x2ec] ;  /* 0x0000bb0015d77a20 */ /* 0x000fe40000410000 */
[----:B------:R-:W-:Y:S01]  /*bff0*/  FMUL.FTZ R217, R22, c[0x0][0x2ec] ;  /* 0x0000bb0016d97a20 */ /* 0x000fe20000410000 */
[----:B------:R-:W-:Y:S01]  /*c000*/  I2F R94, R95 ;  /* 0x0000005f005e7306 */ /* 0x000fe20000201400 */
[----:B------:R-:W-:Y:S01]  /*c010*/  FMUL.FTZ R182, R23, c[0x0][0x2ec] ;  /* 0x0000bb0017b67a20 */ /* 0x000fe20000410000 */
[----:B----4-:R-:W-:Y:S01]  /*c020*/  FSEL R101, R71, -INF , !P2 ;  /* 0xff80000047657808 */ /* 0x010fe20005000000 */
[----:B------:R-:W-:Y:S01]  /*c030*/  HMMA.16816.F32.BF16 R20, R12, R30, RZ ;  /* 0x0000001e0c14723c */ /* 0x000fe200000418ff */
[----:B------:R-:W-:-:S04]  /*c040*/  ISETP.GE.AND P2, PT, R95, R2, PT ;  /* 0x000000025f00720c */ /* 0x000fc80003f46270 */
[----:B------:R-:W-:Y:S03]  /*c050*/  I2F R55, R95 ;  /* 0x0000005f00377306 */ /* 0x000fe60000201400 */
[----:B-1----:R-:W-:Y:S01]  /*c060*/  HMMA.16816.F32.BF16 R32, R4, R40, R32 ;  /* 0x000000280420723c */ /* 0x002fe20000041820 */
[----:B------:R-:W-:Y:S02]  /*c070*/  FMUL.FTZ R24, R24, c[0x0][0x2ec] ;  /* 0x0000bb0018187a20 */ /* 0x000fe40000410000 */
[----:B------:R-:W-:Y:S02]  /*c080*/  FMUL.FTZ R188, R25, c[0x0][0x2ec] ;  /* 0x0000bb0019bc7a20 */ /* 0x000fe40000410000 */
[----:B------:R1:W-:Y:S01]  /*c090*/  MUFU.TANH R223, R24 ;  /* 0x0000001800df7308 */ /* 0x0003e20000002400 */
[----:B------:R-:W-:Y:S02]  /*c0a0*/  FMUL.FTZ R192, R26, c[0x0][0x2ec] ;  /* 0x0000bb001ac07a20 */ /* 0x000fe40000410000 */
[----:B------:R-:W-:Y:S01]  /*c0b0*/  FMUL.FTZ R219, R27, c[0x0][0x2ec] ;  /* 0x0000bb001bdb7a20 */ /* 0x000fe20000410000 */
[----:B---3--:R-:W-:Y:S04]  /*c0c0*/  HMMA.16816.F32.BF16 R28, R12, R16, RZ ;  /* 0x000000100c1c723c */ /* 0x008fe800000418ff */
[----:B------:R-:W2:Y:S04]  /*c0d0*/  MUFU.TANH R191, R191 ;  /* 0x000000bf00bf7308 */ /* 0x000ea80000002400 */
[----:B------:R-:W-:Y:S01]  /*c0e0*/  HMMA.16816.F32.BF16 R20, R4, R42, R20 ;  /* 0x0000002a0414723c */ /* 0x000fe20000041814 */
[----:B-1----:R-:W1:Y:S03]  /*c0f0*/  LDSM.16.M88.4 R24, [R166+0x2c00] ;  /* 0x002c0000a618783b */ /* 0x002e660000000200 */
[----:B------:R-:W3:Y:S03]  /*c100*/  MUFU.TANH R164, R164 ;  /* 0x000000a400a47308 */ /* 0x000ee60000002400 */
[----:B------:R-:W-:Y:S01]  /*c110*/  FMUL.FTZ R32, R32, c[0x0][0x2ec] ;  /* 0x0000bb0020207a20 */ /* 0x000fe20000410000 */
[----:B------:R-:W-:Y:S01]  /*c120*/  HMMA.16816.F32.BF16 R16, R12, R18, RZ ;  /* 0x000000120c10723c */ /* 0x000fe200000418ff */
[----:B------:R-:W-:-:S02]  /*c130*/  FMUL.FTZ R190, R33, c[0x0][0x2ec] ;  /* 0x0000bb0021be7a20 */ /* 0x000fc40000410000 */
[----:B------:R-:W-:Y:S01]  /*c140*/  FMUL.FTZ R229, R34, c[0x0][0x2ec] ;  /* 0x0000bb0022e57a20 */ /* 0x000fe20000410000 */
[----:B------:R4:W-:Y:S01]  /*c150*/  MUFU.TANH R227, R32 ;  /* 0x0000002000e37308 */ /* 0x0009e20000002400 */
[----:B------:R-:W-:-:S03]  /*c160*/  FMUL.FTZ R225, R35, c[0x0][0x2ec] ;  /* 0x0000bb0023e17a20 */ /* 0x000fc60000410000 */
[----:B-----5:R-:W-:Y:S01]  /*c170*/  HMMA.16816.F32.BF16 R28, R4, R36, R28 ;  /* 0x00000024041c723c */ /* 0x020fe2000004181c */
[----:B--2---:R-:W-:-:S03]  /*c180*/  FFMA.FTZ R94, R94, UR4, R191 ;  /* 0x000000045e5e7c23 */ /* 0x004fc600080100bf */
[----:B------:R-:W-:Y:S01]  /*c190*/  I2F R96, R97 ;  /* 0x0000006100607306 */ /* 0x000fe20000201400 */
[----:B---3--:R-:W-:-:S03]  /*c1a0*/  FFMA.FTZ R55, R55, UR4, R164 ;  /* 0x0000000437377c23 */ /* 0x008fc600080100a4 */
[----:B------:R-:W-:Y:S02]  /*c1b0*/  FMUL.FTZ R20, R20, c[0x0][0x2ec] ;  /* 0x0000bb0014147a20 */ /* 0x000fe40000410000 */
[----:B------:R-:W-:Y:S02]  /*c1c0*/  FMUL.FTZ R194, R21, c[0x0][0x2ec] ;  /* 0x0000bb0015c27a20 */ /* 0x000fe40000410000 */
[----:B------:R-:W-:Y:S01]  /*c1d0*/  FMUL.FTZ R198, R22, c[0x0][0x2ec] ;  /* 0x0000bb0016c67a20 */ /* 0x000fe20000410000 */
[----:B----4-:R-:W2:Y:S01]  /*c1e0*/  LDSM.16.M88.4 R32, [R165+0x1c00] ;  /* 0x001c0000a520783b */ /* 0x010ea20000000200 */
[----:B------:R3:W-:Y:S01]  /*c1f0*/  MUFU.TANH R196, R20 ;  /* 0x0000001400c47308 */ /* 0x0007e20000002400 */
[----:B------:R-:W-:Y:S01]  /*c200*/  FMUL.FTZ R231, R23, c[0x0][0x2ec] ;  /* 0x0000bb0017e77a20 */ /* 0x000fe20000410000 */
[----:B------:R-:W-:Y:S06]  /*c210*/  HMMA.16816.F32.BF16 R16, R4, R38, R16 ;  /* 0x000000260410723c */ /* 0x000fec0000041810 */
[----:B------:R-:W4:Y:S02]  /*c220*/  MUFU.TANH R187, R187 ;  /* 0x000000bb00bb7308 */ /* 0x000f240000002400 */
[----:B------:R-:W-:-:S02]  /*c230*/  FMUL.FTZ R28, R28, c[0x0][0x2ec] ;  /* 0x0000bb001c1c7a20 */ /* 0x000fc40000410000 */
[----:B------:R-:W-:Y:S01]  /*c240*/  FMUL.FTZ R206, R29, c[0x0][0x2ec] ;  /* 0x0000bb001dce7a20 */ /* 0x000fe20000410000 */
[----:B-1----:R-:W-:Y:S01]  /*c250*/  HMMA.16816.F32.BF16 R36, R12, R24, RZ ;  /* 0x000000180c24723c */ /* 0x002fe200000418ff */
[----:B------:R-:W-:Y:S01]  /*c260*/  FMUL.FTZ R216, R30, c[0x0][0x2ec] ;  /* 0x0000bb001ed87a20 */ /* 0x000fe20000410000 */
[----:B---3--:R-:W1:Y:S01]  /*c270*/  LDSM.16.M88.4 R20, [R166+0x3000] ;  /* 0x00300000a614783b */ /* 0x008e620000000200 */
[----:B------:R3:W-:Y:S01]  /*c280*/  MUFU.TANH R202, R28 ;  /* 0x0000001c00ca7308 */ /* 0x0007e20000002400 */
[----:B------:R-:W-:-:S04]  /*c290*/  FMUL.FTZ R235, R31, c[0x0][0x2ec] ;  /* 0x0000bb001feb7a20 */ /* 0x000fc80000410000 */
[----:B------:R-:W-:Y:S01]  /*c2a0*/  HMMA.16816.F32.BF16 R24, R12, R26, RZ ;  /* 0x0000001a0c18723c */ /* 0x000fe200000418ff */
[----:B----4-:R-:W-:Y:S02]  /*c2b0*/  FFMA.FTZ R187, R96, UR4, R187 ;  /* 0x0000000460bb7c23 */ /* 0x010fe400080100bb */
[----:B------:R-:W-:Y:S02]  /*c2c0*/  I2F R48, R93 ;  /* 0x0000005d00307306 */ /* 0x000fe40000201400 */
[----:B------:R-:W-:Y:S02]  /*c2d0*/  FMUL.FTZ R224, R16, c[0x0][0x2ec] ;  /* 0x0000bb0010e07a20 */ /* 0x000fe40000410000 */
[----:B------:R-:W-:Y:S02]  /*c2e0*/  FMUL.FTZ R218, R17, c[0x0][0x2ec] ;  /* 0x0000bb0011da7a20 */ /* 0x000fe40000410000 */
[----:B------:R-:W-:Y:S02]  /*c2f0*/  FMUL.FTZ R228, R18, c[0x0][0x2ec] ;  /* 0x0000bb0012e47a20 */ /* 0x000fe40000410000 */
[----:B------:R-:W-:Y:S01]  /*c300*/  FMUL.FTZ R226, R19, c[0x0][0x2ec] ;  /* 0x0000bb0013e27a20 */ /* 0x000fe20000410000 */
[----:B---3--:R-:W3:Y:S01]  /*c310*/  LDSM.16.M88.4 R28, [R165+0x2000] ;  /* 0x00200000a51c783b */ /* 0x008ee20000000200 */
[----:B------:R-:W4:Y:S03]  /*c320*/  MUFU.TANH R195, R195 ;  /* 0x000000c300c37308 */ /* 0x000f260000002400 */
[C---:B--2---:R-:W-:Y:S05]  /*c330*/  HMMA.16816.F32.BF16 R36, R4.reuse, R32, R36 ;  /* 0x000000200424723c */ /* 0x044fea0000041824 */
[----:B------:R-:W-:Y:S03]  /*c340*/  I2F R92, R93 ;  /* 0x0000005d005c7306 */ /* 0x000fe60000201400 */
[----:B------:R-:W-:Y:S01]  /*c350*/  HMMA.16816.F32.BF16 R24, R4, R34, R24 ;  /* 0x000000220418723c */ /* 0x000fe20000041818 */
[----:B------:R-:W2:Y:S04]  /*c360*/  LDSM.16.M88.4 R32, [R166+0x3400] ;  /* 0x00340000a620783b */ /* 0x000ea80000000200 */
[----:B------:R-:W-:Y:S01]  /*c370*/  I2F R54, R91 ;  /* 0x0000005b00367306 */ /* 0x000fe20000201400 */
[----:B----4-:R-:W-:-:S02]  /*c380*/  FFMA.FTZ R48, R48, UR4, R195 ;  /* 0x0000000430307c23 */ /* 0x010fc400080100c3 */
[C---:B-1----:R-:W-:Y:S05]  /*c390*/  HMMA.16816.F32.BF16 R16, R12.reuse, R20, RZ ;  /* 0x000000140c10723c */ /* 0x042fea00000418ff */
[----:B------:R-:W1:Y:S03]  /*c3a0*/  MUFU.TANH R193, R193 ;  /* 0x000000c100c17308 */ /* 0x000e660000002400 */
[----:B------:R-:W-:Y:S01]  /*c3b0*/  FMUL.FTZ R36, R36, c[0x0][0x2ec] ;  /* 0x0000bb0024247a20 */ /* 0x000fe20000410000 */
[----:B------:R-:W-:Y:S01]  /*c3c0*/  HMMA.16816.F32.BF16 R20, R12, R22, RZ ;  /* 0x000000160c14723c */ /* 0x000fe200000418ff */
[----:B------:R-:W-:-:S03]  /*c3d0*/  FMUL.FTZ R37, R37, c[0x0][0x2ec] ;  /* 0x0000bb0025257a20 */ /* 0x000fc60000410000 */
[----:B------:R-:W4:Y:S01]  /*c3e0*/  MUFU.TANH R201, R201 ;  /* 0x000000c900c97308 */ /* 0x000f220000002400 */
[----:B------:R-:W-:Y:S02]  /*c3f0*/  FMUL.FTZ R38, R38, c[0x0][0x2ec] ;  /* 0x0000bb0026267a20 */ /* 0x000fe40000410000 */
[----:B------:R-:W-:Y:S02]  /*c400*/  FMUL.FTZ R39, R39, c[0x0][0x2ec] ;  /* 0x0000bb0027277a20 */ /* 0x000fe40000410000 */
[----:B------:R-:W-:Y:S02]  /*c410*/  FMUL.FTZ R24, R24, c[0x0][0x2ec] ;  /* 0x0000bb0018187a20 */ /* 0x000fe40000410000 */
[----:B------:R-:W-:Y:S01]  /*c420*/  FMUL.FTZ R25, R25, c[0x0][0x2ec] ;  /* 0x0000bb0019197a20 */ /* 0x000fe20000410000 */
[----:B------:R-:W-:Y:S01]  /*c430*/  MUFU.TANH R178, R36 ;  /* 0x0000002400b27308 */ /* 0x000fe20000002400 */
[----:B------:R-:W-:Y:S02]  /*c440*/  FMUL.FTZ R26, R26, c[0x0][0x2ec] ;  /* 0x0000bb001a1a7a20 */ /* 0x000fe40000410000 */
[----:B------:R-:W-:-:S02]  /*c450*/  FMUL.FTZ R27, R27, c[0x0][0x2ec] ;  /* 0x0000bb001b1b7a20 */ /* 0x000fc40000410000 */
[----:B-1----:R-:W-:Y:S01]  /*c460*/  FFMA.FTZ R193, R92, UR4, R193 ;  /* 0x000000045cc17c23 */ /* 0x002fe200080100c1 */
[----:B---3--:R-:W-:Y:S02]  /*c470*/  HMMA.16816.F32.BF16 R16, R4, R28, R16 ;  /* 0x0000001c0410723c */ /* 0x008fe40000041810 */
[----:B------:R-:W-:Y:S01]  /*c480*/  MUFU.TANH R251, R24 ;  /* 0x0000001800fb7308 */ /* 0x000fe20000002400 */
[----:B----4-:R-:W-:-:S05]  /*c490*/  FFMA.FTZ R54, R54, UR4, R201 ;  /* 0x0000000436367c23 */ /* 0x010fca00080100c9 */
[----:B--2---:R-:W-:Y:S02]  /*c4a0*/  HMMA.16816.F32.BF16 R40, R12, R32, RZ ;  /* 0x000000200c28723c */ /* 0x004fe400000418ff */
[----:B------:R-:W-:Y:S06]  /*c4b0*/  MUFU.TANH R237, R25 ;  /* 0x0000001900ed7308 */ /* 0x000fec0000002400 */
[----:B------:R-:W-:Y:S01]  /*c4c0*/  HMMA.16816.F32.BF16 R20, R4, R30, R20 ;  /* 0x0000001e0414723c */ /* 0x000fe20000041814 */
[----:B------:R-:W1:Y:S01]  /*c4d0*/  LDSM.16.M88.4 R28, [R166+0x3800] ;  /* 0x00380000a61c783b */ /* 0x000e620000000200 */
[----:B------:R-:W-:Y:S06]  /*c4e0*/  MUFU.TANH R241, R26 ;  /* 0x0000001a00f17308 */ /* 0x000fec0000002400 */
[----:B------:R-:W-:-:S02]  /*c4f0*/  FMUL.FTZ R16, R16, c[0x0][0x2ec] ;  /* 0x0000bb0010107a20 */ /* 0x000fc40000410000 */
[----:B------:R2:W-:Y:S01]  /*c500*/  MUFU.TANH R232, R27 ;  /* 0x0000001b00e87308 */ /* 0x0005e20000002400 */
[----:B------:R-:W-:Y:S02]  /*c510*/  FMUL.FTZ R17, R17, c[0x0][0x2ec] ;  /* 0x0000bb0011117a20 */ /* 0x000fe40000410000 */
[----:B------:R-:W-:Y:S02]  /*c520*/  FMUL.FTZ R18, R18, c[0x0][0x2ec] ;  /* 0x0000bb0012127a20 */ /* 0x000fe40000410000 */
[----:B------:R-:W-:Y:S01]  /*c530*/  FMUL.FTZ R247, R19, c[0x0][0x2ec] ;  /* 0x0000bb0013f77a20 */ /* 0x000fe20000410000 */
[----:B------:R-:W-:Y:S02]  /*c540*/  HMMA.16816.F32.BF16 R40, R4, R44, R40 ;  /* 0x0000002c0428723c */ /* 0x000fe40000041828 */
[----:B------:R-:W-:Y:S06]  /*c550*/  MUFU.TANH R222, R16 ;  /* 0x0000001000de7308 */ /* 0x000fec0000002400 */
[----:B------:R-:W-:Y:S01]  /*c560*/  FMUL.FTZ R20, R20, c[0x0][0x2ec] ;  /* 0x0000bb0014147a20 */ /* 0x000fe20000410000 */
[----:B--2---:R-:W2:Y:S01]  /*c570*/  LDSM.16.M88.4 R24, [R166+0x3c00] ;  /* 0x003c0000a618783b */ /* 0x004ea20000000200 */
[----:B------:R-:W-:Y:S01]  /*c580*/  MUFU.TANH R239, R17 ;  /* 0x0000001100ef7308 */ /* 0x000fe20000002400 */
[----:B------:R-:W-:-:S02]  /*c590*/  FMUL.FTZ R21, R21, c[0x0][0x2ec] ;  /* 0x0000bb0015157a20 */ /* 0x000fc40000410000 */
[----:B------:R-:W-:Y:S02]  /*c5a0*/  FMUL.FTZ R22, R22, c[0x0][0x2ec] ;  /* 0x0000bb0016167a20 */ /* 0x000fe40000410000 */
[----:B------:R-:W-:-:S03]  /*c5b0*/  FMUL.FTZ R238, R23, c[0x0][0x2ec] ;  /* 0x0000bb0017ee7a20 */ /* 0x000fc60000410000 */
[----:B------:R3:W-:Y:S06]  /*c5c0*/  MUFU.TANH R249, R18 ;  /* 0x0000001200f97308 */ /* 0x0007ec0000002400 */
[----:B------:R-:W-:Y:S02]  /*c5d0*/  FMUL.FTZ R245, R40, c[0x0][0x2ec] ;  /* 0x0000bb0028f57a20 */ /* 0x000fe40000410000 */
[----:B------:R-:W-:Y:S01]  /*c5e0*/  FMUL.FTZ R44, R41, c[0x0][0x2ec] ;  /* 0x0000bb00292c7a20 */ /* 0x000fe20000410000 */
[----:B------:R-:W-:Y:S01]  /*c5f0*/  MUFU.TANH R200, R20 ;  /* 0x0000001400c87308 */ /* 0x000fe20000002400 */
[----:B------:R-:W-:Y:S01]  /*c600*/  FMUL.FTZ R243, R42, c[0x0][0x2ec] ;  /* 0x0000bb002af37a20 */ /* 0x000fe20000410000 */
[C---:B---3--:R-:W-:Y:S06]  /*c610*/  HMMA.16816.F32.BF16 R16, R12.reuse, R34, RZ ;  /* 0x000000220c10723c */ /* 0x048fec00000418ff */
[----:B------:R-:W-:Y:S02]  /*c620*/  MUFU.TANH R45, R21 ;  /* 0x00000015002d7308 */ /* 0x000fe40000002400 */
[C---:B-1----:R-:W-:Y:S06]  /*c630*/  HMMA.16816.F32.BF16 R32, R12.reuse, R28, RZ ;  /* 0x0000001c0c20723c */ /* 0x042fec00000418ff */
[----:B------:R1:W-:Y:S02]  /*c640*/  MUFU.TANH R236, R22 ;  /* 0x0000001600ec7308 */ /* 0x0003e40000002400 */
[----:B------:R-:W-:Y:S06]  /*c650*/  HMMA.16816.F32.BF16 R28, R12, R30, RZ ;  /* 0x0000001e0c1c723c */ /* 0x000fec00000418ff */
[----:B------:R-:W-:Y:S02]  /*c660*/  MUFU.TANH R233, R37 ;  /* 0x0000002500e97308 */ /* 0x000fe40000002400 */
[----:B------:R-:W-:Y:S01]  /*c670*/  HMMA.16816.F32.BF16 R16, R4, R46, R16 ;  /* 0x0000002e0410723c */ /* 0x000fe20000041810 */
[----:B-1----:R-:W1:Y:S05]  /*c680*/  LDSM.16.M88.4 R20, [R165+0x2c00] ;  /* 0x002c0000a514783b */ /* 0x002e6a0000000200 */
[----:B------:R-:W-:Y:S01]  /*c690*/  MUFU.TANH R180, R38 ;  /* 0x0000002600b47308 */ /* 0x000fe20000002400 */
[----:B------:R-:W3:Y:S01]  /*c6a0*/  S2R R46, SR_TID.X ;  /* 0x00000000002e7919 */ /* 0x000ee20000002100 */
[----:B------:R-:W-:-:S02]  /*c6b0*/  FMUL.FTZ R47, R43, c[0x0][0x2ec] ;  /* 0x0000bb002b2f7a20 */ /* 0x000fc40000410000 */
[----:B--2---:R-:W-:Y:S04]  /*c6c0*/  HMMA.16816.F32.BF16 R40, R12, R24, RZ ;  /* 0x000000180c28723c */ /* 0x004fe800000418ff */
[----:B------:R2:W-:Y:S08]  /*c6d0*/  MUFU.TANH R230, R39 ;  /* 0x0000002700e67308 */ /* 0x0005f00000002400 */
[----:B------:R4:W-:Y:S02]  /*c6e0*/  MUFU.TANH R204, R47 ;  /* 0x0000002f00cc7308 */ /* 0x0009e40000002400 */
[----:B------:R-:W-:-:S02]  /*c6f0*/  FMUL.FTZ R24, R16, c[0x0][0x2ec] ;  /* 0x0000bb0010187a20 */ /* 0x000fc40000410000 */
[----:B------:R-:W-:Y:S01]  /*c700*/  FMUL.FTZ R16, R17, c[0x0][0x2ec] ;  /* 0x0000bb0011107a20 */ /* 0x000fe20000410000 */
[----:B--2---:R-:W2:Y:S03]  /*c710*/  LDSM.16.M88.4 R36, [R165+0x2800] ;  /* 0x00280000a524783b */ /* 0x004ea60000000200 */
[----:B------:R-:W-:Y:S01]  /*c720*/  I2F R90, R91 ;  /* 0x0000005b005a7306 */ /* 0x000fe20000201400 */
[----:B------:R-:W-:Y:S02]  /*c730*/  FMUL.FTZ R18, R18, c[0x0][0x2ec] ;  /* 0x0000bb0012127a20 */ /* 0x000fe40000410000 */
[----:B------:R-:W-:Y:S01]  /*c740*/  FMUL.FTZ R19, R19, c[0x0][0x2ec] ;  /* 0x0000bb0013137a20 */ /* 0x000fe20000410000 */
[----:B----4-:R-:W-:-:S04]  /*c750*/  IADD3 R47, R186, UR20, RZ ;  /* 0x00000014ba2f7c10 */ /* 0x010fc8000fffe0ff */
[----:B------:R-:W4:Y:S01]  /*c760*/  MUFU.TANH R197, R197 ;  /* 0x000000c500c57308 */ /* 0x000f220000002400 */
[C---:B------:R-:W-:Y:S02]  /*c770*/  IADD3 R156, R47.reuse, 0xa1, RZ ;  /* 0x000000a12f9c7810 */ /* 0x040fe40007ffe0ff */
[C---:B------:R-:W-:Y:S01]  /*c780*/  IADD3 R158, R47.reuse, 0xa0, RZ ;  /* 0x000000a02f9e7810 */ /* 0x040fe20007ffe0ff */
[----:B-1----:R-:W-:Y:S01]  /*c790*/  HMMA.16816.F32.BF16 R40, R4, R20, R40 ;  /* 0x000000140428723c */ /* 0x002fe20000041828 */
[----:B------:R-:W-:-:S03]  /*c7a0*/  IADD3 R179, R47, 0xb1, RZ ;  /* 0x000000b12fb37810 */ /* 0x000fc60007ffe0ff */
[----:B------:R1:W-:Y:S01]  /*c7b0*/  MUFU.TANH R20, R16 ;  /* 0x0000001000147308 */ /* 0x0003e20000002400 */
[C---:B------:R-:W-:Y:S02]  /*c7c0*/  IADD3 R185, R47.reuse, 0xb0, RZ ;  /* 0x000000b02fb97810 */ /* 0x040fe40007ffe0ff */
[C---:B------:R-:W-:Y:S02]  /*c7d0*/  IADD3 R175, R47.reuse, 0xc0, RZ ;  /* 0x000000c02faf7810 */ /* 0x040fe40007ffe0ff */
[----:B---3--:R-:W-:Y:S02]  /*c7e0*/  SHF.R.S32.HI R21, RZ, 0x1f, R46 ;  /* 0x0000001fff157819 */ /* 0x008fe4000001142e */
[----:B------:R-:W-:Y:S01]  /*c7f0*/  IADD3 R183, R47, 0xd0, RZ ;  /* 0x000000d02fb77810 */ /* 0x000fe20007ffe0ff */
[----:B------:R-:W-:Y:S01]  /*c800*/  I2F R72, R105 ;  /* 0x0000006900487306 */ /* 0x000fe20000201400 */
[----:B------:R-:W-:Y:S02]  /*c810*/  LEA.HI R21, R21, R46, RZ, 0x4 ;  /* 0x0000002e15157211 */ /* 0x000fe400078f20ff */
[----:B------:R-:W-:-:S02]  /*c820*/  IADD3 R162, R47, 0xd1, RZ ;  /* 0x000000d12fa27810 */ /* 0x000fc40007ffe0ff */
[----:B------:R-:W-:Y:S02]  /*c830*/  LOP3.LUT R17, R21, 0xfffffff0, RZ, 0xc0, !PT ;  /* 0xfffffff015117812 */ /* 0x000fe400078ec0ff */
[C---:B------:R-:W-:Y:S01]  /*c840*/  IADD3 R164, R47.reuse, 0xc9, RZ ;  /* 0x000000c92fa47810 */ /* 0x040fe20007ffe0ff */
[----:B------:R-:W3:Y:S01]  /*c850*/  MUFU.TANH R177, R177 ;  /* 0x000000b100b17308 */ /* 0x000ee20000002400 */
[----:B-1----:R-:W-:Y:S01]  /*c860*/  IADD3 R16, R116, 0x89, RZ ;  /* 0x0000008974107810 */ /* 0x002fe20007ffe0ff */
[----:B------:R-:W-:Y:S01]  /*c870*/  IMAD.IADD R46, R46, 0x1, -R17 ;  /* 0x000000012e2e7824 */ /* 0x000fe200078e0a11 */
[----:B------:R-:W-:Y:S01]  /*c880*/  IADD3 R195, R47, 0xf1, RZ ;  /* 0x000000f12fc37810 */ /* 0x000fe20007ffe0ff */
[----:B------:R-:W-:Y:S01]  /*c890*/  FFMA.FTZ R17, R100, UR4, R181 ;  /* 0x0000000464117c23 */ /* 0x000fe200080100b5 */
[----:B------:R-:W-:Y:S01]  /*c8a0*/  FSEL R100, R102, -INF , !P1 ;  /* 0xff80000066647808 */ /* 0x000fe20004800000 */
[----:B------:R-:W-:Y:S01]  /*c8b0*/  FMUL.FTZ R40, R40, c[0x0][0x2ec] ;  /* 0x0000bb0028287a20 */ /* 0x000fe20000410000 */
[-C--:B------:R-:W-:Y:S01]  /*c8c0*/  ISETP.GE.AND P1, PT, R95, R3.reuse, PT ;  /* 0x000000035f00720c */ /* 0x080fe20003f26270 */
[----:B------:R1:W5:Y:S01]  /*c8d0*/  I2F R111, R16 ;  /* 0x00000010006f7306 */ /* 0x0003620000201400 */
[----:B------:R-:W-:Y:S01]  /*c8e0*/  FSEL R95, R55, -INF , !P2 ;  /* 0xff800000375f7808 */ /* 0x000fe20005000000 */
[----:B----4-:R-:W-:Y:S01]  /*c8f0*/  FFMA.FTZ R55, R90, UR4, R197 ;  /* 0x000000045a377c23 */ /* 0x010fe200080100c5 */
[----:B------:R-:W-:Y:S01]  /*c900*/  FSEL R92, R94, -INF , !P1 ;  /* 0xff8000005e5c7808 */ /* 0x000fe20004800000 */
[----:B--2---:R-:W-:Y:S01]  /*c910*/  HMMA.16816.F32.BF16 R28, R4, R38, R28 ;  /* 0x00000026041c723c */ /* 0x004fe2000004181c */
[----:B------:R-:W-:Y:S01]  /*c920*/  ISETP.GE.AND P1, PT, R87, R3, PT ;  /* 0x000000035700720c */ /* 0x000fe20003f26270 */
[----:B------:R-:W-:Y:S01]  /*c930*/  FMUL.FTZ R41, R41, c[0x0][0x2ec] ;  /* 0x0000bb0029297a20 */ /* 0x000fe20000410000 */
[----:B------:R-:W-:Y:S01]  /*c940*/  ISETP.GE.AND P2, PT, R87, R2, PT ;  /* 0x000000025700720c */ /* 0x000fe20003f46270 */
[----:B------:R-:W-:Y:S01]  /*c950*/  I2F R51, R85 ;  /* 0x0000005500337306 */ /* 0x000fe20000201400 */
[----:B---3--:R-:W-:Y:S01]  /*c960*/  FFMA.FTZ R72, R72, UR4, R177 ;  /* 0x0000000448487c23 */ /* 0x008fe200080100b1 */
[----:B------:R-:W-:-:S02]  /*c970*/  IADD3 R181, R47, 0xa8, RZ ;  /* 0x000000a82fb57810 */ /* 0x000fc40007ffe0ff */
[----:B------:R-:W-:Y:S01]  /*c980*/  HMMA.16816.F32.BF16 R32, R4, R36, R32 ;  /* 0x000000240420723c */ /* 0x000fe20000041820 */
[----:B------:R-:W-:Y:S02]  /*c990*/  IADD3 R90, R47, 0xc8, RZ ;  /* 0x000000c82f5a7810 */ /* 0x000fe40007ffe0ff */
[----:B------:R-:W-:Y:S01]  /*c9a0*/  FSEL R173, R72, -INF , !P0 ;  /* 0xff80000048ad7808 */ /* 0x000fe20004000000 */
[----:B------:R-:W2:Y:S01]  /*c9b0*/  MUFU.TANH R176, R176 ;  /* 0x000000b000b07308 */ /* 0x000ea20000002400 */
[----:B-1----:R-:W-:Y:S01]  /*c9c0*/  IADD3 R16, R116, 0x70, RZ ;  /* 0x0000007074107810 */ /* 0x002fe20007ffe0ff */
[----:B-----5:R-:W-:Y:S01]  /*c9d0*/  FFMA.FTZ R45, R111, UR4, R45 ;  /* 0x000000046f2d7c23 */ /* 0x020fe2000801002d */
[----:B------:R-:W-:Y:S02]  /*c9e0*/  ISETP.GE.AND P0, PT, R97, R2, PT ;  /* 0x000000026100720c */ /* 0x000fe40003f06270 */
[----:B------:R-:W-:Y:S02]  /*c9f0*/  FSEL R72, R17, -INF , !P3 ;  /* 0xff80000011487808 */ /* 0x000fe40005800000 */
[----:B------:R-:W-:Y:S01]  /*ca00*/  ISETP.GE.AND P3, PT, R93, R3, PT ;  /* 0x000000035d00720c */ /* 0x000fe20003f66270 */
[----:B------:R-:W1:Y:S01]  /*ca10*/  I2F R159, R16 ;  /* 0x00000010009f7306 */ /* 0x000e620000201400 */
[----:B------:R-:W-:-:S02]  /*ca20*/  IADD3 R94, R47, 0xc1, RZ ;  /* 0x000000c12f5e7810 */ /* 0x000fc40007ffe0ff */
[C---:B------:R-:W-:Y:S01]  /*ca30*/  IADD3 R177, R47.reuse, 0xb9, RZ ;  /* 0x000000b92fb17810 */ /* 0x040fe20007ffe0ff */
[----:B------:R-:W-:Y:S01]  /*ca40*/  FMUL.FTZ R28, R28, c[0x0][0x2ec] ;  /* 0x0000bb001c1c7a20 */ /* 0x000fe20000410000 */
[----:B------:R-:W-:Y:S01]  /*ca50*/  IADD3 R160, R47, 0xd9, RZ ;  /* 0x000000d92fa07810 */ /* 0x000fe20007ffe0ff */
[----:B------:R-:W-:Y:S01]  /*ca60*/  FMUL.FTZ R29, R29, c[0x0][0x2ec] ;  /* 0x0000bb001d1d7a20 */ /* 0x000fe20000410000 */
[----:B------:R-:W-:Y:S01]  /*ca70*/  IADD3 R197, R47, 0xf8, RZ ;  /* 0x000000f82fc57810 */ /* 0x000fe20007ffe0ff */
[----:B------:R3:W4:Y:S01]  /*ca80*/  I2F R161, R16 ;  /* 0x0000001000a17306 */ /* 0x0007220000201400 */
[----:B--2---:R-:W-:Y:S01]  /*ca90*/  FFMA.FTZ R51, R51, UR4, R176 ;  /* 0x0000000433337c23 */ /* 0x004fe200080100b0 */
[----:B------:R-:W-:Y:S01]  /*caa0*/  IADD3 R176, R47, 0xe0, RZ ;  /* 0x000000e02fb07810 */ /* 0x000fe20007ffe0ff */
[----:B------:R-:W-:Y:S02]  /*cab0*/  FMUL.FTZ R30, R30, c[0x0][0x2ec] ;  /* 0x0000bb001e1e7a20 */ /* 0x000fe40000410000 */
[----:B------:R-:W-:-:S02]  /*cac0*/  FMUL.FTZ R32, R32, c[0x0][0x2ec] ;  /* 0x0000bb0020207a20 */ /* 0x000fc40000410000 */
[----:B------:R-:W-:Y:S01]  /*cad0*/  FMUL.FTZ R33, R33, c[0x0][0x2ec] ;  /* 0x0000bb0021217a20 */ /* 0x000fe20000410000 */
[----:B------:R-:W-:Y:S01]  /*cae0*/  I2F R68, R97 ;  /* 0x0000006100447306 */ /* 0x000fe20000201400 */
[----:B------:R-:W-:Y:S02]  /*caf0*/  FMUL.FTZ R34, R34, c[0x0][0x2ec] ;  /* 0x0000bb0022227a20 */ /* 0x000fe40000410000 */
[----:B------:R-:W-:Y:S02]  /*cb00*/  FMUL.FTZ R35, R35, c[0x0][0x2ec] ;  /* 0x0000bb0023237a20 */ /* 0x000fe40000410000 */
[----:B------:R-:W-:Y:S02]  /*cb10*/  FMUL.FTZ R31, R31, c[0x0][0x2ec] ;  /* 0x0000bb001f1f7a20 */ /* 0x000fe40000410000 */
[----:B-1----:R-:W-:Y:S01]  /*cb20*/  FFMA.FTZ R159, R159, UR4, R178 ;  /* 0x000000049f9f7c23 */ /* 0x002fe200080100b2 */
[----:B---3--:R-:W-:Y:S01]  /*cb30*/  IADD3 R16, R77, 0x90, RZ ;  /* 0x000000904d107810 */ /* 0x008fe20007ffe0ff */
[----:B------:R-:W-:Y:S01]  /*cb40*/  I2F R50, R83 ;  /* 0x0000005300327306 */ /* 0x000fe20000201400 */
[----:B----4-:R-:W-:-:S07]  /*cb50*/  FFMA.FTZ R161, R161, UR4, R180 ;  /* 0x00000004a1a17c23 */ /* 0x010fce00080100b4 */
[----:B------:R1:W-:Y:S08]  /*cb60*/  I2F R108, R16 ;  /* 0x00000010006c7306 */ /* 0x0003f00000201400 */
[----:B------:R-:W2:Y:S01]  /*cb70*/  MUFU.TANH R189, R189 ;  /* 0x000000bd00bd7308 */ /* 0x000ea20000002400 */
[----:B-1----:R-:W-:-:S07]  /*cb80*/  IADD3 R16, R47, 0x91, RZ ;  /* 0x000000912f107810 */ /* 0x002fce0007ffe0ff */
[----:B------:R-:W1:Y:S01]  /*cb90*/  MUFU.TANH R217, R217 ;  /* 0x000000d900d97308 */ /* 0x000e620000002400 */
[----:B--2---:R-:W-:-:S07]  /*cba0*/  FFMA.FTZ R68, R68, UR4, R189 ;  /* 0x0000000444447c23 */ /* 0x004fce00080100bd */
[----:B------:R2:W-:Y:S01]  /*cbb0*/  I2F R75, R16 ;  /* 0x00000010004b7306 */ /* 0x0005e20000201400 */
[----:B------:R-:W-:Y:S02]  /*cbc0*/  IADD3 R189, R47, 0xe9, RZ ;  /* 0x000000e92fbd7810 */ /* 0x000fe40007ffe0ff */
[----:B------:R-:W-:Y:S02]  /*cbd0*/  FSEL R103, R68, -INF , !P0 ;  /* 0xff80000044677808 */ /* 0x000fe40004000000 */
[----:B------:R-:W-:-:S03]  /*cbe0*/  ISETP.GE.AND P0, PT, R89, R2, PT ;  /* 0x000000025900720c */ /* 0x000fc60003f06270 */
[----:B------:R-:W-:Y:S01]  /*cbf0*/  I2F R86, R87 ;  /* 0x0000005700567306 */ /* 0x000fe20000201400 */
[----:B-1----:R-:W-:Y:S01]  /*cc00*/  FFMA.FTZ R50, R50, UR4, R217 ;  /* 0x0000000432327c23 */ /* 0x002fe200080100d9 */
[----:B------:R-:W-:Y:S01]  /*cc10*/  FSEL R68, R193, -INF , !P3 ;  /* 0xff800000c1447808 */ /* 0x000fe20005800000 */
[----:B------:R-:W-:Y:S01]  /*cc20*/  IMAD.MOV.U32 R217, RZ, RZ, R204 ;  /* 0x000000ffffd97224 */ /* 0x000fe200078e00cc */
[----:B------:R-:W-:Y:S02]  /*cc30*/  ISETP.GE.AND P3, PT, R85, R3, PT ;  /* 0x000000035500720c */ /* 0x000fe40003f66270 */
[C---:B--2---:R-:W-:Y:S02]  /*cc40*/  IADD3 R16, R47.reuse, 0x98, RZ ;  /* 0x000000982f107810 */ /* 0x044fe40007ffe0ff */
[----:B------:R-:W1:Y:S08]  /*cc50*/  MUFU.TANH R203, R203 ;  /* 0x000000cb00cb7308 */ /* 0x000e700000002400 */
[----:B------:R2:W-:Y:S08]  /*cc60*/  I2F R106, R16 ;  /* 0x00000010006a7306 */ /* 0x0005f00000201400 */
[----:B------:R-:W-:Y:S01]  /*cc70*/  I2F R82, R83 ;  /* 0x0000005300527306 */ /* 0x000fe20000201400 */
[----:B-1----:R-:W-:Y:S01]  /*cc80*/  FFMA.FTZ R86, R86, UR4, R203 ;  /* 0x0000000456567c23 */ /* 0x002fe200080100cb */
[----:B--2---:R-:W-:-:S06]  /*cc90*/  IADD3 R16, R47, 0x99, RZ ;  /* 0x000000992f107810 */ /* 0x004fcc0007ffe0ff */
[----:B------:R-:W1:Y:S08]  /*cca0*/  MUFU.TANH R213, R213 ;  /* 0x000000d500d57308 */ /* 0x000e700000002400 */
[----:B------:R2:W-:Y:S08]  /*ccb0*/  I2F R105, R16 ;  /* 0x0000001000697306 */ /* 0x0005f00000201400 */
[----:B------:R-:W-:Y:S01]  /*ccc0*/  I2F R53, R89 ;  /* 0x0000005900357306 */ /* 0x000fe20000201400 */
[----:B-1----:R-:W-:Y:S01]  /*ccd0*/  FFMA.FTZ R82, R82, UR4, R213 ;  /* 0x0000000452527c23 */ /* 0x002fe200080100d5 */
[----:B--2---:R-:W-:-:S06]  /*cce0*/  P2R R16, PR, RZ, 0x20 ;  /* 0x00000020ff107803 */ /* 0x004fcc0000000000 */
[----:B------:R-:W1:Y:S01]  /*ccf0*/  MUFU.TANH R170, R170 ;  /* 0x000000aa00aa7308 */ /* 0x000e620000002400 */
[----:B------:R-:W-:Y:S02]  /*cd00*/  ISETP.GE.AND P5, PT, R97, R3, PT ;  /* 0x000000036100720c */ /* 0x000fe40003fa6270 */
[----:B------:R-:W-:Y:S02]  /*cd10*/  ISETP.NE.AND P4, PT, R16, RZ, PT ;  /* 0x000000ff1000720c */ /* 0x000fe40003f85270 */
[----:B------:R-:W-:Y:S02]  /*cd20*/  P2R R16, PR, RZ, 0x40 ;  /* 0x00000040ff107803 */ /* 0x000fe40000000000 */
[----:B------:R-:W-:Y:S01]  /*cd30*/  FSEL R96, R98, -INF , !P4 ;  /* 0xff80000062607808 */ /* 0x000fe20006000000 */
[----:B------:R-:W-:Y:S01]  /*cd40*/  I2F R84, R85 ;  /* 0x0000005500547306 */ /* 0x000fe20000201400 */
[-C--:B------:R-:W-:Y:S02]  /*cd50*/  ISETP.GE.AND P4, PT, R93, R2.reuse, PT ;  /* 0x000000025d00720c */ /* 0x080fe40003f86270 */
[----:B------:R-:W-:-:S02]  /*cd60*/  ISETP.GE.AND P6, PT, R91, R2, PT ;  /* 0x000000025b00720c */ /* 0x000fc40003fc6270 */
[----:B------:R-:W-:Y:S02]  /*cd70*/  FSEL R70, R187, -INF , !P5 ;  /* 0xff800000bb467808 */ /* 0x000fe40006800000 */
[----:B------:R-:W-:Y:S01]  /*cd80*/  FSEL R174, R54, -INF , !P6 ;  /* 0xff80000036ae7808 */ /* 0x000fe20007000000 */
[----:B------:R-:W2:Y:S01]  /*cd90*/  MUFU.TANH R205, R205 ;  /* 0x000000cd00cd7308 */ /* 0x000ea20000002400 */
[-C--:B------:R-:W-:Y:S01]  /*cda0*/  ISETP.GE.AND P6, PT, R83, R3.reuse, PT ;  /* 0x000000035300720c */ /* 0x080fe20003fc6270 */
[----:B-1----:R-:W-:Y:S01]  /*cdb0*/  FFMA.FTZ R53, R53, UR4, R170 ;  /* 0x0000000435357c23 */ /* 0x002fe200080100aa */
[----:B------:R-:W-:Y:S02]  /*cdc0*/  ISETP.GE.AND P5, PT, R89, R3, PT ;  /* 0x000000035900720c */ /* 0x000fe40003fa6270 */
[----:B------:R-:W-:Y:S02]  /*cdd0*/  IADD3 R98, R47, 0xb8, RZ ;  /* 0x000000b82f627810 */ /* 0x000fe40007ffe0ff */
[----:B------:R-:W-:Y:S01]  /*cde0*/  FSEL R252, R53, -INF , !P0 ;  /* 0xff80000035fc7808 */ /* 0x000fe20004000000 */
[----:B------:R1:W-:Y:S01]  /*cdf0*/  I2F R52, R87 ;  /* 0x0000005700347306 */ /* 0x0003e20000201400 */
[----:B------:R-:W-:-:S02]  /*ce00*/  ISETP.GE.AND P0, PT, R81, R2, PT ;  /* 0x000000025100720c */ /* 0x000fc40003f06270 */
[C---:B------:R-:W-:Y:S02]  /*ce10*/  IADD3 R170, R47.reuse, 0xe1, RZ ;  /* 0x000000e12faa7810 */ /* 0x040fe40007ffe0ff */
[----:B------:R-:W-:-:S03]  /*ce20*/  IADD3 R187, R47, 0xf0, RZ ;  /* 0x000000f02fbb7810 */ /* 0x000fc60007ffe0ff */
[----:B------:R-:W-:Y:S01]  /*ce30*/  I2F R64, R115 ;  /* 0x0000007300407306 */ /* 0x000fe20000201400 */
[----:B--2---:R-:W-:Y:S01]  /*ce40*/  FFMA.FTZ R205, R84, UR4, R205 ;  /* 0x0000000454cd7c23 */ /* 0x004fe200080100cd */
[----:B------:R-:W-:Y:S02]  /*ce50*/  FSEL R84, R86, -INF , !P1 ;  /* 0xff80000056547808 */ /* 0x000fe40004800000 */
[----:B------:R-:W-:-:S04]  /*ce60*/  ISETP.GE.AND P1, PT, R79, R3, PT ;  /* 0x000000034f00720c */ /* 0x000fc80003f26270 */
[----:B------:R-:W2:Y:S01]  /*ce70*/  MUFU.TANH R219, R219 ;  /* 0x000000db00db7308 */ /* 0x000ea20000002400 */
[----:B-1----:R-:W-:Y:S02]  /*ce80*/  FSEL R87, R48, -INF , !P4 ;  /* 0xff80000030577808 */ /* 0x002fe40006000000 */
[----:B------:R-:W-:Y:S02]  /*ce90*/  ISETP.NE.AND P4, PT, R16, RZ, PT ;  /* 0x000000ff1000720c */ /* 0x000fe40003f85270 */
[----:B------:R-:W-:Y:S02]  /*cea0*/  P2R R16, PR, RZ, 0x40 ;  /* 0x00000040ff107803 */ /* 0x000fe40000000000 */
[----:B------:R-:W-:Y:S01]  /*ceb0*/  FSEL R55, R55, -INF , !P4 ;  /* 0xff80000037377808 */ /* 0x000fe20006000000 */
[----:B------:R-:W-:Y:S01]  /*cec0*/  I2F R49, R81 ;  /* 0x0000005100317306 */ /* 0x000fe20000201400 */
[-C--:B------:R-:W-:Y:S02]  /*ced0*/  ISETP.GE.AND P4, PT, R85, R2.reuse, PT ;  /* 0x000000025500720c */ /* 0x080fe40003f86270 */
[----:B------:R-:W-:-:S02]  /*cee0*/  ISETP.GE.AND P6, PT, R83, R2, PT ;  /* 0x000000025300720c */ /* 0x000fc40003fc6270 */
[----:B------:R-:W-:Y:S02]  /*cef0*/  FSEL R250, R51, -INF , !P4 ;  /* 0xff80000033fa7808 */ /* 0x000fe40006000000 */
[----:B------:R-:W-:Y:S01]  /*cf00*/  ISETP.NE.AND P4, PT, R16, RZ, PT ;  /* 0x000000ff1000720c */ /* 0x000fe20003f85270 */
[----:B------:R-:W1:Y:S01]  /*cf10*/  MUFU.TANH R207, R207 ;  /* 0x000000cf00cf7308 */ /* 0x000e620000002400 */
[----:B------:R-:W-:Y:S01]  /*cf20*/  FSEL R184, R50, -INF , !P6 ;  /* 0xff80000032b87808 */ /* 0x000fe20007000000 */
[----:B--2---:R-:W-:Y:S01]  /*cf30*/  FFMA.FTZ R64, R64, UR4, R219 ;  /* 0x0000000440407c23 */ /* 0x004fe200080100db */
[----:B------:R-:W-:Y:S02]  /*cf40*/  ISETP.GE.AND P6, PT, R65, R3, PT ;  /* 0x000000034100720c */ /* 0x000fe40003fc6270 */
[----:B------:R-:W-:Y:S02]  /*cf50*/  FSEL R86, R82, -INF , !P4 ;  /* 0xff80000052567808 */ /* 0x000fe40006000000 */
[----:B------:R-:W-:Y:S01]  /*cf60*/  ISETP.GE.AND P4, PT, R115, R2, PT ;  /* 0x000000027300720c */ /* 0x000fe20003f86270 */
[----:B------:R-:W2:Y:S01]  /*cf70*/  MUFU.TANH R182, R182 ;  /* 0x000000b600b67308 */ /* 0x000ea20000002400 */
[----:B------:R-:W-:-:S02]  /*cf80*/  P2R R16, PR, RZ, 0x40 ;  /* 0x00000040ff107803 */ /* 0x000fc40000000000 */
[----:B------:R-:W-:Y:S02]  /*cf90*/  ISETP.GE.AND P6, PT, R118, R3, PT ;  /* 0x000000037600720c */ /* 0x000fe40003fc6270 */
[----:B------:R-:W-:-:S03]  /*cfa0*/  IADD3 R219, R186, UR20, RZ ;  /* 0x00000014badb7c10 */ /* 0x000fc6000fffe0ff */
[----:B------:R3:W-:Y:S01]  /*cfb0*/  I2F R63, R115 ;  /* 0x00000073003f7306 */ /* 0x0007e20000201400 */
[----:B-1----:R-:W-:Y:S01]  /*cfc0*/  FFMA.FTZ R52, R52, UR4, R207 ;  /* 0x0000000434347c23 */ /* 0x002fe200080100cf */
[----:B------:R-:W-:-:S04]  /*cfd0*/  IADD3 R219, R219, 0x81, RZ ;  /* 0x00000081dbdb7810 */ /* 0x000fc80007ffe0ff */
[----:B------:R-:W-:Y:S02]  /*cfe0*/  FSEL R172, R52, -INF , !P2 ;  /* 0xff80000034ac7808 */ /* 0x000fe40005000000 */
[----:B------:R-:W1:Y:S01]  /*cff0*/  MUFU.TANH R188, R188 ;  /* 0x000000bc00bc7308 */ /* 0x000e620000002400 */
[----:B--2---:R-:W-:Y:S01]  /*d000*/  FFMA.FTZ R49, R49, UR4, R182 ;  /* 0x0000000431317c23 */ /* 0x004fe200080100b6 */
[----:B------:R-:W-:Y:S01]  /*d010*/  FSEL R52, R205, -INF , !P3 ;  /* 0xff800000cd347808 */ /* 0x000fe20005800000 */
[----:B------:R-:W-:Y:S01]  /*d020*/  IMAD.MOV.U32 R205, RZ, RZ, R20 ;  /* 0x000000ffffcd7224 */ /* 0x000fe200078e0014 */
[----:B------:R-:W-:Y:S02]  /*d030*/  ISETP.GE.AND P3, PT, R115, R3, PT ;  /* 0x000000037300720c */ /* 0x000fe40003f66270 */
[----:B------:R-:W-:Y:S02]  /*d040*/  FSEL R248, R49, -INF , !P0 ;  /* 0xff80000031f87808 */ /* 0x000fe40004000000 */
[----:B------:R-:W2:Y:S01]  /*d050*/  I2F R62, R65 ;  /* 0x00000041003e7306 */ /* 0x000ea20000201400 */
[----:B------:R-:W-:-:S02]  /*d060*/  ISETP.GE.AND P0, PT, R118, R2, PT ;  /* 0x000000027600720c */ /* 0x000fc40003f06270 */
[----:B------:R-:W-:Y:S02]  /*d070*/  ISETP.GE.AND P2, PT, R79, R2, PT ;  /* 0x000000024f00720c */ /* 0x000fe40003f46270 */
[----:B---3--:R-:W-:-:S03]  /*d080*/  IADD3 R115, R47, 0xe8, RZ ;  /* 0x000000e82f737810 */ /* 0x008fc60007ffe0ff */
[----:B------:R-:W-:Y:S01]  /*d090*/  I2F R122, R118 ;  /* 0x00000076007a7306 */ /* 0x000fe20000201400 */
[----:B-1----:R-:W-:Y:S01]  /*d0a0*/  FFMA.FTZ R63, R63, UR4, R188 ;  /* 0x000000043f3f7c23 */ /* 0x002fe200080100bc */
[----:B------:R-:W-:Y:S02]  /*d0b0*/  FSEL R188, R64, -INF , !P4 ;  /* 0xff80000040bc7808 */ /* 0x000fe40006000000 */
[----:B------:R-:W-:Y:S02]  /*d0c0*/  ISETP.NE.AND P4, PT, R16, RZ, PT ;  /* 0x000000ff1000720c */ /* 0x000fe40003f85270 */
[----:B------:R-:W-:Y:S02]  /*d0d0*/  FSEL R49, R63, -INF , !P3 ;  /* 0xff8000003f317808 */ /* 0x000fe40005800000 */
[----:B------:R-:W1:Y:S01]  /*d0e0*/  MUFU.TANH R225, R225 ;  /* 0x000000e100e17308 */ /* 0x000e620000002400 */
[----:B--2---:R-:W-:Y:S01]  /*d0f0*/  FFMA.FTZ R62, R62, UR4, R227 ;  /* 0x000000043e3e7c23 */ /* 0x004fe200080100e3 */
[----:B------:R-:W-:Y:S01]  /*d100*/  ISETP.GE.AND P3, PT, R126, R3, PT ;  /* 0x000000037e00720c */ /* 0x000fe20003f66270 */
[----:B------:R-:W-:-:S03]  /*d110*/  IMAD.MOV.U32 R227, RZ, RZ, R222 ;  /* 0x000000ffffe37224 */ /* 0x000fc600078e00de */
        /* <DEDUP_REMOVED lines=9> */
[----:B--2---:R-:W-:-:S05]  /*d1b0*/  FFMA.FTZ R122, R125, UR4, R194 ;  /* 0x000000047d7a7c23 */ /* 0x004fca00080100c2 */
[----:B------:R-:W-:Y:S02]  /*d1c0*/  FSEL R122, R122, -INF , !P3 ;  /* 0xff8000007a7a7808 */ /* 0x000fe40005800000 */
[----:B------:R-:W-:Y:S08]  /*d1d0*/  I2F R117, R118 ;  /* 0x0000007600757306 */ /* 0x000ff00000201400 */
[----:B------:R-:W2:Y:S01]  /*d1e0*/  MUFU.TANH R190, R190 ;  /* 0x000000be00be7308 */ /* 0x000ea20000002400 */
[----:B-1----:R-:W-:Y:S01]  /*d1f0*/  FFMA.FTZ R204, R120, UR4, R231 ;  /* 0x0000000478cc7c23 */ /* 0x002fe200080100e7 */
[----:B------:R-:W-:-:S06]  /*d200*/  IADD3 R120, R47, 0xf9, RZ ;  /* 0x000000f92f787810 */ /* 0x000fcc0007ffe0ff */
[----:B------:R-:W-:Y:S08]  /*d210*/  I2F R135, R144 ;  /* 0x0000009000877306 */ /* 0x000ff00000201400 */
[----:B------:R-:W1:Y:S01]  /*d220*/  MUFU.TANH R206, R206 ;  /* 0x000000ce00ce7308 */ /* 0x000e620000002400 */
[----:B--2---:R-:W-:Y:S01]  /*d230*/  FFMA.FTZ R64, R117, UR4, R190 ;  /* 0x0000000475407c23 */ /* 0x004fe200080100be */
[----:B------:R-:W-:-:S04]  /*d240*/  IADD3 R190, R186, UR20, RZ ;  /* 0x00000014babe7c10 */ /* 0x000fc8000fffe0ff */
[----:B------:R-:W-:Y:S02]  /*d250*/  FSEL R64, R64, -INF , !P6 ;  /* 0xff80000040407808 */ /* 0x000fe40007000000 */
[----:B------:R-:W-:Y:S01]  /*d260*/  I2F R88, R89 ;  /* 0x0000005900587306 */ /* 0x000fe20000201400 */
[----:B------:R-:W-:Y:S02]  /*d270*/  ISETP.GE.AND P6, PT, R144, R3, PT ;  /* 0x000000039000720c */ /* 0x000fe40003fc6270 */
[----:B------:R-:W-:-:S05]  /*d280*/  IADD3 R190, R190, 0x89, RZ ;  /* 0x00000089bebe7810 */ /* 0x000fca0007ffe0ff */
[----:B------:R-:W2:Y:S01]  /*d290*/  MUFU.TANH R199, R199 ;  /* 0x000000c700c77308 */ /* 0x000ea20000002400 */
[----:B-1----:R-:W-:-:S05]  /*d2a0*/  FFMA.FTZ R126, R135, UR4, R206 ;  /* 0x00000004877e7c23 */ /* 0x002fca00080100ce */
[----:B------:R-:W-:Y:S02]  /*d2b0*/  FSEL R126, R126, -INF , !P6 ;  /* 0xff8000007e7e7808 */ /* 0x000fe40007000000 */
[----:B------:R1:W-:Y:S01]  /*d2c0*/  MUFU.TANH R203, R28 ;  /* 0x0000001c00cb7308 */ /* 0x0003e20000002400 */
[----:B------:R-:W-:-:S07]  /*d2d0*/  ISETP.GE.AND P6, PT, R153, R3, PT ;  /* 0x000000039900720c */ /* 0x000fce0003fc6270 */
[----:B------:R-:W-:Y:S01]  /*d2e0*/  I2F R80, R81 ;  /* 0x0000005100507306 */ /* 0x000fe20000201400 */
[----:B--2---:R-:W-:-:S05]  /*d2f0*/  FFMA.FTZ R88, R88, UR4, R199 ;  /* 0x0000000458587c23 */ /* 0x004fca00080100c7 */
[----:B------:R-:W-:Y:S02]  /*d300*/  FSEL R54, R88, -INF , !P5 ;  /* 0xff80000058367808 */ /* 0x000fe40006800000 */
[----:B-1----:R-:W-:Y:S01]  /*d310*/  P2R R28, PR, RZ, 0x10 ;  /* 0x00000010ff1c7803 */ /* 0x002fe20000000000 */
[----:B------:R-:W1:Y:S01]  /*d320*/  MUFU.TANH R215, R215 ;  /* 0x000000d700d77308 */ /* 0x000e620000002400 */
[-C--:B------:R-:W-:Y:S02]  /*d330*/  ISETP.GE.AND P5, PT, R81, R3.reuse, PT ;  /* 0x000000035100720c */ /* 0x080fe40003fa6270 */
[----:B------:R-:W-:Y:S02]  /*d340*/  ISETP.NE.AND P3, PT, R28, RZ, PT ;  /* 0x000000ff1c00720c */ /* 0x000fe40003f65270 */
[-C--:B------:R-:W-:Y:S02]  /*d350*/  ISETP.GE.AND P4, PT, R124, R3.reuse, PT ;  /* 0x000000037c00720c */ /* 0x080fe40003f86270 */
[----:B------:R-:W-:Y:S01]  /*d360*/  FSEL R204, R204, -INF , !P3 ;  /* 0xff800000cccc7808 */ /* 0x000fe20005800000 */
[----:B------:R-:W-:Y:S01]  /*d370*/  I2F R66, R65 ;  /* 0x0000004100427306 */ /* 0x000fe20000201400 */
[----:B------:R-:W-:-:S02]  /*d380*/  ISETP.GE.AND P3, PT, R116, R3, PT ;  /* 0x000000037400720c */ /* 0x000fc40003f66270 */
[----:B------:R-:W-:-:S05]  /*d390*/  IADD3 R88, R47, 0xd8, RZ ;  /* 0x000000d82f587810 */ /* 0x000fca0007ffe0ff */
[----:B------:R-:W2:Y:S01]  /*d3a0*/  MUFU.TANH R229, R229 ;  /* 0x000000e500e57308 */ /* 0x000ea20000002400 */
[----:B-1----:R-:W-:-:S05]  /*d3b0*/  FFMA.FTZ R80, R80, UR4, R215 ;  /* 0x0000000450507c23 */ /* 0x002fca00080100d7 */
[----:B------:R-:W-:Y:S02]  /*d3c0*/  FSEL R50, R80, -INF , !P5 ;  /* 0xff80000050327808 */ /* 0x000fe40006800000 */
[----:B------:R-:W-:Y:S01]  /*d3d0*/  I2F R119, R124 ;  /* 0x0000007c00777306 */ /* 0x000fe20000201400 */
[----:B------:R-:W-:Y:S02]  /*d3e0*/  @P3 LOP3.LUT R0, R0, 0x2, RZ, 0xfc, !PT ;  /* 0x0000000200003812 */ /* 0x000fe400078efcff */
[----:B------:R-:W-:Y:S02]  /*d3f0*/  ISETP.GE.AND P5, PT, R65, R2, PT ;  /* 0x000000024100720c */ /* 0x000fe40003fa6270 */
[----:B------:R-:W-:Y:S02]  /*d400*/  LOP3.LUT R0, R0, 0xfffffffe, RZ, 0xc0, !PT ;  /* 0xfffffffe00007812 */ /* 0x000fe400078ec0ff */
[-C--:B------:R-:W-:Y:S01]  /*d410*/  ISETP.GE.AND P3, PT, R132, R3.reuse, PT ;  /* 0x000000038400720c */ /* 0x080fe20003f66270 */
[----:B------:R-:W1:Y:S01]  /*d420*/  MUFU.TANH R216, R216 ;  /* 0x000000d800d87308 */ /* 0x000e620000002400 */
[----:B--2---:R-:W-:Y:S01]  /*d430*/  FFMA.FTZ R66, R66, UR4, R229 ;  /* 0x0000000442427c23 */ /* 0x004fe200080100e5 */
[----:B------:R-:W-:Y:S01]  /*d440*/  @P6 LOP3.LUT R0, R0, 0x1, RZ, 0xfc, !PT ;  /* 0x0000000100006812 */ /* 0x000fe200078efcff */
[----:B------:R-:W-:Y:S01]  /*d450*/  IMAD.MOV.U32 R229, RZ, RZ, R200 ;  /* 0x000000ffffe57224 */ /* 0x000fe200078e00c8 */
[----:B------:R-:W-:-:S02]  /*d460*/  ISETP.GE.AND P6, PT, R151, R3, PT ;  /* 0x000000039700720c */ /* 0x000fc40003fc6270 */
[----:B------:R-:W-:Y:S02]  /*d470*/  FSEL R200, R66, -INF , !P5 ;  /* 0xff80000042c87808 */ /* 0x000fe40006800000 */
[----:B------:R-:W-:Y:S01]  /*d480*/  I2F R131, R132 ;  /* 0x0000008400837306 */ /* 0x000fe20000201400 */
[----:B------:R-:W-:-:S07]  /*d490*/  ISETP.GE.AND P5, PT, R124, R2, PT ;  /* 0x000000027c00720c */ /* 0x000fce0003fa6270 */
[----:B------:R-:W2:Y:S01]  /*d4a0*/  MUFU.TANH R218, R218 ;  /* 0x000000da00da7308 */ /* 0x000ea20000002400 */
[----:B-1----:R-:W-:-:S05]  /*d4b0*/  FFMA.FTZ R119, R119, UR4, R216 ;  /* 0x0000000477777c23 */ /* 0x002fca00080100d8 */
[----:B------:R-:W-:Y:S02]  /*d4c0*/  FSEL R222, R119, -INF , !P5 ;  /* 0xff80000077de7808 */ /* 0x000fe40006800000 */
[----:B------:R-:W1:Y:S01]  /*d4d0*/  I2F R152, R153 ;  /* 0x0000009900987306 */ /* 0x000e620000201400 */
[----:B------:R-:W-:Y:S01]  /*d4e0*/  ISETP.GE.AND P5, PT, R132, R2, PT ;  /* 0x000000028400720c */ /* 0x000fe20003fa6270 */
[----:B--2---:R-:W-:-:S06]  /*d4f0*/  FFMA.FTZ R117, R131, UR4, R218 ;  /* 0x0000000483757c23 */ /* 0x004fcc00080100da */
[----:B------:R-:W2:Y:S01]  /*d500*/  I2F R123, R124 ;  /* 0x0000007c007b7306 */ /* 0x000ea20000201400 */
[----:B------:R-:W-:Y:S02]  /*d510*/  FSEL R117, R117, -INF , !P3 ;  /* 0xff80000075757808 */ /* 0x000fe40005800000 */
[----:B------:R-:W-:Y:S01]  /*d520*/  LOP3.LUT P3, RZ, R0, 0x1, RZ, 0xc0, !PT ;  /* 0x0000000100ff7812 */ /* 0x000fe2000786c0ff */
[----:B-1----:R-:W-:-:S04]  /*d530*/  FFMA.FTZ R119, R152, UR4, R233 ;  /* 0x0000000498777c23 */ /* 0x002fc800080100e9 */
[----:B------:R-:W1:Y:S01]  /*d540*/  I2F R150, R151 ;  /* 0x0000009700967306 */ /* 0x000e620000201400 */
[----:B------:R-:W-:Y:S02]  /*d550*/  LOP3.LUT R0, R0, 0xfffffffe, RZ, 0xc0, !PT ;  /* 0xfffffffe00007812 */ /* 0x000fe400078ec0ff */
[----:B------:R-:W-:Y:S02]  /*d560*/  FSEL R119, R119, -INF , !P3 ;  /* 0xff80000077777808 */ /* 0x000fe40005800000 */
[----:B------:R-:W-:Y:S01]  /*d570*/  ISETP.GE.AND P3, PT, R234, R3, PT ;  /* 0x00000003ea00720c */ /* 0x000fe20003f66270 */
[----:B--2---:R-:W-:Y:S02]  /*d580*/  FFMA.FTZ R116, R123, UR4, R202 ;  /* 0x000000047b747c23 */ /* 0x004fe400080100ca */
[----:B------:R-:W-:Y:S01]  /*d590*/  I2F R129, R134 ;  /* 0x0000008600817306 */ /* 0x000fe20000201400 */
[----:B------:R-:W-:Y:S02]  /*d5a0*/  FMUL.FTZ R124, R42, c[0x0][0x2ec] ;  /* 0x0000bb002a7c7a20 */ /* 0x000fe40000410000 */
[----:B------:R-:W-:Y:S01]  /*d5b0*/  FMUL.FTZ R42, R43, c[0x0][0x2ec] ;  /* 0x0000bb002b2a7a20 */ /* 0x000fe20000410000 */
[----:B------:R-:W-:-:S02]  /*d5c0*/  FSEL R116, R116, -INF , !P4 ;  /* 0xff80000074747808 */ /* 0x000fc40006000000 */
[-C--:B------:R-:W-:Y:S01]  /*d5d0*/  ISETP.GE.AND P4, PT, R153, R2.reuse, PT ;  /* 0x000000029900720c */ /* 0x080fe20003f86270 */
[----:B-1----:R-:W-:Y:S01]  /*d5e0*/  FFMA.FTZ R123, R150, UR4, R251 ;  /* 0x00000004967b7c23 */ /* 0x002fe200080100fb */
[----:B------:R-:W1:Y:S02]  /*d5f0*/  MUFU.TANH R228, R228 ;  /* 0x000000e400e47308 */ /* 0x000e640000002400 */
[----:B------:R-:W-:Y:S02]  /*d600*/  @P3 LOP3.LUT R0, R0, 0x1, RZ, 0xfc, !PT ;  /* 0x0000000100003812 */ /* 0x000fe400078efcff */
[----:B------:R-:W-:Y:S02]  /*d610*/  FSEL R123, R123, -INF , !P6 ;  /* 0xff8000007b7b7808 */ /* 0x000fe40007000000 */
[C---:B------:R-:W-:Y:S02]  /*d620*/  ISETP.GE.AND P6, PT, R219.reuse, R3, PT ;  /* 0x00000003db00720c */ /* 0x040fe40003fc6270 */
[----:B------:R-:W-:Y:S01]  /*d630*/  ISETP.GE.AND P3, PT, R219, R2, PT ;  /* 0x00000002db00720c */ /* 0x000fe20003f66270 */
[----:B------:R-:W-:Y:S01]  /*d640*/  I2F R133, R134 ;  /* 0x0000008600857306 */ /* 0x000fe20000201400 */
[----:B------:R-:W-:-:S04]  /*d650*/  IADD3 R219, R186, UR20, RZ ;  /* 0x00000014badb7c10 */ /* 0x000fc8000fffe0ff */
[----:B------:R-:W-:Y:S01]  /*d660*/  IADD3 R219, R219, 0x79, RZ ;  /* 0x00000079dbdb7810 */ /* 0x000fe20007ffe0ff */
[----:B-1----:R-:W-:Y:S02]  /*d670*/  FFMA.FTZ R129, R129, UR4, R228 ;  /* 0x0000000481817c23 */ /* 0x002fe400080100e4 */
[----:B------:R-:W-:Y:S08]  /*d680*/  MUFU.TANH R224, R224 ;  /* 0x000000e000e07308 */ /* 0x000ff00000002400 */
[----:B------:R-:W1:Y:S08]  /*d690*/  I2F R219, R219 ;  /* 0x000000db00db7306 */ /* 0x000e700000201400 */
[----:B------:R2:W-:Y:S01]  /*d6a0*/  I2F R145, R132 ;  /* 0x0000008400917306 */ /* 0x0005e20000201400 */
[----:B-1----:R-:W-:Y:S01]  /*d6b0*/  FFMA.FTZ R228, R219, UR4, R232 ;  /* 0x00000004dbe47c23 */ /* 0x002fe200080100e8 */
[----:B------:R-:W-:-:S06]  /*d6c0*/  IADD3 R219, R186, UR20, RZ ;  /* 0x00000014badb7c10 */ /* 0x000fcc000fffe0ff */
[----:B------:R-:W1:Y:S01]  /*d6d0*/  MUFU.TANH R226, R226 ;  /* 0x000000e200e27308 */ /* 0x000e620000002400 */
[----:B------:R-:W-:Y:S01]  /*d6e0*/  IADD3 R219, R219, 0x80, RZ ;  /* 0x00000080dbdb7810 */ /* 0x000fe20007ffe0ff */
[----:B--2---:R-:W-:Y:S01]  /*d6f0*/  FFMA.FTZ R132, R133, UR4, R224 ;  /* 0x0000000485847c23 */ /* 0x004fe200080100e0 */
[----:B------:R-:W-:-:S05]  /*d700*/  FSEL R224, R129, -INF , !P0 ;  /* 0xff80000081e07808 */ /* 0x000fca0004000000 */
[----:B------:R2:W3:Y:S01]  /*d710*/  MUFU.TANH R163, R18 ;  /* 0x0000001200a37308 */ /* 0x0004e20000002400 */
[----:B------:R-:W-:-:S04]  /*d720*/  ISETP.GE.AND P0, PT, R155, R2, PT ;  /* 0x000000029b00720c */ /* 0x000fc80003f06270 */
[----:B------:R-:W-:-:S03]  /*d730*/  FSEL R228, R228, -INF , !P0 ;  /* 0xff800000e4e47808 */ /* 0x000fc60004000000 */
[----:B------:R-:W4:Y:S01]  /*d740*/  I2F R219, R219 ;  /* 0x000000db00db7306 */ /* 0x000f220000201400 */
[----:B-1----:R-:W-:Y:S01]  /*d750*/  FFMA.FTZ R145, R145, UR4, R226 ;  /* 0x0000000491917c23 */ /* 0x002fe200080100e2 */
[----:B--2---:R-:W-:-:S06]  /*d760*/  IADD3 R18, R47, 0xa9, RZ ;  /* 0x000000a92f127810 */ /* 0x004fcc0007ffe0ff */
[----:B------:R-:W-:Y:S01]  /*d770*/  I2F R121, R128 ;  /* 0x0000008000797306 */ /* 0x000fe20000201400 */
[----:B---3--:R-:W-:Y:S02]  /*d780*/  FFMA.FTZ R163, R106, UR4, R163 ;  /* 0x000000046aa37c23 */ /* 0x008fe400080100a3 */
[----:B----4-:R-:W-:-:S05]  /*d790*/  FFMA.FTZ R133, R219, UR4, R227 ;  /* 0x00000004db857c23 */ /* 0x010fca00080100e3 */
[----:B------:R-:W1:Y:S01]  /*d7a0*/  MUFU.TANH R198, R198 ;  /* 0x000000c600c67308 */ /* 0x000e620000002400 */
[----:B------:R-:W-:-:S04]  /*d7b0*/  IADD3 R219, R186, UR20, RZ ;  /* 0x00000014badb7c10 */ /* 0x000fc8000fffe0ff */
[----:B------:R-:W-:-:S03]  /*d7c0*/  IADD3 R219, R219, 0x88, RZ ;  /* 0x00000088dbdb7810 */ /* 0x000fc60007ffe0ff */
[----:B------:R-:W2:Y:S01]  /*d7d0*/  I2F R78, R79 ;  /* 0x0000004f004e7306 */ /* 0x000ea20000201400 */
[----:B------:R-:W-:-:S07]  /*d7e0*/  ISETP.GE.AND P0, PT, R219, R2, PT ;  /* 0x00000002db00720c */ /* 0x000fce0003f06270 */
[----:B------:R-:W-:Y:S01]  /*d7f0*/  I2F R73, R18 ;  /* 0x0000001200497306 */ /* 0x000fe20000201400 */
[----:B-1----:R-:W-:Y:S01]  /*d800*/  FFMA.FTZ R121, R121, UR4, R198 ;  /* 0x0000000479797c23 */ /* 0x002fe200080100c6 */
[----:B------:R-:W-:Y:S02]  /*d810*/  FSEL R198, R145, -INF , !P5 ;  /* 0xff80000091c67808 */ /* 0x000fe40006800000 */
[----:B------:R-:W-:Y:S02]  /*d820*/  ISETP.GE.AND P5, PT, R219, R3, PT ;  /* 0x00000003db00720c */ /* 0x000fe40003fa6270 */
[----:B------:R-:W-:Y:S02]  /*d830*/  IADD3 R219, R186, UR20, RZ ;  /* 0x00000014badb7c10 */ /* 0x000fe4000fffe0ff */
[----:B------:R-:W1:Y:S01]  /*d840*/  MUFU.TANH R18, R32 ;  /* 0x0000002000127308 */ /* 0x000e620000002400 */
[----:B--2---:R-:W-:Y:S01]  /*d850*/  FFMA.FTZ R51, R78, UR4, R223 ;  /* 0x000000044e337c23 */ /* 0x004fe200080100df */
[----:B------:R-:W-:-:S04]  /*d860*/  IADD3 R219, R219, 0x81, RZ ;  /* 0x00000081dbdb7810 */ /* 0x000fc80007ffe0ff */
[----:B------:R-:W-:Y:S02]  /*d870*/  FSEL R51, R51, -INF , !P1 ;  /* 0xff80000033337808 */ /* 0x000fe40004800000 */
[----:B------:R-:W2:Y:S01]  /*d880*/  MUFU.TANH R17, R33 ;  /* 0x0000002100117308 */ /* 0x000ea20000002400 */
[----:B------:R-:W-:-:S07]  /*d890*/  ISETP.GE.AND P1, PT, R128, R3, PT ;  /* 0x000000038000720c */ /* 0x000fce0003f26270 */
[----:B------:R3:W4:Y:S01]  /*d8a0*/  MUFU.TANH R36, R24 ;  /* 0x0000001800247308 */ /* 0x0007220000002400 */
[----:B-1----:R-:W-:-:S07]  /*d8b0*/  IMAD.MOV.U32 R223, RZ, RZ, R18 ;  /* 0x000000ffffdf7224 */ /* 0x002fce00078e0012 */
[----:B------:R1:W5:Y:S01]  /*d8c0*/  MUFU.TANH R21, R19 ;  /* 0x0000001300157308 */ /* 0x0003620000002400 */
[----:B--2---:R-:W-:Y:S01]  /*d8d0*/  IMAD.MOV.U32 R213, RZ, RZ, R17 ;  /* 0x000000ffffd57224 */ /* 0x004fe200078e0011 */
[----:B---3--:R-:W-:Y:S06]  /*d8e0*/  HMMA.16816.F32.BF16 R24, R12, R26, RZ ;  /* 0x0000001a0c18723c */ /* 0x008fec00000418ff */
[----:B------:R-:W2:Y:S01]  /*d8f0*/  I2F R127, R128 ;  /* 0x00000080007f7306 */ /* 0x000ea20000201400 */
[----:B----4-:R-:W-:Y:S02]  /*d900*/  IMAD.MOV.U32 R215, RZ, RZ, R36 ;  /* 0x000000ffffd77224 */ /* 0x010fe400078e0024 */
[----:B------:R-:W-:Y:S04]  /*d910*/  LDSM.16.M88.4 R36, [R165+0x3400] ;  /* 0x00340000a524783b */ /* 0x000fe80000000200 */
[----:B-1----:R-:W1:Y:S01]  /*d920*/  LDSM.16.M88.4 R16, [R166+0x4000] ;  /* 0x00400000a610783b */ /* 0x002e620000000200 */
[----:B------:R-:W-:Y:S01]  /*d930*/  I2F R130, R144 ;  /* 0x0000009000827306 */ /* 0x000fe20000201400 */
[----:B-----5:R-:W-:-:S07]  /*d940*/  IMAD.MOV.U32 R182, RZ, RZ, R21 ;  /* 0x000000ffffb67224 */ /* 0x020fce00078e0015 */
[----:B------:R-:W3:Y:S01]  /*d950*/  MUFU.TANH R235, R235 ;  /* 0x000000eb00eb7308 */ /* 0x000ee20000002400 */
[----:B--2---:R-:W-:-:S05]  /*d960*/  FFMA.FTZ R66, R127, UR4, R196 ;  /* 0x000000047f427c23 */ /* 0x004fca00080100c4 */
[----:B------:R-:W-:Y:S01]  /*d970*/  FSEL R66, R66, -INF , !P1 ;  /* 0xff80000042427808 */ /* 0x000fe20004800000 */
[----:B------:R-:W-:Y:S01]  /*d980*/  HMMA.16816.F32.BF16 R24, R4, R22, R24 ;  /* 0x000000160418723c */ /* 0x000fe20000041818 */
[----:B------:R-:W2:Y:S01]  /*d990*/  I2F R219, R219 ;  /* 0x000000db00db7306 */ /* 0x000ea20000201400 */
[----:B------:R-:W4:Y:S01]  /*d9a0*/  LDSM.16.M88.4 R20, [R165+0x3000] ;  /* 0x00300000a514783b */ /* 0x000f220000000200 */
[----:B------:R-:W-:-:S06]  /*d9b0*/  ISETP.GE.AND P1, PT, R144, R2, PT ;  /* 0x000000029000720c */ /* 0x000fcc0003f26270 */
[----:B------:R-:W5:Y:S01]  /*d9c0*/  I2F R147, R153 ;  /* 0x0000009900937306 */ /* 0x000f620000201400 */
[----:B---3--:R-:W-:-:S05]  /*d9d0*/  FFMA.FTZ R130, R130, UR4, R235 ;  /* 0x0000000482827c23 */ /* 0x008fca00080100eb */
[----:B------:R-:W-:Y:S02]  /*d9e0*/  FSEL R240, R130, -INF , !P1 ;  /* 0xff80000082f07808 */ /* 0x000fe40004800000 */
[----:B------:R-:W3:Y:S01]  /*d9f0*/  I2F R146, R151 ;  /* 0x0000009700927306 */ /* 0x000ee20000201400 */
[----:B--2---:R-:W-:Y:S01]  /*da00*/  FFMA.FTZ R135, R219, UR4, R239 ;  /* 0x00000004db877c23 */ /* 0x004fe200080100ef */
[----:B------:R-:W-:Y:S02]  /*da10*/  IADD3 R219, R186, UR20, RZ ;  /* 0x00000014badb7c10 */ /* 0x000fe4000fffe0ff */
[----:B------:R-:W-:Y:S02]  /*da20*/  ISETP.GE.AND P1, PT, R151, R2, PT ;  /* 0x000000029700720c */ /* 0x000fe40003f26270 */
[----:B------:R-:W-:Y:S01]  /*da30*/  IADD3 R219, R219, 0x88, RZ ;  /* 0x00000088dbdb7810 */ /* 0x000fe20007ffe0ff */
[----:B------:R-:W-:Y:S01]  /*da40*/  FMUL.FTZ R24, R24, c[0x0][0x2ec] ;  /* 0x0000bb0018187a20 */ /* 0x000fe20000410000 */
[----:B------:R-:W-:Y:S01]  /*da50*/  I2F R67, R79 ;  /* 0x0000004f00437306 */ /* 0x000fe20000201400 */
[----:B-----5:R-:W-:Y:S01]  /*da60*/  FFMA.FTZ R147, R147, UR4, R230 ;  /* 0x0000000493937c23 */ /* 0x020fe200080100e6 */
[----:B------:R-:W-:Y:S01]  /*da70*/  FSEL R135, R135, -INF , !P6 ;  /* 0xff80000087877808 */ /* 0x000fe20007000000 */
[----:B------:R-:W-:Y:S01]  /*da80*/  FMUL.FTZ R25, R25, c[0x0][0x2ec] ;  /* 0x0000bb0019197a20 */ /* 0x000fe20000410000 */
[----:B------:R-:W-:Y:S01]  /*da90*/  IADD3 R153, R165, 0x3000, RZ ;  /* 0x00003000a5997810 */ /* 0x000fe20007ffe0ff */
[----:B------:R-:W-:-:S02]  /*daa0*/  FMUL.FTZ R26, R26, c[0x0][0x2ec] ;  /* 0x0000bb001a1a7a20 */ /* 0x000fc40000410000 */
[----:B------:R-:W-:Y:S01]  /*dab0*/  FMUL.FTZ R27, R27, c[0x0][0x2ec] ;  /* 0x0000bb001b1b7a20 */ /* 0x000fe20000410000 */
[----:B------:R-:W2:Y:S01]  /*dac0*/  MUFU.TANH R192, R192 ;  /* 0x000000c000c07308 */ /* 0x000ea20000002400 */
[----:B---3--:R-:W-:Y:S01]  /*dad0*/  FFMA.FTZ R146, R146, UR4, R241 ;  /* 0x0000000492927c23 */ /* 0x008fe200080100f1 */
[----:B------:R-:W-:-:S06]  /*dae0*/  IADD3 R151, R165, 0x3800, RZ ;  /* 0x00003800a5977810 */ /* 0x000fcc0007ffe0ff */
[----:B------:R-:W-:Y:S08]  /*daf0*/  MUFU.TANH R199, R34 ;  /* 0x0000002200c77308 */ /* 0x000ff00000002400 */
[----:B------:R3:W-:Y:S01]  /*db00*/  MUFU.TANH R201, R35 ;  /* 0x0000002300c97308 */ /* 0x0007e20000002400 */
[----:B--2---:R-:W-:Y:S02]  /*db10*/  FFMA.FTZ R67, R67, UR4, R192 ;  /* 0x0000000443437c23 */ /* 0x004fe400080100c0 */
[----:B------:R-:W-:Y:S01]  /*db20*/  IMAD.MOV.U32 R192, RZ, RZ, R236 ;  /* 0x000000ffffc07224 */ /* 0x000fe200078e00ec */
[----:B------:R-:W-:-:S02]  /*db30*/  FSEL R236, R147, -INF , !P4 ;  /* 0xff80000093ec7808 */ /* 0x000fc40006000000 */
[----:B------:R-:W-:Y:S01]  /*db40*/  ISETP.GE.AND P4, PT, R234, R2, PT ;  /* 0x00000002ea00720c */ /* 0x000fe20003f86270 */
[----:B------:R-:W-:Y:S01]  /*db50*/  IMAD.MOV.U32 R227, RZ, RZ, R192 ;  /* 0x000000ffffe37224 */ /* 0x000fe200078e00c0 */
[----:B------:R-:W-:Y:S01]  /*db60*/  FSEL R234, R146, -INF , !P1 ;  /* 0xff80000092ea7808 */ /* 0x000fe20004800000 */
[----:B------:R-:W2:Y:S01]  /*db70*/  I2F R219, R219 ;  /* 0x000000db00db7306 */ /* 0x000ea20000201400 */
[----:B------:R-:W-:Y:S02]  /*db80*/  LOP3.LUT P1, RZ, R0, 0x1, RZ, 0xc0, !PT ;  /* 0x0000000100ff7812 */ /* 0x000fe4000782c0ff */
[----:B------:R-:W-:Y:S02]  /*db90*/  IADD3 R192, R186, UR20, RZ ;  /* 0x00000014bac07c10 */ /* 0x000fe4000fffe0ff */
[----:B------:R-:W-:Y:S01]  /*dba0*/  FSEL R133, R133, -INF , !P1 ;  /* 0xff80000085857808 */ /* 0x000fe20004800000 */
[----:B---3--:R-:W3:Y:S02]  /*dbb0*/  LDSM.16.M88.4 R32, [R166+0x4400] ;  /* 0x00440000a620783b */ /* 0x008ee40000000200 */
[----:B------:R-:W5:Y:S01]  /*dbc0*/  MUFU.TANH R78, R29 ;  /* 0x0000001d004e7308 */ /* 0x000f620000002400 */
[----:B------:R-:W-:-:S02]  /*dbd0*/  ISETP.GE.AND P1, PT, R190, R3, PT ;  /* 0x00000003be00720c */ /* 0x000fc40003f26270 */
[----:B------:R-:W-:Y:S02]  /*dbe0*/  LOP3.LUT R0, R0, 0xfffffffe, RZ, 0xc0, !PT ;  /* 0xfffffffe00007812 */ /* 0x000fe400078ec0ff */
[----:B------:R-:W-:Y:S02]  /*dbf0*/  IADD3 R192, R192, 0x80, RZ ;  /* 0x00000080c0c07810 */ /* 0x000fe40007ffe0ff */
[----:B------:R-:W-:Y:S01]  /*dc00*/  FSEL R246, R67, -INF , !P2 ;  /* 0xff80000043f67808 */ /* 0x000fe20005000000 */
[----:B------:R-:W-:Y:S01]  /*dc10*/  MUFU.TANH R207, R30 ;  /* 0x0000001e00cf7308 */ /* 0x000fe20000002400 */
[----:B--2---:R-:W-:Y:S01]  /*dc20*/  FFMA.FTZ R145, R219, UR4, R229 ;  /* 0x00000004db917c23 */ /* 0x004fe200080100e5 */
[----:B------:R-:W-:Y:S02]  /*dc30*/  IADD3 R219, R186, UR20, RZ ;  /* 0x00000014badb7c10 */ /* 0x000fe4000fffe0ff */
[----:B------:R-:W-:Y:S02]  /*dc40*/  ISETP.GE.AND P2, PT, R128, R2, PT ;  /* 0x000000028000720c */ /* 0x000fe40003f46270 */
[----:B------:R-:W-:-:S02]  /*dc50*/  @P1 LOP3.LUT R0, R0, 0x1, RZ, 0xfc, !PT ;  /* 0x0000000100001812 */ /* 0x000fc400078efcff */
[----:B------:R1:W2:Y:S01]  /*dc60*/  MUFU.TANH R80, R31 ;  /* 0x0000001f00507308 */ /* 0x0002a20000002400 */
[----:B------:R-:W-:Y:S01]  /*dc70*/  ISETP.GE.AND P1, PT, R190, R2, PT ;  /* 0x00000002be00720c */ /* 0x000fe20003f26270 */
[----:B-----5:R-:W-:Y:S01]  /*dc80*/  FFMA.FTZ R78, R73, UR4, R78 ;  /* 0x00000004494e7c23 */ /* 0x020fe2000801004e */
[----:B------:R-:W-:Y:S02]  /*dc90*/  IADD3 R190, R186, UR20, RZ ;  /* 0x00000014babe7c10 */ /* 0x000fe4000fffe0ff */
[----:B------:R-:W-:Y:S02]  /*dca0*/  IADD3 R219, R219, 0x88, RZ ;  /* 0x00000088dbdb7810 */ /* 0x000fe40007ffe0ff */
[----:B------:R-:W-:Y:S01]  /*dcb0*/  IADD3 R190, R190, 0x81, RZ ;  /* 0x00000081bebe7810 */ /* 0x000fe20007ffe0ff */
[----:B------:R-:W5:Y:S01]  /*dcc0*/  I2F R192, R192 ;  /* 0x000000c000c07306 */ /* 0x000f620000201400 */
[----:B------:R-:W-:Y:S02]  /*dcd0*/  FSEL R242, R121, -INF , !P2 ;  /* 0xff80000079f27808 */ /* 0x000fe40005000000 */
[----:B------:R-:W-:-:S02]  /*dce0*/  ISETP.GE.AND P2, PT, R134, R3, PT ;  /* 0x000000038600720c */ /* 0x000fc40003f46270 */
[----:B------:R-:W-:Y:S02]  /*dcf0*/  FSEL R145, R145, -INF , !P5 ;  /* 0xff80000091917808 */ /* 0x000fe40006800000 */
[----:B------:R-:W-:Y:S01]  /*dd00*/  LOP3.LUT P5, RZ, R0, 0x2, RZ, 0xc0, !PT ;  /* 0x0000000200ff7812 */ /* 0x000fe200078ac0ff */
[C---:B-1----:R-:W-:Y:S01]  /*dd10*/  HMMA.16816.F32.BF16 R28, R12.reuse, R16, RZ ;  /* 0x000000100c1c723c */ /* 0x042fe200000418ff */
[----:B------:R-:W1:Y:S01]  /*dd20*/  I2F R219, R219 ;  /* 0x000000db00db7306 */ /* 0x000e620000201400 */
[----:B------:R-:W-:Y:S01]  /*dd30*/  IADD3 R229, R186, UR20, RZ ;  /* 0x00000014bae57c10 */ /* 0x000fe2000fffe0ff */
[----:B--2---:R-:W-:Y:S01]  /*dd40*/  FFMA.FTZ R80, R73, UR4, R80 ;  /* 0x0000000449507c23 */ /* 0x004fe20008010050 */
[----:B------:R-:W-:Y:S02]  /*dd50*/  FSEL R132, R132, -INF , !P2 ;  /* 0xff80000084847808 */ /* 0x000fe40005000000 */
[----:B------:R-:W-:Y:S02]  /*dd60*/  ISETP.GE.AND P2, PT, R155, R3, PT ;  /* 0x000000039b00720c */ /* 0x000fe40003f46270 */
[----:B------:R-:W-:Y:S01]  /*dd70*/  HMMA.16816.F32.BF16 R16, R12, R18, RZ ;  /* 0x000000120c10723c */ /* 0x000fe200000418ff */
[----:B------:R-:W-:Y:S01]  /*dd80*/  MUFU.TANH R247, R247 ;  /* 0x000000f700f77308 */ /* 0x000fe20000002400 */
[----:B-----5:R-:W-:Y:S01]  /*dd90*/  FFMA.FTZ R226, R192, UR4, R249 ;  /* 0x00000004c0e27c23 */ /* 0x020fe200080100f9 */
[----:B------:R-:W-:Y:S01]  /*dda0*/  IADD3 R229, R229, 0x70, RZ ;  /* 0x00000070e5e57810 */ /* 0x000fe20007ffe0ff */
[----:B------:R-:W-:-:S03]  /*ddb0*/  IMAD.MOV.U32 R192, RZ, RZ, R182 ;  /* 0x000000ffffc07224 */ /* 0x000fc600078e00b6 */
[----:B------:R-:W-:Y:S02]  /*ddc0*/  ISETP.GE.AND P6, PT, R229, R3, PT ;  /* 0x00000003e500720c */ /* 0x000fe40003fc6270 */
[----:B------:R-:W2:Y:S01]  /*ddd0*/  I2F R190, R190 ;  /* 0x000000be00be7306 */ /* 0x000ea20000201400 */
[----:B-1----:R-:W-:Y:S01]  /*dde0*/  FFMA.FTZ R216, R219, UR4, R227 ;  /* 0x00000004dbd87c23 */ /* 0x002fe200080100e3 */
[----:B------:R-:W-:Y:S01]  /*ddf0*/  IADD3 R219, R186, UR20, RZ ;  /* 0x00000014badb7c10 */ /* 0x000fe2000fffe0ff */
[----:B------:R-:W-:Y:S01]  /*de00*/  IMAD.MOV.U32 R227, RZ, RZ, R192 ;  /* 0x000000ffffe37224 */ /* 0x000fe200078e00c0 */
[----:B------:R-:W-:Y:S02]  /*de10*/  IADD3 R192, R47, 0x91, RZ ;  /* 0x000000912fc07810 */ /* 0x000fe40007ffe0ff */
[----:B------:R-:W-:Y:S01]  /*de20*/  IADD3 R219, R219, 0x90, RZ ;  /* 0x00000090dbdb7810 */ /* 0x000fe20007ffe0ff */
[----:B----4-:R-:W-:Y:S01]  /*de30*/  HMMA.16816.F32.BF16 R28, R4, R20, R28 ;  /* 0x00000014041c723c */ /* 0x010fe2000004181c */
[----:B------:R-:W1:Y:S01]  /*de40*/  I2F R154, R155 ;  /* 0x0000009b009a7306 */ /* 0x000e620000201400 */
[----:B------:R-:W-:-:S02]  /*de50*/  FSEL R226, R226, -INF , !P4 ;  /* 0xff800000e2e27808 */ /* 0x000fc40006000000 */
[----:B------:R-:W-:Y:S02]  /*de60*/  FSEL R216, R216, -INF , !P0 ;  /* 0xff800000d8d87808 */ /* 0x000fe40004000000 */
[-C--:B------:R-:W-:Y:S02]  /*de70*/  ISETP.GE.AND P4, PT, R219, R3.reuse, PT ;  /* 0x00000003db00720c */ /* 0x080fe40003f86270 */
[----:B------:R-:W-:Y:S01]  /*de80*/  HMMA.16816.F32.BF16 R16, R4, R22, R16 ;  /* 0x000000160410723c */ /* 0x000fe20000041810 */
[----:B------:R-:W4:Y:S01]  /*de90*/  MUFU.TANH R238, R238 ;  /* 0x000000ee00ee7308 */ /* 0x000f220000002400 */
[----:B--2---:R-:W-:Y:S01]  /*dea0*/  FFMA.FTZ R218, R190, UR4, R247 ;  /* 0x00000004beda7c23 */ /* 0x004fe200080100f7 */
[----:B------:R-:W-:Y:S02]  /*deb0*/  IADD3 R190, R47, 0x98, RZ ;  /* 0x000000982fbe7810 */ /* 0x000fe40007ffe0ff */
[-C--:B------:R-:W-:Y:S01]  /*dec0*/  ISETP.GE.AND P0, PT, R219, R2.reuse, PT ;  /* 0x00000002db00720c */ /* 0x080fe20003f06270 */
[----:B------:R-:W-:Y:S01]  /*ded0*/  IMAD.MOV.U32 R219, RZ, RZ, R217 ;  /* 0x000000ffffdb7224 */ /* 0x000fe200078e00d9 */
[----:B------:R-:W-:Y:S01]  /*dee0*/  FSEL R218, R218, -INF , !P3 ;  /* 0xff800000dada7808 */ /* 0x000fe20005800000 */
[----:B---3--:R-:W-:Y:S01]  /*def0*/  HMMA.16816.F32.BF16 R20, R12, R32, RZ ;  /* 0x000000200c14723c */ /* 0x008fe200000418ff */
[----:B------:R-:W-:Y:S01]  /*df00*/  MUFU.TANH R128, R24 ;  /* 0x0000001800807308 */ /* 0x000fe20000002400 */
[----:B-1----:R-:W-:Y:S01]  /*df10*/  FFMA.FTZ R131, R154, UR4, R237 ;  /* 0x000000049a837c23 */ /* 0x002fe200080100ed */
[C---:B------:R-:W-:Y:S01]  /*df20*/  LOP3.LUT P3, RZ, R0.reuse, 0x1, RZ, 0xc0, !PT ;  /* 0x0000000100ff7812 */ /* 0x040fe2000786c0ff */
[----:B------:R-:W-:Y:S01]  /*df30*/  IMAD.MOV.U32 R217, RZ, RZ, R213 ;  /* 0x000000ffffd97224 */ /* 0x000fe200078e00d5 */
[----:B------:R-:W-:Y:S01]  /*df40*/  LOP3.LUT R0, R0, 0xfffffffb, RZ, 0xc0, !PT ;  /* 0xfffffffb00007812 */ /* 0x000fe200078ec0ff */
[----:B------:R-:W-:Y:S01]  /*df50*/  FFMA.FTZ R194, R75, UR4, R219 ;  /* 0x000000044bc27c23 */ /* 0x000fe200080100db */
[----:B------:R-:W-:Y:S01]  /*df60*/  FSEL R131, R131, -INF , !P2 ;  /* 0xff80000083837808 */ /* 0x000fe20005000000 */
[----:B------:R-:W-:Y:S01]  /*df70*/  FMUL.FTZ R28, R28, c[0x0][0x2ec] ;  /* 0x0000bb001c1c7a20 */ /* 0x000fe20000410000 */
[----:B------:R-:W-:Y:S01]  /*df80*/  MUFU.TANH R130, R25 ;  /* 0x0000001900827308 */ /* 0x000fe20000002400 */
[----:B----4-:R-:W-:Y:S01]  /*df90*/  FFMA.FTZ R202, R111, UR4, R238 ;  /* 0x000000046fca7c23 */ /* 0x010fe200080100ee */
[----:B------:R-:W-:Y:S01]  /*dfa0*/  FSEL R111, R114, -INF , !P5 ;  /* 0xff800000726f7808 */ /* 0x000fe20006800000 */
[----:B------:R-:W-:Y:S01]  /*dfb0*/  FMUL.FTZ R29, R29, c[0x0][0x2ec] ;  /* 0x0000bb001d1d7a20 */ /* 0x000fe20000410000 */
[-C--:B------:R-:W-:Y:S01]  /*dfc0*/  ISETP.GE.AND P5, PT, R192, R3.reuse, PT ;  /* 0x00000003c000720c */ /* 0x080fe20003fa6270 */
[----:B------:R-:W-:Y:S01]  /*dfd0*/  FMUL.FTZ R182, R30, c[0x0][0x2ec] ;  /* 0x0000bb001eb67a20 */ /* 0x000fe20000410000 */
[-C--:B------:R-:W-:Y:S01]  /*dfe0*/  ISETP.GE.AND P2, PT, R229, R2.reuse, PT ;  /* 0x00000002e500720c */ /* 0x080fe20003f46270 */
[----:B------:R-:W-:Y:S01]  /*dff0*/  IMAD.MOV.U32 R229, RZ, RZ, R223 ;  /* 0x000000ffffe57224 */ /* 0x000fe200078e00df */
[----:B------:R-:W-:Y:S01]  /*e000*/  MUFU.TANH R134, R26 ;  /* 0x0000001a00867308 */ /* 0x000fe20000002400 */
[----:B------:R-:W-:Y:S01]  /*e010*/  IMAD.MOV.U32 R223, RZ, RZ, R205 ;  /* 0x000000ffffdf7224 */ /* 0x000fe200078e00cd */
[----:B------:R-:W-:Y:S01]  /*e020*/  FSEL R205, R45, -INF , !P3 ;  /* 0xff8000002dcd7808 */ /* 0x000fe20005800000 */
[----:B------:R-:W-:Y:S01]  /*e030*/  FMUL.FTZ R206, R31, c[0x0][0x2ec] ;  /* 0x0000bb001fce7a20 */ /* 0x000fe20000410000 */
[-C--:B------:R-:W-:Y:S01]  /*e040*/  ISETP.GE.AND P3, PT, R192, R2.reuse, PT ;  /* 0x00000002c000720c */ /* 0x080fe20003f66270 */
[----:B------:R-:W-:Y:S01]  /*e050*/  FMUL.FTZ R16, R16, c[0x0][0x2ec] ;  /* 0x0000bb0010107a20 */ /* 0x000fe20000410000 */
[----:B------:R-:W-:Y:S01]  /*e060*/  FSEL R202, R202, -INF , !P1 ;  /* 0xff800000caca7808 */ /* 0x000fe20004800000 */
[----:B------:R-:W-:Y:S01]  /*e070*/  FMUL.FTZ R17, R17, c[0x0][0x2ec] ;  /* 0x0000bb0011117a20 */ /* 0x000fe20000410000 */
[----:B------:R1:W-:Y:S01]  /*e080*/  MUFU.TANH R150, R27 ;  /* 0x0000001b00967308 */ /* 0x0003e20000002400 */
[----:B------:R-:W-:Y:S01]  /*e090*/  @P5 LOP3.LUT R0, R0, 0x4, RZ, 0xfc, !PT ;  /* 0x0000000400005812 */ /* 0x000fe200078efcff */
[----:B------:R-:W-:Y:S01]  /*e0a0*/  FMUL.FTZ R18, R18, c[0x0][0x2ec] ;  /* 0x0000bb0012127a20 */ /* 0x000fe20000410000 */
[----:B------:R-:W-:Y:S01]  /*e0b0*/  ISETP.GE.AND P1, PT, R190, R3, PT ;  /* 0x00000003be00720c */ /* 0x000fe20003f26270 */
[----:B------:R-:W-:Y:S01]  /*e0c0*/  FMUL.FTZ R32, R19, c[0x0][0x2ec] ;  /* 0x0000bb0013207a20 */ /* 0x000fe20000410000 */
[----:B------:R-:W-:Y:S01]  /*e0d0*/  LOP3.LUT R0, R0, 0xfffffffd, RZ, 0xc0, !PT ;  /* 0xfffffffd00007812 */ /* 0x000fe200078ec0ff */
[----:B------:R-:W-:Y:S01]  /*e0e0*/  IMAD.MOV.U32 R192, RZ, RZ, R215 ;  /* 0x000000ffffc07224 */ /* 0x000fe200078e00d7 */
[----:B------:R-:W-:Y:S01]  /*e0f0*/  ISETP.GE.AND P5, PT, R190, R2, PT ;  /* 0x00000002be00720c */ /* 0x000fe20003fa6270 */
[----:B------:R-:W-:Y:S01]  /*e100*/  MUFU.TANH R152, R28 ;  /* 0x0000001c00987308 */ /* 0x000fe20000002400 */
[----:B------:R-:W-:Y:S01]  /*e110*/  @P3 LOP3.LUT R0, R0, 0x2, RZ, 0xfc, !PT ;  /* 0x0000000200003812 */ /* 0x000fe200078efcff */
[----:B------:R-:W-:Y:S01]  /*e120*/  FFMA.FTZ R219, R106, UR4, R192 ;  /* 0x000000046adb7c23 */ /* 0x000fe200080100c0 */
[----:B------:R-:W-:Y:S01]  /*e130*/  IADD3 R190, R47, 0x99, RZ ;  /* 0x000000992fbe7810 */ /* 0x000fe20007ffe0ff */
[----:B------:R-:W-:Y:S01]  /*e140*/  FFMA.FTZ R223, R105, UR4, R223 ;  /* 0x0000000469df7c23 */ /* 0x000fe200080100df */
[----:B------:R-:W-:-:S02]  /*e150*/  LOP3.LUT R0, R0, 0xfffffffe, RZ, 0xc0, !PT ;  /* 0xfffffffe00007812 */ /* 0x000fc400078ec0ff */
[----:B------:R-:W-:Y:S01]  /*e160*/  FSEL R215, R159, -INF , !P6 ;  /* 0xff8000009fd77808 */ /* 0x000fe20007000000 */
[----:B-1----:R-:W1:Y:S01]  /*e170*/  LDSM.16.M88.4 R24, [R166+0x4800] ;  /* 0x00480000a618783b */ /* 0x002e620000000200 */
[----:B------:R2:W-:Y:S01]  /*e180*/  MUFU.TANH R154, R29 ;  /* 0x0000001d009a7308 */ /* 0x0005e20000002400 */
[----:B------:R-:W-:Y:S02]  /*e190*/  @P1 LOP3.LUT R0, R0, 0x1, RZ, 0xfc, !PT ;  /* 0x0000000100001812 */ /* 0x000fe400078efcff */
[----:B------:R-:W-:Y:S02]  /*e1a0*/  FSEL R230, R161, -INF , !P2 ;  /* 0xff800000a1e67808 */ /* 0x000fe40005000000 */
[----:B------:R-:W-:Y:S02]  /*e1b0*/  LOP3.LUT P6, RZ, R0, 0x1, RZ, 0xc0, !PT ;  /* 0x0000000100ff7812 */ /* 0x000fe400078cc0ff */
[CC--:B------:R-:W-:Y:S01]  /*e1c0*/  ISETP.GE.AND P3, PT, R190.reuse, R3.reuse, PT ;  /* 0x00000003be00720c */ /* 0x0c0fe20003f66270 */
[----:B------:R-:W3:Y:S01]  /*e1d0*/  MUFU.TANH R245, R245 ;  /* 0x000000f500f57308 */ /* 0x000ee20000002400 */
[-C--:B------:R-:W-:Y:S01]  /*e1e0*/  ISETP.GE.AND P2, PT, R190, R2.reuse, PT ;  /* 0x00000002be00720c */ /* 0x080fe20003f46270 */
[----:B------:R-:W-:Y:S01]  /*e1f0*/  IMAD.MOV.U32 R190, RZ, RZ, R227 ;  /* 0x000000ffffbe7224 */ /* 0x000fe200078e00e3 */
[----:B------:R-:W-:Y:S01]  /*e200*/  FSEL R219, R219, -INF , !P6 ;  /* 0xff800000dbdb7808 */ /* 0x000fe20007000000 */
[----:B------:R-:W-:Y:S01]  /*e210*/  IMAD.MOV.U32 R227, RZ, RZ, R217 ;  /* 0x000000ffffe37224 */ /* 0x000fe200078e00d9 */
[----:B------:R-:W-:Y:S01]  /*e220*/  ISETP.GE.AND P6, PT, R156, R2, PT ;  /* 0x000000029c00720c */ /* 0x000fe20003fc6270 */
[----:B------:R-:W-:Y:S01]  /*e230*/  FFMA.FTZ R190, R105, UR4, R190 ;  /* 0x0000000469be7c23 */ /* 0x000fe200080100be */
[----:B------:R-:W-:Y:S01]  /*e240*/  FSEL R192, R163, -INF , !P5 ;  /* 0xff800000a3c07808 */ /* 0x000fe20006800000 */
[----:B--2---:R-:W-:Y:S01]  /*e250*/  HMMA.16816.F32.BF16 R28, R4, R36, R20 ;  /* 0x00000024041c723c */ /* 0x004fe20000041814 */
[----:B------:R-:W2:Y:S01]  /*e260*/  MUFU.TANH R243, R243 ;  /* 0x000000f300f37308 */ /* 0x000ea20000002400 */
[----:B------:R-:W-:-:S02]  /*e270*/  ISETP.GE.AND P5, PT, R181, R3, PT ;  /* 0x00000003b500720c */ /* 0x000fc40003fa6270 */
[----:B------:R-:W-:Y:S02]  /*e280*/  FSEL R223, R223, -INF , !P3 ;  /* 0xff800000dfdf7808 */ /* 0x000fe40005800000 */
[----:B------:R-:W-:Y:S02]  /*e290*/  ISETP.GE.AND P1, PT, R158, R3, PT ;  /* 0x000000039e00720c */ /* 0x000fe40003f26270 */
[----:B------:R-:W-:Y:S01]  /*e2a0*/  HMMA.16816.F32.BF16 R20, R12, R34, RZ ;  /* 0x000000220c14723c */ /* 0x000fe200000418ff */
[----:B------:R-:W4:Y:S01]  /*e2b0*/  MUFU.TANH R44, R44 ;  /* 0x0000002c002c7308 */ /* 0x000f220000002400 */
[----:B---3--:R-:W-:Y:S01]  /*e2c0*/  FFMA.FTZ R213, R108, UR4, R245 ;  /* 0x000000046cd57c23 */ /* 0x008fe200080100f5 */
[----:B------:R-:W-:Y:S02]  /*e2d0*/  FSEL R190, R190, -INF , !P2 ;  /* 0xff800000bebe7808 */ /* 0x000fe40005000000 */
[----:B------:R-:W-:Y:S02]  /*e2e0*/  IADD3 R163, R165, 0x800, RZ ;  /* 0x00000800a5a37810 */ /* 0x000fe40007ffe0ff */
[----:B------:R-:W-:-:S02]  /*e2f0*/  FSEL R213, R213, -INF , !P4 ;  /* 0xff800000d5d57808 */ /* 0x000fc40006000000 */
[----:B------:R-:W-:Y:S01]  /*e300*/  MUFU.TANH R36, R16 ;  /* 0x0000001000247308 */ /* 0x000fe20000002400 */
[----:B--2---:R-:W-:Y:S01]  /*e310*/  FFMA.FTZ R196, R108, UR4, R243 ;  /* 0x000000046cc47c23 */ /* 0x004fe200080100f3 */
[----:B------:R-:W-:Y:S02]  /*e320*/  LOP3.LUT P4, RZ, R0, 0x2, RZ, 0xc0, !PT ;  /* 0x0000000200ff7812 */ /* 0x000fe4000788c0ff */
[----:B------:R-:W-:Y:S02]  /*e330*/  IADD3 R161, R165, 0x1000, RZ ;  /* 0x00001000a5a17810 */ /* 0x000fe40007ffe0ff */
[----:B------:R-:W-:Y:S01]  /*e340*/  FSEL R196, R196, -INF , !P0 ;  /* 0xff800000c4c47808 */ /* 0x000fe20004000000 */
[----:B------:R-:W-:Y:S01]  /*e350*/  FMUL.FTZ R28, R28, c[0x0][0x2ec] ;  /* 0x0000bb001c1c7a20 */ /* 0x000fe20000410000 */
[----:B------:R-:W-:Y:S01]  /*e360*/  MUFU.TANH R37, R17 ;  /* 0x0000001100257308 */ /* 0x000fe20000002400 */
[----:B----4-:R-:W-:Y:S01]  /*e370*/  FFMA.FTZ R44, R75, UR4, R44 ;  /* 0x000000044b2c7c23 */ /* 0x010fe2000801002c */
[----:B------:R-:W-:Y:S01]  /*e380*/  LOP3.LUT P0, RZ, R0, 0x4, RZ, 0xc0, !PT ;  /* 0x0000000400ff7812 */ /* 0x000fe2000780c0ff */
[----:B------:R-:W-:Y:S01]  /*e390*/  FMUL.FTZ R29, R29, c[0x0][0x2ec] ;  /* 0x0000bb001d1d7a20 */ /* 0x000fe20000410000 */
[----:B------:R-:W-:Y:S01]  /*e3a0*/  FSEL R194, R194, -INF , !P4 ;  /* 0xff800000c2c27808 */ /* 0x000fe20006000000 */
[----:B------:R-:W-:Y:S01]  /*e3b0*/  FMUL.FTZ R30, R30, c[0x0][0x2ec] ;  /* 0x0000bb001e1e7a20 */ /* 0x000fe20000410000 */
[----:B------:R-:W-:Y:S01]  /*e3c0*/  FSEL R217, R44, -INF , !P0 ;  /* 0xff8000002cd97808 */ /* 0x000fe20004000000 */
[----:B------:R-:W-:Y:S01]  /*e3d0*/  HMMA.16816.F32.BF16 R20, R4, R38, R20 ;  /* 0x000000260414723c */ /* 0x000fe20000041814 */
[----:B------:R2:W-:Y:S01]  /*e3e0*/  MUFU.TANH R114, R18 ;  /* 0x0000001200727308 */ /* 0x0005e20000002400 */
[----:B------:R-:W-:Y:S01]  /*e3f0*/  FMUL.FTZ R31, R31, c[0x0][0x2ec] ;  /* 0x0000bb001f1f7a20 */ /* 0x000fe20000410000 */
[----:B------:R-:W-:-:S02]  /*e400*/  ISETP.GE.AND P4, PT, R156, R3, PT ;  /* 0x000000039c00720c */ /* 0x000fc40003f86270 */
[----:B------:R-:W-:Y:S02]  /*e410*/  LOP3.LUT R0, R0, 0xfffffffd, RZ, 0xc0, !PT ;  /* 0xfffffffd00007812 */ /* 0x000fe400078ec0ff */
[----:B------:R-:W-:Y:S02]  /*e420*/  ISETP.GE.AND P0, PT, R158, R2, PT ;  /* 0x000000029e00720c */ /* 0x000fe40003f06270 */
[----:B------:R-:W3:Y:S01]  /*e430*/  I2F R99, R156 ;  /* 0x0000009c00637306 */ /* 0x000ee20000201400 */
[C---:B------:R-:W-:Y:S02]  /*e440*/  IADD3 R159, R165.reuse, 0x1800, RZ ;  /* 0x00001800a59f7810 */ /* 0x040fe40007ffe0ff */
[----:B------:R-:W-:-:S04]  /*e450*/  IADD3 R155, R165, 0x2800, RZ ;  /* 0x00002800a59b7810 */ /* 0x000fc80007ffe0ff */
[----:B------:R-:W-:Y:S01]  /*e460*/  @P4 LOP3.LUT R0, R0, 0x2, RZ, 0xfc, !PT ;  /* 0x0000000200004812 */ /* 0x000fe200078efcff */
[----:B--2---:R-:W2:Y:S01]  /*e470*/  LDSM.16.M88.4 R16, [R165+0x3800] ;  /* 0x00380000a510783b */ /* 0x004ea20000000200 */
[----:B------:R1:W-:Y:S01]  /*e480*/  MUFU.TANH R39, R32 ;  /* 0x0000002000277308 */ /* 0x0003e20000002400 */
[----:B------:R-:W-:-:S05]  /*e490*/  ISETP.GE.AND P4, PT, R181, R2, PT ;  /* 0x00000002b500720c */ /* 0x000fca0003f86270 */
[----:B------:R-:W-:Y:S02]  /*e4a0*/  FMUL.FTZ R20, R20, c[0x0][0x2ec] ;  /* 0x0000bb0014147a20 */ /* 0x000fe40000410000 */
[----:B------:R-:W4:Y:S01]  /*e4b0*/  I2F R110, R158 ;  /* 0x0000009e006e7306 */ /* 0x000f220000201400 */
[----:B---3--:R-:W-:Y:S02]  /*e4c0*/  FFMA.FTZ R178, R99, UR4, R201 ;  /* 0x0000000463b27c23 */ /* 0x008fe400080100c9 */
[----:B------:R-:W-:Y:S02]  /*e4d0*/  FMUL.FTZ R21, R21, c[0x0][0x2ec] ;  /* 0x0000bb0015157a20 */ /* 0x000fe40000410000 */
[----:B------:R-:W-:Y:S01]  /*e4e0*/  FMUL.FTZ R22, R22, c[0x0][0x2ec] ;  /* 0x0000bb0016167a20 */ /* 0x000fe20000410000 */
[----:B------:R-:W-:Y:S01]  /*e4f0*/  FSEL R178, R178, -INF , !P6 ;  /* 0xff800000b2b27808 */ /* 0x000fe20007000000 */
[----:B-1----:R-:W-:Y:S01]  /*e500*/  HMMA.16816.F32.BF16 R32, R12, R24, RZ ;  /* 0x000000180c20723c */ /* 0x002fe200000418ff */
[----:B------:R-:W-:Y:S01]  /*e510*/  MUFU.TANH R38, R28 ;  /* 0x0000001c00267308 */ /* 0x000fe20000002400 */
[----:B------:R-:W-:-:S06]  /*e520*/  ISETP.GE.AND P6, PT, R179, R3, PT ;  /* 0x00000003b300720c */ /* 0x000fcc0003fc6270 */
[----:B------:R-:W-:Y:S01]  /*e530*/  HMMA.16816.F32.BF16 R24, R12, R26, RZ ;  /* 0x0000001a0c18723c */ /* 0x000fe200000418ff */
[----:B------:R-:W-:Y:S01]  /*e540*/  MUFU.TANH R44, R29 ;  /* 0x0000001d002c7308 */ /* 0x000fe20000002400 */
[----:B----4-:R-:W-:Y:S02]  /*e550*/  FFMA.FTZ R180, R110, UR4, R199 ;  /* 0x000000046eb47c23 */ /* 0x010fe400080100c7 */
[----:B------:R-:W-:-:S03]  /*e560*/  FFMA.FTZ R199, R99, UR4, R227 ;  /* 0x0000000463c77c23 */ /* 0x000fc600080100e3 */
[----:B------:R-:W-:Y:S02]  /*e570*/  FSEL R180, R180, -INF , !P0 ;  /* 0xff800000b4b47808 */ /* 0x000fe40004000000 */
[----:B------:R-:W-:Y:S01]  /*e580*/  MUFU.TANH R106, R30 ;  /* 0x0000001e006a7308 */ /* 0x000fe20000002400 */
[----:B------:R-:W-:-:S04]  /*e590*/  LOP3.LUT P0, RZ, R0, 0x2, RZ, 0xc0, !PT ;  /* 0x0000000200ff7812 */ /* 0x000fc8000780c0ff */
[----:B------:R-:W-:Y:S02]  /*e5a0*/  FSEL R199, R199, -INF , !P0 ;  /* 0xff800000c7c77808 */ /* 0x000fe40004000000 */
[----:B--2---:R-:W-:Y:S01]  /*e5b0*/  HMMA.16816.F32.BF16 R32, R4, R16, R32 ;  /* 0x000000100420723c */ /* 0x004fe20000041820 */
[----:B------:R1:W-:Y:S01]  /*e5c0*/  MUFU.TANH R156, R31 ;  /* 0x0000001f009c7308 */ /* 0x0003e20000002400 */
[----:B------:R-:W-:-:S05]  /*e5d0*/  ISETP.GE.AND P0, PT, R185, R2, PT ;  /* 0x00000002b900720c */ /* 0x000fca0003f06270 */
[----:B------:R-:W-:Y:S01]  /*e5e0*/  P2R R16, PR, RZ, 0x40 ;  /* 0x00000040ff107803 */ /* 0x000fe20000000000 */
[----:B------:R-:W-:Y:S01]  /*e5f0*/  FMUL.FTZ R17, R23, c[0x0][0x2ec] ;  /* 0x0000bb0017117a20 */ /* 0x000fe20000410000 */
[----:B------:R2:W3:Y:S01]  /*e600*/  I2F R102, R181 ;  /* 0x000000b500667306 */ /* 0x0004e20000201400 */
[----:B------:R-:W-:Y:S01]  /*e610*/  ISETP.GE.AND P6, PT, R179, R2, PT ;  /* 0x00000002b300720c */ /* 0x000fe20003fc6270 */
[----:B------:R-:W-:Y:S01]  /*e620*/  HMMA.16816.F32.BF16 R24, R4, R18, R24 ;  /* 0x000000120418723c */ /* 0x000fe20000041818 */
[----:B-1----:R-:W1:Y:S05]  /*e630*/  LDSM.16.M88.4 R28, [R166+0x4c00] ;  /* 0x004c0000a61c783b */ /* 0x002e6a0000000200 */
[----:B------:R4:W-:Y:S07]  /*e640*/  I2F R97, R185 ;  /* 0x000000b900617306 */ /* 0x0009ee0000201400 */
[----:B------:R-:W-:-:S02]  /*e650*/  FMUL.FTZ R45, R32, c[0x0][0x2ec] ;  /* 0x0000bb00202d7a20 */ /* 0x000fc40000410000 */
[----:B--2---:R-:W-:Y:S01]  /*e660*/  FFMA.FTZ R181, R110, UR4, R229 ;  /* 0x000000046eb57c23 */ /* 0x004fe200080100e5 */
[----:B------:R-:W-:Y:S01]  /*e670*/  IADD3 R229, R47, 0xa9, RZ ;  /* 0x000000a92fe57810 */ /* 0x000fe20007ffe0ff */
[----:B------:R-:W2:Y:S01]  /*e680*/  MUFU.TANH R40, R40 ;  /* 0x0000002800287308 */ /* 0x000ea20000002400 */
[----:B------:R-:W-:Y:S02]  /*e690*/  FMUL.FTZ R43, R33, c[0x0][0x2ec] ;  /* 0x0000bb00212b7a20 */ /* 0x000fe40000410000 */
[-C--:B------:R-:W-:Y:S01]  /*e6a0*/  ISETP.GE.AND P3, PT, R229, R3.reuse, PT ;  /* 0x00000003e500720c */ /* 0x080fe20003f66270 */
[C---:B---3--:R-:W-:Y:S01]  /*e6b0*/  FFMA.FTZ R146, R102.reuse, UR4, R207 ;  /* 0x0000000466927c23 */ /* 0x048fe200080100cf */
[----:B------:R-:W-:Y:S02]  /*e6c0*/  FSEL R181, R181, -INF , !P1 ;  /* 0xff800000b5b57808 */ /* 0x000fe40004800000 */
[-C--:B------:R-:W-:Y:S01]  /*e6d0*/  ISETP.GE.AND P1, PT, R185, R3.reuse, PT ;  /* 0x00000003b900720c */ /* 0x080fe20003f26270 */
[----:B------:R-:W3:Y:S01]  /*e6e0*/  MUFU.TANH R124, R124 ;  /* 0x0000007c007c7308 */ /* 0x000ee20000002400 */
[----:B----4-:R-:W-:Y:S01]  /*e6f0*/  FFMA.FTZ R185, R102, UR4, R203 ;  /* 0x0000000466b97c23 */ /* 0x010fe200080100cb */
[----:B------:R-:W-:Y:S01]  /*e700*/  ISETP.GE.AND P2, PT, R229, R2, PT ;  /* 0x00000002e500720c */ /* 0x000fe20003f46270 */
[----:B------:R-:W-:Y:S01]  /*e710*/  FMUL.FTZ R24, R24, c[0x0][0x2ec] ;  /* 0x0000bb0018187a20 */ /* 0x000fe20000410000 */
[----:B------:R-:W-:Y:S01]  /*e720*/  FSEL R146, R146, -INF , !P4 ;  /* 0xff80000092927808 */ /* 0x000fe20006000000 */
[----:B------:R-:W-:Y:S01]  /*e730*/  FMUL.FTZ R26, R26, c[0x0][0x2ec] ;  /* 0x0000bb001a1a7a20 */ /* 0x000fe20000410000 */
[----:B------:R-:W-:Y:S01]  /*e740*/  FSEL R185, R185, -INF , !P5 ;  /* 0xff800000b9b97808 */ /* 0x000fe20006800000 */
[----:B------:R-:W-:Y:S01]  /*e750*/  FMUL.FTZ R27, R27, c[0x0][0x2ec] ;  /* 0x0000bb001b1b7a20 */ /* 0x000fe20000410000 */
[----:B------:R-:W4:Y:S01]  /*e760*/  I2F R8, R77 ;  /* 0x0000004d00087306 */ /* 0x000f220000201400 */
[----:B--2---:R-:W-:Y:S01]  /*e770*/  FFMA.FTZ R40, R97, UR4, R40 ;  /* 0x0000000461287c23 */ /* 0x004fe20008010028 */
[----:B------:R-:W-:-:S02]  /*e780*/  ISETP.GE.AND P5, PT, R98, R3, PT ;  /* 0x000000036200720c */ /* 0x000fc40003fa6270 */
[----:B------:R-:W-:Y:S02]  /*e790*/  ISETP.GE.AND P4, PT, R98, R2, PT ;  /* 0x000000026200720c */ /* 0x000fe40003f86270 */
[----:B------:R-:W-:Y:S02]  /*e7a0*/  FSEL R201, R40, -INF , !P1 ;  /* 0xff80000028c97808 */ /* 0x000fe40004800000 */
[----:B------:R2:W-:Y:S01]  /*e7b0*/  I2F R77, R179 ;  /* 0x000000b3004d7306 */ /* 0x0005e20000201400 */
[----:B---3--:R-:W-:Y:S01]  /*e7c0*/  FFMA.FTZ R124, R97, UR4, R124 ;  /* 0x00000004617c7c23 */ /* 0x008fe2000801007c */
[----:B------:R-:W-:Y:S02]  /*e7d0*/  ISETP.GE.AND P1, PT, R175, R3, PT ;  /* 0x00000003af00720c */ /* 0x000fe40003f26270 */
[----:B------:R-:W-:Y:S02]  /*e7e0*/  FSEL R144, R80, -INF , !P2 ;  /* 0xff80000050907808 */ /* 0x000fe40005000000 */
[----:B------:R-:W-:-:S02]  /*e7f0*/  FSEL R124, R124, -INF , !P0 ;  /* 0xff8000007c7c7808 */ /* 0x000fc40004000000 */
[----:B------:R-:W3:Y:S01]  /*e800*/  MUFU.TANH R118, R41 ;  /* 0x0000002900767308 */ /* 0x000ee20000002400 */
[----:B------:R-:W-:Y:S01]  /*e810*/  ISETP.NE.AND P0, PT, R16, RZ, PT ;  /* 0x000000ff1000720c */ /* 0x000fe20003f05270 */
[----:B----4-:R-:W-:Y:S01]  /*e820*/  FFMA.FTZ R8, R8, UR4, R61 ;  /* 0x0000000408087c23 */ /* 0x010fe2000801003d */
[----:B------:R-:W-:Y:S02]  /*e830*/  ISETP.GE.AND P2, PT, R177, R2, PT ;  /* 0x00000002b100720c */ /* 0x000fe40003f46270 */
[----:B--2---:R-:W-:-:S03]  /*e840*/  FSEL R179, R78, -INF , !P3 ;  /* 0xff8000004eb37808 */ /* 0x004fc60005800000 */
[----:B------:R-:W-:Y:S01]  /*e850*/  MUFU.TANH R158, R20 ;  /* 0x00000014009e7308 */ /* 0x000fe20000002400 */
[----:B------:R-:W-:Y:S01]  /*e860*/  ISETP.GE.AND P3, PT, R177, R3, PT ;  /* 0x00000003b100720c */ /* 0x000fe20003f66270 */
[----:B---3--:R-:W-:-:S06]  /*e870*/  FFMA.FTZ R118, R77, UR4, R118 ;  /* 0x000000044d767c23 */ /* 0x008fcc0008010076 */
[----:B------:R-:W-:Y:S01]  /*e880*/  MUFU.TANH R41, R21 ;  /* 0x0000001500297308 */ /* 0x000fe20000002400 */
[----:B------:R-:W-:Y:S02]  /*e890*/  FSEL R32, R118, -INF , !P0 ;  /* 0xff80000076207808 */ /* 0x000fe40004000000 */
[----:B------:R-:W-:-:S05]  /*e8a0*/  ISETP.GE.AND P0, PT, R175, R2, PT ;  /* 0x00000002af00720c */ /* 0x000fca0003f06270 */
[----:B------:R2:W-:Y:S08]  /*e8b0*/  MUFU.TANH R78, R22 ;  /* 0x00000016004e7308 */ /* 0x0005f00000002400 */
[----:B------:R1:W-:Y:S01]  /*e8c0*/  MUFU.TANH R40, R17 ;  /* 0x0000001100287308 */ /* 0x0003e20000002400 */
[----:B--2---:R-:W2:Y:S07]  /*e8d0*/  LDSM.16.M88.4 R20, [R165+0x3c00] ;  /* 0x003c0000a514783b */ /* 0x004eae0000000200 */
[----:B------:R-:W3:Y:S01]  /*e8e0*/  MUFU.TANH R42, R42 ;  /* 0x0000002a002a7308 */ /* 0x000ee20000002400 */
[----:B------:R-:W-:-:S04]  /*e8f0*/  DEPBAR.LE SB0, 0x0 ;  /* 0x000080000000791a */ /* 0x000fc80000000000 */
[C---:B-1----:R-:W-:Y:S03]  /*e900*/  HMMA.16816.F32.BF16 R16, R12.reuse, R28, RZ ;  /* 0x0000001c0c10723c */ /* 0x042fe600000418ff */
[----:B------:R-:W1:Y:S04]  /*e910*/  I2F R71, R98 ;  /* 0x0000006200477306 */ /* 0x000e680000201400 */
[----:B------:R-:W-:Y:S01]  /*e920*/  FMUL.FTZ R29, R35, c[0x0][0x2ec] ;  /* 0x0000bb00231d7a20 */ /* 0x000fe20000410000 */
[----:B------:R-:W-:Y:S03]  /*e930*/  HMMA.16816.F32.BF16 R12, R12, R30, RZ ;  /* 0x0000001e0c0c723c */ /* 0x000fe600000418ff */
[----:B------:R-:W4:Y:S01]  /*e940*/  I2F R91, R175 ;  /* 0x000000af005b7306 */ /* 0x000f220000201400 */
[----:B---3--:R-:W-:-:S05]  /*e950*/  FFMA.FTZ R118, R77, UR4, R42 ;  /* 0x000000044d767c23 */ /* 0x008fca000801002a */
[----:B------:R-:W-:Y:S02]  /*e960*/  FSEL R118, R118, -INF , !P6 ;  /* 0xff80000076767808 */ /* 0x000fe40007000000 */
[----:B------:R-:W3:Y:S01]  /*e970*/  I2F R89, R90 ;  /* 0x0000005a00597306 */ /* 0x000ee20000201400 */
[C---:B-1----:R-:W-:Y:S01]  /*e980*/  FFMA.FTZ R128, R71.reuse, UR4, R128 ;  /* 0x0000000447807c23 */ /* 0x042fe20008010080 */
[----:B------:R-:W-:Y:S01]  /*e990*/  ISETP.GE.AND P6, PT, R94, R3, PT ;  /* 0x000000035e00720c */ /* 0x000fe20003fc6270 */
[----:B------:R-:W-:-:S03]  /*e9a0*/  FFMA.FTZ R110, R71, UR4, R134 ;  /* 0x00000004476e7c23 */ /* 0x000fc60008010086 */
[----:B------:R-:W-:Y:S01]  /*e9b0*/  FSEL R33, R128, -INF , !P5 ;  /* 0xff80000080217808 */ /* 0x000fe20006800000 */
[----:B------:R-:W-:Y:S01]  /*e9c0*/  FMUL.FTZ R128, R34, c[0x0][0x2ec] ;  /* 0x0000bb0022807a20 */ /* 0x000fe20000410000 */
[----:B------:R-:W1:Y:S01]  /*e9d0*/  I2F R93, R94 ;  /* 0x0000005e005d7306 */ /* 0x000e620000201400 */
[----:B----4-:R-:W-:Y:S01]  /*e9e0*/  FFMA.FTZ R28, R91, UR4, R152 ;  /* 0x000000045b1c7c23 */ /* 0x010fe20008010098 */
[----:B------:R-:W-:Y:S02]  /*e9f0*/  ISETP.GE.AND P5, PT, R90, R3, PT ;  /* 0x000000035a00720c */ /* 0x000fe40003fa6270 */
[----:B------:R-:W-:Y:S02]  /*ea00*/  FSEL R110, R110, -INF , !P4 ;  /* 0xff8000006e6e7808 */ /* 0x000fe40006000000 */
[----:B------:R-:W-:Y:S01]  /*ea10*/  FSEL R28, R28, -INF , !P1 ;  /* 0xff8000001c1c7808 */ /* 0x000fe20004800000 */
[----:B--2---:R-:W-:Y:S01]  /*ea20*/  HMMA.16816.F32.BF16 R16, R4, R20, R16 ;  /* 0x000000140410723c */ /* 0x004fe20000041810 */
[----:B------:R-:W2:Y:S01]  /*ea30*/  I2F R85, R183 ;  /* 0x000000b700557306 */ /* 0x000ea20000201400 */
[----:B---3--:R-:W-:Y:S01]  /*ea40*/  FFMA.FTZ R36, R89, UR4, R36 ;  /* 0x0000000459247c23 */ /* 0x008fe20008010024 */
[----:B------:R-:W-:-:S02]  /*ea50*/  ISETP.GE.AND P4, PT, R90, R2, PT ;  /* 0x000000025a00720c */ /* 0x000fc40003f86270 */
[----:B------:R-:W-:Y:S02]  /*ea60*/  IADD3 R152, R165, 0x3400, RZ ;  /* 0x00003400a5987810 */ /* 0x000fe40007ffe0ff */
[----:B------:R-:W-:Y:S01]  /*ea70*/  FSEL R127, R36, -INF , !P5 ;  /* 0xff800000247f7808 */ /* 0x000fe20006800000 */
[----:B------:R-:W-:Y:S01]  /*ea80*/  HMMA.16816.F32.BF16 R4, R4, R22, R12 ;  /* 0x000000160404723c */ /* 0x000fe2000004180c */
[----:B------:R-:W3:Y:S01]  /*ea90*/  MUFU.TANH R206, R206 ;  /* 0x000000ce00ce7308 */ /* 0x000ee20000002400 */
[----:B-1----:R-:W-:Y:S01]  /*eaa0*/  FFMA.FTZ R147, R93, UR4, R154 ;  /* 0x000000045d937c23 */ /* 0x002fe2000801009a */
[----:B------:R-:W-:Y:S01]  /*eab0*/  ISETP.GE.AND P5, PT, R162, R2, PT ;  /* 0x00000002a200720c */ /* 0x000fe20003fa6270 */
[----:B------:R-:W-:Y:S01]  /*eac0*/  FMUL.FTZ R20, R25, c[0x0][0x2ec] ;  /* 0x0000bb0019147a20 */ /* 0x000fe20000410000 */
[----:B------:R-:W-:Y:S02]  /*ead0*/  IADD3 R154, R165, 0x2c00, RZ ;  /* 0x00002c00a59a7810 */ /* 0x000fe40007ffe0ff */
[----:B------:R-:W-:-:S02]  /*eae0*/  P2R R21, PR, RZ, 0x20 ;  /* 0x00000020ff157803 */ /* 0x000fc40000000000 */
[----:B------:R-:W1:Y:S01]  /*eaf0*/  I2F R83, R162 ;  /* 0x000000a200537306 */ /* 0x000e620000201400 */
[C---:B--2---:R-:W-:Y:S01]  /*eb00*/  FFMA.FTZ R80, R85.reuse, UR4, R106 ;  /* 0x0000000455507c23 */ /* 0x044fe2000801006a */
[----:B------:R-:W-:Y:S01]  /*eb10*/  ISETP.GE.AND P5, PT, R88, R2, PT ;  /* 0x000000025800720c */ /* 0x000fe20003fa6270 */
[----:B------:R-:W-:-:S04]  /*eb20*/  FFMA.FTZ R38, R85, UR4, R38 ;  /* 0x0000000455267c23 */ /* 0x000fc80008010026 */
[----:B------:R-:W-:Y:S01]  /*eb30*/  FMUL.FTZ R14, R18, c[0x0][0x2ec] ;  /* 0x0000bb00120e7a20 */ /* 0x000fe20000410000 */
[----:B------:R2:W-:Y:S01]  /*eb40*/  MUFU.TANH R42, R45 ;  /* 0x0000002d002a7308 */ /* 0x0005e20000002400 */
[----:B---3--:R-:W-:Y:S02]  /*eb50*/  FFMA.FTZ R98, R93, UR4, R206 ;  /* 0x000000045d627c23 */ /* 0x008fe400080100ce */
[----:B------:R-:W-:Y:S02]  /*eb60*/  FMUL.FTZ R12, R17, c[0x0][0x2ec] ;  /* 0x0000bb00110c7a20 */ /* 0x000fe40000410000 */
[----:B------:R-:W-:Y:S02]  /*eb70*/  FMUL.FTZ R16, R16, c[0x0][0x2ec] ;  /* 0x0000bb0010107a20 */ /* 0x000fe40000410000 */
[----:B------:R-:W-:Y:S01]  /*eb80*/  FMUL.FTZ R5, R5, c[0x0][0x2ec] ;  /* 0x0000bb0005057a20 */ /* 0x000fe20000410000 */
[----:B------:R-:W3:Y:S01]  /*eb90*/  I2F R53, R88 ;  /* 0x0000005800357306 */ /* 0x000ee20000201400 */
[----:B-1----:R-:W-:-:S02]  /*eba0*/  FFMA.FTZ R156, R83, UR4, R156 ;  /* 0x00000004539c7c23 */ /* 0x002fc4000801009c */
[----:B------:R-:W-:Y:S02]  /*ebb0*/  FFMA.FTZ R44, R83, UR4, R44 ;  /* 0x00000004532c7c23 */ /* 0x000fe4000801002c */
[----:B------:R-:W-:Y:S02]  /*ebc0*/  FMUL.FTZ R4, R4, c[0x0][0x2ec] ;  /* 0x0000bb0004047a20 */ /* 0x000fe40000410000 */
[----:B------:R-:W-:Y:S01]  /*ebd0*/  FMUL.FTZ R18, R19, c[0x0][0x2ec] ;  /* 0x0000bb0013127a20 */ /* 0x000fe20000410000 */
[----:B--2---:R-:W-:Y:S01]  /*ebe0*/  P2R R45, PR, RZ, 0x40 ;  /* 0x00000040ff2d7803 */ /* 0x004fe20000000000 */
[----:B------:R-:W1:Y:S01]  /*ebf0*/  I2F R69, R177 ;  /* 0x000000b100457306 */ /* 0x000e620000201400 */
[-C--:B------:R-:W-:Y:S01]  /*ec00*/  ISETP.GE.AND P6, PT, R94, R2.reuse, PT ;  /* 0x000000025e00720c */ /* 0x080fe20003fc6270 */
[----:B------:R-:W-:Y:S01]  /*ec10*/  FFMA.FTZ R94, R89, UR4, R114 ;  /* 0x00000004595e7c23 */ /* 0x000fe20008010072 */
[----:B------:R-:W-:Y:S01]  /*ec20*/  ISETP.NE.AND P1, PT, R45, RZ, PT ;  /* 0x000000ff2d00720c */ /* 0x000fe20003f25270 */
[----:B------:R-:W-:Y:S01]  /*ec30*/  FMUL.FTZ R6, R6, c[0x0][0x2ec] ;  /* 0x0000bb0006067a20 */ /* 0x000fe20000410000 */
[----:B------:R-:W-:Y:S01]  /*ec40*/  FSEL R98, R98, -INF , !P6 ;  /* 0xff80000062627808 */ /* 0x000fe20007000000 */
[----:B------:R-:W-:Y:S01]  /*ec50*/  FMUL.FTZ R7, R7, c[0x0][0x2ec] ;  /* 0x0000bb0007077a20 */ /* 0x000fe20000410000 */
[----:B------:R-:W-:Y:S01]  /*ec60*/  FSEL R147, R147, -INF , !P1 ;  /* 0xff80000093937808 */ /* 0x000fe20004800000 */
[----:B------:R-:W2:Y:S01]  /*ec70*/  I2F R48, R164 ;  /* 0x000000a400307306 */ /* 0x000ea20000201400 */
[----:B------:R-:W-:Y:S01]  /*ec80*/  ISETP.GE.AND P1, PT, R183, R2, PT ;  /* 0x00000002b700720c */ /* 0x000fe20003f26270 */
[C---:B---3--:R-:W-:Y:S01]  /*ec90*/  FFMA.FTZ R45, R53.reuse, UR4, R78 ;  /* 0x00000004352d7c23 */ /* 0x048fe2000801004e */
[----:B------:R-:W-:Y:S01]  /*eca0*/  ISETP.GE.AND P6, PT, R162, R3, PT ;  /* 0x00000003a200720c */ /* 0x000fe20003fc6270 */
[----:B------:R-:W-:Y:S01]  /*ecb0*/  FFMA.FTZ R158, R53, UR4, R158 ;  /* 0x00000004359e7c23 */ /* 0x000fe2000801009e */
[----:B------:R-:W-:-:S02]  /*ecc0*/  FSEL R80, R80, -INF , !P1 ;  /* 0xff80000050507808 */ /* 0x000fc40004800000 */
[----:B------:R-:W-:Y:S01]  /*ecd0*/  ISETP.NE.AND P1, PT, R21, RZ, PT ;  /* 0x000000ff1500720c */ /* 0x000fe20003f25270 */
[----:B------:R-:W3:Y:S01]  /*ece0*/  I2F R81, R176 ;  /* 0x000000b000517306 */ /* 0x000ee20000201400 */
[----:B------:R-:W-:Y:S01]  /*ecf0*/  P2R R25, PR, RZ, 0x40 ;  /* 0x00000040ff197803 */ /* 0x000fe20000000000 */
[C---:B-1----:R-:W-:Y:S01]  /*ed00*/  FFMA.FTZ R108, R69.reuse, UR4, R150 ;  /* 0x00000004456c7c23 */ /* 0x042fe20008010096 */
[----:B------:R-:W-:Y:S01]  /*ed10*/  FSEL R78, R156, -INF , !P1 ;  /* 0xff8000009c4e7808 */ /* 0x000fe20004800000 */
[----:B------:R-:W-:Y:S01]  /*ed20*/  FFMA.FTZ R34, R69, UR4, R130 ;  /* 0x0000000445227c23 */ /* 0x000fe20008010082 */
[-C--:B------:R-:W-:Y:S02]  /*ed30*/  ISETP.GE.AND P1, PT, R170, R3.reuse, PT ;  /* 0x00000003aa00720c */ /* 0x080fe40003f26270 */
[----:B------:R-:W-:Y:S01]  /*ed40*/  FSEL R94, R94, -INF , !P4 ;  /* 0xff8000005e5e7808 */ /* 0x000fe20006000000 */
[----:B------:R-:W1:Y:S01]  /*ed50*/  MUFU.TANH R128, R128 ;  /* 0x0000008000807308 */ /* 0x000e620000002400 */
[----:B------:R-:W-:Y:S01]  /*ed60*/  ISETP.NE.AND P4, PT, R25, RZ, PT ;  /* 0x000000ff1900720c */ /* 0x000fe20003f85270 */
[----:B--2---:R-:W-:Y:S01]  /*ed70*/  FFMA.FTZ R39, R48, UR4, R39 ;  /* 0x0000000430277c23 */ /* 0x004fe20008010027 */
[----:B------:R-:W-:Y:S01]  /*ed80*/  ISETP.GE.AND P6, PT, R88, R3, PT ;  /* 0x000000035800720c */ /* 0x000fe20003fc6270 */
[----:B------:R-:W-:Y:S01]  /*ed90*/  FFMA.FTZ R37, R48, UR4, R37 ;  /* 0x0000000430257c23 */ /* 0x000fe20008010025 */
[----:B------:R-:W-:-:S02]  /*eda0*/  P2R R13, PR, RZ, 0x2 ;  /* 0x00000002ff0d7803 */ /* 0x000fc40000000000 */
[-C--:B------:R-:W-:Y:S01]  /*edb0*/  ISETP.GE.AND P1, PT, R170, R2.reuse, PT ;  /* 0x00000002aa00720c */ /* 0x080fe20003f26270 */
[----:B------:R-:W-:Y:S01]  /*edc0*/  I2F R82, R170 ;  /* 0x000000aa00527306 */ /* 0x000fe20000201400 */
[----:B------:R-:W-:Y:S01]  /*edd0*/  FSEL R108, R108, -INF , !P2 ;  /* 0xff8000006c6c7808 */ /* 0x000fe20005000000 */
[C---:B---3--:R-:W-:Y:S01]  /*ede0*/  FFMA.FTZ R42, R81.reuse, UR4, R42 ;  /* 0x00000004512a7c23 */ /* 0x048fe2000801002a */
[-C--:B------:R-:W-:Y:S02]  /*edf0*/  ISETP.GE.AND P2, PT, R164, R2.reuse, PT ;  /* 0x00000002a400720c */ /* 0x080fe40003f46270 */
[----:B------:R-:W-:Y:S02]  /*ee00*/  FSEL R238, R44, -INF , !P4 ;  /* 0xff8000002cee7808 */ /* 0x000fe40006000000 */
[----:B------:R-:W-:Y:S01]  /*ee10*/  FSEL R232, R158, -INF , !P6 ;  /* 0xff8000009ee87808 */ /* 0x000fe20007000000 */
[----:B------:R-:W2:Y:S01]  /*ee20*/  MUFU.TANH R43, R43 ;  /* 0x0000002b002b7308 */ /* 0x000ea20000002400 */
[----:B-1----:R-:W-:Y:S01]  /*ee30*/  FFMA.FTZ R128, R81, UR4, R128 ;  /* 0x0000000451807c23 */ /* 0x002fe20008010080 */
[----:B------:R-:W-:-:S02]  /*ee40*/  ISETP.GE.AND P4, PT, R176, R2, PT ;  /* 0x00000002b000720c */ /* 0x000fc40003f86270 */
[----:B------:R-:W-:Y:S02]  /*ee50*/  ISETP.NE.AND P6, PT, R13, RZ, PT ;  /* 0x000000ff0d00720c */ /* 0x000fe40003fc5270 */
[----:B------:R-:W-:Y:S02]  /*ee60*/  P2R R13, PR, RZ, 0x2 ;  /* 0x00000002ff0d7803 */ /* 0x000fe40000000000 */
[----:B------:R-:W1:Y:S01]  /*ee70*/  MUFU.TANH R29, R29 ;  /* 0x0000001d001d7308 */ /* 0x000e620000002400 */
[----:B------:R-:W-:Y:S02]  /*ee80*/  FSEL R88, R39, -INF , !P2 ;  /* 0xff80000027587808 */ /* 0x000fe40005000000 */
[-C--:B------:R-:W-:Y:S02]  /*ee90*/  ISETP.GE.AND P2, PT, R176, R3.reuse, PT ;  /* 0x00000003b000720c */ /* 0x080fe40003f46270 */
[----:B------:R-:W-:Y:S02]  /*eea0*/  FSEL R34, R34, -INF , !P3 ;  /* 0xff80000022227808 */ /* 0x000fe40005800000 */
[----:B------:R-:W-:Y:S01]  /*eeb0*/  ISETP.GE.AND P3, PT, R164, R3, PT ;  /* 0x00000003a400720c */ /* 0x000fe20003f66270 */
[----:B------:R-:W3:Y:S01]  /*eec0*/  MUFU.TANH R182, R182 ;  /* 0x000000b600b67308 */ /* 0x000ee20000002400 */
[----:B--2---:R-:W-:Y:S01]  /*eed0*/  FFMA.FTZ R15, R82, UR4, R43 ;  /* 0x00000004520f7c23 */ /* 0x004fe2000801002b */
[----:B------:R-:W-:-:S02]  /*eee0*/  FSEL R43, R128, -INF , !P4 ;  /* 0xff800000802b7808 */ /* 0x000fc40006000000 */
[----:B------:R-:W-:Y:S02]  /*eef0*/  ISETP.NE.AND P4, PT, R13, RZ, PT ;  /* 0x000000ff0d00720c */ /* 0x000fe40003f85270 */
[----:B------:R-:W-:Y:S02]  /*ef00*/  FSEL R128, R15, -INF , !P6 ;  /* 0xff8000000f807808 */ /* 0x000fe40007000000 */
[----:B------:R-:W-:Y:S01]  /*ef10*/  I2F R63, R187 ;  /* 0x000000bb003f7306 */ /* 0x000fe20000201400 */
[----:B-1----:R-:W-:Y:S01]  /*ef20*/  FFMA.FTZ R29, R82, UR4, R29 ;  /* 0x00000004521d7c23 */ /* 0x002fe2000801001d */
[----:B------:R-:W-:Y:S02]  /*ef30*/  ISETP.GE.AND P6, PT, R187, R2, PT ;  /* 0x00000002bb00720c */ /* 0x000fe40003fc6270 */
[----:B------:R-:W-:Y:S02]  /*ef40*/  LEA.HI R13, R46, R46, RZ, 0x1 ;  /* 0x0000002e2e0d7211 */ /* 0x000fe400078f08ff */
[----:B------:R-:W-:-:S02]  /*ef50*/  FSEL R134, R37, -INF , !P3 ;  /* 0xff80000025867808 */ /* 0x000fc40005800000 */
[----:B------:R-:W1:Y:S01]  /*ef60*/  MUFU.TANH R14, R14 ;  /* 0x0000000e000e7308 */ /* 0x000e620000002400 */
[----:B---3--:R-:W-:Y:S01]  /*ef70*/  FFMA.FTZ R102, R91, UR4, R182 ;  /* 0x000000045b667c23 */ /* 0x008fe200080100b6 */
[----:B------:R-:W-:Y:S02]  /*ef80*/  FSEL R182, R42, -INF , !P2 ;  /* 0xff8000002ab67808 */ /* 0x000fe40005000000 */
[----:B------:R-:W-:Y:S02]  /*ef90*/  FSEL R42, R29, -INF , !P4 ;  /* 0xff8000001d2a7808 */ /* 0x000fe40006000000 */
[-C--:B------:R-:W-:Y:S02]  /*efa0*/  ISETP.GE.AND P4, PT, R195, R3.reuse, PT ;  /* 0x00000003c300720c */ /* 0x080fe40003f86270 */
[----:B------:R-:W-:Y:S01]  /*efb0*/  I2F R191, R195 ;  /* 0x000000c300bf7306 */ /* 0x000fe20000201400 */
[----:B------:R-:W-:Y:S02]  /*efc0*/  FSEL R102, R102, -INF , !P0 ;  /* 0xff80000066667808 */ /* 0x000fe40004000000 */
[----:B------:R-:W-:-:S02]  /*efd0*/  ISETP.GE.AND P0, PT, R183, R3, PT ;  /* 0x00000003b700720c */ /* 0x000fc40003f06270 */
[-C--:B------:R-:W-:Y:S02]  /*efe0*/  ISETP.GE.AND P3, PT, R160, R3.reuse, PT ;  /* 0x00000003a000720c */ /* 0x080fe40003f66270 */
[----:B------:R-:W-:Y:S01]  /*eff0*/  FSEL R125, R38, -INF , !P0 ;  /* 0xff800000267d7808 */ /* 0x000fe20004000000 */
[----:B------:R-:W2:Y:S01]  /*f000*/  MUFU.TANH R12, R12 ;  /* 0x0000000c000c7308 */ /* 0x000ea20000002400 */
[----:B-1----:R-:W-:Y:S01]  /*f010*/  FFMA.FTZ R14, R63, UR4, R14 ;  /* 0x000000043f0e7c23 */ /* 0x002fe2000801000e */
[----:B------:R-:W-:Y:S02]  /*f020*/  ISETP.GE.AND P0, PT, R160, R2, PT ;  /* 0x00000002a000720c */ /* 0x000fe40003f06270 */
[----:B------:R-:W-:Y:S02]  /*f030*/  LOP3.LUT R13, R13, 0x7fffffe, RZ, 0xc0, !PT ;  /* 0x07fffffe0d0d7812 */ /* 0x000fe400078ec0ff */
[----:B------:R-:W-:Y:S02]  /*f040*/  FSEL R39, R14, -INF , !P6 ;  /* 0xff8000000e277808 */ /* 0x000fe40007000000 */
[----:B------:R-:W1:Y:S01]  /*f050*/  I2F R79, R160 ;  /* 0x000000a0004f7306 */ /* 0x000e620000201400 */
[----:B------:R-:W-:Y:S01]  /*f060*/  FSEL R45, R45, -INF , !P5 ;  /* 0xff8000002d2d7808 */ /* 0x000fe20006800000 */
[----:B------:R-:W-:Y:S01]  /*f070*/  IMAD.IADD R46, R46, 0x1, -R13 ;  /* 0x000000012e2e7824 */ /* 0x000fe200078e0a0d */
[----:B------:R-:W-:-:S02]  /*f080*/  ISETP.GE.AND P5, PT, R115, R3, PT ;  /* 0x000000037300720c */ /* 0x000fc40003fa6270 */
[-C--:B------:R-:W-:Y:S01]  /*f090*/  ISETP.GE.AND P1, PT, R189, R3.reuse, PT ;  /* 0x00000003bd00720c */ /* 0x080fe20003f26270 */
[----:B------:R-:W-:Y:S01]  /*f0a0*/  IMAD R11, R46, 0x20, R11 ;  /* 0x000000202e0b7824 */ /* 0x000fe200078e020b */
[----:B------:R-:W-:Y:S01]  /*f0b0*/  ISETP.GE.AND P2, PT, R187, R3, PT ;  /* 0x00000003bb00720c */ /* 0x000fe20003f46270 */
[----:B------:R-:W-:Y:S01]  /*f0c0*/  I2F R65, R115 ;  /* 0x0000007300417306 */ /* 0x000fe20000201400 */
[----:B--2---:R-:W-:Y:S01]  /*f0d0*/  FFMA.FTZ R12, R191, UR4, R12 ;  /* 0x00000004bf0c7c23 */ /* 0x004fe2000801000c */
[C---:B------:R-:W-:Y:S01]  /*f0e0*/  IADD3 R164, R165.reuse, 0x400, RZ ;  /* 0x00000400a5a47810 */ /* 0x040fe20007ffe0ff */
[----:B------:R-:W-:Y:S01]  /*f0f0*/  IMAD.IADD R10, R10, 0x1, R11 ;  /* 0x000000010a0a7824 */ /* 0x000fe200078e020b */
[C---:B------:R-:W-:Y:S02]  /*f100*/  IADD3 R162, R165.reuse, 0xc00, RZ ;  /* 0x00000c00a5a27810 */ /* 0x040fe40007ffe0ff */
[----:B------:R-:W-:Y:S02]  /*f110*/  IADD3 R158, R165, 0x1c00, RZ ;  /* 0x00001c00a59e7810 */ /* 0x000fe40007ffe0ff */
[----:B------:R-:W-:Y:S01]  /*f120*/  I2F R67, R189 ;  /* 0x000000bd00437306 */ /* 0x000fe20000201400 */
[----:B-1----:R-:W-:Y:S01]  /*f130*/  FFMA.FTZ R41, R79, UR4, R41 ;  /* 0x000000044f297c23 */ /* 0x002fe20008010029 */
[----:B------:R-:W-:Y:S01]  /*f140*/  IADD3 R160, R165, 0x1400, RZ ;  /* 0x00001400a5a07810 */ /* 0x000fe20007ffe0ff */
[----:B------:R-:W-:Y:S01]  /*f150*/  FFMA.FTZ R40, R79, UR4, R40 ;  /* 0x000000044f287c23 */ /* 0x000fe20008010028 */
[----:B------:R-:W-:-:S02]  /*f160*/  IADD3 R156, R165, 0x2400, RZ ;  /* 0x00002400a59c7810 */ /* 0x000fc40007ffe0ff */
[----:B------:R-:W-:Y:S02]  /*f170*/  FSEL R206, R41, -INF , !P3 ;  /* 0xff80000029ce7808 */ /* 0x000fe40005800000 */
[----:B------:R-:W1:Y:S01]  /*f180*/  MUFU.TANH R24, R24 ;  /* 0x0000001800187308 */ /* 0x000e620000002400 */
[----:B------:R-:W-:Y:S02]  /*f190*/  FSEL R44, R40, -INF , !P0 ;  /* 0xff800000282c7808 */ /* 0x000fe40004000000 */
[-C--:B------:R-:W-:Y:S02]  /*f1a0*/  ISETP.GE.AND P3, PT, R115, R2.reuse, PT ;  /* 0x000000027300720c */ /* 0x080fe40003f66270 */
[----:B------:R-:W-:Y:S02]  /*f1b0*/  ISETP.GE.AND P0, PT, R189, R2, PT ;  /* 0x00000002bd00720c */ /* 0x000fe40003f06270 */
[----:B------:R-:W-:Y:S01]  /*f1c0*/  IADD3 R150, R165, 0x3c00, RZ ;  /* 0x00003c00a5967810 */ /* 0x000fe20007ffe0ff */
[----:B------:R-:W2:Y:S08]  /*f1d0*/  MUFU.TANH R20, R20 ;  /* 0x0000001400147308 */ /* 0x000eb00000002400 */
[----:B------:R-:W3:Y:S01]  /*f1e0*/  MUFU.TANH R26, R26 ;  /* 0x0000001a001a7308 */ /* 0x000ee20000002400 */
[----:B-1----:R-:W-:-:S05]  /*f1f0*/  FFMA.FTZ R24, R65, UR4, R24 ;  /* 0x0000000441187c23 */ /* 0x002fca0008010018 */
[----:B------:R-:W-:Y:S02]  /*f200*/  FSEL R106, R24, -INF , !P5 ;  /* 0xff800000186a7808 */ /* 0x000fe40006800000 */
[----:B------:R-:W1:Y:S01]  /*f210*/  MUFU.TANH R30, R27 ;  /* 0x0000001b001e7308 */ /* 0x000e620000002400 */
[----:B--2---:R-:W-:Y:S01]  /*f220*/  FFMA.FTZ R20, R67, UR4, R20 ;  /* 0x0000000443147c23 */ /* 0x004fe20008010014 */
[----:B------:R-:W-:-:S04]  /*f230*/  ISETP.GE.AND P5, PT, R195, R2, PT ;  /* 0x00000002c300720c */ /* 0x000fc80003fa6270 */
[----:B------:R-:W-:Y:S02]  /*f240*/  FSEL R90, R20, -INF , !P1 ;  /* 0xff800000145a7808 */ /* 0x000fe40004800000 */
[----:B------:R-:W2:Y:S01]  /*f250*/  MUFU.TANH R16, R16 ;  /* 0x0000001000107308 */ /* 0x000ea20000002400 */
[----:B---3--:R-:W-:Y:S01]  /*f260*/  FFMA.FTZ R26, R65, UR4, R26 ;  /* 0x00000004411a7c23 */ /* 0x008fe2000801001a */
[----:B------:R-:W-:-:S04]  /*f270*/  ISETP.GE.AND P1, PT, R47, R2, PT ;  /* 0x000000022f00720c */ /* 0x000fc80003f26270 */
[----:B------:R-:W-:Y:S02]  /*f280*/  FSEL R41, R26, -INF , !P3 ;  /* 0xff8000001a297808 */ /* 0x000fe40005800000 */
[----:B------:R3:W-:Y:S01]  /*f290*/  MUFU.TANH R22, R5 ;  /* 0x0000000500167308 */ /* 0x0007e20000002400 */
[----:B-1----:R-:W-:Y:S01]  /*f2a0*/  FFMA.FTZ R30, R67, UR4, R30 ;  /* 0x00000004431e7c23 */ /* 0x002fe2000801001e */
[----:B------:R-:W-:-:S04]  /*f2b0*/  ISETP.GE.AND P3, PT, R197, R2, PT ;  /* 0x00000002c500720c */ /* 0x000fc80003f66270 */
[----:B------:R-:W-:Y:S02]  /*f2c0*/  FSEL R40, R30, -INF , !P0 ;  /* 0xff8000001e287808 */ /* 0x000fe40004000000 */
[----:B------:R-:W-:Y:S01]  /*f2d0*/  I2F R193, R197 ;  /* 0x000000c500c17306 */ /* 0x000fe20000201400 */
[----:B--2---:R-:W-:Y:S01]  /*f2e0*/  FFMA.FTZ R16, R63, UR4, R16 ;  /* 0x000000043f107c23 */ /* 0x004fe20008010010 */
[----:B------:R-:W-:-:S04]  /*f2f0*/  ISETP.GE.AND P0, PT, R120, R2, PT ;  /* 0x000000027800720c */ /* 0x000fc80003f06270 */
[----:B------:R-:W-:Y:S02]  /*f300*/  FSEL R82, R16, -INF , !P2 ;  /* 0xff80000010527808 */ /* 0x000fe40005000000 */
[----:B---3--:R-:W-:Y:S01]  /*f310*/  P2R R5, PR, RZ, 0x10 ;  /* 0x00000010ff057803 */ /* 0x008fe20000000000 */
[----:B------:R-:W1:Y:S01]  /*f320*/  MUFU.TANH R4, R4 ;  /* 0x0000000400047308 */ /* 0x000e620000002400 */
[-C--:B------:R-:W-:Y:S01]  /*f330*/  ISETP.GE.AND P4, PT, R197, R3.reuse, PT ;  /* 0x00000003c500720c */ /* 0x080fe20003f86270 */
[----:B------:R-:W-:Y:S01]  /*f340*/  BAR.SYNC.DEFER_BLOCKING 0x0 ;  /* 0x0000000000007b1d */ /* 0x000fe20000010000 */
[----:B------:R-:W-:Y:S02]  /*f350*/  ISETP.NE.AND P6, PT, R5, RZ, PT ;  /* 0x000000ff0500720c */ /* 0x000fe40003fc5270 */
[----:B------:R-:W-:Y:S02]  /*f360*/  ISETP.GE.AND P2, PT, R120, R3, PT ;  /* 0x000000037800720c */ /* 0x000fe40003f46270 */
[----:B------:R-:W-:Y:S01]  /*f370*/  FSEL R48, R12, -INF , !P6 ;  /* 0xff8000000c307808 */ /* 0x000fe20007000000 */
[----:B------:R-:W2:Y:S01]  /*f380*/  I2F R121, R120 ;  /* 0x0000007800797306 */ /* 0x000ea20000201400 */
[----:B------:R-:W-:-:S07]  /*f390*/  PLOP3.LUT P6, PT, PT, PT, UP0, 0x80, 0x0 ;  /* 0x000000000000781c */ /* 0x000fce0003fcf008 */
[----:B------:R-:W3:Y:S01]  /*f3a0*/  MUFU.TANH R18, R18 ;  /* 0x0000001200127308 */ /* 0x000ee20000002400 */
[----:B-1----:R-:W-:-:S05]  /*f3b0*/  FFMA.FTZ R4, R193, UR4, R4 ;  /* 0x00000004c1047c23 */ /* 0x002fca0008010004 */
[----:B------:R-:W-:Y:S02]  /*f3c0*/  FSEL R47, R4, -INF , !P4 ;  /* 0xff800000042f7808 */ /* 0x000fe40006000000 */
[----:B------:R-:W1:Y:S01]  /*f3d0*/  MUFU.TANH R6, R6 ;  /* 0x0000000600067308 */ /* 0x000e620000002400 */
[----:B--2---:R-:W-:Y:S01]  /*f3e0*/  FFMA.FTZ R22, R121, UR4, R22 ;  /* 0x0000000479167c23 */ /* 0x004fe20008010016 */
[----:B------:R-:W-:-:S04]  /*f3f0*/  FSEL R4, R8, -INF , !P1 ;  /* 0xff80000008047808 */ /* 0x000fc80004800000 */
        /* <DEDUP_REMOVED lines=71> */
.L_x_2198:
[----:B------:R-:W-:-:S05]  /*f870*/  IMAD.MOV.U32 R5, RZ, RZ, c[0x0][0x198] ;  /* 0x00006600ff057624 */ /* 0x000fca00078e00ff */
[----:B------:R-:W-:-:S04]  /*f880*/  LEA R5, -R5, RZ, 0x8 ;  /* 0x000000ff05057211 */ /* 0x000fc800078e41ff */
[----:B------:R-:W-:Y:S02]  /*f890*/  SHF.R.S32.HI R6, RZ, 0x1f, R5 ;  /* 0x0000001fff067819 */ /* 0x000fe40000011405 */
.L_x_2199:
[----:B------:R-:W-:Y:S01]  /*f8a0*/  ISETP.GE.AND P0, PT, R148, c[0x0][0x220], PT ;  /* 0x0000880094007a0c */ /* 0x000fe20003f06270 */
[----:B------:R-:W-:Y:S01]  /*f8b0*/  IMAD R19, R143, c[0x0][0x198], RZ ;  /* 0x000066008f137a24 */ /* 0x000fe200078e02ff */
[----:B------:R-:W-:Y:S03]  /*f8c0*/  BSSY B0, `(.L_x_2200) ;  /* 0x0000068000007945 */ /* 0x000fe60003800000 */
[----:B------:R-:W-:-:S04]  /*f8d0*/  IMAD R19, R142, c[0x0][0x19c], R19 ;  /* 0x000067008e137a24 */ /* 0x000fc800078e0213 */
[----:B------:R-:W-:-:S04]  /*f8e0*/  IMAD.IADD R19, R141, 0x1, R19 ;  /* 0x000000018d137824 */ /* 0x000fc800078e0213 */
        /* <DEDUP_REMOVED lines=9> */
[-C--:B------:R-:W-:Y:S01]  /*f980*/  @!P0 LEA R8, P1, R11, R140.reuse, 0x7 ;  /* 0x0000008c0b088211 */ /* 0x080fe200078238ff */
[----:B------:R-:W-:Y:S01]  /*f990*/  @!P0 IMAD.MOV.U32 R22, RZ, RZ, c[0x0][0x198] ;  /* 0x00006600ff168624 */ /* 0x000fe200078e00ff */
[-C--:B------:R-:W-:Y:S01]  /*f9a0*/  @!P0 LEA.HI.X R7, R13, R19.reuse, R7, 0x6, P2 ;  /* 0x000000130d078211 */ /* 0x080fe200010f3407 */
[----:B------:R-:W-:Y:S01]  /*f9b0*/  @!P0 IMAD.MOV.U32 R13, RZ, RZ, R19 ;  /* 0x000000ffff0d8224 */ /* 0x000fe200078e0013 */
[----:B------:R-:W-:Y:S01]  /*f9c0*/  @!P0 IADD3 R59, P3, P2, R5, R140, R59 ;  /* 0x0000008c053b8210 */ /* 0x000fe20007a7e03b */
[----:B------:R1:W-:Y:S01]  /*f9d0*/  @P0 STS [R212+0x1004], RZ ;  /* 0x001004ffd4000388 */ /* 0x0003e20000000800 */
[-C--:B------:R-:W-:Y:S01]  /*f9e0*/  @!P0 LEA.HI.X R17, R11, R19.reuse, R17, 0x7, P1 ;  /* 0x000000130b118211 */ /* 0x080fe200008f3c11 */
[----:B------:R-:W-:Y:S01]  /*f9f0*/  @!P0 IMAD.MOV.U32 R27, RZ, RZ, c[0x0][0x198] ;  /* 0x00006600ff1b8624 */ /* 0x000fe200078e00ff */
[----:B------:R-:W-:Y:S01]  /*fa00*/  @!P0 LEA R20, P1, R59, c[0x0][0x168], 0x1 ;  /* 0x00005a003b148a11 */ /* 0x000fe200078208ff */
[----:B------:R1:W-:Y:S01]  /*fa10*/  @P0 STS.64 [R212+0x1008], RZ ;  /* 0x001008ffd4000388 */ /* 0x0003e20000000a00 */
[----:B------:R-:W-:Y:S01]  /*fa20*/  @!P0 IADD3.X R58, R6, R19, R58, P3, P2 ;  /* 0x00000013063a8210 */ /* 0x000fe20001fe443a */
[----:B------:R-:W-:-:S02]  /*fa30*/  @!P0 IMAD.MOV.U32 R18, RZ, RZ, R140 ;  /* 0x000000ffff128224 */ /* 0x000fc400078e008c */
[----:B------:R-:W-:Y:S01]  /*fa40*/  @!PT LDS RZ, [RZ] ;  /* 0x00000000fffff984 */ /* 0x000fe20000000800 */
[----:B------:R-:W-:Y:S01]  /*fa50*/  @!PT LDS RZ, [RZ] ;  /* 0x00000000fffff984 */ /* 0x000fe20000000800 */
[----:B------:R-:W-:Y:S01]  /*fa60*/  @!PT LDS RZ, [RZ] ;  /* 0x00000000fffff984 */ /* 0x000fe20000000800 */
[----:B------:R2:W-:Y:S01]  /*fa70*/  @!P0 LDGSTS.E.BYPASS.LTC128B.128 [R212+0x1000], [R30.64] ;  /* 0x010000001ed48fae */ /* 0x0005e2000b901d46 */
[----:B------:R-:W-:Y:S01]  /*fa80*/  @!P0 LEA.HI.X R21, R59, c[0x0][0x16c], R58, 0x1, P1 ;  /* 0x00005b003b158a11 */ /* 0x000fe200008f0c3a */
[----:B------:R-:W-:Y:S01]  /*fa90*/  @!P0 IMAD.WIDE.U32 R26, R27, 0x60, R18 ;  /* 0x000000601b1a8825 */ /* 0x000fe200078e0012 */
[----:B------:R-:W-:Y:S01]  /*faa0*/  @!P0 IADD3 R15, P1, R5, R12, RZ ;  /* 0x0000000c050f8210 */ /* 0x000fe20007f3e0ff */
[----:B------:R1:W-:Y:S02]  /*fab0*/  @P0 STS.128 [R212+0x1800], RZ ;  /* 0x001800ffd4000388 */ /* 0x0003e40000000c00 */
[----:B------:R-:W-:Y:S02]  /*fac0*/  @!P0 IMAD.MOV.U32 R12, RZ, RZ, R140 ;  /* 0x000000ffff0c8224 */ /* 0x000fe400078e008c */
[----:B------:R-:W-:Y:S01]  /*fad0*/  @!P0 IMAD.MOV.U32 R11, RZ, RZ, c[0x0][0x19c] ;  /* 0x00006700ff0b8624 */ /* 0x000fe200078e00ff */
[----:B------:R-:W-:Y:S01]  /*fae0*/  @!PT LDS RZ, [RZ] ;  /* 0x00000000fffff984 */ /* 0x000fe20000000800 */
[----:B------:R-:W-:Y:S01]  /*faf0*/  @!PT LDS RZ, [RZ] ;  /* 0x00000000fffff984 */ /* 0x000fe20000000800 */
[----:B------:R-:W-:Y:S01]  /*fb00*/  @!PT LDS RZ, [RZ] ;  /* 0x00000000fffff984 */ /* 0x000fe20000000800 */
[----:B------:R1:W-:Y:S01]  /*fb10*/  @!P0 LDGSTS.E.BYPASS.LTC128B.128 [R212+0x1800], [R20.64] ;  /* 0x0180000014d48fae */ /* 0x0003e2000b901d46 */
[----:B------:R-:W-:-:S03]  /*fb20*/  @!P0 IMAD.WIDE.U32 R24, R24, 0xa0, R12 ;  /* 0x000000a018188825 */ /* 0x000fc600078e000c */
[----:B------:R1:W-:Y:S01]  /*fb30*/  @P0 STS.128 [R212+0x2000], RZ ;  /* 0x002000ffd4000388 */ /* 0x0003e20000000c00 */
[----:B------:R-:W-:Y:S01]  /*fb40*/  @!P0 IMAD.WIDE.U32 R22, R22, 0xc0, R12 ;  /* 0x000000c016168825 */ /* 0x000fe200078e000c */
[----:B------:R-:W-:-:S03]  /*fb50*/  @!P0 IADD3 R14, P2, R5, R24, RZ ;  /* 0x00000018050e8210 */ /* 0x000fc60007f5e0ff */
[----:B------:R-:W-:Y:S02]  /*fb60*/  @!P0 IMAD.X R12, R6, 0x1, R7, P1 ;  /* 0x00000001060c8824 */ /* 0x000fe400008e0607 */
[----:B------:R-:W-:Y:S02]  /*fb70*/  @!P0 IMAD.MOV.U32 R13, RZ, RZ, c[0x0][0x19c] ;  /* 0x00006700ff0d8624 */ /* 0x000fe400078e00ff */
[----:B------:R-:W-:Y:S02]  /*fb80*/  @!P0 IMAD.MOV.U32 R7, RZ, RZ, c[0x0][0x19c] ;  /* 0x00006700ff078624 */ /* 0x000fe400078e00ff */
[----:B------:R-:W-:Y:S02]  /*fb90*/  @!P0 IMAD R13, R13, 0x60, RZ ;  /* 0x000000600d0d8824 */ /* 0x000fe400078e02ff */
[----:B------:R-:W-:Y:S01]  /*fba0*/  @!P0 IMAD R11, R11, 0xa0, RZ ;  /* 0x000000a00b0b8824 */ /* 0x000fe200078e02ff */
[----:B--2---:R-:W-:Y:S01]  /*fbb0*/  @!P0 LEA R30, P1, R15, c[0x0][0x168], 0x1 ;  /* 0x00005a000f1e8a11 */ /* 0x004fe200078208ff */
[----:B------:R-:W-:-:S03]  /*fbc0*/  @!P0 IMAD R7, R7, 0xc0, RZ ;  /* 0x000000c007078824 */ /* 0x000fc600078e02ff */
[----:B------:R-:W-:Y:S02]  /*fbd0*/  @!P0 LEA.HI.X R31, R15, c[0x0][0x16c], R12, 0x1, P1 ;  /* 0x00005b000f1f8a11 */ /* 0x000fe400008f0c0c */
[C---:B------:R-:W-:Y:S02]  /*fbe0*/  @!P0 IADD3 R15, P1, R5.reuse, R8, RZ ;  /* 0x00000008050f8210 */ /* 0x040fe40007f3e0ff */
[----:B------:R-:W-:Y:S01]  /*fbf0*/  @!P0 IADD3 R8, P4, R5, R26, RZ ;  /* 0x0000001a05088210 */ /* 0x000fe20007f9e0ff */
        /* <DEDUP_REMOVED lines=9> */
[----:B------:R-:W-:Y:S02]  /*fc90*/  @!P0 LEA.HI.X R59, R15, c[0x0][0x16c], R12, 0x1, P3 ;  /* 0x00005b000f3b8a11 */ /* 0x000fe400018f0c0c */
[----:B------:R-:W-:Y:S02]  /*fca0*/  @!P0 LEA R24, P3, R8, c[0x0][0x168], 0x1 ;  /* 0x00005a0008188a11 */ /* 0x000fe400078608ff */
[----:B------:R-:W-:Y:S02]  /*fcb0*/  @!P0 IADD3.X R11, R6, R25, R11, P2, !PT ;  /* 0x00000019060b8210 */ /* 0x000fe400017fe40b */
[----:B------:R-:W-:Y:S02]  /*fcc0*/  @!P0 LEA R22, P2, R14, c[0x0][0x168], 0x1 ;  /* 0x00005a000e168a11 */ /* 0x000fe400078408ff */
[----:B------:R-:W-:Y:S02]  /*fcd0*/  @!P0 LEA.HI.X R25, R8, c[0x0][0x16c], R13, 0x1, P3 ;  /* 0x00005b0008198a11 */ /* 0x000fe400018f0c0d */
[----:B------:R-:W-:-:S02]  /*fce0*/  @!P0 IADD3.X R7, R6, R7, R23, P1, !PT ;  /* 0x0000000706078210 */ /* 0x000fc40000ffe417 */
[----:B------:R-:W-:Y:S01]  /*fcf0*/  @!P0 LEA R12, P1, R16, c[0x0][0x168], 0x1 ;  /* 0x00005a00100c8a11 */ /* 0x000fe200078208ff */
        /* <DEDUP_REMOVED lines=36> */
.L_x_2201:
[----:B------:R-:W-:Y:S05]  /*ff40*/  BSYNC B0 ;  /* 0x0000000000007941 */ /* 0x000fea0003800000 */
.L_x_2200:
[----:B------:R-:W0:Y:S01]  /*ff50*/  LDGDEPBAR ;  /* 0x00000000000079af */ /* 0x000e220000000000 */
[----:B------:R-:W-:-:S04]  /*ff60*/  LEA R210, P0, R5, R210, 0x1 ;  /* 0x000000d205d27211 */ /* 0x000fc800078008ff */
[----:B------:R-:W-:Y:S02]  /*ff70*/  LEA.HI.X R211, R5, R211, R6, 0x1, P0 ;  /* 0x000000d305d37211 */ /* 0x000fe400000f0c06 */
.L_x_2197:
        /* <DEDUP_REMOVED lines=241> */
[----:B------:R-:W-:Y:S01]  /*10e90*/  MUFU.EX2 R62, R62 ;  /* 0x0000003e003e7308 */ /* 0x000fe20000000800 */
[----:B------:R-:W1:Y:S01]  /*10ea0*/  LDSM.16.MT88.4 R4, [R214+0x5000] ;  /* 0x00500000d604783b */ /* 0x000e620000004200 */
[--C-:B------:R-:W-:Y:S02]  /*10eb0*/  FFMA.FTZ R119, R76, c[0x0][0x23c], -R49.reuse ;  /* 0x00008f004c777a23 */ /* 0x100fe40000010831 */
[--C-:B------:R-:W-:Y:S02]  /*10ec0*/  FFMA.FTZ R140, R109, c[0x0][0x23c], -R49.reuse ;  /* 0x00008f006d8c7a23 */ /* 0x100fe40000010831 */
[--C-:B------:R-:W-:Y:S02]  /*10ed0*/  FFMA.FTZ R113, R113, c[0x0][0x23c], -R49.reuse ;  /* 0x00008f0071717a23 */ /* 0x100fe40000010831 */
[----:B------:R-:W-:Y:S01]  /*10ee0*/  MUFU.EX2 R142, R142 ;  /* 0x0000008e008e7308 */ /* 0x000fe20000000800 */
[----:B------:R-:W-:-:S02]  /*10ef0*/  FFMA.FTZ R132, R171, c[0x0][0x23c], -R49 ;  /* 0x00008f00ab847a23 */ /* 0x000fc40000010831 */
[--C-:B------:R-:W-:Y:S02]  /*10f00*/  FFMA.FTZ R109, R173, c[0x0][0x23c], -R49.reuse ;  /* 0x00008f00ad6d7a23 */ /* 0x100fe40000010831 */
[--C-:B------:R-:W-:Y:S02]  /*10f10*/  FFMA.FTZ R101, R101, c[0x0][0x23c], -R49.reuse ;  /* 0x00008f0065657a23 */ /* 0x100fe40000010831 */
[----:B------:R-:W-:Y:S01]  /*10f20*/  FFMA.FTZ R116, R169, c[0x0][0x23c], -R49 ;  /* 0x00008f00a9747a23 */ /* 0x000fe20000010831 */
[----:B------:R-:W2:Y:S01]  /*10f30*/  MUFU.EX2 R119, R119 ;  /* 0x0000007700777308 */ /* 0x000ea20000000800 */
[----:B------:R-:W-:Y:S02]  /*10f40*/  FFMA.FTZ R76, R28, c[0x0][0x23c], -R75 ;  /* 0x00008f001c4c7a23 */ /* 0x000fe4000001084b */
[----:B------:R-:W3:Y:S01]  /*10f50*/  LDSM.16.MT88.4 R28, [R214+0x5800] ;  /* 0x00580000d61c783b */ /* 0x000ee20000004200 */
[--C-:B------:R-:W-:Y:S02]  /*10f60*/  FFMA.FTZ R122, R107, c[0x0][0x23c], -R49.reuse ;  /* 0x00008f006b7a7a23 */ /* 0x100fe40000010831 */
[----:B------:R-:W-:-:S02]  /*10f70*/  FFMA.FTZ R107, R103, c[0x0][0x23c], -R49 ;  /* 0x00008f00676b7a23 */ /* 0x000fc40000010831 */
[----:B------:R-:W-:Y:S01]  /*10f80*/  MUFU.EX2 R140, R140 ;  /* 0x0000008c008c7308 */ /* 0x000fe20000000800 */
[--C-:B------:R-:W-:Y:S02]  /*10f90*/  FFMA.FTZ R103, R95, c[0x0][0x23c], -R49.reuse ;  /* 0x00008f005f677a23 */ /* 0x100fe40000010831 */
[--C-:B------:R-:W-:Y:S02]  /*10fa0*/  FFMA.FTZ R126, R87, c[0x0][0x23c], -R49.reuse ;  /* 0x00008f00577e7a23 */ /* 0x100fe40000010831 */
[--C-:B------:R-:W-:Y:S02]  /*10fb0*/  FFMA.FTZ R117, R172, c[0x0][0x23c], -R49.reuse ;  /* 0x00008f00ac757a23 */ /* 0x100fe40000010831 */
[--C-:B------:R-:W-:Y:S01]  /*10fc0*/  FFMA.FTZ R174, R174, c[0x0][0x23c], -R49.reuse ;  /* 0x00008f00aeae7a23 */ /* 0x100fe20000010831 */
[----:B------:R-:W4:Y:S01]  /*10fd0*/  MUFU.EX2 R113, R113 ;  /* 0x0000007100717308 */ /* 0x000f220000000800 */
[----:B--2---:R-:W-:Y:S01]  /*10fe0*/  F2FP.BF16.PACK_AB R21, R119, R142 ;  /* 0x0000008e7715723e */ /* 0x004fe200000010ff */
[----:B------:R-:W-:-:S02]  /*10ff0*/  FFMA.FTZ R115, R252, c[0x0][0x23c], -R49 ;  /* 0x00008f00fc737a23 */ /* 0x000fc40000010831 */
[----:B------:R-:W-:Y:S02]  /*11000*/  FFMA.FTZ R172, R250, c[0x0][0x23c], -R49 ;  /* 0x00008f00faac7a23 */ /* 0x000fe40000010831 */
[----:B------:R-:W-:Y:S02]  /*11010*/  FFMA.FTZ R95, R127, c[0x0][0x23c], -R75 ;  /* 0x00008f007f5f7a23 */ /* 0x000fe4000001084b */
        /* <DEDUP_REMOVED lines=17> */
[----:B------:R-:W-:Y:S01]  /*11130*/  FFMA.FTZ R224, R198, c[0x0][0x23c], -R49 ;  /* 0x00008f00c6e07a23 */ /* 0x000fe20000010831 */
        /* <DEDUP_REMOVED lines=23> */
[--C-:B------:R-:W-:Y:S01]  /*112b0*/  FFMA.FTZ R190, R190, c[0x0][0x23c], -R49.reuse ;  /* 0x00008f00bebe7a23 */ /* 0x100fe20000010831 */
[----:B------:R-:W1:Y:S01]  /*112c0*/  MUFU.EX2 R126, R126 ;  /* 0x0000007e007e7308 */ /* 0x000e620000000800 */
[----:B------:R-:W-:-:S02]  /*112d0*/  FFMA.FTZ R181, R180, c[0x0][0x23c], -R49 ;  /* 0x00008f00b4b57a23 */ /* 0x000fc40000010831 */
[--C-:B------:R-:W-:Y:S02]  /*112e0*/  FFMA.FTZ R178, R178, c[0x0][0x23c], -R49.reuse ;  /* 0x00008f00b2b27a23 */ /* 0x100fe40000010831 */
[--C-:B------:R-:W-:Y:S01]  /*112f0*/  FFMA.FTZ R146, R146, c[0x0][0x23c], -R49.reuse ;  /* 0x00008f0092927a23 */ /* 0x100fe20000010831 */
[C---:B------:R-:W-:Y:S01]  /*11300*/  HMMA.16816.F32.BF16 R4, R12.reuse, R34, R4 ;  /* 0x000000220c04723c */ /* 0x040fe20000041804 */
[----:B------:R-:W4:Y:S01]  /*11310*/  LDSM.16.MT88.4 R32, [R215+0x5800] ;  /* 0x00580000d720783b */ /* 0x000f220000004200 */
[----:B------:R-:W-:Y:S01]  /*11320*/  MUFU.EX2 R174, R174 ;  /* 0x000000ae00ae7308 */ /* 0x000fe20000000800 */
[----:B------:R-:W-:Y:S02]  /*11330*/  FFMA.FTZ R144, R144, c[0x0][0x23c], -R49 ;  /* 0x00008f0090907a23 */ /* 0x000fe40000010831 */
[----:B------:R-:W-:Y:S02]  /*11340*/  FADD.FTZ R119, R142, R119 ;  /* 0x000000778e777221 */ /* 0x000fe40000010000 */
[----:B------:R-:W-:Y:S01]  /*11350*/  FFMA.FTZ R118, R118, c[0x0][0x23c], -R49 ;  /* 0x00008f0076767a23 */ /* 0x000fe20000010831 */
[----:B------:R-:W-:Y:S01]  /*11360*/  HMMA.16816.F32.BF16 R24, R12, R16, R24 ;  /* 0x000000100c18723c */ /* 0x000fe20000041818 */
[----:B------:R-:W-:Y:S01]  /*11370*/  FADD.FTZ R140, R140, R119 ;  /* 0x000000778c8c7221 */ /* 0x000fe20000010000 */
[----:B------:R-:W5:Y:S01]  /*11380*/  MUFU.EX2 R115, R115 ;  /* 0x0000007300737308 */ /* 0x000f620000000800 */
[----:B------:R-:W-:-:S02]  /*11390*/  FFMA.FTZ R108, R108, c[0x0][0x23c], -R49 ;  /* 0x00008f006c6c7a23 */ /* 0x000fc40000010831 */
[----:B------:R-:W-:Y:S02]  /*113a0*/  FADD.FTZ R113, R113, R140 ;  /* 0x0000008c71717221 */ /* 0x000fe40000010000 */
[----:B------:R-:W-:Y:S01]  /*113b0*/  FFMA.FTZ R110, R110, c[0x0][0x23c], -R49 ;  /* 0x00008f006e6e7a23 */ /* 0x000fe20000010831 */
[----:B------:R-:W-:Y:S01]  /*113c0*/  HMMA.16816.F32.BF16 R20, R12, R18, R20 ;  /* 0x000000120c14723c */ /* 0x000fe20000041814 */
[----:B------:R-:W5:Y:S01]  /*113d0*/  LDSM.16.MT88.4 R16, [R214+0x5c00] ;  /* 0x005c0000d610783b */ /* 0x000f620000004200 */
[----:B------:R-:W-:Y:S01]  /*113e0*/  MUFU.EX2 R117, R117 ;  /* 0x0000007500757308 */ /* 0x000fe20000000800 */
[----:B------:R-:W-:Y:S02]  /*113f0*/  FADD.FTZ R132, R132, R113 ;  /* 0x0000007184847221 */ /* 0x000fe40000010000 */
[--C-:B------:R-:W-:Y:S02]  /*11400*/  FFMA.FTZ R98, R98, c[0x0][0x23c], -R49.reuse ;  /* 0x00008f0062627a23 */ /* 0x100fe40000010831 */
[----:B------:R-:W-:Y:S01]  /*11410*/  F2FP.BF16.PACK_AB R12, R97, R114 ;  /* 0x00000072610c723e */ /* 0x000fe200000010ff */
[----:B------:R-:W-:Y:S01]  /*11420*/  FADD.FTZ R132, R109, R132 ;  /* 0x000000846d847221 */ /* 0x000fe20000010000 */
[----:B--2---:R-:W-:Y:S01]  /*11430*/  F2FP.BF16.PACK_AB R13, R107, R122 ;  /* 0x0000007a6b0d723e */ /* 0x004fe200000010ff */
[----:B------:R-:W2:Y:S01]  /*11440*/  MUFU.EX2 R172, R172 ;  /* 0x000000ac00ac7308 */ /* 0x000ea20000000800 */
[----:B------:R-:W-:Y:S01]  /*11450*/  F2FP.BF16.PACK_AB R14, R93, R112 ;  /* 0x000000705d0e723e */ /* 0x000fe200000010ff */
[----:B------:R-:W-:Y:S01]  /*11460*/  FFMA.FTZ R102, R102, c[0x0][0x23c], -R49 ;  /* 0x00008f0066667a23 */ /* 0x000fe20000010831 */
[----:B-1----:R-:W-:Y:S01]  /*11470*/  F2FP.BF16.PACK_AB R15, R126, R103 ;  /* 0x000000677e0f723e */ /* 0x002fe200000010ff */
[----:B------:R-:W-:-:S02]  /*11480*/  FFMA.FTZ R198, R238, c[0x0][0x23c], -R75 ;  /* 0x00008f00eec67a23 */ /* 0x000fc4000001084b */
[----:B------:R-:W-:Y:S02]  /*11490*/  FFMA.FTZ R216, R206, c[0x0][0x23c], -R75 ;  /* 0x00008f00ced87a23 */ /* 0x000fe4000001084b */
[----:B------:R-:W-:Y:S01]  /*114a0*/  MUFU.EX2 R184, R184 ;  /* 0x000000b800b87308 */ /* 0x000fe20000000800 */
[--C-:B------:R-:W-:Y:S01]  /*114b0*/  FFMA.FTZ R80, R80, c[0x0][0x23c], -R49.reuse ;  /* 0x00008f0050507a23 */ /* 0x100fe20000010831 */
[C---:B---3--:R-:W-:Y:S01]  /*114c0*/  HMMA.16816.F32.BF16 R8, R12.reuse, R28, R8 ;  /* 0x0000001c0c08723c */ /* 0x048fe20000041808 */
[--C-:B------:R-:W-:Y:S02]  /*114d0*/  FFMA.FTZ R45, R45, c[0x0][0x23c], -R49.reuse ;  /* 0x00008f002d2d7a23 */ /* 0x100fe40000010831 */
[--C-:B------:R-:W-:Y:S02]  /*114e0*/  FFMA.FTZ R44, R44, c[0x0][0x23c], -R49.reuse ;  /* 0x00008f002c2c7a23 */ /* 0x100fe40000010831 */
[--C-:B------:R-:W-:Y:S01]  /*114f0*/  FFMA.FTZ R78, R78, c[0x0][0x23c], -R49.reuse ;  /* 0x00008f004e4e7a23 */ /* 0x100fe20000010831 */
[----:B------:R-:W1:Y:S01]  /*11500*/  MUFU.EX2 R123, R123 ;  /* 0x0000007b007b7308 */ /* 0x000e620000000800 */
[--C-:B------:R-:W-:Y:S01]  /*11510*/  FFMA.FTZ R43, R43, c[0x0][0x23c], -R49.reuse ;  /* 0x00008f002b2b7a23 */ /* 0x100fe20000010831 */
[----:B------:R-:W-:Y:S01]  /*11520*/  HMMA.16816.F32.BF16 R4, R12, R30, R4 ;  /* 0x0000001e0c04723c */ /* 0x000fe20000041804 */
[----:B------:R-:W3:Y:S01]  /*11530*/  LDSM.16.MT88.4 R28, [R215+0x5c00] ;  /* 0x005c0000d71c783b */ /* 0x000ee20000004200 */
[----:B------:R-:W-:-:S02]  /*11540*/  FFMA.FTZ R42, R42, c[0x0][0x23c], -R49 ;  /* 0x00008f002a2a7a23 */ /* 0x000fc40000010831 */
[--C-:B------:R-:W-:Y:S02]  /*11550*/  FFMA.FTZ R41, R41, c[0x0][0x23c], -R49.reuse ;  /* 0x00008f0029297a23 */ /* 0x100fe40000010831 */
[----:B------:R-:W-:Y:S01]  /*11560*/  MUFU.EX2 R127, R127 ;  /* 0x0000007f007f7308 */ /* 0x000fe20000000800 */
[----:B------:R-:W-:Y:S01]  /*11570*/  FFMA.FTZ R40, R40, c[0x0][0x23c], -R49 ;  /* 0x00008f0028287a23 */ /* 0x000fe20000010831 */
[C---:B----4-:R-:W-:Y:S06]  /*11580*/  HMMA.16816.F32.BF16 R24, R12.reuse, R32, R24 ;  /* 0x000000200c18723c */ /* 0x050fec0000041818 */
[----:B------:R-:W4:Y:S02]  /*11590*/  MUFU.EX2 R188, R188 ;  /* 0x000000bc00bc7308 */ /* 0x000f240000000800 */
[----:B------:R-:W-:Y:S01]  /*115a0*/  HMMA.16816.F32.BF16 R20, R12, R34, R20 ;  /* 0x000000220c14723c */ /* 0x000fe20000041814 */
[----:B------:R-:W1:Y:S05]  /*115b0*/  LDSM.16.MT88.4 R32, [R214+0x6000] ;  /* 0x00600000d620783b */ /* 0x000e6a0000004200 */
[----:B------:R-:W-:Y:S01]  /*115c0*/  MUFU.EX2 R200, R200 ;  /* 0x000000c800c87308 */ /* 0x000fe20000000800 */
[----:B------:R-:W-:-:S02]  /*115d0*/  F2FP.BF16.PACK_AB R12, R91, R104 ;  /* 0x000000685b0c723e */ /* 0x000fc400000010ff */
[----:B-----5:R-:W-:Y:S02]  /*115e0*/  F2FP.BF16.PACK_AB R13, R115, R174 ;  /* 0x000000ae730d723e */ /* 0x020fe400000010ff */
[----:B------:R-:W-:Y:S02]  /*115f0*/  F2FP.BF16.PACK_AB R14, R89, R100 ;  /* 0x00000064590e723e */ /* 0x000fe400000010ff */
[----:B--2---:R-:W-:Y:S01]  /*11600*/  F2FP.BF16.PACK_AB R15, R172, R117 ;  /* 0x00000075ac0f723e */ /* 0x004fe200000010ff */
[----:B------:R-:W2:Y:S06]  /*11610*/  MUFU.EX2 R133, R133 ;  /* 0x0000008500857308 */ /* 0x000eac0000000800 */
[C---:B------:R-:W-:Y:S02]  /*11620*/  HMMA.16816.F32.BF16 R8, R12.reuse, R16, R8 ;  /* 0x000000100c08723c */ /* 0x040fe40000041808 */
        /* <DEDUP_REMOVED lines=8> */
[----:B------:R-:W2:Y:S05]  /*116b0*/  MUFU.EX2 R141, R141 ;  /* 0x0000008d008d7308 */ /* 0x000eaa0000000800 */
[----:B------:R-:W-:-:S02]  /*116c0*/  F2FP.BF16.PACK_AB R12, R85, R96 ;  /* 0x00000060550c723e */ /* 0x000fc400000010ff */
[----:B-1----:R-:W-:Y:S01]  /*116d0*/  F2FP.BF16.PACK_AB R13, R123, R184 ;  /* 0x000000b87b0d723e */ /* 0x002fe200000010ff */
[----:B------:R-:W-:Y:S01]  /*116e0*/  MUFU.EX2 R143, R143 ;  /* 0x0000008f008f7308 */ /* 0x000fe20000000800 */
[----:B------:R-:W-:Y:S02]  /*116f0*/  F2FP.BF16.PACK_AB R14, R83, R92 ;  /* 0x0000005c530e723e */ /* 0x000fe400000010ff */
[----:B----4-:R-:W-:-:S05]  /*11700*/  F2FP.BF16.PACK_AB R15, R188, R127 ;  /* 0x0000007fbc0f723e */ /* 0x010fca00000010ff */
[----:B------:R-:W1:Y:S02]  /*11710*/  MUFU.EX2 R224, R224 ;  /* 0x000000e000e07308 */ /* 0x000e640000000800 */
[C---:B------:R-:W-:Y:S06]  /*11720*/  HMMA.16816.F32.BF16 R8, R12.reuse, R32, R8 ;  /* 0x000000200c08723c */ /* 0x040fec0000041808 */
[----:B------:R-:W-:Y:S02]  /*11730*/  MUFU.EX2 R230, R230 ;  /* 0x000000e600e67308 */ /* 0x000fe40000000800 */
[C---:B------:R-:W-:Y:S01]  /*11740*/  HMMA.16816.F32.BF16 R4, R12.reuse, R34, R4 ;  /* 0x000000220c04723c */ /* 0x040fe20000041804 */
[----:B------:R-:W4:Y:S05]  /*11750*/  LDSM.16.MT88.4 R32, [R215+0x6400] ;  /* 0x00640000d720783b */ /* 0x000f2a0000004200 */
[----:B------:R-:W1:Y:S02]  /*11760*/  MUFU.EX2 R147, R147 ;  /* 0x0000009300937308 */ /* 0x000e640000000800 */
[C---:B-----5:R-:W-:Y:S06]  /*11770*/  HMMA.16816.F32.BF16 R24, R12.reuse, R16, R24 ;  /* 0x000000100c18723c */ /* 0x060fec0000041818 */
[----:B------:R-:W-:Y:S02]  /*11780*/  MUFU.EX2 R169, R169 ;  /* 0x000000a900a97308 */ /* 0x000fe40000000800 */
[----:B------:R-:W-:Y:S01]  /*11790*/  HMMA.16816.F32.BF16 R20, R12, R18, R20 ;  /* 0x000000120c14723c */ /* 0x000fe20000041814 */
[----:B------:R-:W5:Y:S05]  /*117a0*/  LDSM.16.MT88.4 R16, [R214+0x6800] ;  /* 0x00680000d610783b */ /* 0x000f6a0000004200 */
[----:B------:R-:W1:Y:S01]  /*117b0*/  MUFU.EX2 R228, R228 ;  /* 0x000000e400e47308 */ /* 0x000e620000000800 */
[----:B------:R-:W-:-:S02]  /*117c0*/  F2FP.BF16.PACK_AB R12, R81, R86 ;  /* 0x00000056510c723e */ /* 0x000fc400000010ff */
[----:B--2---:R-:W-:Y:S02]  /*117d0*/  F2FP.BF16.PACK_AB R13, R133, R200 ;  /* 0x000000c8850d723e */ /* 0x004fe400000010ff */
[----:B------:R-:W-:Y:S02]  /*117e0*/  F2FP.BF16.PACK_AB R14, R79, R84 ;  /* 0x000000544f0e723e */ /* 0x000fe400000010ff */
[----:B------:R-:W-:Y:S01]  /*117f0*/  F2FP.BF16.PACK_AB R15, R204, R135 ;  /* 0x00000087cc0f723e */ /* 0x000fe200000010ff */
[----:B------:R-:W-:Y:S06]  /*11800*/  MUFU.EX2 R171, R171 ;  /* 0x000000ab00ab7308 */ /* 0x000fec0000000800 */
[C---:B---3--:R-:W-:Y:S02]  /*11810*/  HMMA.16816.F32.BF16 R8, R12.reuse, R28, R8 ;  /* 0x0000001c0c08723c */ /* 0x048fe40000041808 */
[----:B------:R-:W2:Y:S06]  /*11820*/  MUFU.EX2 R218, R218 ;  /* 0x000000da00da7308 */ /* 0x000eac0000000800 */
[C---:B------:R-:W-:Y:S01]  /*11830*/  HMMA.16816.F32.BF16 R4, R12.reuse, R30, R4 ;  /* 0x0000001e0c04723c */ /* 0x040fe20000041804 */
[----:B------:R-:W3:Y:S01]  /*11840*/  LDSM.16.MT88.4 R28, [R215+0x6800] ;  /* 0x00680000d71c783b */ /* 0x000ee20000004200 */
[----:B------:R-:W-:Y:S06]  /*11850*/  MUFU.EX2 R173, R173 ;  /* 0x000000ad00ad7308 */ /* 0x000fec0000000800 */
[C---:B----4-:R-:W-:Y:S02]  /*11860*/  HMMA.16816.F32.BF16 R24, R12.reuse, R32, R24 ;  /* 0x000000200c18723c */ /* 0x050fe40000041818 */
[----:B------:R-:W4:Y:S06]  /*11870*/  MUFU.EX2 R202, R202 ;  /* 0x000000ca00ca7308 */ /* 0x000f2c0000000800 */
[----:B------:R-:W-:Y:S01]  /*11880*/  HMMA.16816.F32.BF16 R20, R12, R34, R20 ;  /* 0x000000220c14723c */ /* 0x000fe20000041814 */
[----:B------:R-:W2:Y:S01]  /*11890*/  LDSM.16.MT88.4 R32, [R214+0x6c00] ;  /* 0x006c0000d620783b */ /* 0x000ea20000004200 */
[----:B------:R-:W-:Y:S05]  /*118a0*/  MUFU.EX2 R61, R61 ;  /* 0x0000003d003d7308 */ /* 0x000fea0000000800 */
[----:B------:R-:W-:-:S02]  /*118b0*/  F2FP.BF16.PACK_AB R12, R74, R77 ;  /* 0x0000004d4a0c723e */ /* 0x000fc400000010ff */
[----:B------:R-:W-:Y:S01]  /*118c0*/  F2FP.BF16.PACK_AB R13, R141, R222 ;  /* 0x000000de8d0d723e */ /* 0x000fe200000010ff */
[----:B------:R-:W-:Y:S01]  /*118d0*/  MUFU.EX2 R60, R60 ;  /* 0x0000003c003c7308 */ /* 0x000fe20000000800 */
[----:B------:R-:W-:Y:S02]  /*118e0*/  F2FP.BF16.PACK_AB R14, R72, R73 ;  /* 0x00000049480e723e */ /* 0x000fe400000010ff */
[----:B-1----:R-:W-:-:S05]  /*118f0*/  F2FP.BF16.PACK_AB R15, R224, R143 ;  /* 0x0000008fe00f723e */ /* 0x002fca00000010ff */
[----:B------:R-:W-:Y:S02]  /*11900*/  MUFU.EX2 R177, R177 ;  /* 0x000000b100b17308 */ /* 0x000fe40000000800 */
        /* <DEDUP_REMOVED lines=15> */
[C---:B--2---:R-:W-:Y:S02]  /*11a00*/  HMMA.16816.F32.BF16 R8, R12.reuse, R32, R8 ;  /* 0x000000200c08723c */ /* 0x044fe40000041808 */
[----:B------:R-:W-:Y:S06]  /*11a10*/  MUFU.EX2 R55, R55 ;  /* 0x0000003700377308 */ /* 0x000fec0000000800 */
[C---:B------:R-:W-:Y:S01]  /*11a20*/  HMMA.16816.F32.BF16 R4, R12.reuse, R34, R4 ;  /* 0x000000220c04723c */ /* 0x040fe20000041804 */
[----:B------:R-:W2:Y:S01]  /*11a30*/  LDSM.16.MT88.4 R32, [R215+0x7000] ;  /* 0x00700000d720783b */ /* 0x000ea20000004200 */
[----:B------:R-:W-:Y:S06]  /*11a40*/  MUFU.EX2 R54, R54 ;  /* 0x0000003600367308 */ /* 0x000fec0000000800 */
[C---:B-----5:R-:W-:Y:S02]  /*11a50*/  HMMA.16816.F32.BF16 R24, R12.reuse, R16, R24 ;  /* 0x000000100c18723c */ /* 0x060fe40000041818 */
[----:B------:R-:W-:Y:S05]  /*11a60*/  MUFU.EX2 R181, R181 ;  /* 0x000000b500b57308 */ /* 0x000fea0000000800 */
[----:B------:R-:W-:Y:S01]  /*11a70*/  F2FP.BF16.PACK_AB R16, R66, R67 ;  /* 0x000000434210723e */ /* 0x000fe200000010ff */
[----:B------:R-:W-:Y:S01]  /*11a80*/  HMMA.16816.F32.BF16 R20, R12, R18, R20 ;  /* 0x000000120c14723c */ /* 0x000fe20000041814 */
[----:B------:R-:W5:Y:S01]  /*11a90*/  LDSM.16.MT88.4 R12, [R214+0x7400] ;  /* 0x00740000d60c783b */ /* 0x000f620000004200 */
[----:B------:R-:W-:Y:S01]  /*11aa0*/  F2FP.BF16.PACK_AB R17, R218, R171 ;  /* 0x000000abda11723e */ /* 0x000fe200000010ff */
[----:B------:R-:W2:Y:S04]  /*11ab0*/  MUFU.EX2 R178, R178 ;  /* 0x000000b200b27308 */ /* 0x000ea80000000800 */
[----:B------:R-:W-:-:S02]  /*11ac0*/  F2FP.BF16.PACK_AB R18, R64, R65 ;  /* 0x000000414012723e */ /* 0x000fc400000010ff */
[----:B----4-:R-:W-:Y:S02]  /*11ad0*/  F2FP.BF16.PACK_AB R19, R202, R173 ;  /* 0x000000adca13723e */ /* 0x010fe400000010ff */
[----:B------:R-:W-:Y:S05]  /*11ae0*/  MUFU.EX2 R146, R146 ;  /* 0x0000009200927308 */ /* 0x000fea0000000800 */
        /* <DEDUP_REMOVED lines=10> */
[----:B------:R-:W-:Y:S01]  /*11b90*/  F2FP.BF16.PACK_AB R33, R194, R177 ;  /* 0x000000b1c221723e */ /* 0x000fe200000010ff */
[----:B------:R-:W-:Y:S04]  /*11ba0*/  MUFU.EX2 R50, R50 ;  /* 0x0000003200327308 */ /* 0x000fe80000000800 */
[----:B------:R-:W-:-:S02]  /*11bb0*/  F2FP.BF16.PACK_AB R34, R60, R61 ;  /* 0x0000003d3c22723e */ /* 0x000fc400000010ff */
[----:B---3--:R-:W-:Y:S02]  /*11bc0*/  F2FP.BF16.PACK_AB R35, R190, R179 ;  /* 0x000000b3be23723e */ /* 0x008fe400000010ff */
[----:B------:R-:W-:Y:S05]  /*11bd0*/  MUFU.EX2 R118, R118 ;  /* 0x0000007600767308 */ /* 0x000fea0000000800 */
[C---:B-----5:R-:W-:Y:S03]  /*11be0*/  HMMA.16816.F32.BF16 R8, R32.reuse, R12, R8 ;  /* 0x0000000c2008723c */ /* 0x060fe60000041808 */
        /* <DEDUP_REMOVED lines=11> */
[----:B------:R-:W-:Y:S01]  /*11ca0*/  FADD.FTZ R105, R105, R130 ;  /* 0x0000008269697221 */ /* 0x000fe20000010000 */
[----:B------:R-:W-:Y:S01]  /*11cb0*/  HMMA.16816.F32.BF16 R28, R32, R30, R20 ;  /* 0x0000001e201c723c */ /* 0x000fe20000041814 */
[----:B------:R-:W1:Y:S02]  /*11cc0*/  LDSM.16.MT88.4 R20, [R214+0x7c00] ;  /* 0x007c0000d614783b */ /* 0x000e640000004200 */
[----:B------:R-:W-:Y:S01]  /*11cd0*/  FADD.FTZ R120, R120, R105 ;  /* 0x0000006978787221 */ /* 0x000fe20000010000 */
[----:B------:R-:W5:Y:S03]  /*11ce0*/  MUFU.EX2 R111, R111 ;  /* 0x0000006f006f7308 */ /* 0x000f660000000800 */
[----:B------:R-:W-:Y:S02]  /*11cf0*/  F2FP.BF16.PACK_AB R32, R58, R59 ;  /* 0x0000003b3a20723e */ /* 0x000fe400000010ff */
[----:B------:R-:W-:-:S02]  /*11d00*/  F2FP.BF16.PACK_AB R33, R178, R181 ;  /* 0x000000b5b221723e */ /* 0x000fc400000010ff */
[----:B------:R-:W-:Y:S01]  /*11d10*/  F2FP.BF16.PACK_AB R34, R54, R55 ;  /* 0x000000373622723e */ /* 0x000fe200000010ff */
[----:B------:R-:W-:Y:S01]  /*11d20*/  MUFU.EX2 R87, R87 ;  /* 0x0000005700577308 */ /* 0x000fe20000000800 */
[----:B---3--:R-:W-:-:S07]  /*11d30*/  F2FP.BF16.PACK_AB R35, R121, R146 ;  /* 0x000000927923723e */ /* 0x008fce00000010ff */
[C---:B--2---:R-:W-:Y:S01]  /*11d40*/  HMMA.16816.F32.BF16 R8, R32.reuse, R16, R8 ;  /* 0x000000102008723c */ /* 0x044fe20000041808 */
[----:B------:R-:W-:Y:S06]  /*11d50*/  MUFU.EX2 R95, R95 ;  /* 0x0000005f005f7308 */ /* 0x000fec0000000800 */
[----:B------:R-:W-:Y:S01]  /*11d60*/  FADD.FTZ R17, R101, R132 ;  /* 0x0000008465117221 */ /* 0x000fe20000010000 */
[----:B------:R-:W-:Y:S01]  /*11d70*/  HMMA.16816.F32.BF16 R4, R32, R18, R4 ;  /* 0x000000122004723c */ /* 0x000fe20000041804 */
[----:B------:R-:W-:Y:S01]  /*11d80*/  FADD.FTZ R101, R99, R120 ;  /* 0x0000007863657221 */ /* 0x000fe20000010000 */
[----:B------:R-:W-:Y:S01]  /*11d90*/  MUFU.EX2 R134, R134 ;  /* 0x0000008600867308 */ /* 0x000fe20000000800 */
[----:B------:R-:W-:-:S02]  /*11da0*/  FADD.FTZ R17, R116, R17 ;  /* 0x0000001174117221 */ /* 0x000fc40000010000 */
[----:B------:R-:W-:Y:S02]  /*11db0*/  FADD.FTZ R114, R114, R101 ;  /* 0x0000006572727221 */ /* 0x000fe40000010000 */
[----:B------:R-:W-:Y:S01]  /*11dc0*/  FADD.FTZ R122, R122, R17 ;  /* 0x000000117a7a7221 */ /* 0x000fe20000010000 */
[C---:B----4-:R-:W-:Y:S01]  /*11dd0*/  HMMA.16816.F32.BF16 R24, R32.reuse, R12, R24 ;  /* 0x0000000c2018723c */ /* 0x050fe20000041818 */
[----:B------:R-:W-:Y:S01]  /*11de0*/  FADD.FTZ R97, R97, R114 ;  /* 0x0000007261617221 */ /* 0x000fe20000010000 */
[----:B------:R-:W2:Y:S01]  /*11df0*/  MUFU.EX2 R99, R110 ;  /* 0x0000006e00637308 */ /* 0x000ea20000000800 */
[----:B------:R-:W-:Y:S01]  /*11e00*/  FADD.FTZ R114, R107, R122 ;  /* 0x0000007a6b727221 */ /* 0x000fe20000010000 */
[----:B------:R-:W3:Y:S01]  /*11e10*/  LDSM.16.MT88.4 R16, [R215+0x7c00] ;  /* 0x007c0000d710783b */ /* 0x000ee20000004200 */
[----:B------:R-:W-:Y:S02]  /*11e20*/  FADD.FTZ R112, R112, R97 ;  /* 0x0000006170707221 */ /* 0x000fe40000010000 */
[----:B------:R-:W-:Y:S01]  /*11e30*/  FADD.FTZ R13, R103, R114 ;  /* 0x00000072670d7221 */ /* 0x000fe20000010000 */
[----:B------:R-:W-:Y:S01]  /*11e40*/  HMMA.16816.F32.BF16 R28, R32, R14, R28 ;  /* 0x0000000e201c723c */ /* 0x000fe2000004181c */
[----:B------:R-:W-:Y:S01]  /*11e50*/  FADD.FTZ R93, R93, R112 ;  /* 0x000000705d5d7221 */ /* 0x000fe20000010000 */
[----:B------:R-:W-:Y:S01]  /*11e60*/  F2FP.BF16.PACK_AB R12, R52, R53 ;  /* 0x00000035340c723e */ /* 0x000fe200000010ff */
[----:B------:R-:W-:Y:S01]  /*11e70*/  FADD.FTZ R13, R126, R13 ;  /* 0x0000000d7e0d7221 */ /* 0x000fe20000010000 */
[----:B------:R-:W-:Y:S01]  /*11e80*/  MUFU.EX2 R98, R98 ;  /* 0x0000006200627308 */ /* 0x000fe20000000800 */
[----:B------:R-:W-:-:S02]  /*11e90*/  FADD.FTZ R104, R104, R93 ;  /* 0x0000005d68687221 */ /* 0x000fc40000010000 */
[----:B------:R-:W-:Y:S01]  /*11ea0*/  FADD.FTZ R32, R174, R13 ;  /* 0x0000000dae207221 */ /* 0x000fe20000010000 */
[----:B-----5:R-:W-:Y:S01]  /*11eb0*/  F2FP.BF16.PACK_AB R13, R118, R111 ;  /* 0x0000006f760d723e */ /* 0x020fe200000010ff */
[----:B------:R-:W-:Y:S01]  /*11ec0*/  FADD.FTZ R91, R91, R104 ;  /* 0x000000685b5b7221 */ /* 0x000fe20000010000 */
[----:B------:R-:W-:Y:S01]  /*11ed0*/  F2FP.BF16.PACK_AB R14, R50, R51 ;  /* 0x00000033320e723e */ /* 0x000fe200000010ff */
[----:B------:R-:W-:Y:S01]  /*11ee0*/  FADD.FTZ R32, R115, R32 ;  /* 0x0000002073207221 */ /* 0x000fe20000010000 */
[----:B--2---:R-:W-:Y:S01]  /*11ef0*/  F2FP.BF16.PACK_AB R15, R108, R99 ;  /* 0x000000636c0f723e */ /* 0x004fe200000010ff */
[----:B------:R-:W-:Y:S01]  /*11f00*/  FADD.FTZ R100, R100, R91 ;  /* 0x0000005b64647221 */ /* 0x000fe20000010000 */
[----:B------:R-:W2:Y:S01]  /*11f10*/  MUFU.EX2 R93, R102 ;  /* 0x00000066005d7308 */ /* 0x000ea20000000800 */
[----:B------:R-:W-:Y:S02]  /*11f20*/  FADD.FTZ R117, R117, R32 ;  /* 0x0000002075757221 */ /* 0x000fe40000010000 */
[----:B------:R-:W4:Y:S01]  /*11f30*/  LDSM.16.MT88.4 R32, [R214+0x8000] ;  /* 0x00800000d620783b */ /* 0x000f220000004200 */
[----:B------:R-:W-:Y:S01]  /*11f40*/  FFMA.FTZ R97, R106, c[0x0][0x23c], -R75 ;  /* 0x00008f006a617a23 */ /* 0x000fe2000001084b */
[----:B-1----:R-:W-:Y:S01]  /*11f50*/  HMMA.16816.F32.BF16 R8, R12, R20, R8 ;  /* 0x000000140c08723c */ /* 0x002fe20000041808 */
[----:B------:R-:W-:-:S02]  /*11f60*/  FADD.FTZ R117, R172, R117 ;  /* 0x00000075ac757221 */ /* 0x000fc40000010000 */
[----:B------:R-:W-:Y:S02]  /*11f70*/  MUFU.EX2 R125, R125 ;  /* 0x0000007d007d7308 */ /* 0x000fe40000000800 */
[----:B------:R-:W-:Y:S02]  /*11f80*/  FADD.FTZ R184, R184, R117 ;  /* 0x00000075b8b87221 */ /* 0x000fe40000010000 */
[----:B------:R-:W-:Y:S01]  /*11f90*/  FADD.FTZ R21, R89, R100 ;  /* 0x0000006459157221 */ /* 0x000fe20000010000 */
[----:B------:R-:W-:Y:S01]  /*11fa0*/  HMMA.16816.F32.BF16 R4, R12, R22, R4 ;  /* 0x000000160c04723c */ /* 0x000fe20000041804 */
[----:B------:R-:W-:Y:S02]  /*11fb0*/  FFMA.FTZ R89, R94, c[0x0][0x23c], -R49 ;  /* 0x00008f005e597a23 */ /* 0x000fe40000010831 */
[----:B------:R-:W-:Y:S01]  /*11fc0*/  FADD.FTZ R96, R96, R21 ;  /* 0x0000001560607221 */ /* 0x000fe20000010000 */
[----:B------:R-:W-:Y:S01]  /*11fd0*/  MUFU.EX2 R198, R198 ;  /* 0x000000c600c67308 */ /* 0x000fe20000000800 */
[----:B------:R-:W-:Y:S01]  /*11fe0*/  FFMA.FTZ R94, R88, c[0x0][0x23c], -R49 ;  /* 0x00008f00585e7a23 */ /* 0x000fe20000010831 */
[----:B------:R-:W1:Y:S01]  /*11ff0*/  LDSM.16.MT88.4 R20, [R215+0x8000] ;  /* 0x00800000d714783b */ /* 0x000e620000004200 */
[----:B------:R-:W-:-:S02]  /*12000*/  FADD.FTZ R85, R85, R96 ;  /* 0x0000006055557221 */ /* 0x000fc40000010000 */
        /* <DEDUP_REMOVED lines=13> */
[----:B------:R-:W-:Y:S01]  /*120e0*/  F2FP.BF16.PACK_AB R12, R87, R76 ;  /* 0x0000004c570c723e */ /* 0x000fe200000010ff */
[----:B------:R-:W-:Y:S01]  /*120f0*/  FADD.FTZ R16, R84, R17 ;  /* 0x0000001154107221 */ /* 0x000fe20000010000 */
[----:B--2---:R-:W-:Y:S01]  /*12100*/  F2FP.BF16.PACK_AB R13, R98, R93 ;  /* 0x0000005d620d723e */ /* 0x004fe200000010ff */
[----:B------:R-:W-:Y:S01]  /*12110*/  FADD.FTZ R17, R135, R200 ;  /* 0x000000c887117221 */ /* 0x000fe20000010000 */
[----:B------:R-:W-:Y:S01]  /*12120*/  F2FP.BF16.PACK_AB R14, R134, R95 ;  /* 0x0000005f860e723e */ /* 0x000fe200000010ff */
[----:B------:R-:W-:Y:S01]  /*12130*/  FADD.FTZ R16, R79, R16 ;  /* 0x000000104f107221 */ /* 0x000fe20000010000 */
[----:B------:R-:W-:Y:S01]  /*12140*/  MUFU.EX2 R145, R145 ;  /* 0x0000009100917308 */ /* 0x000fe20000000800 */
[----:B------:R-:W-:-:S02]  /*12150*/  FADD.FTZ R17, R204, R17 ;  /* 0x00000011cc117221 */ /* 0x000fc40000010000 */
[----:B------:R-:W-:Y:S01]  /*12160*/  FFMA.FTZ R88, R90, c[0x0][0x23c], -R75 ;  /* 0x00008f005a587a23 */ /* 0x000fe2000001084b */
[----:B---3--:R-:W-:-:S04]  /*12170*/  F2FP.BF16.PACK_AB R15, R94, R89 ;  /* 0x000000595e0f723e */ /* 0x008fc800000010ff */
[----:B------:R-:W-:Y:S03]  /*12180*/  MUFU.EX2 R216, R216 ;  /* 0x000000d800d87308 */ /* 0x000fe60000000800 */
[C---:B----4-:R-:W-:Y:S05]  /*12190*/  HMMA.16816.F32.BF16 R8, R12.reuse, R32, R8 ;  /* 0x000000200c08723c */ /* 0x050fea0000041808 */
[----:B------:R-:W-:Y:S02]  /*121a0*/  MUFU.EX2 R80, R80 ;  /* 0x0000005000507308 */ /* 0x000fe40000000800 */
[----:B------:R-:W-:Y:S01]  /*121b0*/  FADD.FTZ R33, R77, R16 ;  /* 0x000000104d217221 */ /* 0x000fe20000010000 */
[----:B------:R-:W-:Y:S01]  /*121c0*/  HMMA.16816.F32.BF16 R4, R12, R34, R4 ;  /* 0x000000220c04723c */ /* 0x000fe20000041804 */
[----:B------:R-:W-:-:S02]  /*121d0*/  FADD.FTZ R32, R222, R17 ;  /* 0x00000011de207221 */ /* 0x000fc40000010000 */
[----:B------:R-:W-:Y:S01]  /*121e0*/  FADD.FTZ R74, R74, R33 ;  /* 0x000000214a4a7221 */ /* 0x000fe20000010000 */
[----:B------:R-:W2:Y:S01]  /*121f0*/  LDSM.16.MT88.4 R16, [R214+0x8400] ;  /* 0x00840000d610783b */ /* 0x000ea20000004200 */
[----:B------:R-:W-:Y:S01]  /*12200*/  FADD.FTZ R32, R141, R32 ;  /* 0x000000208d207221 */ /* 0x000fe20000010000 */
[----:B------:R-:W3:Y:S01]  /*12210*/  MUFU.EX2 R77, R78 ;  /* 0x0000004e004d7308 */ /* 0x000ee20000000800 */
        /* <DEDUP_REMOVED lines=8> */
[----:B------:R-:W-:Y:S01]  /*122a0*/  FADD.FTZ R230, R230, R33 ;  /* 0x00000021e6e67221 */ /* 0x000fe20000010000 */
[----:B------:R-:W-:Y:S01]  /*122b0*/  LDSM.16.MT88.4 R20, [R214+0x8800] ;  /* 0x00880000d614783b */ /* 0x000fe20000004200 */
[----:B------:R-:W-:-:S02]  /*122c0*/  FADD.FTZ R70, R70, R71 ;  /* 0x0000004746467221 */ /* 0x000fc40000010000 */
[----:B------:R-:W-:Y:S01]  /*122d0*/  FADD.FTZ R230, R147, R230 ;  /* 0x000000e693e67221 */ /* 0x000fe20000010000 */
[----:B------:R-:W1:Y:S01]  /*122e0*/  MUFU.EX2 R44, R44 ;  /* 0x0000002c002c7308 */ /* 0x000e620000000800 */
[----:B------:R-:W-:Y:S01]  /*122f0*/  FADD.FTZ R69, R69, R70 ;  /* 0x0000004645457221 */ /* 0x000fe20000010000 */
[----:B------:R-:W4:Y:S01]  /*12300*/  LDSM.16.MT88.4 R32, [R215+0x8400] ;  /* 0x00840000d720783b */ /* 0x000f220000004200 */
[----:B------:R-:W-:Y:S01]  /*12310*/  FADD.FTZ R169, R169, R230 ;  /* 0x000000e6a9a97221 */ /* 0x000fe20000010000 */
[----:B------:R-:W-:Y:S01]  /*12320*/  F2FP.BF16.PACK_AB R12, R198, R125 ;  /* 0x0000007dc60c723e */ /* 0x000fe200000010ff */
[----:B------:R-:W-:Y:S01]  /*12330*/  FADD.FTZ R68, R68, R69 ;  /* 0x0000004544447221 */ /* 0x000fe20000010000 */
[----:B---3--:R-:W-:Y:S01]  /*12340*/  F2FP.BF16.PACK_AB R13, R77, R80 ;  /* 0x000000504d0d723e */ /* 0x008fe200000010ff */
[----:B------:R-:W-:Y:S01]  /*12350*/  FADD.FTZ R228, R228, R169 ;  /* 0x000000a9e4e47221 */ /* 0x000fe20000010000 */
[----:B------:R-:W-:Y:S01]  /*12360*/  F2FP.BF16.PACK_AB R14, R216, R145 ;  /* 0x00000091d80e723e */ /* 0x000fe200000010ff */
[----:B------:R-:W-:Y:S01]  /*12370*/  FADD.FTZ R67, R67, R68 ;  /* 0x0000004443437221 */ /* 0x000fe20000010000 */
[----:B------:R-:W-:Y:S01]  /*12380*/  MUFU.EX2 R175, R175 ;  /* 0x000000af00af7308 */ /* 0x000fe20000000800 */
[----:B------:R-:W-:-:S02]  /*12390*/  FADD.FTZ R171, R171, R228 ;  /* 0x000000e4abab7221 */ /* 0x000fc40000010000 */
[----:B------:R-:W-:Y:S02]  /*123a0*/  FADD.FTZ R66, R66, R67 ;  /* 0x0000004342427221 */ /* 0x000fe40000010000 */
[----:B------:R-:W-:Y:S01]  /*123b0*/  FADD.FTZ R218, R218, R171 ;  /* 0x000000abdada7221 */ /* 0x000fe20000010000 */
[----:B-1----:R-:W-:Y:S01]  /*123c0*/  F2FP.BF16.PACK_AB R15, R44, R45 ;  /* 0x0000002d2c0f723e */ /* 0x002fe200000010ff */
[----:B------:R-:W-:Y:S01]  /*123d0*/  FADD.FTZ R65, R65, R66 ;  /* 0x0000004241417221 */ /* 0x000fe20000010000 */
[----:B------:R-:W1:Y:S01]  /*123e0*/  MUFU.EX2 R128, R128 ;  /* 0x0000008000807308 */ /* 0x000e620000000800 */
[----:B------:R-:W-:Y:S02]  /*123f0*/  FADD.FTZ R173, R173, R218 ;  /* 0x000000daadad7221 */ /* 0x000fe40000010000 */
[----:B------:R-:W-:Y:S02]  /*12400*/  FADD.FTZ R64, R64, R65 ;  /* 0x0000004140407221 */ /* 0x000fe40000010000 */
[----:B------:R-:W-:Y:S01]  /*12410*/  FADD.FTZ R202, R202, R173 ;  /* 0x000000adcaca7221 */ /* 0x000fe20000010000 */
[----:B--2---:R-:W-:Y:S01]  /*12420*/  HMMA.16816.F32.BF16 R8, R12, R16, R8 ;  /* 0x000000100c08723c */ /* 0x004fe20000041808 */
[----:B------:R-:W-:Y:S01]  /*12430*/  FADD.FTZ R63, R63, R64 ;  /* 0x000000403f3f7221 */ /* 0x000fe20000010000 */
[----:B------:R-:W-:Y:S01]  /*12440*/  MUFU.EX2 R97, R97 ;  /* 0x0000006100617308 */ /* 0x000fe20000000800 */
[----:B------:R-:W-:-:S02]  /*12450*/  FADD.FTZ R177, R177, R202 ;  /* 0x000000cab1b17221 */ /* 0x000fc40000010000 */
[----:B------:R-:W-:Y:S01]  /*12460*/  FADD.FTZ R62, R62, R63 ;  /* 0x0000003f3e3e7221 */ /* 0x000fe20000010000 */
[----:B------:R-:W-:Y:S01]  /*12470*/  LDSM.16.MT88.4 R200, [R214+0x8c00] ;  /* 0x008c0000d6c8783b */ /* 0x000fe20000004200 */
[----:B------:R-:W-:Y:S01]  /*12480*/  FADD.FTZ R194, R194, R177 ;  /* 0x000000b1c2c27221 */ /* 0x000fe20000010000 */
[----:B------:R-:W-:Y:S01]  /*12490*/  HMMA.16816.F32.BF16 R4, R12, R18, R4 ;  /* 0x000000120c04723c */ /* 0x000fe20000041804 */
[----:B------:R-:W-:Y:S01]  /*124a0*/  FADD.FTZ R61, R61, R62 ;  /* 0x0000003e3d3d7221 */ /* 0x000fe20000010000 */
[----:B------:R-:W2:Y:S01]  /*124b0*/  LDSM.16.MT88.4 R16, [R215+0x8800] ;  /* 0x00880000d710783b */ /* 0x000ea20000004200 */
[----:B------:R-:W-:Y:S01]  /*124c0*/  FADD.FTZ R179, R179, R194 ;  /* 0x000000c2b3b37221 */ /* 0x000fe20000010000 */
[----:B------:R-:W3:Y:S01]  /*124d0*/  MUFU.EX2 R88, R88 ;  /* 0x0000005800587308 */ /* 0x000ee20000000800 */
[----:B------:R-:W-:Y:S01]  /*124e0*/  FADD.FTZ R60, R60, R61 ;  /* 0x0000003d3c3c7221 */ /* 0x000fe20000010000 */
[----:B------:R-:W5:Y:S01]  /*124f0*/  LDSM.16.MT88.4 R192, [R215+0x8c00] ;  /* 0x008c0000d7c0783b */ /* 0x000f620000004200 */
        /* <DEDUP_REMOVED lines=15> */
[----:B------:R-:W-:Y:S01]  /*125f0*/  FADD.FTZ R111, R111, R146 ;  /* 0x000000926f6f7221 */ /* 0x000fe20000010000 */
[----:B------:R-:W-:Y:S01]  /*12600*/  MUFU.EX2 R41, R41 ;  /* 0x0000002900297308 */ /* 0x000fe20000000800 */
[----:B------:R-:W-:Y:S01]  /*12610*/  FADD.FTZ R52, R52, R53 ;  /* 0x0000003534347221 */ /* 0x000fe20000010000 */
[----:B---3--:R-:W-:Y:S01]  /*12620*/  F2FP.BF16.PACK_AB R14, R88, R97 ;  /* 0x00000061580e723e */ /* 0x008fe200000010ff */
[----:B------:R-:W-:Y:S02]  /*12630*/  FADD.FTZ R118, R118, R111 ;  /* 0x0000006f76767221 */ /* 0x000fe40000010000 */
[----:B------:R-:W-:-:S02]  /*12640*/  FADD.FTZ R51, R51, R52 ;  /* 0x0000003433337221 */ /* 0x000fc40000010000 */
[----:B------:R-:W-:Y:S01]  /*12650*/  FADD.FTZ R99, R99, R118 ;  /* 0x0000007663637221 */ /* 0x000fe20000010000 */
[----:B------:R-:W1:Y:S01]  /*12660*/  MUFU.EX2 R40, R40 ;  /* 0x0000002800287308 */ /* 0x000e620000000800 */
[----:B------:R-:W-:Y:S01]  /*12670*/  FADD.FTZ R51, R50, R51 ;  /* 0x0000003332337221 */ /* 0x000fe20000010000 */
[----:B----4-:R-:W-:Y:S01]  /*12680*/  F2FP.BF16.PACK_AB R13, R42, R43 ;  /* 0x0000002b2a0d723e */ /* 0x010fe200000010ff */
[----:B------:R-:W-:Y:S02]  /*12690*/  FADD.FTZ R108, R108, R99 ;  /* 0x000000636c6c7221 */ /* 0x000fe40000010000 */
[----:B------:R-:W-:Y:S02]  /*126a0*/  FADD.FTZ R76, R76, R51 ;  /* 0x000000334c4c7221 */ /* 0x000fe40000010000 */
[----:B------:R-:W-:Y:S01]  /*126b0*/  FADD.FTZ R93, R93, R108 ;  /* 0x0000006c5d5d7221 */ /* 0x000fe20000010000 */
[----:B------:R-:W-:Y:S01]  /*126c0*/  MUFU.EX2 R81, R82 ;  /* 0x0000005200517308 */ /* 0x000fe20000000800 */
[----:B------:R-:W-:-:S02]  /*126d0*/  FADD.FTZ R76, R87, R76 ;  /* 0x0000004c574c7221 */ /* 0x000fc40000010000 */
[----:B------:R-:W-:Y:S02]  /*126e0*/  FADD.FTZ R98, R98, R93 ;  /* 0x0000005d62627221 */ /* 0x000fe40000010000 */
[----:B------:R-:W-:Y:S02]  /*126f0*/  FADD.FTZ R95, R95, R76 ;  /* 0x0000004c5f5f7221 */ /* 0x000fe40000010000 */
[----:B------:R-:W-:Y:S01]  /*12700*/  FADD.FTZ R89, R89, R98 ;  /* 0x0000006259597221 */ /* 0x000fe20000010000 */
[----:B-1----:R-:W-:Y:S01]  /*12710*/  F2FP.BF16.PACK_AB R15, R40, R41 ;  /* 0x00000029280f723e */ /* 0x002fe200000010ff */
[----:B------:R-:W-:Y:S01]  /*12720*/  FADD.FTZ R134, R134, R95 ;  /* 0x0000005f86867221 */ /* 0x000fe20000010000 */
[----:B------:R-:W1:Y:S01]  /*12730*/  MUFU.EX2 R48, R48 ;  /* 0x0000003000307308 */ /* 0x000e620000000800 */
[----:B------:R-:W-:Y:S02]  /*12740*/  FADD.FTZ R89, R94, R89 ;  /* 0x000000595e597221 */ /* 0x000fe40000010000 */
        /* <DEDUP_REMOVED lines=9> */
[----:B------:R-:W-:-:S02]  /*127e0*/  FFMA.FTZ R33, R39, c[0x0][0x23c], -R49 ;  /* 0x00008f0027217a23 */ /* 0x000fc40000010831 */
[----:B------:R-:W-:Y:S02]  /*127f0*/  FFMA.FTZ R20, R38, c[0x0][0x23c], -R49 ;  /* 0x00008f0026147a23 */ /* 0x000fe40000010831 */
[----:B------:R-:W-:Y:S02]  /*12800*/  FFMA.FTZ R32, R47, c[0x0][0x23c], -R75 ;  /* 0x00008f002f207a23 */ /* 0x000fe4000001084b */
[--C-:B------:R-:W-:Y:S01]  /*12810*/  FFMA.FTZ R21, R37, c[0x0][0x23c], -R49.reuse ;  /* 0x00008f0025157a23 */ /* 0x100fe20000010831 */
[----:B------:R-:W-:Y:S01]  /*12820*/  MUFU.EX2 R33, R33 ;  /* 0x0000002100217308 */ /* 0x000fe20000000800 */
[----:B------:R-:W-:Y:S01]  /*12830*/  FFMA.FTZ R22, R36, c[0x0][0x23c], -R49 ;  /* 0x00008f0024167a23 */ /* 0x000fe20000010831 */
[----:B--2---:R-:W-:Y:S01]  /*12840*/  HMMA.16816.F32.BF16 R24, R12, R16, R24 ;  /* 0x000000100c18723c */ /* 0x004fe20000041818 */
[----:B------:R-:W-:Y:S02]  /*12850*/  FADD.FTZ R216, R216, R145 ;  /* 0x00000091d8d87221 */ /* 0x000fe40000010000 */
[----:B------:R-:W-:-:S02]  /*12860*/  FADD.FTZ R44, R44, R45 ;  /* 0x0000002d2c2c7221 */ /* 0x000fc40000010000 */
[----:B------:R-:W-:Y:S01]  /*12870*/  FADD.FTZ R175, R175, R216 ;  /* 0x000000d8afaf7221 */ /* 0x000fe20000010000 */
[----:B------:R-:W2:Y:S01]  /*12880*/  MUFU.EX2 R20, R20 ;  /* 0x0000001400147308 */ /* 0x000ea20000000800 */
[----:B------:R-:W-:Y:S01]  /*12890*/  FADD.FTZ R43, R43, R44 ;  /* 0x0000002c2b2b7221 */ /* 0x000fe20000010000 */
[----:B------:R-:W-:Y:S01]  /*128a0*/  HMMA.16816.F32.BF16 R28, R12, R18, R28 ;  /* 0x000000120c1c723c */ /* 0x000fe2000004181c */
[----:B------:R-:W-:Y:S02]  /*128b0*/  FADD.FTZ R128, R128, R175 ;  /* 0x000000af80807221 */ /* 0x000fe40000010000 */
[----:B------:R-:W-:Y:S02]  /*128c0*/  FADD.FTZ R42, R42, R43 ;  /* 0x0000002b2a2a7221 */ /* 0x000fe40000010000 */
[----:B------:R-:W-:Y:S01]  /*128d0*/  FADD.FTZ R97, R97, R128 ;  /* 0x0000008061617221 */ /* 0x000fe20000010000 */
[----:B------:R-:W3:Y:S01]  /*128e0*/  MUFU.EX2 R32, R32 ;  /* 0x0000002000207308 */ /* 0x000ee20000000800 */
[----:B------:R-:W-:Y:S01]  /*128f0*/  FADD.FTZ R41, R41, R42 ;  /* 0x0000002a29297221 */ /* 0x000fe20000010000 */
[----:B-1----:R-:W-:Y:S01]  /*12900*/  F2FP.BF16.PACK_AB R12, R48, R81 ;  /* 0x00000051300c723e */ /* 0x002fe200000010ff */
[----:B------:R-:W-:-:S02]  /*12910*/  FADD.FTZ R88, R88, R97 ;  /* 0x0000006158587221 */ /* 0x000fc40000010000 */
[----:B------:R-:W-:Y:S02]  /*12920*/  FADD.FTZ R40, R40, R41 ;  /* 0x0000002928287221 */ /* 0x000fe40000010000 */
[----:B------:R-:W-:Y:S01]  /*12930*/  FADD.FTZ R81, R81, R88 ;  /* 0x0000005851517221 */ /* 0x000fe20000010000 */
[----:B------:R-:W-:Y:S01]  /*12940*/  MUFU.EX2 R21, R21 ;  /* 0x0000001500157308 */ /* 0x000fe20000000800 */
[----:B--2---:R-:W-:Y:S01]  /*12950*/  F2FP.BF16.PACK_AB R13, R20, R33 ;  /* 0x00000021140d723e */ /* 0x004fe200000010ff */
[----:B------:R-:W-:Y:S02]  /*12960*/  FADD.FTZ R33, R33, R40 ;  /* 0x0000002821217221 */ /* 0x000fe40000010000 */
[----:B------:R-:W-:Y:S02]  /*12970*/  FADD.FTZ R81, R48, R81 ;  /* 0x0000005130517221 */ /* 0x000fe40000010000 */
[----:B------:R-:W-:Y:S02]  /*12980*/  FADD.FTZ R20, R20, R33 ;  /* 0x0000002114147221 */ /* 0x000fe40000010000 */
[----:B------:R-:W1:Y:S01]  /*12990*/  MUFU.EX2 R22, R22 ;  /* 0x0000001600167308 */ /* 0x000e620000000800 */
[----:B---3--:R-:W-:Y:S01]  /*129a0*/  F2FP.BF16.PACK_AB R14, R187, R32 ;  /* 0x00000020bb0e723e */ /* 0x008fe200000010ff */
[----:B------:R-:W-:-:S04]  /*129b0*/  FADD.FTZ R32, R32, R81 ;  /* 0x0000005120207221 */ /* 0x000fc80000010000 */
[----:B------:R-:W-:Y:S01]  /*129c0*/  FADD.FTZ R187, R187, R32 ;  /* 0x00000020bbbb7221 */ /* 0x000fe20000010000 */
[----:B-1----:R-:W-:Y:S01]  /*129d0*/  F2FP.BF16.PACK_AB R15, R22, R21 ;  /* 0x00000015160f723e */ /* 0x002fe200000010ff */
[----:B------:R-:W-:-:S04]  /*129e0*/  FADD.FTZ R21, R21, R20 ;  /* 0x0000001415157221 */ /* 0x000fc80000010000 */
[----:B------:R-:W-:Y:S02]  /*129f0*/  FADD.FTZ R189, R22, R21 ;  /* 0x0000001516bd7221 */ /* 0x000fe40000010000 */
[C---:B------:R-:W-:Y:S08]  /*12a00*/  HMMA.16816.F32.BF16 R204, R12.reuse, R200, R8 ;  /* 0x000000c80ccc723c */ /* 0x040ff00000041808 */
[C---:B-----5:R-:W-:Y:S08]  /*12a10*/  HMMA.16816.F32.BF16 R196, R12.reuse, R192, R24 ;  /* 0x000000c00cc4723c */ /* 0x060ff00000041818 */
        /* <DEDUP_REMOVED lines=70> */
.L_x_2203:
[----:B------:R-:W-:-:S05]  /*12e80*/  IMAD.MOV.U32 R4, RZ, RZ, c[0x0][0x1a0] ;  /* 0x00006800ff047624 */ /* 0x000fca00078e00ff */
[----:B------:R-:W-:-:S04]  /*12e90*/  LEA R4, -R4, RZ, 0x8 ;  /* 0x000000ff04047211 */ /* 0x000fc800078e41ff */
[----:B------:R-:W-:Y:S02]  /*12ea0*/  SHF.R.S32.HI R9, RZ, 0x1f, R4 ;  /* 0x0000001fff097819 */ /* 0x000fe40000011404 */
.L_x_2204:
[----:B------:R-:W-:Y:S01]  /*12eb0*/  ISETP.GE.AND P0, PT, R148, c[0x0][0x220], PT ;  /* 0x0000880094007a0c */ /* 0x000fe20003f06270 */
[----:B------:R-:W-:Y:S01]  /*12ec0*/  UISETP.GE.AND UP0, UPT, UR10, 0x3, UPT ;  /* 0x000000030a00788c */ /* 0x000fe2000bf06270 */
[----:B------:R-:W-:Y:S02]  /*12ed0*/  LEA R220, P5, R4, R220, 0x1 ;  /* 0x000000dc04dc7211 */ /* 0x000fe400078a08ff */
[----:B------:R-:W-:Y:S02]  /*12ee0*/  LOP3.LUT R0, R0, 0xfffffffe, RZ, 0xc0, !PT ;  /* 0xfffffffe00007812 */ /* 0x000fe400078ec0ff */
[----:B------:R-:W-:Y:S02]  /*12ef0*/  LEA.HI.X R221, R4, R221, R9, 0x1, P5 ;  /* 0x000000dd04dd7211 */ /* 0x000fe400028f0c09 */
[----:B------:R-:W-:-:S05]  /*12f00*/  P2R R128, PR, RZ, 0x1 ;  /* 0x00000001ff807803 */ /* 0x000fca0000000000 */
[----:B------:R-:W-:Y:S01]  /*12f10*/  @!P0 IMAD.MOV.U32 R16, RZ, RZ, c[0x0][0x1a0] ;  /* 0x00006800ff108624 */ /* 0x000fe200078e00ff */
[----:B------:R-:W-:Y:S01]  /*12f20*/  @!P0 IADD3 R57, P4, P3, R4, R136, R57 ;  /* 0x0000008804398210 */ /* 0x000fe20007b9e039 */
[----:B------:R-:W-:Y:S01]  /*12f30*/  @!P0 IMAD.MOV.U32 R14, RZ, RZ, c[0x0][0x1a0] ;  /* 0x00006800ff0e8624 */ /* 0x000fe200078e00ff */
[----:B------:R-:W-:Y:S01]  /*12f40*/  @P0 STS [R212+0x5000], RZ ;  /* 0x005000ffd4000388 */ /* 0x000fe20000000800 */
[----:B------:R-:W-:Y:S01]  /*12f50*/  @!P0 IMAD.MOV.U32 R6, RZ, RZ, R136 ;  /* 0x000000ffff068224 */ /* 0x000fe200078e0088 */
[----:B------:R-:W-:Y:S01]  /*12f60*/  @!P0 IADD3.X R56, R9, R139, R56, P4, P3 ;  /* 0x0000008b09388210 */ /* 0x000fe200027e6438 */
[----:B------:R-:W-:Y:S01]  /*12f70*/  @!P0 IMAD.MOV.U32 R7, RZ, RZ, R139 ;  /* 0x000000ffff078224 */ /* 0x000fe200078e008b */
[----:B------:R-:W-:Y:S01]  /*12f80*/  @P0 STS [R212+0x5004], RZ ;  /* 0x005004ffd4000388 */ /* 0x000fe20000000800 */
[----:B------:R-:W-:Y:S02]  /*12f90*/  @!P0 IMAD.MOV.U32 R19, RZ, RZ, c[0x0][0x1a0] ;  /* 0x00006800ff138624 */ /* 0x000fe400078e00ff */
[--C-:B------:R-:W-:Y:S01]  /*12fa0*/  @!P0 IMAD.WIDE.U32 R16, R16, 0xa0, R6.reuse ;  /* 0x000000a010108825 */ /* 0x100fe200078e0006 */
[----:B------:R-:W-:Y:S03]  /*12fb0*/  @P0 STS.64 [R212+0x5008], RZ ;  /* 0x005008ffd4000388 */ /* 0x000fe60000000a00 */
[----:B------:R-:W-:Y:S01]  /*12fc0*/  @!P0 IMAD.WIDE.U32 R14, R14, 0xc0, R6 ;  /* 0x000000c00e0e8825 */ /* 0x000fe200078e0006 */
[----:B------:R-:W-:Y:S01]  /*12fd0*/  @!PT LDS RZ, [RZ] ;  /* 0x00000000fffff984 */ /* 0x000fe20000000800 */
[----:B------:R-:W-:Y:S01]  /*12fe0*/  @!PT LDS RZ, [RZ] ;  /* 0x00000000fffff984 */ /* 0x000fe20000000800 */
[----:B------:R-:W-:Y:S01]  /*12ff0*/  @!PT LDS RZ, [RZ] ;  /* 0x00000000fffff984 */ /* 0x000fe20000000800 */
[----:B------:R1:W-:Y:S03]  /*13000*/  @!P0 LDGSTS.E.BYPASS.LTC128B.128 [R212+0x5000], [R220.64] ;  /* 0x05000000dcd48fae */ /* 0x0003e6000b901d46 */
[----:B------:R-:W-:Y:S01]  /*13010*/  @!P0 IMAD.MOV.U32 R138, RZ, RZ, R136 ;  /* 0x000000ffff8a8224 */ /* 0x000fe200078e0088 */
[----:B------:R-:W-:Y:S01]  /*13020*/  @P0 STS.128 [R212+0x5800], RZ ;  /* 0x005800ffd4000388 */ /* 0x000fe20000000c00 */
[----:B------:R-:W-:-:S02]  /*13030*/  @!P0 IMAD.MOV.U32 R7, RZ, RZ, c[0x0][0x1a0] ;  /* 0x00006800ff078624 */ /* 0x000fc400078e00ff */
[----:B------:R-:W-:Y:S02]  /*13040*/  @!P0 IMAD.MOV.U32 R5, RZ, RZ, c[0x0][0x1a0] ;  /* 0x00006800ff058624 */ /* 0x000fe400078e00ff */
[----:B------:R-:W-:Y:S01]  /*13050*/  @!P0 IMAD.WIDE.U32 R18, R19, 0x60, R138 ;  /* 0x0000006013128825 */ /* 0x000fe200078e008a */
[-C--:B------:R-:W-:Y:S02]  /*13060*/  @!P0 LEA R11, P2, R7, R136.reuse, 0x6 ;  /* 0x00000088070b8211 */ /* 0x080fe400078430ff */
[----:B------:R-:W-:Y:S01]  /*13070*/  @!P0 LEA R13, P1, R5, R136, 0x7 ;  /* 0x00000088050d8211 */ /* 0x000fe200078238ff */
[----:B------:R-:W-:Y:S01]  /*13080*/  @!P0 IMAD.MOV.U32 R8, RZ, RZ, c[0x0][0x1a4] ;  /* 0x00006900ff088624 */ /* 0x000fe200078e00ff */
[C---:B------:R-:W-:Y:S01]  /*13090*/  @!P0 IADD3 R11, P5, R4.reuse, R11, RZ ;  /* 0x0000000b040b8210 */ /* 0x040fe20007fbe0ff */
[----:B------:R-:W-:Y:S01]  /*130a0*/  @!P0 IMAD.MOV.U32 R138, RZ, RZ, c[0x0][0x1a4] ;  /* 0x00006900ff8a8624 */ /* 0x000fe200078e00ff */
[----:B------:R-:W-:Y:S01]  /*130b0*/  @!P0 IADD3 R13, P4, R4, R13, RZ ;  /* 0x0000000d040d8210 */ /* 0x000fe20007f9e0ff */
[----:B------:R-:W-:Y:S01]  /*130c0*/  @!P0 IMAD.MOV.U32 R6, RZ, RZ, c[0x0][0x1a4] ;  /* 0x00006900ff068624 */ /* 0x000fe200078e00ff */
[-C--:B------:R-:W-:Y:S01]  /*130d0*/  @!P0 LEA.HI.X R8, R7, R139.reuse, R8, 0x6, P2 ;  /* 0x0000008b07088211 */ /* 0x080fe200010f3408 */
[----:B------:R-:W-:Y:S01]  /*130e0*/  @!P0 IMAD.MOV.U32 R20, RZ, RZ, c[0x0][0x1a0] ;  /* 0x00006800ff148624 */ /* 0x000fe200078e00ff */
[----:B------:R-:W-:Y:S01]  /*130f0*/  @!P0 LEA.HI.X R138, R5, R139, R138, 0x7, P1 ;  /* 0x0000008b058a8211 */ /* 0x000fe200008f3c8a */
[----:B------:R-:W-:Y:S01]  /*13100*/  @!P0 IMAD.MOV.U32 R137, RZ, RZ, R139 ;  /* 0x000000ffff898224 */ /* 0x000fe200078e008b */
[C---:B------:R-:W-:Y:S01]  /*13110*/  @!P0 LEA R22, P2, R57.reuse, c[0x0][0x170], 0x1 ;  /* 0x00005c0039168a11 */ /* 0x040fe200078408ff */
[----:B------:R-:W-:Y:S01]  /*13120*/  @!P0 IMAD R10, R6, 0x60, RZ ;  /* 0x00000060060a8824 */ /* 0x000fe200078e02ff */
[----:B------:R-:W-:Y:S01]  /*13130*/  @!P0 IADD3 R12, P1, R4, R18, RZ ;  /* 0x00000012040c8210 */ /* 0x000fe20007f3e0ff */
[----:B------:R-:W-:Y:S01]  /*13140*/  @!P0 IMAD.MOV.U32 R7, RZ, RZ, c[0x0][0x1a4] ;  /* 0x00006900ff078624 */ /* 0x000fe200078e00ff */
[----:B------:R-:W-:Y:S01]  /*13150*/  @!P0 LEA.HI.X R23, R57, c[0x0][0x174], R56, 0x1, P2 ;  /* 0x00005d0039178a11 */ /* 0x000fe200010f0c38 */
[----:B------:R-:W-:Y:S01]  /*13160*/  @!P0 IMAD.WIDE.U32 R20, R20, 0xe0, R136 ;  /* 0x000000e014148825 */ /* 0x000fe200078e0088 */
[----:B------:R-:W-:-:S02]  /*13170*/  @!P0 IADD3.X R19, R9, R19, R10, P1, !PT ;  /* 0x0000001309138210 */ /* 0x000fc40000ffe40a */
[C---:B------:R-:W-:Y:S01]  /*13180*/  @!P0 IADD3 R14, P2, R4.reuse, R14, RZ ;  /* 0x0000000e040e8210 */ /* 0x040fe20007f5e0ff */
[----:B------:R-:W-:Y:S01]  /*13190*/  @!P0 IMAD R7, R7, 0xc0, RZ ;  /* 0x000000c007078824 */ /* 0x000fe200078e02ff */
[C---:B------:R-:W-:Y:S01]  /*131a0*/  @!P0 IADD3 R10, P3, R4.reuse, R16, RZ ;  /* 0x00000010040a8210 */ /* 0x040fe20007f7e0ff */
[----:B------:R-:W-:Y:S01]  /*131b0*/  @!P0 IMAD.MOV.U32 R5, RZ, RZ, c[0x0][0x1a4] ;  /* 0x00006900ff058624 */ /* 0x000fe200078e00ff */
[----:B------:R-:W-:Y:S01]  /*131c0*/  @!P0 IADD3 R16, P1, R4, R20, RZ ;  /* 0x0000001404108210 */ /* 0x000fe20007f3e0ff */
[----:B------:R-:W-:Y:S01]  /*131d0*/  @!P0 IMAD R6, R6, 0xe0, RZ ;  /* 0x000000e006068824 */ /* 0x000fe200078e02ff */
[C---:B------:R-:W-:Y:S01]  /*131e0*/  @!P0 IADD3.X R7, R9.reuse, R7, R15, P2, !PT ;  /* 0x0000000709078210 */ /* 0x040fe200017fe40f */
[----:B------:R-:W-:Y:S01]  /*131f0*/  @!P0 IMAD.X R8, R9, 0x1, R8, P5 ;  /* 0x0000000109088824 */ /* 0x000fe200028e0608 */
[----:B------:R-:W-:Y:S01]  /*13200*/  @!P0 LEA R24, P2, R11, c[0x0][0x170], 0x1 ;  /* 0x00005c000b188a11 */ /* 0x000fe200078408ff */
[----:B------:R-:W-:Y:S01]  /*13210*/  @!P0 IMAD R5, R5, 0xa0, RZ ;  /* 0x000000a005058824 */ /* 0x000fe200078e02ff */
[C---:B------:R-:W-:Y:S01]  /*13220*/  @!P0 IADD3.X R21, R9.reuse, R21, R6, P1, !PT ;  /* 0x0000001509158210 */ /* 0x040fe20000ffe406 */
[----:B------:R-:W-:Y:S01]  /*13230*/  @!P0 IMAD.X R138, R9, 0x1, R138, P4 ;  /* 0x00000001098a8824 */ /* 0x000fe200020e068a */
[----:B------:R-:W-:Y:S01]  /*13240*/  @!P0 LEA R18, P1, R12, c[0x0][0x170], 0x1 ;  /* 0x00005c000c128a11 */ /* 0x000fe200078208ff */
[----:B------:R-:W-:Y:S01]  /*13250*/  @!PT LDS RZ, [RZ] ;  /* 0x00000000fffff984 */ /* 0x000fe20000000800 */
[----:B------:R-:W-:Y:S01]  /*13260*/  @!PT LDS RZ, [RZ] ;  /* 0x00000000fffff984 */ /* 0x000fe20000000800 */
[----:B------:R-:W-:Y:S01]  /*13270*/  @!PT LDS RZ, [RZ] ;  /* 0x00000000fffff984 */ /* 0x000fe20000000800 */
[----:B------:R2:W-:Y:S01]  /*13280*/  @!P0 LDGSTS.E.BYPASS.LTC128B.128 [R212+0x5800], [R22.64] ;  /* 0x0580000016d48fae */ /* 0x0005e2000b901d46 */
[----:B------:R-:W-:-:S02]  /*13290*/  @!P0 LEA.HI.X R25, R11, c[0x0][0x174], R8, 0x1, P2 ;  /* 0x00005d000b198a11 */ /* 0x000fc400010f0c08 */
[----:B------:R-:W-:Y:S01]  /*132a0*/  @!P0 LEA R28, P4, R13, c[0x0][0x170], 0x1 ;  /* 0x00005c000d1c8a11 */ /* 0x000fe200078808ff */
[----:B------:R-:W-:Y:S01]  /*132b0*/  @P0 STS.128 [R212+0x6000], RZ ;  /* 0x006000ffd4000388 */ /* 0x000fe20000000c00 */
[----:B------:R-:W-:Y:S02]  /*132c0*/  @!P0 IADD3.X R5, R9, R17, R5, P3, !PT ;  /* 0x0000001109058210 */ /* 0x000fe40001ffe405 */
        /* <DEDUP_REMOVED lines=39> */
[----:B------:R-:W-:Y:S01]  /*13540*/  IMAD.U32 R171, RZ, RZ, UR6 ;  /* 0x00000006ffab7e24 */ /* 0x000fe2000f8e00ff */
[----:B------:R-:W3:Y:S01]  /*13550*/  LDSM.16.M88.4 R60, [R166+0x3000] ;  /* 0x00300000a63c783b */ /* 0x000ee20000000200 */
[----:B------:R-:W-:-:S03]  /*13560*/  LOP3.LUT R170, R186, UR6, RZ, 0xfc, !PT ;  /* 0x00000006baaa7c12 */ /* 0x000fc6000f8efcff */
[----:B------:R-:W4:Y:S01]  /*13570*/  LDSM.16.M88.4 R52, [R166+0x3400] ;  /* 0x00340000a634783b */ /* 0x000f220000000200 */
[----:B------:R-:W-:Y:S03]  /*13580*/  I2F R130, R170 ;  /* 0x000000aa00827306 */ /* 0x000fe60000201400 */
[----:B------:R-:W4:Y:S04]  /*13590*/  LDSM.16.M88.4 R68, [R166+0x2c00] ;  /* 0x002c0000a644783b */ /* 0x000f280000000200 */
[----:B------:R-:W4:Y:S04]  /*135a0*/  LDSM.16.M88.4 R124, [R166+0x1000] ;  /* 0x00100000a67c783b */ /* 0x000f280000000200 */
[----:B------:R-:W4:Y:S04]  /*135b0*/  LDSM.16.M88.4 R44, [R166+0x3800] ;  /* 0x00380000a62c783b */ /* 0x000f280000000200 */
[----:B------:R-:W4:Y:S04]  /*135c0*/  LDSM.16.M88.4 R36, [R166+0x3c00] ;  /* 0x003c0000a624783b */ /* 0x000f280000000200 */
[----:B-----5:R-:W5:Y:S04]  /*135d0*/  LDSM.16.M88.4 R28, [R166+0x4000] ;  /* 0x00400000a61c783b */ /* 0x020f680000000200 */
[----:B--2---:R-:W2:Y:S04]  /*135e0*/  LDSM.16.M88.4 R20, [R166+0x4400] ;  /* 0x00440000a614783b */ /* 0x004ea80000000200 */
[----:B-1----:R-:W1:Y:S04]  /*135f0*/  LDSM.16.M88.4 R12, [R166+0x4800] ;  /* 0x00480000a60c783b */ /* 0x002e680000000200 */
[----:B------:R-:W1:Y:S04]  /*13600*/  LDSM.16.M88.4 R116, [R166+0x1400] ;  /* 0x00140000a674783b */ /* 0x000e680000000200 */
[----:B------:R-:W1:Y:S01]  /*13610*/  LDSM.16.M88.4 R108, [R166+0x1800] ;  /* 0x00180000a66c783b */ /* 0x000e620000000200 */
[C---:B---3--:R-:W-:Y:S03]  /*13620*/  HMMA.16816.F32.BF16 R64, R4.reuse, R60, RZ ;  /* 0x0000003c0440723c */ /* 0x048fe600000418ff */
[----:B------:R-:W3:Y:S04]  /*13630*/  LDSM.16.M88.4 R100, [R166+0x1c00] ;  /* 0x001c0000a664783b */ /* 0x000ee80000000200 */
[----:B------:R-:W1:Y:S01]  /*13640*/  LDSM.16.M88.4 R92, [R166+0x2000] ;  /* 0x00200000a65c783b */ /* 0x000e620000000200 */
[C---:B----4-:R-:W-:Y:S03]  /*13650*/  HMMA.16816.F32.BF16 R56, R4.reuse, R52, RZ ;  /* 0x000000340438723c */ /* 0x050fe600000418ff */
        /* <DEDUP_REMOVED lines=9> */
[----:B------:R-:W1:Y:S04]  /*136f0*/  LDSM.16.M88.4 R140, [R155] ;  /* 0x000000009b8c783b */ /* 0x000e680000000200 */
[----:B------:R-:W-:Y:S01]  /*13700*/  LDSM.16.M88.4 R180, [R165] ;  /* 0x00000000a5b4783b */ /* 0x000fe20000000200 */
[C---:B------:R-:W-:Y:S03]  /*13710*/  HMMA.16816.F32.BF16 R132, R4.reuse, R124, RZ ;  /* 0x0000007c0484723c */ /* 0x040fe600000418ff */
[----:B------:R-:W-:Y:S04]  /*13720*/  LDSM.16.M88.4 R176, [R158] ;  /* 0x000000009eb0783b */ /* 0x000fe80000000200 */
[----:B------:R-:W0:Y:S01]  /*13730*/  LDGDEPBAR ;  /* 0x00000000000079af */ /* 0x000e220000000000 */
[C---:B------:R-:W-:Y:S08]  /*13740*/  HMMA.16816.F32.BF16 R48, R4.reuse, R44, RZ ;  /* 0x0000002c0430723c */ /* 0x040ff000000418ff */
[C---:B------:R-:W-:Y:S08]  /*13750*/  HMMA.16816.F32.BF16 R40, R4.reuse, R36, RZ ;  /* 0x000000240428723c */ /* 0x040ff000000418ff */
[C---:B-----5:R-:W-:Y:S08]  /*13760*/  HMMA.16816.F32.BF16 R32, R4.reuse, R28, RZ ;  /* 0x0000001c0420723c */ /* 0x060ff000000418ff */
[C---:B--2---:R-:W-:Y:S08]  /*13770*/  HMMA.16816.F32.BF16 R24, R4.reuse, R20, RZ ;  /* 0x000000140418723c */ /* 0x044ff000000418ff */
[C---:B-1----:R-:W-:Y:S08]  /*13780*/  HMMA.16816.F32.BF16 R16, R4.reuse, R12, RZ ;  /* 0x0000000c0410723c */ /* 0x042ff000000418ff */
[C---:B------:R-:W-:Y:S08]  /*13790*/  HMMA.16816.F32.BF16 R120, R4.reuse, R116, RZ ;  /* 0x000000740478723c */ /* 0x040ff000000418ff */
        /* <DEDUP_REMOVED lines=23> */
[----:B------:R-:W2:Y:S07]  /*13910*/  LDSM.16.M88.4 R172, [R153] ;  /* 0x0000000099ac783b */ /* 0x000eae0000000200 */
[C---:B------:R-:W-:Y:S08]  /*13920*/  HMMA.16816.F32.BF16 R56, R216.reuse, R144, R56 ;  /* 0x00000090d838723c */ /* 0x040ff00000041838 */
[----:B------:R-:W-:Y:S01]  /*13930*/  HMMA.16816.F32.BF16 R52, R216, R146, R52 ;  /* 0x00000092d834723c */ /* 0x000fe20000041834 */
[----:B------:R-:W3:Y:S01]  /*13940*/  LDSM.16.M88.4 R144, [R152] ;  /* 0x000000009890783b */ /* 0x000ee20000000200 */
[----:B------:R-:W-:-:S02]  /*13950*/  FMUL.FTZ R67, R67, c[0x0][0x2ec] ;  /* 0x0000bb0043437a20 */ /* 0x000fc40000410000 */
[----:B------:R-:W-:-:S04]  /*13960*/  FMUL.FTZ R64, R64, c[0x0][0x2ec] ;  /* 0x0000bb0040407a20 */ /* 0x000fc80000410000 */
[C---:B------:R-:W-:Y:S01]  /*13970*/  HMMA.16816.F32.BF16 R48, R216.reuse, R140, R48 ;  /* 0x0000008cd830723c */ /* 0x040fe20000041830 */
[----:B------:R-:W-:Y:S01]  /*13980*/  FMUL.FTZ R242, R61, c[0x0][0x2ec] ;  /* 0x0000bb003df27a20 */ /* 0x000fe20000410000 */
[----:B------:R-:W-:Y:S01]  /*13990*/  MUFU.TANH R64, R64 ;  /* 0x0000004000407308 */ /* 0x000fe20000002400 */
[----:B------:R-:W-:Y:S02]  /*139a0*/  FMUL.FTZ R61, R62, c[0x0][0x2ec] ;  /* 0x0000bb003e3d7a20 */ /* 0x000fe40000410000 */
[----:B------:R-:W-:Y:S02]  /*139b0*/  FMUL.FTZ R63, R63, c[0x0][0x2ec] ;  /* 0x0000bb003f3f7a20 */ /* 0x000fe40000410000 */
[----:B------:R-:W-:Y:S01]  /*139c0*/  FMUL.FTZ R60, R60, c[0x0][0x2ec] ;  /* 0x0000bb003c3c7a20 */ /* 0x000fe20000410000 */
[----:B------:R-:W-:Y:S01]  /*139d0*/  HMMA.16816.F32.BF16 R44, R216, R142, R44 ;  /* 0x0000008ed82c723c */ /* 0x000fe2000004182c */
[----:B------:R-:W4:Y:S01]  /*139e0*/  LDSM.16.M88.4 R140, [R151] ;  /* 0x00000000978c783b */ /* 0x000f220000000200 */
[----:B------:R-:W-:Y:S01]  /*139f0*/  FMUL.FTZ R59, R59, c[0x0][0x2ec] ;  /* 0x0000bb003b3b7a20 */ /* 0x000fe20000410000 */
[----:B------:R-:W-:Y:S01]  /*13a00*/  MUFU.TANH R242, R242 ;  /* 0x000000f200f27308 */ /* 0x000fe20000002400 */
[----:B------:R-:W-:-:S04]  /*13a10*/  FMUL.FTZ R56, R56, c[0x0][0x2ec] ;  /* 0x0000bb0038387a20 */ /* 0x000fc80000410000 */
[C---:B-1----:R-:W-:Y:S01]  /*13a20*/  HMMA.16816.F32.BF16 R40, R216.reuse, R136, R40 ;  /* 0x00000088d828723c */ /* 0x042fe20000041828 */
[----:B------:R-:W-:Y:S02]  /*13a30*/  FMUL.FTZ R55, R55, c[0x0][0x2ec] ;  /* 0x0000bb0037377a20 */ /* 0x000fe40000410000 */
[----:B------:R-:W-:Y:S01]  /*13a40*/  FMUL.FTZ R248, R53, c[0x0][0x2ec] ;  /* 0x0000bb0035f87a20 */ /* 0x000fe20000410000 */
[----:B------:R-:W-:Y:S01]  /*13a50*/  MUFU.TANH R244, R63 ;  /* 0x0000003f00f47308 */ /* 0x000fe20000002400 */
[----:B------:R-:W-:Y:S02]  /*13a60*/  FMUL.FTZ R53, R54, c[0x0][0x2ec] ;  /* 0x0000bb0036357a20 */ /* 0x000fe40000410000 */
[----:B------:R-:W-:Y:S01]  /*13a70*/  FMUL.FTZ R52, R52, c[0x0][0x2ec] ;  /* 0x0000bb0034347a20 */ /* 0x000fe20000410000 */
[----:B------:R-:W-:Y:S01]  /*13a80*/  HMMA.16816.F32.BF16 R36, R216, R138, R36 ;  /* 0x0000008ad824723c */ /* 0x000fe20000041824 */
[----:B------:R-:W1:Y:S01]  /*13a90*/  LDSM.16.M88.4 R136, [R164] ;  /* 0x00000000a488783b */ /* 0x000e620000000200 */
[----:B------:R-:W-:-:S02]  /*13aa0*/  FMUL.FTZ R51, R51, c[0x0][0x2ec] ;  /* 0x0000bb0033337a20 */ /* 0x000fc40000410000 */
[----:B------:R-:W-:Y:S01]  /*13ab0*/  FMUL.FTZ R250, R49, c[0x0][0x2ec] ;  /* 0x0000bb0031fa7a20 */ /* 0x000fe20000410000 */
[----:B------:R-:W-:Y:S01]  /*13ac0*/  MUFU.TANH R246, R55 ;  /* 0x0000003700f67308 */ /* 0x000fe20000002400 */
[----:B------:R-:W-:Y:S02]  /*13ad0*/  FMUL.FTZ R49, R50, c[0x0][0x2ec] ;  /* 0x0000bb0032317a20 */ /* 0x000fe40000410000 */
[----:B--2---:R-:W-:Y:S01]  /*13ae0*/  HMMA.16816.F32.BF16 R32, R216, R172, R32 ;  /* 0x000000acd820723c */ /* 0x004fe20000041820 */
[----:B------:R-:W-:Y:S02]  /*13af0*/  FMUL.FTZ R243, R45, c[0x0][0x2ec] ;  /* 0x0000bb002df37a20 */ /* 0x000fe40000410000 */
[----:B------:R-:W-:Y:S02]  /*13b00*/  FMUL.FTZ R50, R44, c[0x0][0x2ec] ;  /* 0x0000bb002c327a20 */ /* 0x000fe40000410000 */
[----:B------:R2:W-:Y:S01]  /*13b10*/  MUFU.TANH R252, R51 ;  /* 0x0000003300fc7308 */ /* 0x0005e20000002400 */
[----:B------:R-:W-:-:S02]  /*13b20*/  FMUL.FTZ R45, R46, c[0x0][0x2ec] ;  /* 0x0000bb002e2d7a20 */ /* 0x000fc40000410000 */
[C---:B------:R-:W-:Y:S01]  /*13b30*/  HMMA.16816.F32.BF16 R28, R216.reuse, R174, R28 ;  /* 0x000000aed81c723c */ /* 0x040fe2000004181c */
[----:B------:R-:W5:Y:S01]  /*13b40*/  LDSM.16.M88.4 R172, [R162] ;  /* 0x00000000a2ac783b */ /* 0x000f620000000200 */
[----:B------:R-:W-:Y:S02]  /*13b50*/  FMUL.FTZ R42, R42, c[0x0][0x2ec] ;  /* 0x0000bb002a2a7a20 */ /* 0x000fe40000410000 */
[----:B------:R-:W-:Y:S01]  /*13b60*/  FMUL.FTZ R41, R41, c[0x0][0x2ec] ;  /* 0x0000bb0029297a20 */ /* 0x000fe20000410000 */
[----:B------:R-:W-:Y:S01]  /*13b70*/  MUFU.TANH R250, R250 ;  /* 0x000000fa00fa7308 */ /* 0x000fe20000002400 */
[----:B------:R-:W-:Y:S02]  /*13b80*/  FMUL.FTZ R46, R40, c[0x0][0x2ec] ;  /* 0x0000bb00282e7a20 */ /* 0x000fe40000410000 */
[----:B---3--:R-:W-:Y:S01]  /*13b90*/  HMMA.16816.F32.BF16 R24, R216, R144, R24 ;  /* 0x00000090d818723c */ /* 0x008fe20000041818 */
[----:B------:R-:W-:Y:S02]  /*13ba0*/  FMUL.FTZ R54, R38, c[0x0][0x2ec] ;  /* 0x0000bb0026367a20 */ /* 0x000fe40000410000 */
[----:B------:R-:W-:-:S02]  /*13bb0*/  FMUL.FTZ R38, R39, c[0x0][0x2ec] ;  /* 0x0000bb0027267a20 */ /* 0x000fc40000410000 */
[----:B--2---:R-:W-:Y:S01]  /*13bc0*/  FMUL.FTZ R51, R36, c[0x0][0x2ec] ;  /* 0x0000bb0024337a20 */ /* 0x004fe20000410000 */
[----:B------:R-:W-:Y:S01]  /*13bd0*/  MUFU.TANH R243, R243 ;  /* 0x000000f300f37308 */ /* 0x000fe20000002400 */
[----:B------:R-:W-:Y:S01]  /*13be0*/  FMUL.FTZ R36, R37, c[0x0][0x2ec] ;  /* 0x0000bb0025247a20 */ /* 0x000fe20000410000 */
[C---:B------:R-:W-:Y:S01]  /*13bf0*/  HMMA.16816.F32.BF16 R20, R216.reuse, R146, R20 ;  /* 0x00000092d814723c */ /* 0x040fe20000041814 */
[----:B------:R-:W2:Y:S01]  /*13c00*/  LDSM.16.M88.4 R144, [R163] ;  /* 0x00000000a390783b */ /* 0x000ea20000000200 */
[----:B------:R-:W-:Y:S02]  /*13c10*/  FMUL.FTZ R55, R32, c[0x0][0x2ec] ;  /* 0x0000bb0020377a20 */ /* 0x000fe40000410000 */
[----:B------:R-:W-:Y:S02]  /*13c20*/  FMUL.FTZ R32, R33, c[0x0][0x2ec] ;  /* 0x0000bb0021207a20 */ /* 0x000fe40000410000 */
[----:B------:R-:W-:Y:S01]  /*13c30*/  MUFU.TANH R36, R36 ;  /* 0x0000002400247308 */ /* 0x000fe20000002400 */
[----:B------:R-:W-:Y:S01]  /*13c40*/  FMUL.FTZ R40, R43, c[0x0][0x2ec] ;  /* 0x0000bb002b287a20 */ /* 0x000fe20000410000 */
[----:B----4-:R-:W-:Y:S01]  /*13c50*/  HMMA.16816.F32.BF16 R16, R216, R140, R16 ;  /* 0x0000008cd810723c */ /* 0x010fe20000041810 */
[----:B------:R-:W-:-:S02]  /*13c60*/  FMUL.FTZ R29, R29, c[0x0][0x2ec] ;  /* 0x0000bb001d1d7a20 */ /* 0x000fc40000410000 */
[----:B------:R-:W-:Y:S02]  /*13c70*/  FMUL.FTZ R48, R48, c[0x0][0x2ec] ;  /* 0x0000bb0030307a20 */ /* 0x000fe40000410000 */
[----:B------:R-:W-:Y:S01]  /*13c80*/  FMUL.FTZ R28, R28, c[0x0][0x2ec] ;  /* 0x0000bb001c1c7a20 */ /* 0x000fe20000410000 */
[----:B------:R-:W-:Y:S02]  /*13c90*/  MUFU.TANH R248, R248 ;  /* 0x000000f800f87308 */ /* 0x000fe40000002400 */
[----:B------:R-:W-:Y:S01]  /*13ca0*/  HMMA.16816.F32.BF16 R12, R216, R142, R12 ;  /* 0x0000008ed80c723c */ /* 0x000fe2000004180c */
[----:B------:R-:W3:Y:S01]  /*13cb0*/  LDSM.16.M88.4 R140, [R161] ;  /* 0x00000000a18c783b */ /* 0x000ee20000000200 */
[----:B------:R-:W-:-:S04]  /*13cc0*/  FMUL.FTZ R25, R25, c[0x0][0x2ec] ;  /* 0x0000bb0019197a20 */ /* 0x000fc80000410000 */
[----:B------:R-:W-:Y:S02]  /*13cd0*/  MUFU.TANH R37, R25 ;  /* 0x0000001900257308 */ /* 0x000fe40000002400 */
[C---:B-1----:R-:W-:Y:S01]  /*13ce0*/  HMMA.16816.F32.BF16 R120, R216.reuse, R136, R120 ;  /* 0x00000088d878723c */ /* 0x042fe20000041878 */
[----:B------:R-:W-:Y:S02]  /*13cf0*/  FMUL.FTZ R23, R23, c[0x0][0x2ec] ;  /* 0x0000bb0017177a20 */ /* 0x000fe40000410000 */
[----:B------:R-:W-:Y:S02]  /*13d00*/  FMUL.FTZ R21, R21, c[0x0][0x2ec] ;  /* 0x0000bb0015157a20 */ /* 0x000fe40000410000 */
[----:B------:R-:W-:Y:S01]  /*13d10*/  FMUL.FTZ R22, R22, c[0x0][0x2ec] ;  /* 0x0000bb0016167a20 */ /* 0x000fe20000410000 */
[----:B------:R-:W-:Y:S02]  /*13d20*/  MUFU.TANH R39, R23 ;  /* 0x0000001700277308 */ /* 0x000fe40000002400 */
[----:B------:R-:W-:Y:S01]  /*13d30*/  HMMA.16816.F32.BF16 R116, R216, R138, R116 ;  /* 0x0000008ad874723c */ /* 0x000fe20000041874 */
[----:B------:R-:W1:Y:S01]  /*13d40*/  LDSM.16.M88.4 R136, [R160] ;  /* 0x00000000a088783b */ /* 0x000e620000000200 */
[----:B------:R-:W-:-:S02]  /*13d50*/  FMUL.FTZ R19, R19, c[0x0][0x2ec] ;  /* 0x0000bb0013137a20 */ /* 0x000fc40000410000 */
[----:B------:R-:W-:Y:S02]  /*13d60*/  FMUL.FTZ R17, R17, c[0x0][0x2ec] ;  /* 0x0000bb0011117a20 */ /* 0x000fe40000410000 */
[----:B------:R-:W-:Y:S01]  /*13d70*/  MUFU.TANH R44, R41 ;  /* 0x00000029002c7308 */ /* 0x000fe20000002400 */
[----:B------:R-:W-:Y:S01]  /*13d80*/  FMUL.FTZ R16, R16, c[0x0][0x2ec] ;  /* 0x0000bb0010107a20 */ /* 0x000fe20000410000 */
[C---:B-----5:R-:W-:Y:S01]  /*13d90*/  HMMA.16816.F32.BF16 R104, R216.reuse, R172, R104 ;  /* 0x000000acd868723c */ /* 0x060fe20000041868 */
[----:B------:R-:W-:Y:S02]  /*13da0*/  FMUL.FTZ R13, R13, c[0x0][0x2ec] ;  /* 0x0000bb000d0d7a20 */ /* 0x000fe40000410000 */
[----:B------:R-:W-:Y:S02]  /*13db0*/  FMUL.FTZ R15, R15, c[0x0][0x2ec] ;  /* 0x0000bb000f0f7a20 */ /* 0x000fe40000410000 */
[----:B------:R-:W-:Y:S01]  /*13dc0*/  FMUL.FTZ R12, R12, c[0x0][0x2ec] ;  /* 0x0000bb000c0c7a20 */ /* 0x000fe20000410000 */
[----:B------:R-:W-:Y:S01]  /*13dd0*/  MUFU.TANH R245, R13 ;  /* 0x0000000d00f57308 */ /* 0x000fe20000002400 */
[----:B------:R-:W-:Y:S01]  /*13de0*/  FMUL.FTZ R14, R14, c[0x0][0x2ec] ;  /* 0x0000bb000e0e7a20 */ /* 0x000fe20000410000 */
[----:B--2---:R-:W-:Y:S01]  /*13df0*/  HMMA.16816.F32.BF16 R112, R216, R144, R112 ;  /* 0x00000090d870723c */ /* 0x004fe20000041870 */
[----:B------:R-:W-:-:S02]  /*13e00*/  FMUL.FTZ R121, R121, c[0x0][0x2ec] ;  /* 0x0000bb0079797a20 */ /* 0x000fc40000410000 */
[----:B------:R-:W-:Y:S02]  /*13e10*/  FMUL.FTZ R63, R120, c[0x0][0x2ec] ;  /* 0x0000bb00783f7a20 */ /* 0x000fe40000410000 */
[----:B------:R-:W-:Y:S01]  /*13e20*/  FMUL.FTZ R123, R123, c[0x0][0x2ec] ;  /* 0x0000bb007b7b7a20 */ /* 0x000fe20000410000 */
        /* <DEDUP_REMOVED lines=8> */
[----:B------:R-:W-:Y:S01]  /*13eb0*/  HMMA.16816.F32.BF16 R100, R216, R174, R100 ;  /* 0x000000aed864723c */ /* 0x000fe20000041864 */
[----:B------:R-:W4:Y:S01]  /*13ec0*/  LDSM.16.M88.4 R172, [R150] ;  /* 0x0000000096ac783b */ /* 0x000f220000000200 */
[----:B------:R-:W-:Y:S01]  /*13ed0*/  FMUL.FTZ R105, R105, c[0x0][0x2ec] ;  /* 0x0000bb0069697a20 */ /* 0x000fe20000410000 */
[----:B------:R-:W-:-:S04]  /*13ee0*/  DEPBAR.LE SB0, 0x0 ;  /* 0x000080000000791a */ /* 0x000fc80000000000 */
[----:B------:R-:W-:Y:S01]  /*13ef0*/  MUFU.TANH R247, R19 ;  /* 0x0000001300f77308 */ /* 0x000fe20000002400 */
[C---:B------:R-:W-:Y:S01]  /*13f00*/  HMMA.16816.F32.BF16 R132, R216.reuse, R180, R132 ;  /* 0x000000b4d884723c */ /* 0x040fe20000041884 */
[----:B------:R-:W-:Y:S02]  /*13f10*/  FMUL.FTZ R115, R115, c[0x0][0x2ec] ;  /* 0x0000bb0073737a20 */ /* 0x000fe40000410000 */
[----:B------:R-:W-:Y:S02]  /*13f20*/  FMUL.FTZ R107, R107, c[0x0][0x2ec] ;  /* 0x0000bb006b6b7a20 */ /* 0x000fe40000410000 */
[----:B------:R-:W-:Y:S02]  /*13f30*/  FMUL.FTZ R113, R113, c[0x0][0x2ec] ;  /* 0x0000bb0071717a20 */ /* 0x000fe40000410000 */
[----:B------:R-:W-:Y:S01]  /*13f40*/  MUFU.TANH R40, R40 ;  /* 0x0000002800287308 */ /* 0x000fe20000002400 */
[----:B------:R-:W-:Y:S01]  /*13f50*/  HMMA.16816.F32.BF16 R68, R216, R178, R68 ;  /* 0x000000b2d844723c */ /* 0x000fe20000041844 */
[----:B------:R-:W-:-:S02]  /*13f60*/  FMUL.FTZ R111, R111, c[0x0][0x2ec] ;  /* 0x0000bb006f6f7a20 */ /* 0x000fc40000410000 */
[----:B------:R-:W-:Y:S02]  /*13f70*/  FMUL.FTZ R109, R109, c[0x0][0x2ec] ;  /* 0x0000bb006d6d7a20 */ /* 0x000fe40000410000 */
[----:B------:R-:W-:Y:S02]  /*13f80*/  FMUL.FTZ R112, R112, c[0x0][0x2ec] ;  /* 0x0000bb0070707a20 */ /* 0x000fe40000410000 */
[----:B------:R-:W-:Y:S01]  /*13f90*/  LOP3.LUT R178, R186, UR6, RZ, 0xfc, !PT ;  /* 0x00000006bab27c12 */ /* 0x000fe2000f8efcff */
[C---:B------:R-:W-:Y:S01]  /*13fa0*/  HMMA.16816.F32.BF16 R72, R216.reuse, R176, R72 ;  /* 0x000000b0d848723c */ /* 0x040fe20000041848 */
[----:B------:R-:W-:Y:S01]  /*13fb0*/  MUFU.TANH R43, R15 ;  /* 0x0000000f002b7308 */ /* 0x000fe20000002400 */
[----:B------:R-:W-:Y:S01]  /*13fc0*/  FMUL.FTZ R101, R101, c[0x0][0x2ec] ;  /* 0x0000bb0065657a20 */ /* 0x000fe20000410000 */
[----:B------:R-:W-:Y:S01]  /*13fd0*/  IADD3 R240, R178, 0x11, RZ ;  /* 0x00000011b2f07810 */ /* 0x000fe20007ffe0ff */
[----:B------:R-:W-:Y:S01]  /*13fe0*/  FMUL.FTZ R104, R104, c[0x0][0x2ec] ;  /* 0x0000bb0068687a20 */ /* 0x000fe20000410000 */
[----:B------:R-:W-:Y:S01]  /*13ff0*/  IADD3 R241, R178, 0x19, RZ ;  /* 0x00000019b2f17810 */ /* 0x000fe20007ffe0ff */
[----:B------:R-:W-:Y:S01]  /*14000*/  FMUL.FTZ R108, R108, c[0x0][0x2ec] ;  /* 0x0000bb006c6c7a20 */ /* 0x000fe20000410000 */
[----:B------:R-:W-:Y:S01]  /*14010*/  LOP3.LUT R177, R171, 0x70, R186, 0xfe, !PT ;  /* 0x00000070abb17812 */ /* 0x000fe200078efeba */
[C---:B------:R-:W-:Y:S01]  /*14020*/  HMMA.16816.F32.BF16 R124, R216.reuse, R182, R124 ;  /* 0x000000b6d87c723c */ /* 0x040fe2000004187c */
[----:B------:R-:W-:Y:S01]  /*14030*/  LOP3.LUT R171, R186, UR6, RZ, 0xfc, !PT ;  /* 0x00000006baab7c12 */ /* 0x000fe2000f8efcff */
[----:B------:R-:W-:Y:S01]  /*14040*/  MUFU.TANH R121, R121 ;  /* 0x0000007900797308 */ /* 0x000fe20000002400 */
[----:B------:R-:W-:Y:S01]  /*14050*/  IADD3 R176, R170, 0x71, RZ ;  /* 0x00000071aab07810 */ /* 0x000fe20007ffe0ff */
[----:B------:R-:W-:Y:S01]  /*14060*/  FMUL.FTZ R100, R100, c[0x0][0x2ec] ;  /* 0x0000bb0064647a20 */ /* 0x000fe20000410000 */
[C---:B------:R-:W-:Y:S01]  /*14070*/  IADD3 R180, R171.reuse, 0x79, RZ ;  /* 0x00000079abb47810 */ /* 0x040fe20007ffe0ff */
[----:B------:R-:W-:Y:S01]  /*14080*/  FMUL.FTZ R114, R114, c[0x0][0x2ec] ;  /* 0x0000bb0072727a20 */ /* 0x000fe20000410000 */
[C---:B------:R-:W-:Y:S01]  /*14090*/  IADD3 R224, R171.reuse, 0xa1, RZ ;  /* 0x000000a1abe07810 */ /* 0x040fe20007ffe0ff */
[C---:B---3--:R-:W-:Y:S01]  /*140a0*/  HMMA.16816.F32.BF16 R96, R216.reuse, R140, R96 ;  /* 0x0000008cd860723c */ /* 0x048fe20000041860 */
[C---:B------:R-:W-:Y:S01]  /*140b0*/  IADD3 R184, R171.reuse, 0x81, RZ ;  /* 0x00000081abb87810 */ /* 0x040fe20007ffe0ff */
[----:B------:R-:W-:Y:S01]  /*140c0*/  I2F R170, R176 ;  /* 0x000000b000aa7306 */ /* 0x000fe20000201400 */
[C---:B------:R-:W-:Y:S01]  /*140d0*/  IADD3 R228, R171.reuse, 0xb9, RZ ;  /* 0x000000b9abe47810 */ /* 0x040fe20007ffe0ff */
[----:B------:R-:W-:Y:S01]  /*140e0*/  FMUL.FTZ R68, R68, c[0x0][0x2ec] ;  /* 0x0000bb0044447a20 */ /* 0x000fe20000410000 */
[----:B------:R-:W-:Y:S01]  /*140f0*/  IADD3 R191, R171, 0x91, RZ ;  /* 0x00000091abbf7810 */ /* 0x000fe20007ffe0ff */
[----:B------:R-:W-:Y:S01]  /*14100*/  FMUL.FTZ R110, R110, c[0x0][0x2ec] ;  /* 0x0000bb006e6e7a20 */ /* 0x000fe20000410000 */
[-C--:B------:R-:W-:Y:S01]  /*14110*/  ISETP.GE.AND P5, PT, R184, R3.reuse, PT ;  /* 0x00000003b800720c */ /* 0x080fe20003fa6270 */
[C---:B------:R-:W-:Y:S01]  /*14120*/  HMMA.16816.F32.BF16 R92, R216.reuse, R142, R92 ;  /* 0x0000008ed85c723c */ /* 0x040fe2000004185c */
[----:B------:R-:W-:Y:S01]  /*14130*/  FMUL.FTZ R141, R75, c[0x0][0x2ec] ;  /* 0x0000bb004b8d7a20 */ /* 0x000fe20000410000 */
[----:B------:R-:W-:Y:S01]  /*14140*/  I2F R179, R180 ;  /* 0x000000b400b37306 */ /* 0x000fe20000201400 */
[----:B------:R-:W-:Y:S01]  /*14150*/  IADD3 R235, R171, 0xd1, RZ ;  /* 0x000000d1abeb7810 */ /* 0x000fe20007ffe0ff */
[----:B------:R-:W-:Y:S01]  /*14160*/  FMUL.FTZ R75, R135, c[0x0][0x2ec] ;  /* 0x0000bb00874b7a20 */ /* 0x000fe20000410000 */
[----:B------:R-:W-:Y:S01]  /*14170*/  IADD3 R183, R171, 0xa9, RZ ;  /* 0x000000a9abb77810 */ /* 0x000fe20007ffe0ff */
[----:B------:R-:W-:Y:S01]  /*14180*/  FMUL.FTZ R135, R47, c[0x0][0x2ec] ;  /* 0x0000bb002f877a20 */ /* 0x000fe20000410000 */
[C---:B------:R-:W-:Y:S01]  /*14190*/  IADD3 R222, R171.reuse, 0x99, RZ ;  /* 0x00000099abde7810 */ /* 0x040fe20007ffe0ff */
[C---:B-1----:R-:W-:Y:S01]  /*141a0*/  HMMA.16816.F32.BF16 R88, R216.reuse, R136, R88 ;  /* 0x00000088d858723c */ /* 0x042fe20000041858 */
[----:B------:R-:W-:Y:S01]  /*141b0*/  IADD3 R236, R171, 0xd9, RZ ;  /* 0x000000d9abec7810 */ /* 0x000fe20007ffe0ff */
[----:B------:R-:W1:Y:S01]  /*141c0*/  MUFU.TANH R141, R141 ;  /* 0x0000008d008d7308 */ /* 0x000e620000002400 */
[-C--:B------:R-:W-:Y:S01]  /*141d0*/  ISETP.GE.AND P4, PT, R180, R2.reuse, PT ;  /* 0x00000002b400720c */ /* 0x080fe20003f86270 */
[----:B------:R-:W-:Y:S01]  /*141e0*/  FMUL.FTZ R127, R127, c[0x0][0x2ec] ;  /* 0x0000bb007f7f7a20 */ /* 0x000fe20000410000 */
[----:B------:R-:W-:Y:S01]  /*141f0*/  IADD3 R143, R171, 0xe9, RZ ;  /* 0x000000e9ab8f7810 */ /* 0x000fe20007ffe0ff */
[----:B------:R-:W-:Y:S01]  /*14200*/  FMUL.FTZ R125, R125, c[0x0][0x2ec] ;  /* 0x0000bb007d7d7a20 */ /* 0x000fe20000410000 */
[C---:B------:R-:W-:Y:S01]  /*14210*/  IADD3 R230, R171.reuse, 0xc1, RZ ;  /* 0x000000c1abe67810 */ /* 0x040fe20007ffe0ff */
[C---:B------:R-:W-:Y:S01]  /*14220*/  HMMA.16816.F32.BF16 R84, R216.reuse, R138, R84 ;  /* 0x0000008ad854723c */ /* 0x040fe20000041854 */
[----:B------:R-:W-:Y:S01]  /*14230*/  IADD3 R226, R171, 0xb1, RZ ;  /* 0x000000b1abe27810 */ /* 0x000fe20007ffe0ff */
[----:B------:R-:W3:Y:S01]  /*14240*/  I2F R223, R224 ;  /* 0x000000e000df7306 */ /* 0x000ee20000201400 */
[-C--:B------:R-:W-:Y:S01]  /*14250*/  ISETP.GE.AND P3, PT, R176, R3.reuse, PT ;  /* 0x00000003b000720c */ /* 0x080fe20003f66270 */
[----:B------:R-:W-:Y:S01]  /*14260*/  FMUL.FTZ R97, R97, c[0x0][0x2ec] ;  /* 0x0000bb0061617a20 */ /* 0x000fe20000410000 */
[----:B------:R-:W-:Y:S01]  /*14270*/  @P5 LOP3.LUT R0, R0, 0x1, RZ, 0xfc, !PT ;  /* 0x0000000100005812 */ /* 0x000fe200078efcff */
[----:B------:R-:W-:Y:S01]  /*14280*/  FMUL.FTZ R99, R99, c[0x0][0x2ec] ;  /* 0x0000bb0063637a20 */ /* 0x000fe20000410000 */
[----:B------:R-:W-:Y:S01]  /*14290*/  IADD3 R239, R171, 0xf9, RZ ;  /* 0x000000f9abef7810 */ /* 0x000fe20007ffe0ff */
[C---:B--2---:R-:W-:Y:S01]  /*142a0*/  HMMA.16816.F32.BF16 R80, R216.reuse, R144, R80 ;  /* 0x00000090d850723c */ /* 0x044fe20000041850 */
[----:B------:R-:W-:Y:S01]  /*142b0*/  FMUL.FTZ R139, R73, c[0x0][0x2ec] ;  /* 0x0000bb00498b7a20 */ /* 0x000fe20000410000 */
[----:B------:R-:W-:Y:S01]  /*142c0*/  I2F R181, R184 ;  /* 0x000000b800b57306 */ /* 0x000fe20000201400 */
[----:B------:R-:W-:Y:S01]  /*142d0*/  FMUL.FTZ R73, R133, c[0x0][0x2ec] ;  /* 0x0000bb0085497a20 */ /* 0x000fe20000410000 */
[----:B------:R-:W-:Y:S01]  /*142e0*/  IADD3 R232, R171, 0xc9, RZ ;  /* 0x000000c9abe87810 */ /* 0x000fe20007ffe0ff */
[----:B------:R-:W-:Y:S01]  /*142f0*/  FMUL.FTZ R133, R57, c[0x0][0x2ec] ;  /* 0x0000bb0039857a20 */ /* 0x000fe20000410000 */
[-C--:B------:R-:W-:Y:S01]  /*14300*/  ISETP.GE.AND P2, PT, R180, R3.reuse, PT ;  /* 0x00000003b400720c */ /* 0x080fe20003f46270 */
[----:B-1----:R-:W-:Y:S01]  /*14310*/  FFMA.FTZ R141, R170, UR4, R141 ;  /* 0x00000004aa8d7c23 */ /* 0x002fe2000801008d */
[C---:B------:R-:W-:Y:S01]  /*14320*/  HMMA.16816.F32.BF16 R76, R216.reuse, R146, R76 ;  /* 0x00000092d84c723c */ /* 0x040fe2000004184c */
[----:B------:R-:W-:Y:S01]  /*14330*/  FMUL.FTZ R57, R58, c[0x0][0x2ec] ;  /* 0x0000bb003a397a20 */ /* 0x000fe20000410000 */
[----:B------:R-:W-:Y:S01]  /*14340*/  MUFU.TANH R139, R139 ;  /* 0x0000008b008b7308 */ /* 0x000fe20000002400 */
[----:B------:R-:W-:Y:S01]  /*14350*/  FMUL.FTZ R58, R34, c[0x0][0x2ec] ;  /* 0x0000bb00223a7a20 */ /* 0x000fe20000410000 */
[----:B------:R-:W-:Y:S01]  /*14360*/  IADD3 R238, R171, 0xe1, RZ ;  /* 0x000000e1abee7810 */ /* 0x000fe20007ffe0ff */
[----:B------:R-:W-:Y:S01]  /*14370*/  FMUL.FTZ R34, R35, c[0x0][0x2ec] ;  /* 0x0000bb0023227a20 */ /* 0x000fe20000410000 */
[----:B------:R-:W-:Y:S01]  /*14380*/  IADD3 R137, R171, 0xf1, RZ ;  /* 0x000000f1ab897810 */ /* 0x000fe20007ffe0ff */
[----:B---3--:R-:W-:Y:S01]  /*14390*/  FFMA.FTZ R25, R223, UR4, R250 ;  /* 0x00000004df197c23 */ /* 0x008fe200080100fa */
[C---:B----4-:R-:W-:Y:S01]  /*143a0*/  HMMA.16816.F32.BF16 R8, R216.reuse, R172, R8 ;  /* 0x000000acd808723c */ /* 0x050fe20000041808 */
[----:B------:R-:W-:Y:S01]  /*143b0*/  FMUL.FTZ R35, R31, c[0x0][0x2ec] ;  /* 0x0000bb001f237a20 */ /* 0x000fe20000410000 */
[----:B------:R-:W-:Y:S01]  /*143c0*/  I2F R227, R228 ;  /* 0x000000e400e37306 */ /* 0x000fe20000201400 */
[-C--:B------:R-:W-:Y:S01]  /*143d0*/  ISETP.GE.AND P6, PT, R184, R2.reuse, PT ;  /* 0x00000002b800720c */ /* 0x080fe20003fc6270 */
[----:B------:R-:W-:Y:S01]  /*143e0*/  FMUL.FTZ R31, R26, c[0x0][0x2ec] ;  /* 0x0000bb001a1f7a20 */ /* 0x000fe20000410000 */
[----:B------:R-:W-:Y:S01]  /*143f0*/  IADD3 R145, R178, 0x9, RZ ;  /* 0x00000009b2917810 */ /* 0x000fe20007ffe0ff */
[----:B------:R-:W-:Y:S01]  /*14400*/  FMUL.FTZ R26, R20, c[0x0][0x2ec] ;  /* 0x0000bb00141a7a20 */ /* 0x000fe20000410000 */
[C---:B------:R-:W-:Y:S01]  /*14410*/  IADD3 R188, R171.reuse, 0x89, RZ ;  /* 0x00000089abbc7810 */ /* 0x040fe20007ffe0ff */
[----:B------:R-:W-:Y:S01]  /*14420*/  HMMA.16816.F32.BF16 R4, R216, R174, R4 ;  /* 0x000000aed804723c */ /* 0x000fe20000041804 */
[-C--:B------:R-:W-:Y:S01]  /*14430*/  ISETP.GE.AND P0, PT, R171, R2.reuse, PT ;  /* 0x00000002ab00720c */ /* 0x080fe20003f06270 */
[----:B------:R-:W-:Y:S01]  /*14440*/  I2F R190, R191 ;  /* 0x000000bf00be7306 */ /* 0x000fe20000201400 */
[-C--:B------:R-:W-:Y:S01]  /*14450*/  ISETP.GE.AND P1, PT, R176, R2.reuse, PT ;  /* 0x00000002b000720c */ /* 0x080fe20003f26270 */
[----:B------:R-:W-:Y:S01]  /*14460*/  FFMA.FTZ R120, R223, UR4, R252 ;  /* 0x00000004df787c23 */ /* 0x000fe200080100fc */
[----:B------:R-:W-:Y:S01]  /*14470*/  ISETP.GE.AND P5, PT, R188, R3, PT ;  /* 0x00000003bc00720c */ /* 0x000fe20003fa6270 */
[----:B------:R-:W-:Y:S01]  /*14480*/  FMUL.FTZ R93, R93, c[0x0][0x2ec] ;  /* 0x0000bb005d5d7a20 */ /* 0x000fe20000410000 */
[----:B------:R-:W-:Y:S01]  /*14490*/  FSEL R176, R141, -INF , !P1 ;  /* 0xff8000008db07808 */ /* 0x000fe20004800000 */
[----:B------:R-:W-:Y:S01]  /*144a0*/  FMUL.FTZ R219, R134, c[0x0][0x2ec] ;  /* 0x0000bb0086db7a20 */ /* 0x000fe20000410000 */
[----:B------:R-:W-:Y:S01]  /*144b0*/  ISETP.GE.AND P1, PT, R188, R2, PT ;  /* 0x00000002bc00720c */ /* 0x000fe20003f26270 */
[----:B------:R-:W-:Y:S01]  /*144c0*/  FMUL.FTZ R134, R132, c[0x0][0x2ec] ;  /* 0x0000bb0084867a20 */ /* 0x000fe20000410000 */
[----:B------:R-:W1:Y:S01]  /*144d0*/  MUFU.TANH R133, R133 ;  /* 0x0000008500857308 */ /* 0x000e620000002400 */
[----:B------:R-:W-:Y:S01]  /*144e0*/  FMUL.FTZ R132, R69, c[0x0][0x2ec] ;  /* 0x0000bb0045847a20 */ /* 0x000fe20000410000 */
[----:B------:R-:W-:Y:S01]  /*144f0*/  IADD3 R250, R178, 0x29, RZ ;  /* 0x00000029b2fa7810 */ /* 0x000fe20007ffe0ff */
[----:B------:R-:W-:Y:S01]  /*14500*/  FMUL.FTZ R69, R70, c[0x0][0x2ec] ;  /* 0x0000bb0046457a20 */ /* 0x000fe20000410000 */
[C---:B------:R-:W-:Y:S01]  /*14510*/  IADD3 R217, R178.reuse, 0x21, RZ ;  /* 0x00000021b2d97810 */ /* 0x040fe20007ffe0ff */
[----:B------:R-:W-:Y:S01]  /*14520*/  FMUL.FTZ R70, R71, c[0x0][0x2ec] ;  /* 0x0000bb0047467a20 */ /* 0x000fe20000410000 */
[----:B------:R-:W-:Y:S01]  /*14530*/  IADD3 R180, R178, 0x31, RZ ;  /* 0x00000031b2b47810 */ /* 0x000fe20007ffe0ff */
[----:B------:R-:W-:Y:S01]  /*14540*/  FMUL.FTZ R218, R65, c[0x0][0x2ec] ;  /* 0x0000bb0041da7a20 */ /* 0x000fe20000410000 */
[----:B------:R-:W2:Y:S01]  /*14550*/  MUFU.TANH R132, R132 ;  /* 0x0000008400847308 */ /* 0x000ea20000002400 */
[----:B------:R-:W-:-:S02]  /*14560*/  FMUL.FTZ R9, R9, c[0x0][0x2ec] ;  /* 0x0000bb0009097a20 */ /* 0x000fc40000410000 */
[----:B------:R-:W-:Y:S02]  /*14570*/  FMUL.FTZ R11, R11, c[0x0][0x2ec] ;  /* 0x0000bb000b0b7a20 */ /* 0x000fe40000410000 */
[----:B------:R-:W-:Y:S02]  /*14580*/  FMUL.FTZ R7, R7, c[0x0][0x2ec] ;  /* 0x0000bb0007077a20 */ /* 0x000fe40000410000 */
[----:B------:R-:W-:Y:S01]  /*14590*/  FMUL.FTZ R62, R10, c[0x0][0x2ec] ;  /* 0x0000bb000a3e7a20 */ /* 0x000fe20000410000 */
[----:B------:R-:W-:Y:S01]  /*145a0*/  MUFU.TANH R70, R70 ;  /* 0x0000004600467308 */ /* 0x000fe20000002400 */
[----:B-1----:R-:W-:Y:S01]  /*145b0*/  FFMA.FTZ R19, R190, UR4, R133 ;  /* 0x00000004be137c23 */ /* 0x002fe20008010085 */
[----:B------:R-:W-:Y:S01]  /*145c0*/  IADD3 R133, R178, 0x49, RZ ;  /* 0x00000049b2857810 */ /* 0x000fe20007ffe0ff */
[----:B------:R-:W-:Y:S02]  /*145d0*/  FMUL.FTZ R5, R5, c[0x0][0x2ec] ;  /* 0x0000bb0005057a20 */ /* 0x000fe40000410000 */
[----:B------:R-:W-:-:S02]  /*145e0*/  FMUL.FTZ R10, R124, c[0x0][0x2ec] ;  /* 0x0000bb007c0a7a20 */ /* 0x000fc40000410000 */
[----:B------:R-:W-:Y:S01]  /*145f0*/  FMUL.FTZ R65, R66, c[0x0][0x2ec] ;  /* 0x0000bb0042417a20 */ /* 0x000fe20000410000 */
[----:B------:R-:W1:Y:S01]  /*14600*/  MUFU.TANH R218, R218 ;  /* 0x000000da00da7308 */ /* 0x000e620000002400 */
[----:B--2---:R-:W-:Y:S02]  /*14610*/  FFMA.FTZ R23, R179, UR4, R132 ;  /* 0x00000004b3177c23 */ /* 0x004fe40008010084 */
[----:B------:R-:W-:Y:S02]  /*14620*/  FMUL.FTZ R66, R122, c[0x0][0x2ec] ;  /* 0x0000bb007a427a20 */ /* 0x000fe40000410000 */
[----:B------:R-:W-:Y:S01]  /*14630*/  FMUL.FTZ R95, R95, c[0x0][0x2ec] ;  /* 0x0000bb005f5f7a20 */ /* 0x000fe20000410000 */
[----:B------:R-:W-:Y:S01]  /*14640*/  FSEL R23, R23, -INF , !P2 ;  /* 0xff80000017177808 */ /* 0x000fe20005000000 */
[----:B------:R-:W-:Y:S01]  /*14650*/  FMUL.FTZ R89, R89, c[0x0][0x2ec] ;  /* 0x0000bb0059597a20 */ /* 0x000fe20000410000 */
[----:B------:R-:W-:Y:S01]  /*14660*/  MUFU.TANH R47, R42 ;  /* 0x0000002a002f7308 */ /* 0x000fe20000002400 */
[----:B------:R-:W-:Y:S01]  /*14670*/  ISETP.GE.AND P2, PT, R191, R3, PT ;  /* 0x00000003bf00720c */ /* 0x000fe20003f46270 */
[----:B------:R-:W-:-:S02]  /*14680*/  FMUL.FTZ R8, R8, c[0x0][0x2ec] ;  /* 0x0000bb0008087a20 */ /* 0x000fc40000410000 */
[----:B------:R-:W-:Y:S01]  /*14690*/  FMUL.FTZ R6, R6, c[0x0][0x2ec] ;  /* 0x0000bb0006067a20 */ /* 0x000fe20000410000 */
[----:B------:R-:W-:Y:S01]  /*146a0*/  FSEL R19, R19, -INF , !P2 ;  /* 0xff80000013137808 */ /* 0x000fe20005000000 */
[----:B------:R-:W-:Y:S01]  /*146b0*/  FMUL.FTZ R4, R4, c[0x0][0x2ec] ;  /* 0x0000bb0004047a20 */ /* 0x000fe20000410000 */
[----:B------:R-:W-:Y:S01]  /*146c0*/  ISETP.GE.AND P2, PT, R183, R3, PT ;  /* 0x00000003b700720c */ /* 0x000fe20003f46270 */
[----:B------:R-:W2:Y:S01]  /*146d0*/  MUFU.TANH R140, R67 ;  /* 0x00000043008c7308 */ /* 0x000ea20000002400 */
[----:B-1----:R-:W-:Y:S02]  /*146e0*/  FFMA.FTZ R21, R181, UR4, R218 ;  /* 0x00000004b5157c23 */ /* 0x002fe400080100da */
[----:B------:R-:W-:Y:S02]  /*146f0*/  FMUL.FTZ R96, R96, c[0x0][0x2ec] ;  /* 0x0000bb0060607a20 */ /* 0x000fe40000410000 */
[----:B------:R-:W-:Y:S02]  /*14700*/  FMUL.FTZ R74, R74, c[0x0][0x2ec] ;  /* 0x0000bb004a4a7a20 */ /* 0x000fe40000410000 */
[----:B------:R-:W-:Y:S01]  /*14710*/  FMUL.FTZ R76, R76, c[0x0][0x2ec] ;  /* 0x0000bb004c4c7a20 */ /* 0x000fe20000410000 */
[----:B------:R-:W1:Y:S01]  /*14720*/  MUFU.TANH R71, R59 ;  /* 0x0000003b00477308 */ /* 0x000e620000002400 */
[----:B------:R-:W-:-:S02]  /*14730*/  FMUL.FTZ R72, R72, c[0x0][0x2ec] ;  /* 0x0000bb0048487a20 */ /* 0x000fc40000410000 */
[----:B------:R-:W-:Y:S02]  /*14740*/  FMUL.FTZ R80, R80, c[0x0][0x2ec] ;  /* 0x0000bb0050507a20 */ /* 0x000fe40000410000 */
[----:B------:R-:W-:Y:S02]  /*14750*/  FMUL.FTZ R98, R98, c[0x0][0x2ec] ;  /* 0x0000bb0062627a20 */ /* 0x000fe40000410000 */
[----:B------:R-:W-:Y:S01]  /*14760*/  FMUL.FTZ R82, R82, c[0x0][0x2ec] ;  /* 0x0000bb0052527a20 */ /* 0x000fe20000410000 */
[----:B------:R3:W-:Y:S01]  /*14770*/  MUFU.TANH R42, R29 ;  /* 0x0000001d002a7308 */ /* 0x0007e20000002400 */
[----:B--2---:R-:W-:Y:S01]  /*14780*/  FFMA.FTZ R140, R181, UR4, R140 ;  /* 0x00000004b58c7c23 */ /* 0x004fe2000801008c */
[----:B------:R-:W-:Y:S01]  /*14790*/  IADD3 R181, R178, 0x41, RZ ;  /* 0x00000041b2b57810 */ /* 0x000fe20007ffe0ff */
[----:B------:R-:W-:Y:S02]  /*147a0*/  FMUL.FTZ R67, R116, c[0x0][0x2ec] ;  /* 0x0000bb0074437a20 */ /* 0x000fe40000410000 */
[----:B------:R-:W-:Y:S01]  /*147b0*/  FMUL.FTZ R90, R90, c[0x0][0x2ec] ;  /* 0x0000bb005a5a7a20 */ /* 0x000fe20000410000 */
[----:B------:R-:W-:Y:S01]  /*147c0*/  FSEL R140, R140, -INF , !P6 ;  /* 0xff8000008c8c7808 */ /* 0x000fe20007000000 */
[----:B------:R-:W-:Y:S01]  /*147d0*/  FMUL.FTZ R78, R78, c[0x0][0x2ec] ;  /* 0x0000bb004e4e7a20 */ /* 0x000fe20000410000 */
[----:B------:R-:W2:Y:S01]  /*147e0*/  I2F R233, R235 ;  /* 0x000000eb00e97306 */ /* 0x000ea20000201400 */
[----:B-1----:R-:W-:Y:S01]  /*147f0*/  FFMA.FTZ R71, R190, UR4, R71 ;  /* 0x00000004be477c23 */ /* 0x002fe20008010047 */
[----:B------:R-:W-:Y:S01]  /*14800*/  ISETP.GE.AND P6, PT, R222, R3, PT ;  /* 0x00000003de00720c */ /* 0x000fe20003fc6270 */
[----:B------:R-:W-:-:S02]  /*14810*/  FMUL.FTZ R59, R30, c[0x0][0x2ec] ;  /* 0x0000bb001e3b7a20 */ /* 0x000fc40000410000 */
[----:B------:R-:W-:Y:S02]  /*14820*/  FMUL.FTZ R30, R24, c[0x0][0x2ec] ;  /* 0x0000bb00181e7a20 */ /* 0x000fe40000410000 */
[----:B------:R-:W-:Y:S01]  /*14830*/  FMUL.FTZ R24, R27, c[0x0][0x2ec] ;  /* 0x0000bb001b187a20 */ /* 0x000fe20000410000 */
[----:B------:R-:W1:Y:S01]  /*14840*/  I2F R182, R183 ;  /* 0x000000b700b67306 */ /* 0x000e620000201400 */
[----:B---3--:R-:W-:Y:S02]  /*14850*/  FFMA.FTZ R29, R170, UR4, R139 ;  /* 0x00000004aa1d7c23 */ /* 0x008fe4000801008b */
[----:B------:R-:W-:Y:S02]  /*14860*/  FFMA.FTZ R170, R179, UR4, R70 ;  /* 0x00000004b3aa7c23 */ /* 0x000fe40008010046 */
[----:B------:R-:W-:Y:S01]  /*14870*/  FMUL.FTZ R126, R126, c[0x0][0x2ec] ;  /* 0x0000bb007e7e7a20 */ /* 0x000fe20000410000 */
[----:B------:R-:W-:Y:S02]  /*14880*/  FSEL R29, R29, -INF , !P3 ;  /* 0xff8000001d1d7808 */ /* 0x000fe40005800000 */
[----:B------:R-:W3:Y:S01]  /*14890*/  I2F R213, R222 ;  /* 0x000000de00d57306 */ /* 0x000ee20000201400 */
[----:B------:R-:W-:Y:S01]  /*148a0*/  FSEL R170, R170, -INF , !P4 ;  /* 0xff800000aaaa7808 */ /* 0x000fe20006000000 */
[----:B--2---:R-:W-:Y:S01]  /*148b0*/  FFMA.FTZ R37, R233, UR4, R37 ;  /* 0x00000004e9257c23 */ /* 0x004fe20008010025 */
[----:B------:R-:W-:-:S02]  /*148c0*/  ISETP.GE.AND P4, PT, R224, R3, PT ;  /* 0x00000003e000720c */ /* 0x000fc40003f86270 */
[----:B------:R-:W-:Y:S02]  /*148d0*/  LOP3.LUT P3, RZ, R0, 0x1, RZ, 0xc0, !PT ;  /* 0x0000000100ff7812 */ /* 0x000fe4000786c0ff */
[----:B------:R-:W-:Y:S01]  /*148e0*/  FSEL R25, R25, -INF , !P4 ;  /* 0xff80000019197808 */ /* 0x000fe20006000000 */
[----:B------:R-:W2:Y:S01]  /*148f0*/  MUFU.TANH R135, R135 ;  /* 0x0000008700877308 */ /* 0x000ea20000002400 */
[----:B------:R-:W-:Y:S01]  /*14900*/  ISETP.GE.AND P4, PT, R228, R3, PT ;  /* 0x00000003e400720c */ /* 0x000fe20003f86270 */
[----:B-1----:R-:W-:Y:S01]  /*14910*/  FFMA.FTZ R15, R182, UR4, R243 ;  /* 0x00000004b60f7c23 */ /* 0x002fe200080100f3 */
[----:B------:R-:W-:Y:S01]  /*14920*/  FSEL R21, R21, -INF , !P3 ;  /* 0xff80000015157808 */ /* 0x000fe20005800000 */
[----:B------:R-:W-:Y:S01]  /*14930*/  IMAD.U32 R243, RZ, RZ, UR6 ;  /* 0x00000006fff37e24 */ /* 0x000fe2000f8e00ff */
[-C--:B------:R-:W-:Y:S02]  /*14940*/  ISETP.GE.AND P3, PT, R191, R2.reuse, PT ;  /* 0x00000002bf00720c */ /* 0x080fe40003f66270 */
[----:B------:R-:W-:Y:S01]  /*14950*/  FSEL R15, R15, -INF , !P2 ;  /* 0xff8000000f0f7808 */ /* 0x000fe20005000000 */
[----:B------:R-:W1:Y:S01]  /*14960*/  I2F R234, R236 ;  /* 0x000000ec00ea7306 */ /* 0x000e620000201400 */
[----:B------:R-:W-:Y:S01]  /*14970*/  FSEL R124, R71, -INF , !P3 ;  /* 0xff800000477c7808 */ /* 0x000fe20005800000 */
[----:B---3--:R-:W-:Y:S01]  /*14980*/  FFMA.FTZ R122, R213, UR4, R246 ;  /* 0x00000004d57a7c23 */ /* 0x008fe200080100f6 */
[----:B------:R-:W-:-:S02]  /*14990*/  ISETP.GE.AND P3, PT, R183, R2, PT ;  /* 0x00000002b700720c */ /* 0x000fc40003f66270 */
[----:B------:R-:W-:Y:S02]  /*149a0*/  ISETP.GE.AND P2, PT, R230, R3, PT ;  /* 0x00000003e600720c */ /* 0x000fe40003f46270 */
[----:B------:R-:W-:Y:S01]  /*149b0*/  IADD3 R246, R178, 0x29, RZ ;  /* 0x00000029b2f67810 */ /* 0x000fe20007ffe0ff */
[----:B------:R-:W-:Y:S01]  /*149c0*/  I2F R142, R143 ;  /* 0x0000008f008e7306 */ /* 0x000fe20000201400 */
[----:B--2---:R-:W-:Y:S01]  /*149d0*/  FFMA.FTZ R116, R182, UR4, R135 ;  /* 0x00000004b6747c23 */ /* 0x004fe20008010087 */
[----:B------:R-:W-:Y:S02]  /*149e0*/  LOP3.LUT R0, R0, 0xfffffffe, RZ, 0xc0, !PT ;  /* 0xfffffffe00007812 */ /* 0x000fe400078ec0ff */
[----:B------:R-:W-:Y:S02]  /*149f0*/  IADD3 R71, R178, 0x51, RZ ;  /* 0x00000051b2477810 */ /* 0x000fe40007ffe0ff */
[----:B------:R-:W-:Y:S02]  /*14a00*/  FSEL R116, R116, -INF , !P3 ;  /* 0xff80000074747808 */ /* 0x000fe40005800000 */
[----:B------:R-:W-:Y:S01]  /*14a10*/  I2F R229, R230 ;  /* 0x000000e600e57306 */ /* 0x000fe20000201400 */
[----:B------:R-:W-:Y:S01]  /*14a20*/  ISETP.GE.AND P3, PT, R230, R2, PT ;  /* 0x00000002e600720c */ /* 0x000fe20003f66270 */
[----:B-1----:R-:W-:Y:S01]  /*14a30*/  FFMA.FTZ R41, R234, UR4, R41 ;  /* 0x00000004ea297c23 */ /* 0x002fe20008010029 */
[----:B------:R-:W-:-:S02]  /*14a40*/  IADD3 R191, R178, 0x61, RZ ;  /* 0x00000061b2bf7810 */ /* 0x000fc40007ffe0ff */
[----:B------:R-:W-:-:S03]  /*14a50*/  LOP3.LUT R243, R243, 0xe0, R186, 0xfe, !PT ;  /* 0x000000e0f3f37812 */ /* 0x000fc600078efeba */
[----:B------:R-:W1:Y:S08]  /*14a60*/  I2F R225, R226 ;  /* 0x000000e200e17306 */ /* 0x000e700000201400 */
[----:B------:R-:W-:Y:S08]  /*14a70*/  MUFU.TANH R34, R34 ;  /* 0x0000002200227308 */ /* 0x000ff00000002400 */
[----:B------:R2:W-:Y:S01]  /*14a80*/  MUFU.TANH R249, R9 ;  /* 0x0000000900f97308 */ /* 0x0005e20000002400 */
[----:B-1----:R-:W-:-:S07]  /*14a90*/  FFMA.FTZ R13, R225, UR4, R44 ;  /* 0x00000004e10d7c23 */ /* 0x002fce000801002c */
[----:B------:R1:W-:Y:S01]  /*14aa0*/  MUFU.TANH R251, R11 ;  /* 0x0000000b00fb7308 */ /* 0x0003e20000002400 */
[----:B--2---:R-:W-:-:S07]  /*14ab0*/  FMUL.FTZ R9, R103, c[0x0][0x2ec] ;  /* 0x0000bb0067097a20 */ /* 0x004fce0000410000 */
[----:B------:R-:W-:Y:S01]  /*14ac0*/  I2F R138, R239 ;  /* 0x000000ef008a7306 */ /* 0x000fe20000201400 */
[----:B-1----:R-:W-:-:S07]  /*14ad0*/  FFMA.FTZ R11, R227, UR4, R36 ;  /* 0x00000004e30b7c23 */ /* 0x002fce0008010024 */
[----:B------:R-:W1:Y:S01]  /*14ae0*/  MUFU.TANH R7, R7 ;  /* 0x0000000700077308 */ /* 0x000e620000002400 */
[----:B------:R-:W-:Y:S02]  /*14af0*/  FSEL R11, R11, -INF , !P4 ;  /* 0xff8000000b0b7808 */ /* 0x000fe40006000000 */
[----:B------:R-:W-:-:S05]  /*14b00*/  ISETP.GE.AND P4, PT, R235, R3, PT ;  /* 0x00000003eb00720c */ /* 0x000fca0003f86270 */
[----:B------:R-:W2:Y:S01]  /*14b10*/  I2F R231, R232 ;  /* 0x000000e800e77306 */ /* 0x000ea20000201400 */
[----:B------:R-:W-:Y:S01]  /*14b20*/  FSEL R171, R37, -INF , !P4 ;  /* 0xff80000025ab7808 */ /* 0x000fe20006000000 */
[----:B------:R-:W-:Y:S01]  /*14b30*/  FFMA.FTZ R37, R234, UR4, R39 ;  /* 0x00000004ea257c23 */ /* 0x000fe20008010027 */
[----:B------:R-:W-:Y:S01]  /*14b40*/  ISETP.GE.AND P4, PT, R143, R3, PT ;  /* 0x000000038f00720c */ /* 0x000fe20003f86270 */
[----:B------:R-:W-:-:S04]  /*14b50*/  FFMA.FTZ R39, R142, UR4, R245 ;  /* 0x000000048e277c23 */ /* 0x000fc800080100f5 */
[----:B------:R-:W3:Y:S01]  /*14b60*/  MUFU.TANH R35, R35 ;  /* 0x0000002300237308 */ /* 0x000ee20000002400 */
[----:B-1----:R-:W-:Y:S01]  /*14b70*/  FFMA.FTZ R7, R138, UR4, R7 ;  /* 0x000000048a077c23 */ /* 0x002fe20008010007 */
[----:B------:R-:W-:Y:S02]  /*14b80*/  FSEL R39, R39, -INF , !P4 ;  /* 0xff80000027277808 */ /* 0x000fe40006000000 */
[----:B------:R-:W-:-:S04]  /*14b90*/  ISETP.GE.AND P4, PT, R239, R2, PT ;  /* 0x00000002ef00720c */ /* 0x000fc80003f86270 */
[----:B------:R1:W-:Y:S01]  /*14ba0*/  MUFU.TANH R33, R9 ;  /* 0x0000000900217308 */ /* 0x0003e20000002400 */
[----:B--2---:R-:W-:-:S07]  /*14bb0*/  FFMA.FTZ R42, R231, UR4, R42 ;  /* 0x00000004e72a7c23 */ /* 0x004fce000801002a */
[----:B------:R-:W2:Y:S08]  /*14bc0*/  I2F R237, R238 ;  /* 0x000000ee00ed7306 */ /* 0x000eb00000201400 */
[----:B------:R-:W4:Y:S01]  /*14bd0*/  I2F R136, R137 ;  /* 0x0000008900887306 */ /* 0x000f220000201400 */
[C---:B-1----:R-:W-:Y:S02]  /*14be0*/  FFMA.FTZ R9, R229.reuse, UR4, R32 ;  /* 0x00000004e5097c23 */ /* 0x042fe40008010020 */
[----:B------:R-:W-:-:S02]  /*14bf0*/  FFMA.FTZ R229, R229, UR4, R34 ;  /* 0x00000004e5e57c23 */ /* 0x000fc40008010022 */
[----:B---3--:R-:W-:Y:S01]  /*14c00*/  FFMA.FTZ R34, R231, UR4, R35 ;  /* 0x00000004e7227c23 */ /* 0x008fe20008010023 */
[----:B------:R-:W-:Y:S01]  /*14c10*/  FSEL R9, R9, -INF , !P2 ;  /* 0xff80000009097808 */ /* 0x000fe20005000000 */
[----:B------:R-:W-:Y:S01]  /*14c20*/  IMAD.U32 R231, RZ, RZ, UR6 ;  /* 0x00000006ffe77e24 */ /* 0x000fe2000f8e00ff */
[----:B------:R1:W3:Y:S01]  /*14c30*/  MUFU.TANH R20, R17 ;  /* 0x0000001100147308 */ /* 0x0002e20000002400 */
[----:B------:R-:W-:Y:S01]  /*14c40*/  FSEL R35, R229, -INF , !P3 ;  /* 0xff800000e5237808 */ /* 0x000fe20005800000 */
[----:B--2---:R-:W-:Y:S01]  /*14c50*/  FFMA.FTZ R36, R237, UR4, R247 ;  /* 0x00000004ed247c23 */ /* 0x004fe200080100f7 */
[CC--:B------:R-:W-:Y:S01]  /*14c60*/  ISETP.GE.AND P2, PT, R236.reuse, R3.reuse, PT ;  /* 0x00000003ec00720c */ /* 0x0c0fe20003f46270 */
[----:B------:R-:W-:Y:S01]  /*14c70*/  IMAD.U32 R247, RZ, RZ, UR6 ;  /* 0x00000006fff77e24 */ /* 0x000fe2000f8e00ff */
[-C--:B------:R-:W-:Y:S02]  /*14c80*/  ISETP.GE.AND P3, PT, R236, R2.reuse, PT ;  /* 0x00000002ec00720c */ /* 0x080fe40003f66270 */
[----:B------:R-:W-:Y:S01]  /*14c90*/  FSEL R139, R41, -INF , !P2 ;  /* 0xff800000298b7808 */ /* 0x000fe20005000000 */
[----:B------:R-:W-:Y:S01]  /*14ca0*/  I2F R146, R145 ;  /* 0x0000009100927306 */ /* 0x000fe20000201400 */
[----:B------:R-:W-:Y:S01]  /*14cb0*/  FSEL R37, R37, -INF , !P3 ;  /* 0xff80000025257808 */ /* 0x000fe20005800000 */
[C---:B----4-:R-:W-:Y:S01]  /*14cc0*/  FFMA.FTZ R41, R136.reuse, UR4, R251 ;  /* 0x0000000488297c23 */ /* 0x050fe200080100fb */
[CC--:B------:R-:W-:Y:S01]  /*14cd0*/  ISETP.GE.AND P3, PT, R137.reuse, R2.reuse, PT ;  /* 0x000000028900720c */ /* 0x0c0fe20003f66270 */
[----:B------:R-:W-:Y:S01]  /*14ce0*/  FFMA.FTZ R44, R136, UR4, R249 ;  /* 0x00000004882c7c23 */ /* 0x000fe200080100f9 */
[-C--:B------:R-:W-:Y:S01]  /*14cf0*/  ISETP.GE.AND P2, PT, R137, R3.reuse, PT ;  /* 0x000000038900720c */ /* 0x080fe20003f46270 */
[----:B------:R-:W-:Y:S01]  /*14d00*/  FMUL.FTZ R136, R87, c[0x0][0x2ec] ;  /* 0x0000bb0057887a20 */ /* 0x000fe20000410000 */
[----:B------:R-:W-:Y:S01]  /*14d10*/  FSEL R41, R41, -INF , !P3 ;  /* 0xff80000029297808 */ /* 0x000fe20005800000 */
[----:B-1----:R-:W-:Y:S01]  /*14d20*/  FFMA.FTZ R17, R213, UR4, R248 ;  /* 0x00000004d5117c23 */ /* 0x002fe200080100f8 */
[----:B------:R-:W1:Y:S01]  /*14d30*/  MUFU.TANH R127, R127 ;  /* 0x0000007f007f7308 */ /* 0x000e620000002400 */
[----:B------:R-:W-:Y:S01]  /*14d40*/  IMAD.MOV.U32 R248, RZ, RZ, R33 ;  /* 0x000000fffff87224 */ /* 0x000fe200078e0021 */
[-C--:B------:R-:W-:Y:S01]  /*14d50*/  ISETP.GE.AND P3, PT, R240, R3.reuse, PT ;  /* 0x00000003f000720c */ /* 0x080fe20003f66270 */
[----:B------:R-:W-:Y:S01]  /*14d60*/  FFMA.FTZ R33, R225, UR4, R40 ;  /* 0x00000004e1217c23 */ /* 0x000fe20008010028 */
[----:B------:R-:W-:Y:S01]  /*14d70*/  FSEL R17, R17, -INF , !P6 ;  /* 0xff80000011117808 */ /* 0x000fe20007000000 */
[----:B---3--:R-:W-:Y:S01]  /*14d80*/  FFMA.FTZ R20, R237, UR4, R20 ;  /* 0x00000004ed147c23 */ /* 0x008fe20008010014 */
[-C--:B------:R-:W-:Y:S01]  /*14d90*/  ISETP.GE.AND P6, PT, R226, R3.reuse, PT ;  /* 0x00000003e200720c */ /* 0x080fe20003fc6270 */
[----:B------:R-:W-:Y:S01]  /*14da0*/  IMAD.U32 R237, RZ, RZ, UR6 ;  /* 0x00000006ffed7e24 */ /* 0x000fe2000f8e00ff */
[----:B------:R-:W2:Y:S01]  /*14db0*/  I2F R185, R188 ;  /* 0x000000bc00b97306 */ /* 0x000ea20000201400 */
[----:B------:R-:W-:Y:S01]  /*14dc0*/  FSEL R40, R7, -INF , !P4 ;  /* 0xff80000007287808 */ /* 0x000fe20006000000 */
[----:B------:R-:W-:Y:S01]  /*14dd0*/  IMAD.U32 R7, RZ, RZ, UR6 ;  /* 0x00000006ff077e24 */ /* 0x000fe2000f8e00ff */
[----:B------:R-:W-:Y:S01]  /*14de0*/  FSEL R13, R13, -INF , !P6 ;  /* 0xff8000000d0d7808 */ /* 0x000fe20007000000 */
[----:B------:R-:W-:Y:S01]  /*14df0*/  IMAD.U32 R249, RZ, RZ, UR6 ;  /* 0x00000006fff97e24 */ /* 0x000fe2000f8e00ff */
[-C--:B------:R-:W-:Y:S01]  /*14e00*/  ISETP.GE.AND P6, PT, R232, R3.reuse, PT ;  /* 0x00000003e800720c */ /* 0x080fe20003fc6270 */
[----:B------:R-:W-:Y:S01]  /*14e10*/  IMAD.U32 R251, RZ, RZ, UR6 ;  /* 0x00000006fffb7e24 */ /* 0x000fe2000f8e00ff */
[----:B------:R-:W-:Y:S01]  /*14e20*/  FSEL R44, R44, -INF , !P2 ;  /* 0xff8000002c2c7808 */ /* 0x000fe20005000000 */
[----:B------:R-:W3:Y:S01]  /*14e30*/  I2F R147, R240 ;  /* 0x000000f000937306 */ /* 0x000ee20000201400 */
[----:B------:R-:W-:Y:S01]  /*14e40*/  FSEL R141, R42, -INF , !P6 ;  /* 0xff8000002a8d7808 */ /* 0x000fe20007000000 */
[----:B------:R-:W-:Y:S01]  /*14e50*/  FFMA.FTZ R42, R142, UR4, R43 ;  /* 0x000000048e2a7c23 */ /* 0x000fe2000801002b */
[----:B------:R-:W-:Y:S01]  /*14e60*/  ISETP.GE.AND P6, PT, R238, R3, PT ;  /* 0x00000003ee00720c */ /* 0x000fe20003fc6270 */
[----:B-1----:R-:W-:Y:S01]  /*14e70*/  FFMA.FTZ R146, R146, UR4, R127 ;  /* 0x0000000492927c23 */ /* 0x002fe2000801007f */
[----:B------:R-:W-:Y:S01]  /*14e80*/  LOP3.LUT R127, R7, 0xa8, R186, 0xfe, !PT ;  /* 0x000000a8077f7812 */ /* 0x000fe200078efeba */
[----:B------:R-:W-:Y:S01]  /*14e90*/  IMAD.U32 R43, RZ, RZ, UR6 ;  /* 0x00000006ff2b7e24 */ /* 0x000fe2000f8e00ff */
[-C--:B------:R-:W-:Y:S01]  /*14ea0*/  ISETP.GE.AND P2, PT, R240, R2.reuse, PT ;  /* 0x00000002f000720c */ /* 0x080fe20003f46270 */
[----:B------:R-:W1:Y:S01]  /*14eb0*/  MUFU.TANH R5, R5 ;  /* 0x0000000500057308 */ /* 0x000e620000002400 */
[----:B--2---:R-:W-:Y:S01]  /*14ec0*/  FFMA.FTZ R27, R185, UR4, R242 ;  /* 0x00000004b91b7c23 */ /* 0x004fe200080100f2 */
[----:B------:R-:W-:Y:S01]  /*14ed0*/  ISETP.GE.AND P4, PT, R241, R2, PT ;  /* 0x00000002f100720c */ /* 0x000fe20003f86270 */
[----:B------:R-:W-:Y:S01]  /*14ee0*/  FFMA.FTZ R132, R185, UR4, R244 ;  /* 0x00000004b9847c23 */ /* 0x000fe200080100f4 */
[----:B------:R-:W-:-:S02]  /*14ef0*/  LOP3.LUT R234, R43, 0x98, R186, 0xfe, !PT ;  /* 0x000000982bea7812 */ /* 0x000fc400078efeba */
[----:B------:R-:W-:Y:S02]  /*14f00*/  FSEL R27, R27, -INF , !P5 ;  /* 0xff8000001b1b7808 */ /* 0x000fe40006800000 */
[----:B------:R2:W-:Y:S01]  /*14f10*/  MUFU.TANH R103, R97 ;  /* 0x0000006100677308 */ /* 0x0005e20000002400 */
[----:B---3--:R-:W-:Y:S01]  /*14f20*/  FFMA.FTZ R7, R147, UR4, R121 ;  /* 0x0000000493077c23 */ /* 0x008fe20008010079 */
[-C--:B------:R-:W-:Y:S02]  /*14f30*/  ISETP.GE.AND P5, PT, R222, R2.reuse, PT ;  /* 0x00000002de00720c */ /* 0x080fe40003fa6270 */
[----:B------:R-:W-:Y:S02]  /*14f40*/  FSEL R132, R132, -INF , !P1 ;  /* 0xff80000084847808 */ /* 0x000fe40004800000 */
[----:B------:R-:W-:Y:S01]  /*14f50*/  FSEL R7, R7, -INF , !P3 ;  /* 0xff80000007077808 */ /* 0x000fe20005800000 */
[----:B-1----:R-:W-:Y:S01]  /*14f60*/  FFMA.FTZ R5, R138, UR4, R5 ;  /* 0x000000048a057c23 */ /* 0x002fe20008010005 */
[----:B------:R-:W-:Y:S01]  /*14f70*/  LOP3.LUT R138, R43, 0xa0, R186, 0xfe, !PT ;  /* 0x000000a02b8a7812 */ /* 0x000fe200078efeba */
[----:B------:R-:W1:Y:S01]  /*14f80*/  MUFU.TANH R38, R38 ;  /* 0x0000002600267308 */ /* 0x000e620000002400 */
[----:B------:R-:W-:-:S02]  /*14f90*/  ISETP.GE.AND P3, PT, R246, R2, PT ;  /* 0x00000002f600720c */ /* 0x000fc40003f66270 */
[----:B------:R-:W-:Y:S02]  /*14fa0*/  FSEL R122, R122, -INF , !P5 ;  /* 0xff8000007a7a7808 */ /* 0x000fe40006800000 */
[----:B------:R-:W-:Y:S02]  /*14fb0*/  ISETP.GE.AND P5, PT, R226, R2, PT ;  /* 0x00000002e200720c */ /* 0x000fe40003fa6270 */
[----:B--2---:R-:W-:Y:S01]  /*14fc0*/  FSEL R97, R20, -INF , !P6 ;  /* 0xff80000014617808 */ /* 0x004fe20007000000 */
[----:B------:R-:W-:Y:S01]  /*14fd0*/  MUFU.TANH R111, R111 ;  /* 0x0000006f006f7308 */ /* 0x000fe20000002400 */
[----:B------:R-:W-:Y:S01]  /*14fe0*/  ISETP.GE.AND P6, PT, R239, R3, PT ;  /* 0x00000003ef00720c */ /* 0x000fe20003fc6270 */
[----:B------:R-:W-:Y:S01]  /*14ff0*/  IMAD.U32 R239, RZ, RZ, UR6 ;  /* 0x00000006ffef7e24 */ /* 0x000fe2000f8e00ff */
[----:B------:R-:W-:Y:S02]  /*15000*/  FSEL R33, R33, -INF , !P5 ;  /* 0xff80000021217808 */ /* 0x000fe40006800000 */
[----:B------:R-:W-:-:S02]  /*15010*/  FSEL R43, R5, -INF , !P6 ;  /* 0xff800000052b7808 */ /* 0x000fc40007000000 */
[----:B------:R-:W-:Y:S01]  /*15020*/  ISETP.GE.AND P6, PT, R246, R3, PT ;  /* 0x00000003f600720c */ /* 0x000fe20003fc6270 */
[----:B------:R-:W-:Y:S01]  /*15030*/  I2F R144, R145 ;  /* 0x0000009100907306 */ /* 0x000fe20000201400 */
[-C--:B------:R-:W-:Y:S01]  /*15040*/  ISETP.GE.AND P5, PT, R232, R2.reuse, PT ;  /* 0x00000002e800720c */ /* 0x080fe20003fa6270 */
[----:B-1----:R-:W-:Y:S01]  /*15050*/  FFMA.FTZ R38, R227, UR4, R38 ;  /* 0x00000004e3267c23 */ /* 0x002fe20008010026 */
[-C--:B------:R-:W-:Y:S01]  /*15060*/  ISETP.GE.AND P1, PT, R224, R2.reuse, PT ;  /* 0x00000002e000720c */ /* 0x080fe20003f26270 */
[----:B------:R-:W-:Y:S01]  /*15070*/  FMUL.FTZ R232, R91, c[0x0][0x2ec] ;  /* 0x0000bb005be87a20 */ /* 0x000fe20000410000 */
[----:B------:R-:W-:Y:S02]  /*15080*/  FSEL R34, R34, -INF , !P5 ;  /* 0xff80000022227808 */ /* 0x000fe40006800000 */
[----:B------:R-:W-:Y:S01]  /*15090*/  ISETP.GE.AND P5, PT, R238, R2, PT ;  /* 0x00000002ee00720c */ /* 0x000fe20003fa6270 */
[----:B------:R-:W1:Y:S01]  /*150a0*/  I2F R246, R246 ;  /* 0x000000f600f67306 */ /* 0x000e620000201400 */
[----:B------:R-:W-:-:S02]  /*150b0*/  FSEL R120, R120, -INF , !P1 ;  /* 0xff80000078787808 */ /* 0x000fc40004800000 */
[-C--:B------:R-:W-:Y:S02]  /*150c0*/  ISETP.GE.AND P1, PT, R228, R2.reuse, PT ;  /* 0x00000002e400720c */ /* 0x080fe40003f26270 */
[----:B------:R-:W-:Y:S02]  /*150d0*/  FSEL R36, R36, -INF , !P5 ;  /* 0xff80000024247808 */ /* 0x000fe40006800000 */
[----:B------:R-:W-:Y:S01]  /*150e0*/  ISETP.GE.AND P5, PT, R145, R3, PT ;  /* 0x000000039100720c */ /* 0x000fe20003fa6270 */
[----:B------:R-:W2:Y:S01]  /*150f0*/  MUFU.TANH R125, R125 ;  /* 0x0000007d007d7308 */ /* 0x000ea20000002400 */
[----:B------:R-:W-:Y:S02]  /*15100*/  FSEL R32, R38, -INF , !P1 ;  /* 0xff80000026207808 */ /* 0x000fe40004800000 */
[----:B------:R-:W-:Y:S01]  /*15110*/  ISETP.GE.AND P1, PT, R235, R2, PT ;  /* 0x00000002eb00720c */ /* 0x000fe20003f26270 */
[----:B------:R-:W-:Y:S01]  /*15120*/  IMAD.U32 R235, RZ, RZ, UR6 ;  /* 0x00000006ffeb7e24 */ /* 0x000fe2000f8e00ff */
[----:B------:R-:W-:-:S02]  /*15130*/  IADD3 R188, R178, 0x39, RZ ;  /* 0x00000039b2bc7810 */ /* 0x000fc40007ffe0ff */
[----:B------:R-:W-:Y:S01]  /*15140*/  IADD3 R185, R178, 0x59, RZ ;  /* 0x00000059b2b97810 */ /* 0x000fe20007ffe0ff */
[----:B------:R-:W3:Y:S01]  /*15150*/  MUFU.TANH R24, R24 ;  /* 0x0000001800187308 */ /* 0x000ee20000002400 */
[----:B-1----:R-:W-:Y:S01]  /*15160*/  FFMA.FTZ R111, R246, UR4, R111 ;  /* 0x00000004f66f7c23 */ /* 0x002fe2000801006f */
[C---:B------:R-:W-:Y:S02]  /*15170*/  IADD3 R246, R178.reuse, 0x31, RZ ;  /* 0x00000031b2f67810 */ /* 0x040fe40007ffe0ff */
[C---:B------:R-:W-:Y:S02]  /*15180*/  IADD3 R226, R178.reuse, 0x69, RZ ;  /* 0x00000069b2e27810 */ /* 0x040fe40007ffe0ff */
[----:B------:R-:W-:Y:S02]  /*15190*/  IADD3 R91, R178, 0x1, RZ ;  /* 0x00000001b25b7810 */ /* 0x000fe40007ffe0ff */
[----:B------:R-:W-:Y:S01]  /*151a0*/  I2F R175, R241 ;  /* 0x000000f100af7306 */ /* 0x000fe20000201400 */
[----:B--2---:R-:W-:Y:S01]  /*151b0*/  FFMA.FTZ R5, R144, UR4, R125 ;  /* 0x0000000490057c23 */ /* 0x004fe2000801007d */
[----:B------:R-:W-:-:S02]  /*151c0*/  LOP3.LUT R231, R231, 0x80, R186, 0xfe, !PT ;  /* 0x00000080e7e77812 */ /* 0x000fc400078efeba */
[----:B------:R-:W-:Y:S02]  /*151d0*/  LOP3.LUT R235, R235, 0x90, R186, 0xfe, !PT ;  /* 0x00000090ebeb7812 */ /* 0x000fe400078efeba */
[----:B------:R-:W-:Y:S02]  /*151e0*/  FSEL R5, R5, -INF , !P5 ;  /* 0xff80000005057808 */ /* 0x000fe40006800000 */
[----:B------:R-:W1:Y:S01]  /*151f0*/  MUFU.TANH R119, R119 ;  /* 0x0000007700777308 */ /* 0x000e620000002400 */
[----:B---3--:R-:W-:Y:S01]  /*15200*/  FFMA.FTZ R24, R233, UR4, R24 ;  /* 0x00000004e9187c23 */ /* 0x008fe20008010018 */
[----:B------:R-:W-:Y:S01]  /*15210*/  ISETP.GE.AND P5, PT, R217, R3, PT ;  /* 0x00000003d900720c */ /* 0x000fe20003fa6270 */
[----:B------:R-:W-:Y:S01]  /*15220*/  IMAD.U32 R233, RZ, RZ, UR6 ;  /* 0x00000006ffe97e24 */ /* 0x000fe2000f8e00ff */
[----:B------:R-:W-:Y:S02]  /*15230*/  LOP3.LUT R239, R239, 0xd8, R186, 0xfe, !PT ;  /* 0x000000d8efef7812 */ /* 0x000fe400078efeba */
[----:B------:R-:W-:-:S02]  /*15240*/  FSEL R38, R24, -INF , !P1 ;  /* 0xff80000018267808 */ /* 0x000fc40004800000 */
[----:B------:R-:W2:Y:S01]  /*15250*/  MUFU.TANH R219, R219 ;  /* 0x000000db00db7308 */ /* 0x000ea20000002400 */
[-C--:B------:R-:W-:Y:S01]  /*15260*/  ISETP.GE.AND P1, PT, R143, R2.reuse, PT ;  /* 0x000000028f00720c */ /* 0x080fe20003f26270 */
[----:B------:R-:W-:Y:S01]  /*15270*/  IMAD.U32 R143, RZ, RZ, UR6 ;  /* 0x00000006ff8f7e24 */ /* 0x000fe2000f8e00ff */
[----:B------:R-:W-:Y:S02]  /*15280*/  LOP3.LUT R233, R233, 0x88, R186, 0xfe, !PT ;  /* 0x00000088e9e97812 */ /* 0x000fe400078efeba */
[----:B------:R-:W-:Y:S02]  /*15290*/  FSEL R42, R42, -INF , !P1 ;  /* 0xff8000002a2a7808 */ /* 0x000fe40004800000 */
[----:B------:R-:W-:Y:S01]  /*152a0*/  @P5 LOP3.LUT R0, R0, 0x1, RZ, 0xfc, !PT ;  /* 0x0000000100005812 */ /* 0x000fe200078efcff */
[----:B------:R3:W-:Y:S01]  /*152b0*/  I2F R173, R241 ;  /* 0x000000f100ad7306 */ /* 0x0007e20000201400 */
[----:B-1----:R-:W-:Y:S01]  /*152c0*/  FFMA.FTZ R24, R175, UR4, R119 ;  /* 0x00000004af187c23 */ /* 0x002fe20008010077 */
[-C--:B------:R-:W-:Y:S01]  /*152d0*/  ISETP.GE.AND P5, PT, R180, R2.reuse, PT ;  /* 0x00000002b400720c */ /* 0x080fe20003fa6270 */
[----:B------:R-:W-:Y:S01]  /*152e0*/  IMAD.U32 R175, RZ, RZ, UR6 ;  /* 0x00000006ffaf7e24 */ /* 0x000fe2000f8e00ff */
[----:B------:R-:W-:-:S02]  /*152f0*/  ISETP.GE.AND P1, PT, R145, R2, PT ;  /* 0x000000029100720c */ /* 0x000fc40003f26270 */
[----:B------:R-:W-:Y:S02]  /*15300*/  FSEL R24, R24, -INF , !P4 ;  /* 0xff80000018187808 */ /* 0x000fe40006000000 */
[----:B------:R-:W1:Y:S01]  /*15310*/  MUFU.TANH R117, R117 ;  /* 0x0000007500757308 */ /* 0x000e620000002400 */
[----:B--2---:R-:W-:Y:S01]  /*15320*/  FFMA.FTZ R219, R130, UR4, R219 ;  /* 0x0000000482db7c23 */ /* 0x004fe200080100db */
[-C--:B------:R-:W-:Y:S02]  /*15330*/  ISETP.GE.AND P4, PT, R188, R3.reuse, PT ;  /* 0x00000003bc00720c */ /* 0x080fe40003f86270 */
[----:B------:R-:W-:Y:S02]  /*15340*/  FSEL R236, R146, -INF , !P1 ;  /* 0xff80000092ec7808 */ /* 0x000fe40004800000 */
[----:B------:R-:W-:Y:S02]  /*15350*/  FSEL R238, R219, -INF , !P0 ;  /* 0xff800000dbee7808 */ /* 0x000fe40004000000 */
[----:B------:R2:W-:Y:S01]  /*15360*/  I2F R172, R240 ;  /* 0x000000f000ac7306 */ /* 0x0005e20000201400 */
[----:B------:R-:W-:Y:S01]  /*15370*/  ISETP.GE.AND P0, PT, R241, R3, PT ;  /* 0x00000003f100720c */ /* 0x000fe20003f06270 */
[----:B---3--:R-:W-:Y:S01]  /*15380*/  IMAD.U32 R241, RZ, RZ, UR6 ;  /* 0x00000006fff17e24 */ /* 0x008fe2000f8e00ff */
[----:B------:R-:W-:-:S02]  /*15390*/  ISETP.GE.AND P1, PT, R217, R2, PT ;  /* 0x00000002d900720c */ /* 0x000fc40003f26270 */
[--C-:B------:R-:W-:Y:S02]  /*153a0*/  LOP3.LUT R143, R143, 0x78, R186.reuse, 0xfe, !PT ;  /* 0x000000788f8f7812 */ /* 0x100fe400078efeba */
[----:B------:R-:W-:Y:S01]  /*153b0*/  FSEL R146, R111, -INF , !P3 ;  /* 0xff8000006f927808 */ /* 0x000fe20005800000 */
[----:B------:R-:W3:Y:S01]  /*153c0*/  MUFU.TANH R123, R123 ;  /* 0x0000007b007b7308 */ /* 0x000ee20000002400 */
[----:B------:R-:W-:Y:S01]  /*153d0*/  IMAD.U32 R111, RZ, RZ, UR6 ;  /* 0x00000006ff6f7e24 */ /* 0x000fe2000f8e00ff */
[----:B------:R-:W-:Y:S02]  /*153e0*/  ISETP.GE.AND P3, PT, R133, R2, PT ;  /* 0x000000028500720c */ /* 0x000fe40003f66270 */
[--C-:B------:R-:W-:Y:S02]  /*153f0*/  LOP3.LUT R175, R175, 0xc8, R186.reuse, 0xfe, !PT ;  /* 0x000000c8afaf7812 */ /* 0x100fe400078efeba */
[--C-:B------:R-:W-:Y:S02]  /*15400*/  LOP3.LUT R237, R237, 0xd0, R186.reuse, 0xfe, !PT ;  /* 0x000000d0eded7812 */ /* 0x100fe400078efeba */
[----:B------:R-:W-:Y:S01]  /*15410*/  I2F R174, R217 ;  /* 0x000000d900ae7306 */ /* 0x000fe20000201400 */
[----:B--2---:R-:W-:Y:S01]  /*15420*/  FMUL.FTZ R240, R85, c[0x0][0x2ec] ;  /* 0x0000bb0055f07a20 */ /* 0x004fe20000410000 */
[--C-:B------:R-:W-:Y:S01]  /*15430*/  LOP3.LUT R241, R241, 0xe8, R186.reuse, 0xfe, !PT ;  /* 0x000000e8f1f17812 */ /* 0x100fe200078efeba */
[----:B------:R-:W-:Y:S01]  /*15440*/  IMAD.U32 R85, RZ, RZ, UR6 ;  /* 0x00000006ff557e24 */ /* 0x000fe2000f8e00ff */
[----:B------:R-:W-:-:S02]  /*15450*/  LOP3.LUT R249, R249, 0x30, R186, 0xfe, !PT ;  /* 0x00000030f9f97812 */ /* 0x000fc400078efeba */
[--C-:B------:R-:W-:Y:S02]  /*15460*/  LOP3.LUT R251, R251, 0x40, R186.reuse, 0xfe, !PT ;  /* 0x00000040fbfb7812 */ /* 0x100fe400078efeba */
[----:B------:R-:W2:Y:S01]  /*15470*/  MUFU.TANH R115, R115 ;  /* 0x0000007300737308 */ /* 0x000ea20000002400 */
[--C-:B------:R-:W-:Y:S01]  /*15480*/  LOP3.LUT R147, R85, 0xb0, R186.reuse, 0xfe, !PT ;  /* 0x000000b055937812 */ /* 0x100fe200078efeba */
[----:B-1----:R-:W-:Y:S01]  /*15490*/  FFMA.FTZ R85, R173, UR4, R117 ;  /* 0x00000004ad557c23 */ /* 0x002fe20008010075 */
[----:B------:R-:W-:Y:S01]  /*154a0*/  LOP3.LUT R247, R247, 0x38, R186, 0xfe, !PT ;  /* 0x00000038f7f77812 */ /* 0x000fe200078efeba */
[----:B---3--:R-:W-:Y:S02]  /*154b0*/  FFMA.FTZ R20, R172, UR4, R123 ;  /* 0x00000004ac147c23 */ /* 0x008fe4000801007b */
[----:B------:R-:W-:Y:S01]  /*154c0*/  IMAD.U32 R117, RZ, RZ, UR6 ;  /* 0x00000006ff757e24 */ /* 0x000fe2000f8e00ff */
[----:B------:R-:W-:Y:S01]  /*154d0*/  FSEL R85, R85, -INF , !P0 ;  /* 0xff80000055557808 */ /* 0x000fe20004000000 */
[----:B------:R-:W-:Y:S01]  /*154e0*/  MUFU.TANH R109, R109 ;  /* 0x0000006d006d7308 */ /* 0x000fe20000002400 */
[----:B------:R-:W-:-:S02]  /*154f0*/  FSEL R20, R20, -INF , !P2 ;  /* 0xff80000014147808 */ /* 0x000fc40005000000 */
[-C--:B------:R-:W-:Y:S02]  /*15500*/  ISETP.GE.AND P0, PT, R180, R3.reuse, PT ;  /* 0x00000003b400720c */ /* 0x080fe40003f06270 */
[C---:B------:R-:W-:Y:S02]  /*15510*/  LOP3.LUT P2, RZ, R0.reuse, 0x1, RZ, 0xc0, !PT ;  /* 0x0000000100ff7812 */ /* 0x040fe4000784c0ff */
[----:B------:R-:W-:Y:S01]  /*15520*/  LOP3.LUT R0, R0, 0xfffffffe, RZ, 0xc0, !PT ;  /* 0xfffffffe00007812 */ /* 0x000fe200078ec0ff */
[----:B------:R-:W1:Y:S01]  /*15530*/  I2F R250, R250 ;  /* 0x000000fa00fa7306 */ /* 0x000e620000201400 */
[----:B--2---:R-:W-:Y:S01]  /*15540*/  FFMA.FTZ R115, R174, UR4, R115 ;  /* 0x00000004ae737c23 */ /* 0x004fe20008010073 */
[----:B------:R-:W-:Y:S01]  /*15550*/  LOP3.LUT R117, R117, 0xc0, R186, 0xfe, !PT ;  /* 0x000000c075757812 */ /* 0x000fe200078efeba */
[----:B------:R-:W-:Y:S01]  /*15560*/  FMUL.FTZ R174, R81, c[0x0][0x2ec] ;  /* 0x0000bb0051ae7a20 */ /* 0x000fe20000410000 */
[----:B------:R-:W-:Y:S02]  /*15570*/  @P4 LOP3.LUT R0, R0, 0x1, RZ, 0xfc, !PT ;  /* 0x0000000100004812 */ /* 0x000fe400078efcff */
[----:B------:R-:W-:-:S02]  /*15580*/  ISETP.GE.AND P4, PT, R181, R3, PT ;  /* 0x00000003b500720c */ /* 0x000fc40003f86270 */
[----:B------:R-:W-:Y:S08]  /*15590*/  MUFU.TANH R105, R105 ;  /* 0x0000006900697308 */ /* 0x000ff00000002400 */
[----:B------:R-:W2:Y:S01]  /*155a0*/  I2F R246, R246 ;  /* 0x000000f600f67306 */ /* 0x000ea20000201400 */
[----:B-1----:R-:W-:Y:S02]  /*155b0*/  FFMA.FTZ R109, R250, UR4, R109 ;  /* 0x00000004fa6d7c23 */ /* 0x002fe4000801006d */
[----:B------:R-:W-:-:S02]  /*155c0*/  FMUL.FTZ R250, R79, c[0x0][0x2ec] ;  /* 0x0000bb004ffa7a20 */ /* 0x000fc40000410000 */
[----:B------:R-:W-:Y:S01]  /*155d0*/  IMAD.U32 R79, RZ, RZ, UR6 ;  /* 0x00000006ff4f7e24 */ /* 0x000fe2000f8e00ff */
[----:B------:R-:W-:Y:S02]  /*155e0*/  FSEL R81, R109, -INF , !P6 ;  /* 0xff8000006d517808 */ /* 0x000fe40007000000 */
[----:B------:R-:W-:Y:S01]  /*155f0*/  MUFU.TANH R93, R93 ;  /* 0x0000005d005d7308 */ /* 0x000fe20000002400 */
[C---:B------:R-:W-:Y:S02]  /*15600*/  LOP3.LUT P6, RZ, R0.reuse, 0x1, RZ, 0xc0, !PT ;  /* 0x0000000100ff7812 */ /* 0x040fe400078cc0ff */
[----:B------:R-:W-:-:S05]  /*15610*/  LOP3.LUT R0, R0, 0xfffffffe, RZ, 0xc0, !PT ;  /* 0xfffffffe00007812 */ /* 0x000fca00078ec0ff */
[----:B------:R-:W1:Y:S01]  /*15620*/  I2F R190, R133 ;  /* 0x0000008500be7306 */ /* 0x000e620000201400 */
[----:B--2---:R-:W-:-:S05]  /*15630*/  FFMA.FTZ R105, R246, UR4, R105 ;  /* 0x00000004f6697c23 */ /* 0x004fca0008010069 */
[----:B------:R-:W-:Y:S02]  /*15640*/  FSEL R109, R105, -INF , !P0 ;  /* 0xff800000696d7808 */ /* 0x000fe40004000000 */
[----:B------:R-:W-:Y:S01]  /*15650*/  MUFU.TANH R95, R95 ;  /* 0x0000005f005f7308 */ /* 0x000fe20000002400 */
[----:B------:R-:W-:-:S07]  /*15660*/  ISETP.GE.AND P0, PT, R133, R3, PT ;  /* 0x000000038500720c */ /* 0x000fce0003f06270 */
[----:B------:R-:W2:Y:S01]  /*15670*/  I2F R224, R133 ;  /* 0x0000008500e07306 */ /* 0x000ea20000201400 */
[----:B-1----:R-:W-:Y:S02]  /*15680*/  FFMA.FTZ R93, R190, UR4, R93 ;  /* 0x00000004be5d7c23 */ /* 0x002fe4000801005d */
[----:B------:R-:W-:Y:S02]  /*15690*/  FMUL.FTZ R190, R77, c[0x0][0x2ec] ;  /* 0x0000bb004dbe7a20 */ /* 0x000fe40000410000 */
[----:B------:R-:W-:-:S03]  /*156a0*/  IMAD.U32 R77, RZ, RZ, UR6 ;  /* 0x00000006ff4d7e24 */ /* 0x000fc6000f8e00ff */
[----:B------:R-:W-:Y:S08]  /*156b0*/  MUFU.TANH R107, R107 ;  /* 0x0000006b006b7308 */ /* 0x000ff00000002400 */
[----:B------:R-:W-:Y:S01]  /*156c0*/  MUFU.TANH R101, R101 ;  /* 0x0000006500657308 */ /* 0x000fe20000002400 */
[----:B--2---:R-:W-:Y:S01]  /*156d0*/  FFMA.FTZ R95, R224, UR4, R95 ;  /* 0x00000004e05f7c23 */ /* 0x004fe2000801005f */
[----:B------:R-:W-:Y:S01]  /*156e0*/  LOP3.LUT R224, R77, 0x10, R186, 0xfe, !PT ;  /* 0x000000104de07812 */ /* 0x000fe200078efeba */
[----:B------:R-:W-:Y:S01]  /*156f0*/  IMAD.U32 R133, RZ, RZ, UR6 ;  /* 0x00000006ff857e24 */ /* 0x000fe2000f8e00ff */
[----:B------:R-:W-:Y:S01]  /*15700*/  FSEL R77, R93, -INF , !P0 ;  /* 0xff8000005d4d7808 */ /* 0x000fe20004000000 */
[----:B------:R-:W-:Y:S01]  /*15710*/  IMAD.U32 R93, RZ, RZ, UR6 ;  /* 0x00000006ff5d7e24 */ /* 0x000fe2000f8e00ff */
[----:B------:R-:W-:-:S02]  /*15720*/  ISETP.GE.AND P0, PT, R226, R3, PT ;  /* 0x00000003e200720c */ /* 0x000fc40003f06270 */
[----:B------:R1:W2:Y:S01]  /*15730*/  I2F R184, R180 ;  /* 0x000000b400b87306 */ /* 0x0002a20000201400 */
[--C-:B------:R-:W-:Y:S02]  /*15740*/  LOP3.LUT R133, R133, 0xf0, R186.reuse, 0xfe, !PT ;  /* 0x000000f085857812 */ /* 0x100fe400078efeba */
[----:B------:R-:W-:-:S05]  /*15750*/  LOP3.LUT R246, R93, 0x20, R186, 0xfe, !PT ;  /* 0x000000205df67812 */ /* 0x000fca00078efeba */
[----:B------:R-:W3:Y:S03]  /*15760*/  I2F R70, R188 ;  /* 0x000000bc00467306 */ /* 0x000ee60000201400 */
[----:B------:R-:W-:Y:S02]  /*15770*/  @P0 LOP3.LUT R0, R0, 0x1, RZ, 0xfc, !PT ;  /* 0x0000000100000812 */ /* 0x000fe400078efcff */
[----:B------:R-:W-:-:S03]  /*15780*/  ISETP.GE.AND P0, PT, R91, R3, PT ;  /* 0x000000035b00720c */ /* 0x000fc60003f06270 */
[----:B------:R4:W-:Y:S01]  /*15790*/  I2F R216, R217 ;  /* 0x000000d900d87306 */ /* 0x0009e20000201400 */
[----:B-1----:R-:W-:Y:S02]  /*157a0*/  FMUL.FTZ R180, R83, c[0x0][0x2ec] ;  /* 0x0000bb0053b47a20 */ /* 0x002fe40000410000 */
[----:B--2---:R-:W-:-:S05]  /*157b0*/  FFMA.FTZ R172, R184, UR4, R107 ;  /* 0x00000004b8ac7c23 */ /* 0x004fca000801006b */
[----:B------:R-:W1:Y:S01]  /*157c0*/  MUFU.TANH R113, R113 ;  /* 0x0000007100717308 */ /* 0x000e620000002400 */
[----:B---3--:R-:W-:Y:S01]  /*157d0*/  FFMA.FTZ R70, R70, UR4, R101 ;  /* 0x0000000446467c23 */ /* 0x008fe20008010065 */
[----:B------:R-:W-:Y:S02]  /*157e0*/  FSEL R172, R172, -INF , !P5 ;  /* 0xff800000acac7808 */ /* 0x000fe40006800000 */
[C---:B------:R-:W-:Y:S02]  /*157f0*/  ISETP.GE.AND P5, PT, R71.reuse, R2, PT ;  /* 0x000000024700720c */ /* 0x040fe40003fa6270 */
[----:B------:R-:W-:Y:S02]  /*15800*/  FSEL R83, R70, -INF , !P6 ;  /* 0xff80000046537808 */ /* 0x000fe40007000000 */
[----:B------:R-:W-:Y:S01]  /*15810*/  MUFU.TANH R99, R99 ;  /* 0x0000006300637308 */ /* 0x000fe20000002400 */
[----:B------:R-:W-:Y:S01]  /*15820*/  ISETP.GE.AND P6, PT, R71, R3, PT ;  /* 0x000000034700720c */ /* 0x000fe20003fc6270 */
[----:B----4-:R-:W-:-:S05]  /*15830*/  IMAD.U32 R217, RZ, RZ, UR6 ;  /* 0x00000006ffd97e24 */ /* 0x010fca000f8e00ff */
[----:B------:R-:W-:Y:S01]  /*15840*/  LOP3.LUT R217, R217, 0xb8, R186, 0xfe, !PT ;  /* 0x000000b8d9d97812 */ /* 0x000fe200078efeba */
[----:B------:R-:W2:Y:S01]  /*15850*/  I2F R222, R181 ;  /* 0x000000b500de7306 */ /* 0x000ea20000201400 */
[----:B-1----:R-:W-:-:S05]  /*15860*/  FFMA.FTZ R113, R216, UR4, R113 ;  /* 0x00000004d8717c23 */ /* 0x002fca0008010071 */
[----:B------:R-:W-:Y:S02]  /*15870*/  FSEL R113, R113, -INF , !P2 ;  /* 0xff80000071717808 */ /* 0x000fe40005000000 */
[----:B------:R-:W1:Y:S01]  /*15880*/  I2F R179, R188 ;  /* 0x000000bc00b37306 */ /* 0x000e620000201400 */
[----:B------:R-:W-:-:S07]  /*15890*/  ISETP.GE.AND P2, PT, R188, R2, PT ;  /* 0x00000002bc00720c */ /* 0x000fce0003f46270 */
[----:B------:R-:W-:Y:S01]  /*158a0*/  I2F R218, R181 ;  /* 0x000000b500da7306 */ /* 0x000fe20000201400 */
[----:B--2---:R-:W-:-:S07]  /*158b0*/  FFMA.FTZ R99, R222, UR4, R99 ;  /* 0x00000004de637c23 */ /* 0x004fce0008010063 */
[----:B------:R-:W-:Y:S01]  /*158c0*/  I2F R183, R71 ;  /* 0x0000004700b77306 */ /* 0x000fe20000201400 */
[----:B-1----:R-:W-:Y:S01]  /*158d0*/  FFMA.FTZ R144, R179, UR4, R248 ;  /* 0x00000004b3907c23 */ /* 0x002fe200080100f8 */
[----:B------:R-:W-:Y:S02]  /*158e0*/  FSEL R188, R95, -INF , !P3 ;  /* 0xff8000005fbc7808 */ /* 0x000fe40005800000 */
[C---:B------:R-:W-:Y:S02]  /*158f0*/  ISETP.GE.AND P3, PT, R191.reuse, R2, PT ;  /* 0x00000002bf00720c */ /* 0x040fe40003f66270 */
[----:B------:R-:W-:Y:S02]  /*15900*/  FSEL R144, R144, -INF , !P2 ;  /* 0xff80000090907808 */ /* 0x000fe40005000000 */
[----:B------:R-:W-:Y:S01]  /*15910*/  I2F R182, R185 ;  /* 0x000000b900b67306 */ /* 0x000fe20000201400 */
[----:B------:R-:W-:Y:S02]  /*15920*/  ISETP.GE.AND P2, PT, R191, R3, PT ;  /* 0x00000003bf00720c */ /* 0x000fe40003f46270 */
[----:B------:R-:W-:-:S05]  /*15930*/  LOP3.LUT R248, R79, 0x40, R186, 0xfe, !PT ;  /* 0x000000404ff87812 */ /* 0x000fca00078efeba */
[----:B------:R-:W1:Y:S08]  /*15940*/  MUFU.TANH R232, R232 ;  /* 0x000000e800e87308 */ /* 0x000e700000002400 */
[----:B------:R2:W3:Y:S08]  /*15950*/  MUFU.TANH R119, R136 ;  /* 0x0000008800777308 */ /* 0x0004f00000002400 */
[----:B------:R-:W-:Y:S01]  /*15960*/  MUFU.TANH R89, R89 ;  /* 0x0000005900597308 */ /* 0x000fe20000002400 */
[----:B-1----:R-:W-:-:S05]  /*15970*/  FFMA.FTZ R183, R183, UR4, R232 ;  /* 0x00000004b7b77c23 */ /* 0x002fca00080100e8 */
[----:B------:R-:W-:Y:S02]  /*15980*/  FSEL R184, R183, -INF , !P5 ;  /* 0xff800000b7b87808 */ /* 0x000fe40006800000 */
[----:B------:R1:W4:Y:S01]  /*15990*/  I2F R242, R71 ;  /* 0x0000004700f27306 */ /* 0x0003220000201400 */
[----:B--2---:R-:W-:Y:S01]  /*159a0*/  FSEL R136, R115, -INF , !P1 ;  /* 0xff80000073887808 */ /* 0x004fe20004800000 */
[----:B---3--:R-:W-:Y:S01]  /*159b0*/  FFMA.FTZ R182, R182, UR4, R119 ;  /* 0x00000004b6b67c23 */ /* 0x008fe20008010077 */
[-C--:B------:R-:W-:Y:S02]  /*159c0*/  ISETP.GE.AND P1, PT, R181, R2.reuse, PT ;  /* 0x00000002b500720c */ /* 0x080fe40003f26270 */
[-C--:B------:R-:W-:Y:S02]  /*159d0*/  ISETP.GE.AND P5, PT, R91, R2.reuse, PT ;  /* 0x000000025b00720c */ /* 0x080fe40003fa6270 */
[----:B------:R-:W-:Y:S01]  /*159e0*/  FSEL R228, R99, -INF , !P1 ;  /* 0xff80000063e47808 */ /* 0x000fe20004800000 */
[----:B------:R-:W-:Y:S01]  /*159f0*/  I2F R135, R185 ;  /* 0x000000b900877306 */ /* 0x000fe20000201400 */
[----:B------:R-:W-:-:S04]  /*15a00*/  ISETP.GE.AND P1, PT, R185, R2, PT ;  /* 0x00000002b900720c */ /* 0x000fc80003f26270 */
[----:B------:R-:W-:Y:S02]  /*15a10*/  FSEL R182, R182, -INF , !P1 ;  /* 0xff800000b6b67808 */ /* 0x000fe40004800000 */
[-C--:B------:R-:W-:Y:S01]  /*15a20*/  ISETP.GE.AND P1, PT, R178, R3.reuse, PT ;  /* 0x00000003b200720c */ /* 0x080fe20003f26270 */
[----:B------:R-:W-:Y:S01]  /*15a30*/  I2F R213, R191 ;  /* 0x000000bf00d57306 */ /* 0x000fe20000201400 */
[----:B-1----:R-:W-:Y:S01]  /*15a40*/  FFMA.FTZ R71, R218, UR4, R103 ;  /* 0x00000004da477c23 */ /* 0x002fe20008010067 */
[C-C-:B------:R-:W-:Y:S01]  /*15a50*/  LOP3.LUT R103, R111.reuse, 0xf8, R186.reuse, 0xfe, !PT ;  /* 0x000000f86f677812 */ /* 0x140fe200078efeba */
[----:B----4-:R-:W-:Y:S01]  /*15a60*/  FFMA.FTZ R89, R242, UR4, R89 ;  /* 0x00000004f2597c23 */ /* 0x010fe20008010059 */
[----:B------:R-:W-:Y:S02]  /*15a70*/  LOP3.LUT R218, R111, 0x8, R186, 0xfe, !PT ;  /* 0x000000086fda7812 */ /* 0x000fe400078efeba */
[----:B------:R-:W-:Y:S02]  /*15a80*/  FSEL R71, R71, -INF , !P4 ;  /* 0xff80000047477808 */ /* 0x000fe40006000000 */
[----:B------:R-:W1:Y:S01]  /*15a90*/  MUFU.TANH R240, R240 ;  /* 0x000000f000f07308 */ /* 0x000e620000002400 */
[----:B------:R-:W-:-:S02]  /*15aa0*/  ISETP.GE.AND P4, PT, R185, R3, PT ;  /* 0x00000003b900720c */ /* 0x000fc40003f86270 */
[----:B------:R-:W-:Y:S02]  /*15ab0*/  FSEL R89, R89, -INF , !P6 ;  /* 0xff80000059597808 */ /* 0x000fe40007000000 */
[----:B------:R-:W-:Y:S02]  /*15ac0*/  ISETP.GE.AND P6, PT, R226, R2, PT ;  /* 0x00000002e200720c */ /* 0x000fe40003fc6270 */
[----:B------:R-:W-:Y:S01]  /*15ad0*/  LOP3.LUT R242, R93, 0x18, R186, 0xfe, !PT ;  /* 0x000000185df27812 */ /* 0x000fe200078efeba */
[----:B------:R-:W2:Y:S08]  /*15ae0*/  MUFU.TANH R174, R174 ;  /* 0x000000ae00ae7308 */ /* 0x000eb00000002400 */
[----:B------:R3:W-:Y:S01]  /*15af0*/  I2F R169, R178 ;  /* 0x000000b200a97306 */ /* 0x0007e20000201400 */
[----:B-1----:R-:W-:Y:S01]  /*15b00*/  FFMA.FTZ R111, R135, UR4, R240 ;  /* 0x00000004876f7c23 */ /* 0x002fe200080100f0 */
[----:B------:R-:W-:-:S04]  /*15b10*/  LOP3.LUT R240, R79, 0x30, R186, 0xfe, !PT ;  /* 0x000000304ff07812 */ /* 0x000fc800078efeba */
[----:B------:R-:W-:Y:S02]  /*15b20*/  FSEL R111, R111, -INF , !P4 ;  /* 0xff8000006f6f7808 */ /* 0x000fe40006000000 */
[----:B------:R-:W1:Y:S01]  /*15b30*/  MUFU.TANH R134, R134 ;  /* 0x0000008600867308 */ /* 0x000e620000002400 */
[----:B--2---:R-:W-:Y:S01]  /*15b40*/  FFMA.FTZ R119, R213, UR4, R174 ;  /* 0x00000004d5777c23 */ /* 0x004fe200080100ae */
[----:B------:R-:W-:-:S04]  /*15b50*/  ISETP.GE.AND P4, PT, R143, R3, PT ;  /* 0x000000038f00720c */ /* 0x000fc80003f86270 */
[----:B------:R-:W-:Y:S02]  /*15b60*/  FSEL R119, R119, -INF , !P2 ;  /* 0xff80000077777808 */ /* 0x000fe40005000000 */
[----:B------:R-:W-:Y:S01]  /*15b70*/  I2F R223, R191 ;  /* 0x000000bf00df7306 */ /* 0x000fe20000201400 */
[----:B---3--:R-:W-:Y:S02]  /*15b80*/  LOP3.LUT R178, R79, 0x38, R186, 0xfe, !PT ;  /* 0x000000384fb27812 */ /* 0x008fe400078efeba */
[----:B------:R-:W-:-:S05]  /*15b90*/  ISETP.GE.AND P2, PT, R143, R2, PT ;  /* 0x000000028f00720c */ /* 0x000fca0003f46270 */
[----:B------:R-:W2:Y:S01]  /*15ba0*/  MUFU.TANH R180, R180 ;  /* 0x000000b400b47308 */ /* 0x000ea20000002400 */
[----:B-1----:R-:W-:-:S07]  /*15bb0*/  FFMA.FTZ R134, R169, UR4, R134 ;  /* 0x00000004a9867c23 */ /* 0x002fce0008010086 */
[----:B------:R-:W-:Y:S08]  /*15bc0*/  I2F R225, R226 ;  /* 0x000000e200e17306 */ /* 0x000ff00000201400 */
[----:B------:R-:W-:Y:S01]  /*15bd0*/  MUFU.TANH R190, R190 ;  /* 0x000000be00be7308 */ /* 0x000fe20000002400 */
[----:B--2---:R-:W-:Y:S02]  /*15be0*/  FFMA.FTZ R180, R223, UR4, R180 ;  /* 0x00000004dfb47c23 */ /* 0x004fe400080100b4 */
[----:B------:R-:W-:-:S03]  /*15bf0*/  IMAD.U32 R223, RZ, RZ, UR6 ;  /* 0x00000006ffdf7e24 */ /* 0x000fc6000f8e00ff */
[----:B------:R-:W-:Y:S02]  /*15c00*/  FSEL R216, R180, -INF , !P3 ;  /* 0xff800000b4d87808 */ /* 0x000fe40005800000 */
[----:B------:R-:W-:Y:S01]  /*15c10*/  MUFU.TANH R73, R73 ;  /* 0x0000004900497308 */ /* 0x000fe20000002400 */
[C---:B------:R-:W-:Y:S02]  /*15c20*/  LOP3.LUT P3, RZ, R0.reuse, 0x1, RZ, 0xc0, !PT ;  /* 0x0000000100ff7812 */ /* 0x040fe4000786c0ff */
[----:B------:R-:W-:Y:S02]  /*15c30*/  LOP3.LUT R0, R0, 0xfffffffe, RZ, 0xc0, !PT ;  /* 0xfffffffe00007812 */ /* 0x000fe400078ec0ff */
[----:B------:R-:W-:-:S03]  /*15c40*/  LOP3.LUT R223, R223, 0x10, R186, 0xfe, !PT ;  /* 0x00000010dfdf7812 */ /* 0x000fc600078efeba */
[----:B------:R-:W-:Y:S08]  /*15c50*/  MUFU.TANH R75, R75 ;  /* 0x0000004b004b7308 */ /* 0x000ff00000002400 */
[----:B------:R1:W-:Y:S08]  /*15c60*/  I2F R227, R226 ;  /* 0x000000e200e37306 */ /* 0x0003f00000201400 */
[----:B------:R-:W2:Y:S08]  /*15c70*/  I2F R230, R91 ;  /* 0x0000005b00e67306 */ /* 0x000eb00000201400 */
[----:B------:R3:W4:Y:S01]  /*15c80*/  I2F R244, R91 ;  /* 0x0000005b00f47306 */ /* 0x0007220000201400 */
[----:B-1----:R-:W-:-:S02]  /*15c90*/  LOP3.LUT R226, R79, 0x28, R186, 0xfe, !PT ;  /* 0x000000284fe27812 */ /* 0x002fc400078efeba */
[----:B------:R-:W-:Y:S02]  /*15ca0*/  FSEL R79, R134, -INF , !P1 ;  /* 0xff800000864f7808 */ /* 0x000fe40004800000 */
[----:B------:R-:W-:-:S03]  /*15cb0*/  ISETP.GE.AND P1, PT, R231, R2, PT ;  /* 0x00000002e700720c */ /* 0x000fc60003f26270 */
[----:B------:R-:W1:Y:S01]  /*15cc0*/  MUFU.TANH R250, R250 ;  /* 0x000000fa00fa7308 */ /* 0x000e620000002400 */
[----:B--2---:R-:W-:-:S05]  /*15cd0*/  FFMA.FTZ R73, R230, UR4, R73 ;  /* 0x00000004e6497c23 */ /* 0x004fca0008010049 */
[----:B------:R-:W-:Y:S02]  /*15ce0*/  FSEL R73, R73, -INF , !P0 ;  /* 0xff80000049497808 */ /* 0x000fe40004000000 */
[----:B------:R-:W-:Y:S01]  /*15cf0*/  MUFU.TANH R68, R68 ;  /* 0x0000004400447308 */ /* 0x000fe20000002400 */
[----:B---3--:R-:W-:Y:S01]  /*15d00*/  IMAD.U32 R91, RZ, RZ, UR6 ;  /* 0x00000006ff5b7e24 */ /* 0x008fe2000f8e00ff */
[----:B------:R-:W-:Y:S01]  /*15d10*/  ISETP.GE.AND P0, PT, R233, R3, PT ;  /* 0x00000003e900720c */ /* 0x000fe20003f06270 */
[----:B----4-:R-:W-:-:S03]  /*15d20*/  FFMA.FTZ R134, R244, UR4, R75 ;  /* 0x00000004f4867c23 */ /* 0x010fc6000801004b */
[C-C-:B------:R-:W-:Y:S02]  /*15d30*/  LOP3.LUT R230, R91.reuse, 0x50, R186.reuse, 0xfe, !PT ;  /* 0x000000505be67812 */ /* 0x140fe400078efeba */
[----:B------:R2:W3:Y:S01]  /*15d40*/  I2F R229, R143 ;  /* 0x0000008f00e57306 */ /* 0x0004e20000201400 */
[----:B------:R-:W-:Y:S02]  /*15d50*/  LOP3.LUT R244, R91, 0x58, R186, 0xfe, !PT ;  /* 0x000000585bf47812 */ /* 0x000fe400078efeba */
[----:B------:R-:W-:Y:S02]  /*15d60*/  FSEL R134, R134, -INF , !P5 ;  /* 0xff80000086867808 */ /* 0x000fe40006800000 */
[----:B------:R-:W-:-:S03]  /*15d70*/  ISETP.GE.AND P5, PT, R233, R2, PT ;  /* 0x00000002e900720c */ /* 0x000fc60003fa6270 */
[----:B------:R-:W4:Y:S08]  /*15d80*/  MUFU.TANH R69, R69 ;  /* 0x0000004500457308 */ /* 0x000f300000002400 */
[----:B------:R-:W-:Y:S01]  /*15d90*/  MUFU.TANH R65, R65 ;  /* 0x0000004100417308 */ /* 0x000fe20000002400 */
[----:B--2---:R-:W-:Y:S02]  /*15da0*/  FFMA.FTZ R143, R225, UR4, R190 ;  /* 0x00000004e18f7c23 */ /* 0x004fe400080100be */
[----:B-1----:R-:W-:Y:S01]  /*15db0*/  FFMA.FTZ R190, R227, UR4, R250 ;  /* 0x00000004e3be7c23 */ /* 0x002fe200080100fa */
[----:B------:R-:W-:Y:S01]  /*15dc0*/  LOP3.LUT R250, R91, 0x48, R186, 0xfe, !PT ;  /* 0x000000485bfa7812 */ /* 0x000fe200078efeba */
[----:B---3--:R-:W-:Y:S01]  /*15dd0*/  FFMA.FTZ R91, R229, UR4, R68 ;  /* 0x00000004e55b7c23 */ /* 0x008fe20008010044 */
[----:B------:R-:W-:Y:S01]  /*15de0*/  FSEL R143, R143, -INF , !P3 ;  /* 0xff8000008f8f7808 */ /* 0x000fe20005800000 */
[----:B------:R-:W-:Y:S01]  /*15df0*/  IMAD.U32 R227, RZ, RZ, UR6 ;  /* 0x00000006ffe37e24 */ /* 0x000fe2000f8e00ff */
[----:B------:R-:W1:Y:S01]  /*15e00*/  I2F R137, R231 ;  /* 0x000000e700897306 */ /* 0x000e620000201400 */
[----:B----4-:R-:W-:Y:S01]  /*15e10*/  FFMA.FTZ R180, R229, UR4, R69 ;  /* 0x00000004e5b47c23 */ /* 0x010fe20008010045 */
[----:B------:R-:W-:Y:S01]  /*15e20*/  ISETP.GE.AND P3, PT, R231, R3, PT ;  /* 0x00000003e700720c */ /* 0x000fe20003f66270 */
[----:B------:R-:W-:Y:S01]  /*15e30*/  IMAD.U32 R229, RZ, RZ, UR6 ;  /* 0x00000006ffe57e24 */ /* 0x000fe2000f8e00ff */
[----:B------:R-:W-:Y:S01]  /*15e40*/  FSEL R69, R91, -INF , !P4 ;  /* 0xff8000005b457808 */ /* 0x000fe20006000000 */
[----:B------:R-:W-:Y:S01]  /*15e50*/  IMAD.U32 R91, RZ, RZ, UR6 ;  /* 0x00000006ff5b7e24 */ /* 0x000fe2000f8e00ff */
[----:B------:R-:W-:-:S02]  /*15e60*/  FSEL R180, R180, -INF , !P2 ;  /* 0xff800000b4b47808 */ /* 0x000fc40005000000 */
[----:B------:R-:W-:Y:S01]  /*15e70*/  MUFU.TANH R60, R60 ;  /* 0x0000003c003c7308 */ /* 0x000fe20000002400 */
[-C--:B------:R-:W-:Y:S02]  /*15e80*/  ISETP.GE.AND P2, PT, R138, R2.reuse, PT ;  /* 0x000000028a00720c */ /* 0x080fe40003f46270 */
[----:B------:R-:W-:Y:S02]  /*15e90*/  LOP3.LUT R252, R91, 0x60, R186, 0xfe, !PT ;  /* 0x000000605bfc7812 */ /* 0x000fe400078efeba */
[----:B------:R-:W-:Y:S02]  /*15ea0*/  FSEL R190, R190, -INF , !P6 ;  /* 0xff800000bebe7808 */ /* 0x000fe40007000000 */
[----:B------:R-:W-:Y:S01]  /*15eb0*/  ISETP.GE.AND P6, PT, R235, R3, PT ;  /* 0x00000003eb00720c */ /* 0x000fe20003fc6270 */
[----:B------:R2:W-:Y:S01]  /*15ec0*/  I2F R142, R233 ;  /* 0x000000e9008e7306 */ /* 0x0005e20000201400 */
[----:B-1----:R-:W-:Y:S01]  /*15ed0*/  FFMA.FTZ R64, R137, UR4, R64 ;  /* 0x0000000489407c23 */ /* 0x002fe20008010040 */
[----:B------:R-:W-:Y:S01]  /*15ee0*/  ISETP.GE.AND P4, PT, R235, R2, PT ;  /* 0x00000002eb00720c */ /* 0x000fe20003f86270 */
[----:B------:R-:W-:Y:S01]  /*15ef0*/  FFMA.FTZ R174, R137, UR4, R65 ;  /* 0x0000000489ae7c23 */ /* 0x000fe20008010041 */
[----:B------:R-:W-:-:S02]  /*15f00*/  LOP3.LUT R227, R227, 0x18, R186, 0xfe, !PT ;  /* 0x00000018e3e37812 */ /* 0x000fc400078efeba */
[----:B------:R-:W-:Y:S02]  /*15f10*/  FSEL R65, R64, -INF , !P3 ;  /* 0xff80000040417808 */ /* 0x000fe40005800000 */
[----:B------:R-:W-:Y:S01]  /*15f20*/  MUFU.TANH R61, R61 ;  /* 0x0000003d003d7308 */ /* 0x000fe20000002400 */
[----:B------:R-:W-:Y:S02]  /*15f30*/  FSEL R174, R174, -INF , !P1 ;  /* 0xff800000aeae7808 */ /* 0x000fe40004800000 */
[C---:B------:R-:W-:Y:S02]  /*15f40*/  ISETP.GE.AND P3, PT, R234.reuse, R3, PT ;  /* 0x00000003ea00720c */ /* 0x040fe40003f66270 */
[----:B------:R-:W-:Y:S02]  /*15f50*/  ISETP.GE.AND P1, PT, R234, R2, PT ;  /* 0x00000002ea00720c */ /* 0x000fe40003f26270 */
[----:B------:R-:W-:Y:S01]  /*15f60*/  LOP3.LUT R229, R229, 0x20, R186, 0xfe, !PT ;  /* 0x00000020e5e57812 */ /* 0x000fe200078efeba */
[----:B------:R-:W-:Y:S01]  /*15f70*/  MUFU.TANH R49, R49 ;  /* 0x0000003100317308 */ /* 0x000fe20000002400 */
[----:B--2---:R-:W-:-:S05]  /*15f80*/  IMAD.U32 R233, RZ, RZ, UR6 ;  /* 0x00000006ffe97e24 */ /* 0x004fca000f8e00ff */
[----:B------:R-:W-:Y:S02]  /*15f90*/  LOP3.LUT R233, R233, 0x28, R186, 0xfe, !PT ;  /* 0x00000028e9e97812 */ /* 0x000fe400078efeba */
[----:B------:R-:W1:Y:S08]  /*15fa0*/  I2F R145, R138 ;  /* 0x0000008a00917306 */ /* 0x000e700000201400 */
[----:B------:R-:W-:Y:S08]  /*15fb0*/  MUFU.TANH R56, R56 ;  /* 0x0000003800387308 */ /* 0x000ff00000002400 */
[----:B------:R-:W-:Y:S01]  /*15fc0*/  MUFU.TANH R57, R57 ;  /* 0x0000003900397308 */ /* 0x000fe20000002400 */
[----:B-1----:R-:W-:-:S07]  /*15fd0*/  FFMA.FTZ R49, R145, UR4, R49 ;  /* 0x0000000491317c23 */ /* 0x002fce0008010031 */
[----:B------:R-:W-:Y:S08]  /*15fe0*/  I2F R130, R235 ;  /* 0x000000eb00827306 */ /* 0x000ff00000201400 */
[----:B------:R-:W-:Y:S08]  /*15ff0*/  MUFU.TANH R52, R52 ;  /* 0x0000003400347308 */ /* 0x000ff00000002400 */
[----:B------:R1:W2:Y:S08]  /*16000*/  I2F R219, R234 ;  /* 0x000000ea00db7306 */ /* 0x0002b00000201400 */
[----:B------:R-:W-:Y:S08]  /*16010*/  MUFU.TANH R54, R54 ;  /* 0x0000003600367308 */ /* 0x000ff00000002400 */
[----:B------:R-:W3:Y:S01]  /*16020*/  I2F R121, R217 ;  /* 0x000000d900797306 */ /* 0x000ee20000201400 */
[----:B-1----:R-:W-:Y:S01]  /*16030*/  LOP3.LUT R234, R91, 0x68, R186, 0xfe, !PT ;  /* 0x000000685bea7812 */ /* 0x002fe200078efeba */
[----:B------:R-:W-:-:S02]  /*16040*/  FFMA.FTZ R91, R142, UR4, R60 ;  /* 0x000000048e5b7c23 */ /* 0x000fc4000801003c */
[----:B------:R-:W-:Y:S02]  /*16050*/  FFMA.FTZ R142, R142, UR4, R61 ;  /* 0x000000048e8e7c23 */ /* 0x000fe4000801003d */
[----:B--2---:R-:W-:Y:S01]  /*16060*/  FFMA.FTZ R52, R219, UR4, R52 ;  /* 0x00000004db347c23 */ /* 0x004fe20008010034 */
[----:B------:R-:W-:Y:S01]  /*16070*/  FSEL R61, R91, -INF , !P0 ;  /* 0xff8000005b3d7808 */ /* 0x000fe20004000000 */
[----:B------:R-:W-:Y:S01]  /*16080*/  MUFU.TANH R46, R46 ;  /* 0x0000002e002e7308 */ /* 0x000fe20000002400 */
[-C--:B------:R-:W-:Y:S01]  /*16090*/  ISETP.GE.AND P0, PT, R138, R3.reuse, PT ;  /* 0x000000038a00720c */ /* 0x080fe20003f06270 */
[----:B------:R-:W-:Y:S01]  /*160a0*/  FFMA.FTZ R91, R130, UR4, R56 ;  /* 0x00000004825b7c23 */ /* 0x000fe20008010038 */
[----:B------:R-:W-:Y:S01]  /*160b0*/  FSEL R142, R142, -INF , !P5 ;  /* 0xff8000008e8e7808 */ /* 0x000fe20006800000 */
[----:B------:R-:W-:Y:S01]  /*160c0*/  FFMA.FTZ R138, R130, UR4, R57 ;  /* 0x00000004828a7c23 */ /* 0x000fe20008010039 */
[-C--:B------:R-:W-:Y:S02]  /*160d0*/  ISETP.GE.AND P5, PT, R147, R3.reuse, PT ;  /* 0x000000039300720c */ /* 0x080fe40003fa6270 */
[----:B------:R-:W-:Y:S01]  /*160e0*/  FSEL R57, R91, -INF , !P6 ;  /* 0xff8000005b397808 */ /* 0x000fe20007000000 */
[----:B------:R-:W1:Y:S01]  /*160f0*/  I2F R123, R147 ;  /* 0x00000093007b7306 */ /* 0x000e620000201400 */
[----:B------:R-:W-:Y:S01]  /*16100*/  FSEL R138, R138, -INF , !P4 ;  /* 0xff8000008a8a7808 */ /* 0x000fe20006000000 */
[----:B---3--:R-:W-:Y:S01]  /*16110*/  FFMA.FTZ R54, R121, UR4, R54 ;  /* 0x0000000479367c23 */ /* 0x008fe20008010036 */
[----:B------:R-:W-:-:S02]  /*16120*/  ISETP.GE.AND P6, PT, R127, R3, PT ;  /* 0x000000037f00720c */ /* 0x000fc40003fc6270 */
[----:B------:R-:W-:-:S03]  /*16130*/  ISETP.GE.AND P4, PT, R127, R2, PT ;  /* 0x000000027f00720c */ /* 0x000fc60003f86270 */
[----:B------:R2:W-:Y:S08]  /*16140*/  MUFU.TANH R68, R112 ;  /* 0x0000007000447308 */ /* 0x0005f00000002400 */
[----:B------:R3:W-:Y:S01]  /*16150*/  I2F R125, R127 ;  /* 0x0000007f007d7306 */ /* 0x0007e20000201400 */
[C---:B-1----:R-:W-:Y:S02]  /*16160*/  FFMA.FTZ R46, R123.reuse, UR4, R46 ;  /* 0x000000047b2e7c23 */ /* 0x042fe4000801002e */
[----:B------:R-:W-:-:S03]  /*16170*/  FFMA.FTZ R47, R123, UR4, R47 ;  /* 0x000000047b2f7c23 */ /* 0x000fc6000801002f */
[----:B------:R-:W-:Y:S02]  /*16180*/  FSEL R123, R46, -INF , !P5 ;  /* 0xff8000002e7b7808 */ /* 0x000fe40006800000 */
[----:B--2---:R-:W-:Y:S01]  /*16190*/  FSEL R112, R49, -INF , !P2 ;  /* 0xff80000031707808 */ /* 0x004fe20005000000 */
[----:B------:R-:W1:Y:S01]  /*161a0*/  MUFU.TANH R53, R53 ;  /* 0x0000003500357308 */ /* 0x000e620000002400 */
[----:B------:R-:W-:Y:S02]  /*161b0*/  ISETP.GE.AND P2, PT, R117, R3, PT ;  /* 0x000000037500720c */ /* 0x000fe40003f46270 */
[----:B---3--:R-:W-:-:S05]  /*161c0*/  FSEL R127, R52, -INF , !P3 ;  /* 0xff800000347f7808 */ /* 0x008fca0005800000 */
[----:B------:R-:W2:Y:S01]  /*161d0*/  MUFU.TANH R48, R48 ;  /* 0x0000003000307308 */ /* 0x000ea20000002400 */
[----:B------:R-:W-:-:S05]  /*161e0*/  ISETP.GE.AND P3, PT, R217, R2, PT ;  /* 0x00000002d900720c */ /* 0x000fca0003f66270 */
[----:B------:R-:W-:Y:S02]  /*161f0*/  @P2 LOP3.LUT R0, R0, 0x1, RZ, 0xfc, !PT ;  /* 0x0000000100002812 */ /* 0x000fe400078efcff */
[----:B------:R-:W3:Y:S01]  /*16200*/  MUFU.TANH R50, R50 ;  /* 0x0000003200327308 */ /* 0x000ee20000002400 */
[----:B-1----:R-:W-:Y:S01]  /*16210*/  FFMA.FTZ R53, R219, UR4, R53 ;  /* 0x00000004db357c23 */ /* 0x002fe20008010035 */
[C---:B------:R-:W-:Y:S02]  /*16220*/  LOP3.LUT P5, RZ, R0.reuse, 0x1, RZ, 0xc0, !PT ;  /* 0x0000000100ff7812 */ /* 0x040fe400078ac0ff */
[----:B------:R-:W-:Y:S02]  /*16230*/  LOP3.LUT R0, R0, 0xfffffffd, RZ, 0xc0, !PT ;  /* 0xfffffffd00007812 */ /* 0x000fe400078ec0ff */
[----:B------:R-:W-:Y:S02]  /*16240*/  FSEL R130, R53, -INF , !P1 ;  /* 0xff80000035827808 */ /* 0x000fe40004800000 */
[----:B------:R-:W-:Y:S01]  /*16250*/  MUFU.TANH R55, R55 ;  /* 0x0000003700377308 */ /* 0x000fe20000002400 */
[----:B--2---:R-:W-:Y:S01]  /*16260*/  FFMA.FTZ R48, R145, UR4, R48 ;  /* 0x0000000491307c23 */ /* 0x004fe20008010030 */
[----:B------:R-:W-:-:S02]  /*16270*/  ISETP.GE.AND P1, PT, R147, R2, PT ;  /* 0x000000029300720c */ /* 0x000fc40003f26270 */
[----:B------:R-:W-:Y:S02]  /*16280*/  ISETP.GE.AND P2, PT, R175, R2, PT ;  /* 0x00000002af00720c */ /* 0x000fe40003f46270 */
[----:B------:R-:W-:Y:S02]  /*16290*/  FSEL R145, R48, -INF , !P0 ;  /* 0xff80000030917808 */ /* 0x000fe40004000000 */
[----:B------:R-:W1:Y:S01]  /*162a0*/  I2F R87, R117 ;  /* 0x0000007500577306 */ /* 0x000e620000201400 */
[----:B---3--:R-:W-:Y:S01]  /*162b0*/  FFMA.FTZ R50, R125, UR4, R50 ;  /* 0x000000047d327c23 */ /* 0x008fe20008010032 */
[----:B------:R-:W-:-:S06]  /*162c0*/  ISETP.GE.AND P0, PT, R217, R3, PT ;  /* 0x00000003d900720c */ /* 0x000fcc0003f06270 */
[----:B------:R2:W-:Y:S08]  /*162d0*/  MUFU.TANH R235, R104 ;  /* 0x0000006800eb7308 */ /* 0x0005f00000002400 */
[----:B------:R-:W-:Y:S01]  /*162e0*/  MUFU.TANH R45, R45 ;  /* 0x0000002d002d7308 */ /* 0x000fe20000002400 */
[----:B-1----:R-:W-:-:S05]  /*162f0*/  FFMA.FTZ R55, R87, UR4, R55 ;  /* 0x0000000457377c23 */ /* 0x002fca0008010037 */
[----:B------:R-:W-:Y:S02]  /*16300*/  FSEL R147, R55, -INF , !P5 ;  /* 0xff80000037937808 */ /* 0x000fe40006800000 */
[----:B------:R-:W1:Y:S01]  /*16310*/  MUFU.TANH R51, R51 ;  /* 0x0000003300337308 */ /* 0x000e620000002400 */
[----:B--2---:R-:W-:Y:S02]  /*16320*/  FSEL R104, R54, -INF , !P3 ;  /* 0xff80000036687808 */ /* 0x004fe40005800000 */
[C---:B------:R-:W-:Y:S02]  /*16330*/  ISETP.GE.AND P3, PT, R239.reuse, R3, PT ;  /* 0x00000003ef00720c */ /* 0x040fe40003f66270 */
[----:B------:R-:W-:-:S03]  /*16340*/  ISETP.GE.AND P5, PT, R239, R2, PT ;  /* 0x00000002ef00720c */ /* 0x000fc60003fa6270 */
[----:B------:R-:W-:Y:S08]  /*16350*/  MUFU.TANH R28, R28 ;  /* 0x0000001c001c7308 */ /* 0x000ff00000002400 */
[----:B------:R-:W2:Y:S01]  /*16360*/  I2F R173, R175 ;  /* 0x000000af00ad7306 */ /* 0x000ea20000201400 */
[----:B------:R-:W-:Y:S01]  /*16370*/  @P3 LOP3.LUT R0, R0, 0x2, RZ, 0xfc, !PT ;  /* 0x0000000200003812 */ /* 0x000fe200078efcff */
[----:B-1----:R-:W-:Y:S01]  /*16380*/  FFMA.FTZ R51, R121, UR4, R51 ;  /* 0x0000000479337c23 */ /* 0x002fe20008010033 */
[----:B------:R-:W-:-:S04]  /*16390*/  ISETP.GE.AND P3, PT, R243, R3, PT ;  /* 0x00000003f300720c */ /* 0x000fc80003f66270 */
[----:B------:R-:W-:Y:S01]  /*163a0*/  FSEL R121, R51, -INF , !P0 ;  /* 0xff80000033797808 */ /* 0x000fe20004000000 */
[----:B------:R-:W-:Y:S01]  /*163b0*/  MUFU.TANH R22, R22 ;  /* 0x0000001600167308 */ /* 0x000fe20000002400 */
[----:B------:R-:W-:Y:S01]  /*163c0*/  ISETP.GE.AND P0, PT, R237, R3, PT ;  /* 0x00000003ed00720c */ /* 0x000fe20003f06270 */
[----:B------:R-:W-:-:S06]  /*163d0*/  IMAD.U32 R51, RZ, RZ, UR6 ;  /* 0x00000006ff337e24 */ /* 0x000fcc000f8e00ff */
[----:B------:R-:W1:Y:S01]  /*163e0*/  I2F R181, R239 ;  /* 0x000000ef00b57306 */ /* 0x000e620000201400 */
[----:B--2---:R-:W-:-:S07]  /*163f0*/  FFMA.FTZ R28, R173, UR4, R28 ;  /* 0x00000004ad1c7c23 */ /* 0x004fce000801001c */
[----:B------:R-:W-:Y:S08]  /*16400*/  MUFU.TANH R30, R30 ;  /* 0x0000001e001e7308 */ /* 0x000ff00000002400 */
[----:B------:R-:W2:Y:S01]  /*16410*/  I2F R115, R237 ;  /* 0x000000ed00737306 */ /* 0x000ea20000201400 */
[----:B-1----:R-:W-:-:S05]  /*16420*/  FFMA.FTZ R22, R181, UR4, R22 ;  /* 0x00000004b5167c23 */ /* 0x002fca0008010016 */
[----:B------:R-:W-:Y:S02]  /*16430*/  FSEL R49, R22, -INF , !P5 ;  /* 0xff80000016317808 */ /* 0x000fe40006800000 */
[----:B------:R-:W1:Y:S01]  /*16440*/  MUFU.TANH R31, R31 ;  /* 0x0000001f001f7308 */ /* 0x000e620000002400 */
[----:B------:R-:W-:-:S07]  /*16450*/  ISETP.GE.AND P5, PT, R103, R3, PT ;  /* 0x000000036700720c */ /* 0x000fce0003fa6270 */
[----:B------:R-:W-:Y:S01]  /*16460*/  MUFU.TANH R12, R12 ;  /* 0x0000000c000c7308 */ /* 0x000fe20000002400 */
[----:B--2---:R-:W-:-:S05]  /*16470*/  FFMA.FTZ R137, R115, UR4, R30 ;  /* 0x0000000473897c23 */ /* 0x004fca000801001e */
[----:B------:R-:W-:Y:S02]  /*16480*/  FSEL R137, R137, -INF , !P0 ;  /* 0xff80000089897808 */ /* 0x000fe40004000000 */
[----:B------:R-:W2:Y:S01]  /*16490*/  I2F R105, R241 ;  /* 0x000000f100697306 */ /* 0x000ea20000201400 */
[----:B-1----:R-:W-:Y:S01]  /*164a0*/  FFMA.FTZ R31, R115, UR4, R31 ;  /* 0x00000004731f7c23 */ /* 0x002fe2000801001f */
[----:B------:R-:W-:-:S06]  /*164b0*/  ISETP.GE.AND P0, PT, R241, R3, PT ;  /* 0x00000003f100720c */ /* 0x000fcc0003f06270 */
[----:B------:R-:W1:Y:S08]  /*164c0*/  MUFU.TANH R26, R26 ;  /* 0x0000001a001a7308 */ /* 0x000e700000002400 */
[----:B------:R3:W-:Y:S01]  /*164d0*/  MUFU.TANH R56, R108 ;  /* 0x0000006c00387308 */ /* 0x0007e20000002400 */
[----:B--2---:R-:W-:-:S05]  /*164e0*/  FFMA.FTZ R91, R105, UR4, R12 ;  /* 0x00000004695b7c23 */ /* 0x004fca000801000c */
[----:B------:R-:W-:Y:S02]  /*164f0*/  FSEL R91, R91, -INF , !P0 ;  /* 0xff8000005b5b7808 */ /* 0x000fe40004000000 */
[----:B------:R-:W2:Y:S01]  /*16500*/  MUFU.TANH R59, R59 ;  /* 0x0000003b003b7308 */ /* 0x000ea20000002400 */
[----:B-1----:R-:W-:Y:S01]  /*16510*/  FFMA.FTZ R26, R181, UR4, R26 ;  /* 0x00000004b51a7c23 */ /* 0x002fe2000801001a */
[-C--:B------:R-:W-:Y:S01]  /*16520*/  ISETP.GE.AND P0, PT, R218, R3.reuse, PT ;  /* 0x00000003da00720c */ /* 0x080fe20003f06270 */
[----:B---3--:R-:W-:Y:S01]  /*16530*/  FFMA.FTZ R108, R125, UR4, R45 ;  /* 0x000000047d6c7c23 */ /* 0x008fe2000801002d */
[----:B------:R-:W-:Y:S01]  /*16540*/  FSEL R125, R50, -INF , !P6 ;  /* 0xff800000327d7808 */ /* 0x000fe20007000000 */
[----:B------:R-:W-:Y:S01]  /*16550*/  FMUL.FTZ R45, R106, c[0x0][0x2ec] ;  /* 0x0000bb006a2d7a20 */ /* 0x000fe20000410000 */
[----:B------:R-:W-:Y:S02]  /*16560*/  ISETP.GE.AND P6, PT, R175, R3, PT ;  /* 0x00000003af00720c */ /* 0x000fe40003fc6270 */
[----:B------:R-:W-:Y:S01]  /*16570*/  MUFU.TANH R10, R10 ;  /* 0x0000000a000a7308 */ /* 0x000fe20000002400 */
[----:B------:R-:W-:-:S02]  /*16580*/  FSEL R108, R108, -INF , !P4 ;  /* 0xff8000006c6c7808 */ /* 0x000fc40006000000 */
[----:B------:R-:W-:Y:S01]  /*16590*/  FSEL R135, R28, -INF , !P6 ;  /* 0xff8000001c877808 */ /* 0x000fe20007000000 */
[----:B--2---:R-:W-:Y:S01]  /*165a0*/  FFMA.FTZ R46, R173, UR4, R59 ;  /* 0x00000004ad2e7c23 */ /* 0x004fe2000801003b */
[-C--:B------:R-:W-:Y:S01]  /*165b0*/  ISETP.GE.AND P4, PT, R117, R2.reuse, PT ;  /* 0x000000027500720c */ /* 0x080fe20003f86270 */
[----:B------:R-:W-:Y:S01]  /*165c0*/  IMAD.U32 R59, RZ, RZ, UR6 ;  /* 0x00000006ff3b7e24 */ /* 0x000fe2000f8e00ff */
[C---:B------:R-:W-:Y:S01]  /*165d0*/  LOP3.LUT P6, RZ, R0.reuse, 0x2, RZ, 0xc0, !PT ;  /* 0x0000000200ff7812 */ /* 0x040fe200078cc0ff */
[----:B------:R-:W1:Y:S01]  /*165e0*/  I2F R99, R218 ;  /* 0x000000da00637306 */ /* 0x000e620000201400 */
[----:B------:R-:W-:Y:S01]  /*165f0*/  LOP3.LUT R0, R0, 0xfffffffe, RZ, 0xc0, !PT ;  /* 0xfffffffe00007812 */ /* 0x000fe200078ec0ff */
[----:B------:R-:W-:Y:S01]  /*16600*/  IMAD.U32 R173, RZ, RZ, UR6 ;  /* 0x00000006ffad7e24 */ /* 0x000fe2000f8e00ff */
[----:B------:R-:W-:Y:S02]  /*16610*/  FSEL R106, R47, -INF , !P1 ;  /* 0xff8000002f6a7808 */ /* 0x000fe40004800000 */
[----:B------:R-:W-:-:S02]  /*16620*/  ISETP.GE.AND P1, PT, R237, R2, PT ;  /* 0x00000002ed00720c */ /* 0x000fc40003f26270 */
[----:B------:R-:W-:Y:S01]  /*16630*/  @P3 LOP3.LUT R0, R0, 0x1, RZ, 0xfc, !PT ;  /* 0x0000000100003812 */ /* 0x000fe200078efcff */
[----:B------:R-:W-:Y:S01]  /*16640*/  MUFU.TANH R16, R16 ;  /* 0x0000001000107308 */ /* 0x000fe20000002400 */
[----:B------:R-:W-:Y:S02]  /*16650*/  FSEL R46, R46, -INF , !P2 ;  /* 0xff8000002e2e7808 */ /* 0x000fe40005000000 */
[----:B------:R-:W-:Y:S02]  /*16660*/  FSEL R169, R26, -INF , !P6 ;  /* 0xff8000001aa97808 */ /* 0x000fe40007000000 */
[C---:B------:R-:W-:Y:S02]  /*16670*/  ISETP.GE.AND P6, PT, R133.reuse, R3, PT ;  /* 0x000000038500720c */ /* 0x040fe40003fc6270 */
[-C--:B------:R-:W-:Y:S01]  /*16680*/  ISETP.GE.AND P2, PT, R133, R2.reuse, PT ;  /* 0x000000028500720c */ /* 0x080fe20003f46270 */
[----:B------:R-:W2:Y:S01]  /*16690*/  I2F R107, R243 ;  /* 0x000000f3006b7306 */ /* 0x000ea20000201400 */
[----:B-1----:R-:W-:Y:S01]  /*166a0*/  FFMA.FTZ R99, R99, UR4, R10 ;  /* 0x0000000463637c23 */ /* 0x002fe2000801000a */
[----:B------:R-:W-:Y:S01]  /*166b0*/  ISETP.GE.AND P3, PT, R241, R2, PT ;  /* 0x00000002f100720c */ /* 0x000fe20003f66270 */
[----:B------:R-:W-:Y:S01]  /*166c0*/  FMUL.FTZ R10, R88, c[0x0][0x2ec] ;  /* 0x0000bb00580a7a20 */ /* 0x000fe20000410000 */
[----:B------:R-:W-:-:S02]  /*166d0*/  LOP3.LUT R59, R59, 0x50, R186, 0xfe, !PT ;  /* 0x000000503b3b7812 */ /* 0x000fc400078efeba */
[----:B------:R-:W-:Y:S02]  /*166e0*/  LOP3.LUT R173, R173, 0x60, R186, 0xfe, !PT ;  /* 0x00000060adad7812 */ /* 0x000fe400078efeba */
[----:B------:R1:W-:Y:S08]  /*166f0*/  MUFU.TANH R117, R45 ;  /* 0x0000002d00757308 */ /* 0x0003f00000002400 */
[----:B------:R-:W3:Y:S01]  /*16700*/  MUFU.TANH R14, R14 ;  /* 0x0000000e000e7308 */ /* 0x000ee20000002400 */
[----:B--2---:R-:W-:-:S02]  /*16710*/  FFMA.FTZ R16, R107, UR4, R16 ;  /* 0x000000046b107c23 */ /* 0x004fc40008010010 */
[----:B-1----:R-:W-:-:S05]  /*16720*/  IMAD.U32 R45, RZ, RZ, UR6 ;  /* 0x00000006ff2d7e24 */ /* 0x002fca000f8e00ff */
[----:B------:R-:W-:Y:S01]  /*16730*/  I2F R70, R103 ;  /* 0x0000006700467306 */ /* 0x000fe20000201400 */
[----:B------:R-:W-:Y:S02]  /*16740*/  LOP3.LUT R115, R45, 0x58, R186, 0xfe, !PT ;  /* 0x000000582d737812 */ /* 0x000fe400078efeba */
[----:B------:R-:W-:Y:S01]  /*16750*/  FSEL R45, R31, -INF , !P1 ;  /* 0xff8000001f2d7808 */ /* 0x000fe20004800000 */
[----:B---3--:R-:W-:-:S04]  /*16760*/  FFMA.FTZ R14, R105, UR4, R14 ;  /* 0x00000004690e7c23 */ /* 0x008fc8000801000e */
[----:B------:R-:W1:Y:S01]  /*16770*/  MUFU.TANH R181, R6 ;  /* 0x0000000600b57308 */ /* 0x000e620000002400 */
[C---:B------:R-:W-:Y:S02]  /*16780*/  LOP3.LUT P1, RZ, R0.reuse, 0x1, RZ, 0xc0, !PT ;  /* 0x0000000100ff7812 */ /* 0x040fe4000782c0ff */
[----:B------:R-:W-:Y:S02]  /*16790*/  LOP3.LUT R0, R0, 0xfffffffe, RZ, 0xc0, !PT ;  /* 0xfffffffe00007812 */ /* 0x000fe400078ec0ff */
[----:B------:R-:W-:Y:S02]  /*167a0*/  LOP3.LUT R105, R51, 0x8, R186, 0xfe, !PT ;  /* 0x0000000833697812 */ /* 0x000fe400078efeba */
[----:B------:R-:W-:Y:S01]  /*167b0*/  @P5 LOP3.LUT R0, R0, 0x1, RZ, 0xfc, !PT ;  /* 0x0000000100005812 */ /* 0x000fe200078efcff */
[----:B------:R-:W-:Y:S01]  /*167c0*/  MUFU.TANH R8, R8 ;  /* 0x0000000800087308 */ /* 0x000fe20000002400 */
[----:B------:R-:W-:Y:S01]  /*167d0*/  FSEL R50, R14, -INF , !P3 ;  /* 0xff8000000e327808 */ /* 0x000fe20005800000 */
[----:B------:R-:W-:Y:S01]  /*167e0*/  FMUL.FTZ R14, R92, c[0x0][0x2ec] ;  /* 0x0000bb005c0e7a20 */ /* 0x000fe20000410000 */
[----:B------:R-:W-:-:S02]  /*167f0*/  LOP3.LUT R0, R0, 0xfffffffb, RZ, 0xc0, !PT ;  /* 0xfffffffb00007812 */ /* 0x000fc400078ec0ff */
[-C--:B------:R-:W-:Y:S02]  /*16800*/  ISETP.GE.AND P5, PT, R242, R3.reuse, PT ;  /* 0x00000003f200720c */ /* 0x080fe40003fa6270 */
[----:B------:R-:W-:Y:S01]  /*16810*/  @P0 LOP3.LUT R0, R0, 0x4, RZ, 0xfc, !PT ;  /* 0x0000000400000812 */ /* 0x000fe200078efcff */
[----:B------:R2:W3:Y:S01]  /*16820*/  I2F R101, R133 ;  /* 0x0000008500657306 */ /* 0x0004e20000201400 */
[----:B-1----:R-:W-:Y:S01]  /*16830*/  FFMA.FTZ R54, R70, UR4, R181 ;  /* 0x0000000446367c23 */ /* 0x002fe200080100b5 */
[----:B------:R-:W-:Y:S02]  /*16840*/  ISETP.GE.AND P0, PT, R224, R3, PT ;  /* 0x00000003e000720c */ /* 0x000fe40003f06270 */
[----:B------:R-:W-:-:S04]  /*16850*/  LOP3.LUT P3, RZ, R0, 0x1, RZ, 0xc0, !PT ;  /* 0x0000000100ff7812 */ /* 0x000fc8000786c0ff */
[----:B------:R-:W1:Y:S08]  /*16860*/  MUFU.TANH R53, R4 ;  /* 0x0000000400357308 */ /* 0x000e700000002400 */
[----:B------:R-:W4:Y:S01]  /*16870*/  MUFU.TANH R58, R58 ;  /* 0x0000003a003a7308 */ /* 0x000f220000002400 */
[----:B--2---:R-:W-:Y:S01]  /*16880*/  FSEL R133, R16, -INF , !P1 ;  /* 0xff80000010857808 */ /* 0x004fe20004800000 */
[----:B------:R-:W-:Y:S01]  /*16890*/  FMUL.FTZ R16, R84, c[0x0][0x2ec] ;  /* 0x0000bb0054107a20 */ /* 0x000fe20000410000 */
[----:B------:R-:W-:-:S02]  /*168a0*/  ISETP.GE.AND P1, PT, R103, R2, PT ;  /* 0x000000026700720c */ /* 0x000fc40003f26270 */
[----:B------:R-:W-:Y:S01]  /*168b0*/  LOP3.LUT R103, R51, 0x68, R186, 0xfe, !PT ;  /* 0x0000006833677812 */ /* 0x000fe200078efeba */
[----:B---3--:R-:W-:Y:S01]  /*168c0*/  FFMA.FTZ R51, R101, UR4, R8 ;  /* 0x0000000465337c23 */ /* 0x008fe20008010008 */
[----:B------:R-:W-:Y:S01]  /*168d0*/  FSEL R54, R54, -INF , !P1 ;  /* 0xff80000036367808 */ /* 0x000fe20004800000 */
[----:B------:R-:W2:Y:S01]  /*168e0*/  MUFU.TANH R62, R62 ;  /* 0x0000003e003e7308 */ /* 0x000ea20000002400 */
[----:B-1----:R-:W-:Y:S01]  /*168f0*/  FFMA.FTZ R53, R70, UR4, R53 ;  /* 0x0000000446357c23 */ /* 0x002fe20008010035 */
[-C--:B------:R-:W-:Y:S02]  /*16900*/  ISETP.GE.AND P1, PT, R178, R3.reuse, PT ;  /* 0x00000003b200720c */ /* 0x080fe40003f26270 */
[----:B------:R-:W-:Y:S02]  /*16910*/  FSEL R51, R51, -INF , !P6 ;  /* 0xff80000033337808 */ /* 0x000fe40007000000 */
[----:B------:R-:W-:Y:S02]  /*16920*/  FSEL R53, R53, -INF , !P3 ;  /* 0xff80000035357808 */ /* 0x000fe40005800000 */
[----:B------:R-:W1:Y:S01]  /*16930*/  I2F R179, R240 ;  /* 0x000000f000b37306 */ /* 0x000e620000201400 */
[----:B----4-:R-:W-:Y:S01]  /*16940*/  FFMA.FTZ R47, R87, UR4, R58 ;  /* 0x00000004572f7c23 */ /* 0x010fe2000801003a */
[-C--:B------:R-:W-:Y:S01]  /*16950*/  ISETP.GE.AND P3, PT, R240, R3.reuse, PT ;  /* 0x00000003f000720c */ /* 0x080fe20003f66270 */
[----:B------:R-:W-:Y:S01]  /*16960*/  IMAD.U32 R87, RZ, RZ, UR6 ;  /* 0x00000006ff577e24 */ /* 0x000fe2000f8e00ff */
[----:B------:R-:W-:Y:S01]  /*16970*/  ISETP.GE.AND P6, PT, R226, R3, PT ;  /* 0x00000003e200720c */ /* 0x000fe20003fc6270 */
[----:B------:R-:W-:Y:S01]  /*16980*/  FMUL.FTZ R58, R102, c[0x0][0x2ec] ;  /* 0x0000bb00663a7a20 */ /* 0x000fe20000410000 */
[----:B------:R-:W-:-:S02]  /*16990*/  FSEL R47, R47, -INF , !P4 ;  /* 0xff8000002f2f7808 */ /* 0x000fc40006000000 */
[----:B------:R-:W3:Y:S01]  /*169a0*/  MUFU.TANH R18, R18 ;  /* 0x0000001200127308 */ /* 0x000ee20000002400 */
[----:B--2---:R-:W-:Y:S01]  /*169b0*/  FFMA.FTZ R52, R101, UR4, R62 ;  /* 0x0000000465347c23 */ /* 0x004fe2000801003e */
[----:B------:R-:W-:Y:S02]  /*169c0*/  ISETP.GE.AND P4, PT, R243, R2, PT ;  /* 0x00000002f300720c */ /* 0x000fe40003f86270 */
[----:B------:R-:W-:Y:S02]  /*169d0*/  LOP3.LUT R87, R87, 0x48, R186, 0xfe, !PT ;  /* 0x0000004857577812 */ /* 0x000fe400078efeba */
[----:B------:R-:W-:Y:S02]  /*169e0*/  FSEL R52, R52, -INF , !P2 ;  /* 0xff80000034347808 */ /* 0x000fe40005000000 */
[----:B------:R-:W-:Y:S01]  /*169f0*/  MUFU.TANH R63, R63 ;  /* 0x0000003f003f7308 */ /* 0x000fe20000002400 */
[----:B-1----:R-:W-:Y:S01]  /*16a00*/  FFMA.FTZ R179, R179, UR4, R235 ;  /* 0x00000004b3b37c23 */ /* 0x002fe200080100eb */
[----:B------:R-:W-:-:S02]  /*16a10*/  LOP3.LUT P2, RZ, R0, 0x4, RZ, 0xc0, !PT ;  /* 0x0000000400ff7812 */ /* 0x000fc4000784c0ff */
[----:B------:R-:W-:Y:S02]  /*16a20*/  LOP3.LUT R0, R0, 0xfffffffb, RZ, 0xc0, !PT ;  /* 0xfffffffb00007812 */ /* 0x000fe400078ec0ff */
[----:B------:R-:W-:Y:S02]  /*16a30*/  FSEL R179, R179, -INF , !P3 ;  /* 0xff800000b3b37808 */ /* 0x000fe40005800000 */
[----:B------:R-:W1:Y:S01]  /*16a40*/  I2F R222, R224 ;  /* 0x000000e000de7306 */ /* 0x000e620000201400 */
[----:B---3--:R-:W-:Y:S01]  /*16a50*/  FFMA.FTZ R18, R107, UR4, R18 ;  /* 0x000000046b127c23 */ /* 0x008fe20008010012 */
[----:B------:R-:W-:Y:S02]  /*16a60*/  ISETP.GE.AND P3, PT, R234, R3, PT ;  /* 0x00000003ea00720c */ /* 0x000fe40003f66270 */
[----:B------:R-:W-:Y:S02]  /*16a70*/  @P1 LOP3.LUT R0, R0, 0x4, RZ, 0xfc, !PT ;  /* 0x0000000400001812 */ /* 0x000fe400078efcff */
[----:B------:R-:W-:-:S02]  /*16a80*/  FSEL R48, R18, -INF , !P4 ;  /* 0xff80000012307808 */ /* 0x000fc40006000000 */
[----:B------:R-:W-:Y:S01]  /*16a90*/  I2F R183, R178 ;  /* 0x000000b200b77306 */ /* 0x000fe20000201400 */
[-C--:B------:R-:W-:Y:S02]  /*16aa0*/  ISETP.GE.AND P4, PT, R246, R3.reuse, PT ;  /* 0x00000003f600720c */ /* 0x080fe40003f86270 */
[----:B------:R-:W-:-:S05]  /*16ab0*/  ISETP.GE.AND P1, PT, R230, R3, PT ;  /* 0x00000003e600720c */ /* 0x000fca0003f26270 */
[----:B------:R-:W2:Y:S01]  /*16ac0*/  MUFU.TANH R100, R100 ;  /* 0x0000006400647308 */ /* 0x000ea20000002400 */
[----:B-1----:R-:W-:Y:S01]  /*16ad0*/  FFMA.FTZ R222, R222, UR4, R63 ;  /* 0x00000004dede7c23 */ /* 0x002fe2000801003f */
[----:B------:R-:W-:Y:S02]  /*16ae0*/  FSEL R63, R99, -INF , !P2 ;  /* 0xff800000633f7808 */ /* 0x000fe40005000000 */
[----:B------:R-:W-:-:S04]  /*16af0*/  ISETP.GE.AND P2, PT, R250, R3, PT ;  /* 0x00000003fa00720c */ /* 0x000fc80003f46270 */
[----:B------:R-:W-:Y:S08]  /*16b00*/  I2F R75, R230 ;  /* 0x000000e6004b7306 */ /* 0x000ff00000201400 */
[----:B------:R-:W1:Y:S01]  /*16b10*/  MUFU.TANH R10, R10 ;  /* 0x0000000a000a7308 */ /* 0x000e620000002400 */
[----:B--2---:R-:W-:Y:S02]  /*16b20*/  FFMA.FTZ R100, R183, UR4, R100 ;  /* 0x00000004b7647c23 */ /* 0x004fe40008010064 */
[----:B------:R-:W-:-:S05]  /*16b30*/  IMAD.U32 R183, RZ, RZ, UR6 ;  /* 0x00000006ffb77e24 */ /* 0x000fca000f8e00ff */
[----:B------:R-:W2:Y:S08]  /*16b40*/  I2F R93, R246 ;  /* 0x000000f6005d7306 */ /* 0x000eb00000201400 */
[----:B------:R-:W-:Y:S01]  /*16b50*/  MUFU.TANH R67, R67 ;  /* 0x0000004300437308 */ /* 0x000fe20000002400 */
[----:B-1----:R-:W-:Y:S02]  /*16b60*/  FFMA.FTZ R75, R75, UR4, R10 ;  /* 0x000000044b4b7c23 */ /* 0x002fe4000801000a */
[----:B------:R-:W-:-:S03]  /*16b70*/  FMUL.FTZ R10, R94, c[0x0][0x2ec] ;  /* 0x0000bb005e0a7a20 */ /* 0x000fc60000410000 */
[----:B------:R-:W-:Y:S02]  /*16b80*/  FSEL R75, R75, -INF , !P1 ;  /* 0xff8000004b4b7808 */ /* 0x000fe40004800000 */
[----:B------:R-:W1:Y:S01]  /*16b90*/  I2F R232, R242 ;  /* 0x000000f200e87306 */ /* 0x000e620000201400 */
[----:B--2---:R-:W-:Y:S01]  /*16ba0*/  FFMA.FTZ R68, R93, UR4, R68 ;  /* 0x000000045d447c23 */ /* 0x004fe20008010044 */
[----:B------:R-:W-:-:S06]  /*16bb0*/  ISETP.GE.AND P1, PT, R229, R2, PT ;  /* 0x00000002e500720c */ /* 0x000fcc0003f26270 */
[----:B------:R-:W2:Y:S08]  /*16bc0*/  I2F R95, R226 ;  /* 0x000000e2005f7306 */ /* 0x000eb00000201400 */
[----:B------:R-:W-:Y:S01]  /*16bd0*/  I2F R185, R248 ;  /* 0x000000f800b97306 */ /* 0x000fe20000201400 */
[----:B-1----:R-:W-:Y:S01]  /*16be0*/  FFMA.FTZ R232, R232, UR4, R67 ;  /* 0x00000004e8e87c23 */ /* 0x002fe20008010043 */
[----:B------:R-:W-:-:S02]  /*16bf0*/  FSEL R67, R222, -INF , !P0 ;  /* 0xff800000de437808 */ /* 0x000fc40004000000 */
[----:B------:R-:W-:Y:S02]  /*16c00*/  ISETP.GE.AND P0, PT, R248, R3, PT ;  /* 0x00000003f800720c */ /* 0x000fe40003f06270 */
[----:B------:R-:W-:Y:S02]  /*16c10*/  FSEL R93, R232, -INF , !P5 ;  /* 0xff800000e85d7808 */ /* 0x000fe40006800000 */
[----:B------:R-:W1:Y:S01]  /*16c20*/  MUFU.TANH R8, R96 ;  /* 0x0000006000087308 */ /* 0x000e620000002400 */
[----:B--2---:R-:W-:Y:S01]  /*16c30*/  FFMA.FTZ R56, R95, UR4, R56 ;  /* 0x000000045f387c23 */ /* 0x004fe20008010038 */
[----:B------:R-:W-:Y:S02]  /*16c40*/  FSEL R95, R68, -INF , !P4 ;  /* 0xff800000445f7808 */ /* 0x000fe40006000000 */
[----:B------:R-:W-:Y:S02]  /*16c50*/  LOP3.LUT P4, RZ, R0, 0x4, RZ, 0xc0, !PT ;  /* 0x0000000400ff7812 */ /* 0x000fe4000788c0ff */
[----:B------:R-:W-:-:S02]  /*16c60*/  FSEL R99, R56, -INF , !P6 ;  /* 0xff80000038637808 */ /* 0x000fc40007000000 */
[----:B------:R-:W-:Y:S01]  /*16c70*/  I2F R213, R244 ;  /* 0x000000f400d57306 */ /* 0x000fe20000201400 */
[----:B------:R-:W-:Y:S02]  /*16c80*/  LOP3.LUT R0, R0, 0xfffffffd, RZ, 0xc0, !PT ;  /* 0xfffffffd00007812 */ /* 0x000fe400078ec0ff */
[-C--:B------:R-:W-:Y:S02]  /*16c90*/  ISETP.GE.AND P6, PT, R244, R3.reuse, PT ;  /* 0x00000003f400720c */ /* 0x080fe40003fc6270 */
[----:B------:R-:W-:Y:S02]  /*16ca0*/  ISETP.GE.AND P5, PT, R252, R3, PT ;  /* 0x00000003fc00720c */ /* 0x000fe40003fa6270 */
[----:B------:R-:W-:Y:S01]  /*16cb0*/  @P3 LOP3.LUT R0, R0, 0x2, RZ, 0xfc, !PT ;  /* 0x0000000200003812 */ /* 0x000fe200078efcff */
[----:B------:R-:W2:Y:S01]  /*16cc0*/  MUFU.TANH R16, R16 ;  /* 0x0000001000107308 */ /* 0x000ea20000002400 */
[----:B-1----:R-:W-:Y:S01]  /*16cd0*/  FFMA.FTZ R185, R185, UR4, R8 ;  /* 0x00000004b9b97c23 */ /* 0x002fe20008010008 */
[----:B------:R-:W-:-:S02]  /*16ce0*/  LOP3.LUT R8, R183, 0x70, R186, 0xfe, !PT ;  /* 0x00000070b7087812 */ /* 0x000fc400078efeba */
[----:B------:R-:W-:Y:S02]  /*16cf0*/  FSEL R181, R100, -INF , !P4 ;  /* 0xff80000064b57808 */ /* 0x000fe40006000000 */
[----:B------:R-:W-:Y:S02]  /*16d00*/  FSEL R185, R185, -INF , !P0 ;  /* 0xff800000b9b97808 */ /* 0x000fe40004000000 */
[----:B------:R-:W-:Y:S01]  /*16d10*/  I2F R177, R177 ;  /* 0x000000b100b17306 */ /* 0x000fe20000201400 */
[C---:B------:R-:W-:Y:S02]  /*16d20*/  ISETP.GE.AND P0, PT, R8.reuse, R3, PT ;  /* 0x000000030800720c */ /* 0x040fe40003f06270 */
[-C--:B------:R-:W-:Y:S02]  /*16d30*/  ISETP.GE.AND P4, PT, R8, R2.reuse, PT ;  /* 0x000000020800720c */ /* 0x080fe40003f86270 */
[----:B------:R-:W-:-:S03]  /*16d40*/  ISETP.GE.AND P3, PT, R223, R2, PT ;  /* 0x00000002df00720c */ /* 0x000fc60003f66270 */
[----:B------:R-:W1:Y:S01]  /*16d50*/  MUFU.TANH R74, R74 ;  /* 0x0000004a004a7308 */ /* 0x000e620000002400 */
[----:B--2---:R-:W-:-:S05]  /*16d60*/  FFMA.FTZ R3, R213, UR4, R16 ;  /* 0x00000004d5037c23 */ /* 0x004fca0008010010 */
[----:B------:R-:W-:Y:S02]  /*16d70*/  FSEL R3, R3, -INF , !P6 ;  /* 0xff80000003037808 */ /* 0x000fe40007000000 */
[----:B------:R-:W-:Y:S01]  /*16d80*/  I2F R60, R234 ;  /* 0x000000ea003c7306 */ /* 0x000fe20000201400 */
[----:B------:R-:W-:Y:S01]  /*16d90*/  LOP3.LUT P6, RZ, R0, 0x2, RZ, 0xc0, !PT ;  /* 0x0000000200ff7812 */ /* 0x000fe200078cc0ff */
[----:B------:R-:W-:-:S06]  /*16da0*/  FMUL.FTZ R0, R86, c[0x0][0x2ec] ;  /* 0x0000bb0056007a20 */ /* 0x000fcc0000410000 */
[----:B------:R-:W2:Y:S01]  /*16db0*/  MUFU.TANH R107, R76 ;  /* 0x0000004c006b7308 */ /* 0x000ea20000002400 */
[----:B-1----:R-:W-:-:S05]  /*16dc0*/  FFMA.FTZ R74, R177, UR4, R74 ;  /* 0x00000004b14a7c23 */ /* 0x002fca000801004a */
[----:B------:R-:W-:Y:S02]  /*16dd0*/  FSEL R218, R74, -INF , !P4 ;  /* 0xff8000004ada7808 */ /* 0x000fe40006000000 */
[----:B------:R-:W-:Y:S01]  /*16de0*/  I2F R191, R250 ;  /* 0x000000fa00bf7306 */ /* 0x000fe20000201400 */
[----:B------:R-:W-:-:S07]  /*16df0*/  ISETP.GE.AND P4, PT, R59, R2, PT ;  /* 0x000000023b00720c */ /* 0x000fce0003f86270 */
[----:B------:R-:W1:Y:S01]  /*16e00*/  MUFU.TANH R14, R14 ;  /* 0x0000000e000e7308 */ /* 0x000e620000002400 */
[----:B--2---:R-:W-:-:S07]  /*16e10*/  FFMA.FTZ R60, R60, UR4, R107 ;  /* 0x000000043c3c7c23 */ /* 0x004fce000801006b */
[----:B------:R-:W2:Y:S08]  /*16e20*/  MUFU.TANH R72, R72 ;  /* 0x0000004800487308 */ /* 0x000eb00000002400 */
[----:B------:R-:W-:Y:S01]  /*16e30*/  I2F R64, R252 ;  /* 0x000000fc00407306 */ /* 0x000fe20000201400 */
[----:B-1----:R-:W-:Y:S01]  /*16e40*/  FFMA.FTZ R183, R191, UR4, R14 ;  /* 0x00000004bfb77c23 */ /* 0x002fe2000801000e */
[----:B------:R-:W-:-:S02]  /*16e50*/  FSEL R191, R60, -INF , !P6 ;  /* 0xff8000003cbf7808 */ /* 0x000fc40007000000 */
[-C--:B------:R-:W-:Y:S02]  /*16e60*/  ISETP.GE.AND P6, PT, R87, R2.reuse, PT ;  /* 0x000000025700720c */ /* 0x080fe40003fc6270 */
[----:B------:R-:W-:Y:S02]  /*16e70*/  FSEL R183, R183, -INF , !P2 ;  /* 0xff800000b7b77808 */ /* 0x000fe40005000000 */
[----:B------:R-:W1:Y:S01]  /*16e80*/  MUFU.TANH R101, R80 ;  /* 0x0000005000657308 */ /* 0x000e620000002400 */
[----:B--2---:R-:W-:Y:S01]  /*16e90*/  FFMA.FTZ R72, R177, UR4, R72 ;  /* 0x00000004b1487c23 */ /* 0x004fe20008010048 */
[----:B------:R-:W-:-:S04]  /*16ea0*/  ISETP.GE.AND P2, PT, R227, R2, PT ;  /* 0x00000002e300720c */ /* 0x000fc80003f46270 */
[----:B------:R-:W-:Y:S02]  /*16eb0*/  FSEL R177, R72, -INF , !P0 ;  /* 0xff80000048b17808 */ /* 0x000fe40004000000 */
[----:B------:R-:W-:Y:S01]  /*16ec0*/  I2F R55, R87 ;  /* 0x0000005700377306 */ /* 0x000fe20000201400 */
[----:B------:R-:W-:-:S04]  /*16ed0*/  ISETP.GE.AND P0, PT, R249, R2, PT ;  /* 0x00000002f900720c */ /* 0x000fc80003f06270 */
[----:B------:R-:W-:Y:S02]  /*16ee0*/  P2R R18, PR, RZ, 0x1 ;  /* 0x00000001ff127803 */ /* 0x000fe40000000000 */
[----:B------:R-:W-:Y:S01]  /*16ef0*/  ISETP.GE.AND P0, PT, R247, R2, PT ;  /* 0x00000002f700720c */ /* 0x000fe20003f06270 */
[----:B------:R-:W2:Y:S01]  /*16f00*/  MUFU.TANH R10, R10 ;  /* 0x0000000a000a7308 */ /* 0x000ea20000002400 */
[----:B-1----:R-:W-:-:S05]  /*16f10*/  FFMA.FTZ R64, R64, UR4, R101 ;  /* 0x0000000440407c23 */ /* 0x002fca0008010065 */
[----:B------:R-:W-:Y:S02]  /*16f20*/  FSEL R213, R64, -INF , !P5 ;  /* 0xff80000040d57808 */ /* 0x000fe40006800000 */
[----:B------:R-:W-:Y:S01]  /*16f30*/  MUFU.TANH R118, R118 ;  /* 0x0000007600767308 */ /* 0x000fe20000002400 */
[----:B------:R-:W-:-:S04]  /*16f40*/  ISETP.GE.AND P5, PT, R233, R2, PT ;  /* 0x00000002e900720c */ /* 0x000fc80003fa6270 */
[----:B------:R-:W-:Y:S02]  /*16f50*/  P2R R16, PR, RZ, 0x20 ;  /* 0x00000020ff107803 */ /* 0x000fe40000000000 */
[----:B------:R-:W-:Y:S01]  /*16f60*/  ISETP.GE.AND P5, PT, R251, R2, PT ;  /* 0x00000002fb00720c */ /* 0x000fe20003fa6270 */
[----:B------:R-:W1:Y:S01]  /*16f70*/  I2F R219, R227 ;  /* 0x000000e300db7306 */ /* 0x000e620000201400 */
[----:B--2---:R-:W-:-:S05]  /*16f80*/  FFMA.FTZ R10, R55, UR4, R10 ;  /* 0x00000004370a7c23 */ /* 0x004fca000801000a */
[----:B------:R-:W-:Y:S02]  /*16f90*/  FSEL R178, R10, -INF , !P6 ;  /* 0xff8000000ab27808 */ /* 0x000fe40007000000 */
[----:B------:R-:W-:Y:S01]  /*16fa0*/  MUFU.TANH R66, R66 ;  /* 0x0000004200427308 */ /* 0x000fe20000002400 */
[----:B------:R-:W-:-:S07]  /*16fb0*/  PLOP3.LUT P6, PT, PT, PT, UP0, 0x80, 0x0 ;  /* 0x000000000000781c */ /* 0x000fce0003fcf008 */
[----:B------:R-:W2:Y:S01]  /*16fc0*/  I2F R225, R223 ;  /* 0x000000df00e17306 */ /* 0x000ea20000201400 */
[----:B-1----:R-:W-:-:S05]  /*16fd0*/  FFMA.FTZ R26, R219, UR4, R118 ;  /* 0x00000004db1a7c23 */ /* 0x002fca0008010076 */
[----:B------:R-:W-:Y:S02]  /*16fe0*/  FSEL R26, R26, -INF , !P2 ;  /* 0xff8000001a1a7808 */ /* 0x000fe40005000000 */
[----:B------:R-:W1:Y:S01]  /*16ff0*/  I2F R245, R249 ;  /* 0x000000f900f57306 */ /* 0x000e620000201400 */
[----:B------:R-:W-:-:S07]  /*17000*/  ISETP.NE.AND P2, PT, R18, RZ, PT ;  /* 0x000000ff1200720c */ /* 0x000fce0003f45270 */
[----:B------:R-:W-:Y:S01]  /*17010*/  MUFU.TANH R114, R114 ;  /* 0x0000007200727308 */ /* 0x000fe20000002400 */
[----:B--2---:R-:W-:-:S05]  /*17020*/  FFMA.FTZ R8, R225, UR4, R66 ;  /* 0x00000004e1087c23 */ /* 0x004fca0008010042 */
[----:B------:R-:W-:Y:S02]  /*17030*/  FSEL R8, R8, -INF , !P3 ;  /* 0xff80000008087808 */ /* 0x000fe40005800000 */
[----:B------:R-:W-:Y:S01]  /*17040*/  MUFU.TANH R110, R110 ;  /* 0x0000006e006e7308 */ /* 0x000fe20000002400 */
[----:B-1----:R-:W-:Y:S01]  /*17050*/  FFMA.FTZ R117, R245, UR4, R117 ;  /* 0x00000004f5757c23 */ /* 0x002fe20008010075 */
[----:B------:R-:W-:-:S04]  /*17060*/  ISETP.NE.AND P3, PT, R16, RZ, PT ;  /* 0x000000ff1000720c */ /* 0x000fc80003f65270 */
[----:B------:R-:W-:Y:S02]  /*17070*/  FSEL R240, R117, -INF , !P2 ;  /* 0xff80000075f07808 */ /* 0x000fe40005000000 */
[----:B------:R-:W1:Y:S01]  /*17080*/  I2F R231, R229 ;  /* 0x000000e500e77306 */ /* 0x000e620000201400 */
[----:B------:R-:W-:-:S07]  /*17090*/  ISETP.GE.AND P2, PT, R173, R2, PT ;  /* 0x00000002ad00720c */ /* 0x000fce0003f46270 */
[----:B------:R-:W2:Y:S08]  /*170a0*/  I2F R217, R233 ;  /* 0x000000e900d97306 */ /* 0x000eb00000201400 */
        /* <DEDUP_REMOVED lines=14> */
[----:B------:R-:W-:Y:S01]  /*17190*/  I2F R4, R173 ;  /* 0x000000ad00047306 */ /* 0x000fe20000201400 */
[----:B--2---:R-:W-:-:S05]  /*171a0*/  FFMA.FTZ R58, R175, UR4, R58 ;  /* 0x00000004af3a7c23 */ /* 0x004fca000801003a */
[----:B------:R-:W-:Y:S02]  /*171b0*/  FSEL R234, R58, -INF , !P0 ;  /* 0xff8000003aea7808 */ /* 0x000fe40004000000 */
[----:B------:R-:W1:Y:S01]  /*171c0*/  MUFU.TANH R107, R82 ;  /* 0x00000052006b7308 */ /* 0x000e620000002400 */
[----:B------:R-:W-:-:S07]  /*171d0*/  ISETP.NE.AND P0, PT, R128, RZ, PT ;  /* 0x000000ff8000720c */ /* 0x000fce0003f05270 */
[----:B------:R-:W-:Y:S08]  /*171e0*/  I2F R31, R115 ;  /* 0x00000073001f7306 */ /* 0x000ff00000201400 */
[----:B------:R-:W-:Y:S01]  /*171f0*/  I2F R12, R103 ;  /* 0x00000067000c7306 */ /* 0x000fe20000201400 */
[----:B-1----:R-:W-:-:S05]  /*17200*/  FFMA.FTZ R4, R4, UR4, R107 ;  /* 0x0000000404047c23 */ /* 0x002fca000801006b */
[----:B------:R-:W-:Y:S02]  /*17210*/  FSEL R224, R4, -INF , !P2 ;  /* 0xff80000004e07808 */ /* 0x000fe40005000000 */
        /* <DEDUP_REMOVED lines=13> */
[----:B------:R-:W-:Y:S06]  /*172f0*/  BAR.SYNC.DEFER_BLOCKING 0x0 ;  /* 0x0000000000007b1d */ /* 0x000fec0000010000 */
        /* <DEDUP_REMOVED lines=64> */
.L_x_2206:
[----:B------:R-:W-:-:S05]  /*17700*/  IMAD.MOV.U32 R30, RZ, RZ, c[0x0][0x198] ;  /* 0x00006600ff1e7624 */ /* 0x000fca00078e00ff */
[----:B------:R-:W-:-:S04]  /*17710*/  LEA R30, -R30, RZ, 0x8 ;  /* 0x000000ff1e1e7211 */ /* 0x000fc800078e41ff */
[----:B------:R-:W-:Y:S02]  /*17720*/  SHF.R.S32.HI R31, RZ, 0x1f, R30 ;  /* 0x0000001fff1f7819 */ /* 0x000fe4000001141e */
.L_x_2207:
[----:B------:R-:W-:Y:S01]  /*17730*/  @!P0 IMAD.MOV.U32 R105, RZ, RZ, c[0x0][0x198] ;  /* 0x00006600ff698624 */ /* 0x000fe200078e00ff */
[----:B------:R-:W-:Y:S01]  /*17740*/  UMOV UR10, 0x5 ;  /* 0x00000005000a7882 */ /* 0x000fe20000000000 */
[----:B------:R-:W-:Y:S01]  /*17750*/  @!P0 IMAD.MOV.U32 R12, RZ, RZ, c[0x0][0x19c] ;  /* 0x00006700ff0c8624 */ /* 0x000fe200078e00ff */
[----:B------:R-:W-:Y:S01]  /*17760*/  ULDC.64 UR6, c[0x0][0x198] ;  /* 0x0000660000067ab9 */ /* 0x000fe20000000a00 */
[----:B------:R-:W-:Y:S01]  /*17770*/  @!P0 IMAD.MOV.U32 R100, RZ, RZ, c[0x0][0x198] ;  /* 0x00006600ff648624 */ /* 0x000fe200078e00ff */
[C---:B------:R-:W-:Y:S01]  /*17780*/  @!P0 LEA R59, P1, R105.reuse, R30, 0x7 ;  /* 0x0000001e693b8211 */ /* 0x040fe200078238ff */
[----:B------:R-:W-:Y:S01]  /*17790*/  @!P0 IMAD.MOV.U32 R2, RZ, RZ, c[0x0][0x19c] ;  /* 0x00006700ff028624 */ /* 0x000fe200078e00ff */
[----:B------:R-:W-:Y:S01]  /*177a0*/  USHF.L.U64.HI UR7, UR6, UR10, UR7 ;  /* 0x0000000a06077299 */ /* 0x000fe20008010207 */
[----:B------:R-:W-:Y:S01]  /*177b0*/  @!P0 IMAD.MOV.U32 R107, RZ, RZ, c[0x0][0x198] ;  /* 0x00006600ff6b8624 */ /* 0x000fe200078e00ff */
[----:B------:R-:W-:Y:S01]  /*177c0*/  @!P0 LEA.HI.X R12, R105, R31, R12, 0x7, P1 ;  /* 0x0000001f690c8211 */ /* 0x000fe200008f3c0c */
[----:B------:R-:W-:Y:S01]  /*177d0*/  @!P0 IMAD.MOV.U32 R102, RZ, RZ, c[0x0][0x198] ;  /* 0x00006600ff668624 */ /* 0x000fe200078e00ff */
[----:B------:R-:W-:Y:S01]  /*177e0*/  @!P0 LEA R242, P1, R30, R210, 0x1 ;  /* 0x000000d21ef28211 */ /* 0x000fe200078208ff */
[----:B------:R-:W-:Y:S01]  /*177f0*/  @!P0 IMAD.MOV.U32 R6, RZ, RZ, c[0x0][0x19c] ;  /* 0x00006700ff068624 */ /* 0x000fe200078e00ff */
[----:B------:R-:W-:Y:S01]  /*17800*/  USHF.L.U32 UR6, UR6, 0x5, URZ ;  /* 0x0000000506067899 */ /* 0x000fe2000800063f */
[--C-:B------:R-:W-:Y:S01]  /*17810*/  @!P0 IMAD.WIDE.U32 R100, R100, 0xa0, R30.reuse ;  /* 0x000000a064648825 */ /* 0x100fe200078e001e */
[C---:B------:R-:W-:Y:S01]  /*17820*/  @!P0 LEA R55, P2, R107.reuse, R30, 0x6 ;  /* 0x0000001e6b378211 */ /* 0x040fe200078430ff */
[----:B------:R1:W-:Y:S01]  /*17830*/  @P0 STS [R212+0x1000], RZ ;  /* 0x001000ffd4000388 */ /* 0x0003e20000000800 */
[--C-:B------:R-:W-:Y:S01]  /*17840*/  @!P0 LEA.HI.X R243, R30, R211, R31.reuse, 0x1, P1 ;  /* 0x000000d31ef38211 */ /* 0x100fe200008f0c1f */
[----:B------:R-:W-:Y:S01]  /*17850*/  @!P0 IMAD R2, R2, 0xa0, RZ ;  /* 0x000000a002028824 */ /* 0x000fe200078e02ff */
[-C--:B------:R-:W-:Y:S01]  /*17860*/  @!P0 LEA R244, P1, R100, R210.reuse, 0x1 ;  /* 0x000000d264f48211 */ /* 0x080fe200078208ff */
[----:B------:R-:W-:Y:S01]  /*17870*/  @!P0 IMAD.MOV.U32 R86, RZ, RZ, c[0x0][0x198] ;  /* 0x00006600ff568624 */ /* 0x000fe200078e00ff */
[----:B------:R-:W-:Y:S01]  /*17880*/  @!P0 IADD3 R14, P3, R30, UR6, RZ ;  /* 0x000000061e0e8c10 */ /* 0x000fe2000ff7e0ff */
[----:B------:R-:W-:Y:S01]  /*17890*/  @!P0 IMAD.MOV.U32 R10, RZ, RZ, c[0x0][0x19c] ;  /* 0x00006700ff0a8624 */ /* 0x000fe200078e00ff */
[----:B------:R1:W-:Y:S01]  /*178a0*/  @P0 STS [R212+0x1004], RZ ;  /* 0x001004ffd4000388 */ /* 0x0003e20000000800 */
[----:B------:R-:W-:Y:S01]  /*178b0*/  @!P0 IMAD.MOV.U32 R0, RZ, RZ, c[0x0][0x19c] ;  /* 0x00006700ff008624 */ /* 0x000fe200078e00ff */
[-C--:B------:R-:W-:Y:S01]  /*178c0*/  @!P0 LEA R248, P4, R14, R210.reuse, 0x1 ;  /* 0x000000d20ef88211 */ /* 0x080fe200078808ff */
[----:B------:R-:W-:Y:S01]  /*178d0*/  @!P0 IMAD.WIDE.U32 R102, R102, 0x60, R30 ;  /* 0x0000006066668825 */ /* 0x000fe200078e001e */
[----:B------:R-:W-:Y:S01]  /*178e0*/  @!P0 LEA.HI.X R10, R107, R31, R10, 0x6, P2 ;  /* 0x0000001f6b0a8211 */ /* 0x000fe200010f340a */
[----:B------:R1:W-:Y:S01]  /*178f0*/  @P0 STS.64 [R212+0x1008], RZ ;  /* 0x001008ffd4000388 */ /* 0x0003e20000000a00 */
[----:B------:R-:W-:Y:S01]  /*17900*/  BSSY B0, `(.L_x_2208) ;  /* 0x0000041000007945 */ /* 0x000fe20003800000 */
[----:B------:R-:W-:Y:S01]  /*17910*/  @!P0 IMAD R6, R6, 0x60, RZ ;  /* 0x0000006006068824 */ /* 0x000fe200078e02ff */
[----:B------:R-:W-:Y:S01]  /*17920*/  @!P0 LEA R246, P2, R102, R210, 0x1 ;  /* 0x000000d266f68211 */ /* 0x000fe200078408ff */
[----:B------:R-:W-:Y:S01]  /*17930*/  @!P0 IMAD.IADD R2, R2, 0x1, R101 ;  /* 0x0000000102028824 */ /* 0x000fe200078e0265 */
[----:B------:R-:W-:Y:S01]  /*17940*/  @!PT LDS RZ, [RZ] ;  /* 0x00000000fffff984 */ /* 0x000fe20000000800 */
[----:B------:R-:W-:Y:S01]  /*17950*/  @!PT LDS RZ, [RZ] ;  /* 0x00000000fffff984 */ /* 0x000fe20000000800 */
[----:B------:R-:W-:Y:S01]  /*17960*/  @!PT LDS RZ, [RZ] ;  /* 0x00000000fffff984 */ /* 0x000fe20000000800 */
[----:B------:R1:W-:Y:S01]  /*17970*/  @!P0 LDGSTS.E.BYPASS.LTC128B.128 [R212+0x1000], [R242.64] ;  /* 0x01000000f2d48fae */ /* 0x0003e2000b901d4c */
[----:B------:R-:W-:-:S03]  /*17980*/  @!P0 IMAD.WIDE.U32 R86, R86, 0xc0, R30 ;  /* 0x000000c056568825 */ /* 0x000fc600078e001e */
[-C--:B------:R-:W-:Y:S01]  /*17990*/  @!P0 LEA.HI.X R245, R100, R211.reuse, R2, 0x1, P1 ;  /* 0x000000d364f58211 */ /* 0x080fe200008f0c02 */
[----:B------:R-:W-:Y:S01]  /*179a0*/  @!P0 IMAD R0, R0, 0xc0, RZ ;  /* 0x000000c000008824 */ /* 0x000fe200078e02ff */
[----:B------:R1:W-:Y:S01]  /*179b0*/  @P0 STS.128 [R212+0x1800], RZ ;  /* 0x001800ffd4000388 */ /* 0x0003e20000000c00 */
[----:B------:R-:W-:Y:S01]  /*179c0*/  @!P0 IMAD.IADD R6, R6, 0x1, R103 ;  /* 0x0000000106068824 */ /* 0x000fe200078e0267 */
[-C--:B------:R-:W-:Y:S01]  /*179d0*/  @!P0 LEA R100, P1, R86, R210.reuse, 0x1 ;  /* 0x000000d256648211 */ /* 0x080fe200078208ff */
[----:B------:R-:W-:Y:S01]  /*179e0*/  @!P0 IMAD.IADD R2, R0, 0x1, R87 ;  /* 0x0000000100028824 */ /* 0x000fe200078e0257 */
[----:B------:R-:W-:Y:S02]  /*179f0*/  @!P0 IADD3.X R0, R31, UR7, RZ, P3, !PT ;  /* 0x000000071f008c10 */ /* 0x000fe40009ffe4ff */
[----:B------:R-:W-:Y:S02]  /*17a00*/  @!P0 LEA.HI.X R247, R102, R211, R6, 0x1, P2 ;  /* 0x000000d366f78211 */ /* 0x000fe400010f0c06 */
[----:B------:R-:W-:-:S02]  /*17a10*/  @!P0 LEA R102, P3, R55, R210, 0x1 ;  /* 0x000000d237668211 */ /* 0x000fc400078608ff */
[-C--:B------:R-:W-:Y:S02]  /*17a20*/  @!P0 LEA.HI.X R249, R14, R211.reuse, R0, 0x1, P4 ;  /* 0x000000d30ef98211 */ /* 0x080fe400020f0c00 */
[----:B------:R-:W-:Y:S02]  /*17a30*/  @!P0 LEA R58, P2, R59, R210, 0x1 ;  /* 0x000000d23b3a8211 */ /* 0x000fe400078408ff */
[-C--:B------:R-:W-:Y:S01]  /*17a40*/  @!P0 LEA.HI.X R103, R55, R211.reuse, R10, 0x1, P3 ;  /* 0x000000d337678211 */ /* 0x080fe200018f0c0a */
        /* <DEDUP_REMOVED lines=37> */
[----:B------:R-:W-:Y:S02]  /*17ca0*/  IADD3 R0, R87, UR6, RZ ;  /* 0x0000000657007c10 */ /* 0x000fe4000fffe0ff */
[----:B-1----:R-:W-:-:S04]  /*17cb0*/  LEA R58, P0, R86, R210, 0x1 ;  /* 0x000000d2563a7211 */ /* 0x002fc800078008ff */
[----:B------:R-:W-:-:S05]  /*17cc0*/  LEA.HI.X R59, R86, R211, R0, 0x1, P0 ;  /* 0x000000d3563b7211 */ /* 0x000fca00000f0c00 */
[----:B------:R-:W-:Y:S01]  /*17cd0*/  @!PT LDS RZ, [RZ] ;  /* 0x00000000fffff984 */ /* 0x000fe20000000800 */
[----:B------:R-:W-:Y:S01]  /*17ce0*/  @!PT LDS RZ, [RZ] ;  /* 0x00000000fffff984 */ /* 0x000fe20000000800 */
[----:B------:R-:W-:Y:S01]  /*17cf0*/  @!PT LDS RZ, [RZ] ;  /* 0x00000000fffff984 */ /* 0x000fe20000000800 */
[----:B------:R1:W-:Y:S04]  /*17d00*/  LDGSTS.E.BYPASS.LTC128B.128 [R212+0x4800], [R58.64] ;  /* 0x048000003ad47fae */ /* 0x0003e8000b901d4c */
.L_x_2209:
[----:B------:R-:W-:Y:S05]  /*17d10*/  BSYNC B0 ;  /* 0x0000000000007941 */ /* 0x000fea0003800000 */
.L_x_2208:
[----:B------:R-:W0:Y:S01]  /*17d20*/  LDGDEPBAR ;  /* 0x00000000000079af */ /* 0x000e220000000000 */
[----:B------:R-:W-:-:S04]  /*17d30*/  LEA R210, P0, R30, R210, 0x1 ;  /* 0x000000d21ed27211 */ /* 0x000fc800078008ff */
[----:B------:R-:W-:Y:S02]  /*17d40*/  LEA.HI.X R211, R30, R211, R31, 0x1, P0 ;  /* 0x000000d31ed37211 */ /* 0x000fe400000f0c1f */
.L_x_2205:
        /* <DEDUP_REMOVED lines=67> */
[----:B--2---:R-:W-:-:S04]  /*18180*/  FMNMX.FTZ R87, R0, R87, !PT ;  /* 0x0000005700577209 */ /* 0x004fc80007810000 */
[C---:B------:R-:W-:Y:S01]  /*18190*/  FSETP.NEU.FTZ.AND P1, PT, R87.reuse, -INF , PT ;  /* 0xff8000005700780b */ /* 0x040fe20003f3d000 */
[----:B------:R-:W-:-:S03]  /*181a0*/  FMUL.FTZ R86, R87, c[0x0][0x23c] ;  /* 0x00008f0057567a20 */ /* 0x000fc60000410000 */
[----:B------:R-:W-:Y:S02]  /*181b0*/  FSEL R10, R87, RZ, P1 ;  /* 0x000000ff570a7208 */ /* 0x000fe40000800000 */
[----:B------:R-:W-:-:S03]  /*181c0*/  FSEL R86, R86, RZ, P1 ;  /* 0x000000ff56567208 */ /* 0x000fc60000800000 */
[----:B------:R-:W-:Y:S02]  /*181d0*/  FADD.FTZ R10, R129, -R10 ;  /* 0x8000000a810a7221 */ /* 0x000fe40000010000 */
        /* <DEDUP_REMOVED lines=21> */
[----:B------:R-:W-:Y:S01]  /*18330*/  FMUL.FTZ R123, R10, c[0x0][0x23c] ;  /* 0x00008f000a7b7a20 */ /* 0x000fe20000410000 */
        /* <DEDUP_REMOVED lines=20> */
[--C-:B------:R-:W-:Y:S01]  /*18480*/  FFMA.FTZ R64, R19, c[0x0][0x23c], -R86.reuse ;  /* 0x00008f0013407a23 */ /* 0x100fe20000010856 */
[----:B------:R-:W-:Y:S01]  /*18490*/  FMNMX.FTZ R5, R240, R5, !PT ;  /* 0x00000005f0057209 */ /* 0x000fe20007810000 */
[--C-:B------:R-:W-:Y:S02]  /*184a0*/  FFMA.FTZ R62, R17, c[0x0][0x23c], -R86.reuse ;  /* 0x00008f00113e7a23 */ /* 0x100fe40000010856 */
[--C-:B-1----:R-:W-:Y:S01]  /*184b0*/  FFMA.FTZ R58, R15, c[0x0][0x23c], -R86.reuse ;  /* 0x00008f000f3a7a23 */ /* 0x102fe20000010856 */
[----:B------:R-:W-:Y:S01]  /*184c0*/  FMNMX.FTZ R5, R172, R5, !PT ;  /* 0x00000005ac057209 */ /* 0x000fe20007810000 */
[----:B------:R-:W-:Y:S01]  /*184d0*/  FFMA.FTZ R56, R13, c[0x0][0x23c], -R86 ;  /* 0x00008f000d387a23 */ /* 0x000fe20000010856 */
[----:B------:R-:W-:Y:S01]  /*184e0*/  MUFU.EX2 R96, R96 ;  /* 0x0000006000607308 */ /* 0x000fe20000000800 */
[----:B--2---:R-:W-:Y:S01]  /*184f0*/  FMUL.FTZ R16, R204, R123 ;  /* 0x0000007bcc107220 */ /* 0x004fe20000410000 */
[----:B------:R-:W-:Y:S01]  /*18500*/  FMNMX.FTZ R5, R234, R5, !PT ;  /* 0x00000005ea057209 */ /* 0x000fe20007810000 */
[----:B------:R-:W-:-:S02]  /*18510*/  FMUL.FTZ R17, R205, R123 ;  /* 0x0000007bcd117220 */ /* 0x000fc40000410000 */
[----:B------:R-:W-:Y:S01]  /*18520*/  FMUL.FTZ R200, R200, R123 ;  /* 0x0000007bc8c87220 */ /* 0x000fe20000410000 */
[----:B------:R-:W-:Y:S01]  /*18530*/  FMNMX.FTZ R5, R144, R5, !PT ;  /* 0x0000000590057209 */ /* 0x000fe20007810000 */
[----:B------:R-:W-:Y:S01]  /*18540*/  FMUL.FTZ R201, R201, R123 ;  /* 0x0000007bc9c97220 */ /* 0x000fe20000410000 */
[----:B---3--:R-:W-:Y:S01]  /*18550*/  F2FP.BF16.PACK_AB R14, R110, R115 ;  /* 0x000000736e0e723e */ /* 0x008fe200000010ff */
[--C-:B------:R-:W-:Y:S01]  /*18560*/  FFMA.FTZ R107, R67, c[0x0][0x23c], -R86.reuse ;  /* 0x00008f00436b7a23 */ /* 0x100fe20000010856 */
[----:B------:R-:W-:Y:S01]  /*18570*/  FMNMX.FTZ R5, R232, R5, !PT ;  /* 0x00000005e8057209 */ /* 0x000fe20007810000 */
[----:B------:R-:W-:Y:S01]  /*18580*/  FFMA.FTZ R105, R93, c[0x0][0x23c], -R86 ;  /* 0x00008f005d697a23 */ /* 0x000fe20000010856 */
[----:B------:R-:W-:Y:S01]  /*18590*/  MUFU.EX2 R94, R94 ;  /* 0x0000005e005e7308 */ /* 0x000fe20000000800 */
[----:B------:R-:W-:Y:S01]  /*185a0*/  FMUL.FTZ R196, R196, R123 ;  /* 0x0000007bc4c47220 */ /* 0x000fe20000410000 */
[----:B------:R-:W-:Y:S01]  /*185b0*/  FMNMX.FTZ R5, R228, R5, !PT ;  /* 0x00000005e4057209 */ /* 0x000fe20007810000 */
[----:B------:R-:W-:-:S02]  /*185c0*/  FMUL.FTZ R197, R197, R123 ;  /* 0x0000007bc5c57220 */ /* 0x000fc40000410000 */
[----:B------:R-:W-:Y:S01]  /*185d0*/  FMUL.FTZ R192, R192, R123 ;  /* 0x0000007bc0c07220 */ /* 0x000fe20000410000 */
[----:B------:R-:W-:Y:S01]  /*185e0*/  FMNMX.FTZ R5, R178, R5, !PT ;  /* 0x00000005b2057209 */ /* 0x000fe20007810000 */
[----:B------:R-:W-:Y:S01]  /*185f0*/  FMUL.FTZ R193, R193, R123 ;  /* 0x0000007bc1c17220 */ /* 0x000fe20000410000 */
        /* <DEDUP_REMOVED lines=92> */
[----:B------:R-:W-:-:S05]  /*18bc0*/  FMNMX.FTZ R2, R40, R3, !PT ;  /* 0x0000000328027209 */ /* 0x000fca0007810000 */
[----:B------:R-:W1:Y:S02]  /*18bd0*/  SHFL.BFLY PT, R3, R2, 0x2, 0x1f ;  /* 0x0c401f0002037f89 */ /* 0x000e6400000e0000 */
[----:B------:R-:W-:Y:S08]  /*18be0*/  MUFU.EX2 R71, R71 ;  /* 0x0000004700477308 */ /* 0x000ff00000000800 */
[----:B------:R-:W-:Y:S08]  /*18bf0*/  MUFU.EX2 R70, R70 ;  /* 0x0000004600467308 */ /* 0x000ff00000000800 */
[----:B------:R-:W-:Y:S01]  /*18c00*/  MUFU.EX2 R69, R69 ;  /* 0x0000004500457308 */ /* 0x000fe20000000800 */
[----:B-1----:R-:W-:Y:S01]  /*18c10*/  FMNMX.FTZ R0, R2, R3, !PT ;  /* 0x0000000302007209 */ /* 0x002fe20007810000 */
[----:B------:R-:W-:-:S06]  /*18c20*/  FFMA.FTZ R2, R11, c[0x0][0x23c], -R86 ;  /* 0x00008f000b027a23 */ /* 0x000fcc0000010856 */
[----:B------:R-:W-:Y:S01]  /*18c30*/  MUFU.EX2 R68, R68 ;  /* 0x0000004400447308 */ /* 0x000fe20000000800 */
[----:B------:R-:W1:Y:S07]  /*18c40*/  SHFL.BFLY PT, R85, R0, 0x1, 0x1f ;  /* 0x0c201f0000557f89 */ /* 0x000e6e00000e0000 */
[----:B------:R-:W-:Y:S08]  /*18c50*/  MUFU.EX2 R67, R67 ;  /* 0x0000004300437308 */ /* 0x000ff00000000800 */
[----:B------:R-:W-:Y:S08]  /*18c60*/  MUFU.EX2 R66, R66 ;  /* 0x0000004200427308 */ /* 0x000ff00000000800 */
[----:B------:R-:W-:Y:S01]  /*18c70*/  MUFU.EX2 R65, R65 ;  /* 0x0000004100417308 */ /* 0x000fe20000000800 */
[----:B-1----:R-:W-:Y:S01]  /*18c80*/  FMNMX.FTZ R85, R0, R85, !PT ;  /* 0x0000005500557209 */ /* 0x002fe20007810000 */
[----:B------:R-:W-:-:S03]  /*18c90*/  FFMA.FTZ R0, R147, c[0x0][0x23c], -R86 ;  /* 0x00008f0093007a23 */ /* 0x000fc60000010856 */
        /* <DEDUP_REMOVED lines=15> */
[----:B------:R-:W-:Y:S01]  /*18d90*/  FMUL.FTZ R121, R12, c[0x0][0x23c] ;  /* 0x00008f000c797a20 */ /* 0x000fe20000410000 */
[----:B------:R-:W-:Y:S01]  /*18da0*/  F2FP.BF16.PACK_AB R12, R117, R126 ;  /* 0x0000007e750c723e */ /* 0x000fe200000010ff */
[--C-:B------:R-:W-:Y:S02]  /*18db0*/  FFMA.FTZ R109, R20, c[0x0][0x23c], -R3.reuse ;  /* 0x00008f00146d7a23 */ /* 0x100fe40000010803 */
[----:B------:R-:W3:Y:S01]  /*18dc0*/  LDSM.16.MT88.4 R20, [R214+0x5400] ;  /* 0x00540000d614783b */ /* 0x000ee20000004200 */
[----:B------:R-:W-:Y:S01]  /*18dd0*/  MUFU.EX2 R118, R118 ;  /* 0x0000007600767308 */ /* 0x000fe20000000800 */
[--C-:B------:R-:W-:Y:S02]  /*18de0*/  FFMA.FTZ R119, R26, c[0x0][0x23c], -R3.reuse ;  /* 0x00008f001a777a23 */ /* 0x100fe40000010803 */
[--C-:B------:R-:W-:Y:S02]  /*18df0*/  FFMA.FTZ R128, R24, c[0x0][0x23c], -R3.reuse ;  /* 0x00008f0018807a23 */ /* 0x100fe40000010803 */
[----:B------:R-:W4:Y:S01]  /*18e00*/  LDSM.16.MT88.4 R24, [R215+0x5400] ;  /* 0x00540000d718783b */ /* 0x000f220000004200 */
[--C-:B------:R-:W-:Y:S01]  /*18e10*/  FFMA.FTZ R134, R28, c[0x0][0x23c], -R3.reuse ;  /* 0x00008f001c867a23 */ /* 0x100fe20000010803 */
[----:B------:R-:W-:Y:S01]  /*18e20*/  F2FP.BF16.PACK_AB R28, R98, R107 ;  /* 0x0000006b621c723e */ /* 0x000fe200000010ff */
[----:B------:R-:W5:Y:S01]  /*18e30*/  MUFU.EX2 R113, R113 ;  /* 0x0000007100717308 */ /* 0x000f620000000800 */
[----:B------:R-:W-:-:S02]  /*18e40*/  FFMA.FTZ R125, R136, c[0x0][0x23c], -R3 ;  /* 0x00008f00887d7a23 */ /* 0x000fc40000010803 */
[--C-:B------:R-:W-:Y:S02]  /*18e50*/  FFMA.FTZ R136, R114, c[0x0][0x23c], -R3.reuse ;  /* 0x00008f0072887a23 */ /* 0x100fe40000010803 */
[--C-:B------:R-:W-:Y:S02]  /*18e60*/  FFMA.FTZ R127, R146, c[0x0][0x23c], -R3.reuse ;  /* 0x00008f00927f7a23 */ /* 0x100fe40000010803 */
[----:B------:R-:W-:Y:S01]  /*18e70*/  FFMA.FTZ R114, R135, c[0x0][0x23c], -R86 ;  /* 0x00008f0087727a23 */ /* 0x000fe20000010856 */
[----:B------:R-:W1:Y:S01]  /*18e80*/  MUFU.EX2 R100, R100 ;  /* 0x0000006400647308 */ /* 0x000e620000000800 */
[--C-:B------:R-:W-:Y:S02]  /*18e90*/  FFMA.FTZ R146, R240, c[0x0][0x23c], -R3.reuse ;  /* 0x00008f00f0927a23 */ /* 0x100fe40000010803 */
[--C-:B------:R-:W-:Y:S02]  /*18ea0*/  FFMA.FTZ R131, R172, c[0x0][0x23c], -R3.reuse ;  /* 0x00008f00ac837a23 */ /* 0x100fe40000010803 */
[----:B------:R-:W-:-:S02]  /*18eb0*/  FFMA.FTZ R135, R234, c[0x0][0x23c], -R3 ;  /* 0x00008f00ea877a23 */ /* 0x000fc40000010803 */
[--C-:B------:R-:W-:Y:S01]  /*18ec0*/  FFMA.FTZ R144, R144, c[0x0][0x23c], -R3.reuse ;  /* 0x00008f0090907a23 */ /* 0x100fe20000010803 */
[----:B------:R-:W2:Y:S01]  /*18ed0*/  MUFU.EX2 R121, R121 ;  /* 0x0000007900797308 */ /* 0x000ea20000000800 */
[----:B-----5:R-:W-:Y:S01]  /*18ee0*/  F2FP.BF16.PACK_AB R13, R113, R118 ;  /* 0x00000076710d723e */ /* 0x020fe200000010ff */
[--C-:B------:R-:W-:Y:S02]  /*18ef0*/  FFMA.FTZ R143, R178, c[0x0][0x23c], -R3.reuse ;  /* 0x00008f00b28f7a23 */ /* 0x100fe40000010803 */
[--C-:B------:R-:W-:Y:S02]  /*18f00*/  FFMA.FTZ R172, R232, c[0x0][0x23c], -R3.reuse ;  /* 0x00008f00e8ac7a23 */ /* 0x100fe40000010803 */
[--C-:B------:R-:W-:Y:S01]  /*18f10*/  FFMA.FTZ R141, R228, c[0x0][0x23c], -R3.reuse ;  /* 0x00008f00e48d7a23 */ /* 0x100fe20000010803 */
[----:B-1----:R-:W-:Y:S01]  /*18f20*/  F2FP.BF16.PACK_AB R15, R100, R111 ;  /* 0x0000006f640f723e */ /* 0x002fe200000010ff */
[----:B------:R-:W-:Y:S01]  /*18f30*/  MUFU.EX2 R102, R102 ;  /* 0x0000006600667308 */ /* 0x000fe20000000800 */
[----:B------:R-:W-:-:S02]  /*18f40*/  FFMA.FTZ R178, R188, c[0x0][0x23c], -R3 ;  /* 0x00008f00bcb27a23 */ /* 0x000fc40000010803 */
[--C-:B------:R-:W-:Y:S02]  /*18f50*/  FFMA.FTZ R145, R184, c[0x0][0x23c], -R3.reuse ;  /* 0x00008f00b8917a23 */ /* 0x100fe40000010803 */
[----:B------:R-:W-:Y:S02]  /*18f60*/  FFMA.FTZ R188, R230, c[0x0][0x23c], -R3 ;  /* 0x00008f00e6bc7a23 */ /* 0x000fe40000010803 */
[-C--:B--2---:R-:W-:Y:S01]  /*18f70*/  FMUL.FTZ R18, R206, R121.reuse ;  /* 0x00000079ce127220 */ /* 0x084fe20000410000 */
[----:B------:R-:W1:Y:S01]  /*18f80*/  MUFU.EX2 R109, R109 ;  /* 0x0000006d006d7308 */ /* 0x000e620000000800 */
[-C--:B------:R-:W-:Y:S02]  /*18f90*/  FMUL.FTZ R19, R207, R121.reuse ;  /* 0x00000079cf137220 */ /* 0x080fe40000410000 */
[-C--:B------:R-:W-:Y:S02]  /*18fa0*/  FMUL.FTZ R202, R202, R121.reuse ;  /* 0x00000079caca7220 */ /* 0x080fe40000410000 */
[----:B------:R-:W-:-:S02]  /*18fb0*/  FMUL.FTZ R203, R203, R121 ;  /* 0x00000079cbcb7220 */ /* 0x000fc40000410000 */
[-C--:B------:R-:W-:Y:S01]  /*18fc0*/  FMUL.FTZ R198, R198, R121.reuse ;  /* 0x00000079c6c67220 */ /* 0x080fe20000410000 */
[C---:B------:R-:W-:Y:S01]  /*18fd0*/  HMMA.16816.F32.BF16 R16, R12.reuse, R4, R16 ;  /* 0x000000040c10723c */ /* 0x040fe20000041810 */
[-C--:B------:R-:W-:Y:S01]  /*18fe0*/  FMUL.FTZ R199, R199, R121.reuse ;  /* 0x00000079c7c77220 */ /* 0x080fe20000410000 */
[----:B------:R-:W-:Y:S01]  /*18ff0*/  MUFU.EX2 R119, R119 ;  /* 0x0000007700777308 */ /* 0x000fe20000000800 */
[-C--:B------:R-:W-:Y:S02]  /*19000*/  FMUL.FTZ R194, R194, R121.reuse ;  /* 0x00000079c2c27220 */ /* 0x080fe40000410000 */
[----:B------:R-:W-:Y:S02]  /*19010*/  FMUL.FTZ R195, R195, R121 ;  /* 0x00000079c3c37220 */ /* 0x000fe40000410000 */
[--C-:B------:R-:W-:Y:S01]  /*19020*/  FFMA.FTZ R147, R226, c[0x0][0x23c], -R3.reuse ;  /* 0x00008f00e2937a23 */ /* 0x100fe20000010803 */
[----:B------:R-:W-:Y:S01]  /*19030*/  HMMA.16816.F32.BF16 R4, R12, R6, R200 ;  /* 0x000000060c04723c */ /* 0x000fe200000418c8 */
[----:B-1----:R-:W-:Y:S01]  /*19040*/  F2FP.BF16.PACK_AB R29, R109, R102 ;  /* 0x000000666d1d723e */ /* 0x002fe200000010ff */
[----:B------:R-:W1:Y:S01]  /*19050*/  MUFU.EX2 R128, R128 ;  /* 0x0000008000807308 */ /* 0x000e620000000800 */
[----:B------:R-:W-:Y:S01]  /*19060*/  FFMA.FTZ R184, R182, c[0x0][0x23c], -R3 ;  /* 0x00008f00b6b87a23 */ /* 0x000fe20000010803 */
[----:B------:R-:W-:Y:S01]  /*19070*/  LDSM.16.MT88.4 R200, [R214+0x8c00] ;  /* 0x008c0000d6c8783b */ /* 0x000fe20000004200 */
[----:B------:R-:W-:-:S02]  /*19080*/  FFMA.FTZ R182, R171, c[0x0][0x23c], -R86 ;  /* 0x00008f00abb67a23 */ /* 0x000fc40000010856 */
        /* <DEDUP_REMOVED lines=8> */
[----:B------:R-:W2:Y:S01]  /*19110*/  LDSM.16.MT88.4 R8, [R214+0x5800] ;  /* 0x00580000d608783b */ /* 0x000ea20000004200 */
[----:B-1----:R-:W-:Y:S01]  /*19120*/  F2FP.BF16.PACK_AB R31, R128, R119 ;  /* 0x00000077801f723e */ /* 0x002fe200000010ff */
[----:B------:R-:W1:Y:S01]  /*19130*/  MUFU.EX2 R125, R125 ;  /* 0x0000007d007d7308 */ /* 0x000e620000000800 */
[----:B------:R-:W-:-:S02]  /*19140*/  FFMA.FTZ R177, R170, c[0x0][0x23c], -R3 ;  /* 0x00008f00aab17a23 */ /* 0x000fc40000010803 */
[----:B------:R-:W-:Y:S02]  /*19150*/  FFMA.FTZ R170, R139, c[0x0][0x23c], -R86 ;  /* 0x00008f008baa7a23 */ /* 0x000fe40000010856 */
[--C-:B------:R-:W-:Y:S01]  /*19160*/  FFMA.FTZ R192, R224, c[0x0][0x23c], -R3.reuse ;  /* 0x00008f00e0c07a23 */ /* 0x100fe20000010803 */
[C---:B---3--:R-:W-:Y:S01]  /*19170*/  HMMA.16816.F32.BF16 R16, R28.reuse, R20, R16 ;  /* 0x000000141c10723c */ /* 0x048fe20000041810 */
[--C-:B------:R-:W-:Y:S01]  /*19180*/  FFMA.FTZ R194, R218, c[0x0][0x23c], -R3.reuse ;  /* 0x00008f00dac27a23 */ /* 0x100fe20000010803 */
[----:B------:R-:W-:Y:S01]  /*19190*/  MUFU.EX2 R136, R136 ;  /* 0x0000008800887308 */ /* 0x000fe20000000800 */
[--C-:B------:R-:W-:Y:S02]  /*191a0*/  FFMA.FTZ R139, R140, c[0x0][0x23c], -R3.reuse ;  /* 0x00008f008c8b7a23 */ /* 0x100fe40000010803 */
[--C-:B------:R-:W-:Y:S02]  /*191b0*/  FFMA.FTZ R174, R174, c[0x0][0x23c], -R3.reuse ;  /* 0x00008f00aeae7a23 */ /* 0x100fe40000010803 */
[--C-:B------:R-:W-:Y:S01]  /*191c0*/  FFMA.FTZ R140, R142, c[0x0][0x23c], -R3.reuse ;  /* 0x00008f008e8c7a23 */ /* 0x100fe20000010803 */
[----:B------:R-:W-:Y:S01]  /*191d0*/  HMMA.16816.F32.BF16 R4, R28, R22, R4 ;  /* 0x000000161c04723c */ /* 0x000fe20000041804 */
[----:B------:R-:W3:Y:S01]  /*191e0*/  LDSM.16.MT88.4 R20, [R215+0x5800] ;  /* 0x00580000d714783b */ /* 0x000ee20000004200 */
[----:B------:R-:W5:Y:S01]  /*191f0*/  MUFU.EX2 R127, R127 ;  /* 0x0000007f007f7308 */ /* 0x000f620000000800 */
[----:B------:R-:W-:-:S02]  /*19200*/  FFMA.FTZ R179, R132, c[0x0][0x23c], -R3 ;  /* 0x00008f0084b37a23 */ /* 0x000fc40000010803 */
[----:B------:R-:W-:Y:S02]  /*19210*/  FFMA.FTZ R132, R133, c[0x0][0x23c], -R86 ;  /* 0x00008f0085847a23 */ /* 0x000fe40000010856 */
[--C-:B------:R-:W-:Y:S01]  /*19220*/  FFMA.FTZ R133, R138, c[0x0][0x23c], -R3.reuse ;  /* 0x00008f008a857a23 */ /* 0x100fe20000010803 */
[C---:B----4-:R-:W-:Y:S01]  /*19230*/  HMMA.16816.F32.BF16 R196, R28.reuse, R24, R196 ;  /* 0x000000181cc4723c */ /* 0x050fe200000418c4 */
[--C-:B------:R-:W-:Y:S01]  /*19240*/  FFMA.FTZ R124, R124, c[0x0][0x23c], -R3.reuse ;  /* 0x00008f007c7c7a23 */ /* 0x100fe20000010803 */
[----:B------:R-:W-:Y:S01]  /*19250*/  MUFU.EX2 R146, R146 ;  /* 0x0000009200927308 */ /* 0x000fe20000000800 */
[--C-:B------:R-:W-:Y:S02]  /*19260*/  FFMA.FTZ R130, R130, c[0x0][0x23c], -R3.reuse ;  /* 0x00008f0082827a23 */ /* 0x100fe40000010803 */
[--C-:B------:R-:W-:Y:S02]  /*19270*/  FFMA.FTZ R181, R122, c[0x0][0x23c], -R3.reuse ;  /* 0x00008f007ab57a23 */ /* 0x100fe40000010803 */
[----:B------:R-:W-:Y:S01]  /*19280*/  FFMA.FTZ R118, R189, R121, R118 ;  /* 0x00000079bd767223 */ /* 0x000fe20000010076 */
[----:B------:R-:W-:Y:S01]  /*19290*/  HMMA.16816.F32.BF16 R24, R28, R26, R12 ;  /* 0x0000001a1c18723c */ /* 0x000fe2000004180c */
[----:B------:R-:W4:Y:S01]  /*192a0*/  LDSM.16.MT88.4 R12, [R214+0x5c00] ;  /* 0x005c0000d60c783b */ /* 0x000f220000004200 */
[----:B------:R-:W2:Y:S01]  /*192b0*/  MUFU.EX2 R131, R131 ;  /* 0x0000008300837308 */ /* 0x000ea20000000800 */
[----:B------:R-:W-:-:S02]  /*192c0*/  FFMA.FTZ R112, R112, c[0x0][0x23c], -R3 ;  /* 0x00008f0070707a23 */ /* 0x000fc40000010803 */
[--C-:B------:R-:W-:Y:S02]  /*192d0*/  FFMA.FTZ R183, R120, c[0x0][0x23c], -R3.reuse ;  /* 0x00008f0078b77a23 */ /* 0x100fe40000010803 */
[----:B------:R-:W-:Y:S01]  /*192e0*/  F2FP.BF16.PACK_AB R28, R94, R103 ;  /* 0x000000675e1c723e */ /* 0x000fe200000010ff */
[--C-:B------:R-:W-:Y:S01]  /*192f0*/  FFMA.FTZ R108, R108, c[0x0][0x23c], -R3.reuse ;  /* 0x00008f006c6c7a23 */ /* 0x100fe20000010803 */
[----:B-1----:R-:W-:Y:S01]  /*19300*/  F2FP.BF16.PACK_AB R29, R125, R134 ;  /* 0x000000867d1d723e */ /* 0x002fe200000010ff */
[----:B------:R-:W-:Y:S01]  /*19310*/  MUFU.EX2 R135, R135 ;  /* 0x0000008700877308 */ /* 0x000fe20000000800 */
[----:B------:R-:W-:Y:S01]  /*19320*/  F2FP.BF16.PACK_AB R30, R92, R101 ;  /* 0x000000655c1e723e */ /* 0x000fe200000010ff */
[----:B------:R-:W-:Y:S01]  /*19330*/  FADD.FTZ R118, R113, R118 ;  /* 0x0000007671767221 */ /* 0x000fe20000010000 */
[----:B-----5:R-:W-:Y:S01]  /*19340*/  F2FP.BF16.PACK_AB R31, R127, R136 ;  /* 0x000000887f1f723e */ /* 0x020fe200000010ff */
[----:B------:R-:W-:Y:S02]  /*19350*/  FFMA.FTZ R116, R116, c[0x0][0x23c], -R3 ;  /* 0x00008f0074747a23 */ /* 0x000fe40000010803 */
[----:B------:R-:W-:-:S02]  /*19360*/  FADD.FTZ R111, R111, R118 ;  /* 0x000000766f6f7221 */ /* 0x000fc40000010000 */
[----:B------:R-:W1:Y:S01]  /*19370*/  MUFU.EX2 R144, R144 ;  /* 0x0000009000907308 */ /* 0x000e620000000800 */
[----:B------:R-:W-:Y:S01]  /*19380*/  FFMA.FTZ R33, R33, c[0x0][0x23c], -R3 ;  /* 0x00008f0021217a23 */ /* 0x000fe20000010803 */
[C---:B--2---:R-:W-:Y:S01]  /*19390*/  HMMA.16816.F32.BF16 R16, R28.reuse, R8, R16 ;  /* 0x000000081c10723c */ /* 0x044fe20000041810 */
[----:B------:R-:W-:Y:S02]  /*193a0*/  FADD.FTZ R111, R100, R111 ;  /* 0x0000006f646f7221 */ /* 0x000fe40000010000 */
[----:B------:R-:W-:Y:S02]  /*193b0*/  FFMA.FTZ R106, R106, c[0x0][0x23c], -R3 ;  /* 0x00008f006a6a7a23 */ /* 0x000fe40000010803 */
[----:B------:R-:W-:Y:S01]  /*193c0*/  FADD.FTZ R102, R102, R111 ;  /* 0x0000006f66667221 */ /* 0x000fe20000010000 */
[----:B------:R-:W-:Y:S01]  /*193d0*/  MUFU.EX2 R172, R172 ;  /* 0x000000ac00ac7308 */ /* 0x000fe20000000800 */
[----:B------:R-:W-:Y:S01]  /*193e0*/  FFMA.FTZ R104, R104, c[0x0][0x23c], -R3 ;  /* 0x00008f0068687a23 */ /* 0x000fe20000010803 */
[----:B------:R-:W-:Y:S01]  /*193f0*/  HMMA.16816.F32.BF16 R4, R28, R10, R4 ;  /* 0x0000000a1c04723c */ /* 0x000fe20000041804 */
[----:B------:R-:W2:Y:S01]  /*19400*/  LDSM.16.MT88.4 R8, [R215+0x5c00] ;  /* 0x005c0000d708783b */ /* 0x000ea20000004200 */
[----:B------:R-:W-:-:S02]  /*19410*/  FADD.FTZ R102, R109, R102 ;  /* 0x000000666d667221 */ /* 0x000fc40000010000 */
[--C-:B------:R-:W-:Y:S02]  /*19420*/  FFMA.FTZ R47, R47, c[0x0][0x23c], -R3.reuse ;  /* 0x00008f002f2f7a23 */ /* 0x100fe40000010803 */
[----:B------:R-:W5:Y:S01]  /*19430*/  MUFU.EX2 R141, R141 ;  /* 0x0000008d008d7308 */ /* 0x000f620000000800 */
[----:B------:R-:W-:Y:S01]  /*19440*/  FADD.FTZ R119, R119, R102 ;  /* 0x0000006677777221 */ /* 0x000fe20000010000 */
[C---:B---3--:R-:W-:Y:S01]  /*19450*/  HMMA.16816.F32.BF16 R196, R28.reuse, R20, R196 ;  /* 0x000000141cc4723c */ /* 0x048fe200000418c4 */
[----:B------:R-:W-:Y:S02]  /*19460*/  FFMA.FTZ R35, R35, c[0x0][0x23c], -R3 ;  /* 0x00008f0023237a23 */ /* 0x000fe40000010803 */
[----:B------:R-:W-:Y:S02]  /*19470*/  FADD.FTZ R119, R128, R119 ;  /* 0x0000007780777221 */ /* 0x000fe40000010000 */
[----:B------:R-:W-:Y:S01]  /*19480*/  FFMA.FTZ R46, R46, c[0x0][0x23c], -R3 ;  /* 0x00008f002e2e7a23 */ /* 0x000fe20000010803 */
[----:B------:R-:W-:Y:S01]  /*19490*/  MUFU.EX2 R143, R143 ;  /* 0x0000008f008f7308 */ /* 0x000fe20000000800 */
[----:B------:R-:W-:Y:S01]  /*194a0*/  FADD.FTZ R134, R134, R119 ;  /* 0x0000007786867221 */ /* 0x000fe20000010000 */
[----:B------:R-:W-:Y:S01]  /*194b0*/  HMMA.16816.F32.BF16 R24, R28, R22, R24 ;  /* 0x000000161c18723c */ /* 0x000fe20000041818 */
[----:B------:R-:W3:Y:S01]  /*194c0*/  LDSM.16.MT88.4 R20, [R214+0x6000] ;  /* 0x00600000d614783b */ /* 0x000ee20000004200 */
[----:B------:R-:W-:-:S02]  /*194d0*/  FFMA.FTZ R45, R45, c[0x0][0x23c], -R3 ;  /* 0x00008f002d2d7a23 */ /* 0x000fc40000010803 */
[----:B------:R-:W-:Y:S02]  /*194e0*/  FADD.FTZ R125, R125, R134 ;  /* 0x000000867d7d7221 */ /* 0x000fe40000010000 */
        /* <DEDUP_REMOVED lines=15> */
[--C-:B------:R-:W-:Y:S01]  /*195e0*/  FFMA.FTZ R189, R40, c[0x0][0x23c], -R3.reuse ;  /* 0x00008f0028bd7a23 */ /* 0x100fe20000010803 */
[----:B------:R-:W-:Y:S01]  /*195f0*/  MOV R131, R85 ;  /* 0x0000005500837202 */ /* 0x000fe20000000f00 */
[----:B------:R-:W-:Y:S02]  /*19600*/  FADD.FTZ R135, R135, R146 ;  /* 0x0000009287877221 */ /* 0x000fe40000010000 */
[----:B------:R-:W-:Y:S01]  /*19610*/  FFMA.FTZ R54, R54, c[0x0][0x23c], -R3 ;  /* 0x00008f0036367a23 */ /* 0x000fe20000010803 */
[----:B------:R-:W-:Y:S01]  /*19620*/  HMMA.16816.F32.BF16 R4, R28, R14, R4 ;  /* 0x0000000e1c04723c */ /* 0x000fe20000041804 */
[----:B------:R-:W4:Y:S01]  /*19630*/  LDSM.16.MT88.4 R12, [R215+0x6000] ;  /* 0x00600000d70c783b */ /* 0x000f220000004200 */
[----:B------:R-:W-:Y:S01]  /*19640*/  MUFU.EX2 R147, R147 ;  /* 0x0000009300937308 */ /* 0x000fe20000000800 */
[----:B------:R-:W-:-:S05]  /*19650*/  FADD.FTZ R135, R144, R135 ;  /* 0x0000008790877221 */ /* 0x000fca0000010000 */
[C---:B--2---:R-:W-:Y:S02]  /*19660*/  HMMA.16816.F32.BF16 R196, R28.reuse, R8, R196 ;  /* 0x000000081cc4723c */ /* 0x044fe400000418c4 */
[----:B------:R-:W2:Y:S06]  /*19670*/  MUFU.EX2 R184, R184 ;  /* 0x000000b800b87308 */ /* 0x000eac0000000800 */
[----:B------:R-:W-:Y:S01]  /*19680*/  HMMA.16816.F32.BF16 R24, R28, R10, R24 ;  /* 0x0000000a1c18723c */ /* 0x000fe20000041818 */
[----:B------:R-:W1:Y:S01]  /*19690*/  LDSM.16.MT88.4 R8, [R214+0x6400] ;  /* 0x00640000d608783b */ /* 0x000e620000004200 */
[----:B------:R-:W-:Y:S05]  /*196a0*/  MUFU.EX2 R192, R192 ;  /* 0x000000c000c07308 */ /* 0x000fea0000000800 */
[----:B------:R-:W-:-:S02]  /*196b0*/  F2FP.BF16.PACK_AB R28, R84, R93 ;  /* 0x0000005d541c723e */ /* 0x000fc400000010ff */
        /* <DEDUP_REMOVED lines=35> */
[----:B------:R-:W-:Y:S02]  /*198f0*/  MUFU.EX2 R133, R133 ;  /* 0x0000008500857308 */ /* 0x000fe40000000800 */
[C---:B----4-:R-:W-:Y:S06]  /*19900*/  HMMA.16816.F32.BF16 R16, R28.reuse, R12, R16 ;  /* 0x0000000c1c10723c */ /* 0x050fec0000041810 */
[----:B------:R-:W4:Y:S02]  /*19910*/  MUFU.EX2 R124, R124 ;  /* 0x0000007c007c7308 */ /* 0x000f240000000800 */
[C---:B------:R-:W-:Y:S01]  /*19920*/  HMMA.16816.F32.BF16 R4, R28.reuse, R14, R4 ;  /* 0x0000000e1c04723c */ /* 0x040fe20000041804 */
[----:B------:R-:W5:Y:S05]  /*19930*/  LDSM.16.MT88.4 R12, [R215+0x6c00] ;  /* 0x006c0000d70c783b */ /* 0x000f6a0000004200 */
        /* <DEDUP_REMOVED lines=9> */
[----:B-1----:R-:W-:Y:S01]  /*199d0*/  F2FP.BF16.PACK_AB R31, R177, R176 ;  /* 0x000000b0b11f723e */ /* 0x002fe200000010ff */
[----:B------:R-:W1:Y:S06]  /*199e0*/  MUFU.EX2 R60, R60 ;  /* 0x0000003c003c7308 */ /* 0x000e6c0000000800 */
[C---:B---3--:R-:W-:Y:S02]  /*199f0*/  HMMA.16816.F32.BF16 R16, R28.reuse, R20, R16 ;  /* 0x000000141c10723c */ /* 0x048fe40000041810 */
[----:B------:R-:W-:Y:S06]  /*19a00*/  MUFU.EX2 R59, R59 ;  /* 0x0000003b003b7308 */ /* 0x000fec0000000800 */
[C---:B------:R-:W-:Y:S01]  /*19a10*/  HMMA.16816.F32.BF16 R4, R28.reuse, R22, R4 ;  /* 0x000000161c04723c */ /* 0x040fe20000041804 */
[----:B------:R-:W3:Y:S01]  /*19a20*/  LDSM.16.MT88.4 R20, [R215+0x7000] ;  /* 0x00700000d714783b */ /* 0x000ee20000004200 */
[----:B------:R-:W-:Y:S06]  /*19a30*/  MUFU.EX2 R58, R58 ;  /* 0x0000003a003a7308 */ /* 0x000fec0000000800 */
[C---:B-----5:R-:W-:Y:S02]  /*19a40*/  HMMA.16816.F32.BF16 R196, R28.reuse, R12, R196 ;  /* 0x0000000c1cc4723c */ /* 0x060fe400000418c4 */
[----:B------:R-:W-:Y:S06]  /*19a50*/  MUFU.EX2 R112, R112 ;  /* 0x0000007000707308 */ /* 0x000fec0000000800 */
[----:B------:R-:W-:Y:S01]  /*19a60*/  HMMA.16816.F32.BF16 R24, R28, R14, R24 ;  /* 0x0000000e1c18723c */ /* 0x000fe20000041818 */
[----:B------:R-:W5:Y:S01]  /*19a70*/  LDSM.16.MT88.4 R12, [R214+0x7400] ;  /* 0x00740000d60c783b */ /* 0x000f620000004200 */
[----:B------:R-:W1:Y:S05]  /*19a80*/  MUFU.EX2 R183, R183 ;  /* 0x000000b700b77308 */ /* 0x000e6a0000000800 */
[----:B------:R-:W-:-:S02]  /*19a90*/  F2FP.BF16.PACK_AB R28, R68, R69 ;  /* 0x00000045441c723e */ /* 0x000fc400000010ff */
[----:B------:R-:W-:Y:S01]  /*19aa0*/  F2FP.BF16.PACK_AB R29, R139, R174 ;  /* 0x000000ae8b1d723e */ /* 0x000fe200000010ff */
[----:B------:R-:W-:Y:S01]  /*19ab0*/  MUFU.EX2 R108, R108 ;  /* 0x0000006c006c7308 */ /* 0x000fe20000000800 */
        /* <DEDUP_REMOVED lines=14> */
[----:B----4-:R-:W-:Y:S02]  /*19ba0*/  F2FP.BF16.PACK_AB R29, R124, R133 ;  /* 0x000000857c1d723e */ /* 0x010fe400000010ff */
[----:B------:R-:W-:Y:S02]  /*19bb0*/  F2FP.BF16.PACK_AB R30, R62, R63 ;  /* 0x0000003f3e1e723e */ /* 0x000fe400000010ff */
[----:B------:R-:W-:Y:S01]  /*19bc0*/  F2FP.BF16.PACK_AB R31, R181, R130 ;  /* 0x00000082b51f723e */ /* 0x000fe200000010ff */
[----:B------:R-:W-:Y:S06]  /*19bd0*/  MUFU.EX2 R0, R0 ;  /* 0x0000000000007308 */ /* 0x000fec0000000800 */
[C---:B-----5:R-:W-:Y:S02]  /*19be0*/  HMMA.16816.F32.BF16 R16, R28.reuse, R12, R16 ;  /* 0x0000000c1c10723c */ /* 0x060fe40000041810 */
        /* <DEDUP_REMOVED lines=9> */
[----:B------:R-:W4:Y:S01]  /*19c80*/  MUFU.EX2 R117, R116 ;  /* 0x0000007400757308 */ /* 0x000f220000000800 */
[----:B------:R-:W-:-:S04]  /*19c90*/  FADD.FTZ R110, R110, R115 ;  /* 0x000000736e6e7221 */ /* 0x000fc80000010000 */
[----:B------:R-:W-:Y:S01]  /*19ca0*/  FADD.FTZ R107, R107, R110 ;  /* 0x0000006e6b6b7221 */ /* 0x000fe20000010000 */
[----:B------:R-:W-:Y:S01]  /*19cb0*/  HMMA.16816.F32.BF16 R24, R28, R10, R24 ;  /* 0x0000000a1c18723c */ /* 0x000fe20000041818 */
[----:B------:R-:W5:Y:S01]  /*19cc0*/  LDSM.16.MT88.4 R28, [R214+0x7c00] ;  /* 0x007c0000d61c783b */ /* 0x000f620000004200 */
[----:B-1----:R-:W-:Y:S01]  /*19cd0*/  F2FP.BF16.PACK_AB R8, R60, R61 ;  /* 0x0000003d3c08723e */ /* 0x002fe200000010ff */
[----:B------:R-:W-:Y:S01]  /*19ce0*/  FADD.FTZ R100, R98, R107 ;  /* 0x0000006b62647221 */ /* 0x000fe20000010000 */
[----:B------:R-:W-:Y:S01]  /*19cf0*/  F2FP.BF16.PACK_AB R9, R183, R112 ;  /* 0x00000070b709723e */ /* 0x000fe200000010ff */
[----:B------:R-:W1:Y:S02]  /*19d00*/  MUFU.EX2 R98, R106 ;  /* 0x0000006a00627308 */ /* 0x000e640000000800 */
[----:B------:R-:W-:Y:S01]  /*19d10*/  FADD.FTZ R105, R105, R100 ;  /* 0x0000006469697221 */ /* 0x000fe20000010000 */
[----:B------:R-:W-:Y:S01]  /*19d20*/  F2FP.BF16.PACK_AB R10, R58, R59 ;  /* 0x0000003b3a0a723e */ /* 0x000fe200000010ff */
[----:B------:R-:W-:Y:S01]  /*19d30*/  FFMA.FTZ R100, R32, c[0x0][0x23c], -R3 ;  /* 0x00008f0020647a23 */ /* 0x000fe20000010803 */
[----:B----4-:R-:W-:Y:S01]  /*19d40*/  F2FP.BF16.PACK_AB R11, R117, R108 ;  /* 0x0000006c750b723e */ /* 0x010fe200000010ff */
[----:B------:R-:W-:-:S02]  /*19d50*/  FADD.FTZ R96, R96, R105 ;  /* 0x0000006960607221 */ /* 0x000fc40000010000 */
[----:B------:R-:W-:Y:S01]  /*19d60*/  MUFU.EX2 R129, R129 ;  /* 0x0000008100817308 */ /* 0x000fe20000000800 */
[----:B------:R-:W-:Y:S02]  /*19d70*/  FFMA.FTZ R32, R91, c[0x0][0x23c], -R86 ;  /* 0x00008f005b207a23 */ /* 0x000fe40000010856 */
[----:B------:R-:W-:Y:S01]  /*19d80*/  FADD.FTZ R103, R103, R96 ;  /* 0x0000006067677221 */ /* 0x000fe20000010000 */
[C---:B---3--:R-:W-:Y:S03]  /*19d90*/  HMMA.16816.F32.BF16 R16, R8.reuse, R20, R16 ;  /* 0x000000140810723c */ /* 0x048fe60000041810 */
[----:B------:R-:W-:Y:S01]  /*19da0*/  FADD.FTZ R94, R94, R103 ;  /* 0x000000675e5e7221 */ /* 0x000fe20000010000 */
[----:B------:R-:W-:Y:S03]  /*19db0*/  MUFU.EX2 R96, R104 ;  /* 0x0000006800607308 */ /* 0x000fe60000000800 */
[----:B------:R-:W-:Y:S01]  /*19dc0*/  FADD.FTZ R21, R101, R94 ;  /* 0x0000005e65157221 */ /* 0x000fe20000010000 */
[C---:B------:R-:W-:Y:S03]  /*19dd0*/  HMMA.16816.F32.BF16 R4, R8.reuse, R22, R4 ;  /* 0x000000160804723c */ /* 0x040fe60000041804 */
[----:B------:R-:W-:Y:S01]  /*19de0*/  FADD.FTZ R92, R92, R21 ;  /* 0x000000155c5c7221 */ /* 0x000fe20000010000 */
[----:B------:R-:W3:Y:S01]  /*19df0*/  MUFU.EX2 R101, R100 ;  /* 0x0000006400657308 */ /* 0x000ee20000000800 */
[----:B------:R-:W4:Y:S02]  /*19e00*/  LDSM.16.MT88.4 R20, [R215+0x7c00] ;  /* 0x007c0000d714783b */ /* 0x000f240000004200 */
[----:B------:R-:W-:Y:S01]  /*19e10*/  FADD.FTZ R99, R99, R92 ;  /* 0x0000005c63637221 */ /* 0x000fe20000010000 */
[C---:B--2---:R-:W-:Y:S04]  /*19e20*/  HMMA.16816.F32.BF16 R196, R8.reuse, R12, R196 ;  /* 0x0000000c08c4723c */ /* 0x044fe800000418c4 */
[----:B------:R-:W-:Y:S03]  /*19e30*/  MUFU.EX2 R35, R35 ;  /* 0x0000002300237308 */ /* 0x000fe60000000800 */
[----:B------:R-:W-:Y:S01]  /*19e40*/  FADD.FTZ R12, R90, R99 ;  /* 0x000000635a0c7221 */ /* 0x000fe20000010000 */
[----:B------:R-:W-:Y:S03]  /*19e50*/  HMMA.16816.F32.BF16 R24, R8, R14, R24 ;  /* 0x0000000e0818723c */ /* 0x000fe60000041818 */
[----:B------:R-:W-:Y:S01]  /*19e60*/  FADD.FTZ R95, R95, R12 ;  /* 0x0000000c5f5f7221 */ /* 0x000fe20000010000 */
[----:B------:R2:W2:Y:S01]  /*19e70*/  MUFU.EX2 R90, R47 ;  /* 0x0000002f005a7308 */ /* 0x0004a20000000800 */
[----:B------:R-:W4:Y:S02]  /*19e80*/  LDSM.16.MT88.4 R12, [R214+0x8000] ;  /* 0x00800000d60c783b */ /* 0x000f240000004200 */
[----:B------:R-:W-:Y:S01]  /*19e90*/  F2FP.BF16.PACK_AB R8, R56, R57 ;  /* 0x000000393808723e */ /* 0x000fe200000010ff */
[----:B------:R-:W-:Y:S01]  /*19ea0*/  FADD.FTZ R88, R88, R95 ;  /* 0x0000005f58587221 */ /* 0x000fe20000010000 */
[----:B-1----:R-:W-:-:S02]  /*19eb0*/  F2FP.BF16.PACK_AB R9, R33, R98 ;  /* 0x000000622109723e */ /* 0x002fc400000010ff */
[----:B------:R-:W-:Y:S01]  /*19ec0*/  F2FP.BF16.PACK_AB R10, R2, R55 ;  /* 0x00000037020a723e */ /* 0x000fe200000010ff */
[----:B------:R-:W-:Y:S01]  /*19ed0*/  FADD.FTZ R93, R93, R88 ;  /* 0x000000585d5d7221 */ /* 0x000fe20000010000 */
[----:B---3--:R-:W-:Y:S01]  /*19ee0*/  F2FP.BF16.PACK_AB R11, R101, R96 ;  /* 0x00000060650b723e */ /* 0x008fe200000010ff */
[----:B------:R-:W-:Y:S02]  /*19ef0*/  MUFU.EX2 R46, R46 ;  /* 0x0000002e002e7308 */ /* 0x000fe40000000800 */
[----:B------:R-:W-:-:S04]  /*19f00*/  FADD.FTZ R84, R84, R93 ;  /* 0x0000005d54547221 */ /* 0x000fc80000010000 */
[C---:B-----5:R-:W-:Y:S01]  /*19f10*/  HMMA.16816.F32.BF16 R16, R8.reuse, R28, R16 ;  /* 0x0000001c0810723c */ /* 0x060fe20000041810 */
[----:B------:R-:W-:Y:S01]  /*19f20*/  FADD.FTZ R83, R83, R84 ;  /* 0x0000005453537221 */ /* 0x000fe20000010000 */
[----:B------:R-:W-:Y:S01]  /*19f30*/  MUFU.EX2 R137, R137 ;  /* 0x0000008900897308 */ /* 0x000fe20000000800 */
[----:B--2---:R-:W-:Y:S02]  /*19f40*/  FFMA.FTZ R47, R34, c[0x0][0x23c], -R3 ;  /* 0x00008f00222f7a23 */ /* 0x004fe40000010803 */
        /* <DEDUP_REMOVED lines=8> */
[C---:B----4-:R-:W-:Y:S01]  /*19fd0*/  HMMA.16816.F32.BF16 R196, R8.reuse, R20, R196 ;  /* 0x0000001408c4723c */ /* 0x050fe200000418c4 */
[----:B------:R-:W-:Y:S01]  /*19fe0*/  FADD.FTZ R79, R79, R80 ;  /* 0x000000504f4f7221 */ /* 0x000fe20000010000 */
[----:B------:R-:W2:Y:S01]  /*19ff0*/  MUFU.EX2 R182, R182 ;  /* 0x000000b600b67308 */ /* 0x000ea20000000800 */
[----:B------:R-:W-:Y:S02]  /*1a000*/  FADD.FTZ R29, R178, R29 ;  /* 0x0000001db21d7221 */ /* 0x000fe40000010000 */
[----:B------:R-:W-:Y:S02]  /*1a010*/  FADD.FTZ R78, R78, R79 ;  /* 0x0000004f4e4e7221 */ /* 0x000fe40000010000 */
[----:B------:R-:W-:Y:S01]  /*1a020*/  FADD.FTZ R20, R188, R29 ;  /* 0x0000001dbc147221 */ /* 0x000fe20000010000 */
[----:B------:R-:W-:Y:S01]  /*1a030*/  HMMA.16816.F32.BF16 R24, R8, R22, R24 ;  /* 0x000000160818723c */ /* 0x000fe20000041818 */
[----:B------:R-:W-:Y:S01]  /*1a040*/  FADD.FTZ R77, R77, R78 ;  /* 0x0000004e4d4d7221 */ /* 0x000fe20000010000 */
[----:B------:R-:W3:Y:S01]  /*1a050*/  LDSM.16.MT88.4 R28, [R215+0x8000] ;  /* 0x00800000d71c783b */ /* 0x000ee20000004200 */
[----:B------:R-:W-:Y:S01]  /*1a060*/  FADD.FTZ R20, R145, R20 ;  /* 0x0000001491147221 */ /* 0x000fe20000010000 */
[----:B------:R-:W-:Y:S01]  /*1a070*/  MUFU.EX2 R169, R169 ;  /* 0x000000a900a97308 */ /* 0x000fe20000000800 */
[----:B------:R-:W-:-:S02]  /*1a080*/  FADD.FTZ R76, R76, R77 ;  /* 0x0000004d4c4c7221 */ /* 0x000fc40000010000 */
[----:B------:R-:W-:Y:S01]  /*1a090*/  FADD.FTZ R147, R147, R20 ;  /* 0x0000001493937221 */ /* 0x000fe20000010000 */
[----:B------:R-:W-:Y:S01]  /*1a0a0*/  F2FP.BF16.PACK_AB R8, R89, R0 ;  /* 0x000000005908723e */ /* 0x000fe200000010ff */
[----:B------:R-:W-:Y:S01]  /*1a0b0*/  FADD.FTZ R75, R75, R76 ;  /* 0x0000004c4b4b7221 */ /* 0x000fe20000010000 */
[----:B------:R-:W-:Y:S01]  /*1a0c0*/  F2FP.BF16.PACK_AB R9, R35, R90 ;  /* 0x0000005a2309723e */ /* 0x000fe200000010ff */
[----:B------:R-:W-:Y:S01]  /*1a0d0*/  FADD.FTZ R147, R184, R147 ;  /* 0x00000093b8937221 */ /* 0x000fe20000010000 */
[----:B------:R-:W-:Y:S01]  /*1a0e0*/  F2FP.BF16.PACK_AB R10, R129, R114 ;  /* 0x00000072810a723e */ /* 0x000fe200000010ff */
[----:B------:R-:W-:Y:S01]  /*1a0f0*/  FADD.FTZ R74, R74, R75 ;  /* 0x0000004b4a4a7221 */ /* 0x000fe20000010000 */
[----:B-1----:R-:W-:Y:S01]  /*1a100*/  F2FP.BF16.PACK_AB R11, R47, R46 ;  /* 0x0000002e2f0b723e */ /* 0x002fe200000010ff */
[----:B------:R-:W-:Y:S01]  /*1a110*/  FADD.FTZ R192, R192, R147 ;  /* 0x00000093c0c07221 */ /* 0x000fe20000010000 */
[----:B------:R-:W1:Y:S01]  /*1a120*/  LDSM.16.MT88.4 R20, [R214+0x8400] ;  /* 0x00840000d614783b */ /* 0x000e620000004200 */
[----:B------:R-:W-:Y:S01]  /*1a130*/  FADD.FTZ R73, R73, R74 ;  /* 0x0000004a49497221 */ /* 0x000fe20000010000 */
[----:B------:R-:W-:Y:S01]  /*1a140*/  MUFU.EX2 R170, R170 ;  /* 0x000000aa00aa7308 */ /* 0x000fe20000000800 */
[----:B------:R-:W-:-:S02]  /*1a150*/  FADD.FTZ R192, R171, R192 ;  /* 0x000000c0abc07221 */ /* 0x000fc40000010000 */
[C---:B------:R-:W-:Y:S01]  /*1a160*/  HMMA.16816.F32.BF16 R16, R8.reuse, R12, R16 ;  /* 0x0000000c0810723c */ /* 0x040fe20000041810 */
[----:B------:R-:W-:Y:S02]  /*1a170*/  FFMA.FTZ R34, R51, c[0x0][0x23c], -R86 ;  /* 0x00008f0033227a23 */ /* 0x000fe40000010856 */
[----:B------:R-:W-:Y:S02]  /*1a180*/  FADD.FTZ R173, R173, R192 ;  /* 0x000000c0adad7221 */ /* 0x000fe40000010000 */
[----:B------:R-:W-:Y:S01]  /*1a190*/  FFMA.FTZ R51, R37, c[0x0][0x23c], -R3 ;  /* 0x00008f0025337a23 */ /* 0x000fe20000010803 */
[----:B------:R-:W-:Y:S01]  /*1a1a0*/  MUFU.EX2 R45, R45 ;  /* 0x0000002d002d7308 */ /* 0x000fe20000000800 */
[----:B------:R-:W-:Y:S01]  /*1a1b0*/  FADD.FTZ R173, R190, R173 ;  /* 0x000000adbead7221 */ /* 0x000fe20000010000 */
[----:B------:R-:W-:Y:S01]  /*1a1c0*/  HMMA.16816.F32.BF16 R4, R8, R14, R4 ;  /* 0x0000000e0804723c */ /* 0x000fe20000041804 */
[----:B------:R-:W-:Y:S02]  /*1a1d0*/  FADD.FTZ R12, R72, R73 ;  /* 0x00000049480c7221 */ /* 0x000fe40000010000 */
[----:B------:R-:W-:-:S02]  /*1a1e0*/  FADD.FTZ R194, R194, R173 ;  /* 0x000000adc2c27221 */ /* 0x000fc40000010000 */
[----:B------:R-:W-:Y:S01]  /*1a1f0*/  FADD.FTZ R71, R71, R12 ;  /* 0x0000000c47477221 */ /* 0x000fe20000010000 */
[----:B------:R-:W4:Y:S01]  /*1a200*/  MUFU.EX2 R38, R38 ;  /* 0x0000002600267308 */ /* 0x000f220000000800 */
[----:B------:R-:W-:Y:S01]  /*1a210*/  FADD.FTZ R175, R175, R194 ;  /* 0x000000c2afaf7221 */ /* 0x000fe20000010000 */
[----:B------:R-:W5:Y:S01]  /*1a220*/  LDSM.16.MT88.4 R12, [R215+0x8400] ;  /* 0x00840000d70c783b */ /* 0x000f620000004200 */
[----:B------:R-:W-:Y:S02]  /*1a230*/  FADD.FTZ R70, R70, R71 ;  /* 0x0000004746467221 */ /* 0x000fe40000010000 */
[----:B------:R-:W-:Y:S01]  /*1a240*/  FADD.FTZ R176, R176, R175 ;  /* 0x000000afb0b07221 */ /* 0x000fe20000010000 */
[----:B------:R-:W-:Y:S01]  /*1a250*/  LDSM.16.MT88.4 R192, [R215+0x8c00] ;  /* 0x008c0000d7c0783b */ /* 0x000fe20000004200 */
[----:B------:R-:W-:Y:S01]  /*1a260*/  FADD.FTZ R69, R69, R70 ;  /* 0x0000004645457221 */ /* 0x000fe20000010000 */
[----:B------:R-:W-:Y:S01]  /*1a270*/  MUFU.EX2 R49, R49 ;  /* 0x0000003100317308 */ /* 0x000fe20000000800 */
[----:B------:R-:W-:Y:S01]  /*1a280*/  FADD.FTZ R177, R177, R176 ;  /* 0x000000b0b1b17221 */ /* 0x000fe20000010000 */
[----:B---3--:R-:W-:Y:S01]  /*1a290*/  HMMA.16816.F32.BF16 R196, R8, R28, R196 ;  /* 0x0000001c08c4723c */ /* 0x008fe200000418c4 */
[----:B------:R-:W-:-:S02]  /*1a2a0*/  FADD.FTZ R68, R68, R69 ;  /* 0x0000004544447221 */ /* 0x000fc40000010000 */
[----:B------:R-:W-:Y:S02]  /*1a2b0*/  FADD.FTZ R174, R174, R177 ;  /* 0x000000b1aeae7221 */ /* 0x000fe40000010000 */
[----:B------:R-:W-:Y:S01]  /*1a2c0*/  FADD.FTZ R67, R67, R68 ;  /* 0x0000004443437221 */ /* 0x000fe20000010000 */
[----:B------:R-:W3:Y:S01]  /*1a2d0*/  MUFU.EX2 R72, R51 ;  /* 0x0000003300487308 */ /* 0x000ee20000000800 */
        /* <DEDUP_REMOVED lines=8> */
[----:B--2---:R-:W-:Y:S01]  /*1a360*/  F2FP.BF16.PACK_AB R8, R182, R137 ;  /* 0x00000089b608723e */ /* 0x004fe200000010ff */
[----:B------:R-:W-:Y:S01]  /*1a370*/  FADD.FTZ R64, R64, R65 ;  /* 0x0000004140407221 */ /* 0x000fe20000010000 */
[----:B----4-:R-:W-:Y:S01]  /*1a380*/  F2FP.BF16.PACK_AB R9, R38, R45 ;  /* 0x0000002d2609723e */ /* 0x010fe200000010ff */
[----:B------:R-:W-:Y:S01]  /*1a390*/  FADD.FTZ R133, R133, R140 ;  /* 0x0000008c85857221 */ /* 0x000fe20000010000 */
[----:B------:R-:W-:Y:S01]  /*1a3a0*/  F2FP.BF16.PACK_AB R10, R170, R169 ;  /* 0x000000a9aa0a723e */ /* 0x000fe200000010ff */
[----:B------:R-:W-:Y:S01]  /*1a3b0*/  FFMA.FTZ R37, R44, c[0x0][0x23c], -R86 ;  /* 0x00008f002c257a23 */ /* 0x000fe20000010856 */
[----:B---3--:R-:W-:Y:S01]  /*1a3c0*/  F2FP.BF16.PACK_AB R11, R72, R49 ;  /* 0x00000031480b723e */ /* 0x008fe200000010ff */
[----:B------:R-:W-:Y:S01]  /*1a3d0*/  FADD.FTZ R133, R124, R133 ;  /* 0x000000857c857221 */ /* 0x000fe20000010000 */
[----:B------:R-:W2:Y:S01]  /*1a3e0*/  MUFU.EX2 R97, R97 ;  /* 0x0000006100617308 */ /* 0x000ea20000000800 */
[----:B------:R-:W-:-:S02]  /*1a3f0*/  FFMA.FTZ R51, R36, c[0x0][0x23c], -R3 ;  /* 0x00008f0024337a23 */ /* 0x000fc40000010803 */
[----:B------:R-:W-:Y:S02]  /*1a400*/  FADD.FTZ R130, R130, R133 ;  /* 0x0000008582827221 */ /* 0x000fe40000010000 */
[C---:B-1----:R-:W-:Y:S01]  /*1a410*/  HMMA.16816.F32.BF16 R16, R8.reuse, R20, R16 ;  /* 0x000000140810723c */ /* 0x042fe20000041810 */
[--C-:B------:R-:W-:Y:S02]  /*1a420*/  FFMA.FTZ R44, R48, c[0x0][0x23c], -R3.reuse ;  /* 0x00008f00302c7a23 */ /* 0x100fe40000010803 */
[----:B------:R-:W-:Y:S01]  /*1a430*/  FADD.FTZ R181, R181, R130 ;  /* 0x00000082b5b57221 */ /* 0x000fe20000010000 */
[----:B------:R-:W-:Y:S01]  /*1a440*/  MUFU.EX2 R32, R32 ;  /* 0x0000002000207308 */ /* 0x000fe20000000800 */
[----:B------:R-:W-:Y:S02]  /*1a450*/  FFMA.FTZ R36, R50, c[0x0][0x23c], -R3 ;  /* 0x00008f0032247a23 */ /* 0x000fe40000010803 */
[----:B------:R-:W-:Y:S01]  /*1a460*/  FADD.FTZ R21, R63, R64 ;  /* 0x000000403f157221 */ /* 0x000fe20000010000 */
[----:B------:R-:W-:Y:S01]  /*1a470*/  HMMA.16816.F32.BF16 R4, R8, R22, R4 ;  /* 0x000000160804723c */ /* 0x000fe20000041804 */
[----:B------:R-:W-:-:S02]  /*1a480*/  FADD.FTZ R112, R112, R181 ;  /* 0x000000b570707221 */ /* 0x000fc40000010000 */
[----:B------:R-:W-:Y:S01]  /*1a490*/  FADD.FTZ R62, R62, R21 ;  /* 0x000000153e3e7221 */ /* 0x000fe20000010000 */
[----:B------:R-:W1:Y:S01]  /*1a4a0*/  MUFU.EX2 R39, R39 ;  /* 0x0000002700277308 */ /* 0x000e620000000800 */
[----:B------:R-:W-:Y:S01]  /*1a4b0*/  FADD.FTZ R183, R183, R112 ;  /* 0x00000070b7b77221 */ /* 0x000fe20000010000 */
[----:B------:R-:W3:Y:S01]  /*1a4c0*/  LDSM.16.MT88.4 R20, [R215+0x8800] ;  /* 0x00880000d714783b */ /* 0x000ee20000004200 */
[----:B------:R-:W-:Y:S01]  /*1a4d0*/  FADD.FTZ R61, R61, R62 ;  /* 0x0000003e3d3d7221 */ /* 0x000fe20000010000 */
[----:B-----5:R-:W-:Y:S01]  /*1a4e0*/  HMMA.16816.F32.BF16 R24, R8, R14, R24 ;  /* 0x0000000e0818723c */ /* 0x020fe20000041818 */
[----:B------:R-:W-:Y:S02]  /*1a4f0*/  FADD.FTZ R108, R108, R183 ;  /* 0x000000b76c6c7221 */ /* 0x000fe40000010000 */
[----:B------:R-:W-:Y:S01]  /*1a500*/  FADD.FTZ R60, R60, R61 ;  /* 0x0000003d3c3c7221 */ /* 0x000fe20000010000 */
[----:B------:R-:W-:Y:S01]  /*1a510*/  MUFU.EX2 R44, R44 ;  /* 0x0000002c002c7308 */ /* 0x000fe20000000800 */
[----:B------:R-:W-:-:S02]  /*1a520*/  FADD.FTZ R117, R117, R108 ;  /* 0x0000006c75757221 */ /* 0x000fc40000010000 */
[----:B------:R-:W-:Y:S01]  /*1a530*/  FADD.FTZ R59, R59, R60 ;  /* 0x0000003c3b3b7221 */ /* 0x000fe20000010000 */
[----:B------:R-:W-:Y:S01]  /*1a540*/  HMMA.16816.F32.BF16 R196, R8, R12, R196 ;  /* 0x0000000c08c4723c */ /* 0x000fe200000418c4 */
[----:B------:R-:W-:Y:S02]  /*1a550*/  FADD.FTZ R98, R98, R117 ;  /* 0x0000007562627221 */ /* 0x000fe40000010000 */
[----:B------:R-:W-:Y:S01]  /*1a560*/  FADD.FTZ R58, R58, R59 ;  /* 0x0000003b3a3a7221 */ /* 0x000fe20000010000 */
[----:B------:R-:W4:Y:S01]  /*1a570*/  MUFU.EX2 R51, R51 ;  /* 0x0000003300337308 */ /* 0x000f220000000800 */
[----:B------:R-:W-:Y:S02]  /*1a580*/  FADD.FTZ R33, R33, R98 ;  /* 0x0000006221217221 */ /* 0x000fe40000010000 */
[----:B------:R-:W-:Y:S01]  /*1a590*/  FADD.FTZ R57, R57, R58 ;  /* 0x0000003a39397221 */ /* 0x000fe20000010000 */
[----:B--2---:R-:W-:Y:S01]  /*1a5a0*/  F2FP.BF16.PACK_AB R8, R97, R132 ;  /* 0x000000846108723e */ /* 0x004fe200000010ff */
[----:B------:R-:W-:Y:S01]  /*1a5b0*/  FADD.FTZ R96, R96, R33 ;  /* 0x0000002160607221 */ /* 0x000fe20000010000 */
[----:B-1----:R-:W-:Y:S01]  /*1a5c0*/  F2FP.BF16.PACK_AB R10, R39, R32 ;  /* 0x00000020270a723e */ /* 0x002fe200000010ff */
[----:B------:R-:W-:Y:S01]  /*1a5d0*/  FADD.FTZ R56, R56, R57 ;  /* 0x0000003938387221 */ /* 0x000fe20000010000 */
[----:B------:R-:W-:Y:S01]  /*1a5e0*/  MUFU.EX2 R36, R36 ;  /* 0x0000002400247308 */ /* 0x000fe20000000800 */
[----:B------:R-:W-:-:S02]  /*1a5f0*/  FADD.FTZ R101, R101, R96 ;  /* 0x0000006065657221 */ /* 0x000fc40000010000 */
[----:B------:R-:W-:Y:S02]  /*1a600*/  FADD.FTZ R15, R55, R56 ;  /* 0x00000038370f7221 */ /* 0x000fe40000010000 */
[----:B------:R-:W-:Y:S02]  /*1a610*/  FADD.FTZ R90, R90, R101 ;  /* 0x000000655a5a7221 */ /* 0x000fe40000010000 */
[----:B------:R-:W-:Y:S01]  /*1a620*/  FADD.FTZ R15, R2, R15 ;  /* 0x0000000f020f7221 */ /* 0x000fe20000010000 */
[----:B------:R-:W1:Y:S01]  /*1a630*/  MUFU.EX2 R63, R42 ;  /* 0x0000002a003f7308 */ /* 0x000e620000000800 */
[----:B------:R-:W-:Y:S01]  /*1a640*/  FADD.FTZ R35, R35, R90 ;  /* 0x0000005a23237221 */ /* 0x000fe20000010000 */
[----:B----4-:R-:W-:Y:S01]  /*1a650*/  F2FP.BF16.PACK_AB R9, R51, R44 ;  /* 0x0000002c3309723e */ /* 0x010fe200000010ff */
[----:B------:R-:W-:Y:S02]  /*1a660*/  FADD.FTZ R0, R0, R15 ;  /* 0x0000000f00007221 */ /* 0x000fe40000010000 */
[----:B------:R-:W-:-:S02]  /*1a670*/  FADD.FTZ R46, R46, R35 ;  /* 0x000000232e2e7221 */ /* 0x000fc40000010000 */
[----:B------:R-:W-:Y:S01]  /*1a680*/  FADD.FTZ R89, R89, R0 ;  /* 0x0000000059597221 */ /* 0x000fe20000010000 */
[----:B------:R-:W-:Y:S01]  /*1a690*/  MUFU.EX2 R34, R34 ;  /* 0x0000002200227308 */ /* 0x000fe20000000800 */
[----:B------:R-:W-:Y:S02]  /*1a6a0*/  FFMA.FTZ R12, R53, c[0x0][0x23c], -R86 ;  /* 0x00008f00350c7a23 */ /* 0x000fe40000010856 */
[----:B------:R-:W-:Y:S02]  /*1a6b0*/  FADD.FTZ R0, R114, R89 ;  /* 0x0000005972007221 */ /* 0x000fe40000010000 */
[--C-:B------:R-:W-:Y:S02]  /*1a6c0*/  FFMA.FTZ R13, R52, c[0x0][0x23c], -R3.reuse ;  /* 0x00008f00340d7a23 */ /* 0x100fe40000010803 */
[----:B------:R-:W-:Y:S01]  /*1a6d0*/  FFMA.FTZ R14, R41, c[0x0][0x23c], -R3 ;  /* 0x00008f00290e7a23 */ /* 0x000fe20000010803 */
[----:B-1----:R-:W-:Y:S01]  /*1a6e0*/  F2FP.BF16.PACK_AB R11, R63, R36 ;  /* 0x000000243f0b723e */ /* 0x002fe200000010ff */
[----:B------:R-:W-:Y:S01]  /*1a6f0*/  FADD.FTZ R0, R129, R0 ;  /* 0x0000000081007221 */ /* 0x000fe20000010000 */
[----:B------:R-:W1:Y:S01]  /*1a700*/  MUFU.EX2 R37, R37 ;  /* 0x0000002500257308 */ /* 0x000e620000000800 */
[----:B------:R-:W-:Y:S01]  /*1a710*/  FADD.FTZ R46, R47, R46 ;  /* 0x0000002e2f2e7221 */ /* 0x000fe20000010000 */
[----:B------:R-:W-:Y:S01]  /*1a720*/  MOV R129, R87 ;  /* 0x0000005700817202 */ /* 0x000fe20000000f00 */
        /* <DEDUP_REMOVED lines=8> */
[----:B---3--:R-:W-:Y:S01]  /*1a7b0*/  HMMA.16816.F32.BF16 R196, R8, R20, R196 ;  /* 0x0000001408c4723c */ /* 0x008fe200000418c4 */
[----:B------:R-:W-:Y:S01]  /*1a7c0*/  FADD.FTZ R3, R170, R3 ;  /* 0x00000003aa037221 */ /* 0x000fe20000010000 */
[----:B------:R-:W2:Y:S01]  /*1a7d0*/  MUFU.EX2 R187, R187 ;  /* 0x000000bb00bb7308 */ /* 0x000ea20000000800 */
        /* <DEDUP_REMOVED lines=12> */
[----:B------:R-:W-:-:S04]  /*1a8a0*/  FADD.FTZ R0, R63, R0 ;  /* 0x000000003f007221 */ /* 0x000fc80000010000 */
[----:B-1----:R-:W-:Y:S01]  /*1a8b0*/  F2FP.BF16.PACK_AB R8, R37, R34 ;  /* 0x000000222508723e */ /* 0x002fe200000010ff */
[----:B------:R-:W-:Y:S01]  /*1a8c0*/  FADD.FTZ R34, R34, R39 ;  /* 0x0000002722227221 */ /* 0x000fe20000010000 */
[----:B--2---:R-:W-:Y:S01]  /*1a8d0*/  F2FP.BF16.PACK_AB R10, R187, R12 ;  /* 0x0000000cbb0a723e */ /* 0x004fe200000010ff */
        /* <DEDUP_REMOVED lines=13> */
[C---:B------:R-:W-:Y:S08]  /*1a9b0*/  HMMA.16816.F32.BF16 R200, R8.reuse, R202, R4 ;  /* 0x000000ca08c8723c */ /* 0x040ff00000041804 */
[----:B------:R-:W-:Y:S08]  /*1a9c0*/  HMMA.16816.F32.BF16 R192, R8, R194, R24 ;  /* 0x000000c208c0723c */ /* 0x000ff00000041818 */
.L_x_2202:
        /* <DEDUP_REMOVED lines=10> */
.L_x_2214:
[----:B------:R-:W-:Y:S01]  /*1aa70*/  PLOP3.LUT P0, PT, PT, PT, UP2, 0x40, 0x0 ;  /* 0x000000000000781c */ /* 0x000fe20003f0e828 */
[----:B------:R-:W-:Y:S04]  /*1aa80*/  DEPBAR.LE SB0, 0x0 ;  /* 0x000080000000791a */ /* 0x000fe80000000000 */
[----:B------:R-:W-:Y:S01]  /*1aa90*/  BAR.SYNC.DEFER_BLOCKING 0x0 ;  /* 0x0000000000007b1d */ /* 0x000fe20000010000 */
[----:B------:R-:W-:Y:S05]  /*1aaa0*/  IMAD.U32 R110, R213, -0x100, RZ ;  /* 0xffffff00d56e7824 */ /* 0x000fea00078e00ff */
[----:B------:R-:W-:Y:S02]  /*1aab0*/  SHF.R.S32.HI R111, RZ, 0x1f, R110 ;  /* 0x0000001fff6f7819 */ /* 0x000fe4000001146e */
[----:B------:R-:W-:-:S05]  /*1aac0*/  @P0 BRA `(.L_x_2211) ;  /* 0x000003d000000947 */ /* 0x000fca0003800000 */
[----:B------:R-:W-:Y:S01]  /*1aad0*/  IABS R4, c[0x0][0x2d0] ;  /* 0x0000b40000047a13 */ /* 0x000fe20000000000 */
[----:B------:R-:W-:Y:S01]  /*1aae0*/  USHF.L.U32 UR7, UR5, 0x8, URZ ;  /* 0x0000000805077899 */ /* 0x000fe2000800063f */
[----:B------:R-:W-:Y:S02]  /*1aaf0*/  LOP3.LUT R2, RZ, c[0x0][0x2d0], RZ, 0x33, !PT ;  /* 0x0000b400ff027a12 */ /* 0x000fe400078e33ff */
[----:B------:R-:W1:Y:S01]  /*1ab00*/  I2F.RP R9, R4 ;  /* 0x0000000400097306 */ /* 0x000e620000209400 */
[----:B------:R-:W-:Y:S02]  /*1ab10*/  UIADD3 UR6, UR7, -0x100, URZ ;  /* 0xffffff0007067890 */ /* 0x000fe4000fffe03f */
[----:B------:R-:W-:Y:S01]  /*1ab20*/  IMAD.U32 R8, RZ, RZ, UR7 ;  /* 0x00000007ff087e24 */ /* 0x000fe2000f8e00ff */
[----:B------:R-:W-:Y:S04]  /*1ab30*/  ULOP3.LUT UR7, UR7, UR11, URZ, 0x3c, !UPT ;  /* 0x0000000b07077292 */ /* 0x000fe8000f8e3c3f */
[----:B------:R-:W-:Y:S02]  /*1ab40*/  IABS R8, R8 ;  /* 0x0000000800087213 */ /* 0x000fe40000000000 */
[----:B------:R-:W-:Y:S01]  /*1ab50*/  ISETP.LE.AND P5, PT, RZ, UR7, PT ;  /* 0x00000007ff007c0c */ /* 0x000fe2000bfa3270 */
[----:B-1----:R-:W1:Y:S02]  /*1ab60*/  MUFU.RCP R6, R9 ;  /* 0x0000000900067308 */ /* 0x002e640000001000 */
[----:B-1----:R-:W-:Y:S01]  /*1ab70*/  IADD3 R10, R6, 0xffffffe, RZ ;  /* 0x0ffffffe060a7810 */ /* 0x002fe20007ffe0ff */
[----:B------:R-:W-:Y:S01]  /*1ab80*/  IMAD.U32 R6, RZ, RZ, UR6 ;  /* 0x00000006ff067e24 */ /* 0x000fe2000f8e00ff */
[----:B------:R-:W-:Y:S06]  /*1ab90*/  ULOP3.LUT UR6, UR6, UR11, URZ, 0x3c, !UPT ;  /* 0x0000000b06067292 */ /* 0x000fec000f8e3c3f */
[----:B------:R-:W1:Y:S01]  /*1aba0*/  F2I.FTZ.U32.TRUNC.NTZ R11, R10 ;  /* 0x0000000a000b7305 */ /* 0x000e62000021f000 */
[----:B------:R-:W-:Y:S02]  /*1abb0*/  IABS R6, R6 ;  /* 0x0000000600067213 */ /* 0x000fe40000000000 */
[----:B------:R-:W-:Y:S01]  /*1abc0*/  ISETP.LE.AND P4, PT, RZ, UR6, PT ;  /* 0x00000006ff007c0c */ /* 0x000fe2000bf83270 */
[--C-:B-1----:R-:W-:Y:S02]  /*1abd0*/  IMAD.MOV R7, RZ, RZ, -R11.reuse ;  /* 0x000000ffff077224 */ /* 0x102fe400078e0a0b */
[----:B------:R-:W-:Y:S02]  /*1abe0*/  IMAD.MOV.U32 R10, RZ, RZ, RZ ;  /* 0x000000ffff0a7224 */ /* 0x000fe400078e00ff */
[----:B------:R-:W-:Y:S04]  /*1abf0*/  IMAD R7, R7, R4, RZ ;  /* 0x0000000407077224 */ /* 0x000fe800078e02ff */
[----:B------:R-:W-:Y:S06]  /*1ac00*/  IMAD.HI.U32 R7, R11, R7, R10 ;  /* 0x000000070b077227 */ /* 0x000fec00078e000a */
[C---:B------:R-:W-:Y:S04]  /*1ac10*/  IMAD.HI.U32 R3, R7.reuse, R6, RZ ;  /* 0x0000000607037227 */ /* 0x040fe800078e00ff */
[----:B------:R-:W-:Y:S04]  /*1ac20*/  IMAD.HI.U32 R5, R7, R8, RZ ;  /* 0x0000000807057227 */ /* 0x000fe800078e00ff */
[----:B------:R-:W-:Y:S01]  /*1ac30*/  IMAD.MOV R7, RZ, RZ, -R3 ;  /* 0x000000ffff077224 */ /* 0x000fe200078e0a03 */
[----:B------:R-:W-:Y:S03]  /*1ac40*/  IADD3 R9, -R5, RZ, RZ ;  /* 0x000000ff05097210 */ /* 0x000fe60007ffe1ff */
        /* <DEDUP_REMOVED lines=10> */
[----:B------:R-:W-:Y:S11]  /*1acf0*/  ISETP.GE.U32.AND P3, PT, R8, R4, PT ;  /* 0x000000040800720c */ /* 0x000ff60003f66070 */
        /* <DEDUP_REMOVED lines=18> */
[----:B------:R-:W-:Y:S05]  /*1ae20*/  IMAD R9, R0, c[0x0][0x1a4], R9 ;  /* 0x0000690000097a24 */ /* 0x000fea00078e0209 */
[----:B------:R-:W-:Y:S01]  /*1ae30*/  IADD3 R111, R111, R9, RZ ;  /* 0x000000096f6f7210 */ /* 0x000fe20007ffe0ff */
[----:B--2---:R-:W-:Y:S04]  /*1ae40*/  IMAD.IADD R7, R4, 0x1, -R7 ;  /* 0x0000000104077824 */ /* 0x004fe800078e0a07 */
[C---:B------:R-:W-:Y:S01]  /*1ae50*/  IMAD.WIDE.U32 R110, R7.reuse, c[0x0][0x188], R110 ;  /* 0x00006200076e7a25 */ /* 0x040fe200078e006e */
[----:B------:R-:W-:Y:S05]  /*1ae60*/  SHF.R.S32.HI R4, RZ, 0x1f, R7 ;  /* 0x0000001fff047819 */ /* 0x000fea0000011407 */
[----:B------:R-:W-:Y:S04]  /*1ae70*/  IMAD R4, R4, c[0x0][0x188], RZ ;  /* 0x0000620004047a24 */ /* 0x000fe800078e02ff */
[----:B------:R-:W-:Y:S04]  /*1ae80*/  IMAD R4, R7, c[0x0][0x18c], R4 ;  /* 0x0000630007047a24 */ /* 0x000fe800078e0204 */
[----:B------:R-:W-:Y:S02]  /*1ae90*/  IMAD.IADD R111, R111, 0x1, R4 ;  /* 0x000000016f6f7824 */ /* 0x000fe400078e0204 */
.L_x_2211:
[----:B------:R-:W-:Y:S01]  /*1aea0*/  ULDC.64 UR6, c[0x0][0x1a0] ;  /* 0x0000680000067ab9 */ /* 0x000fe20000000a00 */
[----:B------:R-:W-:Y:S02]  /*1aeb0*/  ISETP.GE.AND P1, PT, R148, c[0x0][0x220], PT ;  /* 0x0000880094007a0c */ /* 0x000fe40003f26270 */
[C---:B------:R-:W-:Y:S03]  /*1aec0*/  LEA R170, P3, R110.reuse, R220, 0x1 ;  /* 0x000000dc6eaa7211 */ /* 0x040fe600078608ff */
[----:B------:R-:W-:Y:S01]  /*1aed0*/  USHF.L.U32 UR13, UR6, 0x5, URZ ;  /* 0x00000005060d7899 */ /* 0x000fe2000800063f */
[C-C-:B------:R-:W-:Y:S01]  /*1aee0*/  LEA.HI.X R171, R110.reuse, R221, R111.reuse, 0x1, P3 ;  /* 0x000000dd6eab7211 */ /* 0x140fe200018f0c6f */
[----:B------:R-:W-:Y:S02]  /*1aef0*/  USHF.L.U64.HI UR7, UR6, UR12, UR7 ;  /* 0x0000000c06077299 */ /* 0x000fe40008010207 */
[----:B------:R-:W-:Y:S04]  /*1af00*/  UISETP.GE.AND UP0, UPT, UR5, 0x2, UPT ;  /* 0x000000020500788c */ /* 0x000fe8000bf06270 */
[----:B------:R-:W-:Y:S01]  /*1af10*/  @P1 STS.64 [R212+0x5008], RZ ;  /* 0x005008ffd4001388 */ /* 0x000fe20000000a00 */
[-C--:B------:R-:W-:Y:S01]  /*1af20*/  @!P1 MOV R123, R111.reuse ;  /* 0x0000006f007b9202 */ /* 0x080fe20000000f00 */
[C---:B------:R-:W-:Y:S01]  /*1af30*/  @!P1 IMAD.WIDE.U32 R140, R213.reuse, 0x60, R110 ;  /* 0x00000060d58c9825 */ /* 0x040fe200078e006e */
[CC--:B------:R-:W-:Y:S02]  /*1af40*/  @!P1 LEA R109, P2, R213.reuse, R110.reuse, 0x6 ;  /* 0x0000006ed56d9211 */ /* 0x0c0fe400078430ff */
[-C--:B------:R-:W-:Y:S01]  /*1af50*/  @!P1 MOV R121, R111.reuse ;  /* 0x0000006f00799202 */ /* 0x080fe20000000f00 */
[----:B------:R-:W-:Y:S01]  /*1af60*/  @P1 STS [R212+0x5000], RZ ;  /* 0x005000ffd4001388 */ /* 0x000fe20000000800 */
[CC--:B------:R-:W-:Y:S02]  /*1af70*/  @!P1 LEA R113, P0, R213.reuse, R110.reuse, 0x7 ;  /* 0x0000006ed5719211 */ /* 0x0c0fe400078038ff */
        /* <DEDUP_REMOVED lines=8> */
[----:B------:R-:W-:Y:S01]  /*1b000*/  @!P1 MOV R138, R110 ;  /* 0x0000006e008a9202 */ /* 0x000fe20000000f00 */
[C---:B------:R-:W-:Y:S01]  /*1b010*/  @!P1 IMAD.WIDE.U32 R122, R213.reuse, 0xa0, R122 ;  /* 0x000000a0d57a9825 */ /* 0x040fe200078e007a */
[----:B------:R-:W-:Y:S02]  /*1b020*/  @!P1 MOV R108, c[0x0][0x1a4] ;  /* 0x00006900006c9a02 */ /* 0x000fe40000000f00 */
[----:B------:R-:W-:Y:S01]  /*1b030*/  @!P1 MOV R112, c[0x0][0x1a4] ;  /* 0x0000690000709a02 */ /* 0x000fe20000000f00 */
[C---:B------:R-:W-:Y:S01]  /*1b040*/  @!P1 IMAD.WIDE.U32 R120, R213.reuse, 0xc0, R120 ;  /* 0x000000c0d5789825 */ /* 0x040fe200078e0078 */
[-C--:B------:R-:W-:Y:S01]  /*1b050*/  @!P1 LEA.HI.X R108, R213, R111.reuse, R108, 0x6, P2 ;  /* 0x0000006fd56c9211 */ /* 0x080fe200010f346c */
[----:B------:R-:W-:Y:S01]  /*1b060*/  @P1 STS.128 [R212+0x5800], RZ ;  /* 0x005800ffd4001388 */ /* 0x000fe20000000c00 */
[-C--:B------:R-:W-:Y:S01]  /*1b070*/  @!P1 LEA R126, P2, R109, R220.reuse, 0x1 ;  /* 0x000000dc6d7e9211 */ /* 0x080fe200078408ff */
[C---:B------:R-:W-:Y:S01]  /*1b080*/  @!P1 IMAD.WIDE.U32 R138, R213.reuse, 0xe0, R138 ;  /* 0x000000e0d58a9825 */ /* 0x040fe200078e008a */
[----:B------:R-:W-:Y:S02]  /*1b090*/  @!P1 LEA.HI.X R112, R213, R111, R112, 0x7, P0 ;  /* 0x0000006fd5709211 */ /* 0x000fe400000f3c70 */
[-C--:B------:R-:W-:Y:S02]  /*1b0a0*/  @!P1 LEA R124, P0, R113, R220.reuse, 0x1 ;  /* 0x000000dc717c9211 */ /* 0x080fe400078008ff */
[-C--:B------:R-:W-:Y:S02]  /*1b0b0*/  @!P1 LEA.HI.X R127, R109, R221.reuse, R108, 0x1, P2 ;  /* 0x000000dd6d7f9211 */ /* 0x080fe400010f0c6c */
[-C--:B------:R-:W-:Y:S02]  /*1b0c0*/  @!P1 LEA.HI.X R125, R113, R221.reuse, R112, 0x1, P0 ;  /* 0x000000dd717d9211 */ /* 0x080fe400000f0c70 */
[----:B------:R-:W-:Y:S02]  /*1b0d0*/  @!P1 IADD3 R112, P2, R110, UR13, RZ ;  /* 0x0000000d6e709c10 */ /* 0x000fe4000ff5e0ff */
[-C--:B------:R-:W-:Y:S02]  /*1b0e0*/  @!P1 LEA R136, P0, R140, R220.reuse, 0x1 ;  /* 0x000000dc8c889211 */ /* 0x080fe400078008ff */
[----:B------:R-:W-:Y:S02]  /*1b0f0*/  @!P1 MOV R113, c[0x0][0x1a4] ;  /* 0x0000690000719a02 */ /* 0x000fe40000000f00 */
[CC--:B------:R-:W-:Y:S02]  /*1b100*/  @!P1 LEA R142, P4, R112.reuse, R220.reuse, 0x1 ;  /* 0x000000dc708e9211 */ /* 0x0c0fe400078808ff */
[----:B------:R-:W-:Y:S01]  /*1b110*/  @!P1 IADD3.X R111, R111, UR7, RZ, P2, !PT ;  /* 0x000000076f6f9c10 */ /* 0x000fe200097fe4ff */
[----:B------:R-:W-:Y:S01]  /*1b120*/  @!P1 IMAD R110, R113, 0xa0, RZ ;  /* 0x000000a0716e9824 */ /* 0x000fe200078e02ff */
[----:B------:R-:W-:Y:S02]  /*1b130*/  @!P1 MOV R109, c[0x0][0x1a4] ;  /* 0x00006900006d9a02 */ /* 0x000fe40000000f00 */
[----:B------:R-:W-:Y:S02]  /*1b140*/  @!P1 LEA.HI.X R143, R112, R221, R111, 0x1, P4 ;  /* 0x000000dd708f9211 */ /* 0x000fe400020f0c6f */
[----:B------:R-:W-:Y:S01]  /*1b150*/  @!P1 IADD3 R110, R110, R123, RZ ;  /* 0x0000007b6e6e9210 */ /* 0x000fe20007ffe0ff */
[----:B------:R-:W-:Y:S01]  /*1b160*/  @!P1 IMAD R109, R109, 0xc0, RZ ;  /* 0x000000c06d6d9824 */ /* 0x000fe200078e02ff */
[----:B------:R-:W-:Y:S01]  /*1b170*/  @!P1 MOV R108, c[0x0][0x1a4] ;  /* 0x00006900006c9a02 */ /* 0x000fe20000000f00 */
[----:B------:R-:W-:Y:S01]  /*1b180*/  @!PT LDS RZ, [RZ] ;  /* 0x00000000fffff984 */ /* 0x000fe20000000800 */
[----:B------:R-:W-:Y:S01]  /*1b190*/  @!PT LDS RZ, [RZ] ;  /* 0x00000000fffff984 */ /* 0x000fe20000000800 */
[----:B------:R-:W-:Y:S01]  /*1b1a0*/  @!PT LDS RZ, [RZ] ;  /* 0x00000000fffff984 */ /* 0x000fe20000000800 */
[----:B------:R2:W-:Y:S01]  /*1b1b0*/  @!P1 LDGSTS.E.BYPASS.LTC128B.128 [R212+0x5800], [R142.64] ;  /* 0x058000008ed49fae */ /* 0x0005e2000b901d4e */
[----:B------:R-:W-:Y:S02]  /*1b1c0*/  @!P1 MOV R114, c[0x0][0x1a4] ;  /* 0x0000690000729a02 */ /* 0x000fe40000000f00 */
[----:B------:R-:W-:Y:S01]  /*1b1d0*/  @!P1 IADD3 R109, R109, R121, RZ ;  /* 0x000000796d6d9210 */ /* 0x000fe20007ffe0ff */
[----:B------:R-:W-:Y:S02]  /*1b1e0*/  @!P1 IMAD R108, R108, 0xe0, RZ ;  /* 0x000000e06c6c9824 */ /* 0x000fe400078e02ff */
[----:B------:R-:W-:Y:S02]  /*1b1f0*/  @!P1 IMAD R114, R114, 0x60, RZ ;  /* 0x0000006072729824 */ /* 0x000fe400078e02ff */
[----:B------:R-:W-:Y:S01]  /*1b200*/  @P1 STS.128 [R212+0x6000], RZ ;  /* 0x006000ffd4001388 */ /* 0x000fe20000000c00 */
[----:B------:R-:W-:Y:S02]  /*1b210*/  @!P1 IADD3 R108, R108, R139, RZ ;  /* 0x0000008b6c6c9210 */ /* 0x000fe40007ffe0ff */
[----:B------:R-:W-:Y:S04]  /*1b220*/  @!P1 IADD3 R114, R114, R141, RZ ;  /* 0x0000008d72729210 */ /* 0x000fe80007ffe0ff */
[-C--:B------:R-:W-:Y:S01]  /*1b230*/  @!P1 LEA.HI.X R137, R140, R221.reuse, R114, 0x1, P0 ;  /* 0x000000dd8c899211 */ /* 0x080fe200000f0c72 */
[----:B------:R-:W-:Y:S01]  /*1b240*/  @!PT LDS RZ, [RZ] ;  /* 0x00000000fffff984 */ /* 0x000fe20000000800 */
[----:B------:R-:W-:Y:S01]  /*1b250*/  @!PT LDS RZ, [RZ] ;  /* 0x00000000fffff984 */ /* 0x000fe20000000800 */
[----:B------:R-:W-:Y:S01]  /*1b260*/  @!PT LDS RZ, [RZ] ;  /* 0x00000000fffff984 */ /* 0x000fe20000000800 */
[----:B------:R3:W-:Y:S01]  /*1b270*/  @!P1 LDGSTS.E.BYPASS.LTC128B.128 [R212+0x6000], [R126.64] ;  /* 0x060000007ed49fae */ /* 0x0007e2000b901d4e */
[-C--:B------:R-:W-:Y:S02]  /*1b280*/  @!P1 LEA R140, P3, R122, R220.reuse, 0x1 ;  /* 0x000000dc7a8c9211 */ /* 0x080fe400078608ff */
[-C--:B------:R-:W-:Y:S02]  /*1b290*/  @!P1 LEA R114, P2, R120, R220.reuse, 0x1 ;  /* 0x000000dc78729211 */ /* 0x080fe400078408ff */
[-C--:B------:R-:W-:Y:S02]  /*1b2a0*/  @!P1 LEA.HI.X R141, R122, R221.reuse, R110, 0x1, P3 ;  /* 0x000000dd7a8d9211 */ /* 0x080fe400018f0c6e */
[-C--:B------:R-:W-:Y:S01]  /*1b2b0*/  @!P1 LEA.HI.X R115, R120, R221.reuse, R109, 0x1, P2 ;  /* 0x000000dd78739211 */ /* 0x080fe200010f0c6d */
[----:B------:R-:W-:Y:S01]  /*1b2c0*/  @P1 STS.128 [R212+0x6800], RZ ;  /* 0x006800ffd4001388 */ /* 0x000fe20000000c00 */
[C---:B------:R-:W-:Y:S02]  /*1b2d0*/  @!P1 LEA R144, P0, R138.reuse, R220, 0x1 ;  /* 0x000000dc8a909211 */ /* 0x040fe400078008ff */
[----:B------:R-:W-:Y:S02]  /*1b2e0*/  MOV R220, R170 ;  /* 0x000000aa00dc7202 */ /* 0x000fe40000000f00 */
[----:B------:R-:W-:Y:S02]  /*1b2f0*/  @!P1 LEA.HI.X R145, R138, R221, R108, 0x1, P0 ;  /* 0x000000dd8a919211 */ /* 0x000fe400000f0c6c */
[----:B------:R-:W-:Y:S01]  /*1b300*/  PLOP3.LUT P0, PT, PT, PT, UP0, 0x80, 0x0 ;  /* 0x000000000000781c */ /* 0x000fe20003f0f008 */
[----:B------:R-:W-:Y:S01]  /*1b310*/  @!PT LDS RZ, [RZ] ;  /* 0x00000000fffff984 */ /* 0x000fe20000000800 */
[----:B------:R-:W-:Y:S01]  /*1b320*/  @!PT LDS RZ, [RZ] ;  /* 0x00000000fffff984 */ /* 0x000fe20000000800 */
[----:B------:R-:W-:Y:S01]  /*1b330*/  @!PT LDS RZ, [RZ] ;  /* 0x00000000fffff984 */ /* 0x000fe20000000800 */
[----:B------:R4:W-:Y:S01]  /*1b340*/  @!P1 LDGSTS.E.BYPASS.LTC128B.128 [R212+0x6800], [R136.64] ;  /* 0x0680000088d49fae */ /* 0x0009e2000b901d4e */
[----:B------:R-:W-:Y:S07]  /*1b350*/  MOV R221, R171 ;  /* 0x000000ab00dd7202 */ /* 0x000fee0000000f00 */
        /* <DEDUP_REMOVED lines=22> */
[----:B------:R-:W-:Y:S08]  /*1b4c0*/  LDSM.16.M88.4 R8, [R166+0x1000] ;  /* 0x00100000a608783b */ /* 0x000ff00000000200 */
[----:B------:R-:W-:Y:S08]  /*1b4d0*/  LDSM.16.M88.4 R128, [R167] ;  /* 0x00000000a780783b */ /* 0x000ff00000000200 */
[----:B------:R-:W-:Y:S08]  /*1b4e0*/  LDSM.16.M88.4 R12, [R165] ;  /* 0x00000000a50c783b */ /* 0x000ff00000000200 */
[----:B------:R-:W-:Y:S08]  /*1b4f0*/  LDSM.16.M88.4 R16, [R166+0x1400] ;  /* 0x00140000a610783b */ /* 0x000ff00000000200 */
[----:B------:R-:W-:Y:S08]  /*1b500*/  LDSM.16.M88.4 R20, [R164] ;  /* 0x00000000a414783b */ /* 0x000ff00000000200 */
[----:B------:R-:W-:Y:S08]  /*1b510*/  LDSM.16.M88.4 R24, [R166+0x1800] ;  /* 0x00180000a618783b */ /* 0x000ff00000000200 */
[----:B------:R-:W-:Y:S08]  /*1b520*/  LDSM.16.M88.4 R44, [R166+0x1c00] ;  /* 0x001c0000a62c783b */ /* 0x000ff00000000200 */
[----:B------:R-:W-:Y:S08]  /*1b530*/  LDSM.16.M88.4 R32, [R163] ;  /* 0x00000000a320783b */ /* 0x000ff00000000200 */
[----:B------:R-:W-:Y:S08]  /*1b540*/  LDSM.16.M88.4 R36, [R162] ;  /* 0x00000000a224783b */ /* 0x000ff00000000200 */
[----:B------:R-:W-:Y:S08]  /*1b550*/  LDSM.16.M88.4 R40, [R166+0x2000] ;  /* 0x00200000a628783b */ /* 0x000ff00000000200 */
        /* <DEDUP_REMOVED lines=10> */
[----:B------:R-:W1:Y:S08]  /*1b600*/  LDSM.16.M88.4 R104, [R166+0x3c00] ;  /* 0x003c0000a668783b */ /* 0x000e700000000200 */
[----:B------:R-:W-:Y:S08]  /*1b610*/  LDSM.16.M88.4 R96, [R155] ;  /* 0x000000009b60783b */ /* 0x000ff00000000200 */
[----:B------:R-:W1:Y:S08]  /*1b620*/  LDSM.16.M88.4 R100, [R154] ;  /* 0x000000009a64783b */ /* 0x000e700000000200 */
[----:B------:R-:W3:Y:S08]  /*1b630*/  LDSM.16.M88.4 R116, [R166+0x4000] ;  /* 0x00400000a674783b */ /* 0x000ef00000000200 */
[----:B-----5:R-:W-:Y:S08]  /*1b640*/  LDSM.16.M88.4 R112, [R166+0x4400] ;  /* 0x00440000a670783b */ /* 0x020ff00000000200 */
[----:B------:R-:W-:Y:S08]  /*1b650*/  LDSM.16.M88.4 R120, [R166+0x4800] ;  /* 0x00480000a678783b */ /* 0x000ff00000000200 */
[----:B--2---:R-:W-:Y:S08]  /*1b660*/  LDSM.16.M88.4 R140, [R166+0x4c00] ;  /* 0x004c0000a68c783b */ /* 0x004ff00000000200 */
[----:B-1----:R-:W-:Y:S08]  /*1b670*/  LDSM.16.M88.4 R144, [R151] ;  /* 0x000000009790783b */ /* 0x002ff00000000200 */
[----:B----4-:R-:W-:Y:S01]  /*1b680*/  LDSM.16.M88.4 R136, [R150] ;  /* 0x000000009688783b */ /* 0x010fe20000000200 */
[C---:B------:R-:W-:Y:S08]  /*1b690*/  HMMA.16816.F32.BF16 R92, R132.reuse, R104, RZ ;  /* 0x00000068845c723c */ /* 0x040ff000000418ff */
[C---:B------:R-:W-:Y:S08]  /*1b6a0*/  HMMA.16816.F32.BF16 R104, R132.reuse, R106, RZ ;  /* 0x0000006a8468723c */ /* 0x040ff000000418ff */
[----:B------:R-:W-:Y:S08]  /*1b6b0*/  HMMA.16816.F32.BF16 R4, R132, R8, RZ ;  /* 0x000000088404723c */ /* 0x000ff000000418ff */
[C---:B------:R-:W-:Y:S08]  /*1b6c0*/  HMMA.16816.F32.BF16 R92, R128.reuse, R100, R92 ;  /* 0x00000064805c723c */ /* 0x040ff0000004185c */
[----:B------:R-:W-:Y:S08]  /*1b6d0*/  HMMA.16816.F32.BF16 R104, R128, R102, R104 ;  /* 0x000000668068723c */ /* 0x000ff00000041868 */
[----:B---3--:R-:W-:Y:S08]  /*1b6e0*/  HMMA.16816.F32.BF16 R100, R132, R116, RZ ;  /* 0x000000748464723c */ /* 0x008ff000000418ff */
[----:B------:R-:W-:Y:S08]  /*1b6f0*/  HMMA.16816.F32.BF16 R4, R128, R12, R4 ;  /* 0x0000000c8004723c */ /* 0x000ff00000041804 */
[C---:B------:R-:W-:Y:S08]  /*1b700*/  HMMA.16816.F32.BF16 R8, R132.reuse, R10, RZ ;  /* 0x0000000a8408723c */ /* 0x040ff000000418ff */
[C---:B------:R-:W-:Y:S08]  /*1b710*/  HMMA.16816.F32.BF16 R28, R132.reuse, R44, RZ ;  /* 0x0000002c841c723c */ /* 0x040ff000000418ff */
[----:B------:R-:W-:Y:S01]  /*1b720*/  HMMA.16816.F32.BF16 R44, R132, R46, RZ ;  /* 0x0000002e842c723c */ /* 0x000fe200000418ff */
[----:B------:R-:W-:Y:S03]  /*1b730*/  FMUL.FTZ R2, R6, c[0x0][0x2ec] ;  /* 0x0000bb0006027a20 */ /* 0x000fe60000410000 */
[----:B------:R-:W-:Y:S02]  /*1b740*/  FMUL.FTZ R3, R5, c[0x0][0x2ec] ;  /* 0x0000bb0005037a20 */ /* 0x000fe40000410000 */
[----:B------:R-:W-:Y:S01]  /*1b750*/  FMUL.FTZ R0, R4, c[0x0][0x2ec] ;  /* 0x0000bb0004007a20 */ /* 0x000fe20000410000 */
[----:B------:R-:W1:Y:S01]  /*1b760*/  MUFU.TANH R2, R2 ;  /* 0x0000000200027308 */ /* 0x000e620000002400 */
[----:B------:R-:W-:Y:S05]  /*1b770*/  HMMA.16816.F32.BF16 R8, R128, R14, R8 ;  /* 0x0000000e8008723c */ /* 0x000fea0000041808 */
[----:B------:R-:W-:Y:S03]  /*1b780*/  FMUL.FTZ R4, R7, c[0x0][0x2ec] ;  /* 0x0000bb0007047a20 */ /* 0x000fe60000410000 */
[C---:B------:R-:W-:Y:S01]  /*1b790*/  HMMA.16816.F32.BF16 R12, R132.reuse, R16, RZ ;  /* 0x00000010840c723c */ /* 0x040fe200000418ff */
[----:B------:R-:W2:Y:S07]  /*1b7a0*/  MUFU.TANH R0, R0 ;  /* 0x0000000000007308 */ /* 0x000eae0000002400 */
[----:B------:R-:W-:Y:S03]  /*1b7b0*/  HMMA.16816.F32.BF16 R16, R132, R18, RZ ;  /* 0x000000128410723c */ /* 0x000fe600000418ff */
[----:B------:R-:W3:Y:S05]  /*1b7c0*/  MUFU.TANH R3, R3 ;  /* 0x0000000300037308 */ /* 0x000eea0000002400 */
[C---:B------:R-:W-:Y:S05]  /*1b7d0*/  HMMA.16816.F32.BF16 R44, R128.reuse, R38, R44 ;  /* 0x00000026802c723c */ /* 0x040fea000004182c */
[----:B------:R-:W4:Y:S01]  /*1b7e0*/  MUFU.TANH R4, R4 ;  /* 0x0000000400047308 */ /* 0x000f220000002400 */
        /* <DEDUP_REMOVED lines=22> */
[----:B------:R-:W5:Y:S03]  /*1b950*/  LDSM.16.M88.4 R32, [R161] ;  /* 0x00000000a120783b */ /* 0x000f660000000200 */
        /* <DEDUP_REMOVED lines=51> */
[----:B------:R-:W5:Y:S06]  /*1bc90*/  LDSM.16.M88.4 R64, [R157] ;  /* 0x000000009d40783b */ /* 0x000f6c0000000200 */
        /* <DEDUP_REMOVED lines=81> */
[----:B------:R-:W5:Y:S04]  /*1c1b0*/  LDSM.16.M88.4 R96, [R153] ;  /* 0x000000009960783b */ /* 0x000f680000000200 */
        /* <DEDUP_REMOVED lines=23> */
[----:B------:R-:W5:Y:S01]  /*1c330*/  LDSM.16.M88.4 R104, [R152] ;  /* 0x000000009868783b */ /* 0x000f620000000200 */
        /* <DEDUP_REMOVED lines=124> */
[----:B--234-:R-:W-:Y:S01]  /*1cb00*/  PLOP3.LUT P0, PT, PT, PT, UP2, 0x40, 0x0 ;  /* 0x000000000000781c */ /* 0x01cfe20003f0e828 */
[----:B------:R-:W-:Y:S04]  /*1cb10*/  IMAD.MOV.U32 R131, RZ, RZ, c[0x0][0x198] ;  /* 0x00006600ff837624 */ /* 0x000fe800078e00ff */
[----:B------:R-:W-:Y:S05]  /*1cb20*/  IMAD.U32 R130, R131, -0x100, RZ ;  /* 0xffffff0083827824 */ /* 0x000fea00078e00ff */
[----:B------:R-:W-:Y:S03]  /*1cb30*/  SHF.R.S32.HI R129, RZ, 0x1f, R130 ;  /* 0x0000001fff817819 */ /* 0x000fe60000011482 */
[----:B------:R-:W-:-:S05]  /*1cb40*/  @P0 BRA `(.L_x_2213) ;  /* 0x000003f000000947 */ /* 0x000fca0003800000 */
[----:B------:R-:W-:Y:S01]  /*1cb50*/  IABS R129, c[0x0][0x2d0] ;  /* 0x0000b40000817a13 */ /* 0x000fe20000000000 */
[----:B------:R-:W-:Y:S03]  /*1cb60*/  USHF.L.U32 UR6, UR5, 0x8, URZ ;  /* 0x0000000805067899 */ /* 0x000fe6000800063f */
[----:B------:R-:W2:Y:S01]  /*1cb70*/  I2F.RP R130, R129 ;  /* 0x0000008100827306 */ /* 0x000ea20000209400 */
        /* <DEDUP_REMOVED lines=18> */
[----:B------:R-:W-:Y:S01]  /*1cca0*/  IMAD.HI.U32 R132, R132, R135, RZ ;  /* 0x0000008784847227 */ /* 0x000fe200078e00ff */
[C---:B------:R-:W-:Y:S03]  /*1ccb0*/  IADD3 R134, -R130.reuse, RZ, RZ ;  /* 0x000000ff82867210 */ /* 0x040fe60007ffe1ff */
        /* <DEDUP_REMOVED lines=19> */
[CC--:B------:R-:W-:Y:S02]  /*1cdf0*/  LEA R138, P2, R130.reuse, R208.reuse, 0x2 ;  /* 0x000000d0828a7211 */ /* 0x0c0fe400078410ff */
[C---:B------:R-:W-:Y:S02]  /*1ce00*/  LEA R136, P0, R129.reuse, R208, 0x2 ;  /* 0x000000d081887211 */ /* 0x040fe400078010ff */
[-C--:B------:R-:W-:Y:S02]  /*1ce10*/  LEA.HI.X.SX32 R139, R130, R209.reuse, 0x2, P2 ;  /* 0x000000d1828b7211 */ /* 0x080fe400010f16ff */
[C---:B------:R-:W-:Y:S01]  /*1ce20*/  LEA.HI.X.SX32 R137, R129.reuse, R209, 0x2, P0 ;  /* 0x000000d181897211 */ /* 0x040fe200000f16ff */
[----:B------:R-:W-:Y:S01]  /*1ce30*/  IMAD.IADD R129, R129, 0x1, -R130 ;  /* 0x0000000181817824 */ /* 0x000fe200078e0a82 */
[----:B------:R-:W-:Y:S01]  /*1ce40*/  MOV R130, c[0x0][0x2d0] ;  /* 0x0000b40000827a02 */ /* 0x000fe20000000f00 */
[----:B------:R-:W2:Y:S04]  /*1ce50*/  LDG.E R132, [R138.64] ;  /* 0x0000000e8a847981 */ /* 0x000ea8000c1e1900 */
        /* <DEDUP_REMOVED lines=9> */
[----:B------:R-:W-:Y:S03]  /*1cef0*/  SHF.R.S32.HI R129, RZ, 0x1f, R132 ;  /* 0x0000001fff817819 */ /* 0x000fe60000011484 */
[----:B------:R-:W-:Y:S02]  /*1cf00*/  IMAD.MOV.U32 R130, RZ, RZ, R134 ;  /* 0x000000ffff827224 */ /* 0x000fe400078e0086 */
[----:B------:R-:W-:Y:S04]  /*1cf10*/  IMAD R129, R129, c[0x0][0x180], RZ ;  /* 0x0000600081817a24 */ /* 0x000fe800078e02ff */
[----:B------:R-:W-:Y:S05]  /*1cf20*/  IMAD R129, R132, c[0x0][0x184], R129 ;  /* 0x0000610084817a24 */ /* 0x000fea00078e0281 */
[----:B------:R-:W-:Y:S02]  /*1cf30*/  IADD3 R129, R135, R129, RZ ;  /* 0x0000008187817210 */ /* 0x000fe40007ffe0ff */
.L_x_2213:
        /* <DEDUP_REMOVED lines=9> */
[----:B------:R-:W-:Y:S01]  /*1cfd0*/  @!P1 IMAD.WIDE.U32 R170, R131, 0x60, R170 ;  /* 0x0000006083aa9825 */ /* 0x000fe200078e00aa */
[----:B------:R-:W-:Y:S01]  /*1cfe0*/  @!P1 LEA R138, P0, R139, R210, 0x1 ;  /* 0x000000d28b8a9211 */ /* 0x000fe200078008ff */
[----:B------:R-:W-:Y:S01]  /*1cff0*/  ULDC.64 UR6, c[0x0][0x198] ;  /* 0x0000660000067ab9 */ /* 0x000fe20000000a00 */
[----:B------:R-:W-:Y:S01]  /*1d000*/  @!P1 LEA R133, P2, R131, R130, 0x6 ;  /* 0x0000008283859211 */ /* 0x000fe200078430ff */
[----:B------:R-:W-:Y:S01]  /*1d010*/  @!P1 IMAD R146, R146, 0x60, RZ ;  /* 0x0000006092929824 */ /* 0x000fe200078e02ff */
[-C--:B------:R-:W-:Y:S01]  /*1d020*/  @!P1 LEA.HI.X R139, R139, R211.reuse, R144, 0x1, P0 ;  /* 0x000000d38b8b9211 */ /* 0x080fe200000f0c90 */
[----:B------:R-:W-:Y:S01]  /*1d030*/  USHF.L.U32 UR13, UR6, 0x5, URZ ;  /* 0x00000005060d7899 */ /* 0x000fe2000800063f */
[----:B------:R-:W-:Y:S01]  /*1d040*/  @!P1 LEA R144, P0, R170, R210, 0x1 ;  /* 0x000000d2aa909211 */ /* 0x000fe200078008ff */
        /* <DEDUP_REMOVED lines=11> */
[C---:B------:R-:W-:Y:S01]  /*1d100*/  LEA.HI.X R147, R130.reuse, R211, R129, 0x1, P0 ;  /* 0x000000d382937211 */ /* 0x040fe200000f0c81 */
[C---:B------:R-:W-:Y:S01]  /*1d110*/  @!P1 IMAD.WIDE.U32 R136, R131.reuse, 0xa0, R136 ;  /* 0x000000a083889825 */ /* 0x040fe200078e0088 */
[----:B------:R-:W-:Y:S02]  /*1d120*/  @!P1 IADD3 R130, P0, R130, UR13, RZ ;  /* 0x0000000d82829c10 */ /* 0x000fe4000ff1e0ff */
[----:B------:R-:W-:Y:S01]  /*1d130*/  @!P1 LEA.HI.X R132, R131, R129, R132, 0x6, P2 ;  /* 0x0000008183849211 */ /* 0x000fe200010f3484 */
[----:B------:R-:W-:Y:S01]  /*1d140*/  @!PT LDS RZ, [RZ] ;  /* 0x00000000fffff984 */ /* 0x000fe20000000800 */
[----:B------:R-:W-:Y:S01]  /*1d150*/  @!PT LDS RZ, [RZ] ;  /* 0x00000000fffff984 */ /* 0x000fe20000000800 */
[----:B------:R-:W-:Y:S01]  /*1d160*/  @!PT LDS RZ, [RZ] ;  /* 0x00000000fffff984 */ /* 0x000fe20000000800 */
[----:B------:R2:W-:Y:S01]  /*1d170*/  @!P1 LDGSTS.E.BYPASS.LTC128B.128 [R212+0x1000], [R146.64] ;  /* 0x0100000092d49fae */ /* 0x0005e2000b901d4e */
[----:B------:R-:W-:Y:S01]  /*1d180*/  @!P1 IADD3.X R129, R129, UR7, RZ, P0, !PT ;  /* 0x0000000781819c10 */ /* 0x000fe200087fe4ff */
[----:B------:R-:W-:Y:S01]  /*1d190*/  @!P1 IMAD.WIDE.U32 R134, R131, 0xc0, R134 ;  /* 0x000000c083869825 */ /* 0x000fe200078e0086 */
[CC--:B------:R-:W-:Y:S01]  /*1d1a0*/  @!P1 LEA R176, P0, R130.reuse, R210.reuse, 0x1 ;  /* 0x000000d282b09211 */ /* 0x0c0fe200078008ff */
        /* <DEDUP_REMOVED lines=57> */
.L_x_2212:
[----:B--234-:R-:W-:Y:S02]  /*1d540*/  UIADD3 UR6, UR5, -0x1, URZ ;  /* 0xffffffff05067890 */ /* 0x01cfe4000fffe03f */
        /* <DEDUP_REMOVED lines=75> */
[C---:B--2---:R-:W-:Y:S02]  /*1da00*/  FFMA.FTZ R0, R129.reuse, UR4, R0 ;  /* 0x0000000481007c23 */ /* 0x044fe40008010000 */
[----:B-1----:R-:W-:Y:S01]  /*1da10*/  FFMA.FTZ R2, R129, UR4, R2 ;  /* 0x0000000481027c23 */ /* 0x002fe20008010002 */
[----:B------:R-:W-:Y:S01]  /*1da20*/  IADD3 R129, R191, 0x90, RZ ;  /* 0x00000090bf817810 */ /* 0x000fe20007ffe0ff */
[C---:B---3--:R-:W-:Y:S02]  /*1da30*/  FFMA.FTZ R3, R130.reuse, UR4, R3 ;  /* 0x0000000482037c23 */ /* 0x048fe40008010003 */
        /* <DEDUP_REMOVED lines=41> */
[----:B------:R-:W-:Y:S01]  /*1dcd0*/  IADD3 R138, R191, 0xb1, RZ ;  /* 0x000000b1bf8a7810 */ /* 0x000fe20007ffe0ff */
[----:B------:R-:W-:Y:S01]  /*1dce0*/  FFMA.FTZ R25, R141, UR4, R25 ;  /* 0x000000048d197c23 */ /* 0x000fe20008010019 */
[----:B------:R-:W-:Y:S01]  /*1dcf0*/  FMNMX.FTZ R216, R21, R216, !PT ;  /* 0x000000d815d87209 */ /* 0x000fe20007810000 */
[----:B------:R-:W-:Y:S01]  /*1dd00*/  FFMA.FTZ R26, R141, UR4, R26 ;  /* 0x000000048d1a7c23 */ /* 0x000fe2000801001a */
[C---:B------:R-:W-:Y:S01]  /*1dd10*/  IADD3 R130, R191.reuse, 0x91, RZ ;  /* 0x00000091bf827810 */ /* 0x040fe20007ffe0ff */
[C---:B------:R-:W-:Y:S01]  /*1dd20*/  FFMA.FTZ R27, R142.reuse, UR4, R27 ;  /* 0x000000048e1b7c23 */ /* 0x040fe2000801001b */
[----:B------:R-:W-:Y:S01]  /*1dd30*/  I2F R138, R138 ;  /* 0x0000008a008a7306 */ /* 0x000fe20000201400 */
[----:B------:R-:W-:Y:S01]  /*1dd40*/  FFMA.FTZ R28, R142, UR4, R28 ;  /* 0x000000048e1c7c23 */ /* 0x000fe2000801001c */
[----:B------:R-:W-:Y:S01]  /*1dd50*/  IADD3 R142, R191, 0xc1, RZ ;  /* 0x000000c1bf8e7810 */ /* 0x000fe20007ffe0ff */
[----:B------:R-:W-:Y:S01]  /*1dd60*/  FFMA.FTZ R29, R143, UR4, R29 ;  /* 0x000000048f1d7c23 */ /* 0x000fe2000801001d */
[----:B------:R-:W-:Y:S01]  /*1dd70*/  IADD3 R131, R191, 0x98, RZ ;  /* 0x00000098bf837810 */ /* 0x000fe20007ffe0ff */
[----:B------:R-:W-:Y:S01]  /*1dd80*/  FFMA.FTZ R30, R143, UR4, R30 ;  /* 0x000000048f1e7c23 */ /* 0x000fe2000801001e */
[----:B------:R-:W-:Y:S01]  /*1dd90*/  IADD3 R140, R191, 0xb9, RZ ;  /* 0x000000b9bf8c7810 */ /* 0x000fe20007ffe0ff */
[----:B------:R-:W-:Y:S01]  /*1dda0*/  FFMA.FTZ R31, R144, UR4, R31 ;  /* 0x00000004901f7c23 */ /* 0x000fe2000801001f */
[----:B------:R-:W-:Y:S01]  /*1ddb0*/  FMNMX.FTZ R135, R20, R135, !PT ;  /* 0x0000008714877209 */ /* 0x000fe20007810000 */
[----:B------:R-:W-:Y:S01]  /*1ddc0*/  FFMA.FTZ R32, R144, UR4, R32 ;  /* 0x0000000490207c23 */ /* 0x000fe20008010020 */
[----:B------:R-:W2:Y:S01]  /*1ddd0*/  I2F R130, R130 ;  /* 0x0000008200827306 */ /* 0x000ea20000201400 */
[----:B------:R-:W-:Y:S01]  /*1dde0*/  FMNMX.FTZ R216, R23, R216, !PT ;  /* 0x000000d817d87209 */ /* 0x000fe20007810000 */
[----:B------:R-:W-:Y:S01]  /*1ddf0*/  FFMA.FTZ R33, R145, UR4, R33 ;  /* 0x0000000491217c23 */ /* 0x000fe20008010021 */
[----:B------:R-:W-:Y:S01]  /*1de00*/  IADD3 R133, R191, 0xa0, RZ ;  /* 0x000000a0bf857810 */ /* 0x000fe20007ffe0ff */
[----:B------:R-:W-:Y:S01]  /*1de10*/  FFMA.FTZ R34, R145, UR4, R34 ;  /* 0x0000000491227c23 */ /* 0x000fe20008010022 */
[----:B------:R-:W-:Y:S01]  /*1de20*/  FMNMX.FTZ R216, R25, R216, !PT ;  /* 0x000000d819d87209 */ /* 0x000fe20007810000 */
[C---:B------:R-:W-:Y:S01]  /*1de30*/  FFMA.FTZ R35, R146.reuse, UR4, R35 ;  /* 0x0000000492237c23 */ /* 0x040fe20008010023 */
[C---:B------:R-:W-:Y:S01]  /*1de40*/  IADD3 R136, R191.reuse, 0xa9, RZ ;  /* 0x000000a9bf887810 */ /* 0x040fe20007ffe0ff */
[----:B------:R-:W-:Y:S01]  /*1de50*/  FFMA.FTZ R36, R146, UR4, R36 ;  /* 0x0000000492247c23 */ /* 0x000fe20008010024 */
[----:B------:R-:W-:Y:S01]  /*1de60*/  IADD3 R146, R191, 0xd1, RZ ;  /* 0x000000d1bf927810 */ /* 0x000fe20007ffe0ff */
[----:B------:R-:W3:Y:S01]  /*1de70*/  I2F R131, R131 ;  /* 0x0000008300837306 */ /* 0x000ee20000201400 */
        /* <DEDUP_REMOVED lines=39> */
[----:B------:R-:W-:Y:S01]  /*1e0f0*/  I2F R137, R137 ;  /* 0x0000008900897306 */ /* 0x000fe20000201400 */
[----:B------:R-:W-:Y:S01]  /*1e100*/  FMNMX.FTZ R141, R38, R139, !PT ;  /* 0x0000008b268d7209 */ /* 0x000fe20007810000 */
[----:B------:R-:W-:Y:S01]  /*1e110*/  FFMA.FTZ R55, R177, UR4, R55 ;  /* 0x00000004b1377c23 */ /* 0x000fe20008010037 */
[----:B------:R-:W-:Y:S01]  /*1e120*/  IADD3 R139, R191, 0xb8, RZ ;  /* 0x000000b8bf8b7810 */ /* 0x000fe20007ffe0ff */
        /* <DEDUP_REMOVED lines=17> */
[----:B------:R-:W-:Y:S01]  /*1e240*/  IADD3 R141, R191, 0xc0, RZ ;  /* 0x000000c0bf8d7810 */ /* 0x000fe20007ffe0ff */
        /* <DEDUP_REMOVED lines=15> */
[----:B------:R-:W-:Y:S01]  /*1e340*/  IADD3 R143, R191, 0xc8, RZ ;  /* 0x000000c8bf8f7810 */ /* 0x000fe20007ffe0ff */
[----:B------:R-:W-:Y:S01]  /*1e350*/  FFMA.FTZ R70, R184, UR4, R70 ;  /* 0x00000004b8467c23 */ /* 0x000fe20008010046 */
[----:B------:R-:W-:Y:S01]  /*1e360*/  FMNMX.FTZ R145, R56, R145, !PT ;  /* 0x0000009138917209 */ /* 0x000fe20007810000 */
[----:B------:R-:W-:Y:S01]  /*1e370*/  I2F R144, R144 ;  /* 0x0000009000907306 */ /* 0x000fe20000201400 */
[----:B------:R-:W-:Y:S01]  /*1e380*/  FFMA.FTZ R71, R185, UR4, R71 ;  /* 0x00000004b9477c23 */ /* 0x000fe20008010047 */
[----:B------:R-:W-:Y:S01]  /*1e390*/  FMNMX.FTZ R216, R57, R216, !PT ;  /* 0x000000d839d87209 */ /* 0x000fe20007810000 */
[----:B------:R-:W-:Y:S01]  /*1e3a0*/  FFMA.FTZ R72, R185, UR4, R72 ;  /* 0x00000004b9487c23 */ /* 0x000fe20008010048 */
[----:B------:R-:W-:Y:S01]  /*1e3b0*/  FMNMX.FTZ R145, R58, R145, !PT ;  /* 0x000000913a917209 */ /* 0x000fe20007810000 */
[----:B-1----:R-:W-:Y:S01]  /*1e3c0*/  FFMA.FTZ R73, R129, UR4, R73 ;  /* 0x0000000481497c23 */ /* 0x002fe20008010049 */
[----:B------:R-:W-:Y:S01]  /*1e3d0*/  FMNMX.FTZ R216, R59, R216, !PT ;  /* 0x000000d83bd87209 */ /* 0x000fe20007810000 */
[----:B------:R-:W-:Y:S01]  /*1e3e0*/  FFMA.FTZ R74, R129, UR4, R74 ;  /* 0x00000004814a7c23 */ /* 0x000fe2000801004a */
[----:B------:R-:W-:Y:S01]  /*1e3f0*/  FMNMX.FTZ R145, R60, R145, !PT ;  /* 0x000000913c917209 */ /* 0x000fe20007810000 */
[C---:B--2---:R-:W-:Y:S01]  /*1e400*/  FFMA.FTZ R75, R130.reuse, UR4, R75 ;  /* 0x00000004824b7c23 */ /* 0x044fe2000801004b */
[----:B------:R-:W-:Y:S01]  /*1e410*/  I2F R143, R143 ;  /* 0x0000008f008f7306 */ /* 0x000fe20000201400 */
[----:B------:R-:W-:Y:S01]  /*1e420*/  FFMA.FTZ R76, R130, UR4, R76 ;  /* 0x00000004824c7c23 */ /* 0x000fe2000801004c */
[----:B------:R-:W-:Y:S01]  /*1e430*/  FMNMX.FTZ R147, R62, R145, !PT ;  /* 0x000000913e937209 */ /* 0x000fe20007810000 */
[----:B---3--:R-:W-:Y:S01]  /*1e440*/  FFMA.FTZ R77, R131, UR4, R77 ;  /* 0x00000004834d7c23 */ /* 0x008fe2000801004d */
[----:B------:R-:W-:Y:S01]  /*1e450*/  IADD3 R145, R191, 0xd0, RZ ;  /* 0x000000d0bf917810 */ /* 0x000fe20007ffe0ff */
[----:B------:R-:W-:Y:S01]  /*1e460*/  FFMA.FTZ R78, R131, UR4, R78 ;  /* 0x00000004834e7c23 */ /* 0x000fe2000801004e */
[----:B------:R-:W-:Y:S02]  /*1e470*/  IADD3 R131, R191, 0xd9, RZ ;  /* 0x000000d9bf837810 */ /* 0x000fe40007ffe0ff */
[----:B------:R-:W-:Y:S02]  /*1e480*/  FMNMX.FTZ R216, R61, R216, !PT ;  /* 0x000000d83dd87209 */ /* 0x000fe40007810000 */
[----:B------:R-:W-:Y:S01]  /*1e490*/  I2F R145, R145 ;  /* 0x0000009100917306 */ /* 0x000fe20000201400 */
[----:B------:R-:W-:Y:S02]  /*1e4a0*/  IADD3 R132, R191, 0x99, RZ ;  /* 0x00000099bf847810 */ /* 0x000fe40007ffe0ff */
[----:B------:R-:W-:Y:S02]  /*1e4b0*/  FMNMX.FTZ R216, R63, R216, !PT ;  /* 0x000000d83fd87209 */ /* 0x000fe40007810000 */
[----:B------:R-:W-:Y:S02]  /*1e4c0*/  IADD3 R134, R191, 0xa1, RZ ;  /* 0x000000a1bf867810 */ /* 0x000fe40007ffe0ff */
[----:B------:R-:W-:Y:S02]  /*1e4d0*/  FMNMX.FTZ R216, R65, R216, !PT ;  /* 0x000000d841d87209 */ /* 0x000fe40007810000 */
[----:B------:R-:W-:Y:S01]  /*1e4e0*/  IADD3 R135, R191, 0xa8, RZ ;  /* 0x000000a8bf877810 */ /* 0x000fe20007ffe0ff */
[----:B------:R-:W1:Y:S01]  /*1e4f0*/  I2F R132, R132 ;  /* 0x0000008400847306 */ /* 0x000e620000201400 */
[----:B------:R-:W-:Y:S02]  /*1e500*/  FMNMX.FTZ R216, R67, R216, !PT ;  /* 0x000000d843d87209 */ /* 0x000fe40007810000 */
[----:B------:R-:W-:Y:S02]  /*1e510*/  IADD3 R130, R191, 0xd8, RZ ;  /* 0x000000d8bf827810 */ /* 0x000fe40007ffe0ff */
        /* <DEDUP_REMOVED lines=8> */
[----:B------:R-:W-:Y:S01]  /*1e5a0*/  FMNMX.FTZ R147, R70, R147, !PT ;  /* 0x0000009346937209 */ /* 0x000fe20007810000 */
[----:B------:R-:W3:Y:S01]  /*1e5b0*/  I2F R135, R135 ;  /* 0x0000008700877306 */ /* 0x000ee20000201400 */
[----:B------:R-:W-:Y:S02]  /*1e5c0*/  FMNMX.FTZ R216, R77, R216, !PT ;  /* 0x000000d84dd87209 */ /* 0x000fe40007810000 */
[----:B------:R-:W-:Y:S01]  /*1e5d0*/  FMNMX.FTZ R147, R72, R147, !PT ;  /* 0x0000009348937209 */ /* 0x000fe20007810000 */
[C---:B-1----:R-:W-:Y:S02]  /*1e5e0*/  FFMA.FTZ R79, R132.reuse, UR4, R79 ;  /* 0x00000004844f7c23 */ /* 0x042fe4000801004f */
[----:B------:R-:W-:Y:S01]  /*1e5f0*/  FFMA.FTZ R80, R132, UR4, R80 ;  /* 0x0000000484507c23 */ /* 0x000fe20008010050 */
[----:B------:R-:W-:Y:S01]  /*1e600*/  IADD3 R132, R191, 0xe0, RZ ;  /* 0x000000e0bf847810 */ /* 0x000fe20007ffe0ff */
[----:B------:R-:W-:Y:S01]  /*1e610*/  FFMA.FTZ R81, R133, UR4, R81 ;  /* 0x0000000485517c23 */ /* 0x000fe20008010051 */
[----:B------:R-:W-:Y:S01]  /*1e620*/  FMNMX.FTZ R216, R79, R216, !PT ;  /* 0x000000d84fd87209 */ /* 0x000fe20007810000 */
[----:B------:R-:W1:Y:S01]  /*1e630*/  I2F R129, R146 ;  /* 0x0000009200817306 */ /* 0x000e620000201400 */
[----:B------:R-:W-:Y:S01]  /*1e640*/  FFMA.FTZ R82, R133, UR4, R82 ;  /* 0x0000000485527c23 */ /* 0x000fe20008010052 */
[----:B------:R-:W-:Y:S01]  /*1e650*/  IADD3 R133, R191, 0xe1, RZ ;  /* 0x000000e1bf857810 */ /* 0x000fe20007ffe0ff */
[C---:B--2---:R-:W-:Y:S01]  /*1e660*/  FFMA.FTZ R83, R134.reuse, UR4, R83 ;  /* 0x0000000486537c23 */ /* 0x044fe20008010053 */
[----:B------:R-:W-:Y:S01]  /*1e670*/  FMNMX.FTZ R216, R81, R216, !PT ;  /* 0x000000d851d87209 */ /* 0x000fe20007810000 */
[----:B------:R-:W-:Y:S01]  /*1e680*/  FFMA.FTZ R84, R134, UR4, R84 ;  /* 0x0000000486547c23 */ /* 0x000fe20008010054 */
[----:B------:R-:W-:Y:S02]  /*1e690*/  IADD3 R134, R191, 0xe8, RZ ;  /* 0x000000e8bf867810 */ /* 0x000fe40007ffe0ff */
[----:B------:R-:W-:Y:S02]  /*1e6a0*/  FMNMX.FTZ R216, R83, R216, !PT ;  /* 0x000000d853d87209 */ /* 0x000fe40007810000 */
[----:B------:R-:W2:Y:S01]  /*1e6b0*/  I2F R130, R130 ;  /* 0x0000008200827306 */ /* 0x000ea20000201400 */
[----:B------:R-:W-:Y:S01]  /*1e6c0*/  FMNMX.FTZ R147, R74, R147, !PT ;  /* 0x000000934a937209 */ /* 0x000fe20007810000 */
[C---:B---3--:R-:W-:Y:S03]  /*1e6d0*/  FFMA.FTZ R85, R135.reuse, UR4, R85 ;  /* 0x0000000487557c23 */ /* 0x048fe60008010055 */
[----:B------:R-:W-:Y:S01]  /*1e6e0*/  FMNMX.FTZ R147, R76, R147, !PT ;  /* 0x000000934c937209 */ /* 0x000fe20007810000 */
[----:B------:R-:W-:Y:S01]  /*1e6f0*/  FFMA.FTZ R86, R135, UR4, R86 ;  /* 0x0000000487567c23 */ /* 0x000fe20008010056 */
[----:B------:R-:W-:Y:S01]  /*1e700*/  IADD3 R135, R191, 0xe9, RZ ;  /* 0x000000e9bf877810 */ /* 0x000fe20007ffe0ff */
[C---:B------:R-:W-:Y:S01]  /*1e710*/  FFMA.FTZ R87, R136.reuse, UR4, R87 ;  /* 0x0000000488577c23 */ /* 0x040fe20008010057 */
[----:B------:R-:W-:Y:S01]  /*1e720*/  FMNMX.FTZ R216, R85, R216, !PT ;  /* 0x000000d855d87209 */ /* 0x000fe20007810000 */
[----:B------:R-:W3:Y:S01]  /*1e730*/  I2F R131, R131 ;  /* 0x0000008300837306 */ /* 0x000ee20000201400 */
[----:B------:R-:W-:Y:S01]  /*1e740*/  FFMA.FTZ R88, R136, UR4, R88 ;  /* 0x0000000488587c23 */ /* 0x000fe20008010058 */
[----:B------:R-:W-:Y:S01]  /*1e750*/  IADD3 R136, R191, 0xf0, RZ ;  /* 0x000000f0bf887810 */ /* 0x000fe20007ffe0ff */
[----:B------:R-:W-:Y:S01]  /*1e760*/  FFMA.FTZ R89, R137, UR4, R89 ;  /* 0x0000000489597c23 */ /* 0x000fe20008010059 */
[----:B------:R-:W-:Y:S01]  /*1e770*/  FMNMX.FTZ R216, R87, R216, !PT ;  /* 0x000000d857d87209 */ /* 0x000fe20007810000 */
[----:B------:R-:W-:Y:S01]  /*1e780*/  FFMA.FTZ R90, R137, UR4, R90 ;  /* 0x00000004895a7c23 */ /* 0x000fe2000801005a */
[----:B------:R-:W-:Y:S01]  /*1e790*/  IADD3 R137, R191, 0xf1, RZ ;  /* 0x000000f1bf897810 */ /* 0x000fe20007ffe0ff */
        /* <DEDUP_REMOVED lines=13> */
[----:B------:R-:W5:Y:S01]  /*1e870*/  I2F R133, R133 ;  /* 0x0000008500857306 */ /* 0x000f620000201400 */
        /* <DEDUP_REMOVED lines=9> */
[----:B------:R-:W5:Y:S01]  /*1e910*/  I2F R134, R134 ;  /* 0x0000008600867306 */ /* 0x000f620000201400 */
        /* <DEDUP_REMOVED lines=8> */
[C---:B-1----:R-:W-:Y:S01]  /*1e9a0*/  FFMA.FTZ R107, R129.reuse, UR4, R107 ;  /* 0x00000004816b7c23 */ /* 0x042fe2000801006b */
[----:B------:R-:W1:Y:S01]  /*1e9b0*/  I2F R135, R135 ;  /* 0x0000008700877306 */ /* 0x000e620000201400 */
[----:B------:R-:W-:Y:S01]  /*1e9c0*/  FFMA.FTZ R108, R129, UR4, R108 ;  /* 0x00000004816c7c23 */ /* 0x000fe2000801006c */
[----:B------:R-:W-:Y:S01]  /*1e9d0*/  FMNMX.FTZ R216, R103, R216, !PT ;  /* 0x000000d867d87209 */ /* 0x000fe20007810000 */
[C---:B--2---:R-:W-:Y:S01]  /*1e9e0*/  FFMA.FTZ R109, R130.reuse, UR4, R109 ;  /* 0x00000004826d7c23 */ /* 0x044fe2000801006d */
[----:B------:R-:W-:Y:S01]  /*1e9f0*/  IADD3 R129, R191, 0xf8, RZ ;  /* 0x000000f8bf817810 */ /* 0x000fe20007ffe0ff */
[----:B------:R-:W-:Y:S01]  /*1ea00*/  FFMA.FTZ R110, R130, UR4, R110 ;  /* 0x00000004826e7c23 */ /* 0x000fe2000801006e */
[----:B------:R-:W-:Y:S01]  /*1ea10*/  FMNMX.FTZ R216, R105, R216, !PT ;  /* 0x000000d869d87209 */ /* 0x000fe20007810000 */
[----:B---3--:R-:W-:Y:S01]  /*1ea20*/  FFMA.FTZ R111, R131, UR4, R111 ;  /* 0x00000004836f7c23 */ /* 0x008fe2000801006f */
[----:B------:R-:W-:Y:S01]  /*1ea30*/  IADD3 R130, R191, 0xf9, RZ ;  /* 0x000000f9bf827810 */ /* 0x000fe20007ffe0ff */
[----:B------:R-:W-:Y:S01]  /*1ea40*/  FFMA.FTZ R112, R131, UR4, R112 ;  /* 0x0000000483707c23 */ /* 0x000fe20008010070 */
[----:B------:R-:W2:Y:S01]  /*1ea50*/  I2F R136, R136 ;  /* 0x0000008800887306 */ /* 0x000ea20000201400 */
[C---:B----4-:R-:W-:Y:S01]  /*1ea60*/  FFMA.FTZ R113, R132.reuse, UR4, R113 ;  /* 0x0000000484717c23 */ /* 0x050fe20008010071 */
        /* <DEDUP_REMOVED lines=8> */
[----:B------:R-:W3:Y:S01]  /*1eaf0*/  I2F R137, R137 ;  /* 0x0000008900897306 */ /* 0x000ee20000201400 */
[----:B------:R-:W-:Y:S01]  /*1eb00*/  FFMA.FTZ R118, R134, UR4, R118 ;  /* 0x0000000486767c23 */ /* 0x000fe20008010076 */
[----:B------:R-:W-:Y:S01]  /*1eb10*/  FMNMX.FTZ R216, R111, R216, !PT ;  /* 0x000000d86fd87209 */ /* 0x000fe20007810000 */
[C---:B-1----:R-:W-:Y:S01]  /*1eb20*/  FFMA.FTZ R119, R135.reuse, UR4, R119 ;  /* 0x0000000487777c23 */ /* 0x042fe20008010077 */
[----:B------:R-:W-:Y:S01]  /*1eb30*/  FMNMX.FTZ R147, R94, R147, !PT ;  /* 0x000000935e937209 */ /* 0x000fe20007810000 */
[----:B------:R-:W-:Y:S01]  /*1eb40*/  FFMA.FTZ R120, R135, UR4, R120 ;  /* 0x0000000487787c23 */ /* 0x000fe20008010078 */
[----:B------:R-:W-:Y:S02]  /*1eb50*/  FMNMX.FTZ R216, R113, R216, !PT ;  /* 0x000000d871d87209 */ /* 0x000fe40007810000 */
[----:B------:R-:W-:Y:S02]  /*1eb60*/  FMNMX.FTZ R147, R96, R147, !PT ;  /* 0x0000009360937209 */ /* 0x000fe40007810000 */
[----:B------:R-:W1:Y:S01]  /*1eb70*/  I2F R129, R129 ;  /* 0x0000008100817306 */ /* 0x000e620000201400 */
[----:B------:R-:W-:Y:S02]  /*1eb80*/  FMNMX.FTZ R216, R115, R216, !PT ;  /* 0x000000d873d87209 */ /* 0x000fe40007810000 */
[----:B------:R-:W-:Y:S01]  /*1eb90*/  FMNMX.FTZ R147, R98, R147, !PT ;  /* 0x0000009362937209 */ /* 0x000fe20007810000 */
[C---:B--2---:R-:W-:Y:S01]  /*1eba0*/  FFMA.FTZ R121, R136.reuse, UR4, R121 ;  /* 0x0000000488797c23 */ /* 0x044fe20008010079 */
[----:B------:R-:W-:Y:S01]  /*1ebb0*/  FMNMX.FTZ R216, R117, R216, !PT ;  /* 0x000000d875d87209 */ /* 0x000fe20007810000 */
[----:B------:R-:W-:Y:S01]  /*1ebc0*/  FFMA.FTZ R122, R136, UR4, R122 ;  /* 0x00000004887a7c23 */ /* 0x000fe2000801007a */
[----:B------:R-:W-:Y:S02]  /*1ebd0*/  FMNMX.FTZ R147, R100, R147, !PT ;  /* 0x0000009364937209 */ /* 0x000fe40007810000 */
[----:B------:R-:W-:Y:S01]  /*1ebe0*/  FMNMX.FTZ R216, R119, R216, !PT ;  /* 0x000000d877d87209 */ /* 0x000fe20007810000 */
[----:B------:R-:W2:Y:S01]  /*1ebf0*/  I2F R130, R130 ;  /* 0x0000008200827306 */ /* 0x000ea20000201400 */
[----:B------:R-:W-:Y:S02]  /*1ec00*/  FMNMX.FTZ R147, R102, R147, !PT ;  /* 0x0000009366937209 */ /* 0x000fe40007810000 */
[----:B------:R-:W-:Y:S01]  /*1ec10*/  FMNMX.FTZ R216, R121, R216, !PT ;  /* 0x000000d879d87209 */ /* 0x000fe20007810000 */
[C---:B---3--:R-:W-:Y:S01]  /*1ec20*/  FFMA.FTZ R123, R137.reuse, UR4, R123 ;  /* 0x00000004897b7c23 */ /* 0x048fe2000801007b */
[----:B------:R-:W-:Y:S01]  /*1ec30*/  FMNMX.FTZ R147, R104, R147, !PT ;  /* 0x0000009368937209 */ /* 0x000fe20007810000 */
[----:B------:R-:W-:Y:S03]  /*1ec40*/  FFMA.FTZ R124, R137, UR4, R124 ;  /* 0x00000004897c7c23 */ /* 0x000fe6000801007c */
[----:B------:R-:W-:Y:S02]  /*1ec50*/  FMNMX.FTZ R216, R123, R216, !PT ;  /* 0x000000d87bd87209 */ /* 0x000fe40007810000 */
[----:B------:R-:W-:Y:S01]  /*1ec60*/  FMNMX.FTZ R147, R106, R147, !PT ;  /* 0x000000936a937209 */ /* 0x000fe20007810000 */
[C---:B-1----:R-:W-:Y:S03]  /*1ec70*/  FFMA.FTZ R125, R129.reuse, UR4, R125 ;  /* 0x00000004817d7c23 */ /* 0x042fe6000801007d */
[----:B------:R-:W-:Y:S01]  /*1ec80*/  FMNMX.FTZ R147, R108, R147, !PT ;  /* 0x000000936c937209 */ /* 0x000fe20007810000 */
[----:B------:R-:W-:Y:S01]  /*1ec90*/  FFMA.FTZ R126, R129, UR4, R126 ;  /* 0x00000004817e7c23 */ /* 0x000fe2000801007e */
[----:B------:R-:W-:Y:S02]  /*1eca0*/  FMNMX.FTZ R216, R125, R216, !PT ;  /* 0x000000d87dd87209 */ /* 0x000fe40007810000 */
[----:B------:R-:W-:Y:S01]  /*1ecb0*/  FMNMX.FTZ R147, R110, R147, !PT ;  /* 0x000000936e937209 */ /* 0x000fe20007810000 */
[----:B--2---:R-:W-:Y:S03]  /*1ecc0*/  FFMA.FTZ R127, R130, UR4, R127 ;  /* 0x00000004827f7c23 */ /* 0x004fe6000801007f */
        /* <DEDUP_REMOVED lines=8> */
[----:B------:R-:W-:Y:S04]  /*1ed50*/  FMNMX.FTZ R129, R122, R147, !PT ;  /* 0x000000937a817209 */ /* 0x000fe80007810000 */
[----:B------:R-:W-:Y:S04]  /*1ed60*/  FMNMX.FTZ R129, R124, R129, !PT ;  /* 0x000000817c817209 */ /* 0x000fe80007810000 */
[----:B------:R-:W-:Y:S02]  /*1ed70*/  FMNMX.FTZ R129, R126, R129, !PT ;  /* 0x000000817e817209 */ /* 0x000fe40007810000 */
[----:B-1----:R-:W-:Y:S02]  /*1ed80*/  FMNMX.FTZ R138, R134, R131, !PT ;  /* 0x00000083868a7209 */ /* 0x002fe40007810000 */
[----:B------:R-:W-:Y:S03]  /*1ed90*/  FMNMX.FTZ R130, R128, R129, !PT ;  /* 0x0000008180827209 */ /* 0x000fe60007810000 */
[----:B------:R-:W-:Y:S08]  /*1eda0*/  SHFL.BFLY PT, R133, R138, 0x1, 0x1f ;  /* 0x0c201f008a857f89 */ /* 0x000ff000000e0000 */
[----:B------:R-:W1:Y:S02]  /*1edb0*/  SHFL.BFLY PT, R129, R130, 0x2, 0x1f ;  /* 0x0c401f0082817f89 */ /* 0x000e6400000e0000 */
[----:B-1----:R-:W-:Y:S02]  /*1edc0*/  FMNMX.FTZ R132, R130, R129, !PT ;  /* 0x0000008182847209 */ /* 0x002fe40007810000 */
[----:B------:R-:W-:Y:S04]  /*1edd0*/  FMNMX.FTZ R129, R138, R133, !PT ;  /* 0x000000858a817209 */ /* 0x000fe80007810000 */
[----:B------:R-:W1:Y:S01]  /*1ede0*/  SHFL.BFLY PT, R131, R132, 0x1, 0x1f ;  /* 0x0c201f0084837f89 */ /* 0x000e6200000e0000 */
[C---:B------:R-:W-:Y:S01]  /*1edf0*/  FSETP.NEU.FTZ.AND P0, PT, R129.reuse, -INF , PT ;  /* 0xff8000008100780b */ /* 0x040fe20003f1d000 */
[C---:B------:R-:W-:Y:S02]  /*1ee00*/  FADD.FTZ R133, -R129.reuse, R190 ;  /* 0x000000be81857221 */ /* 0x040fe40000010100 */
[----:B------:R-:W-:Y:S02]  /*1ee10*/  FMUL.FTZ R130, R129, c[0x0][0x23c] ;  /* 0x00008f0081827a20 */ /* 0x000fe40000410000 */
[----:B------:R-:W-:Y:S03]  /*1ee20*/  FMUL.FTZ R136, R133, c[0x0][0x23c] ;  /* 0x00008f0085887a20 */ /* 0x000fe60000410000 */
[----:B------:R-:W-:Y:S01]  /*1ee30*/  FSEL R130, R130, RZ, P0 ;  /* 0x000000ff82827208 */ /* 0x000fe20000000000 */
[----:B------:R2:W3:Y:S04]  /*1ee40*/  MUFU.EX2 R133, R136 ;  /* 0x0000008800857308 */ /* 0x0004e80000000800 */
[--C-:B------:R-:W-:Y:S02]  /*1ee50*/  FFMA.FTZ R141, R7, c[0x0][0x23c], -R130.reuse ;  /* 0x00008f00078d7a23 */ /* 0x100fe40000010882 */
[--C-:B------:R-:W-:Y:S02]  /*1ee60*/  FFMA.FTZ R142, R13, c[0x0][0x23c], -R130.reuse ;  /* 0x00008f000d8e7a23 */ /* 0x100fe40000010882 */
[--C-:B------:R-:W-:Y:S02]  /*1ee70*/  FFMA.FTZ R145, R15, c[0x0][0x23c], -R130.reuse ;  /* 0x00008f000f917a23 */ /* 0x100fe40000010882 */
[----:B------:R-:W-:Y:S01]  /*1ee80*/  MUFU.EX2 R141, R141 ;  /* 0x0000008d008d7308 */ /* 0x000fe20000000800 */
[--C-:B------:R-:W-:Y:S02]  /*1ee90*/  FFMA.FTZ R222, R75, c[0x0][0x23c], -R130.reuse ;  /* 0x00008f004bde7a23 */ /* 0x100fe40000010882 */
[--C-:B------:R-:W-:Y:S01]  /*1eea0*/  FFMA.FTZ R218, R71, c[0x0][0x23c], -R130.reuse ;  /* 0x00008f0047da7a23 */ /* 0x100fe20000010882 */
[----:B-1----:R-:W-:Y:S01]  /*1eeb0*/  FMNMX.FTZ R131, R132, R131, !PT ;  /* 0x0000008384837209 */ /* 0x002fe20007810000 */
[--C-:B------:R-:W-:Y:S02]  /*1eec0*/  FFMA.FTZ R132, R5, c[0x0][0x23c], -R130.reuse ;  /* 0x00008f0005847a23 */ /* 0x100fe40000010882 */
[--C-:B------:R-:W-:Y:S01]  /*1eed0*/  FFMA.FTZ R140, R9, c[0x0][0x23c], -R130.reuse ;  /* 0x00008f00098c7a23 */ /* 0x100fe20000010882 */
[----:B------:R-:W-:Y:S01]  /*1eee0*/  FSETP.NEU.FTZ.AND P0, PT, R131, -INF , PT ;  /* 0xff8000008300780b */ /* 0x000fe20003f1d000 */
[----:B------:R-:W-:Y:S01]  /*1eef0*/  FFMA.FTZ R143, R11, c[0x0][0x23c], -R130 ;  /* 0x00008f000b8f7a23 */ /* 0x000fe20000010882 */
[----:B------:R-:W-:Y:S01]  /*1ef00*/  MUFU.EX2 R142, R142 ;  /* 0x0000008e008e7308 */ /* 0x000fe20000000800 */
[----:B------:R-:W-:Y:S02]  /*1ef10*/  FADD.FTZ R135, -R131, R188 ;  /* 0x000000bc83877221 */ /* 0x000fe40000010100 */
[--C-:B------:R-:W-:Y:S01]  /*1ef20*/  FFMA.FTZ R3, R3, c[0x0][0x23c], -R130.reuse ;  /* 0x00008f0003037a23 */ /* 0x100fe20000010882 */
[----:B--2---:R-:W-:Y:S01]  /*1ef30*/  LDSM.16.MT88.4 R136, [R215+0x5000] ;  /* 0x00500000d788783b */ /* 0x004fe20000004200 */
[C---:B---3--:R-:W-:Y:S02]  /*1ef40*/  FMUL.FTZ R204, R133.reuse, R204 ;  /* 0x000000cc85cc7220 */ /* 0x048fe40000410000 */
[C---:B------:R-:W-:Y:S02]  /*1ef50*/  FMUL.FTZ R205, R133.reuse, R205 ;  /* 0x000000cd85cd7220 */ /* 0x040fe40000410000 */
[C---:B------:R-:W-:Y:S01]  /*1ef60*/  FMUL.FTZ R200, R133.reuse, R200 ;  /* 0x000000c885c87220 */ /* 0x040fe20000410000 */
[----:B------:R-:W-:Y:S01]  /*1ef70*/  MUFU.EX2 R132, R132 ;  /* 0x0000008400847308 */ /* 0x000fe20000000800 */
[C---:B------:R-:W-:Y:S02]  /*1ef80*/  FMUL.FTZ R201, R133.reuse, R201 ;  /* 0x000000c985c97220 */ /* 0x040fe40000410000 */
[C---:B------:R-:W-:Y:S02]  /*1ef90*/  FMUL.FTZ R196, R133.reuse, R196 ;  /* 0x000000c485c47220 */ /* 0x040fe40000410000 */
[C---:B------:R-:W-:Y:S02]  /*1efa0*/  FMUL.FTZ R197, R133.reuse, R197 ;  /* 0x000000c585c57220 */ /* 0x040fe40000410000 */
[C---:B------:R-:W-:Y:S02]  /*1efb0*/  FMUL.FTZ R192, R133.reuse, R192 ;  /* 0x000000c085c07220 */ /* 0x040fe40000410000 */
[----:B------:R-:W-:Y:S01]  /*1efc0*/  FMUL.FTZ R193, R133, R193 ;  /* 0x000000c185c17220 */ /* 0x000fe20000410000 */
[----:B------:R-:W-:Y:S01]  /*1efd0*/  MUFU.EX2 R140, R140 ;  /* 0x0000008c008c7308 */ /* 0x000fe20000000800 */
[----:B------:R-:W-:Y:S02]  /*1efe0*/  FMUL.FTZ R134, R135, c[0x0][0x23c] ;  /* 0x00008f0087867a20 */ /* 0x000fe40000410000 */
[--C-:B------:R-:W-:Y:S02]  /*1eff0*/  FFMA.FTZ R180, R47, c[0x0][0x23c], -R130.reuse ;  /* 0x00008f002fb47a23 */ /* 0x100fe40000010882 */
[--C-:B------:R-:W-:Y:S02]  /*1f000*/  FFMA.FTZ R47, R73, c[0x0][0x23c], -R130.reuse ;  /* 0x00008f00492f7a23 */ /* 0x100fe40000010882 */
[--C-:B------:R-:W-:Y:S02]  /*1f010*/  FFMA.FTZ R0, R0, c[0x0][0x23c], -R130.reuse ;  /* 0x00008f0000007a23 */ /* 0x100fe40000010882 */
[--C-:B------:R-:W-:Y:S01]  /*1f020*/  FFMA.FTZ R144, R17, c[0x0][0x23c], -R130.reuse ;  /* 0x00008f0011907a23 */ /* 0x100fe20000010882 */
[----:B------:R1:W-:Y:S01]  /*1f030*/  MUFU.EX2 R135, R3 ;  /* 0x0000000300877308 */ /* 0x0003e20000000800 */
        /* <DEDUP_REMOVED lines=14> */
[----:B-1----:R-:W-:Y:S02]  /*1f120*/  FMUL.FTZ R3, R131, c[0x0][0x23c] ;  /* 0x00008f0083037a20 */ /* 0x002fe40000410000 */
[--C-:B------:R-:W-:Y:S02]  /*1f130*/  FFMA.FTZ R182, R51, c[0x0][0x23c], -R130.reuse ;  /* 0x00008f0033b67a23 */ /* 0x100fe40000010882 */
[--C-:B------:R-:W-:Y:S01]  /*1f140*/  FFMA.FTZ R51, R81, c[0x0][0x23c], -R130.reuse ;  /* 0x00008f0051337a23 */ /* 0x100fe20000010882 */
[----:B------:R-:W1:Y:S01]  /*1f150*/  MUFU.EX2 R143, R143 ;  /* 0x0000008f008f7308 */ /* 0x000e620000000800 */
[----:B------:R-:W-:Y:S01]  /*1f160*/  FSEL R3, R3, RZ, P0 ;  /* 0x000000ff03037208 */ /* 0x000fe20000000000 */
[--C-:B------:R-:W-:Y:S01]  /*1f170*/  FFMA.FTZ R23, R25, c[0x0][0x23c], -R130.reuse ;  /* 0x00008f0019177a23 */ /* 0x100fe20000010882 */
[----:B------:R-:W-:Y:S01]  /*1f180*/  PLOP3.LUT P0, PT, PT, PT, UP0, 0x80, 0x0 ;  /* 0x000000000000781c */ /* 0x000fe20003f0f008 */
[----:B--2---:R-:W-:Y:S02]  /*1f190*/  FMUL.FTZ R206, R134, R206 ;  /* 0x000000ce86ce7220 */ /* 0x004fe40000410000 */
[--C-:B------:R-:W-:Y:S02]  /*1f1a0*/  FFMA.FTZ R75, R4, c[0x0][0x23c], -R3.reuse ;  /* 0x00008f00044b7a23 */ /* 0x100fe40000010803 */
[--C-:B------:R-:W-:Y:S02]  /*1f1b0*/  FFMA.FTZ R73, R6, c[0x0][0x23c], -R3.reuse ;  /* 0x00008f0006497a23 */ /* 0x100fe40000010803 */
[----:B------:R-:W2:Y:S01]  /*1f1c0*/  MUFU.EX2 R145, R145 ;  /* 0x0000009100917308 */ /* 0x000ea20000000800 */
[----:B------:R-:W4:Y:S01]  /*1f1d0*/  LDSM.16.MT88.4 R4, [R214+0x5000] ;  /* 0x00500000d604783b */ /* 0x000f220000004200 */
[--C-:B------:R-:W-:Y:S02]  /*1f1e0*/  FFMA.FTZ R71, R12, c[0x0][0x23c], -R3.reuse ;  /* 0x00008f000c477a23 */ /* 0x100fe40000010803 */
[--C-:B------:R-:W-:Y:S02]  /*1f1f0*/  FFMA.FTZ R77, R14, c[0x0][0x23c], -R3.reuse ;  /* 0x00008f000e4d7a23 */ /* 0x100fe40000010803 */
[--C-:B------:R-:W-:Y:S01]  /*1f200*/  FFMA.FTZ R246, R8, c[0x0][0x23c], -R3.reuse ;  /* 0x00008f0008f67a23 */ /* 0x100fe20000010803 */
[----:B---3--:R-:W-:Y:S01]  /*1f210*/  F2FP.BF16.PACK_AB R8, R135, R0 ;  /* 0x000000008708723e */ /* 0x008fe200000010ff */
[--C-:B------:R-:W-:Y:S01]  /*1f220*/  FFMA.FTZ R248, R10, c[0x0][0x23c], -R3.reuse ;  /* 0x00008f000af87a23 */ /* 0x100fe20000010803 */
[----:B------:R-:W3:Y:S01]  /*1f230*/  LDSM.16.MT88.4 R12, [R214+0x5400] ;  /* 0x00540000d60c783b */ /* 0x000ee20000004200 */
[----:B------:R-:W-:Y:S01]  /*1f240*/  MUFU.EX2 R75, R75 ;  /* 0x0000004b004b7308 */ /* 0x000fe20000000800 */
[----:B------:R-:W-:Y:S01]  /*1f250*/  F2FP.BF16.PACK_AB R10, R141, R132 ;  /* 0x000000848d0a723e */ /* 0x000fe200000010ff */
[C---:B------:R-:W-:Y:S02]  /*1f260*/  FMUL.FTZ R207, R134.reuse, R207 ;  /* 0x000000cf86cf7220 */ /* 0x040fe40000410000 */
[C---:B------:R-:W-:Y:S02]  /*1f270*/  FMUL.FTZ R202, R134.reuse, R202 ;  /* 0x000000ca86ca7220 */ /* 0x040fe40000410000 */
[C---:B------:R-:W-:Y:S02]  /*1f280*/  FMUL.FTZ R203, R134.reuse, R203 ;  /* 0x000000cb86cb7220 */ /* 0x040fe40000410000 */
[C---:B------:R-:W-:Y:S02]  /*1f290*/  FMUL.FTZ R198, R134.reuse, R198 ;  /* 0x000000c686c67220 */ /* 0x040fe40000410000 */
[----:B------:R-:W-:Y:S01]  /*1f2a0*/  MUFU.EX2 R73, R73 ;  /* 0x0000004900497308 */ /* 0x000fe20000000800 */
[C---:B------:R-:W-:Y:S02]  /*1f2b0*/  FMUL.FTZ R199, R134.reuse, R199 ;  /* 0x000000c786c77220 */ /* 0x040fe40000410000 */
[C---:B------:R-:W-:Y:S02]  /*1f2c0*/  FMUL.FTZ R194, R134.reuse, R194 ;  /* 0x000000c286c27220 */ /* 0x040fe40000410000 */
[----:B------:R-:W-:Y:S02]  /*1f2d0*/  FMUL.FTZ R195, R134, R195 ;  /* 0x000000c386c37220 */ /* 0x000fe40000410000 */
[--C-:B------:R-:W-:Y:S02]  /*1f2e0*/  FFMA.FTZ R2, R2, c[0x0][0x23c], -R3.reuse ;  /* 0x00008f0002027a23 */ /* 0x100fe40000010803 */
[--C-:B------:R-:W-:Y:S01]  /*1f2f0*/  FFMA.FTZ R250, R16, c[0x0][0x23c], -R3.reuse ;  /* 0x00008f0010fa7a23 */ /* 0x100fe20000010803 */
[----:B------:R-:W5:Y:S01]  /*1f300*/  MUFU.EX2 R246, R246 ;  /* 0x000000f600f67308 */ /* 0x000f620000000800 */
[----:B-1----:R-:W-:Y:S01]  /*1f310*/  F2FP.BF16.PACK_AB R16, R143, R140 ;  /* 0x0000008c8f10723e */ /* 0x002fe200000010ff */
[--C-:B------:R-:W-:Y:S01]  /*1f320*/  FFMA.FTZ R79, R18, c[0x0][0x23c], -R3.reuse ;  /* 0x00008f00124f7a23 */ /* 0x100fe20000010803 */
[----:B--2---:R-:W-:Y:S01]  /*1f330*/  F2FP.BF16.PACK_AB R18, R145, R142 ;  /* 0x0000008e9112723e */ /* 0x004fe200000010ff */
[--C-:B------:R-:W-:Y:S02]  /*1f340*/  FFMA.FTZ R107, R72, c[0x0][0x23c], -R3.reuse ;  /* 0x00008f00486b7a23 */ /* 0x100fe40000010803 */
        /* <DEDUP_REMOVED lines=11> */
[----:B-----5:R-:W-:Y:S01]  /*1f400*/  F2FP.BF16.PACK_AB R11, R246, R73 ;  /* 0x00000049f60b723e */ /* 0x020fe200000010ff */
        /* <DEDUP_REMOVED lines=11> */
[C---:B----4-:R-:W-:Y:S05]  /*1f4c0*/  HMMA.16816.F32.BF16 R204, R8.reuse, R4, R204 ;  /* 0x0000000408cc723c */ /* 0x050fea00000418cc */
[--C-:B------:R-:W-:Y:S02]  /*1f4d0*/  FFMA.FTZ R30, R34, c[0x0][0x23c], -R3.reuse ;  /* 0x00008f00221e7a23 */ /* 0x100fe40000010803 */
[--C-:B------:R-:W-:Y:S01]  /*1f4e0*/  FFMA.FTZ R87, R36, c[0x0][0x23c], -R3.reuse ;  /* 0x00008f0024577a23 */ /* 0x100fe20000010803 */
[C---:B------:R-:W-:Y:S01]  /*1f4f0*/  HMMA.16816.F32.BF16 R200, R8.reuse, R6, R200 ;  /* 0x0000000608c8723c */ /* 0x040fe200000418c8 */
[----:B------:R-:W1:Y:S01]  /*1f500*/  MUFU.EX2 R250, R250 ;  /* 0x000000fa00fa7308 */ /* 0x000e620000000800 */
[----:B------:R-:W4:Y:S02]  /*1f510*/  LDSM.16.MT88.4 R4, [R215+0x5400] ;  /* 0x00540000d704783b */ /* 0x000f240000004200 */
[--C-:B------:R-:W-:Y:S01]  /*1f520*/  FFMA.FTZ R32, R38, c[0x0][0x23c], -R3.reuse ;  /* 0x00008f0026207a23 */ /* 0x100fe20000010803 */
[----:B--2---:R-:W-:Y:S01]  /*1f530*/  F2FP.BF16.PACK_AB R17, R71, R248 ;  /* 0x000000f84711723e */ /* 0x004fe200000010ff */
[--C-:B------:R-:W-:Y:S02]  /*1f540*/  FFMA.FTZ R91, R40, c[0x0][0x23c], -R3.reuse ;  /* 0x00008f00285b7a23 */ /* 0x100fe40000010803 */
[C---:B------:R-:W-:Y:S03]  /*1f550*/  HMMA.16816.F32.BF16 R196, R8.reuse, R136, R196 ;  /* 0x0000008808c4723c */ /* 0x040fe600000418c4 */
[----:B------:R-:W-:Y:S01]  /*1f560*/  MUFU.EX2 R144, R144 ;  /* 0x0000009000907308 */ /* 0x000fe20000000800 */
[--C-:B------:R-:W-:Y:S02]  /*1f570*/  FFMA.FTZ R31, R41, c[0x0][0x23c], -R130.reuse ;  /* 0x00008f00291f7a23 */ /* 0x100fe40000010882 */
[--C-:B------:R-:W-:Y:S02]  /*1f580*/  FFMA.FTZ R178, R43, c[0x0][0x23c], -R130.reuse ;  /* 0x00008f002bb27a23 */ /* 0x100fe40000010882 */
[----:B------:R-:W-:Y:S01]  /*1f590*/  HMMA.16816.F32.BF16 R192, R8, R138, R192 ;  /* 0x0000008a08c0723c */ /* 0x000fe200000418c0 */
[----:B------:R-:W2:Y:S03]  /*1f5a0*/  LDSM.16.MT88.4 R8, [R214+0x5800] ;  /* 0x00580000d608783b */ /* 0x000ea60000004200 */
[--C-:B------:R-:W-:Y:S01]  /*1f5b0*/  FFMA.FTZ R43, R65, c[0x0][0x23c], -R130.reuse ;  /* 0x00008f00412b7a23 */ /* 0x100fe20000010882 */
[----:B------:R-:W5:Y:S01]  /*1f5c0*/  MUFU.EX2 R147, R147 ;  /* 0x0000009300937308 */ /* 0x000f620000000800 */
[--C-:B------:R-:W-:Y:S02]  /*1f5d0*/  FFMA.FTZ R65, R109, c[0x0][0x23c], -R130.reuse ;  /* 0x00008f006d417a23 */ /* 0x100fe40000010882 */
[--C-:B------:R-:W-:Y:S01]  /*1f5e0*/  FFMA.FTZ R109, R76, c[0x0][0x23c], -R3.reuse ;  /* 0x00008f004c6d7a23 */ /* 0x100fe20000010803 */
[----:B-1----:R-:W-:Y:S03]  /*1f5f0*/  F2FP.BF16.PACK_AB R19, R250, R77 ;  /* 0x0000004dfa13723e */ /* 0x002fe600000010ff */
[--C-:B------:R-:W-:Y:S02]  /*1f600*/  FFMA.FTZ R33, R45, c[0x0][0x23c], -R130.reuse ;  /* 0x00008f002d217a23 */ /* 0x100fe40000010882 */
[--C-:B------:R-:W-:Y:S01]  /*1f610*/  FFMA.FTZ R45, R69, c[0x0][0x23c], -R130.reuse ;  /* 0x00008f00452d7a23 */ /* 0x100fe20000010882 */
[----:B------:R-:W-:Y:S01]  /*1f620*/  MUFU.EX2 R21, R21 ;  /* 0x0000001500157308 */ /* 0x000fe20000000800 */
[C---:B---3--:R-:W-:Y:S05]  /*1f630*/  HMMA.16816.F32.BF16 R204, R16.reuse, R12, R204 ;  /* 0x0000000c10cc723c */ /* 0x048fea00000418cc */
[--C-:B------:R-:W-:Y:S02]  /*1f640*/  FFMA.FTZ R39, R57, c[0x0][0x23c], -R130.reuse ;  /* 0x00008f0039277a23 */ /* 0x100fe40000010882 */
[--C-:B------:R-:W-:Y:S01]  /*1f650*/  FFMA.FTZ R57, R93, c[0x0][0x23c], -R130.reuse ;  /* 0x00008f005d397a23 */ /* 0x100fe20000010882 */
[C---:B------:R-:W-:Y:S01]  /*1f660*/  HMMA.16816.F32.BF16 R200, R16.reuse, R14, R200 ;  /* 0x0000000e10c8723c */ /* 0x040fe200000418c8 */
[----:B------:R-:W1:Y:S01]  /*1f670*/  MUFU.EX2 R146, R146 ;  /* 0x0000009200927308 */ /* 0x000e620000000800 */
[----:B------:R-:W3:Y:S02]  /*1f680*/  LDSM.16.MT88.4 R12, [R215+0x5800] ;  /* 0x00580000d70c783b */ /* 0x000ee40000004200 */
[--C-:B------:R-:W-:Y:S02]  /*1f690*/  FFMA.FTZ R232, R95, c[0x0][0x23c], -R130.reuse ;  /* 0x00008f005fe87a23 */ /* 0x100fe40000010882 */
[--C-:B------:R-:W-:Y:S02]  /*1f6a0*/  FFMA.FTZ R34, R42, c[0x0][0x23c], -R3.reuse ;  /* 0x00008f002a227a23 */ /* 0x100fe40000010803 */
[C---:B----4-:R-:W-:Y:S03]  /*1f6b0*/  HMMA.16816.F32.BF16 R196, R16.reuse, R4, R196 ;  /* 0x0000000410c4723c */ /* 0x050fe600000418c4 */
[----:B------:R-:W-:Y:S01]  /*1f6c0*/  MUFU.EX2 R79, R79 ;  /* 0x0000004f004f7308 */ /* 0x000fe20000000800 */
[--C-:B------:R-:W-:Y:S02]  /*1f6d0*/  FFMA.FTZ R93, R44, c[0x0][0x23c], -R3.reuse ;  /* 0x00008f002c5d7a23 */ /* 0x100fe40000010803 */
[--C-:B------:R-:W-:Y:S02]  /*1f6e0*/  FFMA.FTZ R95, R46, c[0x0][0x23c], -R3.reuse ;  /* 0x00008f002e5f7a23 */ /* 0x100fe40000010803 */
[----:B------:R-:W-:Y:S01]  /*1f6f0*/  HMMA.16816.F32.BF16 R192, R16, R6, R192 ;  /* 0x0000000610c0723c */ /* 0x000fe200000418c0 */
[----:B------:R-:W4:Y:S03]  /*1f700*/  LDSM.16.MT88.4 R4, [R214+0x5c00] ;  /* 0x005c0000d604783b */ /* 0x000f260000004200 */
[--C-:B------:R-:W-:Y:S01]  /*1f710*/  FFMA.FTZ R36, R48, c[0x0][0x23c], -R3.reuse ;  /* 0x00008f0030247a23 */ /* 0x100fe20000010803 */
[----:B------:R-:W2:Y:S01]  /*1f720*/  MUFU.EX2 R20, R20 ;  /* 0x0000001400147308 */ /* 0x000ea20000000800 */
[--C-:B------:R-:W-:Y:S01]  /*1f730*/  FFMA.FTZ R48, R66, c[0x0][0x23c], -R3.reuse ;  /* 0x00008f0042307a23 */ /* 0x100fe20000010803 */
[----:B-----5:R-:W-:Y:S01]  /*1f740*/  F2FP.BF16.PACK_AB R16, R147, R144 ;  /* 0x000000909310723e */ /* 0x020fe200000010ff */
        /* <DEDUP_REMOVED lines=37> */
[----:B------:R-:W5:Y:S02]  /*1f9a0*/  LDSM.16.MT88.4 R8, [R215+0x5c00] ;  /* 0x005c0000d708783b */ /* 0x000f640000004200 */
[--C-:B------:R-:W-:Y:S02]  /*1f9b0*/  FFMA.FTZ R115, R88, c[0x0][0x23c], -R3.reuse ;  /* 0x00008f0058737a23 */ /* 0x100fe40000010803 */
[--C-:B------:R-:W-:Y:S02]  /*1f9c0*/  FFMA.FTZ R55, R89, c[0x0][0x23c], -R130.reuse ;  /* 0x00008f0059377a23 */ /* 0x100fe40000010882 */
[C---:B---3--:R-:W-:Y:S03]  /*1f9d0*/  HMMA.16816.F32.BF16 R196, R16.reuse, R12, R196 ;  /* 0x0000000c10c4723c */ /* 0x048fe600000418c4 */
[----:B------:R-:W-:Y:S01]  /*1f9e0*/  MUFU.EX2 R26, R26 ;  /* 0x0000001a001a7308 */ /* 0x000fe20000000800 */
[--C-:B------:R-:W-:Y:S02]  /*1f9f0*/  FFMA.FTZ R69, R117, c[0x0][0x23c], -R130.reuse ;  /* 0x00008f0075457a23 */ /* 0x100fe40000010882 */
[----:B------:R-:W-:Y:S02]  /*1fa00*/  FFMA.FTZ R244, R119, c[0x0][0x23c], -R130 ;  /* 0x00008f0077f47a23 */ /* 0x000fe40000010882 */
[----:B------:R-:W-:Y:S01]  /*1fa10*/  HMMA.16816.F32.BF16 R192, R16, R14, R192 ;  /* 0x0000000e10c0723c */ /* 0x000fe200000418c0 */
[----:B------:R-:W3:Y:S03]  /*1fa20*/  LDSM.16.MT88.4 R12, [R214+0x6000] ;  /* 0x00600000d60c783b */ /* 0x000ee60000004200 */
[----:B------:R-:W-:Y:S01]  /*1fa30*/  FFMA.FTZ R0, R187, R133, R0 ;  /* 0x00000085bb007223 */ /* 0x000fe20000010000 */
[----:B------:R-:W4:Y:S01]  /*1fa40*/  MUFU.EX2 R83, R83 ;  /* 0x0000005300537308 */ /* 0x000f220000000800 */
[----:B------:R-:W-:Y:S01]  /*1fa50*/  FFMA.FTZ R2, R189, R134, R2 ;  /* 0x00000086bd027223 */ /* 0x000fe20000010002 */
[----:B--2---:R-:W-:Y:S01]  /*1fa60*/  F2FP.BF16.PACK_AB R16, R170, R23 ;  /* 0x00000017aa10723e */ /* 0x004fe200000010ff */
[----:B------:R-:W-:Y:S01]  /*1fa70*/  FADD.FTZ R135, R135, R0 ;  /* 0x0000000087877221 */ /* 0x000fe20000010000 */
[----:B-1----:R-:W-:Y:S03]  /*1fa80*/  F2FP.BF16.PACK_AB R18, R172, R25 ;  /* 0x00000019ac12723e */ /* 0x002fe600000010ff */
        /* <DEDUP_REMOVED lines=8> */
[----:B------:R-:W1:Y:S01]  /*1fb10*/  MUFU.EX2 R28, R28 ;  /* 0x0000001c001c7308 */ /* 0x000e620000000800 */
[----:B------:R-:W-:Y:S02]  /*1fb20*/  FFMA.FTZ R42, R125, c[0x0][0x23c], -R130 ;  /* 0x00008f007d2a7a23 */ /* 0x000fe40000010882 */
[----:B------:R-:W-:Y:S01]  /*1fb30*/  FADD.FTZ R143, R143, R140 ;  /* 0x0000008c8f8f7221 */ /* 0x000fe20000010000 */
[----:B----4-:R-:W-:Y:S01]  /*1fb40*/  F2FP.BF16.PACK_AB R17, R83, R26 ;  /* 0x0000001a5311723e */ /* 0x010fe200000010ff */
[----:B------:R-:W-:Y:S02]  /*1fb50*/  FFMA.FTZ R126, R126, c[0x0][0x23c], -R3 ;  /* 0x00008f007e7e7a23 */ /* 0x000fe40000010803 */
[----:B------:R-:W-:Y:S02]  /*1fb60*/  FADD.FTZ R142, R142, R143 ;  /* 0x0000008f8e8e7221 */ /* 0x000fe40000010000 */
[----:B------:R-:W-:Y:S01]  /*1fb70*/  FFMA.FTZ R130, R127, c[0x0][0x23c], -R130 ;  /* 0x00008f007f827a23 */ /* 0x000fe20000010882 */
[----:B------:R-:W-:Y:S01]  /*1fb80*/  MUFU.EX2 R27, R27 ;  /* 0x0000001b001b7308 */ /* 0x000fe20000000800 */
[----:B------:R-:W-:Y:S04]  /*1fb90*/  FADD.FTZ R145, R145, R142 ;  /* 0x0000008e91917221 */ /* 0x000fe80000010000 */
[----:B------:R-:W-:Y:S04]  /*1fba0*/  FADD.FTZ R60, R144, R145 ;  /* 0x00000091903c7221 */ /* 0x000fe80000010000 */
[----:B------:R-:W-:Y:S01]  /*1fbb0*/  FADD.FTZ R60, R147, R60 ;  /* 0x0000003c933c7221 */ /* 0x000fe20000010000 */
        /* <DEDUP_REMOVED lines=133> */
[----:B------:R-:W-:Y:S02]  /*20410*/  FADD.FTZ R81, R81, R20 ;  /* 0x0000001451517221 */ /* 0x000fe40000010000 */
[----:B------:R-:W-:Y:S02]  /*20420*/  FFMA.FTZ R20, R98, c[0x0][0x23c], -R3 ;  /* 0x00008f0062147a23 */ /* 0x000fe40000010803 */
        /* <DEDUP_REMOVED lines=77> */
[----:B------:R-:W-:Y:S02]  /*20900*/  FADD.FTZ R39, R39, R184 ;  /* 0x000000b827277221 */ /* 0x000fe40000010000 */
        /* <DEDUP_REMOVED lines=9> */
[----:B------:R-:W-:Y:S01]  /*209a0*/  MOV R188, R131 ;  /* 0x0000008300bc7202 */ /* 0x000fe20000000f00 */
[----:B------:R-:W-:Y:S02]  /*209b0*/  FADD.FTZ R46, R46, R101 ;  /* 0x000000652e2e7221 */ /* 0x000fe40000010000 */
[----:B------:R-:W-:Y:S01]  /*209c0*/  MUFU.EX2 R24, R24 ;  /* 0x0000001800187308 */ /* 0x000fe20000000800 */
[----:B------:R-:W-:Y:S02]  /*209d0*/  FADD.FTZ R190, R190, R41 ;  /* 0x00000029bebe7221 */ /* 0x000fe40000010000 */
[----:B------:R-:W-:Y:S02]  /*209e0*/  FADD.FTZ R103, R103, R46 ;  /* 0x0000002e67677221 */ /* 0x000fe40000010000 */
[----:B------:R-:W-:Y:S01]  /*209f0*/  FADD.FTZ R43, R43, R190 ;  /* 0x000000be2b2b7221 */ /* 0x000fe20000010000 */
[----:B------:R-:W-:Y:S01]  /*20a00*/  MOV R190, R129 ;  /* 0x0000008100be7202 */ /* 0x000fe20000000f00 */
        /* <DEDUP_REMOVED lines=45> */
[----:B------:R-:W-:Y:S01]  /*20ce0*/  FADD.FTZ R2, R2, R71 ;  /* 0x0000004702027221 */ /* 0x000fe20000010000 */
[----:B------:R-:W-:Y:S01]  /*20cf0*/  MUFU.EX2 R28, R28 ;  /* 0x0000001c001c7308 */ /* 0x000fe20000000800 */
[--C-:B------:R-:W-:Y:S02]  /*20d00*/  FFMA.FTZ R34, R122, c[0x0][0x23c], -R3.reuse ;  /* 0x00008f007a227a23 */ /* 0x100fe40000010803 */
[--C-:B------:R-:W-:Y:S02]  /*20d10*/  FFMA.FTZ R35, R124, c[0x0][0x23c], -R3.reuse ;  /* 0x00008f007c237a23 */ /* 0x100fe40000010803 */
[----:B------:R-:W-:Y:S02]  /*20d20*/  FFMA.FTZ R3, R128, c[0x0][0x23c], -R3 ;  /* 0x00008f0080037a23 */ /* 0x000fe40000010803 */
        /* <DEDUP_REMOVED lines=23> */
[C---:B-----5:R-:W-:Y:S03]  /*20ea0*/  HMMA.16816.F32.BF16 R204, R4.reuse, R16, R204 ;  /* 0x0000001004cc723c */ /* 0x060fe600000418cc */
[----:B------:R-:W-:Y:S05]  /*20eb0*/  FADD.FTZ R29, R29, R28 ;  /* 0x0000001c1d1d7221 */ /* 0x000fea0000010000 */
        /* <DEDUP_REMOVED lines=52> */
.L_x_2210:
[----:B------:R-:W1:Y:S01]  /*21200*/  SHFL.BFLY PT, R0, R187, 0x2, 0x1f ;  /* 0x0c401f00bb007f89 */ /* 0x000e6200000e0000 */
[----:B------:R-:W-:Y:S01]  /*21210*/  IMAD.MOV.U32 R6, RZ, RZ, 0x3f800000 ;  /* 0x3f800000ff067424 */ /* 0x000fe200078e00ff */
[----:B------:R-:W-:Y:S01]  /*21220*/  ULDC.U8 UR4, c[0x0][0x328] ;  /* 0x0000ca0000047ab9 */ /* 0x000fe20000000000 */
[----:B------:R-:W-:Y:S01]  /*21230*/  IMAD.MOV.U32 R8, RZ, RZ, 0x3f800000 ;  /* 0x3f800000ff087424 */ /* 0x000fe200078e00ff */
[----:B------:R-:W2:Y:S04]  /*21240*/  SHFL.BFLY PT, R2, R189, 0x2, 0x1f ;  /* 0x0c401f00bd027f89 */ /* 0x000ea800000e0000 */
[----:B------:R-:W3:Y:S01]  /*21250*/  S2R R3, SR_TID.X ;  /* 0x0000000000037919 */ /* 0x000ee20000002100 */
[----:B-1----:R-:W-:-:S02]  /*21260*/  FADD.FTZ R0, R0, R187 ;  /* 0x000000bb00007221 */ /* 0x002fc40000010000 */
[----:B--2---:R-:W-:-:S03]  /*21270*/  FADD.FTZ R9, R2, R189 ;  /* 0x000000bd02097221 */ /* 0x004fc60000010000 */
[----:B------:R-:W1:Y:S01]  /*21280*/  SHFL.BFLY PT, R5, R0, 0x1, 0x1f ;  /* 0x0c201f0000057f89 */ /* 0x000e6200000e0000 */
[----:B---3--:R-:W-:-:S03]  /*21290*/  SHF.R.S32.HI R10, RZ, 0x1f, R3 ;  /* 0x0000001fff0a7819 */ /* 0x008fc60000011403 */
[----:B------:R-:W2:Y:S04]  /*212a0*/  S2R R2, SR_TID.X ;  /* 0x0000000000027919 */ /* 0x000ea80000002100 */
[----:B------:R-:W3:Y:S01]  /*212b0*/  SHFL.BFLY PT, R4, R9, 0x1, 0x1f ;  /* 0x0c201f0009047f89 */ /* 0x000ee200000e0000 */
[----:B-1----:R-:W-:Y:S01]  /*212c0*/  FADD.FTZ R5, R0, R5 ;  /* 0x0000000500057221 */ /* 0x002fe20000010000 */
[----:B--2---:R-:W-:-:S04]  /*212d0*/  SHF.R.S32.HI R7, RZ, 0x1f, R2 ;  /* 0x0000001fff077819 */ /* 0x004fc80000011402 */
[----:B------:R-:W-:Y:S02]  /*212e0*/  FSETP.NE.FTZ.AND P1, PT, R5, RZ, PT ;  /* 0x000000ff0500720b */ /* 0x000fe40003f35000 */
[----:B------:R-:W-:Y:S01]  /*212f0*/  LEA.HI R0, R7, R2, RZ, 0x2 ;  /* 0x0000000207007211 */ /* 0x000fe200078f10ff */
[----:B---3--:R-:W-:Y:S01]  /*21300*/  FADD.FTZ R4, R9, R4 ;  /* 0x0000000409047221 */ /* 0x008fe20000010000 */
[----:B------:R-:W-:Y:S02]  /*21310*/  LEA.HI R9, R10, R3, RZ, 0x5 ;  /* 0x000000030a097211 */ /* 0x000fe400078f28ff */
[----:B------:R-:W-:Y:S02]  /*21320*/  SHF.R.S32.HI R0, RZ, 0x2, R0 ;  /* 0x00000002ff007819 */ /* 0x000fe40000011400 */
[----:B------:R-:W-:Y:S02]  /*21330*/  FSETP.NE.FTZ.AND P0, PT, R4, RZ, PT ;  /* 0x000000ff0400720b */ /* 0x000fe40003f15000 */
[----:B------:R-:W-:-:S03]  /*21340*/  SHF.R.S32.HI R7, RZ, 0x1f, R0 ;  /* 0x0000001fff077819 */ /* 0x000fc60000011400 */
[----:B------:R-:W1:Y:S01]  /*21350*/  @P1 MUFU.RCP R6, R5 ;  /* 0x0000000500061308 */ /* 0x000e620000001000 */
[----:B------:R-:W-:-:S04]  /*21360*/  LEA.HI R7, R7, R0, RZ, 0x3 ;  /* 0x0000000007077211 */ /* 0x000fc800078f18ff */
[----:B------:R-:W-:-:S03]  /*21370*/  LOP3.LUT R7, R7, 0xfffffff8, RZ, 0xc0, !PT ;  /* 0xfffffff807077812 */ /* 0x000fc600078ec0ff */
[----:B------:R-:W2:Y:S01]  /*21380*/  @P0 MUFU.RCP R8, R4 ;  /* 0x0000000400080308 */ /* 0x000ea20000001000 */
[----:B-1----:R-:W-:-:S07]  /*21390*/  FMUL.FTZ R204, R6, R204 ;  /* 0x000000cc06cc7220 */ /* 0x002fce0000410000 */
        /* <DEDUP_REMOVED lines=11> */
[----:B------:R-:W-:Y:S01]  /*21450*/  F2FP.BF16.PACK_AB R196, R197, R196 ;  /* 0x000000c4c5c4723e */ /* 0x000fe200000010ff */
[----:B------:R-:W-:Y:S01]  /*21460*/  IMAD.IADD R6, R0, 0x1, -R7 ;  /* 0x0000000100067824 */ /* 0x000fe200078e0a07 */
[----:B------:R-:W-:Y:S01]  /*21470*/  LEA.HI R7, R10, R3, RZ, 0x2 ;  /* 0x000000030a077211 */ /* 0x000fe200078f10ff */
[C---:B--2---:R-:W-:Y:S01]  /*21480*/  FMUL.FTZ R207, R8.reuse, R207 ;  /* 0x000000cf08cf7220 */ /* 0x044fe20000410000 */
[----:B------:R-:W-:Y:S01]  /*21490*/  F2FP.BF16.PACK_AB R192, R193, R192 ;  /* 0x000000c0c1c0723e */ /* 0x000fe200000010ff */
[----:B------:R-:W-:Y:S01]  /*214a0*/  FMUL.FTZ R206, R8, R206 ;  /* 0x000000ce08ce7220 */ /* 0x000fe20000410000 */
[----:B------:R-:W-:Y:S01]  /*214b0*/  LEA.HI R10, R6, R6, RZ, 0x1 ;  /* 0x00000006060a7211 */ /* 0x000fe200078f08ff */
[C---:B------:R-:W-:Y:S01]  /*214c0*/  FMUL.FTZ R203, R8.reuse, R203 ;  /* 0x000000cb08cb7220 */ /* 0x040fe20000410000 */
[----:B------:R-:W-:Y:S01]  /*214d0*/  LOP3.LUT R12, R7, 0xfffffffc, RZ, 0xc0, !PT ;  /* 0xfffffffc070c7812 */ /* 0x000fe200078ec0ff */
[C---:B------:R-:W-:Y:S01]  /*214e0*/  FMUL.FTZ R202, R8.reuse, R202 ;  /* 0x000000ca08ca7220 */ /* 0x040fe20000410000 */
[----:B------:R-:W-:Y:S01]  /*214f0*/  SHF.R.S32.HI R11, RZ, 0x1, R10 ;  /* 0x00000001ff0b7819 */ /* 0x000fe2000001140a */
[C---:B------:R-:W-:Y:S01]  /*21500*/  FMUL.FTZ R199, R8.reuse, R199 ;  /* 0x000000c708c77220 */ /* 0x040fe20000410000 */
[----:B------:R-:W-:Y:S01]  /*21510*/  SHF.R.S32.HI R7, RZ, 0x5, R9 ;  /* 0x00000005ff077819 */ /* 0x000fe20000011409 */
[----:B------:R-:W-:Y:S01]  /*21520*/  FMUL.FTZ R198, R8, R198 ;  /* 0x000000c608c67220 */ /* 0x000fe20000410000 */
[----:B------:R-:W-:Y:S01]  /*21530*/  LOP3.LUT R13, R10, 0x3fffffe, RZ, 0xc0, !PT ;  /* 0x03fffffe0a0d7812 */ /* 0x000fe200078ec0ff */
[C---:B------:R-:W-:Y:S01]  /*21540*/  IMAD.SHL.U32 R10, R11.reuse, 0x40, RZ ;  /* 0x000000400b0a7824 */ /* 0x040fe200078e00ff */
[----:B------:R-:W-:Y:S01]  /*21550*/  IADD3 R12, -R12, R3, RZ ;  /* 0x000000030c0c7210 */ /* 0x000fe20007ffe1ff */
[----:B------:R-:W-:Y:S01]  /*21560*/  FMUL.FTZ R195, R8, R195 ;  /* 0x000000c308c37220 */ /* 0x000fe20000410000 */
[----:B------:R-:W-:Y:S01]  /*21570*/  LOP3.LUT P2, RZ, R11, 0x2, RZ, 0xc0, !PT ;  /* 0x000000020bff7812 */ /* 0x000fe2000784c0ff */
[----:B------:R-:W-:Y:S01]  /*21580*/  IMAD.IADD R13, R6, 0x1, -R13 ;  /* 0x00000001060d7824 */ /* 0x000fe200078e0a0d */
[----:B------:R-:W-:Y:S01]  /*21590*/  LOP3.LUT R10, R10, 0xc0, RZ, 0xc0, !PT ;  /* 0x000000c00a0a7812 */ /* 0x000fe200078ec0ff */
[----:B------:R-:W-:Y:S01]  /*215a0*/  IMAD R12, R7, 0x100, R12 ;  /* 0x00000100070c7824 */ /* 0x000fe200078e020c */
[----:B------:R-:W-:Y:S01]  /*215b0*/  LOP3.LUT R6, R11, 0x1, RZ, 0xc0, !PT ;  /* 0x000000010b067812 */ /* 0x000fe200078ec0ff */
[----:B------:R-:W-:Y:S01]  /*215c0*/  FMUL.FTZ R8, R8, R194 ;  /* 0x000000c208087220 */ /* 0x000fe20000410000 */
[----:B------:R-:W-:Y:S01]  /*215d0*/  F2FP.BF16.PACK_AB R206, R207, R206 ;  /* 0x000000cecfce723e */ /* 0x000fe200000010ff */
[----:B-1----:R-:W-:Y:S01]  /*215e0*/  @P0 FMUL.FTZ R14, R4, 0.69314718246459960938 ;  /* 0x3f317218040e0820 */ /* 0x002fe20000410000 */
[----:B------:R-:W-:-:S02]  /*215f0*/  LEA R12, R13, R12, 0x4 ;  /* 0x0000000c0d0c7211 */ /* 0x000fc400078e20ff */
[----:B------:R-:W-:Y:S01]  /*21600*/  LEA.HI R13, R10, R10, RZ, 0x1d ;  /* 0x0000000a0a0d7211 */ /* 0x000fe200078fe8ff */
[----:B------:R-:W-:Y:S01]  /*21610*/  IMAD.MOV.U32 R10, RZ, RZ, 0x7f800000 ;  /* 0x7f800000ff0a7424 */ /* 0x000fe200078e00ff */
[----:B------:R-:W-:Y:S01]  /*21620*/  ISETP.NE.U32.AND P3, PT, R6, 0x1, PT ;  /* 0x000000010600780c */ /* 0x000fe20003f65070 */
[----:B------:R-:W-:Y:S01]  /*21630*/  IMAD.MOV.U32 R6, RZ, RZ, -0x10 ;  /* 0xfffffff0ff067424 */ /* 0x000fe200078e00ff */
[----:B------:R-:W-:Y:S01]  /*21640*/  F2FP.BF16.PACK_AB R202, R203, R202 ;  /* 0x000000cacbca723e */ /* 0x000fe200000010ff */
[----:B------:R-:W-:Y:S01]  /*21650*/  IMAD.U32 R12, R12, 0x2, R13 ;  /* 0x000000020c0c7824 */ /* 0x000fe200078e000d */
[----:B------:R-:W-:Y:S01]  /*21660*/  F2FP.BF16.PACK_AB R198, R199, R198 ;  /* 0x000000c6c7c6723e */ /* 0x000fe200000010ff */
[----:B------:R-:W-:Y:S01]  /*21670*/  @P0 FFMA.FTZ R10, R131, c[0x0][0x238], R14 ;  /* 0x00008e00830a0a23 */ /* 0x000fe2000001000e */
[----:B------:R-:W-:Y:S02]  /*21680*/  SEL R6, R6, 0x10, !P3 ;  /* 0x0000001006067807 */ /* 0x000fe40005800000 */
[----:B------:R-:W-:Y:S01]  /*21690*/  SHF.L.U32 R11, R12, 0x1, RZ ;  /* 0x000000010c0b7819 */ /* 0x000fe200000006ff */
[----:B------:R-:W-:Y:S01]  /*216a0*/  @P1 FMUL.FTZ R12, R5, 0.69314718246459960938 ;  /* 0x3f317218050c1820 */ /* 0x000fe20000410000 */
[----:B------:R-:W-:-:S02]  /*216b0*/  F2FP.BF16.PACK_AB R8, R195, R8 ;  /* 0x00000008c308723e */ /* 0x000fc400000010ff */
[C---:B------:R-:W-:Y:S01]  /*216c0*/  IADD3 R13, R11.reuse, 0x20, RZ ;  /* 0x000000200b0d7810 */ /* 0x040fe20007ffe0ff */
[C---:B------:R-:W-:Y:S01]  /*216d0*/  IMAD.IADD R15, R11.reuse, 0x1, R6 ;  /* 0x000000010b0f7824 */ /* 0x040fe200078e0206 */
[----:B------:R-:W-:Y:S01]  /*216e0*/  @P2 IADD3 R13, R11, -0x20, RZ ;  /* 0xffffffe00b0d2810 */ /* 0x000fe20007ffe0ff */
[----:B------:R1:W-:Y:S01]  /*216f0*/  STS [R11], R204 ;  /* 0x000000cc0b007388 */ /* 0x0003e20000000800 */
[----:B------:R-:W-:-:S03]  /*21700*/  ISETP.NE.AND P2, PT, RZ, UR4, PT ;  /* 0x00000004ff007c0c */ /* 0x000fc6000bf45270 */
[----:B------:R-:W-:Y:S01]  /*21710*/  IMAD.IADD R17, R6, 0x1, R13 ;  /* 0x0000000106117824 */ /* 0x000fe200078e020d */
[----:B------:R1:W-:Y:S01]  /*21720*/  STS [R11+0x200], R206 ;  /* 0x000200ce0b007388 */ /* 0x0003e20000000800 */
[----:B------:R-:W-:Y:S01]  /*21730*/  MOV R6, 0x7f800000 ;  /* 0x7f80000000067802 */ /* 0x000fe20000000f00 */
[----:B------:R-:W-:Y:S02]  /*21740*/  @P1 FFMA.FTZ R6, R129, c[0x0][0x238], R12 ;  /* 0x00008e0081061a23 */ /* 0x000fe4000001000c */
[----:B------:R1:W-:Y:S04]  /*21750*/  STS [R15], R200 ;  /* 0x000000c80f007388 */ /* 0x0003e80000000800 */
[----:B------:R1:W-:Y:S04]  /*21760*/  STS [R15+0x200], R202 ;  /* 0x000200ca0f007388 */ /* 0x0003e80000000800 */
[----:B------:R1:W-:Y:S04]  /*21770*/  STS [R13], R196 ;  /* 0x000000c40d007388 */ /* 0x0003e80000000800 */
[----:B------:R1:W-:Y:S04]  /*21780*/  STS [R13+0x200], R198 ;  /* 0x000200c60d007388 */ /* 0x0003e80000000800 */
[----:B------:R1:W-:Y:S04]  /*21790*/  STS [R17], R192 ;  /* 0x000000c011007388 */ /* 0x0003e80000000800 */
[----:B------:R1:W-:Y:S01]  /*217a0*/  STS [R17+0x200], R8 ;  /* 0x0002000811007388 */ /* 0x0003e20000000800 */
[----:B------:R-:W-:Y:S05]  /*217b0*/  @!P2 BRA `(.L_x_2215) ;  /* 0x000000900000a947 */ /* 0x000fea0003800000 */
[----:B------:R-:W2:Y:S01]  /*217c0*/  S2UR UR6, SR_CTAID.Y ;  /* 0x00000000000679c3 */ /* 0x000ea20000002600 */
[----:B------:R-:W-:-:S02]  /*217d0*/  ULDC UR4, c[0x0][0x214] ;  /* 0x0000850000047ab9 */ /* 0x000fc40000000800 */
[----:B------:R-:W-:Y:S02]  /*217e0*/  UISETP.NE.AND UP0, UPT, UR9, -0x1, UPT ;  /* 0xffffffff0900788c */ /* 0x000fe4000bf05270 */
[----:B------:R-:W-:-:S03]  /*217f0*/  ULDC UR10, c[0x0][0x234] ;  /* 0x00008d00000a7ab9 */ /* 0x000fc60000000800 */
[----:B------:R-:W3:Y:S01]  /*21800*/  S2UR UR7, SR_CTAID.Z ;  /* 0x00000000000779c3 */ /* 0x000ee20000002700 */
[----:B--2---:R-:W-:-:S04]  /*21810*/  UIMAD UR4, UR6, UR4, URZ ;  /* 0x00000004060472a4 */ /* 0x004fc8000f8e023f */
[----:B------:R-:W-:-:S04]  /*21820*/  USEL UR4, UR4, UR9, !UP0 ;  /* 0x0000000904047287 */ /* 0x000fc8000c000000 */
[----:B---3--:R-:W-:Y:S01]  /*21830*/  UIMAD UR10, UR7, UR10, UR4 ;  /* 0x0000000a070a72a4 */ /* 0x008fe2000f8e0204 */
[----:B------:R-:W-:Y:S05]  /*21840*/  BRA `(.L_x_2216) ;  /* 0x0000006000007947 */ /* 0x000fea0003800000 */
.L_x_2215:
[----:B------:R-:W2:Y:S01]  /*21850*/  S2UR UR7, SR_CTAID.Z ;  /* 0x00000000000779c3 */ /* 0x000ea20000002700 */
[----:B------:R-:W-:Y:S02]  /*21860*/  ULDC UR4, c[0x0][0x1c0] ;  /* 0x0000700000047ab9 */ /* 0x000fe40000000800 */
[----:B------:R-:W-:-:S05]  /*21870*/  ULDC UR10, c[0x0][0x214] ;  /* 0x00008500000a7ab9 */ /* 0x000fca0000000800 */
[----:B------:R-:W2:Y:S02]  /*21880*/  S2UR UR6, SR_CTAID.Y ;  /* 0x00000000000679c3 */ /* 0x000ea40000002600 */
[----:B--2---:R-:W-:-:S04]  /*21890*/  UIMAD UR4, UR6, UR4, UR7 ;  /* 0x00000004060472a4 */ /* 0x004fc8000f8e0207 */
[----:B------:R-:W-:Y:S02]  /*218a0*/  UIMAD UR10, UR4, UR10, URZ ;  /* 0x0000000a040a72a4 */ /* 0x000fe4000f8e023f */
.L_x_2216:
[----:B------:R-:W-:Y:S01]  /*218b0*/  BAR.SYNC.DEFER_BLOCKING 0x0 ;  /* 0x0000000000007b1d */ /* 0x000fe20000010000 */
[----:B------:R-:W-:Y:S01]  /*218c0*/  SHF.R.S32.HI R5, RZ, 0x1f, R2 ;  /* 0x0000001fff057819 */ /* 0x000fe20000011402 */
[----:B------:R-:W-:Y:S01]  /*218d0*/  UISETP.NE.AND UP0, UPT, UR9, -0x1, UPT ;  /* 0xffffffff0900788c */ /* 0x000fe2000bf05270 */
[----:B------:R-:W-:Y:S02]  /*218e0*/  LOP3.LUT R4, R9, 0xffffffe0, RZ, 0xc0, !PT ;  /* 0xffffffe009047812 */ /* 0x000fe400078ec0ff */
[----:B------:R-:W-:Y:S01]  /*218f0*/  LEA.HI R5, R5, R2, RZ, 0x5 ;  /* 0x0000000205057211 */ /* 0x000fe200078f28ff */
[----:B------:R-:W-:Y:S01]  /*21900*/  ULDC.64 UR4, c[0x0][0x1e8] ;  /* 0x00007a0000047ab9 */ /* 0x000fe20000000a00 */
[----:B------:R-:W-:Y:S01]  /*21910*/  BSSY B0, `(.L_x_2217) ;  /* 0x0000027000007945 */ /* 0x000fe20003800000 */
[----:B------:R-:W-:Y:S01]  /*21920*/  IMAD.IADD R4, R3, 0x1, -R4 ;  /* 0x0000000103047824 */ /* 0x000fe200078e0a04 */
[----:B------:R-:W-:Y:S01]  /*21930*/  LOP3.LUT R5, R5, 0xffffffe0, RZ, 0xc0, !PT ;  /* 0xffffffe005057812 */ /* 0x000fe200078ec0ff */
[----:B------:R-:W-:-:S03]  /*21940*/  UIMAD.WIDE.U32 UR12, UR9, UR4, URZ ;  /* 0x00000004090c72a5 */ /* 0x000fc6000f8e003f */
[----:B------:R-:W-:Y:S01]  /*21950*/  LOP3.LUT P0, RZ, R4, 0x3, RZ, 0xc0, !PT ;  /* 0x0000000304ff7812 */ /* 0x000fe2000780c0ff */
[----:B------:R-:W-:Y:S01]  /*21960*/  IMAD.IADD R5, R2, 0x1, -R5 ;  /* 0x0000000102057824 */ /* 0x000fe200078e0a05 */
[----:B------:R-:W-:Y:S01]  /*21970*/  UIMAD UR11, UR9, UR5, UR13 ;  /* 0x00000005090b72a4 */ /* 0x000fe2000f8e020d */
[----:B------:R-:W-:Y:S01]  /*21980*/  SHF.R.S32.HI R4, RZ, 0x1f, R7 ;  /* 0x0000001fff047819 */ /* 0x000fe20000011407 */
[----:B------:R-:W-:Y:S02]  /*21990*/  USHF.R.S32.HI UR9, URZ, 0x1f, UR6 ;  /* 0x0000001f3f097899 */ /* 0x000fe40008011406 */
[----:B------:R-:W-:Y:S01]  /*219a0*/  ULDC.64 UR4, c[0x0][0x1e0] ;  /* 0x0000780000047ab9 */ /* 0x000fe20000000a00 */
[----:B------:R-:W-:Y:S01]  /*219b0*/  LEA.HI R4, R4, R7, RZ, 0x2 ;  /* 0x0000000704047211 */ /* 0x000fe200078f10ff */
[----:B------:R-:W-:Y:S01]  /*219c0*/  UIMAD UR9, UR9, UR4, URZ ;  /* 0x00000004090972a4 */ /* 0x000fe2000f8e023f */
[----:B------:R-:W-:Y:S01]  /*219d0*/  SHF.R.S32.HI R2, RZ, 0x1f, R5 ;  /* 0x0000001fff027819 */ /* 0x000fe20000011405 */
[----:B------:R-:W-:Y:S01]  /*219e0*/  UIMAD.WIDE.U32 UR14, UR6, UR4, URZ ;  /* 0x00000004060e72a5 */ /* 0x000fe2000f8e003f */
[----:B-1----:R1:W2:Y:S01]  /*219f0*/  LDS.128 R12, [R212] ;  /* 0x00000000d40c7984 */ /* 0x0022a20000000c00 */
[----:B------:R-:W-:Y:S01]  /*21a00*/  LOP3.LUT R4, R4, 0xffffffc, RZ, 0xc0, !PT ;  /* 0x0ffffffc04047812 */ /* 0x000fe200078ec0ff */
[----:B------:R-:W-:Y:S01]  /*21a10*/  UIMAD UR5, UR6, UR5, UR9 ;  /* 0x00000005060572a4 */ /* 0x000fe2000f8e0209 */
[----:B------:R-:W-:Y:S01]  /*21a20*/  LEA.HI R2, R2, R5, RZ, 0x2 ;  /* 0x0000000502027211 */ /* 0x000fe200078f10ff */
[----:B------:R1:W3:Y:S01]  /*21a30*/  LDS.128 R16, [R212+0x800] ;  /* 0x00080000d4107984 */ /* 0x0002e20000000c00 */
[----:B------:R-:W-:Y:S01]  /*21a40*/  USEL UR12, UR14, UR12, !UP0 ;  /* 0x0000000c0e0c7287 */ /* 0x000fe2000c000000 */
[----:B------:R-:W-:Y:S01]  /*21a50*/  IMAD.IADD R4, R7, 0x1, -R4 ;  /* 0x0000000107047824 */ /* 0x000fe200078e0a04 */
        /* <DEDUP_REMOVED lines=18> */
.L_x_2218:
[----:B------:R-:W-:Y:S05]  /*21b80*/  BSYNC B0 ;  /* 0x0000000000007941 */ /* 0x000fea0003800000 */
.L_x_2217:
[----:B------:R-:W5:Y:S01]  /*21b90*/  S2R R3, SR_CTAID.X ;  /* 0x0000000000037919 */ /* 0x000f620000002500 */
[----:B------:R-:W-:Y:S01]  /*21ba0*/  SHF.R.S32.HI R149, RZ, 0x1f, R148 ;  /* 0x0000001fff957819 */ /* 0x000fe20000011494 */
[----:B------:R-:W-:Y:S01]  /*21bb0*/  USHF.R.S32.HI UR6, URZ, 0x1f, UR7 ;  /* 0x0000001f3f067899 */ /* 0x000fe20008011407 */
[----:B------:R-:W-:Y:S01]  /*21bc0*/  ISETP.GE.AND P1, PT, R148, c[0x0][0x220], PT ;  /* 0x0000880094007a0c */ /* 0x000fe20003f26270 */
[----:B------:R-:W-:Y:S01]  /*21bd0*/  ULDC.64 UR4, c[0x0][0x1f0] ;  /* 0x00007c0000047ab9 */ /* 0x000fe20000000a00 */
[----:B----4-:R-:W-:Y:S01]  /*21be0*/  IMAD.U32 R6, RZ, RZ, UR7 ;  /* 0x00000007ff067e24 */ /* 0x010fe2000f8e00ff */
[----:B------:R-:W-:Y:S01]  /*21bf0*/  UIMAD UR4, UR6, UR4, URZ ;  /* 0x00000004060472a4 */ /* 0x000fe2000f8e023f */
[----:B------:R-:W-:Y:S03]  /*21c00*/  BSSY B0, `(.L_x_2219) ;  /* 0x0000017000007945 */ /* 0x000fe60003800000 */
[----:B------:R-:W-:Y:S01]  /*21c10*/  UIMAD UR4, UR7, UR5, UR4 ;  /* 0x00000005070472a4 */ /* 0x000fe2000f8e0204 */
[----:B-----5:R-:W-:-:S04]  /*21c20*/  IMAD.SHL.U32 R3, R3, 0x40, RZ ;  /* 0x0000004003037824 */ /* 0x020fc800078e00ff */
[----:B------:R-:W-:Y:S01]  /*21c30*/  IMAD.WIDE.U32 R4, R3, c[0x0][0x1e8], R148 ;  /* 0x00007a0003047a25 */ /* 0x000fe200078e0094 */
[----:B------:R-:W-:-:S04]  /*21c40*/  SHF.R.S32.HI R2, RZ, 0x1f, R3 ;  /* 0x0000001fff027819 */ /* 0x000fc80000011403 */
[----:B------:R-:W-:Y:S01]  /*21c50*/  IADD3 R8, P0, R4, UR12, RZ ;  /* 0x0000000c04087c10 */ /* 0x000fe2000ff1e0ff */
[----:B------:R-:W-:-:S04]  /*21c60*/  IMAD R2, R2, c[0x0][0x1e8], RZ ;  /* 0x00007a0002027a24 */ /* 0x000fc800078e02ff */
[----:B------:R-:W-:-:S05]  /*21c70*/  IMAD R2, R3, c[0x0][0x1ec], R2 ;  /* 0x00007b0003027a24 */ /* 0x000fca00078e0202 */
[----:B------:R-:W-:Y:S02]  /*21c80*/  IADD3.X R9, R5, UR11, R2, P0, !PT ;  /* 0x0000000b05097c10 */ /* 0x000fe400087fe402 */
[----:B------:R-:W-:Y:S02]  /*21c90*/  IADD3 R5, -R3, UR8, RZ ;  /* 0x0000000803057c10 */ /* 0x000fe4000fffe1ff */
[----:B------:R-:W-:Y:S01]  /*21ca0*/  SHF.R.S32.HI R2, RZ, 0x1f, R0 ;  /* 0x0000001fff027819 */ /* 0x000fe20000011400 */
[----:B------:R-:W-:Y:S01]  /*21cb0*/  IMAD.WIDE.U32 R6, R6, c[0x0][0x1f0], R8 ;  /* 0x00007c0006067a25 */ /* 0x000fe200078e0008 */
[----:B------:R-:W-:-:S04]  /*21cc0*/  ISETP.GE.OR P0, PT, R0, R5, P1 ;  /* 0x000000050000720c */ /* 0x000fc80000f06670 */
[----:B------:R-:W-:-:S09]  /*21cd0*/  IADD3 R9, R7, UR4, RZ ;  /* 0x0000000407097c10 */ /* 0x000fd2000fffe0ff */
        /* <DEDUP_REMOVED lines=9> */
.L_x_2220:
[----:B------:R-:W-:Y:S05]  /*21d70*/  BSYNC B0 ;  /* 0x0000000000007941 */ /* 0x000fea0003800000 */
.L_x_2219:
[----:B------:R-:W-:-:S04]  /*21d80*/  IADD3 R4, R0, 0x20, RZ ;  /* 0x0000002000047810 */ /* 0x000fc80007ffe0ff */
        /* <DEDUP_REMOVED lines=14> */
.L_x_2221:
        /* <DEDUP_REMOVED lines=9> */
.L_x_5209:


//--------------------- .text._ZN5flash24flash_fwd_splitkv_kernelI23Flash_fwd_kernel_traitsILi32ELi64ELi256ELi4ELb0ELb0EN7cutlass10bfloat16_tE19Flash_kernel_traitsILi32ELi64ELi256ELi4ES3_EELb1ELb0ELb0ELb0ELb1ELb0ELb1ELb0EEEvNS_16Flash_fwd_paramsE --------------------------
	.section	.text._ZN5flash24flash_fwd_splitkv_kernelI23Flash_fwd_kernel_traitsILi32ELi64ELi256ELi4ELb0ELb0EN7cutlass10bfloat16_tE19Flash_kernel_traitsILi32ELi64ELi256ELi4ES3_EELb1ELb0ELb0ELb0ELb1ELb0ELb1ELb0EEEvNS_16Flash_fwd_paramsE,"ax",@progbits
	.sectioninfo	@"SHI_REGISTERS=255"
	.align	128
        .global         _ZN5flash24flash_fwd_splitkv_kernelI23Flash_fwd_kernel_traitsILi32ELi64ELi256ELi4ELb0ELb0EN7cutlass10bfloat16_tE19Flash_kernel_traitsILi32ELi64ELi256ELi4ES3_EELb1ELb0ELb0ELb0ELb1ELb0ELb1ELb0EEEvNS_16Flash_fwd_paramsE
        .type           _ZN5flash24flash_fwd_splitkv_kernelI23Flash_fwd_kernel_traitsILi32ELi64ELi256ELi4ELb0ELb0EN7cutlass10bfloat16_tE19Flash_kernel_traitsILi32ELi64ELi256ELi4ES3_EELb1ELb0ELb0ELb0ELb1ELb0ELb1ELb0EEEvNS_16Flash_fwd_paramsE,@function
        .size           _ZN5flash24flash_fwd_splitkv_kernelI23Flash_fwd_kernel_traitsILi32ELi64ELi256ELi4ELb0ELb0EN7cutlass10bfloat16_tE19Flash_kernel_traitsILi32ELi64ELi256ELi4ES3_EELb1ELb0ELb0ELb0ELb1ELb0ELb1ELb0EEEvNS_16Flash_fwd_paramsE,(.L_x_5210 - _ZN5flash24flash_fwd_splitkv_kernelI23Flash_fwd_kernel_traitsILi32ELi64ELi256ELi4ELb0ELb0EN7cutlass10bfloat16_tE19Flash_kernel_traitsILi32ELi64ELi256ELi4ES3_EELb1ELb0ELb0ELb0ELb1ELb0ELb1ELb0EEEvNS_16Flash_fwd_paramsE)
        .other          _ZN5flash24flash_fwd_splitkv_kernelI23Flash_fwd_kernel_traitsILi32ELi64ELi256ELi4ELb0ELb0EN7cutlass10bfloat16_tE19Flash_kernel_traitsILi32ELi64ELi256ELi4ES3_EELb1ELb0ELb0ELb0ELb1ELb0ELb1ELb0EEEvNS_16Flash_fwd_paramsE,@"STO_CUDA_ENTRY STV_DEFAULT"
_ZN5flash24flash_fwd_splitkv_kernelI23Flash_fwd_kernel_traitsILi32ELi64ELi256ELi4ELb0ELb0EN7cutlass10bfloat16_tE19Flash_kernel_traitsILi32ELi64ELi256ELi4ES3_EELb1ELb0ELb0ELb0ELb1ELb0ELb1ELb0EEEvNS_16Flash_fwd_paramsE:
.text._ZN5flash24flash_fwd_splitkv_kernelI23Flash_fwd_kernel_traitsILi32ELi64ELi256ELi4ELb0ELb0EN7cutlass10bfloat16_tE19Flash_kernel_traitsILi32ELi64ELi256ELi4ES3_EELb1ELb0ELb0ELb0ELb1ELb0ELb1ELb0EEEvNS_16Flash_fwd_paramsE:
[----:B------:R-:W-:Y:S02]  /*0000*/  MOV R1, c[0x0][0x28] ;  /* 0x00000a0000017a02 */ /* 0x000fe40000000f00 */
[----:B------:R-:W1:Y:S01]  /*0010*/  I2F.U32.RP R4, c[0x0][0x1c0] ;  /* 0x0000700000047b06 */ /* 0x000e620000209000 */
[----:B------:R-:W2:Y:S01]  /*0020*/  S2R R13, SR_CTAID.Z ;  /* 0x00000000000d7919 */ /* 0x000ea20000002700 */
[----:B------:R-:W-:Y:S01]  /*0030*/  IMAD.MOV.U32 R2, RZ, RZ, RZ ;  /* 0x000000ffff027224 */ /* 0x000fe200078e00ff */
[----:B------:R-:W-:Y:S01]  /*0040*/  ISETP.NE.U32.AND P1, PT, RZ, c[0x0][0x1c0], PT ;  /* 0x00007000ff007a0c */ /* 0x000fe20003f25070 */
[----:B------:R-:W-:Y:S01]  /*0050*/  IMAD.MOV.U32 R7, RZ, RZ, 0x4 ;  /* 0x00000004ff077424 */ /* 0x000fe200078e00ff */
        /* <DEDUP_REMOVED lines=8> */
[----:B------:R-:W-:Y:S02]  /*00e0*/  IMAD.MOV.U32 R5, RZ, RZ, -0x1 ;  /* 0xffffffffff057424 */ /* 0x000fe400078e00ff */
        /* <DEDUP_REMOVED lines=39> */
.L_x_2222:
[----:B-1-34-:R-:W-:Y:S02]  /*0360*/  MOV R0, c[0x0][0x218] ;  /* 0x0000860000007a02 */ /* 0x01afe40000000f00 */
.L_x_2223:
        /* <DEDUP_REMOVED lines=8> */
[----:B-1----:R-:W-:Y:S01]  /*03f0*/  @!P2 SEL R9, RZ, c[0x0][0x21c], !P1 ;  /* 0x00008700ff09aa07 */ /* 0x002fe20004800000 */
        /* <DEDUP_REMOVED lines=20> */
[----:B------:R-:W-:-:S06]  /*0540*/  IMAD.HI.U32 R13, R13, R2, R12 ;  /* 0x000000020d0d7227 */ /* 0x000fcc00078e000c */
[----:B------:R-:W-:Y:S01]  /*0550*/  IMAD.HI.U32 R2, R13, R0, RZ ;  /* 0x000000000d027227 */ /* 0x000fe200078e00ff */
[----:B------:R-:W-:-:S03]  /*0560*/  IADD3 R13, R161, 0xff, RZ ;  /* 0x000000ffa10d7810 */ /* 0x000fc60007ffe0ff */
[----:B------:R-:W-:-:S04]  /*0570*/  IMAD.MOV R9, RZ, RZ, -R2 ;  /* 0x000000ffff097224 */ /* 0x000fc800078e0a02 */
[----:B------:R-:W-:Y:S01]  /*0580*/  IMAD R9, R6, R9, R0 ;  /* 0x0000000906097224 */ /* 0x000fe200078e0200 */
[----:B------:R-:W-:-:S04]  /*0590*/  IADD3 R0, -R20, 0x13f, R23 ;  /* 0x0000013f14007810 */ /* 0x000fc80007ffe117 */
[----:B------:R-:W-:-:S13]  /*05a0*/  ISETP.GT.U32.AND P1, PT, R6, R9, PT ;  /* 0x000000090600720c */ /* 0x000fda0003f24070 */
[----:B------:R-:W-:Y:S01]  /*05b0*/  @!P1 IMAD.IADD R9, R9, 0x1, -R6 ;  /* 0x0000000109099824 */ /* 0x000fe200078e0a06 */
[----:B------:R-:W-:Y:S02]  /*05c0*/  @!P1 IADD3 R2, R2, 0x1, RZ ;  /* 0x0000000102029810 */ /* 0x000fe40007ffe0ff */
[----:B------:R-:W-:Y:S02]  /*05d0*/  ISETP.NE.AND P1, PT, RZ, c[0x0][0x10], PT ;  /* 0x00000400ff007a0c */ /* 0x000fe40003f25270 */
[----:B------:R-:W-:Y:S02]  /*05e0*/  ISETP.GE.U32.AND P2, PT, R9, R6, PT ;  /* 0x000000060900720c */ /* 0x000fe40003f46070 */
[----:B------:R-:W-:-:S04]  /*05f0*/  IADD3 R9, R0, c[0x0][0x2e8], R161 ;  /* 0x0000ba0000097a10 */ /* 0x000fc80007ffe0a1 */
[----:B------:R-:W-:-:S04]  /*0600*/  SHF.R.S32.HI R0, RZ, 0x1f, R9 ;  /* 0x0000001fff007819 */ /* 0x000fc80000011409 */
[----:B------:R-:W-:-:S03]  /*0610*/  LEA.HI R0, R0, R9, RZ, 0x8 ;  /* 0x0000000900007211 */ /* 0x000fc600078f40ff */
[----:B------:R-:W-:Y:S02]  /*0620*/  @P2 IADD3 R2, R2, 0x1, RZ ;  /* 0x0000000102022810 */ /* 0x000fe40007ffe0ff */
[----:B------:R-:W-:-:S03]  /*0630*/  SHF.R.S32.HI R0, RZ, 0x8, R0 ;  /* 0x00000008ff007819 */ /* 0x000fc60000011400 */
[----:B------:R-:W-:Y:S01]  /*0640*/  IMAD.MOV.U32 R6, RZ, RZ, R2 ;  /* 0x000000ffff067224 */ /* 0x000fe200078e0002 */
[----:B------:R-:W-:-:S03]  /*0650*/  SHF.R.S32.HI R2, RZ, 0x1f, R13 ;  /* 0x0000001fff027819 */ /* 0x000fc6000001140d */
[----:B------:R-:W-:Y:S01]  /*0660*/  @!P0 IMAD.MOV R6, RZ, RZ, -R6 ;  /* 0x000000ffff068224 */ /* 0x000fe200078e0a06 */
[----:B------:R-:W-:Y:S02]  /*0670*/  @!P1 LOP3.LUT R6, RZ, c[0x0][0x10], RZ, 0x33, !PT ;  /* 0x00000400ff069a12 */ /* 0x000fe400078e33ff */
[----:B------:R-:W-:-:S03]  /*0680*/  LEA.HI R2, R2, R13, RZ, 0x8 ;  /* 0x0000000d02027211 */ /* 0x000fc600078f40ff */
[----:B------:R-:W-:Y:S01]  /*0690*/  IMAD R230, R6, R3, RZ ;  /* 0x0000000306e67224 */ /* 0x000fe200078e02ff */
[----:B------:R-:W-:-:S03]  /*06a0*/  SHF.R.S32.HI R2, RZ, 0x8, R2 ;  /* 0x00000008ff027819 */ /* 0x000fc60000011402 */
[----:B------:R-:W-:-:S05]  /*06b0*/  IMAD.IADD R9, R6, 0x1, R230 ;  /* 0x0000000106097824 */ /* 0x000fca00078e02e6 */
[----:B------:R-:W-:-:S04]  /*06c0*/  IMNMX R9, R2, R9, PT ;  /* 0x0000000902097217 */ /* 0x000fc80003800200 */
[----:B------:R-:W-:-:S04]  /*06d0*/  IMNMX R153, R9, R0, PT ;  /* 0x0000000009997217 */ /* 0x000fc80003800200 */
[----:B------:R-:W-:-:S13]  /*06e0*/  ISETP.GE.AND P0, PT, R230, R153, PT ;  /* 0x00000099e600720c */ /* 0x000fda0003f06270 */
[----:B------:R-:W-:Y:S05]  /*06f0*/  @!P0 BRA `(.L_x_2224) ;  /* 0x0000030000008947 */ /* 0x000fea0003800000 */
[----:B------:R-:W-:Y:S01]  /*0700*/  SHF.R.S32.HI R2, RZ, 0x1f, R21 ;  /* 0x0000001fff027819 */ /* 0x000fe20000011415 */
[----:B------:R-:W-:Y:S01]  /*0710*/  IMAD R3, R3, c[0x0][0x210], R236 ;  /* 0x0000840003037a24 */ /* 0x000fe200078e02ec */
[----:B------:R-:W-:Y:S02]  /*0720*/  LOP3.LUT P6, RZ, R21, 0x7, RZ, 0xc0, !PT ;  /* 0x0000000715ff7812 */ /* 0x000fe400078cc0ff */
[----:B------:R-:W-:Y:S01]  /*0730*/  LEA.HI R2, R2, R21, RZ, 0x3 ;  /* 0x0000001502027211 */ /* 0x000fe200078f18ff */
[----:B------:R-:W-:-:S03]  /*0740*/  IMAD R34, R3, c[0x0][0x1c0], R34 ;  /* 0x0000700003227a24 */ /* 0x000fc600078e0222 */
[----:B------:R-:W-:Y:S01]  /*0750*/  LOP3.LUT R0, R2, 0x3ffffff8, RZ, 0xc0, !PT ;  /* 0x3ffffff802007812 */ /* 0x000fe200078ec0ff */
[--C-:B------:R-:W-:Y:S01]  /*0760*/  IMAD R5, R34, c[0x0][0x214], R23.reuse ;  /* 0x0000850022057a24 */ /* 0x100fe200078e0217 */
[----:B------:R-:W-:Y:S01]  /*0770*/  SHF.R.S32.HI R2, RZ, 0x3, R2 ;  /* 0x00000003ff027819 */ /* 0x000fe20000011402 */
[----:B------:R-:W-:Y:S02]  /*0780*/  IMAD.IADD R23, R20, 0x1, -R23 ;  /* 0x0000000114177824 */ /* 0x000fe400078e0a17 */
[----:B------:R-:W-:Y:S01]  /*0790*/  IMAD.IADD R0, R21, 0x1, -R0 ;  /* 0x0000000115007824 */ /* 0x000fe200078e0a00 */
[C---:B------:R-:W-:Y:S01]  /*07a0*/  IADD3 R4, R2.reuse, 0x10, RZ ;  /* 0x0000001002047810 */ /* 0x040fe20007ffe0ff */
[----:B------:R-:W-:Y:S01]  /*07b0*/  IMAD R3, R5, c[0x0][0x22c], RZ ;  /* 0x00008b0005037a24 */ /* 0x000fe200078e02ff */
[-C--:B------:R-:W-:Y:S01]  /*07c0*/  ISETP.GE.OR P5, PT, R2, R23.reuse, P6 ;  /* 0x000000170200720c */ /* 0x080fe200037a6670 */
[----:B------:R-:W-:Y:S01]  /*07d0*/  IMAD.SHL.U32 R6, R0, 0x4, RZ ;  /* 0x0000000400067824 */ /* 0x000fe200078e00ff */
[----:B------:R-:W-:-:S02]  /*07e0*/  ISETP.GE.AND P1, PT, R4, R23, PT ;  /* 0x000000170400720c */ /* 0x000fc40003f26270 */
[----:B------:R-:W-:Y:S02]  /*07f0*/  ISETP.GE.OR P4, PT, R4, R23, P6 ;  /* 0x000000170400720c */ /* 0x000fe40003786670 */
[----:B------:R-:W-:-:S05]  /*0800*/  SHF.R.S32.HI R7, RZ, 0x1f, R6 ;  /* 0x0000001fff077819 */ /* 0x000fca0000011406 */
[----:B------:R-:W-:-:S04]  /*0810*/  IMAD.WIDE R6, R2, 0x20, R6 ;  /* 0x0000002002067825 */ /* 0x000fc800078e0206 */
[----:B------:R-:W-:Y:S01]  /*0820*/  @!P5 IMAD.MOV.U32 R4, RZ, RZ, -0x800000 ;  /* 0xff800000ff04d424 */ /* 0x000fe200078e00ff */
[C---:B------:R-:W-:Y:S02]  /*0830*/  IADD3 R0, P0, R3.reuse, R6, RZ ;  /* 0x0000000603007210 */ /* 0x040fe40007f1e0ff */
[C---:B------:R-:W-:Y:S02]  /*0840*/  IADD3 R6, R2.reuse, 0x20, RZ ;  /* 0x0000002002067810 */ /* 0x040fe40007ffe0ff */
[----:B------:R-:W-:Y:S02]  /*0850*/  LEA.HI.X.SX32 R3, R3, R7, 0x1, P0 ;  /* 0x0000000703037211 */ /* 0x000fe400000f0eff */
[-C--:B------:R-:W-:Y:S02]  /*0860*/  ISETP.GE.AND P0, PT, R2, R23.reuse, PT ;  /* 0x000000170200720c */ /* 0x080fe40003f06270 */
[----:B------:R-:W-:Y:S02]  /*0870*/  LEA R8, P2, R0, c[0x0][0x1d8], 0x2 ;  /* 0x0000760000087a11 */ /* 0x000fe400078410ff */
[----:B------:R-:W-:-:S02]  /*0880*/  ISETP.GE.OR P3, PT, R6, R23, P6 ;  /* 0x000000170600720c */ /* 0x000fc40003766670 */
[----:B------:R-:W-:Y:S02]  /*0890*/  LEA.HI.X R9, R0, c[0x0][0x1dc], R3, 0x2, P2 ;  /* 0x0000770000097a11 */ /* 0x000fe400010f1403 */
[----:B------:R-:W-:Y:S02]  /*08a0*/  IADD3 R0, R2, 0x30, RZ ;  /* 0x0000003002007810 */ /* 0x000fe40007ffe0ff */
[----:B------:R-:W-:Y:S01]  /*08b0*/  SHF.R.S32.HI R3, RZ, 0x1f, R5 ;  /* 0x0000001fff037819 */ /* 0x000fe20000011405 */
[----:B------:R1:W-:Y:S01]  /*08c0*/  @!P1 STG.E.128 [R8.64+0x800], RZ ;  /* 0x000800ff08009986 */ /* 0x0003e2000c101d0c */
[-C--:B------:R-:W-:Y:S02]  /*08d0*/  ISETP.GE.AND P2, PT, R6, R23.reuse, PT ;  /* 0x000000170600720c */ /* 0x080fe40003f46270 */
[----:B------:R-:W-:Y:S01]  /*08e0*/  ISETP.GE.AND P1, PT, R0, R23, PT ;  /* 0x000000170000720c */ /* 0x000fe20003f26270 */
[----:B------:R1:W-:Y:S01]  /*08f0*/  @!P0 STG.E.128 [R8.64], RZ ;  /* 0x000000ff08008986 */ /* 0x0003e2000c101d0c */
[----:B------:R-:W-:-:S02]  /*0900*/  IADD3 R5, P0, R5, R2, RZ ;  /* 0x0000000205057210 */ /* 0x000fc40007f1e0ff */
[----:B------:R-:W-:Y:S02]  /*0910*/  ISETP.GE.OR P6, PT, R0, R23, P6 ;  /* 0x000000170000720c */ /* 0x000fe400037c6670 */
[----:B------:R-:W-:Y:S01]  /*0920*/  LEA.HI.X.SX32 R2, R2, R3, 0x1, P0 ;  /* 0x0000000302027211 */ /* 0x000fe200000f0eff */
[----:B------:R-:W-:Y:S01]  /*0930*/  @!P4 IMAD.MOV.U32 R3, RZ, RZ, -0x800000 ;  /* 0xff800000ff03c424 */ /* 0x000fe200078e00ff */
[----:B------:R-:W-:-:S03]  /*0940*/  LEA R6, P0, R5, c[0x0][0x208], 0x2 ;  /* 0x0000820005067a11 */ /* 0x000fc600078010ff */
[----:B------:R1:W-:Y:S01]  /*0950*/  @!P2 STG.E.128 [R8.64+0x1000], RZ ;  /* 0x001000ff0800a986 */ /* 0x0003e2000c101d0c */
[----:B------:R-:W-:Y:S01]  /*0960*/  LEA.HI.X R7, R5, c[0x0][0x20c], R2, 0x2, P0 ;  /* 0x0000830005077a11 */ /* 0x000fe200000f1402 */
[----:B------:R-:W-:Y:S02]  /*0970*/  @!P3 IMAD.MOV.U32 R2, RZ, RZ, -0x800000 ;  /* 0xff800000ff02b424 */ /* 0x000fe400078e00ff */
[----:B------:R1:W-:Y:S04]  /*0980*/  @!P1 STG.E.128 [R8.64+0x1800], RZ ;  /* 0x001800ff08009986 */ /* 0x0003e8000c101d0c */
[----:B------:R1:W-:Y:S04]  /*0990*/  @!P4 STG.E [R6.64+0x40], R3 ;  /* 0x000040030600c986 */ /* 0x0003e8000c10190c */
[----:B------:R1:W-:Y:S04]  /*09a0*/  @!P3 STG.E [R6.64+0x80], R2 ;  /* 0x000080020600b986 */ /* 0x0003e8000c10190c */
[----:B------:R1:W-:Y:S01]  /*09b0*/  @!P5 STG.E [R6.64], R4 ;  /* 0x000000040600d986 */ /* 0x0003e2000c10190c */
[----:B------:R-:W-:Y:S05]  /*09c0*/  @P6 EXIT ;  /* 0x000000000000694d */ /* 0x000fea0003800000 */
[----:B-1----:R-:W-:-:S05]  /*09d0*/  MOV R3, 0xff800000 ;  /* 0xff80000000037802 */ /* 0x002fca0000000f00 */
[----:B------:R-:W-:Y:S01]  /*09e0*/  STG.E [R6.64+0xc0], R3 ;  /* 0x0000c00306007986 */ /* 0x000fe2000c10190c */
[----:B------:R-:W-:Y:S05]  /*09f0*/  EXIT ;  /* 0x000000000000794d */ /* 0x000fea0003800000 */
.L_x_2224:
        /* <DEDUP_REMOVED lines=13> */
[----:B------:R-:W-:Y:S02]  /*0ad0*/  @P1 LEA R238, P0, R6, c[0x0][0x2c0], 0x2 ;  /* 0x0000b00006ee1a11 */ /* 0x000fe400078010ff */
[----:B------:R-:W-:Y:S01]  /*0ae0*/  IABS R154, c[0x0][0x2d0] ;  /* 0x0000b400009a7a13 */ /* 0x000fe20000000000 */
        /* <DEDUP_REMOVED lines=63> */
[----:B------:R-:W-:Y:S02]  /*0ee0*/  IMAD.MOV.U32 R28, RZ, RZ, R6 ;  /* 0x000000ffff1c7224 */ /* 0x000fe400078e0006 */
[----:B------:R-:W-:Y:S02]  /*0ef0*/  IMAD R2, R32, c[0x0][0x184], R9 ;  /* 0x0000610020027a24 */ /* 0x000fe400078e0209 */
[----:B------:R-:W-:-:S03]  /*0f00*/  IMAD R3, R3, c[0x0][0x188], RZ ;  /* 0x0000620003037a24 */ /* 0x000fc600078e02ff */
[----:B------:R-:W-:Y:S01]  /*0f10*/  IADD3 R29, R7, R2, RZ ;  /* 0x00000002071d7210 */ /* 0x000fe20007ffe0ff */
[----:B------:R-:W-:Y:S02]  /*0f20*/  IMAD R7, R19, c[0x0][0x19c], R0 ;  /* 0x0000670013077a24 */ /* 0x000fe400078e0200 */
[----:B------:R-:W-:Y:S02]  /*0f30*/  IMAD R0, R13, c[0x0][0x1b0], RZ ;  /* 0x00006c000d007a24 */ /* 0x000fe400078e02ff */
[----:B------:R-:W-:-:S04]  /*0f40*/  IMAD.WIDE.U32 R28, R19, c[0x0][0x198], R28 ;  /* 0x00006600131c7a25 */ /* 0x000fc800078e001c */
[C---:B------:R-:W-:Y:S01]  /*0f50*/  IMAD R2, R32.reuse, c[0x0][0x18c], R3 ;  /* 0x0000630020027a24 */ /* 0x040fe200078e0203 */
[----:B------:R-:W-:Y:S01]  /*0f60*/  IADD3 R29, R29, R7, RZ ;  /* 0x000000071d1d7210 */ /* 0x000fe20007ffe0ff */
[----:B------:R-:W-:Y:S02]  /*0f70*/  IMAD R0, R15, c[0x0][0x1b4], R0 ;  /* 0x00006d000f007a24 */ /* 0x000fe400078e0200 */
[----:B------:R-:W-:-:S04]  /*0f80*/  IMAD.WIDE.U32 R32, R32, c[0x0][0x188], RZ ;  /* 0x0000620020207a25 */ /* 0x000fc800078e00ff */
[----:B------:R-:W-:-:S04]  /*0f90*/  IMAD.WIDE.U32 R28, R15, c[0x0][0x1b0], R28 ;  /* 0x00006c000f1c7a25 */ /* 0x000fc800078e001c */
[----:B------:R-:W-:Y:S01]  /*0fa0*/  IMAD.IADD R2, R33, 0x1, R2 ;  /* 0x0000000121027824 */ /* 0x000fe200078e0202 */
[----:B------:R-:W-:Y:S01]  /*0fb0*/  IADD3 R0, R29, R0, RZ ;  /* 0x000000001d007210 */ /* 0x000fe20007ffe0ff */
[----:B------:R-:W-:Y:S05]  /*0fc0*/  BRA `(.L_x_2226) ;  /* 0x0000040000007947 */ /* 0x000fea0003800000 */
.L_x_2225:
        /* <DEDUP_REMOVED lines=16> */
.L_x_2227:
[----:B------:R-:W-:Y:S02]  /*10d0*/  IABS R8, c[0x0][0x1c8] ;  /* 0x0000720000087a13 */ /* 0x000fe40000000000 */
[----:B------:R-:W-:Y:S02]  /*10e0*/  LEA R19, R153, 0xffffff00, 0x8 ;  /* 0xffffff0099137811 */ /* 0x000fe400078e40ff */
[----:B------:R-:W1:Y:S02]  /*10f0*/  I2F.RP R9, R8 ;  /* 0x0000000800097306 */ /* 0x000e640000209400 */
[----:B------:R-:W-:Y:S01]  /*1100*/  SHF.R.S32.HI R17, RZ, 0x1f, R19 ;  /* 0x0000001fff117819 */ /* 0x000fe20000011413 */
[----:B------:R-:W-:-:S05]  /*1110*/  IMAD.WIDE.U32 R6, R19, c[0x0][0x198], R6 ;  /* 0x0000660013067a25 */ /* 0x000fca00078e0006 */
[----:B-1----:R-:W1:Y:S02]  /*1120*/  MUFU.RCP R12, R9 ;  /* 0x00000009000c7308 */ /* 0x002e640000001000 */
[----:B-1----:R-:W-:-:S06]  /*1130*/  IADD3 R12, R12, 0xffffffe, RZ ;  /* 0x0ffffffe0c0c7810 */ /* 0x002fcc0007ffe0ff */
[----:B------:R-:W1:Y:S02]  /*1140*/  F2I.FTZ.U32.TRUNC.NTZ R13, R12 ;  /* 0x0000000c000d7305 */ /* 0x000e64000021f000 */
[----:B-1----:R-:W-:Y:S02]  /*1150*/  IMAD.MOV R0, RZ, RZ, -R13 ;  /* 0x000000ffff007224 */ /* 0x002fe400078e0a0d */
[----:B------:R-:W-:Y:S02]  /*1160*/  IMAD.MOV.U32 R12, RZ, RZ, RZ ;  /* 0x000000ffff0c7224 */ /* 0x000fe400078e00ff */
[----:B------:R-:W-:Y:S01]  /*1170*/  IMAD R2, R0, R8, RZ ;  /* 0x0000000800027224 */ /* 0x000fe200078e02ff */
[----:B------:R-:W-:-:S03]  /*1180*/  IABS R0, R34 ;  /* 0x0000002200007213 */ /* 0x000fc60000000000 */
[----:B------:R-:W-:-:S04]  /*1190*/  IMAD.HI.U32 R13, R13, R2, R12 ;  /* 0x000000020d0d7227 */ /* 0x000fc800078e000c */
[----:B------:R-:W-:Y:S02]  /*11a0*/  @P3 IMAD.IADD R2, R4, 0x1, R11 ;  /* 0x0000000104023824 */ /* 0x000fe400078e020b */
[----:B------:R-:W-:-:S04]  /*11b0*/  IMAD.HI.U32 R15, R13, R0, RZ ;  /* 0x000000000d0f7227 */ /* 0x000fc800078e00ff */
[----:B------:R-:W-:Y:S01]  /*11c0*/  @P3 IMAD.WIDE.U32 R32, R2, c[0x0][0x1a0], RZ ;  /* 0x0000680002203a25 */ /* 0x000fe200078e00ff */
[----:B------:R-:W-:-:S03]  /*11d0*/  IADD3 R9, -R15, RZ, RZ ;  /* 0x000000ff0f097210 */ /* 0x000fc60007ffe1ff */
[----:B------:R-:W-:Y:S02]  /*11e0*/  @P3 IMAD R2, R2, c[0x0][0x1a4], R33 ;  /* 0x0000690002023a24 */ /* 0x000fe400078e0221 */
[----:B------:R-:W-:Y:S01]  /*11f0*/  IMAD R9, R8, R9, R0 ;  /* 0x0000000908097224 */ /* 0x000fe200078e0200 */
[----:B------:R-:W-:-:S04]  /*1200*/  LOP3.LUT R0, R34, c[0x0][0x1c8], RZ, 0x3c, !PT ;  /* 0x0000720022007a12 */ /* 0x000fc800078e3cff */
[----:B------:R-:W-:Y:S02]  /*1210*/  ISETP.GT.U32.AND P0, PT, R8, R9, PT ;  /* 0x000000090800720c */ /* 0x000fe40003f04070 */
[----:B------:R-:W-:Y:S01]  /*1220*/  ISETP.GE.AND P1, PT, R0, RZ, PT ;  /* 0x000000ff0000720c */ /* 0x000fe20003f26270 */
[----:B------:R-:W-:-:S10]  /*1230*/  IMAD R0, R17, c[0x0][0x198], RZ ;  /* 0x0000660011007a24 */ /* 0x000fd400078e02ff */
[----:B------:R-:W-:Y:S01]  /*1240*/  @!P0 IMAD.IADD R9, R9, 0x1, -R8 ;  /* 0x0000000109098824 */ /* 0x000fe200078e0a08 */
[----:B------:R-:W-:Y:S02]  /*1250*/  @!P0 IADD3 R15, R15, 0x1, RZ ;  /* 0x000000010f0f8810 */ /* 0x000fe40007ffe0ff */
[----:B------:R-:W-:Y:S02]  /*1260*/  ISETP.NE.AND P0, PT, RZ, c[0x0][0x1c8], PT ;  /* 0x00007200ff007a0c */ /* 0x000fe40003f05270 */
[----:B------:R-:W-:Y:S01]  /*1270*/  ISETP.GE.U32.AND P2, PT, R9, R8, PT ;  /* 0x000000080900720c */ /* 0x000fe20003f46070 */
[----:B------:R-:W-:-:S05]  /*1280*/  IMAD R9, R19, c[0x0][0x19c], R0 ;  /* 0x0000670013097a24 */ /* 0x000fca00078e0200 */
[----:B------:R-:W-:-:S07]  /*1290*/  IADD3 R7, R7, R9, RZ ;  /* 0x0000000907077210 */ /* 0x000fce0007ffe0ff */
[----:B------:R-:W-:-:S04]  /*12a0*/  @P2 IADD3 R15, R15, 0x1, RZ ;  /* 0x000000010f0f2810 */ /* 0x000fc80007ffe0ff */
[----:B------:R-:W-:Y:S02]  /*12b0*/  @!P1 IADD3 R15, -R15, RZ, RZ ;  /* 0x000000ff0f0f9210 */ /* 0x000fe40007ffe1ff */
        /* <DEDUP_REMOVED lines=17> */
.L_x_2226:
[----:B------:R-:W-:Y:S01]  /*13d0*/  ISETP.NE.AND P0, PT, R5, -0x1, PT ;  /* 0xffffffff0500780c */ /* 0x000fe20003f05270 */
[----:B------:R-:W-:Y:S01]  /*13e0*/  IMAD.IADD R229, R20, 0x1, -R23 ;  /* 0x0000000114e57824 */ /* 0x000fe200078e0a17 */
[----:B------:R-:W-:Y:S01]  /*13f0*/  SHF.R.S32.HI R6, RZ, 0x1f, R21 ;  /* 0x0000001fff067819 */ /* 0x000fe20000011415 */
[----:B------:R-:W-:Y:S01]  /*1400*/  IMAD.MOV.U32 R152, RZ, RZ, c[0x0][0x1a0] ;  /* 0x00006800ff987624 */ /* 0x000fe200078e00ff */
[----:B------:R-:W-:Y:S01]  /*1410*/  SHF.R.S32.HI R11, RZ, 0x1f, R34 ;  /* 0x0000001fff0b7819 */ /* 0x000fe20000011422 */
[----:B------:R-:W-:Y:S01]  /*1420*/  IMAD.SHL.U32 R157, R21, 0x2, RZ ;  /* 0x00000002159d7824 */ /* 0x000fe200078e00ff */
[----:B------:R-:W-:Y:S02]  /*1430*/  LEA.HI R7, R6, R21, RZ, 0x2 ;  /* 0x0000001506077211 */ /* 0x000fe400078f10ff */
[----:B------:R-:W-:Y:S01]  /*1440*/  IADD3 R235, R153, -0x1, RZ ;  /* 0xffffffff99eb7810 */ /* 0x000fe20007ffe0ff */
[----:B------:R-:W-:Y:S01]  /*1450*/  IMAD R11, R11, c[0x0][0x1a8], RZ ;  /* 0x00006a000b0b7a24 */ /* 0x000fe200078e02ff */
[----:B------:R-:W-:-:S02]  /*1460*/  LOP3.LUT R4, R7, 0xfffffffc, RZ, 0xc0, !PT ;  /* 0xfffffffc07047812 */ /* 0x000fc400078ec0ff */
[----:B------:R-:W-:Y:S01]  /*1470*/  SHF.R.S32.HI R30, RZ, 0x2, R7 ;  /* 0x00000002ff1e7819 */ /* 0x000fe20000011407 */
[----:B------:R-:W-:Y:S01]  /*1480*/  @P0 IMAD.WIDE.U32 R38, R5, c[0x0][0x190], RZ ;  /* 0x0000640005260a25 */ /* 0x000fe200078e00ff */
[----:B-----5:R-:W-:Y:S02]  /*1490*/  @!P0 SHF.R.S32.HI R3, RZ, 0x1f, R236 ;  /* 0x0000001fff038819 */ /* 0x020fe400000114ec */
[----:B------:R-:W-:Y:S01]  /*14a0*/  IADD3 R24, R30, 0x20, RZ ;  /* 0x000000201e187810 */ /* 0x000fe20007ffe0ff */
[----:B------:R-:W-:Y:S01]  /*14b0*/  @!P0 IMAD.WIDE.U32 R8, R236, c[0x0][0x178], RZ ;  /* 0x00005e00ec088a25 */ /* 0x000fe200078e00ff */
[----:B------:R-:W-:Y:S02]  /*14c0*/  SHF.R.S32.HI R31, RZ, 0x1f, R30 ;  /* 0x0000001fff1f7819 */ /* 0x000fe4000001141e */
[-C--:B------:R-:W-:Y:S01]  /*14d0*/  ISETP.GE.AND P5, PT, R24, R229.reuse, PT ;  /* 0x000000e51800720c */ /* 0x080fe20003fa6270 */
[----:B------:R-:W-:Y:S01]  /*14e0*/  @!P0 IMAD R3, R3, c[0x0][0x178], RZ ;  /* 0x00005e0003038a24 */ /* 0x000fe200078e02ff */
[----:B------:R-:W-:Y:S01]  /*14f0*/  ISETP.GE.AND P2, PT, R30, R229, PT ;  /* 0x000000e51e00720c */ /* 0x000fe20003f46270 */
[----:B------:R-:W-:Y:S01]  /*1500*/  @P0 IMAD R10, R5, c[0x0][0x194], R39 ;  /* 0x00006500050a0a24 */ /* 0x000fe200078e0227 */
[----:B------:R-:W-:Y:S01]  /*1510*/  LEA.HI R7, R7, R30, RZ, 0x1 ;  /* 0x0000001e07077211 */ /* 0x000fe200078f08ff */
[----:B------:R-:W-:Y:S01]  /*1520*/  @!P0 IMAD R3, R236, c[0x0][0x17c], R3 ;  /* 0x00005f00ec038a24 */ /* 0x000fe200078e0203 */
[CC--:B------:R-:W-:Y:S01]  /*1530*/  LEA.HI R22, R6.reuse, R21.reuse, RZ, 0x5 ;  /* 0x0000001506167211 */ /* 0x0c0fe200078f28ff */
[----:B------:R-:W-:Y:S01]  /*1540*/  @!P0 IMAD.MOV.U32 R38, RZ, RZ, R8 ;  /* 0x000000ffff268224 */ /* 0x000fe200078e0008 */
[----:B------:R-:W-:Y:S01]  /*1550*/  LOP3.LUT R7, R7, 0x7fffffe, RZ, 0xc0, !PT ;  /* 0x07fffffe07077812 */ /* 0x000fe200078ec0ff */
[----:B------:R-:W-:Y:S01]  /*1560*/  @!P0 IMAD.IADD R10, R9, 0x1, R3 ;  /* 0x00000001090a8824 */ /* 0x000fe200078e0203 */
[----:B------:R-:W-:Y:S01]  /*1570*/  SHF.R.S32.HI R151, RZ, 0x5, R22 ;  /* 0x00000005ff977819 */ /* 0x000fe20000011416 */
[----:B------:R-:W-:Y:S01]  /*1580*/  IMAD.IADD R9, R21, 0x1, -R4 ;  /* 0x0000000115097824 */ /* 0x000fe200078e0a04 */
[----:B------:R-:W-:Y:S01]  /*1590*/  LEA.HI R4, R6, R21, RZ, 0x3 ;  /* 0x0000001506047211 */ /* 0x000fe200078f18ff */
[----:B------:R-:W-:Y:S01]  /*15a0*/  IMAD.WIDE R36, R37, 0x40, R30 ;  /* 0x0000004025247825 */ /* 0x000fe200078e021e */
[----:B------:R-:W-:-:S02]  /*15b0*/  IADD3 R18, R30, 0x40, RZ ;  /* 0x000000401e127810 */ /* 0x000fc40007ffe0ff */
[----:B------:R-:W-:Y:S01]  /*15c0*/  SHF.R.S32.HI R3, RZ, 0x3, R4 ;  /* 0x00000003ff037819 */ /* 0x000fe20000011404 */
[----:B------:R-:W-:Y:S01]  /*15d0*/  IMAD.SHL.U32 R9, R9, 0x8, RZ ;  /* 0x0000000809097824 */ /* 0x000fe200078e00ff */
[----:B------:R-:W-:Y:S01]  /*15e0*/  IADD3 R16, R30, 0x60, RZ ;  /* 0x000000601e107810 */ /* 0x000fe20007ffe0ff */
[----:B------:R-:W-:Y:S01]  /*15f0*/  IMAD R26, R34, c[0x0][0x1ac], R11 ;  /* 0x00006b00221a7a24 */ /* 0x000fe200078e020b */
[----:B------:R-:W-:Y:S01]  /*1600*/  IADD3 R14, R30, 0x80, RZ ;  /* 0x000000801e0e7810 */ /* 0x000fe20007ffe0ff */
[----:B------:R-:W-:Y:S01]  /*1610*/  IMAD.SHL.U32 R8, R3, 0x40, RZ ;  /* 0x0000004003087824 */ /* 0x000fe200078e00ff */
[----:B------:R-:W-:Y:S01]  /*1620*/  IADD3 R38, P0, R9, R38, RZ ;  /* 0x0000002609267210 */ /* 0x000fe20007f1e0ff */
[----:B------:R-:W-:Y:S01]  /*1630*/  @!P2 IMAD R25, R37, c[0x0][0x190], RZ ;  /* 0x000064002519aa24 */ /* 0x000fe200078e02ff */
[----:B------:R-:W-:Y:S01]  /*1640*/  SHF.R.S32.HI R5, RZ, 0x1f, R9 ;  /* 0x0000001fff057819 */ /* 0x000fe20000011409 */
[----:B------:R-:W-:Y:S01]  /*1650*/  IMAD R149, R31, c[0x0][0x198], RZ ;  /* 0x000066001f957a24 */ /* 0x000fe200078e02ff */
[----:B------:R-:W-:Y:S01]  /*1660*/  LOP3.LUT R8, R8, 0xc0, RZ, 0xc0, !PT ;  /* 0x000000c008087812 */ /* 0x000fe200078ec0ff */
[----:B------:R-:W-:Y:S01]  /*1670*/  @!P2 IMAD R25, R36, c[0x0][0x194], R25 ;  /* 0x000065002419aa24 */ /* 0x000fe200078e0219 */
[----:B------:R-:W-:Y:S01]  /*1680*/  IADD3 R28, P1, R9, R28, RZ ;  /* 0x0000001c091c7210 */ /* 0x000fe20007f3e0ff */
[----:B------:R-:W-:Y:S01]  /*1690*/  IMAD.X R39, R5, 0x1, R10, P0 ;  /* 0x0000000105277824 */ /* 0x000fe200000e060a */
[----:B------:R-:W-:Y:S01]  /*16a0*/  IADD3 R32, P0, R9, R32, RZ ;  /* 0x0000002009207210 */ /* 0x000fe20007f1e0ff */
[----:B------:R-:W-:Y:S01]  /*16b0*/  IMAD R149, R30, c[0x0][0x19c], R149 ;  /* 0x000067001e957a24 */ /* 0x000fe200078e0295 */
[----:B------:R-:W-:Y:S01]  /*16c0*/  LOP3.LUT R9, R8, 0x18, R9, 0xf8, !PT ;  /* 0x0000001808097812 */ /* 0x000fe200078ef809 */
[----:B------:R-:W-:Y:S01]  /*16d0*/  IMAD.WIDE.U32 R34, R34, c[0x0][0x1a8], R38 ;  /* 0x00006a0022227a25 */ /* 0x000fe200078e0026 */
[----:B------:R-:W-:-:S02]  /*16e0*/  SHF.R.U32.HI R8, RZ, 0x3, R8 ;  /* 0x00000003ff087819 */ /* 0x000fc40000011608 */
[----:B------:R-:W-:Y:S01]  /*16f0*/  IADD3 R12, R30, 0xa0, RZ ;  /* 0x000000a01e0c7810 */ /* 0x000fe20007ffe0ff */
[----:B------:R-:W-:Y:S01]  /*1700*/  IMAD.X R33, R5, 0x1, R2, P0 ;  /* 0x0000000105217824 */ /* 0x000fe200000e0602 */
[----:B------:R-:W-:Y:S01]  /*1710*/  @!P5 IADD3 R10, P0, R36, 0x20, RZ ;  /* 0x00000020240ad810 */ /* 0x000fe20007f1e0ff */
[----:B------:R-:W-:Y:S01]  /*1720*/  IMAD.IADD R27, R35, 0x1, R26 ;  /* 0x00000001231b7824 */ /* 0x000fe200078e021a */
[----:B------:R-:W-:Y:S01]  /*1730*/  LOP3.LUT R8, R9, R8, RZ, 0x3c, !PT ;  /* 0x0000000809087212 */ /* 0x000fe200078e3cff */
[----:B------:R-:W-:Y:S01]  /*1740*/  IMAD.X R29, R5, 0x1, R0, P1 ;  /* 0x00000001051d7824 */ /* 0x000fe200008e0600 */
[----:B------:R-:W-:Y:S01]  /*1750*/  IADD3 R19, P1, R30, R19, RZ ;  /* 0x000000131e137210 */ /* 0x000fe20007f3e0ff */
[----:B------:R-:W-:Y:S01]  /*1760*/  @!P5 IMAD.X R9, RZ, RZ, R37, P0 ;  /* 0x000000ffff09d224 */ /* 0x000fe200000e0625 */
[----:B------:R-:W-:Y:S01]  /*1770*/  LEA.HI R6, R6, R21, RZ, 0x4 ;  /* 0x0000001506067211 */ /* 0x000fe200078f20ff */
[----:B------:R-:W-:Y:S01]  /*1780*/  IMAD.SHL.U32 R0, R235, 0x100, RZ ;  /* 0x00000100eb007824 */ /* 0x000fe200078e00ff */
[----:B------:R-:W-:Y:S01]  /*1790*/  LOP3.LUT R234, R4, 0xfffffff8, RZ, 0xc0, !PT ;  /* 0xfffffff804ea7812 */ /* 0x000fe200078ec0ff */
[----:B------:R-:W-:Y:S01]  /*17a0*/  @!P5 IMAD R9, R9, c[0x0][0x190], RZ ;  /* 0x000064000909da24 */ /* 0x000fe200078e02ff */
[----:B------:R-:W-:Y:S01]  /*17b0*/  LOP3.LUT R22, R22, 0xffffffe0, RZ, 0xc0, !PT ;  /* 0xffffffe016167812 */ /* 0x000fe200078ec0ff */
[----:B------:R-:W-:Y:S01]  /*17c0*/  @!P2 IMAD.MOV.U32 R26, RZ, RZ, R34 ;  /* 0x000000ffff1aa224 */ /* 0x000fe200078e0022 */
[----:B------:R-:W-:Y:S01]  /*17d0*/  SHF.R.S32.HI R150, RZ, 0x1f, R151 ;  /* 0x0000001fff967819 */ /* 0x000fe20000011497 */
[----:B------:R-:W-:Y:S01]  /*17e0*/  @!P5 IMAD.MOV.U32 R35, RZ, RZ, R27 ;  /* 0x000000ffff23d224 */ /* 0x000fe200078e001b */
[----:B------:R-:W-:Y:S01]  /*17f0*/  LOP3.LUT R157, R157, 0x6, RZ, 0xc0, !PT ;  /* 0x000000069d9d7812 */ /* 0x000fe200078ec0ff */
[----:B------:R-:W-:Y:S01]  /*1800*/  IMAD.IADD R5, R161, 0x1, -R0 ;  /* 0x00000001a1057824 */ /* 0x000fe200078e0a00 */
[----:B------:R-:W-:Y:S01]  /*1810*/  LEA.HI R150, R150, R151, RZ, 0x2 ;  /* 0x0000009796967211 */ /* 0x000fe200078f10ff */
[----:B------:R-:W-:-:S02]  /*1820*/  @!P5 IMAD R9, R10, c[0x0][0x194], R9 ;  /* 0x000065000a09da24 */ /* 0x000fc400078e0209 */
[----:B------:R-:W-:Y:S01]  /*1830*/  IMAD.WIDE.U32 R28, R30, c[0x0][0x198], R28 ;  /* 0x000066001e1c7a25 */ /* 0x000fe200078e001c */
[-C--:B------:R-:W-:Y:S02]  /*1840*/  ISETP.GE.AND P3, PT, R24, R5.reuse, PT ;  /* 0x000000051800720c */ /* 0x080fe40003f66270 */
[----:B------:R-:W-:Y:S01]  /*1850*/  ISETP.GE.AND P4, PT, R30, R5, PT ;  /* 0x000000051e00720c */ /* 0x000fe20003f86270 */
[----:B------:R-:W-:Y:S01]  /*1860*/  @!P2 IMAD.WIDE.U32 R26, R36, c[0x0][0x190], R26 ;  /* 0x00006400241aaa25 */ /* 0x000fe200078e001a */
[----:B------:R-:W-:-:S03]  /*1870*/  LOP3.LUT R150, R150, 0xfffffffc, RZ, 0xc0, !PT ;  /* 0xfffffffc96967812 */ /* 0x000fc600078ec0ff */
[----:B------:R-:W-:-:S04]  /*1880*/  @!P5 IMAD.WIDE.U32 R10, R10, c[0x0][0x190], R34 ;  /* 0x000064000a0ada25 */ /* 0x000fc800078e0022 */
[----:B------:R-:W-:Y:S01]  /*1890*/  IMAD.X R17, R31, 0x1, R17, P1 ;  /* 0x000000011f117824 */ /* 0x000fe200008e0611 */
[----:B------:R-:W-:Y:S01]  /*18a0*/  @!P5 LEA R38, P0, R10, c[0x0][0x160], 0x1 ;  /* 0x000058000a26da11 */ /* 0x000fe200078008ff */
[----:B------:R-:W-:Y:S01]  /*18b0*/  IMAD.MOV.U32 R148, RZ, RZ, R28 ;  /* 0x000000ffff947224 */ /* 0x000fe200078e001c */
[C---:B------:R-:W-:Y:S01]  /*18c0*/  @!P2 LEA R28, P1, R26.reuse, c[0x0][0x160], 0x1 ;  /* 0x000058001a1caa11 */ /* 0x040fe200078208ff */
[----:B------:R-:W-:Y:S02]  /*18d0*/  @!P2 IMAD.IADD R2, R27, 0x1, R25 ;  /* 0x000000011b02a824 */ /* 0x000fe400078e0219 */
[----:B------:R-:W-:Y:S02]  /*18e0*/  @!P5 IMAD.IADD R9, R11, 0x1, R9 ;  /* 0x000000010b09d824 */ /* 0x000fe400078e0209 */
[----:B------:R-:W-:Y:S01]  /*18f0*/  IMAD.IADD R149, R29, 0x1, R149 ;  /* 0x000000011d957824 */ /* 0x000fe200078e0295 */
[----:B------:R-:W-:Y:S01]  /*1900*/  @!P2 LEA.HI.X R29, R26, c[0x0][0x164], R2, 0x1, P1 ;  /* 0x000059001a1daa11 */ /* 0x000fe200008f0c02 */
[----:B------:R-:W-:Y:S01]  /*1910*/  IMAD.MOV.U32 R2, RZ, RZ, c[0x0][0x198] ;  /* 0x00006600ff027624 */ /* 0x000fe200078e00ff */
[----:B------:R-:W-:Y:S01]  /*1920*/  @!P5 LEA.HI.X R39, R10, c[0x0][0x164], R9, 0x1, P0 ;  /* 0x000059000a27da11 */ /* 0x000fe200000f0c09 */
[----:B------:R-:W-:Y:S01]  /*1930*/  IMAD.IADD R10, R30, 0x1, -R7 ;  /* 0x000000011e0a7824 */ /* 0x000fe200078e0a07 */
[----:B------:R-:W-:Y:S01]  /*1940*/  ISETP.GE.AND P0, PT, R18, R5, PT ;  /* 0x000000051200720c */ /* 0x000fe20003f06270 */
[----:B------:R-:W-:Y:S01]  /*1950*/  IMAD.MOV.U32 R7, RZ, RZ, c[0x0][0x19c] ;  /* 0x00006700ff077624 */ /* 0x000fe200078e00ff */
[----:B------:R-:W-:Y:S01]  /*1960*/  @!P3 LEA R9, P1, R2, R148, 0x5 ;  /* 0x000000940209b211 */ /* 0x000fe200078228ff */
[----:B------:R-:W-:-:S02]  /*1970*/  IMAD R237, R151, 0x8, R10 ;  /* 0x0000000897ed7824 */ /* 0x000fc400078e020a */
[----:B------:R-:W-:-:S04]  /*1980*/  IMAD.WIDE.U32 R10, R2, 0x40, RZ ;  /* 0x00000040020a7825 */ /* 0x000fc800078e00ff */
[----:B------:R-:W-:Y:S01]  /*1990*/  IMAD.U32 R237, R237, 0x20, R8 ;  /* 0x00000020eded7824 */ /* 0x000fe200078e0008 */
[----:B------:R-:W-:Y:S01]  /*19a0*/  @!P3 LEA.HI.X R8, R2, R149, R7, 0x5, P1 ;  /* 0x000000950208b211 */ /* 0x000fe200008f2c07 */
[----:B------:R-:W-:Y:S01]  /*19b0*/  IMAD.WIDE.U32 R32, R15, c[0x0][0x1b8], R32 ;  /* 0x00006e000f207a25 */ /* 0x000fe200078e0020 */
[----:B------:R-:W-:-:S03]  /*19c0*/  @!P3 LEA R26, P1, R9, c[0x0][0x168], 0x1 ;  /* 0x00005a00091aba11 */ /* 0x000fc600078208ff */
[----:B------:R-:W-:Y:S01]  /*19d0*/  IMAD.SHL.U32 R237, R237, 0x2, RZ ;  /* 0x00000002eded7824 */ /* 0x000fe200078e00ff */
[----:B------:R-:W-:Y:S01]  /*19e0*/  @!P3 LEA.HI.X R27, R9, c[0x0][0x16c], R8, 0x1, P1 ;  /* 0x00005b00091bba11 */ /* 0x000fe200008f0c08 */
[----:B------:R-:W-:Y:S01]  /*19f0*/  IMAD.SHL.U32 R8, R7, 0x40, RZ ;  /* 0x0000004007087824 */ /* 0x000fe200078e00ff */
[C---:B------:R-:W-:Y:S01]  /*1a00*/  @!P0 IADD3 R9, P1, R148.reuse, R10, RZ ;  /* 0x0000000a94098210 */ /* 0x040fe20007f3e0ff */
[C---:B------:R-:W-:Y:S01]  /*1a10*/  IMAD.IADD R234, R21.reuse, 0x1, -R234 ;  /* 0x0000000115ea7824 */ /* 0x040fe200078e0aea */
[----:B------:R-:W-:Y:S01]  /*1a20*/  @!PT LDS RZ, [RZ] ;  /* 0x00000000fffff984 */ /* 0x000fe20000000800 */
[----:B------:R-:W-:Y:S01]  /*1a30*/  @!PT LDS RZ, [RZ] ;  /* 0x00000000fffff984 */ /* 0x000fe20000000800 */
[----:B------:R-:W-:Y:S01]  /*1a40*/  @!PT LDS RZ, [RZ] ;  /* 0x00000000fffff984 */ /* 0x000fe20000000800 */
[----:B------:R1:W-:Y:S01]  /*1a50*/  @!P2 LDGSTS.E.BYPASS.LTC128B.128 [R237], [R28.64] ;  /* 0x000000001cedafae */ /* 0x0003e2000b901d4c */
[----:B------:R-:W-:Y:S01]  /*1a60*/  @!P4 LEA R34, P2, R148, c[0x0][0x168], 0x1 ;  /* 0x00005a009422ca11 */ /* 0x000fe200078408ff */
[----:B------:R-:W-:Y:S01]  /*1a70*/  IMAD.IADD R22, R21, 0x1, -R22 ;  /* 0x0000000115167824 */ /* 0x000fe200078e0a16 */
[----:B------:R-:W-:Y:S01]  /*1a80*/  @!P0 IADD3.X R8, R149, R11, R8, P1, !PT ;  /* 0x0000000b95088210 */ /* 0x000fe20000ffe408 */
[----:B------:R2:W-:Y:S01]  /*1a90*/  @!P5 LDGSTS.E.BYPASS.LTC128B.128 [R237+0x800], [R38.64] ;  /* 0x0080000026eddfae */ /* 0x0005e2000b901d4c */
[-C--:B------:R-:W-:Y:S01]  /*1aa0*/  ISETP.GE.AND P1, PT, R16, R5.reuse, PT ;  /* 0x000000051000720c */ /* 0x080fe20003f26270 */
[----:B------:R-:W-:Y:S01]  /*1ab0*/  IMAD R158, R151, 0x10, R23 ;  /* 0x00000010979e7824 */ /* 0x000fe200078e0217 */
[----:B------:R-:W-:Y:S01]  /*1ac0*/  @!P4 LEA.HI.X R35, R148, c[0x0][0x16c], R149, 0x1, P2 ;  /* 0x00005b009423ca11 */ /* 0x000fe200010f0c95 */
[----:B------:R-:W-:Y:S01]  /*1ad0*/  IMAD.IADD R157, R0, 0x1, R157 ;  /* 0x00000001009d7824 */ /* 0x000fe200078e029d */
[----:B------:R-:W-:Y:S01]  /*1ae0*/  @!P0 LEA R36, P2, R9, c[0x0][0x168], 0x1 ;  /* 0x00005a0009248a11 */ /* 0x000fe200078408ff */
[----:B------:R-:W-:Y:S01]  /*1af0*/  IMAD.IADD R242, R151, 0x1, -R150 ;  /* 0x0000000197f27824 */ /* 0x000fe200078e0a96 */
[----:B------:R-:W-:Y:S01]  /*1b00*/  ISETP.GE.AND P5, PT, R14, R5, PT ;  /* 0x000000050e00720c */ /* 0x000fe20003fa6270 */
[----:B------:R3:W-:Y:S01]  /*1b10*/  @!P4 LDGSTS.E.BYPASS.LTC128B.128 [R237+0x1000], [R34.64] ;  /* 0x0100000022edcfae */ /* 0x0007e2000b901d4c */
[----:B------:R-:W-:-:S02]  /*1b20*/  @!P0 LEA.HI.X R37, R9, c[0x0][0x16c], R8, 0x1, P2 ;  /* 0x00005b0009258a11 */ /* 0x000fc400010f0c08 */
[C---:B------:R-:W-:Y:S01]  /*1b30*/  IADD3 R10, R30.reuse, 0xc0, RZ ;  /* 0x000000c01e0a7810 */ /* 0x040fe20007ffe0ff */
[----:B------:R4:W-:Y:S01]  /*1b40*/  @!P3 LDGSTS.E.BYPASS.LTC128B.128 [R237+0x1800], [R26.64] ;  /* 0x018000001aedbfae */ /* 0x0009e2000b901d4c */
[----:B------:R-:W-:Y:S01]  /*1b50*/  IADD3 R8, R30, 0xe0, RZ ;  /* 0x000000e01e087810 */ /* 0x000fe20007ffe0ff */
[----:B------:R-:W-:Y:S01]  /*1b60*/  @!P1 IMAD R9, R7, 0x60, RZ ;  /* 0x0000006007099824 */ /* 0x000fe200078e02ff */
[-C--:B------:R-:W-:Y:S01]  /*1b70*/  ISETP.GE.AND P3, PT, R10, R5.reuse, PT ;  /* 0x000000050a00720c */ /* 0x080fe20003f66270 */
[----:B------:R4:W-:Y:S01]  /*1b80*/  @!P0 LDGSTS.E.BYPASS.LTC128B.128 [R237+0x2000], [R36.64] ;  /* 0x0200000024ed8fae */ /* 0x0009e2000b901d4c */
[----:B------:R-:W-:Y:S02]  /*1b90*/  ISETP.GE.AND P4, PT, R12, R5, PT ;  /* 0x000000050c00720c */ /* 0x000fe40003f86270 */
[----:B------:R-:W-:Y:S01]  /*1ba0*/  SHF.R.S32.HI R137, RZ, 0x1f, R22 ;  /* 0x0000001fff897819 */ /* 0x000fe20000011416 */
[----:B-1----:R-:W-:-:S03]  /*1bb0*/  @!P1 IMAD.WIDE.U32 R28, R2, 0x60, R148 ;  /* 0x00000060021c9825 */ /* 0x002fc600078e0094 */
[----:B------:R-:W-:Y:S01]  /*1bc0*/  LEA.HI R137, R137, R22, RZ, 0x2 ;  /* 0x0000001689897211 */ /* 0x000fe200078f10ff */
[----:B------:R-:W-:-:S03]  /*1bd0*/  @!P1 IMAD.IADD R9, R29, 0x1, R9 ;  /* 0x000000011d099824 */ /* 0x000fc600078e0209 */
[----:B------:R-:W-:-:S03]  /*1be0*/  SHF.R.S32.HI R243, RZ, 0x2, R137 ;  /* 0x00000002fff37819 */ /* 0x000fc60000011489 */
[----:B------:R-:W-:Y:S02]  /*1bf0*/  @!P4 IMAD R11, R7, 0xa0, RZ ;  /* 0x000000a0070bc824 */ /* 0x000fe400078e02ff */
[----:B--2---:R-:W-:Y:S01]  /*1c00*/  @!P4 IMAD.WIDE.U32 R38, R2, 0xa0, R148 ;  /* 0x000000a00226c825 */ /* 0x004fe200078e0094 */
[----:B------:R-:W-:Y:S02]  /*1c10*/  IADD3 R158, R158, 0x1, R243 ;  /* 0x000000019e9e7810 */ /* 0x000fe40007ffe0f3 */
[----:B---3--:R-:W-:Y:S01]  /*1c20*/  @!P1 LEA R34, P2, R28, c[0x0][0x168], 0x1 ;  /* 0x00005a001c229a11 */ /* 0x008fe200078408ff */
[----:B------:R-:W-:Y:S01]  /*1c30*/  @!P4 IMAD.IADD R11, R39, 0x1, R11 ;  /* 0x00000001270bc824 */ /* 0x000fe200078e020b */
[----:B------:R-:W-:Y:S02]  /*1c40*/  IADD3 R158, R161, R158, -R20 ;  /* 0x0000009ea19e7210 */ /* 0x000fe40007ffe814 */
[----:B----4-:R-:W-:Y:S02]  /*1c50*/  @!P5 LEA R26, P0, R2, R148, 0x7 ;  /* 0x00000094021ad211 */ /* 0x010fe400078038ff */
[----:B------:R-:W-:-:S02]  /*1c60*/  @!P1 LEA.HI.X R35, R28, c[0x0][0x16c], R9, 0x1, P2 ;  /* 0x00005b001c239a11 */ /* 0x000fc400010f0c09 */
[----:B------:R-:W-:Y:S02]  /*1c70*/  ISETP.GE.AND P2, PT, R8, R5, PT ;  /* 0x000000050800720c */ /* 0x000fe40003f46270 */
[----:B------:R-:W-:Y:S01]  /*1c80*/  @!P5 LEA.HI.X R9, R2, R149, R7, 0x7, P0 ;  /* 0x000000950209d211 */ /* 0x000fe200000f3c07 */
[----:B------:R1:W-:Y:S01]  /*1c90*/  @!P1 LDGSTS.E.BYPASS.LTC128B.128 [R237+0x2800], [R34.64] ;  /* 0x0280000022ed9fae */ /* 0x0003e2000b901d4c */
[----:B------:R-:W-:Y:S02]  /*1ca0*/  @!P5 LEA R28, P0, R26, c[0x0][0x168], 0x1 ;  /* 0x00005a001a1cda11 */ /* 0x000fe400078008ff */
[----:B------:R-:W-:Y:S02]  /*1cb0*/  @!P4 LEA R36, P1, R38, c[0x0][0x168], 0x1 ;  /* 0x00005a002624ca11 */ /* 0x000fe400078208ff */
[----:B------:R-:W-:Y:S01]  /*1cc0*/  @!P5 LEA.HI.X R29, R26, c[0x0][0x16c], R9, 0x1, P0 ;  /* 0x00005b001a1dda11 */ /* 0x000fe200000f0c09 */
[----:B------:R-:W-:Y:S01]  /*1cd0*/  @!P3 IMAD R9, R7, 0xc0, RZ ;  /* 0x000000c00709b824 */ /* 0x000fe200078e02ff */
[----:B------:R-:W-:Y:S01]  /*1ce0*/  @!P4 LEA.HI.X R37, R38, c[0x0][0x16c], R11, 0x1, P1 ;  /* 0x00005b002625ca11 */ /* 0x000fe200008f0c0b */
[----:B------:R-:W-:Y:S01]  /*1cf0*/  @!P3 IMAD.WIDE.U32 R26, R2, 0xc0, R148 ;  /* 0x000000c0021ab825 */ /* 0x000fe200078e0094 */
[-C--:B------:R-:W-:Y:S01]  /*1d00*/  ISETP.GE.AND P1, PT, R24, R5.reuse, PT ;  /* 0x000000051800720c */ /* 0x080fe20003f26270 */
[----:B------:R2:W-:Y:S01]  /*1d10*/  @!P5 LDGSTS.E.BYPASS.LTC128B.128 [R237+0x3000], [R28.64] ;  /* 0x030000001ceddfae */ /* 0x0005e2000b901d4c */
[----:B------:R-:W-:Y:S01]  /*1d20*/  LEA.HI R11, R234, R234, RZ, 0x1 ;  /* 0x000000eaea0b7211 */ /* 0x000fe200078f08ff */
[----:B------:R-:W-:Y:S01]  /*1d30*/  @!P3 IMAD.IADD R9, R27, 0x1, R9 ;  /* 0x000000011b09b824 */ /* 0x000fe200078e0209 */
[C---:B------:R-:W-:Y:S01]  /*1d40*/  @!P3 LEA R40, P0, R26.reuse, c[0x0][0x168], 0x1 ;  /* 0x00005a001a28ba11 */ /* 0x040fe200078008ff */
[----:B------:R-:W-:Y:S01]  /*1d50*/  @!P2 IMAD R7, R7, 0xe0, RZ ;  /* 0x000000e00707a824 */ /* 0x000fe200078e02ff */
[----:B------:R3:W-:Y:S01]  /*1d60*/  @!P4 LDGSTS.E.BYPASS.LTC128B.128 [R237+0x3800], [R36.64] ;  /* 0x0380000024edcfae */ /* 0x0007e2000b901d4c */
[----:B------:R-:W-:Y:S01]  /*1d70*/  IMAD R24, R13, c[0x0][0x1b8], RZ ;  /* 0x00006e000d187a24 */ /* 0x000fe200078e02ff */
[----:B------:R-:W-:Y:S01]  /*1d80*/  @!P3 LEA.HI.X R41, R26, c[0x0][0x16c], R9, 0x1, P0 ;  /* 0x00005b001a29ba11 */ /* 0x000fe200000f0c09 */
[----:B------:R-:W-:Y:S01]  /*1d90*/  IMAD.SHL.U32 R9, R152, 0x20, RZ ;  /* 0x0000002098097824 */ /* 0x000fe200078e00ff */
[-C--:B------:R-:W-:Y:S01]  /*1da0*/  ISETP.GE.AND P5, PT, R16, R5.reuse, PT ;  /* 0x000000051000720c */ /* 0x080fe20003fa6270 */
[----:B------:R-:W-:Y:S01]  /*1db0*/  IMAD R24, R15, c[0x0][0x1bc], R24 ;  /* 0x00006f000f187a24 */ /* 0x000fe200078e0218 */
[-C--:B------:R-:W-:Y:S01]  /*1dc0*/  ISETP.GE.AND P4, PT, R14, R5.reuse, PT ;  /* 0x000000050e00720c */ /* 0x080fe20003f86270 */
[----:B------:R4:W-:Y:S01]  /*1dd0*/  @!P3 LDGSTS.E.BYPASS.LTC128B.128 [R237+0x4000], [R40.64] ;  /* 0x0400000028edbfae */ /* 0x0009e2000b901d4c */
[----:B------:R-:W-:Y:S01]  /*1de0*/  ISETP.GE.AND P3, PT, R30, R5, PT ;  /* 0x000000051e00720c */ /* 0x000fe20003f66270 */
[----:B------:R-:W-:-:S02]  /*1df0*/  IMAD.IADD R33, R33, 0x1, R24 ;  /* 0x0000000121217824 */ /* 0x000fc400078e0218 */
[----:B------:R-:W-:Y:S02]  /*1e00*/  IMAD R24, R17, c[0x0][0x1a0], RZ ;  /* 0x0000680011187a24 */ /* 0x000fe400078e02ff */
[----:B-1----:R-:W-:-:S04]  /*1e10*/  @!P2 IMAD.WIDE.U32 R34, R2, 0xe0, R148 ;  /* 0x000000e00222a825 */ /* 0x002fc800078e0094 */
[----:B------:R-:W-:Y:S01]  /*1e20*/  @!P2 IMAD.IADD R7, R35, 0x1, R7 ;  /* 0x000000012307a824 */ /* 0x000fe200078e0207 */
[C---:B------:R-:W-:Y:S01]  /*1e30*/  @!P2 LEA R26, P0, R34.reuse, c[0x0][0x168], 0x1 ;  /* 0x00005a00221aaa11 */ /* 0x040fe200078008ff */
[C---:B------:R-:W-:Y:S02]  /*1e40*/  IMAD R24, R19.reuse, c[0x0][0x1a4], R24 ;  /* 0x0000690013187a24 */ /* 0x040fe400078e0218 */
[----:B------:R-:W-:Y:S01]  /*1e50*/  IMAD.WIDE.U32 R32, R19, c[0x0][0x1a0], R32 ;  /* 0x0000680013207a25 */ /* 0x000fe200078e0020 */
[----:B------:R-:W-:-:S03]  /*1e60*/  @!P2 LEA.HI.X R27, R34, c[0x0][0x16c], R7, 0x1, P0 ;  /* 0x00005b00221baa11 */ /* 0x000fc600000f0c07 */
[----:B------:R-:W-:Y:S01]  /*1e70*/  IMAD.IADD R231, R33, 0x1, R24 ;  /* 0x0000000121e77824 */ /* 0x000fe200078e0218 */
[C---:B------:R-:W-:Y:S01]  /*1e80*/  LEA R232, P0, R32.reuse, c[0x0][0x170], 0x1 ;  /* 0x00005c0020e87a11 */ /* 0x040fe200078008ff */
[----:B------:R1:W-:Y:S01]  /*1e90*/  @!P2 LDGSTS.E.BYPASS.LTC128B.128 [R237+0x4800], [R26.64] ;  /* 0x048000001aedafae */ /* 0x0003e2000b901d4c */
[----:B------:R-:W-:Y:S02]  /*1ea0*/  IMAD.MOV.U32 R7, RZ, RZ, 0x5 ;  /* 0x00000005ff077424 */ /* 0x000fe400078e00ff */
[----:B------:R-:W-:Y:S01]  /*1eb0*/  LEA.HI.X R231, R32, c[0x0][0x174], R231, 0x1, P0 ;  /* 0x00005d0020e77a11 */ /* 0x000fe200000f0ce7 */
[----:B------:R-:W0:Y:S01]  /*1ec0*/  LDGDEPBAR ;  /* 0x00000000000079af */ /* 0x000e220000000000 */
[----:B------:R-:W-:Y:S02]  /*1ed0*/  ISETP.GE.AND P0, PT, R18, R5, PT ;  /* 0x000000051200720c */ /* 0x000fe40003f06270 */
[----:B------:R-:W-:Y:S01]  /*1ee0*/  SHF.L.U64.HI R24, R152, R7, c[0x0][0x1a4] ;  /* 0x0000690098187619 */ /* 0x000fe20000010207 */
[----:B------:R-:W-:-:S10]  /*1ef0*/  @!P3 IMAD.MOV.U32 R233, RZ, RZ, R231 ;  /* 0x000000ffffe9b224 */ /* 0x000fd400078e00e7 */
[----:B------:R-:W-:Y:S01]  /*1f00*/  @!P0 IMAD.MOV.U32 R7, RZ, RZ, c[0x0][0x1a4] ;  /* 0x00006900ff078624 */ /* 0x000fe200078e00ff */
[----:B-1----:R-:W-:Y:S01]  /*1f10*/  @!P1 LEA R26, P2, R9, R232, 0x1 ;  /* 0x000000e8091a9211 */ /* 0x002fe200078408ff */
[----:B------:R-:W-:-:S04]  /*1f20*/  DEPBAR.LE SB0, 0x0 ;  /* 0x000080000000791a */ /* 0x000fc80000000000 */
[----:B------:R-:W-:Y:S01]  /*1f30*/  BAR.SYNC.DEFER_BLOCKING 0x0 ;  /* 0x0000000000007b1d */ /* 0x000fe20000010000 */
[----:B------:R-:W-:Y:S02]  /*1f40*/  @!P1 LEA.HI.X R27, R9, R231, R24, 0x1, P2 ;  /* 0x000000e7091b9211 */ /* 0x000fe400010f0c18 */
[----:B------:R-:W-:Y:S02]  /*1f50*/  ISETP.GE.AND P2, PT, R10, R5, PT ;  /* 0x000000050a00720c */ /* 0x000fe40003f46270 */
[----:B------:R-:W-:Y:S02]  /*1f60*/  LOP3.LUT R10, R6, 0xfffffff0, RZ, 0xc0, !PT ;  /* 0xfffffff0060a7812 */ /* 0x000fe400078ec0ff */
[----:B------:R-:W-:Y:S02]  /*1f70*/  SHF.R.S32.HI R9, RZ, 0x4, R6 ;  /* 0x00000004ff097819 */ /* 0x000fe40000011406 */
[----:B------:R-:W-:Y:S01]  /*1f80*/  LEA.HI R6, R4, R3, RZ, 0x1 ;  /* 0x0000000304067211 */ /* 0x000fe200078f08ff */
[----:B------:R-:W-:Y:S01]  /*1f90*/  IMAD.IADD R159, R21, 0x1, -R10 ;  /* 0x00000001159f7824 */ /* 0x000fe200078e0a0a */
[----:B------:R-:W-:-:S02]  /*1fa0*/  SHF.R.S32.HI R4, RZ, 0x1, R11 ;  /* 0x00000001ff047819 */ /* 0x000fc4000001140b */
[----:B------:R-:W-:Y:S02]  /*1fb0*/  LOP3.LUT R6, R6, 0xfffffffe, RZ, 0xc0, !PT ;  /* 0xfffffffe06067812 */ /* 0x000fe400078ec0ff */
[----:B------:R-:W-:Y:S02]  /*1fc0*/  LEA.HI R14, R9, R9, RZ, 0x1 ;  /* 0x00000009090e7211 */ /* 0x000fe400078f08ff */
[----:B------:R-:W-:Y:S01]  /*1fd0*/  LOP3.LUT R11, R11, 0xfffffffe, RZ, 0xc0, !PT ;  /* 0xfffffffe0b0b7812 */ /* 0x000fe200078ec0ff */
[----:B------:R-:W-:Y:S01]  /*1fe0*/  IMAD.IADD R6, R3, 0x1, -R6 ;  /* 0x0000000103067824 */ /* 0x000fe200078e0a06 */
[----:B------:R-:W-:Y:S02]  /*1ff0*/  LOP3.LUT R14, R14, 0xfffffffe, RZ, 0xc0, !PT ;  /* 0xfffffffe0e0e7812 */ /* 0x000fe400078ec0ff */
[----:B------:R-:W-:Y:S01]  /*2000*/  SHF.R.S32.HI R156, RZ, 0x1f, R159 ;  /* 0x0000001fff9c7819 */ /* 0x000fe2000001149f */
[----:B------:R-:W-:Y:S01]  /*2010*/  IMAD.SHL.U32 R6, R6, 0x8, RZ ;  /* 0x0000000806067824 */ /* 0x000fe200078e00ff */
[----:B------:R-:W-:Y:S01]  /*2020*/  @P3 STS [R237+0x5000], RZ ;  /* 0x005000ffed003388 */ /* 0x000fe20000000800 */
[----:B------:R-:W-:Y:S01]  /*2030*/  IMAD.IADD R9, R9, 0x1, -R14 ;  /* 0x0000000109097824 */ /* 0x000fe200078e0a0e */
[----:B------:R-:W-:Y:S01]  /*2040*/  LEA.HI R156, R156, R159, RZ, 0x3 ;  /* 0x0000009f9c9c7211 */ /* 0x000fe200078f18ff */
[----:B------:R-:W-:Y:S01]  /*2050*/  IMAD.IADD R234, R234, 0x1, -R11 ;  /* 0x00000001eaea7824 */ /* 0x000fe200078e0a0b */
[----:B------:R-:W-:Y:S03]  /*2060*/  @P3 STS [R237+0x5004], RZ ;  /* 0x005004ffed003388 */ /* 0x000fe60000000800 */
[----:B------:R-:W-:Y:S01]  /*2070*/  IMAD R226, R9, 0x8, R234 ;  /* 0x0000000809e27824 */ /* 0x000fe200078e02ea */
[----:B------:R-:W-:Y:S01]  /*2080*/  @P3 STS.64 [R237+0x5008], RZ ;  /* 0x005008ffed003388 */ /* 0x000fe20000000a00 */
[----:B------:R-:W-:-:S03]  /*2090*/  IMAD.SHL.U32 R156, R156, 0x20, RZ ;  /* 0x000000209c9c7824 */ /* 0x000fc600078e00ff */
[----:B------:R-:W-:Y:S01]  /*20a0*/  @!PT LDS RZ, [RZ] ;  /* 0x00000000fffff984 */ /* 0x000fe20000000800 */
[----:B------:R-:W-:Y:S01]  /*20b0*/  @!PT LDS RZ, [RZ] ;  /* 0x00000000fffff984 */ /* 0x000fe20000000800 */
[----:B------:R-:W-:Y:S01]  /*20c0*/  @!PT LDS RZ, [RZ] ;  /* 0x00000000fffff984 */ /* 0x000fe20000000800 */
[----:B------:R1:W-:Y:S01]  /*20d0*/  @!P3 LDGSTS.E.BYPASS.LTC128B.128 [R237+0x5000], [R232.64] ;  /* 0x05000000e8edbfae */ /* 0x0003e2000b901d4c */
[----:B------:R-:W-:Y:S02]  /*20e0*/  ISETP.GE.AND P3, PT, R12, R5, PT ;  /* 0x000000050c00720c */ /* 0x000fe40003f66270 */
[----:B------:R-:W-:Y:S01]  /*20f0*/  LOP3.LUT R156, R156, 0xffffff00, RZ, 0xc0, !PT ;  /* 0xffffff009c9c7812 */ /* 0x000fe200078ec0ff */
        /* <DEDUP_REMOVED lines=10> */
[----:B------:R-:W-:Y:S01]  /*21a0*/  LEA.HI R8, R159, R159, RZ, 0x1 ;  /* 0x0000009f9f087211 */ /* 0x000fe200078f08ff */
[----:B------:R-:W-:Y:S01]  /*21b0*/  @!PT LDS RZ, [RZ] ;  /* 0x00000000fffff984 */ /* 0x000fe20000000800 */
[----:B------:R-:W-:Y:S01]  /*21c0*/  @!PT LDS RZ, [RZ] ;  /* 0x00000000fffff984 */ /* 0x000fe20000000800 */
[----:B------:R-:W-:Y:S01]  /*21d0*/  @!PT LDS RZ, [RZ] ;  /* 0x00000000fffff984 */ /* 0x000fe20000000800 */
[----:B------:R2:W-:Y:S01]  /*21e0*/  @!P0 LDGSTS.E.BYPASS.LTC128B.128 [R237+0x6000], [R12.64] ;  /* 0x060000000ced8fae */ /* 0x0005e2000b901d4c */
[----:B------:R-:W-:Y:S02]  /*21f0*/  @!P4 LEA R24, P0, R152, R232, 0x8 ;  /* 0x000000e89818c211 */ /* 0x000fe400078040ff */
[--C-:B------:R-:W-:Y:S01]  /*2200*/  SHF.R.S32.HI R7, RZ, 0x1, R8.reuse ;  /* 0x00000001ff077819 */ /* 0x100fe20000011408 */
[----:B------:R-:W-:Y:S01]  /*2210*/  @P5 STS.128 [R237+0x6800], RZ ;  /* 0x006800ffed005388 */ /* 0x000fe20000000c00 */
[----:B------:R-:W-:-:S02]  /*2220*/  SHF.R.S32.HI R10, RZ, 0x1f, R8 ;  /* 0x0000001fff0a7819 */ /* 0x000fc40000011408 */
[----:B------:R-:W-:Y:S02]  /*2230*/  LOP3.LUT R5, R5, 0xc0, RZ, 0xc0, !PT ;  /* 0x000000c005057812 */ /* 0x000fe400078ec0ff */
[----:B------:R-:W-:Y:S01]  /*2240*/  LEA.HI R10, R10, R7, RZ, 0x2 ;  /* 0x000000070a0a7211 */ /* 0x000fe200078f10ff */
[----:B-1----:R-:W-:Y:S01]  /*2250*/  @!P5 IMAD.MOV.U32 R233, RZ, RZ, R231 ;  /* 0x000000ffffe9d224 */ /* 0x002fe200078e00e7 */
[----:B------:R-:W-:Y:S02]  /*2260*/  LOP3.LUT R6, R5, 0x8, R6, 0xf8, !PT ;  /* 0x0000000805067812 */ /* 0x000fe400078ef806 */
[----:B------:R-:W-:Y:S01]  /*2270*/  LOP3.LUT R10, R10, 0xfffffffc, RZ, 0xc0, !PT ;  /* 0xfffffffc0a0a7812 */ /* 0x000fe200078ec0ff */
[----:B------:R-:W-:Y:S01]  /*2280*/  @!P5 IMAD.WIDE.U32 R14, R152, 0xc0, R232 ;  /* 0x000000c0980ed825 */ /* 0x000fe200078e00e8 */
[----:B------:R-:W-:Y:S02]  /*2290*/  SHF.R.U32.HI R5, RZ, 0x3, R5 ;  /* 0x00000003ff057819 */ /* 0x000fe40000011605 */
[----:B------:R-:W-:Y:S01]  /*22a0*/  LOP3.LUT R8, R8, 0x7fffffe, RZ, 0xc0, !PT ;  /* 0x07fffffe08087812 */ /* 0x000fe200078ec0ff */
[----:B------:R-:W-:Y:S01]  /*22b0*/  IMAD.IADD R3, R7, 0x1, -R10 ;  /* 0x0000000107037824 */ /* 0x000fe200078e0a0a */
[----:B------:R-:W-:Y:S01]  /*22c0*/  LOP3.LUT R5, R6, R5, RZ, 0x3c, !PT ;  /* 0x0000000506057212 */ /* 0x000fe200078e3cff */
[----:B------:R-:W-:-:S02]  /*22d0*/  IMAD.SHL.U32 R6, R9, 0x8, RZ ;  /* 0x0000000809067824 */ /* 0x000fc400078e00ff */
[----:B------:R-:W-:Y:S02]  /*22e0*/  IMAD.SHL.U32 R155, R3, 0x40, RZ ;  /* 0x00000040039b7824 */ /* 0x000fe400078e00ff */
[----:B------:R-:W-:Y:S02]  /*22f0*/  IMAD.IADD R159, R159, 0x1, -R8 ;  /* 0x000000019f9f7824 */ /* 0x000fe400078e0a08 */
[----:B------:R-:W-:Y:S01]  /*2300*/  @!P3 IMAD.MOV.U32 R8, RZ, RZ, R232 ;  /* 0x000000ffff08b224 */ /* 0x000fe200078e00e8 */
[----:B------:R-:W-:Y:S01]  /*2310*/  LOP3.LUT R155, R155, 0xc0, RZ, 0xc0, !PT ;  /* 0x000000c09b9b7812 */ /* 0x000fe200078ec0ff */
[--C-:B------:R-:W-:Y:S02]  /*2320*/  @!P3 IMAD.MOV.U32 R9, RZ, RZ, R231.reuse ;  /* 0x000000ffff09b224 */ /* 0x100fe400078e00e7 */
[----:B------:R-:W-:Y:S01]  /*2330*/  @!P2 IMAD.MOV.U32 R233, RZ, RZ, R231 ;  /* 0x000000ffffe9a224 */ /* 0x000fe200078e00e7 */
[----:B------:R-:W-:Y:S01]  /*2340*/  LOP3.LUT R6, R155, 0x8, R6, 0xf8, !PT ;  /* 0x000000089b067812 */ /* 0x000fe200078ef806 */
[----:B------:R-:W-:Y:S01]  /*2350*/  @!P3 IMAD.WIDE.U32 R16, R152, 0x140, R8 ;  /* 0x000001409810b825 */ /* 0x000fe200078e0008 */
[----:B------:R-:W-:-:S03]  /*2360*/  SHF.R.U32.HI R155, RZ, 0x3, R155 ;  /* 0x00000003ff9b7819 */ /* 0x000fc6000001169b */
[----:B------:R-:W-:Y:S01]  /*2370*/  @!P2 IMAD.WIDE.U32 R8, R152, 0x180, R232 ;  /* 0x000001809808a825 */ /* 0x000fe200078e00e8 */
[----:B------:R-:W-:-:S03]  /*2380*/  LOP3.LUT R155, R6, R155, RZ, 0x3c, !PT ;  /* 0x0000009b069b7212 */ /* 0x000fc600078e3cff */
[----:B------:R-:W-:Y:S02]  /*2390*/  @!P1 IMAD.MOV.U32 R6, RZ, RZ, c[0x0][0x1a4] ;  /* 0x00006900ff069624 */ /* 0x000fe400078e00ff */
[----:B------:R-:W-:Y:S02]  /*23a0*/  @!P1 IMAD.MOV.U32 R233, RZ, RZ, R231 ;  /* 0x000000ffffe99224 */ /* 0x000fe400078e00e7 */
[----:B------:R-:W-:Y:S02]  /*23b0*/  @!P5 IMAD.MOV.U32 R7, RZ, RZ, c[0x0][0x1a4] ;  /* 0x00006900ff07d624 */ /* 0x000fe400078e00ff */
[----:B------:R-:W-:Y:S02]  /*23c0*/  @!P1 IMAD R6, R6, 0x1c0, RZ ;  /* 0x000001c006069824 */ /* 0x000fe400078e02ff */
[----:B--2---:R-:W-:-:S04]  /*23d0*/  @!P1 IMAD.WIDE.U32 R12, R152, 0x1c0, R232 ;  /* 0x000001c0980c9825 */ /* 0x004fc800078e00e8 */
[----:B------:R-:W-:Y:S02]  /*23e0*/  @!P5 IMAD R7, R7, 0xc0, RZ ;  /* 0x000000c00707d824 */ /* 0x000fe400078e02ff */
[----:B------:R-:W-:Y:S02]  /*23f0*/  @!P3 IMAD.MOV.U32 R10, RZ, RZ, c[0x0][0x1a4] ;  /* 0x00006900ff0ab624 */ /* 0x000fe400078e00ff */
[----:B------:R-:W-:Y:S02]  /*2400*/  @!P1 IMAD.IADD R27, R13, 0x1, R6 ;  /* 0x000000010d1b9824 */ /* 0x000fe400078e0206 */
[----:B------:R-:W-:Y:S02]  /*2410*/  IMAD.U32 R226, R226, 0x20, R5 ;  /* 0x00000020e2e27824 */ /* 0x000fe400078e0005 */
[----:B------:R-:W-:Y:S02]  /*2420*/  @!P2 IMAD.MOV.U32 R6, RZ, RZ, R8 ;  /* 0x000000ffff06a224 */ /* 0x000fe400078e0008 */
[----:B------:R-:W-:-:S02]  /*2430*/  @!P5 IMAD.IADD R15, R15, 0x1, R7 ;  /* 0x000000010f0fd824 */ /* 0x000fc400078e0207 */
[----:B------:R-:W-:Y:S02]  /*2440*/  @!P4 IMAD.MOV.U32 R5, RZ, RZ, c[0x0][0x1a4] ;  /* 0x00006900ff05c624 */ /* 0x000fe400078e00ff */
[----:B------:R-:W-:Y:S01]  /*2450*/  IMAD R8, R151, 0x200, R156 ;  /* 0x0000020097087824 */ /* 0x000fe200078e029c */
[----:B------:R-:W-:Y:S01]  /*2460*/  @!PT LDS RZ, [RZ] ;  /* 0x00000000fffff984 */ /* 0x000fe20000000800 */
[----:B------:R-:W-:Y:S01]  /*2470*/  @!PT LDS RZ, [RZ] ;  /* 0x00000000fffff984 */ /* 0x000fe20000000800 */
[----:B------:R-:W-:Y:S01]  /*2480*/  @!PT LDS RZ, [RZ] ;  /* 0x00000000fffff984 */ /* 0x000fe20000000800 */
[----:B------:R1:W-:Y:S01]  /*2490*/  @!P5 LDGSTS.E.BYPASS.LTC128B.128 [R237+0x6800], [R14.64] ;  /* 0x068000000eeddfae */ /* 0x0003e2000b901d4c */
[----:B------:R-:W-:Y:S01]  /*24a0*/  @!P2 IMAD.MOV.U32 R7, RZ, RZ, c[0x0][0x1a4] ;  /* 0x00006900ff07a624 */ /* 0x000fe200078e00ff */
[----:B------:R-:W-:Y:S01]  /*24b0*/  @!P4 LEA.HI.X R25, R152, R231, R5, 0x8, P0 ;  /* 0x000000e79819c211 */ /* 0x000fe200000f4405 */
[----:B------:R-:W-:Y:S01]  /*24c0*/  @!P3 IMAD R10, R10, 0x140, RZ ;  /* 0x000001400a0ab824 */ /* 0x000fe200078e02ff */
[----:B------:R-:W-:Y:S01]  /*24d0*/  @P4 STS.128 [R237+0x7000], RZ ;  /* 0x007000ffed004388 */ /* 0x000fe20000000c00 */
[----:B------:R-:W-:Y:S01]  /*24e0*/  IMAD R8, R159, 0x20, R8 ;  /* 0x000000209f087824 */ /* 0x000fe200078e0208 */
[----:B------:R-:W-:Y:S01]  /*24f0*/  LOP3.LUT P0, RZ, R4, 0x2, RZ, 0xc0, !PT ;  /* 0x0000000204ff7812 */ /* 0x000fe2000780c0ff */
[----:B------:R-:W-:Y:S01]  /*2500*/  @!P2 IMAD R7, R7, 0x180, RZ ;  /* 0x000001800707a824 */ /* 0x000fe200078e02ff */
[----:B------:R-:W-:Y:S01]  /*2510*/  @!PT LDS RZ, [RZ] ;  /* 0x00000000fffff984 */ /* 0x000fe20000000800 */
[----:B------:R-:W-:Y:S01]  /*2520*/  @!PT LDS RZ, [RZ] ;  /* 0x00000000fffff984 */ /* 0x000fe20000000800 */
[----:B------:R-:W-:Y:S01]  /*2530*/  @!PT LDS RZ, [RZ] ;  /* 0x00000000fffff984 */ /* 0x000fe20000000800 */
[----:B------:R2:W-:Y:S01]  /*2540*/  @!P4 LDGSTS.E.BYPASS.LTC128B.128 [R237+0x7000], [R24.64] ;  /* 0x0700000018edcfae */ /* 0x0005e2000b901d4c */
[----:B------:R-:W-:-:S02]  /*2550*/  @!P3 IMAD.IADD R11, R17, 0x1, R10 ;  /* 0x00000001110bb824 */ /* 0x000fc400078e020a */
[----:B------:R-:W-:Y:S01]  /*2560*/  @!P3 IMAD.MOV.U32 R10, RZ, RZ, R16 ;  /* 0x000000ffff0ab224 */ /* 0x000fe200078e0010 */
[----:B------:R-:W-:Y:S01]  /*2570*/  @P3 STS.128 [R237+0x7800], RZ ;  /* 0x007800ffed003388 */ /* 0x000fe20000000c00 */
[----:B------:R-:W-:Y:S02]  /*2580*/  IMAD.IADD R228, R155, 0x1, R8 ;  /* 0x000000019be47824 */ /* 0x000fe400078e0208 */
[----:B------:R-:W-:Y:S01]  /*2590*/  @!P2 IMAD.IADD R7, R9, 0x1, R7 ;  /* 0x000000010907a824 */ /* 0x000fe200078e0207 */
[----:B------:R-:W-:Y:S01]  /*25a0*/  @!PT LDS RZ, [RZ] ;  /* 0x00000000fffff984 */ /* 0x000fe20000000800 */
[----:B------:R-:W-:Y:S01]  /*25b0*/  @!PT LDS RZ, [RZ] ;  /* 0x00000000fffff984 */ /* 0x000fe20000000800 */
[----:B------:R-:W-:Y:S01]  /*25c0*/  @!PT LDS RZ, [RZ] ;  /* 0x00000000fffff984 */ /* 0x000fe20000000800 */
[----:B------:R2:W-:Y:S01]  /*25d0*/  @!P3 LDGSTS.E.BYPASS.LTC128B.128 [R237+0x7800], [R10.64] ;  /* 0x078000000aedbfae */ /* 0x0005e2000b901d4c */
[----:B------:R-:W-:Y:S02]  /*25e0*/  @!P1 IMAD.MOV.U32 R26, RZ, RZ, R12 ;  /* 0x000000ffff1a9224 */ /* 0x000fe400078e000c */
[----:B------:R-:W-:Y:S01]  /*25f0*/  IMAD.SHL.U32 R226, R226, 0x2, RZ ;  /* 0x00000002e2e27824 */ /* 0x000fe200078e00ff */
[----:B------:R-:W-:Y:S01]  /*2600*/  @P2 STS.128 [R237+0x8000], RZ ;  /* 0x008000ffed002388 */ /* 0x000fe20000000c00 */
[----:B------:R-:W-:-:S02]  /*2610*/  IMAD.SHL.U32 R228, R228, 0x2, RZ ;  /* 0x00000002e4e47824 */ /* 0x000fc400078e00ff */
[----:B------:R-:W-:Y:S01]  /*2620*/  IMAD R208, R159, 0x20, R156 ;  /* 0x000000209fd07824 */ /* 0x000fe200078e029c */
[----:B------:R-:W-:Y:S01]  /*2630*/  @!PT LDS RZ, [RZ] ;  /* 0x00000000fffff984 */ /* 0x000fe20000000800 */
[----:B------:R-:W-:Y:S01]  /*2640*/  @!PT LDS RZ, [RZ] ;  /* 0x00000000fffff984 */ /* 0x000fe20000000800 */
[----:B------:R-:W-:Y:S01]  /*2650*/  @!PT LDS RZ, [RZ] ;  /* 0x00000000fffff984 */ /* 0x000fe20000000800 */
[----:B------:R2:W-:Y:S01]  /*2660*/  @!P2 LDGSTS.E.BYPASS.LTC128B.128 [R237+0x8000], [R6.64] ;  /* 0x0800000006edafae */ /* 0x0005e2000b901d4c */
[C---:B------:R-:W-:Y:S02]  /*2670*/  IADD3 R4, R226.reuse, 0x1000, RZ ;  /* 0x00001000e2047810 */ /* 0x040fe40007ffe0ff */
[----:B------:R-:W-:Y:S01]  /*2680*/  IADD3 R225, R226, 0x1020, RZ ;  /* 0x00001020e2e17810 */ /* 0x000fe20007ffe0ff */
[----:B------:R-:W-:Y:S01]  /*2690*/  @P1 STS.128 [R237+0x8800], RZ ;  /* 0x008800ffed001388 */ /* 0x000fe20000000c00 */
[----:B------:R-:W-:Y:S02]  /*26a0*/  @P0 IADD3 R225, R4, -0x20, RZ ;  /* 0xffffffe004e10810 */ /* 0x000fe40007ffe0ff */
[----:B------:R-:W-:Y:S01]  /*26b0*/  IADD3 R156, R157, 0x8, RZ ;  /* 0x000000089d9c7810 */ /* 0x000fe20007ffe0ff */
[----:B------:R-:W-:Y:S01]  /*26c0*/  @!PT LDS RZ, [RZ] ;  /* 0x00000000fffff984 */ /* 0x000fe20000000800 */
[----:B------:R-:W-:Y:S01]  /*26d0*/  @!PT LDS RZ, [RZ] ;  /* 0x00000000fffff984 */ /* 0x000fe20000000800 */
[----:B------:R-:W-:Y:S01]  /*26e0*/  @!PT LDS RZ, [RZ] ;  /* 0x00000000fffff984 */ /* 0x000fe20000000800 */
[----:B------:R3:W-:Y:S01]  /*26f0*/  @!P1 LDGSTS.E.BYPASS.LTC128B.128 [R237+0x8800], [R26.64] ;  /* 0x088000001aed9fae */ /* 0x0007e2000b901d4c */
[----:B------:R-:W-:Y:S01]  /*2700*/  LOP3.LUT P1, RZ, R3, 0x2, RZ, 0xc0, !PT ;  /* 0x0000000203ff7812 */ /* 0x000fe2000782c0ff */
[----:B------:R-:W-:Y:S01]  /*2710*/  IMAD.MOV.U32 R3, RZ, RZ, 0x10 ;  /* 0x00000010ff037424 */ /* 0x000fe200078e00ff */
[C---:B------:R-:W-:Y:S01]  /*2720*/  IADD3 R222, R225.reuse, 0x400, RZ ;  /* 0x00000400e1de7810 */ /* 0x040fe20007ffe0ff */
[----:B------:R-:W-:Y:S01]  /*2730*/  LDSM.16.M88.4 R16, [R228] ;  /* 0x00000000e410783b */ /* 0x000fe20000000200 */
[----:B------:R-:W-:-:S02]  /*2740*/  IADD3 R221, R225, 0x800, RZ ;  /* 0x00000800e1dd7810 */ /* 0x000fc40007ffe0ff */
[----:B------:R-:W-:Y:S01]  /*2750*/  SEL R3, R3, 0xfffffff0, !P1 ;  /* 0xfffffff003037807 */ /* 0x000fe20004800000 */
[----:B-1----:R-:W1:Y:S01]  /*2760*/  LDSM.16.M88.4 R12, [R226+0x1000] ;  /* 0x00100000e20c783b */ /* 0x002e620000000200 */
[C---:B------:R-:W-:Y:S02]  /*2770*/  IADD3 R220, R225.reuse, 0xc00, RZ ;  /* 0x00000c00e1dc7810 */ /* 0x040fe40007ffe0ff */
[----:B------:R-:W-:Y:S01]  /*2780*/  IADD3 R219, R225, 0x1000, RZ ;  /* 0x00001000e1db7810 */ /* 0x000fe20007ffe0ff */
[----:B------:R-:W-:Y:S01]  /*2790*/  IMAD R227, R3, 0x2, R228 ;  /* 0x0000000203e37824 */ /* 0x000fe200078e02e4 */
[----:B------:R-:W-:Y:S01]  /*27a0*/  LDSM.16.M88.4 R128, [R226+0x1400] ;  /* 0x00140000e280783b */ /* 0x000fe20000000200 */
[C---:B------:R-:W-:Y:S02]  /*27b0*/  IADD3 R218, R225.reuse, 0x1400, RZ ;  /* 0x00001400e1da7810 */ /* 0x040fe40007ffe0ff */
[C---:B------:R-:W-:Y:S01]  /*27c0*/  IADD3 R217, R225.reuse, 0x1800, RZ ;  /* 0x00001800e1d97810 */ /* 0x040fe20007ffe0ff */
[----:B------:R-:W-:Y:S01]  /*27d0*/  LDSM.16.M88.4 R140, [R227] ;  /* 0x00000000e38c783b */ /* 0x000fe20000000200 */
[----:B------:R-:W-:-:S02]  /*27e0*/  IADD3 R216, R225, 0x1c00, RZ ;  /* 0x00001c00e1d87810 */ /* 0x000fc40007ffe0ff */
[C---:B------:R-:W-:Y:S01]  /*27f0*/  IADD3 R215, R225.reuse, 0x2000, RZ ;  /* 0x00002000e1d77810 */ /* 0x040fe20007ffe0ff */
[----:B--2---:R-:W-:Y:S01]  /*2800*/  LDSM.16.M88.4 R4, [R225] ;  /* 0x00000000e104783b */ /* 0x004fe20000000200 */
[C---:B------:R-:W-:Y:S02]  /*2810*/  IADD3 R214, R225.reuse, 0x2400, RZ ;  /* 0x00002400e1d67810 */ /* 0x040fe40007ffe0ff */
[C---:B------:R-:W-:Y:S01]  /*2820*/  IADD3 R213, R225.reuse, 0x2800, RZ ;  /* 0x00002800e1d57810 */ /* 0x040fe20007ffe0ff */
[----:B------:R-:W2:Y:S01]  /*2830*/  LDSM.16.M88.4 R132, [R226+0x4c00] ;  /* 0x004c0000e284783b */ /* 0x000ea20000000200 */
[C---:B------:R-:W-:Y:S02]  /*2840*/  IADD3 R212, R225.reuse, 0x2c00, RZ ;  /* 0x00002c00e1d47810 */ /* 0x040fe40007ffe0ff */
[C---:B------:R-:W-:Y:S01]  /*2850*/  IADD3 R211, R225.reuse, 0x3000, RZ ;  /* 0x00003000e1d37810 */ /* 0x040fe20007ffe0ff */
[----:B------:R-:W3:Y:S01]  /*2860*/  LDSM.16.M88.4 R120, [R226+0x1800] ;  /* 0x00180000e278783b */ /* 0x000ee20000000200 */
[----:B------:R-:W-:-:S02]  /*2870*/  IADD3 R210, R225, 0x3400, RZ ;  /* 0x00003400e1d27810 */ /* 0x000fc40007ffe0ff */
[----:B------:R-:W-:Y:S01]  /*2880*/  IADD3 R209, R225, 0x3800, RZ ;  /* 0x00003800e1d17810 */ /* 0x000fe20007ffe0ff */
        /* <DEDUP_REMOVED lines=9> */
[----:B------:R-:W1:Y:S04]  /*2920*/  LDSM.16.M88.4 R56, [R226+0x3800] ;  /* 0x00380000e238783b */ /* 0x000e680000000200 */
[----:B------:R-:W1:Y:S01]  /*2930*/  LDSM.16.M88.4 R48, [R226+0x3c00] ;  /* 0x003c0000e230783b */ /* 0x000e620000000200 */
[----:B--2---:R-:W-:Y:S03]  /*2940*/  HMMA.16816.F32.BF16 R20, R16, R132, RZ ;  /* 0x000000841014723c */ /* 0x004fe600000418ff */
[----:B----4-:R-:W2:Y:S04]  /*2950*/  LDSM.16.M88.4 R40, [R226+0x4000] ;  /* 0x00400000e228783b */ /* 0x010ea80000000200 */
[----:B------:R-:W4:Y:S01]  /*2960*/  LDSM.16.M88.4 R32, [R226+0x4400] ;  /* 0x00440000e220783b */ /* 0x000f220000000200 */
[----:B------:R-:W-:Y:S01]  /*2970*/  HMMA.16816.F32.BF16 R8, R140, R4, R8 ;  /* 0x000000048c08723c */ /* 0x000fe20000041808 */
[----:B------:R-:W-:-:S02]  /*2980*/  IADD3 R132, R158, c[0x0][0x2e8], RZ ;  /* 0x0000ba009e847a10 */ /* 0x000fc40007ffe0ff */
[----:B---3--:R-:W3:Y:S01]  /*2990*/  LDSM.16.M88.4 R24, [R226+0x4800] ;  /* 0x00480000e218783b */ /* 0x008ee20000000200 */
[----:B------:R-:W-:Y:S02]  /*29a0*/  IADD3 R133, R157, 0x1, RZ ;  /* 0x000000019d857810 */ /* 0x000fe40007ffe0ff */
[C---:B------:R-:W-:Y:S01]  /*29b0*/  IADD3 R150, R132.reuse, 0x8, RZ ;  /* 0x0000000884967810 */ /* 0x040fe20007ffe0ff */
[----:B------:R-:W1:Y:S01]  /*29c0*/  LDSM.16.M88.4 R144, [R225+0x400] ;  /* 0x00040000e190783b */ /* 0x000e620000000200 */
[----:B------:R-:W-:Y:S01]  /*29d0*/  HMMA.16816.F32.BF16 R12, R140, R6, R12 ;  /* 0x000000068c0c723c */ /* 0x000fe2000004180c */
[-C--:B------:R-:W-:Y:S02]  /*29e0*/  IMNMX R151, R132, R161.reuse, PT ;  /* 0x000000a184977217 */ /* 0x080fe40003800200 */
[----:B------:R-:W1:Y:S01]  /*29f0*/  LDSM.16.M88.4 R136, [R225+0x800] ;  /* 0x00080000e188783b */ /* 0x000e620000000200 */
[----:B------:R-:W-:Y:S02]  /*2a00*/  IMNMX R150, R150, R161, PT ;  /* 0x000000a196967217 */ /* 0x000fe40003800200 */
[C---:B------:R-:W-:Y:S01]  /*2a10*/  ISETP.GE.AND P2, PT, R133.reuse, R151, PT ;  /* 0x000000978500720c */ /* 0x040fe20003f46270 */
[----:B------:R-:W0:Y:S01]  /*2a20*/  LDGDEPBAR ;  /* 0x00000000000079af */ /* 0x000e220000000000 */
[----:B------:R-:W-:Y:S01]  /*2a30*/  HMMA.16816.F32.BF16 R4, R16, R128, RZ ;  /* 0x000000801004723c */ /* 0x000fe200000418ff */
[----:B------:R-:W-:-:S02]  /*2a40*/  ISETP.GE.AND P3, PT, R133, R150, PT ;  /* 0x000000968500720c */ /* 0x000fc40003f66270 */
[-C--:B------:R-:W-:Y:S02]  /*2a50*/  ISETP.GE.AND P1, PT, R157, R150.reuse, PT ;  /* 0x000000969d00720c */ /* 0x080fe40003f26270 */
[C---:B------:R-:W-:Y:S02]  /*2a60*/  ISETP.GE.AND P0, PT, R156.reuse, R151, PT ;  /* 0x000000979c00720c */ /* 0x040fe40003f06270 */
[----:B------:R-:W-:Y:S01]  /*2a70*/  ISETP.GE.AND P5, PT, R156, R150, PT ;  /* 0x000000969c00720c */ /* 0x000fe20003fa6270 */
[----:B------:R-:W-:Y:S01]  /*2a80*/  HMMA.16816.F32.BF16 R128, R16, R130, RZ ;  /* 0x000000821080723c */ /* 0x000fe200000418ff */
[----:B------:R-:W-:Y:S02]  /*2a90*/  FSEL R10, R10, -INF , !P1 ;  /* 0xff8000000a0a7808 */ /* 0x000fe40004800000 */
[----:B------:R-:W-:-:S05]  /*2aa0*/  FSEL R11, R11, -INF , !P3 ;  /* 0xff8000000b0b7808 */ /* 0x000fca0005800000 */
[----:B------:R-:W-:Y:S01]  /*2ab0*/  HMMA.16816.F32.BF16 R124, R16, R120, RZ ;  /* 0x00000078107c723c */ /* 0x000fe200000418ff */
[----:B------:R-:W-:Y:S02]  /*2ac0*/  FSEL R224, R12, -INF , !P0 ;  /* 0xff8000000ce07808 */ /* 0x000fe40004000000 */
[----:B------:R-:W-:-:S05]  /*2ad0*/  FSEL R244, R14, -INF , !P5 ;  /* 0xff8000000ef47808 */ /* 0x000fca0006800000 */
        /* <DEDUP_REMOVED lines=9> */
[C---:B--2---:R-:W-:Y:S08]  /*2b70*/  HMMA.16816.F32.BF16 R44, R16.reuse, R40, RZ ;  /* 0x00000028102c723c */ /* 0x044ff000000418ff */
[C---:B----4-:R-:W-:Y:S08]  /*2b80*/  HMMA.16816.F32.BF16 R36, R16.reuse, R32, RZ ;  /* 0x000000201024723c */ /* 0x050ff000000418ff */
        /* <DEDUP_REMOVED lines=17> */
[----:B------:R-:W-:Y:S01]  /*2ca0*/  IADD3 R144, R157, 0x9, RZ ;  /* 0x000000099d907810 */ /* 0x000fe20007ffe0ff */
[----:B------:R-:W-:Y:S01]  /*2cb0*/  HMMA.16816.F32.BF16 R128, R140, R146, R128 ;  /* 0x000000928c80723c */ /* 0x000fe20000041880 */
[----:B------:R-:W-:-:S02]  /*2cc0*/  FSEL R145, R9, -INF , !P2 ;  /* 0xff80000009917808 */ /* 0x000fc40005000000 */
[CC--:B------:R-:W-:Y:S02]  /*2cd0*/  ISETP.GE.AND P4, PT, R144.reuse, R151.reuse, PT ;  /* 0x000000979000720c */ /* 0x0c0fe40003f86270 */
[----:B------:R-:W-:Y:S02]  /*2ce0*/  ISETP.GE.AND P1, PT, R144, R150, PT ;  /* 0x000000969000720c */ /* 0x000fe40003f26270 */
[C---:B------:R-:W-:Y:S01]  /*2cf0*/  IADD3 R144, R157.reuse, 0x10, RZ ;  /* 0x000000109d907810 */ /* 0x040fe20007ffe0ff */
[----:B------:R-:W-:Y:S01]  /*2d00*/  HMMA.16816.F32.BF16 R124, R140, R136, R124 ;  /* 0x000000888c7c723c */ /* 0x000fe2000004187c */
[C---:B------:R-:W-:Y:S02]  /*2d10*/  IADD3 R146, R157.reuse, 0x11, RZ ;  /* 0x000000119d927810 */ /* 0x040fe40007ffe0ff */
[----:B------:R-:W-:Y:S02]  /*2d20*/  ISETP.GE.AND P2, PT, R144, R151, PT ;  /* 0x000000979000720c */ /* 0x000fe40003f46270 */
[----:B------:R-:W-:-:S02]  /*2d30*/  IADD3 R9, R157, 0x18, RZ ;  /* 0x000000189d097810 */ /* 0x000fc40007ffe0ff */
[----:B------:R-:W-:Y:S01]  /*2d40*/  FSEL R147, R13, -INF , !P4 ;  /* 0xff8000000d937808 */ /* 0x000fe20006000000 */
[C---:B------:R-:W-:Y:S01]  /*2d50*/  HMMA.16816.F32.BF16 R120, R140.reuse, R138, R120 ;  /* 0x0000008a8c78723c */ /* 0x040fe20000041878 */
[----:B------:R-:W-:Y:S02]  /*2d60*/  FSEL R246, R15, -INF , !P1 ;  /* 0xff8000000ff67808 */ /* 0x000fe40004800000 */
[-C--:B------:R-:W-:Y:S01]  /*2d70*/  ISETP.GE.AND P4, PT, R146, R150.reuse, PT ;  /* 0x000000969200720c */ /* 0x080fe20003f86270 */
[----:B------:R-:W2:Y:S01]  /*2d80*/  LDSM.16.M88.4 R12, [R225+0x1000] ;  /* 0x00100000e10c783b */ /* 0x000ea20000000200 */
[-C--:B------:R-:W-:Y:S02]  /*2d90*/  ISETP.GE.AND P1, PT, R9, R151.reuse, PT ;  /* 0x000000970900720c */ /* 0x080fe40003f26270 */
[----:B------:R-:W-:Y:S02]  /*2da0*/  FSEL R137, R4, -INF , !P2 ;  /* 0xff80000004897808 */ /* 0x000fe40005000000 */
[----:B------:R-:W-:Y:S01]  /*2db0*/  ISETP.GE.AND P0, PT, R144, R150, PT ;  /* 0x000000969000720c */ /* 0x000fe20003f06270 */
[----:B-1----:R-:W-:Y:S01]  /*2dc0*/  HMMA.16816.F32.BF16 R116, R140, R132, R116 ;  /* 0x000000848c74723c */ /* 0x002fe20000041874 */
[----:B------:R-:W-:-:S02]  /*2dd0*/  ISETP.GE.AND P5, PT, R146, R151, PT ;  /* 0x000000979200720c */ /* 0x000fc40003fa6270 */
[C---:B------:R-:W-:Y:S02]  /*2de0*/  IADD3 R4, R157.reuse, 0x20, RZ ;  /* 0x000000209d047810 */ /* 0x040fe40007ffe0ff */
[----:B------:R-:W-:Y:S02]  /*2df0*/  IADD3 R136, R157, 0x19, RZ ;  /* 0x000000199d887810 */ /* 0x000fe40007ffe0ff */
[----:B------:R-:W-:Y:S01]  /*2e00*/  ISETP.GE.AND P2, PT, R9, R150, PT ;  /* 0x000000960900720c */ /* 0x000fe20003f46270 */
[----:B------:R-:W-:Y:S01]  /*2e10*/  HMMA.16816.F32.BF16 R112, R140, R134, R112 ;  /* 0x000000868c70723c */ /* 0x000fe20000041870 */
        /* <DEDUP_REMOVED lines=12> */
[----:B------:R-:W-:Y:S01]  /*2ee0*/  FSEL R131, R131, -INF , !P5 ;  /* 0xff80000083837808 */ /* 0x000fe20006800000 */
[----:B--2---:R-:W-:Y:S01]  /*2ef0*/  HMMA.16816.F32.BF16 R108, R140, R12, R108 ;  /* 0x0000000c8c6c723c */ /* 0x004fe2000004186c */
[----:B------:R-:W-:Y:S02]  /*2f00*/  FSEL R124, R124, -INF , !P4 ;  /* 0xff8000007c7c7808 */ /* 0x000fe40006000000 */
[----:B------:R-:W-:-:S02]  /*2f10*/  ISETP.GE.AND P2, PT, R5, R151, PT ;  /* 0x000000970500720c */ /* 0x000fc40003f46270 */
[-C--:B------:R-:W-:Y:S02]  /*2f20*/  ISETP.GE.AND P0, PT, R5, R150.reuse, PT ;  /* 0x000000960500720c */ /* 0x080fe40003f06270 */
[C---:B------:R-:W-:Y:S01]  /*2f30*/  ISETP.GE.AND P5, PT, R4.reuse, R151, PT ;  /* 0x000000970400720c */ /* 0x040fe20003fa6270 */
[----:B------:R-:W-:Y:S01]  /*2f40*/  HMMA.16816.F32.BF16 R104, R140, R14, R104 ;  /* 0x0000000e8c68723c */ /* 0x000fe20000041868 */
[----:B------:R-:W-:Y:S02]  /*2f50*/  ISETP.GE.AND P4, PT, R4, R150, PT ;  /* 0x000000960400720c */ /* 0x000fe40003f86270 */
[----:B------:R-:W1:Y:S01]  /*2f60*/  LDSM.16.M88.4 R4, [R225+0x1400] ;  /* 0x00140000e104783b */ /* 0x000e620000000200 */
[----:B------:R-:W-:Y:S02]  /*2f70*/  FSEL R206, R126, -INF , !P1 ;  /* 0xff8000007ece7808 */ /* 0x000fe40004800000 */
[C---:B------:R-:W-:Y:S02]  /*2f80*/  IADD3 R128, R157.reuse, 0x29, RZ ;  /* 0x000000299d807810 */ /* 0x040fe40007ffe0ff */
[----:B------:R-:W-:-:S02]  /*2f90*/  IADD3 R126, R157, 0x30, RZ ;  /* 0x000000309d7e7810 */ /* 0x000fc40007ffe0ff */
[----:B------:R-:W-:Y:S02]  /*2fa0*/  FSEL R125, R125, -INF , !P2 ;  /* 0xff8000007d7d7808 */ /* 0x000fe40005000000 */
[----:B------:R-:W-:Y:S02]  /*2fb0*/  FSEL R204, R127, -INF , !P0 ;  /* 0xff8000007fcc7808 */ /* 0x000fe40004000000 */
[----:B------:R-:W-:Y:S02]  /*2fc0*/  FSEL R134, R120, -INF , !P5 ;  /* 0xff80000078867808 */ /* 0x000fe40006800000 */
[----:B------:R-:W-:Y:S02]  /*2fd0*/  ISETP.GE.AND P2, PT, R128, R150, PT ;  /* 0x000000968000720c */ /* 0x000fe40003f46270 */
[----:B------:R-:W-:Y:S02]  /*2fe0*/  ISETP.GE.AND P0, PT, R126, R151, PT ;  /* 0x000000977e00720c */ /* 0x000fe40003f06270 */
[----:B------:R-:W-:-:S02]  /*2ff0*/  IADD3 R120, R157, 0x38, RZ ;  /* 0x000000389d787810 */ /* 0x000fc40007ffe0ff */
[-C--:B------:R-:W-:Y:S02]  /*3000*/  ISETP.GE.AND P1, PT, R128, R151.reuse, PT ;  /* 0x000000978000720c */ /* 0x080fe40003f26270 */
[----:B------:R-:W-:Y:S02]  /*3010*/  FSEL R200, R123, -INF , !P2 ;  /* 0xff8000007bc87808 */ /* 0x000fe40005000000 */
[----:B------:R-:W-:Y:S02]  /*3020*/  FSEL R163, R116, -INF , !P0 ;  /* 0xff80000074a37808 */ /* 0x000fe40004000000 */
[----:B------:R-:W-:Y:S02]  /*3030*/  FSEL R202, R122, -INF , !P4 ;  /* 0xff8000007aca7808 */ /* 0x000fe40006000000 */
[----:B------:R-:W-:Y:S02]  /*3040*/  FSEL R127, R121, -INF , !P1 ;  /* 0xff800000797f7808 */ /* 0x000fe40004800000 */
[----:B------:R-:W-:-:S02]  /*3050*/  ISETP.GE.AND P2, PT, R120, R151, PT ;  /* 0x000000977800720c */ /* 0x000fc40003f46270 */
[-C--:B------:R-:W-:Y:S02]  /*3060*/  ISETP.GE.AND P0, PT, R120, R150.reuse, PT ;  /* 0x000000967800720c */ /* 0x080fe40003f06270 */
[----:B------:R-:W2:Y:S01]  /*3070*/  LDSM.16.M88.4 R120, [R225+0x1800] ;  /* 0x00180000e178783b */ /* 0x000ea20000000200 */
[C---:B------:R-:W-:Y:S02]  /*3080*/  IADD3 R128, R157.reuse, 0x31, RZ ;  /* 0x000000319d807810 */ /* 0x040fe40007ffe0ff */
[----:B------:R-:W-:Y:S02]  /*3090*/  ISETP.GE.AND P5, PT, R126, R150, PT ;  /* 0x000000967e00720c */ /* 0x000fe40003fa6270 */
[----:B------:R-:W-:Y:S02]  /*30a0*/  ISETP.GE.AND P4, PT, R128, R151, PT ;  /* 0x000000978000720c */ /* 0x000fe40003f86270 */
[----:B------:R-:W-:Y:S01]  /*30b0*/  IADD3 R12, R157, 0x39, RZ ;  /* 0x000000399d0c7810 */ /* 0x000fe20007ffe0ff */
[----:B-1----:R-:W-:Y:S01]  /*30c0*/  HMMA.16816.F32.BF16 R100, R140, R4, R100 ;  /* 0x000000048c64723c */ /* 0x002fe20000041864 */
[----:B------:R-:W-:-:S02]  /*30d0*/  FSEL R198, R118, -INF , !P5 ;  /* 0xff80000076c67808 */ /* 0x000fc40006800000 */
[----:B------:R-:W-:Y:S02]  /*30e0*/  FSEL R117, R117, -INF , !P4 ;  /* 0xff80000075757808 */ /* 0x000fe40006000000 */
[-C--:B------:R-:W-:Y:S02]  /*30f0*/  ISETP.GE.AND P1, PT, R128, R150.reuse, PT ;  /* 0x000000968000720c */ /* 0x080fe40003f26270 */
[C---:B------:R-:W-:Y:S01]  /*3100*/  ISETP.GE.AND P5, PT, R12.reuse, R151, PT ;  /* 0x000000970c00720c */ /* 0x040fe20003fa6270 */
[----:B------:R-:W-:Y:S01]  /*3110*/  HMMA.16816.F32.BF16 R96, R140, R6, R96 ;  /* 0x000000068c60723c */ /* 0x000fe20000041860 */
[----:B------:R-:W-:Y:S02]  /*3120*/  ISETP.GE.AND P4, PT, R12, R150, PT ;  /* 0x000000960c00720c */ /* 0x000fe40003f86270 */
[C---:B------:R-:W-:Y:S02]  /*3130*/  IADD3 R12, R157.reuse, 0x40, RZ ;  /* 0x000000409d0c7810 */ /* 0x040fe40007ffe0ff */
[----:B------:R-:W-:-:S02]  /*3140*/  IADD3 R13, R157, 0x41, RZ ;  /* 0x000000419d0d7810 */ /* 0x000fc40007ffe0ff */
[----:B------:R-:W-:Y:S02]  /*3150*/  FSEL R194, R119, -INF , !P1 ;  /* 0xff80000077c27808 */ /* 0x000fe40004800000 */
[----:B------:R-:W-:Y:S02]  /*3160*/  FSEL R165, R112, -INF , !P2 ;  /* 0xff80000070a57808 */ /* 0x000fe40005000000 */
[CC--:B------:R-:W-:Y:S02]  /*3170*/  ISETP.GE.AND P1, PT, R12.reuse, R151.reuse, PT ;  /* 0x000000970c00720c */ /* 0x0c0fe40003f26270 */
[----:B------:R-:W-:Y:S02]  /*3180*/  ISETP.GE.AND P2, PT, R12, R150, PT ;  /* 0x000000960c00720c */ /* 0x000fe40003f46270 */
[----:B------:R-:W-:Y:S02]  /*3190*/  FSEL R192, R114, -INF , !P0 ;  /* 0xff80000072c07808 */ /* 0x000fe40004000000 */
[----:B------:R-:W-:-:S02]  /*31a0*/  ISETP.GE.AND P0, PT, R13, R151, PT ;  /* 0x000000970d00720c */ /* 0x000fc40003f06270 */
[C---:B------:R-:W-:Y:S02]  /*31b0*/  IADD3 R12, R157.reuse, 0x48, RZ ;  /* 0x000000489d0c7810 */ /* 0x040fe40007ffe0ff */
[----:B------:R-:W-:Y:S02]  /*31c0*/  IADD3 R4, R157, 0x49, RZ ;  /* 0x000000499d047810 */ /* 0x000fe40007ffe0ff */
[----:B------:R-:W-:Y:S01]  /*31d0*/  FSEL R167, R113, -INF , !P5 ;  /* 0xff80000071a77808 */ /* 0x000fe20006800000 */
[----:B--2---:R-:W-:Y:S01]  /*31e0*/  HMMA.16816.F32.BF16 R92, R140, R120, R92 ;  /* 0x000000788c5c723c */ /* 0x004fe2000004185c */
[----:B------:R-:W-:Y:S02]  /*31f0*/  FSEL R196, R115, -INF , !P4 ;  /* 0xff80000073c47808 */ /* 0x000fe40006000000 */
[----:B------:R-:W-:Y:S02]  /*3200*/  ISETP.GE.AND P5, PT, R13, R150, PT ;  /* 0x000000960d00720c */ /* 0x000fe40003fa6270 */
[----:B------:R-:W-:-:S02]  /*3210*/  FSEL R115, R108, -INF , !P1 ;  /* 0xff8000006c737808 */ /* 0x000fc40004800000 */
[----:B------:R-:W-:Y:S01]  /*3220*/  FSEL R190, R110, -INF , !P2 ;  /* 0xff8000006ebe7808 */ /* 0x000fe20005000000 */
[----:B------:R-:W-:Y:S01]  /*3230*/  HMMA.16816.F32.BF16 R88, R140, R122, R88 ;  /* 0x0000007a8c58723c */ /* 0x000fe20000041858 */
[----:B------:R-:W-:Y:S02]  /*3240*/  FSEL R171, R109, -INF , !P0 ;  /* 0xff8000006dab7808 */ /* 0x000fe40004000000 */
[CC--:B------:R-:W-:Y:S02]  /*3250*/  ISETP.GE.AND P4, PT, R12.reuse, R151.reuse, PT ;  /* 0x000000970c00720c */ /* 0x0c0fe40003f86270 */
[-C--:B------:R-:W-:Y:S02]  /*3260*/  ISETP.GE.AND P1, PT, R12, R150.reuse, PT ;  /* 0x000000960c00720c */ /* 0x080fe40003f26270 */
[C---:B------:R-:W-:Y:S01]  /*3270*/  ISETP.GE.AND P2, PT, R4.reuse, R151, PT ;  /* 0x000000970400720c */ /* 0x040fe20003f46270 */
[----:B------:R-:W1:Y:S01]  /*3280*/  LDSM.16.M88.4 R12, [R225+0x1c00] ;  /* 0x001c0000e10c783b */ /* 0x000e620000000200 */
[----:B------:R-:W-:-:S02]  /*3290*/  ISETP.GE.AND P0, PT, R4, R150, PT ;  /* 0x000000960400720c */ /* 0x000fc40003f06270 */
[----:B------:R-:W-:Y:S02]  /*32a0*/  IADD3 R4, R157, 0x50, RZ ;  /* 0x000000509d047810 */ /* 0x000fe40007ffe0ff */
        /* <DEDUP_REMOVED lines=15> */
[----:B------:R-:W-:Y:S02]  /*33a0*/  FSEL R182, R102, -INF , !P4 ;  /* 0xff80000066b67808 */ /* 0x000fe40006000000 */
[C---:B------:R-:W-:Y:S02]  /*33b0*/  IADD3 R104, R157.reuse, 0x59, RZ ;  /* 0x000000599d687810 */ /* 0x040fe40007ffe0ff */
[----:B------:R-:W-:-:S02]  /*33c0*/  IADD3 R102, R157, 0x60, RZ ;  /* 0x000000609d667810 */ /* 0x000fc40007ffe0ff */
[----:B------:R-:W-:Y:S01]  /*33d0*/  FSEL R101, R101, -INF , !P1 ;  /* 0xff80000065657808 */ /* 0x000fe20004800000 */
[C---:B-1----:R-:W-:Y:S01]  /*33e0*/  HMMA.16816.F32.BF16 R84, R140.reuse, R12, R84 ;  /* 0x0000000c8c54723c */ /* 0x042fe20000041854 */
[----:B------:R-:W-:Y:S02]  /*33f0*/  FSEL R178, R103, -INF , !P2 ;  /* 0xff80000067b27808 */ /* 0x000fe40005000000 */
[----:B------:R-:W-:Y:S02]  /*3400*/  FSEL R107, R96, -INF , !P0 ;  /* 0xff800000606b7808 */ /* 0x000fe40004000000 */
[----:B------:R-:W-:Y:S02]  /*3410*/  ISETP.GE.AND P1, PT, R104, R150, PT ;  /* 0x000000966800720c */ /* 0x000fe40003f26270 */
[----:B------:R-:W-:Y:S01]  /*3420*/  ISETP.GE.AND P2, PT, R102, R151, PT ;  /* 0x000000976600720c */ /* 0x000fe20003f46270 */
[----:B------:R-:W-:Y:S01]  /*3430*/  HMMA.16816.F32.BF16 R80, R140, R14, R80 ;  /* 0x0000000e8c50723c */ /* 0x000fe20000041850 */
        /* <DEDUP_REMOVED lines=8> */
[----:B------:R-:W1:Y:S01]  /*34c0*/  LDSM.16.M88.4 R96, [R225+0x2400] ;  /* 0x00240000e160783b */ /* 0x000e620000000200 */
[----:B------:R-:W-:Y:S02]  /*34d0*/  IADD3 R103, R157, 0x61, RZ ;  /* 0x000000619d677810 */ /* 0x000fe40007ffe0ff */
[----:B------:R-:W-:Y:S02]  /*34e0*/  ISETP.GE.AND P0, PT, R102, R150, PT ;  /* 0x000000966600720c */ /* 0x000fe40003f06270 */
[----:B------:R-:W-:Y:S02]  /*34f0*/  ISETP.GE.AND P5, PT, R103, R151, PT ;  /* 0x000000976700720c */ /* 0x000fe40003fa6270 */
[----:B------:R-:W-:Y:S01]  /*3500*/  IADD3 R12, R157, 0x69, RZ ;  /* 0x000000699d0c7810 */ /* 0x000fe20007ffe0ff */
[----:B--2---:R-:W-:Y:S01]  /*3510*/  HMMA.16816.F32.BF16 R76, R140, R4, R76 ;  /* 0x000000048c4c723c */ /* 0x004fe2000004184c */
        /* <DEDUP_REMOVED lines=21> */
[----:B------:R-:W-:Y:S01]  /*3670*/  FSEL R185, R85, -INF , !P2 ;  /* 0xff80000055b97808 */ /* 0x000fe20005000000 */
[----:B------:R-:W-:Y:S01]  /*3680*/  HMMA.16816.F32.BF16 R64, R140, R98, R64 ;  /* 0x000000628c40723c */ /* 0x000fe20000041840 */
[-C--:B------:R-:W-:Y:S02]  /*3690*/  ISETP.GE.AND P0, PT, R13, R150.reuse, PT ;  /* 0x000000960d00720c */ /* 0x080fe40003f06270 */
        /* <DEDUP_REMOVED lines=23> */
[C---:B------:R-:W-:Y:S01]  /*3810*/  IADD3 R76, R157.reuse, 0x90, RZ ;  /* 0x000000909d4c7810 */ /* 0x040fe20007ffe0ff */
[----:B-1----:R-:W-:Y:S01]  /*3820*/  HMMA.16816.F32.BF16 R120, R140, R12, R60 ;  /* 0x0000000c8c78723c */ /* 0x002fe2000004183c */
[----:B------:R-:W-:Y:S01]  /*3830*/  IADD3 R77, R157, 0x91, RZ ;  /* 0x000000919d4d7810 */ /* 0x000fe20007ffe0ff */
[----:B------:R-:W1:Y:S01]  /*3840*/  LDSM.16.M88.4 R60, [R225+0x3000] ;  /* 0x00300000e13c783b */ /* 0x000e620000000200 */
[----:B------:R-:W-:-:S02]  /*3850*/  FSEL R158, R78, -INF , !P5 ;  /* 0xff8000004e9e7808 */ /* 0x000fc40006800000 */
[----:B------:R-:W-:Y:S02]  /*3860*/  FSEL R195, R72, -INF , !P2 ;  /* 0xff80000048c37808 */ /* 0x000fe40005000000 */
[----:B------:R-:W-:Y:S01]  /*3870*/  FSEL R146, R74, -INF , !P0 ;  /* 0xff8000004a927808 */ /* 0x000fe20004000000 */
[----:B------:R-:W-:Y:S01]  /*3880*/  HMMA.16816.F32.BF16 R56, R140, R14, R56 ;  /* 0x0000000e8c38723c */ /* 0x000fe20000041838 */
[C---:B------:R-:W-:Y:S02]  /*3890*/  ISETP.GE.AND P5, PT, R80.reuse, R151, PT ;  /* 0x000000975000720c */ /* 0x040fe40003fa6270 */
[-C--:B------:R-:W-:Y:S02]  /*38a0*/  ISETP.GE.AND P4, PT, R80, R150.reuse, PT ;  /* 0x000000965000720c */ /* 0x080fe40003f86270 */
[----:B------:R-:W-:Y:S02]  /*38b0*/  FSEL R156, R79, -INF , !P1 ;  /* 0xff8000004f9c7808 */ /* 0x000fe40004800000 */
[----:B------:R-:W-:-:S02]  /*38c0*/  ISETP.GE.AND P2, PT, R76, R150, PT ;  /* 0x000000964c00720c */ /* 0x000fc40003f46270 */
[-C--:B------:R-:W-:Y:S02]  /*38d0*/  ISETP.GE.AND P0, PT, R77, R151.reuse, PT ;  /* 0x000000974d00720c */ /* 0x080fe40003f06270 */
[----:B------:R-:W-:Y:S02]  /*38e0*/  ISETP.GE.AND P1, PT, R76, R151, PT ;  /* 0x000000974c00720c */ /* 0x000fe40003f26270 */
[C---:B------:R-:W-:Y:S02]  /*38f0*/  IADD3 R72, R157.reuse, 0x98, RZ ;  /* 0x000000989d487810 */ /* 0x040fe40007ffe0ff */
[----:B------:R-:W-:Y:S02]  /*3900*/  IADD3 R12, R157, 0x99, RZ ;  /* 0x000000999d0c7810 */ /* 0x000fe40007ffe0ff */
[----:B------:R-:W-:Y:S02]  /*3910*/  FSEL R197, R73, -INF , !P5 ;  /* 0xff80000049c57808 */ /* 0x000fe40006800000 */
[----:B------:R-:W-:-:S02]  /*3920*/  FSEL R144, R75, -INF , !P4 ;  /* 0xff8000004b907808 */ /* 0x000fc40006000000 */
[----:B------:R-:W-:Y:S02]  /*3930*/  FSEL R138, R70, -INF , !P2 ;  /* 0xff800000468a7808 */ /* 0x000fe40005000000 */
[----:B------:R-:W-:Y:S01]  /*3940*/  FSEL R201, R69, -INF , !P0 ;  /* 0xff80000045c97808 */ /* 0x000fe20004000000 */
[C---:B--2---:R-:W-:Y:S01]  /*3950*/  HMMA.16816.F32.BF16 R52, R140.reuse, R4, R52 ;  /* 0x000000048c34723c */ /* 0x044fe20000041834 */
[-C--:B------:R-:W-:Y:S02]  /*3960*/  ISETP.GE.AND P5, PT, R77, R150.reuse, PT ;  /* 0x000000964d00720c */ /* 0x080fe40003fa6270 */
[-C--:B------:R-:W-:Y:S02]  /*3970*/  ISETP.GE.AND P4, PT, R72, R151.reuse, PT ;  /* 0x000000974800720c */ /* 0x080fe40003f86270 */
[----:B------:R-:W-:Y:S02]  /*3980*/  FSEL R199, R68, -INF , !P1 ;  /* 0xff80000044c77808 */ /* 0x000fe40004800000 */
[C---:B------:R-:W-:Y:S01]  /*3990*/  ISETP.GE.AND P2, PT, R12.reuse, R151, PT ;  /* 0x000000970c00720c */ /* 0x040fe20003f46270 */
[----:B------:R-:W-:Y:S01]  /*39a0*/  HMMA.16816.F32.BF16 R48, R140, R6, R48 ;  /* 0x000000068c30723c */ /* 0x000fe20000041830 */
[----:B------:R-:W-:-:S02]  /*39b0*/  ISETP.GE.AND P0, PT, R12, R150, PT ;  /* 0x000000960c00720c */ /* 0x000fc40003f06270 */
[----:B------:R-:W-:Y:S02]  /*39c0*/  ISETP.GE.AND P1, PT, R72, R150, PT ;  /* 0x000000964800720c */ /* 0x000fe40003f26270 */
[C---:B------:R-:W-:Y:S02]  /*39d0*/  IADD3 R12, R157.reuse, 0xa0, RZ ;  /* 0x000000a09d0c7810 */ /* 0x040fe40007ffe0ff */
[----:B------:R-:W-:Y:S01]  /*39e0*/  IADD3 R13, R157, 0xa1, RZ ;  /* 0x000000a19d0d7810 */ /* 0x000fe20007ffe0ff */
[----:B-1----:R-:W-:Y:S01]  /*39f0*/  HMMA.16816.F32.BF16 R44, R140, R60, R44 ;  /* 0x0000003c8c2c723c */ /* 0x002fe2000004182c */
[----:B------:R-:W-:Y:S02]  /*3a00*/  FSEL R136, R71, -INF , !P5 ;  /* 0xff80000047887808 */ /* 0x000fe40006800000 */
[----:B------:R-:W-:Y:S02]  /*3a10*/  FSEL R205, R64, -INF , !P4 ;  /* 0xff80000040cd7808 */ /* 0x000fe40006000000 */
[----:B------:R-:W-:-:S02]  /*3a20*/  ISETP.GE.AND P5, PT, R12, R151, PT ;  /* 0x000000970c00720c */ /* 0x000fc40003fa6270 */
[----:B------:R-:W-:Y:S01]  /*3a30*/  ISETP.GE.AND P4, PT, R12, R150, PT ;  /* 0x000000960c00720c */ /* 0x000fe20003f86270 */
[----:B------:R-:W-:Y:S01]  /*3a40*/  HMMA.16816.F32.BF16 R40, R140, R62, R40 ;  /* 0x0000003e8c28723c */ /* 0x000fe20000041828 */
[----:B------:R-:W-:Y:S02]  /*3a50*/  FSEL R130, R66, -INF , !P1 ;  /* 0xff80000042827808 */ /* 0x000fe40004800000 */
[----:B------:R-:W-:Y:S02]  /*3a60*/  ISETP.GE.AND P1, PT, R13, R151, PT ;  /* 0x000000970d00720c */ /* 0x000fe40003f26270 */
[C---:B------:R-:W-:Y:S02]  /*3a70*/  IADD3 R12, R157.reuse, 0xa8, RZ ;  /* 0x000000a89d0c7810 */ /* 0x040fe40007ffe0ff */
[----:B------:R-:W-:Y:S02]  /*3a80*/  IADD3 R4, R157, 0xa9, RZ ;  /* 0x000000a99d047810 */ /* 0x000fe40007ffe0ff */
        /* <DEDUP_REMOVED lines=8> */
[C---:B------:R-:W-:Y:S01]  /*3b10*/  ISETP.GE.AND P4, PT, R4.reuse, R151, PT ;  /* 0x000000970400720c */ /* 0x040fe20003f86270 */
[----:B------:R-:W1:Y:S01]  /*3b20*/  LDSM.16.M88.4 R12, [R225+0x3400] ;  /* 0x00340000e10c783b */ /* 0x000e620000000200 */
[----:B------:R-:W-:Y:S02]  /*3b30*/  ISETP.GE.AND P1, PT, R4, R150, PT ;  /* 0x000000960400720c */ /* 0x000fe40003f26270 */
        /* <DEDUP_REMOVED lines=15> */
[----:B------:R-:W2:Y:S01]  /*3c30*/  LDSM.16.M88.4 R4, [R225+0x3800] ;  /* 0x00380000e104783b */ /* 0x000ea20000000200 */
[----:B------:R-:W-:Y:S02]  /*3c40*/  IADD3 R57, R157, 0xb9, RZ ;  /* 0x000000b99d397810 */ /* 0x000fe40007ffe0ff */
[----:B------:R-:W-:Y:S02]  /*3c50*/  FSEL R106, R54, -INF , !P0 ;  /* 0xff800000366a7808 */ /* 0x000fe40004000000 */
[----:B------:R-:W-:Y:S02]  /*3c60*/  FSEL R54, R53, -INF , !P5 ;  /* 0xff80000035367808 */ /* 0x000fe40006800000 */
[C---:B------:R-:W-:Y:S01]  /*3c70*/  ISETP.GE.AND P0, PT, R57.reuse, R151, PT ;  /* 0x000000973900720c */ /* 0x040fe20003f06270 */
[----:B-1----:R-:W-:Y:S01]  /*3c80*/  HMMA.16816.F32.BF16 R36, R140, R12, R36 ;  /* 0x0000000c8c24723c */ /* 0x002fe20000041824 */
[----:B------:R-:W-:Y:S02]  /*3c90*/  ISETP.GE.AND P5, PT, R57, R150, PT ;  /* 0x000000963900720c */ /* 0x000fe40003fa6270 */
[----:B------:R-:W-:-:S02]  /*3ca0*/  FSEL R53, R48, -INF , !P1 ;  /* 0xff80000030357808 */ /* 0x000fc40004800000 */
[----:B------:R-:W-:Y:S02]  /*3cb0*/  FSEL R96, R50, -INF , !P2 ;  /* 0xff80000032607808 */ /* 0x000fe40005000000 */
[----:B------:R-:W-:Y:S01]  /*3cc0*/  FSEL R247, R49, -INF , !P0 ;  /* 0xff80000031f77808 */ /* 0x000fe20004000000 */
[----:B------:R-:W-:Y:S01]  /*3cd0*/  HMMA.16816.F32.BF16 R32, R140, R14, R32 ;  /* 0x0000000e8c20723c */ /* 0x000fe20000041820 */
[----:B------:R-:W-:Y:S02]  /*3ce0*/  FSEL R94, R51, -INF , !P5 ;  /* 0xff800000335e7808 */ /* 0x000fe40006800000 */
[----:B------:R-:W1:Y:S01]  /*3cf0*/  LDSM.16.M88.4 R48, [R225+0x3c00] ;  /* 0x003c0000e130783b */ /* 0x000e620000000200 */
[----:B------:R-:W-:Y:S01]  /*3d00*/  FSEL R104, R55, -INF , !P4 ;  /* 0xff80000037687808 */ /* 0x000fe20006000000 */
[----:B------:R-:W-:-:S04]  /*3d10*/  DEPBAR.LE SB0, 0x0 ;  /* 0x000080000000791a */ /* 0x000fc80000000000 */
[C---:B------:R-:W-:Y:S02]  /*3d20*/  IADD3 R57, R157.reuse, 0xc0, RZ ;  /* 0x000000c09d397810 */ /* 0x040fe40007ffe0ff */
[----:B------:R-:W-:Y:S02]  /*3d30*/  IADD3 R55, R157, 0xc1, RZ ;  /* 0x000000c19d377810 */ /* 0x000fe40007ffe0ff */
[-C--:B------:R-:W-:Y:S02]  /*3d40*/  ISETP.GE.AND P1, PT, R57, R150.reuse, PT ;  /* 0x000000963900720c */ /* 0x080fe40003f26270 */
[C---:B------:R-:W-:Y:S02]  /*3d50*/  ISETP.GE.AND P2, PT, R55.reuse, R151, PT ;  /* 0x000000973700720c */ /* 0x040fe40003f46270 */
[----:B------:R-:W-:Y:S02]  /*3d60*/  ISETP.GE.AND P0, PT, R55, R150, PT ;  /* 0x000000963700720c */ /* 0x000fe40003f06270 */
[----:B------:R-:W-:-:S02]  /*3d70*/  IADD3 R12, R157, 0xc9, RZ ;  /* 0x000000c99d0c7810 */ /* 0x000fc40007ffe0ff */
[----:B------:R-:W-:Y:S02]  /*3d80*/  IADD3 R55, R157, 0xc8, RZ ;  /* 0x000000c89d377810 */ /* 0x000fe40007ffe0ff */
[-C--:B------:R-:W-:Y:S01]  /*3d90*/  ISETP.GE.AND P4, PT, R57, R151.reuse, PT ;  /* 0x000000973900720c */ /* 0x080fe20003f86270 */
[C---:B--2---:R-:W-:Y:S01]  /*3da0*/  HMMA.16816.F32.BF16 R28, R140.reuse, R4, R28 ;  /* 0x000000048c1c723c */ /* 0x044fe2000004181c */
[----:B------:R-:W-:Y:S02]  /*3db0*/  FSEL R88, R46, -INF , !P1 ;  /* 0xff8000002e587808 */ /* 0x000fe40004800000 */
[----:B------:R-:W-:Y:S02]  /*3dc0*/  FSEL R187, R45, -INF , !P2 ;  /* 0xff8000002dbb7808 */ /* 0x000fe40005000000 */
[CC--:B------:R-:W-:Y:S02]  /*3dd0*/  ISETP.GE.AND P1, PT, R12.reuse, R151.reuse, PT ;  /* 0x000000970c00720c */ /* 0x0c0fe40003f26270 */
[----:B------:R-:W-:Y:S01]  /*3de0*/  ISETP.GE.AND P2, PT, R12, R150, PT ;  /* 0x000000960c00720c */ /* 0x000fe20003f46270 */
[----:B------:R-:W-:Y:S01]  /*3df0*/  HMMA.16816.F32.BF16 R24, R140, R6, R24 ;  /* 0x000000068c18723c */ /* 0x000fe20000041818 */
[----:B------:R-:W-:-:S02]  /*3e00*/  ISETP.GE.AND P5, PT, R55, R151, PT ;  /* 0x000000973700720c */ /* 0x000fc40003fa6270 */
[----:B------:R-:W-:Y:S02]  /*3e10*/  IADD3 R12, R157, 0xd0, RZ ;  /* 0x000000d09d0c7810 */ /* 0x000fe40007ffe0ff */
[----:B------:R-:W-:Y:S02]  /*3e20*/  FSEL R203, R44, -INF , !P4 ;  /* 0xff8000002ccb7808 */ /* 0x000fe40006000000 */
[----:B------:R-:W-:Y:S02]  /*3e30*/  ISETP.GE.AND P4, PT, R55, R150, PT ;  /* 0x000000963700720c */ /* 0x000fe40003f86270 */
[----:B------:R-:W-:Y:S02]  /*3e40*/  FSEL R82, R47, -INF , !P0 ;  /* 0xff8000002f527808 */ /* 0x000fe40004000000 */
[----:B------:R-:W-:Y:S01]  /*3e50*/  IADD3 R13, R157, 0xd1, RZ ;  /* 0x000000d19d0d7810 */ /* 0x000fe20007ffe0ff */
[----:B-1----:R-:W-:Y:S01]  /*3e60*/  HMMA.16816.F32.BF16 R20, R140, R48, R20 ;  /* 0x000000308c14723c */ /* 0x002fe20000041814 */
[----:B------:R-:W-:-:S02]  /*3e70*/  ISETP.GE.AND P0, PT, R12, R151, PT ;  /* 0x000000970c00720c */ /* 0x000fc40003f06270 */
[----:B------:R-:W-:Y:S02]  /*3e80*/  FSEL R99, R40, -INF , !P5 ;  /* 0xff80000028637808 */ /* 0x000fe40006800000 */
[----:B------:R-:W-:Y:S02]  /*3e90*/  ISETP.GE.AND P5, PT, R12, R150, PT ;  /* 0x000000960c00720c */ /* 0x000fe40003fa6270 */
[C---:B------:R-:W-:Y:S01]  /*3ea0*/  IADD3 R12, R157.reuse, 0xd8, RZ ;  /* 0x000000d89d0c7810 */ /* 0x040fe20007ffe0ff */
[----:B------:R-:W-:Y:S01]  /*3eb0*/  HMMA.16816.F32.BF16 R16, R140, R50, R16 ;  /* 0x000000328c10723c */ /* 0x000fe20000041810 */
[----:B------:R-:W-:Y:S02]  /*3ec0*/  IADD3 R4, R157, 0xd9, RZ ;  /* 0x000000d99d047810 */ /* 0x000fe40007ffe0ff */
[----:B------:R-:W-:Y:S01]  /*3ed0*/  FSEL R80, R42, -INF , !P4 ;  /* 0xff8000002a507808 */ /* 0x000fe20006000000 */
[----:B------:R-:W-:Y:S01]  /*3ee0*/  BAR.SYNC.DEFER_BLOCKING 0x0 ;  /* 0x0000000000007b1d */ /* 0x000fe20000010000 */
[----:B------:R-:W-:-:S02]  /*3ef0*/  ISETP.GE.AND P4, PT, R13, R151, PT ;  /* 0x000000970d00720c */ /* 0x000fc40003f86270 */
[----:B------:R-:W-:Y:S02]  /*3f00*/  FSEL R135, R36, -INF , !P0 ;  /* 0xff80000024877808 */ /* 0x000fe40004000000 */
[----:B------:R-:W-:Y:S02]  /*3f10*/  FSEL R36, R38, -INF , !P5 ;  /* 0xff80000026247808 */ /* 0x000fe40006800000 */
[----:B------:R-:W-:Y:S02]  /*3f20*/  ISETP.GE.AND P0, PT, R12, R150, PT ;  /* 0x000000960c00720c */ /* 0x000fe40003f06270 */
[----:B------:R-:W-:Y:S02]  /*3f30*/  ISETP.GE.AND P5, PT, R4, R151, PT ;  /* 0x000000970400720c */ /* 0x000fe40003fa6270 */
[----:B------:R-:W-:Y:S02]  /*3f40*/  IADD3 R5, R157, 0xe1, RZ ;  /* 0x000000e19d057810 */ /* 0x000fe40007ffe0ff */
[----:B------:R-:W-:-:S02]  /*3f50*/  FSEL R169, R41, -INF , !P1 ;  /* 0xff80000029a97808 */ /* 0x000fc40004800000 */
[----:B------:R-:W-:Y:S02]  /*3f60*/  FSEL R76, R43, -INF , !P2 ;  /* 0xff8000002b4c7808 */ /* 0x000fe40005000000 */
[----:B------:R-:W-:Y:S02]  /*3f70*/  FSEL R139, R37, -INF , !P4 ;  /* 0xff800000258b7808 */ /* 0x000fe40006000000 */
[-C--:B------:R-:W-:Y:S02]  /*3f80*/  ISETP.GE.AND P1, PT, R13, R150.reuse, PT ;  /* 0x000000960d00720c */ /* 0x080fe40003f26270 */
[----:B------:R-:W-:Y:S02]  /*3f90*/  ISETP.GE.AND P2, PT, R12, R151, PT ;  /* 0x000000970c00720c */ /* 0x000fe40003f46270 */
[----:B------:R-:W-:Y:S02]  /*3fa0*/  ISETP.GE.AND P4, PT, R4, R150, PT ;  /* 0x000000960400720c */ /* 0x000fe40003f86270 */
        /* <DEDUP_REMOVED lines=9> */
[-C--:B------:R-:W-:Y:S02]  /*4040*/  ISETP.GE.AND P2, PT, R4, R150.reuse, PT ;  /* 0x000000960400720c */ /* 0x080fe40003f46270 */
[----:B------:R-:W-:Y:S02]  /*4050*/  IADD3 R4, R157, 0xe8, RZ ;  /* 0x000000e89d047810 */ /* 0x000fe40007ffe0ff */
[----:B------:R-:W-:Y:S02]  /*4060*/  FSEL R132, R29, -INF , !P0 ;  /* 0xff8000001d847808 */ /* 0x000fe40004000000 */
[----:B------:R-:W-:-:S02]  /*4070*/  ISETP.GE.AND P0, PT, R5, R150, PT ;  /* 0x000000960500720c */ /* 0x000fc40003f06270 */
[----:B------:R-:W-:Y:S02]  /*4080*/  FSEL R40, R35, -INF , !P4 ;  /* 0xff80000023287808 */ /* 0x000fe40006000000 */
[----:B------:R-:W-:Y:S02]  /*4090*/  FSEL R252, R28, -INF , !P1 ;  /* 0xff8000001cfc7808 */ /* 0x000fe40004800000 */
[C---:B------:R-:W-:Y:S02]  /*40a0*/  ISETP.GE.AND P4, PT, R4.reuse, R151, PT ;  /* 0x000000970400720c */ /* 0x040fe40003f86270 */
[----:B------:R-:W-:Y:S02]  /*40b0*/  ISETP.GE.AND P1, PT, R4, R150, PT ;  /* 0x000000960400720c */ /* 0x000fe40003f26270 */
[----:B------:R-:W-:Y:S02]  /*40c0*/  IADD3 R4, R157, 0xf0, RZ ;  /* 0x000000f09d047810 */ /* 0x000fe40007ffe0ff */
[----:B------:R-:W-:-:S02]  /*40d0*/  FSEL R43, R27, -INF , !P0 ;  /* 0xff8000001b2b7808 */ /* 0x000fc40004000000 */
[----:B------:R-:W-:Y:S02]  /*40e0*/  ISETP.GT.AND P0, PT, R235, R230, PT ;  /* 0x000000e6eb00720c */ /* 0x000fe40003f04270 */
[----:B------:R-:W-:Y:S02]  /*40f0*/  FSEL R39, R30, -INF , !P2 ;  /* 0xff8000001e277808 */ /* 0x000fe40005000000 */
[----:B------:R-:W-:Y:S02]  /*4100*/  FSEL R45, R31, -INF , !P5 ;  /* 0xff8000001f2d7808 */ /* 0x000fe40006800000 */
[----:B------:R-:W-:Y:S02]  /*4110*/  FSEL R112, R24, -INF , !P4 ;  /* 0xff80000018707808 */ /* 0x000fe40006000000 */
[-C--:B------:R-:W-:Y:S02]  /*4120*/  ISETP.GE.AND P2, PT, R5, R151.reuse, PT ;  /* 0x000000970500720c */ /* 0x080fe40003f46270 */
        /* <DEDUP_REMOVED lines=9> */
[----:B------:R-:W-:Y:S02]  /*41c0*/  ISETP.GE.AND P2, PT, R5, R150, PT ;  /* 0x000000960500720c */ /* 0x000fe40003f46270 */
[CC--:B------:R-:W-:Y:S02]  /*41d0*/  ISETP.GE.AND P5, PT, R157.reuse, R151.reuse, PT ;  /* 0x000000979d00720c */ /* 0x0c0fe40003fa6270 */
[----:B------:R-:W-:Y:S02]  /*41e0*/  ISETP.GE.AND P4, PT, R4, R151, PT ;  /* 0x000000970400720c */ /* 0x000fe40003f86270 */
[----:B------:R-:W-:-:S02]  /*41f0*/  IADD3 R157, R157, 0xf9, RZ ;  /* 0x000000f99d9d7810 */ /* 0x000fc40007ffe0ff */
[----:B------:R-:W-:Y:S02]  /*4200*/  FSEL R46, R21, -INF , !P1 ;  /* 0xff800000152e7808 */ /* 0x000fe40004800000 */
[----:B------:R-:W-:Y:S02]  /*4210*/  FSEL R41, R23, -INF , !P2 ;  /* 0xff80000017297808 */ /* 0x000fe40005000000 */
[----:B------:R-:W-:Y:S02]  /*4220*/  FSEL R50, R16, -INF , !P4 ;  /* 0xff80000010327808 */ /* 0x000fe40006000000 */
[-C--:B------:R-:W-:Y:S01]  /*4230*/  ISETP.GE.AND P1, PT, R4, R150.reuse, PT ;  /* 0x000000960400720c */ /* 0x080fe20003f26270 */
[----:B------:R-:W-:Y:S01]  /*4240*/  IMAD.IADD R4, R155, 0x1, R208 ;  /* 0x000000019b047824 */ /* 0x000fe200078e02d0 */
[C---:B------:R-:W-:Y:S02]  /*4250*/  ISETP.GE.AND P3, PT, R157.reuse, R151, PT ;  /* 0x000000979d00720c */ /* 0x040fe40003f66270 */
[----:B------:R-:W-:-:S02]  /*4260*/  ISETP.GE.AND P2, PT, R157, R150, PT ;  /* 0x000000969d00720c */ /* 0x000fc40003f46270 */
[----:B------:R-:W-:Y:S02]  /*4270*/  @!P0 LEA R240, P4, R148, c[0x0][0x168], 0x1 ;  /* 0x00005a0094f08a11 */ /* 0x000fe400078808ff */
[----:B------:R-:W-:Y:S02]  /*4280*/  FSEL R8, R8, -INF , !P5 ;  /* 0xff80000008087808 */ /* 0x000fe40006800000 */
[----:B------:R-:W-:Y:S02]  /*4290*/  FSEL R48, R18, -INF , !P1 ;  /* 0xff80000012307808 */ /* 0x000fe40004800000 */
[----:B------:R-:W-:Y:S02]  /*42a0*/  FSEL R49, R17, -INF , !P3 ;  /* 0xff80000011317808 */ /* 0x000fe40005800000 */
[----:B------:R-:W-:Y:S02]  /*42b0*/  FSEL R47, R19, -INF , !P2 ;  /* 0xff800000132f7808 */ /* 0x000fe40005000000 */
[----:B------:R-:W-:-:S02]  /*42c0*/  @!P0 LEA.HI.X R241, R148, c[0x0][0x16c], R149, 0x1, P4 ;  /* 0x00005b0094f18a11 */ /* 0x000fc400020f0c95 */
[----:B------:R-:W-:Y:S01]  /*42d0*/  IADD3 R208, R225, 0x3c00, RZ ;  /* 0x00003c00e1d07810 */ /* 0x000fe20007ffe0ff */
[----:B------:R-:W-:Y:S05]  /*42e0*/  @!P0 BRA `(.L_x_2228) ;  /* 0x000005c000008947 */ /* 0x000fea0003800000 */
[----:B------:R-:W-:Y:S05]  /*42f0*/  @!P6 BRA `(.L_x_2229) ;  /* 0x000003800000e947 */ /* 0x000fea0003800000 */
[----:B------:R-:W1:Y:S01]  /*4300*/  I2F.RP R5, R154 ;  /* 0x0000009a00057306 */ /* 0x000e620000209400 */
[C---:B------:R-:W-:Y:S02]  /*4310*/  IADD3 R14, R0.reuse, -0x100, RZ ;  /* 0xffffff00000e7810 */ /* 0x040fe40007ffe0ff */
[----:B------:R-:W-:Y:S02]  /*4320*/  IABS R12, R0 ;  /* 0x00000000000c7213 */ /* 0x000fe40000000000 */
[----:B------:R-:W-:Y:S02]  /*4330*/  IABS R6, R14 ;  /* 0x0000000e00067213 */ /* 0x000fe40000000000 */
[----:B------:R-:W-:Y:S02]  /*4340*/  LOP3.LUT R0, R0, c[0x0][0x2d0], RZ, 0x3c, !PT ;  /* 0x0000b40000007a12 */ /* 0x000fe400078e3cff */
[----:B------:R-:W-:-:S02]  /*4350*/  LOP3.LUT R14, R14, c[0x0][0x2d0], RZ, 0x3c, !PT ;  /* 0x0000b4000e0e7a12 */ /* 0x000fc400078e3cff */
[----:B------:R-:W-:Y:S02]  /*4360*/  ISETP.GE.AND P2, PT, R0, RZ, PT ;  /* 0x000000ff0000720c */ /* 0x000fe40003f46270 */
        /* <DEDUP_REMOVED lines=23> */
[----:B------:R-:W-:-:S09]  /*44e0*/  ISETP.NE.AND P1, PT, RZ, c[0x0][0x2d0], PT ;  /* 0x0000b400ff007a0c */ /* 0x000fd20003f25270 */
        /* <DEDUP_REMOVED lines=25> */
.L_x_2229:
[----:B------:R-:W-:-:S04]  /*4680*/  LEA R6, -R2, RZ, 0x8 ;  /* 0x000000ff02067211 */ /* 0x000fc800078e41ff */
[----:B------:R-:W-:Y:S02]  /*4690*/  SHF.R.S32.HI R0, RZ, 0x1f, R6 ;  /* 0x0000001fff007819 */ /* 0x000fe40000011406 */
.L_x_2230:
        /* <DEDUP_REMOVED lines=33> */
.L_x_2228:
[----:B------:R-:W-:Y:S02]  /*48b0*/  FMNMX.FTZ R5, R8, R145, !PT ;  /* 0x0000009108057209 */ /* 0x000fe40007810000 */
[----:B------:R-:W-:-:S02]  /*48c0*/  ISETP.GT.AND P3, PT, R235, R230, PT ;  /* 0x000000e6eb00720c */ /* 0x000fc40003f64270 */
        /* <DEDUP_REMOVED lines=114> */
[----:B-1----:R-:W-:Y:S01]  /*4ff0*/  F2FP.BF16.PACK_AB R20, R119, R121 ;  /* 0x000000797714723e */ /* 0x002fe200000010ff */
        /* <DEDUP_REMOVED lines=162> */
[----:B------:R-:W-:Y:S01]  /*5a20*/  FFMA.FTZ R170, R168, c[0x0][0x23c], -R51 ;  /* 0x00008f00a8aa7a23 */ /* 0x000fe20000010833 */
        /* <DEDUP_REMOVED lines=34> */
[----:B------:R-:W-:Y:S02]  /*5c50*/  FADD.FTZ R244, R244, R115 ;  /* 0x00000073f4f47221 */ /* 0x000fe40000010000 */
[--C-:B------:R-:W-:Y:S01]  /*5c60*/  FFMA.FTZ R94, R94, c[0x0][0x23c], -R51.reuse ;  /* 0x00008f005e5e7a23 */ /* 0x100fe20000010833 */
        /* <DEDUP_REMOVED lines=18> */
[----:B------:R-:W-:Y:S01]  /*5d90*/  FFMA.FTZ R156, R123, c[0x0][0x23c], -R75 ;  /* 0x00008f007b9c7a23 */ /* 0x000fe2000001084b */
        /* <DEDUP_REMOVED lines=12> */
[----:B------:R-:W-:Y:S01]  /*5e60*/  FFMA.FTZ R246, R47, c[0x0][0x23c], -R51 ;  /* 0x00008f002ff67a23 */ /* 0x000fe20000010833 */
        /* <DEDUP_REMOVED lines=111> */
[----:B------:R-:W1:Y:S01]  /*6560*/  MUFU.EX2 R119, R114 ;  /* 0x0000007200777308 */ /* 0x000e620000000800 */
[----:B------:R-:W4:Y:S02]  /*6570*/  LDSM.16.MT88.4 R12, [R223+0x7800] ;  /* 0x00780000df0c783b */ /* 0x000f240000004200 */
[----:B------:R-:W-:Y:S01]  /*6580*/  FADD.FTZ R109, R109, R110 ;  /* 0x0000006e6d6d7221 */ /* 0x000fe20000010000 */
[----:B--2---:R-:W-:Y:S03]  /*6590*/  HMMA.16816.F32.BF16 R24, R32, R28, R24 ;  /* 0x0000001c2018723c */ /* 0x004fe60000041818 */
[----:B------:R-:W-:Y:S01]  /*65a0*/  FADD.FTZ R140, R140, R109 ;  /* 0x0000006d8c8c7221 */ /* 0x000fe20000010000 */
[----:B------:R-:W-:Y:S01]  /*65b0*/  MUFU.EX2 R100, R100 ;  /* 0x0000006400647308 */ /* 0x000fe20000000800 */
[----:B------:R-:W-:-:S03]  /*65c0*/  FFMA.FTZ R109, R104, c[0x0][0x23c], -R51 ;  /* 0x00008f00686d7a23 */ /* 0x000fc60000010833 */
[----:B------:R-:W-:Y:S04]  /*65d0*/  HMMA.16816.F32.BF16 R28, R32, R30, R20 ;  /* 0x0000001e201c723c */ /* 0x000fe80000041814 */
[----:B------:R2:W-:Y:S03]  /*65e0*/  MUFU.EX2 R104, R106 ;  /* 0x0000006a00687308 */ /* 0x0005e60000000800 */
[----:B------:R-:W-:Y:S01]  /*65f0*/  F2FP.BF16.PACK_AB R32, R58, R59 ;  /* 0x0000003b3a20723e */ /* 0x000fe200000010ff */
[----:B------:R-:W-:Y:S01]  /*6600*/  FADD.FTZ R21, R103, R140 ;  /* 0x0000008c67157221 */ /* 0x000fe20000010000 */
[----:B------:R-:W-:Y:S02]  /*6610*/  F2FP.BF16.PACK_AB R33, R118, R163 ;  /* 0x000000a37621723e */ /* 0x000fe400000010ff */
[----:B------:R-:W-:Y:S01]  /*6620*/  F2FP.BF16.PACK_AB R34, R56, R57 ;  /* 0x000000393822723e */ /* 0x000fe200000010ff */
[----:B------:R-:W-:Y:S01]  /*6630*/  FADD.FTZ R126, R126, R21 ;  /* 0x000000157e7e7221 */ /* 0x000fe20000010000 */
[----:B-1----:R-:W-:Y:S01]  /*6640*/  F2FP.BF16.PACK_AB R35, R119, R122 ;  /* 0x0000007a7723723e */ /* 0x002fe200000010ff */
[----:B------:R-:W1:Y:S01]  /*6650*/  LDSM.16.MT88.4 R20, [R224+0x7c00] ;  /* 0x007c0000e014783b */ /* 0x000e620000004200 */
[----:B------:R-:W5:Y:S05]  /*6660*/  MUFU.EX2 R103, R109 ;  /* 0x0000006d00677308 */ /* 0x000f6a0000000800 */
[C---:B---3--:R-:W-:Y:S03]  /*6670*/  HMMA.16816.F32.BF16 R8, R32.reuse, R16, R8 ;  /* 0x000000102008723c */ /* 0x048fe60000041808 */
[----:B------:R-:W-:Y:S04]  /*6680*/  MUFU.EX2 R99, R99 ;  /* 0x0000006300637308 */ /* 0x000fe80000000800 */
[----:B------:R-:W-:Y:S01]  /*6690*/  FADD.FTZ R17, R97, R142 ;  /* 0x0000008e61117221 */ /* 0x000fe20000010000 */
[----:B------:R-:W-:Y:S01]  /*66a0*/  HMMA.16816.F32.BF16 R4, R32, R18, R4 ;  /* 0x000000122004723c */ /* 0x000fe20000041804 */
[----:B------:R-:W-:-:S02]  /*66b0*/  FADD.FTZ R97, R95, R126 ;  /* 0x0000007e5f617221 */ /* 0x000fc40000010000 */
[----:B------:R-:W-:Y:S01]  /*66c0*/  FADD.FTZ R17, R124, R17 ;  /* 0x000000117c117221 */ /* 0x000fe20000010000 */
[----:B------:R-:W3:Y:S01]  /*66d0*/  MUFU.EX2 R95, R96 ;  /* 0x00000060005f7308 */ /* 0x000ee20000000800 */
[----:B------:R-:W-:Y:S02]  /*66e0*/  FADD.FTZ R120, R120, R97 ;  /* 0x0000006178787221 */ /* 0x000fe40000010000 */
[----:B--2---:R-:W-:Y:S01]  /*66f0*/  FADD.FTZ R106, R134, R17 ;  /* 0x00000011866a7221 */ /* 0x004fe20000010000 */
[----:B----4-:R-:W-:Y:S01]  /*6700*/  HMMA.16816.F32.BF16 R24, R32, R12, R24 ;  /* 0x0000000c2018723c */ /* 0x010fe20000041818 */
[----:B------:R-:W-:Y:S01]  /*6710*/  FADD.FTZ R93, R93, R120 ;  /* 0x000000785d5d7221 */ /* 0x000fe20000010000 */
[----:B------:R-:W2:Y:S01]  /*6720*/  LDSM.16.MT88.4 R16, [R223+0x7c00] ;  /* 0x007c0000df10783b */ /* 0x000ea20000004200 */
[----:B------:R-:W-:Y:S01]  /*6730*/  FADD.FTZ R106, R105, R106 ;  /* 0x0000006a696a7221 */ /* 0x000fe20000010000 */
[----:B------:R-:W-:Y:S01]  /*6740*/  MUFU.EX2 R184, R184 ;  /* 0x000000b800b87308 */ /* 0x000fe20000000800 */
[----:B------:R-:W-:-:S02]  /*6750*/  FADD.FTZ R116, R116, R93 ;  /* 0x0000005d74747221 */ /* 0x000fc40000010000 */
[----:B------:R-:W-:Y:S01]  /*6760*/  FADD.FTZ R13, R101, R106 ;  /* 0x0000006a650d7221 */ /* 0x000fe20000010000 */
[----:B------:R-:W-:Y:S01]  /*6770*/  HMMA.16816.F32.BF16 R28, R32, R14, R28 ;  /* 0x0000000e201c723c */ /* 0x000fe2000004181c */
[----:B------:R-:W-:Y:S01]  /*6780*/  FADD.FTZ R91, R91, R116 ;  /* 0x000000745b5b7221 */ /* 0x000fe20000010000 */
[----:B------:R-:W-:Y:S01]  /*6790*/  F2FP.BF16.PACK_AB R12, R54, R55 ;  /* 0x00000037360c723e */ /* 0x000fe200000010ff */
[----:B------:R-:W-:Y:S01]  /*67a0*/  FADD.FTZ R13, R200, R13 ;  /* 0x0000000dc80d7221 */ /* 0x000fe20000010000 */
[----:B------:R-:W-:Y:S01]  /*67b0*/  MUFU.EX2 R88, R88 ;  /* 0x0000005800587308 */ /* 0x000fe20000000800 */
[----:B------:R-:W-:Y:S02]  /*67c0*/  FADD.FTZ R108, R108, R91 ;  /* 0x0000005b6c6c7221 */ /* 0x000fe40000010000 */
[----:B------:R-:W-:Y:S01]  /*67d0*/  FADD.FTZ R32, R198, R13 ;  /* 0x0000000dc6207221 */ /* 0x000fe20000010000 */
[----:B-----5:R-:W-:Y:S01]  /*67e0*/  F2FP.BF16.PACK_AB R13, R103, R104 ;  /* 0x00000068670d723e */ /* 0x020fe200000010ff */
[----:B------:R-:W-:Y:S01]  /*67f0*/  FADD.FTZ R89, R89, R108 ;  /* 0x0000006c59597221 */ /* 0x000fe20000010000 */
[----:B------:R-:W-:Y:S01]  /*6800*/  F2FP.BF16.PACK_AB R14, R52, R53 ;  /* 0x00000035340e723e */ /* 0x000fe200000010ff */
[----:B------:R-:W-:Y:S01]  /*6810*/  FADD.FTZ R32, R125, R32 ;  /* 0x000000207d207221 */ /* 0x000fe20000010000 */
[----:B---3--:R-:W-:Y:S01]  /*6820*/  F2FP.BF16.PACK_AB R15, R94, R95 ;  /* 0x0000005f5e0f723e */ /* 0x008fe200000010ff */
[----:B------:R-:W-:Y:S01]  /*6830*/  FADD.FTZ R102, R102, R89 ;  /* 0x0000005966667221 */ /* 0x000fe20000010000 */
[----:B------:R-:W-:Y:S01]  /*6840*/  MUFU.EX2 R80, R80 ;  /* 0x0000005000507308 */ /* 0x000fe20000000800 */
[----:B------:R-:W-:-:S02]  /*6850*/  FADD.FTZ R127, R127, R32 ;  /* 0x000000207f7f7221 */ /* 0x000fc40000010000 */
[----:B------:R-:W3:Y:S01]  /*6860*/  LDSM.16.MT88.4 R32, [R224+0x8000] ;  /* 0x00800000e020783b */ /* 0x000ee20000004200 */
[----:B------:R-:W-:Y:S01]  /*6870*/  FADD.FTZ R87, R87, R102 ;  /* 0x0000006657577221 */ /* 0x000fe20000010000 */
[C---:B-1----:R-:W-:Y:S01]  /*6880*/  HMMA.16816.F32.BF16 R8, R12.reuse, R20, R8 ;  /* 0x000000140c08723c */ /* 0x042fe20000041808 */
[----:B------:R-:W-:Y:S02]  /*6890*/  FADD.FTZ R127, R192, R127 ;  /* 0x0000007fc07f7221 */ /* 0x000fe40000010000 */
[----:B------:R-:W-:Y:S01]  /*68a0*/  FADD.FTZ R98, R98, R87 ;  /* 0x0000005762627221 */ /* 0x000fe20000010000 */
[----:B------:R1:W4:Y:S01]  /*68b0*/  MUFU.EX2 R89, R82 ;  /* 0x0000005200597308 */ /* 0x0003220000000800 */
[----:B------:R-:W-:Y:S02]  /*68c0*/  FADD.FTZ R190, R190, R127 ;  /* 0x0000007fbebe7221 */ /* 0x000fe40000010000 */
[----:B------:R-:W-:Y:S01]  /*68d0*/  FADD.FTZ R21, R85, R98 ;  /* 0x0000006255157221 */ /* 0x000fe20000010000 */
[----:B------:R-:W-:Y:S01]  /*68e0*/  HMMA.16816.F32.BF16 R4, R12, R22, R4 ;  /* 0x000000160c04723c */ /* 0x000fe20000041804 */
[----:B------:R-:W-:-:S02]  /*68f0*/  FADD.FTZ R190, R129, R190 ;  /* 0x000000be81be7221 */ /* 0x000fc40000010000 */
[----:B------:R-:W-:Y:S01]  /*6900*/  FADD.FTZ R92, R92, R21 ;  /* 0x000000155c5c7221 */ /* 0x000fe20000010000 */
[----:B------:R-:W-:Y:S01]  /*6910*/  MUFU.EX2 R135, R135 ;  /* 0x0000008700877308 */ /* 0x000fe20000000800 */
[----:B------:R-:W-:Y:S01]  /*6920*/  FADD.FTZ R131, R131, R190 ;  /* 0x000000be83837221 */ /* 0x000fe20000010000 */
[----:B------:R-:W5:Y:S01]  /*6930*/  LDSM.16.MT88.4 R20, [R223+0x8000] ;  /* 0x00800000df14783b */ /* 0x000f620000004200 */
[----:B------:R-:W-:Y:S01]  /*6940*/  FADD.FTZ R83, R83, R92 ;  /* 0x0000005c53537221 */ /* 0x000fe20000010000 */
[----:B--2---:R-:W-:Y:S01]  /*6950*/  HMMA.16816.F32.BF16 R24, R12, R16, R24 ;  /* 0x000000100c18723c */ /* 0x004fe20000041818 */
[----:B------:R-:W-:Y:S02]  /*6960*/  FADD.FTZ R131, R186, R131 ;  /* 0x00000083ba837221 */ /* 0x000fe40000010000 */
[----:B------:R-:W-:Y:S01]  /*6970*/  FFMA.FTZ R93, R112, c[0x0][0x23c], -R75 ;  /* 0x00008f00705d7a23 */ /* 0x000fe2000001084b */
[----:B------:R-:W-:Y:S01]  /*6980*/  MUFU.EX2 R168, R168 ;  /* 0x000000a800a87308 */ /* 0x000fe20000000800 */
[----:B-1----:R-:W-:-:S02]  /*6990*/  FFMA.FTZ R82, R76, c[0x0][0x23c], -R51 ;  /* 0x00008f004c527a23 */ /* 0x002fc40000010833 */
[----:B------:R-:W-:Y:S01]  /*69a0*/  FADD.FTZ R16, R86, R83 ;  /* 0x0000005356107221 */ /* 0x000fe20000010000 */
[----:B------:R-:W-:Y:S01]  /*69b0*/  HMMA.16816.F32.BF16 R28, R12, R18, R28 ;  /* 0x000000120c1c723c */ /* 0x000fe2000004181c */
[----:B------:R-:W-:Y:S02]  /*69c0*/  FADD.FTZ R182, R182, R131 ;  /* 0x00000083b6b67221 */ /* 0x000fe40000010000 */
[----:B------:R-:W-:Y:S01]  /*69d0*/  FADD.FTZ R16, R81, R16 ;  /* 0x0000001051107221 */ /* 0x000fe20000010000 */
[----:B------:R-:W1:Y:S01]  /*69e0*/  MUFU.EX2 R85, R82 ;  /* 0x0000005200557308 */ /* 0x000e620000000800 */
[----:B------:R-:W-:Y:S02]  /*69f0*/  FADD.FTZ R182, R137, R182 ;  /* 0x000000b689b67221 */ /* 0x000fe40000010000 */
[----:B------:R-:W-:Y:S01]  /*6a00*/  FADD.FTZ R79, R79, R16 ;  /* 0x000000104f4f7221 */ /* 0x000fe20000010000 */
[----:B------:R-:W-:Y:S01]  /*6a10*/  F2FP.BF16.PACK_AB R12, R100, R3 ;  /* 0x00000003640c723e */ /* 0x000fe200000010ff */
[----:B------:R-:W-:Y:S01]  /*6a20*/  FADD.FTZ R17, R141, R182 ;  /* 0x000000b68d117221 */ /* 0x000fe20000010000 */
[----:B----4-:R-:W-:Y:S01]  /*6a30*/  F2FP.BF16.PACK_AB R13, R89, R88 ;  /* 0x00000058590d723e */ /* 0x010fe200000010ff */
[----:B------:R-:W-:Y:S01]  /*6a40*/  FADD.FTZ R78, R78, R79 ;  /* 0x0000004f4e4e7221 */ /* 0x000fe20000010000 */
[----:B------:R-:W-:Y:S01]  /*6a50*/  F2FP.BF16.PACK_AB R14, R184, R99 ;  /* 0x00000063b80e723e */ /* 0x000fe200000010ff */
[----:B------:R-:W-:Y:S01]  /*6a60*/  FADD.FTZ R17, R176, R17 ;  /* 0x00000011b0117221 */ /* 0x000fe20000010000 */
[----:B------:R-:W-:Y:S01]  /*6a70*/  MUFU.EX2 R133, R133 ;  /* 0x0000008500857308 */ /* 0x000fe20000000800 */
[----:B------:R-:W-:Y:S01]  /*6a80*/  FFMA.FTZ R76, R90, c[0x0][0x23c], -R75 ;  /* 0x00008f005a4c7a23 */ /* 0x000fe2000001084b */
[----:B-1----:R-:W-:-:S06]  /*6a90*/  F2FP.BF16.PACK_AB R15, R85, R80 ;  /* 0x00000050550f723e */ /* 0x002fcc00000010ff */
[----:B------:R-:W-:Y:S01]  /*6aa0*/  MUFU.EX2 R156, R156 ;  /* 0x0000009c009c7308 */ /* 0x000fe20000000800 */
[C---:B---3--:R-:W-:Y:S07]  /*6ab0*/  HMMA.16816.F32.BF16 R8, R12.reuse, R32, R8 ;  /* 0x000000200c08723c */ /* 0x048fee0000041808 */
[----:B------:R-:W-:Y:S01]  /*6ac0*/  MUFU.EX2 R36, R36 ;  /* 0x0000002400247308 */ /* 0x000fe20000000800 */
[----:B------:R-:W-:Y:S01]  /*6ad0*/  FADD.FTZ R33, R77, R78 ;  /* 0x0000004e4d217221 */ /* 0x000fe20000010000 */
[----:B------:R-:W-:Y:S01]  /*6ae0*/  HMMA.16816.F32.BF16 R4, R12, R34, R4 ;  /* 0x000000220c04723c */ /* 0x000fe20000041804 */
[----:B------:R-:W-:-:S02]  /*6af0*/  FADD.FTZ R32, R174, R17 ;  /* 0x00000011ae207221 */ /* 0x000fc40000010000 */
[----:B------:R-:W-:-:S03]  /*6b00*/  FADD.FTZ R74, R74, R33 ;  /* 0x000000214a4a7221 */ /* 0x000fc60000010000 */
[----:B------:R-:W1:Y:S01]  /*6b10*/  MUFU.EX2 R77, R38 ;  /* 0x00000026004d7308 */ /* 0x000e620000000800 */
[----:B------:R-:W-:Y:S01]  /*6b20*/  FADD.FTZ R32, R143, R32 ;  /* 0x000000208f207221 */ /* 0x000fe20000010000 */
[----:B------:R-:W-:Y:S01]  /*6b30*/  LDSM.16.MT88.4 R16, [R224+0x8400] ;  /* 0x00840000e010783b */ /* 0x000fe20000004200 */
[----:B------:R-:W-:Y:S01]  /*6b40*/  FADD.FTZ R73, R73, R74 ;  /* 0x0000004a49497221 */ /* 0x000fe20000010000 */
[C---:B-----5:R-:W-:Y:S01]  /*6b50*/  HMMA.16816.F32.BF16 R24, R12.reuse, R20, R24 ;  /* 0x000000140c18723c */ /* 0x060fe20000041818 */
[----:B------:R-:W-:Y:S01]  /*6b60*/  FADD.FTZ R33, R145, R32 ;  /* 0x0000002091217221 */ /* 0x000fe20000010000 */
[----:B------:R-:W-:Y:S01]  /*6b70*/  LDSM.16.MT88.4 R140, [R224+0x8c00] ;  /* 0x008c0000e08c783b */ /* 0x000fe20000004200 */
[----:B------:R-:W-:Y:S01]  /*6b80*/  FADD.FTZ R72, R72, R73 ;  /* 0x0000004948487221 */ /* 0x000fe20000010000 */
[----:B------:R-:W-:Y:S01]  /*6b90*/  MUFU.EX2 R37, R37 ;  /* 0x0000002500257308 */ /* 0x000fe20000000800 */
[----:B------:R-:W-:Y:S02]  /*6ba0*/  FADD.FTZ R33, R170, R33 ;  /* 0x00000021aa217221 */ /* 0x000fe40000010000 */
[----:B------:R-:W-:Y:S01]  /*6bb0*/  FADD.FTZ R71, R71, R72 ;  /* 0x0000004847477221 */ /* 0x000fe20000010000 */
[----:B------:R-:W-:Y:S01]  /*6bc0*/  HMMA.16816.F32.BF16 R28, R12, R22, R28 ;  /* 0x000000160c1c723c */ /* 0x000fe2000004181c */
[----:B------:R-:W-:-:S02]  /*6bd0*/  FADD.FTZ R166, R166, R33 ;  /* 0x00000021a6a67221 */ /* 0x000fc40000010000 */
[----:B------:R-:W2:Y:S01]  /*6be0*/  LDSM.16.MT88.4 R32, [R223+0x8400] ;  /* 0x00840000df20783b */ /* 0x000ea20000004200 */
[----:B------:R-:W-:Y:S01]  /*6bf0*/  FADD.FTZ R70, R70, R71 ;  /* 0x0000004746467221 */ /* 0x000fe20000010000 */
[----:B------:R-:W-:Y:S01]  /*6c00*/  MUFU.EX2 R123, R123 ;  /* 0x0000007b007b7308 */ /* 0x000fe20000000800 */
[----:B------:R-:W-:Y:S01]  /*6c10*/  FADD.FTZ R166, R139, R166 ;  /* 0x000000a68ba67221 */ /* 0x000fe20000010000 */
[----:B------:R-:W-:Y:S01]  /*6c20*/  F2FP.BF16.PACK_AB R12, R168, R135 ;  /* 0x00000087a80c723e */ /* 0x000fe200000010ff */
[----:B------:R-:W-:Y:S01]  /*6c30*/  FADD.FTZ R69, R69, R70 ;  /* 0x0000004645457221 */ /* 0x000fe20000010000 */
[----:B-1----:R-:W-:Y:S01]  /*6c40*/  F2FP.BF16.PACK_AB R13, R77, R36 ;  /* 0x000000244d0d723e */ /* 0x002fe200000010ff */
[----:B------:R-:W-:Y:S01]  /*6c50*/  FADD.FTZ R147, R147, R166 ;  /* 0x000000a693937221 */ /* 0x000fe20000010000 */
[----:B------:R-:W-:Y:S01]  /*6c60*/  F2FP.BF16.PACK_AB R14, R156, R133 ;  /* 0x000000859c0e723e */ /* 0x000fe200000010ff */
[----:B------:R-:W-:Y:S01]  /*6c70*/  FADD.FTZ R68, R68, R69 ;  /* 0x0000004544447221 */ /* 0x000fe20000010000 */
[----:B------:R-:W-:Y:S01]  /*6c80*/  MUFU.EX2 R110, R132 ;  /* 0x00000084006e7308 */ /* 0x000fe20000000800 */
[----:B------:R-:W-:-:S02]  /*6c90*/  FADD.FTZ R160, R160, R147 ;  /* 0x00000093a0a07221 */ /* 0x000fc40000010000 */
[----:B------:R-:W-:Y:S02]  /*6ca0*/  FFMA.FTZ R38, R40, c[0x0][0x23c], -R51 ;  /* 0x00008f0028267a23 */ /* 0x000fe40000010833 */
[----:B------:R-:W-:Y:S02]  /*6cb0*/  FADD.FTZ R67, R67, R68 ;  /* 0x0000004443437221 */ /* 0x000fe40000010000 */
        /* <DEDUP_REMOVED lines=8> */
[----:B------:R-:W3:Y:S01]  /*6d40*/  LDSM.16.MT88.4 R20, [R224+0x8800] ;  /* 0x00880000e014783b */ /* 0x000ee20000004200 */
        /* <DEDUP_REMOVED lines=10> */
[----:B------:R-:W-:Y:S01]  /*6df0*/  MUFU.EX2 R39, R39 ;  /* 0x0000002700277308 */ /* 0x000fe20000000800 */
[----:B------:R-:W-:Y:S02]  /*6e00*/  FFMA.FTZ R40, R46, c[0x0][0x23c], -R75 ;  /* 0x00008f002e287a23 */ /* 0x000fe4000001084b */
[----:B------:R-:W-:-:S02]  /*6e10*/  FADD.FTZ R59, R59, R60 ;  /* 0x0000003c3b3b7221 */ /* 0x000fc40000010000 */
[C---:B--2---:R-:W-:Y:S01]  /*6e20*/  HMMA.16816.F32.BF16 R24, R12.reuse, R32, R24 ;  /* 0x000000200c18723c */ /* 0x044fe20000041818 */
[----:B------:R-:W-:Y:S02]  /*6e30*/  FFMA.FTZ R46, R45, c[0x0][0x23c], -R51 ;  /* 0x00008f002d2e7a23 */ /* 0x000fe40000010833 */
[----:B------:R-:W-:Y:S01]  /*6e40*/  FADD.FTZ R58, R58, R59 ;  /* 0x0000003b3a3a7221 */ /* 0x000fe20000010000 */
[----:B------:R-:W-:Y:S03]  /*6e50*/  MUFU.EX2 R44, R44 ;  /* 0x0000002c002c7308 */ /* 0x000fe60000000800 */
[----:B------:R-:W-:Y:S01]  /*6e60*/  FFMA.FTZ R32, R50, c[0x0][0x23c], -R75 ;  /* 0x00008f0032207a23 */ /* 0x000fe2000001084b */
[----:B------:R-:W-:Y:S01]  /*6e70*/  HMMA.16816.F32.BF16 R28, R12, R34, R28 ;  /* 0x000000220c1c723c */ /* 0x000fe2000004181c */
[----:B------:R-:W-:Y:S02]  /*6e80*/  FADD.FTZ R50, R161, R130 ;  /* 0x00000082a1327221 */ /* 0x000fe40000010000 */
[----:B------:R-:W-:Y:S01]  /*6e90*/  FADD.FTZ R57, R57, R58 ;  /* 0x0000003a39397221 */ /* 0x000fe20000010000 */
[----:B------:R-:W1:Y:S01]  /*6ea0*/  MUFU.EX2 R46, R46 ;  /* 0x0000002e002e7308 */ /* 0x000e620000000800 */
[----:B------:R-:W-:-:S02]  /*6eb0*/  FADD.FTZ R163, R163, R50 ;  /* 0x00000032a3a37221 */ /* 0x000fc40000010000 */
[----:B------:R-:W-:Y:S01]  /*6ec0*/  FADD.FTZ R56, R56, R57 ;  /* 0x0000003938387221 */ /* 0x000fe20000010000 */
[C---:B------:R-:W-:Y:S01]  /*6ed0*/  HMMA.16816.F32.BF16 R8, R12.reuse, R16, R8 ;  /* 0x000000100c08723c */ /* 0x040fe20000041808 */
[----:B------:R-:W-:Y:S02]  /*6ee0*/  FADD.FTZ R163, R118, R163 ;  /* 0x000000a376a37221 */ /* 0x000fe40000010000 */
[----:B------:R-:W-:Y:S01]  /*6ef0*/  FFMA.FTZ R33, R42, c[0x0][0x23c], -R51 ;  /* 0x00008f002a217a23 */ /* 0x000fe20000010833 */
[----:B------:R-:W2:Y:S01]  /*6f00*/  MUFU.EX2 R43, R43 ;  /* 0x0000002b002b7308 */ /* 0x000ea20000000800 */
        /* <DEDUP_REMOVED lines=8> */
[----:B------:R-:W-:Y:S01]  /*6f90*/  FFMA.FTZ R34, R41, c[0x0][0x23c], -R51 ;  /* 0x00008f0029227a23 */ /* 0x000fe20000010833 */
        /* <DEDUP_REMOVED lines=20> */
[----:B------:R-:W2:Y:S01]  /*70e0*/  LDSM.16.MT88.4 R4, [R223+0x8c00] ;  /* 0x008c0000df04783b */ /* 0x000ea20000004200 */
[----:B------:R-:W-:Y:S01]  /*70f0*/  FADD.FTZ R85, R85, R80 ;  /* 0x0000005055557221 */ /* 0x000fe20000010000 */
[----:B------:R-:W3:Y:S01]  /*7100*/  MUFU.EX2 R34, R34 ;  /* 0x0000002200227308 */ /* 0x000ee20000000800 */
[----:B------:R-:W-:-:S02]  /*7110*/  FADD.FTZ R135, R135, R184 ;  /* 0x000000b887877221 */ /* 0x000fc40000010000 */
[----:B------:R-:W-:Y:S02]  /*7120*/  FADD.FTZ R36, R36, R85 ;  /* 0x0000005524247221 */ /* 0x000fe40000010000 */
[----:B------:R-:W-:Y:S02]  /*7130*/  FADD.FTZ R168, R168, R135 ;  /* 0x00000087a8a87221 */ /* 0x000fe40000010000 */
[----:B------:R-:W-:Y:S01]  /*7140*/  FADD.FTZ R36, R77, R36 ;  /* 0x000000244d247221 */ /* 0x000fe20000010000 */
[----:B------:R-:W-:Y:S01]  /*7150*/  MUFU.EX2 R32, R32 ;  /* 0x0000002000207308 */ /* 0x000fe20000000800 */
[----:B------:R-:W-:Y:S01]  /*7160*/  FADD.FTZ R133, R133, R168 ;  /* 0x000000a885857221 */ /* 0x000fe20000010000 */
[----:B----4-:R-:W-:Y:S01]  /*7170*/  HMMA.16816.F32.BF16 R24, R12, R16, R24 ;  /* 0x000000100c18723c */ /* 0x010fe20000041818 */
[----:B------:R-:W-:Y:S02]  /*7180*/  FADD.FTZ R37, R37, R36 ;  /* 0x0000002425257221 */ /* 0x000fe40000010000 */
[----:B------:R-:W-:-:S02]  /*7190*/  FFMA.FTZ R35, R48, c[0x0][0x23c], -R51 ;  /* 0x00008f0030237a23 */ /* 0x000fc40000010833 */
[----:B------:R-:W-:Y:S01]  /*71a0*/  FADD.FTZ R156, R156, R133 ;  /* 0x000000859c9c7221 */ /* 0x000fe20000010000 */
[----:B------:R-:W4:Y:S01]  /*71b0*/  MUFU.EX2 R247, R247 ;  /* 0x000000f700f77308 */ /* 0x000f220000000800 */
[----:B------:R-:W-:Y:S01]  /*71c0*/  FADD.FTZ R38, R38, R37 ;  /* 0x0000002526267221 */ /* 0x000fe20000010000 */
[----:B------:R-:W-:Y:S01]  /*71d0*/  HMMA.16816.F32.BF16 R28, R12, R18, R28 ;  /* 0x000000120c1c723c */ /* 0x000fe2000004181c */
[----:B------:R-:W-:Y:S02]  /*71e0*/  FADD.FTZ R123, R123, R156 ;  /* 0x0000009c7b7b7221 */ /* 0x000fe40000010000 */
[----:B------:R-:W-:Y:S02]  /*71f0*/  FADD.FTZ R39, R39, R38 ;  /* 0x0000002627277221 */ /* 0x000fe40000010000 */
[----:B------:R-:W-:Y:S01]  /*7200*/  FADD.FTZ R110, R110, R123 ;  /* 0x0000007b6e6e7221 */ /* 0x000fe20000010000 */
[----:B------:R-:W-:Y:S01]  /*7210*/  MUFU.EX2 R35, R35 ;  /* 0x0000002300237308 */ /* 0x000fe20000000800 */
[----:B------:R-:W-:Y:S01]  /*7220*/  FADD.FTZ R39, R46, R39 ;  /* 0x000000272e277221 */ /* 0x000fe20000010000 */
[----:B-1----:R-:W-:Y:S01]  /*7230*/  F2FP.BF16.PACK_AB R12, R40, R81 ;  /* 0x00000051280c723e */ /* 0x002fe200000010ff */
[----:B------:R-:W-:Y:S01]  /*7240*/  FADD.FTZ R93, R93, R110 ;  /* 0x0000006e5d5d7221 */ /* 0x000fe20000010000 */
[----:B---3--:R-:W-:Y:S01]  /*7250*/  F2FP.BF16.PACK_AB R13, R34, R33 ;  /* 0x00000021220d723e */ /* 0x008fe200000010ff */
[----:B------:R-:W-:-:S02]  /*7260*/  FADD.FTZ R44, R44, R39 ;  /* 0x000000272c2c7221 */ /* 0x000fc40000010000 */
[----:B------:R-:W-:Y:S01]  /*7270*/  FADD.FTZ R76, R76, R93 ;  /* 0x0000005d4c4c7221 */ /* 0x000fe20000010000 */
[----:B------:R-:W1:Y:S01]  /*7280*/  MUFU.EX2 R246, R246 ;  /* 0x000000f600f67308 */ /* 0x000e620000000800 */
[----:B------:R-:W-:Y:S01]  /*7290*/  FADD.FTZ R44, R43, R44 ;  /* 0x0000002c2b2c7221 */ /* 0x000fe20000010000 */
[----:B----4-:R-:W-:Y:S01]  /*72a0*/  F2FP.BF16.PACK_AB R14, R247, R32 ;  /* 0x00000020f70e723e */ /* 0x010fe200000010ff */
[----:B------:R-:W-:Y:S02]  /*72b0*/  FADD.FTZ R81, R81, R76 ;  /* 0x0000004c51517221 */ /* 0x000fe40000010000 */
[----:B------:R-:W-:Y:S02]  /*72c0*/  FADD.FTZ R33, R33, R44 ;  /* 0x0000002c21217221 */ /* 0x000fe40000010000 */
[----:B------:R-:W-:Y:S02]  /*72d0*/  FADD.FTZ R81, R40, R81 ;  /* 0x0000005128517221 */ /* 0x000fe40000010000 */
[----:B------:R-:W-:-:S02]  /*72e0*/  FADD.FTZ R34, R34, R33 ;  /* 0x0000002122227221 */ /* 0x000fc40000010000 */
        /* <DEDUP_REMOVED lines=35> */
[C---:B------:R-:W-:Y:S01]  /*7520*/  IMAD R7, R154.reuse, R7, R6 ;  /* 0x000000079a077224 */ /* 0x040fe200078e0206 */
[----:B------:R-:W-:Y:S01]  /*7530*/  LOP3.LUT R6, RZ, c[0x0][0x2d0], RZ, 0x33, !PT ;  /* 0x0000b400ff067a12 */ /* 0x000fe200078e33ff */
        /* <DEDUP_REMOVED lines=20> */
[----:B------:R-:W-:Y:S02]  /*7680*/  IMAD.IADD R3, R3, 0x1, -R6 ;  /* 0x0000000103037824 */ /* 0x000fe400078e0a06 */
[----:B------:R-:W-:-:S04]  /*7690*/  IMAD.MOV.U32 R6, RZ, RZ, c[0x0][0x2d0] ;  /* 0x0000b400ff067624 */ /* 0x000fc800078e00ff */
[----:B------:R-:W-:-:S04]  /*76a0*/  IMAD R6, R3, R6, -0x100 ;  /* 0xffffff0003067424 */ /* 0x000fc800078e0206 */
[----:B------:R-:W-:Y:S01]  /*76b0*/  IMAD.WIDE.U32 R8, R6, c[0x0][0x1a0], RZ ;  /* 0x0000680006087a25 */ /* 0x000fe200078e00ff */
[----:B------:R-:W-:-:S05]  /*76c0*/  SHF.R.S32.HI R3, RZ, 0x1f, R6 ;  /* 0x0000001fff037819 */ /* 0x000fca0000011406 */
[----:B------:R-:W-:-:S04]  /*76d0*/  IMAD R3, R3, c[0x0][0x1a0], RZ ;  /* 0x0000680003037a24 */ /* 0x000fc800078e02ff */
[----:B------:R-:W-:-:S04]  /*76e0*/  IMAD R3, R6, c[0x0][0x1a4], R3 ;  /* 0x0000690006037a24 */ /* 0x000fc800078e0203 */
[----:B------:R-:W-:Y:S01]  /*76f0*/  IMAD.IADD R9, R9, 0x1, R3 ;  /* 0x0000000109097824 */ /* 0x000fe200078e0203 */
[----:B--2---:R-:W-:-:S04]  /*7700*/  IADD3 R5, -R4, R5, RZ ;  /* 0x0000000504057210 */ /* 0x004fc80007ffe1ff */
[----:B------:R-:W-:Y:S01]  /*7710*/  SHF.R.S32.HI R4, RZ, 0x1f, R5 ;  /* 0x0000001fff047819 */ /* 0x000fe20000011405 */
[----:B------:R-:W-:-:S04]  /*7720*/  IMAD.WIDE.U32 R6, R5, c[0x0][0x188], R8 ;  /* 0x0000620005067a25 */ /* 0x000fc800078e0008 */
[----:B------:R-:W-:-:S04]  /*7730*/  IMAD R4, R4, c[0x0][0x188], RZ ;  /* 0x0000620004047a24 */ /* 0x000fc800078e02ff */
[----:B------:R-:W-:-:S05]  /*7740*/  IMAD R4, R5, c[0x0][0x18c], R4 ;  /* 0x0000630005047a24 */ /* 0x000fca00078e0204 */
[----:B------:R-:W-:Y:S01]  /*7750*/  IADD3 R4, R7, R4, RZ ;  /* 0x0000000407047210 */ /* 0x000fe20007ffe0ff */
[----:B------:R-:W-:Y:S05]  /*7760*/  BRA `(.L_x_2233) ;  /* 0x0000002000007947 */ /* 0x000fea0003800000 */
.L_x_2232:
[----:B------:R-:W-:-:S04]  /*7770*/  LEA R6, -R152, RZ, 0x8 ;  /* 0x000000ff98067211 */ /* 0x000fc800078e41ff */
[----:B------:R-:W-:Y:S02]  /*7780*/  SHF.R.S32.HI R4, RZ, 0x1f, R6 ;  /* 0x0000001fff047819 */ /* 0x000fe40000011406 */
.L_x_2233:
[----:B------:R-:W-:Y:S01]  /*7790*/  LEA R232, P0, R6, R232, 0x1 ;  /* 0x000000e806e87211 */ /* 0x000fe200078008ff */
[----:B------:R-:W-:Y:S02]  /*77a0*/  IMAD.SHL.U32 R3, R152, 0x40, RZ ;  /* 0x0000004098037824 */ /* 0x000fe400078e00ff */
[----:B------:R-:W-:Y:S01]  /*77b0*/  IMAD.MOV.U32 R5, RZ, RZ, 0x6 ;  /* 0x00000006ff057424 */ /* 0x000fe200078e00ff */
[----:B------:R-:W-:Y:S01]  /*77c0*/  LEA.HI.X R231, R6, R231, R4, 0x1, P0 ;  /* 0x000000e706e77211 */ /* 0x000fe200000f0c04 */
[----:B------:R-:W-:Y:S01]  /*77d0*/  IMAD.SHL.U32 R92, R235, 0x100, RZ ;  /* 0x00000100eb5c7824 */ /* 0x000fe200078e00ff */
        /* <DEDUP_REMOVED lines=27> */
[----:B------:R-:W-:Y:S04]  /*7990*/  LDSM.16.M88.4 R84, [R228] ;  /* 0x00000000e454783b */ /* 0x000fe80000000200 */
[----:B------:R-:W1:Y:S04]  /*79a0*/  LDSM.16.M88.4 R52, [R226+0x1000] ;  /* 0x00100000e234783b */ /* 0x000e680000000200 */
[----:B------:R-:W-:Y:S04]  /*79b0*/  LDSM.16.M88.4 R76, [R227] ;  /* 0x00000000e34c783b */ /* 0x000fe80000000200 */
[----:B--2---:R-:W-:Y:S04]  /*79c0*/  LDSM.16.M88.4 R4, [R225] ;  /* 0x00000000e104783b */ /* 0x004fe80000000200 */
[----:B------:R-:W2:Y:S04]  /*79d0*/  LDSM.16.M88.4 R44, [R226+0x1400] ;  /* 0x00140000e22c783b */ /* 0x000ea80000000200 */
[----:B------:R-:W2:Y:S04]  /*79e0*/  LDSM.16.M88.4 R36, [R226+0x1800] ;  /* 0x00180000e224783b */ /* 0x000ea80000000200 */
[----:B------:R-:W2:Y:S04]  /*79f0*/  LDSM.16.M88.4 R28, [R226+0x1c00] ;  /* 0x001c0000e21c783b */ /* 0x000ea80000000200 */
[----:B------:R-:W2:Y:S04]  /*7a00*/  LDSM.16.M88.4 R20, [R226+0x2000] ;  /* 0x00200000e214783b */ /* 0x000ea80000000200 */
[----:B------:R-:W2:Y:S04]  /*7a10*/  LDSM.16.M88.4 R64, [R222] ;  /* 0x00000000de40783b */ /* 0x000ea80000000200 */
[----:B------:R-:W2:Y:S04]  /*7a20*/  LDSM.16.M88.4 R60, [R221] ;  /* 0x00000000dd3c783b */ /* 0x000ea80000000200 */
[----:B-----5:R-:W5:Y:S01]  /*7a30*/  LDSM.16.M88.4 R16, [R220] ;  /* 0x00000000dc10783b */ /* 0x020f620000000200 */
[C---:B-1----:R-:W-:Y:S03]  /*7a40*/  HMMA.16816.F32.BF16 R56, R84.reuse, R52, RZ ;  /* 0x000000345438723c */ /* 0x042fe600000418ff */
[----:B---3--:R-:W1:Y:S04]  /*7a50*/  LDSM.16.M88.4 R12, [R226+0x2400] ;  /* 0x00240000e20c783b */ /* 0x008e680000000200 */
[----:B----4-:R-:W3:Y:S01]  /*7a60*/  LDSM.16.M88.4 R8, [R219] ;  /* 0x00000000db08783b */ /* 0x010ee20000000200 */
[C---:B------:R-:W-:Y:S03]  /*7a70*/  HMMA.16816.F32.BF16 R52, R84.reuse, R54, RZ ;  /* 0x000000365434723c */ /* 0x040fe600000418ff */
[----:B------:R-:W-:Y:S04]  /*7a80*/  LDSM.16.M88.4 R68, [R218] ;  /* 0x00000000da44783b */ /* 0x000fe80000000200 */
[----:B------:R-:W4:Y:S01]  /*7a90*/  S2R R3, SR_TID.X ;  /* 0x0000000000037919 */ /* 0x000f220000002100 */
[----:B--2---:R-:W-:Y:S03]  /*7aa0*/  HMMA.16816.F32.BF16 R48, R84, R44, RZ ;  /* 0x0000002c5430723c */ /* 0x004fe600000418ff */
[----:B------:R-:W-:Y:S04]  /*7ab0*/  LDSM.16.M88.4 R80, [R226+0x3000] ;  /* 0x00300000e250783b */ /* 0x000fe80000000200 */
[----:B------:R-:W-:Y:S01]  /*7ac0*/  LDSM.16.M88.4 R72, [R216] ;  /* 0x00000000d848783b */ /* 0x000fe20000000200 */
[C---:B------:R-:W-:Y:S03]  /*7ad0*/  HMMA.16816.F32.BF16 R56, R76.reuse, R4, R56 ;  /* 0x000000044c38723c */ /* 0x040fe60000041838 */
[----:B------:R-:W-:Y:S04]  /*7ae0*/  LDSM.16.M88.4 R88, [R226+0x3400] ;  /* 0x00340000e258783b */ /* 0x000fe80000000200 */
[----:B------:R-:W0:Y:S01]  /*7af0*/  LDGDEPBAR ;  /* 0x00000000000079af */ /* 0x000e220000000000 */
[----:B------:R-:W-:Y:S03]  /*7b00*/  HMMA.16816.F32.BF16 R52, R76, R6, R52 ;  /* 0x000000064c34723c */ /* 0x000fe60000041834 */
[----:B------:R-:W2:Y:S01]  /*7b10*/  LDSM.16.M88.4 R4, [R226+0x2800] ;  /* 0x00280000e204783b */ /* 0x000ea20000000200 */
[----:B----4-:R-:W-:-:S04]  /*7b20*/  IMAD.SHL.U32 R3, R3, 0x2, RZ ;  /* 0x0000000203037824 */ /* 0x010fc800078e00ff */
[----:B------:R-:W-:Y:S01]  /*7b30*/  HMMA.16816.F32.BF16 R44, R84, R46, RZ ;  /* 0x0000002e542c723c */ /* 0x000fe200000418ff */
[----:B------:R-:W-:-:S04]  /*7b40*/  LOP3.LUT R93, R3, 0x6, RZ, 0xc0, !PT ;  /* 0x00000006035d7812 */ /* 0x000fc800078ec0ff */
[----:B------:R-:W-:-:S03]  /*7b50*/  LOP3.LUT R3, R92, 0xf9, R93, 0xfe, !PT ;  /* 0x000000f95c037812 */ /* 0x000fc600078efe5d */
[----:B------:R-:W-:Y:S01]  /*7b60*/  HMMA.16816.F32.BF16 R40, R84, R36, RZ ;  /* 0x000000245428723c */ /* 0x000fe200000418ff */
[C---:B------:R-:W-:Y:S02]  /*7b70*/  ISETP.GE.AND P4, PT, R3.reuse, R151, PT ;  /* 0x000000970300720c */ /* 0x040fe40003f86270 */
[----:B------:R-:W-:Y:S02]  /*7b80*/  ISETP.GE.AND P0, PT, R3, R150, PT ;  /* 0x000000960300720c */ /* 0x000fe40003f06270 */
[----:B------:R-:W-:-:S03]  /*7b90*/  LOP3.LUT R3, R92, 0x8, R93, 0xfe, !PT ;  /* 0x000000085c037812 */ /* 0x000fc600078efe5d */
[C---:B------:R-:W-:Y:S08]  /*7ba0*/  HMMA.16816.F32.BF16 R36, R84.reuse, R38, RZ ;  /* 0x000000265424723c */ /* 0x040ff000000418ff */
[C---:B------:R-:W-:Y:S08]  /*7bb0*/  HMMA.16816.F32.BF16 R32, R84.reuse, R28, RZ ;  /* 0x0000001c5420723c */ /* 0x040ff000000418ff */
[C---:B------:R-:W-:Y:S08]  /*7bc0*/  HMMA.16816.F32.BF16 R28, R84.reuse, R30, RZ ;  /* 0x0000001e541c723c */ /* 0x040ff000000418ff */
[C---:B------:R-:W-:Y:S08]  /*7bd0*/  HMMA.16816.F32.BF16 R24, R84.reuse, R20, RZ ;  /* 0x000000145418723c */ /* 0x040ff000000418ff */
[----:B------:R-:W-:Y:S08]  /*7be0*/  HMMA.16816.F32.BF16 R20, R84, R22, RZ ;  /* 0x000000165414723c */ /* 0x000ff000000418ff */
[C---:B------:R-:W-:Y:S08]  /*7bf0*/  HMMA.16816.F32.BF16 R48, R76.reuse, R64, R48 ;  /* 0x000000404c30723c */ /* 0x040ff00000041830 */
[C---:B------:R-:W-:Y:S01]  /*7c00*/  HMMA.16816.F32.BF16 R44, R76.reuse, R66, R44 ;  /* 0x000000424c2c723c */ /* 0x040fe2000004182c */
[----:B------:R-:W4:Y:S07]  /*7c10*/  LDSM.16.M88.4 R64, [R217] ;  /* 0x00000000d940783b */ /* 0x000f2e0000000200 */
[C---:B------:R-:W-:Y:S08]  /*7c20*/  HMMA.16816.F32.BF16 R40, R76.reuse, R60, R40 ;  /* 0x0000003c4c28723c */ /* 0x040ff00000041828 */
[C---:B------:R-:W-:Y:S01]  /*7c30*/  HMMA.16816.F32.BF16 R36, R76.reuse, R62, R36 ;  /* 0x0000003e4c24723c */ /* 0x040fe20000041824 */
[----:B------:R-:W2:Y:S07]  /*7c40*/  LDSM.16.M88.4 R60, [R226+0x2c00] ;  /* 0x002c0000e23c783b */ /* 0x000eae0000000200 */
[C---:B-----5:R-:W-:Y:S08]  /*7c50*/  HMMA.16816.F32.BF16 R32, R76.reuse, R16, R32 ;  /* 0x000000104c20723c */ /* 0x060ff00000041820 */
[----:B------:R-:W-:Y:S08]  /*7c60*/  HMMA.16816.F32.BF16 R28, R76, R18, R28 ;  /* 0x000000124c1c723c */ /* 0x000ff0000004181c */
[----:B-1----:R-:W-:Y:S08]  /*7c70*/  HMMA.16816.F32.BF16 R16, R84, R12, RZ ;  /* 0x0000000c5410723c */ /* 0x002ff000000418ff */
[C---:B---3--:R-:W-:Y:S08]  /*7c80*/  HMMA.16816.F32.BF16 R24, R76.reuse, R8, R24 ;  /* 0x000000084c18723c */ /* 0x048ff00000041818 */
[----:B------:R-:W-:Y:S08]  /*7c90*/  HMMA.16816.F32.BF16 R20, R76, R10, R20 ;  /* 0x0000000a4c14723c */ /* 0x000ff00000041814 */
[C---:B------:R-:W-:Y:S08]  /*7ca0*/  HMMA.16816.F32.BF16 R12, R84.reuse, R14, RZ ;  /* 0x0000000e540c723c */ /* 0x040ff000000418ff */
[C---:B--2---:R-:W-:Y:S08]  /*7cb0*/  HMMA.16816.F32.BF16 R8, R84.reuse, R4, RZ ;  /* 0x000000045408723c */ /* 0x044ff000000418ff */
[----:B------:R-:W-:Y:S08]  /*7cc0*/  HMMA.16816.F32.BF16 R4, R84, R6, RZ ;  /* 0x000000065404723c */ /* 0x000ff000000418ff */
[C---:B------:R-:W-:Y:S07]  /*7cd0*/  HMMA.16816.F32.BF16 R16, R76.reuse, R68, R16 ;  /* 0x000000444c10723c */ /* 0x040fee0000041810 */
[C---:B------:R-:W-:Y:S01]  /*7ce0*/  LOP3.LUT R69, R92.reuse, R93, RZ, 0xfc, !PT ;  /* 0x0000005d5c457212 */ /* 0x040fe200078efcff */
[----:B------:R-:W-:Y:S01]  /*7cf0*/  HMMA.16816.F32.BF16 R12, R76, R70, R12 ;  /* 0x000000464c0c723c */ /* 0x000fe2000004180c */
[----:B------:R-:W-:-:S02]  /*7d00*/  LOP3.LUT R68, R92, 0x1, R93, 0xfe, !PT ;  /* 0x000000015c447812 */ /* 0x000fc400078efe5d */
[CC--:B------:R-:W-:Y:S02]  /*7d10*/  ISETP.GE.AND P5, PT, R69.reuse, R151.reuse, PT ;  /* 0x000000974500720c */ /* 0x0c0fe40003fa6270 */
[-C--:B------:R-:W-:Y:S02]  /*7d20*/  ISETP.GE.AND P3, PT, R69, R150.reuse, PT ;  /* 0x000000964500720c */ /* 0x080fe40003f66270 */
[C---:B------:R-:W-:Y:S01]  /*7d30*/  ISETP.GE.AND P2, PT, R68.reuse, R151, PT ;  /* 0x000000974400720c */ /* 0x040fe20003f46270 */
[----:B----4-:R-:W-:Y:S01]  /*7d40*/  HMMA.16816.F32.BF16 R8, R76, R64, R8 ;  /* 0x000000404c08723c */ /* 0x010fe20000041808 */
[----:B------:R-:W-:Y:S02]  /*7d50*/  ISETP.GE.AND P1, PT, R68, R150, PT ;  /* 0x000000964400720c */ /* 0x000fe40003f26270 */
[----:B------:R-:W1:Y:S01]  /*7d60*/  LDSM.16.M88.4 R68, [R215] ;  /* 0x00000000d744783b */ /* 0x000e620000000200 */
[----:B------:R-:W-:Y:S02]  /*7d70*/  FSEL R94, R56, -INF , !P5 ;  /* 0xff800000385e7808 */ /* 0x000fe40006800000 */
[----:B------:R-:W-:-:S02]  /*7d80*/  FSEL R179, R58, -INF , !P3 ;  /* 0xff8000003ab37808 */ /* 0x000fc40005800000 */
[----:B------:R-:W-:Y:S01]  /*7d90*/  HMMA.16816.F32.BF16 R4, R76, R66, R4 ;  /* 0x000000424c04723c */ /* 0x000fe20000041804 */
[----:B------:R-:W-:Y:S02]  /*7da0*/  FSEL R96, R57, -INF , !P2 ;  /* 0xff80000039607808 */ /* 0x000fe40005000000 */
[----:B------:R-:W-:Y:S02]  /*7db0*/  FSEL R193, R59, -INF , !P1 ;  /* 0xff8000003bc17808 */ /* 0x000fe40004800000 */
[C---:B------:R-:W-:Y:S02]  /*7dc0*/  ISETP.GE.AND P5, PT, R3.reuse, R151, PT ;  /* 0x000000970300720c */ /* 0x040fe40003fa6270 */
[----:B------:R-:W-:Y:S01]  /*7dd0*/  ISETP.GE.AND P3, PT, R3, R150, PT ;  /* 0x000000960300720c */ /* 0x000fe20003f66270 */
[----:B------:R-:W-:Y:S01]  /*7de0*/  HMMA.16816.F32.BF16 R64, R84, R60, RZ ;  /* 0x0000003c5440723c */ /* 0x000fe200000418ff */
[----:B------:R-:W-:Y:S02]  /*7df0*/  LOP3.LUT R3, R92, 0x9, R93, 0xfe, !PT ;  /* 0x000000095c037812 */ /* 0x000fe400078efe5d */
[----:B------:R-:W-:-:S02]  /*7e00*/  FSEL R98, R52, -INF , !P5 ;  /* 0xff80000034627808 */ /* 0x000fc40006800000 */
[C---:B------:R-:W-:Y:S02]  /*7e10*/  ISETP.GE.AND P2, PT, R3.reuse, R151, PT ;  /* 0x000000970300720c */ /* 0x040fe40003f46270 */
[C-C-:B------:R-:W-:Y:S01]  /*7e20*/  LOP3.LUT R52, R92.reuse, 0x11, R93.reuse, 0xfe, !PT ;  /* 0x000000115c347812 */ /* 0x140fe200078efe5d */
[C---:B------:R-:W-:Y:S01]  /*7e30*/  HMMA.16816.F32.BF16 R60, R84.reuse, R62, RZ ;  /* 0x0000003e543c723c */ /* 0x040fe200000418ff */
[-C--:B------:R-:W-:Y:S02]  /*7e40*/  ISETP.GE.AND P1, PT, R3, R150.reuse, PT ;  /* 0x000000960300720c */ /* 0x080fe40003f26270 */
[----:B------:R-:W-:Y:S02]  /*7e50*/  LOP3.LUT R3, R92, 0x18, R93, 0xfe, !PT ;  /* 0x000000185c037812 */ /* 0x000fe400078efe5d */
[----:B------:R-:W-:Y:S02]  /*7e60*/  FSEL R195, R54, -INF , !P3 ;  /* 0xff80000036c37808 */ /* 0x000fe40005800000 */
[----:B------:R-:W-:Y:S01]  /*7e70*/  FSEL R197, R55, -INF , !P1 ;  /* 0xff80000037c57808 */ /* 0x000fe20004800000 */
[----:B------:R-:W-:Y:S01]  /*7e80*/  HMMA.16816.F32.BF16 R56, R84, R80, RZ ;  /* 0x000000505438723c */ /* 0x000fe200000418ff */
[----:B------:R-:W-:-:S04]  /*7e90*/  ISETP.GE.AND P1, PT, R52, R150, PT ;  /* 0x000000963400720c */ /* 0x000fc80003f26270 */
[----:B------:R-:W-:Y:S02]  /*7ea0*/  FSEL R191, R51, -INF , !P1 ;  /* 0xff80000033bf7808 */ /* 0x000fe40004800000 */
[----:B------:R-:W-:Y:S01]  /*7eb0*/  LOP3.LUT R80, R92, 0x10, R93, 0xfe, !PT ;  /* 0x000000105c507812 */ /* 0x000fe200078efe5d */
[C---:B------:R-:W-:Y:S03]  /*7ec0*/  HMMA.16816.F32.BF16 R64, R76.reuse, R72, R64 ;  /* 0x000000484c40723c */ /* 0x040fe60000041840 */
[CC--:B------:R-:W-:Y:S02]  /*7ed0*/  ISETP.GE.AND P5, PT, R80.reuse, R151.reuse, PT ;  /* 0x000000975000720c */ /* 0x0c0fe40003fa6270 */
[----:B------:R-:W-:Y:S02]  /*7ee0*/  ISETP.GE.AND P3, PT, R80, R150, PT ;  /* 0x000000965000720c */ /* 0x000fe40003f66270 */
[----:B------:R-:W-:Y:S01]  /*7ef0*/  FSEL R72, R53, -INF , !P2 ;  /* 0xff80000035487808 */ /* 0x000fe20005000000 */
[----:B------:R-:W-:Y:S01]  /*7f00*/  HMMA.16816.F32.BF16 R60, R76, R74, R60 ;  /* 0x0000004a4c3c723c */ /* 0x000fe2000004183c */
[----:B------:R-:W-:-:S02]  /*7f10*/  ISETP.GE.AND P2, PT, R52, R151, PT ;  /* 0x000000973400720c */ /* 0x000fc40003f46270 */
[----:B------:R-:W-:Y:S02]  /*7f20*/  FSEL R104, R48, -INF , !P5 ;  /* 0xff80000030687808 */ /* 0x000fe40006800000 */
[----:B------:R-:W-:Y:S02]  /*7f30*/  FSEL R100, R49, -INF , !P2 ;  /* 0xff80000031647808 */ /* 0x000fe40005000000 */
[C---:B------:R-:W-:Y:S01]  /*7f40*/  ISETP.GE.AND P5, PT, R3.reuse, R151, PT ;  /* 0x000000970300720c */ /* 0x040fe20003fa6270 */
[----:B------:R-:W-:Y:S01]  /*7f50*/  HMMA.16816.F32.BF16 R80, R84, R82, RZ ;  /* 0x000000525450723c */ /* 0x000fe200000418ff */
[----:B------:R-:W-:Y:S02]  /*7f60*/  ISETP.GE.AND P2, PT, R3, R150, PT ;  /* 0x000000960300720c */ /* 0x000fe40003f46270 */
[C-C-:B------:R-:W-:Y:S02]  /*7f70*/  LOP3.LUT R48, R92.reuse, 0x19, R93.reuse, 0xfe, !PT ;  /* 0x000000195c307812 */ /* 0x140fe400078efe5d */
[----:B------:R-:W-:-:S02]  /*7f80*/  LOP3.LUT R3, R92, 0x20, R93, 0xfe, !PT ;  /* 0x000000205c037812 */ /* 0x000fc400078efe5d */
[----:B------:R-:W-:Y:S01]  /*7f90*/  FSEL R199, R50, -INF , !P3 ;  /* 0xff80000032c77808 */ /* 0x000fe20005800000 */
[----:B-1----:R-:W-:Y:S01]  /*7fa0*/  HMMA.16816.F32.BF16 R56, R76, R68, R56 ;  /* 0x000000444c38723c */ /* 0x002fe20000041838 */
[-C--:B------:R-:W-:Y:S02]  /*7fb0*/  ISETP.GE.AND P3, PT, R48, R151.reuse, PT ;  /* 0x000000973000720c */ /* 0x080fe40003f66270 */
[----:B------:R-:W-:Y:S02]  /*7fc0*/  FSEL R74, R44, -INF , !P5 ;  /* 0xff8000002c4a7808 */ /* 0x000fe40006800000 */
[----:B------:R-:W-:Y:S02]  /*7fd0*/  ISETP.GE.AND P5, PT, R3, R151, PT ;  /* 0x000000970300720c */ /* 0x000fe40003fa6270 */
[----:B------:R-:W-:Y:S02]  /*7fe0*/  LOP3.LUT R44, R92, 0x21, R93, 0xfe, !PT ;  /* 0x000000215c2c7812 */ /* 0x000fe400078efe5d */
[----:B------:R-:W-:-:S02]  /*7ff0*/  ISETP.GE.AND P1, PT, R48, R150, PT ;  /* 0x000000963000720c */ /* 0x000fc40003f26270 */
[----:B------:R-:W-:Y:S02]  /*8000*/  FSEL R189, R46, -INF , !P2 ;  /* 0xff8000002ebd7808 */ /* 0x000fe40005000000 */
[----:B------:R-:W-:Y:S02]  /*8010*/  FSEL R68, R45, -INF , !P3 ;  /* 0xff8000002d447808 */ /* 0x000fe40005800000 */
[----:B------:R-:W-:Y:S01]  /*8020*/  ISETP.GE.AND P2, PT, R3, R150, PT ;  /* 0x000000960300720c */ /* 0x000fe20003f46270 */
[----:B------:R-:W-:Y:S01]  /*8030*/  HMMA.16816.F32.BF16 R80, R76, R70, R80 ;  /* 0x000000464c50723c */ /* 0x000fe20000041850 */
[----:B------:R-:W-:Y:S02]  /*8040*/  ISETP.GE.AND P3, PT, R44, R151, PT ;  /* 0x000000972c00720c */ /* 0x000fe40003f66270 */
[----:B------:R-:W-:Y:S02]  /*8050*/  FSEL R106, R40, -INF , !P5 ;  /* 0xff800000286a7808 */ /* 0x000fe40006800000 */
[----:B------:R-:W-:-:S02]  /*8060*/  LOP3.LUT R3, R92, 0x28, R93, 0xfe, !PT ;  /* 0x000000285c037812 */ /* 0x000fc400078efe5d */
[----:B------:R-:W-:Y:S02]  /*8070*/  LOP3.LUT R40, R92, 0x29, R93, 0xfe, !PT ;  /* 0x000000295c287812 */ /* 0x000fe400078efe5d */
[----:B------:R-:W-:Y:S02]  /*8080*/  FSEL R187, R47, -INF , !P1 ;  /* 0xff8000002fbb7808 */ /* 0x000fe40004800000 */
[----:B------:R-:W-:Y:S02]  /*8090*/  ISETP.GE.AND P1, PT, R44, R150, PT ;  /* 0x000000962c00720c */ /* 0x000fe40003f26270 */
[----:B------:R-:W-:Y:S01]  /*80a0*/  FSEL R110, R41, -INF , !P3 ;  /* 0xff800000296e7808 */ /* 0x000fe20005800000 */
[----:B------:R-:W1:Y:S01]  /*80b0*/  LDSM.16.M88.4 R44, [R214] ;  /* 0x00000000d62c783b */ /* 0x000e620000000200 */
[----:B------:R-:W-:Y:S02]  /*80c0*/  FSEL R185, R42, -INF , !P2 ;  /* 0xff8000002ab97808 */ /* 0x000fe40005000000 */
[----:B------:R-:W-:-:S02]  /*80d0*/  ISETP.GE.AND P5, PT, R3, R151, PT ;  /* 0x000000970300720c */ /* 0x000fc40003fa6270 */
[-C--:B------:R-:W-:Y:S02]  /*80e0*/  ISETP.GE.AND P3, PT, R3, R150.reuse, PT ;  /* 0x000000960300720c */ /* 0x080fe40003f66270 */
[----:B------:R-:W-:Y:S02]  /*80f0*/  ISETP.GE.AND P2, PT, R40, R151, PT ;  /* 0x000000972800720c */ /* 0x000fe40003f46270 */
[C-C-:B------:R-:W-:Y:S02]  /*8100*/  LOP3.LUT R3, R92.reuse, 0x30, R93.reuse, 0xfe, !PT ;  /* 0x000000305c037812 */ /* 0x140fe400078efe5d */
[----:B------:R-:W-:Y:S02]  /*8110*/  LOP3.LUT R48, R92, 0x31, R93, 0xfe, !PT ;  /* 0x000000315c307812 */ /* 0x000fe400078efe5d */
[----:B------:R-:W-:Y:S02]  /*8120*/  FSEL R175, R43, -INF , !P1 ;  /* 0xff8000002baf7808 */ /* 0x000fe40004800000 */
[----:B------:R-:W-:-:S02]  /*8130*/  ISETP.GE.AND P1, PT, R40, R150, PT ;  /* 0x000000962800720c */ /* 0x000fc40003f26270 */
[----:B------:R-:W-:Y:S01]  /*8140*/  FSEL R114, R36, -INF , !P5 ;  /* 0xff80000024727808 */ /* 0x000fe20006800000 */
[C---:B------:R-:W-:Y:S01]  /*8150*/  HMMA.16816.F32.BF16 R40, R84.reuse, R88, RZ ;  /* 0x000000585428723c */ /* 0x040fe200000418ff */
[----:B------:R-:W-:Y:S02]  /*8160*/  FSEL R173, R38, -INF , !P3 ;  /* 0xff80000026ad7808 */ /* 0x000fe40005800000 */
[----:B------:R-:W-:Y:S02]  /*8170*/  FSEL R122, R37, -INF , !P2 ;  /* 0xff800000257a7808 */ /* 0x000fe40005000000 */
[CC--:B------:R-:W-:Y:S02]  /*8180*/  ISETP.GE.AND P5, PT, R3.reuse, R151.reuse, PT ;  /* 0x000000970300720c */ /* 0x0c0fe40003fa6270 */
[----:B------:R-:W-:Y:S01]  /*8190*/  ISETP.GE.AND P3, PT, R3, R150, PT ;  /* 0x000000960300720c */ /* 0x000fe20003f66270 */
[----:B------:R-:W-:Y:S01]  /*81a0*/  HMMA.16816.F32.BF16 R88, R84, R90, RZ ;  /* 0x0000005a5458723c */ /* 0x000fe200000418ff */
[----:B------:R-:W-:-:S02]  /*81b0*/  ISETP.GE.AND P2, PT, R48, R151, PT ;  /* 0x000000973000720c */ /* 0x000fc40003f46270 */
[----:B------:R-:W-:Y:S02]  /*81c0*/  LOP3.LUT R3, R92, 0x38, R93, 0xfe, !PT ;  /* 0x000000385c037812 */ /* 0x000fe400078efe5d */
[----:B------:R-:W-:Y:S02]  /*81d0*/  FSEL R169, R39, -INF , !P1 ;  /* 0xff80000027a97808 */ /* 0x000fe40004800000 */
[----:B------:R-:W-:Y:S01]  /*81e0*/  ISETP.GE.AND P1, PT, R48, R150, PT ;  /* 0x000000963000720c */ /* 0x000fe20003f26270 */
[----:B------:R-:W2:Y:S01]  /*81f0*/  LDSM.16.M88.4 R36, [R226+0x3800] ;  /* 0x00380000e224783b */ /* 0x000ea20000000200 */
[----:B------:R-:W-:Y:S02]  /*8200*/  FSEL R158, R32, -INF , !P5 ;  /* 0xff800000209e7808 */ /* 0x000fe40006800000 */
[----:B------:R-:W-:Y:S02]  /*8210*/  FSEL R126, R33, -INF , !P2 ;  /* 0xff800000217e7808 */ /* 0x000fe40005000000 */
[----:B------:R-:W-:-:S02]  /*8220*/  ISETP.GE.AND P5, PT, R3, R151, PT ;  /* 0x000000970300720c */ /* 0x000fc40003fa6270 */
[-C--:B------:R-:W-:Y:S01]  /*8230*/  ISETP.GE.AND P2, PT, R3, R150.reuse, PT ;  /* 0x000000960300720c */ /* 0x080fe20003f46270 */
[C---:B-1----:R-:W-:Y:S01]  /*8240*/  HMMA.16816.F32.BF16 R40, R76.reuse, R44, R40 ;  /* 0x0000002c4c28723c */ /* 0x042fe20000041828 */
[C-C-:B------:R-:W-:Y:S02]  /*8250*/  LOP3.LUT R32, R92.reuse, 0x39, R93.reuse, 0xfe, !PT ;  /* 0x000000395c207812 */ /* 0x140fe400078efe5d */
[----:B------:R-:W-:Y:S02]  /*8260*/  LOP3.LUT R3, R92, 0x40, R93, 0xfe, !PT ;  /* 0x000000405c037812 */ /* 0x000fe400078efe5d */
[----:B------:R-:W-:Y:S02]  /*8270*/  FSEL R177, R34, -INF , !P3 ;  /* 0xff80000022b17808 */ /* 0x000fe40005800000 */
[----:B------:R-:W-:Y:S01]  /*8280*/  FSEL R161, R35, -INF , !P1 ;  /* 0xff80000023a17808 */ /* 0x000fe20004800000 */
[----:B------:R-:W-:Y:S01]  /*8290*/  HMMA.16816.F32.BF16 R88, R76, R46, R88 ;  /* 0x0000002e4c58723c */ /* 0x000fe20000041858 */
[C---:B------:R-:W-:Y:S01]  /*82a0*/  ISETP.GE.AND P3, PT, R32.reuse, R151, PT ;  /* 0x000000972000720c */ /* 0x040fe20003f66270 */
[----:B------:R-:W-:Y:S01]  /*82b0*/  LDSM.16.M88.4 R44, [R226+0x4800] ;  /* 0x00480000e22c783b */ /* 0x000fe20000000200 */
[----:B------:R-:W-:-:S02]  /*82c0*/  ISETP.GE.AND P1, PT, R32, R150, PT ;  /* 0x000000962000720c */ /* 0x000fc40003f26270 */
[----:B------:R-:W-:Y:S02]  /*82d0*/  FSEL R70, R28, -INF , !P5 ;  /* 0xff8000001c467808 */ /* 0x000fe40006800000 */
[----:B------:R-:W-:Y:S02]  /*82e0*/  ISETP.GE.AND P5, PT, R3, R151, PT ;  /* 0x000000970300720c */ /* 0x000fe40003fa6270 */
[----:B------:R-:W-:Y:S02]  /*82f0*/  LOP3.LUT R28, R92, 0x41, R93, 0xfe, !PT ;  /* 0x000000415c1c7812 */ /* 0x000fe400078efe5d */
[----:B------:R-:W-:Y:S02]  /*8300*/  FSEL R159, R30, -INF , !P2 ;  /* 0xff8000001e9f7808 */ /* 0x000fe40005000000 */
[----:B------:R-:W-:Y:S02]  /*8310*/  FSEL R166, R29, -INF , !P3 ;  /* 0xff8000001da67808 */ /* 0x000fe40005800000 */
[----:B------:R-:W-:-:S02]  /*8320*/  FSEL R165, R31, -INF , !P1 ;  /* 0xff8000001fa57808 */ /* 0x000fc40004800000 */
[-C--:B------:R-:W-:Y:S02]  /*8330*/  ISETP.GE.AND P2, PT, R3, R150.reuse, PT ;  /* 0x000000960300720c */ /* 0x080fe40003f46270 */
[C---:B------:R-:W-:Y:S02]  /*8340*/  ISETP.GE.AND P3, PT, R28.reuse, R151, PT ;  /* 0x000000971c00720c */ /* 0x040fe40003f66270 */
[----:B------:R-:W-:Y:S02]  /*8350*/  ISETP.GE.AND P1, PT, R28, R150, PT ;  /* 0x000000961c00720c */ /* 0x000fe40003f26270 */
[----:B------:R-:W-:Y:S01]  /*8360*/  FSEL R170, R24, -INF , !P5 ;  /* 0xff80000018aa7808 */ /* 0x000fe20006800000 */
[----:B------:R-:W1:Y:S01]  /*8370*/  LDSM.16.M88.4 R28, [R213] ;  /* 0x00000000d51c783b */ /* 0x000e620000000200 */
[C-C-:B------:R-:W-:Y:S02]  /*8380*/  LOP3.LUT R3, R92.reuse, 0x48, R93.reuse, 0xfe, !PT ;  /* 0x000000485c037812 */ /* 0x140fe400078efe5d */
[----:B------:R-:W-:-:S02]  /*8390*/  LOP3.LUT R24, R92, 0x49, R93, 0xfe, !PT ;  /* 0x000000495c187812 */ /* 0x000fc400078efe5d */
[----:B------:R-:W-:Y:S02]  /*83a0*/  FSEL R168, R25, -INF , !P3 ;  /* 0xff80000019a87808 */ /* 0x000fe40005800000 */
[----:B------:R-:W-:Y:S02]  /*83b0*/  FSEL R167, R26, -INF , !P2 ;  /* 0xff8000001aa77808 */ /* 0x000fe40005000000 */
[----:B------:R-:W-:Y:S02]  /*83c0*/  FSEL R157, R27, -INF , !P1 ;  /* 0xff8000001b9d7808 */ /* 0x000fe40004800000 */
[CC--:B------:R-:W-:Y:S02]  /*83d0*/  ISETP.GE.AND P5, PT, R3.reuse, R151.reuse, PT ;  /* 0x000000970300720c */ /* 0x0c0fe40003fa6270 */
[----:B------:R-:W-:Y:S02]  /*83e0*/  ISETP.GE.AND P3, PT, R3, R150, PT ;  /* 0x000000960300720c */ /* 0x000fe40003f66270 */
[----:B------:R-:W-:-:S02]  /*83f0*/  ISETP.GE.AND P2, PT, R24, R151, PT ;  /* 0x000000971800720c */ /* 0x000fc40003f46270 */
[----:B------:R-:W-:Y:S02]  /*8400*/  ISETP.GE.AND P1, PT, R24, R150, PT ;  /* 0x000000961800720c */ /* 0x000fe40003f26270 */
[----:B------:R-:W-:Y:S01]  /*8410*/  FSEL R172, R20, -INF , !P5 ;  /* 0xff80000014ac7808 */ /* 0x000fe20006800000 */
[C---:B--2---:R-:W-:Y:S01]  /*8420*/  HMMA.16816.F32.BF16 R24, R84.reuse, R36, RZ ;  /* 0x000000245418723c */ /* 0x044fe200000418ff */
[----:B------:R-:W-:Y:S02]  /*8430*/  FSEL R155, R22, -INF , !P3 ;  /* 0xff800000169b7808 */ /* 0x000fe40005800000 */
[----:B------:R-:W-:Y:S02]  /*8440*/  FSEL R174, R21, -INF , !P2 ;  /* 0xff80000015ae7808 */ /* 0x000fe40005000000 */
[----:B------:R-:W-:Y:S02]  /*8450*/  FSEL R131, R23, -INF , !P1 ;  /* 0xff80000017837808 */ /* 0x000fe40004800000 */
[----:B------:R-:W2:Y:S01]  /*8460*/  LDSM.16.M88.4 R20, [R226+0x3c00] ;  /* 0x003c0000e214783b */ /* 0x000ea20000000200 */
[C-C-:B------:R-:W-:Y:S01]  /*8470*/  LOP3.LUT R3, R92.reuse, 0x50, R93.reuse, 0xfe, !PT ;  /* 0x000000505c037812 */ /* 0x140fe200078efe5d */
[----:B------:R-:W-:Y:S01]  /*8480*/  HMMA.16816.F32.BF16 R36, R84, R38, RZ ;  /* 0x000000265424723c */ /* 0x000fe200000418ff */
[----:B------:R-:W-:-:S02]  /*8490*/  LOP3.LUT R32, R92, 0x51, R93, 0xfe, !PT ;  /* 0x000000515c207812 */ /* 0x000fc400078efe5d */
[CC--:B------:R-:W-:Y:S02]  /*84a0*/  ISETP.GE.AND P5, PT, R3.reuse, R151.reuse, PT ;  /* 0x000000970300720c */ /* 0x0c0fe40003fa6270 */
[-C--:B------:R-:W-:Y:S02]  /*84b0*/  ISETP.GE.AND P3, PT, R3, R150.reuse, PT ;  /* 0x000000960300720c */ /* 0x080fe40003f66270 */
[----:B------:R-:W-:Y:S02]  /*84c0*/  LOP3.LUT R3, R92, 0x58, R93, 0xfe, !PT ;  /* 0x000000585c037812 */ /* 0x000fe400078efe5d */
[----:B------:R-:W-:Y:S02]  /*84d0*/  FSEL R178, R16, -INF , !P5 ;  /* 0xff80000010b27808 */ /* 0x000fe40006800000 */
[----:B------:R-:W-:Y:S02]  /*84e0*/  ISETP.GE.AND P1, PT, R32, R150, PT ;  /* 0x000000962000720c */ /* 0x000fe40003f26270 */
[----:B------:R-:W-:-:S02]  /*84f0*/  ISETP.GE.AND P5, PT, R3, R151, PT ;  /* 0x000000970300720c */ /* 0x000fc40003fa6270 */
[----:B------:R-:W-:Y:S01]  /*8500*/  ISETP.GE.AND P2, PT, R32, R151, PT ;  /* 0x000000972000720c */ /* 0x000fe20003f46270 */
[C---:B-1----:R-:W-:Y:S01]  /*8510*/  HMMA.16816.F32.BF16 R24, R76.reuse, R28, R24 ;  /* 0x0000001c4c18723c */ /* 0x042fe20000041818 */
[----:B------:R-:W-:Y:S01]  /*8520*/  LOP3.LUT R16, R92, 0x59, R93, 0xfe, !PT ;  /* 0x000000595c107812 */ /* 0x000fe200078efe5d */
[----:B------:R-:W-:Y:S01]  /*8530*/  LDSM.16.M88.4 R32, [R226+0x4400] ;  /* 0x00440000e220783b */ /* 0x000fe20000000200 */
[----:B------:R-:W-:Y:S02]  /*8540*/  FSEL R153, R18, -INF , !P3 ;  /* 0xff80000012997808 */ /* 0x000fe40005800000 */
[----:B------:R-:W-:Y:S02]  /*8550*/  FSEL R123, R19, -INF , !P1 ;  /* 0xff800000137b7808 */ /* 0x000fe40004800000 */
[----:B------:R-:W-:Y:S01]  /*8560*/  FSEL R180, R12, -INF , !P5 ;  /* 0xff8000000cb47808 */ /* 0x000fe20006800000 */
[----:B------:R-:W-:Y:S01]  /*8570*/  HMMA.16816.F32.BF16 R36, R76, R30, R36 ;  /* 0x0000001e4c24723c */ /* 0x000fe20000041824 */
[----:B------:R-:W-:-:S02]  /*8580*/  FSEL R176, R17, -INF , !P2 ;  /* 0xff80000011b07808 */ /* 0x000fc40005000000 */
[C---:B------:R-:W-:Y:S02]  /*8590*/  ISETP.GE.AND P3, PT, R16.reuse, R151, PT ;  /* 0x000000971000720c */ /* 0x040fe40003f66270 */
[-C--:B------:R-:W-:Y:S02]  /*85a0*/  ISETP.GE.AND P1, PT, R16, R150.reuse, PT ;  /* 0x000000961000720c */ /* 0x080fe40003f26270 */
[----:B------:R-:W-:Y:S01]  /*85b0*/  LOP3.LUT R12, R92, 0x61, R93, 0xfe, !PT ;  /* 0x000000615c0c7812 */ /* 0x000fe200078efe5d */
[----:B------:R-:W-:Y:S01]  /*85c0*/  LDSM.16.M88.4 R16, [R226+0x4000] ;  /* 0x00400000e210783b */ /* 0x000fe20000000200 */
[----:B------:R-:W-:Y:S02]  /*85d0*/  ISETP.GE.AND P2, PT, R3, R150, PT ;  /* 0x000000960300720c */ /* 0x000fe40003f46270 */
[----:B------:R-:W-:Y:S02]  /*85e0*/  FSEL R182, R13, -INF , !P3 ;  /* 0xff8000000db67808 */ /* 0x000fe40005800000 */
[----:B------:R-:W-:-:S02]  /*85f0*/  FSEL R127, R15, -INF , !P1 ;  /* 0xff8000000f7f7808 */ /* 0x000fc40004800000 */
[----:B------:R-:W-:Y:S02]  /*8600*/  FSEL R121, R14, -INF , !P2 ;  /* 0xff8000000e797808 */ /* 0x000fe40005000000 */
[CC--:B------:R-:W-:Y:S02]  /*8610*/  ISETP.GE.AND P3, PT, R12.reuse, R151.reuse, PT ;  /* 0x000000970c00720c */ /* 0x0c0fe40003f66270 */
[----:B------:R-:W-:Y:S02]  /*8620*/  ISETP.GE.AND P1, PT, R12, R150, PT ;  /* 0x000000960c00720c */ /* 0x000fe40003f26270 */
[----:B------:R-:W1:Y:S01]  /*8630*/  LDSM.16.M88.4 R12, [R212] ;  /* 0x00000000d40c783b */ /* 0x000e620000000200 */
[----:B------:R-:W-:Y:S02]  /*8640*/  LOP3.LUT R3, R92, 0x60, R93, 0xfe, !PT ;  /* 0x000000605c037812 */ /* 0x000fe400078efe5d */
[----:B------:R-:W-:Y:S02]  /*8650*/  FSEL R186, R9, -INF , !P3 ;  /* 0xff80000009ba7808 */ /* 0x000fe40005800000 */
[----:B------:R-:W-:-:S02]  /*8660*/  ISETP.GE.AND P5, PT, R3, R151, PT ;  /* 0x000000970300720c */ /* 0x000fc40003fa6270 */
[-C--:B------:R-:W-:Y:S02]  /*8670*/  ISETP.GE.AND P2, PT, R3, R150.reuse, PT ;  /* 0x000000960300720c */ /* 0x080fe40003f46270 */
[--C-:B------:R-:W-:Y:S02]  /*8680*/  LOP3.LUT R3, R92, 0x68, R93.reuse, 0xfe, !PT ;  /* 0x000000685c037812 */ /* 0x100fe400078efe5d */
[----:B------:R-:W-:Y:S02]  /*8690*/  FSEL R188, R8, -INF , !P5 ;  /* 0xff80000008bc7808 */ /* 0x000fe40006800000 */
[C---:B------:R-:W-:Y:S02]  /*86a0*/  ISETP.GE.AND P5, PT, R3.reuse, R151, PT ;  /* 0x000000970300720c */ /* 0x040fe40003fa6270 */
[----:B------:R-:W-:Y:S02]  /*86b0*/  ISETP.GE.AND P3, PT, R3, R150, PT ;  /* 0x000000960300720c */ /* 0x000fe40003f66270 */
[----:B------:R-:W-:-:S02]  /*86c0*/  LOP3.LUT R3, R92, 0x69, R93, 0xfe, !PT ;  /* 0x000000695c037812 */ /* 0x000fc400078efe5d */
[----:B------:R-:W-:Y:S02]  /*86d0*/  FSEL R129, R10, -INF , !P2 ;  /* 0xff8000000a817808 */ /* 0x000fe40005000000 */
[----:B------:R-:W-:Y:S02]  /*86e0*/  FSEL R119, R11, -INF , !P1 ;  /* 0xff8000000b777808 */ /* 0x000fe40004800000 */
[C---:B--2---:R-:W-:Y:S01]  /*86f0*/  HMMA.16816.F32.BF16 R8, R84.reuse, R20, RZ ;  /* 0x000000145408723c */ /* 0x044fe200000418ff */
[C---:B------:R-:W-:Y:S02]  /*8700*/  ISETP.GE.AND P2, PT, R3.reuse, R151, PT ;  /* 0x000000970300720c */ /* 0x040fe40003f46270 */
[----:B------:R-:W-:Y:S02]  /*8710*/  ISETP.GE.AND P1, PT, R3, R150, PT ;  /* 0x000000960300720c */ /* 0x000fe40003f26270 */
[----:B------:R-:W-:Y:S02]  /*8720*/  FSEL R190, R4, -INF , !P5 ;  /* 0xff80000004be7808 */ /* 0x000fe40006800000 */
[----:B------:R-:W-:Y:S01]  /*8730*/  FSEL R117, R6, -INF , !P3 ;  /* 0xff80000006757808 */ /* 0x000fe20005800000 */
[----:B------:R-:W-:Y:S01]  /*8740*/  HMMA.16816.F32.BF16 R20, R84, R22, RZ ;  /* 0x000000165414723c */ /* 0x000fe200000418ff */
[----:B------:R-:W-:-:S02]  /*8750*/  FSEL R192, R5, -INF , !P2 ;  /* 0xff80000005c07808 */ /* 0x000fc40005000000 */
[----:B------:R-:W-:Y:S02]  /*8760*/  FSEL R111, R7, -INF , !P1 ;  /* 0xff800000076f7808 */ /* 0x000fe40004800000 */
[----:B------:R-:W2:Y:S01]  /*8770*/  LDSM.16.M88.4 R4, [R211] ;  /* 0x00000000d304783b */ /* 0x000ea20000000200 */
[C-C-:B------:R-:W-:Y:S02]  /*8780*/  LOP3.LUT R28, R92.reuse, 0x70, R93.reuse, 0xfe, !PT ;  /* 0x000000705c1c7812 */ /* 0x140fe400078efe5d */
[----:B------:R-:W-:Y:S02]  /*8790*/  LOP3.LUT R3, R92, 0x71, R93, 0xfe, !PT ;  /* 0x000000715c037812 */ /* 0x000fe400078efe5d */
[-C--:B------:R-:W-:Y:S02]  /*87a0*/  ISETP.GE.AND P5, PT, R28, R151.reuse, PT ;  /* 0x000000971c00720c */ /* 0x080fe40003fa6270 */
[C---:B------:R-:W-:Y:S02]  /*87b0*/  ISETP.GE.AND P2, PT, R3.reuse, R151, PT ;  /* 0x000000970300720c */ /* 0x040fe40003f46270 */
[----:B------:R-:W-:-:S02]  /*87c0*/  ISETP.GE.AND P1, PT, R3, R150, PT ;  /* 0x000000960300720c */ /* 0x000fc40003f26270 */
[----:B------:R-:W-:Y:S01]  /*87d0*/  LOP3.LUT R3, R92, 0x78, R93, 0xfe, !PT ;  /* 0x000000785c037812 */ /* 0x000fe200078efe5d */
[----:B-1----:R-:W-:Y:S01]  /*87e0*/  HMMA.16816.F32.BF16 R8, R76, R12, R8 ;  /* 0x0000000c4c08723c */ /* 0x002fe20000041808 */
[----:B------:R-:W-:Y:S02]  /*87f0*/  FSEL R196, R64, -INF , !P5 ;  /* 0xff80000040c47808 */ /* 0x000fe40006800000 */
[----:B------:R-:W-:Y:S02]  /*8800*/  FSEL R194, R65, -INF , !P2 ;  /* 0xff80000041c27808 */ /* 0x000fe40005000000 */
[-C--:B------:R-:W-:Y:S02]  /*8810*/  ISETP.GE.AND P3, PT, R28, R150.reuse, PT ;  /* 0x000000961c00720c */ /* 0x080fe40003f66270 */
[C---:B------:R-:W-:Y:S01]  /*8820*/  ISETP.GE.AND P5, PT, R3.reuse, R151, PT ;  /* 0x000000970300720c */ /* 0x040fe20003fa6270 */
[----:B------:R-:W-:Y:S01]  /*8830*/  HMMA.16816.F32.BF16 R28, R84, R16, RZ ;  /* 0x00000010541c723c */ /* 0x000fe200000418ff */
[----:B------:R-:W-:-:S02]  /*8840*/  ISETP.GE.AND P2, PT, R3, R150, PT ;  /* 0x000000960300720c */ /* 0x000fc40003f46270 */
[--C-:B------:R-:W-:Y:S02]  /*8850*/  LOP3.LUT R3, R92, 0x79, R93.reuse, 0xfe, !PT ;  /* 0x000000795c037812 */ /* 0x100fe400078efe5d */
[----:B------:R-:W-:Y:S02]  /*8860*/  FSEL R113, R66, -INF , !P3 ;  /* 0xff80000042717808 */ /* 0x000fe40005800000 */
[----:B------:R-:W-:Y:S01]  /*8870*/  ISETP.GE.AND P3, PT, R3, R151, PT ;  /* 0x000000970300720c */ /* 0x000fe20003f66270 */
[----:B------:R-:W-:Y:S01]  /*8880*/  HMMA.16816.F32.BF16 R20, R76, R14, R20 ;  /* 0x0000000e4c14723c */ /* 0x000fe20000041814 */
[C-C-:B------:R-:W-:Y:S02]  /*8890*/  LOP3.LUT R16, R92.reuse, 0x80, R93.reuse, 0xfe, !PT ;  /* 0x000000805c107812 */ /* 0x140fe400078efe5d */
[----:B------:R-:W-:Y:S02]  /*88a0*/  LOP3.LUT R12, R92, 0x81, R93, 0xfe, !PT ;  /* 0x000000815c0c7812 */ /* 0x000fe400078efe5d */
[----:B------:R-:W-:-:S02]  /*88b0*/  FSEL R105, R67, -INF , !P1 ;  /* 0xff80000043697808 */ /* 0x000fc40004800000 */
[----:B------:R-:W-:Y:S02]  /*88c0*/  ISETP.GE.AND P1, PT, R3, R150, PT ;  /* 0x000000960300720c */ /* 0x000fe40003f26270 */
[----:B------:R-:W-:Y:S02]  /*88d0*/  FSEL R198, R60, -INF , !P5 ;  /* 0xff8000003cc67808 */ /* 0x000fe40006800000 */
[----:B------:R-:W-:Y:S02]  /*88e0*/  FSEL R200, R61, -INF , !P3 ;  /* 0xff8000003dc87808 */ /* 0x000fe40005800000 */
[-C--:B------:R-:W-:Y:S02]  /*88f0*/  ISETP.GE.AND P5, PT, R16, R151.reuse, PT ;  /* 0x000000971000720c */ /* 0x080fe40003fa6270 */
[----:B------:R-:W-:Y:S01]  /*8900*/  ISETP.GE.AND P3, PT, R12, R151, PT ;  /* 0x000000970c00720c */ /* 0x000fe20003f66270 */
[----:B--2---:R-:W-:Y:S01]  /*8910*/  HMMA.16816.F32.BF16 R28, R76, R4, R28 ;  /* 0x000000044c1c723c */ /* 0x004fe2000004181c */
[----:B------:R-:W-:-:S02]  /*8920*/  LOP3.LUT R3, R92, 0x88, R93, 0xfe, !PT ;  /* 0x000000885c037812 */ /* 0x000fc400078efe5d */
[----:B------:R-:W-:Y:S02]  /*8930*/  FSEL R107, R63, -INF , !P1 ;  /* 0xff8000003f6b7808 */ /* 0x000fe40004800000 */
[----:B------:R-:W-:Y:S02]  /*8940*/  FSEL R103, R62, -INF , !P2 ;  /* 0xff8000003e677808 */ /* 0x000fe40005000000 */
[-C--:B------:R-:W-:Y:S02]  /*8950*/  ISETP.GE.AND P1, PT, R12, R150.reuse, PT ;  /* 0x000000960c00720c */ /* 0x080fe40003f26270 */
[----:B------:R-:W-:Y:S02]  /*8960*/  FSEL R204, R56, -INF , !P5 ;  /* 0xff80000038cc7808 */ /* 0x000fe40006800000 */
[----:B------:R-:W-:Y:S02]  /*8970*/  FSEL R202, R57, -INF , !P3 ;  /* 0xff80000039ca7808 */ /* 0x000fe40005800000 */
[----:B------:R-:W-:-:S02]  /*8980*/  ISETP.GE.AND P2, PT, R16, R150, PT ;  /* 0x000000961000720c */ /* 0x000fc40003f46270 */
[C---:B------:R-:W-:Y:S01]  /*8990*/  ISETP.GE.AND P5, PT, R3.reuse, R151, PT ;  /* 0x000000970300720c */ /* 0x040fe20003fa6270 */
[----:B------:R-:W-:Y:S01]  /*89a0*/  HMMA.16816.F32.BF16 R16, R84, R18, RZ ;  /* 0x000000125410723c */ /* 0x000fe200000418ff */
[----:B------:R-:W-:Y:S02]  /*89b0*/  ISETP.GE.AND P3, PT, R3, R150, PT ;  /* 0x000000960300720c */ /* 0x000fe40003f66270 */
[C-C-:B------:R-:W-:Y:S02]  /*89c0*/  LOP3.LUT R13, R92.reuse, 0x89, R93.reuse, 0xfe, !PT ;  /* 0x000000895c0d7812 */ /* 0x140fe400078efe5d */
[----:B------:R-:W-:Y:S02]  /*89d0*/  LOP3.LUT R12, R92, 0x90, R93, 0xfe, !PT ;  /* 0x000000905c0c7812 */ /* 0x000fe400078efe5d */
        /* <DEDUP_REMOVED lines=8> */
[----:B------:R-:W1:Y:S01]  /*8a60*/  LDSM.16.M88.4 R12, [R210] ;  /* 0x00000000d20c783b */ /* 0x000e620000000200 */
        /* <DEDUP_REMOVED lines=8> */
[----:B------:R-:W-:Y:S02]  /*8af0*/  FSEL R50, R42, -INF , !P3 ;  /* 0xff8000002a327808 */ /* 0x000fe40005800000 */
[----:B------:R-:W-:Y:S02]  /*8b00*/  FSEL R51, R43, -INF , !P1 ;  /* 0xff8000002b337808 */ /* 0x000fe40004800000 */
[C-C-:B------:R-:W-:Y:S01]  /*8b10*/  LOP3.LUT R4, R92.reuse, 0x98, R93.reuse, 0xfe, !PT ;  /* 0x000000985c047812 */ /* 0x140fe200078efe5d */
[----:B------:R-:W-:Y:S01]  /*8b20*/  HMMA.16816.F32.BF16 R40, R84, R32, RZ ;  /* 0x000000205428723c */ /* 0x000fe200000418ff */
[----:B------:R-:W-:Y:S02]  /*8b30*/  LOP3.LUT R5, R92, 0x99, R93, 0xfe, !PT ;  /* 0x000000995c057812 */ /* 0x000fe400078efe5d */
[----:B------:R-:W-:-:S02]  /*8b40*/  ISETP.GE.AND P5, PT, R4, R151, PT ;  /* 0x000000970400720c */ /* 0x000fc40003fa6270 */
[-C--:B------:R-:W-:Y:S02]  /*8b50*/  ISETP.GE.AND P2, PT, R4, R150.reuse, PT ;  /* 0x000000960400720c */ /* 0x080fe40003f46270 */
[C---:B------:R-:W-:Y:S01]  /*8b60*/  ISETP.GE.AND P3, PT, R5.reuse, R151, PT ;  /* 0x000000970500720c */ /* 0x040fe20003f66270 */
[----:B------:R-:W-:Y:S01]  /*8b70*/  HMMA.16816.F32.BF16 R32, R84, R34, RZ ;  /* 0x000000225420723c */ /* 0x000fe200000418ff */
[----:B------:R-:W-:Y:S02]  /*8b80*/  ISETP.GE.AND P1, PT, R5, R150, PT ;  /* 0x000000960500720c */ /* 0x000fe40003f26270 */
[C-C-:B------:R-:W-:Y:S02]  /*8b90*/  LOP3.LUT R4, R92.reuse, 0xa0, R93.reuse, 0xfe, !PT ;  /* 0x000000a05c047812 */ /* 0x140fe400078efe5d */
[----:B------:R-:W-:Y:S02]  /*8ba0*/  LOP3.LUT R5, R92, 0xa1, R93, 0xfe, !PT ;  /* 0x000000a15c057812 */ /* 0x000fe400078efe5d */
[----:B------:R-:W-:-:S02]  /*8bb0*/  FSEL R250, R88, -INF , !P5 ;  /* 0xff80000058fa7808 */ /* 0x000fc40006800000 */
[----:B------:R-:W-:Y:S02]  /*8bc0*/  FSEL R52, R90, -INF , !P2 ;  /* 0xff8000005a347808 */ /* 0x000fe40005000000 */
[----:B------:R-:W-:Y:S02]  /*8bd0*/  FSEL R252, R89, -INF , !P3 ;  /* 0xff80000059fc7808 */ /* 0x000fe40005800000 */
[CC--:B------:R-:W-:Y:S02]  /*8be0*/  ISETP.GE.AND P5, PT, R4.reuse, R151.reuse, PT ;  /* 0x000000970400720c */ /* 0x0c0fe40003fa6270 */
[----:B------:R-:W-:Y:S01]  /*8bf0*/  ISETP.GE.AND P2, PT, R4, R150, PT ;  /* 0x000000960400720c */ /* 0x000fe20003f46270 */
[----:B-1----:R-:W-:Y:S01]  /*8c00*/  HMMA.16816.F32.BF16 R40, R76, R12, R40 ;  /* 0x0000000c4c28723c */ /* 0x002fe20000041828 */
[----:B------:R-:W-:Y:S02]  /*8c10*/  ISETP.GE.AND P3, PT, R5, R151, PT ;  /* 0x000000970500720c */ /* 0x000fe40003f66270 */
[----:B------:R-:W-:-:S02]  /*8c20*/  LOP3.LUT R4, R92, 0xa8, R93, 0xfe, !PT ;  /* 0x000000a85c047812 */ /* 0x000fc400078efe5d */
[----:B------:R-:W-:Y:S02]  /*8c30*/  FSEL R69, R24, -INF , !P5 ;  /* 0xff80000018457808 */ /* 0x000fe40006800000 */
[----:B------:R-:W-:Y:S01]  /*8c40*/  FSEL R67, R25, -INF , !P3 ;  /* 0xff80000019437808 */ /* 0x000fe20005800000 */
[----:B------:R-:W-:Y:S01]  /*8c50*/  HMMA.16816.F32.BF16 R32, R76, R14, R32 ;  /* 0x0000000e4c20723c */ /* 0x000fe20000041820 */
[----:B------:R-:W-:Y:S02]  /*8c60*/  FSEL R53, R91, -INF , !P1 ;  /* 0xff8000005b357808 */ /* 0x000fe40004800000 */
[C---:B------:R-:W-:Y:S02]  /*8c70*/  ISETP.GE.AND P5, PT, R4.reuse, R151, PT ;  /* 0x000000970400720c */ /* 0x040fe40003fa6270 */
[-C--:B------:R-:W-:Y:S02]  /*8c80*/  ISETP.GE.AND P3, PT, R4, R150.reuse, PT ;  /* 0x000000960400720c */ /* 0x080fe40003f66270 */
[----:B------:R-:W-:-:S02]  /*8c90*/  ISETP.GE.AND P1, PT, R5, R150, PT ;  /* 0x000000960500720c */ /* 0x000fc40003f26270 */
[--C-:B------:R-:W-:Y:S02]  /*8ca0*/  LOP3.LUT R4, R92, 0xa9, R93.reuse, 0xfe, !PT ;  /* 0x000000a95c047812 */ /* 0x100fe400078efe5d */
[----:B------:R-:W-:Y:S02]  /*8cb0*/  FSEL R54, R26, -INF , !P2 ;  /* 0xff8000001a367808 */ /* 0x000fe40005000000 */
[----:B------:R-:W-:Y:S02]  /*8cc0*/  FSEL R55, R27, -INF , !P1 ;  /* 0xff8000001b377808 */ /* 0x000fe40004800000 */
[C---:B------:R-:W-:Y:S02]  /*8cd0*/  ISETP.GE.AND P2, PT, R4.reuse, R151, PT ;  /* 0x000000970400720c */ /* 0x040fe40003f46270 */
[----:B------:R-:W-:Y:S02]  /*8ce0*/  ISETP.GE.AND P1, PT, R4, R150, PT ;  /* 0x000000960400720c */ /* 0x000fe40003f26270 */
[----:B------:R-:W1:Y:S01]  /*8cf0*/  LDSM.16.M88.4 R4, [R226+0x4c00] ;  /* 0x004c0000e204783b */ /* 0x000e620000000200 */
[----:B------:R-:W-:-:S02]  /*8d00*/  LOP3.LUT R24, R92, 0xb0, R93, 0xfe, !PT ;  /* 0x000000b05c187812 */ /* 0x000fc400078efe5d */
[--C-:B------:R-:W-:Y:S02]  /*8d10*/  LOP3.LUT R13, R92, 0xb1, R93.reuse, 0xfe, !PT ;  /* 0x000000b15c0d7812 */ /* 0x100fe400078efe5d */
[----:B------:R-:W-:Y:S02]  /*8d20*/  FSEL R71, R36, -INF , !P5 ;  /* 0xff80000024477808 */ /* 0x000fe40006800000 */
[----:B------:R-:W-:Y:S02]  /*8d30*/  FSEL R73, R37, -INF , !P2 ;  /* 0xff80000025497808 */ /* 0x000fe40005000000 */
[-C--:B------:R-:W-:Y:S02]  /*8d40*/  ISETP.GE.AND P5, PT, R24, R151.reuse, PT ;  /* 0x000000971800720c */ /* 0x080fe40003fa6270 */
[----:B------:R-:W-:Y:S02]  /*8d50*/  LOP3.LUT R12, R92, 0xb8, R93, 0xfe, !PT ;  /* 0x000000b85c0c7812 */ /* 0x000fe400078efe5d */
[----:B------:R-:W-:-:S02]  /*8d60*/  ISETP.GE.AND P2, PT, R13, R151, PT ;  /* 0x000000970d00720c */ /* 0x000fc40003f46270 */
[----:B------:R-:W-:Y:S02]  /*8d70*/  FSEL R39, R39, -INF , !P1 ;  /* 0xff80000027277808 */ /* 0x000fe40004800000 */
[----:B------:R-:W-:Y:S02]  /*8d80*/  FSEL R201, R8, -INF , !P5 ;  /* 0xff80000008c97808 */ /* 0x000fe40006800000 */
[----:B------:R-:W-:Y:S02]  /*8d90*/  FSEL R183, R9, -INF , !P2 ;  /* 0xff80000009b77808 */ /* 0x000fe40005000000 */
[-C--:B------:R-:W-:Y:S02]  /*8da0*/  ISETP.GE.AND P1, PT, R13, R150.reuse, PT ;  /* 0x000000960d00720c */ /* 0x080fe40003f26270 */
[C---:B------:R-:W-:Y:S02]  /*8db0*/  ISETP.GE.AND P5, PT, R12.reuse, R151, PT ;  /* 0x000000970c00720c */ /* 0x040fe40003fa6270 */
[----:B------:R-:W-:-:S02]  /*8dc0*/  ISETP.GE.AND P2, PT, R12, R150, PT ;  /* 0x000000960c00720c */ /* 0x000fc40003f46270 */
[----:B------:R-:W2:Y:S01]  /*8dd0*/  LDSM.16.M88.4 R12, [R209] ;  /* 0x00000000d10c783b */ /* 0x000ea20000000200 */
[----:B------:R-:W-:Y:S02]  /*8de0*/  FSEL R38, R38, -INF , !P3 ;  /* 0xff80000026267808 */ /* 0x000fe40005800000 */
[----:B------:R-:W-:Y:S02]  /*8df0*/  ISETP.GE.AND P3, PT, R24, R150, PT ;  /* 0x000000961800720c */ /* 0x000fe40003f66270 */
[----:B------:R-:W-:Y:S02]  /*8e00*/  LOP3.LUT R24, R92, 0xc0, R93, 0xfe, !PT ;  /* 0x000000c05c187812 */ /* 0x000fe400078efe5d */
[----:B------:R-:W-:Y:S02]  /*8e10*/  FSEL R203, R20, -INF , !P5 ;  /* 0xff80000014cb7808 */ /* 0x000fe40006800000 */
[----:B------:R-:W-:Y:S02]  /*8e20*/  FSEL R56, R22, -INF , !P2 ;  /* 0xff80000016387808 */ /* 0x000fe40005000000 */
[----:B------:R-:W-:-:S02]  /*8e30*/  ISETP.GE.AND P5, PT, R24, R151, PT ;  /* 0x000000971800720c */ /* 0x000fc40003fa6270 */
[----:B------:R-:W-:Y:S02]  /*8e40*/  ISETP.GE.AND P2, PT, R24, R150, PT ;  /* 0x000000961800720c */ /* 0x000fe40003f46270 */
[----:B------:R-:W3:Y:S01]  /*8e50*/  LDSM.16.M88.4 R24, [R208] ;  /* 0x00000000d018783b */ /* 0x000ee20000000200 */
[----:B------:R-:W-:Y:S01]  /*8e60*/  LOP3.LUT R8, R92, 0xb9, R93, 0xfe, !PT ;  /* 0x000000b95c087812 */ /* 0x000fe200078efe5d */
[----:B------:R-:W-:-:S04]  /*8e70*/  DEPBAR.LE SB0, 0x0 ;  /* 0x000080000000791a */ /* 0x000fc80000000000 */
[----:B------:R-:W-:Y:S02]  /*8e80*/  FSEL R36, R10, -INF , !P3 ;  /* 0xff8000000a247808 */ /* 0x000fe40005800000 */
[----:B------:R-:W-:Y:S01]  /*8e90*/  FSEL R37, R11, -INF , !P1 ;  /* 0xff8000000b257808 */ /* 0x000fe20004800000 */
[----:B------:R-:W-:Y:S01]  /*8ea0*/  BAR.SYNC.DEFER_BLOCKING 0x0 ;  /* 0x0000000000007b1d */ /* 0x000fe20000010000 */
[C---:B------:R-:W-:Y:S02]  /*8eb0*/  ISETP.GE.AND P3, PT, R8.reuse, R151, PT ;  /* 0x000000970800720c */ /* 0x040fe40003f66270 */
[----:B------:R-:W-:Y:S02]  /*8ec0*/  ISETP.GE.AND P1, PT, R8, R150, PT ;  /* 0x000000960800720c */ /* 0x000fe40003f26270 */
[----:B------:R-:W-:Y:S01]  /*8ed0*/  HMMA.16816.F32.BF16 R8, R84, R44, RZ ;  /* 0x0000002c5408723c */ /* 0x000fe200000418ff */
[----:B------:R-:W-:Y:S02]  /*8ee0*/  LOP3.LUT R20, R92, 0xc1, R93, 0xfe, !PT ;  /* 0x000000c15c147812 */ /* 0x000fe400078efe5d */
[----:B------:R-:W-:-:S02]  /*8ef0*/  FSEL R205, R21, -INF , !P3 ;  /* 0xff80000015cd7808 */ /* 0x000fc40005800000 */
[----:B------:R-:W-:Y:S02]  /*8f00*/  ISETP.GE.AND P3, PT, R20, R151, PT ;  /* 0x000000971400720c */ /* 0x000fe40003f66270 */
[----:B------:R-:W-:Y:S01]  /*8f10*/  LOP3.LUT R21, R92, 0xc8, R93, 0xfe, !PT ;  /* 0x000000c85c157812 */ /* 0x000fe200078efe5d */
[----:B------:R-:W-:Y:S01]  /*8f20*/  HMMA.16816.F32.BF16 R44, R84, R46, RZ ;  /* 0x0000002e542c723c */ /* 0x000fe200000418ff */
[----:B------:R-:W-:Y:S02]  /*8f30*/  FSEL R207, R28, -INF , !P5 ;  /* 0xff8000001ccf7808 */ /* 0x000fe40006800000 */
[----:B------:R-:W-:Y:S02]  /*8f40*/  FSEL R57, R23, -INF , !P1 ;  /* 0xff80000017397808 */ /* 0x000fe40004800000 */
[----:B------:R-:W-:Y:S02]  /*8f50*/  FSEL R28, R29, -INF , !P3 ;  /* 0xff8000001d1c7808 */ /* 0x000fe40005800000 */
[----:B------:R-:W-:-:S02]  /*8f60*/  ISETP.GE.AND P1, PT, R20, R150, PT ;  /* 0x000000961400720c */ /* 0x000fc40003f26270 */
[C---:B------:R-:W-:Y:S02]  /*8f70*/  ISETP.GE.AND P5, PT, R21.reuse, R151, PT ;  /* 0x000000971500720c */ /* 0x040fe40003fa6270 */
[----:B------:R-:W-:Y:S02]  /*8f80*/  ISETP.GE.AND P3, PT, R21, R150, PT ;  /* 0x000000961500720c */ /* 0x000fe40003f66270 */
[----:B-1----:R-:W-:Y:S01]  /*8f90*/  HMMA.16816.F32.BF16 R20, R84, R4, RZ ;  /* 0x000000045414723c */ /* 0x002fe200000418ff */
[----:B------:R-:W-:Y:S02]  /*8fa0*/  FSEL R58, R30, -INF , !P2 ;  /* 0xff8000001e3a7808 */ /* 0x000fe40005000000 */
[----:B------:R-:W-:Y:S02]  /*8fb0*/  FSEL R59, R31, -INF , !P1 ;  /* 0xff8000001f3b7808 */ /* 0x000fe40004800000 */
[----:B------:R-:W-:Y:S02]  /*8fc0*/  FSEL R60, R18, -INF , !P3 ;  /* 0xff800000123c7808 */ /* 0x000fe40005800000 */
[C-C-:B------:R-:W-:Y:S01]  /*8fd0*/  LOP3.LUT R4, R92.reuse, 0xc9, R93.reuse, 0xfe, !PT ;  /* 0x000000c95c047812 */ /* 0x140fe200078efe5d */
[----:B--2---:R-:W-:Y:S01]  /*8fe0*/  HMMA.16816.F32.BF16 R8, R76, R12, R8 ;  /* 0x0000000c4c08723c */ /* 0x004fe20000041808 */
[----:B------:R-:W-:-:S02]  /*8ff0*/  LOP3.LUT R29, R92, 0xd0, R93, 0xfe, !PT ;  /* 0x000000d05c1d7812 */ /* 0x000fc400078efe5d */
[C---:B------:R-:W-:Y:S02]  /*9000*/  ISETP.GE.AND P2, PT, R4.reuse, R151, PT ;  /* 0x000000970400720c */ /* 0x040fe40003f46270 */
[----:B------:R-:W-:Y:S02]  /*9010*/  ISETP.GE.AND P1, PT, R4, R150, PT ;  /* 0x000000960400720c */ /* 0x000fe40003f26270 */
[----:B------:R-:W-:Y:S01]  /*9020*/  LOP3.LUT R18, R92, 0xd1, R93, 0xfe, !PT ;  /* 0x000000d15c127812 */ /* 0x000fe200078efe5d */
[----:B------:R-:W-:Y:S01]  /*9030*/  HMMA.16816.F32.BF16 R4, R84, R6, RZ ;  /* 0x000000065404723c */ /* 0x000fe200000418ff */
        /* <DEDUP_REMOVED lines=8> */
[C-C-:B------:R-:W-:Y:S01]  /*90c0*/  LOP3.LUT R16, R92.reuse, 0xd8, R93.reuse, 0xfe, !PT ;  /* 0x000000d85c107812 */ /* 0x140fe200078efe5d */
[----:B---3--:R-:W-:Y:S01]  /*90d0*/  HMMA.16816.F32.BF16 R20, R76, R24, R20 ;  /* 0x000000184c14723c */ /* 0x008fe20000041814 */
[----:B------:R-:W-:-:S02]  /*90e0*/  LOP3.LUT R13, R92, 0xd9, R93, 0xfe, !PT ;  /* 0x000000d95c0d7812 */ /* 0x000fc400078efe5d */
[----:B------:R-:W-:Y:S02]  /*90f0*/  FSEL R164, R40, -INF , !P5 ;  /* 0xff80000028a47808 */ /* 0x000fe40006800000 */
[----:B------:R-:W-:Y:S02]  /*9100*/  FSEL R162, R41, -INF , !P2 ;  /* 0xff80000029a27808 */ /* 0x000fe40005000000 */
[----:B------:R-:W-:Y:S01]  /*9110*/  FSEL R42, R42, -INF , !P3 ;  /* 0xff8000002a2a7808 */ /* 0x000fe20005800000 */
[----:B------:R-:W-:Y:S01]  /*9120*/  HMMA.16816.F32.BF16 R4, R76, R26, R4 ;  /* 0x0000001a4c04723c */ /* 0x000fe20000041804 */
[----:B------:R-:W-:Y:S02]  /*9130*/  FSEL R43, R43, -INF , !P1 ;  /* 0xff8000002b2b7808 */ /* 0x000fe40004800000 */
[C---:B------:R-:W-:Y:S02]  /*9140*/  ISETP.GE.AND P5, PT, R16.reuse, R151, PT ;  /* 0x000000971000720c */ /* 0x040fe40003fa6270 */
[----:B------:R-:W-:-:S02]  /*9150*/  ISETP.GE.AND P2, PT, R16, R150, PT ;  /* 0x000000961000720c */ /* 0x000fc40003f46270 */
[C---:B------:R-:W-:Y:S02]  /*9160*/  ISETP.GE.AND P3, PT, R13.reuse, R151, PT ;  /* 0x000000970d00720c */ /* 0x040fe40003f66270 */
[----:B------:R-:W-:Y:S02]  /*9170*/  ISETP.GE.AND P1, PT, R13, R150, PT ;  /* 0x000000960d00720c */ /* 0x000fe40003f26270 */
[C-C-:B------:R-:W-:Y:S02]  /*9180*/  LOP3.LUT R12, R92.reuse, 0xe0, R93.reuse, 0xfe, !PT ;  /* 0x000000e05c0c7812 */ /* 0x140fe400078efe5d */
[----:B------:R-:W-:Y:S02]  /*9190*/  LOP3.LUT R13, R92, 0xe1, R93, 0xfe, !PT ;  /* 0x000000e15c0d7812 */ /* 0x000fe400078efe5d */
[----:B------:R-:W-:Y:S02]  /*91a0*/  FSEL R156, R32, -INF , !P5 ;  /* 0xff800000209c7808 */ /* 0x000fe40006800000 */
[----:B------:R-:W-:-:S02]  /*91b0*/  FSEL R34, R34, -INF , !P2 ;  /* 0xff80000022227808 */ /* 0x000fc40005000000 */
[----:B------:R-:W-:Y:S02]  /*91c0*/  FSEL R154, R33, -INF , !P3 ;  /* 0xff800000219a7808 */ /* 0x000fe40005800000 */
[CC--:B------:R-:W-:Y:S02]  /*91d0*/  ISETP.GE.AND P5, PT, R12.reuse, R151.reuse, PT ;  /* 0x000000970c00720c */ /* 0x0c0fe40003fa6270 */
[----:B------:R-:W-:Y:S02]  /*91e0*/  ISETP.GE.AND P2, PT, R12, R150, PT ;  /* 0x000000960c00720c */ /* 0x000fe40003f46270 */
[----:B------:R-:W-:Y:S02]  /*91f0*/  ISETP.GE.AND P3, PT, R13, R151, PT ;  /* 0x000000970d00720c */ /* 0x000fe40003f66270 */
[----:B------:R-:W-:Y:S02]  /*9200*/  LOP3.LUT R12, R92, 0xe8, R93, 0xfe, !PT ;  /* 0x000000e85c0c7812 */ /* 0x000fe400078efe5d */
[----:B------:R-:W-:-:S02]  /*9210*/  FSEL R112, R9, -INF , !P3 ;  /* 0xff80000009707808 */ /* 0x000fc40005800000 */
[----:B------:R-:W-:Y:S02]  /*9220*/  FSEL R152, R8, -INF , !P5 ;  /* 0xff80000008987808 */ /* 0x000fe40006800000 */
[-C--:B------:R-:W-:Y:S02]  /*9230*/  ISETP.GE.AND P3, PT, R12, R150.reuse, PT ;  /* 0x000000960c00720c */ /* 0x080fe40003f66270 */
[----:B------:R-:W-:Y:S02]  /*9240*/  LOP3.LUT R8, R92, 0xf0, R93, 0xfe, !PT ;  /* 0x000000f05c087812 */ /* 0x000fe400078efe5d */
[----:B------:R-:W-:Y:S02]  /*9250*/  FSEL R41, R46, -INF , !P3 ;  /* 0xff8000002e297808 */ /* 0x000fe40005800000 */
[----:B------:R-:W-:Y:S02]  /*9260*/  FSEL R35, R35, -INF , !P1 ;  /* 0xff80000023237808 */ /* 0x000fe40004800000 */
[----:B------:R-:W-:-:S02]  /*9270*/  ISETP.GE.AND P3, PT, R8, R150, PT ;  /* 0x000000960800720c */ /* 0x000fc40003f66270 */
[----:B------:R-:W-:Y:S02]  /*9280*/  ISETP.GE.AND P1, PT, R13, R150, PT ;  /* 0x000000960d00720c */ /* 0x000fe40003f26270 */
[----:B------:R-:W-:Y:S02]  /*9290*/  ISETP.GE.AND P5, PT, R12, R151, PT ;  /* 0x000000970c00720c */ /* 0x000fe40003fa6270 */
[----:B------:R-:W-:Y:S02]  /*92a0*/  LOP3.LUT R9, R92, 0xe9, R93, 0xfe, !PT ;  /* 0x000000e95c097812 */ /* 0x000fe400078efe5d */
[----:B------:R-:W-:Y:S02]  /*92b0*/  FSEL R64, R22, -INF , !P3 ;  /* 0xff80000016407808 */ /* 0x000fe40005800000 */
[----:B------:R-:W-:Y:S02]  /*92c0*/  FSEL R32, R11, -INF , !P1 ;  /* 0xff8000000b207808 */ /* 0x000fe40004800000 */
[----:B------:R-:W-:-:S02]  /*92d0*/  FSEL R108, R44, -INF , !P5 ;  /* 0xff8000002c6c7808 */ /* 0x000fc40006800000 */
[----:B------:R-:W-:Y:S02]  /*92e0*/  ISETP.GT.AND P3, PT, R235, R230, PT ;  /* 0x000000e6eb00720c */ /* 0x000fe40003f64270 */
[----:B------:R-:W-:Y:S02]  /*92f0*/  ISETP.GE.AND P1, PT, R9, R150, PT ;  /* 0x000000960900720c */ /* 0x000fe40003f26270 */
[----:B------:R-:W-:Y:S02]  /*9300*/  ISETP.GE.AND P5, PT, R8, R151, PT ;  /* 0x000000970800720c */ /* 0x000fe40003fa6270 */
[----:B------:R-:W-:Y:S02]  /*9310*/  LOP3.LUT R8, R92, 0xf1, R93, 0xfe, !PT ;  /* 0x000000f15c087812 */ /* 0x000fe400078efe5d */
        /* <DEDUP_REMOVED lines=11> */
[----:B------:R-:W-:Y:S02]  /*93d0*/  FSEL R63, R23, -INF , !P2 ;  /* 0xff800000173f7808 */ /* 0x000fe40005000000 */
[----:B------:R-:W-:Y:S02]  /*93e0*/  FSEL R66, R4, -INF , !P5 ;  /* 0xff80000004427808 */ /* 0x000fe40006800000 */
[----:B------:R-:W-:-:S02]  /*93f0*/  FSEL R65, R5, -INF , !P4 ;  /* 0xff80000005417808 */ /* 0x000fc40006000000 */
[----:B------:R-:W-:Y:S02]  /*9400*/  FSEL R62, R6, -INF , !P1 ;  /* 0xff800000063e7808 */ /* 0x000fe40004800000 */
[----:B------:R-:W-:Y:S01]  /*9410*/  FSEL R47, R7, -INF , !P0 ;  /* 0xff800000072f7808 */ /* 0x000fe20004000000 */
[----:B------:R-:W-:Y:S05]  /*9420*/  @!P3 BRA `(.L_x_2234) ;  /* 0x000006100000b947 */ /* 0x000fea0003800000 */
[----:B------:R-:W-:Y:S01]  /*9430*/  ULDC UR6, c[0x0][0x198] ;  /* 0x0000660000067ab9 */ /* 0x000fe20000000800 */
        /* <DEDUP_REMOVED lines=58> */
.L_x_2235:
[----:B------:R-:W-:-:S04]  /*97e0*/  ULEA UR5, -UR6, URZ, 0x8 ;  /* 0x0000003f06057291 */ /* 0x000fc8000f8e413f */
[----:B------:R-:W-:Y:S02]  /*97f0*/  USHF.R.S32.HI UR4, URZ, 0x1f, UR5 ;  /* 0x0000001f3f047899 */ /* 0x000fe40008011405 */
[----:B------:R-:W-:-:S04]  /*9800*/  MOV R6, UR5 ;  /* 0x0000000500067c02 */ /* 0x000fc80008000f00 */
[----:B------:R-:W-:Y:S02]  /*9810*/  MOV R4, UR4 ;  /* 0x0000000400047c02 */ /* 0x000fe40008000f00 */
.L_x_2236:
[----:B------:R-:W-:Y:S01]  /*9820*/  IADD3 R6, P0, R148, R6, RZ ;  /* 0x0000000694067210 */ /* 0x000fe20007f1e0ff */
[----:B------:R-:W-:Y:S02]  /*9830*/  USHF.L.U32 UR7, UR6, 0x6, URZ ;  /* 0x0000000606077899 */ /* 0x000fe4000800063f */
[----:B------:R-:W-:Y:S02]  /*9840*/  ULDC UR4, c[0x0][0x19c] ;  /* 0x0000670000047ab9 */ /* 0x000fe40000000800 */
[----:B------:R-:W-:Y:S01]  /*9850*/  IMAD.X R149, R149, 0x1, R4, P0 ;  /* 0x0000000195957824 */ /* 0x000fe200000e0604 */
[C---:B------:R-:W-:Y:S01]  /*9860*/  LEA R240, P0, R6.reuse, c[0x0][0x168], 0x1 ;  /* 0x00005a0006f07a11 */ /* 0x040fe200078008ff */
[----:B------:R-:W-:Y:S02]  /*9870*/  UMOV UR5, 0x6 ;  /* 0x0000000600057882 */ /* 0x000fe40000000000 */
[----:B------:R-:W-:Y:S01]  /*9880*/  USHF.L.U64.HI UR4, UR6, UR5, UR4 ;  /* 0x0000000506047299 */ /* 0x000fe20008010204 */
[----:B------:R-:W-:-:S02]  /*9890*/  LEA.HI.X R241, R6, c[0x0][0x16c], R149, 0x1, P0 ;  /* 0x00005b0006f17a11 */ /* 0x000fc400000f0c95 */
        /* <DEDUP_REMOVED lines=26> */
.L_x_2234:
        /* <DEDUP_REMOVED lines=247> */
[----:B------:R-:W2:Y:S01]  /*a9b0*/  LDSM.16.MT88.4 R8, [R223+0x5000] ;  /* 0x00500000df08783b */ /* 0x000ea20000004200 */
[--C-:B------:R-:W-:Y:S02]  /*a9c0*/  FFMA.FTZ R122, R199, c[0x0][0x23c], -R68.reuse ;  /* 0x00008f00c77a7a23 */ /* 0x100fe40000010844 */
[--C-:B------:R-:W-:Y:S02]  /*a9d0*/  FFMA.FTZ R189, R189, c[0x0][0x23c], -R68.reuse ;  /* 0x00008f00bdbd7a23 */ /* 0x100fe40000010844 */
[----:B------:R-:W3:Y:S01]  /*a9e0*/  MUFU.EX2 R126, R126 ;  /* 0x0000007e007e7308 */ /* 0x000ee20000000800 */
[----:B------:R-:W-:Y:S01]  /*a9f0*/  FFMA.FTZ R0, R28, c[0x0][0x23c], -R101 ;  /* 0x00008f001c007a23 */ /* 0x000fe20000010865 */
[----:B------:R-:W-:Y:S01]  /*aa00*/  F2FP.BF16.PACK_AB R28, R120, R171 ;  /* 0x000000ab781c723e */ /* 0x000fe200000010ff */
        /* <DEDUP_REMOVED lines=15> */
[----:B------:R-:W-:Y:S02]  /*ab00*/  FFMA.FTZ R111, R156, c[0x0][0x23c], -R101 ;  /* 0x00008f009c6f7a23 */ /* 0x000fe40000010865 */
        /* <DEDUP_REMOVED lines=45> */
[--C-:B------:R-:W-:Y:S02]  /*ade0*/  FFMA.FTZ R143, R160, c[0x0][0x23c], -R101.reuse ;  /* 0x00008f00a08f7a23 */ /* 0x100fe40000010865 */
[--C-:B------:R-:W-:Y:S02]  /*adf0*/  FFMA.FTZ R160, R131, c[0x0][0x23c], -R68.reuse ;  /* 0x00008f0083a07a23 */ /* 0x100fe40000010844 */
[----:B------:R-:W-:Y:S01]  /*ae00*/  FFMA.FTZ R131, R164, c[0x0][0x23c], -R101 ;  /* 0x00008f00a4837a23 */ /* 0x000fe20000010865 */
        /* <DEDUP_REMOVED lines=15> */
[----:B------:R-:W-:Y:S02]  /*af00*/  FFMA.FTZ R183, R246, R148, R183 ;  /* 0x00000094f6b77223 */ /* 0x000fe400000100b7 */
[----:B------:R-:W-:Y:S01]  /*af10*/  FFMA.FTZ R247, R247, R150, R130 ;  /* 0x00000096f7f77223 */ /* 0x000fe20000010082 */
[C---:B------:R-:W-:Y:S01]  /*af20*/  HMMA.16816.F32.BF16 R136, R28.reuse, R24, R136 ;  /* 0x000000181c88723c */ /* 0x040fe20000041888 */
[----:B------:R-:W-:Y:S01]  /*af30*/  FADD.FTZ R126, R126, R183 ;  /* 0x000000b77e7e7221 */ /* 0x000fe20000010000 */
[----:B------:R-:W-:Y:S01]  /*af40*/  MUFU.EX2 R147, R147 ;  /* 0x0000009300937308 */ /* 0x000fe20000000800 */
[----:B------:R-:W-:Y:S02]  /*af50*/  FFMA.FTZ R53, R54, c[0x0][0x23c], -R68 ;  /* 0x00008f0036357a23 */ /* 0x000fe40000010844 */
[----:B------:R-:W-:Y:S02]  /*af60*/  FADD.FTZ R128, R128, R247 ;  /* 0x000000f780807221 */ /* 0x000fe40000010000 */
[----:B------:R-:W-:Y:S01]  /*af70*/  FADD.FTZ R179, R179, R126 ;  /* 0x0000007eb3b37221 */ /* 0x000fe20000010000 */
[----:B------:R-:W-:Y:S01]  /*af80*/  HMMA.16816.F32.BF16 R24, R28, R26, R12 ;  /* 0x0000001a1c18723c */ /* 0x000fe2000004180c */
[----:B------:R-:W5:Y:S01]  /*af90*/  LDSM.16.MT88.4 R12, [R224+0x5c00] ;  /* 0x005c0000e00c783b */ /* 0x000f620000004200 */
[----:B------:R-:W2:Y:S01]  /*afa0*/  MUFU.EX2 R144, R144 ;  /* 0x0000009000907308 */ /* 0x000ea20000000800 */
[----:B------:R-:W-:-:S02]  /*afb0*/  FFMA.FTZ R54, R55, c[0x0][0x23c], -R68 ;  /* 0x00008f0037367a23 */ /* 0x000fc40000010844 */
[--C-:B------:R-:W-:Y:S02]  /*afc0*/  FFMA.FTZ R38, R38, c[0x0][0x23c], -R68.reuse ;  /* 0x00008f0026267a23 */ /* 0x100fe40000010844 */
[----:B------:R-:W-:Y:S01]  /*afd0*/  F2FP.BF16.PACK_AB R28, R116, R151 ;  /* 0x00000097741c723e */ /* 0x000fe200000010ff */
[----:B------:R-:W-:Y:S01]  /*afe0*/  FFMA.FTZ R55, R39, c[0x0][0x23c], -R68 ;  /* 0x00008f0027377a23 */ /* 0x000fe20000010844 */
[----:B-1----:R-:W-:Y:S01]  /*aff0*/  F2FP.BF16.PACK_AB R29, R133, R134 ;  /* 0x00000086851d723e */ /* 0x002fe200000010ff */
[----:B------:R-:W-:Y:S01]  /*b000*/  MUFU.EX2 R146, R146 ;  /* 0x0000009200927308 */ /* 0x000fe20000000800 */
[----:B------:R-:W-:Y:S01]  /*b010*/  F2FP.BF16.PACK_AB R30, R114, R149 ;  /* 0x00000095721e723e */ /* 0x000fe200000010ff */
[----:B------:R-:W-:Y:S01]  /*b020*/  FADD.FTZ R181, R181, R128 ;  /* 0x00000080b5b57221 */ /* 0x000fe20000010000 */
[----:B----4-:R-:W-:Y:S01]  /*b030*/  F2FP.BF16.PACK_AB R31, R135, R142 ;  /* 0x0000008e871f723e */ /* 0x010fe200000010ff */
[----:B------:R-:W-:Y:S02]  /*b040*/  FADD.FTZ R179, R2, R179 ;  /* 0x000000b302b37221 */ /* 0x000fe40000010000 */
[----:B------:R-:W-:-:S02]  /*b050*/  FADD.FTZ R124, R124, R181 ;  /* 0x000000b57c7c7221 */ /* 0x000fc40000010000 */
[----:B------:R-:W1:Y:S01]  /*b060*/  MUFU.EX2 R159, R159 ;  /* 0x0000009f009f7308 */ /* 0x000e620000000800 */
        /* <DEDUP_REMOVED lines=11> */
[----:B------:R-:W4:Y:S01]  /*b120*/  MUFU.EX2 R160, R160 ;  /* 0x000000a000a07308 */ /* 0x000f220000000800 */
[--C-:B------:R-:W-:Y:S01]  /*b130*/  FFMA.FTZ R109, R36, c[0x0][0x23c], -R68.reuse ;  /* 0x00008f00246d7a23 */ /* 0x100fe20000010844 */
[C---:B---3--:R-:W-:Y:S01]  /*b140*/  HMMA.16816.F32.BF16 R136, R28.reuse, R20, R136 ;  /* 0x000000141c88723c */ /* 0x048fe20000041888 */
[--C-:B------:R-:W-:Y:S02]  /*b150*/  FFMA.FTZ R36, R37, c[0x0][0x23c], -R68.reuse ;  /* 0x00008f0025247a23 */ /* 0x100fe40000010844 */
[----:B------:R-:W-:Y:S02]  /*b160*/  FADD.FTZ R118, R118, R163 ;  /* 0x000000a376767221 */ /* 0x000fe40000010000 */
[----:B------:R-:W-:Y:S01]  /*b170*/  FADD.FTZ R134, R134, R141 ;  /* 0x0000008d86867221 */ /* 0x000fe20000010000 */
[----:B------:R-:W-:Y:S01]  /*b180*/  MUFU.EX2 R164, R164 ;  /* 0x000000a400a47308 */ /* 0x000fe20000000800 */
[--C-:B------:R-:W-:Y:S01]  /*b190*/  FFMA.FTZ R37, R56, c[0x0][0x23c], -R68.reuse ;  /* 0x00008f0038257a23 */ /* 0x100fe20000010844 */
        /* <DEDUP_REMOVED lines=16> */
[C---:B-----5:R-:W-:Y:S01]  /*b2a0*/  HMMA.16816.F32.BF16 R16, R28.reuse, R12, R16 ;  /* 0x0000000c1c10723c */ /* 0x060fe20000041810 */
        /* <DEDUP_REMOVED lines=9> */
[----:B------:R-:W-:Y:S02]  /*b340*/  FFMA.FTZ R57, R59, c[0x0][0x23c], -R68 ;  /* 0x00008f003b397a23 */ /* 0x000fe40000010844 */
[----:B------:R-:W-:Y:S01]  /*b350*/  FADD.FTZ R159, R159, R146 ;  /* 0x000000929f9f7221 */ /* 0x000fe20000010000 */
[C---:B--2---:R-:W-:Y:S01]  /*b360*/  HMMA.16816.F32.BF16 R136, R28.reuse, R8, R136 ;  /* 0x000000081c88723c */ /* 0x044fe20000041888 */
[--C-:B------:R-:W-:Y:S01]  /*b370*/  FFMA.FTZ R59, R60, c[0x0][0x23c], -R68.reuse ;  /* 0x00008f003c3b7a23 */ /* 0x100fe20000010844 */
[----:B------:R-:W2:Y:S01]  /*b380*/  MUFU.EX2 R119, R119 ;  /* 0x0000007700777308 */ /* 0x000ea20000000800 */
[----:B------:R-:W-:Y:S02]  /*b390*/  FFMA.FTZ R132, R184, c[0x0][0x23c], -R101 ;  /* 0x00008f00b8847a23 */ /* 0x000fe40000010865 */
[--C-:B------:R-:W-:Y:S02]  /*b3a0*/  FFMA.FTZ R58, R58, c[0x0][0x23c], -R68.reuse ;  /* 0x00008f003a3a7a23 */ /* 0x100fe40000010844 */
[--C-:B------:R-:W-:Y:S01]  /*b3b0*/  FFMA.FTZ R60, R61, c[0x0][0x23c], -R68.reuse ;  /* 0x00008f003d3c7a23 */ /* 0x100fe20000010844 */
[----:B------:R-:W-:Y:S01]  /*b3c0*/  HMMA.16816.F32.BF16 R24, R28, R10, R24 ;  /* 0x0000000a1c18723c */ /* 0x000fe20000041818 */
[----:B------:R-:W1:Y:S01]  /*b3d0*/  LDSM.16.MT88.4 R8, [R224+0x6400] ;  /* 0x00640000e008783b */ /* 0x000e620000004200 */
[----:B------:R-:W-:Y:S01]  /*b3e0*/  MUFU.EX2 R117, R117 ;  /* 0x0000007500757308 */ /* 0x000fe20000000800 */
[----:B------:R-:W-:-:S02]  /*b3f0*/  FFMA.FTZ R42, R42, c[0x0][0x23c], -R68 ;  /* 0x00008f002a2a7a23 */ /* 0x000fc40000010844 */
[--C-:B------:R-:W-:Y:S02]  /*b400*/  FFMA.FTZ R43, R43, c[0x0][0x23c], -R68.reuse ;  /* 0x00008f002b2b7a23 */ /* 0x100fe40000010844 */
[----:B------:R-:W-:Y:S01]  /*b410*/  F2FP.BF16.PACK_AB R28, R99, R104 ;  /* 0x00000068631c723e */ /* 0x000fe200000010ff */
[--C-:B------:R-:W-:Y:S01]  /*b420*/  FFMA.FTZ R34, R34, c[0x0][0x23c], -R68.reuse ;  /* 0x00008f0022227a23 */ /* 0x100fe20000010844 */
[----:B------:R-:W-:Y:S01]  /*b430*/  F2FP.BF16.PACK_AB R29, R157, R158 ;  /* 0x0000009e9d1d723e */ /* 0x000fe200000010ff */
[----:B------:R-:W1:Y:S01]  /*b440*/  MUFU.EX2 R170, R170 ;  /* 0x000000aa00aa7308 */ /* 0x000e620000000800 */
[----:B------:R-:W-:Y:S01]  /*b450*/  F2FP.BF16.PACK_AB R30, R97, R98 ;  /* 0x00000062611e723e */ /* 0x000fe200000010ff */
[----:B------:R-:W-:Y:S01]  /*b460*/  FFMA.FTZ R61, R35, c[0x0][0x23c], -R68 ;  /* 0x00008f00233d7a23 */ /* 0x000fe20000010844 */
[----:B----4-:R-:W-:Y:S01]  /*b470*/  F2FP.BF16.PACK_AB R31, R160, R155 ;  /* 0x0000009ba01f723e */ /* 0x010fe200000010ff */
[--C-:B------:R-:W-:Y:S02]  /*b480*/  FFMA.FTZ R48, R152, c[0x0][0x23c], -R101.reuse ;  /* 0x00008f0098307a23 */ /* 0x100fe40000010865 */
[----:B------:R-:W-:-:S02]  /*b490*/  FFMA.FTZ R39, R112, c[0x0][0x23c], -R101 ;  /* 0x00008f0070277a23 */ /* 0x000fc40000010865 */
[----:B------:R-:W-:Y:S01]  /*b4a0*/  MUFU.EX2 R156, R156 ;  /* 0x0000009c009c7308 */ /* 0x000fe20000000800 */
[--C-:B------:R-:W-:Y:S01]  /*b4b0*/  FFMA.FTZ R2, R108, c[0x0][0x23c], -R101.reuse ;  /* 0x00008f006c027a23 */ /* 0x100fe20000010865 */
[C---:B---3--:R-:W-:Y:S01]  /*b4c0*/  HMMA.16816.F32.BF16 R16, R28.reuse, R20, R16 ;  /* 0x000000141c10723c */ /* 0x048fe20000041810 */
[--C-:B------:R-:W-:Y:S02]  /*b4d0*/  FFMA.FTZ R33, R33, c[0x0][0x23c], -R68.reuse ;  /* 0x00008f0021217a23 */ /* 0x100fe40000010844 */
[--C-:B------:R-:W-:Y:S02]  /*b4e0*/  FFMA.FTZ R32, R32, c[0x0][0x23c], -R68.reuse ;  /* 0x00008f0020207a23 */ /* 0x100fe40000010844 */
[----:B------:R-:W-:Y:S01]  /*b4f0*/  FFMA.FTZ R40, R40, c[0x0][0x23c], -R68 ;  /* 0x00008f0028287a23 */ /* 0x000fe20000010844 */
[----:B------:R-:W3:Y:S01]  /*b500*/  MUFU.EX2 R105, R105 ;  /* 0x0000006900697308 */ /* 0x000ee20000000800 */
[--C-:B------:R-:W-:Y:S01]  /*b510*/  FFMA.FTZ R35, R46, c[0x0][0x23c], -R101.reuse ;  /* 0x00008f002e237a23 */ /* 0x100fe20000010865 */
[----:B------:R-:W-:Y:S01]  /*b520*/  HMMA.16816.F32.BF16 R4, R28, R22, R4 ;  /* 0x000000161c04723c */ /* 0x000fe20000041804 */
[----:B------:R-:W4:Y:S01]  /*b530*/  LDSM.16.MT88.4 R20, [R223+0x6400] ;  /* 0x00640000df14783b */ /* 0x000f220000004200 */
[----:B------:R-:W-:-:S02]  /*b540*/  FFMA.FTZ R46, R65, c[0x0][0x23c], -R101 ;  /* 0x00008f00412e7a23 */ /* 0x000fc40000010865 */
[----:B------:R-:W-:Y:S02]  /*b550*/  FFMA.FTZ R64, R64, c[0x0][0x23c], -R68 ;  /* 0x00008f0040407a23 */ /* 0x000fe40000010844 */
[----:B------:R-:W-:Y:S02]  /*b560*/  MUFU.EX2 R103, R103 ;  /* 0x0000006700677308 */ /* 0x000fe40000000800 */
[C---:B-----5:R-:W-:Y:S06]  /*b570*/  HMMA.16816.F32.BF16 R136, R28.reuse, R12, R136 ;  /* 0x0000000c1c88723c */ /* 0x060fec0000041888 */
[----:B------:R-:W5:Y:S02]  /*b580*/  MUFU.EX2 R172, R172 ;  /* 0x000000ac00ac7308 */ /* 0x000f640000000800 */
[----:B------:R-:W-:Y:S01]  /*b590*/  HMMA.16816.F32.BF16 R24, R28, R14, R24 ;  /* 0x0000000e1c18723c */ /* 0x000fe20000041818 */
[----:B------:R-:W2:Y:S05]  /*b5a0*/  LDSM.16.MT88.4 R12, [R224+0x6800] ;  /* 0x00680000e00c783b */ /* 0x000eaa0000004200 */
[----:B------:R-:W-:Y:S01]  /*b5b0*/  MUFU.EX2 R81, R81 ;  /* 0x0000005100517308 */ /* 0x000fe20000000800 */
[----:B------:R-:W-:-:S02]  /*b5c0*/  F2FP.BF16.PACK_AB R28, R95, R96 ;  /* 0x000000605f1c723e */ /* 0x000fc400000010ff */
[----:B------:R-:W-:Y:S02]  /*b5d0*/  F2FP.BF16.PACK_AB R29, R123, R164 ;  /* 0x000000a47b1d723e */ /* 0x000fe400000010ff */
[----:B------:R-:W-:Y:S02]  /*b5e0*/  F2FP.BF16.PACK_AB R30, R93, R94 ;  /* 0x0000005e5d1e723e */ /* 0x000fe400000010ff */
[----:B-1----:R-:W-:Y:S01]  /*b5f0*/  F2FP.BF16.PACK_AB R31, R166, R121 ;  /* 0x00000079a61f723e */ /* 0x002fe200000010ff */
[----:B------:R-:W-:Y:S06]  /*b600*/  MUFU.EX2 R174, R174 ;  /* 0x000000ae00ae7308 */ /* 0x000fec0000000800 */
[C---:B------:R-:W-:Y:S02]  /*b610*/  HMMA.16816.F32.BF16 R16, R28.reuse, R8, R16 ;  /* 0x000000081c10723c */ /* 0x040fe40000041810 */
[----:B------:R-:W1:Y:S06]  /*b620*/  MUFU.EX2 R3, R3 ;  /* 0x0000000300037308 */ /* 0x000e6c0000000800 */
[C---:B------:R-:W-:Y:S01]  /*b630*/  HMMA.16816.F32.BF16 R4, R28.reuse, R10, R4 ;  /* 0x0000000a1c04723c */ /* 0x040fe20000041804 */
[----:B------:R-:W1:Y:S01]  /*b640*/  LDSM.16.MT88.4 R8, [R223+0x6800] ;  /* 0x00680000df08783b */ /* 0x000e620000004200 */
        /* <DEDUP_REMOVED lines=9> */
[----:B------:R-:W-:Y:S02]  /*b6e0*/  F2FP.BF16.PACK_AB R30, R89, R90 ;  /* 0x0000005a591e723e */ /* 0x000fe400000010ff */
[----:B------:R-:W-:-:S05]  /*b6f0*/  F2FP.BF16.PACK_AB R31, R170, R117 ;  /* 0x00000075aa1f723e */ /* 0x000fca00000010ff */
[----:B------:R-:W-:Y:S02]  /*b700*/  MUFU.EX2 R78, R78 ;  /* 0x0000004e004e7308 */ /* 0x000fe40000000800 */
[C---:B------:R-:W-:Y:S06]  /*b710*/  HMMA.16816.F32.BF16 R16, R28.reuse, R12, R16 ;  /* 0x0000000c1c10723c */ /* 0x040fec0000041810 */
[----:B------:R-:W-:Y:S02]  /*b720*/  MUFU.EX2 R77, R77 ;  /* 0x0000004d004d7308 */ /* 0x000fe40000000800 */
[C---:B------:R-:W-:Y:S01]  /*b730*/  HMMA.16816.F32.BF16 R4, R28.reuse, R14, R4 ;  /* 0x0000000e1c04723c */ /* 0x040fe20000041804 */
[----:B------:R-:W2:Y:S05]  /*b740*/  LDSM.16.MT88.4 R12, [R223+0x6c00] ;  /* 0x006c0000df0c783b */ /* 0x000eaa0000004200 */
[----:B------:R-:W-:Y:S02]  /*b750*/  MUFU.EX2 R50, R50 ;  /* 0x0000003200327308 */ /* 0x000fe40000000800 */
[C---:B-1----:R-:W-:Y:S06]  /*b760*/  HMMA.16816.F32.BF16 R136, R28.reuse, R8, R136 ;  /* 0x000000081c88723c */ /* 0x042fec0000041888 */
[----:B------:R-:W1:Y:S02]  /*b770*/  MUFU.EX2 R49, R49 ;  /* 0x0000003100317308 */ /* 0x000e640000000800 */
[----:B------:R-:W-:Y:S01]  /*b780*/  HMMA.16816.F32.BF16 R24, R28, R10, R24 ;  /* 0x0000000a1c18723c */ /* 0x000fe20000041818 */
[----:B------:R-:W1:Y:S05]  /*b790*/  LDSM.16.MT88.4 R8, [R224+0x7000] ;  /* 0x00700000e008783b */ /* 0x000e6a0000004200 */
[----:B------:R-:W-:Y:S01]  /*b7a0*/  MUFU.EX2 R51, R51 ;  /* 0x0000003300337308 */ /* 0x000fe20000000800 */
[----:B------:R-:W-:-:S02]  /*b7b0*/  F2FP.BF16.PACK_AB R28, R87, R88 ;  /* 0x00000058571c723e */ /* 0x000fc400000010ff */
[----:B---3--:R-:W-:Y:S02]  /*b7c0*/  F2FP.BF16.PACK_AB R29, R105, R156 ;  /* 0x0000009c691d723e */ /* 0x008fe400000010ff */
[----:B------:R-:W-:Y:S02]  /*b7d0*/  F2FP.BF16.PACK_AB R30, R85, R86 ;  /* 0x00000056551e723e */ /* 0x000fe400000010ff */
[----:B-----5:R-:W-:Y:S01]  /*b7e0*/  F2FP.BF16.PACK_AB R31, R172, R103 ;  /* 0x00000067ac1f723e */ /* 0x020fe200000010ff */
[----:B------:R-:W3:Y:S06]  /*b7f0*/  MUFU.EX2 R52, R52 ;  /* 0x0000003400347308 */ /* 0x000eec0000000800 */
[C---:B------:R-:W-:Y:S02]  /*b800*/  HMMA.16816.F32.BF16 R16, R28.reuse, R20, R16 ;  /* 0x000000141c10723c */ /* 0x040fe40000041810 */
[----:B------:R-:W-:Y:S06]  /*b810*/  MUFU.EX2 R76, R76 ;  /* 0x0000004c004c7308 */ /* 0x000fec0000000800 */
[C---:B------:R-:W-:Y:S01]  /*b820*/  HMMA.16816.F32.BF16 R4, R28.reuse, R22, R4 ;  /* 0x000000161c04723c */ /* 0x040fe20000041804 */
[----:B------:R-:W5:Y:S01]  /*b830*/  LDSM.16.MT88.4 R20, [R223+0x7000] ;  /* 0x00700000df14783b */ /* 0x000f620000004200 */
[----:B------:R-:W1:Y:S06]  /*b840*/  MUFU.EX2 R75, R75 ;  /* 0x0000004b004b7308 */ /* 0x000e6c0000000800 */
        /* <DEDUP_REMOVED lines=9> */
[----:B----4-:R-:W-:-:S05]  /*b8e0*/  F2FP.BF16.PACK_AB R31, R176, R107 ;  /* 0x0000006bb01f723e */ /* 0x010fca00000010ff */
[----:B------:R-:W4:Y:S02]  /*b8f0*/  MUFU.EX2 R54, R54 ;  /* 0x0000003600367308 */ /* 0x000f240000000800 */
[C---:B-1----:R-:W-:Y:S06]  /*b900*/  HMMA.16816.F32.BF16 R16, R28.reuse, R8, R16 ;  /* 0x000000081c10723c */ /* 0x042fec0000041810 */
[----:B------:R-:W-:Y:S02]  /*b910*/  MUFU.EX2 R38, R38 ;  /* 0x0000002600267308 */ /* 0x000fe40000000800 */
[C---:B------:R-:W-:Y:S01]  /*b920*/  HMMA.16816.F32.BF16 R4, R28.reuse, R10, R4 ;  /* 0x0000000a1c04723c */ /* 0x040fe20000041804 */
[----:B------:R-:W1:Y:S05]  /*b930*/  LDSM.16.MT88.4 R8, [R223+0x7400] ;  /* 0x00740000df08783b */ /* 0x000e6a0000004200 */
[----:B------:R-:W1:Y:S02]  /*b940*/  MUFU.EX2 R55, R55 ;  /* 0x0000003700377308 */ /* 0x000e640000000800 */
[C---:B-----5:R-:W-:Y:S06]  /*b950*/  HMMA.16816.F32.BF16 R136, R28.reuse, R20, R136 ;  /* 0x000000141c88723c */ /* 0x060fec0000041888 */
[----:B------:R-:W-:Y:S02]  /*b960*/  MUFU.EX2 R72, R72 ;  /* 0x0000004800487308 */ /* 0x000fe40000000800 */
[----:B------:R-:W-:Y:S01]  /*b970*/  HMMA.16816.F32.BF16 R24, R28, R22, R24 ;  /* 0x000000161c18723c */ /* 0x000fe20000041818 */
[----:B------:R-:W5:Y:S05]  /*b980*/  LDSM.16.MT88.4 R20, [R224+0x7800] ;  /* 0x00780000e014783b */ /* 0x000f6a0000004200 */
[----:B------:R-:W1:Y:S01]  /*b990*/  MUFU.EX2 R71, R71 ;  /* 0x0000004700477308 */ /* 0x000e620000000800 */
[----:B------:R-:W-:-:S02]  /*b9a0*/  F2FP.BF16.PACK_AB R28, R79, R80 ;  /* 0x000000504f1c723e */ /* 0x000fc400000010ff */
[----:B------:R-:W-:Y:S02]  /*b9b0*/  F2FP.BF16.PACK_AB R29, R49, R50 ;  /* 0x00000032311d723e */ /* 0x000fe400000010ff */
[----:B------:R-:W-:Y:S02]  /*b9c0*/  F2FP.BF16.PACK_AB R30, R77, R78 ;  /* 0x0000004e4d1e723e */ /* 0x000fe400000010ff */
[----:B---3--:R-:W-:Y:S01]  /*b9d0*/  F2FP.BF16.PACK_AB R31, R52, R51 ;  /* 0x00000033341f723e */ /* 0x008fe200000010ff */
[----:B------:R-:W-:Y:S06]  /*b9e0*/  MUFU.EX2 R70, R70 ;  /* 0x0000004600467308 */ /* 0x000fec0000000800 */
[C---:B--2---:R-:W-:Y:S02]  /*b9f0*/  HMMA.16816.F32.BF16 R16, R28.reuse, R12, R16 ;  /* 0x0000000c1c10723c */ /* 0x044fe40000041810 */
[----:B------:R-:W-:Y:S06]  /*ba00*/  MUFU.EX2 R69, R69 ;  /* 0x0000004500457308 */ /* 0x000fec0000000800 */
[C---:B------:R-:W-:Y:S01]  /*ba10*/  HMMA.16816.F32.BF16 R4, R28.reuse, R14, R4 ;  /* 0x0000000e1c04723c */ /* 0x040fe20000041804 */
[----:B------:R-:W2:Y:S01]  /*ba20*/  LDSM.16.MT88.4 R12, [R223+0x7800] ;  /* 0x00780000df0c783b */ /* 0x000ea20000004200 */
[----:B------:R-:W-:Y:S06]  /*ba30*/  MUFU.EX2 R109, R109 ;  /* 0x0000006d006d7308 */ /* 0x000fec0000000800 */
[C---:B-1----:R-:W-:Y:S02]  /*ba40*/  HMMA.16816.F32.BF16 R136, R28.reuse, R8, R136 ;  /* 0x000000081c88723c */ /* 0x042fe40000041888 */
[----:B------:R-:W1:Y:S05]  /*ba50*/  MUFU.EX2 R36, R36 ;  /* 0x0000002400247308 */ /* 0x000e6a0000000800 */
[----:B------:R-:W-:Y:S01]  /*ba60*/  F2FP.BF16.PACK_AB R8, R75, R76 ;  /* 0x0000004c4b08723e */ /* 0x000fe200000010ff */
[----:B------:R-:W-:Y:S01]  /*ba70*/  HMMA.16816.F32.BF16 R24, R28, R10, R24 ;  /* 0x0000000a1c18723c */ /* 0x000fe20000041818 */
[----:B------:R-:W3:Y:S01]  /*ba80*/  LDSM.16.MT88.4 R28, [R224+0x7c00] ;  /* 0x007c0000e01c783b */ /* 0x000ee20000004200 */
[----:B----4-:R-:W-:Y:S01]  /*ba90*/  F2FP.BF16.PACK_AB R9, R54, R53 ;  /* 0x000000353609723e */ /* 0x010fe200000010ff */
[----:B------:R-:W-:Y:S04]  /*baa0*/  MUFU.EX2 R37, R37 ;  /* 0x0000002500257308 */ /* 0x000fe80000000800 */
[----:B------:R-:W-:-:S02]  /*bab0*/  F2FP.BF16.PACK_AB R10, R73, R74 ;  /* 0x0000004a490a723e */ /* 0x000fc400000010ff */
[----:B------:R-:W-:Y:S02]  /*bac0*/  F2FP.BF16.PACK_AB R11, R55, R38 ;  /* 0x00000026370b723e */ /* 0x000fe400000010ff */
[----:B------:R-:W4:Y:S05]  /*bad0*/  MUFU.EX2 R56, R56 ;  /* 0x0000003800387308 */ /* 0x000f2a0000000800 */
[C---:B-----5:R-:W-:Y:S03]  /*bae0*/  HMMA.16816.F32.BF16 R16, R8.reuse, R20, R16 ;  /* 0x000000140810723c */ /* 0x060fe60000041810 */
[----:B------:R-:W-:Y:S05]  /*baf0*/  MUFU.EX2 R67, R67 ;  /* 0x0000004300437308 */ /* 0x000fea0000000800 */
[C---:B------:R-:W-:Y:S01]  /*bb00*/  HMMA.16816.F32.BF16 R4, R8.reuse, R22, R4 ;  /* 0x000000160804723c */ /* 0x040fe20000041804 */
[----:B------:R-:W5:Y:S02]  /*bb10*/  LDSM.16.MT88.4 R20, [R223+0x7c00] ;  /* 0x007c0000df14783b */ /* 0x000f640000004200 */
[----:B------:R-:W1:Y:S05]  /*bb20*/  MUFU.EX2 R0, R0 ;  /* 0x0000000000007308 */ /* 0x000e6a0000000800 */
[C---:B--2---:R-:W-:Y:S03]  /*bb30*/  HMMA.16816.F32.BF16 R136, R8.reuse, R12, R136 ;  /* 0x0000000c0888723c */ /* 0x044fe60000041888 */
[----:B------:R-:W-:Y:S04]  /*bb40*/  MUFU.EX2 R132, R132 ;  /* 0x0000008400847308 */ /* 0x000fe80000000800 */
[----:B------:R-:W-:Y:S01]  /*bb50*/  FADD.FTZ R13, R115, R110 ;  /* 0x0000006e730d7221 */ /* 0x000fe20000010000 */
[----:B------:R-:W-:Y:S03]  /*bb60*/  HMMA.16816.F32.BF16 R24, R8, R14, R24 ;  /* 0x0000000e0818723c */ /* 0x000fe60000041818 */
[----:B------:R-:W-:Y:S01]  /*bb70*/  FADD.FTZ R13, R106, R13 ;  /* 0x0000000d6a0d7221 */ /* 0x000fe20000010000 */
[----:B------:R-:W-:Y:S03]  /*bb80*/  MUFU.EX2 R143, R143 ;  /* 0x0000008f008f7308 */ /* 0x000fe60000000800 */
[----:B------:R-:W-:Y:S01]  /*bb90*/  F2FP.BF16.PACK_AB R8, R71, R72 ;  /* 0x000000484708723e */ /* 0x000fe200000010ff */
[----:B------:R-:W-:Y:S01]  /*bba0*/  FADD.FTZ R104, R104, R13 ;  /* 0x0000000d68687221 */ /* 0x000fe20000010000 */
[----:B-1----:R-:W-:Y:S01]  /*bbb0*/  F2FP.BF16.PACK_AB R9, R36, R109 ;  /* 0x0000006d2409723e */ /* 0x002fe200000010ff */
[----:B------:R-:W1:Y:S01]  /*bbc0*/  LDSM.16.MT88.4 R12, [R224+0x8000] ;  /* 0x00800000e00c783b */ /* 0x000e620000004200 */
[----:B------:R-:W-:Y:S01]  /*bbd0*/  F2FP.BF16.PACK_AB R10, R69, R70 ;  /* 0x00000046450a723e */ /* 0x000fe200000010ff */
[----:B------:R-:W-:Y:S01]  /*bbe0*/  FADD.FTZ R99, R99, R104 ;  /* 0x0000006863637221 */ /* 0x000fe20000010000 */
[----:B----4-:R-:W-:Y:S01]  /*bbf0*/  F2FP.BF16.PACK_AB R11, R56, R37 ;  /* 0x00000025380b723e */ /* 0x010fe200000010ff */
[----:B------:R-:W-:Y:S02]  /*bc00*/  MUFU.EX2 R58, R58 ;  /* 0x0000003a003a7308 */ /* 0x000fe40000000800 */
[----:B------:R-:W-:-:S04]  /*bc10*/  FADD.FTZ R98, R98, R99 ;  /* 0x0000006362627221 */ /* 0x000fc80000010000 */
[C---:B---3--:R-:W-:Y:S01]  /*bc20*/  HMMA.16816.F32.BF16 R16, R8.reuse, R28, R16 ;  /* 0x0000001c0810723c */ /* 0x048fe20000041810 */
[----:B------:R-:W-:Y:S01]  /*bc30*/  FADD.FTZ R97, R97, R98 ;  /* 0x0000006261617221 */ /* 0x000fe20000010000 */
[----:B------:R-:W2:Y:S03]  /*bc40*/  MUFU.EX2 R57, R57 ;  /* 0x0000003900397308 */ /* 0x000ea60000000800 */
        /* <DEDUP_REMOVED lines=8> */
[C---:B------:R-:W-:Y:S01]  /*bcd0*/  HMMA.16816.F32.BF16 R4, R8.reuse, R30, R4 ;  /* 0x0000001e0804723c */ /* 0x040fe20000041804 */
[----:B------:R-:W-:Y:S01]  /*bce0*/  FADD.FTZ R93, R93, R94 ;  /* 0x0000005e5d5d7221 */ /* 0x000fe20000010000 */
[----:B------:R-:W3:Y:S01]  /*bcf0*/  MUFU.EX2 R60, R60 ;  /* 0x0000003c003c7308 */ /* 0x000ee20000000800 */
[----:B------:R-:W-:Y:S02]  /*bd00*/  FADD.FTZ R29, R160, R29 ;  /* 0x0000001da01d7221 */ /* 0x000fe40000010000 */
[----:B------:R-:W-:Y:S02]  /*bd10*/  FADD.FTZ R92, R92, R93 ;  /* 0x0000005d5c5c7221 */ /* 0x000fe40000010000 */
[----:B------:R-:W-:Y:S01]  /*bd20*/  FADD.FTZ R20, R164, R29 ;  /* 0x0000001da4147221 */ /* 0x000fe20000010000 */
[----:B------:R-:W-:Y:S01]  /*bd30*/  HMMA.16816.F32.BF16 R24, R8, R22, R24 ;  /* 0x000000160818723c */ /* 0x000fe20000041818 */
[----:B------:R-:W4:Y:S01]  /*bd40*/  LDSM.16.MT88.4 R28, [R223+0x8000] ;  /* 0x00800000df1c783b */ /* 0x000f220000004200 */
[----:B------:R-:W-:Y:S01]  /*bd50*/  FADD.FTZ R91, R91, R92 ;  /* 0x0000005c5b5b7221 */ /* 0x000fe20000010000 */
[----:B------:R-:W-:Y:S01]  /*bd60*/  MUFU.EX2 R131, R131 ;  /* 0x0000008300837308 */ /* 0x000fe20000000800 */
[----:B------:R-:W-:-:S02]  /*bd70*/  FADD.FTZ R20, R123, R20 ;  /* 0x000000147b147221 */ /* 0x000fc40000010000 */
[----:B------:R-:W-:Y:S01]  /*bd80*/  FADD.FTZ R90, R90, R91 ;  /* 0x0000005b5a5a7221 */ /* 0x000fe20000010000 */
[----:B------:R-:W-:Y:S01]  /*bd90*/  F2FP.BF16.PACK_AB R8, R0, R67 ;  /* 0x000000430008723e */ /* 0x000fe200000010ff */
[----:B------:R-:W-:Y:S01]  /*bda0*/  FADD.FTZ R121, R121, R20 ;  /* 0x0000001479797221 */ /* 0x000fe20000010000 */
[----:B--2---:R-:W-:Y:S01]  /*bdb0*/  F2FP.BF16.PACK_AB R9, R57, R58 ;  /* 0x0000003a3909723e */ /* 0x004fe200000010ff */
[----:B------:R-:W-:Y:S01]  /*bdc0*/  FADD.FTZ R89, R89, R90 ;  /* 0x0000005a59597221 */ /* 0x000fe20000010000 */
[----:B------:R-:W-:Y:S01]  /*bdd0*/  F2FP.BF16.PACK_AB R10, R143, R132 ;  /* 0x000000848f0a723e */ /* 0x000fe200000010ff */
[----:B------:R-:W-:Y:S01]  /*bde0*/  FADD.FTZ R121, R166, R121 ;  /* 0x00000079a6797221 */ /* 0x000fe20000010000 */
[----:B---3--:R-:W-:Y:S01]  /*bdf0*/  F2FP.BF16.PACK_AB R11, R60, R59 ;  /* 0x0000003b3c0b723e */ /* 0x008fe200000010ff */
[----:B------:R-:W-:Y:S01]  /*be00*/  FADD.FTZ R88, R88, R89 ;  /* 0x0000005958587221 */ /* 0x000fe20000010000 */
[----:B------:R-:W2:Y:S01]  /*be10*/  LDSM.16.MT88.4 R20, [R224+0x8400] ;  /* 0x00840000e014783b */ /* 0x000ea20000004200 */
[----:B------:R-:W-:Y:S01]  /*be20*/  FADD.FTZ R168, R168, R121 ;  /* 0x00000079a8a87221 */ /* 0x000fe20000010000 */
[----:B------:R-:W3:Y:S01]  /*be30*/  MUFU.EX2 R162, R162 ;  /* 0x000000a200a27308 */ /* 0x000ee20000000800 */
[----:B------:R-:W-:-:S02]  /*be40*/  FADD.FTZ R87, R87, R88 ;  /* 0x0000005857577221 */ /* 0x000fc40000010000 */
        /* <DEDUP_REMOVED lines=8> */
[----:B------:R-:W1:Y:S01]  /*bed0*/  LDSM.16.MT88.4 R12, [R223+0x8400] ;  /* 0x00840000df0c783b */ /* 0x000e620000004200 */
[----:B------:R-:W-:-:S02]  /*bee0*/  FADD.FTZ R84, R84, R85 ;  /* 0x0000005554547221 */ /* 0x000fc40000010000 */
[----:B------:R-:W-:Y:S01]  /*bef0*/  FADD.FTZ R156, R156, R117 ;  /* 0x000000759c9c7221 */ /* 0x000fe20000010000 */
[----:B------:R-:W5:Y:S01]  /*bf00*/  MUFU.EX2 R154, R154 ;  /* 0x0000009a009a7308 */ /* 0x000f620000000800 */
[----:B------:R-:W-:Y:S02]  /*bf10*/  FADD.FTZ R83, R83, R84 ;  /* 0x0000005453537221 */ /* 0x000fe40000010000 */
[----:B------:R-:W-:Y:S02]  /*bf20*/  FADD.FTZ R156, R105, R156 ;  /* 0x0000009c699c7221 */ /* 0x000fe40000010000 */
[----:B------:R-:W-:Y:S01]  /*bf30*/  FADD.FTZ R82, R82, R83 ;  /* 0x0000005352527221 */ /* 0x000fe20000010000 */
[----:B----4-:R-:W-:Y:S02]  /*bf40*/  HMMA.16816.F32.BF16 R136, R8, R28, R136 ;  /* 0x0000001c0888723c */ /* 0x010fe40000041888 */
[----:B------:R-:W-:Y:S01]  /*bf50*/  MUFU.EX2 R42, R42 ;  /* 0x0000002a002a7308 */ /* 0x000fe20000000800 */
[----:B------:R-:W-:-:S04]  /*bf60*/  FADD.FTZ R81, R81, R82 ;  /* 0x0000005251517221 */ /* 0x000fc80000010000 */
[----:B------:R-:W-:Y:S02]  /*bf70*/  FADD.FTZ R80, R80, R81 ;  /* 0x0000005150507221 */ /* 0x000fe40000010000 */
[----:B------:R-:W-:Y:S01]  /*bf80*/  FADD.FTZ R29, R103, R156 ;  /* 0x0000009c671d7221 */ /* 0x000fe20000010000 */
[----:B------:R-:W4:Y:S01]  /*bf90*/  MUFU.EX2 R43, R43 ;  /* 0x0000002b002b7308 */ /* 0x000f220000000800 */
[----:B------:R-:W-:Y:S01]  /*bfa0*/  HMMA.16816.F32.BF16 R24, R8, R30, R24 ;  /* 0x0000001e0818723c */ /* 0x000fe20000041818 */
[----:B------:R-:W-:Y:S02]  /*bfb0*/  FADD.FTZ R79, R79, R80 ;  /* 0x000000504f4f7221 */ /* 0x000fe40000010000 */
[----:B------:R-:W-:Y:S02]  /*bfc0*/  FADD.FTZ R29, R172, R29 ;  /* 0x0000001dac1d7221 */ /* 0x000fe40000010000 */
[----:B------:R-:W-:Y:S02]  /*bfd0*/  FADD.FTZ R78, R78, R79 ;  /* 0x0000004f4e4e7221 */ /* 0x000fe40000010000 */
[----:B------:R-:W-:Y:S01]  /*bfe0*/  FADD.FTZ R174, R174, R29 ;  /* 0x0000001daeae7221 */ /* 0x000fe20000010000 */
[----:B------:R-:W-:Y:S01]  /*bff0*/  MUFU.EX2 R34, R34 ;  /* 0x0000002200227308 */ /* 0x000fe20000000800 */
[----:B------:R-:W1:Y:S01]  /*c000*/  LDSM.16.MT88.4 R28, [R224+0x8800] ;  /* 0x00880000e01c783b */ /* 0x000e620000004200 */
[----:B---3--:R-:W-:Y:S01]  /*c010*/  F2FP.BF16.PACK_AB R8, R162, R131 ;  /* 0x00000083a208723e */ /* 0x008fe200000010ff */
[----:B------:R-:W-:Y:S01]  /*c020*/  FADD.FTZ R174, R3, R174 ;  /* 0x000000ae03ae7221 */ /* 0x000fe20000010000 */
[----:B-----5:R-:W-:Y:S01]  /*c030*/  F2FP.BF16.PACK_AB R10, R154, R111 ;  /* 0x0000006f9a0a723e */ /* 0x020fe200000010ff */
[----:B------:R-:W-:-:S02]  /*c040*/  FFMA.FTZ R3, R41, c[0x0][0x23c], -R68 ;  /* 0x00008f0029037a23 */ /* 0x000fc40000010844 */
[----:B------:R-:W-:Y:S01]  /*c050*/  FADD.FTZ R107, R107, R174 ;  /* 0x000000ae6b6b7221 */ /* 0x000fe20000010000 */
[----:B------:R-:W3:Y:S01]  /*c060*/  MUFU.EX2 R61, R61 ;  /* 0x0000003d003d7308 */ /* 0x000ee20000000800 */
[----:B----4-:R-:W-:Y:S01]  /*c070*/  F2FP.BF16.PACK_AB R9, R43, R42 ;  /* 0x0000002a2b09723e */ /* 0x010fe200000010ff */
        /* <DEDUP_REMOVED lines=8> */
[----:B---3--:R-:W-:Y:S01]  /*c100*/  F2FP.BF16.PACK_AB R11, R61, R34 ;  /* 0x000000223d0b723e */ /* 0x008fe200000010ff */
[----:B------:R-:W-:Y:S01]  /*c110*/  FADD.FTZ R51, R51, R50 ;  /* 0x0000003233337221 */ /* 0x000fe20000010000 */
[----:B------:R-:W3:Y:S01]  /*c120*/  MUFU.EX2 R39, R39 ;  /* 0x0000002700277308 */ /* 0x000ee20000000800 */
[----:B------:R-:W-:Y:S02]  /*c130*/  FADD.FTZ R73, R73, R74 ;  /* 0x0000004a49497221 */ /* 0x000fe40000010000 */
[----:B------:R-:W-:Y:S02]  /*c140*/  FADD.FTZ R52, R52, R51 ;  /* 0x0000003334347221 */ /* 0x000fe40000010000 */
[----:B--2---:R-:W-:Y:S01]  /*c150*/  HMMA.16816.F32.BF16 R16, R8, R20, R16 ;  /* 0x000000140810723c */ /* 0x004fe20000041810 */
[----:B------:R-:W-:-:S02]  /*c160*/  FADD.FTZ R72, R72, R73 ;  /* 0x0000004948487221 */ /* 0x000fc40000010000 */
[----:B------:R-:W-:Y:S01]  /*c170*/  MUFU.EX2 R2, R2 ;  /* 0x0000000200027308 */ /* 0x000fe20000000800 */
[----:B------:R-:W-:Y:S02]  /*c180*/  FADD.FTZ R53, R53, R52 ;  /* 0x0000003435357221 */ /* 0x000fe40000010000 */
[----:B------:R-:W-:Y:S02]  /*c190*/  FADD.FTZ R71, R71, R72 ;  /* 0x0000004847477221 */ /* 0x000fe40000010000 */
[----:B------:R-:W-:Y:S01]  /*c1a0*/  HMMA.16816.F32.BF16 R4, R8, R22, R4 ;  /* 0x000000160804723c */ /* 0x000fe20000041804 */
[----:B------:R-:W-:Y:S01]  /*c1b0*/  FADD.FTZ R53, R54, R53 ;  /* 0x0000003536357221 */ /* 0x000fe20000010000 */
[----:B------:R-:W2:Y:S01]  /*c1c0*/  LDSM.16.MT88.4 R20, [R223+0x8800] ;  /* 0x00880000df14783b */ /* 0x000ea20000004200 */
[----:B------:R-:W4:Y:S01]  /*c1d0*/  MUFU.EX2 R45, R45 ;  /* 0x0000002d002d7308 */ /* 0x000f220000000800 */
[----:B------:R-:W-:Y:S02]  /*c1e0*/  FADD.FTZ R50, R70, R71 ;  /* 0x0000004746327221 */ /* 0x000fe40000010000 */
[----:B------:R-:W-:-:S02]  /*c1f0*/  FFMA.FTZ R41, R66, c[0x0][0x23c], -R101 ;  /* 0x00008f0042297a23 */ /* 0x000fc40000010865 */
[C---:B-1----:R-:W-:Y:S01]  /*c200*/  HMMA.16816.F32.BF16 R136, R8.reuse, R12, R136 ;  /* 0x0000000c0888723c */ /* 0x042fe20000041888 */
[----:B------:R-:W-:Y:S02]  /*c210*/  FADD.FTZ R50, R69, R50 ;  /* 0x0000003245327221 */ /* 0x000fe40000010000 */
[----:B------:R-:W-:Y:S01]  /*c220*/  MUFU.EX2 R33, R33 ;  /* 0x0000002100217308 */ /* 0x000fe20000000800 */
[----:B------:R-:W-:Y:S02]  /*c230*/  FFMA.FTZ R49, R63, c[0x0][0x23c], -R68 ;  /* 0x00008f003f317a23 */ /* 0x000fe40000010844 */
[----:B------:R-:W-:Y:S02]  /*c240*/  FADD.FTZ R67, R67, R50 ;  /* 0x0000003243437221 */ /* 0x000fe40000010000 */
[----:B------:R-:W-:Y:S01]  /*c250*/  FADD.FTZ R12, R38, R53 ;  /* 0x00000035260c7221 */ /* 0x000fe20000010000 */
[----:B------:R-:W-:Y:S02]  /*c260*/  HMMA.16816.F32.BF16 R24, R8, R14, R24 ;  /* 0x0000000e0818723c */ /* 0x000fe40000041818 */
[----:B------:R-:W1:Y:S01]  /*c270*/  MUFU.EX2 R32, R32 ;  /* 0x0000002000207308 */ /* 0x000e620000000800 */
[----:B------:R-:W-:-:S04]  /*c280*/  FADD.FTZ R12, R55, R12 ;  /* 0x0000000c370c7221 */ /* 0x000fc80000010000 */
[----:B---3--:R-:W-:Y:S01]  /*c290*/  F2FP.BF16.PACK_AB R8, R39, R48 ;  /* 0x000000302708723e */ /* 0x008fe200000010ff */
[----:B------:R-:W-:Y:S01]  /*c2a0*/  FADD.FTZ R109, R109, R12 ;  /* 0x0000000c6d6d7221 */ /* 0x000fe20000010000 */
[----:B----4-:R-:W-:Y:S01]  /*c2b0*/  F2FP.BF16.PACK_AB R10, R45, R2 ;  /* 0x000000022d0a723e */ /* 0x010fe200000010ff */
[----:B------:R-:W-:Y:S01]  /*c2c0*/  MUFU.EX2 R3, R3 ;  /* 0x0000000300037308 */ /* 0x000fe20000000800 */
[----:B------:R-:W3:Y:S07]  /*c2d0*/  LDSM.16.MT88.4 R12, [R224+0x8c00] ;  /* 0x008c0000e00c783b */ /* 0x000eee0000004200 */
[----:B------:R-:W4:Y:S01]  /*c2e0*/  MUFU.EX2 R40, R40 ;  /* 0x0000002800287308 */ /* 0x000f220000000800 */
[----:B-1----:R-:W-:-:S07]  /*c2f0*/  F2FP.BF16.PACK_AB R9, R32, R33 ;  /* 0x000000212009723e */ /* 0x002fce00000010ff */
[----:B------:R-:W-:Y:S01]  /*c300*/  MUFU.EX2 R44, R44 ;  /* 0x0000002c002c7308 */ /* 0x000fe20000000800 */
[----:B----4-:R-:W-:-:S07]  /*c310*/  F2FP.BF16.PACK_AB R11, R40, R3 ;  /* 0x00000003280b723e */ /* 0x010fce00000010ff */
[----:B------:R-:W-:Y:S01]  /*c320*/  MUFU.EX2 R35, R35 ;  /* 0x0000002300237308 */ /* 0x000fe20000000800 */
[C---:B------:R-:W-:Y:S07]  /*c330*/  HMMA.16816.F32.BF16 R16, R8.reuse, R28, R16 ;  /* 0x0000001c0810723c */ /* 0x040fee0000041810 */
[----:B------:R-:W-:Y:S01]  /*c340*/  MUFU.EX2 R41, R41 ;  /* 0x0000002900297308 */ /* 0x000fe20000000800 */
[----:B------:R-:W-:Y:S01]  /*c350*/  FADD.FTZ R28, R36, R109 ;  /* 0x0000006d241c7221 */ /* 0x000fe20000010000 */
[----:B--2---:R-:W-:Y:S01]  /*c360*/  HMMA.16816.F32.BF16 R136, R8, R20, R136 ;  /* 0x000000140888723c */ /* 0x004fe20000041888 */
[----:B------:R-:W-:-:S05]  /*c370*/  FFMA.FTZ R36, R62, c[0x0][0x23c], -R68 ;  /* 0x00008f003e247a23 */ /* 0x000fca0000010844 */
[----:B------:R-:W1:Y:S01]  /*c380*/  MUFU.EX2 R46, R46 ;  /* 0x0000002e002e7308 */ /* 0x000e620000000800 */
[----:B------:R-:W-:Y:S02]  /*c390*/  FADD.FTZ R37, R37, R28 ;  /* 0x0000001c25257221 */ /* 0x000fe40000010000 */
[C---:B------:R-:W-:Y:S05]  /*c3a0*/  HMMA.16816.F32.BF16 R28, R8.reuse, R30, R4 ;  /* 0x0000001e081c723c */ /* 0x040fea0000041804 */
[----:B------:R-:W-:Y:S02]  /*c3b0*/  MUFU.EX2 R38, R64 ;  /* 0x0000004000267308 */ /* 0x000fe40000000800 */
[----:B------:R-:W-:Y:S01]  /*c3c0*/  FADD.FTZ R5, R56, R37 ;  /* 0x0000002538057221 */ /* 0x000fe20000010000 */
[----:B------:R-:W-:Y:S01]  /*c3d0*/  HMMA.16816.F32.BF16 R24, R8, R22, R24 ;  /* 0x000000160818723c */ /* 0x000fe20000041818 */
[----:B------:R-:W-:-:S04]  /*c3e0*/  FFMA.FTZ R37, R47, c[0x0][0x23c], -R68 ;  /* 0x00008f002f257a23 */ /* 0x000fc80000010844 */
[----:B------:R-:W2:Y:S01]  /*c3f0*/  MUFU.EX2 R49, R49 ;  /* 0x0000003100317308 */ /* 0x000ea20000000800 */
[----:B------:R-:W-:Y:S01]  /*c400*/  FADD.FTZ R58, R58, R5 ;  /* 0x000000053a3a7221 */ /* 0x000fe20000010000 */
[----:B-1----:R-:W-:Y:S01]  /*c410*/  F2FP.BF16.PACK_AB R134, R46, R41 ;  /* 0x000000292e86723e */ /* 0x002fe200000010ff */
[----:B------:R-:W1:Y:S01]  /*c420*/  LDSM.16.MT88.4 R4, [R223+0x8c00] ;  /* 0x008c0000df04783b */ /* 0x000e620000004200 */
[----:B------:R-:W-:Y:S02]  /*c430*/  FADD.FTZ R47, R0, R67 ;  /* 0x00000043002f7221 */ /* 0x000fe40000010000 */
[----:B------:R-:W-:Y:S02]  /*c440*/  FADD.FTZ R58, R57, R58 ;  /* 0x0000003a393a7221 */ /* 0x000fe40000010000 */
[----:B------:R-:W-:Y:S01]  /*c450*/  FADD.FTZ R0, R132, R47 ;  /* 0x0000002f84007221 */ /* 0x000fe20000010000 */
[----:B------:R-:W-:Y:S01]  /*c460*/  MUFU.EX2 R36, R36 ;  /* 0x0000002400247308 */ /* 0x000fe20000000800 */
[----:B------:R-:W-:Y:S01]  /*c470*/  FADD.FTZ R59, R59, R58 ;  /* 0x0000003a3b3b7221 */ /* 0x000fe20000010000 */
[----:B------:R-:W-:Y:S01]  /*c480*/  F2FP.BF16.PACK_AB R132, R35, R44 ;  /* 0x0000002c2384723e */ /* 0x000fe200000010ff */
[----:B------:R-:W-:-:S02]  /*c490*/  FADD.FTZ R0, R143, R0 ;  /* 0x000000008f007221 */ /* 0x000fc40000010000 */
[----:B------:R-:W-:Y:S02]  /*c4a0*/  FADD.FTZ R59, R60, R59 ;  /* 0x0000003b3c3b7221 */ /* 0x000fe40000010000 */
[----:B------:R-:W-:Y:S01]  /*c4b0*/  FADD.FTZ R131, R131, R0 ;  /* 0x0000000083837221 */ /* 0x000fe20000010000 */
[----:B------:R-:W4:Y:S01]  /*c4c0*/  MUFU.EX2 R37, R37 ;  /* 0x0000002500257308 */ /* 0x000f220000000800 */
[----:B------:R-:W-:Y:S01]  /*c4d0*/  FADD.FTZ R42, R42, R59 ;  /* 0x0000003b2a2a7221 */ /* 0x000fe20000010000 */
[----:B--2---:R-:W-:Y:S01]  /*c4e0*/  F2FP.BF16.PACK_AB R133, R49, R38 ;  /* 0x000000263185723e */ /* 0x004fe200000010ff */
[----:B------:R-:W-:Y:S02]  /*c4f0*/  FADD.FTZ R162, R162, R131 ;  /* 0x00000083a2a27221 */ /* 0x000fe40000010000 */
[----:B------:R-:W-:Y:S02]  /*c500*/  FADD.FTZ R43, R43, R42 ;  /* 0x0000002a2b2b7221 */ /* 0x000fe40000010000 */
[----:B------:R-:W-:-:S02]  /*c510*/  FADD.FTZ R9, R111, R162 ;  /* 0x000000a26f097221 */ /* 0x000fc40000010000 */
[----:B------:R-:W-:Y:S02]  /*c520*/  FADD.FTZ R0, R34, R43 ;  /* 0x0000002b22007221 */ /* 0x000fe40000010000 */
[----:B------:R-:W-:Y:S02]  /*c530*/  FADD.FTZ R9, R154, R9 ;  /* 0x000000099a097221 */ /* 0x000fe40000010000 */
[----:B------:R-:W-:Y:S02]  /*c540*/  FADD.FTZ R0, R61, R0 ;  /* 0x000000003d007221 */ /* 0x000fe40000010000 */
[----:B------:R-:W-:Y:S01]  /*c550*/  FADD.FTZ R48, R48, R9 ;  /* 0x0000000930307221 */ /* 0x000fe20000010000 */
[----:B----4-:R-:W-:Y:S01]  /*c560*/  F2FP.BF16.PACK_AB R135, R37, R36 ;  /* 0x000000242587723e */ /* 0x010fe200000010ff */
[----:B------:R-:W-:Y:S01]  /*c570*/  FADD.FTZ R33, R33, R0 ;  /* 0x0000000021217221 */ /* 0x000fe20000010000 */
[----:B------:R-:W-:Y:S01]  /*c580*/  MOV R0, R100 ;  /* 0x0000006400007202 */ /* 0x000fe20000000f00 */
[----:B------:R-:W-:-:S02]  /*c590*/  FADD.FTZ R39, R39, R48 ;  /* 0x0000003027277221 */ /* 0x000fc40000010000 */
[----:B------:R-:W-:Y:S02]  /*c5a0*/  FADD.FTZ R32, R32, R33 ;  /* 0x0000002120207221 */ /* 0x000fe40000010000 */
[----:B------:R-:W-:Y:S01]  /*c5b0*/  FADD.FTZ R2, R2, R39 ;  /* 0x0000002702027221 */ /* 0x000fe20000010000 */
[C---:B---3--:R-:W-:Y:S01]  /*c5c0*/  HMMA.16816.F32.BF16 R144, R132.reuse, R12, R16 ;  /* 0x0000000c8490723c */ /* 0x048fe20000041810 */
[----:B------:R-:W-:Y:S02]  /*c5d0*/  FADD.FTZ R3, R3, R32 ;  /* 0x0000002003037221 */ /* 0x000fe40000010000 */
[----:B------:R-:W-:Y:S01]  /*c5e0*/  FADD.FTZ R45, R45, R2 ;  /* 0x000000022d2d7221 */ /* 0x000fe20000010000 */
[----:B------:R-:W-:Y:S01]  /*c5f0*/  MOV R2, R102 ;  /* 0x0000006600027202 */ /* 0x000fe20000000f00 */
[----:B------:R-:W-:Y:S02]  /*c600*/  FADD.FTZ R3, R40, R3 ;  /* 0x0000000328037221 */ /* 0x000fe40000010000 */
[----:B------:R-:W-:Y:S01]  /*c610*/  FADD.FTZ R44, R44, R45 ;  /* 0x0000002d2c2c7221 */ /* 0x000fe20000010000 */
[----:B------:R-:W-:Y:S01]  /*c620*/  HMMA.16816.F32.BF16 R140, R132, R14, R28 ;  /* 0x0000000e848c723c */ /* 0x000fe2000004181c */
[----:B------:R-:W-:-:S02]  /*c630*/  FADD.FTZ R38, R38, R3 ;  /* 0x0000000326267221 */ /* 0x000fc40000010000 */
[----:B------:R-:W-:Y:S02]  /*c640*/  FADD.FTZ R44, R35, R44 ;  /* 0x0000002c232c7221 */ /* 0x000fe40000010000 */
[----:B------:R-:W-:Y:S02]  /*c650*/  FADD.FTZ R49, R49, R38 ;  /* 0x0000002631317221 */ /* 0x000fe40000010000 */
[----:B------:R-:W-:Y:S01]  /*c660*/  FADD.FTZ R41, R41, R44 ;  /* 0x0000002c29297221 */ /* 0x000fe20000010000 */
[----:B-1----:R-:W-:Y:S01]  /*c670*/  HMMA.16816.F32.BF16 R136, R132, R4, R136 ;  /* 0x000000048488723c */ /* 0x002fe20000041888 */
[----:B------:R-:W-:Y:S02]  /*c680*/  FADD.FTZ R36, R36, R49 ;  /* 0x0000003124247221 */ /* 0x000fe40000010000 */
[----:B------:R-:W-:Y:S02]  /*c690*/  FADD.FTZ R247, R46, R41 ;  /* 0x000000292ef77221 */ /* 0x000fe40000010000 */
[----:B------:R-:W-:-:S03]  /*c6a0*/  FADD.FTZ R246, R37, R36 ;  /* 0x0000002425f67221 */ /* 0x000fc60000010000 */
[----:B------:R-:W-:Y:S11]  /*c6b0*/  HMMA.16816.F32.BF16 R132, R132, R6, R24 ;  /* 0x000000068484723c */ /* 0x000ff60000041818 */
[----:B------:R-:W-:Y:S08]  /*c6c0*/  @!UPT UIADD3 URZ, URZ, URZ, URZ ;  /* 0x0000003f3f3ff290 */ /* 0x000ff0000fffe03f */
.L_x_2231:
        /* <DEDUP_REMOVED lines=13> */
.L_x_2241:
[----:B------:R-:W-:Y:S01]  /*c7a0*/  IADD3 R235, R235, -0x1, RZ ;  /* 0xffffffffebeb7810 */ /* 0x000fe20007ffe0ff */
[----:B------:R-:W-:Y:S04]  /*c7b0*/  DEPBAR.LE SB0, 0x0 ;  /* 0x000080000000791a */ /* 0x000fe80000000000 */
[----:B------:R-:W-:Y:S01]  /*c7c0*/  BAR.SYNC.DEFER_BLOCKING 0x0 ;  /* 0x0000000000007b1d */ /* 0x000fe20000010000 */
[----:B------:R-:W-:Y:S01]  /*c7d0*/  MOV R2, R244 ;  /* 0x000000f400027202 */ /* 0x000fe20000000f00 */
[----:B------:R-:W-:Y:S04]  /*c7e0*/  IMAD.MOV.U32 R8, RZ, RZ, R245 ;  /* 0x000000ffff087224 */ /* 0x000fe800078e00f5 */
        /* <DEDUP_REMOVED lines=60> */
.L_x_2238:
        /* <DEDUP_REMOVED lines=30> */
[----:B------:R-:W3:Y:S05]  /*cd90*/  LDSM.16.M88.4 R156, [R226+0x1000] ;  /* 0x00100000e29c783b */ /* 0x000eea0000000200 */
        /* <DEDUP_REMOVED lines=165> */
.L_x_2240:
        /* <DEDUP_REMOVED lines=30> */
.L_x_2239:
        /* <DEDUP_REMOVED lines=712> */
.L_x_2237:
[----:B------:R-:W1:Y:S01]  /*10650*/  SHFL.BFLY PT, R4, R247, 0x2, 0x1f ;  /* 0x0c401f00f7047f89 */ /* 0x000e6200000e0000 */
[----:B------:R-:W-:Y:S01]  /*10660*/  IMAD.MOV.U32 R10, RZ, RZ, 0x3f800000 ;  /* 0x3f800000ff0a7424 */ /* 0x000fe200078e00ff */
[----:B------:R-:W-:Y:S01]  /*10670*/  IADD3 R31, -R236, RZ, RZ ;  /* 0x000000ffec1f7210 */ /* 0x000fe20007ffe1ff */
[----:B------:R-:W-:Y:S01]  /*10680*/  IMAD.MOV.U32 R9, RZ, RZ, 0x3f800000 ;  /* 0x3f800000ff097424 */ /* 0x000fe200078e00ff */
[----:B------:R-:W2:Y:S01]  /*10690*/  SHFL.BFLY PT, R5, R246, 0x2, 0x1f ;  /* 0x0c401f00f6057f89 */ /* 0x000ea200000e0000 */
[----:B------:R-:W-:Y:S01]  /*106a0*/  BSSY B0, `(.L_x_2242) ;  /* 0x0000081000007945 */ /* 0x000fe20003800000 */
[----:B------:R-:W-:-:S02]  /*106b0*/  LEA R242, R242, R243, 0x4 ;  /* 0x000000f3f2f27211 */ /* 0x000fc400078e20ff */
[----:B------:R-:W3:Y:S04]  /*106c0*/  S2R R6, SR_TID.X ;  /* 0x0000000000067919 */ /* 0x000ee80000002100 */
[----:B------:R-:W-:Y:S06]  /*106d0*/  BAR.SYNC.DEFER_BLOCKING 0x0 ;  /* 0x0000000000007b1d */ /* 0x000fec0000010000 */
[----:B------:R-:W4:Y:S04]  /*106e0*/  S2R R28, SR_CTAID.Z ;  /* 0x00000000001c7919 */ /* 0x000f280000002700 */
[----:B------:R-:W5:Y:S01]  /*106f0*/  S2R R29, SR_CTAID.Y ;  /* 0x00000000001d7919 */ /* 0x000f620000002600 */
[----:B-1----:R-:W-:-:S03]  /*10700*/  FADD.FTZ R3, R4, R247 ;  /* 0x000000f704037221 */ /* 0x002fc60000010000 */
[----:B------:R-:W1:Y:S01]  /*10710*/  S2R R4, SR_TID.X ;  /* 0x0000000000047919 */ /* 0x000e620000002100 */
[----:B--2---:R-:W-:-:S03]  /*10720*/  FADD.FTZ R12, R5, R246 ;  /* 0x000000f6050c7221 */ /* 0x004fc60000010000 */
[----:B------:R-:W2:Y:S01]  /*10730*/  SHFL.BFLY PT, R8, R3, 0x1, 0x1f ;  /* 0x0c201f0003087f89 */ /* 0x000ea200000e0000 */
[----:B---3--:R-:W-:-:S03]  /*10740*/  SHF.R.S32.HI R5, RZ, 0x1f, R6 ;  /* 0x0000001fff057819 */ /* 0x008fc60000011406 */
[----:B------:R-:W3:Y:S01]  /*10750*/  SHFL.BFLY PT, R7, R12, 0x1, 0x1f ;  /* 0x0c201f000c077f89 */ /* 0x000ee200000e0000 */
[----:B------:R-:W-:-:S04]  /*10760*/  LEA.HI R13, R5, R6, RZ, 0x2 ;  /* 0x00000006050d7211 */ /* 0x000fc800078f10ff */
[----:B------:R-:W-:Y:S02]  /*10770*/  LOP3.LUT R15, R13, 0xfffffffc, RZ, 0xc0, !PT ;  /* 0xfffffffc0d0f7812 */ /* 0x000fe400078ec0ff */
[----:B------:R-:W-:Y:S01]  /*10780*/  SHF.R.S32.HI R13, RZ, 0x2, R13 ;  /* 0x00000002ff0d7819 */ /* 0x000fe2000001140d */
[----:B----4-:R-:W-:Y:S02]  /*10790*/  IMAD R28, R31, c[0x0][0x1c0], R28 ;  /* 0x000070001f1c7a24 */ /* 0x010fe400078e021c */
[----:B------:R-:W-:Y:S01]  /*107a0*/  IMAD.IADD R15, R6, 0x1, -R15 ;  /* 0x00000001060f7824 */ /* 0x000fe200078e0a0f */
[----:B------:R-:W-:Y:S01]  /*107b0*/  SHF.R.S32.HI R16, RZ, 0x1f, R13 ;  /* 0x0000001fff107819 */ /* 0x000fe2000001140d */
[----:B-----5:R-:W-:Y:S01]  /*107c0*/  IMAD R29, R29, c[0x0][0x210], R236 ;  /* 0x000084001d1d7a24 */ /* 0x020fe200078e02ec */
[----:B-1----:R-:W-:-:S03]  /*107d0*/  SHF.R.S32.HI R17, RZ, 0x1f, R4 ;  /* 0x0000001fff117819 */ /* 0x002fc60000011404 */
[----:B------:R-:W-:Y:S01]  /*107e0*/  IMAD R28, R29, c[0x0][0x1c0], R28 ;  /* 0x000070001d1c7a24 */ /* 0x000fe200078e021c */
[----:B------:R-:W-:Y:S01]  /*107f0*/  LEA.HI R16, R16, R13, RZ, 0x3 ;  /* 0x0000000d10107211 */ /* 0x000fe200078f18ff */
[----:B--2---:R-:W-:Y:S01]  /*10800*/  FADD.FTZ R8, R3, R8 ;  /* 0x0000000803087221 */ /* 0x004fe20000010000 */
[----:B------:R-:W-:Y:S02]  /*10810*/  LEA.HI R17, R17, R4, RZ, 0x3 ;  /* 0x0000000411117211 */ /* 0x000fe400078f18ff */
[----:B------:R-:W-:Y:S01]  /*10820*/  LEA.HI R3, R5, R6, RZ, 0x5 ;  /* 0x0000000605037211 */ /* 0x000fe200078f28ff */
[----:B---3--:R-:W-:Y:S01]  /*10830*/  FADD.FTZ R7, R12, R7 ;  /* 0x000000070c077221 */ /* 0x008fe20000010000 */
[----:B------:R-:W-:Y:S02]  /*10840*/  LOP3.LUT R11, R17, 0xfffffff8, RZ, 0xc0, !PT ;  /* 0xfffffff8110b7812 */ /* 0x000fe400078ec0ff */
[----:B------:R-:W-:Y:S02]  /*10850*/  SHF.R.S32.HI R12, RZ, 0x5, R3 ;  /* 0x00000005ff0c7819 */ /* 0x000fe40000011403 */
[----:B------:R-:W-:-:S02]  /*10860*/  IADD3 R11, -R11, R4, RZ ;  /* 0x000000040b0b7210 */ /* 0x000fc40007ffe1ff */
[----:B------:R-:W-:Y:S01]  /*10870*/  SHF.R.S32.HI R4, RZ, 0x3, R17 ;  /* 0x00000003ff047819 */ /* 0x000fe20000011411 */
[----:B------:R-:W-:Y:S01]  /*10880*/  IMAD R12, R12, 0x100, R15 ;  /* 0x000001000c0c7824 */ /* 0x000fe200078e020f */
[----:B------:R-:W-:Y:S02]  /*10890*/  LEA.HI R15, R5, R6, RZ, 0x6 ;  /* 0x00000006050f7211 */ /* 0x000fe400078f30ff */
[----:B------:R-:W-:Y:S02]  /*108a0*/  LEA.HI R14, R17, R4, RZ, 0x1 ;  /* 0x00000004110e7211 */ /* 0x000fe400078f08ff */
[----:B------:R-:W-:Y:S01]  /*108b0*/  LOP3.LUT R16, R16, 0xfffffff8, RZ, 0xc0, !PT ;  /* 0xfffffff810107812 */ /* 0x000fe200078ec0ff */
[----:B------:R-:W-:Y:S01]  /*108c0*/  IMAD.SHL.U32 R18, R15, 0x4, RZ ;  /* 0x000000040f127824 */ /* 0x000fe200078e00ff */
[----:B------:R-:W-:Y:S02]  /*108d0*/  LOP3.LUT R17, R14, 0xfffffffe, RZ, 0xc0, !PT ;  /* 0xfffffffe0e117812 */ /* 0x000fe400078ec0ff */
[----:B------:R-:W-:-:S02]  /*108e0*/  IADD3 R15, R13, -R16, RZ ;  /* 0x800000100d0f7210 */ /* 0x000fc40007ffe0ff */
[----:B------:R-:W-:Y:S01]  /*108f0*/  LOP3.LUT R16, R18, 0x3fffff00, RZ, 0xc0, !PT ;  /* 0x3fffff0012107812 */ /* 0x000fe200078ec0ff */
[----:B------:R-:W-:Y:S01]  /*10900*/  IMAD.IADD R13, R4, 0x1, -R17 ;  /* 0x00000001040d7824 */ /* 0x000fe200078e0a11 */
[----:B------:R-:W-:Y:S02]  /*10910*/  LEA.HI R17, R15, R15, RZ, 0x1 ;  /* 0x0000000f0f117211 */ /* 0x000fe400078f08ff */
[----:B------:R-:W-:Y:S01]  /*10920*/  FSETP.NE.FTZ.AND P3, PT, R8, RZ, PT ;  /* 0x000000ff0800720b */ /* 0x000fe20003f75000 */
[----:B------:R-:W-:Y:S01]  /*10930*/  IMAD R13, R13, 0x20, R16 ;  /* 0x000000200d0d7824 */ /* 0x000fe200078e0210 */
[----:B------:R-:W-:Y:S02]  /*10940*/  SHF.R.S32.HI R16, RZ, 0x1, R17 ;  /* 0x00000001ff107819 */ /* 0x000fe40000011411 */
[----:B------:R-:W-:Y:S01]  /*10950*/  FSETP.NE.FTZ.AND P2, PT, R7, RZ, PT ;  /* 0x000000ff0700720b */ /* 0x000fe20003f55000 */
[----:B------:R-:W-:Y:S01]  /*10960*/  IMAD R13, R234, 0x4, R13 ;  /* 0x00000004ea0d7824 */ /* 0x000fe200078e020d */
[----:B------:R-:W-:-:S02]  /*10970*/  LEA.HI R14, R5, R6, RZ, 0x4 ;  /* 0x00000006050e7211 */ /* 0x000fc400078f20ff */
[----:B------:R-:W-:Y:S01]  /*10980*/  LOP3.LUT R18, R17, 0x1fffffe, RZ, 0xc0, !PT ;  /* 0x01fffffe11127812 */ /* 0x000fe200078ec0ff */
[----:B------:R-:W-:Y:S01]  /*10990*/  IMAD.SHL.U32 R17, R16, 0x40, RZ ;  /* 0x0000004010117824 */ /* 0x000fe200078e00ff */
[----:B------:R-:W-:Y:S02]  /*109a0*/  SHF.R.S32.HI R14, RZ, 0x4, R14 ;  /* 0x00000004ff0e7819 */ /* 0x000fe4000001140e */
[----:B------:R-:W-:Y:S01]  /*109b0*/  LEA.HI R11, R11, R11, RZ, 0x1 ;  /* 0x0000000b0b0b7211 */ /* 0x000fe200078f08ff */
[----:B------:R-:W-:Y:S01]  /*109c0*/  IMAD.IADD R15, R15, 0x1, -R18 ;  /* 0x000000010f0f7824 */ /* 0x000fe200078e0a12 */
[----:B------:R-:W-:Y:S01]  /*109d0*/  SHF.L.U32 R14, R14, 0x6, RZ ;  /* 0x000000060e0e7819 */ /* 0x000fe200000006ff */
[----:B------:R-:W1:Y:S01]  /*109e0*/  @P3 MUFU.RCP R10, R8 ;  /* 0x00000008000a3308 */ /* 0x000e620000001000 */
[----:B------:R-:W-:Y:S01]  /*109f0*/  SHF.R.S32.HI R11, RZ, 0x1, R11 ;  /* 0x00000001ff0b7819 */ /* 0x000fe2000001140b */
[----:B------:R-:W-:Y:S01]  /*10a00*/  IMAD R12, R15, 0x10, R12 ;  /* 0x000000100f0c7824 */ /* 0x000fe200078e020c */
[----:B------:R-:W-:-:S02]  /*10a10*/  LOP3.LUT R17, R17, 0xc0, RZ, 0xc0, !PT ;  /* 0x000000c011117812 */ /* 0x000fc400078ec0ff */
[----:B------:R-:W-:Y:S02]  /*10a20*/  LOP3.LUT R14, R14, 0xc0, RZ, 0xc0, !PT ;  /* 0x000000c00e0e7812 */ /* 0x000fe400078ec0ff */
[----:B------:R-:W-:Y:S01]  /*10a30*/  SHF.L.U32 R11, R11, 0x3, RZ ;  /* 0x000000030b0b7819 */ /* 0x000fe200000006ff */
[----:B------:R-:W2:Y:S01]  /*10a40*/  @P2 MUFU.RCP R9, R7 ;  /* 0x0000000700092308 */ /* 0x000ea20000001000 */
[----:B------:R-:W-:Y:S02]  /*10a50*/  LEA.HI R17, R17, R17, RZ, 0x1d ;  /* 0x0000001111117211 */ /* 0x000fe400078fe8ff */
[C---:B------:R-:W-:Y:S02]  /*10a60*/  LOP3.LUT R15, R16.reuse, 0x1, RZ, 0xc0, !PT ;  /* 0x00000001100f7812 */ /* 0x040fe400078ec0ff */
[----:B------:R-:W-:Y:S02]  /*10a70*/  LOP3.LUT P0, RZ, R16, 0x2, RZ, 0xc0, !PT ;  /* 0x0000000210ff7812 */ /* 0x000fe4000780c0ff */
[----:B------:R-:W-:Y:S01]  /*10a80*/  LOP3.LUT R11, R14, 0x18, R11, 0xf8, !PT ;  /* 0x000000180e0b7812 */ /* 0x000fe200078ef80b */
[C---:B-1----:R-:W-:Y:S01]  /*10a90*/  FMUL.FTZ R144, R10.reuse, R144 ;  /* 0x000000900a907220 */ /* 0x042fe20000410000 */
[----:B------:R-:W-:Y:S01]  /*10aa0*/  SHF.R.U32.HI R14, RZ, 0x3, R14 ;  /* 0x00000003ff0e7819 */ /* 0x000fe2000001160e */
[----:B------:R-:W-:Y:S01]  /*10ab0*/  FMUL.FTZ R145, R10, R145 ;  /* 0x000000910a917220 */ /* 0x000fe20000410000 */
[----:B------:R-:W-:Y:S01]  /*10ac0*/  LEA R12, R12, R17, 0x1 ;  /* 0x000000110c0c7211 */ /* 0x000fe200078e08ff */
[----:B------:R-:W-:Y:S01]  /*10ad0*/  FMUL.FTZ R140, R10, R140 ;  /* 0x0000008c0a8c7220 */ /* 0x000fe20000410000 */
[----:B------:R-:W-:Y:S01]  /*10ae0*/  ISETP.NE.U32.AND P1, PT, R15, 0x1, PT ;  /* 0x000000010f00780c */ /* 0x000fe20003f25070 */
[----:B------:R-:W-:Y:S01]  /*10af0*/  IMAD.MOV.U32 R15, RZ, RZ, -0x20 ;  /* 0xffffffe0ff0f7424 */ /* 0x000fe200078e00ff */
[----:B------:R-:W-:Y:S01]  /*10b00*/  LOP3.LUT R14, R11, R14, RZ, 0x3c, !PT ;  /* 0x0000000e0b0e7212 */ /* 0x000fe200078e3cff */
[----:B------:R-:W-:Y:S01]  /*10b10*/  IMAD.SHL.U32 R11, R12, 0x4, RZ ;  /* 0x000000040c0b7824 */ /* 0x000fe200078e00ff */
[----:B------:R-:W-:Y:S01]  /*10b20*/  STS.64 [R12.X4], R144 ;  /* 0x000000900c007388 */ /* 0x000fe20000004a00 */
[C---:B------:R-:W-:Y:S01]  /*10b30*/  FMUL.FTZ R141, R10.reuse, R141 ;  /* 0x0000008d0a8d7220 */ /* 0x040fe20000410000 */
[----:B------:R-:W-:Y:S01]  /*10b40*/  SEL R15, R15, 0x20, !P1 ;  /* 0x000000200f0f7807 */ /* 0x000fe20004800000 */
[C---:B------:R-:W-:Y:S01]  /*10b50*/  FMUL.FTZ R136, R10.reuse, R136 ;  /* 0x000000880a887220 */ /* 0x040fe20000410000 */
[----:B------:R-:W-:Y:S01]  /*10b60*/  LOP3.LUT R3, R3, 0xffffffe0, RZ, 0xc0, !PT ;  /* 0xffffffe003037812 */ /* 0x000fe200078ec0ff */
[C---:B------:R-:W-:Y:S01]  /*10b70*/  FMUL.FTZ R137, R10.reuse, R137 ;  /* 0x000000890a897220 */ /* 0x040fe20000410000 */
[----:B------:R-:W1:Y:S01]  /*10b80*/  @P3 MUFU.LG2 R8, R8 ;  /* 0x0000000800083308 */ /* 0x000e620000000c00 */
[----:B------:R-:W-:-:S02]  /*10b90*/  FMUL.FTZ R132, R10, R132 ;  /* 0x000000840a847220 */ /* 0x000fc40000410000 */
[----:B------:R-:W-:Y:S01]  /*10ba0*/  FMUL.FTZ R133, R10, R133 ;  /* 0x000000850a857220 */ /* 0x000fe20000410000 */
[----:B------:R-:W-:Y:S01]  /*10bb0*/  IADD3 R10, R11, 0x40, RZ ;  /* 0x000000400b0a7810 */ /* 0x000fe20007ffe0ff */
[----:B--2---:R-:W-:Y:S01]  /*10bc0*/  FMUL.FTZ R147, R9, R147 ;  /* 0x0000009309937220 */ /* 0x004fe20000410000 */
[----:B------:R-:W-:Y:S01]  /*10bd0*/  @P0 IADD3 R10, R11, -0x40, RZ ;  /* 0xffffffc00b0a0810 */ /* 0x000fe20007ffe0ff */
[C---:B------:R-:W-:Y:S01]  /*10be0*/  FMUL.FTZ R146, R9.reuse, R146 ;  /* 0x0000009209927220 */ /* 0x040fe20000410000 */
[----:B------:R-:W2:Y:S01]  /*10bf0*/  @P2 MUFU.LG2 R7, R7 ;  /* 0x0000000700072308 */ /* 0x000ea20000000c00 */
[C---:B------:R-:W-:Y:S02]  /*10c00*/  FMUL.FTZ R143, R9.reuse, R143 ;  /* 0x0000008f098f7220 */ /* 0x040fe40000410000 */
[----:B------:R-:W-:Y:S01]  /*10c10*/  FMUL.FTZ R142, R9, R142 ;  /* 0x0000008e098e7220 */ /* 0x000fe20000410000 */
[----:B------:R-:W-:Y:S01]  /*10c20*/  STS.64 [R12.X4+0x400], R146 ;  /* 0x000400920c007388 */ /* 0x000fe20000004a00 */
[----:B------:R-:W-:-:S02]  /*10c30*/  IMAD.IADD R11, R11, 0x1, R15 ;  /* 0x000000010b0b7824 */ /* 0x000fc400078e020f */
[C---:B------:R-:W-:Y:S02]  /*10c40*/  FMUL.FTZ R139, R9.reuse, R139 ;  /* 0x0000008b098b7220 */ /* 0x040fe40000410000 */
[C---:B------:R-:W-:Y:S01]  /*10c50*/  FMUL.FTZ R138, R9.reuse, R138 ;  /* 0x0000008a098a7220 */ /* 0x040fe20000410000 */
[----:B------:R-:W-:Y:S01]  /*10c60*/  STS.64 [R11], R140 ;  /* 0x0000008c0b007388 */ /* 0x000fe20000000a00 */
[C---:B------:R-:W-:Y:S02]  /*10c70*/  FMUL.FTZ R135, R9.reuse, R135 ;  /* 0x0000008709877220 */ /* 0x040fe40000410000 */
[----:B------:R-:W-:Y:S01]  /*10c80*/  FMUL.FTZ R134, R9, R134 ;  /* 0x0000008609867220 */ /* 0x000fe20000410000 */
[----:B------:R3:W-:Y:S01]  /*10c90*/  STS.64 [R11+0x400], R142 ;  /* 0x0004008e0b007388 */ /* 0x0007e20000000a00 */
[----:B------:R-:W-:Y:S01]  /*10ca0*/  IMAD.IADD R30, R15, 0x1, R10 ;  /* 0x000000010f1e7824 */ /* 0x000fe200078e020a */
[----:B------:R-:W-:Y:S01]  /*10cb0*/  IADD3 R9, R13, R14, RZ ;  /* 0x0000000e0d097210 */ /* 0x000fe20007ffe0ff */
[----:B------:R-:W-:Y:S01]  /*10cc0*/  IMAD.IADD R3, R6, 0x1, -R3 ;  /* 0x0000000106037824 */ /* 0x000fe200078e0a03 */
[----:B------:R-:W-:Y:S01]  /*10cd0*/  STS.64 [R10], R136 ;  /* 0x000000880a007388 */ /* 0x000fe20000000a00 */
[----:B-1----:R-:W-:-:S02]  /*10ce0*/  @P3 FMUL.FTZ R29, R8, 0.69314718246459960938 ;  /* 0x3f317218081d3820 */ /* 0x002fc40000410000 */
[----:B--2---:R-:W-:Y:S01]  /*10cf0*/  @P2 FMUL.FTZ R7, R7, 0.69314718246459960938 ;  /* 0x3f31721807072820 */ /* 0x004fe20000410000 */
[----:B------:R-:W-:Y:S01]  /*10d00*/  STS.64 [R10+0x400], R138 ;  /* 0x0004008a0a007388 */ /* 0x000fe20000000a00 */
[----:B------:R-:W-:Y:S01]  /*10d10*/  LOP3.LUT P0, RZ, R3, 0x3, RZ, 0xc0, !PT ;  /* 0x0000000303ff7812 */ /* 0x000fe2000780c0ff */
[----:B------:R-:W-:Y:S02]  /*10d20*/  IMAD.MOV.U32 R3, RZ, RZ, -0x800000 ;  /* 0xff800000ff037424 */ /* 0x000fe400078e00ff */
[----:B------:R-:W-:Y:S01]  /*10d30*/  STS.64 [R30], R132 ;  /* 0x000000841e007388 */ /* 0x000fe20000000a00 */
[----:B------:R-:W-:-:S03]  /*10d40*/  @P3 FFMA.FTZ R3, R2, c[0x0][0x238], R29 ;  /* 0x00008e0002033a23 */ /* 0x000fc6000001001d */
[----:B------:R-:W-:Y:S04]  /*10d50*/  STS.64 [R30+0x400], R134 ;  /* 0x000400861e007388 */ /* 0x000fe80000000a00 */
[----:B------:R-:W-:Y:S06]  /*10d60*/  BAR.SYNC.DEFER_BLOCKING 0x0 ;  /* 0x0000000000007b1d */ /* 0x000fec0000010000 */
[----:B---3--:R-:W1:Y:S04]  /*10d70*/  S2R R11, SR_CTAID.X ;  /* 0x00000000000b7919 */ /* 0x008e680000002500 */
[----:B------:R-:W2:Y:S04]  /*10d80*/  LDS.128 R20, [R9.X4] ;  /* 0x0000000009147984 */ /* 0x000ea80000004c00 */
[----:B------:R-:W3:Y:S01]  /*10d90*/  LDS.128 R16, [R9.X4+0x800] ;  /* 0x0008000009107984 */ /* 0x000ee20000004c00 */
[----:B-1----:R-:W-:-:S03]  /*10da0*/  SHF.L.U32 R11, R11, 0x6, RZ ;  /* 0x000000060b0b7819 */ /* 0x002fc600000006ff */
[----:B------:R-:W1:Y:S04]  /*10db0*/  LDS.128 R12, [R9.X4+0x1000] ;  /* 0x00100000090c7984 */ /* 0x000e680000004c00 */
[----:B------:R4:W1:Y:S01]  /*10dc0*/  LDS.128 R24, [R9.X4+0x1800] ;  /* 0x0018000009187984 */ /* 0x0008620000004c00 */
[----:B------:R-:W-:Y:S02]  /*10dd0*/  IMAD R11, R28, c[0x0][0x214], R11 ;  /* 0x000085001c0b7a24 */ /* 0x000fe400078e020b */
[----:B----4-:R-:W-:Y:S02]  /*10de0*/  IMAD.MOV.U32 R9, RZ, RZ, -0x800000 ;  /* 0xff800000ff097424 */ /* 0x010fe400078e00ff */
[----:B------:R-:W-:Y:S01]  /*10df0*/  @P2 FFMA.FTZ R9, R0, c[0x0][0x238], R7 ;  /* 0x00008e0000092a23 */ /* 0x000fe20000010007 */
[----:B------:R-:W-:Y:S05]  /*10e00*/  @P0 BRA `(.L_x_2243) ;  /* 0x000000a000000947 */ /* 0x000fea0003800000 */
[----:B------:R-:W-:Y:S02]  /*10e10*/  IADD3 R8, R242, 0x8, RZ ;  /* 0x00000008f2087810 */ /* 0x000fe40007ffe0ff */
[----:B------:R-:W-:-:S02]  /*10e20*/  SHF.R.S32.HI R2, RZ, 0x1f, R242 ;  /* 0x0000001fff027819 */ /* 0x000fc400000114f2 */
        /* <DEDUP_REMOVED lines=8> */
.L_x_2243:
[----:B------:R-:W-:Y:S05]  /*10eb0*/  BSYNC B0 ;  /* 0x0000000000007941 */ /* 0x000fea0003800000 */
.L_x_2242:
[----:B----4-:R-:W-:Y:S01]  /*10ec0*/  LEA.HI R3, R5, R6, RZ, 0x3 ;  /* 0x0000000605037211 */ /* 0x010fe200078f18ff */
[----:B------:R-:W-:Y:S01]  /*10ed0*/  IMAD R11, R11, c[0x0][0x22c], RZ ;  /* 0x00008b000b0b7a24 */ /* 0x000fe200078e02ff */
[C---:B------:R-:W-:Y:S02]  /*10ee0*/  IADD3 R0, R4.reuse, 0x20, RZ ;  /* 0x0000002004007810 */ /* 0x040fe40007ffe0ff */
[----:B------:R-:W-:Y:S02]  /*10ef0*/  LOP3.LUT R3, R3, 0xfffffff8, RZ, 0xc0, !PT ;  /* 0xfffffff803037812 */ /* 0x000fe400078ec0ff */
[----:B------:R-:W-:-:S02]  /*10f00*/  IADD3 R2, R4, 0x10, RZ ;  /* 0x0000001004027810 */ /* 0x000fc40007ffe0ff */
[-C--:B------:R-:W-:Y:S01]  /*10f10*/  ISETP.GE.AND P1, PT, R0, R229.reuse, PT ;  /* 0x000000e50000720c */ /* 0x080fe20003f26270 */
[----:B------:R-:W-:Y:S01]  /*10f20*/  IMAD.IADD R3, R6, 0x1, -R3 ;  /* 0x0000000106037824 */ /* 0x000fe200078e0a03 */
[-C--:B------:R-:W-:Y:S02]  /*10f30*/  ISETP.GE.AND P2, PT, R2, R229.reuse, PT ;  /* 0x000000e50200720c */ /* 0x080fe40003f46270 */
[----:B------:R-:W-:Y:S01]  /*10f40*/  ISETP.GE.AND P3, PT, R4, R229, PT ;  /* 0x000000e50400720c */ /* 0x000fe20003f66270 */
[----:B------:R-:W-:-:S05]  /*10f50*/  IMAD.SHL.U32 R6, R3, 0x4, RZ ;  /* 0x0000000403067824 */ /* 0x000fca00078e00ff */
[----:B------:R-:W-:-:S05]  /*10f60*/  SHF.R.S32.HI R7, RZ, 0x1f, R6 ;  /* 0x0000001fff077819 */ /* 0x000fca0000011406 */
[C---:B------:R-:W-:Y:S01]  /*10f70*/  IMAD.WIDE R6, R4.reuse, 0x20, R6 ;  /* 0x0000002004067825 */ /* 0x040fe200078e0206 */
[----:B------:R-:W-:-:S04]  /*10f80*/  IADD3 R4, R4, 0x30, RZ ;  /* 0x0000003004047810 */ /* 0x000fc80007ffe0ff */
[----:B------:R-:W-:-:S04]  /*10f90*/  IADD3 R3, P0, R11, R6, RZ ;  /* 0x000000060b037210 */ /* 0x000fc80007f1e0ff */
[----:B------:R-:W-:Y:S02]  /*10fa0*/  LEA.HI.X.SX32 R0, R11, R7, 0x1, P0 ;  /* 0x000000070b007211 */ /* 0x000fe400000f0eff */
[----:B------:R-:W-:-:S04]  /*10fb0*/  LEA R2, P0, R3, c[0x0][0x1d8], 0x2 ;  /* 0x0000760003027a11 */ /* 0x000fc800078010ff */
[----:B------:R-:W-:Y:S02]  /*10fc0*/  LEA.HI.X R3, R3, c[0x0][0x1dc], R0, 0x2, P0 ;  /* 0x0000770003037a11 */ /* 0x000fe400000f1400 */
[----:B------:R-:W-:-:S03]  /*10fd0*/  ISETP.GE.AND P0, PT, R4, R229, PT ;  /* 0x000000e50400720c */ /* 0x000fc60003f06270 */
[----:B---3--:R3:W-:Y:S04]  /*10fe0*/  @!P2 STG.E.128 [R2.64+0x800], R16 ;  /* 0x000800100200a986 */ /* 0x0087e8000c101d0c */
[----:B-1----:R3:W-:Y:S04]  /*10ff0*/  @!P1 STG.E.128 [R2.64+0x1000], R12 ;  /* 0x0010000c02009986 */ /* 0x0027e8000c101d0c */
[----:B--2---:R3:W-:Y:S04]  /*11000*/  @!P3 STG.E.64 [R2.64], R20 ;  /* 0x000000140200b986 */ /* 0x0047e8000c101b0c */
[----:B------:R3:W-:Y:S01]  /*11010*/  @!P3 STG.E.64 [R2.64+0x8], R22 ;  /* 0x000008160200b986 */ /* 0x0007e2000c101b0c */
[----:B------:R-:W-:Y:S05]  /*11020*/  @P0 EXIT ;  /* 0x000000000000094d */ /* 0x000fea0003800000 */
[----:B------:R-:W-:Y:S01]  /*11030*/  STG.E.128 [R2.64+0x1800], R24 ;  /* 0x0018001802007986 */ /* 0x000fe2000c101d0c */
[----:B------:R-:W-:Y:S05]  /*11040*/  EXIT ;  /* 0x000000000000794d */ /* 0x000fea0003800000 */
.L_x_2244:
        /* <DEDUP_REMOVED lines=11> */
.L_x_5210:


//--------------------- .text._ZN5flash24flash_fwd_splitkv_kernelI23Flash_fwd_kernel_traitsILi32ELi64ELi256ELi4ELb0ELb0EN7cutlass10bfloat16_tE19Flash_kernel_traitsILi32ELi64ELi256ELi4ES3_EELb1ELb0ELb0ELb0ELb1ELb1ELb1ELb0EEEvNS_16Flash_fwd_paramsE --------------------------
	.section	.text._ZN5flash24flash_fwd_splitkv_kernelI23Flash_fwd_kernel_traitsILi32ELi64ELi256ELi4ELb0ELb0EN7cutlass10bfloat16_tE19Flash_kernel_traitsILi32ELi64ELi256ELi4ES3_EELb1ELb0ELb0ELb0ELb1ELb1ELb1ELb0EEEvNS_16Flash_fwd_paramsE,"ax",@progbits
	.sectioninfo	@"SHI_REGISTERS=255"
	.align	128
        .global         _ZN5flash24flash_fwd_splitkv_kernelI23Flash_fwd_kernel_traitsILi32ELi64ELi256ELi4ELb0ELb0EN7cutlass10bfloat16_tE19Flash_kernel_traitsILi32ELi64ELi256ELi4ES3_EELb1ELb0ELb0ELb0ELb1ELb1ELb1ELb0EEEvNS_16Flash_fwd_paramsE
        .type           _ZN5flash24flash_fwd_splitkv_kernelI23Flash_fwd_kernel_traitsILi32ELi64ELi256ELi4ELb0ELb0EN7cutlass10bfloat16_tE19Flash_kernel_traitsILi32ELi64ELi256ELi4ES3_EELb1ELb0ELb0ELb0ELb1ELb1ELb1ELb0EEEvNS_16Flash_fwd_paramsE,@function
        .size           _ZN5flash24flash_fwd_splitkv_kernelI23Flash_fwd_kernel_traitsILi32ELi64ELi256ELi4ELb0ELb0EN7cutlass10bfloat16_tE19Flash_kernel_traitsILi32ELi64ELi256ELi4ES3_EELb1ELb0ELb0ELb0ELb1ELb1ELb1ELb0EEEvNS_16Flash_fwd_paramsE,(.L_x_5211 - _ZN5flash24flash_fwd_splitkv_kernelI23Flash_fwd_kernel_traitsILi32ELi64ELi256ELi4ELb0ELb0EN7cutlass10bfloat16_tE19Flash_kernel_traitsILi32ELi64ELi256ELi4ES3_EELb1ELb0ELb0ELb0ELb1ELb1ELb1ELb0EEEvNS_16Flash_fwd_paramsE)
        .other          _ZN5flash24flash_fwd_splitkv_kernelI23Flash_fwd_kernel_traitsILi32ELi64ELi256ELi4ELb0ELb0EN7cutlass10bfloat16_tE19Flash_kernel_traitsILi32ELi64ELi256ELi4ES3_EELb1ELb0ELb0ELb0ELb1ELb1ELb1ELb0EEEvNS_16Flash_fwd_paramsE,@"STO_CUDA_ENTRY STV_DEFAULT"
_ZN5flash24flash_fwd_splitkv_kernelI23Flash_fwd_kernel_traitsILi32ELi64ELi256ELi4ELb0ELb0EN7cutlass10bfloat16_tE19Flash_kernel_traitsILi32ELi64ELi256ELi4ES3_EELb1ELb0ELb0ELb0ELb1ELb1ELb1ELb0EEEvNS_16Flash_fwd_paramsE:
.text._ZN5flash24flash_fwd_splitkv_kernelI23Flash_fwd_kernel_traitsILi32ELi64ELi256ELi4ELb0ELb0EN7cutlass10bfloat16_tE19Flash_kernel_traitsILi32ELi64ELi256ELi4ES3_EELb1ELb0ELb0ELb0ELb1ELb1ELb1ELb0EEEvNS_16Flash_fwd_paramsE:
        /* <DEDUP_REMOVED lines=55> */
.L_x_2245:
[----:B---34-:R-:W-:Y:S02]  /*0370*/  MOV R4, c[0x0][0x218] ;  /* 0x0000860000047a02 */ /* 0x018fe40000000f00 */
.L_x_2246:
        /* <DEDUP_REMOVED lines=58> */
[----:B------:R-:W-:Y:S01]  /*0720*/  IMAD R0, R9, c[0x0][0x210], R245 ;  /* 0x0000840009007a24 */ /* 0x000fe200078e02f5 */
[----:B------:R-:W-:Y:S01]  /*0730*/  LOP3.LUT P6, RZ, R58, 0x7, RZ, 0xc0, !PT ;  /* 0x000000073aff7812 */ /* 0x000fe200078cc0ff */
        /* <DEDUP_REMOVED lines=11> */
[CC--:B------:R-:W-:Y:S02]  /*07f0*/  ISETP.GE.AND P1, PT, R5.reuse, R8.reuse, PT ;  /* 0x000000080500720c */ /* 0x0c0fe40003f26270 */
[-C--:B------:R-:W-:Y:S02]  /*0800*/  ISETP.GE.OR P4, PT, R5, R8.reuse, P6 ;  /* 0x000000080500720c */ /* 0x080fe40003786670 */
[----:B------:R-:W-:Y:S02]  /*0810*/  SHF.R.S32.HI R3, RZ, 0x1f, R2 ;  /* 0x0000001fff037819 */ /* 0x000fe40000011402 */
[----:B------:R-:W-:-:S02]  /*0820*/  ISETP.GE.OR P3, PT, R7, R8, P6 ;  /* 0x000000080700720c */ /* 0x000fc40003766670 */
[C---:B------:R-:W-:Y:S01]  /*0830*/  ISETP.GE.OR P5, PT, R0.reuse, R8, P6 ;  /* 0x000000080000720c */ /* 0x040fe200037a6670 */
[C---:B------:R-:W-:Y:S01]  /*0840*/  IMAD.WIDE R2, R0.reuse, 0x20, R2 ;  /* 0x0000002000027825 */ /* 0x040fe200078e0202 */
[----:B------:R-:W-:-:S04]  /*0850*/  IADD3 R9, R0, 0x30, RZ ;  /* 0x0000003000097810 */ /* 0x000fc80007ffe0ff */
[C---:B------:R-:W-:Y:S02]  /*0860*/  IADD3 R2, P0, R4.reuse, R2, RZ ;  /* 0x0000000204027210 */ /* 0x040fe40007f1e0ff */
[-C--:B------:R-:W-:Y:S02]  /*0870*/  ISETP.GE.OR P6, PT, R9, R8.reuse, P6 ;  /* 0x000000080900720c */ /* 0x080fe400037c6670 */
[----:B------:R-:W-:Y:S02]  /*0880*/  LEA.HI.X.SX32 R3, R4, R3, 0x1, P0 ;  /* 0x0000000304037211 */ /* 0x000fe400000f0eff */
[----:B------:R-:W-:Y:S02]  /*0890*/  ISETP.GE.AND P0, PT, R0, R8, PT ;  /* 0x000000080000720c */ /* 0x000fe40003f06270 */
[----:B------:R-:W-:-:S04]  /*08a0*/  LEA R4, P2, R2, c[0x0][0x1d8], 0x2 ;  /* 0x0000760002047a11 */ /* 0x000fc800078410ff */
[----:B------:R-:W-:Y:S02]  /*08b0*/  LEA.HI.X R5, R2, c[0x0][0x1dc], R3, 0x2, P2 ;  /* 0x0000770002057a11 */ /* 0x000fe400010f1403 */
[----:B------:R-:W-:Y:S02]  /*08c0*/  SHF.R.S32.HI R2, RZ, 0x1f, R6 ;  /* 0x0000001fff027819 */ /* 0x000fe40000011406 */
[-C--:B------:R-:W-:Y:S01]  /*08d0*/  ISETP.GE.AND P2, PT, R7, R8.reuse, PT ;  /* 0x000000080700720c */ /* 0x080fe20003f46270 */
[----:B------:R1:W-:Y:S01]  /*08e0*/  @!P1 STG.E.128 [R4.64+0x800], RZ ;  /* 0x000800ff04009986 */ /* 0x0003e2000c101d0c */
[----:B------:R-:W-:Y:S01]  /*08f0*/  ISETP.GE.AND P1, PT, R9, R8, PT ;  /* 0x000000080900720c */ /* 0x000fe20003f26270 */
[----:B------:R-:W-:Y:S02]  /*0900*/  @!P5 IMAD.MOV.U32 R7, RZ, RZ, -0x800000 ;  /* 0xff800000ff07d424 */ /* 0x000fe400078e00ff */
[----:B------:R1:W-:Y:S01]  /*0910*/  @!P0 STG.E.128 [R4.64], RZ ;  /* 0x000000ff04008986 */ /* 0x0003e2000c101d0c */
[----:B------:R-:W-:Y:S01]  /*0920*/  IADD3 R3, P0, R6, R0, RZ ;  /* 0x0000000006037210 */ /* 0x000fe20007f1e0ff */
[----:B------:R-:W-:-:S03]  /*0930*/  @!P4 IMAD.MOV.U32 R6, RZ, RZ, -0x800000 ;  /* 0xff800000ff06c424 */ /* 0x000fc600078e00ff */
[----:B------:R-:W-:Y:S02]  /*0940*/  LEA.HI.X.SX32 R0, R0, R2, 0x1, P0 ;  /* 0x0000000200007211 */ /* 0x000fe400000f0eff */
[C---:B------:R-:W-:Y:S01]  /*0950*/  LEA R2, P0, R3.reuse, c[0x0][0x208], 0x2 ;  /* 0x0000820003027a11 */ /* 0x040fe200078010ff */
[----:B------:R1:W-:Y:S03]  /*0960*/  @!P2 STG.E.128 [R4.64+0x1000], RZ ;  /* 0x001000ff0400a986 */ /* 0x0003e6000c101d0c */
[----:B------:R-:W-:Y:S01]  /*0970*/  LEA.HI.X R3, R3, c[0x0][0x20c], R0, 0x2, P0 ;  /* 0x0000830003037a11 */ /* 0x000fe200000f1400 */
[----:B------:R-:W-:Y:S01]  /*0980*/  @!P3 IMAD.MOV.U32 R0, RZ, RZ, -0x800000 ;  /* 0xff800000ff00b424 */ /* 0x000fe200078e00ff */
        /* <DEDUP_REMOVED lines=8> */
.L_x_2247:
        /* <DEDUP_REMOVED lines=84> */
[----:B-----5:R-:W-:-:S04]  /*0f50*/  IMAD.WIDE.U32 R8, R6, c[0x0][0x180], RZ ;  /* 0x0000600006087a25 */ /* 0x020fc800078e00ff */
        /* <DEDUP_REMOVED lines=17> */
.L_x_2248:
        /* <DEDUP_REMOVED lines=17> */
.L_x_2250:
        /* <DEDUP_REMOVED lines=55> */
.L_x_2249:
[----:B------:R-:W-:Y:S01]  /*14f0*/  ISETP.NE.AND P0, PT, R12, -0x1, PT ;  /* 0xffffffff0c00780c */ /* 0x000fe20003f05270 */
[----:B------:R-:W-:Y:S01]  /*1500*/  IMAD.IADD R246, R50, 0x1, -R59 ;  /* 0x0000000132f67824 */ /* 0x000fe200078e0a3b */
[----:B------:R-:W-:Y:S01]  /*1510*/  SHF.R.S32.HI R33, RZ, 0x1f, R58 ;  /* 0x0000001fff217819 */ /* 0x000fe2000001143a */
[----:B------:R-:W-:Y:S01]  /*1520*/  IMAD.MOV.U32 R203, RZ, RZ, c[0x0][0x198] ;  /* 0x00006600ffcb7624 */ /* 0x000fe200078e00ff */
[----:B------:R-:W-:Y:S01]  /*1530*/  IADD3 R235, R202, -0x1, RZ ;  /* 0xffffffffcaeb7810 */ /* 0x000fe20007ffe0ff */
[----:B------:R-:W-:Y:S01]  /*1540*/  IMAD.MOV.U32 R34, RZ, RZ, c[0x0][0x1a0] ;  /* 0x00006800ff227624 */ /* 0x000fe200078e00ff */
[CC--:B------:R-:W-:Y:S02]  /*1550*/  LEA.HI R20, R33.reuse, R58.reuse, RZ, 0x2 ;  /* 0x0000003a21147211 */ /* 0x0c0fe400078f10ff */
[----:B------:R-:W-:Y:S01]  /*1560*/  LEA.HI R32, R33, R58, RZ, 0x3 ;  /* 0x0000003a21207211 */ /* 0x000fe200078f18ff */
[----:B------:R-:W-:Y:S01]  /*1570*/  IMAD.SHL.U32 R164, R235, 0x100, RZ ;  /* 0x00000100eba47824 */ /* 0x000fe200078e00ff */
[----:B------:R-:W-:-:S02]  /*1580*/  LOP3.LUT R8, R20, 0xfffffffc, RZ, 0xc0, !PT ;  /* 0xfffffffc14087812 */ /* 0x000fc400078ec0ff */
[----:B------:R-:W-:Y:S01]  /*1590*/  SHF.R.S32.HI R30, RZ, 0x3, R32 ;  /* 0x00000003ff1e7819 */ /* 0x000fe20000011420 */
[----:B------:R-:W-:Y:S01]  /*15a0*/  @P0 IMAD.WIDE.U32 R2, R12, c[0x0][0x190], RZ ;  /* 0x000064000c020a25 */ /* 0x000fe200078e00ff */
[----:B------:R-:W-:Y:S02]  /*15b0*/  @!P0 SHF.R.S32.HI R0, RZ, 0x1f, R245 ;  /* 0x0000001fff008819 */ /* 0x000fe400000114f5 */
[----:B------:R-:W-:Y:S01]  /*15c0*/  LEA.HI R57, R33, R58, RZ, 0x5 ;  /* 0x0000003a21397211 */ /* 0x000fe200078f28ff */
[----:B------:R-:W-:-:S03]  /*15d0*/  @!P0 IMAD.WIDE.U32 R4, R245, c[0x0][0x178], RZ ;  /* 0x00005e00f5048a25 */ /* 0x000fc600078e00ff */
[----:B------:R-:W-:Y:S01]  /*15e0*/  SHF.R.S32.HI R49, RZ, 0x5, R57 ;  /* 0x00000005ff317819 */ /* 0x000fe20000011439 */
[----:B------:R-:W-:Y:S02]  /*15f0*/  @!P0 IMAD R0, R0, c[0x0][0x178], RZ ;  /* 0x00005e0000008a24 */ /* 0x000fe400078e02ff */
[----:B------:R-:W-:Y:S02]  /*1600*/  @P0 IMAD R7, R12, c[0x0][0x194], R3 ;  /* 0x000065000c070a24 */ /* 0x000fe400078e0203 */
[----:B------:R-:W-:Y:S02]  /*1610*/  @!P0 IMAD R0, R245, c[0x0][0x17c], R0 ;  /* 0x00005f00f5008a24 */ /* 0x000fe400078e0200 */
[----:B------:R-:W-:Y:S01]  /*1620*/  @P0 IMAD.MOV.U32 R6, RZ, RZ, R2 ;  /* 0x000000ffff060224 */ /* 0x000fe200078e0002 */
[----:B------:R-:W-:Y:S01]  /*1630*/  SHF.R.S32.HI R2, RZ, 0x2, R20 ;  /* 0x00000002ff027819 */ /* 0x000fe20000011414 */
[----:B------:R-:W-:Y:S01]  /*1640*/  @!P0 IMAD.IADD R7, R5, 0x1, R0 ;  /* 0x0000000105078824 */ /* 0x000fe200078e0200 */
[----:B------:R-:W-:Y:S01]  /*1650*/  SHF.R.S32.HI R5, RZ, 0x1f, R19 ;  /* 0x0000001fff057819 */ /* 0x000fe20000011413 */
[----:B------:R-:W-:Y:S01]  /*1660*/  IMAD.IADD R0, R58, 0x1, -R8 ;  /* 0x000000013a007824 */ /* 0x000fe200078e0a08 */
[----:B------:R-:W-:Y:S01]  /*1670*/  IADD3 R29, R2, 0x20, RZ ;  /* 0x00000020021d7810 */ /* 0x000fe20007ffe0ff */
[----:B------:R-:W-:Y:S01]  /*1680*/  @!P0 IMAD.MOV.U32 R6, RZ, RZ, R4 ;  /* 0x000000ffff068224 */ /* 0x000fe200078e0004 */
[--C-:B------:R-:W-:Y:S01]  /*1690*/  SHF.R.S32.HI R3, RZ, 0x1f, R2.reuse ;  /* 0x0000001fff037819 */ /* 0x100fe20000011402 */
[----:B------:R-:W-:Y:S01]  /*16a0*/  IMAD.SHL.U32 R0, R0, 0x8, RZ ;  /* 0x0000000800007824 */ /* 0x000fe200078e00ff */
[-C--:B------:R-:W-:Y:S01]  /*16b0*/  ISETP.GE.AND P5, PT, R29, R246.reuse, PT ;  /* 0x000000f61d00720c */ /* 0x080fe20003fa6270 */
[----:B-----5:R-:W-:Y:S01]  /*16c0*/  IMAD.SHL.U32 R9, R30, 0x40, RZ ;  /* 0x000000401e097824 */ /* 0x020fe200078e00ff */
[----:B------:R-:W-:Y:S01]  /*16d0*/  ISETP.GE.AND P2, PT, R2, R246, PT ;  /* 0x000000f60200720c */ /* 0x000fe20003f46270 */
[----:B------:R-:W-:Y:S01]  /*16e0*/  IMAD.WIDE R12, R13, 0x40, R2 ;  /* 0x000000400d0c7825 */ /* 0x000fe200078e0202 */
[----:B------:R-:W-:-:S02]  /*16f0*/  IADD3 R4, P0, R0, R6, RZ ;  /* 0x0000000600047210 */ /* 0x000fc40007f1e0ff */
[----:B------:R-:W-:Y:S01]  /*1700*/  SHF.R.S32.HI R8, RZ, 0x1f, R0 ;  /* 0x0000001fff087819 */ /* 0x000fe20000011400 */
[----:B------:R-:W-:Y:S01]  /*1710*/  IMAD R6, R5, c[0x0][0x1a8], RZ ;  /* 0x00006a0005067a24 */ /* 0x000fe200078e02ff */
[C---:B------:R-:W-:Y:S02]  /*1720*/  IADD3 R23, R2.reuse, 0x40, RZ ;  /* 0x0000004002177810 */ /* 0x040fe40007ffe0ff */
[----:B------:R-:W-:Y:S01]  /*1730*/  IADD3 R22, R2, 0x60, RZ ;  /* 0x0000006002167810 */ /* 0x000fe20007ffe0ff */
[----:B------:R-:W-:Y:S01]  /*1740*/  IMAD.X R5, R8, 0x1, R7, P0 ;  /* 0x0000000108057824 */ /* 0x000fe200000e0607 */
[----:B------:R-:W-:Y:S01]  /*1750*/  LOP3.LUT R7, R9, 0xc0, RZ, 0xc0, !PT ;  /* 0x000000c009077812 */ /* 0x000fe200078ec0ff */
[C---:B------:R-:W-:Y:S01]  /*1760*/  IMAD R10, R19.reuse, c[0x0][0x1ac], R6 ;  /* 0x00006b00130a7a24 */ /* 0x040fe200078e0206 */
[C---:B------:R-:W-:Y:S01]  /*1770*/  IADD3 R6, P1, R0.reuse, R16, RZ ;  /* 0x0000001000067210 */ /* 0x040fe20007f3e0ff */
[----:B------:R-:W-:Y:S01]  /*1780*/  IMAD.WIDE.U32 R4, R19, c[0x0][0x1a8], R4 ;  /* 0x00006a0013047a25 */ /* 0x000fe200078e0004 */
[----:B------:R-:W-:-:S02]  /*1790*/  IADD3 R24, P0, R0, R11, RZ ;  /* 0x0000000b00187210 */ /* 0x000fc40007f1e0ff */
[----:B------:R-:W-:Y:S01]  /*17a0*/  LOP3.LUT R9, R7, 0x18, R0, 0xf8, !PT ;  /* 0x0000001807097812 */ /* 0x000fe200078ef800 */
[----:B------:R-:W-:Y:S01]  /*17b0*/  IMAD.IADD R5, R5, 0x1, R10 ;  /* 0x0000000105057824 */ /* 0x000fe200078e020a */
[----:B------:R-:W-:Y:S01]  /*17c0*/  SHF.R.U32.HI R0, RZ, 0x3, R7 ;  /* 0x00000003ff007819 */ /* 0x000fe20000011607 */
[----:B------:R-:W-:Y:S01]  /*17d0*/  IMAD.X R7, R8, 0x1, R17, P1 ;  /* 0x0000000108077824 */ /* 0x000fe200008e0611 */
[----:B------:R-:W-:Y:S01]  /*17e0*/  IADD3 R27, P1, R2, R14, RZ ;  /* 0x0000000e021b7210 */ /* 0x000fe20007f3e0ff */
[----:B------:R-:W-:Y:S01]  /*17f0*/  IMAD.X R25, R8, 0x1, R15, P0 ;  /* 0x0000000108197824 */ /* 0x000fe200000e060f */
[----:B------:R-:W-:Y:S01]  /*1800*/  LOP3.LUT R15, R9, R0, RZ, 0x3c, !PT ;  /* 0x00000000090f7212 */ /* 0x000fe200078e3cff */
[----:B------:R-:W-:Y:S01]  /*1810*/  @!P2 IMAD R9, R13, c[0x0][0x190], RZ ;  /* 0x000064000d09aa24 */ /* 0x000fe200078e02ff */
[----:B------:R-:W-:Y:S01]  /*1820*/  @!P5 IADD3 R0, P0, R12, 0x20, RZ ;  /* 0x000000200c00d810 */ /* 0x000fe20007f1e0ff */
[C---:B------:R-:W-:Y:S01]  /*1830*/  IMAD.X R31, R3.reuse, 0x1, R18, P1 ;  /* 0x00000001031f7824 */ /* 0x040fe200008e0612 */
[C---:B------:R-:W-:Y:S01]  /*1840*/  IADD3 R21, R2.reuse, 0x80, RZ ;  /* 0x0000008002157810 */ /* 0x040fe20007ffe0ff */
[----:B------:R-:W-:Y:S01]  /*1850*/  IMAD R3, R3, c[0x0][0x198], RZ ;  /* 0x0000660003037a24 */ /* 0x000fe200078e02ff */
[C---:B------:R-:W-:Y:S01]  /*1860*/  IADD3 R18, R2.reuse, 0xa0, RZ ;  /* 0x000000a002127810 */ /* 0x040fe20007ffe0ff */
[----:B------:R-:W-:Y:S01]  /*1870*/  @!P5 IMAD.X R8, RZ, RZ, R13, P0 ;  /* 0x000000ffff08d224 */ /* 0x000fe200000e060d */
[C---:B------:R-:W-:Y:S01]  /*1880*/  IADD3 R19, R2.reuse, 0xc0, RZ ;  /* 0x000000c002137810 */ /* 0x040fe20007ffe0ff */
[----:B------:R-:W-:-:S02]  /*1890*/  IMAD R14, R2, c[0x0][0x19c], R3 ;  /* 0x00006700020e7a24 */ /* 0x000fc400078e0203 */
[----:B------:R-:W-:Y:S02]  /*18a0*/  @!P5 IMAD R3, R8, c[0x0][0x190], RZ ;  /* 0x000064000803da24 */ /* 0x000fe400078e02ff */
[----:B------:R-:W-:Y:S02]  /*18b0*/  @!P2 IMAD R13, R12, c[0x0][0x194], R9 ;  /* 0x000065000c0daa24 */ /* 0x000fe400078e0209 */
[----:B------:R-:W-:Y:S02]  /*18c0*/  @!P5 IMAD.MOV.U32 R10, RZ, RZ, R4 ;  /* 0x000000ffff0ad224 */ /* 0x000fe400078e0004 */
[----:B------:R-:W-:Y:S02]  /*18d0*/  @!P5 IMAD.MOV.U32 R11, RZ, RZ, R5 ;  /* 0x000000ffff0bd224 */ /* 0x000fe400078e0005 */
[----:B------:R-:W-:-:S04]  /*18e0*/  IMAD.WIDE.U32 R8, R2, c[0x0][0x198], R6 ;  /* 0x0000660002087a25 */ /* 0x000fc800078e0006 */
[----:B------:R-:W-:Y:S02]  /*18f0*/  IMAD.IADD R16, R48, 0x1, -R164 ;  /* 0x0000000130107824 */ /* 0x000fe400078e0aa4 */
[----:B------:R-:W-:-:S03]  /*1900*/  @!P2 IMAD.WIDE.U32 R6, R12, c[0x0][0x190], R4 ;  /* 0x000064000c06aa25 */ /* 0x000fc600078e0004 */
[-C--:B------:R-:W-:Y:S01]  /*1910*/  ISETP.GE.AND P3, PT, R29, R16.reuse, PT ;  /* 0x000000101d00720c */ /* 0x080fe20003f66270 */
[----:B------:R-:W-:Y:S01]  /*1920*/  @!P5 IMAD R3, R0, c[0x0][0x194], R3 ;  /* 0x000065000003da24 */ /* 0x000fe200078e0203 */
[----:B------:R-:W-:Y:S01]  /*1930*/  ISETP.GE.AND P4, PT, R2, R16, PT ;  /* 0x000000100200720c */ /* 0x000fe20003f86270 */
[----:B------:R-:W-:-:S04]  /*1940*/  @!P5 IMAD.WIDE.U32 R4, R0, c[0x0][0x190], R10 ;  /* 0x000064000004da25 */ /* 0x000fc800078e000a */
[----:B------:R-:W-:Y:S01]  /*1950*/  IMAD.IADD R107, R9, 0x1, R14 ;  /* 0x00000001096b7824 */ /* 0x000fe200078e020e */
[----:B------:R-:W-:Y:S01]  /*1960*/  LEA.HI R9, R20, R2, RZ, 0x1 ;  /* 0x0000000214097211 */ /* 0x000fe200078f08ff */
[----:B------:R-:W-:Y:S01]  /*1970*/  @!P5 IMAD.IADD R0, R5, 0x1, R3 ;  /* 0x000000010500d824 */ /* 0x000fe200078e0203 */
[C---:B------:R-:W-:Y:S01]  /*1980*/  @!P5 LEA R10, P0, R4.reuse, c[0x0][0x160], 0x1 ;  /* 0x00005800040ada11 */ /* 0x040fe200078008ff */
[----:B------:R-:W-:Y:S01]  /*1990*/  IMAD.MOV.U32 R70, RZ, RZ, R8 ;  /* 0x000000ffff467224 */ /* 0x000fe200078e0008 */
[----:B------:R-:W-:Y:S01]  /*19a0*/  LOP3.LUT R3, R9, 0x7fffffe, RZ, 0xc0, !PT ;  /* 0x07fffffe09037812 */ /* 0x000fe200078ec0ff */
[----:B------:R-:W-:Y:S01]  /*19b0*/  @!P2 IMAD.IADD R7, R7, 0x1, R13 ;  /* 0x000000010707a824 */ /* 0x000fe200078e020d */
[----:B------:R-:W-:Y:S01]  /*19c0*/  @!P5 LEA.HI.X R11, R4, c[0x0][0x164], R0, 0x1, P0 ;  /* 0x00005900040bda11 */ /* 0x000fe200000f0c00 */
[----:B------:R-:W-:Y:S01]  /*19d0*/  IMAD.MOV.U32 R17, RZ, RZ, c[0x0][0x19c] ;  /* 0x00006700ff117624 */ /* 0x000fe200078e00ff */
[----:B------:R-:W-:Y:S01]  /*19e0*/  @!P2 LEA R8, P1, R6, c[0x0][0x160], 0x1 ;  /* 0x000058000608aa11 */ /* 0x000fe200078208ff */
[----:B------:R-:W-:Y:S01]  /*19f0*/  IMAD.IADD R0, R2, 0x1, -R3 ;  /* 0x0000000102007824 */ /* 0x000fe200078e0a03 */
[----:B------:R-:W-:-:S02]  /*1a00*/  ISETP.GE.AND P0, PT, R23, R16, PT ;  /* 0x000000101700720c */ /* 0x000fc40003f06270 */
[----:B------:R-:W-:Y:S01]  /*1a10*/  @!P2 LEA.HI.X R9, R6, c[0x0][0x164], R7, 0x1, P1 ;  /* 0x000059000609aa11 */ /* 0x000fe200008f0c07 */
[----:B------:R-:W-:Y:S01]  /*1a20*/  IMAD R3, R49, 0x8, R0 ;  /* 0x0000000831037824 */ /* 0x000fe200078e0200 */
[C---:B------:R-:W-:Y:S01]  /*1a30*/  @!P3 LEA R0, P1, R203.reuse, R70, 0x5 ;  /* 0x00000046cb00b211 */ /* 0x040fe200078228ff */
[C---:B------:R-:W-:Y:S01]  /*1a40*/  IMAD.WIDE.U32 R6, R203.reuse, 0x40, RZ ;  /* 0x00000040cb067825 */ /* 0x040fe200078e00ff */
[----:B------:R-:W-:Y:S02]  /*1a50*/  IADD3 R20, R2, 0xe0, RZ ;  /* 0x000000e002147810 */ /* 0x000fe40007ffe0ff */
[----:B------:R-:W-:Y:S01]  /*1a60*/  @!P3 LEA.HI.X R5, R203, R107, R17, 0x5, P1 ;  /* 0x0000006bcb05b211 */ /* 0x000fe200008f2c11 */
[----:B------:R-:W-:Y:S01]  /*1a70*/  IMAD.U32 R3, R3, 0x20, R15 ;  /* 0x0000002003037824 */ /* 0x000fe200078e000f */
[----:B------:R-:W-:-:S03]  /*1a80*/  @!P3 LEA R4, P1, R0, c[0x0][0x168], 0x1 ;  /* 0x00005a000004ba11 */ /* 0x000fc600078208ff */
[----:B------:R-:W-:Y:S01]  /*1a90*/  IMAD.SHL.U32 R183, R3, 0x2, RZ ;  /* 0x0000000203b77824 */ /* 0x000fe200078e00ff */
[----:B------:R-:W-:Y:S01]  /*1aa0*/  @!P3 LEA.HI.X R5, R0, c[0x0][0x16c], R5, 0x1, P1 ;  /* 0x00005b000005ba11 */ /* 0x000fe200008f0c05 */
[----:B------:R-:W-:Y:S01]  /*1ab0*/  IMAD.SHL.U32 R3, R17, 0x40, RZ ;  /* 0x0000004011037824 */ /* 0x000fe200078e00ff */
[C---:B------:R-:W-:Y:S02]  /*1ac0*/  @!P0 IADD3 R0, P1, R70.reuse, R6, RZ ;  /* 0x0000000646008210 */ /* 0x040fe40007f3e0ff */
[----:B------:R-:W-:Y:S01]  /*1ad0*/  @!PT LDS RZ, [RZ] ;  /* 0x00000000fffff984 */ /* 0x000fe20000000800 */
[----:B------:R-:W-:Y:S01]  /*1ae0*/  @!PT LDS RZ, [RZ] ;  /* 0x00000000fffff984 */ /* 0x000fe20000000800 */
[----:B------:R-:W-:Y:S01]  /*1af0*/  @!PT LDS RZ, [RZ] ;  /* 0x00000000fffff984 */ /* 0x000fe20000000800 */
[----:B------:R1:W-:Y:S01]  /*1b00*/  @!P2 LDGSTS.E.BYPASS.LTC128B.128 [R183], [R8.64] ;  /* 0x0000000008b7afae */ /* 0x0003e2000b901d4c */
[----:B------:R-:W-:Y:S02]  /*1b10*/  @!P4 LEA R6, P2, R70, c[0x0][0x168], 0x1 ;  /* 0x00005a004606ca11 */ /* 0x000fe400078408ff */
[----:B------:R-:W-:Y:S01]  /*1b20*/  @!P0 IADD3.X R3, R107, R7, R3, P1, !PT ;  /* 0x000000076b038210 */ /* 0x000fe20000ffe403 */
[----:B------:R2:W-:Y:S01]  /*1b30*/  @!P5 LDGSTS.E.BYPASS.LTC128B.128 [R183+0x800], [R10.64] ;  /* 0x008000000ab7dfae */ /* 0x0005e2000b901d4c */
[----:B------:R-:W-:-:S02]  /*1b40*/  ISETP.GE.AND P1, PT, R22, R16, PT ;  /* 0x000000101600720c */ /* 0x000fc40003f26270 */
[----:B------:R-:W-:Y:S02]  /*1b50*/  @!P4 LEA.HI.X R7, R70, c[0x0][0x16c], R107, 0x1, P2 ;  /* 0x00005b004607ca11 */ /* 0x000fe400010f0c6b */
[----:B------:R-:W-:-:S03]  /*1b60*/  ISETP.GE.AND P5, PT, R21, R16, PT ;  /* 0x000000101500720c */ /* 0x000fc60003fa6270 */
[----:B------:R3:W-:Y:S01]  /*1b70*/  @!P4 LDGSTS.E.BYPASS.LTC128B.128 [R183+0x1000], [R6.64] ;  /* 0x0100000006b7cfae */ /* 0x0007e2000b901d4c */
[----:B------:R-:W-:-:S03]  /*1b80*/  ISETP.GE.AND P4, PT, R18, R16, PT ;  /* 0x000000101200720c */ /* 0x000fc60003f86270 */
[----:B------:R4:W-:Y:S01]  /*1b90*/  @!P3 LDGSTS.E.BYPASS.LTC128B.128 [R183+0x1800], [R4.64] ;  /* 0x0180000004b7bfae */ /* 0x0009e2000b901d4c */
[----:B------:R-:W-:Y:S02]  /*1ba0*/  ISETP.GE.AND P3, PT, R19, R16, PT ;  /* 0x000000101300720c */ /* 0x000fe40003f66270 */
[----:B-1----:R-:W-:-:S04]  /*1bb0*/  @!P0 LEA R8, P2, R0, c[0x0][0x168], 0x1 ;  /* 0x00005a0000088a11 */ /* 0x002fc800078408ff */
[----:B------:R-:W-:Y:S01]  /*1bc0*/  @!P0 LEA.HI.X R9, R0, c[0x0][0x16c], R3, 0x1, P2 ;  /* 0x00005b0000098a11 */ /* 0x000fe200010f0c03 */
[----:B------:R-:W-:-:S04]  /*1bd0*/  @!P1 IMAD R3, R17, 0x60, RZ ;  /* 0x0000006011039824 */ /* 0x000fc800078e02ff */
[----:B------:R1:W-:Y:S01]  /*1be0*/  @!P0 LDGSTS.E.BYPASS.LTC128B.128 [R183+0x2000], [R8.64] ;  /* 0x0200000008b78fae */ /* 0x0003e2000b901d4c */
[----:B------:R-:W-:Y:S01]  /*1bf0*/  @!P5 LEA R0, P0, R203, R70, 0x7 ;  /* 0x00000046cb00d211 */ /* 0x000fe200078038ff */
[----:B----4-:R-:W-:Y:S02]  /*1c00*/  @!P1 IMAD.MOV.U32 R4, RZ, RZ, R70 ;  /* 0x000000ffff049224 */ /* 0x010fe400078e0046 */
[----:B------:R-:W-:-:S04]  /*1c10*/  @!P1 IMAD.MOV.U32 R5, RZ, RZ, R107 ;  /* 0x000000ffff059224 */ /* 0x000fc800078e006b */
[----:B------:R-:W-:-:S04]  /*1c20*/  @!P1 IMAD.WIDE.U32 R4, R203, 0x60, R4 ;  /* 0x00000060cb049825 */ /* 0x000fc800078e0004 */
[----:B------:R-:W-:Y:S01]  /*1c30*/  @!P1 IMAD.IADD R3, R5, 0x1, R3 ;  /* 0x0000000105039824 */ /* 0x000fe200078e0203 */
[----:B---3--:R-:W-:Y:S01]  /*1c40*/  @!P1 LEA R6, P2, R4, c[0x0][0x168], 0x1 ;  /* 0x00005a0004069a11 */ /* 0x008fe200078408ff */
[----:B------:R-:W-:-:S03]  /*1c50*/  @!P4 IMAD.MOV.U32 R5, RZ, RZ, R107 ;  /* 0x000000ffff05c224 */ /* 0x000fc600078e006b */
[----:B------:R-:W-:Y:S01]  /*1c60*/  @!P1 LEA.HI.X R7, R4, c[0x0][0x16c], R3, 0x1, P2 ;  /* 0x00005b0004079a11 */ /* 0x000fe200010f0c03 */
[----:B------:R-:W-:Y:S01]  /*1c70*/  @!P4 IMAD.MOV.U32 R4, RZ, RZ, R70 ;  /* 0x000000ffff04c224 */ /* 0x000fe200078e0046 */
[----:B------:R-:W-:Y:S02]  /*1c80*/  ISETP.GE.AND P2, PT, R20, R16, PT ;  /* 0x000000101400720c */ /* 0x000fe40003f46270 */
[----:B------:R-:W-:Y:S01]  /*1c90*/  @!P5 LEA.HI.X R3, R203, R107, R17, 0x7, P0 ;  /* 0x0000006bcb03d211 */ /* 0x000fe200000f3c11 */
[----:B------:R3:W-:Y:S01]  /*1ca0*/  @!P1 LDGSTS.E.BYPASS.LTC128B.128 [R183+0x2800], [R6.64] ;  /* 0x0280000006b79fae */ /* 0x0007e2000b901d4c */
[----:B------:R-:W-:-:S04]  /*1cb0*/  @!P5 LEA R14, P0, R0, c[0x0][0x168], 0x1 ;  /* 0x00005a00000eda11 */ /* 0x000fc800078008ff */
[----:B------:R-:W-:Y:S01]  /*1cc0*/  @!P5 LEA.HI.X R15, R0, c[0x0][0x16c], R3, 0x1, P0 ;  /* 0x00005b00000fda11 */ /* 0x000fe200000f0c03 */
[C---:B------:R-:W-:Y:S02]  /*1cd0*/  @!P3 IMAD R3, R17.reuse, 0xc0, RZ ;  /* 0x000000c01103b824 */ /* 0x040fe400078e02ff */
[C---:B------:R-:W-:Y:S02]  /*1ce0*/  @!P4 IMAD R0, R17.reuse, 0xa0, RZ ;  /* 0x000000a01100c824 */ /* 0x040fe400078e02ff */
[----:B-1----:R-:W-:Y:S01]  /*1cf0*/  @!P2 IMAD.MOV.U32 R8, RZ, RZ, R70 ;  /* 0x000000ffff08a224 */ /* 0x002fe200078e0046 */
[----:B------:R1:W-:Y:S01]  /*1d00*/  @!P5 LDGSTS.E.BYPASS.LTC128B.128 [R183+0x3000], [R14.64] ;  /* 0x030000000eb7dfae */ /* 0x0003e2000b901d4c */
[----:B------:R-:W-:Y:S01]  /*1d10*/  @!P2 IMAD.MOV.U32 R9, RZ, RZ, R107 ;  /* 0x000000ffff09a224 */ /* 0x000fe200078e006b */
[----:B------:R-:W-:Y:S01]  /*1d20*/  ISETP.GE.AND P5, PT, R22, R16, PT ;  /* 0x000000101600720c */ /* 0x000fe20003fa6270 */
[----:B------:R-:W-:Y:S02]  /*1d30*/  @!P2 IMAD R17, R17, 0xe0, RZ ;  /* 0x000000e01111a824 */ /* 0x000fe400078e02ff */
[----:B------:R-:W-:-:S04]  /*1d40*/  @!P2 IMAD.WIDE.U32 R8, R203, 0xe0, R8 ;  /* 0x000000e0cb08a825 */ /* 0x000fc800078e0008 */
[----:B---3--:R-:W-:-:S04]  /*1d50*/  @!P4 IMAD.WIDE.U32 R6, R203, 0xa0, R4 ;  /* 0x000000a0cb06c825 */ /* 0x008fc800078e0004 */
[----:B------:R-:W-:Y:S01]  /*1d60*/  @!P3 IMAD.MOV.U32 R4, RZ, RZ, R70 ;  /* 0x000000ffff04b224 */ /* 0x000fe200078e0046 */
[----:B------:R-:W-:Y:S01]  /*1d70*/  @!P4 LEA R12, P1, R6, c[0x0][0x168], 0x1 ;  /* 0x00005a00060cca11 */ /* 0x000fe200078208ff */
[----:B------:R-:W-:Y:S02]  /*1d80*/  @!P3 IMAD.MOV.U32 R5, RZ, RZ, R107 ;  /* 0x000000ffff05b224 */ /* 0x000fe400078e006b */
[----:B------:R-:W-:Y:S02]  /*1d90*/  @!P4 IMAD.IADD R0, R7, 0x1, R0 ;  /* 0x000000010700c824 */ /* 0x000fe400078e0200 */
[----:B------:R-:W-:-:S03]  /*1da0*/  @!P3 IMAD.WIDE.U32 R4, R203, 0xc0, R4 ;  /* 0x000000c0cb04b825 */ /* 0x000fc600078e0004 */
[----:B------:R-:W-:Y:S01]  /*1db0*/  @!P4 LEA.HI.X R13, R6, c[0x0][0x16c], R0, 0x1, P1 ;  /* 0x00005b00060dca11 */ /* 0x000fe200008f0c00 */
[----:B------:R-:W-:Y:S01]  /*1dc0*/  @!P3 IMAD.IADD R3, R5, 0x1, R3 ;  /* 0x000000010503b824 */ /* 0x000fe200078e0203 */
[----:B--2---:R-:W-:Y:S01]  /*1dd0*/  @!P3 LEA R10, P0, R4, c[0x0][0x168], 0x1 ;  /* 0x00005a00040aba11 */ /* 0x004fe200078008ff */
[----:B------:R-:W-:Y:S01]  /*1de0*/  IMAD R0, R26, c[0x0][0x1b8], RZ ;  /* 0x00006e001a007a24 */ /* 0x000fe200078e02ff */
[-C--:B------:R-:W-:Y:S01]  /*1df0*/  ISETP.GE.AND P1, PT, R29, R16.reuse, PT ;  /* 0x000000101d00720c */ /* 0x080fe20003f26270 */
[----:B------:R2:W-:Y:S01]  /*1e00*/  @!P4 LDGSTS.E.BYPASS.LTC128B.128 [R183+0x3800], [R12.64] ;  /* 0x038000000cb7cfae */ /* 0x0005e2000b901d4c */
[----:B------:R-:W-:Y:S01]  /*1e10*/  @!P3 LEA.HI.X R11, R4, c[0x0][0x16c], R3, 0x1, P0 ;  /* 0x00005b00040bba11 */ /* 0x000fe200000f0c03 */
[----:B------:R-:W-:Y:S01]  /*1e20*/  @!P2 IMAD.IADD R3, R9, 0x1, R17 ;  /* 0x000000010903a824 */ /* 0x000fe200078e0211 */
[----:B------:R-:W-:Y:S01]  /*1e30*/  @!P2 LEA R6, P0, R8, c[0x0][0x168], 0x1 ;  /* 0x00005a000806aa11 */ /* 0x000fe200078008ff */
[----:B------:R-:W-:Y:S01]  /*1e40*/  IMAD R0, R28, c[0x0][0x1bc], R0 ;  /* 0x00006f001c007a24 */ /* 0x000fe200078e0200 */
[-C--:B------:R-:W-:Y:S01]  /*1e50*/  ISETP.GE.AND P4, PT, R21, R16.reuse, PT ;  /* 0x000000101500720c */ /* 0x080fe20003f86270 */
[----:B------:R3:W-:Y:S01]  /*1e60*/  @!P3 LDGSTS.E.BYPASS.LTC128B.128 [R183+0x4000], [R10.64] ;  /* 0x040000000ab7bfae */ /* 0x0007e2000b901d4c */
[----:B------:R-:W-:Y:S01]  /*1e70*/  @!P2 LEA.HI.X R7, R8, c[0x0][0x16c], R3, 0x1, P0 ;  /* 0x00005b000807aa11 */ /* 0x000fe200000f0c03 */
[----:B------:R-:W-:Y:S01]  /*1e80*/  IMAD.WIDE.U32 R4, R28, c[0x0][0x1b8], R24 ;  /* 0x00006e001c047a25 */ /* 0x000fe200078e0018 */
[----:B------:R-:W-:-:S03]  /*1e90*/  ISETP.GE.AND P3, PT, R2, R16, PT ;  /* 0x000000100200720c */ /* 0x000fc60003f66270 */
[----:B------:R4:W-:Y:S01]  /*1ea0*/  @!P2 LDGSTS.E.BYPASS.LTC128B.128 [R183+0x4800], [R6.64] ;  /* 0x0480000006b7afae */ /* 0x0009e2000b901d4c */
[----:B------:R-:W-:Y:S02]  /*1eb0*/  IMAD.IADD R5, R5, 0x1, R0 ;  /* 0x0000000105057824 */ /* 0x000fe400078e0200 */
[----:B------:R-:W-:Y:S01]  /*1ec0*/  IMAD R0, R31, c[0x0][0x1a0], RZ ;  /* 0x000068001f007a24 */ /* 0x000fe200078e02ff */
[----:B------:R-:W0:Y:S01]  /*1ed0*/  LDGDEPBAR ;  /* 0x00000000000079af */ /* 0x000e220000000000 */
[----:B------:R-:W-:-:S04]  /*1ee0*/  IMAD.WIDE.U32 R4, R27, c[0x0][0x1a0], R4 ;  /* 0x000068001b047a25 */ /* 0x000fc800078e0004 */
[----:B------:R-:W-:Y:S01]  /*1ef0*/  IMAD R0, R27, c[0x0][0x1a4], R0 ;  /* 0x000069001b007a24 */ /* 0x000fe200078e0200 */
[----:B------:R-:W-:Y:S01]  /*1f00*/  LEA R239, P0, R4, c[0x0][0x170], 0x1 ;  /* 0x00005c0004ef7a11 */ /* 0x000fe200078008ff */
[----:B------:R-:W-:Y:S02]  /*1f10*/  IMAD.MOV.U32 R2, RZ, RZ, 0x5 ;  /* 0x00000005ff027424 */ /* 0x000fe400078e00ff */
[----:B------:R-:W-:Y:S02]  /*1f20*/  IMAD.IADD R0, R5, 0x1, R0 ;  /* 0x0000000105007824 */ /* 0x000fe400078e0200 */
[----:B------:R-:W-:Y:S02]  /*1f30*/  IMAD.SHL.U32 R3, R34, 0x20, RZ ;  /* 0x0000002022037824 */ /* 0x000fe400078e00ff */
[----:B-1----:R-:W-:Y:S01]  /*1f40*/  @!P4 IMAD.MOV.U32 R15, RZ, RZ, c[0x0][0x1a4] ;  /* 0x00006900ff0fc624 */ /* 0x002fe200078e00ff */
[----:B------:R-:W-:Y:S01]  /*1f50*/  LEA.HI.X R238, R4, c[0x0][0x174], R0, 0x1, P0 ;  /* 0x00005d0004ee7a11 */ /* 0x000fe200000f0c00 */
[----:B------:R-:W-:Y:S01]  /*1f60*/  @!P3 IMAD.MOV.U32 R4, RZ, RZ, R239 ;  /* 0x000000ffff04b224 */ /* 0x000fe200078e00ef */
[----:B------:R-:W-:-:S02]  /*1f70*/  SHF.L.U64.HI R0, R34, R2, c[0x0][0x1a4] ;  /* 0x0000690022007619 */ /* 0x000fc40000010202 */
[----:B------:R-:W-:Y:S01]  /*1f80*/  @!P1 LEA R2, P2, R3, R239, 0x1 ;  /* 0x000000ef03029211 */ /* 0x000fe200078408ff */
[----:B------:R-:W-:Y:S01]  /*1f90*/  @!P3 IMAD.MOV.U32 R5, RZ, RZ, R238 ;  /* 0x000000ffff05b224 */ /* 0x000fe200078e00ee */
[----:B------:R-:W-:Y:S02]  /*1fa0*/  ISETP.GE.AND P0, PT, R23, R16, PT ;  /* 0x000000101700720c */ /* 0x000fe40003f06270 */
[----:B------:R-:W-:Y:S01]  /*1fb0*/  @!P1 LEA.HI.X R3, R3, R238, R0, 0x1, P2 ;  /* 0x000000ee03039211 */ /* 0x000fe200010f0c00 */
[----:B------:R-:W-:-:S04]  /*1fc0*/  DEPBAR.LE SB0, 0x0 ;  /* 0x000080000000791a */ /* 0x000fc80000000000 */
[----:B------:R-:W-:Y:S01]  /*1fd0*/  BAR.SYNC.DEFER_BLOCKING 0x0 ;  /* 0x0000000000007b1d */ /* 0x000fe20000010000 */
[----:B------:R-:W-:-:S05]  /*1fe0*/  ISETP.GE.AND P2, PT, R19, R16, PT ;  /* 0x000000101300720c */ /* 0x000fca0003f46270 */
[----:B------:R-:W-:Y:S01]  /*1ff0*/  @!P0 IMAD.MOV.U32 R0, RZ, RZ, c[0x0][0x1a4] ;  /* 0x00006900ff008624 */ /* 0x000fe200078e00ff */
[----:B------:R-:W-:Y:S04]  /*2000*/  @P3 STS [R183+0x5000], RZ ;  /* 0x005000ffb7003388 */ /* 0x000fe80000000800 */
[----:B------:R-:W-:Y:S04]  /*2010*/  @P3 STS [R183+0x5004], RZ ;  /* 0x005004ffb7003388 */ /* 0x000fe80000000800 */
[----:B------:R-:W-:Y:S04]  /*2020*/  @P3 STS.64 [R183+0x5008], RZ ;  /* 0x005008ffb7003388 */ /* 0x000fe80000000a00 */
        /* <DEDUP_REMOVED lines=13> */
[----:B------:R-:W-:Y:S02]  /*2100*/  LEA.HI R0, R32, R30, RZ, 0x1 ;  /* 0x0000001e20007211 */ /* 0x000fe400078f08ff */
[----:B------:R-:W-:Y:S01]  /*2110*/  ISETP.GE.AND P1, PT, R20, R16, PT ;  /* 0x000000101400720c */ /* 0x000fe20003f26270 */
[----:B------:R-:W-:Y:S01]  /*2120*/  @!PT LDS RZ, [RZ] ;  /* 0x00000000fffff984 */ /* 0x000fe20000000800 */
[----:B------:R-:W-:Y:S01]  /*2130*/  @!PT LDS RZ, [RZ] ;  /* 0x00000000fffff984 */ /* 0x000fe20000000800 */
[----:B------:R-:W-:Y:S01]  /*2140*/  @!PT LDS RZ, [RZ] ;  /* 0x00000000fffff984 */ /* 0x000fe20000000800 */
[----:B------:R2:W-:Y:S01]  /*2150*/  @!P0 LDGSTS.E.BYPASS.LTC128B.128 [R183+0x6000], [R18.64] ;  /* 0x0600000012b78fae */ /* 0x0005e2000b901d4c */
[----:B------:R-:W-:-:S03]  /*2160*/  LOP3.LUT R0, R0, 0xfffffffe, RZ, 0xc0, !PT ;  /* 0xfffffffe00007812 */ /* 0x000fc600078ec0ff */
[----:B------:R-:W-:Y:S01]  /*2170*/  @P5 STS.128 [R183+0x6800], RZ ;  /* 0x006800ffb7005388 */ /* 0x000fe20000000c00 */
[----:B-1----:R-:W-:Y:S02]  /*2180*/  LEA.HI R2, R33, R58, RZ, 0x4 ;  /* 0x0000003a21027211 */ /* 0x002fe400078f20ff */
[----:B------:R-:W-:Y:S02]  /*2190*/  LOP3.LUT R3, R32, 0xfffffff8, RZ, 0xc0, !PT ;  /* 0xfffffff820037812 */ /* 0x000fe400078ec0ff */
[----:B------:R-:W-:-:S03]  /*21a0*/  LOP3.LUT R4, R2, 0xfffffff0, RZ, 0xc0, !PT ;  /* 0xfffffff002047812 */ /* 0x000fc600078ec0ff */
[C---:B---3--:R-:W-:Y:S01]  /*21b0*/  IMAD.IADD R11, R58.reuse, 0x1, -R3 ;  /* 0x000000013a0b7824 */ /* 0x048fe200078e0a03 */
[----:B------:R-:W-:Y:S01]  /*21c0*/  SHF.R.S32.HI R3, RZ, 0x4, R2 ;  /* 0x00000004ff037819 */ /* 0x000fe20000011402 */
[----:B------:R-:W-:Y:S02]  /*21d0*/  IMAD.IADD R9, R58, 0x1, -R4 ;  /* 0x000000013a097824 */ /* 0x000fe400078e0a04 */
[----:B------:R-:W-:Y:S01]  /*21e0*/  IMAD.IADD R2, R30, 0x1, -R0 ;  /* 0x000000011e027824 */ /* 0x000fe200078e0a00 */
[----:B------:R-:W-:Y:S02]  /*21f0*/  LEA.HI R5, R11, R11, RZ, 0x1 ;  /* 0x0000000b0b057211 */ /* 0x000fe400078f08ff */
[----:B------:R-:W-:Y:S01]  /*2200*/  LEA.HI R10, R9, R9, RZ, 0x1 ;  /* 0x00000009090a7211 */ /* 0x000fe200078f08ff */
[----:B----4-:R-:W-:Y:S01]  /*2210*/  IMAD.SHL.U32 R6, R2, 0x8, RZ ;  /* 0x0000000802067824 */ /* 0x010fe200078e00ff */
[----:B------:R-:W-:Y:S02]  /*2220*/  SHF.R.S32.HI R21, RZ, 0x1, R5 ;  /* 0x00000001ff157819 */ /* 0x000fe40000011405 */
[----:B------:R-:W-:-:S02]  /*2230*/  SHF.R.S32.HI R8, RZ, 0x1, R10 ;  /* 0x00000001ff087819 */ /* 0x000fc4000001140a */
[----:B------:R-:W-:Y:S01]  /*2240*/  SHF.R.S32.HI R4, RZ, 0x1f, R10 ;  /* 0x0000001fff047819 */ /* 0x000fe2000001140a */
[----:B------:R-:W-:Y:S01]  /*2250*/  IMAD.SHL.U32 R0, R21, 0x40, RZ ;  /* 0x0000004015007824 */ /* 0x000fe200078e00ff */
[----:B------:R-:W-:Y:S02]  /*2260*/  LEA.HI R7, R3, R3, RZ, 0x1 ;  /* 0x0000000303077211 */ /* 0x000fe400078f08ff */
[----:B------:R-:W-:Y:S02]  /*2270*/  LEA.HI R4, R4, R8, RZ, 0x2 ;  /* 0x0000000804047211 */ /* 0x000fe400078f10ff */
[----:B------:R-:W-:Y:S02]  /*2280*/  LOP3.LUT R7, R7, 0xfffffffe, RZ, 0xc0, !PT ;  /* 0xfffffffe07077812 */ /* 0x000fe400078ec0ff */
[----:B------:R-:W-:Y:S02]  /*2290*/  LOP3.LUT R0, R0, 0xc0, RZ, 0xc0, !PT ;  /* 0x000000c000007812 */ /* 0x000fe400078ec0ff */
[----:B------:R-:W-:Y:S01]  /*22a0*/  LOP3.LUT R2, R4, 0xfffffffc, RZ, 0xc0, !PT ;  /* 0xfffffffc04027812 */ /* 0x000fe200078ec0ff */
[----:B------:R-:W-:Y:S01]  /*22b0*/  IMAD.IADD R7, R3, 0x1, -R7 ;  /* 0x0000000103077824 */ /* 0x000fe200078e0a07 */
[----:B------:R-:W-:-:S02]  /*22c0*/  LOP3.LUT R3, R0, 0x8, R6, 0xf8, !PT ;  /* 0x0000000800037812 */ /* 0x000fc400078ef806 */
[----:B------:R-:W-:Y:S01]  /*22d0*/  SHF.R.U32.HI R0, RZ, 0x3, R0 ;  /* 0x00000003ff007819 */ /* 0x000fe20000011600 */
[----:B------:R-:W-:Y:S01]  /*22e0*/  IMAD.IADD R20, R8, 0x1, -R2 ;  /* 0x0000000108147824 */ /* 0x000fe200078e0a02 */
[----:B------:R-:W-:Y:S01]  /*22f0*/  LOP3.LUT R4, R5, 0xfffffffe, RZ, 0xc0, !PT ;  /* 0xfffffffe05047812 */ /* 0x000fe200078ec0ff */
[----:B------:R-:W-:Y:S01]  /*2300*/  @!P5 IMAD.MOV.U32 R2, RZ, RZ, c[0x0][0x1a4] ;  /* 0x00006900ff02d624 */ /* 0x000fe200078e00ff */
[----:B------:R-:W-:Y:S01]  /*2310*/  LOP3.LUT R8, R3, R0, RZ, 0x3c, !PT ;  /* 0x0000000003087212 */ /* 0x000fe200078e3cff */
[----:B------:R-:W-:Y:S01]  /*2320*/  IMAD.SHL.U32 R0, R20, 0x40, RZ ;  /* 0x0000004014007824 */ /* 0x000fe200078e00ff */
[----:B------:R-:W-:Y:S01]  /*2330*/  SHF.R.S32.HI R14, RZ, 0x1f, R9 ;  /* 0x0000001fff0e7819 */ /* 0x000fe20000011409 */
[----:B--2---:R-:W-:Y:S01]  /*2340*/  @!P5 IMAD R12, R2, 0xc0, RZ ;  /* 0x000000c0020cd824 */ /* 0x004fe200078e02ff */
[----:B------:R-:W-:Y:S01]  /*2350*/  LOP3.LUT R6, R10, 0x7fffffe, RZ, 0xc0, !PT ;  /* 0x07fffffe0a067812 */ /* 0x000fe200078ec0ff */
[----:B------:R-:W-:Y:S01]  /*2360*/  @!P5 IMAD.MOV.U32 R2, RZ, RZ, R239 ;  /* 0x000000ffff02d224 */ /* 0x000fe200078e00ef */
[----:B------:R-:W-:Y:S01]  /*2370*/  LEA.HI R14, R14, R9, RZ, 0x3 ;  /* 0x000000090e0e7211 */ /* 0x000fe200078f18ff */
[----:B------:R-:W-:-:S02]  /*2380*/  @!P5 IMAD.MOV.U32 R3, RZ, RZ, R238 ;  /* 0x000000ffff03d224 */ /* 0x000fc400078e00ee */
[----:B------:R-:W-:Y:S01]  /*2390*/  IMAD.IADD R35, R11, 0x1, -R4 ;  /* 0x000000010b237824 */ /* 0x000fe200078e0a04 */
[----:B------:R-:W-:Y:S01]  /*23a0*/  LOP3.LUT R4, R0, 0xc0, RZ, 0xc0, !PT ;  /* 0x000000c000047812 */ /* 0x000fe200078ec0ff */
[----:B------:R-:W-:Y:S02]  /*23b0*/  IMAD.SHL.U32 R5, R7, 0x8, RZ ;  /* 0x0000000807057824 */ /* 0x000fe400078e00ff */
[----:B------:R-:W-:Y:S01]  /*23c0*/  @!P5 IMAD.WIDE.U32 R2, R34, 0xc0, R2 ;  /* 0x000000c02202d825 */ /* 0x000fe200078e0002 */
[----:B------:R-:W-:Y:S02]  /*23d0*/  STL [R1+0x4], R35 ;  /* 0x0000042301007387 */ /* 0x000fe40000100800 */
[----:B------:R-:W-:Y:S01]  /*23e0*/  LOP3.LUT R5, R4, 0x8, R5, 0xf8, !PT ;  /* 0x0000000804057812 */ /* 0x000fe200078ef805 */
[----:B------:R-:W-:Y:S01]  /*23f0*/  @!P5 IMAD.IADD R13, R3, 0x1, R12 ;  /* 0x00000001030dd824 */ /* 0x000fe200078e020c */
[----:B------:R-:W-:Y:S01]  /*2400*/  SHF.R.U32.HI R4, RZ, 0x3, R4 ;  /* 0x00000003ff047819 */ /* 0x000fe20000011604 */
[----:B------:R-:W-:-:S02]  /*2410*/  @!P5 IMAD.MOV.U32 R12, RZ, RZ, R2 ;  /* 0x000000ffff0cd224 */ /* 0x000fc400078e0002 */
[----:B------:R-:W-:Y:S01]  /*2420*/  @!P2 IMAD.MOV.U32 R3, RZ, RZ, c[0x0][0x1a4] ;  /* 0x00006900ff03a624 */ /* 0x000fe200078e00ff */
[----:B------:R-:W-:Y:S01]  /*2430*/  LOP3.LUT R135, R5, R4, RZ, 0x3c, !PT ;  /* 0x0000000405877212 */ /* 0x000fe200078e3cff */
[----:B------:R-:W-:Y:S01]  /*2440*/  @!P1 IMAD.MOV.U32 R2, RZ, RZ, c[0x0][0x1a4] ;  /* 0x00006900ff029624 */ /* 0x000fe200078e00ff */
[----:B------:R-:W-:Y:S01]  /*2450*/  @!PT LDS RZ, [RZ] ;  /* 0x00000000fffff984 */ /* 0x000fe20000000800 */
[----:B------:R-:W-:Y:S01]  /*2460*/  @!PT LDS RZ, [RZ] ;  /* 0x00000000fffff984 */ /* 0x000fe20000000800 */
[----:B------:R-:W-:Y:S01]  /*2470*/  @!PT LDS RZ, [RZ] ;  /* 0x00000000fffff984 */ /* 0x000fe20000000800 */
[----:B------:R1:W-:Y:S01]  /*2480*/  @!P5 LDGSTS.E.BYPASS.LTC128B.128 [R183+0x6800], [R12.64] ;  /* 0x068000000cb7dfae */ /* 0x0003e2000b901d4c */
[----:B------:R-:W-:Y:S02]  /*2490*/  @!P3 IMAD.MOV.U32 R4, RZ, RZ, c[0x0][0x1a4] ;  /* 0x00006900ff04b624 */ /* 0x000fe400078e00ff */
[----:B------:R-:W-:Y:S01]  /*24a0*/  IMAD R0, R7, 0x8, R35 ;  /* 0x0000000807007824 */ /* 0x000fe200078e0223 */
[----:B------:R-:W-:Y:S01]  /*24b0*/  @P4 STS.128 [R183+0x7000], RZ ;  /* 0x007000ffb7004388 */ /* 0x000fe20000000c00 */
[----:B------:R-:W-:Y:S02]  /*24c0*/  @!P2 IMAD R10, R3, 0x180, RZ ;  /* 0x00000180030aa824 */ /* 0x000fe400078e02ff */
[----:B------:R-:W-:-:S02]  /*24d0*/  @!P1 IMAD R11, R2, 0x1c0, RZ ;  /* 0x000001c0020b9824 */ /* 0x000fc400078e02ff */
[--C-:B------:R-:W-:Y:S02]  /*24e0*/  @!P2 IMAD.MOV.U32 R2, RZ, RZ, R239.reuse ;  /* 0x000000ffff02a224 */ /* 0x100fe400078e00ef */
[----:B------:R-:W-:Y:S02]  /*24f0*/  @!P2 IMAD.MOV.U32 R3, RZ, RZ, R238 ;  /* 0x000000ffff03a224 */ /* 0x000fe400078e00ee */
[----:B------:R-:W-:Y:S02]  /*2500*/  IMAD.IADD R56, R9, 0x1, -R6 ;  /* 0x0000000109387824 */ /* 0x000fe400078e0a06 */
[----:B------:R-:W-:Y:S02]  /*2510*/  @!P3 IMAD R9, R4, 0x140, RZ ;  /* 0x000001400409b824 */ /* 0x000fe400078e02ff */
[----:B------:R-:W-:Y:S02]  /*2520*/  IMAD.U32 R0, R0, 0x20, R8 ;  /* 0x0000002000007824 */ /* 0x000fe400078e0008 */
[----:B------:R-:W-:-:S02]  /*2530*/  @!P3 IMAD.MOV.U32 R4, RZ, RZ, R239 ;  /* 0x000000ffff04b224 */ /* 0x000fc400078e00ef */
[----:B------:R-:W-:Y:S02]  /*2540*/  @!P3 IMAD.MOV.U32 R5, RZ, RZ, R238 ;  /* 0x000000ffff05b224 */ /* 0x000fe400078e00ee */
[----:B------:R-:W-:-:S04]  /*2550*/  @!P2 IMAD.WIDE.U32 R6, R34, 0x180, R2 ;  /* 0x000001802206a825 */ /* 0x000fc800078e0002 */
[----:B------:R-:W-:Y:S02]  /*2560*/  IMAD.SHL.U32 R8, R14, 0x20, RZ ;  /* 0x000000200e087824 */ /* 0x000fe400078e00ff */
[----:B------:R-:W-:Y:S02]  /*2570*/  @!P1 IMAD.MOV.U32 R2, RZ, RZ, R239 ;  /* 0x000000ffff029224 */ /* 0x000fe400078e00ef */
[----:B------:R-:W-:Y:S01]  /*2580*/  @!P1 IMAD.MOV.U32 R3, RZ, RZ, R238 ;  /* 0x000000ffff039224 */ /* 0x000fe200078e00ee */
[----:B------:R-:W-:Y:S01]  /*2590*/  LOP3.LUT R51, R8, 0xffffff00, RZ, 0xc0, !PT ;  /* 0xffffff0008337812 */ /* 0x000fe200078ec0ff */
[----:B------:R-:W-:-:S04]  /*25a0*/  @!P3 IMAD.WIDE.U32 R4, R34, 0x140, R4 ;  /* 0x000001402204b825 */ /* 0x000fc800078e0004 */
[----:B------:R-:W-:-:S04]  /*25b0*/  @!P1 IMAD.WIDE.U32 R2, R34, 0x1c0, R2 ;  /* 0x000001c022029825 */ /* 0x000fc800078e0002 */
[----:B------:R-:W-:Y:S02]  /*25c0*/  @!P3 IMAD.IADD R5, R5, 0x1, R9 ;  /* 0x000000010505b824 */ /* 0x000fe400078e0209 */
[----:B------:R-:W-:Y:S01]  /*25d0*/  @!P2 IMAD.IADD R9, R7, 0x1, R10 ;  /* 0x000000010709a824 */ /* 0x000fe200078e020a */
[C---:B------:R-:W-:Y:S01]  /*25e0*/  @!P4 LEA R10, P0, R34.reuse, R239, 0x8 ;  /* 0x000000ef220ac211 */ /* 0x040fe200078040ff */
[----:B------:R-:W-:Y:S02]  /*25f0*/  @!P1 IMAD.IADD R7, R3, 0x1, R11 ;  /* 0x0000000103079824 */ /* 0x000fe400078e020b */
[----:B------:R-:W-:Y:S01]  /*2600*/  IMAD R3, R49, 0x200, R51 ;  /* 0x0000020031037824 */ /* 0x000fe200078e0233 */
[----:B------:R-:W-:Y:S01]  /*2610*/  @!P4 LEA.HI.X R11, R34, R238, R15, 0x8, P0 ;  /* 0x000000ee220bc211 */ /* 0x000fe200000f440f */
[----:B------:R-:W-:Y:S01]  /*2620*/  @!P2 IMAD.MOV.U32 R8, RZ, RZ, R6 ;  /* 0x000000ffff08a224 */ /* 0x000fe200078e0006 */
[----:B------:R-:W-:Y:S01]  /*2630*/  LOP3.LUT P0, RZ, R21, 0x2, RZ, 0xc0, !PT ;  /* 0x0000000215ff7812 */ /* 0x000fe2000780c0ff */
[----:B------:R-:W-:-:S02]  /*2640*/  @!P1 IMAD.MOV.U32 R6, RZ, RZ, R2 ;  /* 0x000000ffff069224 */ /* 0x000fc400078e0002 */
[----:B------:R-:W-:Y:S01]  /*2650*/  IMAD R2, R56, 0x20, R3 ;  /* 0x0000002038027824 */ /* 0x000fe200078e0203 */
[----:B------:R-:W-:Y:S01]  /*2660*/  @!PT LDS RZ, [RZ] ;  /* 0x00000000fffff984 */ /* 0x000fe20000000800 */
[----:B------:R-:W-:Y:S01]  /*2670*/  @!PT LDS RZ, [RZ] ;  /* 0x00000000fffff984 */ /* 0x000fe20000000800 */
[----:B------:R-:W-:Y:S01]  /*2680*/  @!PT LDS RZ, [RZ] ;  /* 0x00000000fffff984 */ /* 0x000fe20000000800 */
[----:B------:R2:W-:Y:S01]  /*2690*/  @!P4 LDGSTS.E.BYPASS.LTC128B.128 [R183+0x7000], [R10.64] ;  /* 0x070000000ab7cfae */ /* 0x0005e2000b901d4c */
[----:B------:R-:W-:Y:S02]  /*26a0*/  IMAD.SHL.U32 R134, R0, 0x2, RZ ;  /* 0x0000000200867824 */ /* 0x000fe400078e00ff */
[----:B------:R-:W-:Y:S01]  /*26b0*/  IMAD.IADD R2, R135, 0x1, R2 ;  /* 0x0000000187027824 */ /* 0x000fe200078e0202 */
[----:B------:R-:W-:Y:S01]  /*26c0*/  @P3 STS.128 [R183+0x7800], RZ ;  /* 0x007800ffb7003388 */ /* 0x000fe20000000c00 */
[----:B------:R-:W-:Y:S01]  /*26d0*/  IMAD.MOV.U32 R0, RZ, RZ, 0x10 ;  /* 0x00000010ff007424 */ /* 0x000fe200078e00ff */
[----:B------:R-:W-:Y:S01]  /*26e0*/  IADD3 R165, R134, 0x1020, RZ ;  /* 0x0000102086a57810 */ /* 0x000fe20007ffe0ff */
[----:B------:R-:W-:Y:S01]  /*26f0*/  IMAD.SHL.U32 R166, R2, 0x2, RZ ;  /* 0x0000000202a67824 */ /* 0x000fe200078e00ff */
[----:B------:R-:W-:Y:S01]  /*2700*/  @!PT LDS RZ, [RZ] ;  /* 0x00000000fffff984 */ /* 0x000fe20000000800 */
[----:B------:R-:W-:Y:S01]  /*2710*/  @!PT LDS RZ, [RZ] ;  /* 0x00000000fffff984 */ /* 0x000fe20000000800 */
[----:B------:R-:W-:Y:S01]  /*2720*/  @!PT LDS RZ, [RZ] ;  /* 0x00000000fffff984 */ /* 0x000fe20000000800 */
[----:B------:R3:W-:Y:S01]  /*2730*/  @!P3 LDGSTS.E.BYPASS.LTC128B.128 [R183+0x7800], [R4.64] ;  /* 0x0780000004b7bfae */ /* 0x0007e2000b901d4c */
[----:B------:R-:W-:Y:S01]  /*2740*/  IADD3 R2, R134, 0x1000, RZ ;  /* 0x0000100086027810 */ /* 0x000fe20007ffe0ff */
[----:B------:R-:W-:-:S02]  /*2750*/  IMAD R113, R56, 0x20, R51 ;  /* 0x0000002038717824 */ /* 0x000fc400078e0233 */
[----:B------:R-:W-:Y:S01]  /*2760*/  @P2 STS.128 [R183+0x8000], RZ ;  /* 0x008000ffb7002388 */ /* 0x000fe20000000c00 */
[----:B------:R-:W-:-:S03]  /*2770*/  @P0 IADD3 R165, R2, -0x20, RZ ;  /* 0xffffffe002a50810 */ /* 0x000fc60007ffe0ff */
[----:B------:R-:W-:Y:S01]  /*2780*/  @!PT LDS RZ, [RZ] ;  /* 0x00000000fffff984 */ /* 0x000fe20000000800 */
[----:B------:R-:W-:Y:S01]  /*2790*/  @!PT LDS RZ, [RZ] ;  /* 0x00000000fffff984 */ /* 0x000fe20000000800 */
[----:B------:R-:W-:Y:S01]  /*27a0*/  @!PT LDS RZ, [RZ] ;  /* 0x00000000fffff984 */ /* 0x000fe20000000800 */
[----:B------:R2:W-:Y:S01]  /*27b0*/  @!P2 LDGSTS.E.BYPASS.LTC128B.128 [R183+0x8000], [R8.64] ;  /* 0x0800000008b7afae */ /* 0x0005e2000b901d4c */
[C---:B------:R-:W-:Y:S02]  /*27c0*/  IADD3 R182, R165.reuse, 0x400, RZ ;  /* 0x00000400a5b67810 */ /* 0x040fe40007ffe0ff */
[C---:B------:R-:W-:Y:S01]  /*27d0*/  IADD3 R181, R165.reuse, 0x800, RZ ;  /* 0x00000800a5b57810 */ /* 0x040fe20007ffe0ff */
[----:B------:R-:W-:Y:S01]  /*27e0*/  @P1 STS.128 [R183+0x8800], RZ ;  /* 0x008800ffb7001388 */ /* 0x000fe20000000c00 */
[C---:B------:R-:W-:Y:S02]  /*27f0*/  IADD3 R180, R165.reuse, 0xc00, RZ ;  /* 0x00000c00a5b47810 */ /* 0x040fe40007ffe0ff */
[C---:B------:R-:W-:Y:S01]  /*2800*/  IADD3 R179, R165.reuse, 0x1000, RZ ;  /* 0x00001000a5b37810 */ /* 0x040fe20007ffe0ff */
[----:B------:R-:W-:Y:S01]  /*2810*/  @!PT LDS RZ, [RZ] ;  /* 0x00000000fffff984 */ /* 0x000fe20000000800 */
[----:B------:R-:W-:Y:S01]  /*2820*/  @!PT LDS RZ, [RZ] ;  /* 0x00000000fffff984 */ /* 0x000fe20000000800 */
[----:B------:R-:W-:Y:S01]  /*2830*/  @!PT LDS RZ, [RZ] ;  /* 0x00000000fffff984 */ /* 0x000fe20000000800 */
[----:B------:R3:W-:Y:S01]  /*2840*/  @!P1 LDGSTS.E.BYPASS.LTC128B.128 [R183+0x8800], [R6.64] ;  /* 0x0880000006b79fae */ /* 0x0007e2000b901d4c */
[----:B------:R-:W-:Y:S02]  /*2850*/  LOP3.LUT P1, RZ, R20, 0x2, RZ, 0xc0, !PT ;  /* 0x0000000214ff7812 */ /* 0x000fe4000782c0ff */
[----:B------:R-:W-:Y:S01]  /*2860*/  IADD3 R178, R165, 0x1400, RZ ;  /* 0x00001400a5b27810 */ /* 0x000fe20007ffe0ff */
[----:B-1----:R-:W-:Y:S01]  /*2870*/  LDSM.16.M88.4 R12, [R166] ;  /* 0x00000000a60c783b */ /* 0x002fe20000000200 */
[----:B------:R-:W-:-:S02]  /*2880*/  SEL R0, R0, 0xfffffff0, !P1 ;  /* 0xfffffff000007807 */ /* 0x000fc40004800000 */
[C---:B------:R-:W-:Y:S01]  /*2890*/  IADD3 R177, R165.reuse, 0x1800, RZ ;  /* 0x00001800a5b17810 */ /* 0x040fe20007ffe0ff */
[----:B------:R-:W2:Y:S01]  /*28a0*/  LDSM.16.M88.4 R16, [R134+0x1000] ;  /* 0x001000008610783b */ /* 0x000ea20000000200 */
[C---:B------:R-:W-:Y:S01]  /*28b0*/  IADD3 R176, R165.reuse, 0x1c00, RZ ;  /* 0x00001c00a5b07810 */ /* 0x040fe20007ffe0ff */
[----:B------:R-:W-:Y:S01]  /*28c0*/  IMAD R167, R0, 0x2, R166 ;  /* 0x0000000200a77824 */ /* 0x000fe200078e02a6 */
[C---:B------:R-:W-:Y:S01]  /*28d0*/  IADD3 R175, R165.reuse, 0x2000, RZ ;  /* 0x00002000a5af7810 */ /* 0x040fe20007ffe0ff */
[----:B------:R-:W-:Y:S01]  /*28e0*/  LDSM.16.M88.4 R20, [R165] ;  /* 0x00000000a514783b */ /* 0x000fe20000000200 */
[C---:B------:R-:W-:Y:S02]  /*28f0*/  IADD3 R174, R165.reuse, 0x2400, RZ ;  /* 0x00002400a5ae7810 */ /* 0x040fe40007ffe0ff */
[C---:B------:R-:W-:Y:S01]  /*2900*/  IADD3 R173, R165.reuse, 0x2800, RZ ;  /* 0x00002800a5ad7810 */ /* 0x040fe20007ffe0ff */
[----:B------:R-:W-:Y:S01]  /*2910*/  LDSM.16.M88.4 R28, [R134+0x1400] ;  /* 0x00140000861c783b */ /* 0x000fe20000000200 */
[----:B------:R-:W-:-:S02]  /*2920*/  IADD3 R172, R165, 0x2c00, RZ ;  /* 0x00002c00a5ac7810 */ /* 0x000fc40007ffe0ff */
[C---:B------:R-:W-:Y:S01]  /*2930*/  IADD3 R171, R165.reuse, 0x3000, RZ ;  /* 0x00003000a5ab7810 */ /* 0x040fe20007ffe0ff */
[----:B------:R-:W-:Y:S01]  /*2940*/  LDSM.16.M88.4 R32, [R165+0x400] ;  /* 0x00040000a520783b */ /* 0x000fe20000000200 */
[C---:B------:R-:W-:Y:S02]  /*2950*/  IADD3 R170, R165.reuse, 0x3400, RZ ;  /* 0x00003400a5aa7810 */ /* 0x040fe40007ffe0ff */
[C---:B------:R-:W-:Y:S01]  /*2960*/  IADD3 R169, R165.reuse, 0x3800, RZ ;  /* 0x00003800a5a97810 */ /* 0x040fe20007ffe0ff */
[----:B------:R-:W-:Y:S01]  /*2970*/  LDSM.16.M88.4 R40, [R134+0x1800] ;  /* 0x001800008628783b */ /* 0x000fe20000000200 */
[----:B------:R-:W-:-:S03]  /*2980*/  IADD3 R168, R165, 0x3c00, RZ ;  /* 0x00003c00a5a87810 */ /* 0x000fc60007ffe0ff */
[----:B---3--:R-:W1:Y:S04]  /*2990*/  LDSM.16.M88.4 R4, [R167] ;  /* 0x00000000a704783b */ /* 0x008e680000000200 */
[----:B------:R-:W3:Y:S04]  /*29a0*/  LDSM.16.M88.4 R36, [R165+0x800] ;  /* 0x00080000a524783b */ /* 0x000ee80000000200 */
[----:B------:R-:W4:Y:S04]  /*29b0*/  LDSM.16.M88.4 R44, [R134+0x1c00] ;  /* 0x001c0000862c783b */ /* 0x000f280000000200 */
[----:B------:R-:W0:Y:S01]  /*29c0*/  LDGDEPBAR ;  /* 0x00000000000079af */ /* 0x000e220000000000 */
[C---:B--2---:R-:W-:Y:S08]  /*29d0*/  HMMA.16816.F32.BF16 R8, R12.reuse, R16, RZ ;  /* 0x000000100c08723c */ /* 0x044ff000000418ff */
[----:B------:R-:W-:Y:S11]  /*29e0*/  HMMA.16816.F32.BF16 R16, R12, R18, RZ ;  /* 0x000000120c10723c */ /* 0x000ff600000418ff */
[----:B------:R-:W-:Y:S05]  /*29f0*/  @!UPT UIADD3 URZ, URZ, URZ, URZ ;  /* 0x0000003f3f3ff290 */ /* 0x000fea000fffe03f */
[----:B-1----:R-:W-:Y:S08]  /*2a00*/  HMMA.16816.F32.BF16 R52, R4, R20, R8 ;  /* 0x000000140434723c */ /* 0x002ff00000041808 */
[----:B------:R-:W-:Y:S08]  /*2a10*/  HMMA.16816.F32.BF16 R8, R12, R28, RZ ;  /* 0x0000001c0c08723c */ /* 0x000ff000000418ff */
[----:B------:R-:W-:Y:S08]  /*2a20*/  HMMA.16816.F32.BF16 R16, R4, R22, R16 ;  /* 0x000000160410723c */ /* 0x000ff00000041810 */
[----:B------:R-:W-:Y:S01]  /*2a30*/  FMUL.FTZ R2, R54, c[0x0][0x2ec] ;  /* 0x0000bb0036027a20 */ /* 0x000fe20000410000 */
[----:B------:R-:W-:Y:S03]  /*2a40*/  HMMA.16816.F32.BF16 R20, R12, R40, RZ ;  /* 0x000000280c14723c */ /* 0x000fe600000418ff */
[----:B------:R1:W2:Y:S05]  /*2a50*/  MUFU.TANH R117, R2 ;  /* 0x0000000200757308 */ /* 0x0002aa0000002400 */
[----:B------:R-:W-:Y:S08]  /*2a60*/  HMMA.16816.F32.BF16 R24, R4, R32, R8 ;  /* 0x000000200418723c */ /* 0x000ff00000041808 */
[----:B------:R-:W-:Y:S01]  /*2a70*/  HMMA.16816.F32.BF16 R8, R12, R30, RZ ;  /* 0x0000001e0c08723c */ /* 0x000fe200000418ff */
[----:B-1----:R-:W-:-:S04]  /*2a80*/  FMUL.FTZ R2, R53, c[0x0][0x2ec] ;  /* 0x0000bb0035027a20 */ /* 0x002fc80000410000 */
[----:B------:R1:W1:Y:S03]  /*2a90*/  MUFU.TANH R98, R2 ;  /* 0x0000000200627308 */ /* 0x0002660000002400 */
[----:B---3--:R-:W-:Y:S08]  /*2aa0*/  HMMA.16816.F32.BF16 R28, R4, R36, R20 ;  /* 0x00000024041c723c */ /* 0x008ff00000041814 */
[----:B----4-:R-:W-:Y:S01]  /*2ab0*/  HMMA.16816.F32.BF16 R20, R12, R44, RZ ;  /* 0x0000002c0c14723c */ /* 0x010fe200000418ff */
[----:B-1----:R-:W-:-:S07]  /*2ac0*/  FMUL.FTZ R2, R55, c[0x0][0x2ec] ;  /* 0x0000bb0037027a20 */ /* 0x002fce0000410000 */
[----:B------:R-:W-:Y:S01]  /*2ad0*/  HMMA.16816.F32.BF16 R8, R4, R34, R8 ;  /* 0x000000220408723c */ /* 0x000fe20000041808 */
[----:B------:R-:W1:Y:S01]  /*2ae0*/  LDSM.16.M88.4 R32, [R165+0xc00] ;  /* 0x000c0000a520783b */ /* 0x000e620000000200 */
[----:B------:R3:W4:Y:S02]  /*2af0*/  MUFU.TANH R116, R2 ;  /* 0x0000000200747308 */ /* 0x0007240000002400 */
[----:B---3--:R-:W-:-:S06]  /*2b00*/  FMUL.FTZ R2, R16, c[0x0][0x2ec] ;  /* 0x0000bb0010027a20 */ /* 0x008fcc0000410000 */
[----:B------:R3:W-:Y:S02]  /*2b10*/  MUFU.TANH R105, R2 ;  /* 0x0000000200697308 */ /* 0x0007e40000002400 */
[----:B---3--:R-:W-:-:S06]  /*2b20*/  FMUL.FTZ R2, R17, c[0x0][0x2ec] ;  /* 0x0000bb0011027a20 */ /* 0x008fcc0000410000 */
[----:B------:R3:W1:Y:S02]  /*2b30*/  MUFU.TANH R104, R2 ;  /* 0x0000000200687308 */ /* 0x0006640000002400 */
        /* <DEDUP_REMOVED lines=15> */
[----:B---3--:R-:W-:Y:S01]  /*2c30*/  HMMA.16816.F32.BF16 R20, R12, R40, RZ ;  /* 0x000000280c14723c */ /* 0x008fe200000418ff */
[----:B-1----:R-:W-:-:S04]  /*2c40*/  FMUL.FTZ R2, R8, c[0x0][0x2ec] ;  /* 0x0000bb0008027a20 */ /* 0x002fc80000410000 */
[----:B------:R1:W3:Y:S02]  /*2c50*/  MUFU.TANH R100, R2 ;  /* 0x0000000200647308 */ /* 0x0002e40000002400 */
        /* <DEDUP_REMOVED lines=29> */
[----:B------:R-:W3:Y:S01]  /*2e30*/  LDSM.16.M88.4 R40, [R165+0x1400] ;  /* 0x00140000a528783b */ /* 0x000ee20000000200 */
[----:B--2---:R-:W-:-:S04]  /*2e40*/  FMUL.FTZ R2, R24, c[0x0][0x2ec] ;  /* 0x0000bb0018027a20 */ /* 0x004fc80000410000 */
[----:B------:R2:W1:Y:S02]  /*2e50*/  MUFU.TANH R93, R2 ;  /* 0x00000002005d7308 */ /* 0x0004640000002400 */
[----:B--2---:R-:W-:Y:S01]  /*2e60*/  FMUL.FTZ R2, R25, c[0x0][0x2ec] ;  /* 0x0000bb0019027a20 */ /* 0x004fe20000410000 */
[----:B-1----:R-:W-:Y:S05]  /*2e70*/  HMMA.16816.F32.BF16 R20, R12, R32, RZ ;  /* 0x000000200c14723c */ /* 0x002fea00000418ff */
[----:B------:R1:W-:Y:S02]  /*2e80*/  MUFU.TANH R95, R2 ;  /* 0x00000002005f7308 */ /* 0x0003e40000002400 */
[----:B-1----:R-:W-:-:S06]  /*2e90*/  FMUL.FTZ R2, R26, c[0x0][0x2ec] ;  /* 0x0000bb001a027a20 */ /* 0x002fcc0000410000 */
[----:B------:R1:W2:Y:S02]  /*2ea0*/  MUFU.TANH R128, R2 ;  /* 0x0000000200807308 */ /* 0x0002a40000002400 */
[----:B-1----:R-:W-:-:S09]  /*2eb0*/  FMUL.FTZ R2, R27, c[0x0][0x2ec] ;  /* 0x0000bb001b027a20 */ /* 0x002fd20000410000 */
[----:B---3--:R-:W-:Y:S01]  /*2ec0*/  HMMA.16816.F32.BF16 R24, R4, R40, R20 ;  /* 0x000000280418723c */ /* 0x008fe20000041814 */
[----:B------:R1:W-:Y:S02]  /*2ed0*/  MUFU.TANH R132, R2 ;  /* 0x0000000200847308 */ /* 0x0003e40000002400 */
[----:B-1----:R-:W-:-:S06]  /*2ee0*/  FMUL.FTZ R2, R8, c[0x0][0x2ec] ;  /* 0x0000bb0008027a20 */ /* 0x002fcc0000410000 */
        /* <DEDUP_REMOVED lines=35> */
[----:B------:R1:W-:Y:S11]  /*3120*/  MUFU.TANH R85, R2 ;  /* 0x0000000200557308 */ /* 0x0003f60000002400 */
[----:B------:R-:W-:Y:S01]  /*3130*/  @!UPT UIADD3 URZ, URZ, URZ, URZ ;  /* 0x0000003f3f3ff290 */ /* 0x000fe2000fffe03f */
[----:B------:R-:W-:Y:S01]  /*3140*/  HMMA.16816.F32.BF16 R8, R4, R28, R8 ;  /* 0x0000001c0408723c */ /* 0x000fe20000041808 */
[----:B-1----:R-:W-:-:S04]  /*3150*/  FMUL.FTZ R2, R25, c[0x0][0x2ec] ;  /* 0x0000bb0019027a20 */ /* 0x002fc80000410000 */
        /* <DEDUP_REMOVED lines=8> */
[----:B--2---:R-:W-:-:S04]  /*31e0*/  FMUL.FTZ R2, R16, c[0x0][0x2ec] ;  /* 0x0000bb0010027a20 */ /* 0x004fc80000410000 */
[----:B------:R2:W-:Y:S11]  /*31f0*/  MUFU.TANH R86, R2 ;  /* 0x0000000200567308 */ /* 0x0005f60000002400 */
[----:B------:R-:W-:Y:S08]  /*3200*/  @!UPT UIADD3 URZ, URZ, URZ, URZ ;  /* 0x0000003f3f3ff290 */ /* 0x000ff0000fffe03f */
[----:B------:R-:W-:Y:S01]  /*3210*/  HMMA.16816.F32.BF16 R20, R4, R42, R20 ;  /* 0x0000002a0414723c */ /* 0x000fe20000041814 */
[----:B--2---:R-:W-:-:S04]  /*3220*/  FMUL.FTZ R2, R17, c[0x0][0x2ec] ;  /* 0x0000bb0011027a20 */ /* 0x004fc80000410000 */
        /* <DEDUP_REMOVED lines=15> */
[----:B------:R-:W-:Y:S03]  /*3320*/  LDSM.16.M88.4 R40, [R165+0x2c00] ;  /* 0x002c0000a528783b */ /* 0x000fe60000000200 */
[----:B------:R1:W1:Y:S04]  /*3330*/  MUFU.TANH R144, R2 ;  /* 0x0000000200907308 */ /* 0x0002680000002400 */
[----:B------:R-:W-:Y:S01]  /*3340*/  HMMA.16816.F32.BF16 R16, R12, R36, RZ ;  /* 0x000000240c10723c */ /* 0x000fe200000418ff */
[----:B-1----:R-:W-:-:S04]  /*3350*/  FMUL.FTZ R2, R24, c[0x0][0x2ec] ;  /* 0x0000bb0018027a20 */ /* 0x002fc80000410000 */
[----:B------:R1:W1:Y:S11]  /*3360*/  MUFU.TANH R80, R2 ;  /* 0x0000000200507308 */ /* 0x0002760000002400 */
[----:B------:R-:W-:Y:S08]  /*3370*/  @!UPT UIADD3 URZ, URZ, URZ, URZ ;  /* 0x0000003f3f3ff290 */ /* 0x000ff0000fffe03f */
[----:B------:R-:W-:Y:S01]  /*3380*/  HMMA.16816.F32.BF16 R16, R4, R28, R16 ;  /* 0x0000001c0410723c */ /* 0x000fe20000041810 */
[----:B-1----:R-:W-:-:S04]  /*3390*/  FMUL.FTZ R2, R25, c[0x0][0x2ec] ;  /* 0x0000bb0019027a20 */ /* 0x002fc80000410000 */
[----:B------:R1:W-:Y:S11]  /*33a0*/  MUFU.TANH R78, R2 ;  /* 0x00000002004e7308 */ /* 0x0003f60000002400 */
[----:B------:R-:W-:Y:S08]  /*33b0*/  @!UPT UIADD3 URZ, URZ, URZ, URZ ;  /* 0x0000003f3f3ff290 */ /* 0x000ff0000fffe03f */
[----:B------:R-:W-:Y:S02]  /*33c0*/  FMUL.FTZ R3, R18, c[0x0][0x2ec] ;  /* 0x0000bb0012037a20 */ /* 0x000fe40000410000 */
[----:B-1----:R-:W-:Y:S02]  /*33d0*/  FMUL.FTZ R2, R26, c[0x0][0x2ec] ;  /* 0x0000bb001a027a20 */ /* 0x002fe40000410000 */
[----:B------:R1:W-:Y:S08]  /*33e0*/  MUFU.TANH R150, R3 ;  /* 0x0000000300967308 */ /* 0x0003f00000002400 */
[----:B------:R2:W2:Y:S01]  /*33f0*/  MUFU.TANH R145, R2 ;  /* 0x0000000200917308 */ /* 0x0004a20000002400 */
[----:B-1----:R-:W-:-:S07]  /*3400*/  FMUL.FTZ R3, R19, c[0x0][0x2ec] ;  /* 0x0000bb0013037a20 */ /* 0x002fce0000410000 */
[----:B------:R-:W-:Y:S01]  /*3410*/  MUFU.TANH R154, R3 ;  /* 0x00000003009a7308 */ /* 0x000fe20000002400 */
[----:B--2---:R-:W-:Y:S02]  /*3420*/  FMUL.FTZ R2, R27, c[0x0][0x2ec] ;  /* 0x0000bb001b027a20 */ /* 0x004fe40000410000 */
[----:B------:R-:W1:Y:S05]  /*3430*/  LDSM.16.M88.4 R24, [R165+0x2400] ;  /* 0x00240000a518783b */ /* 0x000e6a0000000200 */
        /* <DEDUP_REMOVED lines=15> */
[----:B------:R-:W-:Y:S01]  /*3530*/  LDSM.16.M88.4 R28, [R134+0x3c00] ;  /* 0x003c0000861c783b */ /* 0x000fe20000000200 */
[----:B-1----:R-:W-:-:S04]  /*3540*/  FMUL.FTZ R2, R21, c[0x0][0x2ec] ;  /* 0x0000bb0015027a20 */ /* 0x002fc80000410000 */
[----:B------:R1:W-:Y:S11]  /*3550*/  MUFU.TANH R77, R2 ;  /* 0x00000002004d7308 */ /* 0x0003f60000002400 */
[----:B------:R-:W-:Y:S07]  /*3560*/  @!UPT UIADD3 URZ, URZ, URZ, URZ ;  /* 0x0000003f3f3ff290 */ /* 0x000fee000fffe03f */
[----:B------:R-:W-:Y:S02]  /*3570*/  FMUL.FTZ R9, R9, c[0x0][0x2ec] ;  /* 0x0000bb0009097a20 */ /* 0x000fe40000410000 */
[----:B------:R-:W-:Y:S02]  /*3580*/  FMUL.FTZ R10, R10, c[0x0][0x2ec] ;  /* 0x0000bb000a0a7a20 */ /* 0x000fe40000410000 */
[----:B------:R-:W-:Y:S01]  /*3590*/  FMUL.FTZ R11, R11, c[0x0][0x2ec] ;  /* 0x0000bb000b0b7a20 */ /* 0x000fe20000410000 */
[----:B------:R-:W-:Y:S01]  /*35a0*/  MUFU.TANH R71, R9 ;  /* 0x0000000900477308 */ /* 0x000fe20000002400 */
[----:B-1----:R-:W-:-:S07]  /*35b0*/  FMUL.FTZ R2, R22, c[0x0][0x2ec] ;  /* 0x0000bb0016027a20 */ /* 0x002fce0000410000 */
[----:B------:R-:W-:Y:S08]  /*35c0*/  MUFU.TANH R46, R10 ;  /* 0x0000000a002e7308 */ /* 0x000ff00000002400 */
[----:B------:R1:W1:Y:S08]  /*35d0*/  MUFU.TANH R149, R2 ;  /* 0x0000000200957308 */ /* 0x0002700000002400 */
[----:B------:R-:W-:Y:S01]  /*35e0*/  MUFU.TANH R47, R11 ;  /* 0x0000000b002f7308 */ /* 0x000fe20000002400 */
[----:B-1----:R-:W-:-:S02]  /*35f0*/  FMUL.FTZ R2, R23, c[0x0][0x2ec] ;  /* 0x0000bb0017027a20 */ /* 0x002fc40000410000 */
[----:B------:R-:W-:Y:S05]  /*3600*/  HMMA.16816.F32.BF16 R20, R12, R32, RZ ;  /* 0x000000200c14723c */ /* 0x000fea00000418ff */
[----:B------:R1:W-:Y:S02]  /*3610*/  MUFU.TANH R151, R2 ;  /* 0x0000000200977308 */ /* 0x0003e40000002400 */
[----:B-1----:R-:W-:-:S06]  /*3620*/  FMUL.FTZ R2, R16, c[0x0][0x2ec] ;  /* 0x0000bb0010027a20 */ /* 0x002fcc0000410000 */
[----:B------:R1:W1:Y:S11]  /*3630*/  MUFU.TANH R73, R2 ;  /* 0x0000000200497308 */ /* 0x0002760000002400 */
[----:B------:R-:W-:Y:S01]  /*3640*/  HMMA.16816.F32.BF16 R20, R4, R24, R20 ;  /* 0x000000180414723c */ /* 0x000fe20000041814 */
[----:B-1----:R-:W-:-:S02]  /*3650*/  FMUL.FTZ R2, R17, c[0x0][0x2ec] ;  /* 0x0000bb0011027a20 */ /* 0x002fc40000410000 */
[----:B------:R-:W-:Y:S02]  /*3660*/  IMAD R17, R49, 0x10, R59 ;  /* 0x0000001031117824 */ /* 0x000fe400078e023b */
[----:B------:R1:W1:Y:S11]  /*3670*/  MUFU.TANH R72, R2 ;  /* 0x0000000200487308 */ /* 0x0002760000002400 */
[----:B------:R-:W-:Y:S08]  /*3680*/  @!UPT UIADD3 URZ, URZ, URZ, URZ ;  /* 0x0000003f3f3ff290 */ /* 0x000ff0000fffe03f */
[----:B------:R-:W-:-:S04]  /*3690*/  FMUL.FTZ R11, R21, c[0x0][0x2ec] ;  /* 0x0000bb00150b7a20 */ /* 0x000fc80000410000 */
[----:B------:R2:W-:Y:S01]  /*36a0*/  MUFU.TANH R66, R11 ;  /* 0x0000000b00427308 */ /* 0x0005e20000002400 */
[----:B-1----:R-:W-:-:S05]  /*36b0*/  LOP3.LUT R2, R57, 0xffffffe0, RZ, 0xc0, !PT ;  /* 0xffffffe039027812 */ /* 0x002fca00078ec0ff */
[----:B------:R-:W-:-:S05]  /*36c0*/  IMAD.IADD R2, R58, 0x1, -R2 ;  /* 0x000000013a027824 */ /* 0x000fca00078e0a02 */
[----:B------:R-:W-:Y:S01]  /*36d0*/  SHF.R.S32.HI R16, RZ, 0x1f, R2 ;  /* 0x0000001fff107819 */ /* 0x000fe20000011402 */
[----:B--2---:R-:W-:-:S03]  /*36e0*/  FMUL.FTZ R11, R22, c[0x0][0x2ec] ;  /* 0x0000bb00160b7a20 */ /* 0x004fc60000410000 */
[----:B------:R-:W-:Y:S01]  /*36f0*/  LEA.HI R2, R16, R2, RZ, 0x2 ;  /* 0x0000000210027211 */ /* 0x000fe200078f10ff */
[----:B------:R1:W-:Y:S01]  /*3700*/  MUFU.TANH R44, R11 ;  /* 0x0000000b002c7308 */ /* 0x0003e20000002400 */
[----:B------:R-:W-:Y:S02]  /*3710*/  SHF.R.S32.HI R16, RZ, 0x1f, R49 ;  /* 0x0000001fff107819 */ /* 0x000fe40000011431 */
[----:B------:R-:W-:Y:S01]  /*3720*/  SHF.R.S32.HI R60, RZ, 0x2, R2 ;  /* 0x00000002ff3c7819 */ /* 0x000fe20000011402 */
[----:B------:R-:W-:Y:S02]  /*3730*/  FMUL.FTZ R2, R8, c[0x0][0x2ec] ;  /* 0x0000bb0008027a20 */ /* 0x000fe40000410000 */
[----:B------:R-:W-:Y:S01]  /*3740*/  IMAD.SHL.U32 R8, R58, 0x2, RZ ;  /* 0x000000023a087824 */ /* 0x000fe200078e00ff */
[----:B------:R-:W-:Y:S01]  /*3750*/  IADD3 R3, R17, 0x1, R60 ;  /* 0x0000000111037810 */ /* 0x000fe20007ffe03c */
[----:B------:R2:W2:Y:S01]  /*3760*/  MUFU.TANH R69, R2 ;  /* 0x0000000200457308 */ /* 0x0004a20000002400 */
[----:B------:R-:W-:Y:S02]  /*3770*/  STL [R1], R60 ;  /* 0x0000003c01007387 */ /* 0x000fe40000100800 */
[----:B------:R-:W-:-:S02]  /*3780*/  IADD3 R3, R48, R3, -R50 ;  /* 0x0000000330037210 */ /* 0x000fc40007ffe832 */
[----:B------:R-:W-:Y:S02]  /*3790*/  LOP3.LUT R8, R8, 0x6, RZ, 0xc0, !PT ;  /* 0x0000000608087812 */ /* 0x000fe400078ec0ff */
[----:B------:R-:W-:Y:S01]  /*37a0*/  IADD3 R3, R3, c[0x0][0x2e8], RZ ;  /* 0x0000ba0003037a10 */ /* 0x000fe20007ffe0ff */
[----:B-1----:R-:W-:-:S03]  /*37b0*/  FMUL.FTZ R11, R23, c[0x0][0x2ec] ;  /* 0x0000bb00170b7a20 */ /* 0x002fc60000410000 */
[----:B------:R-:W-:Y:S01]  /*37c0*/  IMNMX R9, R3, R48, PT ;  /* 0x0000003003097217 */ /* 0x000fe20003800200 */
[----:B------:R1:W-:Y:S01]  /*37d0*/  MUFU.TANH R130, R11 ;  /* 0x0000000b00827308 */ /* 0x0003e20000002400 */
[----:B--2---:R-:W-:Y:S02]  /*37e0*/  LEA.HI R2, R16, R49, RZ, 0x2 ;  /* 0x0000003110027211 */ /* 0x004fe400078f10ff */
[----:B------:R-:W-:Y:S01]  /*37f0*/  HMMA.16816.F32.BF16 R16, R12, R34, RZ ;  /* 0x000000220c10723c */ /* 0x000fe200000418ff */
[----:B------:R-:W2:Y:S01]  /*3800*/  LDSM.16.M88.4 R32, [R165+0x2800] ;  /* 0x00280000a520783b */ /* 0x000ea20000000200 */
[----:B------:R-:W-:-:S05]  /*3810*/  LOP3.LUT R2, R2, 0xfffffffc, RZ, 0xc0, !PT ;  /* 0xfffffffc02027812 */ /* 0x000fca00078ec0ff */
[----:B------:R-:W-:-:S05]  /*3820*/  IMAD.IADD R2, R49, 0x1, -R2 ;  /* 0x0000000131027824 */ /* 0x000fca00078e0a02 */
[----:B------:R1:W-:Y:S11]  /*3830*/  STL [R1+0x8], R2 ;  /* 0x0000080201007387 */ /* 0x0003f60000100800 */
[----:B------:R-:W-:Y:S01]  /*3840*/  @!UPT UIADD3 URZ, URZ, URZ, URZ ;  /* 0x0000003f3f3ff290 */ /* 0x000fe2000fffe03f */
[----:B------:R-:W-:Y:S08]  /*3850*/  HMMA.16816.F32.BF16 R24, R4, R26, R16 ;  /* 0x0000001a0418723c */ /* 0x000ff00000041810 */
[----:B------:R-:W-:Y:S01]  /*3860*/  HMMA.16816.F32.BF16 R16, R12, R36, RZ ;  /* 0x000000240c10723c */ /* 0x000fe200000418ff */
[----:B-1----:R-:W-:Y:S01]  /*3870*/  IMAD.IADD R2, R164, 0x1, R8 ;  /* 0x00000001a4027824 */ /* 0x002fe200078e0208 */
[----:B------:R-:W-:-:S04]  /*3880*/  IADD3 R8, R3, 0x8, RZ ;  /* 0x0000000803087810 */ /* 0x000fc80007ffe0ff */
[----:B------:R-:W-:Y:S02]  /*3890*/  IADD3 R10, R2, 0x1, RZ ;  /* 0x00000001020a7810 */ /* 0x000fe40007ffe0ff */
[----:B------:R-:W-:Y:S02]  /*38a0*/  IMNMX R8, R8, R48, PT ;  /* 0x0000003008087217 */ /* 0x000fe40003800200 */
[CC--:B------:R-:W-:Y:S02]  /*38b0*/  ISETP.GE.AND P4, PT, R10.reuse, R9.reuse, PT ;  /* 0x000000090a00720c */ /* 0x0c0fe40003f86270 */
[-C--:B------:R-:W-:Y:S01]  /*38c0*/  ISETP.GE.AND P2, PT, R10, R8.reuse, PT ;  /* 0x000000080a00720c */ /* 0x080fe20003f46270 */
[----:B------:R-:W-:Y:S01]  /*38d0*/  FMUL.FTZ R10, R20, c[0x0][0x2ec] ;  /* 0x0000bb00140a7a20 */ /* 0x000fe20000410000 */
[C---:B------:R-:W-:Y:S02]  /*38e0*/  IADD3 R3, R2.reuse, 0x8, RZ ;  /* 0x0000000802037810 */ /* 0x040fe40007ffe0ff */
[----:B------:R-:W-:Y:S01]  /*38f0*/  FMUL.FTZ R11, R25, c[0x0][0x2ec] ;  /* 0x0000bb00190b7a20 */ /* 0x000fe20000410000 */
[----:B------:R-:W-:Y:S01]  /*3900*/  ISETP.GE.AND P3, PT, R2, R8, PT ;  /* 0x000000080200720c */ /* 0x000fe20003f66270 */
[----:B------:R1:W1:Y:S01]  /*3910*/  MUFU.TANH R67, R10 ;  /* 0x0000000a00437308 */ /* 0x0002620000002400 */
[----:B------:R-:W-:-:S02]  /*3920*/  ISETP.GE.AND P1, PT, R3, R9, PT ;  /* 0x000000090300720c */ /* 0x000fc40003f26270 */
[----:B------:R-:W-:-:S03]  /*3930*/  ISETP.GE.AND P5, PT, R3, R8, PT ;  /* 0x000000080300720c */ /* 0x000fc60003fa6270 */
[----:B--2---:R-:W-:Y:S01]  /*3940*/  HMMA.16816.F32.BF16 R20, R4, R32, R16 ;  /* 0x000000200414723c */ /* 0x004fe20000041810 */
[----:B------:R-:W-:Y:S02]  /*3950*/  IADD3 R3, R2, 0x9, RZ ;  /* 0x0000000902037810 */ /* 0x000fe40007ffe0ff */
[----:B------:R-:W-:Y:S01]  /*3960*/  FSEL R117, R117, -INF , !P3 ;  /* 0xff80000075757808 */ /* 0x000fe20005800000 */
[----:B------:R2:W2:Y:S01]  /*3970*/  MUFU.TANH R64, R11 ;  /* 0x0000000b00407308 */ /* 0x0004a20000002400 */
[----:B------:R-:W-:Y:S02]  /*3980*/  FSEL R98, R98, -INF , !P4 ;  /* 0xff80000062627808 */ /* 0x000fe40006000000 */
[----:B----4-:R-:W-:Y:S01]  /*3990*/  FSEL R116, R116, -INF , !P2 ;  /* 0xff80000074747808 */ /* 0x010fe20005000000 */
[----:B------:R-:W-:Y:S01]  /*39a0*/  HMMA.16816.F32.BF16 R16, R12, R38, RZ ;  /* 0x000000260c10723c */ /* 0x000fe200000418ff */
[C---:B------:R-:W-:Y:S01]  /*39b0*/  ISETP.GE.AND P0, PT, R3.reuse, R9, PT ;  /* 0x000000090300720c */ /* 0x040fe20003f06270 */
[----:B------:R-:W4:Y:S01]  /*39c0*/  LDSM.16.M88.4 R36, [R134+0x4000] ;  /* 0x004000008624783b */ /* 0x000f220000000200 */
[----:B------:R-:W-:-:S02]  /*39d0*/  ISETP.GE.AND P3, PT, R3, R8, PT ;  /* 0x000000080300720c */ /* 0x000fc40003f66270 */
[----:B-1----:R-:W-:Y:S02]  /*39e0*/  IADD3 R10, R2, 0x10, RZ ;  /* 0x00000010020a7810 */ /* 0x002fe40007ffe0ff */
[----:B------:R-:W-:Y:S02]  /*39f0*/  FSEL R104, R104, -INF , !P0 ;  /* 0xff80000068687808 */ /* 0x000fe40004000000 */
[CC--:B------:R-:W-:Y:S02]  /*3a00*/  ISETP.GE.AND P4, PT, R10.reuse, R9.reuse, PT ;  /* 0x000000090a00720c */ /* 0x0c0fe40003f86270 */
[----:B------:R-:W-:Y:S02]  /*3a10*/  ISETP.GE.AND P2, PT, R10, R8, PT ;  /* 0x000000080a00720c */ /* 0x000fe40003f46270 */
[----:B------:R-:W-:Y:S02]  /*3a20*/  IADD3 R10, R2, 0x18, RZ ;  /* 0x00000018020a7810 */ /* 0x000fe40007ffe0ff */
[----:B------:R-:W-:Y:S01]  /*3a30*/  FSEL R123, R123, -INF , !P3 ;  /* 0xff8000007b7b7808 */ /* 0x000fe20005800000 */
[----:B--2---:R-:W-:Y:S01]  /*3a40*/  FMUL.FTZ R11, R21, c[0x0][0x2ec] ;  /* 0x0000bb00150b7a20 */ /* 0x004fe20000410000 */
[----:B------:R-:W-:-:S02]  /*3a50*/  ISETP.GE.AND P0, PT, R10, R9, PT ;  /* 0x000000090a00720c */ /* 0x000fc40003f06270 */
[-C--:B------:R-:W-:Y:S01]  /*3a60*/  ISETP.GE.AND P3, PT, R10, R8.reuse, PT ;  /* 0x000000080a00720c */ /* 0x080fe20003f66270 */
[----:B------:R-:W-:Y:S01]  /*3a70*/  FMUL.FTZ R10, R24, c[0x0][0x2ec] ;  /* 0x0000bb00180a7a20 */ /* 0x000fe20000410000 */
[----:B------:R-:W-:Y:S01]  /*3a80*/  IADD3 R3, R2, 0x11, RZ ;  /* 0x0000001102037810 */ /* 0x000fe20007ffe0ff */
[----:B------:R1:W-:Y:S01]  /*3a90*/  MUFU.TANH R62, R11 ;  /* 0x0000000b003e7308 */ /* 0x0003e20000002400 */
[----:B------:R-:W-:Y:S02]  /*3aa0*/  FSEL R105, R105, -INF , !P1 ;  /* 0xff80000069697808 */ /* 0x000fe40004800000 */
[----:B------:R-:W-:Y:S02]  /*3ab0*/  FSEL R121, R121, -INF , !P5 ;  /* 0xff80000079797808 */ /* 0x000fe40006800000 */
[C---:B------:R-:W-:Y:S02]  /*3ac0*/  ISETP.GE.AND P1, PT, R3.reuse, R9, PT ;  /* 0x000000090300720c */ /* 0x040fe40003f26270 */
[----:B------:R-:W-:Y:S01]  /*3ad0*/  ISETP.GE.AND P5, PT, R3, R8, PT ;  /* 0x000000080300720c */ /* 0x000fe20003fa6270 */
[----:B------:R2:W-:Y:S01]  /*3ae0*/  MUFU.TANH R65, R10 ;  /* 0x0000000a00417308 */ /* 0x0005e20000002400 */
[----:B------:R-:W-:-:S02]  /*3af0*/  FSEL R101, R101, -INF , !P1 ;  /* 0xff80000065657808 */ /* 0x000fc40004800000 */
[----:B------:R-:W-:Y:S02]  /*3b00*/  FSEL R118, R118, -INF , !P5 ;  /* 0xff80000076767808 */ /* 0x000fe40006800000 */
        /* <DEDUP_REMOVED lines=14> */
[CC--:B------:R-:W-:Y:S01]  /*3bf0*/  ISETP.GE.AND P0, PT, R3.reuse, R9.reuse, PT ;  /* 0x000000090300720c */ /* 0x0c0fe20003f06270 */
[----:B------:R2:W-:Y:S01]  /*3c00*/  MUFU.TANH R45, R10 ;  /* 0x0000000a002d7308 */ /* 0x0005e20000002400 */
[----:B------:R-:W-:Y:S01]  /*3c10*/  ISETP.GE.AND P3, PT, R3, R8, PT ;  /* 0x000000080300720c */ /* 0x000fe20003f66270 */
[----:B-1----:R-:W-:Y:S01]  /*3c20*/  FMUL.FTZ R11, R23, c[0x0][0x2ec] ;  /* 0x0000bb00170b7a20 */ /* 0x002fe20000410000 */
[----:B------:R-:W-:Y:S02]  /*3c30*/  IADD3 R3, R2, 0x28, RZ ;  /* 0x0000002802037810 */ /* 0x000fe40007ffe0ff */
[----:B------:R-:W-:Y:S02]  /*3c40*/  FSEL R97, R97, -INF , !P4 ;  /* 0xff80000061617808 */ /* 0x000fe40006000000 */
[----:B------:R-:W-:Y:S01]  /*3c50*/  FSEL R120, R120, -INF , !P2 ;  /* 0xff80000078787808 */ /* 0x000fe20005000000 */
[----:B------:R-:W-:Y:S01]  /*3c60*/  MUFU.TANH R114, R11 ;  /* 0x0000000b00727308 */ /* 0x000fe20000002400 */
[----:B------:R-:W-:-:S02]  /*3c70*/  ISETP.GE.AND P4, PT, R3, R9, PT ;  /* 0x000000090300720c */ /* 0x000fc40003f86270 */
[-C--:B------:R-:W-:Y:S02]  /*3c80*/  ISETP.GE.AND P2, PT, R3, R8.reuse, PT ;  /* 0x000000080300720c */ /* 0x080fe40003f46270 */
[----:B------:R-:W-:Y:S02]  /*3c90*/  IADD3 R3, R2, 0x29, RZ ;  /* 0x0000002902037810 */ /* 0x000fe40007ffe0ff */
[----:B------:R-:W-:Y:S01]  /*3ca0*/  FSEL R99, R99, -INF , !P1 ;  /* 0xff80000063637808 */ /* 0x000fe20004800000 */
[----:B--2---:R-:W-:Y:S01]  /*3cb0*/  FMUL.FTZ R10, R27, c[0x0][0x2ec] ;  /* 0x0000bb001b0a7a20 */ /* 0x004fe20000410000 */
[----:B------:R-:W-:Y:S01]  /*3cc0*/  FSEL R124, R124, -INF , !P5 ;  /* 0xff8000007c7c7808 */ /* 0x000fe20006800000 */
[----:B------:R-:W-:Y:S01]  /*3cd0*/  HMMA.16816.F32.BF16 R24, R4, R34, R16 ;  /* 0x000000220418723c */ /* 0x000fe20000041810 */
[C---:B------:R-:W-:Y:S01]  /*3ce0*/  ISETP.GE.AND P1, PT, R3.reuse, R9, PT ;  /* 0x000000090300720c */ /* 0x040fe20003f26270 */
[----:B------:R1:W2:Y:S01]  /*3cf0*/  MUFU.TANH R115, R10 ;  /* 0x0000000a00737308 */ /* 0x0002a20000002400 */
[----:B------:R-:W-:Y:S01]  /*3d00*/  ISETP.GE.AND P5, PT, R3, R8, PT ;  /* 0x000000080300720c */ /* 0x000fe20003fa6270 */
[----:B------:R-:W2:Y:S01]  /*3d10*/  LDSM.16.M88.4 R32, [R165+0x3000] ;  /* 0x00300000a520783b */ /* 0x000ea20000000200 */
[----:B------:R-:W-:-:S02]  /*3d20*/  IADD3 R3, R2, 0x30, RZ ;  /* 0x0000003002037810 */ /* 0x000fc40007ffe0ff */
[----:B------:R-:W-:Y:S01]  /*3d30*/  FSEL R96, R96, -INF , !P0 ;  /* 0xff80000060607808 */ /* 0x000fe20004000000 */
[----:B------:R-:W-:Y:S01]  /*3d40*/  HMMA.16816.F32.BF16 R16, R12, R28, RZ ;  /* 0x0000001c0c10723c */ /* 0x000fe200000418ff */
[----:B------:R-:W-:Y:S02]  /*3d50*/  FSEL R126, R126, -INF , !P3 ;  /* 0xff8000007e7e7808 */ /* 0x000fe40005800000 */
[----:B------:R-:W-:Y:S02]  /*3d60*/  FSEL R92, R92, -INF , !P4 ;  /* 0xff8000005c5c7808 */ /* 0x000fe40006000000 */
[----:B------:R-:W-:Y:S02]  /*3d70*/  FSEL R125, R125, -INF , !P2 ;  /* 0xff8000007d7d7808 */ /* 0x000fe40005000000 */
[C---:B------:R-:W-:Y:S02]  /*3d80*/  ISETP.GE.AND P0, PT, R3.reuse, R9, PT ;  /* 0x000000090300720c */ /* 0x040fe40003f06270 */
[----:B------:R-:W-:Y:S01]  /*3d90*/  ISETP.GE.AND P3, PT, R3, R8, PT ;  /* 0x000000080300720c */ /* 0x000fe20003f66270 */
[----:B-1----:R-:W-:Y:S01]  /*3da0*/  FMUL.FTZ R10, R20, c[0x0][0x2ec] ;  /* 0x0000bb00140a7a20 */ /* 0x002fe20000410000 */
[----:B------:R-:W-:-:S02]  /*3db0*/  FSEL R93, R93, -INF , !P0 ;  /* 0xff8000005d5d7808 */ /* 0x000fc40004000000 */
[----:B------:R-:W-:Y:S01]  /*3dc0*/  FSEL R128, R128, -INF , !P3 ;  /* 0xff80000080807808 */ /* 0x000fe20005800000 */
[----:B------:R1:W1:Y:S01]  /*3dd0*/  MUFU.TANH R63, R10 ;  /* 0x0000000a003f7308 */ /* 0x0002620000002400 */
[----:B------:R-:W-:Y:S01]  /*3de0*/  IADD3 R3, R2, 0x38, RZ ;  /* 0x0000003802037810 */ /* 0x000fe20007ffe0ff */
[----:B------:R-:W-:Y:S01]  /*3df0*/  FMUL.FTZ R11, R25, c[0x0][0x2ec] ;  /* 0x0000bb00190b7a20 */ /* 0x000fe20000410000 */
[----:B------:R-:W-:Y:S02]  /*3e00*/  FSEL R94, R94, -INF , !P1 ;  /* 0xff8000005e5e7808 */ /* 0x000fe40004800000 */
[----:B------:R-:W-:Y:S02]  /*3e10*/  FSEL R127, R127, -INF , !P5 ;  /* 0xff8000007f7f7808 */ /* 0x000fe40006800000 */
[C---:B------:R-:W-:Y:S01]  /*3e20*/  ISETP.GE.AND P1, PT, R3.reuse, R9, PT ;  /* 0x000000090300720c */ /* 0x040fe20003f26270 */
[----:B------:R2:W-:Y:S01]  /*3e30*/  MUFU.TANH R112, R11 ;  /* 0x0000000b00707308 */ /* 0x0005e20000002400 */
[----:B------:R-:W-:Y:S01]  /*3e40*/  ISETP.GE.AND P5, PT, R3, R8, PT ;  /* 0x000000080300720c */ /* 0x000fe20003fa6270 */
[----:B------:R-:W-:Y:S01]  /*3e50*/  HMMA.16816.F32.BF16 R20, R4, R40, R16 ;  /* 0x000000280414723c */ /* 0x000fe20000041810 */
[----:B---3--:R-:W-:-:S02]  /*3e60*/  FSEL R91, R91, -INF , !P1 ;  /* 0xff8000005b5b7808 */ /* 0x008fc40004800000 */
[----:B------:R-:W-:Y:S02]  /*3e70*/  FSEL R129, R129, -INF , !P5 ;  /* 0xff80000081817808 */ /* 0x000fe40006800000 */
[C---:B------:R-:W-:Y:S02]  /*3e80*/  IADD3 R3, R2.reuse, 0x40, RZ ;  /* 0x0000004002037810 */ /* 0x040fe40007ffe0ff */
[----:B-1----:R-:W-:Y:S01]  /*3e90*/  IADD3 R10, R2, 0x31, RZ ;  /* 0x00000031020a7810 */ /* 0x002fe20007ffe0ff */
[----:B------:R-:W-:Y:S01]  /*3ea0*/  HMMA.16816.F32.BF16 R16, R12, R30, RZ ;  /* 0x0000001e0c10723c */ /* 0x000fe200000418ff */
[----:B------:R-:W1:Y:S02]  /*3eb0*/  LDSM.16.M88.4 R28, [R134+0x4400] ;  /* 0x00440000861c783b */ /* 0x000e640000000200 */
[C---:B------:R-:W-:Y:S02]  /*3ec0*/  ISETP.GE.AND P4, PT, R10.reuse, R9, PT ;  /* 0x000000090a00720c */ /* 0x040fe40003f86270 */
[----:B------:R-:W-:-:S02]  /*3ed0*/  ISETP.GE.AND P2, PT, R10, R8, PT ;  /* 0x000000080a00720c */ /* 0x000fc40003f46270 */
[----:B------:R-:W-:Y:S02]  /*3ee0*/  IADD3 R10, R2, 0x39, RZ ;  /* 0x00000039020a7810 */ /* 0x000fe40007ffe0ff */
[----:B------:R-:W-:Y:S02]  /*3ef0*/  FSEL R95, R95, -INF , !P4 ;  /* 0xff8000005f5f7808 */ /* 0x000fe40006000000 */
[CC--:B------:R-:W-:Y:S02]  /*3f00*/  ISETP.GE.AND P0, PT, R10.reuse, R9.reuse, PT ;  /* 0x000000090a00720c */ /* 0x0c0fe40003f06270 */
[-C--:B------:R-:W-:Y:S01]  /*3f10*/  ISETP.GE.AND P3, PT, R10, R8.reuse, PT ;  /* 0x000000080a00720c */ /* 0x080fe20003f66270 */
[----:B------:R-:W-:Y:S01]  /*3f20*/  FMUL.FTZ R10, R24, c[0x0][0x2ec] ;  /* 0x0000bb00180a7a20 */ /* 0x000fe20000410000 */
[----:B------:R-:W-:Y:S01]  /*3f30*/  FSEL R132, R132, -INF , !P2 ;  /* 0xff80000084847808 */ /* 0x000fe20005000000 */
[----:B--2---:R-:W-:Y:S01]  /*3f40*/  FMUL.FTZ R11, R21, c[0x0][0x2ec] ;  /* 0x0000bb00150b7a20 */ /* 0x004fe20000410000 */
[C---:B------:R-:W-:Y:S01]  /*3f50*/  ISETP.GE.AND P4, PT, R3.reuse, R9, PT ;  /* 0x000000090300720c */ /* 0x040fe20003f86270 */
[----:B------:R2:W3:Y:S01]  /*3f60*/  MUFU.TANH R111, R10 ;  /* 0x0000000a006f7308 */ /* 0x0004e20000002400 */
[----:B------:R-:W-:-:S02]  /*3f70*/  ISETP.GE.AND P2, PT, R3, R8, PT ;  /* 0x000000080300720c */ /* 0x000fc40003f46270 */
[----:B------:R-:W-:Y:S02]  /*3f80*/  IADD3 R3, R2, 0x48, RZ ;  /* 0x0000004802037810 */ /* 0x000fe40007ffe0ff */
[----:B------:R-:W-:Y:S02]  /*3f90*/  FSEL R90, R90, -INF , !P0 ;  /* 0xff8000005a5a7808 */ /* 0x000fe40004000000 */
[----:B------:R-:W-:Y:S01]  /*3fa0*/  FSEL R131, R131, -INF , !P3 ;  /* 0xff80000083837808 */ /* 0x000fe20005800000 */
[----:B------:R1:W-:Y:S01]  /*3fb0*/  MUFU.TANH R109, R11 ;  /* 0x0000000b006d7308 */ /* 0x0003e20000002400 */
[C---:B------:R-:W-:Y:S02]  /*3fc0*/  ISETP.GE.AND P0, PT, R3.reuse, R9, PT ;  /* 0x000000090300720c */ /* 0x040fe40003f06270 */
[----:B------:R-:W-:Y:S02]  /*3fd0*/  ISETP.GE.AND P3, PT, R3, R8, PT ;  /* 0x000000080300720c */ /* 0x000fe40003f66270 */
[----:B------:R-:W-:-:S02]  /*3fe0*/  IADD3 R3, R2, 0x49, RZ ;  /* 0x0000004902037810 */ /* 0x000fc40007ffe0ff */
[----:B------:R-:W-:Y:S02]  /*3ff0*/  FSEL R88, R88, -INF , !P4 ;  /* 0xff80000058587808 */ /* 0x000fe40006000000 */
[----:B--2---:R-:W-:Y:S02]  /*4000*/  IADD3 R10, R2, 0x41, RZ ;  /* 0x00000041020a7810 */ /* 0x004fe40007ffe0ff */
[----:B------:R-:W-:Y:S02]  /*4010*/  FSEL R133, R133, -INF , !P2 ;  /* 0xff80000085857808 */ /* 0x000fe40005000000 */
[CC--:B------:R-:W-:Y:S02]  /*4020*/  ISETP.GE.AND P1, PT, R10.reuse, R9.reuse, PT ;  /* 0x000000090a00720c */ /* 0x0c0fe40003f26270 */
[-C--:B------:R-:W-:Y:S01]  /*4030*/  ISETP.GE.AND P5, PT, R10, R8.reuse, PT ;  /* 0x000000080a00720c */ /* 0x080fe20003fa6270 */
[----:B------:R-:W-:Y:S01]  /*4040*/  FMUL.FTZ R10, R26, c[0x0][0x2ec] ;  /* 0x0000bb001a0a7a20 */ /* 0x000fe20000410000 */
[C---:B------:R-:W-:Y:S01]  /*4050*/  ISETP.GE.AND P4, PT, R3.reuse, R9, PT ;  /* 0x000000090300720c */ /* 0x040fe20003f86270 */
[----:B-1----:R-:W-:Y:S01]  /*4060*/  FMUL.FTZ R11, R22, c[0x0][0x2ec] ;  /* 0x0000bb00160b7a20 */ /* 0x002fe20000410000 */
[----:B------:R-:W-:Y:S01]  /*4070*/  ISETP.GE.AND P2, PT, R3, R8, PT ;  /* 0x000000080300720c */ /* 0x000fe20003f46270 */
[----:B------:R1:W2:Y:S01]  /*4080*/  MUFU.TANH R60, R10 ;  /* 0x0000000a003c7308 */ /* 0x0002a20000002400 */
        /* <DEDUP_REMOVED lines=12> */
[----:B------:R-:W-:Y:S01]  /*4150*/  FSEL R137, R137, -INF , !P2 ;  /* 0xff80000089897808 */ /* 0x000fe20005000000 */
[----:B------:R1:W1:Y:S01]  /*4160*/  MUFU.TANH R110, R10 ;  /* 0x0000000a006e7308 */ /* 0x0002620000002400 */
[C---:B------:R-:W-:Y:S01]  /*4170*/  ISETP.GE.AND P0, PT, R3.reuse, R9, PT ;  /* 0x000000090300720c */ /* 0x040fe20003f06270 */
[----:B------:R-:W3:Y:S01]  /*4180*/  LDSM.16.M88.4 R40, [R165+0x3400] ;  /* 0x00340000a528783b */ /* 0x000ee20000000200 */
[----:B------:R-:W-:Y:S01]  /*4190*/  ISETP.GE.AND P3, PT, R3, R8, PT ;  /* 0x000000080300720c */ /* 0x000fe20003f66270 */
[----:B--2---:R-:W-:Y:S01]  /*41a0*/  FMUL.FTZ R11, R23, c[0x0][0x2ec] ;  /* 0x0000bb00170b7a20 */ /* 0x004fe20000410000 */
[----:B------:R-:W-:Y:S01]  /*41b0*/  FSEL R84, R84, -INF , !P0 ;  /* 0xff80000054547808 */ /* 0x000fe20004000000 */
[----:B----4-:R-:W-:Y:S01]  /*41c0*/  HMMA.16816.F32.BF16 R16, R12, R36, RZ ;  /* 0x000000240c10723c */ /* 0x010fe200000418ff */
[----:B------:R-:W-:Y:S01]  /*41d0*/  FSEL R141, R141, -INF , !P3 ;  /* 0xff8000008d8d7808 */ /* 0x000fe20005800000 */
[----:B------:R2:W4:Y:S01]  /*41e0*/  MUFU.TANH R108, R11 ;  /* 0x0000000b006c7308 */ /* 0x0005220000002400 */
[----:B------:R-:W-:-:S02]  /*41f0*/  IADD3 R3, R2, 0x59, RZ ;  /* 0x0000005902037810 */ /* 0x000fc40007ffe0ff */
[----:B------:R-:W-:Y:S02]  /*4200*/  FSEL R85, R85, -INF , !P1 ;  /* 0xff80000055557808 */ /* 0x000fe40004800000 */
[----:B------:R-:W-:Y:S02]  /*4210*/  FSEL R139, R139, -INF , !P5 ;  /* 0xff8000008b8b7808 */ /* 0x000fe40006800000 */
[C---:B------:R-:W-:Y:S01]  /*4220*/  ISETP.GE.AND P1, PT, R3.reuse, R9, PT ;  /* 0x000000090300720c */ /* 0x040fe20003f26270 */
[----:B-1----:R-:W-:Y:S01]  /*4230*/  FMUL.FTZ R10, R20, c[0x0][0x2ec] ;  /* 0x0000bb00140a7a20 */ /* 0x002fe20000410000 */
[----:B------:R-:W-:Y:S02]  /*4240*/  ISETP.GE.AND P5, PT, R3, R8, PT ;  /* 0x000000080300720c */ /* 0x000fe40003fa6270 */
[----:B------:R-:W-:Y:S01]  /*4250*/  FSEL R82, R82, -INF , !P1 ;  /* 0xff80000052527808 */ /* 0x000fe20004800000 */
[----:B------:R1:W1:Y:S01]  /*4260*/  MUFU.TANH R59, R10 ;  /* 0x0000000a003b7308 */ /* 0x0002620000002400 */
[----:B------:R-:W-:-:S02]  /*4270*/  FSEL R140, R140, -INF , !P5 ;  /* 0xff8000008c8c7808 */ /* 0x000fc40006800000 */
[----:B------:R-:W-:Y:S01]  /*4280*/  IADD3 R3, R2, 0x61, RZ ;  /* 0x0000006102037810 */ /* 0x000fe20007ffe0ff */
[----:B--2---:R-:W-:-:S04]  /*4290*/  FMUL.FTZ R11, R25, c[0x0][0x2ec] ;  /* 0x0000bb00190b7a20 */ /* 0x004fc80000410000 */
[----:B------:R2:W2:Y:S02]  /*42a0*/  MUFU.TANH R106, R11 ;  /* 0x0000000b006a7308 */ /* 0x0004a40000002400 */
        /* <DEDUP_REMOVED lines=15> */
[----:B--2---:R-:W-:Y:S01]  /*43a0*/  FMUL.FTZ R11, R21, c[0x0][0x2ec] ;  /* 0x0000bb00150b7a20 */ /* 0x004fe20000410000 */
[----:B------:R-:W-:Y:S02]  /*43b0*/  IADD3 R3, R2, 0x69, RZ ;  /* 0x0000006902037810 */ /* 0x000fe40007ffe0ff */
[----:B------:R-:W-:-:S02]  /*43c0*/  FSEL R81, R81, -INF , !P0 ;  /* 0xff80000051517808 */ /* 0x000fc40004000000 */
[----:B------:R-:W-:Y:S01]  /*43d0*/  FSEL R143, R143, -INF , !P3 ;  /* 0xff8000008f8f7808 */ /* 0x000fe20005800000 */
[----:B------:R2:W-:Y:S01]  /*43e0*/  MUFU.TANH R55, R11 ;  /* 0x0000000b00377308 */ /* 0x0005e20000002400 */
[C---:B------:R-:W-:Y:S02]  /*43f0*/  ISETP.GE.AND P0, PT, R3.reuse, R9, PT ;  /* 0x000000090300720c */ /* 0x040fe40003f06270 */
[----:B------:R-:W-:Y:S02]  /*4400*/  ISETP.GE.AND P3, PT, R3, R8, PT ;  /* 0x000000080300720c */ /* 0x000fe40003f66270 */
[C---:B------:R-:W-:Y:S02]  /*4410*/  IADD3 R3, R2.reuse, 0x70, RZ ;  /* 0x0000007002037810 */ /* 0x040fe40007ffe0ff */
[----:B------:R-:W-:Y:S02]  /*4420*/  FSEL R79, R79, -INF , !P4 ;  /* 0xff8000004f4f7808 */ /* 0x000fe40006000000 */
[----:B---3--:R-:W-:-:S02]  /*4430*/  IADD3 R10, R2, 0x68, RZ ;  /* 0x00000068020a7810 */ /* 0x008fc40007ffe0ff */
[----:B------:R-:W-:Y:S02]  /*4440*/  FSEL R144, R144, -INF , !P2 ;  /* 0xff80000090907808 */ /* 0x000fe40005000000 */
[CC--:B------:R-:W-:Y:S02]  /*4450*/  ISETP.GE.AND P1, PT, R10.reuse, R9.reuse, PT ;  /* 0x000000090a00720c */ /* 0x0c0fe40003f26270 */
[-C--:B------:R-:W-:Y:S01]  /*4460*/  ISETP.GE.AND P5, PT, R10, R8.reuse, PT ;  /* 0x000000080a00720c */ /* 0x080fe20003fa6270 */
[----:B------:R-:W-:Y:S01]  /*4470*/  FMUL.FTZ R10, R26, c[0x0][0x2ec] ;  /* 0x0000bb001a0a7a20 */ /* 0x000fe20000410000 */
[C---:B------:R-:W-:Y:S01]  /*4480*/  ISETP.GE.AND P4, PT, R3.reuse, R9, PT ;  /* 0x000000090300720c */ /* 0x040fe20003f86270 */
[----:B--2---:R-:W-:Y:S01]  /*4490*/  FMUL.FTZ R11, R22, c[0x0][0x2ec] ;  /* 0x0000bb00160b7a20 */ /* 0x004fe20000410000 */
[----:B------:R-:W-:Y:S01]  /*44a0*/  ISETP.GE.AND P2, PT, R3, R8, PT ;  /* 0x000000080300720c */ /* 0x000fe20003f46270 */
[----:B------:R2:W-:Y:S01]  /*44b0*/  MUFU.TANH R102, R10 ;  /* 0x0000000a00667308 */ /* 0x0005e20000002400 */
        /* <DEDUP_REMOVED lines=9> */
[----:B--2---:R-:W-:Y:S01]  /*4550*/  FMUL.FTZ R10, R27, c[0x0][0x2ec] ;  /* 0x0000bb001b0a7a20 */ /* 0x004fe20000410000 */
[----:B------:R-:W-:Y:S01]  /*4560*/  FSEL R74, R74, -INF , !P4 ;  /* 0xff8000004a4a7808 */ /* 0x000fe20006000000 */
[----:B------:R-:W-:Y:S01]  /*4570*/  HMMA.16816.F32.BF16 R24, R4, R34, R16 ;  /* 0x000000220418723c */ /* 0x000fe20000041810 */
[----:B------:R-:W-:Y:S01]  /*4580*/  FSEL R146, R146, -INF , !P2 ;  /* 0xff80000092927808 */ /* 0x000fe20005000000 */
[----:B------:R2:W1:Y:S01]  /*4590*/  MUFU.TANH R68, R10 ;  /* 0x0000000a00447308 */ /* 0x0004620000002400 */
[C---:B------:R-:W-:Y:S01]  /*45a0*/  ISETP.GE.AND P0, PT, R3.reuse, R9, PT ;  /* 0x000000090300720c */ /* 0x040fe20003f06270 */
[----:B------:R-:W-:Y:S01]  /*45b0*/  LDSM.16.M88.4 R32, [R134+0x4c00] ;  /* 0x004c00008620783b */ /* 0x000fe20000000200 */
[----:B------:R-:W-:Y:S01]  /*45c0*/  ISETP.GE.AND P3, PT, R3, R8, PT ;  /* 0x000000080300720c */ /* 0x000fe20003f66270 */
[----:B---3--:R-:W-:Y:S01]  /*45d0*/  FMUL.FTZ R11, R23, c[0x0][0x2ec] ;  /* 0x0000bb00170b7a20 */ /* 0x008fe20000410000 */
[----:B------:R-:W-:Y:S01]  /*45e0*/  FSEL R75, R75, -INF , !P0 ;  /* 0xff8000004b4b7808 */ /* 0x000fe20004000000 */
[----:B------:R-:W-:Y:S01]  /*45f0*/  HMMA.16816.F32.BF16 R16, R12, R28, RZ ;  /* 0x0000001c0c10723c */ /* 0x000fe200000418ff */
[----:B------:R-:W-:Y:S01]  /*4600*/  FSEL R149, R149, -INF , !P3 ;  /* 0xff80000095957808 */ /* 0x000fe20005800000 */
[----:B------:R3:W-:Y:S01]  /*4610*/  MUFU.TANH R53, R11 ;  /* 0x0000000b00357308 */ /* 0x0007e20000002400 */
[----:B------:R-:W-:-:S02]  /*4620*/  IADD3 R3, R2, 0x80, RZ ;  /* 0x0000008002037810 */ /* 0x000fc40007ffe0ff */
[----:B------:R-:W-:Y:S02]  /*4630*/  FSEL R76, R76, -INF , !P1 ;  /* 0xff8000004c4c7808 */ /* 0x000fe40004800000 */
[----:B------:R-:W-:Y:S02]  /*4640*/  FSEL R148, R148, -INF , !P5 ;  /* 0xff80000094947808 */ /* 0x000fe40006800000 */
[C---:B------:R-:W-:Y:S01]  /*4650*/  ISETP.GE.AND P1, PT, R3.reuse, R9, PT ;  /* 0x000000090300720c */ /* 0x040fe20003f26270 */
[----:B--2---:R-:W-:Y:S01]  /*4660*/  FMUL.FTZ R10, R20, c[0x0][0x2ec] ;  /* 0x0000bb00140a7a20 */ /* 0x004fe20000410000 */
[----:B------:R-:W-:Y:S02]  /*4670*/  ISETP.GE.AND P5, PT, R3, R8, PT ;  /* 0x000000080300720c */ /* 0x000fe40003fa6270 */
[----:B------:R-:W-:Y:S01]  /*4680*/  FSEL R73, R73, -INF , !P1 ;  /* 0xff80000049497808 */ /* 0x000fe20004800000 */
[----:B------:R2:W1:Y:S01]  /*4690*/  MUFU.TANH R56, R10 ;  /* 0x0000000a00387308 */ /* 0x0004620000002400 */
[----:B------:R-:W-:-:S02]  /*46a0*/  FSEL R150, R150, -INF , !P5 ;  /* 0xff80000096967808 */ /* 0x000fc40006800000 */
[----:B------:R-:W-:Y:S01]  /*46b0*/  IADD3 R3, R2, 0x88, RZ ;  /* 0x0000008802037810 */ /* 0x000fe20007ffe0ff */
[----:B---3--:R-:W-:-:S04]  /*46c0*/  FMUL.FTZ R11, R25, c[0x0][0x2ec] ;  /* 0x0000bb00190b7a20 */ /* 0x008fc80000410000 */
[----:B------:R3:W-:Y:S02]  /*46d0*/  MUFU.TANH R51, R11 ;  /* 0x0000000b00337308 */ /* 0x0007e40000002400 */
        /* <DEDUP_REMOVED lines=15> */
[----:B---3--:R-:W-:Y:S01]  /*47d0*/  FMUL.FTZ R11, R21, c[0x0][0x2ec] ;  /* 0x0000bb00150b7a20 */ /* 0x008fe20000410000 */
[----:B------:R-:W-:Y:S02]  /*47e0*/  IADD3 R3, R2, 0x90, RZ ;  /* 0x0000009002037810 */ /* 0x000fe40007ffe0ff */
[----:B------:R-:W-:-:S02]  /*47f0*/  FSEL R72, R72, -INF , !P0 ;  /* 0xff80000048487808 */ /* 0x000fc40004000000 */
[----:B------:R-:W-:Y:S02]  /*4800*/  FSEL R154, R154, -INF , !P3 ;  /* 0xff8000009a9a7808 */ /* 0x000fe40005800000 */
[----:B------:R-:W-:Y:S02]  /*4810*/  FSEL R153, R46, -INF , !P2 ;  /* 0xff8000002e997808 */ /* 0x000fe40005000000 */
[C---:B------:R-:W-:Y:S01]  /*4820*/  ISETP.GE.AND P0, PT, R3.reuse, R9, PT ;  /* 0x000000090300720c */ /* 0x040fe20003f06270 */
[----:B------:R3:W-:Y:S01]  /*4830*/  MUFU.TANH R46, R11 ;  /* 0x0000000b002e7308 */ /* 0x0007e20000002400 */
[----:B------:R-:W-:Y:S02]  /*4840*/  ISETP.GE.AND P3, PT, R3, R8, PT ;  /* 0x000000080300720c */ /* 0x000fe40003f66270 */
[C---:B------:R-:W-:Y:S02]  /*4850*/  IADD3 R3, R2.reuse, 0x91, RZ ;  /* 0x0000009102037810 */ /* 0x040fe40007ffe0ff */
[----:B-1----:R-:W-:-:S02]  /*4860*/  IADD3 R10, R2, 0x89, RZ ;  /* 0x00000089020a7810 */ /* 0x002fc40007ffe0ff */
[----:B------:R-:W-:Y:S02]  /*4870*/  FSEL R69, R69, -INF , !P4 ;  /* 0xff80000045457808 */ /* 0x000fe40006000000 */
[CC--:B------:R-:W-:Y:S02]  /*4880*/  ISETP.GE.AND P1, PT, R10.reuse, R9.reuse, PT ;  /* 0x000000090a00720c */ /* 0x0c0fe40003f26270 */
[-C--:B------:R-:W-:Y:S01]  /*4890*/  ISETP.GE.AND P5, PT, R10, R8.reuse, PT ;  /* 0x000000080a00720c */ /* 0x080fe20003fa6270 */
[----:B------:R-:W-:Y:S01]  /*48a0*/  FMUL.FTZ R10, R26, c[0x0][0x2ec] ;  /* 0x0000bb001a0a7a20 */ /* 0x000fe20000410000 */
[----:B------:R-:W-:Y:S02]  /*48b0*/  FSEL R152, R44, -INF , !P3 ;  /* 0xff8000002c987808 */ /* 0x000fe40005800000 */
[C---:B------:R-:W-:Y:S01]  /*48c0*/  ISETP.GE.AND P4, PT, R3.reuse, R9, PT ;  /* 0x000000090300720c */ /* 0x040fe20003f86270 */
[----:B------:R1:W1:Y:S01]  /*48d0*/  MUFU.TANH R48, R10 ;  /* 0x0000000a00307308 */ /* 0x0002620000002400 */
[----:B---3--:R-:W-:Y:S01]  /*48e0*/  FMUL.FTZ R11, R22, c[0x0][0x2ec] ;  /* 0x0000bb00160b7a20 */ /* 0x008fe20000410000 */
[----:B------:R-:W-:-:S02]  /*48f0*/  ISETP.GE.AND P2, PT, R3, R8, PT ;  /* 0x000000080300720c */ /* 0x000fc40003f46270 */
[C---:B------:R-:W-:Y:S02]  /*4900*/  IADD3 R3, R2.reuse, 0x98, RZ ;  /* 0x0000009802037810 */ /* 0x040fe40007ffe0ff */
[----:B------:R-:W-:Y:S02]  /*4910*/  FSEL R71, R71, -INF , !P1 ;  /* 0xff80000047477808 */ /* 0x000fe40004800000 */
[----:B------:R3:W-:Y:S01]  /*4920*/  MUFU.TANH R44, R11 ;  /* 0x0000000b002c7308 */ /* 0x0007e20000002400 */
[----:B------:R-:W-:Y:S02]  /*4930*/  FSEL R155, R47, -INF , !P5 ;  /* 0xff8000002f9b7808 */ /* 0x000fe40006800000 */
[C---:B------:R-:W-:Y:S02]  /*4940*/  ISETP.GE.AND P1, PT, R3.reuse, R9, PT ;  /* 0x000000090300720c */ /* 0x040fe40003f26270 */
[----:B------:R-:W-:Y:S02]  /*4950*/  ISETP.GE.AND P5, PT, R3, R8, PT ;  /* 0x000000080300720c */ /* 0x000fe40003fa6270 */
[----:B------:R-:W-:Y:S01]  /*4960*/  IADD3 R3, R2, 0x99, RZ ;  /* 0x0000009902037810 */ /* 0x000fe20007ffe0ff */
[----:B-1----:R-:W-:Y:S01]  /*4970*/  FMUL.FTZ R10, R27, c[0x0][0x2ec] ;  /* 0x0000bb001b0a7a20 */ /* 0x002fe20000410000 */
[----:B------:R-:W-:Y:S01]  /*4980*/  FSEL R67, R67, -INF , !P0 ;  /* 0xff80000043437808 */ /* 0x000fe20004000000 */
[----:B------:R-:W-:Y:S01]  /*4990*/  HMMA.16816.F32.BF16 R24, R4, R42, R16 ;  /* 0x0000002a0418723c */ /* 0x000fe20000041810 */
[----:B------:R-:W-:Y:S01]  /*49a0*/  FSEL R66, R66, -INF , !P4 ;  /* 0xff80000042427808 */ /* 0x000fe20006000000 */
[----:B------:R1:W1:Y:S01]  /*49b0*/  MUFU.TANH R49, R10 ;  /* 0x0000000a00317308 */ /* 0x0002620000002400 */
[----:B------:R-:W-:-:S02]  /*49c0*/  FSEL R130, R130, -INF , !P2 ;  /* 0xff80000082827808 */ /* 0x000fc40005000000 */
[----:B------:R-:W-:Y:S01]  /*49d0*/  ISETP.GE.AND P0, PT, R3, R9, PT ;  /* 0x000000090300720c */ /* 0x000fe20003f06270 */
[----:B---3--:R-:W-:Y:S01]  /*49e0*/  FMUL.FTZ R11, R23, c[0x0][0x2ec] ;  /* 0x0000bb00170b7a20 */ /* 0x008fe20000410000 */
[----:B------:R-:W-:Y:S01]  /*49f0*/  ISETP.GE.AND P3, PT, R3, R8, PT ;  /* 0x000000080300720c */ /* 0x000fe20003f66270 */
[----:B------:R-:W-:Y:S01]  /*4a00*/  HMMA.16816.F32.BF16 R16, R12, R36, RZ ;  /* 0x000000240c10723c */ /* 0x000fe200000418ff */
[----:B------:R-:W-:Y:S02]  /*4a10*/  FSEL R64, R64, -INF , !P0 ;  /* 0xff80000040407808 */ /* 0x000fe40004000000 */
[----:B------:R-:W-:Y:S02]  /*4a20*/  FSEL R115, R115, -INF , !P3 ;  /* 0xff80000073737808 */ /* 0x000fe40005800000 */
[----:B------:R-:W-:Y:S02]  /*4a30*/  IADD3 R3, R2, 0xa1, RZ ;  /* 0x000000a102037810 */ /* 0x000fe40007ffe0ff */
[----:B------:R-:W-:-:S02]  /*4a40*/  FSEL R65, R65, -INF , !P1 ;  /* 0xff80000041417808 */ /* 0x000fc40004800000 */
[----:B------:R-:W-:Y:S01]  /*4a50*/  FSEL R156, R45, -INF , !P5 ;  /* 0xff8000002d9c7808 */ /* 0x000fe20006800000 */
[----:B-1----:R-:W-:Y:S01]  /*4a60*/  FMUL.FTZ R10, R20, c[0x0][0x2ec] ;  /* 0x0000bb00140a7a20 */ /* 0x002fe20000410000 */
[C---:B------:R-:W-:Y:S01]  /*4a70*/  ISETP.GE.AND P1, PT, R3.reuse, R9, PT ;  /* 0x000000090300720c */ /* 0x040fe20003f26270 */
[----:B------:R1:W-:Y:S01]  /*4a80*/  MUFU.TANH R45, R11 ;  /* 0x0000000b002d7308 */ /* 0x0003e20000002400 */
[----:B------:R-:W-:Y:S02]  /*4a90*/  ISETP.GE.AND P5, PT, R3, R8, PT ;  /* 0x000000080300720c */ /* 0x000fe40003fa6270 */
[----:B------:R-:W-:Y:S02]  /*4aa0*/  FSEL R62, R62, -INF , !P1 ;  /* 0xff8000003e3e7808 */ /* 0x000fe40004800000 */
[----:B------:R-:W-:Y:S02]  /*4ab0*/  FSEL R114, R114, -INF , !P5 ;  /* 0xff80000072727808 */ /* 0x000fe40006800000 */
[----:B------:R-:W-:Y:S01]  /*4ac0*/  IADD3 R3, R2, 0xa9, RZ ;  /* 0x000000a902037810 */ /* 0x000fe20007ffe0ff */
[----:B------:R3:W3:Y:S04]  /*4ad0*/  MUFU.TANH R47, R10 ;  /* 0x0000000a002f7308 */ /* 0x0006e80000002400 */
[----:B--2---:R-:W-:Y:S01]  /*4ae0*/  HMMA.16816.F32.BF16 R20, R4, R28, R16 ;  /* 0x0000001c0414723c */ /* 0x004fe20000041810 */
[----:B-1----:R-:W-:-:S07]  /*4af0*/  FMUL.FTZ R11, R25, c[0x0][0x2ec] ;  /* 0x0000bb00190b7a20 */ /* 0x002fce0000410000 */
[----:B------:R-:W-:Y:S01]  /*4b00*/  HMMA.16816.F32.BF16 R16, R12, R38, RZ ;  /* 0x000000260c10723c */ /* 0x000fe200000418ff */
[----:B------:R-:W1:Y:S01]  /*4b10*/  LDSM.16.M88.4 R36, [R165+0x3c00] ;  /* 0x003c0000a524783b */ /* 0x000e620000000200 */
[----:B------:R2:W1:Y:S01]  /*4b20*/  MUFU.TANH R43, R11 ;  /* 0x0000000b002b7308 */ /* 0x0004620000002400 */
[----:B------:R-:W-:-:S04]  /*4b30*/  DEPBAR.LE SB0, 0x0 ;  /* 0x000080000000791a */ /* 0x000fc80000000000 */
[----:B---3--:R-:W-:Y:S01]  /*4b40*/  IADD3 R10, R2, 0xa0, RZ ;  /* 0x000000a0020a7810 */ /* 0x008fe20007ffe0ff */
[----:B------:R-:W-:Y:S03]  /*4b50*/  BAR.SYNC.DEFER_BLOCKING 0x0 ;  /* 0x0000000000007b1d */ /* 0x000fe60000010000 */
        /* <DEDUP_REMOVED lines=8> */
[----:B------:R-:W-:Y:S01]  /*4be0*/  FSEL R157, R61, -INF , !P2 ;  /* 0xff8000003d9d7808 */ /* 0x000fe20005000000 */
[----:B------:R2:W3:Y:S01]  /*4bf0*/  MUFU.TANH R41, R11 ;  /* 0x0000000b00297308 */ /* 0x0004e20000002400 */
[C---:B------:R-:W-:Y:S02]  /*4c00*/  ISETP.GE.AND P4, PT, R3.reuse, R9, PT ;  /* 0x000000090300720c */ /* 0x040fe40003f86270 */
[----:B------:R-:W-:Y:S02]  /*4c10*/  ISETP.GE.AND P2, PT, R3, R8, PT ;  /* 0x000000080300720c */ /* 0x000fe40003f46270 */
[----:B------:R-:W-:Y:S02]  /*4c20*/  IADD3 R3, R2, 0xb1, RZ ;  /* 0x000000b102037810 */ /* 0x000fe40007ffe0ff */
[----:B------:R-:W-:Y:S01]  /*4c30*/  FSEL R61, R111, -INF , !P0 ;  /* 0xff8000006f3d7808 */ /* 0x000fe20004000000 */
[----:B------:R1:W1:Y:S01]  /*4c40*/  MUFU.TANH R42, R10 ;  /* 0x0000000a002a7308 */ /* 0x0002620000002400 */
[----:B------:R-:W-:-:S02]  /*4c50*/  FSEL R158, R60, -INF , !P3 ;  /* 0xff8000003c9e7808 */ /* 0x000fc40005800000 */
[C---:B------:R-:W-:Y:S02]  /*4c60*/  ISETP.GE.AND P0, PT, R3.reuse, R9, PT ;  /* 0x000000090300720c */ /* 0x040fe40003f06270 */
[----:B------:R-:W-:Y:S02]  /*4c70*/  ISETP.GE.AND P3, PT, R3, R8, PT ;  /* 0x000000080300720c */ /* 0x000fe40003f66270 */
[----:B------:R-:W-:Y:S01]  /*4c80*/  IADD3 R3, R2, 0xb9, RZ ;  /* 0x000000b902037810 */ /* 0x000fe20007ffe0ff */
[----:B--2---:R-:W-:Y:S01]  /*4c90*/  FMUL.FTZ R11, R21, c[0x0][0x2ec] ;  /* 0x0000bb00150b7a20 */ /* 0x004fe20000410000 */
[----:B------:R-:W-:Y:S02]  /*4ca0*/  FSEL R60, R112, -INF , !P4 ;  /* 0xff800000703c7808 */ /* 0x000fe40006000000 */
[----:B------:R-:W-:Y:S02]  /*4cb0*/  FSEL R111, R110, -INF , !P2 ;  /* 0xff8000006e6f7808 */ /* 0x000fe40005000000 */
[----:B----4-:R-:W-:-:S02]  /*4cc0*/  FSEL R112, R108, -INF , !P3 ;  /* 0xff8000006c707808 */ /* 0x010fc40005800000 */
[----:B-1----:R-:W-:-:S04]  /*4cd0*/  IADD3 R10, R2, 0xb0, RZ ;  /* 0x000000b0020a7810 */ /* 0x002fc80007ffe0ff */
[CC--:B------:R-:W-:Y:S02]  /*4ce0*/  ISETP.GE.AND P1, PT, R10.reuse, R9.reuse, PT ;  /* 0x000000090a00720c */ /* 0x0c0fe40003f26270 */
[-C--:B------:R-:W-:Y:S01]  /*4cf0*/  ISETP.GE.AND P5, PT, R10, R8.reuse, PT ;  /* 0x000000080a00720c */ /* 0x080fe20003fa6270 */
[----:B------:R-:W-:Y:S01]  /*4d00*/  FMUL.FTZ R10, R26, c[0x0][0x2ec] ;  /* 0x0000bb001a0a7a20 */ /* 0x000fe20000410000 */
[----:B------:R-:W-:Y:S01]  /*4d10*/  FSEL R59, R59, -INF , !P1 ;  /* 0xff8000003b3b7808 */ /* 0x000fe20004800000 */
[----:B------:R-:W-:Y:S01]  /*4d20*/  HMMA.16816.F32.BF16 R24, R4, R30, R16 ;  /* 0x0000001e0418723c */ /* 0x000fe20000041810 */
[----:B------:R-:W-:Y:S01]  /*4d30*/  FSEL R159, R58, -INF , !P5 ;  /* 0xff8000003a9f7808 */ /* 0x000fe20006800000 */
[----:B------:R1:W2:Y:S01]  /*4d40*/  MUFU.TANH R40, R10 ;  /* 0x0000000a00287308 */ /* 0x0002a20000002400 */
[C---:B------:R-:W-:Y:S02]  /*4d50*/  ISETP.GE.AND P1, PT, R3.reuse, R9, PT ;  /* 0x000000090300720c */ /* 0x040fe40003f26270 */
[----:B------:R-:W-:-:S02]  /*4d60*/  ISETP.GE.AND P5, PT, R3, R8, PT ;  /* 0x000000080300720c */ /* 0x000fc40003fa6270 */
[C---:B------:R-:W-:Y:S01]  /*4d70*/  IADD3 R3, R2.reuse, 0xc0, RZ ;  /* 0x000000c002037810 */ /* 0x040fe20007ffe0ff */
[C---:B------:R-:W-:Y:S01]  /*4d80*/  HMMA.16816.F32.BF16 R16, R12.reuse, R32, RZ ;  /* 0x000000200c10723c */ /* 0x040fe200000418ff */
[----:B------:R-:W-:Y:S01]  /*4d90*/  FSEL R58, R109, -INF , !P0 ;  /* 0xff8000006d3a7808 */ /* 0x000fe20004000000 */
[----:B------:R4:W2:Y:S01]  /*4da0*/  MUFU.TANH R31, R11 ;  /* 0x0000000b001f7308 */ /* 0x0008a20000002400 */
[C---:B------:R-:W-:Y:S02]  /*4db0*/  ISETP.GE.AND P0, PT, R3.reuse, R9, PT ;  /* 0x000000090300720c */ /* 0x040fe40003f06270 */
[----:B------:R-:W-:Y:S02]  /*4dc0*/  ISETP.GE.AND P3, PT, R3, R8, PT ;  /* 0x000000080300720c */ /* 0x000fe40003f66270 */
[----:B------:R-:W-:Y:S01]  /*4dd0*/  IADD3 R3, R2, 0xc8, RZ ;  /* 0x000000c802037810 */ /* 0x000fe20007ffe0ff */
[----:B------:R-:W-:Y:S01]  /*4de0*/  HMMA.16816.F32.BF16 R12, R12, R34, RZ ;  /* 0x000000220c0c723c */ /* 0x000fe200000418ff */
[----:B------:R-:W-:-:S02]  /*4df0*/  FSEL R32, R106, -INF , !P1 ;  /* 0xff8000006a207808 */ /* 0x000fc40004800000 */
[----:B-1----:R-:W-:Y:S02]  /*4e00*/  IADD3 R10, R2, 0xb8, RZ ;  /* 0x000000b8020a7810 */ /* 0x002fe40007ffe0ff */
[----:B------:R-:W-:Y:S02]  /*4e10*/  FSEL R161, R68, -INF , !P5 ;  /* 0xff80000044a17808 */ /* 0x000fe40006800000 */
[CC--:B------:R-:W-:Y:S02]  /*4e20*/  ISETP.GE.AND P4, PT, R10.reuse, R9.reuse, PT ;  /* 0x000000090a00720c */ /* 0x0c0fe40003f86270 */
[-C--:B------:R-:W-:Y:S01]  /*4e30*/  ISETP.GE.AND P2, PT, R10, R8.reuse, PT ;  /* 0x000000080a00720c */ /* 0x080fe20003f46270 */
[----:B------:R-:W-:Y:S01]  /*4e40*/  FMUL.FTZ R10, R20, c[0x0][0x2ec] ;  /* 0x0000bb00140a7a20 */ /* 0x000fe20000410000 */
[----:B------:R-:W-:Y:S01]  /*4e50*/  FSEL R57, R57, -INF , !P4 ;  /* 0xff80000039397808 */ /* 0x000fe20006000000 */
[----:B----4-:R-:W-:Y:S01]  /*4e60*/  FMUL.FTZ R11, R22, c[0x0][0x2ec] ;  /* 0x0000bb00160b7a20 */ /* 0x010fe20000410000 */
[----:B------:R-:W-:Y:S01]  /*4e70*/  FSEL R160, R102, -INF , !P2 ;  /* 0xff80000066a07808 */ /* 0x000fe20005000000 */
[----:B------:R1:W-:Y:S01]  /*4e80*/  MUFU.TANH R30, R10 ;  /* 0x0000000a001e7308 */ /* 0x0003e20000002400 */
[C---:B------:R-:W-:Y:S01]  /*4e90*/  ISETP.GE.AND P1, PT, R3.reuse, R9, PT ;  /* 0x000000090300720c */ /* 0x040fe20003f26270 */
[----:B------:R-:W-:Y:S01]  /*4ea0*/  HMMA.16816.F32.BF16 R16, R4, R36, R16 ;  /* 0x000000240410723c */ /* 0x000fe20000041810 */
[----:B------:R-:W-:-:S02]  /*4eb0*/  ISETP.GE.AND P5, PT, R3, R8, PT ;  /* 0x000000080300720c */ /* 0x000fc40003fa6270 */
[----:B------:R-:W-:Y:S02]  /*4ec0*/  IADD3 R3, R2, 0xd0, RZ ;  /* 0x000000d002037810 */ /* 0x000fe40007ffe0ff */
[----:B------:R-:W-:Y:S01]  /*4ed0*/  FSEL R56, R56, -INF , !P0 ;  /* 0xff80000038387808 */ /* 0x000fe20004000000 */
[----:B------:R4:W-:Y:S01]  /*4ee0*/  MUFU.TANH R28, R11 ;  /* 0x0000000b001c7308 */ /* 0x0009e20000002400 */
[----:B------:R-:W-:Y:S01]  /*4ef0*/  FSEL R162, R54, -INF , !P3 ;  /* 0xff80000036a27808 */ /* 0x000fe20005800000 */
[----:B------:R-:W-:Y:S01]  /*4f00*/  HMMA.16816.F32.BF16 R12, R4, R38, R12 ;  /* 0x00000026040c723c */ /* 0x000fe2000004180c */
[----:B------:R-:W-:Y:S02]  /*4f10*/  FSEL R163, R48, -INF , !P5 ;  /* 0xff80000030a37808 */ /* 0x000fe40006800000 */
[----:B-1----:R-:W-:-:S04]  /*4f20*/  IADD3 R10, R2, 0xc1, RZ ;  /* 0x000000c1020a7810 */ /* 0x002fc80007ffe0ff */
[----:B------:R-:W-:Y:S02]  /*4f30*/  IADD3 R4, R2, 0xe8, RZ ;  /* 0x000000e802047810 */ /* 0x000fe40007ffe0ff */
[CC--:B------:R-:W-:Y:S02]  /*4f40*/  ISETP.GE.AND P4, PT, R10.reuse, R9.reuse, PT ;  /* 0x000000090a00720c */ /* 0x0c0fe40003f86270 */
[----:B------:R-:W-:Y:S02]  /*4f50*/  ISETP.GE.AND P2, PT, R10, R8, PT ;  /* 0x000000080a00720c */ /* 0x000fe40003f46270 */
[----:B------:R-:W-:Y:S01]  /*4f60*/  IADD3 R10, R2, 0xc9, RZ ;  /* 0x000000c9020a7810 */ /* 0x000fe20007ffe0ff */
[----:B----4-:R-:W-:Y:S01]  /*4f70*/  FMUL.FTZ R11, R23, c[0x0][0x2ec] ;  /* 0x0000bb00170b7a20 */ /* 0x010fe20000410000 */
[----:B------:R-:W-:Y:S01]  /*4f80*/  FSEL R55, R55, -INF , !P4 ;  /* 0xff80000037377808 */ /* 0x000fe20006000000 */
[----:B------:R-:W-:Y:S01]  /*4f90*/  FMUL.FTZ R5, R17, c[0x0][0x2ec] ;  /* 0x0000bb0011057a20 */ /* 0x000fe20000410000 */
[----:B------:R-:W-:Y:S01]  /*4fa0*/  FSEL R184, R53, -INF , !P2 ;  /* 0xff80000035b87808 */ /* 0x000fe20005000000 */
[----:B------:R1:W4:Y:S01]  /*4fb0*/  MUFU.TANH R29, R11 ;  /* 0x0000000b001d7308 */ /* 0x0003220000002400 */
[----:B------:R-:W-:-:S02]  /*4fc0*/  ISETP.GE.AND P4, PT, R3, R9, PT ;  /* 0x000000090300720c */ /* 0x000fc40003f86270 */
[-C--:B------:R-:W-:Y:S02]  /*4fd0*/  ISETP.GE.AND P2, PT, R3, R8.reuse, PT ;  /* 0x000000080300720c */ /* 0x080fe40003f46270 */
[----:B------:R-:W-:Y:S02]  /*4fe0*/  IADD3 R3, R2, 0xd1, RZ ;  /* 0x000000d102037810 */ /* 0x000fe40007ffe0ff */
[CC--:B------:R-:W-:Y:S02]  /*4ff0*/  ISETP.GE.AND P0, PT, R10.reuse, R9.reuse, PT ;  /* 0x000000090a00720c */ /* 0x0c0fe40003f06270 */
[-C--:B------:R-:W-:Y:S01]  /*5000*/  ISETP.GE.AND P3, PT, R10, R8.reuse, PT ;  /* 0x000000080a00720c */ /* 0x080fe20003f66270 */
[----:B------:R-:W-:Y:S01]  /*5010*/  FMUL.FTZ R10, R24, c[0x0][0x2ec] ;  /* 0x0000bb00180a7a20 */ /* 0x000fe20000410000 */
[----:B------:R-:W-:Y:S02]  /*5020*/  FSEL R53, R50, -INF , !P1 ;  /* 0xff80000032357808 */ /* 0x000fe40004800000 */
[C---:B------:R-:W-:Y:S01]  /*5030*/  ISETP.GE.AND P1, PT, R3.reuse, R9, PT ;  /* 0x000000090300720c */ /* 0x040fe20003f26270 */
[----:B------:R2:W2:Y:S01]  /*5040*/  MUFU.TANH R23, R10 ;  /* 0x0000000a00177308 */ /* 0x0004a20000002400 */
[----:B------:R-:W-:Y:S01]  /*5050*/  ISETP.GE.AND P5, PT, R3, R8, PT ;  /* 0x000000080300720c */ /* 0x000fe20003fa6270 */
[----:B-1----:R-:W-:Y:S01]  /*5060*/  FMUL.FTZ R11, R27, c[0x0][0x2ec] ;  /* 0x0000bb001b0b7a20 */ /* 0x002fe20000410000 */
[----:B------:R-:W-:-:S02]  /*5070*/  IADD3 R3, R2, 0xd8, RZ ;  /* 0x000000d802037810 */ /* 0x000fc40007ffe0ff */
[----:B------:R-:W-:Y:S02]  /*5080*/  FSEL R54, R51, -INF , !P0 ;  /* 0xff80000033367808 */ /* 0x000fe40004000000 */
[----:B------:R-:W-:Y:S01]  /*5090*/  FSEL R185, R49, -INF , !P3 ;  /* 0xff80000031b97808 */ /* 0x000fe20005800000 */
[----:B------:R1:W-:Y:S01]  /*50a0*/  MUFU.TANH R20, R11 ;  /* 0x0000000b00147308 */ /* 0x0003e20000002400 */
[C---:B------:R-:W-:Y:S02]  /*50b0*/  ISETP.GE.AND P0, PT, R3.reuse, R9, PT ;  /* 0x000000090300720c */ /* 0x040fe40003f06270 */
[----:B------:R-:W-:Y:S02]  /*50c0*/  ISETP.GE.AND P3, PT, R3, R8, PT ;  /* 0x000000080300720c */ /* 0x000fe40003f66270 */
[----:B------:R-:W-:Y:S02]  /*50d0*/  IADD3 R3, R2, 0xd9, RZ ;  /* 0x000000d902037810 */ /* 0x000fe40007ffe0ff */
[----:B------:R-:W-:Y:S01]  /*50e0*/  FSEL R68, R47, -INF , !P4 ;  /* 0xff8000002f447808 */ /* 0x000fe20006000000 */
[----:B--2---:R-:W-:Y:S01]  /*50f0*/  FMUL.FTZ R10, R25, c[0x0][0x2ec] ;  /* 0x0000bb00190a7a20 */ /* 0x004fe20000410000 */
[----:B------:R-:W-:-:S02]  /*5100*/  FSEL R187, R44, -INF , !P2 ;  /* 0xff8000002cbb7808 */ /* 0x000fc40005000000 */
[CC--:B------:R-:W-:Y:S01]  /*5110*/  ISETP.GE.AND P4, PT, R3.reuse, R9.reuse, PT ;  /* 0x000000090300720c */ /* 0x0c0fe20003f86270 */
[----:B------:R2:W-:Y:S01]  /*5120*/  MUFU.TANH R22, R10 ;  /* 0x0000000a00167308 */ /* 0x0005e20000002400 */
[-C--:B------:R-:W-:Y:S02]  /*5130*/  ISETP.GE.AND P2, PT, R3, R8.reuse, PT ;  /* 0x000000080300720c */ /* 0x080fe40003f46270 */
[----:B------:R-:W-:Y:S01]  /*5140*/  FSEL R108, R43, -INF , !P4 ;  /* 0xff8000002b6c7808 */ /* 0x000fe20006000000 */
[----:B-1----:R-:W-:Y:S01]  /*5150*/  FMUL.FTZ R11, R16, c[0x0][0x2ec] ;  /* 0x0000bb00100b7a20 */ /* 0x002fe20000410000 */
[----:B---3--:R-:W-:Y:S02]  /*5160*/  FSEL R189, R41, -INF , !P2 ;  /* 0xff80000029bd7808 */ /* 0x008fe40005000000 */
[C---:B------:R-:W-:Y:S02]  /*5170*/  ISETP.GE.AND P4, PT, R4.reuse, R9, PT ;  /* 0x000000090400720c */ /* 0x040fe40003f86270 */
[----:B------:R-:W-:Y:S01]  /*5180*/  ISETP.GE.AND P2, PT, R4, R8, PT ;  /* 0x000000080400720c */ /* 0x000fe20003f46270 */
[----:B------:R-:W-:Y:S01]  /*5190*/  FMUL.FTZ R4, R18, c[0x0][0x2ec] ;  /* 0x0000bb0012047a20 */ /* 0x000fe20000410000 */
[----:B------:R-:W-:Y:S01]  /*51a0*/  IADD3 R3, R2, 0xe1, RZ ;  /* 0x000000e102037810 */ /* 0x000fe20007ffe0ff */
[----:B------:R-:W-:Y:S01]  /*51b0*/  MUFU.TANH R11, R11 ;  /* 0x0000000b000b7308 */ /* 0x000fe20000002400 */
[----:B------:R-:W-:-:S02]  /*51c0*/  FSEL R102, R46, -INF , !P1 ;  /* 0xff8000002e667808 */ /* 0x000fc40004800000 */
[----:B------:R-:W-:Y:S01]  /*51d0*/  FSEL R188, R45, -INF , !P5 ;  /* 0xff8000002dbc7808 */ /* 0x000fe20006800000 */
[----:B--2---:R-:W-:Y:S01]  /*51e0*/  FMUL.FTZ R10, R26, c[0x0][0x2ec] ;  /* 0x0000bb001a0a7a20 */ /* 0x004fe20000410000 */
[----:B------:R-:W-:Y:S02]  /*51f0*/  FSEL R106, R42, -INF , !P0 ;  /* 0xff8000002a6a7808 */ /* 0x000fe40004000000 */
[----:B------:R-:W-:Y:S01]  /*5200*/  FSEL R190, R40, -INF , !P3 ;  /* 0xff80000028be7808 */ /* 0x000fe20005800000 */
[----:B------:R1:W2:Y:S01]  /*5210*/  MUFU.TANH R21, R10 ;  /* 0x0000000a00157308 */ /* 0x0002a20000002400 */
[C---:B------:R-:W-:Y:S02]  /*5220*/  ISETP.GE.AND P0, PT, R3.reuse, R9, PT ;  /* 0x000000090300720c */ /* 0x040fe40003f06270 */
[----:B------:R-:W-:Y:S02]  /*5230*/  ISETP.GE.AND P3, PT, R3, R8, PT ;  /* 0x000000080300720c */ /* 0x000fe40003f66270 */
[----:B------:R-:W-:-:S02]  /*5240*/  IADD3 R3, R2, 0xe9, RZ ;  /* 0x000000e902037810 */ /* 0x000fc40007ffe0ff */
[----:B------:R-:W-:Y:S01]  /*5250*/  FSEL R110, R31, -INF , !P0 ;  /* 0xff8000001f6e7808 */ /* 0x000fe20004000000 */
[----:B------:R3:W3:Y:S01]  /*5260*/  MUFU.TANH R7, R4 ;  /* 0x0000000400077308 */ /* 0x0006e20000002400 */
[----:B----4-:R-:W-:Y:S02]  /*5270*/  FSEL R194, R29, -INF , !P3 ;  /* 0xff8000001dc27808 */ /* 0x010fe40005800000 */
[----:B------:R-:W-:Y:S02]  /*5280*/  FSEL R23, R23, -INF , !P4 ;  /* 0xff80000017177808 */ /* 0x000fe40006000000 */
[----:B-1----:R-:W-:Y:S02]  /*5290*/  IADD3 R10, R2, 0xe0, RZ ;  /* 0x000000e0020a7810 */ /* 0x002fe40007ffe0ff */
[----:B--2---:R-:W-:Y:S02]  /*52a0*/  FSEL R195, R21, -INF , !P2 ;  /* 0xff80000015c37808 */ /* 0x004fe40005000000 */
[----:B------:R-:W-:-:S02]  /*52b0*/  ISETP.GE.AND P1, PT, R10, R9, PT ;  /* 0x000000090a00720c */ /* 0x000fc40003f26270 */
[-C--:B------:R-:W-:Y:S02]  /*52c0*/  ISETP.GE.AND P5, PT, R10, R8.reuse, PT ;  /* 0x000000080a00720c */ /* 0x080fe40003fa6270 */
[----:B------:R1:W-:Y:S01]  /*52d0*/  MUFU.TANH R10, R5 ;  /* 0x00000005000a7308 */ /* 0x0003e20000002400 */
[----:B------:R-:W-:Y:S02]  /*52e0*/  FSEL R109, R30, -INF , !P1 ;  /* 0xff8000001e6d7808 */ /* 0x000fe40004800000 */
[----:B------:R-:W-:Y:S02]  /*52f0*/  FSEL R191, R28, -INF , !P5 ;  /* 0xff8000001cbf7808 */ /* 0x000fe40006800000 */
[C---:B------:R-:W-:Y:S02]  /*5300*/  ISETP.GE.AND P1, PT, R3.reuse, R9, PT ;  /* 0x000000090300720c */ /* 0x040fe40003f26270 */
[----:B------:R-:W-:Y:S02]  /*5310*/  ISETP.GE.AND P5, PT, R3, R8, PT ;  /* 0x000000080300720c */ /* 0x000fe40003fa6270 */
[----:B---3--:R-:W-:-:S02]  /*5320*/  IADD3 R4, R2, 0xf0, RZ ;  /* 0x000000f002047810 */ /* 0x008fc40007ffe0ff */
[----:B------:R-:W-:Y:S02]  /*5330*/  IADD3 R3, R2, 0xf1, RZ ;  /* 0x000000f102037810 */ /* 0x000fe40007ffe0ff */
[CC--:B------:R-:W-:Y:S02]  /*5340*/  ISETP.GE.AND P0, PT, R4.reuse, R9.reuse, PT ;  /* 0x000000090400720c */ /* 0x0c0fe40003f06270 */
[-C--:B------:R-:W-:Y:S01]  /*5350*/  ISETP.GE.AND P3, PT, R4, R8.reuse, PT ;  /* 0x000000080400720c */ /* 0x080fe20003f66270 */
[----:B-1----:R-:W-:Y:S01]  /*5360*/  FMUL.FTZ R5, R19, c[0x0][0x2ec] ;  /* 0x0000bb0013057a20 */ /* 0x002fe20000410000 */
[C---:B------:R-:W-:Y:S01]  /*5370*/  ISETP.GE.AND P4, PT, R3.reuse, R9, PT ;  /* 0x000000090300720c */ /* 0x040fe20003f86270 */
[----:B------:R-:W-:Y:S01]  /*5380*/  FMUL.FTZ R4, R12, c[0x0][0x2ec] ;  /* 0x0000bb000c047a20 */ /* 0x000fe20000410000 */
[----:B------:R-:W-:Y:S01]  /*5390*/  ISETP.GE.AND P2, PT, R3, R8, PT ;  /* 0x000000080300720c */ /* 0x000fe20003f46270 */
[----:B------:R-:W1:Y:S01]  /*53a0*/  MUFU.TANH R6, R5 ;  /* 0x0000000500067308 */ /* 0x000e620000002400 */
[----:B------:R-:W-:-:S02]  /*53b0*/  IADD3 R3, R2, 0xf8, RZ ;  /* 0x000000f802037810 */ /* 0x000fc40007ffe0ff */
[----:B------:R-:W-:Y:S02]  /*53c0*/  FSEL R21, R11, -INF , !P0 ;  /* 0xff8000000b157808 */ /* 0x000fe40004000000 */
[----:B------:R-:W-:Y:S02]  /*53d0*/  FSEL R198, R7, -INF , !P3 ;  /* 0xff80000007c67808 */ /* 0x000fe40005800000 */
[C---:B------:R-:W-:Y:S01]  /*53e0*/  ISETP.GE.AND P0, PT, R3.reuse, R9, PT ;  /* 0x000000090300720c */ /* 0x040fe20003f06270 */
[----:B------:R2:W3:Y:S01]  /*53f0*/  MUFU.TANH R5, R4 ;  /* 0x0000000400057308 */ /* 0x0004e20000002400 */
[----:B------:R-:W-:Y:S01]  /*5400*/  ISETP.GE.AND P3, PT, R3, R8, PT ;  /* 0x000000080300720c */ /* 0x000fe20003f66270 */
[----:B------:R-:W-:Y:S01]  /*5410*/  FMUL.FTZ R3, R14, c[0x0][0x2ec] ;  /* 0x0000bb000e037a20 */ /* 0x000fe20000410000 */
[----:B------:R-:W-:Y:S02]  /*5420*/  FSEL R22, R22, -INF , !P1 ;  /* 0xff80000016167808 */ /* 0x000fe40004800000 */
[----:B------:R-:W-:-:S02]  /*5430*/  ISETP.GT.AND P1, PT, R235, R244, PT ;  /* 0x000000f4eb00720c */ /* 0x000fc40003f24270 */
[----:B------:R-:W-:Y:S02]  /*5440*/  FSEL R197, R20, -INF , !P5 ;  /* 0xff80000014c57808 */ /* 0x000fe40006800000 */
[----:B-1----:R-:W-:Y:S02]  /*5450*/  FSEL R200, R6, -INF , !P2 ;  /* 0xff80000006c87808 */ /* 0x002fe40005000000 */
[----:B------:R1:W4:Y:S01]  /*5460*/  MUFU.TANH R6, R3 ;  /* 0x0000000300067308 */ /* 0x0003220000002400 */
[CC--:B------:R-:W-:Y:S02]  /*5470*/  ISETP.GE.AND P5, PT, R2.reuse, R9.reuse, PT ;  /* 0x000000090200720c */ /* 0x0c0fe40003fa6270 */
[----:B------:R-:W-:Y:S01]  /*5480*/  IADD3 R2, R2, 0xf9, RZ ;  /* 0x000000f902027810 */ /* 0x000fe20007ffe0ff */
[----:B--2---:R-:W-:Y:S01]  /*5490*/  FMUL.FTZ R4, R13, c[0x0][0x2ec] ;  /* 0x0000bb000d047a20 */ /* 0x004fe20000410000 */
[----:B------:R-:W-:Y:S02]  /*54a0*/  FSEL R186, R10, -INF , !P4 ;  /* 0xff8000000aba7808 */ /* 0x000fe40006000000 */
[----:B---3--:R-:W-:Y:S01]  /*54b0*/  FSEL R196, R5, -INF , !P0 ;  /* 0xff80000005c47808 */ /* 0x008fe20004000000 */
[----:B------:R2:W3:Y:S01]  /*54c0*/  MUFU.TANH R11, R4 ;  /* 0x00000004000b7308 */ /* 0x0004e20000002400 */
[----:B------:R-:W-:-:S02]  /*54d0*/  ISETP.GE.AND P4, PT, R2, R9, PT ;  /* 0x000000090200720c */ /* 0x000fc40003f86270 */
[----:B------:R-:W-:Y:S01]  /*54e0*/  ISETP.GE.AND P2, PT, R2, R8, PT ;  /* 0x000000080200720c */ /* 0x000fe20003f46270 */
[----:B------:R-:W-:Y:S01]  /*54f0*/  IMAD.IADD R2, R135, 0x1, R113 ;  /* 0x0000000187027824 */ /* 0x000fe200078e0271 */
[----:B------:R-:W-:Y:S01]  /*5500*/  @!P1 LEA R237, P0, R70, c[0x0][0x168], 0x1 ;  /* 0x00005a0046ed9a11 */ /* 0x000fe200078008ff */
[----:B-1----:R-:W-:Y:S01]  /*5510*/  FMUL.FTZ R3, R15, c[0x0][0x2ec] ;  /* 0x0000bb000f037a20 */ /* 0x002fe20000410000 */
[----:B----4-:R-:W-:Y:S02]  /*5520*/  FSEL R199, R6, -INF , !P3 ;  /* 0xff80000006c77808 */ /* 0x010fe40005800000 */
[----:B------:R-:W-:-:S03]  /*5530*/  @!P1 LEA.HI.X R236, R70, c[0x0][0x16c], R107, 0x1, P0 ;  /* 0x00005b0046ec9a11 */ /* 0x000fc600000f0c6b */
[----:B------:R-:W1:Y:S01]  /*5540*/  MUFU.TANH R3, R3 ;  /* 0x0000000300037308 */ /* 0x000e620000002400 */
[----:B--2---:R-:W-:Y:S01]  /*5550*/  FMUL.FTZ R4, R52, c[0x0][0x2ec] ;  /* 0x0000bb0034047a20 */ /* 0x004fe20000410000 */
[----:B---3--:R-:W-:-:S06]  /*5560*/  FSEL R113, R11, -INF , !P4 ;  /* 0xff8000000b717808 */ /* 0x008fcc0006000000 */
[----:B------:R-:W2:Y:S01]  /*5570*/  MUFU.TANH R4, R4 ;  /* 0x0000000400047308 */ /* 0x000ea20000002400 */
[----:B-1----:R-:W-:Y:S02]  /*5580*/  FSEL R201, R3, -INF , !P2 ;  /* 0xff80000003c97808 */ /* 0x002fe40005000000 */
[----:B--2---:R-:W-:Y:S01]  /*5590*/  FSEL R16, R4, -INF , !P5 ;  /* 0xff80000004107808 */ /* 0x004fe20006800000 */
[----:B------:R-:W-:Y:S05]  /*55a0*/  @!P1 BRA `(.L_x_2251) ;  /* 0x000005f000009947 */ /* 0x000fea0003800000 */
[----:B------:R-:W-:Y:S05]  /*55b0*/  @!P6 BRA `(.L_x_2252) ;  /* 0x000003900000e947 */ /* 0x000fea0003800000 */
[----:B------:R-:W1:Y:S01]  /*55c0*/  I2F.RP R4, R204 ;  /* 0x000000cc00047306 */ /* 0x000e620000209400 */
[----:B------:R-:W-:Y:S02]  /*55d0*/  IADD3 R11, R164, -0x100, RZ ;  /* 0xffffff00a40b7810 */ /* 0x000fe40007ffe0ff */
[----:B------:R-:W-:Y:S02]  /*55e0*/  IABS R10, R164 ;  /* 0x000000a4000a7213 */ /* 0x000fe40000000000 */
[----:B------:R-:W-:-:S03]  /*55f0*/  IABS R7, R11 ;  /* 0x0000000b00077213 */ /* 0x000fc60000000000 */
        /* <DEDUP_REMOVED lines=53> */
.L_x_2252:
[----:B------:R-:W-:-:S04]  /*5950*/  LEA R3, -R203, RZ, 0x8 ;  /* 0x000000ffcb037211 */ /* 0x000fc800078e41ff */
[----:B------:R-:W-:Y:S02]  /*5960*/  SHF.R.S32.HI R5, RZ, 0x1f, R3 ;  /* 0x0000001fff057819 */ /* 0x000fe40000011403 */
.L_x_2253:
[----:B------:R-:W-:Y:S01]  /*5970*/  IADD3 R70, P0, R3, R70, RZ ;  /* 0x0000004603467210 */ /* 0x000fe20007f1e0ff */
[----:B------:R-:W-:Y:S02]  /*5980*/  IMAD.MOV.U32 R3, RZ, RZ, 0x6 ;  /* 0x00000006ff037424 */ /* 0x000fe400078e00ff */
[----:B------:R-:W-:Y:S01]  /*5990*/  IMAD.SHL.U32 R17, R203, 0x40, RZ ;  /* 0x00000040cb117824 */ /* 0x000fe200078e00ff */
[C---:B------:R-:W-:Y:S01]  /*59a0*/  LEA R237, P1, R70.reuse, c[0x0][0x168], 0x1 ;  /* 0x00005a0046ed7a11 */ /* 0x040fe200078208ff */
[----:B------:R-:W-:Y:S01]  /*59b0*/  IMAD.X R107, R5, 0x1, R107, P0 ;  /* 0x00000001056b7824 */ /* 0x000fe200000e066b */
[----:B------:R-:W-:Y:S02]  /*59c0*/  SHF.L.U64.HI R3, R203, R3, c[0x0][0x19c] ;  /* 0x00006700cb037619 */ /* 0x000fe40000010203 */
[----:B------:R-:W-:Y:S01]  /*59d0*/  IADD3 R4, P0, R17, R237, RZ ;  /* 0x000000ed11047210 */ /* 0x000fe20007f1e0ff */
[----:B------:R-:W-:Y:S01]  /*59e0*/  IMAD.MOV.U32 R6, RZ, RZ, R237 ;  /* 0x000000ffff067224 */ /* 0x000fe200078e00ed */
[----:B------:R-:W-:-:S02]  /*59f0*/  LEA.HI.X R236, R70, c[0x0][0x16c], R107, 0x1, P1 ;  /* 0x00005b0046ec7a11 */ /* 0x000fc400008f0c6b */
[-C--:B------:R-:W-:Y:S02]  /*5a00*/  IADD3 R14, P1, R4, R17.reuse, RZ ;  /* 0x00000011040e7210 */ /* 0x080fe40007f3e0ff */
        /* <DEDUP_REMOVED lines=25> */
.L_x_2251:
[----:B------:R-:W-:Y:S02]  /*5ba0*/  FMNMX.FTZ R20, R16, R98, !PT ;  /* 0x0000006210147209 */ /* 0x000fe40007810000 */
[----:B------:R-:W-:-:S02]  /*5bb0*/  SHF.L.U32 R135, R2, 0x1, RZ ;  /* 0x0000000102877819 */ /* 0x000fc400000006ff */
[----:B------:R-:W-:Y:S02]  /*5bc0*/  FMNMX.FTZ R20, R105, R20, !PT ;  /* 0x0000001469147209 */ /* 0x000fe40007810000 */
[----:B------:R-:W-:Y:S01]  /*5bd0*/  LEA R164, R0, R135, 0x1 ;  /* 0x0000008700a47211 */ /* 0x000fe200078e08ff */
[----:B------:R-:W-:Y:S01]  /*5be0*/  LDSM.16.MT88.4 R24, [R135+0x5000] ;  /* 0x005000008718783b */ /* 0x000fe20000004200 */
[----:B------:R-:W-:Y:S02]  /*5bf0*/  FMNMX.FTZ R20, R104, R20, !PT ;  /* 0x0000001468147209 */ /* 0x000fe40007810000 */
[----:B------:R-:W-:Y:S01]  /*5c00*/  ISETP.GT.AND P3, PT, R235, R244, PT ;  /* 0x000000f4eb00720c */ /* 0x000fe20003f64270 */
        /* <DEDUP_REMOVED lines=69> */
[----:B----4-:R-:W-:-:S05]  /*6060*/  FMUL.FTZ R5, R20, c[0x0][0x23c] ;  /* 0x00008f0014057a20 */ /* 0x010fca0000410000 */
        /* <DEDUP_REMOVED lines=10> */
[----:B------:R1:W-:Y:S08]  /*6110*/  MUFU.EX2 R203, R3 ;  /* 0x0000000300cb7308 */ /* 0x0003f00000000800 */
[----:B------:R2:W-:Y:S01]  /*6120*/  MUFU.EX2 R206, R4 ;  /* 0x0000000400ce7308 */ /* 0x0005e20000000800 */
[----:B-1----:R-:W-:-:S07]  /*6130*/  FFMA.FTZ R3, R105, c[0x0][0x23c], -R5 ;  /* 0x00008f0069037a23 */ /* 0x002fce0000010805 */
[----:B------:R1:W-:Y:S01]  /*6140*/  MUFU.EX2 R105, R3 ;  /* 0x0000000300697308 */ /* 0x0003e20000000800 */
[----:B--2---:R-:W-:-:S07]  /*6150*/  FFMA.FTZ R4, R100, c[0x0][0x23c], -R5 ;  /* 0x00008f0064047a23 */ /* 0x004fce0000010805 */
        /* <DEDUP_REMOVED lines=109> */
[----:B------:R-:W1:Y:S01]  /*6830*/  MUFU.EX2 R10, R6 ;  /* 0x00000006000a7308 */ /* 0x000e620000000800 */
        /* <DEDUP_REMOVED lines=44> */
[--C-:B------:R-:W-:Y:S01]  /*6b00*/  FFMA.FTZ R0, R121, c[0x0][0x23c], -R4.reuse ;  /* 0x00008f0079007a23 */ /* 0x100fe20000010804 */
[----:B-1----:R-:W-:Y:S01]  /*6b10*/  MOV R121, R10 ;  /* 0x0000000a00797202 */ /* 0x002fe20000000f00 */
[--C-:B------:R-:W-:Y:S02]  /*6b20*/  FFMA.FTZ R2, R117, c[0x0][0x23c], -R4.reuse ;  /* 0x00008f0075027a23 */ /* 0x100fe40000010804 */
[----:B------:R1:W-:Y:S08]  /*6b30*/  MUFU.EX2 R10, R0 ;  /* 0x00000000000a7308 */ /* 0x0003f00000000800 */
[----:B------:R2:W-:Y:S01]  /*6b40*/  MUFU.EX2 R6, R2 ;  /* 0x0000000200067308 */ /* 0x0005e20000000800 */
[----:B-1----:R-:W-:Y:S01]  /*6b50*/  FFMA.FTZ R0, R123, c[0x0][0x23c], -R4 ;  /* 0x00008f007b007a23 */ /* 0x002fe20000010804 */
[----:B------:R-:W-:-:S02]  /*6b60*/  MOV R123, R12 ;  /* 0x0000000c007b7202 */ /* 0x000fc40000000f00 */
[----:B------:R-:W-:-:S04]  /*6b70*/  F2FP.BF16.PACK_AB R12, R203, R204 ;  /* 0x000000cccb0c723e */ /* 0x000fc800000010ff */
[----:B------:R1:W3:Y:S01]  /*6b80*/  MUFU.EX2 R57, R0 ;  /* 0x0000000000397308 */ /* 0x0002e20000000800 */
[----:B--2---:R-:W-:-:S07]  /*6b90*/  FFMA.FTZ R2, R116, c[0x0][0x23c], -R4 ;  /* 0x00008f0074027a23 */ /* 0x004fce0000010804 */
[----:B------:R-:W2:Y:S01]  /*6ba0*/  MUFU.EX2 R7, R2 ;  /* 0x0000000200077308 */ /* 0x000ea20000000800 */
[----:B-1----:R-:W-:Y:S01]  /*6bb0*/  FFMA.FTZ R0, R122, c[0x0][0x23c], -R4 ;  /* 0x00008f007a007a23 */ /* 0x002fe20000010804 */
[----:B---3--:R-:W-:Y:S02]  /*6bc0*/  F2FP.BF16.PACK_AB R15, R57, R10 ;  /* 0x0000000a390f723e */ /* 0x008fe400000010ff */
[----:B------:R-:W-:-:S04]  /*6bd0*/  MOV R122, R11 ;  /* 0x0000000b007a7202 */ /* 0x000fc80000000f00 */
[----:B------:R1:W3:Y:S01]  /*6be0*/  MUFU.EX2 R58, R0 ;  /* 0x00000000003a7308 */ /* 0x0002e20000000800 */
[----:B--2---:R-:W-:Y:S01]  /*6bf0*/  F2FP.BF16.PACK_AB R13, R7, R6 ;  /* 0x00000006070d723e */ /* 0x004fe200000010ff */
[----:B------:R-:W-:Y:S02]  /*6c00*/  FADD.FTZ R2, R204, R203 ;  /* 0x000000cbcc027221 */ /* 0x000fe40000010000 */
[----:B------:R-:W-:Y:S02]  /*6c10*/  FADD.FTZ R7, R6, R7 ;  /* 0x0000000706077221 */ /* 0x000fe40000010000 */
[----:B------:R-:W-:Y:S02]  /*6c20*/  FADD.FTZ R2, R105, R2 ;  /* 0x0000000269027221 */ /* 0x000fe40000010000 */
[----:B------:R-:W-:Y:S01]  /*6c30*/  HMMA.16816.F32.BF16 R32, R12, R24, RZ ;  /* 0x000000180c20723c */ /* 0x000fe200000418ff */
[----:B------:R-:W-:Y:S02]  /*6c40*/  FADD.FTZ R7, R10, R7 ;  /* 0x000000070a077221 */ /* 0x000fe40000010000 */
[----:B------:R-:W-:-:S02]  /*6c50*/  FADD.FTZ R6, R104, R2 ;  /* 0x0000000268067221 */ /* 0x000fc40000010000 */
[----:B-1----:R-:W-:Y:S02]  /*6c60*/  FFMA.FTZ R0, R118, c[0x0][0x23c], -R4 ;  /* 0x00008f0076007a23 */ /* 0x002fe40000010804 */
[----:B------:R-:W-:Y:S01]  /*6c70*/  FADD.FTZ R2, R57, R7 ;  /* 0x0000000739027221 */ /* 0x000fe20000010000 */
[C---:B------:R-:W-:Y:S01]  /*6c80*/  HMMA.16816.F32.BF16 R28, R12.reuse, R26, RZ ;  /* 0x0000001a0c1c723c */ /* 0x040fe200000418ff */
[----:B------:R1:W2:Y:S01]  /*6c90*/  MUFU.EX2 R60, R0 ;  /* 0x00000000003c7308 */ /* 0x0002a20000000800 */
[----:B------:R-:W-:Y:S02]  /*6ca0*/  FADD.FTZ R10, R103, R6 ;  /* 0x00000006670a7221 */ /* 0x000fe40000010000 */
[----:B---3--:R-:W-:Y:S02]  /*6cb0*/  FADD.FTZ R7, R58, R2 ;  /* 0x000000023a077221 */ /* 0x008fe40000010000 */
[----:B------:R-:W-:Y:S02]  /*6cc0*/  FADD.FTZ R2, R206, R10 ;  /* 0x0000000ace027221 */ /* 0x000fe40000010000 */
[----:B------:R-:W-:Y:S01]  /*6cd0*/  HMMA.16816.F32.BF16 R24, R12, R16, RZ ;  /* 0x000000100c18723c */ /* 0x000fe200000418ff */
[----:B------:R-:W-:-:S02]  /*6ce0*/  FFMA.FTZ R6, R112, c[0x0][0x23c], -R4 ;  /* 0x00008f0070067a23 */ /* 0x000fc40000010804 */
[----:B------:R-:W-:Y:S02]  /*6cf0*/  FADD.FTZ R2, R205, R2 ;  /* 0x00000002cd027221 */ /* 0x000fe40000010000 */
[----:B------:R3:W-:Y:S02]  /*6d00*/  MUFU.EX2 R62, R6 ;  /* 0x00000006003e7308 */ /* 0x0007e40000000800 */
[----:B------:R-:W-:Y:S01]  /*6d10*/  FADD.FTZ R2, R208, R2 ;  /* 0x00000002d0027221 */ /* 0x000fe20000010000 */
[----:B------:R-:W-:Y:S01]  /*6d20*/  HMMA.16816.F32.BF16 R16, R12, R18, RZ ;  /* 0x000000120c10723c */ /* 0x000fe200000418ff */
[----:B-1----:R-:W-:Y:S02]  /*6d30*/  FFMA.FTZ R0, R119, c[0x0][0x23c], -R4 ;  /* 0x00008f0077007a23 */ /* 0x002fe40000010804 */
[----:B------:R-:W-:Y:S02]  /*6d40*/  FADD.FTZ R2, R207, R2 ;  /* 0x00000002cf027221 */ /* 0x000fe40000010000 */
[----:B------:R1:W-:Y:S02]  /*6d50*/  MUFU.EX2 R61, R0 ;  /* 0x00000000003d7308 */ /* 0x0003e40000000800 */
[----:B------:R-:W-:Y:S01]  /*6d60*/  F2FP.BF16.PACK_AB R12, R206, R103 ;  /* 0x00000067ce0c723e */ /* 0x000fe200000010ff */
[----:B------:R-:W-:Y:S01]  /*6d70*/  FADD.FTZ R2, R210, R2 ;  /* 0x00000002d2027221 */ /* 0x000fe20000010000 */
[----:B--2---:R-:W-:-:S02]  /*6d80*/  F2FP.BF16.PACK_AB R13, R60, R58 ;  /* 0x0000003a3c0d723e */ /* 0x004fc400000010ff */
[----:B------:R-:W-:Y:S01]  /*6d90*/  F2FP.BF16.PACK_AB R14, R208, R205 ;  /* 0x000000cdd00e723e */ /* 0x000fe200000010ff */
[----:B------:R-:W-:Y:S02]  /*6da0*/  FADD.FTZ R2, R209, R2 ;  /* 0x00000002d1027221 */ /* 0x000fe40000010000 */
[----:B---3--:R-:W-:Y:S02]  /*6db0*/  FFMA.FTZ R6, R160, c[0x0][0x23c], -R4 ;  /* 0x00008f00a0067a23 */ /* 0x008fe40000010804 */
        /* <DEDUP_REMOVED lines=17> */
[----:B------:R-:W-:Y:S01]  /*6ed0*/  HMMA.16816.F32.BF16 R28, R12, R38, R28 ;  /* 0x000000260c1c723c */ /* 0x000fe2000004181c */
[----:B------:R-:W2:Y:S01]  /*6ee0*/  LDSM.16.MT88.4 R36, [R135+0x5c00] ;  /* 0x005c00008724783b */ /* 0x000ea20000004200 */
[----:B-1----:R-:W-:-:S04]  /*6ef0*/  FFMA.FTZ R0, R124, c[0x0][0x23c], -R4 ;  /* 0x00008f007c007a23 */ /* 0x002fc80000010804 */
[----:B------:R1:W-:Y:S02]  /*6f00*/  MUFU.EX2 R72, R0 ;  /* 0x0000000000487308 */ /* 0x0003e40000000800 */
[C---:B------:R-:W-:Y:S08]  /*6f10*/  HMMA.16816.F32.BF16 R24, R12.reuse, R40, R24 ;  /* 0x000000280c18723c */ /* 0x040ff00000041818 */
        /* <DEDUP_REMOVED lines=77> */
[----:B-1----:R-:W-:-:S03]  /*73f0*/  FFMA.FTZ R0, R143, c[0x0][0x23c], -R4 ;  /* 0x00008f008f007a23 */ /* 0x002fc60000010804 */
[----:B------:R-:W-:Y:S01]  /*7400*/  LDSM.16.MT88.4 R140, [R135+0x8800] ;  /* 0x00880000878c783b */ /* 0x000fe20000004200 */
        /* <DEDUP_REMOVED lines=100> */
[----:B------:R1:W5:Y:S02]  /*7a50*/  MUFU.EX2 R63, R0 ;  /* 0x00000000003f7308 */ /* 0x0003640000000800 */
[C---:B--2---:R-:W-:Y:S08]  /*7a60*/  HMMA.16816.F32.BF16 R24, R12.reuse, R36, R24 ;  /* 0x000000240c18723c */ /* 0x044ff00000041818 */
[----:B------:R-:W-:Y:S01]  /*7a70*/  HMMA.16816.F32.BF16 R16, R12, R38, R16 ;  /* 0x000000260c10723c */ /* 0x000fe20000041810 */
[----:B-1----:R-:W-:-:S06]  /*7a80*/  FADD.FTZ R0, R60, R7 ;  /* 0x000000073c007221 */ /* 0x002fcc0000010000 */
[----:B------:R-:W-:Y:S02]  /*7a90*/  F2FP.BF16.PACK_AB R12, R122, R252 ;  /* 0x000000fc7a0c723e */ /* 0x000fe400000010ff */
[----:B-----5:R-:W-:Y:S01]  /*7aa0*/  F2FP.BF16.PACK_AB R13, R62, R63 ;  /* 0x0000003f3e0d723e */ /* 0x020fe200000010ff */
        /* <DEDUP_REMOVED lines=24> */
[----:B------:R-:W5:Y:S01]  /*7c30*/  LDSM.16.MT88.4 R48, [R135+0x8400] ;  /* 0x008400008730783b */ /* 0x000f620000004200 */
[----:B------:R-:W-:Y:S02]  /*7c40*/  FADD.FTZ R0, R53, R0 ;  /* 0x0000000035007221 */ /* 0x000fe40000010000 */
[----:B-1----:R-:W-:Y:S02]  /*7c50*/  FFMA.FTZ R6, R162, c[0x0][0x23c], -R4 ;  /* 0x00008f00a2067a23 */ /* 0x002fe40000010804 */
        /* <DEDUP_REMOVED lines=37> */
[----:B----4-:R-:W-:Y:S02]  /*7eb0*/  HMMA.16816.F32.BF16 R36, R12, R44, R36 ;  /* 0x0000002c0c24723c */ /* 0x010fe40000041824 */
        /* <DEDUP_REMOVED lines=20> */
[----:B-1----:R-:W-:-:S02]  /*8000*/  FADD.FTZ R2, R223, R6 ;  /* 0x00000006df027221 */ /* 0x002fc40000010000 */
        /* <DEDUP_REMOVED lines=28> */
[----:B------:R-:W1:Y:S01]  /*81d0*/  MUFU.EX2 R46, R6 ;  /* 0x00000006002e7308 */ /* 0x000e620000000800 */
[----:B------:R-:W-:Y:S01]  /*81e0*/  FADD.FTZ R0, R44, R0 ;  /* 0x000000002c007221 */ /* 0x000fe20000010000 */
[----:B-----5:R-:W-:Y:S01]  /*81f0*/  HMMA.16816.F32.BF16 R136, R12, R48, R36 ;  /* 0x000000300c88723c */ /* 0x020fe20000041824 */
        /* <DEDUP_REMOVED lines=74> */
[----:B------:R-:W-:Y:S07]  /*86a0*/  @!UPT UIADD3 URZ, URZ, URZ, URZ ;  /* 0x0000003f3f3ff290 */ /* 0x000fee000fffe03f */
[----:B------:R-:W-:Y:S11]  /*86b0*/  @!P3 BRA `(.L_x_2254) ;  /* 0x000064600000b947 */ /* 0x000ff60003800000 */
[----:B------:R-:W-:-:S04]  /*86c0*/  DEPBAR.LE SB0, 0x0 ;  /* 0x000080000000791a */ /* 0x000fc80000000000 */
[----:B------:R-:W-:Y:S02]  /*86d0*/  MOV R121, c[0x0][0x1a0] ;  /* 0x0000680000797a02 */ /* 0x000fe40000000f00 */
        /* <DEDUP_REMOVED lines=64> */
.L_x_2255:
[----:B------:R-:W-:-:S04]  /*8ae0*/  LEA R0, -R121, RZ, 0x8 ;  /* 0x000000ff79007211 */ /* 0x000fc800078e41ff */
[----:B------:R-:W-:Y:S02]  /*8af0*/  SHF.R.S32.HI R2, RZ, 0x1f, R0 ;  /* 0x0000001fff027819 */ /* 0x000fe40000011400 */
.L_x_2256:
        /* <DEDUP_REMOVED lines=32> */
[----:B------:R-:W-:Y:S04]  /*8d00*/  LDSM.16.M88.4 R24, [R134+0x1000] ;  /* 0x001000008618783b */ /* 0x000fe80000000200 */
[----:B------:R-:W-:Y:S04]  /*8d10*/  LDSM.16.M88.4 R32, [R165] ;  /* 0x00000000a520783b */ /* 0x000fe80000000200 */
[----:B------:R-:W-:Y:S04]  /*8d20*/  LDSM.16.M88.4 R40, [R134+0x1400] ;  /* 0x001400008628783b */ /* 0x000fe80000000200 */
[----:B------:R-:W-:Y:S04]  /*8d30*/  LDSM.16.M88.4 R48, [R182] ;  /* 0x00000000b630783b */ /* 0x000fe80000000200 */
[----:B------:R-:W-:Y:S04]  /*8d40*/  LDSM.16.M88.4 R56, [R134+0x1800] ;  /* 0x001800008638783b */ /* 0x000fe80000000200 */
[----:B-1----:R-:W-:Y:S04]  /*8d50*/  LDSM.16.M88.4 R4, [R167] ;  /* 0x00000000a704783b */ /* 0x002fe80000000200 */
[----:B----4-:R-:W1:Y:S04]  /*8d60*/  LDSM.16.M88.4 R12, [R166] ;  /* 0x00000000a60c783b */ /* 0x010e680000000200 */
[----:B------:R-:W2:Y:S04]  /*8d70*/  LDSM.16.M88.4 R44, [R181] ;  /* 0x00000000b52c783b */ /* 0x000ea80000000200 */
[----:B------:R-:W3:Y:S04]  /*8d80*/  LDSM.16.M88.4 R52, [R134+0x1c00] ;  /* 0x001c00008634783b */ /* 0x000ee80000000200 */
[----:B-----5:R-:W4:Y:S04]  /*8d90*/  S2R R11, SR_TID.X ;  /* 0x00000000000b7919 */ /* 0x020f280000002100 */
[----:B------:R-:W0:Y:S01]  /*8da0*/  LDGDEPBAR ;  /* 0x00000000000079af */ /* 0x000e220000000000 */
[----:B----4-:R-:W-:Y:S01]  /*8db0*/  IMAD.SHL.U32 R11, R11, 0x2, RZ ;  /* 0x000000020b0b7824 */ /* 0x010fe200078e00ff */
[----:B-1----:R-:W-:Y:S04]  /*8dc0*/  HMMA.16816.F32.BF16 R16, R12, R24, RZ ;  /* 0x000000180c10723c */ /* 0x002fe800000418ff */
[----:B------:R-:W-:-:S04]  /*8dd0*/  LOP3.LUT R11, R11, 0x6, RZ, 0xc0, !PT ;  /* 0x000000060b0b7812 */ /* 0x000fc800078ec0ff */
[C---:B------:R-:W-:Y:S08]  /*8de0*/  HMMA.16816.F32.BF16 R28, R12.reuse, R26, RZ ;  /* 0x0000001a0c1c723c */ /* 0x040ff000000418ff */
[----:B------:R-:W-:Y:S08]  /*8df0*/  HMMA.16816.F32.BF16 R24, R12, R40, RZ ;  /* 0x000000280c18723c */ /* 0x000ff000000418ff */
[C---:B------:R-:W-:Y:S08]  /*8e00*/  HMMA.16816.F32.BF16 R16, R4.reuse, R32, R16 ;  /* 0x000000200410723c */ /* 0x040ff00000041810 */
[C---:B------:R-:W-:Y:S08]  /*8e10*/  HMMA.16816.F32.BF16 R28, R4.reuse, R34, R28 ;  /* 0x00000022041c723c */ /* 0x040ff0000004181c */
[----:B------:R-:W-:Y:S08]  /*8e20*/  HMMA.16816.F32.BF16 R36, R4, R48, R24 ;  /* 0x000000300424723c */ /* 0x000ff00000041818 */
        /* <DEDUP_REMOVED lines=14> */
[----:B------:R-:W4:Y:S01]  /*8f10*/  MUFU.TANH R101, R18 ;  /* 0x0000001200657308 */ /* 0x000f220000002400 */
[----:B------:R-:W-:-:S03]  /*8f20*/  FMUL.FTZ R39, R39, c[0x0][0x2ec] ;  /* 0x0000bb0027277a20 */ /* 0x000fc60000410000 */
[----:B--2---:R-:W-:Y:S04]  /*8f30*/  HMMA.16816.F32.BF16 R32, R4, R44, R24 ;  /* 0x0000002c0420723c */ /* 0x004fe80000041818 */
[----:B------:R2:W5:Y:S04]  /*8f40*/  MUFU.TANH R105, R19 ;  /* 0x0000001300697308 */ /* 0x0005680000002400 */
[C---:B------:R-:W-:Y:S01]  /*8f50*/  HMMA.16816.F32.BF16 R24, R12.reuse, R58, RZ ;  /* 0x0000003a0c18723c */ /* 0x040fe200000418ff */
[----:B------:R-:W-:Y:S03]  /*8f60*/  LDSM.16.M88.4 R56, [R134+0x2000] ;  /* 0x002000008638783b */ /* 0x000fe60000000200 */
[----:B------:R-:W1:Y:S04]  /*8f70*/  MUFU.TANH R87, R28 ;  /* 0x0000001c00577308 */ /* 0x000e680000002400 */
[----:B--2---:R-:W-:Y:S01]  /*8f80*/  HMMA.16816.F32.BF16 R16, R12, R42, RZ ;  /* 0x0000002a0c10723c */ /* 0x004fe200000418ff */
[----:B------:R-:W2:Y:S03]  /*8f90*/  LDSM.16.M88.4 R40, [R180] ;  /* 0x00000000b428783b */ /* 0x000ea60000000200 */
[----:B------:R-:W1:Y:S04]  /*8fa0*/  MUFU.TANH R84, R29 ;  /* 0x0000001d00547308 */ /* 0x000e680000002400 */
[----:B------:R-:W-:-:S02]  /*8fb0*/  FMUL.FTZ R32, R32, c[0x0][0x2ec] ;  /* 0x0000bb0020207a20 */ /* 0x000fc40000410000 */
[----:B------:R-:W-:Y:S02]  /*8fc0*/  FMUL.FTZ R33, R33, c[0x0][0x2ec] ;  /* 0x0000bb0021217a20 */ /* 0x000fe40000410000 */
[----:B------:R-:W-:Y:S01]  /*8fd0*/  FMUL.FTZ R34, R34, c[0x0][0x2ec] ;  /* 0x0000bb0022227a20 */ /* 0x000fe20000410000 */
[----:B------:R-:W-:Y:S01]  /*8fe0*/  MUFU.TANH R102, R30 ;  /* 0x0000001e00667308 */ /* 0x000fe20000002400 */
[----:B------:R-:W-:-:S07]  /*8ff0*/  FMUL.FTZ R35, R35, c[0x0][0x2ec] ;  /* 0x0000bb0023237a20 */ /* 0x000fce0000410000 */
[----:B------:R3:W1:Y:S03]  /*9000*/  MUFU.TANH R103, R31 ;  /* 0x0000001f00677308 */ /* 0x0006660000002400 */
[----:B------:R-:W-:Y:S01]  /*9010*/  HMMA.16816.F32.BF16 R16, R4, R50, R16 ;  /* 0x000000320410723c */ /* 0x000fe20000041810 */
[----:B------:R-:W-:Y:S04]  /*9020*/  LDSM.16.M88.4 R48, [R134+0x2400] ;  /* 0x002400008630783b */ /* 0x000fe80000000200 */
[----:B------:R-:W1:Y:S03]  /*9030*/  MUFU.TANH R83, R36 ;  /* 0x0000002400537308 */ /* 0x000e660000002400 */
[----:B---3--:R-:W-:Y:S05]  /*9040*/  HMMA.16816.F32.BF16 R28, R12, R52, RZ ;  /* 0x000000340c1c723c */ /* 0x008fea00000418ff */
[----:B------:R-:W3:Y:S08]  /*9050*/  MUFU.TANH R86, R37 ;  /* 0x0000002500567308 */ /* 0x000ef00000002400 */
        /* <DEDUP_REMOVED lines=8> */
[----:B--2---:R-:W-:Y:S07]  /*90e0*/  HMMA.16816.F32.BF16 R36, R4, R40, R28 ;  /* 0x000000280424723c */ /* 0x004fee000004181c */
[----:B------:R-:W2:Y:S01]  /*90f0*/  MUFU.TANH R110, R18 ;  /* 0x00000012006e7308 */ /* 0x000ea20000002400 */
        /* <DEDUP_REMOVED lines=9> */
[----:B------:R-:W1:Y:S06]  /*9190*/  MUFU.TANH R82, R33 ;  /* 0x0000002100527308 */ /* 0x000e6c0000002400 */
        /* <DEDUP_REMOVED lines=103> */
[C---:B------:R-:W-:Y:S01]  /*9810*/  LOP3.LUT R2, R0.reuse, 0xf9, R11, 0xfe, !PT ;  /* 0x000000f900027812 */ /* 0x040fe200078efe0b */
[----:B--2---:R-:W-:Y:S01]  /*9820*/  HMMA.16816.F32.BF16 R32, R4, R44, R28 ;  /* 0x0000002c0420723c */ /* 0x004fe2000004181c */
[----:B------:R-:W-:Y:S02]  /*9830*/  LOP3.LUT R10, R0, R11, RZ, 0xfc, !PT ;  /* 0x0000000b000a7212 */ /* 0x000fe400078efcff */
[----:B------:R-:W-:-:S03]  /*9840*/  ISETP.GE.AND P5, PT, R2, R9, PT ;  /* 0x000000090200720c */ /* 0x000fc60003fa6270 */
[----:B------:R-:W2:Y:S01]  /*9850*/  MUFU.TANH R155, R18 ;  /* 0x00000012009b7308 */ /* 0x000ea20000002400 */
[-C--:B------:R-:W-:Y:S02]  /*9860*/  ISETP.GE.AND P0, PT, R2, R8.reuse, PT ;  /* 0x000000080200720c */ /* 0x080fe40003f06270 */
[----:B------:R-:W-:Y:S01]  /*9870*/  LOP3.LUT R2, R0, 0x1, R11, 0xfe, !PT ;  /* 0x0000000100027812 */ /* 0x000fe200078efe0b */
[----:B-1----:R-:W-:Y:S01]  /*9880*/  HMMA.16816.F32.BF16 R28, R12, R48, RZ ;  /* 0x000000300c1c723c */ /* 0x002fe200000418ff */
[CC--:B------:R-:W-:Y:S02]  /*9890*/  ISETP.GE.AND P2, PT, R10.reuse, R9.reuse, PT ;  /* 0x000000090a00720c */ /* 0x0c0fe40003f46270 */
[-C--:B------:R-:W-:Y:S01]  /*98a0*/  ISETP.GE.AND P4, PT, R10, R8.reuse, PT ;  /* 0x000000080a00720c */ /* 0x080fe20003f86270 */
[----:B------:R1:W4:Y:S01]  /*98b0*/  MUFU.TANH R158, R19 ;  /* 0x00000013009e7308 */ /* 0x0003220000002400 */
[C---:B------:R-:W-:Y:S02]  /*98c0*/  ISETP.GE.AND P1, PT, R2.reuse, R9, PT ;  /* 0x000000090200720c */ /* 0x040fe40003f26270 */
[----:B------:R-:W-:-:S02]  /*98d0*/  ISETP.GE.AND P3, PT, R2, R8, PT ;  /* 0x000000080200720c */ /* 0x000fc40003f66270 */
[C-C-:B------:R-:W-:Y:S02]  /*98e0*/  LOP3.LUT R10, R0.reuse, 0x8, R11.reuse, 0xfe, !PT ;  /* 0x00000008000a7812 */ /* 0x140fe400078efe0b */
[----:B------:R-:W-:Y:S02]  /*98f0*/  LOP3.LUT R2, R0, 0x9, R11, 0xfe, !PT ;  /* 0x0000000900027812 */ /* 0x000fe400078efe0b */
[----:B------:R-:W-:Y:S02]  /*9900*/  FSEL R85, R85, -INF , !P2 ;  /* 0xff80000055557808 */ /* 0x000fe40005000000 */
[----:B------:R-:W-:Y:S01]  /*9910*/  FSEL R101, R101, -INF , !P4 ;  /* 0xff80000065657808 */ /* 0x000fe20006000000 */
[----:B------:R-:W-:Y:S01]  /*9920*/  FMUL.FTZ R32, R32, c[0x0][0x2ec] ;  /* 0x0000bb0020207a20 */ /* 0x000fe20000410000 */
[----:B------:R-:W-:Y:S01]  /*9930*/  FSEL R88, R88, -INF , !P1 ;  /* 0xff80000058587808 */ /* 0x000fe20004800000 */
[----:B------:R-:W-:Y:S01]  /*9940*/  FMUL.FTZ R33, R33, c[0x0][0x2ec] ;  /* 0x0000bb0021217a20 */ /* 0x000fe20000410000 */
[----:B-----5:R-:W-:Y:S01]  /*9950*/  FSEL R105, R105, -INF , !P3 ;  /* 0xff80000069697808 */ /* 0x020fe20005800000 */
[----:B-1----:R-:W-:Y:S01]  /*9960*/  HMMA.16816.F32.BF16 R16, R4, R42, R24 ;  /* 0x0000002a0410723c */ /* 0x002fe20000041818 */
[----:B------:R-:W1:Y:S01]  /*9970*/  LDSM.16.M88.4 R40, [R134+0x3800] ;  /* 0x003800008628783b */ /* 0x000e620000000200 */
[----:B------:R-:W-:Y:S01]  /*9980*/  FMUL.FTZ R34, R34, c[0x0][0x2ec] ;  /* 0x0000bb0022227a20 */ /* 0x000fe20000410000 */
[----:B------:R-:W-:Y:S01]  /*9990*/  MUFU.TANH R57, R33 ;  /* 0x0000002100397308 */ /* 0x000fe20000002400 */
[----:B------:R-:W-:Y:S01]  /*99a0*/  FMUL.FTZ R35, R35, c[0x0][0x2ec] ;  /* 0x0000bb0023237a20 */ /* 0x000fe20000410000 */
[----:B------:R-:W-:-:S02]  /*99b0*/  ISETP.GE.AND P2, PT, R10, R9, PT ;  /* 0x000000090a00720c */ /* 0x000fc40003f46270 */
[-C--:B------:R-:W-:Y:S01]  /*99c0*/  ISETP.GE.AND P4, PT, R10, R8.reuse, PT ;  /* 0x000000080a00720c */ /* 0x080fe20003f86270 */
[----:B------:R-:W-:Y:S01]  /*99d0*/  HMMA.16816.F32.BF16 R24, R12, R54, RZ ;  /* 0x000000360c18723c */ /* 0x000fe200000418ff */
[C---:B------:R-:W-:Y:S02]  /*99e0*/  ISETP.GE.AND P1, PT, R2.reuse, R9, PT ;  /* 0x000000090200720c */ /* 0x040fe40003f26270 */
[----:B------:R-:W-:Y:S01]  /*99f0*/  MUFU.TANH R55, R32 ;  /* 0x0000002000377308 */ /* 0x000fe20000002400 */
[----:B------:R-:W-:Y:S02]  /*9a00*/  ISETP.GE.AND P3, PT, R2, R8, PT ;  /* 0x000000080200720c */ /* 0x000fe40003f66270 */
[C-C-:B------:R-:W-:Y:S02]  /*9a10*/  LOP3.LUT R10, R0.reuse, 0x10, R11.reuse, 0xfe, !PT ;  /* 0x00000010000a7812 */ /* 0x140fe400078efe0b */
[----:B---3--:R-:W-:Y:S01]  /*9a20*/  HMMA.16816.F32.BF16 R28, R4, R36, R28 ;  /* 0x00000024041c723c */ /* 0x008fe2000004181c */
[----:B------:R-:W-:-:S02]  /*9a30*/  LOP3.LUT R2, R0, 0x11, R11, 0xfe, !PT ;  /* 0x0000001100027812 */ /* 0x000fc400078efe0b */
[----:B------:R-:W-:Y:S01]  /*9a40*/  MUFU.TANH R162, R34 ;  /* 0x0000002200a27308 */ /* 0x000fe20000002400 */
[----:B------:R-:W-:Y:S02]  /*9a50*/  FSEL R87, R87, -INF , !P2 ;  /* 0xff80000057577808 */ /* 0x000fe40005000000 */
[----:B------:R-:W-:Y:S02]  /*9a60*/  FSEL R84, R84, -INF , !P1 ;  /* 0xff80000054547808 */ /* 0x000fe40004800000 */
[----:B------:R-:W-:Y:S01]  /*9a70*/  FMUL.FTZ R16, R16, c[0x0][0x2ec] ;  /* 0x0000bb0010107a20 */ /* 0x000fe20000410000 */
[----:B------:R-:W-:Y:S01]  /*9a80*/  FSEL R103, R103, -INF , !P3 ;  /* 0xff80000067677808 */ /* 0x000fe20005800000 */
[----:B------:R-:W-:Y:S01]  /*9a90*/  FMUL.FTZ R17, R17, c[0x0][0x2ec] ;  /* 0x0000bb0011117a20 */ /* 0x000fe20000410000 */
[----:B------:R-:W-:Y:S01]  /*9aa0*/  MUFU.TANH R186, R35 ;  /* 0x0000002300ba7308 */ /* 0x000fe20000002400 */
[----:B------:R-:W-:Y:S01]  /*9ab0*/  FMUL.FTZ R18, R18, c[0x0][0x2ec] ;  /* 0x0000bb0012127a20 */ /* 0x000fe20000410000 */
[-C--:B------:R-:W-:Y:S01]  /*9ac0*/  ISETP.GE.AND P2, PT, R10, R9.reuse, PT ;  /* 0x000000090a00720c */ /* 0x080fe20003f46270 */
[----:B------:R-:W-:Y:S01]  /*9ad0*/  FMUL.FTZ R19, R19, c[0x0][0x2ec] ;  /* 0x0000bb0013137a20 */ /* 0x000fe20000410000 */
[----:B------:R-:W-:-:S02]  /*9ae0*/  ISETP.GE.AND P1, PT, R2, R9, PT ;  /* 0x000000090200720c */ /* 0x000fc40003f26270 */
[-C--:B------:R-:W-:Y:S02]  /*9af0*/  ISETP.GE.AND P3, PT, R2, R8.reuse, PT ;  /* 0x000000080200720c */ /* 0x080fe40003f66270 */
[----:B------:R-:W3:Y:S01]  /*9b00*/  MUFU.TANH R56, R16 ;  /* 0x0000001000387308 */ /* 0x000ee20000002400 */
        /* <DEDUP_REMOVED lines=10> */
[CC--:B------:R-:W-:Y:S02]  /*9bb0*/  ISETP.GE.AND P2, PT, R2.reuse, R9.reuse, PT ;  /* 0x000000090200720c */ /* 0x0c0fe40003f46270 */
[----:B------:R-:W5:Y:S01]  /*9bc0*/  MUFU.TANH R161, R18 ;  /* 0x0000001200a17308 */ /* 0x000f620000002400 */
[----:B------:R-:W-:Y:S02]  /*9bd0*/  ISETP.GE.AND P1, PT, R2, R8, PT ;  /* 0x000000080200720c */ /* 0x000fe40003f26270 */
[----:B------:R-:W-:Y:S02]  /*9be0*/  LOP3.LUT R2, R0, 0x19, R11, 0xfe, !PT ;  /* 0x0000001900027812 */ /* 0x000fe400078efe0b */
[----:B------:R-:W-:Y:S02]  /*9bf0*/  FSEL R104, R104, -INF , !P4 ;  /* 0xff80000068687808 */ /* 0x000fe40006000000 */
[----:B------:R-:W-:Y:S01]  /*9c00*/  FSEL R109, R109, -INF , !P3 ;  /* 0xff8000006d6d7808 */ /* 0x000fe20005800000 */
[----:B------:R1:W1:Y:S01]  /*9c10*/  MUFU.TANH R163, R19 ;  /* 0x0000001300a37308 */ /* 0x0002620000002400 */
[----:B------:R-:W-:-:S02]  /*9c20*/  ISETP.GE.AND P4, PT, R2, R9, PT ;  /* 0x000000090200720c */ /* 0x000fc40003f86270 */
[----:B------:R-:W-:Y:S02]  /*9c30*/  ISETP.GE.AND P3, PT, R2, R8, PT ;  /* 0x000000080200720c */ /* 0x000fe40003f66270 */
[C-C-:B------:R-:W-:Y:S02]  /*9c40*/  LOP3.LUT R2, R0.reuse, 0x20, R11.reuse, 0xfe, !PT ;  /* 0x0000002000027812 */ /* 0x140fe400078efe0b */
[----:B------:R-:W-:Y:S01]  /*9c50*/  LOP3.LUT R10, R0, 0x21, R11, 0xfe, !PT ;  /* 0x00000021000a7812 */ /* 0x000fe200078efe0b */
[----:B------:R-:W-:Y:S01]  /*9c60*/  MUFU.TANH R190, R30 ;  /* 0x0000001e00be7308 */ /* 0x000fe20000002400 */
[----:B------:R-:W-:Y:S02]  /*9c70*/  FSEL R81, R81, -INF , !P2 ;  /* 0xff80000051517808 */ /* 0x000fe40005000000 */
[----:B------:R-:W-:Y:S02]  /*9c80*/  FSEL R110, R110, -INF , !P1 ;  /* 0xff8000006e6e7808 */ /* 0x000fe40004800000 */
[----:B------:R-:W-:-:S02]  /*9c90*/  FSEL R78, R78, -INF , !P4 ;  /* 0xff8000004e4e7808 */ /* 0x000fc40006000000 */
[----:B------:R-:W-:Y:S01]  /*9ca0*/  FSEL R111, R111, -INF , !P3 ;  /* 0xff8000006f6f7808 */ /* 0x000fe20005800000 */
[----:B-1----:R-:W-:Y:S01]  /*9cb0*/  HMMA.16816.F32.BF16 R16, R4, R46, R24 ;  /* 0x0000002e0410723c */ /* 0x002fe20000041818 */
[----:B------:R-:W1:Y:S01]  /*9cc0*/  LDSM.16.M88.4 R44, [R173] ;  /* 0x00000000ad2c783b */ /* 0x000e620000000200 */
[----:B------:R-:W-:Y:S01]  /*9cd0*/  MUFU.TANH R22, R31 ;  /* 0x0000001f00167308 */ /* 0x000fe20000002400 */
[CC--:B------:R-:W-:Y:S02]  /*9ce0*/  ISETP.GE.AND P2, PT, R2.reuse, R9.reuse, PT ;  /* 0x000000090200720c */ /* 0x0c0fe40003f46270 */
[-C--:B------:R-:W-:Y:S02]  /*9cf0*/  ISETP.GE.AND P1, PT, R2, R8.reuse, PT ;  /* 0x000000080200720c */ /* 0x080fe40003f26270 */
[C---:B------:R-:W-:Y:S01]  /*9d00*/  ISETP.GE.AND P4, PT, R10.reuse, R9, PT ;  /* 0x000000090a00720c */ /* 0x040fe20003f86270 */
[----:B------:R-:W-:Y:S01]  /*9d10*/  HMMA.16816.F32.BF16 R24, R12, R50, RZ ;  /* 0x000000320c18723c */ /* 0x000fe200000418ff */
[----:B------:R-:W-:Y:S01]  /*9d20*/  ISETP.GE.AND P3, PT, R10, R8, PT ;  /* 0x000000080a00720c */ /* 0x000fe20003f66270 */
[----:B------:R-:W-:Y:S01]  /*9d30*/  MUFU.TANH R51, R28 ;  /* 0x0000001c00337308 */ /* 0x000fe20000002400 */
[----:B------:R-:W-:-:S02]  /*9d40*/  LOP3.LUT R2, R0, 0x28, R11, 0xfe, !PT ;  /* 0x0000002800027812 */ /* 0x000fc400078efe0b */
[--C-:B------:R-:W-:Y:S02]  /*9d50*/  LOP3.LUT R10, R0, 0x29, R11.reuse, 0xfe, !PT ;  /* 0x00000029000a7812 */ /* 0x100fe400078efe0b */
[----:B------:R-:W-:Y:S02]  /*9d60*/  FSEL R79, R79, -INF , !P2 ;  /* 0xff8000004f4f7808 */ /* 0x000fe40005000000 */
[----:B------:R-:W-:Y:S01]  /*9d70*/  FSEL R82, R82, -INF , !P4 ;  /* 0xff80000052527808 */ /* 0x000fe20006000000 */
[----:B------:R-:W-:Y:S01]  /*9d80*/  MUFU.TANH R50, R29 ;  /* 0x0000001d00327308 */ /* 0x000fe20000002400 */
[----:B------:R-:W-:Y:S02]  /*9d90*/  FSEL R113, R113, -INF , !P1 ;  /* 0xff80000071717808 */ /* 0x000fe40004800000 */
[----:B------:R-:W-:Y:S02]  /*9da0*/  FSEL R116, R116, -INF , !P3 ;  /* 0xff80000074747808 */ /* 0x000fe40005800000 */
[-C--:B------:R-:W-:Y:S01]  /*9db0*/  ISETP.GE.AND P2, PT, R2, R9.reuse, PT ;  /* 0x000000090200720c */ /* 0x080fe20003f46270 */
[----:B------:R-:W-:Y:S01]  /*9dc0*/  FMUL.FTZ R16, R16, c[0x0][0x2ec] ;  /* 0x0000bb0010107a20 */ /* 0x000fe20000410000 */
[-C--:B------:R-:W-:Y:S01]  /*9dd0*/  ISETP.GE.AND P4, PT, R2, R8.reuse, PT ;  /* 0x000000080200720c */ /* 0x080fe20003f86270 */
[----:B------:R-:W-:Y:S01]  /*9de0*/  FMUL.FTZ R17, R17, c[0x0][0x2ec] ;  /* 0x0000bb0011117a20 */ /* 0x000fe20000410000 */
[----:B------:R-:W-:Y:S01]  /*9df0*/  ISETP.GE.AND P1, PT, R10, R9, PT ;  /* 0x000000090a00720c */ /* 0x000fe20003f26270 */
[----:B------:R-:W-:Y:S01]  /*9e00*/  FMUL.FTZ R18, R18, c[0x0][0x2ec] ;  /* 0x0000bb0012127a20 */ /* 0x000fe20000410000 */
[----:B------:R-:W-:Y:S01]  /*9e10*/  MUFU.TANH R52, R16 ;  /* 0x0000001000347308 */ /* 0x000fe20000002400 */
[----:B------:R-:W-:Y:S01]  /*9e20*/  FMUL.FTZ R19, R19, c[0x0][0x2ec] ;  /* 0x0000bb0013137a20 */ /* 0x000fe20000410000 */
[----:B------:R-:W-:Y:S01]  /*9e30*/  ISETP.GE.AND P3, PT, R10, R8, PT ;  /* 0x000000080a00720c */ /* 0x000fe20003f66270 */
[----:B------:R-:W-:Y:S01]  /*9e40*/  HMMA.16816.F32.BF16 R32, R4, R38, R24 ;  /* 0x000000260420723c */ /* 0x000fe20000041818 */
[----:B------:R-:W1:Y:S01]  /*9e50*/  LDSM.16.M88.4 R36, [R134+0x3c00] ;  /* 0x003c00008624783b */ /* 0x000e620000000200 */
[----:B------:R-:W-:-:S02]  /*9e60*/  LOP3.LUT R2, R0, 0x30, R11, 0xfe, !PT ;  /* 0x0000003000027812 */ /* 0x000fc400078efe0b */
[----:B------:R-:W-:Y:S01]  /*9e70*/  LOP3.LUT R10, R0, 0x31, R11, 0xfe, !PT ;  /* 0x00000031000a7812 */ /* 0x000fe200078efe0b */
[----:B------:R-:W-:Y:S01]  /*9e80*/  MUFU.TANH R53, R17 ;  /* 0x0000001100357308 */ /* 0x000fe20000002400 */
[----:B------:R-:W-:Y:S02]  /*9e90*/  FSEL R80, R80, -INF , !P2 ;  /* 0xff80000050507808 */ /* 0x000fe40005000000 */
[----:B------:R-:W-:Y:S02]  /*9ea0*/  FSEL R118, R118, -INF , !P4 ;  /* 0xff80000076767808 */ /* 0x000fe40006000000 */
[----:B------:R-:W-:Y:S02]  /*9eb0*/  FSEL R76, R76, -INF , !P1 ;  /* 0xff8000004c4c7808 */ /* 0x000fe40004800000 */
[C---:B------:R-:W-:Y:S01]  /*9ec0*/  ISETP.GE.AND P2, PT, R2.reuse, R9, PT ;  /* 0x000000090200720c */ /* 0x040fe20003f46270 */
[----:B------:R-:W1:Y:S01]  /*9ed0*/  MUFU.TANH R185, R18 ;  /* 0x0000001200b97308 */ /* 0x000e620000002400 */
[----:B------:R-:W-:-:S02]  /*9ee0*/  ISETP.GE.AND P4, PT, R2, R8, PT ;  /* 0x000000080200720c */ /* 0x000fc40003f86270 */
[-C--:B------:R-:W-:Y:S02]  /*9ef0*/  ISETP.GE.AND P1, PT, R10, R9.reuse, PT ;  /* 0x000000090a00720c */ /* 0x080fe40003f26270 */
[----:B------:R-:W-:Y:S02]  /*9f00*/  LOP3.LUT R2, R0, 0x38, R11, 0xfe, !PT ;  /* 0x0000003800027812 */ /* 0x000fe400078efe0b */
[----:B------:R-:W-:Y:S01]  /*9f10*/  FSEL R115, R115, -INF , !P3 ;  /* 0xff80000073737808 */ /* 0x000fe20005800000 */
[----:B------:R2:W1:Y:S01]  /*9f20*/  MUFU.TANH R188, R19 ;  /* 0x0000001300bc7308 */ /* 0x0004620000002400 */
[----:B------:R-:W-:Y:S02]  /*9f30*/  FSEL R75, R75, -INF , !P2 ;  /* 0xff8000004b4b7808 */ /* 0x000fe40005000000 */
[----:B------:R-:W-:Y:S01]  /*9f40*/  FMUL.FTZ R32, R32, c[0x0][0x2ec] ;  /* 0x0000bb0020207a20 */ /* 0x000fe20000410000 */
[----:B------:R-:W-:Y:S01]  /*9f50*/  FSEL R77, R77, -INF , !P1 ;  /* 0xff8000004d4d7808 */ /* 0x000fe20004800000 */
[----:B------:R-:W-:Y:S01]  /*9f60*/  FMUL.FTZ R33, R33, c[0x0][0x2ec] ;  /* 0x0000bb0021217a20 */ /* 0x000fe20000410000 */
[----:B------:R-:W-:Y:S01]  /*9f70*/  ISETP.GE.AND P3, PT, R10, R8, PT ;  /* 0x000000080a00720c */ /* 0x000fe20003f66270 */
[----:B------:R-:W-:Y:S01]  /*9f80*/  FMUL.FTZ R34, R34, c[0x0][0x2ec] ;  /* 0x0000bb0022227a20 */ /* 0x000fe20000410000 */
[----:B------:R-:W-:Y:S01]  /*9f90*/  MUFU.TANH R49, R32 ;  /* 0x0000002000317308 */ /* 0x000fe20000002400 */
[----:B------:R-:W-:Y:S01]  /*9fa0*/  FMUL.FTZ R35, R35, c[0x0][0x2ec] ;  /* 0x0000bb0023237a20 */ /* 0x000fe20000410000 */
[----:B------:R-:W-:-:S02]  /*9fb0*/  ISETP.GE.AND P2, PT, R2, R9, PT ;  /* 0x000000090200720c */ /* 0x000fc40003f46270 */
[-C--:B------:R-:W-:Y:S02]  /*9fc0*/  ISETP.GE.AND P1, PT, R2, R8.reuse, PT ;  /* 0x000000080200720c */ /* 0x080fe40003f26270 */
[--C-:B------:R-:W-:Y:S01]  /*9fd0*/  LOP3.LUT R2, R0, 0x39, R11.reuse, 0xfe, !PT ;  /* 0x0000003900027812 */ /* 0x100fe200078efe0b */
[----:B--2---:R-:W-:Y:S01]  /*9fe0*/  HMMA.16816.F32.BF16 R16, R12, R40, RZ ;  /* 0x000000280c10723c */ /* 0x004fe200000418ff */
[----:B------:R-:W2:Y:S01]  /*9ff0*/  MUFU.TANH R48, R33 ;  /* 0x0000002100307308 */ /* 0x000ea20000002400 */
[----:B------:R-:W-:Y:S02]  /*a000*/  FSEL R117, R117, -INF , !P4 ;  /* 0xff80000075757808 */ /* 0x000fe40006000000 */
[----:B------:R-:W-:Y:S02]  /*a010*/  FSEL R122, R122, -INF , !P3 ;  /* 0xff8000007a7a7808 */ /* 0x000fe40005800000 */
[C---:B------:R-:W-:Y:S02]  /*a020*/  ISETP.GE.AND P4, PT, R2.reuse, R9, PT ;  /* 0x000000090200720c */ /* 0x040fe40003f86270 */
[----:B------:R-:W-:Y:S01]  /*a030*/  ISETP.GE.AND P3, PT, R2, R8, PT ;  /* 0x000000080200720c */ /* 0x000fe20003f66270 */
[----:B------:R-:W-:Y:S01]  /*a040*/  MUFU.TANH R191, R34 ;  /* 0x0000002200bf7308 */ /* 0x000fe20000002400 */
[----:B------:R-:W-:-:S02]  /*a050*/  LOP3.LUT R2, R0, 0x40, R11, 0xfe, !PT ;  /* 0x0000004000027812 */ /* 0x000fc400078efe0b */
[----:B------:R-:W-:Y:S02]  /*a060*/  FSEL R74, R74, -INF , !P2 ;  /* 0xff8000004a4a7808 */ /* 0x000fe40005000000 */
[----:B------:R-:W-:Y:S02]  /*a070*/  FSEL R124, R124, -INF , !P1 ;  /* 0xff8000007c7c7808 */ /* 0x000fe40004800000 */
[C---:B------:R-:W-:Y:S01]  /*a080*/  ISETP.GE.AND P2, PT, R2.reuse, R9, PT ;  /* 0x000000090200720c */ /* 0x040fe20003f46270 */
[----:B------:R2:W-:Y:S01]  /*a090*/  MUFU.TANH R194, R35 ;  /* 0x0000002300c27308 */ /* 0x0005e20000002400 */
[----:B------:R-:W-:Y:S02]  /*a0a0*/  ISETP.GE.AND P1, PT, R2, R8, PT ;  /* 0x000000080200720c */ /* 0x000fe40003f26270 */
[----:B------:R-:W-:Y:S02]  /*a0b0*/  LOP3.LUT R2, R0, 0x41, R11, 0xfe, !PT ;  /* 0x0000004100027812 */ /* 0x000fe400078efe0b */
[----:B------:R-:W-:-:S02]  /*a0c0*/  FSEL R73, R73, -INF , !P4 ;  /* 0xff80000049497808 */ /* 0x000fc40006000000 */
[----:B-1----:R-:W-:Y:S01]  /*a0d0*/  HMMA.16816.F32.BF16 R24, R4, R44, R16 ;  /* 0x0000002c0418723c */ /* 0x002fe20000041810 */
[----:B------:R-:W-:Y:S02]  /*a0e0*/  FSEL R121, R121, -INF , !P3 ;  /* 0xff80000079797808 */ /* 0x000fe40005800000 */
[C---:B------:R-:W-:Y:S02]  /*a0f0*/  ISETP.GE.AND P4, PT, R2.reuse, R9, PT ;  /* 0x000000090200720c */ /* 0x040fe40003f86270 */
[----:B------:R-:W-:Y:S02]  /*a100*/  ISETP.GE.AND P3, PT, R2, R8, PT ;  /* 0x000000080200720c */ /* 0x000fe40003f66270 */
[C-C-:B------:R-:W-:Y:S01]  /*a110*/  LOP3.LUT R10, R0.reuse, 0x48, R11.reuse, 0xfe, !PT ;  /* 0x00000048000a7812 */ /* 0x140fe200078efe0b */
[----:B------:R-:W-:Y:S01]  /*a120*/  HMMA.16816.F32.BF16 R16, R12, R42, RZ ;  /* 0x0000002a0c10723c */ /* 0x000fe200000418ff */
[----:B------:R-:W1:Y:S01]  /*a130*/  LDSM.16.M88.4 R40, [R172] ;  /* 0x00000000ac28783b */ /* 0x000e620000000200 */
[----:B------:R-:W-:-:S02]  /*a140*/  LOP3.LUT R2, R0, 0x49, R11, 0xfe, !PT ;  /* 0x0000004900027812 */ /* 0x000fc400078efe0b */
[----:B------:R-:W-:Y:S01]  /*a150*/  FSEL R68, R68, -INF , !P2 ;  /* 0xff80000044447808 */ /* 0x000fe20005000000 */
[----:B--2---:R-:W-:Y:S01]  /*a160*/  LDSM.16.M88.4 R32, [R171] ;  /* 0x00000000ab20783b */ /* 0x004fe20000000200 */
[----:B------:R-:W-:Y:S02]  /*a170*/  FSEL R72, R72, -INF , !P4 ;  /* 0xff80000048487808 */ /* 0x000fe40006000000 */
[----:B------:R-:W-:Y:S02]  /*a180*/  FSEL R123, R123, -INF , !P1 ;  /* 0xff8000007b7b7808 */ /* 0x000fe40004800000 */
[----:B------:R-:W-:Y:S02]  /*a190*/  FSEL R127, R127, -INF , !P3 ;  /* 0xff8000007f7f7808 */ /* 0x000fe40005800000 */
[C---:B------:R-:W-:Y:S02]  /*a1a0*/  ISETP.GE.AND P2, PT, R10.reuse, R9, PT ;  /* 0x000000090a00720c */ /* 0x040fe40003f46270 */
[----:B------:R-:W-:-:S02]  /*a1b0*/  ISETP.GE.AND P4, PT, R10, R8, PT ;  /* 0x000000080a00720c */ /* 0x000fc40003f86270 */
[----:B------:R-:W-:Y:S01]  /*a1c0*/  FMUL.FTZ R24, R24, c[0x0][0x2ec] ;  /* 0x0000bb0018187a20 */ /* 0x000fe20000410000 */
[C---:B------:R-:W-:Y:S01]  /*a1d0*/  ISETP.GE.AND P1, PT, R2.reuse, R9, PT ;  /* 0x000000090200720c */ /* 0x040fe20003f26270 */
[----:B------:R-:W-:Y:S01]  /*a1e0*/  FMUL.FTZ R25, R25, c[0x0][0x2ec] ;  /* 0x0000bb0019197a20 */ /* 0x000fe20000410000 */
[----:B------:R-:W-:Y:S01]  /*a1f0*/  ISETP.GE.AND P3, PT, R2, R8, PT ;  /* 0x000000080200720c */ /* 0x000fe20003f66270 */
[----:B------:R-:W-:Y:S01]  /*a200*/  FMUL.FTZ R26, R26, c[0x0][0x2ec] ;  /* 0x0000bb001a1a7a20 */ /* 0x000fe20000410000 */
[----:B------:R-:W-:Y:S01]  /*a210*/  MUFU.TANH R189, R24 ;  /* 0x0000001800bd7308 */ /* 0x000fe20000002400 */
[----:B------:R-:W-:Y:S01]  /*a220*/  FMUL.FTZ R27, R27, c[0x0][0x2ec] ;  /* 0x0000bb001b1b7a20 */ /* 0x000fe20000410000 */
[C-C-:B------:R-:W-:Y:S01]  /*a230*/  LOP3.LUT R10, R0.reuse, 0x50, R11.reuse, 0xfe, !PT ;  /* 0x00000050000a7812 */ /* 0x140fe200078efe0b */
[----:B------:R-:W-:Y:S01]  /*a240*/  HMMA.16816.F32.BF16 R28, R4, R46, R16 ;  /* 0x0000002e041c723c */ /* 0x000fe20000041810 */
[----:B------:R-:W2:Y:S01]  /*a250*/  LDSM.16.M88.4 R44, [R134+0x4000] ;  /* 0x00400000862c783b */ /* 0x000ea20000000200 */
[----:B------:R-:W-:-:S02]  /*a260*/  LOP3.LUT R2, R0, 0x51, R11, 0xfe, !PT ;  /* 0x0000005100027812 */ /* 0x000fc400078efe0b */
[----:B------:R-:W-:Y:S01]  /*a270*/  FSEL R69, R69, -INF , !P2 ;  /* 0xff80000045457808 */ /* 0x000fe20005000000 */
[----:B------:R-:W1:Y:S01]  /*a280*/  MUFU.TANH R21, R25 ;  /* 0x0000001900157308 */ /* 0x000e620000002400 */
[----:B------:R-:W-:Y:S02]  /*a290*/  FSEL R129, R129, -INF , !P4 ;  /* 0xff80000081817808 */ /* 0x000fe40006000000 */
[----:B------:R-:W-:Y:S01]  /*a2a0*/  HMMA.16816.F32.BF16 R16, R12, R36, RZ ;  /* 0x000000240c10723c */ /* 0x000fe200000418ff */
[----:B------:R-:W-:Y:S02]  /*a2b0*/  FSEL R71, R71, -INF , !P1 ;  /* 0xff80000047477808 */ /* 0x000fe40004800000 */
[----:B------:R-:W-:Y:S02]  /*a2c0*/  FSEL R130, R130, -INF , !P3 ;  /* 0xff80000082827808 */ /* 0x000fe40005800000 */
[----:B------:R-:W1:Y:S01]  /*a2d0*/  MUFU.TANH R159, R26 ;  /* 0x0000001a009f7308 */ /* 0x000e620000002400 */
[----:B------:R-:W-:-:S02]  /*a2e0*/  ISETP.GE.AND P2, PT, R10, R9, PT ;  /* 0x000000090a00720c */ /* 0x000fc40003f46270 */
[-C--:B------:R-:W-:Y:S02]  /*a2f0*/  ISETP.GE.AND P4, PT, R10, R8.reuse, PT ;  /* 0x000000080a00720c */ /* 0x080fe40003f86270 */
[C---:B------:R-:W-:Y:S02]  /*a300*/  ISETP.GE.AND P1, PT, R2.reuse, R9, PT ;  /* 0x000000090200720c */ /* 0x040fe40003f26270 */
[----:B------:R-:W-:Y:S01]  /*a310*/  ISETP.GE.AND P3, PT, R2, R8, PT ;  /* 0x000000080200720c */ /* 0x000fe20003f66270 */
[----:B------:R1:W1:Y:S01]  /*a320*/  MUFU.TANH R184, R27 ;  /* 0x0000001b00b87308 */ /* 0x0002620000002400 */
[--C-:B------:R-:W-:Y:S02]  /*a330*/  LOP3.LUT R10, R0, 0x58, R11.reuse, 0xfe, !PT ;  /* 0x00000058000a7812 */ /* 0x100fe400078efe0b */
[----:B------:R-:W-:Y:S01]  /*a340*/  FMUL.FTZ R28, R28, c[0x0][0x2ec] ;  /* 0x0000bb001c1c7a20 */ /* 0x000fe20000410000 */
[----:B------:R-:W-:Y:S01]  /*a350*/  LOP3.LUT R2, R0, 0x59, R11, 0xfe, !PT ;  /* 0x0000005900027812 */ /* 0x000fe200078efe0b */
[----:B------:R-:W-:Y:S01]  /*a360*/  FMUL.FTZ R29, R29, c[0x0][0x2ec] ;  /* 0x0000bb001d1d7a20 */ /* 0x000fe20000410000 */
[----:B------:R-:W-:Y:S01]  /*a370*/  FSEL R67, R67, -INF , !P2 ;  /* 0xff80000043437808 */ /* 0x000fe20005000000 */
[----:B------:R-:W-:Y:S01]  /*a380*/  FMUL.FTZ R30, R30, c[0x0][0x2ec] ;  /* 0x0000bb001e1e7a20 */ /* 0x000fe20000410000 */
[----:B------:R-:W2:Y:S01]  /*a390*/  MUFU.TANH R157, R28 ;  /* 0x0000001c009d7308 */ /* 0x000ea20000002400 */
[----:B------:R-:W-:Y:S01]  /*a3a0*/  FMUL.FTZ R31, R31, c[0x0][0x2ec] ;  /* 0x0000bb001f1f7a20 */ /* 0x000fe20000410000 */
[----:B------:R-:W-:-:S02]  /*a3b0*/  FSEL R66, R66, -INF , !P1 ;  /* 0xff80000042427808 */ /* 0x000fc40004800000 */
[----:B------:R-:W-:Y:S02]  /*a3c0*/  FSEL R128, R128, -INF , !P4 ;  /* 0xff80000080807808 */ /* 0x000fe40006000000 */
[----:B------:R-:W-:Y:S01]  /*a3d0*/  FSEL R131, R131, -INF , !P3 ;  /* 0xff80000083837808 */ /* 0x000fe20005800000 */
[----:B-1----:R-:W-:Y:S01]  /*a3e0*/  HMMA.16816.F32.BF16 R24, R4, R40, R16 ;  /* 0x000000280418723c */ /* 0x002fe20000041810 */
[----:B------:R-:W-:Y:S01]  /*a3f0*/  MUFU.TANH R187, R29 ;  /* 0x0000001d00bb7308 */ /* 0x000fe20000002400 */
[CC--:B------:R-:W-:Y:S02]  /*a400*/  ISETP.GE.AND P2, PT, R10.reuse, R9.reuse, PT ;  /* 0x000000090a00720c */ /* 0x0c0fe40003f46270 */
[-C--:B------:R-:W-:Y:S02]  /*a410*/  ISETP.GE.AND P1, PT, R10, R8.reuse, PT ;  /* 0x000000080a00720c */ /* 0x080fe40003f26270 */
[C---:B------:R-:W-:Y:S02]  /*a420*/  ISETP.GE.AND P4, PT, R2.reuse, R9, PT ;  /* 0x000000090200720c */ /* 0x040fe40003f86270 */
[----:B------:R-:W-:Y:S01]  /*a430*/  HMMA.16816.F32.BF16 R16, R12, R38, RZ ;  /* 0x000000260c10723c */ /* 0x000fe200000418ff */
[----:B------:R-:W1:Y:S01]  /*a440*/  MUFU.TANH R126, R30 ;  /* 0x0000001e007e7308 */ /* 0x000e620000002400 */
[----:B------:R-:W-:Y:S01]  /*a450*/  LDSM.16.M88.4 R36, [R134+0x4800] ;  /* 0x004800008624783b */ /* 0x000fe20000000200 */
[----:B------:R-:W-:-:S02]  /*a460*/  ISETP.GE.AND P3, PT, R2, R8, PT ;  /* 0x000000080200720c */ /* 0x000fc40003f66270 */
[--C-:B------:R-:W-:Y:S02]  /*a470*/  LOP3.LUT R2, R0, 0x60, R11.reuse, 0xfe, !PT ;  /* 0x0000006000027812 */ /* 0x100fe400078efe0b */
[----:B------:R-:W-:Y:S02]  /*a480*/  FSEL R64, R64, -INF , !P2 ;  /* 0xff80000040407808 */ /* 0x000fe40005000000 */
[----:B------:R1:W1:Y:S01]  /*a490*/  MUFU.TANH R153, R31 ;  /* 0x0000001f00997308 */ /* 0x0002620000002400 */
[----:B------:R-:W-:Y:S02]  /*a4a0*/  FSEL R133, R133, -INF , !P1 ;  /* 0xff80000085857808 */ /* 0x000fe40004800000 */
[CC--:B------:R-:W-:Y:S02]  /*a4b0*/  ISETP.GE.AND P2, PT, R2.reuse, R9.reuse, PT ;  /* 0x000000090200720c */ /* 0x0c0fe40003f46270 */
[----:B------:R-:W-:Y:S02]  /*a4c0*/  ISETP.GE.AND P1, PT, R2, R8, PT ;  /* 0x000000080200720c */ /* 0x000fe40003f26270 */
[----:B------:R-:W-:Y:S01]  /*a4d0*/  FMUL.FTZ R24, R24, c[0x0][0x2ec] ;  /* 0x0000bb0018187a20 */ /* 0x000fe20000410000 */
[----:B------:R-:W-:Y:S01]  /*a4e0*/  LOP3.LUT R2, R0, 0x61, R11, 0xfe, !PT ;  /* 0x0000006100027812 */ /* 0x000fe200078efe0b */
[----:B------:R-:W-:Y:S01]  /*a4f0*/  FMUL.FTZ R25, R25, c[0x0][0x2ec] ;  /* 0x0000bb0019197a20 */ /* 0x000fe20000410000 */
[----:B------:R-:W-:Y:S01]  /*a500*/  FSEL R65, R65, -INF , !P4 ;  /* 0xff80000041417808 */ /* 0x000fe20006000000 */
[----:B------:R-:W-:Y:S01]  /*a510*/  FMUL.FTZ R26, R26, c[0x0][0x2ec] ;  /* 0x0000bb001a1a7a20 */ /* 0x000fe20000410000 */
[----:B------:R-:W3:Y:S01]  /*a520*/  MUFU.TANH R120, R24 ;  /* 0x0000001800787308 */ /* 0x000ee20000002400 */
[----:B------:R-:W-:Y:S01]  /*a530*/  FMUL.FTZ R27, R27, c[0x0][0x2ec] ;  /* 0x0000bb001b1b7a20 */ /* 0x000fe20000410000 */
[----:B------:R-:W-:Y:S01]  /*a540*/  FSEL R152, R152, -INF , !P3 ;  /* 0xff80000098987808 */ /* 0x000fe20005800000 */
[----:B-1----:R-:W-:Y:S01]  /*a550*/  HMMA.16816.F32.BF16 R28, R4, R42, R16 ;  /* 0x0000002a041c723c */ /* 0x002fe20000041810 */
[----:B------:R-:W1:Y:S01]  /*a560*/  LDSM.16.M88.4 R40, [R134+0x4400] ;  /* 0x004400008628783b */ /* 0x000e620000000200 */
[----:B------:R-:W-:-:S03]  /*a570*/  ISETP.GE.AND P4, PT, R2, R9, PT ;  /* 0x000000090200720c */ /* 0x000fc60003f86270 */
[----:B------:R-:W1:Y:S01]  /*a580*/  MUFU.TANH R114, R25 ;  /* 0x0000001900727308 */ /* 0x000e620000002400 */
[----:B------:R-:W-:Y:S02]  /*a590*/  ISETP.GE.AND P3, PT, R2, R8, PT ;  /* 0x000000080200720c */ /* 0x000fe40003f66270 */
[C-C-:B------:R-:W-:Y:S01]  /*a5a0*/  LOP3.LUT R2, R0.reuse, 0x68, R11.reuse, 0xfe, !PT ;  /* 0x0000006800027812 */ /* 0x140fe200078efe0b */
[----:B--2---:R-:W-:Y:S01]  /*a5b0*/  HMMA.16816.F32.BF16 R16, R12, R44, RZ ;  /* 0x0000002c0c10723c */ /* 0x004fe200000418ff */
[----:B------:R-:W-:Y:S02]  /*a5c0*/  LOP3.LUT R10, R0, 0x69, R11, 0xfe, !PT ;  /* 0x00000069000a7812 */ /* 0x000fe400078efe0b */
[----:B------:R-:W-:Y:S01]  /*a5d0*/  FSEL R61, R61, -INF , !P2 ;  /* 0xff8000003d3d7808 */ /* 0x000fe20005000000 */
[----:B------:R-:W2:Y:S01]  /*a5e0*/  MUFU.TANH R125, R26 ;  /* 0x0000001a007d7308 */ /* 0x000ea20000002400 */
[----:B------:R-:W-:Y:S02]  /*a5f0*/  FSEL R63, R63, -INF , !P4 ;  /* 0xff8000003f3f7808 */ /* 0x000fe40006000000 */
[----:B------:R-:W-:-:S02]  /*a600*/  FSEL R132, R132, -INF , !P1 ;  /* 0xff80000084847808 */ /* 0x000fc40004800000 */
[----:B------:R-:W-:Y:S02]  /*a610*/  FSEL R154, R154, -INF , !P3 ;  /* 0xff8000009a9a7808 */ /* 0x000fe40005800000 */
[CC--:B------:R-:W-:Y:S01]  /*a620*/  ISETP.GE.AND P2, PT, R2.reuse, R9.reuse, PT ;  /* 0x000000090200720c */ /* 0x0c0fe20003f46270 */
[----:B------:R2:W1:Y:S01]  /*a630*/  MUFU.TANH R119, R27 ;  /* 0x0000001b00777308 */ /* 0x0004620000002400 */
[-C--:B------:R-:W-:Y:S02]  /*a640*/  ISETP.GE.AND P4, PT, R2, R8.reuse, PT ;  /* 0x000000080200720c */ /* 0x080fe40003f86270 */
[----:B------:R-:W-:Y:S01]  /*a650*/  ISETP.GE.AND P1, PT, R10, R9, PT ;  /* 0x000000090a00720c */ /* 0x000fe20003f26270 */
[----:B------:R-:W-:Y:S01]  /*a660*/  FMUL.FTZ R28, R28, c[0x0][0x2ec] ;  /* 0x0000bb001c1c7a20 */ /* 0x000fe20000410000 */
[----:B------:R-:W-:Y:S01]  /*a670*/  ISETP.GE.AND P3, PT, R10, R8, PT ;  /* 0x000000080a00720c */ /* 0x000fe20003f66270 */
[----:B------:R-:W-:Y:S01]  /*a680*/  FMUL.FTZ R29, R29, c[0x0][0x2ec] ;  /* 0x0000bb001d1d7a20 */ /* 0x000fe20000410000 */
[--C-:B------:R-:W-:Y:S01]  /*a690*/  LOP3.LUT R2, R0, 0x70, R11.reuse, 0xfe, !PT ;  /* 0x0000007000027812 */ /* 0x100fe200078efe0b */
[----:B------:R-:W-:Y:S01]  /*a6a0*/  FMUL.FTZ R30, R30, c[0x0][0x2ec] ;  /* 0x0000bb001e1e7a20 */ /* 0x000fe20000410000 */
[----:B------:R-:W1:Y:S01]  /*a6b0*/  MUFU.TANH R108, R28 ;  /* 0x0000001c006c7308 */ /* 0x000e620000002400 */
[----:B------:R-:W-:Y:S01]  /*a6c0*/  FMUL.FTZ R31, R31, c[0x0][0x2ec] ;  /* 0x0000bb001f1f7a20 */ /* 0x000fe20000410000 */
[----:B------:R-:W-:-:S02]  /*a6d0*/  LOP3.LUT R10, R0, 0x71, R11, 0xfe, !PT ;  /* 0x00000071000a7812 */ /* 0x000fc400078efe0b */
[----:B------:R-:W-:Y:S02]  /*a6e0*/  FSEL R59, R59, -INF , !P2 ;  /* 0xff8000003b3b7808 */ /* 0x000fe40005000000 */
[----:B------:R-:W-:Y:S01]  /*a6f0*/  FSEL R155, R155, -INF , !P4 ;  /* 0xff8000009b9b7808 */ /* 0x000fe20006000000 */
[----:B--2---:R-:W-:Y:S01]  /*a700*/  HMMA.16816.F32.BF16 R24, R4, R32, R16 ;  /* 0x000000200418723c */ /* 0x004fe20000041810 */
[----:B------:R-:W-:Y:S01]  /*a710*/  MUFU.TANH R112, R29 ;  /* 0x0000001d00707308 */ /* 0x000fe20000002400 */
[----:B------:R-:W-:Y:S02]  /*a720*/  FSEL R58, R58, -INF , !P1 ;  /* 0xff8000003a3a7808 */ /* 0x000fe40004800000 */
[CC--:B------:R-:W-:Y:S02]  /*a730*/  ISETP.GE.AND P2, PT, R2.reuse, R9.reuse, PT ;  /* 0x000000090200720c */ /* 0x0c0fe40003f46270 */
[----:B------:R-:W-:Y:S02]  /*a740*/  ISETP.GE.AND P4, PT, R2, R8, PT ;  /* 0x000000080200720c */ /* 0x000fe40003f86270 */
[----:B------:R-:W-:Y:S01]  /*a750*/  HMMA.16816.F32.BF16 R16, R12, R46, RZ ;  /* 0x0000002e0c10723c */ /* 0x000fe200000418ff */
[----:B------:R-:W2:Y:S01]  /*a760*/  LDSM.16.M88.4 R44, [R170] ;  /* 0x00000000aa2c783b */ /* 0x000ea20000000200 */
[----:B------:R-:W1:Y:S01]  /*a770*/  MUFU.TANH R99, R30 ;  /* 0x0000001e00637308 */ /* 0x000e620000002400 */
[----:B------:R-:W-:-:S02]  /*a780*/  ISETP.GE.AND P1, PT, R10, R9, PT ;  /* 0x000000090a00720c */ /* 0x000fc40003f26270 */
[--C-:B------:R-:W-:Y:S02]  /*a790*/  LOP3.LUT R2, R0, 0x78, R11.reuse, 0xfe, !PT ;  /* 0x0000007800027812 */ /* 0x100fe400078efe0b */
[----:B----4-:R-:W-:Y:S02]  /*a7a0*/  FSEL R158, R158, -INF , !P3 ;  /* 0xff8000009e9e7808 */ /* 0x010fe40005800000 */
[----:B------:R-:W-:Y:S01]  /*a7b0*/  FSEL R60, R60, -INF , !P2 ;  /* 0xff8000003c3c7808 */ /* 0x000fe20005000000 */
[----:B------:R4:W1:Y:S01]  /*a7c0*/  MUFU.TANH R106, R31 ;  /* 0x0000001f006a7308 */ /* 0x0008620000002400 */
[----:B------:R-:W-:Y:S02]  /*a7d0*/  FSEL R62, R62, -INF , !P1 ;  /* 0xff8000003e3e7808 */ /* 0x000fe40004800000 */
[-C--:B------:R-:W-:Y:S02]  /*a7e0*/  ISETP.GE.AND P3, PT, R10, R8.reuse, PT ;  /* 0x000000080a00720c */ /* 0x080fe40003f66270 */
[----:B------:R-:W-:Y:S01]  /*a7f0*/  ISETP.GE.AND P2, PT, R2, R9, PT ;  /* 0x000000090200720c */ /* 0x000fe20003f46270 */
[----:B------:R-:W-:Y:S01]  /*a800*/  FMUL.FTZ R24, R24, c[0x0][0x2ec] ;  /* 0x0000bb0018187a20 */ /* 0x000fe20000410000 */
[----:B------:R-:W-:Y:S01]  /*a810*/  ISETP.GE.AND P1, PT, R2, R8, PT ;  /* 0x000000080200720c */ /* 0x000fe20003f26270 */
[----:B------:R-:W-:Y:S01]  /*a820*/  FMUL.FTZ R25, R25, c[0x0][0x2ec] ;  /* 0x0000bb0019197a20 */ /* 0x000fe20000410000 */
[--C-:B------:R-:W-:Y:S01]  /*a830*/  LOP3.LUT R10, R0, 0x79, R11.reuse, 0xfe, !PT ;  /* 0x00000079000a7812 */ /* 0x100fe200078efe0b */
[----:B------:R-:W-:Y:S01]  /*a840*/  FMUL.FTZ R26, R26, c[0x0][0x2ec] ;  /* 0x0000bb001a1a7a20 */ /* 0x000fe20000410000 */
[----:B------:R-:W-:Y:S01]  /*a850*/  MUFU.TANH R23, R24 ;  /* 0x0000001800177308 */ /* 0x000fe20000002400 */
[----:B------:R-:W-:Y:S01]  /*a860*/  FMUL.FTZ R27, R27, c[0x0][0x2ec] ;  /* 0x0000bb001b1b7a20 */ /* 0x000fe20000410000 */
[----:B------:R-:W-:-:S02]  /*a870*/  LOP3.LUT R2, R0, 0x80, R11, 0xfe, !PT ;  /* 0x0000008000027812 */ /* 0x000fc400078efe0b */
[----:B------:R-:W-:Y:S01]  /*a880*/  FSEL R156, R156, -INF , !P4 ;  /* 0xff8000009c9c7808 */ /* 0x000fe20006000000 */
[----:B----4-:R-:W-:Y:S01]  /*a890*/  HMMA.16816.F32.BF16 R28, R4, R34, R16 ;  /* 0x00000022041c723c */ /* 0x010fe20000041810 */
[----:B------:R-:W-:Y:S02]  /*a8a0*/  FSEL R160, R160, -INF , !P3 ;  /* 0xff800000a0a07808 */ /* 0x000fe40005800000 */
[----:B------:R-:W4:Y:S01]  /*a8b0*/  MUFU.TANH R97, R25 ;  /* 0x0000001900617308 */ /* 0x000f220000002400 */
[----:B---3--:R-:W-:Y:S02]  /*a8c0*/  FSEL R56, R56, -INF , !P2 ;  /* 0xff80000038387808 */ /* 0x008fe40005000000 */
[----:B-----5:R-:W-:Y:S02]  /*a8d0*/  FSEL R161, R161, -INF , !P1 ;  /* 0xff800000a1a17808 */ /* 0x020fe40004800000 */
[----:B-1----:R-:W-:Y:S01]  /*a8e0*/  HMMA.16816.F32.BF16 R16, R12, R40, RZ ;  /* 0x000000280c10723c */ /* 0x002fe200000418ff */
[----:B------:R-:W-:-:S02]  /*a8f0*/  ISETP.GE.AND P4, PT, R10, R9, PT ;  /* 0x000000090a00720c */ /* 0x000fc40003f86270 */
[----:B------:R-:W1:Y:S01]  /*a900*/  MUFU.TANH R100, R26 ;  /* 0x0000001a00647308 */ /* 0x000e620000002400 */
[-C--:B------:R-:W-:Y:S02]  /*a910*/  ISETP.GE.AND P3, PT, R10, R8.reuse, PT ;  /* 0x000000080a00720c */ /* 0x080fe40003f66270 */
[C---:B------:R-:W-:Y:S02]  /*a920*/  ISETP.GE.AND P2, PT, R2.reuse, R9, PT ;  /* 0x000000090200720c */ /* 0x040fe40003f46270 */
[----:B------:R-:W-:Y:S02]  /*a930*/  ISETP.GE.AND P1, PT, R2, R8, PT ;  /* 0x000000080200720c */ /* 0x000fe40003f26270 */
[----:B------:R-:W-:Y:S01]  /*a940*/  LOP3.LUT R2, R0, 0x81, R11, 0xfe, !PT ;  /* 0x0000008100027812 */ /* 0x000fe200078efe0b */
[----:B------:R2:W3:Y:S01]  /*a950*/  MUFU.TANH R98, R27 ;  /* 0x0000001b00627308 */ /* 0x0004e20000002400 */
[----:B------:R-:W-:Y:S02]  /*a960*/  FSEL R54, R54, -INF , !P4 ;  /* 0xff80000036367808 */ /* 0x000fe40006000000 */
[----:B------:R-:W-:-:S02]  /*a970*/  FSEL R163, R163, -INF , !P3 ;  /* 0xff800000a3a37808 */ /* 0x000fc40005800000 */
[-C--:B------:R-:W-:Y:S01]  /*a980*/  ISETP.GE.AND P4, PT, R2, R9.reuse, PT ;  /* 0x000000090200720c */ /* 0x080fe20003f86270 */
[----:B------:R-:W-:Y:S01]  /*a990*/  FMUL.FTZ R28, R28, c[0x0][0x2ec] ;  /* 0x0000bb001c1c7a20 */ /* 0x000fe20000410000 */
[-C--:B------:R-:W-:Y:S01]  /*a9a0*/  ISETP.GE.AND P3, PT, R2, R8.reuse, PT ;  /* 0x000000080200720c */ /* 0x080fe20003f66270 */
[----:B------:R-:W-:Y:S01]  /*a9b0*/  FMUL.FTZ R29, R29, c[0x0][0x2ec] ;  /* 0x0000bb001d1d7a20 */ /* 0x000fe20000410000 */
[----:B------:R-:W-:Y:S01]  /*a9c0*/  LOP3.LUT R2, R0, 0x88, R11, 0xfe, !PT ;  /* 0x0000008800027812 */ /* 0x000fe200078efe0b */
[----:B------:R-:W-:Y:S01]  /*a9d0*/  FMUL.FTZ R30, R30, c[0x0][0x2ec] ;  /* 0x0000bb001e1e7a20 */ /* 0x000fe20000410000 */
[----:B------:R-:W-:Y:S01]  /*a9e0*/  FSEL R55, R55, -INF , !P2 ;  /* 0xff80000037377808 */ /* 0x000fe20005000000 */
[----:B------:R-:W-:Y:S01]  /*a9f0*/  FMUL.FTZ R31, R31, c[0x0][0x2ec] ;  /* 0x0000bb001f1f7a20 */ /* 0x000fe20000410000 */
[----:B------:R-:W-:Y:S01]  /*aa00*/  FSEL R57, R57, -INF , !P4 ;  /* 0xff80000039397808 */ /* 0x000fe20006000000 */
[----:B------:R-:W-:Y:S01]  /*aa10*/  MUFU.TANH R95, R28 ;  /* 0x0000001c005f7308 */ /* 0x000fe20000002400 */
[C---:B------:R-:W-:Y:S01]  /*aa20*/  ISETP.GE.AND P2, PT, R2.reuse, R9, PT ;  /* 0x000000090200720c */ /* 0x040fe20003f46270 */
[----:B--2---:R-:W-:Y:S01]  /*aa30*/  HMMA.16816.F32.BF16 R24, R4, R44, R16 ;  /* 0x0000002c0418723c */ /* 0x004fe20000041810 */
[----:B------:R-:W-:-:S02]  /*aa40*/  ISETP.GE.AND P4, PT, R2, R8, PT ;  /* 0x000000080200720c */ /* 0x000fc40003f86270 */
[--C-:B------:R-:W-:Y:S02]  /*aa50*/  LOP3.LUT R2, R0, 0x89, R11.reuse, 0xfe, !PT ;  /* 0x0000008900027812 */ /* 0x100fe400078efe0b */
[----:B------:R-:W-:Y:S01]  /*aa60*/  FSEL R162, R162, -INF , !P1 ;  /* 0xff800000a2a27808 */ /* 0x000fe20004800000 */
[----:B------:R-:W-:Y:S01]  /*aa70*/  MUFU.TANH R96, R29 ;  /* 0x0000001d00607308 */ /* 0x000fe20000002400 */
[----:B------:R-:W-:Y:S01]  /*aa80*/  FSEL R186, R186, -INF , !P3 ;  /* 0xff800000baba7808 */ /* 0x000fe20005800000 */
[----:B------:R-:W-:Y:S01]  /*aa90*/  HMMA.16816.F32.BF16 R16, R12, R42, RZ ;  /* 0x0000002a0c10723c */ /* 0x000fe200000418ff */
[----:B------:R-:W2:Y:S01]  /*aaa0*/  LDSM.16.M88.4 R40, [R169] ;  /* 0x00000000a928783b */ /* 0x000ea20000000200 */
[C---:B------:R-:W-:Y:S02]  /*aab0*/  ISETP.GE.AND P1, PT, R2.reuse, R9, PT ;  /* 0x000000090200720c */ /* 0x040fe40003f26270 */
[----:B------:R-:W-:Y:S02]  /*aac0*/  ISETP.GE.AND P3, PT, R2, R8, PT ;  /* 0x000000080200720c */ /* 0x000fe40003f66270 */
[----:B------:R-:W5:Y:S01]  /*aad0*/  MUFU.TANH R90, R30 ;  /* 0x0000001e005a7308 */ /* 0x000f620000002400 */
[----:B------:R-:W-:-:S02]  /*aae0*/  LOP3.LUT R10, R0, 0x90, R11, 0xfe, !PT ;  /* 0x00000090000a7812 */ /* 0x000fc400078efe0b */
[--C-:B------:R-:W-:Y:S02]  /*aaf0*/  LOP3.LUT R2, R0, 0x91, R11.reuse, 0xfe, !PT ;  /* 0x0000009100027812 */ /* 0x100fe400078efe0b */
[----:B------:R-:W-:Y:S02]  /*ab00*/  FSEL R185, R185, -INF , !P4 ;  /* 0xff800000b9b97808 */ /* 0x000fe40006000000 */
[----:B------:R-:W-:Y:S01]  /*ab10*/  FSEL R53, R53, -INF , !P1 ;  /* 0xff80000035357808 */ /* 0x000fe20004800000 */
[----:B------:R2:W1:Y:S01]  /*ab20*/  MUFU.TANH R94, R31 ;  /* 0x0000001f005e7308 */ /* 0x0004620000002400 */
[----:B------:R-:W-:Y:S01]  /*ab30*/  FSEL R188, R188, -INF , !P3 ;  /* 0xff800000bcbc7808 */ /* 0x000fe20005800000 */
[----:B------:R-:W-:Y:S01]  /*ab40*/  FMUL.FTZ R24, R24, c[0x0][0x2ec] ;  /* 0x0000bb0018187a20 */ /* 0x000fe20000410000 */
[-C--:B------:R-:W-:Y:S01]  /*ab50*/  ISETP.GE.AND P4, PT, R10, R8.reuse, PT ;  /* 0x000000080a00720c */ /* 0x080fe20003f86270 */
[----:B------:R-:W-:Y:S01]  /*ab60*/  FMUL.FTZ R25, R25, c[0x0][0x2ec] ;  /* 0x0000bb0019197a20 */ /* 0x000fe20000410000 */
[----:B------:R-:W-:Y:S01]  /*ab70*/  ISETP.GE.AND P1, PT, R2, R9, PT ;  /* 0x000000090200720c */ /* 0x000fe20003f26270 */
[----:B------:R-:W-:Y:S01]  /*ab80*/  FMUL.FTZ R26, R26, c[0x0][0x2ec] ;  /* 0x0000bb001a1a7a20 */ /* 0x000fe20000410000 */
[----:B------:R-:W-:Y:S01]  /*ab90*/  ISETP.GE.AND P3, PT, R2, R8, PT ;  /* 0x000000080200720c */ /* 0x000fe20003f66270 */
[----:B------:R-:W-:Y:S01]  /*aba0*/  FMUL.FTZ R27, R27, c[0x0][0x2ec] ;  /* 0x0000bb001b1b7a20 */ /* 0x000fe20000410000 */
[----:B------:R-:W1:Y:S01]  /*abb0*/  MUFU.TANH R93, R24 ;  /* 0x00000018005d7308 */ /* 0x000e620000002400 */
[----:B------:R-:W-:Y:S01]  /*abc0*/  HMMA.16816.F32.BF16 R32, R4, R46, R16 ;  /* 0x0000002e0420723c */ /* 0x000fe20000041810 */
[----:B------:R-:W-:-:S02]  /*abd0*/  LOP3.LUT R2, R0, 0x99, R11, 0xfe, !PT ;  /* 0x0000009900027812 */ /* 0x000fc400078efe0b */
[----:B------:R-:W-:Y:S02]  /*abe0*/  FSEL R190, R190, -INF , !P4 ;  /* 0xff800000bebe7808 */ /* 0x000fe40006000000 */
[----:B------:R-:W-:Y:S02]  /*abf0*/  FSEL R195, R22, -INF , !P3 ;  /* 0xff80000016c37808 */ /* 0x000fe40005800000 */
[----:B------:R-:W1:Y:S01]  /*ac00*/  MUFU.TANH R91, R25 ;  /* 0x00000019005b7308 */ /* 0x000e620000002400 */
[----:B------:R-:W-:Y:S01]  /*ac10*/  HMMA.16816.F32.BF16 R16, R12, R36, RZ ;  /* 0x000000240c10723c */ /* 0x000fe200000418ff */
[C---:B------:R-:W-:Y:S02]  /*ac20*/  ISETP.GE.AND P4, PT, R2.reuse, R9, PT ;  /* 0x000000090200720c */ /* 0x040fe40003f86270 */
[----:B------:R-:W-:Y:S02]  /*ac30*/  ISETP.GE.AND P3, PT, R2, R8, PT ;  /* 0x000000080200720c */ /* 0x000fe40003f66270 */
[----:B------:R-:W-:-:S02]  /*ac40*/  LOP3.LUT R2, R0, 0xa1, R11, 0xfe, !PT ;  /* 0x000000a100027812 */ /* 0x000fc400078efe0b */
[----:B------:R-:W1:Y:S01]  /*ac50*/  MUFU.TANH R92, R26 ;  /* 0x0000001a005c7308 */ /* 0x000e620000002400 */
[----:B------:R-:W-:Y:S02]  /*ac60*/  FSEL R48, R48, -INF , !P4 ;  /* 0xff80000030307808 */ /* 0x000fe40006000000 */
[-C--:B------:R-:W-:Y:S02]  /*ac70*/  ISETP.GE.AND P4, PT, R2, R9.reuse, PT ;  /* 0x000000090200720c */ /* 0x080fe40003f86270 */
[----:B------:R-:W-:Y:S02]  /*ac80*/  FSEL R52, R52, -INF , !P2 ;  /* 0xff80000034347808 */ /* 0x000fe40005000000 */
[----:B------:R-:W-:Y:S01]  /*ac90*/  FSEL R47, R21, -INF , !P4 ;  /* 0xff800000152f7808 */ /* 0x000fe20006000000 */
[----:B------:R1:W1:Y:S01]  /*aca0*/  MUFU.TANH R89, R27 ;  /* 0x0000001b00597308 */ /* 0x0002620000002400 */
        /* <DEDUP_REMOVED lines=8> */
[----:B--2---:R-:W-:Y:S01]  /*ad30*/  HMMA.16816.F32.BF16 R28, R4, R40, R16 ;  /* 0x00000028041c723c */ /* 0x004fe20000041810 */
[----:B------:R-:W2:Y:S01]  /*ad40*/  MUFU.TANH R41, R32 ;  /* 0x0000002000297308 */ /* 0x000ea20000002400 */
[----:B------:R-:W-:-:S02]  /*ad50*/  ISETP.GE.AND P2, PT, R10, R9, PT ;  /* 0x000000090a00720c */ /* 0x000fc40003f46270 */
[----:B------:R-:W-:Y:S02]  /*ad60*/  ISETP.GE.AND P1, PT, R10, R8, PT ;  /* 0x000000080a00720c */ /* 0x000fe40003f26270 */
[----:B------:R-:W-:Y:S01]  /*ad70*/  LOP3.LUT R10, R0, 0xa0, R11, 0xfe, !PT ;  /* 0x000000a0000a7812 */ /* 0x000fe200078efe0b */
[----:B-1----:R-:W1:Y:S01]  /*ad80*/  LDSM.16.M88.4 R24, [R134+0x4c00] ;  /* 0x004c00008618783b */ /* 0x002e620000000200 */
[----:B------:R-:W-:Y:S01]  /*ad90*/  HMMA.16816.F32.BF16 R16, R12, R38, RZ ;  /* 0x000000260c10723c */ /* 0x000fe200000418ff */
[----:B------:R-:W-:Y:S01]  /*ada0*/  MUFU.TANH R40, R33 ;  /* 0x0000002100287308 */ /* 0x000fe20000002400 */
[----:B------:R-:W-:Y:S01]  /*adb0*/  FSEL R49, R49, -INF , !P2 ;  /* 0xff80000031317808 */ /* 0x000fe20005000000 */
[----:B------:R-:W2:Y:S01]  /*adc0*/  LDSM.16.M88.4 R36, [R168] ;  /* 0x00000000a824783b */ /* 0x000ea20000000200 */
[----:B------:R-:W-:Y:S01]  /*add0*/  FSEL R191, R191, -INF , !P1 ;  /* 0xff800000bfbf7808 */ /* 0x000fe20004800000 */
[----:B------:R-:W-:-:S04]  /*ade0*/  DEPBAR.LE SB0, 0x0 ;  /* 0x000080000000791a */ /* 0x000fc80000000000 */
[----:B------:R-:W1:Y:S01]  /*adf0*/  MUFU.TANH R22, R34 ;  /* 0x0000002200167308 */ /* 0x000e620000002400 */
[----:B------:R-:W-:Y:S02]  /*ae00*/  FSEL R194, R194, -INF , !P3 ;  /* 0xff800000c2c27808 */ /* 0x000fe40005800000 */
[CC--:B------:R-:W-:Y:S02]  /*ae10*/  ISETP.GE.AND P2, PT, R10.reuse, R9.reuse, PT ;  /* 0x000000090a00720c */ /* 0x0c0fe40003f46270 */
[-C--:B------:R-:W-:Y:S02]  /*ae20*/  ISETP.GE.AND P1, PT, R10, R8.reuse, PT ;  /* 0x000000080a00720c */ /* 0x080fe40003f26270 */
[----:B------:R-:W-:Y:S01]  /*ae30*/  ISETP.GE.AND P3, PT, R2, R8, PT ;  /* 0x000000080200720c */ /* 0x000fe20003f66270 */
[----:B------:R3:W-:Y:S01]  /*ae40*/  MUFU.TANH R21, R35 ;  /* 0x0000002300157308 */ /* 0x0007e20000002400 */
[--C-:B------:R-:W-:Y:S01]  /*ae50*/  LOP3.LUT R10, R0, 0xa8, R11.reuse, 0xfe, !PT ;  /* 0x000000a8000a7812 */ /* 0x100fe200078efe0b */
[----:B------:R-:W-:Y:S01]  /*ae60*/  FMUL.FTZ R28, R28, c[0x0][0x2ec] ;  /* 0x0000bb001c1c7a20 */ /* 0x000fe20000410000 */
[----:B------:R-:W-:Y:S01]  /*ae70*/  LOP3.LUT R2, R0, 0xa9, R11, 0xfe, !PT ;  /* 0x000000a900027812 */ /* 0x000fe200078efe0b */
[----:B------:R-:W-:Y:S01]  /*ae80*/  FMUL.FTZ R29, R29, c[0x0][0x2ec] ;  /* 0x0000bb001d1d7a20 */ /* 0x000fe20000410000 */
[----:B------:R-:W-:Y:S01]  /*ae90*/  FSEL R46, R189, -INF , !P2 ;  /* 0xff800000bd2e7808 */ /* 0x000fe20005000000 */
[----:B------:R-:W-:Y:S01]  /*aea0*/  FMUL.FTZ R31, R31, c[0x0][0x2ec] ;  /* 0x0000bb001f1f7a20 */ /* 0x000fe20000410000 */
[----:B------:R-:W-:Y:S01]  /*aeb0*/  FSEL R159, R159, -INF , !P1 ;  /* 0xff8000009f9f7808 */ /* 0x000fe20004800000 */
[----:B------:R-:W1:Y:S01]  /*aec0*/  MUFU.TANH R28, R28 ;  /* 0x0000001c001c7308 */ /* 0x000e620000002400 */
[----:B------:R-:W-:Y:S01]  /*aed0*/  FSEL R184, R184, -INF , !P3 ;  /* 0xff800000b8b87808 */ /* 0x000fe20005800000 */
[----:B------:R-:W-:Y:S01]  /*aee0*/  FMUL.FTZ R30, R30, c[0x0][0x2ec] ;  /* 0x0000bb001e1e7a20 */ /* 0x000fe20000410000 */
[----:B------:R-:W-:-:S02]  /*aef0*/  ISETP.GE.AND P2, PT, R10, R9, PT ;  /* 0x000000090a00720c */ /* 0x000fc40003f46270 */
[-C--:B------:R-:W-:Y:S02]  /*af00*/  ISETP.GE.AND P4, PT, R10, R8.reuse, PT ;  /* 0x000000080a00720c */ /* 0x080fe40003f86270 */
[C---:B------:R-:W-:Y:S01]  /*af10*/  ISETP.GE.AND P1, PT, R2.reuse, R9, PT ;  /* 0x000000090200720c */ /* 0x040fe20003f26270 */
[----:B---3--:R-:W-:Y:S01]  /*af20*/  HMMA.16816.F32.BF16 R32, R4, R42, R16 ;  /* 0x0000002a0420723c */ /* 0x008fe20000041810 */
[----:B------:R-:W-:Y:S01]  /*af30*/  ISETP.GE.AND P3, PT, R2, R8, PT ;  /* 0x000000080200720c */ /* 0x000fe20003f66270 */
[----:B------:R-:W3:Y:S01]  /*af40*/  MUFU.TANH R29, R29 ;  /* 0x0000001d001d7308 */ /* 0x000ee20000002400 */
[C-C-:B------:R-:W-:Y:S02]  /*af50*/  LOP3.LUT R2, R0.reuse, 0xb0, R11.reuse, 0xfe, !PT ;  /* 0x000000b000027812 */ /* 0x140fe400078efe0b */
[----:B------:R-:W-:Y:S02]  /*af60*/  LOP3.LUT R10, R0, 0xb1, R11, 0xfe, !PT ;  /* 0x000000b1000a7812 */ /* 0x000fe400078efe0b */
[----:B------:R-:W-:Y:S01]  /*af70*/  FSEL R45, R157, -INF , !P2 ;  /* 0xff8000009d2d7808 */ /* 0x000fe20005000000 */
[----:B-1----:R-:W-:Y:S01]  /*af80*/  HMMA.16816.F32.BF16 R16, R12, R24, RZ ;  /* 0x000000180c10723c */ /* 0x002fe200000418ff */
[----:B------:R-:W-:Y:S01]  /*af90*/  FSEL R126, R126, -INF , !P4 ;  /* 0xff8000007e7e7808 */ /* 0x000fe20006000000 */
[----:B------:R-:W-:Y:S01]  /*afa0*/  MUFU.TANH R31, R31 ;  /* 0x0000001f001f7308 */ /* 0x000fe20000002400 */
[----:B------:R-:W-:-:S02]  /*afb0*/  FSEL R44, R187, -INF , !P1 ;  /* 0xff800000bb2c7808 */ /* 0x000fc40004800000 */
[----:B------:R-:W-:Y:S02]  /*afc0*/  FSEL R153, R153, -INF , !P3 ;  /* 0xff80000099997808 */ /* 0x000fe40005800000 */
[CC--:B------:R-:W-:Y:S01]  /*afd0*/  ISETP.GE.AND P2, PT, R2.reuse, R9.reuse, PT ;  /* 0x000000090200720c */ /* 0x0c0fe20003f46270 */
[----:B------:R-:W-:Y:S01]  /*afe0*/  HMMA.16816.F32.BF16 R12, R12, R26, RZ ;  /* 0x0000001a0c0c723c */ /* 0x000fe200000418ff */
[-C--:B------:R-:W-:Y:S01]  /*aff0*/  ISETP.GE.AND P4, PT, R2, R8.reuse, PT ;  /* 0x000000080200720c */ /* 0x080fe20003f86270 */
[----:B------:R-:W-:Y:S01]  /*b000*/  MUFU.TANH R30, R30 ;  /* 0x0000001e001e7308 */ /* 0x000fe20000002400 */
[CC--:B------:R-:W-:Y:S02]  /*b010*/  ISETP.GE.AND P1, PT, R10.reuse, R9.reuse, PT ;  /* 0x000000090a00720c */ /* 0x0c0fe40003f26270 */
[----:B------:R-:W-:Y:S02]  /*b020*/  ISETP.GE.AND P3, PT, R10, R8, PT ;  /* 0x000000080a00720c */ /* 0x000fe40003f66270 */
        /* <DEDUP_REMOVED lines=9> */
[----:B--2---:R-:W-:Y:S01]  /*b0c0*/  HMMA.16816.F32.BF16 R16, R4, R36, R16 ;  /* 0x000000240410723c */ /* 0x004fe20000041810 */
[----:B------:R-:W-:Y:S01]  /*b0d0*/  FSEL R119, R119, -INF , !P3 ;  /* 0xff80000077777808 */ /* 0x000fe20005800000 */
[----:B------:R-:W-:Y:S01]  /*b0e0*/  FMUL.FTZ R33, R33, c[0x0][0x2ec] ;  /* 0x0000bb0021217a20 */ /* 0x000fe20000410000 */
[----:B------:R-:W-:-:S02]  /*b0f0*/  ISETP.GE.AND P2, PT, R2, R9, PT ;  /* 0x000000090200720c */ /* 0x000fc40003f46270 */
[-C--:B------:R-:W-:Y:S01]  /*b100*/  ISETP.GE.AND P1, PT, R2, R8.reuse, PT ;  /* 0x000000080200720c */ /* 0x080fe20003f26270 */
[----:B------:R-:W2:Y:S01]  /*b110*/  MUFU.TANH R34, R34 ;  /* 0x0000002200227308 */ /* 0x000ea20000002400 */
[C---:B------:R-:W-:Y:S01]  /*b120*/  ISETP.GE.AND P4, PT, R10.reuse, R9, PT ;  /* 0x000000090a00720c */ /* 0x040fe20003f86270 */
[----:B------:R-:W-:Y:S01]  /*b130*/  HMMA.16816.F32.BF16 R12, R4, R38, R12 ;  /* 0x00000026040c723c */ /* 0x000fe2000004180c */
[----:B------:R-:W-:Y:S02]  /*b140*/  ISETP.GE.AND P3, PT, R10, R8, PT ;  /* 0x000000080a00720c */ /* 0x000fe40003f66270 */
[C-C-:B------:R-:W-:Y:S02]  /*b150*/  LOP3.LUT R2, R0.reuse, 0xc0, R11.reuse, 0xfe, !PT ;  /* 0x000000c000027812 */ /* 0x140fe400078efe0b */
[----:B------:R-:W-:Y:S01]  /*b160*/  LOP3.LUT R10, R0, 0xc1, R11, 0xfe, !PT ;  /* 0x000000c1000a7812 */ /* 0x000fe200078efe0b */
[----:B------:R-:W1:Y:S01]  /*b170*/  MUFU.TANH R35, R35 ;  /* 0x0000002300237308 */ /* 0x000e620000002400 */
[----:B------:R-:W-:-:S02]  /*b180*/  FSEL R25, R108, -INF , !P2 ;  /* 0xff8000006c197808 */ /* 0x000fc40005000000 */
[----:B------:R-:W-:Y:S02]  /*b190*/  FSEL R99, R99, -INF , !P1 ;  /* 0xff80000063637808 */ /* 0x000fe40004800000 */
[----:B------:R-:W-:Y:S02]  /*b1a0*/  FSEL R24, R112, -INF , !P4 ;  /* 0xff80000070187808 */ /* 0x000fe40006000000 */
[CC--:B------:R-:W-:Y:S01]  /*b1b0*/  ISETP.GE.AND P2, PT, R2.reuse, R9.reuse, PT ;  /* 0x000000090200720c */ /* 0x0c0fe20003f46270 */
[----:B------:R-:W1:Y:S01]  /*b1c0*/  MUFU.TANH R33, R33 ;  /* 0x0000002100217308 */ /* 0x000e620000002400 */
[-C--:B------:R-:W-:Y:S01]  /*b1d0*/  ISETP.GE.AND P1, PT, R2, R8.reuse, PT ;  /* 0x000000080200720c */ /* 0x080fe20003f26270 */
[----:B------:R-:W-:Y:S01]  /*b1e0*/  FMUL.FTZ R16, R16, c[0x0][0x2ec] ;  /* 0x0000bb0010107a20 */ /* 0x000fe20000410000 */
[----:B------:R-:W-:Y:S01]  /*b1f0*/  ISETP.GE.AND P4, PT, R10, R9, PT ;  /* 0x000000090a00720c */ /* 0x000fe20003f86270 */
[----:B------:R-:W-:Y:S01]  /*b200*/  FMUL.FTZ R17, R17, c[0x0][0x2ec] ;  /* 0x0000bb0011117a20 */ /* 0x000fe20000410000 */
[----:B------:R-:W-:Y:S01]  /*b210*/  FSEL R106, R106, -INF , !P3 ;  /* 0xff8000006a6a7808 */ /* 0x000fe20005800000 */
[----:B------:R-:W-:Y:S01]  /*b220*/  FMUL.FTZ R18, R18, c[0x0][0x2ec] ;  /* 0x0000bb0012127a20 */ /* 0x000fe20000410000 */
[--C-:B------:R-:W-:Y:S01]  /*b230*/  LOP3.LUT R2, R0, 0xc8, R11.reuse, 0xfe, !PT ;  /* 0x000000c800027812 */ /* 0x100fe200078efe0b */
[----:B------:R-:W-:Y:S01]  /*b240*/  FMUL.FTZ R19, R19, c[0x0][0x2ec] ;  /* 0x0000bb0013137a20 */ /* 0x000fe20000410000 */
[-C--:B------:R-:W-:Y:S01]  /*b250*/  ISETP.GE.AND P3, PT, R10, R8.reuse, PT ;  /* 0x000000080a00720c */ /* 0x080fe20003f66270 */
[----:B------:R-:W-:Y:S01]  /*b260*/  FMUL.FTZ R12, R12, c[0x0][0x2ec] ;  /* 0x0000bb000c0c7a20 */ /* 0x000fe20000410000 */
[----:B------:R-:W-:Y:S01]  /*b270*/  LOP3.LUT R4, R0, 0xc9, R11, 0xfe, !PT ;  /* 0x000000c900047812 */ /* 0x000fe200078efe0b */
[----:B------:R-:W-:Y:S01]  /*b280*/  FMUL.FTZ R13, R13, c[0x0][0x2ec] ;  /* 0x0000bb000d0d7a20 */ /* 0x000fe20000410000 */
[----:B----4-:R-:W-:Y:S01]  /*b290*/  FSEL R26, R97, -INF , !P4 ;  /* 0xff800000611a7808 */ /* 0x010fe20006000000 */
[----:B------:R-:W-:Y:S01]  /*b2a0*/  FMUL.FTZ R5, R14, c[0x0][0x2ec] ;  /* 0x0000bb000e057a20 */ /* 0x000fe20000410000 */
[----:B------:R-:W-:Y:S01]  /*b2b0*/  FSEL R23, R23, -INF , !P2 ;  /* 0xff80000017177808 */ /* 0x000fe20005000000 */
[----:B------:R-:W4:Y:S01]  /*b2c0*/  MUFU.TANH R12, R12 ;  /* 0x0000000c000c7308 */ /* 0x000f220000002400 */
[----:B------:R-:W-:-:S02]  /*b2d0*/  ISETP.GE.AND P4, PT, R2, R8, PT ;  /* 0x000000080200720c */ /* 0x000fc40003f86270 */
[----:B------:R-:W-:Y:S02]  /*b2e0*/  FSEL R100, R100, -INF , !P1 ;  /* 0xff80000064647808 */ /* 0x000fe40004800000 */
[----:B------:R-:W-:Y:S02]  /*b2f0*/  FSEL R98, R98, -INF , !P3 ;  /* 0xff80000062627808 */ /* 0x000fe40005800000 */
[-C--:B------:R-:W-:Y:S01]  /*b300*/  ISETP.GE.AND P2, PT, R2, R9.reuse, PT ;  /* 0x000000090200720c */ /* 0x080fe20003f46270 */
[----:B------:R-:W1:Y:S01]  /*b310*/  MUFU.TANH R16, R16 ;  /* 0x0000001000107308 */ /* 0x000e620000002400 */
[C---:B------:R-:W-:Y:S02]  /*b320*/  ISETP.GE.AND P1, PT, R4.reuse, R9, PT ;  /* 0x000000090400720c */ /* 0x040fe40003f26270 */
[----:B------:R-:W-:Y:S02]  /*b330*/  ISETP.GE.AND P3, PT, R4, R8, PT ;  /* 0x000000080400720c */ /* 0x000fe40003f66270 */
[----:B------:R-:W-:-:S02]  /*b340*/  LOP3.LUT R2, R0, 0xd0, R11, 0xfe, !PT ;  /* 0x000000d000027812 */ /* 0x000fc400078efe0b */
[----:B------:R-:W-:Y:S01]  /*b350*/  LOP3.LUT R4, R0, 0xd1, R11, 0xfe, !PT ;  /* 0x000000d100047812 */ /* 0x000fe200078efe0b */
[----:B------:R-:W1:Y:S01]  /*b360*/  MUFU.TANH R17, R17 ;  /* 0x0000001100117308 */ /* 0x000e620000002400 */
[----:B-----5:R-:W-:Y:S02]  /*b370*/  FSEL R97, R90, -INF , !P4 ;  /* 0xff8000005a617808 */ /* 0x020fe40006000000 */
[----:B------:R-:W-:Y:S02]  /*b380*/  FSEL R36, R95, -INF , !P2 ;  /* 0xff8000005f247808 */ /* 0x000fe40005000000 */
[----:B------:R-:W-:Y:S02]  /*b390*/  FSEL R90, R96, -INF , !P1 ;  /* 0xff800000605a7808 */ /* 0x000fe40004800000 */
[----:B------:R-:W-:Y:S01]  /*b3a0*/  FSEL R108, R94, -INF , !P3 ;  /* 0xff8000005e6c7808 */ /* 0x000fe20005800000 */
[----:B------:R-:W5:Y:S01]  /*b3b0*/  MUFU.TANH R13, R13 ;  /* 0x0000000d000d7308 */ /* 0x000f620000002400 */
[----:B------:R-:W-:-:S02]  /*b3c0*/  ISETP.GE.AND P2, PT, R2, R9, PT ;  /* 0x000000090200720c */ /* 0x000fc40003f46270 */
[-C--:B------:R-:W-:Y:S02]  /*b3d0*/  ISETP.GE.AND P4, PT, R2, R8.reuse, PT ;  /* 0x000000080200720c */ /* 0x080fe40003f86270 */
[C---:B------:R-:W-:Y:S02]  /*b3e0*/  ISETP.GE.AND P1, PT, R4.reuse, R9, PT ;  /* 0x000000090400720c */ /* 0x040fe40003f26270 */
[----:B------:R-:W-:Y:S01]  /*b3f0*/  ISETP.GE.AND P3, PT, R4, R8, PT ;  /* 0x000000080400720c */ /* 0x000fe20003f66270 */
[----:B------:R-:W1:Y:S01]  /*b400*/  MUFU.TANH R18, R18 ;  /* 0x0000001200127308 */ /* 0x000e620000002400 */
[C-C-:B------:R-:W-:Y:S02]  /*b410*/  LOP3.LUT R2, R0.reuse, 0xd8, R11.reuse, 0xfe, !PT ;  /* 0x000000d800027812 */ /* 0x140fe400078efe0b */
[----:B------:R-:W-:Y:S02]  /*b420*/  LOP3.LUT R4, R0, 0xd9, R11, 0xfe, !PT ;  /* 0x000000d900047812 */ /* 0x000fe400078efe0b */
[----:B------:R-:W-:-:S02]  /*b430*/  FSEL R93, R93, -INF , !P2 ;  /* 0xff8000005d5d7808 */ /* 0x000fc40005000000 */
[----:B------:R-:W-:Y:S01]  /*b440*/  FSEL R91, R91, -INF , !P1 ;  /* 0xff8000005b5b7808 */ /* 0x000fe20004800000 */
[----:B------:R-:W1:Y:S01]  /*b450*/  MUFU.TANH R19, R19 ;  /* 0x0000001300137308 */ /* 0x000e620000002400 */
[----:B------:R-:W-:Y:S02]  /*b460*/  FSEL R112, R92, -INF , !P4 ;  /* 0xff8000005c707808 */ /* 0x000fe40006000000 */
[----:B------:R-:W-:Y:S01]  /*b470*/  FSEL R114, R89, -INF , !P3 ;  /* 0xff80000059727808 */ /* 0x000fe20005800000 */
[----:B------:R-:W-:Y:S01]  /*b480*/  BAR.SYNC.DEFER_BLOCKING 0x0 ;  /* 0x0000000000007b1d */ /* 0x000fe20000010000 */
[CC--:B------:R-:W-:Y:S02]  /*b490*/  ISETP.GE.AND P2, PT, R2.reuse, R9.reuse, PT ;  /* 0x000000090200720c */ /* 0x0c0fe40003f46270 */
[-C--:B------:R-:W-:Y:S02]  /*b4a0*/  ISETP.GE.AND P1, PT, R2, R8.reuse, PT ;  /* 0x000000080200720c */ /* 0x080fe40003f26270 */
[C---:B------:R-:W-:Y:S01]  /*b4b0*/  ISETP.GE.AND P4, PT, R4.reuse, R9, PT ;  /* 0x000000090400720c */ /* 0x040fe20003f86270 */
[----:B------:R-:W1:Y:S01]  /*b4c0*/  MUFU.TANH R5, R5 ;  /* 0x0000000500057308 */ /* 0x000e620000002400 */
[----:B------:R-:W-:-:S02]  /*b4d0*/  ISETP.GE.AND P3, PT, R4, R8, PT ;  /* 0x000000080400720c */ /* 0x000fc40003f66270 */
[C-C-:B------:R-:W-:Y:S02]  /*b4e0*/  LOP3.LUT R2, R0.reuse, 0xe0, R11.reuse, 0xfe, !PT ;  /* 0x000000e000027812 */ /* 0x140fe400078efe0b */
[----:B------:R-:W-:Y:S02]  /*b4f0*/  LOP3.LUT R4, R0, 0xe1, R11, 0xfe, !PT ;  /* 0x000000e100047812 */ /* 0x000fe400078efe0b */
[----:B------:R-:W-:Y:S02]  /*b500*/  FSEL R41, R41, -INF , !P2 ;  /* 0xff80000029297808 */ /* 0x000fe40005000000 */
[----:B------:R-:W-:Y:S02]  /*b510*/  FSEL R157, R22, -INF , !P1 ;  /* 0xff800000169d7808 */ /* 0x000fe40004800000 */
[----:B------:R-:W-:Y:S02]  /*b520*/  FSEL R40, R40, -INF , !P4 ;  /* 0xff80000028287808 */ /* 0x000fe40006000000 */
[----:B------:R-:W-:-:S02]  /*b530*/  ISETP.GE.AND P2, PT, R2, R9, PT ;  /* 0x000000090200720c */ /* 0x000fc40003f46270 */
[----:B------:R-:W-:Y:S02]  /*b540*/  ISETP.GE.AND P1, PT, R2, R8, PT ;  /* 0x000000080200720c */ /* 0x000fe40003f26270 */
[----:B------:R-:W-:Y:S02]  /*b550*/  ISETP.GE.AND P4, PT, R4, R9, PT ;  /* 0x000000090400720c */ /* 0x000fe40003f86270 */
[----:B------:R-:W-:Y:S02]  /*b560*/  LOP3.LUT R2, R0, 0xe8, R11, 0xfe, !PT ;  /* 0x000000e800027812 */ /* 0x000fe400078efe0b */
[----:B------:R-:W-:Y:S02]  /*b570*/  FSEL R89, R28, -INF , !P2 ;  /* 0xff8000001c597808 */ /* 0x000fe40005000000 */
[----:B---3--:R-:W-:Y:S02]  /*b580*/  FSEL R92, R29, -INF , !P4 ;  /* 0xff8000001d5c7808 */ /* 0x008fe40006000000 */
[----:B------:R-:W-:-:S02]  /*b590*/  FSEL R187, R21, -INF , !P3 ;  /* 0xff80000015bb7808 */ /* 0x000fc40005800000 */
[C---:B------:R-:W-:Y:S02]  /*b5a0*/  ISETP.GE.AND P2, PT, R2.reuse, R9, PT ;  /* 0x000000090200720c */ /* 0x040fe40003f46270 */
[-C--:B------:R-:W-:Y:S02]  /*b5b0*/  ISETP.GE.AND P4, PT, R2, R8.reuse, PT ;  /* 0x000000080200720c */ /* 0x080fe40003f86270 */
[----:B------:R-:W-:Y:S02]  /*b5c0*/  ISETP.GE.AND P3, PT, R4, R8, PT ;  /* 0x000000080400720c */ /* 0x000fe40003f66270 */
[C-C-:B------:R-:W-:Y:S02]  /*b5d0*/  LOP3.LUT R2, R0.reuse, 0xf0, R11.reuse, 0xfe, !PT ;  /* 0x000000f000027812 */ /* 0x140fe400078efe0b */
[----:B------:R-:W-:Y:S02]  /*b5e0*/  LOP3.LUT R4, R0, 0xe9, R11, 0xfe, !PT ;  /* 0x000000e900047812 */ /* 0x000fe400078efe0b */
[----:B-1----:R-:W-:-:S02]  /*b5f0*/  FSEL R94, R32, -INF , !P2 ;  /* 0xff800000205e7808 */ /* 0x002fc40005000000 */
[----:B--2---:R-:W-:Y:S02]  /*b600*/  FSEL R197, R34, -INF , !P4 ;  /* 0xff80000022c57808 */ /* 0x004fe40006000000 */
[----:B------:R-:W-:Y:S02]  /*b610*/  FSEL R196, R31, -INF , !P3 ;  /* 0xff8000001fc47808 */ /* 0x000fe40005800000 */
[C---:B------:R-:W-:Y:S02]  /*b620*/  ISETP.GE.AND P2, PT, R2.reuse, R9, PT ;  /* 0x000000090200720c */ /* 0x040fe40003f46270 */
[-C--:B------:R-:W-:Y:S02]  /*b630*/  ISETP.GE.AND P4, PT, R2, R8.reuse, PT ;  /* 0x000000080200720c */ /* 0x080fe40003f86270 */
[----:B------:R-:W-:Y:S02]  /*b640*/  ISETP.GE.AND P3, PT, R4, R8, PT ;  /* 0x000000080400720c */ /* 0x000fe40003f66270 */
[----:B------:R-:W-:-:S02]  /*b650*/  LOP3.LUT R2, R0, 0xf1, R11, 0xfe, !PT ;  /* 0x000000f100027812 */ /* 0x000fc400078efe0b */
[----:B------:R-:W-:Y:S02]  /*b660*/  FSEL R189, R30, -INF , !P1 ;  /* 0xff8000001ebd7808 */ /* 0x000fe40004800000 */
[----:B------:R-:W-:Y:S02]  /*b670*/  LOP3.LUT R11, R0, 0xf8, R11, 0xfe, !PT ;  /* 0x000000f8000b7812 */ /* 0x000fe400078efe0b */
[-C--:B------:R-:W-:Y:S01]  /*b680*/  ISETP.GE.AND P1, PT, R4, R9.reuse, PT ;  /* 0x000000090400720c */ /* 0x080fe20003f26270 */
[----:B------:R-:W-:Y:S01]  /*b690*/  FMUL.FTZ R4, R15, c[0x0][0x2ec] ;  /* 0x0000bb000f047a20 */ /* 0x000fe20000410000 */
[----:B------:R-:W-:Y:S02]  /*b6a0*/  FSEL R198, R35, -INF , !P3 ;  /* 0xff80000023c67808 */ /* 0x000fe40005800000 */
[----:B------:R-:W-:Y:S02]  /*b6b0*/  ISETP.GE.AND P3, PT, R11, R9, PT ;  /* 0x000000090b00720c */ /* 0x000fe40003f66270 */
[----:B------:R-:W-:Y:S01]  /*b6c0*/  FSEL R95, R33, -INF , !P1 ;  /* 0xff800000215f7808 */ /* 0x000fe20004800000 */
[----:B------:R-:W1:Y:S01]  /*b6d0*/  MUFU.TANH R4, R4 ;  /* 0x0000000400047308 */ /* 0x000e620000002400 */
[----:B----4-:R-:W-:-:S02]  /*b6e0*/  FSEL R199, R12, -INF , !P3 ;  /* 0xff8000000cc77808 */ /* 0x010fc40005800000 */
[----:B------:R-:W-:Y:S02]  /*b6f0*/  ISETP.GT.AND P3, PT, R235, R244, PT ;  /* 0x000000f4eb00720c */ /* 0x000fe40003f64270 */
[----:B------:R-:W-:Y:S02]  /*b700*/  ISETP.GE.AND P1, PT, R2, R9, PT ;  /* 0x000000090200720c */ /* 0x000fe40003f26270 */
[----:B------:R-:W-:Y:S02]  /*b710*/  FSEL R96, R16, -INF , !P2 ;  /* 0xff80000010607808 */ /* 0x000fe40005000000 */
[----:B------:R-:W-:Y:S02]  /*b720*/  FSEL R120, R17, -INF , !P1 ;  /* 0xff80000011787808 */ /* 0x000fe40004800000 */
[-C--:B------:R-:W-:Y:S02]  /*b730*/  ISETP.GE.AND P2, PT, R2, R8.reuse, PT ;  /* 0x000000080200720c */ /* 0x080fe40003f46270 */
[----:B------:R-:W-:-:S02]  /*b740*/  ISETP.GE.AND P1, PT, R11, R8, PT ;  /* 0x000000080b00720c */ /* 0x000fc40003f26270 */
[----:B-----5:R-:W-:Y:S02]  /*b750*/  FSEL R200, R13, -INF , !P5 ;  /* 0xff8000000dc87808 */ /* 0x020fe40006800000 */
[----:B------:R-:W-:Y:S02]  /*b760*/  FSEL R201, R18, -INF , !P4 ;  /* 0xff80000012c97808 */ /* 0x000fe40006000000 */
[----:B------:R-:W-:Y:S02]  /*b770*/  FSEL R202, R19, -INF , !P2 ;  /* 0xff80000013ca7808 */ /* 0x000fe40005000000 */
[----:B------:R-:W-:Y:S02]  /*b780*/  FSEL R203, R5, -INF , !P1 ;  /* 0xff80000005cb7808 */ /* 0x000fe40004800000 */
[----:B-1----:R-:W-:Y:S01]  /*b790*/  FSEL R204, R4, -INF , !P0 ;  /* 0xff80000004cc7808 */ /* 0x002fe20004000000 */
[----:B------:R-:W-:Y:S05]  /*b7a0*/  @!P3 BRA `(.L_x_2257) ;  /* 0x000006300000b947 */ /* 0x000fea0003800000 */
[----:B------:R-:W-:Y:S01]  /*b7b0*/  ULDC UR6, c[0x0][0x198] ;  /* 0x0000660000067ab9 */ /* 0x000fe20000000800 */
[----:B------:R-:W-:Y:S05]  /*b7c0*/  @!P6 BRA `(.L_x_2258) ;  /* 0x000003900000e947 */ /* 0x000fea0003800000 */
[----:B------:R-:W-:Y:S02]  /*b7d0*/  IABS R10, c[0x0][0x2d0] ;  /* 0x0000b400000a7a13 */ /* 0x000fe40000000000 */
[----:B------:R-:W-:-:S02]  /*b7e0*/  IADD3 R9, R0, -0x100, RZ ;  /* 0xffffff0000097810 */ /* 0x000fc40007ffe0ff */
        /* <DEDUP_REMOVED lines=32> */
[----:B------:R-:W-:Y:S02]  /*b9f0*/  @!P2 IADD3 R4, -R4, RZ, RZ ;  /* 0x000000ff0404a210 */ /* 0x000fe40007ffe1ff */
[----:B------:R-:W-:Y:S02]  /*ba00*/  @!P0 IMAD.MOV R2, RZ, RZ, -R2 ;  /* 0x000000ffff028224 */ /* 0x000fe400078e0a02 */
[----:B------:R-:W-:-:S03]  /*ba10*/  SEL R4, R0, R4, !P1 ;  /* 0x0000000400047207 */ /* 0x000fc60004800000 */
[----:B------:R-:W-:Y:S02]  /*ba20*/  SEL R2, R0, R2, !P1 ;  /* 0x0000000200027207 */ /* 0x000fe40004800000 */
[----:B------:R-:W-:-:S04]  /*ba30*/  IMAD.WIDE R6, R4, 0x4, R192 ;  /* 0x0000000404067825 */ /* 0x000fc800078e02c0 */
[----:B------:R-:W-:Y:S02]  /*ba40*/  IMAD.WIDE R8, R2, 0x4, R192 ;  /* 0x0000000402087825 */ /* 0x000fe400078e02c0 */
[----:B------:R-:W2:Y:S04]  /*ba50*/  LDG.E R6, [R6.64] ;  /* 0x0000000c06067981 */ /* 0x000ea8000c1e1900 */
[----:B------:R-:W2:Y:S01]  /*ba60*/  LDG.E R8, [R8.64] ;  /* 0x0000000c08087981 */ /* 0x000ea2000c1e1900 */
[----:B------:R-:W-:Y:S01]  /*ba70*/  MOV R5, c[0x0][0x2d0] ;  /* 0x0000b40000057a02 */ /* 0x000fe20000000f00 */
[----:B------:R-:W-:-:S04]  /*ba80*/  IMAD.IADD R0, R4, 0x1, -R2 ;  /* 0x0000000104007824 */ /* 0x000fc800078e0a02 */
        /* <DEDUP_REMOVED lines=12> */
[----:B------:R-:W-:Y:S05]  /*bb50*/  BRA `(.L_x_2259) ;  /* 0x0000004000007947 */ /* 0x000fea0003800000 */
.L_x_2258:
[----:B------:R-:W-:-:S04]  /*bb60*/  ULEA UR5, -UR6, URZ, 0x8 ;  /* 0x0000003f06057291 */ /* 0x000fc8000f8e413f */
[----:B------:R-:W-:Y:S02]  /*bb70*/  USHF.R.S32.HI UR4, URZ, 0x1f, UR5 ;  /* 0x0000001f3f047899 */ /* 0x000fe40008011405 */
[----:B------:R-:W-:-:S04]  /*bb80*/  MOV R4, UR5 ;  /* 0x0000000500047c02 */ /* 0x000fc80008000f00 */
[----:B------:R-:W-:Y:S02]  /*bb90*/  MOV R0, UR4 ;  /* 0x0000000400007c02 */ /* 0x000fe40008000f00 */
.L_x_2259:
[----:B------:R-:W-:Y:S01]  /*bba0*/  IADD3 R4, P0, R70, R4, RZ ;  /* 0x0000000446047210 */ /* 0x000fe20007f1e0ff */
[----:B------:R-:W-:Y:S02]  /*bbb0*/  USHF.L.U32 UR7, UR6, 0x6, URZ ;  /* 0x0000000606077899 */ /* 0x000fe4000800063f */
[----:B------:R-:W-:Y:S02]  /*bbc0*/  ULDC UR4, c[0x0][0x19c] ;  /* 0x0000670000047ab9 */ /* 0x000fe40000000800 */
[----:B------:R-:W-:Y:S01]  /*bbd0*/  IMAD.X R0, R107, 0x1, R0, P0 ;  /* 0x000000016b007824 */ /* 0x000fe200000e0600 */
[C---:B------:R-:W-:Y:S01]  /*bbe0*/  LEA R237, P0, R4.reuse, c[0x0][0x168], 0x1 ;  /* 0x00005a0004ed7a11 */ /* 0x040fe200078008ff */
[----:B------:R-:W-:Y:S02]  /*bbf0*/  UMOV UR5, 0x6 ;  /* 0x0000000600057882 */ /* 0x000fe40000000000 */
[----:B------:R-:W-:Y:S01]  /*bc00*/  USHF.L.U64.HI UR4, UR6, UR5, UR4 ;  /* 0x0000000506047299 */ /* 0x000fe20008010204 */
[----:B------:R-:W-:Y:S01]  /*bc10*/  LEA.HI.X R236, R4, c[0x0][0x16c], R0, 0x1, P0 ;  /* 0x00005b0004ec7a11 */ /* 0x000fe200000f0c00 */
        /* <DEDUP_REMOVED lines=28> */
.L_x_2257:
        /* <DEDUP_REMOVED lines=224> */
[--C-:B---3--:R-:W-:Y:S01]  /*cbe0*/  FFMA.FTZ R4, R48, c[0x0][0x23c], -R2.reuse ;  /* 0x00008f0030047a23 */ /* 0x108fe20000010802 */
        /* <DEDUP_REMOVED lines=8> */
[----:B-1----:R-:W-:-:S04]  /*cc70*/  FFMA.FTZ R4, R47, c[0x0][0x23c], -R2 ;  /* 0x00008f002f047a23 */ /* 0x002fc80000010802 */
[----:B------:R1:W-:Y:S01]  /*cc80*/  MUFU.EX2 R29, R4 ;  /* 0x00000004001d7308 */ /* 0x0003e20000000800 */
[----:B---3--:R-:W-:-:S05]  /*cc90*/  FMUL.FTZ R0, R48, c[0x0][0x23c] ;  /* 0x00008f0030007a20 */ /* 0x008fca0000410000 */
[----:B------:R-:W-:Y:S01]  /*cca0*/  FSEL R0, R0, RZ, P0 ;  /* 0x000000ff00007208 */ /* 0x000fe20000000000 */
[----:B-1----:R-:W-:Y:S02]  /*ccb0*/  FFMA.FTZ R4, R45, c[0x0][0x23c], -R2 ;  /* 0x00008f002d047a23 */ /* 0x002fe40000010802 */
[----:B------:R2:W1:Y:S08]  /*ccc0*/  MUFU.EX2 R45, R6 ;  /* 0x00000006002d7308 */ /* 0x0004700000000800 */
[----:B------:R3:W-:Y:S01]  /*ccd0*/  MUFU.EX2 R16, R4 ;  /* 0x0000000400107308 */ /* 0x0007e20000000800 */
[----:B--2---:R-:W-:Y:S01]  /*cce0*/  F2FP.BF16.PACK_AB R6, R207, R206 ;  /* 0x000000cecf06723e */ /* 0x004fe200000010ff */
[----:B-1----:R-:W-:-:S02]  /*ccf0*/  FMUL.FTZ R136, R136, R45 ;  /* 0x0000002d88887220 */ /* 0x002fc40000410000 */
[-C--:B------:R-:W-:Y:S02]  /*cd00*/  FMUL.FTZ R137, R137, R45.reuse ;  /* 0x0000002d89897220 */ /* 0x080fe40000410000 */
[-C--:B------:R-:W-:Y:S02]  /*cd10*/  FMUL.FTZ R140, R140, R45.reuse ;  /* 0x0000002d8c8c7220 */ /* 0x080fe40000410000 */
[-C--:B------:R-:W-:Y:S02]  /*cd20*/  FMUL.FTZ R141, R141, R45.reuse ;  /* 0x0000002d8d8d7220 */ /* 0x080fe40000410000 */
[----:B---3--:R-:W-:Y:S02]  /*cd30*/  FFMA.FTZ R4, R44, c[0x0][0x23c], -R2 ;  /* 0x00008f002c047a23 */ /* 0x008fe40000010802 */
[----:B------:R1:W2:Y:S01]  /*cd40*/  MUFU.EX2 R44, R3 ;  /* 0x00000003002c7308 */ /* 0x0002a20000000800 */
[-C--:B------:R-:W-:Y:S02]  /*cd50*/  FMUL.FTZ R148, R148, R45.reuse ;  /* 0x0000002d94947220 */ /* 0x080fe40000410000 */
[----:B------:R-:W-:-:S02]  /*cd60*/  FMUL.FTZ R149, R149, R45 ;  /* 0x0000002d95957220 */ /* 0x000fc40000410000 */
[-C--:B------:R-:W-:Y:S02]  /*cd70*/  FMUL.FTZ R144, R144, R45.reuse ;  /* 0x0000002d90907220 */ /* 0x080fe40000410000 */
[----:B------:R-:W-:Y:S01]  /*cd80*/  FMUL.FTZ R145, R145, R45 ;  /* 0x0000002d91917220 */ /* 0x000fe20000410000 */
[----:B------:R3:W-:Y:S01]  /*cd90*/  MUFU.EX2 R17, R4 ;  /* 0x0000000400117308 */ /* 0x0007e20000000800 */
[----:B-1----:R-:W-:Y:S02]  /*cda0*/  FFMA.FTZ R3, R26, c[0x0][0x23c], -R2 ;  /* 0x00008f001a037a23 */ /* 0x002fe40000010802 */
[----:B--2---:R-:W-:-:S05]  /*cdb0*/  FMUL.FTZ R138, R138, R44 ;  /* 0x0000002c8a8a7220 */ /* 0x004fca0000410000 */
[----:B------:R1:W2:Y:S01]  /*cdc0*/  MUFU.EX2 R22, R3 ;  /* 0x0000000300167308 */ /* 0x0002a20000000800 */
        /* <DEDUP_REMOVED lines=10> */
[----:B---3--:R-:W-:-:S04]  /*ce70*/  FFMA.FTZ R4, R42, c[0x0][0x23c], -R2 ;  /* 0x00008f002a047a23 */ /* 0x008fc80000010802 */
[----:B------:R1:W-:Y:S02]  /*ce80*/  MUFU.EX2 R19, R4 ;  /* 0x0000000400137308 */ /* 0x0003e40000000800 */
[--C-:B-1----:R-:W-:Y:S02]  /*ce90*/  FFMA.FTZ R4, R24, c[0x0][0x23c], -R2.reuse ;  /* 0x00008f0018047a23 */ /* 0x102fe40000010802 */
[----:B------:R-:W1:Y:S04]  /*cea0*/  LDSM.16.MT88.4 R24, [R135+0x5400] ;  /* 0x005400008718783b */ /* 0x000e680000004200 */
[----:B------:R3:W-:Y:S02]  /*ceb0*/  MUFU.EX2 R31, R4 ;  /* 0x00000004001f7308 */ /* 0x0007e40000000800 */
[----:B---3--:R-:W-:-:S06]  /*cec0*/  FFMA.FTZ R4, R23, c[0x0][0x23c], -R2 ;  /* 0x00008f0017047a23 */ /* 0x008fcc0000010802 */
[----:B------:R3:W4:Y:S02]  /*ced0*/  MUFU.EX2 R21, R4 ;  /* 0x0000000400157308 */ /* 0x0007240000000800 */
[----:B---3--:R-:W-:-:S06]  /*cee0*/  FFMA.FTZ R4, R101, c[0x0][0x23c], -R0 ;  /* 0x00008f0065047a23 */ /* 0x008fcc0000010800 */
[----:B------:R3:W-:Y:S08]  /*cef0*/  MUFU.EX2 R101, R3 ;  /* 0x0000000300657308 */ /* 0x0007f00000000800 */
[----:B------:R5:W-:Y:S01]  /*cf00*/  MUFU.EX2 R46, R4 ;  /* 0x00000004002e7308 */ /* 0x000be20000000800 */
[----:B---3--:R-:W-:Y:S01]  /*cf10*/  FFMA.FTZ R3, R109, c[0x0][0x23c], -R0 ;  /* 0x00008f006d037a23 */ /* 0x008fe20000010800 */
[----:B--2---:R-:W-:-:S06]  /*cf20*/  MOV R109, R22 ;  /* 0x00000016006d7202 */ /* 0x004fcc0000000f00 */
[----:B------:R2:W-:Y:S01]  /*cf30*/  MUFU.EX2 R88, R3 ;  /* 0x0000000300587308 */ /* 0x0005e20000000800 */
[----:B-----5:R-:W-:-:S07]  /*cf40*/  FFMA.FTZ R4, R105, c[0x0][0x23c], -R0 ;  /* 0x00008f0069047a23 */ /* 0x020fce0000010800 */
[----:B------:R3:W5:Y:S01]  /*cf50*/  MUFU.EX2 R47, R4 ;  /* 0x00000004002f7308 */ /* 0x0007620000000800 */
[----:B--2---:R-:W-:Y:S01]  /*cf60*/  FFMA.FTZ R3, R110, c[0x0][0x23c], -R0 ;  /* 0x00008f006e037a23 */ /* 0x004fe20000010800 */
[----:B----4-:R-:W-:-:S06]  /*cf70*/  MOV R110, R21 ;  /* 0x00000015006e7202 */ /* 0x010fcc0000000f00 */
[----:B------:R2:W-:Y:S01]  /*cf80*/  MUFU.EX2 R53, R3 ;  /* 0x0000000300357308 */ /* 0x0005e20000000800 */
[----:B---3--:R-:W-:Y:S01]  /*cf90*/  FFMA.FTZ R4, R102, c[0x0][0x23c], -R0 ;  /* 0x00008f0066047a23 */ /* 0x008fe20000010800 */
[----:B-----5:R-:W-:-:S06]  /*cfa0*/  F2FP.BF16.PACK_AB R5, R47, R46 ;  /* 0x0000002e2f05723e */ /* 0x020fcc00000010ff */
[----:B------:R3:W-:Y:S01]  /*cfb0*/  MUFU.EX2 R71, R4 ;  /* 0x0000000400477308 */ /* 0x0007e20000000800 */
[----:B--2---:R-:W-:Y:S01]  /*cfc0*/  FFMA.FTZ R3, R111, c[0x0][0x23c], -R0 ;  /* 0x00008f006f037a23 */ /* 0x004fe20000010800 */
[----:B------:R-:W-:-:S06]  /*cfd0*/  MOV R111, R31 ;  /* 0x0000001f006f7202 */ /* 0x000fcc0000000f00 */
[----:B------:R2:W-:Y:S01]  /*cfe0*/  MUFU.EX2 R52, R3 ;  /* 0x0000000300347308 */ /* 0x0005e20000000800 */
[----:B---3--:R-:W-:-:S07]  /*cff0*/  FFMA.FTZ R4, R103, c[0x0][0x23c], -R0 ;  /* 0x00008f0067047a23 */ /* 0x008fce0000010800 */
[----:B------:R3:W4:Y:S01]  /*d000*/  MUFU.EX2 R102, R4 ;  /* 0x0000000400667308 */ /* 0x0007220000000800 */
[----:B--2---:R-:W-:Y:S01]  /*d010*/  FFMA.FTZ R3, R113, c[0x0][0x23c], -R0 ;  /* 0x00008f0071037a23 */ /* 0x004fe20000010800 */
[----:B------:R-:W-:-:S06]  /*d020*/  MOV R113, R30 ;  /* 0x0000001e00717202 */ /* 0x000fcc0000000f00 */
[----:B------:R2:W-:Y:S01]  /*d030*/  MUFU.EX2 R51, R3 ;  /* 0x0000000300337308 */ /* 0x0005e20000000800 */
[----:B---3--:R-:W-:Y:S02]  /*d040*/  F2FP.BF16.PACK_AB R4, R205, R107 ;  /* 0x0000006bcd04723e */ /* 0x008fe400000010ff */
[----:B----4-:R-:W-:-:S07]  /*d050*/  F2FP.BF16.PACK_AB R7, R102, R71 ;  /* 0x000000476607723e */ /* 0x010fce00000010ff */
[----:B------:R-:W-:Y:S01]  /*d060*/  HMMA.16816.F32.BF16 R136, R4, R8, R136 ;  /* 0x000000080488723c */ /* 0x000fe20000041888 */
[----:B--2---:R-:W-:Y:S01]  /*d070*/  FFMA.FTZ R3, R116, c[0x0][0x23c], -R0 ;  /* 0x00008f0074037a23 */ /* 0x004fe20000010800 */
[----:B------:R-:W-:-:S03]  /*d080*/  MOV R116, R29 ;  /* 0x0000001d00747202 */ /* 0x000fc60000000f00 */
[----:B------:R2:W3:Y:S03]  /*d090*/  MUFU.EX2 R87, R3 ;  /* 0x0000000300577308 */ /* 0x0004e60000000800 */
[C---:B------:R-:W-:Y:S01]  /*d0a0*/  HMMA.16816.F32.BF16 R20, R4.reuse, R10, R140 ;  /* 0x0000000a0414723c */ /* 0x040fe2000004188c */
[----:B------:R-:W-:Y:S07]  /*d0b0*/  LDSM.16.MT88.4 R140, [R135+0x8800] ;  /* 0x00880000878c783b */ /* 0x000fee0000004200 */
[----:B------:R-:W-:Y:S01]  /*d0c0*/  HMMA.16816.F32.BF16 R8, R4, R14, R148 ;  /* 0x0000000e0408723c */ /* 0x000fe20000041894 */
[----:B--2---:R-:W-:-:S07]  /*d0d0*/  FFMA.FTZ R3, R118, c[0x0][0x23c], -R0 ;  /* 0x00008f0076037a23 */ /* 0x004fce0000010800 */
[----:B------:R-:W-:Y:S01]  /*d0e0*/  HMMA.16816.F32.BF16 R144, R4, R12, R144 ;  /* 0x0000000c0490723c */ /* 0x000fe20000041890 */
[----:B------:R-:W-:Y:S01]  /*d0f0*/  MOV R151, R19 ;  /* 0x0000001300977202 */ /* 0x000fe20000000f00 */
[----:B------:R2:W-:Y:S01]  /*d100*/  MUFU.EX2 R60, R3 ;  /* 0x00000003003c7308 */ /* 0x0005e20000000800 */
[----:B------:R-:W-:Y:S02]  /*d110*/  MOV R150, R18 ;  /* 0x0000001200967202 */ /* 0x000fe40000000f00 */
[----:B------:R-:W-:Y:S02]  /*d120*/  MOV R149, R17 ;  /* 0x0000001100957202 */ /* 0x000fe40000000f00 */
[----:B------:R-:W-:Y:S02]  /*d130*/  MOV R148, R16 ;  /* 0x0000001000947202 */ /* 0x000fe40000000f00 */
[----:B------:R-:W4:Y:S01]  /*d140*/  LDSM.16.MT88.4 R16, [R135+0x5800] ;  /* 0x005800008710783b */ /* 0x000f220000004200 */
[----:B------:R-:W-:-:S02]  /*d150*/  MOV R118, R28 ;  /* 0x0000001c00767202 */ /* 0x000fc40000000f00 */
[----:B------:R-:W-:Y:S01]  /*d160*/  F2FP.BF16.PACK_AB R4, R208, R209 ;  /* 0x000000d1d004723e */ /* 0x000fe200000010ff */
[----:B------:R-:W5:Y:S01]  /*d170*/  LDSM.16.MT88.4 R28, [R164+0x5800] ;  /* 0x00580000a41c783b */ /* 0x000f620000004200 */
[----:B------:R-:W-:Y:S02]  /*d180*/  F2FP.BF16.PACK_AB R5, R88, R101 ;  /* 0x000000655805723e */ /* 0x000fe400000010ff */
[----:B------:R-:W-:Y:S01]  /*d190*/  F2FP.BF16.PACK_AB R6, R212, R210 ;  /* 0x000000d2d406723e */ /* 0x000fe200000010ff */
[----:B--2---:R-:W-:Y:S01]  /*d1a0*/  FFMA.FTZ R3, R115, c[0x0][0x23c], -R0 ;  /* 0x00008f0073037a23 */ /* 0x004fe20000010800 */
[----:B------:R-:W-:Y:S02]  /*d1b0*/  F2FP.BF16.PACK_AB R7, R52, R53 ;  /* 0x000000353407723e */ /* 0x000fe400000010ff */
[----:B------:R-:W-:Y:S01]  /*d1c0*/  MOV R115, R37 ;  /* 0x0000002500737202 */ /* 0x000fe20000000f00 */
[----:B------:R2:W2:Y:S04]  /*d1d0*/  MUFU.EX2 R86, R3 ;  /* 0x0000000300567308 */ /* 0x0004a80000000800 */
[C---:B-1----:R-:W-:Y:S08]  /*d1e0*/  HMMA.16816.F32.BF16 R12, R4.reuse, R24, R136 ;  /* 0x00000018040c723c */ /* 0x042ff00000041888 */
[----:B------:R-:W-:Y:S01]  /*d1f0*/  HMMA.16816.F32.BF16 R20, R4, R26, R20 ;  /* 0x0000001a0414723c */ /* 0x000fe20000041814 */
[----:B--2---:R-:W-:-:S02]  /*d200*/  FFMA.FTZ R3, R36, c[0x0][0x23c], -R2 ;  /* 0x00008f0024037a23 */ /* 0x004fc40000010802 */
[----:B------:R-:W-:Y:S02]  /*d210*/  LDSM.16.MT88.4 R36, [R164+0x5c00] ;  /* 0x005c0000a424783b */ /* 0x000fe40000004200 */
[----:B------:R1:W-:Y:S03]  /*d220*/  MUFU.EX2 R105, R3 ;  /* 0x0000000300697308 */ /* 0x0003e60000000800 */
[C---:B------:R-:W-:Y:S08]  /*d230*/  HMMA.16816.F32.BF16 R8, R4.reuse, R34, R8 ;  /* 0x000000220408723c */ /* 0x040ff00000041808 */
[----:B------:R-:W-:Y:S01]  /*d240*/  HMMA.16816.F32.BF16 R24, R4, R32, R144 ;  /* 0x000000200418723c */ /* 0x000fe20000041890 */
[----:B------:R-:W2:Y:S01]  /*d250*/  LDSM.16.MT88.4 R32, [R135+0x5c00] ;  /* 0x005c00008720783b */ /* 0x000ea20000004200 */
[----:B-1----:R-:W-:-:S05]  /*d260*/  FFMA.FTZ R3, R117, c[0x0][0x23c], -R0 ;  /* 0x00008f0075037a23 */ /* 0x002fca0000010800 */
[----:B------:R-:W-:Y:S02]  /*d270*/  F2FP.BF16.PACK_AB R4, R214, R211 ;  /* 0x000000d3d604723e */ /* 0x000fe400000010ff */
[----:B---3--:R-:W-:Y:S01]  /*d280*/  F2FP.BF16.PACK_AB R5, R87, R51 ;  /* 0x000000335705723e */ /* 0x008fe200000010ff */
[----:B------:R1:W-:Y:S01]  /*d290*/  MUFU.EX2 R49, R3 ;  /* 0x0000000300317308 */ /* 0x0003e20000000800 */
[----:B------:R-:W-:Y:S02]  /*d2a0*/  F2FP.BF16.PACK_AB R6, R215, R213 ;  /* 0x000000d5d706723e */ /* 0x000fe400000010ff */
[----:B------:R-:W-:-:S07]  /*d2b0*/  F2FP.BF16.PACK_AB R7, R86, R60 ;  /* 0x0000003c5607723e */ /* 0x000fce00000010ff */
[----:B----4-:R-:W-:Y:S01]  /*d2c0*/  HMMA.16816.F32.BF16 R12, R4, R16, R12 ;  /* 0x00000010040c723c */ /* 0x010fe2000004180c */
[----:B-1----:R-:W-:-:S07]  /*d2d0*/  FFMA.FTZ R3, R122, c[0x0][0x23c], -R0 ;  /* 0x00008f007a037a23 */ /* 0x002fce0000010800 */
[C---:B------:R-:W-:Y:S01]  /*d2e0*/  HMMA.16816.F32.BF16 R20, R4.reuse, R18, R20 ;  /* 0x000000120414723c */ /* 0x040fe20000041814 */
[----:B------:R-:W1:Y:S01]  /*d2f0*/  LDSM.16.MT88.4 R16, [R135+0x6000] ;  /* 0x006000008710783b */ /* 0x000e620000004200 */
[----:B------:R3:W4:Y:S06]  /*d300*/  MUFU.EX2 R85, R3 ;  /* 0x0000000300557308 */ /* 0x00072c0000000800 */
[C---:B-----5:R-:W-:Y:S08]  /*d310*/  HMMA.16816.F32.BF16 R8, R4.reuse, R30, R8 ;  /* 0x0000001e0408723c */ /* 0x060ff00000041808 */
[----:B------:R-:W-:Y:S01]  /*d320*/  HMMA.16816.F32.BF16 R24, R4, R28, R24 ;  /* 0x0000001c0418723c */ /* 0x000fe20000041818 */
[----:B------:R-:W5:Y:S01]  /*d330*/  LDSM.16.MT88.4 R28, [R164+0x6000] ;  /* 0x00600000a41c783b */ /* 0x000f620000004200 */
[----:B---3--:R-:W-:-:S04]  /*d340*/  FFMA.FTZ R3, R124, c[0x0][0x23c], -R0 ;  /* 0x00008f007c037a23 */ /* 0x008fc80000010800 */
[----:B------:R3:W-:Y:S01]  /*d350*/  MUFU.EX2 R84, R3 ;  /* 0x0000000300547308 */ /* 0x0007e20000000800 */
        /* <DEDUP_REMOVED lines=8> */
[C---:B--2---:R-:W-:Y:S08]  /*d3e0*/  HMMA.16816.F32.BF16 R12, R4.reuse, R32, R12 ;  /* 0x00000020040c723c */ /* 0x044ff0000004180c */
[----:B------:R-:W-:Y:S01]  /*d3f0*/  HMMA.16816.F32.BF16 R20, R4, R34, R20 ;  /* 0x000000220414723c */ /* 0x000fe20000041814 */
[----:B------:R-:W2:Y:S01]  /*d400*/  LDSM.16.MT88.4 R32, [R135+0x6400] ;  /* 0x006400008720783b */ /* 0x000ea20000004200 */
[----:B---3--:R-:W-:-:S04]  /*d410*/  FFMA.FTZ R3, R123, c[0x0][0x23c], -R0 ;  /* 0x00008f007b037a23 */ /* 0x008fc80000010800 */
[----:B------:R3:W-:Y:S02]  /*d420*/  MUFU.EX2 R81, R3 ;  /* 0x0000000300517308 */ /* 0x0007e40000000800 */
[C---:B------:R-:W-:Y:S08]  /*d430*/  HMMA.16816.F32.BF16 R8, R4.reuse, R38, R8 ;  /* 0x000000260408723c */ /* 0x040ff00000041808 */
[----:B------:R-:W-:Y:S01]  /*d440*/  HMMA.16816.F32.BF16 R24, R4, R36, R24 ;  /* 0x000000240418723c */ /* 0x000fe20000041818 */
[----:B------:R-:W4:Y:S01]  /*d450*/  LDSM.16.MT88.4 R36, [R164+0x6400] ;  /* 0x00640000a424783b */ /* 0x000f220000004200 */
        /* <DEDUP_REMOVED lines=75> */
[----:B------:R-:W-:Y:S01]  /*d910*/  LDSM.16.MT88.4 R32, [R135+0x7400] ;  /* 0x007400008720783b */ /* 0x000fe20000004200 */
[----:B-1----:R-:W-:-:S04]  /*d920*/  FFMA.FTZ R3, R162, c[0x0][0x23c], -R0 ;  /* 0x00008f00a2037a23 */ /* 0x002fc80000010800 */
[----:B------:R1:W-:Y:S02]  /*d930*/  MUFU.EX2 R64, R3 ;  /* 0x0000000300407308 */ /* 0x0003e40000000800 */
[C---:B----4-:R-:W-:Y:S08]  /*d940*/  HMMA.16816.F32.BF16 R8, R4.reuse, R38, R8 ;  /* 0x000000260408723c */ /* 0x050ff00000041808 */
        /* <DEDUP_REMOVED lines=18> */
[C---:B-----5:R-:W-:Y:S07]  /*da70*/  HMMA.16816.F32.BF16 R16, R4.reuse, R30, R8 ;  /* 0x0000001e0410723c */ /* 0x060fee0000041808 */
[----:B------:R-:W-:Y:S01]  /*da80*/  FFMA.FTZ R8, R240, R45, R107 ;  /* 0x0000002df0087223 */ /* 0x000fe2000001006b */
[----:B------:R-:W-:Y:S01]  /*da90*/  HMMA.16816.F32.BF16 R24, R4, R28, R24 ;  /* 0x0000001c0418723c */ /* 0x000fe20000041818 */
[----:B------:R-:W-:Y:S01]  /*daa0*/  FFMA.FTZ R9, R153, c[0x0][0x23c], -R0 ;  /* 0x00008f0099097a23 */ /* 0x000fe20000010800 */
[----:B------:R-:W-:Y:S01]  /*dab0*/  LDSM.16.MT88.4 R28, [R135+0x7c00] ;  /* 0x007c0000871c783b */ /* 0x000fe20000004200 */
[----:B------:R-:W-:-:S02]  /*dac0*/  FADD.FTZ R8, R205, R8 ;  /* 0x00000008cd087221 */ /* 0x000fc40000010000 */
        /* <DEDUP_REMOVED lines=101> */
[----:B------:R-:W-:Y:S01]  /*e120*/  HMMA.16816.F32.BF16 R12, R4, R34, R16 ;  /* 0x00000022040c723c */ /* 0x000fe20000041810 */
[----:B------:R-:W-:Y:S01]  /*e130*/  FADD.FTZ R3, R73, R3 ;  /* 0x0000000349037221 */ /* 0x000fe20000010000 */
[----:B------:R-:W3:Y:S03]  /*e140*/  LDSM.16.MT88.4 R16, [R135+0x8400] ;  /* 0x008400008710783b */ /* 0x000ee60000004200 */
        /* <DEDUP_REMOVED lines=68> */
[----:B------:R-:W-:Y:S01]  /*e590*/  LDSM.16.MT88.4 R16, [R135+0x8c00] ;  /* 0x008c00008710783b */ /* 0x000fe20000004200 */
[----:B-1----:R-:W-:-:S04]  /*e5a0*/  FFMA.FTZ R9, R189, c[0x0][0x23c], -R0 ;  /* 0x00008f00bd097a23 */ /* 0x002fc80000010800 */
[----:B------:R1:W-:Y:S02]  /*e5b0*/  MUFU.EX2 R38, R9 ;  /* 0x0000000900267308 */ /* 0x0003e40000000800 */
        /* <DEDUP_REMOVED lines=86> */
.L_x_2254:
        /* <DEDUP_REMOVED lines=13> */
.L_x_2264:
[----:B------:R-:W-:Y:S01]  /*ebf0*/  IADD3 R235, R235, -0x1, RZ ;  /* 0xffffffffebeb7810 */ /* 0x000fe20007ffe0ff */
[----:B------:R-:W-:Y:S04]  /*ec00*/  DEPBAR.LE SB0, 0x0 ;  /* 0x000080000000791a */ /* 0x000fe80000000000 */
[----:B------:R-:W-:Y:S01]  /*ec10*/  BAR.SYNC.DEFER_BLOCKING 0x0 ;  /* 0x0000000000007b1d */ /* 0x000fe20000010000 */
[----:B------:R-:W-:Y:S01]  /*ec20*/  MOV R0, R242 ;  /* 0x000000f200007202 */ /* 0x000fe20000000f00 */
[----:B------:R-:W-:Y:S04]  /*ec30*/  IMAD.MOV.U32 R2, RZ, RZ, R243 ;  /* 0x000000ffff027224 */ /* 0x000fe800078e00f3 */
        /* <DEDUP_REMOVED lines=60> */
.L_x_2261:
        /* <DEDUP_REMOVED lines=454> */
.L_x_2263:
        /* <DEDUP_REMOVED lines=32> */
.L_x_2262:
        /* <DEDUP_REMOVED lines=178> */
[----:B------:R-:W-:Y:S02]  /*11980*/  FMUL.FTZ R18, R0, R150 ;  /* 0x0000009600127220 */ /* 0x000fe40000410000 */
[--C-:B--2---:R-:W-:Y:S03]  /*11990*/  FFMA.FTZ R4, R187, c[0x0][0x23c], -R23.reuse ;  /* 0x00008f00bb047a23 */ /* 0x104fe60000010817 */
[----:B------:R1:W-:Y:S01]  /*119a0*/  MUFU.EX2 R187, R5 ;  /* 0x0000000500bb7308 */ /* 0x0003e20000000800 */
[--C-:B----4-:R-:W-:Y:S09]  /*119b0*/  FFMA.FTZ R8, R73, c[0x0][0x23c], -R23.reuse ;  /* 0x00008f0049087a23 */ /* 0x110ff20000010817 */
[----:B------:R2:W4:Y:S10]  /*119c0*/  MUFU.EX2 R163, R4 ;  /* 0x0000000400a37308 */ /* 0x0005340000000800 */
[----:B------:R5:W-:Y:S01]  /*119d0*/  MUFU.EX2 R229, R8 ;  /* 0x0000000800e57308 */ /* 0x000be20000000800 */
[--C-:B-1----:R-:W-:Y:S09]  /*119e0*/  FFMA.FTZ R5, R32, c[0x0][0x23c], -R23.reuse ;  /* 0x00008f0020057a23 */ /* 0x102ff20000010817 */
[----:B------:R1:W-:Y:S01]  /*119f0*/  MUFU.EX2 R197, R5 ;  /* 0x0000000500c57308 */ /* 0x0003e20000000800 */
[--C-:B--2---:R-:W-:Y:S09]  /*11a00*/  FFMA.FTZ R4, R186, c[0x0][0x23c], -R44.reuse ;  /* 0x00008f00ba047a23 */ /* 0x104ff2000001082c */
[----:B------:R2:W-:Y:S01]  /*11a10*/  MUFU.EX2 R156, R4 ;  /* 0x00000004009c7308 */ /* 0x0005e20000000800 */
[----:B-----5:R-:W-:Y:S09]  /*11a20*/  FMUL.FTZ R8, R2, R140 ;  /* 0x0000008c02087220 */ /* 0x020ff20000410000 */
[----:B------:R5:W-:Y:S01]  /*11a30*/  MUFU.EX2 R186, R6 ;  /* 0x0000000600ba7308 */ /* 0x000be20000000800 */
[--C-:B-1----:R-:W-:Y:S02]  /*11a40*/  FFMA.FTZ R5, R40, c[0x0][0x23c], -R23.reuse ;  /* 0x00008f0028057a23 */ /* 0x102fe40000010817 */
[--C-:B------:R-:W-:Y:S07]  /*11a50*/  FFMA.FTZ R40, R77, c[0x0][0x23c], -R23.reuse ;  /* 0x00008f004d287a23 */ /* 0x100fee0000010817 */
[----:B------:R1:W-:Y:S01]  /*11a60*/  MUFU.EX2 R207, R5 ;  /* 0x0000000500cf7308 */ /* 0x0003e20000000800 */
[--C-:B--2---:R-:W-:Y:S09]  /*11a70*/  FFMA.FTZ R4, R185, c[0x0][0x23c], -R44.reuse ;  /* 0x00008f00b9047a23 */ /* 0x104ff2000001082c */
[----:B------:R2:W2:Y:S01]  /*11a80*/  MUFU.EX2 R158, R4 ;  /* 0x00000004009e7308 */ /* 0x0004a20000000800 */
[--C-:B-----5:R-:W-:Y:S09]  /*11a90*/  FFMA.FTZ R6, R29, c[0x0][0x23c], -R23.reuse ;  /* 0x00008f001d067a23 */ /* 0x120ff20000010817 */
[----:B------:R5:W-:Y:S01]  /*11aa0*/  MUFU.EX2 R196, R6 ;  /* 0x0000000600c47308 */ /* 0x000be20000000800 */
[--C-:B-1----:R-:W-:Y:S09]  /*11ab0*/  FFMA.FTZ R5, R48, c[0x0][0x23c], -R23.reuse ;  /* 0x00008f0030057a23 */ /* 0x102ff20000010817 */
[----:B------:R1:W-:Y:S01]  /*11ac0*/  MUFU.EX2 R185, R7 ;  /* 0x0000000700b97308 */ /* 0x0003e20000000800 */
[--C-:B--2---:R-:W-:Y:S09]  /*11ad0*/  FFMA.FTZ R4, R160, c[0x0][0x23c], -R44.reuse ;  /* 0x00008f00a0047a23 */ /* 0x104ff2000001082c */
[----:B------:R2:W-:Y:S01]  /*11ae0*/  MUFU.EX2 R159, R4 ;  /* 0x00000004009f7308 */ /* 0x0005e20000000800 */
[--C-:B-----5:R-:W-:Y:S09]  /*11af0*/  FFMA.FTZ R6, R37, c[0x0][0x23c], -R23.reuse ;  /* 0x00008f0025067a23 */ /* 0x120ff20000010817 */
[----:B------:R5:W-:Y:S01]  /*11b00*/  MUFU.EX2 R204, R6 ;  /* 0x0000000600cc7308 */ /* 0x000be20000000800 */
[--C-:B-1----:R-:W-:Y:S09]  /*11b10*/  FFMA.FTZ R7, R28, c[0x0][0x23c], -R23.reuse ;  /* 0x00008f001c077a23 */ /* 0x102ff20000010817 */
        /* <DEDUP_REMOVED lines=19> */
[--C-:B--2---:R-:W-:Y:S02]  /*11c50*/  FFMA.FTZ R4, R19, c[0x0][0x23c], -R44.reuse ;  /* 0x00008f0013047a23 */ /* 0x104fe4000001082c */
[--C-:B------:R-:W-:Y:S07]  /*11c60*/  FFMA.FTZ R19, R76, c[0x0][0x23c], -R23.reuse ;  /* 0x00008f004c137a23 */ /* 0x100fee0000010817 */
[----:B------:R2:W2:Y:S01]  /*11c70*/  MUFU.EX2 R184, R4 ;  /* 0x0000000400b87308 */ /* 0x0004a20000000800 */
[--C-:B-----5:R-:W-:Y:S09]  /*11c80*/  FFMA.FTZ R6, R68, c[0x0][0x23c], -R23.reuse ;  /* 0x00008f0044067a23 */ /* 0x120ff20000010817 */
[----:B------:R5:W-:Y:S01]  /*11c90*/  MUFU.EX2 R230, R6 ;  /* 0x0000000600e67308 */ /* 0x000be20000000800 */
[--C-:B-1----:R-:W-:Y:S09]  /*11ca0*/  FFMA.FTZ R40, R78, c[0x0][0x23c], -R44.reuse ;  /* 0x00008f004e287a23 */ /* 0x102ff2000001082c */
[----:B------:R-:W-:Y:S01]  /*11cb0*/  MUFU.EX2 R142, R40 ;  /* 0x00000028008e7308 */ /* 0x000fe20000000800 */
[--C-:B--2---:R-:W-:Y:S02]  /*11cc0*/  FFMA.FTZ R4, R16, c[0x0][0x23c], -R44.reuse ;  /* 0x00008f0010047a23 */ /* 0x104fe4000001082c */
[--C-:B------:R-:W-:Y:S07]  /*11cd0*/  FFMA.FTZ R16, R75, c[0x0][0x23c], -R44.reuse ;  /* 0x00008f004b107a23 */ /* 0x100fee000001082c */
[----:B------:R1:W-:Y:S01]  /*11ce0*/  MUFU.EX2 R153, R4 ;  /* 0x0000000400997308 */ /* 0x0003e20000000800 */
[----:B-----5:R-:W-:Y:S02]  /*11cf0*/  FMUL.FTZ R6, R0, R138 ;  /* 0x0000008a00067220 */ /* 0x020fe40000410000 */
[--C-:B-1----:R-:W-:Y:S02]  /*11d00*/  FFMA.FTZ R4, R15, c[0x0][0x23c], -R44.reuse ;  /* 0x00008f000f047a23 */ /* 0x102fe4000001082c */
[----:B------:R-:W1:Y:S05]  /*11d10*/  LDSM.16.MT88.4 R12, [R135+0x5000] ;  /* 0x00500000870c783b */ /* 0x000e6a0000004200 */
[----:B------:R2:W5:Y:S02]  /*11d20*/  MUFU.EX2 R188, R4 ;  /* 0x0000000400bc7308 */ /* 0x0005640000000800 */
[--C-:B--2---:R-:W-:Y:S01]  /*11d30*/  FFMA.FTZ R4, R25, c[0x0][0x23c], -R23.reuse ;  /* 0x00008f0019047a23 */ /* 0x104fe20000010817 */
[----:B---3--:R-:W-:Y:S07]  /*11d40*/  F2FP.BF16.PACK_AB R25, R131, R130 ;  /* 0x000000828319723e */ /* 0x008fee00000010ff */
[----:B------:R2:W3:Y:S02]  /*11d50*/  MUFU.EX2 R191, R4 ;  /* 0x0000000400bf7308 */ /* 0x0004e40000000800 */
[--C-:B--2---:R-:W-:Y:S01]  /*11d60*/  FFMA.FTZ R4, R26, c[0x0][0x23c], -R44.reuse ;  /* 0x00008f001a047a23 */ /* 0x104fe2000001082c */
[----:B----4-:R-:W-:Y:S07]  /*11d70*/  F2FP.BF16.PACK_AB R26, R163, R157 ;  /* 0x0000009da31a723e */ /* 0x010fee00000010ff */
[----:B------:R2:W-:Y:S02]  /*11d80*/  MUFU.EX2 R189, R4 ;  /* 0x0000000400bd7308 */ /* 0x0005e40000000800 */
[--C-:B--2---:R-:W-:Y:S01]  /*11d90*/  FFMA.FTZ R4, R27, c[0x0][0x23c], -R44.reuse ;  /* 0x00008f001b047a23 */ /* 0x104fe2000001082c */
[----:B------:R-:W-:Y:S07]  /*11da0*/  F2FP.BF16.PACK_AB R27, R158, R156 ;  /* 0x0000009c9e1b723e */ /* 0x000fee00000010ff */
[----:B------:R2:W4:Y:S02]  /*11db0*/  MUFU.EX2 R195, R4 ;  /* 0x0000000400c37308 */ /* 0x0005240000000800 */
[--C-:B--2---:R-:W-:Y:S08]  /*11dc0*/  FFMA.FTZ R4, R30, c[0x0][0x23c], -R44.reuse ;  /* 0x00008f001e047a23 */ /* 0x104ff0000001082c */
[----:B------:R2:W-:Y:S02]  /*11dd0*/  MUFU.EX2 R190, R4 ;  /* 0x0000000400be7308 */ /* 0x0005e40000000800 */
[--C-:B--2---:R-:W-:Y:S02]  /*11de0*/  FFMA.FTZ R4, R31, c[0x0][0x23c], -R44.reuse ;  /* 0x00008f001f047a23 */ /* 0x104fe4000001082c */
[----:B------:R-:W2:Y:S06]  /*11df0*/  LDSM.16.MT88.4 R28, [R164+0x5000] ;  /* 0x00500000a41c783b */ /* 0x000eac0000004200 */
[----:B------:R1:W1:Y:S02]  /*11e00*/  MUFU.EX2 R198, R4 ;  /* 0x0000000400c67308 */ /* 0x0002640000000800 */
[--C-:B-1----:R-:W-:Y:S08]  /*11e10*/  FFMA.FTZ R4, R33, c[0x0][0x23c], -R23.reuse ;  /* 0x00008f0021047a23 */ /* 0x102ff00000010817 */
[----:B------:R1:W1:Y:S02]  /*11e20*/  MUFU.EX2 R201, R4 ;  /* 0x0000000400c97308 */ /* 0x0002640000000800 */
[--C-:B-1----:R-:W-:Y:S08]  /*11e30*/  FFMA.FTZ R4, R34, c[0x0][0x23c], -R44.reuse ;  /* 0x00008f0022047a23 */ /* 0x102ff0000001082c */
[----:B------:R1:W-:Y:S02]  /*11e40*/  MUFU.EX2 R199, R4 ;  /* 0x0000000400c77308 */ /* 0x0003e40000000800 */
[--C-:B-1----:R-:W-:Y:S02]  /*11e50*/  FFMA.FTZ R4, R35, c[0x0][0x23c], -R44.reuse ;  /* 0x00008f0023047a23 */ /* 0x102fe4000001082c */
[----:B------:R-:W1:Y:S06]  /*11e60*/  LDSM.16.MT88.4 R32, [R135+0x5400] ;  /* 0x005400008720783b */ /* 0x000e6c0000004200 */
[----:B------:R2:W1:Y:S02]  /*11e70*/  MUFU.EX2 R202, R4 ;  /* 0x0000000400ca7308 */ /* 0x0004640000000800 */
        /* <DEDUP_REMOVED lines=13> */
[----:B------:R1:W-:Y:S10]  /*11f50*/  MUFU.EX2 R46, R5 ;  /* 0x00000005002e7308 */ /* 0x0003f40000000800 */
[----:B------:R2:W-:Y:S01]  /*11f60*/  MUFU.EX2 R45, R4 ;  /* 0x00000004002d7308 */ /* 0x0005e20000000800 */
[--C-:B-1----:R-:W-:Y:S09]  /*11f70*/  FFMA.FTZ R5, R56, c[0x0][0x23c], -R23.reuse ;  /* 0x00008f0038057a23 */ /* 0x102ff20000010817 */
[----:B------:R1:W-:Y:S01]  /*11f80*/  MUFU.EX2 R215, R5 ;  /* 0x0000000500d77308 */ /* 0x0003e20000000800 */
[--C-:B--2---:R-:W-:Y:S09]  /*11f90*/  FFMA.FTZ R4, R47, c[0x0][0x23c], -R44.reuse ;  /* 0x00008f002f047a23 */ /* 0x104ff2000001082c */
[----:B------:R2:W2:Y:S01]  /*11fa0*/  MUFU.EX2 R47, R4 ;  /* 0x00000004002f7308 */ /* 0x0004a20000000800 */
[--C-:B-1----:R-:W-:Y:S09]  /*11fb0*/  FFMA.FTZ R5, R64, c[0x0][0x23c], -R23.reuse ;  /* 0x00008f0040057a23 */ /* 0x102ff20000010817 */
[----:B------:R1:W-:Y:S01]  /*11fc0*/  MUFU.EX2 R227, R5 ;  /* 0x0000000500e37308 */ /* 0x0003e20000000800 */
[--C-:B--2---:R-:W-:Y:S09]  /*11fd0*/  FFMA.FTZ R4, R49, c[0x0][0x23c], -R23.reuse ;  /* 0x00008f0031047a23 */ /* 0x104ff20000010817 */
[----:B------:R2:W2:Y:S10]  /*11fe0*/  MUFU.EX2 R212, R4 ;  /* 0x0000000400d47308 */ /* 0x0004b40000000800 */
[----:B------:R3:W-:Y:S01]  /*11ff0*/  MUFU.EX2 R49, R7 ;  /* 0x0000000700317308 */ /* 0x0007e20000000800 */
[----:B-1----:R-:W-:Y:S02]  /*12000*/  FMUL.FTZ R5, R2, R137 ;  /* 0x0000008902057220 */ /* 0x002fe40000410000 */
[--C-:B--2---:R-:W-:Y:S07]  /*12010*/  FFMA.FTZ R4, R50, c[0x0][0x23c], -R44.reuse ;  /* 0x00008f0032047a23 */ /* 0x104fee000001082c */
[----:B------:R1:W-:Y:S01]  /*12020*/  MUFU.EX2 R48, R4 ;  /* 0x0000000400307308 */ /* 0x0003e20000000800 */
[--C-:B---3--:R-:W-:Y:S09]  /*12030*/  FFMA.FTZ R7, R60, c[0x0][0x23c], -R23.reuse ;  /* 0x00008f003c077a23 */ /* 0x108ff20000010817 */
[----:B------:R2:W-:Y:S01]  /*12040*/  MUFU.EX2 R221, R7 ;  /* 0x0000000700dd7308 */ /* 0x0005e20000000800 */
[--C-:B-1----:R-:W-:Y:S09]  /*12050*/  FFMA.FTZ R4, R51, c[0x0][0x23c], -R44.reuse ;  /* 0x00008f0033047a23 */ /* 0x102ff2000001082c */
[----:B------:R1:W3:Y:S01]  /*12060*/  MUFU.EX2 R50, R4 ;  /* 0x0000000400327308 */ /* 0x0002e20000000800 */
[----:B--2---:R-:W-:Y:S02]  /*12070*/  FMUL.FTZ R7, R0, R139 ;  /* 0x0000008b00077220 */ /* 0x004fe40000410000 */
[--C-:B-1----:R-:W-:Y:S07]  /*12080*/  FFMA.FTZ R4, R54, c[0x0][0x23c], -R44.reuse ;  /* 0x00008f0036047a23 */ /* 0x102fee000001082c */
[----:B------:R1:W-:Y:S02]  /*12090*/  MUFU.EX2 R213, R4 ;  /* 0x0000000400d57308 */ /* 0x0003e40000000800 */
[--C-:B-1----:R-:W-:Y:S08]  /*120a0*/  FFMA.FTZ R4, R55, c[0x0][0x23c], -R44.reuse ;  /* 0x00008f0037047a23 */ /* 0x102ff0000001082c */
        /* <DEDUP_REMOVED lines=33> */
[C---:B--2---:R-:W-:Y:S02]  /*122c0*/  FMUL.FTZ R16, R2.reuse, R148 ;  /* 0x0000009402107220 */ /* 0x044fe40000410000 */
[----:B------:R-:W-:Y:S01]  /*122d0*/  FFMA.FTZ R2, R2, R240, R132 ;  /* 0x000000f002027223 */ /* 0x000fe20000010084 */
[----:B------:R-:W-:Y:S01]  /*122e0*/  MOV R132, R20 ;  /* 0x0000001400847202 */ /* 0x000fe20000000f00 */
[C---:B-1----:R-:W-:Y:S02]  /*122f0*/  FMUL.FTZ R19, R0.reuse, R151 ;  /* 0x0000009700137220 */ /* 0x042fe40000410000 */
[----:B------:R-:W-:Y:S05]  /*12300*/  FFMA.FTZ R0, R0, R241, R130 ;  /* 0x000000f100007223 */ /* 0x000fea0000010082 */
[----:B------:R-:W-:Y:S01]  /*12310*/  HMMA.16816.F32.BF16 R16, R24, R30, R16 ;  /* 0x0000001e1810723c */ /* 0x000fe20000041810 */
[----:B------:R-:W1:Y:S06]  /*12320*/  LDSM.16.MT88.4 R28, [R135+0x5800] ;  /* 0x00580000871c783b */ /* 0x000e6c0000004200 */
[----:B------:R-:W-:Y:S02]  /*12330*/  F2FP.BF16.PACK_AB R24, R161, R162 ;  /* 0x000000a2a118723e */ /* 0x000fe400000010ff */
[----:B------:R-:W-:Y:S03]  /*12340*/  F2FP.BF16.PACK_AB R25, R155, R159 ;  /* 0x0000009f9b19723e */ /* 0x000fe600000010ff */
[----:B------:R-:W-:Y:S02]  /*12350*/  F2FP.BF16.PACK_AB R26, R160, R154 ;  /* 0x0000009aa01a723e */ /* 0x000fe400000010ff */
[----:B------:R-:W-:Y:S07]  /*12360*/  F2FP.BF16.PACK_AB R27, R184, R152 ;  /* 0x00000098b81b723e */ /* 0x000fee00000010ff */
[C---:B------:R-:W-:Y:S07]  /*12370*/  HMMA.16816.F32.BF16 R4, R24.reuse, R32, R4 ;  /* 0x000000201804723c */ /* 0x040fee0000041804 */
        /* <DEDUP_REMOVED lines=11> */
[----:B----4-:R-:W-:Y:S01]  /*12430*/  F2FP.BF16.PACK_AB R27, R195, R189 ;  /* 0x000000bdc31b723e */ /* 0x010fe200000010ff */
[----:B------:R2:W-:Y:S06]  /*12440*/  MUFU.EX2 R140, R32 ;  /* 0x00000020008c7308 */ /* 0x0005ec0000000800 */
[C---:B-1----:R-:W-:Y:S03]  /*12450*/  HMMA.16816.F32.BF16 R4, R24.reuse, R28, R4 ;  /* 0x0000001c1804723c */ /* 0x042fe60000041804 */
[--C-:B---3--:R-:W-:Y:S04]  /*12460*/  FFMA.FTZ R36, R84, c[0x0][0x23c], -R23.reuse ;  /* 0x00008f0054247a23 */ /* 0x108fe80000010817 */
        /* <DEDUP_REMOVED lines=145> */
[----:B------:R-:W-:Y:S03]  /*12d80*/  F2FP.BF16.PACK_AB R25, R141, R142 ;  /* 0x0000008e8d19723e */ /* 0x000fe600000010ff */
        /* <DEDUP_REMOVED lines=9> */
[----:B--2---:R-:W-:Y:S04]  /*12e20*/  FADD.FTZ R0, R189, R2 ;  /* 0x00000002bd007221 */ /* 0x004fe80000010000 */
[C---:B------:R-:W-:Y:S04]  /*12e30*/  HMMA.16816.F32.BF16 R12, R24.reuse, R28, R12 ;  /* 0x0000001c180c723c */ /* 0x040fe8000004180c */
[----:B------:R-:W-:Y:S02]  /*12e40*/  FADD.FTZ R2, R191, R40 ;  /* 0x00000028bf027221 */ /* 0x000fe40000010000 */
[--C-:B------:R-:W-:Y:S02]  /*12e50*/  FFMA.FTZ R40, R114, c[0x0][0x23c], -R44.reuse ;  /* 0x00008f0072287a23 */ /* 0x100fe4000001082c */
[----:B------:R-:W-:Y:S01]  /*12e60*/  FFMA.FTZ R28, R115, c[0x0][0x23c], -R44 ;  /* 0x00008f00731c7a23 */ /* 0x000fe2000001082c */
[----:B------:R-:W-:Y:S01]  /*12e70*/  HMMA.16816.F32.BF16 R16, R24, R30, R16 ;  /* 0x0000001e1810723c */ /* 0x000fe20000041810 */
[----:B------:R2:W-:Y:S02]  /*12e80*/  MUFU.EX2 R56, R40 ;  /* 0x0000002800387308 */ /* 0x0005e40000000800 */
[----:B------:R-:W-:Y:S02]  /*12e90*/  FADD.FTZ R2, R194, R2 ;  /* 0x00000002c2027221 */ /* 0x000fe40000010000 */
[----:B------:R-:W-:Y:S02]  /*12ea0*/  FADD.FTZ R0, R195, R0 ;  /* 0x00000000c3007221 */ /* 0x000fe40000010000 */
[----:B-----5:R-:W-:Y:S01]  /*12eb0*/  F2FP.BF16.PACK_AB R24, R85, R137 ;  /* 0x000000895518723e */ /* 0x020fe200000010ff */
        /* <DEDUP_REMOVED lines=49> */
[----:B------:R-:W-:Y:S01]  /*131d0*/  FADD.FTZ R0, R216, R0 ;  /* 0x00000000d8007221 */ /* 0x000fe20000010000 */
[----:B------:R2:W-:Y:S03]  /*131e0*/  MUFU.EX2 R50, R40 ;  /* 0x0000002800327308 */ /* 0x0005e60000000800 */
[----:B------:R-:W-:Y:S01]  /*131f0*/  FFMA.FTZ R28, R121, c[0x0][0x23c], -R23 ;  /* 0x00008f00791c7a23 */ /* 0x000fe20000010817 */
[C---:B------:R-:W-:Y:S04]  /*13200*/  HMMA.16816.F32.BF16 R8, R24.reuse, R30, R8 ;  /* 0x0000001e1808723c */ /* 0x040fe80000041808 */
[----:B------:R-:W-:Y:S04]  /*13210*/  FADD.FTZ R0, R218, R0 ;  /* 0x00000000da007221 */ /* 0x000fe80000010000 */
[----:B------:R-:W-:Y:S04]  /*13220*/  FADD.FTZ R0, R217, R0 ;  /* 0x00000000d9007221 */ /* 0x000fe80000010000 */
[----:B-----5:R-:W-:Y:S01]  /*13230*/  FADD.FTZ R2, R212, R41 ;  /* 0x00000029d4027221 */ /* 0x020fe20000010000 */
[C---:B---3--:R-:W-:Y:S03]  /*13240*/  HMMA.16816.F32.BF16 R12, R24.reuse, R32, R12 ;  /* 0x00000020180c723c */ /* 0x048fe6000004180c */
[----:B------:R-:W-:Y:S02]  /*13250*/  FADD.FTZ R2, R49, R2 ;  /* 0x0000000231027221 */ /* 0x000fe40000010000 */
[----:B------:R-:W-:Y:S01]  /*13260*/  FADD.FTZ R0, R219, R0 ;  /* 0x00000000db007221 */ /* 0x000fe20000010000 */
[----:B------:R3:W-:Y:S01]  /*13270*/  MUFU.EX2 R49, R28 ;  /* 0x0000001c00317308 */ /* 0x0007e20000000800 */
[----:B------:R-:W-:Y:S01]  /*13280*/  FADD.FTZ R2, R214, R2 ;  /* 0x00000002d6027221 */ /* 0x000fe20000010000 */
[----:B------:R-:W-:Y:S04]  /*13290*/  HMMA.16816.F32.BF16 R16, R24, R34, R16 ;  /* 0x000000221810723c */ /* 0x000fe80000041810 */
[----:B------:R-:W-:Y:S02]  /*132a0*/  FADD.FTZ R2, R215, R2 ;  /* 0x00000002d7027221 */ /* 0x000fe40000010000 */
[----:B------:R-:W-:Y:S01]  /*132b0*/  FFMA.FTZ R32, R122, c[0x0][0x23c], -R44 ;  /* 0x00008f007a207a23 */ /* 0x000fe2000001082c */
[----:B------:R-:W-:Y:S01]  /*132c0*/  F2FP.BF16.PACK_AB R24, R69, R71 ;  /* 0x000000474518723e */ /* 0x000fe200000010ff */
[----:B------:R-:W-:Y:S01]  /*132d0*/  FADD.FTZ R2, R220, R2 ;  /* 0x00000002dc027221 */ /* 0x000fe20000010000 */
[----:B------:R-:W-:Y:S01]  /*132e0*/  F2FP.BF16.PACK_AB R25, R67, R68 ;  /* 0x000000444319723e */ /* 0x000fe200000010ff */
[----:B------:R5:W-:Y:S02]  /*132f0*/  MUFU.EX2 R48, R32 ;  /* 0x0000002000307308 */ /* 0x000be40000000800 */
[----:B------:R-:W-:Y:S01]  /*13300*/  FADD.FTZ R2, R221, R2 ;  /* 0x00000002dd027221 */ /* 0x000fe20000010000 */
[----:B------:R-:W-:Y:S01]  /*13310*/  F2FP.BF16.PACK_AB R26, R65, R66 ;  /* 0x00000042411a723e */ /* 0x000fe200000010ff */
[----:B------:R-:W-:Y:S01]  /*13320*/  FADD.FTZ R0, R223, R0 ;  /* 0x00000000df007221 */ /* 0x000fe20000010000 */
[----:B------:R-:W-:Y:S01]  /*13330*/  F2FP.BF16.PACK_AB R27, R63, R64 ;  /* 0x000000403f1b723e */ /* 0x000fe200000010ff */
[----:B------:R-:W-:Y:S02]  /*13340*/  FADD.FTZ R2, R226, R2 ;  /* 0x00000002e2027221 */ /* 0x000fe40000010000 */
[----:B------:R-:W-:Y:S02]  /*13350*/  FADD.FTZ R0, R224, R0 ;  /* 0x00000000e0007221 */ /* 0x000fe40000010000 */
[----:B------:R-:W-:Y:S02]  /*13360*/  FADD.FTZ R2, R227, R2 ;  /* 0x00000002e3027221 */ /* 0x000fe40000010000 */
[----:B--2---:R-:W-:Y:S01]  /*13370*/  FADD.FTZ R40, R225, R0 ;  /* 0x00000000e1287221 */ /* 0x004fe20000010000 */
[C---:B-1----:R-:W-:Y:S01]  /*13380*/  HMMA.16816.F32.BF16 R4, R24.reuse, R36, R4 ;  /* 0x000000241804723c */ /* 0x042fe20000041804 */
[----:B---3--:R-:W1:Y:S02]  /*13390*/  LDSM.16.MT88.4 R28, [R164+0x8000] ;  /* 0x00800000a41c783b */ /* 0x008e640000004200 */
[----:B------:R-:W-:Y:S02]  /*133a0*/  FADD.FTZ R2, R228, R2 ;  /* 0x00000002e4027221 */ /* 0x000fe40000010000 */
[----:B------:R-:W-:Y:S02]  /*133b0*/  FFMA.FTZ R0, R123, c[0x0][0x23c], -R44 ;  /* 0x00008f007b007a23 */ /* 0x000fe4000001082c */
[--C-:B------:R-:W-:Y:S01]  /*133c0*/  FFMA.FTZ R36, R124, c[0x0][0x23c], -R23.reuse ;  /* 0x00008f007c247a23 */ /* 0x100fe20000010817 */
[C---:B------:R-:W-:Y:S01]  /*133d0*/  HMMA.16816.F32.BF16 R8, R24.reuse, R38, R8 ;  /* 0x000000261808723c */ /* 0x040fe20000041808 */
[----:B------:R2:W-:Y:S01]  /*133e0*/  MUFU.EX2 R47, R0 ;  /* 0x00000000002f7308 */ /* 0x0005e20000000800 */
[----:B-----5:R-:W3:Y:S02]  /*133f0*/  LDSM.16.MT88.4 R32, [R135+0x8400] ;  /* 0x008400008720783b */ /* 0x020ee40000004200 */
[----:B------:R-:W-:Y:S04]  /*13400*/  FADD.FTZ R2, R230, R2 ;  /* 0x00000002e6027221 */ /* 0x000fe80000010000 */
[----:B------:R-:W-:Y:S03]  /*13410*/  FADD.FTZ R2, R233, R2 ;  /* 0x00000002e9027221 */ /* 0x000fe60000010000 */
[----:B------:R5:W-:Y:S01]  /*13420*/  MUFU.EX2 R46, R36 ;  /* 0x00000024002e7308 */ /* 0x000be20000000800 */
[----:B------:R-:W-:Y:S02]  /*13430*/  FADD.FTZ R2, R232, R2 ;  /* 0x00000002e8027221 */ /* 0x000fe40000010000 */
[----:B--2---:R-:W-:Y:S04]  /*13440*/  FADD.FTZ R0, R231, R40 ;  /* 0x00000028e7007221 */ /* 0x004fe80000010000 */
[----:B------:R-:W-:Y:S04]  /*13450*/  FADD.FTZ R0, R234, R0 ;  /* 0x00000000ea007221 */ /* 0x000fe80000010000 */
[----:B------:R-:W-:Y:S01]  /*13460*/  FADD.FTZ R0, R222, R0 ;  /* 0x00000000de007221 */ /* 0x000fe20000010000 */
[C---:B-1----:R-:W-:Y:S03]  /*13470*/  HMMA.16816.F32.BF16 R12, R24.reuse, R28, R12 ;  /* 0x0000001c180c723c */ /* 0x042fe6000004180c */
[----:B-----5:R-:W-:Y:S02]  /*13480*/  FADD.FTZ R36, R229, R2 ;  /* 0x00000002e5247221 */ /* 0x020fe40000010000 */
[----:B------:R-:W-:Y:S02]  /*13490*/  FFMA.FTZ R2, R125, c[0x0][0x23c], -R23 ;  /* 0x00008f007d027a23 */ /* 0x000fe40000010817 */
[----:B------:R-:W-:Y:S01]  /*134a0*/  FADD.FTZ R40, R144, R36 ;  /* 0x0000002490287221 */ /* 0x000fe20000010000 */
[----:B------:R-:W-:Y:S01]  /*134b0*/  HMMA.16816.F32.BF16 R16, R24, R30, R16 ;  /* 0x0000001e1810723c */ /* 0x000fe20000041810 */
[----:B------:R1:W2:Y:S01]  /*134c0*/  MUFU.EX2 R45, R2 ;  /* 0x00000002002d7308 */ /* 0x0002a20000000800 */
[----:B------:R-:W5:Y:S02]  /*134d0*/  LDSM.16.MT88.4 R36, [R164+0x8400] ;  /* 0x00840000a424783b */ /* 0x000f640000004200 */
[----:B------:R-:W-:Y:S02]  /*134e0*/  FADD.FTZ R0, R145, R0 ;  /* 0x0000000091007221 */ /* 0x000fe40000010000 */
[----:B------:R-:W-:Y:S01]  /*134f0*/  FFMA.FTZ R28, R126, c[0x0][0x23c], -R44 ;  /* 0x00008f007e1c7a23 */ /* 0x000fe2000001082c */
[----:B----4-:R-:W-:Y:S01]  /*13500*/  F2FP.BF16.PACK_AB R24, R61, R62 ;  /* 0x0000003e3d18723e */ /* 0x010fe200000010ff */
[----:B------:R-:W-:Y:S01]  /*13510*/  FADD.FTZ R0, R142, R0 ;  /* 0x000000008e007221 */ /* 0x000fe20000010000 */
[----:B------:R-:W-:Y:S02]  /*13520*/  F2FP.BF16.PACK_AB R25, R59, R60 ;  /* 0x0000003c3b19723e */ /* 0x000fe400000010ff */
[----:B------:R4:W-:Y:S01]  /*13530*/  MUFU.EX2 R43, R28 ;  /* 0x0000001c002b7308 */ /* 0x0009e20000000800 */
[----:B------:R-:W-:Y:S01]  /*13540*/  FADD.FTZ R0, R141, R0 ;  /* 0x000000008d007221 */ /* 0x000fe20000010000 */
[----:B------:R-:W-:Y:S02]  /*13550*/  F2FP.BF16.PACK_AB R26, R57, R58 ;  /* 0x0000003a391a723e */ /* 0x000fe400000010ff */
[----:B------:R-:W-:Y:S07]  /*13560*/  F2FP.BF16.PACK_AB R27, R55, R56 ;  /* 0x00000038371b723e */ /* 0x000fee00000010ff */
[C---:B---3--:R-:W-:Y:S03]  /*13570*/  HMMA.16816.F32.BF16 R4, R24.reuse, R32, R4 ;  /* 0x000000201804723c */ /* 0x048fe60000041804 */
[----:B-1----:R-:W-:Y:S01]  /*13580*/  FADD.FTZ R2, R143, R40 ;  /* 0x000000288f027221 */ /* 0x002fe20000010000 */
[----:B--2---:R-:W-:Y:S01]  /*13590*/  F2FP.BF16.PACK_AB R148, R45, R46 ;  /* 0x0000002e2d94723e */ /* 0x004fe200000010ff */
[----:B------:R-:W-:Y:S02]  /*135a0*/  FADD.FTZ R40, R136, R0 ;  /* 0x0000000088287221 */ /* 0x000fe40000010000 */
[----:B------:R-:W-:Y:S01]  /*135b0*/  FADD.FTZ R29, R140, R2 ;  /* 0x000000028c1d7221 */ /* 0x000fe20000010000 */
[C---:B------:R-:W-:Y:S01]  /*135c0*/  HMMA.16816.F32.BF16 R8, R24.reuse, R34, R8 ;  /* 0x000000221808723c */ /* 0x040fe20000041808 */
[----:B------:R-:W-:Y:S03]  /*135d0*/  LDSM.16.MT88.4 R140, [R135+0x8c00] ;  /* 0x008c0000878c783b */ /* 0x000fe60000004200 */
[----:B------:R-:W-:Y:S02]  /*135e0*/  FFMA.FTZ R2, R127, c[0x0][0x23c], -R44 ;  /* 0x00008f007f027a23 */ /* 0x000fe4000001082c */
[----:B------:R-:W-:Y:S02]  /*135f0*/  FADD.FTZ R0, R139, R29 ;  /* 0x0000001d8b007221 */ /* 0x000fe40000010000 */
[----:B------:R-:W-:Y:S01]  /*13600*/  FADD.FTZ R40, R138, R40 ;  /* 0x000000288a287221 */ /* 0x000fe20000010000 */
[----:B------:R1:W2:Y:S01]  /*13610*/  MUFU.EX2 R42, R2 ;  /* 0x00000002002a7308 */ /* 0x0002a20000000800 */
[----:B----4-:R-:W3:Y:S02]  /*13620*/  LDSM.16.MT88.4 R28, [R135+0x8800] ;  /* 0x00880000871c783b */ /* 0x010ee40000004200 */
[----:B------:R-:W-:Y:S01]  /*13630*/  FADD.FTZ R41, R137, R0 ;  /* 0x0000000089297221 */ /* 0x000fe20000010000 */
[C---:B-----5:R-:W-:Y:S03]  /*13640*/  HMMA.16816.F32.BF16 R12, R24.reuse, R36, R12 ;  /* 0x00000024180c723c */ /* 0x060fe6000004180c */
[----:B------:R-:W-:Y:S02]  /*13650*/  FADD.FTZ R32, R85, R41 ;  /* 0x0000002955207221 */ /* 0x000fe40000010000 */
[----:B------:R-:W-:Y:S02]  /*13660*/  FADD.FTZ R0, R83, R40 ;  /* 0x0000002853007221 */ /* 0x000fe40000010000 */
[----:B------:R-:W-:Y:S01]  /*13670*/  FFMA.FTZ R44, R22, c[0x0][0x23c], -R44 ;  /* 0x00008f00162c7a23 */ /* 0x000fe2000001082c */
[----:B------:R-:W-:Y:S04]  /*13680*/  HMMA.16816.F32.BF16 R16, R24, R38, R16 ;  /* 0x000000261810723c */ /* 0x000fe80000041810 */
[----:B------:R-:W-:Y:S01]  /*13690*/  FADD.FTZ R0, R84, R0 ;  /* 0x0000000054007221 */ /* 0x000fe20000010000 */
[----:B------:R-:W-:Y:S02]  /*136a0*/  MUFU.EX2 R44, R44 ;  /* 0x0000002c002c7308 */ /* 0x000fe40000000800 */
[----:B------:R-:W-:Y:S01]  /*136b0*/  F2FP.BF16.PACK_AB R24, R53, R54 ;  /* 0x000000363518723e */ /* 0x000fe200000010ff */
[----:B------:R-:W-:Y:S01]  /*136c0*/  FADD.FTZ R0, R80, R0 ;  /* 0x0000000050007221 */ /* 0x000fe20000010000 */
[----:B------:R-:W-:Y:S03]  /*136d0*/  F2FP.BF16.PACK_AB R25, R51, R52 ;  /* 0x000000343319723e */ /* 0x000fe600000010ff */
[--C-:B-1----:R-:W-:Y:S01]  /*136e0*/  FFMA.FTZ R2, R128, c[0x0][0x23c], -R23.reuse ;  /* 0x00008f0080027a23 */ /* 0x102fe20000010817 */
[----:B------:R-:W-:Y:S01]  /*136f0*/  F2FP.BF16.PACK_AB R26, R49, R50 ;  /* 0x00000032311a723e */ /* 0x000fe200000010ff */
[----:B------:R-:W-:Y:S01]  /*13700*/  FFMA.FTZ R23, R129, c[0x0][0x23c], -R23 ;  /* 0x00008f0081177a23 */ /* 0x000fe20000010817 */
[----:B------:R-:W-:Y:S01]  /*13710*/  F2FP.BF16.PACK_AB R27, R47, R48 ;  /* 0x000000302f1b723e */ /* 0x000fe200000010ff */
[----:B------:R-:W-:Y:S01]  /*13720*/  FADD.FTZ R0, R79, R0 ;  /* 0x000000004f007221 */ /* 0x000fe20000010000 */
[----:B------:R1:W-:Y:S01]  /*13730*/  MUFU.EX2 R41, R2 ;  /* 0x0000000200297308 */ /* 0x0003e20000000800 */
[----:B--2---:R-:W-:Y:S02]  /*13740*/  F2FP.BF16.PACK_AB R149, R42, R43 ;  /* 0x0000002b2a95723e */ /* 0x004fe400000010ff */
[----:B------:R-:W-:Y:S04]  /*13750*/  FADD.FTZ R0, R75, R0 ;  /* 0x000000004b007221 */ /* 0x000fe80000010000 */
[----:B------:R-:W-:Y:S03]  /*13760*/  FADD.FTZ R0, R73, R0 ;  /* 0x0000000049007221 */ /* 0x000fe60000010000 */
[----:B------:R-:W2:Y:S01]  /*13770*/  MUFU.EX2 R40, R23 ;  /* 0x0000001700287308 */ /* 0x000ea20000000800 */
[----:B------:R-:W-:Y:S01]  /*13780*/  FADD.FTZ R0, R72, R0 ;  /* 0x0000000048007221 */ /* 0x000fe20000010000 */
[C---:B---3--:R-:W-:Y:S03]  /*13790*/  HMMA.16816.F32.BF16 R4, R24.reuse, R28, R4 ;  /* 0x0000001c1804723c */ /* 0x048fe60000041804 */
        /* <DEDUP_REMOVED lines=8> */
[----:B--2---:R-:W-:Y:S03]  /*13820*/  F2FP.BF16.PACK_AB R150, R40, R41 ;  /* 0x000000292896723e */ /* 0x004fe600000010ff */
[----:B------:R-:W-:Y:S04]  /*13830*/  FADD.FTZ R2, R77, R2 ;  /* 0x000000024d027221 */ /* 0x000fe80000010000 */
[----:B------:R-:W-:Y:S04]  /*13840*/  FADD.FTZ R2, R76, R2 ;  /* 0x000000024c027221 */ /* 0x000fe80000010000 */
[----:B------:R-:W-:Y:S02]  /*13850*/  FADD.FTZ R2, R74, R2 ;  /* 0x000000024a027221 */ /* 0x000fe40000010000 */
[----:B---3--:R-:W-:Y:S01]  /*13860*/  FADD.FTZ R21, R68, R0 ;  /* 0x0000000044157221 */ /* 0x008fe20000010000 */
        /* <DEDUP_REMOVED lines=39> */
.L_x_2260:
[----:B------:R-:W2:Y:S04]  /*13ae0*/  LDL.LU R13, [R1+0x4] ;  /* 0x00000400010d7983 */ /* 0x000ea80000300800 */
[----:B------:R-:W3:Y:S04]  /*13af0*/  LDL.LU R35, [R1] ;  /* 0x0000000001237983 */ /* 0x000ee80000300800 */
[----:B------:R-:W3:Y:S04]  /*13b00*/  LDL.LU R34, [R1+0x8] ;  /* 0x0000080001227983 */ /* 0x000ee80000300800 */
[----:B------:R-:W1:Y:S04]  /*13b10*/  SHFL.BFLY PT, R0, R241, 0x2, 0x1f ;  /* 0x0c401f00f1007f89 */ /* 0x000e6800000e0000 */
[----:B------:R-:W4:Y:S04]  /*13b20*/  SHFL.BFLY PT, R2, R240, 0x2, 0x1f ;  /* 0x0c401f00f0027f89 */ /* 0x000f2800000e0000 */
[----:B------:R-:W5:Y:S04]  /*13b30*/  S2R R32, SR_TID.X ;  /* 0x0000000000207919 */ /* 0x000f680000002100 */
[----:B------:R-:W5:Y:S01]  /*13b40*/  S2R R8, SR_TID.X ;  /* 0x0000000000087919 */ /* 0x000f620000002100 */
[----:B-1----:R-:W-:-:S02]  /*13b50*/  FADD.FTZ R0, R0, R241 ;  /* 0x000000f100007221 */ /* 0x002fc40000010000 */
[----:B----4-:R-:W-:-:S03]  /*13b60*/  FADD.FTZ R2, R2, R240 ;  /* 0x000000f002027221 */ /* 0x010fc60000010000 */
[----:B------:R-:W1:Y:S01]  /*13b70*/  SHFL.BFLY PT, R4, R0, 0x1, 0x1f ;  /* 0x0c201f0000047f89 */ /* 0x000e6200000e0000 */
[----:B-----5:R-:W-:-:S03]  /*13b80*/  SHF.R.S32.HI R33, RZ, 0x1f, R32 ;  /* 0x0000001fff217819 */ /* 0x020fc60000011420 */
[----:B------:R-:W4:Y:S01]  /*13b90*/  SHFL.BFLY PT, R5, R2, 0x1, 0x1f ;  /* 0x0c201f0002057f89 */ /* 0x000f2200000e0000 */
[----:B------:R-:W-:-:S04]  /*13ba0*/  LEA.HI R23, R33, R32, RZ, 0x5 ;  /* 0x0000002021177211 */ /* 0x000fc800078f28ff */
[----:B------:R-:W-:Y:S01]  /*13bb0*/  SHF.R.S32.HI R12, RZ, 0x5, R23 ;  /* 0x00000005ff0c7819 */ /* 0x000fe20000011417 */
[----:B-1----:R-:W-:Y:S01]  /*13bc0*/  FADD.FTZ R21, R0, R4 ;  /* 0x0000000400157221 */ /* 0x002fe20000010000 */
[----:B------:R-:W-:Y:S01]  /*13bd0*/  LEA.HI R0, R33, R32, RZ, 0x2 ;  /* 0x0000002021007211 */ /* 0x000fe200078f10ff */
[----:B------:R-:W-:Y:S02]  /*13be0*/  IMAD.MOV.U32 R4, RZ, RZ, 0x3f800000 ;  /* 0x3f800000ff047424 */ /* 0x000fe400078e00ff */
[----:B----4-:R-:W-:Y:S01]  /*13bf0*/  FADD.FTZ R22, R2, R5 ;  /* 0x0000000502167221 */ /* 0x010fe20000010000 */
[----:B------:R-:W-:Y:S01]  /*13c00*/  SHF.R.S32.HI R5, RZ, 0x1f, R8 ;  /* 0x0000001fff057819 */ /* 0x000fe20000011408 */
[----:B------:R-:W-:Y:S01]  /*13c10*/  IMAD.MOV.U32 R2, RZ, RZ, 0x3f800000 ;  /* 0x3f800000ff027424 */ /* 0x000fe200078e00ff */
[----:B------:R-:W-:Y:S02]  /*13c20*/  LOP3.LUT R6, R0, 0xfffffffc, RZ, 0xc0, !PT ;  /* 0xfffffffc00067812 */ /* 0x000fe400078ec0ff */
[----:B------:R-:W-:-:S02]  /*13c30*/  SHF.R.S32.HI R0, RZ, 0x2, R0 ;  /* 0x00000002ff007819 */ /* 0x000fc40000011400 */
[----:B------:R-:W-:Y:S01]  /*13c40*/  LEA.HI R5, R5, R8, RZ, 0x3 ;  /* 0x0000000805057211 */ /* 0x000fe200078f18ff */
[----:B------:R-:W-:Y:S01]  /*13c50*/  IMAD.IADD R6, R32, 0x1, -R6 ;  /* 0x0000000120067824 */ /* 0x000fe200078e0a06 */
[----:B------:R-:W-:Y:S02]  /*13c60*/  SHF.R.S32.HI R9, RZ, 0x1f, R0 ;  /* 0x0000001fff097819 */ /* 0x000fe40000011400 */
[----:B------:R-:W-:Y:S01]  /*13c70*/  SHF.R.S32.HI R10, RZ, 0x3, R5 ;  /* 0x00000003ff0a7819 */ /* 0x000fe20000011405 */
[----:B------:R-:W-:Y:S01]  /*13c80*/  IMAD R12, R12, 0x100, R6 ;  /* 0x000001000c0c7824 */ /* 0x000fe200078e0206 */
[----:B------:R-:W-:Y:S02]  /*13c90*/  LEA.HI R6, R33, R32, RZ, 0x6 ;  /* 0x0000002021067211 */ /* 0x000fe400078f30ff */
[----:B------:R-:W-:Y:S02]  /*13ca0*/  LOP3.LUT R7, R5, 0xfffffff8, RZ, 0xc0, !PT ;  /* 0xfffffff805077812 */ /* 0x000fe400078ec0ff */
[----:B------:R-:W-:Y:S01]  /*13cb0*/  LEA.HI R9, R9, R0, RZ, 0x3 ;  /* 0x0000000009097211 */ /* 0x000fe200078f18ff */
[----:B------:R-:W-:Y:S01]  /*13cc0*/  IMAD.SHL.U32 R6, R6, 0x4, RZ ;  /* 0x0000000406067824 */ /* 0x000fe200078e00ff */
[----:B------:R-:W-:-:S02]  /*13cd0*/  LEA.HI R5, R5, R10, RZ, 0x1 ;  /* 0x0000000a05057211 */ /* 0x000fc400078f08ff */
[----:B------:R-:W-:Y:S02]  /*13ce0*/  LOP3.LUT R9, R9, 0xfffffff8, RZ, 0xc0, !PT ;  /* 0xfffffff809097812 */ /* 0x000fe400078ec0ff */
[----:B------:R-:W-:Y:S02]  /*13cf0*/  LOP3.LUT R5, R5, 0xfffffffe, RZ, 0xc0, !PT ;  /* 0xfffffffe05057812 */ /* 0x000fe400078ec0ff */
[----:B------:R-:W-:Y:S02]  /*13d00*/  IADD3 R9, R0, -R9, RZ ;  /* 0x8000000900097210 */ /* 0x000fe40007ffe0ff */
[----:B------:R-:W-:Y:S01]  /*13d10*/  LOP3.LUT R6, R6, 0x3fffff00, RZ, 0xc0, !PT ;  /* 0x3fffff0006067812 */ /* 0x000fe200078ec0ff */
[----:B------:R-:W-:Y:S01]  /*13d20*/  IMAD.IADD R0, R10, 0x1, -R5 ;  /* 0x000000010a007824 */ /* 0x000fe200078e0a05 */
[----:B------:R-:W-:Y:S02]  /*13d30*/  IADD3 R7, -R7, R8, RZ ;  /* 0x0000000807077210 */ /* 0x000fe40007ffe1ff */
[----:B------:R-:W-:Y:S01]  /*13d40*/  LEA.HI R8, R33, R32, RZ, 0x4 ;  /* 0x0000002021087211 */ /* 0x000fe200078f20ff */
[----:B------:R-:W-:Y:S01]  /*13d50*/  IMAD R11, R0, 0x20, R6 ;  /* 0x00000020000b7824 */ /* 0x000fe200078e0206 */
[----:B------:R-:W-:Y:S01]  /*13d60*/  LEA.HI R5, R9, R9, RZ, 0x1 ;  /* 0x0000000909057211 */ /* 0x000fe200078f08ff */
[----:B------:R-:W-:Y:S01]  /*13d70*/  BAR.SYNC.DEFER_BLOCKING 0x0 ;  /* 0x0000000000007b1d */ /* 0x000fe20000010000 */
[----:B------:R-:W-:-:S02]  /*13d80*/  FSETP.NE.FTZ.AND P3, PT, R22, RZ, PT ;  /* 0x000000ff1600720b */ /* 0x000fc40003f75000 */
[----:B------:R-:W-:Y:S02]  /*13d90*/  SHF.R.S32.HI R6, RZ, 0x4, R8 ;  /* 0x00000004ff067819 */ /* 0x000fe40000011408 */
[----:B------:R-:W-:Y:S02]  /*13da0*/  LEA.HI R7, R7, R7, RZ, 0x1 ;  /* 0x0000000707077211 */ /* 0x000fe400078f08ff */
[----:B------:R-:W-:Y:S02]  /*13db0*/  SHF.R.S32.HI R0, RZ, 0x1, R5 ;  /* 0x00000001ff007819 */ /* 0x000fe40000011405 */
[----:B------:R-:W-:Y:S02]  /*13dc0*/  FSETP.NE.FTZ.AND P2, PT, R21, RZ, PT ;  /* 0x000000ff1500720b */ /* 0x000fe40003f55000 */
[----:B------:R-:W-:Y:S02]  /*13dd0*/  LOP3.LUT R8, R5, 0x1fffffe, RZ, 0xc0, !PT ;  /* 0x01fffffe05087812 */ /* 0x000fe400078ec0ff */
[----:B------:R-:W-:Y:S01]  /*13de0*/  SHF.L.U32 R5, R6, 0x6, RZ ;  /* 0x0000000606057819 */ /* 0x000fe200000006ff */
[----:B------:R-:W1:Y:S01]  /*13df0*/  @P3 MUFU.RCP R2, R22 ;  /* 0x0000001600023308 */ /* 0x000e620000001000 */
[----:B------:R-:W-:Y:S01]  /*13e00*/  SHF.R.S32.HI R6, RZ, 0x1, R7 ;  /* 0x00000001ff067819 */ /* 0x000fe20000011407 */
[----:B------:R-:W-:Y:S01]  /*13e10*/  IMAD.SHL.U32 R7, R0, 0x40, RZ ;  /* 0x0000004000077824 */ /* 0x000fe200078e00ff */
[----:B------:R-:W-:Y:S01]  /*13e20*/  LOP3.LUT R5, R5, 0xc0, RZ, 0xc0, !PT ;  /* 0x000000c005057812 */ /* 0x000fe200078ec0ff */
[----:B------:R-:W-:Y:S01]  /*13e30*/  IMAD.IADD R8, R9, 0x1, -R8 ;  /* 0x0000000109087824 */ /* 0x000fe200078e0a08 */
[----:B------:R-:W-:-:S02]  /*13e40*/  SHF.L.U32 R6, R6, 0x3, RZ ;  /* 0x0000000306067819 */ /* 0x000fc400000006ff */
[----:B------:R-:W-:Y:S01]  /*13e50*/  LOP3.LUT R7, R7, 0xc0, RZ, 0xc0, !PT ;  /* 0x000000c007077812 */ /* 0x000fe200078ec0ff */
[----:B------:R-:W-:Y:S01]  /*13e60*/  IMAD R8, R8, 0x10, R12 ;  /* 0x0000001008087824 */ /* 0x000fe200078e020c */
[----:B------:R-:W4:Y:S02]  /*13e70*/  @P2 MUFU.RCP R4, R21 ;  /* 0x0000001500042308 */ /* 0x000f240000001000 */
[----:B------:R-:W-:Y:S02]  /*13e80*/  LEA.HI R7, R7, R7, RZ, 0x1d ;  /* 0x0000000707077211 */ /* 0x000fe400078fe8ff */
[----:B------:R-:W-:Y:S02]  /*13e90*/  LOP3.LUT R9, R5, 0x18, R6, 0xf8, !PT ;  /* 0x0000001805097812 */ /* 0x000fe400078ef806 */
[----:B------:R-:W-:Y:S01]  /*13ea0*/  LOP3.LUT P0, RZ, R0, 0x2, RZ, 0xc0, !PT ;  /* 0x0000000200ff7812 */ /* 0x000fe2000780c0ff */
[----:B-1----:R-:W-:Y:S01]  /*13eb0*/  FMUL.FTZ R136, R2, R136 ;  /* 0x0000008802887220 */ /* 0x002fe20000410000 */
[----:B------:R-:W-:Y:S01]  /*13ec0*/  LOP3.LUT R6, R0, 0x1, RZ, 0xc0, !PT ;  /* 0x0000000100067812 */ /* 0x000fe200078ec0ff */
[C---:B------:R-:W-:Y:S01]  /*13ed0*/  FMUL.FTZ R137, R2.reuse, R137 ;  /* 0x0000008902897220 */ /* 0x040fe20000410000 */
[----:B------:R-:W-:Y:S01]  /*13ee0*/  SHF.R.U32.HI R5, RZ, 0x3, R5 ;  /* 0x00000003ff057819 */ /* 0x000fe20000011605 */
[----:B------:R-:W-:Y:S01]  /*13ef0*/  FMUL.FTZ R140, R2, R140 ;  /* 0x0000008c028c7220 */ /* 0x000fe20000410000 */
[----:B------:R-:W-:Y:S01]  /*13f00*/  LEA R7, R8, R7, 0x1 ;  /* 0x0000000708077211 */ /* 0x000fe200078e08ff */
[----:B------:R-:W-:Y:S01]  /*13f10*/  FMUL.FTZ R141, R2, R141 ;  /* 0x0000008d028d7220 */ /* 0x000fe20000410000 */
[----:B------:R-:W-:Y:S01]  /*13f20*/  ISETP.NE.U32.AND P1, PT, R6, 0x1, PT ;  /* 0x000000010600780c */ /* 0x000fe20003f25070 */
[----:B------:R-:W-:Y:S01]  /*13f30*/  IMAD.MOV.U32 R6, RZ, RZ, -0x20 ;  /* 0xffffffe0ff067424 */ /* 0x000fe200078e00ff */
[----:B------:R-:W-:Y:S01]  /*13f40*/  LOP3.LUT R0, R9, R5, RZ, 0x3c, !PT ;  /* 0x0000000509007212 */ /* 0x000fe200078e3cff */
[----:B------:R-:W-:-:S02]  /*13f50*/  IMAD.SHL.U32 R5, R7, 0x4, RZ ;  /* 0x0000000407057824 */ /* 0x000fc400078e00ff */
[----:B------:R-:W-:Y:S01]  /*13f60*/  FMUL.FTZ R144, R2, R144 ;  /* 0x0000009002907220 */ /* 0x000fe20000410000 */
[----:B------:R-:W-:Y:S01]  /*13f70*/  SEL R6, R6, 0x20, !P1 ;  /* 0x0000002006067807 */ /* 0x000fe20004800000 */
[C---:B------:R-:W-:Y:S02]  /*13f80*/  FMUL.FTZ R145, R2.reuse, R145 ;  /* 0x0000009102917220 */ /* 0x040fe40000410000 */
[C---:B------:R-:W-:Y:S02]  /*13f90*/  FMUL.FTZ R148, R2.reuse, R148 ;  /* 0x0000009402947220 */ /* 0x040fe40000410000 */
[----:B------:R-:W-:Y:S01]  /*13fa0*/  FMUL.FTZ R149, R2, R149 ;  /* 0x0000009502957220 */ /* 0x000fe20000410000 */
[C---:B------:R-:W-:Y:S01]  /*13fb0*/  IADD3 R2, R5.reuse, 0x40, RZ ;  /* 0x0000004005027810 */ /* 0x040fe20007ffe0ff */
[C---:B----4-:R-:W-:Y:S01]  /*13fc0*/  FMUL.FTZ R139, R4.reuse, R139 ;  /* 0x0000008b048b7220 */ /* 0x050fe20000410000 */
[----:B------:R-:W-:Y:S01]  /*13fd0*/  @P0 IADD3 R2, R5, -0x40, RZ ;  /* 0xffffffc005020810 */ /* 0x000fe20007ffe0ff */
[----:B------:R-:W-:-:S02]  /*13fe0*/  FMUL.FTZ R138, R4, R138 ;  /* 0x0000008a048a7220 */ /* 0x000fc40000410000 */
[C---:B------:R-:W-:Y:S02]  /*13ff0*/  FMUL.FTZ R143, R4.reuse, R143 ;  /* 0x0000008f048f7220 */ /* 0x040fe40000410000 */
[C---:B------:R-:W-:Y:S02]  /*14000*/  FMUL.FTZ R142, R4.reuse, R142 ;  /* 0x0000008e048e7220 */ /* 0x040fe40000410000 */
[----:B------:R-:W-:Y:S02]  /*14010*/  IMAD.IADD R5, R5, 0x1, R6 ;  /* 0x0000000105057824 */ /* 0x000fe400078e0206 */
[C---:B------:R-:W-:Y:S02]  /*14020*/  FMUL.FTZ R147, R4.reuse, R147 ;  /* 0x0000009304937220 */ /* 0x040fe40000410000 */
[C---:B------:R-:W-:Y:S02]  /*14030*/  FMUL.FTZ R146, R4.reuse, R146 ;  /* 0x0000009204927220 */ /* 0x040fe40000410000 */
[----:B------:R-:W-:-:S02]  /*14040*/  FMUL.FTZ R151, R4, R151 ;  /* 0x0000009704977220 */ /* 0x000fc40000410000 */
[----:B------:R-:W-:Y:S02]  /*14050*/  FMUL.FTZ R150, R4, R150 ;  /* 0x0000009604967220 */ /* 0x000fe40000410000 */
[----:B------:R-:W-:Y:S01]  /*14060*/  IMAD.IADD R4, R6, 0x1, R2 ;  /* 0x0000000106047824 */ /* 0x000fe200078e0202 */
[----:B------:R-:W-:Y:S04]  /*14070*/  STS.64 [R7.X4], R136 ;  /* 0x0000008807007388 */ /* 0x000fe80000004a00 */
[----:B------:R-:W-:Y:S04]  /*14080*/  STS.64 [R7.X4+0x400], R138 ;  /* 0x0004008a07007388 */ /* 0x000fe80000004a00 */
[----:B------:R-:W-:Y:S04]  /*14090*/  STS.64 [R5], R140 ;  /* 0x0000008c05007388 */ /* 0x000fe80000000a00 */
[----:B------:R1:W-:Y:S04]  /*140a0*/  STS.64 [R5+0x400], R142 ;  /* 0x0004008e05007388 */ /* 0x0003e80000000a00 */
[----:B------:R-:W-:Y:S04]  /*140b0*/  STS.64 [R2], R144 ;  /* 0x0000009002007388 */ /* 0x000fe80000000a00 */
[----:B------:R4:W-:Y:S04]  /*140c0*/  STS.64 [R2+0x400], R146 ;  /* 0x0004009202007388 */ /* 0x0009e80000000a00 */
[----:B------:R-:W-:Y:S04]  /*140d0*/  STS.64 [R4], R148 ;  /* 0x0000009404007388 */ /* 0x000fe80000000a00 */
[----:B------:R5:W-:Y:S04]  /*140e0*/  STS.64 [R4+0x400], R150 ;  /* 0x0004009604007388 */ /* 0x000be80000000a00 */
[----:B-1----:R-:W1:Y:S04]  /*140f0*/  S2R R5, SR_CTAID.Y ;  /* 0x0000000000057919 */ /* 0x002e680000002600 */
[----:B----4-:R-:W4:Y:S01]  /*14100*/  S2R R2, SR_CTAID.Z ;  /* 0x0000000000027919 */ /* 0x010f220000002700 */
[----:B------:R-:W1:Y:S01]  /*14110*/  @P3 MUFU.LG2 R6, R22 ;  /* 0x0000001600063308 */ /* 0x000e620000000c00 */
[----:B-----5:R-:W-:-:S07]  /*14120*/  LOP3.LUT R4, R23, 0xffffffe0, RZ, 0xc0, !PT ;  /* 0xffffffe017047812 */ /* 0x020fce00078ec0ff */
[----:B------:R-:W5:Y:S01]  /*14130*/  @P2 MUFU.LG2 R9, R21 ;  /* 0x0000001500092308 */ /* 0x000f620000000c00 */
[----:B------:R-:W-:Y:S01]  /*14140*/  IMAD.IADD R4, R32, 0x1, -R4 ;  /* 0x0000000120047824 */ /* 0x000fe200078e0a04 */
[----:B------:R-:W-:Y:S04]  /*14150*/  BAR.SYNC.DEFER_BLOCKING 0x0 ;  /* 0x0000000000007b1d */ /* 0x000fe80000010000 */
[----:B------:R-:W-:Y:S01]  /*14160*/  LOP3.LUT P0, RZ, R4, 0x3, RZ, 0xc0, !PT ;  /* 0x0000000304ff7812 */ /* 0x000fe2000780c0ff */
[----:B-1----:R-:W-:Y:S01]  /*14170*/  @P3 FMUL.FTZ R4, R6, 0.69314718246459960938 ;  /* 0x3f31721806043820 */ /* 0x002fe20000410000 */
[----:B------:R-:W-:Y:S01]  /*14180*/  BSSY B0, `(.L_x_2265) ;  /* 0x000001f000007945 */ /* 0x000fe20003800000 */
[----:B------:R-:W-:Y:S02]  /*14190*/  IMAD.MOV.U32 R7, RZ, RZ, -0x800000 ;  /* 0xff800000ff077424 */ /* 0x000fe400078e00ff */
[----:B------:R-:W-:-:S02]  /*141a0*/  IMAD.MOV.U32 R8, RZ, RZ, -0x800000 ;  /* 0xff800000ff087424 */ /* 0x000fc400078e00ff */
[----:B------:R-:W-:Y:S02]  /*141b0*/  @P3 FFMA.FTZ R7, R20, c[0x0][0x238], R4 ;  /* 0x00008e0014073a23 */ /* 0x000fe40000010004 */
[----:B--2---:R-:W-:-:S05]  /*141c0*/  IMAD R11, R13, 0x4, R11 ;  /* 0x000000040d0b7824 */ /* 0x004fca00078e020b */
[----:B------:R-:W-:Y:S02]  /*141d0*/  IADD3 R0, R11, R0, RZ ;  /* 0x000000000b007210 */ /* 0x000fe40007ffe0ff */
[----:B------:R-:W1:Y:S04]  /*141e0*/  S2R R11, SR_CTAID.X ;  /* 0x00000000000b7919 */ /* 0x000e680000002500 */
[----:B------:R-:W2:Y:S04]  /*141f0*/  LDS.128 R28, [R0.X4] ;  /* 0x00000000001c7984 */ /* 0x000ea80000004c00 */
[----:B------:R-:W2:Y:S04]  /*14200*/  LDS.128 R24, [R0.X4+0x800] ;  /* 0x0008000000187984 */ /* 0x000ea80000004c00 */
[----:B------:R-:W2:Y:S04]  /*14210*/  LDS.128 R16, [R0.X4+0x1000] ;  /* 0x0010000000107984 */ /* 0x000ea80000004c00 */
[----:B------:R3:W2:Y:S01]  /*14220*/  LDS.128 R12, [R0.X4+0x1800] ;  /* 0x00180000000c7984 */ /* 0x0006a20000004c00 */
[----:B-1----:R-:W-:-:S02]  /*14230*/  SHF.L.U32 R11, R11, 0x6, RZ ;  /* 0x000000060b0b7819 */ /* 0x002fc400000006ff */
[----:B---3--:R-:W-:-:S05]  /*14240*/  IADD3 R0, -R245, RZ, RZ ;  /* 0x000000fff5007210 */ /* 0x008fca0007ffe1ff */
[----:B----4-:R-:W-:Y:S02]  /*14250*/  IMAD R2, R0, c[0x0][0x1c0], R2 ;  /* 0x0000700000027a24 */ /* 0x010fe400078e0202 */
[----:B------:R-:W-:-:S04]  /*14260*/  IMAD R0, R5, c[0x0][0x210], R245 ;  /* 0x0000840005007a24 */ /* 0x000fc800078e02f5 */
[----:B------:R-:W-:Y:S02]  /*14270*/  IMAD R5, R0, c[0x0][0x1c0], R2 ;  /* 0x0000700000057a24 */ /* 0x000fe400078e0202 */
[----:B-----5:R-:W-:Y:S01]  /*14280*/  @P2 FMUL.FTZ R2, R9, 0.69314718246459960938 ;  /* 0x3f31721809022820 */ /* 0x020fe20000410000 */
[----:B------:R-:W-:Y:S01]  /*14290*/  LEA R0, R34, R35, 0x4 ;  /* 0x0000002322007211 */ /* 0x000fe200078e20ff */
[----:B------:R-:W-:Y:S02]  /*142a0*/  IMAD R5, R5, c[0x0][0x214], R11 ;  /* 0x0000850005057a24 */ /* 0x000fe400078e020b */
[----:B------:R-:W-:Y:S01]  /*142b0*/  @P2 FFMA.FTZ R8, R3, c[0x0][0x238], R2 ;  /* 0x00008e0003082a23 */ /* 0x000fe20000010002 */
[----:B------:R-:W-:Y:S05]  /*142c0*/  @P0 BRA `(.L_x_2266) ;  /* 0x000000a000000947 */ /* 0x000fea0003800000 */
[----:B--2---:R-:W-:Y:S02]  /*142d0*/  IADD3 R3, R0, 0x8, RZ ;  /* 0x0000000800037810 */ /* 0x004fe40007ffe0ff */
[----:B------:R-:W-:Y:S02]  /*142e0*/  SHF.R.S32.HI R2, RZ, 0x1f, R0 ;  /* 0x0000001fff027819 */ /* 0x000fe40000011400 */
[----:B------:R-:W-:-:S02]  /*142f0*/  IADD3 R4, P0, R5, R0, RZ ;  /* 0x0000000005047210 */ /* 0x000fc40007f1e0ff */
[-C--:B------:R-:W-:Y:S02]  /*14300*/  ISETP.GE.AND P2, PT, R0, R246.reuse, PT ;  /* 0x000000f60000720c */ /* 0x080fe40003f46270 */
[----:B------:R-:W-:Y:S02]  /*14310*/  ISETP.GE.AND P1, PT, R3, R246, PT ;  /* 0x000000f60300720c */ /* 0x000fe40003f26270 */
[----:B------:R-:W-:Y:S02]  /*14320*/  LEA.HI.X.SX32 R0, R5, R2, 0x1, P0 ;  /* 0x0000000205007211 */ /* 0x000fe400000f0eff */
[----:B------:R-:W-:-:S04]  /*14330*/  LEA R2, P0, R4, c[0x0][0x208], 0x2 ;  /* 0x0000820004027a11 */ /* 0x000fc800078010ff */
[----:B------:R-:W-:-:S05]  /*14340*/  LEA.HI.X R3, R4, c[0x0][0x20c], R0, 0x2, P0 ;  /* 0x0000830004037a11 */ /* 0x000fca00000f1400 */
[----:B------:R1:W-:Y:S04]  /*14350*/  @!P2 STG.E [R2.64], R7 ;  /* 0x000000070200a986 */ /* 0x0003e8000c10190c */
[----:B------:R1:W-:Y:S02]  /*14360*/  @!P1 STG.E [R2.64+0x20], R8 ;  /* 0x0000200802009986 */ /* 0x0003e4000c10190c */
.L_x_2266:
[----:B--2---:R-:W-:Y:S05]  /*14370*/  BSYNC B0 ;  /* 0x0000000000007941 */ /* 0x004fea0003800000 */
.L_x_2265:
[----:B-1----:R-:W-:Y:S01]  /*14380*/  LEA.HI R2, R33, R32, RZ, 0x3 ;  /* 0x0000002021027211 */ /* 0x002fe200078f18ff */
[----:B------:R-:W-:Y:S01]  /*14390*/  IMAD R0, R5, c[0x0][0x22c], RZ ;  /* 0x00008b0005007a24 */ /* 0x000fe200078e02ff */
[----:B------:R-:W-:Y:S02]  /*143a0*/  IADD3 R6, R10, 0x10, RZ ;  /* 0x000000100a067810 */ /* 0x000fe40007ffe0ff */
        /* <DEDUP_REMOVED lines=8> */
[----:B------:R-:W-:-:S05]  /*14430*/  IMAD.WIDE R2, R10, 0x20, R2 ;  /* 0x000000200a027825 */ /* 0x000fca00078e0202 */
[----:B------:R-:W-:-:S04]  /*14440*/  IADD3 R4, P0, R0, R2, RZ ;  /* 0x0000000200047210 */ /* 0x000fc80007f1e0ff */
[----:B------:R-:W-:Y:S02]  /*14450*/  LEA.HI.X.SX32 R3, R0, R3, 0x1, P0 ;  /* 0x0000000300037211 */ /* 0x000fe400000f0eff */
[----:B------:R-:W-:Y:S02]  /*14460*/  LEA R2, P0, R4, c[0x0][0x1d8], 0x2 ;  /* 0x0000760004027a11 */ /* 0x000fe400078010ff */
[----:B------:R-:W-:Y:S02]  /*14470*/  IADD3 R0, R10, 0x30, RZ ;  /* 0x000000300a007810 */ /* 0x000fe40007ffe0ff */
[----:B------:R-:W-:Y:S02]  /*14480*/  LEA.HI.X R3, R4, c[0x0][0x1dc], R3, 0x2, P0 ;  /* 0x0000770004037a11 */ /* 0x000fe400000f1403 */
[----:B------:R-:W-:-:S03]  /*14490*/  ISETP.GE.AND P0, PT, R0, R246, PT ;  /* 0x000000f60000720c */ /* 0x000fc60003f06270 */
[----:B------:R1:W-:Y:S04]  /*144a0*/  @!P2 STG.E.128 [R2.64+0x800], R24 ;  /* 0x000800180200a986 */ /* 0x0003e8000c101d0c */
[----:B------:R1:W-:Y:S04]  /*144b0*/  @!P1 STG.E.128 [R2.64+0x1000], R16 ;  /* 0x0010001002009986 */ /* 0x0003e8000c101d0c */
[----:B------:R1:W-:Y:S04]  /*144c0*/  @!P3 STG.E.64 [R2.64], R28 ;  /* 0x0000001c0200b986 */ /* 0x0003e8000c101b0c */
[----:B------:R1:W-:Y:S01]  /*144d0*/  @!P3 STG.E.64 [R2.64+0x8], R30 ;  /* 0x0000081e0200b986 */ /* 0x0003e2000c101b0c */
[----:B------:R-:W-:Y:S05]  /*144e0*/  @P0 EXIT ;  /* 0x000000000000094d */ /* 0x000fea0003800000 */
[----:B------:R-:W-:Y:S01]  /*144f0*/  STG.E.128 [R2.64+0x1800], R12 ;  /* 0x0018000c02007986 */ /* 0x000fe2000c101d0c */
[----:B------:R-:W-:Y:S05]  /*14500*/  EXIT ;  /* 0x000000000000794d */ /* 0x000fea0003800000 */
.L_x_2267:
        /* <DEDUP_REMOVED lines=15> */
.L_x_5211:


//--------------------- .text._ZN5flash24flash_fwd_splitkv_kernelI23Flash_fwd_kernel_traitsILi32ELi64ELi256ELi4ELb0ELb0EN7cutlass10bfloat16_tE19Flash_kernel_traitsILi32ELi64ELi256ELi4ES3_EELb1ELb0ELb1ELb0ELb0ELb0ELb1ELb0EEEvNS_16Flash_fwd_paramsE --------------------------
	.section	.text._ZN5flash24flash_fwd_splitkv_kernelI23Flash_fwd_kernel_traitsILi32ELi64ELi256ELi4ELb0ELb0EN7cutlass10bfloat16_tE19Flash_kernel_traitsILi32ELi64ELi256ELi4ES3_EELb1ELb0ELb1ELb0ELb0ELb0ELb1ELb0EEEvNS_16Flash_fwd_paramsE,"ax",@progbits
	.sectioninfo	@"SHI_REGISTERS=255"
	.align	128
        .global         _ZN5flash24flash_fwd_splitkv_kernelI23Flash_fwd_kernel_traitsILi32ELi64ELi256ELi4ELb0ELb0EN7cutlass10bfloat16_tE19Flash_kernel_traitsILi32ELi64ELi256ELi4ES3_EELb1ELb0ELb1ELb0ELb0ELb0ELb1ELb0EEEvNS_16Flash_fwd_paramsE
        .type           _ZN5flash24flash_fwd_splitkv_kernelI23Flash_fwd_kernel_traitsILi32ELi64ELi256ELi4ELb0ELb0EN7cutlass10bfloat16_tE19Flash_kernel_traitsILi32ELi64ELi256ELi4ES3_EELb1ELb0ELb1ELb0ELb0ELb0ELb1ELb0EEEvNS_16Flash_fwd_paramsE,@function
        .size           _ZN5flash24flash_fwd_splitkv_kernelI23Flash_fwd_kernel_traitsILi32ELi64ELi256ELi4ELb0ELb0EN7cutlass10bfloat16_tE19Flash_kernel_traitsILi32ELi64ELi256ELi4ES3_EELb1ELb0ELb1ELb0ELb0ELb0ELb1ELb0EEEvNS_16Flash_fwd_paramsE,(.L_x_5212 - _ZN5flash24flash_fwd_splitkv_kernelI23Flash_fwd_kernel_traitsILi32ELi64ELi256ELi4ELb0ELb0EN7cutlass10bfloat16_tE19Flash_kernel_traitsILi32ELi64ELi256ELi4ES3_EELb1ELb0ELb1ELb0ELb0ELb0ELb1ELb0EEEvNS_16Flash_fwd_paramsE)
        .other          _ZN5flash24flash_fwd_splitkv_kernelI23Flash_fwd_kernel_traitsILi32ELi64ELi256ELi4ELb0ELb0EN7cutlass10bfloat16_tE19Flash_kernel_traitsILi32ELi64ELi256ELi4ES3_EELb1ELb0ELb1ELb0ELb0ELb0ELb1ELb0EEEvNS_16Flash_fwd_paramsE,@"STO_CUDA_ENTRY STV_DEFAULT"
_ZN5flash24flash_fwd_splitkv_kernelI23Flash_fwd_kernel_traitsILi32ELi64ELi256ELi4ELb0ELb0EN7cutlass10bfloat16_tE19Flash_kernel_traitsILi32ELi64ELi256ELi4ES3_EELb1ELb0ELb1ELb0ELb0ELb0ELb1ELb0EEEvNS_16Flash_fwd_paramsE:
.text._ZN5flash24flash_fwd_splitkv_kernelI23Flash_fwd_kernel_traitsILi32ELi64ELi256ELi4ELb0ELb0EN7cutlass10bfloat16_tE19Flash_kernel_traitsILi32ELi64ELi256ELi4ES3_EELb1ELb0ELb1ELb0ELb0ELb0ELb1ELb0EEEvNS_16Flash_fwd_paramsE:
        /* <DEDUP_REMOVED lines=13> */
[----:B------:R-:W-:-:S06]  /*00d0*/  IMAD.HI.U32 R2, R3, R5, R2 ;  /* 0x0000000503027227 */ /* 0x000fcc00078e0002 */
[----:B--2---:R-:W-:-:S04]  /*00e0*/  IMAD.HI.U32 R233, R2, R25, RZ ;  /* 0x0000001902e97227 */ /* 0x004fc800078e00ff */
[----:B------:R-:W-:-:S04]  /*00f0*/  IMAD.MOV R2, RZ, RZ, -R233 ;  /* 0x000000ffff027224 */ /* 0x000fc800078e0ae9 */
[----:B------:R-:W-:-:S05]  /*0100*/  IMAD R2, R2, c[0x0][0x1c0], R25 ;  /* 0x0000700002027a24 */ /* 0x000fca00078e0219 */
[----:B------:R-:W-:Y:S02]  /*0110*/  ISETP.GE.U32.AND P2, PT, R2, c[0x0][0x1c0], PT ;  /* 0x0000700002007a0c */ /* 0x000fe40003f46070 */
[----:B-1----:R-:W-:-:S11]  /*0120*/  ISETP.NE.AND P3, PT, R0, RZ, PT ;  /* 0x000000ff0000720c */ /* 0x002fd60003f65270 */
        /* <DEDUP_REMOVED lines=35> */
.L_x_2268:
[----:B-1-34-:R-:W-:Y:S02]  /*0360*/  MOV R5, c[0x0][0x218] ;  /* 0x0000860000057a02 */ /* 0x01afe40000000f00 */
.L_x_2269:
        /* <DEDUP_REMOVED lines=30> */
[----:B------:R-:W-:-:S04]  /*0550*/  IMAD.HI.U32 R10, R6, R5, RZ ;  /* 0x00000005060a7227 */ /* 0x000fc800078e00ff */
        /* <DEDUP_REMOVED lines=14> */
[----:B------:R-:W-:-:S03]  /*0640*/  IADD3 R10, R36, 0xff, RZ ;  /* 0x000000ff240a7810 */ /* 0x000fc60007ffe0ff */
        /* <DEDUP_REMOVED lines=16> */
[--C-:B------:R-:W-:Y:S02]  /*0750*/  IMAD R0, R233, c[0x0][0x214], R34.reuse ;  /* 0x00008500e9007a24 */ /* 0x100fe400078e0222 */
[----:B------:R-:W-:Y:S02]  /*0760*/  IMAD.IADD R34, R33, 0x1, -R34 ;  /* 0x0000000121227824 */ /* 0x000fe400078e0a22 */
[----:B------:R-:W-:Y:S01]  /*0770*/  IMAD.IADD R208, R208, 0x1, -R3 ;  /* 0x00000001d0d07824 */ /* 0x000fe200078e0a03 */
[----:B------:R-:W-:Y:S01]  /*0780*/  SHF.R.S32.HI R3, RZ, 0x3, R2 ;  /* 0x00000003ff037819 */ /* 0x000fe20000011402 */
[----:B------:R-:W-:Y:S02]  /*0790*/  IMAD R2, R0, c[0x0][0x22c], RZ ;  /* 0x00008b0000027a24 */ /* 0x000fe400078e02ff */
[----:B------:R-:W-:Y:S01]  /*07a0*/  IMAD.SHL.U32 R4, R208, 0x4, RZ ;  /* 0x00000004d0047824 */ /* 0x000fe200078e00ff */
[----:B------:R-:W-:-:S02]  /*07b0*/  IADD3 R7, R3, 0x10, RZ ;  /* 0x0000001003077810 */ /* 0x000fc40007ffe0ff */
[----:B------:R-:W-:Y:S02]  /*07c0*/  ISETP.NE.AND P3, PT, R208, RZ, PT ;  /* 0x000000ffd000720c */ /* 0x000fe40003f65270 */
[--C-:B------:R-:W-:Y:S02]  /*07d0*/  SHF.R.S32.HI R5, RZ, 0x1f, R4.reuse ;  /* 0x0000001fff057819 */ /* 0x100fe40000011404 */
[----:B------:R-:W-:Y:S02]  /*07e0*/  ISETP.GE.AND P6, PT, R4, c[0x0][0x220], PT ;  /* 0x0000880004007a0c */ /* 0x000fe40003fc6270 */
[-C--:B------:R-:W-:Y:S01]  /*07f0*/  ISETP.GE.AND P1, PT, R7, R34.reuse, PT ;  /* 0x000000220700720c */ /* 0x080fe20003f26270 */
[C---:B------:R-:W-:Y:S01]  /*0800*/  IMAD.WIDE R8, R3.reuse, 0x20, R4 ;  /* 0x0000002003087825 */ /* 0x040fe200078e0204 */
[-C--:B------:R-:W-:Y:S02]  /*0810*/  ISETP.GE.OR P5, PT, R3, R34.reuse, P6 ;  /* 0x000000220300720c */ /* 0x080fe400037a6670 */
[----:B------:R-:W-:-:S02]  /*0820*/  ISETP.GE.OR P4, PT, R7, R34, P6 ;  /* 0x000000220700720c */ /* 0x000fc40003786670 */
[C---:B------:R-:W-:Y:S02]  /*0830*/  IADD3 R5, P0, R2.reuse, R8, RZ ;  /* 0x0000000802057210 */ /* 0x040fe40007f1e0ff */
[----:B------:R-:W-:Y:S02]  /*0840*/  IADD3 R7, R3, 0x20, RZ ;  /* 0x0000002003077810 */ /* 0x000fe40007ffe0ff */
[----:B------:R-:W-:Y:S02]  /*0850*/  LEA.HI.X.SX32 R2, R2, R9, 0x1, P0 ;  /* 0x0000000902027211 */ /* 0x000fe400000f0eff */
[----:B------:R-:W-:Y:S02]  /*0860*/  LEA R4, P0, R5, c[0x0][0x1d8], 0x2 ;  /* 0x0000760005047a11 */ /* 0x000fe400078010ff */
[----:B------:R-:W-:Y:S02]  /*0870*/  IADD3 R9, R3, 0x30, RZ ;  /* 0x0000003003097810 */ /* 0x000fe40007ffe0ff */
[----:B------:R-:W-:-:S02]  /*0880*/  LEA.HI.X R5, R5, c[0x0][0x1dc], R2, 0x2, P0 ;  /* 0x0000770005057a11 */ /* 0x000fc400000f1402 */
[CC--:B------:R-:W-:Y:S02]  /*0890*/  ISETP.GE.AND P0, PT, R7.reuse, R34.reuse, PT ;  /* 0x000000220700720c */ /* 0x0c0fe40003f06270 */
[----:B------:R-:W-:Y:S01]  /*08a0*/  SHF.R.S32.HI R2, RZ, 0x1f, R0 ;  /* 0x0000001fff027819 */ /* 0x000fe20000011400 */
[----:B------:R1:W-:Y:S01]  /*08b0*/  @!P5 STG.E.128 [R4.64], RZ ;  /* 0x000000ff0400d986 */ /* 0x0003e2000c101d06 */
[----:B------:R-:W-:Y:S02]  /*08c0*/  ISETP.NE.OR P0, PT, R208, RZ, P0 ;  /* 0x000000ffd000720c */ /* 0x000fe40000705670 */
[----:B------:R-:W-:Y:S01]  /*08d0*/  IADD3 R0, P2, R0, R3, RZ ;  /* 0x0000000300007210 */ /* 0x000fe20007f5e0ff */
[----:B------:R1:W-:Y:S01]  /*08e0*/  @!P4 STG.E.128 [R4.64+0x800], RZ ;  /* 0x000800ff0400c986 */ /* 0x0003e2000c101d06 */
[-C--:B------:R-:W-:Y:S02]  /*08f0*/  ISETP.GE.OR P5, PT, R7, R34.reuse, P6 ;  /* 0x000000220700720c */ /* 0x080fe400037a6670 */
[----:B------:R-:W-:-:S02]  /*0900*/  ISETP.GE.OR P6, PT, R9, R34, P6 ;  /* 0x000000220900720c */ /* 0x000fc400037c6670 */
[C---:B------:R-:W-:Y:S02]  /*0910*/  ISETP.GE.OR P3, PT, R3.reuse, R34, P3 ;  /* 0x000000220300720c */ /* 0x040fe40001f66670 */
[----:B------:R-:W-:Y:S02]  /*0920*/  LEA.HI.X.SX32 R3, R3, R2, 0x1, P2 ;  /* 0x0000000203037211 */ /* 0x000fe400010f0eff */
[----:B------:R-:W-:Y:S02]  /*0930*/  LEA R6, P2, R0, c[0x0][0x208], 0x2 ;  /* 0x0000820000067a11 */ /* 0x000fe400078410ff */
[----:B------:R-:W-:Y:S02]  /*0940*/  ISETP.NE.OR P1, PT, R208, RZ, P1 ;  /* 0x000000ffd000720c */ /* 0x000fe40000f25670 */
[----:B------:R-:W-:Y:S01]  /*0950*/  LEA.HI.X R7, R0, c[0x0][0x20c], R3, 0x2, P2 ;  /* 0x0000830000077a11 */ /* 0x000fe200010f1403 */
[----:B------:R-:W-:Y:S01]  /*0960*/  @!P0 IMAD.MOV.U32 R0, RZ, RZ, -0x800000 ;  /* 0xff800000ff008424 */ /* 0x000fe200078e00ff */
[----:B------:R1:W-:Y:S03]  /*0970*/  @!P5 STG.E.128 [R4.64+0x1000], RZ ;  /* 0x001000ff0400d986 */ /* 0x0003e6000c101d06 */
[----:B------:R-:W-:Y:S01]  /*0980*/  @!P3 IMAD.MOV.U32 R3, RZ, RZ, -0x800000 ;  /* 0xff800000ff03b424 */ /* 0x000fe200078e00ff */
        /* <DEDUP_REMOVED lines=11> */
.L_x_2270:
        /* <DEDUP_REMOVED lines=45> */
[----:B------:R-:W-:-:S05]  /*0d10*/  IMAD.WIDE R10, R3, 0x4, R234 ;  /* 0x00000004030a7825 */ /* 0x000fca00078e02ea */
        /* <DEDUP_REMOVED lines=36> */
[----:B------:R-:W-:-:S04]  /*0f60*/  IADD3 R11, R11, R3, RZ ;  /* 0x000000030b0b7210 */ /* 0x000fc80007ffe0ff */
[----:B------:R-:W-:Y:S01]  /*0f70*/  IADD3 R4, R15, R4, RZ ;  /* 0x000000040f047210 */ /* 0x000fe20007ffe0ff */
[----:B------:R-:W-:Y:S01]  /*0f80*/  IMAD.WIDE.U32 R12, R21, c[0x0][0x198], R10 ;  /* 0x00006600150c7a25 */ /* 0x000fe200078e000a */
[----:B------:R-:W-:-:S03]  /*0f90*/  SHF.R.S32.HI R11, RZ, 0x1f, R6 ;  /* 0x0000001fff0b7819 */ /* 0x000fc60000011406 */
[----:B------:R-:W-:Y:S02]  /*0fa0*/  IMAD.IADD R13, R13, 0x1, R2 ;  /* 0x000000010d0d7824 */ /* 0x000fe400078e0202 */
[----:B------:R-:W-:Y:S02]  /*0fb0*/  IMAD R3, R11, c[0x0][0x1b0], RZ ;  /* 0x00006c000b037a24 */ /* 0x000fe400078e02ff */
[----:B------:R-:W-:-:S04]  /*0fc0*/  IMAD.WIDE.U32 R18, R6, c[0x0][0x1b0], R12 ;  /* 0x00006c0006127a25 */ /* 0x000fc800078e000c */
[----:B------:R-:W-:-:S04]  /*0fd0*/  IMAD R3, R6, c[0x0][0x1b4], R3 ;  /* 0x00006d0006037a24 */ /* 0x000fc800078e0203 */
[----:B------:R-:W-:Y:S01]  /*0fe0*/  IMAD.IADD R2, R19, 0x1, R3 ;  /* 0x0000000113027824 */ /* 0x000fe200078e0203 */
[----:B------:R-:W-:Y:S05]  /*0ff0*/  BRA `(.L_x_2272) ;  /* 0x0000041000007947 */ /* 0x000fea0003800000 */
.L_x_2271:
        /* <DEDUP_REMOVED lines=15> */
.L_x_2273:
[----:B------:R-:W-:Y:S01]  /*10f0*/  IABS R7, c[0x0][0x1c8] ;  /* 0x0000720000077a13 */ /* 0x000fe20000000000 */
[----:B------:R-:W-:Y:S01]  /*1100*/  @P4 IMAD.IADD R4, R3, 0x1, R4 ;  /* 0x0000000103044824 */ /* 0x000fe200078e0204 */
[----:B------:R-:W-:Y:S02]  /*1110*/  LEA R21, R37, 0xffffff00, 0x8 ;  /* 0xffffff0025157811 */ /* 0x000fe400078e40ff */
        /* <DEDUP_REMOVED lines=12> */
[----:B------:R-:W-:-:S03]  /*11e0*/  MOV R9, R2 ;  /* 0x0000000200097202 */ /* 0x000fc60000000f00 */
[----:B------:R-:W-:-:S04]  /*11f0*/  IMAD.WIDE.U32 R12, R21, c[0x0][0x198], R10 ;  /* 0x00006600150c7a25 */ /* 0x000fc800078e000a */
        /* <DEDUP_REMOVED lines=33> */
.L_x_2272:
[----:B------:R-:W-:Y:S01]  /*1410*/  ISETP.NE.AND P0, PT, R8, -0x1, PT ;  /* 0xffffffff0800780c */ /* 0x000fe20003f05270 */
[----:B------:R-:W-:Y:S01]  /*1420*/  IMAD R11, R11, c[0x0][0x1b8], RZ ;  /* 0x00006e000b0b7a24 */ /* 0x000fe200078e02ff */
[----:B------:R-:W-:Y:S01]  /*1430*/  SHF.R.S32.HI R3, RZ, 0x1f, R208 ;  /* 0x0000001fff037819 */ /* 0x000fe200000114d0 */
[----:B------:R-:W-:Y:S01]  /*1440*/  IMAD.IADD R212, R33, 0x1, -R34 ;  /* 0x0000000121d47824 */ /* 0x000fe200078e0a22 */
[----:B------:R-:W-:Y:S02]  /*1450*/  BSSY B0, `(.L_x_2274) ;  /* 0x0000061000007945 */ /* 0x000fe40003800000 */
[CC--:B------:R-:W-:Y:S02]  /*1460*/  LEA.HI R5, R3.reuse, R208.reuse, RZ, 0x3 ;  /* 0x000000d003057211 */ /* 0x0c0fe400078f18ff */
[----:B------:R-:W-:Y:S02]  /*1470*/  LEA.HI R25, R3, R208, RZ, 0x2 ;  /* 0x000000d003197211 */ /* 0x000fe400078f10ff */
[----:B-----5:R-:W-:-:S02]  /*1480*/  SHF.R.S32.HI R0, RZ, 0x3, R5 ;  /* 0x00000003ff007819 */ /* 0x020fc40000011405 */
[----:B------:R-:W-:Y:S01]  /*1490*/  LOP3.LUT R15, R25, 0xfffffffc, RZ, 0xc0, !PT ;  /* 0xfffffffc190f7812 */ /* 0x000fe200078ec0ff */
[C---:B------:R-:W-:Y:S01]  /*14a0*/  @P0 IMAD.WIDE.U32 R12, R8.reuse, c[0x0][0x190], RZ ;  /* 0x00006400080c0a25 */ /* 0x040fe200078e00ff */
[----:B------:R-:W-:Y:S02]  /*14b0*/  @!P0 SHF.R.S32.HI R10, RZ, 0x1f, R233 ;  /* 0x0000001fff0a8819 */ /* 0x000fe400000114e9 */
[----:B------:R-:W-:Y:S01]  /*14c0*/  SHF.R.S32.HI R22, RZ, 0x2, R25 ;  /* 0x00000002ff167819 */ /* 0x000fe20000011419 */
[----:B------:R-:W-:Y:S01]  /*14d0*/  @P0 IMAD R8, R8, c[0x0][0x194], R13 ;  /* 0x0000650008080a24 */ /* 0x000fe200078e020d */
[C---:B------:R-:W-:Y:S01]  /*14e0*/  LEA.HI R13, R5.reuse, R0, RZ, 0x1 ;  /* 0x00000000050d7211 */ /* 0x040fe200078f08ff */
[----:B------:R-:W-:Y:S01]  /*14f0*/  @!P0 IMAD R10, R10, c[0x0][0x178], RZ ;  /* 0x00005e000a0a8a24 */ /* 0x000fe200078e02ff */
[----:B------:R-:W-:Y:S01]  /*1500*/  LOP3.LUT R5, R5, 0xfffffff8, RZ, 0xc0, !PT ;  /* 0xfffffff805057812 */ /* 0x000fe200078ec0ff */
[----:B------:R-:W-:Y:S01]  /*1510*/  IMAD.IADD R232, R208, 0x1, -R15 ;  /* 0x00000001d0e87824 */ /* 0x000fe200078e0a0f */
[----:B------:R-:W-:Y:S01]  /*1520*/  LOP3.LUT R13, R13, 0xfffffffe, RZ, 0xc0, !PT ;  /* 0xfffffffe0d0d7812 */ /* 0x000fe200078ec0ff */
[----:B------:R-:W-:Y:S01]  /*1530*/  @!P0 IMAD R9, R233, c[0x0][0x17c], R10 ;  /* 0x00005f00e9098a24 */ /* 0x000fe200078e020a */
[----:B------:R-:W-:Y:S01]  /*1540*/  LEA.HI R10, R3, R208, RZ, 0x4 ;  /* 0x000000d0030a7211 */ /* 0x000fe200078f20ff */
[----:B------:R-:W-:Y:S01]  /*1550*/  @!P0 IMAD.WIDE.U32 R26, R233, c[0x0][0x178], RZ ;  /* 0x00005e00e91a8a25 */ /* 0x000fe200078e00ff */
[----:B------:R-:W-:-:S02]  /*1560*/  LEA.HI R215, R25, R22, RZ, 0x1 ;  /* 0x0000001619d77211 */ /* 0x000fc400078f08ff */
[----:B------:R-:W-:Y:S01]  /*1570*/  LOP3.LUT R69, R10, 0xfffffff0, RZ, 0xc0, !PT ;  /* 0xfffffff00a457812 */ /* 0x000fe200078ec0ff */
[----:B------:R-:W-:Y:S01]  /*1580*/  IMAD.SHL.U32 R15, R0, 0x40, RZ ;  /* 0x00000040000f7824 */ /* 0x000fe200078e00ff */
[----:B------:R-:W-:Y:S01]  /*1590*/  LEA.HI R3, R3, R208, RZ, 0x5 ;  /* 0x000000d003037211 */ /* 0x000fe200078f28ff */
[----:B------:R-:W-:Y:S01]  /*15a0*/  IMAD.SHL.U32 R232, R232, 0x8, RZ ;  /* 0x00000008e8e87824 */ /* 0x000fe200078e00ff */
[----:B------:R-:W-:Y:S01]  /*15b0*/  LOP3.LUT R215, R215, 0x7fffffe, RZ, 0xc0, !PT ;  /* 0x07fffffed7d77812 */ /* 0x000fe200078ec0ff */
[----:B------:R-:W-:Y:S01]  /*15c0*/  @!P0 IMAD.IADD R8, R27, 0x1, R9 ;  /* 0x000000011b088824 */ /* 0x000fe200078e0209 */
[----:B------:R-:W-:Y:S01]  /*15d0*/  LOP3.LUT R15, R15, 0xc0, RZ, 0xc0, !PT ;  /* 0x000000c00f0f7812 */ /* 0x000fe200078ec0ff */
[----:B------:R-:W-:Y:S01]  /*15e0*/  IMAD.IADD R9, R0, 0x1, -R13 ;  /* 0x0000000100097824 */ /* 0x000fe200078e0a0d */
[----:B------:R-:W-:Y:S01]  /*15f0*/  IADD3 R14, P2, R232, R14, RZ ;  /* 0x0000000ee80e7210 */ /* 0x000fe20007f5e0ff */
[----:B------:R-:W-:Y:S01]  /*1600*/  @!P0 IMAD.MOV.U32 R12, RZ, RZ, R26 ;  /* 0x000000ffff0c8224 */ /* 0x000fe200078e001a */
[--C-:B------:R-:W-:Y:S01]  /*1610*/  SHF.R.S32.HI R13, RZ, 0x1f, R232.reuse ;  /* 0x0000001fff0d7819 */ /* 0x100fe200000114e8 */
[----:B------:R-:W-:Y:S01]  /*1620*/  IMAD.IADD R5, R208, 0x1, -R5 ;  /* 0x00000001d0057824 */ /* 0x000fe200078e0a05 */
[----:B------:R-:W-:Y:S01]  /*1630*/  IADD3 R18, P3, R232, R18, RZ ;  /* 0x00000012e8127210 */ /* 0x000fe20007f7e0ff */
[----:B------:R-:W-:Y:S01]  /*1640*/  IMAD.IADD R69, R208, 0x1, -R69 ;  /* 0x00000001d0457824 */ /* 0x000fe200078e0a45 */
[----:B------:R-:W-:Y:S01]  /*1650*/  LOP3.LUT R27, R15, 0x18, R232, 0xf8, !PT ;  /* 0x000000180f1b7812 */ /* 0x000fe200078ef8e8 */
[----:B------:R-:W-:Y:S01]  /*1660*/  IMAD.IADD R215, R22, 0x1, -R215 ;  /* 0x0000000116d77824 */ /* 0x000fe200078e0ad7 */
[----:B------:R-:W-:Y:S01]  /*1670*/  SHF.R.U32.HI R0, RZ, 0x3, R15 ;  /* 0x00000003ff007819 */ /* 0x000fe2000001160f */
[C---:B------:R-:W-:Y:S01]  /*1680*/  IMAD.X R15, R13.reuse, 0x1, R4, P2 ;  /* 0x000000010d0f7824 */ /* 0x040fe200010e0604 */
[----:B------:R-:W-:Y:S01]  /*1690*/  IADD3 R12, P0, R232, R12, RZ ;  /* 0x0000000ce80c7210 */ /* 0x000fe20007f1e0ff */
[----:B------:R-:W-:Y:S01]  /*16a0*/  IMAD.X R19, R13, 0x1, R2, P3 ;  /* 0x000000010d137824 */ /* 0x000fe200018e0602 */
[----:B------:R-:W-:Y:S01]  /*16b0*/  LEA.HI R4, R5, R5, RZ, 0x1 ;  /* 0x0000000505047211 */ /* 0x000fe200078f08ff */
[----:B------:R-:W-:Y:S01]  /*16c0*/  IMAD.WIDE.U32 R14, R6, c[0x0][0x1b8], R14 ;  /* 0x00006e00060e7a25 */ /* 0x000fe200078e000e */
[----:B------:R-:W-:-:S02]  /*16d0*/  SHF.R.S32.HI R32, RZ, 0x5, R3 ;  /* 0x00000005ff207819 */ /* 0x000fc40000011403 */
[----:B------:R-:W-:Y:S01]  /*16e0*/  LEA.HI R86, R69, R69, RZ, 0x1 ;  /* 0x0000004545567211 */ /* 0x000fe200078f08ff */
[----:B------:R-:W-:Y:S01]  /*16f0*/  IMAD.WIDE.U32 R172, R22, c[0x0][0x198], R18 ;  /* 0x0000660016ac7a25 */ /* 0x000fe200078e0012 */
[----:B------:R-:W-:Y:S02]  /*1700*/  IADD3.X R13, R13, R8, RZ, P0, !PT ;  /* 0x000000080d0d7210 */ /* 0x000fe400007fe4ff */
[----:B------:R-:W-:Y:S01]  /*1710*/  LOP3.LUT R2, R4, 0xfffffffe, RZ, 0xc0, !PT ;  /* 0xfffffffe04027812 */ /* 0x000fe200078ec0ff */
[----:B------:R-:W-:Y:S01]  /*1720*/  IMAD R215, R32, 0x8, R215 ;  /* 0x0000000820d77824 */ /* 0x000fe200078e02d7 */
[----:B------:R-:W-:Y:S01]  /*1730*/  SHF.R.S32.HI R23, RZ, 0x1f, R22 ;  /* 0x0000001fff177819 */ /* 0x000fe20000011416 */
[----:B------:R-:W-:Y:S01]  /*1740*/  IMAD.WIDE.U32 R12, R24, c[0x0][0x1a8], R12 ;  /* 0x00006a00180c7a25 */ /* 0x000fe200078e000c */
[----:B------:R-:W-:Y:S02]  /*1750*/  IADD3 R38, P0, R22, R21, RZ ;  /* 0x0000001516267210 */ /* 0x000fe40007f1e0ff */
[----:B------:R-:W-:Y:S01]  /*1760*/  LOP3.LUT R0, R27, R0, RZ, 0x3c, !PT ;  /* 0x000000001b007212 */ /* 0x000fe200078e3cff */
[----:B------:R-:W-:Y:S01]  /*1770*/  IMAD.IADD R5, R5, 0x1, -R2 ;  /* 0x0000000105057824 */ /* 0x000fe200078e0a02 */
[--C-:B------:R-:W-:Y:S01]  /*1780*/  SHF.R.S32.HI R113, RZ, 0x1, R86.reuse ;  /* 0x00000001ff717819 */ /* 0x100fe20000011456 */
[C---:B------:R-:W-:Y:S01]  /*1790*/  IMAD.X R2, R23.reuse, 0x1, R7, P0 ;  /* 0x0000000117027824 */ /* 0x040fe200000e0607 */
[----:B------:R-:W-:Y:S01]  /*17a0*/  SHF.R.S32.HI R8, RZ, 0x1f, R86 ;  /* 0x0000001fff087819 */ /* 0x000fe20000011456 */
[----:B------:R-:W-:Y:S01]  /*17b0*/  IMAD R7, R23, c[0x0][0x198], RZ ;  /* 0x0000660017077a24 */ /* 0x000fe200078e02ff */
[----:B------:R-:W-:Y:S01]  /*17c0*/  LEA R215, R215, R0, 0x5 ;  /* 0x00000000d7d77211 */ /* 0x000fe200078e28ff */
[----:B------:R-:W-:Y:S01]  /*17d0*/  IMAD R0, R6, c[0x0][0x1bc], R11 ;  /* 0x00006f0006007a24 */ /* 0x000fe200078e020b */
[----:B------:R-:W-:Y:S01]  /*17e0*/  LEA.HI R8, R8, R113, RZ, 0x2 ;  /* 0x0000007108087211 */ /* 0x000fe200078f10ff */
[----:B------:R-:W-:Y:S01]  /*17f0*/  IMAD R41, R2, c[0x0][0x1a0], RZ ;  /* 0x0000680002297a24 */ /* 0x000fe200078e02ff */
[----:B------:R-:W-:Y:S01]  /*1800*/  ISETP.GE.AND P0, PT, R22, R212, PT ;  /* 0x000000d41600720c */ /* 0x000fe20003f06270 */
[----:B------:R-:W-:Y:S01]  /*1810*/  IMAD.IADD R15, R15, 0x1, R0 ;  /* 0x000000010f0f7824 */ /* 0x000fe200078e0200 */
[----:B------:R-:W-:Y:S01]  /*1820*/  LOP3.LUT R8, R8, 0xfffffffc, RZ, 0xc0, !PT ;  /* 0xfffffffc08087812 */ /* 0x000fe200078ec0ff */
[C---:B------:R-:W-:Y:S01]  /*1830*/  IMAD R41, R38.reuse, c[0x0][0x1a4], R41 ;  /* 0x0000690026297a24 */ /* 0x040fe200078e0229 */
[----:B------:R-:W-:Y:S01]  /*1840*/  SHF.R.S32.HI R25, RZ, 0x1f, R24 ;  /* 0x0000001fff197819 */ /* 0x000fe20000011418 */
[----:B------:R-:W-:Y:S01]  /*1850*/  IMAD.WIDE.U32 R38, R38, c[0x0][0x1a0], R14 ;  /* 0x0000680026267a25 */ /* 0x000fe200078e000e */
[----:B------:R-:W-:-:S02]  /*1860*/  LOP3.LUT R3, R3, 0xffffffe0, RZ, 0xc0, !PT ;  /* 0xffffffe003037812 */ /* 0x000fc400078ec0ff */
[----:B------:R-:W-:Y:S01]  /*1870*/  MOV R0, 0x10 ;  /* 0x0000001000007802 */ /* 0x000fe20000000f00 */
[----:B------:R-:W-:Y:S01]  /*1880*/  IMAD.IADD R113, R113, 0x1, -R8 ;  /* 0x0000000171717824 */ /* 0x000fe200078e0a08 */
[----:B------:R-:W-:Y:S01]  /*1890*/  SHF.R.S32.HI R4, RZ, 0x1, R4 ;  /* 0x00000001ff047819 */ /* 0x000fe20000011404 */
[----:B------:R-:W-:Y:S02]  /*18a0*/  IMAD R15, R25, c[0x0][0x1a8], RZ ;  /* 0x00006a00190f7a24 */ /* 0x000fe400078e02ff */
[----:B------:R-:W-:Y:S01]  /*18b0*/  IMAD R7, R22, c[0x0][0x19c], R7 ;  /* 0x0000670016077a24 */ /* 0x000fe200078e0207 */
[----:B------:R-:W-:Y:S01]  /*18c0*/  LOP3.LUT P2, RZ, R113, 0x2, RZ, 0xc0, !PT ;  /* 0x0000000271ff7812 */ /* 0x000fe2000784c0ff */
[----:B------:R-:W-:Y:S02]  /*18d0*/  IMAD R15, R24, c[0x0][0x1ac], R15 ;  /* 0x00006b00180f7a24 */ /* 0x000fe400078e020f */
[----:B------:R-:W-:Y:S01]  /*18e0*/  IMAD.WIDE R16, R17, 0x40, R22 ;  /* 0x0000004011107825 */ /* 0x000fe200078e0216 */
[----:B------:R-:W-:-:S03]  /*18f0*/  SEL R0, R0, 0xfffffff0, !P2 ;  /* 0xfffffff000007807 */ /* 0x000fc60005000000 */
[----:B------:R-:W-:Y:S02]  /*1900*/  IMAD.IADD R135, R173, 0x1, R7 ;  /* 0x00000001ad877824 */ /* 0x000fe400078e0207 */
[----:B------:R-:W-:Y:S02]  /*1910*/  IMAD.IADD R6, R208, 0x1, -R3 ;  /* 0x00000001d0067824 */ /* 0x000fe400078e0a03 */
[----:B------:R-:W-:Y:S02]  /*1920*/  IMAD.SHL.U32 R215, R215, 0x2, RZ ;  /* 0x00000002d7d77824 */ /* 0x000fe400078e00ff */
        /* <DEDUP_REMOVED lines=19> */
.L_x_2275:
[----:B------:R-:W-:Y:S05]  /*1a60*/  BSYNC B0 ;  /* 0x0000000000007941 */ /* 0x000fea0003800000 */
.L_x_2274:
[----:B--2---:R-:W-:Y:S01]  /*1a70*/  IADD3 R21, R22, 0x20, RZ ;  /* 0x0000002016157810 */ /* 0x004fe20007ffe0ff */
        /* <DEDUP_REMOVED lines=19> */
.L_x_2277:
[----:B------:R-:W-:Y:S05]  /*1bb0*/  BSYNC B0 ;  /* 0x0000000000007941 */ /* 0x000fea0003800000 */
.L_x_2276:
        /* <DEDUP_REMOVED lines=17> */
.L_x_2279:
[----:B------:R-:W-:Y:S05]  /*1cd0*/  BSYNC B0 ;  /* 0x0000000000007941 */ /* 0x000fea0003800000 */
.L_x_2278:
[----:B------:R-:W-:Y:S01]  /*1ce0*/  ISETP.GE.AND P0, PT, R21, R2, PT ;  /* 0x000000021500720c */ /* 0x000fe20003f06270 */
[----:B------:R-:W-:-:S12]  /*1cf0*/  BSSY B0, `(.L_x_2280) ;  /* 0x000000f000007945 */ /* 0x000fd80003800000 */
        /* <DEDUP_REMOVED lines=14> */
.L_x_2281:
[----:B------:R-:W-:Y:S05]  /*1de0*/  BSYNC B0 ;  /* 0x0000000000007941 */ /* 0x000fea0003800000 */
.L_x_2280:
        /* <DEDUP_REMOVED lines=17> */
.L_x_2283:
[----:B------:R-:W-:Y:S05]  /*1f00*/  BSYNC B0 ;  /* 0x0000000000007941 */ /* 0x000fea0003800000 */
.L_x_2282:
        /* <DEDUP_REMOVED lines=11> */
[----:B---3--:R-:W-:-:S05]  /*1fc0*/  IMAD.WIDE.U32 R14, R3, 0x60, R134 ;  /* 0x00000060030e7825 */ /* 0x008fca00078e0086 */
[----:B------:R-:W-:Y:S02]  /*1fd0*/  IADD3 R3, R15, UR4, RZ ;  /* 0x000000040f037c10 */ /* 0x000fe4000fffe0ff */
[----:B-1----:R-:W-:-:S04]  /*1fe0*/  LEA R12, P0, R14, c[0x0][0x168], 0x1 ;  /* 0x00005a000e0c7a11 */ /* 0x002fc800078008ff */
[----:B------:R-:W-:-:S05]  /*1ff0*/  LEA.HI.X R13, R14, c[0x0][0x16c], R3, 0x1, P0 ;  /* 0x00005b000e0d7a11 */ /* 0x000fca00000f0c03 */
[----:B------:R-:W-:Y:S01]  /*2000*/  @!PT LDS RZ, [RZ] ;  /* 0x00000000fffff984 */ /* 0x000fe20000000800 */
[----:B------:R-:W-:Y:S01]  /*2010*/  @!PT LDS RZ, [RZ] ;  /* 0x00000000fffff984 */ /* 0x000fe20000000800 */
[----:B------:R-:W-:Y:S01]  /*2020*/  @!PT LDS RZ, [RZ] ;  /* 0x00000000fffff984 */ /* 0x000fe20000000800 */
[----:B------:R1:W-:Y:S04]  /*2030*/  LDGSTS.E.BYPASS.LTC128B.128 [R215+0x2800], [R12.64] ;  /* 0x028000000cd77fae */ /* 0x0003e8000b901d46 */
.L_x_2285:
[----:B------:R-:W-:Y:S05]  /*2040*/  BSYNC B0 ;  /* 0x0000000000007941 */ /* 0x000fea0003800000 */
.L_x_2284:
[----:B---3--:R-:W-:Y:S01]  /*2050*/  IADD3 R15, R22, 0x80, RZ ;  /* 0x00000080160f7810 */ /* 0x008fe20007ffe0ff */
        /* <DEDUP_REMOVED lines=16> */
.L_x_2287:
[----:B------:R-:W-:Y:S05]  /*2160*/  BSYNC B0 ;  /* 0x0000000000007941 */ /* 0x000fea0003800000 */
.L_x_2286:
[----:B-1----:R-:W-:Y:S01]  /*2170*/  IADD3 R13, R22, 0xa0, RZ ;  /* 0x000000a0160d7810 */ /* 0x002fe20007ffe0ff */
        /* <DEDUP_REMOVED lines=18> */
.L_x_2289:
[----:B------:R-:W-:Y:S05]  /*22a0*/  BSYNC B0 ;  /* 0x0000000000007941 */ /* 0x000fea0003800000 */
.L_x_2288:
        /* <DEDUP_REMOVED lines=19> */
.L_x_2291:
[----:B------:R-:W-:Y:S05]  /*23e0*/  BSYNC B0 ;  /* 0x0000000000007941 */ /* 0x000fea0003800000 */
.L_x_2290:
        /* <DEDUP_REMOVED lines=19> */
.L_x_2293:
[----:B------:R-:W-:Y:S05]  /*2520*/  BSYNC B0 ;  /* 0x0000000000007941 */ /* 0x000fea0003800000 */
.L_x_2292:
        /* <DEDUP_REMOVED lines=9> */
[----:B------:R-:W-:Y:S01]  /*25c0*/  ISETP.GE.AND P2, PT, R22, R2, PT ;  /* 0x000000021600720c */ /* 0x000fe20003f46270 */
[----:B------:R-:W5:Y:S01]  /*25d0*/  MUFU.RCP R206, c[0x0][0x238] ;  /* 0x00008e0000ce7b08 */ /* 0x000f620000001000 */
[----:B------:R-:W-:-:S04]  /*25e0*/  DEPBAR.LE SB0, 0x0 ;  /* 0x000080000000791a */ /* 0x000fc80000000000 */
[----:B------:R-:W-:Y:S01]  /*25f0*/  BAR.SYNC.DEFER_BLOCKING 0x0 ;  /* 0x0000000000007b1d */ /* 0x000fe20000010000 */
[----:B------:R-:W-:-:S04]  /*2600*/  LEA R242, P0, R38, c[0x0][0x170], 0x1 ;  /* 0x00005c0026f27a11 */ /* 0x000fc800078008ff */
[----:B------:R-:W-:Y:S01]  /*2610*/  LEA.HI.X R243, R38, c[0x0][0x174], R41, 0x1, P0 ;  /* 0x00005d0026f37a11 */ /* 0x000fe200000f0c29 */
[----:B------:R-:W-:Y:S01]  /*2620*/  BSSY B0, `(.L_x_2294) ;  /* 0x000000f000007945 */ /* 0x000fe20003800000 */
[----:B------:R1:W-:Y:S04]  /*2630*/  @P2 STS [R215+0x5000], RZ ;  /* 0x005000ffd7002388 */ /* 0x0003e80000000800 */
[----:B------:R1:W-:Y:S04]  /*2640*/  @P2 STS [R215+0x5004], RZ ;  /* 0x005004ffd7002388 */ /* 0x0003e80000000800 */
[----:B------:R1:W-:Y:S01]  /*2650*/  @P2 STS.64 [R215+0x5008], RZ ;  /* 0x005008ffd7002388 */ /* 0x0003e20000000a00 */
[----:B-----5:R-:W-:Y:S01]  /*2660*/  FMUL.FTZ R206, R3, R206 ;  /* 0x000000ce03ce7220 */ /* 0x020fe20000410000 */
[----:B------:R-:W-:Y:S05]  /*2670*/  @P2 BRA `(.L_x_2295) ;  /* 0x0000009000002947 */ /* 0x000fea0003800000 */
[----:B-1----:R-:W-:-:S13]  /*2680*/  ISETP.GE.AND P0, PT, R232, c[0x0][0x220], PT ;  /* 0x00008800e8007a0c */ /* 0x002fda0003f06270 */
        /* <DEDUP_REMOVED lines=8> */
.L_x_2295:
[----:B-1----:R-:W-:Y:S05]  /*2710*/  BSYNC B0 ;  /* 0x0000000000007941 */ /* 0x002fea0003800000 */
.L_x_2294:
        /* <DEDUP_REMOVED lines=15> */
.L_x_2297:
[----:B------:R-:W-:Y:S05]  /*2810*/  BSYNC B0 ;  /* 0x0000000000007941 */ /* 0x000fea0003800000 */
.L_x_2296:
        /* <DEDUP_REMOVED lines=15> */
.L_x_2299:
[----:B------:R-:W-:Y:S05]  /*2910*/  BSYNC B0 ;  /* 0x0000000000007941 */ /* 0x000fea0003800000 */
.L_x_2298:
        /* <DEDUP_REMOVED lines=16> */
.L_x_2301:
[----:B------:R-:W-:Y:S05]  /*2a20*/  BSYNC B0 ;  /* 0x0000000000007941 */ /* 0x000fea0003800000 */
.L_x_2300:
        /* <DEDUP_REMOVED lines=15> */
.L_x_2303:
[----:B------:R-:W-:Y:S05]  /*2b20*/  BSYNC B0 ;  /* 0x0000000000007941 */ /* 0x000fea0003800000 */
.L_x_2302:
        /* <DEDUP_REMOVED lines=16> */
.L_x_2305:
[----:B------:R-:W-:Y:S05]  /*2c30*/  BSYNC B0 ;  /* 0x0000000000007941 */ /* 0x000fea0003800000 */
.L_x_2304:
        /* <DEDUP_REMOVED lines=16> */
.L_x_2307:
[----:B------:R-:W-:Y:S05]  /*2d40*/  BSYNC B0 ;  /* 0x0000000000007941 */ /* 0x000fea0003800000 */
.L_x_2306:
        /* <DEDUP_REMOVED lines=20> */
.L_x_2309:
[----:B------:R-:W-:Y:S05]  /*2e90*/  BSYNC B0 ;  /* 0x0000000000007941 */ /* 0x000fea0003800000 */
.L_x_2308:
[----:B------:R-:W-:Y:S01]  /*2ea0*/  LOP3.LUT R86, R86, 0x7fffffe, RZ, 0xc0, !PT ;  /* 0x07fffffe56567812 */ /* 0x000fe200078ec0ff */
[----:B------:R-:W-:Y:S01]  /*2eb0*/  IMAD.SHL.U32 R113, R113, 0x40, RZ ;  /* 0x0000004071717824 */ /* 0x000fe200078e00ff */
[----:B------:R-:W-:Y:S01]  /*2ec0*/  LEA.HI R7, R10, R10, RZ, 0x1 ;  /* 0x0000000a0a077211 */ /* 0x000fe200078f08ff */
[----:B------:R-:W-:Y:S01]  /*2ed0*/  IMAD.SHL.U32 R9, R9, 0x8, RZ ;  /* 0x0000000809097824 */ /* 0x000fe200078e00ff */
[----:B------:R-:W-:Y:S01]  /*2ee0*/  SHF.R.S32.HI R6, RZ, 0x1f, R69 ;  /* 0x0000001fff067819 */ /* 0x000fe20000011445 */
[----:B------:R-:W-:Y:S01]  /*2ef0*/  IMAD.IADD R86, R69, 0x1, -R86 ;  /* 0x0000000145567824 */ /* 0x000fe200078e0a56 */
[----:B------:R-:W-:Y:S01]  /*2f00*/  LOP3.LUT R7, R7, 0xfffffffe, RZ, 0xc0, !PT ;  /* 0xfffffffe07077812 */ /* 0x000fe200078ec0ff */
[----:B------:R-:W-:Y:S01]  /*2f10*/  IMAD.SHL.U32 R208, R208, 0x2, RZ ;  /* 0x00000002d0d07824 */ /* 0x000fe200078e00ff */
[----:B------:R-:W-:Y:S01]  /*2f20*/  LEA.HI R69, R6, R69, RZ, 0x3 ;  /* 0x0000004506457211 */ /* 0x000fe200078f18ff */
[----:B------:R-:W-:Y:S01]  /*2f30*/  IMAD.SHL.U32 R6, R4, 0x40, RZ ;  /* 0x0000004004067824 */ /* 0x000fe200078e00ff */
[----:B------:R-:W-:Y:S01]  /*2f40*/  LOP3.LUT R113, R113, 0xc0, RZ, 0xc0, !PT ;  /* 0x000000c071717812 */ /* 0x000fe200078ec0ff */
[----:B------:R-:W-:Y:S01]  /*2f50*/  IMAD.IADD R10, R10, 0x1, -R7 ;  /* 0x000000010a0a7824 */ /* 0x000fe200078e0a07 */
[----:B------:R-:W-:Y:S01]  /*2f60*/  LOP3.LUT P0, RZ, R4, 0x2, RZ, 0xc0, !PT ;  /* 0x0000000204ff7812 */ /* 0x000fe2000780c0ff */
[----:B------:R-:W-:Y:S01]  /*2f70*/  IMAD.SHL.U32 R69, R69, 0x20, RZ ;  /* 0x0000002045457824 */ /* 0x000fe200078e00ff */
[----:B------:R-:W-:Y:S01]  /*2f80*/  LOP3.LUT R6, R6, 0xc0, RZ, 0xc0, !PT ;  /* 0x000000c006067812 */ /* 0x000fe200078ec0ff */
[----:B------:R-:W-:Y:S01]  /*2f90*/  IMAD.SHL.U32 R8, R10, 0x8, RZ ;  /* 0x000000080a087824 */ /* 0x000fe200078e00ff */
[----:B------:R-:W-:Y:S01]  /*2fa0*/  LOP3.LUT R208, R208, 0x6, RZ, 0xc0, !PT ;  /* 0x00000006d0d07812 */ /* 0x000fe200078ec0ff */
[----:B------:R-:W-:Y:S01]  /*2fb0*/  IMAD R5, R10, 0x8, R5 ;  /* 0x000000080a057824 */ /* 0x000fe200078e0205 */
[----:B------:R-:W-:Y:S01]  /*2fc0*/  LOP3.LUT R69, R69, 0xffffff00, RZ, 0xc0, !PT ;  /* 0xffffff0045457812 */ /* 0x000fe200078ec0ff */
[----:B------:R-:W5:Y:S01]  /*2fd0*/  S2R R108, SR_TID.X ;  /* 0x00000000006c7919 */ /* 0x000f620000002100 */
[----:B------:R-:W-:Y:S01]  /*2fe0*/  LOP3.LUT R8, R113, 0x8, R8, 0xf8, !PT ;  /* 0x0000000871087812 */ /* 0x000fe200078ef808 */
[C-C-:B------:R-:W-:Y:S01]  /*2ff0*/  IMAD.IADD R75, R61.reuse, 0x1, R208.reuse ;  /* 0x000000013d4b7824 */ /* 0x140fe200078e02d0 */
[----:B------:R-:W-:Y:S01]  /*3000*/  LOP3.LUT R9, R6, 0x8, R9, 0xf8, !PT ;  /* 0x0000000806097812 */ /* 0x000fe200078ef809 */
[----:B------:R-:W-:Y:S01]  /*3010*/  IMAD R7, R32, 0x200, R69 ;  /* 0x0000020020077824 */ /* 0x000fe200078e0245 */
[----:B------:R-:W-:Y:S01]  /*3020*/  SHF.R.U32.HI R113, RZ, 0x3, R113 ;  /* 0x00000003ff717819 */ /* 0x000fe20000011671 */
[----:B-1----:R-:W-:Y:S01]  /*3030*/  IMAD.IADD R2, R61, 0x1, R208 ;  /* 0x000000013d027824 */ /* 0x002fe200078e02d0 */
[----:B------:R-:W-:Y:S01]  /*3040*/  SHF.R.U32.HI R6, RZ, 0x3, R6 ;  /* 0x00000003ff067819 */ /* 0x000fe20000011606 */
[----:B------:R-:W-:Y:S01]  /*3050*/  I2F R43, R75 ;  /* 0x0000004b002b7306 */ /* 0x000fe20000201400 */
[----:B------:R-:W-:Y:S01]  /*3060*/  LOP3.LUT R113, R8, R113, RZ, 0x3c, !PT ;  /* 0x0000007108717212 */ /* 0x000fe200078e3cff */
[----:B------:R-:W-:Y:S01]  /*3070*/  IMAD R8, R86, 0x20, R7 ;  /* 0x0000002056087824 */ /* 0x000fe200078e0207 */
[----:B------:R-:W-:Y:S01]  /*3080*/  LOP3.LUT R6, R9, R6, RZ, 0x3c, !PT ;  /* 0x0000000609067212 */ /* 0x000fe200078e3cff */
[----:B------:R-:W0:Y:S01]  /*3090*/  LDGDEPBAR ;  /* 0x00000000000079af */ /* 0x000e220000000000 */
[----:B------:R-:W-:Y:S01]  /*30a0*/  IADD3 R106, R75, 0x8, RZ ;  /* 0x000000084b6a7810 */ /* 0x000fe20007ffe0ff */
[----:B------:R-:W-:Y:S01]  /*30b0*/  IMAD.IADD R205, R113, 0x1, R8 ;  /* 0x0000000171cd7824 */ /* 0x000fe200078e0208 */
[----:B------:R-:W-:Y:S01]  /*30c0*/  IADD3 R94, R75, 0x11, RZ ;  /* 0x000000114b5e7810 */ /* 0x000fe20007ffe0ff */
[----:B------:R-:W-:Y:S01]  /*30d0*/  IMAD.U32 R203, R5, 0x20, R6 ;  /* 0x0000002005cb7824 */ /* 0x000fe200078e0006 */
[----:B------:R-:W-:Y:S01]  /*30e0*/  I2F R109, R106 ;  /* 0x0000006a006d7306 */ /* 0x000fe20000201400 */
[----:B------:R-:W-:Y:S01]  /*30f0*/  IMAD.SHL.U32 R205, R205, 0x2, RZ ;  /* 0x00000002cdcd7824 */ /* 0x000fe200078e00ff */
[----:B------:R-:W-:Y:S01]  /*3100*/  IADD3 R73, R75, 0x1, RZ ;  /* 0x000000014b497810 */ /* 0x000fe20007ffe0ff */
[----:B------:R-:W-:Y:S01]  /*3110*/  IMAD.SHL.U32 R203, R203, 0x2, RZ ;  /* 0x00000002cbcb7824 */ /* 0x000fe200078e00ff */
[C---:B------:R-:W-:Y:S01]  /*3120*/  IADD3 R91, R75.reuse, 0x18, RZ ;  /* 0x000000184b5b7810 */ /* 0x040fe20007ffe0ff */
[----:B------:R-:W-:Y:S01]  /*3130*/  IMAD R204, R0, 0x2, R205 ;  /* 0x0000000200cc7824 */ /* 0x000fe200078e02cd */
[----:B------:R-:W-:Y:S01]  /*3140*/  LDSM.16.M88.4 R8, [R205] ;  /* 0x00000000cd08783b */ /* 0x000fe20000000200 */
[----:B------:R-:W-:Y:S01]  /*3150*/  IADD3 R76, R75, 0x19, RZ ;  /* 0x000000194b4c7810 */ /* 0x000fe20007ffe0ff */
[----:B------:R-:W-:Y:S01]  /*3160*/  I2F R107, R106 ;  /* 0x0000006a006b7306 */ /* 0x000fe20000201400 */
[C---:B------:R-:W-:Y:S01]  /*3170*/  IADD3 R4, R203.reuse, 0x1000, RZ ;  /* 0x00001000cb047810 */ /* 0x040fe20007ffe0ff */
[----:B------:R-:W1:Y:S01]  /*3180*/  LDSM.16.M88.4 R24, [R203+0x1000] ;  /* 0x00100000cb18783b */ /* 0x000e620000000200 */
[----:B------:R-:W-:-:S02]  /*3190*/  IADD3 R202, R203, 0x1020, RZ ;  /* 0x00001020cbca7810 */ /* 0x000fc40007ffe0ff */
[----:B------:R-:W-:Y:S01]  /*31a0*/  @P0 IADD3 R202, R4, -0x20, RZ ;  /* 0xffffffe004ca0810 */ /* 0x000fe20007ffe0ff */
[----:B------:R-:W-:Y:S01]  /*31b0*/  LDSM.16.M88.4 R12, [R204] ;  /* 0x00000000cc0c783b */ /* 0x000fe20000000200 */
[C---:B------:R-:W-:Y:S01]  /*31c0*/  IADD3 R80, R75.reuse, 0x9, RZ ;  /* 0x000000094b507810 */ /* 0x040fe20007ffe0ff */
[----:B------:R-:W-:Y:S01]  /*31d0*/  I2F R90, R94 ;  /* 0x0000005e005a7306 */ /* 0x000fe20000201400 */
[C---:B------:R-:W-:Y:S01]  /*31e0*/  IADD3 R96, R75.reuse, 0x10, RZ ;  /* 0x000000104b607810 */ /* 0x040fe20007ffe0ff */
[----:B------:R-:W-:Y:S01]  /*31f0*/  LDSM.16.M88.4 R4, [R202] ;  /* 0x00000000ca04783b */ /* 0x000fe20000000200 */
[C---:B------:R-:W-:Y:S02]  /*3200*/  IADD3 R54, R75.reuse, 0x20, RZ ;  /* 0x000000204b367810 */ /* 0x040fe40007ffe0ff */
[C---:B------:R-:W-:Y:S01]  /*3210*/  IADD3 R83, R75.reuse, 0x21, RZ ;  /* 0x000000214b537810 */ /* 0x040fe20007ffe0ff */
[----:B------:R-:W2:Y:S01]  /*3220*/  LDSM.16.M88.4 R20, [R203+0x1400] ;  /* 0x00140000cb14783b */ /* 0x000ea20000000200 */
[C---:B------:R-:W-:Y:S01]  /*3230*/  IADD3 R48, R75.reuse, 0x28, RZ ;  /* 0x000000284b307810 */ /* 0x040fe20007ffe0ff */
[----:B------:R-:W-:Y:S01]  /*3240*/  I2F R88, R94 ;  /* 0x0000005e00587306 */ /* 0x000fe20000201400 */
[C---:B------:R-:W-:Y:S01]  /*3250*/  IADD3 R93, R75.reuse, 0x29, RZ ;  /* 0x000000294b5d7810 */ /* 0x040fe20007ffe0ff */
[----:B------:R-:W3:Y:S01]  /*3260*/  LDSM.16.M88.4 R64, [R203+0x1800] ;  /* 0x00180000cb40783b */ /* 0x000ee20000000200 */
[----:B------:R-:W-:-:S02]  /*3270*/  IADD3 R78, R75, 0x30, RZ ;  /* 0x000000304b4e7810 */ /* 0x000fc40007ffe0ff */
[C---:B------:R-:W-:Y:S01]  /*3280*/  IADD3 R110, R75.reuse, 0x31, RZ ;  /* 0x000000314b6e7810 */ /* 0x040fe20007ffe0ff */
[----:B------:R-:W4:Y:S01]  /*3290*/  LDSM.16.M88.4 R44, [R202+0x400] ;  /* 0x00040000ca2c783b */ /* 0x000f220000000200 */
[C---:B------:R-:W-:Y:S01]  /*32a0*/  IADD3 R72, R75.reuse, 0x38, RZ ;  /* 0x000000384b487810 */ /* 0x040fe20007ffe0ff */
[----:B------:R-:W1:Y:S01]  /*32b0*/  I2F R102, R73 ;  /* 0x0000004900667306 */ /* 0x000e620000201400 */
[C---:B------:R-:W-:Y:S01]  /*32c0*/  IADD3 R68, R75.reuse, 0x40, RZ ;  /* 0x000000404b447810 */ /* 0x040fe20007ffe0ff */
[----:B------:R-:W3:Y:S01]  /*32d0*/  LDSM.16.M88.4 R28, [R202+0x800] ;  /* 0x00080000ca1c783b */ /* 0x000ee20000000200 */
[C---:B------:R-:W-:Y:S02]  /*32e0*/  IADD3 R117, R75.reuse, 0x39, RZ ;  /* 0x000000394b757810 */ /* 0x040fe40007ffe0ff */
[C---:B------:R-:W-:Y:S02]  /*32f0*/  IADD3 R95, R75.reuse, 0x41, RZ ;  /* 0x000000414b5f7810 */ /* 0x040fe40007ffe0ff */
[C---:B------:R-:W-:Y:S01]  /*3300*/  IADD3 R104, R75.reuse, 0x48, RZ ;  /* 0x000000484b687810 */ /* 0x040fe20007ffe0ff */
[----:B------:R-:W-:Y:S01]  /*3310*/  I2F R55, R91 ;  /* 0x0000005b00377306 */ /* 0x000fe20000201400 */
[----:B------:R-:W-:-:S02]  /*3320*/  IADD3 R99, R75, 0x49, RZ ;  /* 0x000000494b637810 */ /* 0x000fc40007ffe0ff */
[----:B------:R-:W-:Y:S02]  /*3330*/  IADD3 R114, R75, 0x61, RZ ;  /* 0x000000614b727810 */ /* 0x000fe40007ffe0ff */
[C---:B------:R-:W-:Y:S02]  /*3340*/  IADD3 R201, R202.reuse, 0x400, RZ ;  /* 0x00000400cac97810 */ /* 0x040fe40007ffe0ff */
[C---:B------:R-:W-:Y:S01]  /*3350*/  IADD3 R200, R202.reuse, 0x800, RZ ;  /* 0x00000800cac87810 */ /* 0x040fe20007ffe0ff */
[----:B------:R-:W-:Y:S01]  /*3360*/  I2F R53, R91 ;  /* 0x0000005b00357306 */ /* 0x000fe20000201400 */
[C---:B------:R-:W-:Y:S01]  /*3370*/  IADD3 R199, R202.reuse, 0xc00, RZ ;  /* 0x00000c00cac77810 */ /* 0x040fe20007ffe0ff */
[----:B-1----:R-:W-:Y:S01]  /*3380*/  HMMA.16816.F32.BF16 R56, R8, R24, RZ ;  /* 0x000000180838723c */ /* 0x002fe200000418ff */
[C---:B------:R-:W-:Y:S02]  /*3390*/  IADD3 R198, R202.reuse, 0x1000, RZ ;  /* 0x00001000cac67810 */ /* 0x040fe40007ffe0ff */
[----:B------:R-:W-:-:S02]  /*33a0*/  IADD3 R197, R202, 0x1400, RZ ;  /* 0x00001400cac57810 */ /* 0x000fc40007ffe0ff */
[C---:B------:R-:W-:Y:S01]  /*33b0*/  IADD3 R196, R202.reuse, 0x1800, RZ ;  /* 0x00001800cac47810 */ /* 0x040fe20007ffe0ff */
[----:B------:R-:W-:Y:S01]  /*33c0*/  I2F R52, R76 ;  /* 0x0000004c00347306 */ /* 0x000fe20000201400 */
[C---:B------:R-:W-:Y:S01]  /*33d0*/  IADD3 R195, R202.reuse, 0x1c00, RZ ;  /* 0x00001c00cac37810 */ /* 0x040fe20007ffe0ff */
[C---:B------:R-:W-:Y:S01]  /*33e0*/  HMMA.16816.F32.BF16 R24, R8.reuse, R26, RZ ;  /* 0x0000001a0818723c */ /* 0x040fe200000418ff */
[C---:B------:R-:W-:Y:S02]  /*33f0*/  IADD3 R194, R202.reuse, 0x2000, RZ ;  /* 0x00002000cac27810 */ /* 0x040fe40007ffe0ff */
[C---:B------:R-:W-:Y:S02]  /*3400*/  IADD3 R193, R202.reuse, 0x2400, RZ ;  /* 0x00002400cac17810 */ /* 0x040fe40007ffe0ff */
[C---:B------:R-:W-:Y:S01]  /*3410*/  IADD3 R192, R202.reuse, 0x2800, RZ ;  /* 0x00002800cac07810 */ /* 0x040fe20007ffe0ff */
[----:B------:R-:W1:Y:S01]  /*3420*/  I2F R100, R73 ;  /* 0x0000004900647306 */ /* 0x000e620000201400 */
[C---:B------:R-:W-:Y:S01]  /*3430*/  IADD3 R191, R202.reuse, 0x2c00, RZ ;  /* 0x00002c00cabf7810 */ /* 0x040fe20007ffe0ff */
[----:B--2---:R-:W-:Y:S01]  /*3440*/  HMMA.16816.F32.BF16 R16, R8, R20, RZ ;  /* 0x000000140810723c */ /* 0x004fe200000418ff */
[----:B------:R-:W-:-:S02]  /*3450*/  IADD3 R190, R202, 0x3000, RZ ;  /* 0x00003000cabe7810 */ /* 0x000fc40007ffe0ff */
[C---:B------:R-:W-:Y:S02]  /*3460*/  IADD3 R189, R202.reuse, 0x3400, RZ ;  /* 0x00003400cabd7810 */ /* 0x040fe40007ffe0ff */
[----:B------:R-:W-:Y:S01]  /*3470*/  IADD3 R188, R202, 0x3800, RZ ;  /* 0x00003800cabc7810 */ /* 0x000fe20007ffe0ff */
[----:B------:R-:W2:Y:S02]  /*3480*/  I2F R82, R80 ;  /* 0x0000005000527306 */ /* 0x000ea40000201400 */
[C---:B------:R-:W-:Y:S06]  /*3490*/  HMMA.16816.F32.BF16 R56, R12.reuse, R4, R56 ;  /* 0x000000040c38723c */ /* 0x040fec0000041838 */
[----:B------:R-:W1:Y:S01]  /*34a0*/  I2F R87, R80 ;  /* 0x0000005000577306 */ /* 0x000e620000201400 */
[----:B------:R-:W-:Y:S01]  /*34b0*/  IMAD R5, R32, 0x10, R34 ;  /* 0x0000001020057824 */ /* 0x000fe200078e0222 */
[----:B------:R-:W-:Y:S04]  /*34c0*/  HMMA.16816.F32.BF16 R24, R12, R6, R24 ;  /* 0x000000060c18723c */ /* 0x000fe80000041818 */
[----:B------:R-:W-:-:S02]  /*34d0*/  IADD3 R5, R5, 0x1, R236 ;  /* 0x0000000105057810 */ /* 0x000fc40007ffe0ec */
[----:B------:R-:W2:Y:S02]  /*34e0*/  I2F R103, R96 ;  /* 0x0000006000677306 */ /* 0x000ea40000201400 */
[----:B------:R-:W-:Y:S01]  /*34f0*/  IADD3 R125, R36, R5, -R33 ;  /* 0x00000005247d7210 */ /* 0x000fe20007ffe821 */
[C---:B------:R-:W-:Y:S01]  /*3500*/  HMMA.16816.F32.BF16 R20, R8.reuse, R22, RZ ;  /* 0x000000160814723c */ /* 0x040fe200000418ff */
[----:B------:R-:W5:Y:S02]  /*3510*/  LDSM.16.M88.4 R32, [R203+0x1c00] ;  /* 0x001c0000cb20783b */ /* 0x000f640000000200 */
[----:B------:R-:W-:Y:S02]  /*3520*/  IADD3 R125, R125, c[0x0][0x2e8], RZ ;  /* 0x0000ba007d7d7a10 */ /* 0x000fe40007ffe0ff */
[----:B------:R-:W4:Y:S02]  /*3530*/  I2F R89, R96 ;  /* 0x0000006000597306 */ /* 0x000f240000201400 */
[C---:B------:R-:W-:Y:S01]  /*3540*/  IADD3 R173, R125.reuse, 0x8, RZ ;  /* 0x000000087dad7810 */ /* 0x040fe20007ffe0ff */
[C---:B---3--:R-:W-:Y:S01]  /*3550*/  HMMA.16816.F32.BF16 R4, R8.reuse, R64, RZ ;  /* 0x000000400804723c */ /* 0x048fe200000418ff */
[----:B------:R-:W-:Y:S01]  /*3560*/  IMNMX R174, R125, R36, PT ;  /* 0x000000247dae7217 */ /* 0x000fe20003800200 */
[C---:B------:R-:W-:Y:S01]  /*3570*/  FFMA.FTZ R57, R206.reuse, R102, R57 ;  /* 0x00000066ce397223 */ /* 0x040fe20000010039 */
[----:B------:R-:W-:Y:S01]  /*3580*/  IMNMX R173, R173, R36, PT ;  /* 0x00000024adad7217 */ /* 0x000fe20003800200 */
[----:B-1----:R-:W-:Y:S01]  /*3590*/  FFMA.FTZ R100, R206, R100, R59 ;  /* 0x00000064ce647223 */ /* 0x002fe2000001003b */
[----:B------:R-:W-:Y:S01]  /*35a0*/  ISETP.GE.AND P0, PT, R106, R174, PT ;  /* 0x000000ae6a00720c */ /* 0x000fe20003f06270 */
[----:B------:R-:W1:Y:S01]  /*35b0*/  I2F R50, R76 ;  /* 0x0000004c00327306 */ /* 0x000e620000201400 */
[C---:B------:R-:W-:Y:S01]  /*35c0*/  FFMA.FTZ R24, R206.reuse, R109, R24 ;  /* 0x0000006dce187223 */ /* 0x040fe20000010018 */
[----:B------:R-:W-:Y:S01]  /*35d0*/  HMMA.16816.F32.BF16 R64, R8, R66, RZ ;  /* 0x000000420840723c */ /* 0x000fe200000418ff */
[----:B------:R-:W-:Y:S01]  /*35e0*/  FFMA.FTZ R26, R206, R107, R26 ;  /* 0x0000006bce1a7223 */ /* 0x000fe2000001001a */
[----:B------:R-:W-:Y:S01]  /*35f0*/  ISETP.GE.AND P6, PT, R106, R173, PT ;  /* 0x000000ad6a00720c */ /* 0x000fe20003fc6270 */
[----:B--2---:R-:W-:Y:S01]  /*3600*/  FFMA.FTZ R112, R206, R82, R25 ;  /* 0x00000052ce707223 */ /* 0x004fe20000010019 */
[----:B------:R-:W-:Y:S01]  /*3610*/  FSEL R116, R24, -INF , !P0 ;  /* 0xff80000018747808 */ /* 0x000fe20004000000 */
[----:B------:R-:W-:Y:S01]  /*3620*/  FFMA.FTZ R109, R206, R87, R27 ;  /* 0x00000057ce6d7223 */ /* 0x000fe2000001001b */
[----:B------:R-:W-:Y:S01]  /*3630*/  FSEL R144, R26, -INF , !P6 ;  /* 0xff8000001a907808 */ /* 0x000fe20007000000 */
[----:B------:R-:W2:Y:S01]  /*3640*/  I2F R51, R54 ;  /* 0x0000003600337306 */ /* 0x000ea20000201400 */
[----:B----4-:R-:W-:Y:S01]  /*3650*/  HMMA.16816.F32.BF16 R16, R12, R44, R16 ;  /* 0x0000002c0c10723c */ /* 0x010fe20000041810 */
[----:B------:R-:W-:Y:S01]  /*3660*/  ISETP.GE.AND P0, PT, R94, R174, PT ;  /* 0x000000ae5e00720c */ /* 0x000fe20003f06270 */
[----:B------:R-:W-:Y:S01]  /*3670*/  FFMA.FTZ R43, R206, R43, R56 ;  /* 0x0000002bce2b7223 */ /* 0x000fe20000010038 */
[----:B------:R-:W-:-:S02]  /*3680*/  ISETP.GE.AND P6, PT, R94, R173, PT ;  /* 0x000000ad5e00720c */ /* 0x000fc40003fc6270 */
[----:B------:R-:W-:Y:S02]  /*3690*/  ISETP.GE.AND P2, PT, R73, R174, PT ;  /* 0x000000ae4900720c */ /* 0x000fe40003f46270 */
[----:B------:R-:W-:Y:S01]  /*36a0*/  IMAD R44, R86, 0x20, R69 ;  /* 0x00000020562c7824 */ /* 0x000fe200078e0245 */
[C---:B------:R-:W-:Y:S01]  /*36b0*/  HMMA.16816.F32.BF16 R20, R12.reuse, R46, R20 ;  /* 0x0000002e0c14723c */ /* 0x040fe20000041814 */
[----:B-----5:R-:W-:Y:S01]  /*36c0*/  SHF.R.S32.HI R45, RZ, 0x1f, R108 ;  /* 0x0000001fff2d7819 */ /* 0x020fe2000001146c */
[----:B------:R3:W4:Y:S01]  /*36d0*/  I2F R49, R54 ;  /* 0x0000003600317306 */ /* 0x0007220000201400 */
[----:B------:R-:W-:Y:S01]  /*36e0*/  IMAD.IADD R113, R113, 0x1, R44 ;  /* 0x0000000171717824 */ /* 0x000fe200078e022c */
[----:B------:R-:W-:Y:S02]  /*36f0*/  ISETP.GE.AND P5, PT, R73, R173, PT ;  /* 0x000000ad4900720c */ /* 0x000fe40003fa6270 */
[----:B------:R-:W-:Y:S02]  /*3700*/  LEA.HI R36, R45, R108, RZ, 0x5 ;  /* 0x0000006c2d247211 */ /* 0x000fe400078f28ff */
[----:B------:R-:W-:Y:S01]  /*3710*/  HMMA.16816.F32.BF16 R4, R12, R28, R4 ;  /* 0x0000001c0c04723c */ /* 0x000fe20000041804 */
[----:B------:R-:W5:Y:S01]  /*3720*/  LDSM.16.M88.4 R44, [R202+0xc00] ;  /* 0x000c0000ca2c783b */ /* 0x000f620000000200 */
[----:B------:R-:W-:Y:S01]  /*3730*/  FSEL R118, R57, -INF , !P2 ;  /* 0xff80000039767808 */ /* 0x000fe20005000000 */
[----:B------:R-:W1:Y:S01]  /*3740*/  I2F R98, R83 ;  /* 0x0000005300627306 */ /* 0x000e620000201400 */
[----:B------:R-:W-:-:S02]  /*3750*/  FSEL R240, R100, -INF , !P5 ;  /* 0xff80000064f07808 */ /* 0x000fc40006800000 */
[----:B------:R-:W-:Y:S02]  /*3760*/  ISETP.GE.AND P3, PT, R80, R174, PT ;  /* 0x000000ae5000720c */ /* 0x000fe40003f66270 */
[----:B------:R-:W-:Y:S01]  /*3770*/  HMMA.16816.F32.BF16 R64, R12, R30, R64 ;  /* 0x0000001e0c40723c */ /* 0x000fe20000041840 */
[----:B------:R-:W5:Y:S01]  /*3780*/  LDSM.16.M88.4 R28, [R203+0x2000] ;  /* 0x00200000cb1c783b */ /* 0x000f620000000200 */
[C---:B------:R-:W-:Y:S01]  /*3790*/  FFMA.FTZ R90, R206.reuse, R90, R17 ;  /* 0x0000005ace5a7223 */ /* 0x040fe20000010011 */
[----:B------:R-:W1:Y:S01]  /*37a0*/  I2F R84, R83 ;  /* 0x0000005300547306 */ /* 0x000e620000201400 */
[----:B------:R-:W-:Y:S01]  /*37b0*/  FFMA.FTZ R88, R206, R88, R19 ;  /* 0x00000058ce587223 */ /* 0x000fe20000010013 */
[----:B------:R-:W-:Y:S01]  /*37c0*/  ISETP.GE.AND P4, PT, R80, R173, PT ;  /* 0x000000ad5000720c */ /* 0x000fe20003f86270 */
[----:B------:R-:W-:Y:S01]  /*37d0*/  FFMA.FTZ R103, R206, R103, R16 ;  /* 0x00000067ce677223 */ /* 0x000fe20000010010 */
[----:B------:R-:W-:Y:S01]  /*37e0*/  FSEL R102, R90, -INF , !P0 ;  /* 0xff8000005a667808 */ /* 0x000fe20004000000 */
[----:B------:R-:W-:Y:S01]  /*37f0*/  FFMA.FTZ R20, R206, R55, R20 ;  /* 0x00000037ce147223 */ /* 0x000fe20000010014 */
[----:B------:R-:W-:Y:S01]  /*3800*/  FSEL R107, R88, -INF , !P6 ;  /* 0xff800000586b7808 */ /* 0x000fe20007000000 */
[----:B------:R-:W-:Y:S01]  /*3810*/  FFMA.FTZ R22, R206, R53, R22 ;  /* 0x00000035ce167223 */ /* 0x000fe20000010016 */
[----:B------:R-:W-:Y:S01]  /*3820*/  ISETP.GE.AND P0, PT, R54, R174, PT ;  /* 0x000000ae3600720c */ /* 0x000fe20003f06270 */
[----:B------:R-:W-:Y:S01]  /*3830*/  FFMA.FTZ R21, R206, R52, R21 ;  /* 0x00000034ce157223 */ /* 0x000fe20000010015 */
[----:B------:R-:W-:Y:S01]  /*3840*/  ISETP.GE.AND P6, PT, R54, R173, PT ;  /* 0x000000ad3600720c */ /* 0x000fe20003fc6270 */
[----:B------:R-:W-:Y:S01]  /*3850*/  FFMA.FTZ R136, R206, R89, R18 ;  /* 0x00000059ce887223 */ /* 0x000fe20000010012 */
[----:B---3--:R-:W3:Y:S01]  /*3860*/  LDSM.16.M88.4 R52, [R202+0x1000] ;  /* 0x00100000ca34783b */ /* 0x008ee20000000200 */
[C---:B------:R-:W-:Y:S01]  /*3870*/  ISETP.GE.AND P2, PT, R96.reuse, R174, PT ;  /* 0x000000ae6000720c */ /* 0x040fe20003f46270 */
[C---:B------:R-:W-:Y:S01]  /*3880*/  HMMA.16816.F32.BF16 R24, R8.reuse, R32, RZ ;  /* 0x000000200818723c */ /* 0x040fe200000418ff */
[----:B------:R-:W-:Y:S01]  /*3890*/  ISETP.GE.AND P5, PT, R96, R173, PT ;  /* 0x000000ad6000720c */ /* 0x000fe20003fa6270 */
[----:B------:R-:W4:Y:S01]  /*38a0*/  I2F R105, R48 ;  /* 0x0000003000697306 */ /* 0x000f220000201400 */
[----:B------:R-:W-:Y:S01]  /*38b0*/  FSEL R112, R112, -INF , !P3 ;  /* 0xff80000070707808 */ /* 0x000fe20005800000 */
[C---:B-1----:R-:W-:Y:S01]  /*38c0*/  FFMA.FTZ R23, R206.reuse, R50, R23 ;  /* 0x00000032ce177223 */ /* 0x042fe20000010017 */
[----:B------:R-:W-:Y:S01]  /*38d0*/  FSEL R109, R109, -INF , !P4 ;  /* 0xff8000006d6d7808 */ /* 0x000fe20006000000 */
[----:B--2---:R-:W-:Y:S01]  /*38e0*/  FFMA.FTZ R4, R206, R51, R4 ;  /* 0x00000033ce047223 */ /* 0x004fe20000010004 */
[----:B------:R-:W-:Y:S01]  /*38f0*/  FSEL R106, R103, -INF , !P2 ;  /* 0xff800000676a7808 */ /* 0x000fe20005000000 */
[----:B------:R-:W-:Y:S01]  /*3900*/  HMMA.16816.F32.BF16 R16, R8, R34, RZ ;  /* 0x000000220810723c */ /* 0x000fe200000418ff */
[----:B------:R-:W-:Y:S01]  /*3910*/  FSEL R136, R136, -INF , !P5 ;  /* 0xff80000088887808 */ /* 0x000fe20006800000 */
[----:B------:R-:W1:Y:S01]  /*3920*/  LDSM.16.M88.4 R32, [R203+0x2400] ;  /* 0x00240000cb20783b */ /* 0x000e620000000200 */
[C---:B------:R-:W-:Y:S01]  /*3930*/  ISETP.GE.AND P3, PT, R91.reuse, R174, PT ;  /* 0x000000ae5b00720c */ /* 0x040fe20003f66270 */
[C---:B----4-:R-:W-:Y:S01]  /*3940*/  FFMA.FTZ R6, R206.reuse, R49, R6 ;  /* 0x00000031ce067223 */ /* 0x050fe20000010006 */
[-C--:B------:R-:W-:Y:S01]  /*3950*/  ISETP.GE.AND P4, PT, R91, R173.reuse, PT ;  /* 0x000000ad5b00720c */ /* 0x080fe20003f86270 */
[----:B------:R-:W-:Y:S01]  /*3960*/  FFMA.FTZ R5, R206, R98, R5 ;  /* 0x00000062ce057223 */ /* 0x000fe20000010005 */
[----:B------:R-:W-:Y:S01]  /*3970*/  ISETP.GE.AND P2, PT, R76, R174, PT ;  /* 0x000000ae4c00720c */ /* 0x000fe20003f46270 */
[----:B------:R-:W-:Y:S01]  /*3980*/  FFMA.FTZ R7, R206, R84, R7 ;  /* 0x00000054ce077223 */ /* 0x000fe20000010007 */
[----:B------:R-:W-:Y:S01]  /*3990*/  ISETP.GE.AND P5, PT, R76, R173, PT ;  /* 0x000000ad4c00720c */ /* 0x000fe20003fa6270 */
[----:B------:R-:W-:Y:S01]  /*39a0*/  FFMA.FTZ R64, R206, R105, R64 ;  /* 0x00000069ce407223 */ /* 0x000fe20000010040 */
[----:B------:R-:W-:Y:S01]  /*39b0*/  FSEL R96, R20, -INF , !P3 ;  /* 0xff80000014607808 */ /* 0x000fe20005800000 */
[----:B------:R-:W2:Y:S01]  /*39c0*/  I2F R123, R48 ;  /* 0x00000030007b7306 */ /* 0x000ea20000201400 */
[----:B------:R-:W-:-:S02]  /*39d0*/  FSEL R120, R22, -INF , !P4 ;  /* 0xff80000016787808 */ /* 0x000fc40006000000 */
[----:B------:R-:W-:Y:S01]  /*39e0*/  FSEL R94, R21, -INF , !P2 ;  /* 0xff800000155e7808 */ /* 0x000fe20005000000 */
[----:B-----5:R-:W-:Y:S01]  /*39f0*/  HMMA.16816.F32.BF16 R24, R12, R44, R24 ;  /* 0x0000002c0c18723c */ /* 0x020fe20000041818 */
[----:B------:R-:W-:Y:S02]  /*3a00*/  FSEL R103, R23, -INF , !P5 ;  /* 0xff80000017677808 */ /* 0x000fe40006800000 */
[C---:B------:R-:W-:Y:S01]  /*3a10*/  ISETP.GE.AND P3, PT, R83.reuse, R174, PT ;  /* 0x000000ae5300720c */ /* 0x040fe20003f66270 */
[----:B------:R-:W4:Y:S01]  /*3a20*/  I2F R115, R93 ;  /* 0x0000005d00737306 */ /* 0x000f220000201400 */
[----:B------:R-:W-:Y:S02]  /*3a30*/  ISETP.GE.AND P4, PT, R83, R173, PT ;  /* 0x000000ad5300720c */ /* 0x000fe40003f86270 */
[----:B------:R-:W-:Y:S01]  /*3a40*/  FSEL R88, R4, -INF , !P0 ;  /* 0xff80000004587808 */ /* 0x000fe20004000000 */
[----:B------:R-:W-:Y:S01]  /*3a50*/  HMMA.16816.F32.BF16 R20, R8, R28, RZ ;  /* 0x0000001c0814723c */ /* 0x000fe200000418ff */
[----:B------:R-:W-:-:S02]  /*3a60*/  FSEL R126, R6, -INF , !P6 ;  /* 0xff800000067e7808 */ /* 0x000fc40007000000 */
[----:B------:R-:W-:Y:S01]  /*3a70*/  FSEL R84, R5, -INF , !P3 ;  /* 0xff80000005547808 */ /* 0x000fe20005800000 */
[----:B------:R-:W5:Y:S01]  /*3a80*/  I2F R74, R93 ;  /* 0x0000005d004a7306 */ /* 0x000f620000201400 */
[----:B------:R-:W-:Y:S01]  /*3a90*/  FSEL R105, R7, -INF , !P4 ;  /* 0xff80000007697808 */ /* 0x000fe20006000000 */
[----:B--2---:R-:W-:Y:S01]  /*3aa0*/  FFMA.FTZ R66, R206, R123, R66 ;  /* 0x0000007bce427223 */ /* 0x004fe20000010042 */
[----:B------:R-:W-:Y:S01]  /*3ab0*/  LDSM.16.M88.4 R4, [R203+0x2800] ;  /* 0x00280000cb04783b */ /* 0x000fe20000000200 */
[----:B------:R-:W-:Y:S01]  /*3ac0*/  HMMA.16816.F32.BF16 R28, R8, R30, RZ ;  /* 0x0000001e081c723c */ /* 0x000fe200000418ff */
[CC--:B------:R-:W-:Y:S02]  /*3ad0*/  ISETP.GE.AND P2, PT, R48.reuse, R174.reuse, PT ;  /* 0x000000ae3000720c */ /* 0x0c0fe40003f46270 */
[----:B------:R-:W-:Y:S01]  /*3ae0*/  ISETP.GE.AND P5, PT, R48, R173, PT ;  /* 0x000000ad3000720c */ /* 0x000fe20003fa6270 */
[----:B------:R-:W2:Y:S01]  /*3af0*/  I2F R85, R78 ;  /* 0x0000004e00557306 */ /* 0x000ea20000201400 */
[----:B------:R-:W1:Y:S01]  /*3b00*/  LDSM.16.M88.4 R48, [R202+0x1400] ;  /* 0x00140000ca30783b */ /* 0x000e620000000200 */
[----:B----4-:R-:W-:Y:S01]  /*3b10*/  FFMA.FTZ R65, R206, R115, R65 ;  /* 0x00000073ce417223 */ /* 0x010fe20000010041 */
[C---:B------:R-:W-:Y:S01]  /*3b20*/  ISETP.GE.AND P0, PT, R93.reuse, R174, PT ;  /* 0x000000ae5d00720c */ /* 0x040fe20003f06270 */
[----:B------:R-:W-:Y:S01]  /*3b30*/  HMMA.16816.F32.BF16 R16, R12, R46, R16 ;  /* 0x0000002e0c10723c */ /* 0x000fe20000041810 */
[----:B------:R-:W-:-:S02]  /*3b40*/  ISETP.GE.AND P6, PT, R93, R173, PT ;  /* 0x000000ad5d00720c */ /* 0x000fc40003fc6270 */
[----:B------:R-:W-:Y:S01]  /*3b50*/  ISETP.GE.AND P3, PT, R78, R174, PT ;  /* 0x000000ae4e00720c */ /* 0x000fe20003f66270 */
[----:B------:R-:W4:Y:S01]  /*3b60*/  I2F R121, R78 ;  /* 0x0000004e00797306 */ /* 0x000f220000201400 */
[----:B-----5:R-:W-:Y:S01]  /*3b70*/  FFMA.FTZ R67, R206, R74, R67 ;  /* 0x0000004ace437223 */ /* 0x020fe20000010043 */
[-C--:B------:R-:W-:Y:S02]  /*3b80*/  ISETP.GE.AND P4, PT, R78, R173.reuse, PT ;  /* 0x000000ad4e00720c */ /* 0x080fe40003f86270 */
[----:B---3--:R-:W-:Y:S01]  /*3b90*/  HMMA.16816.F32.BF16 R20, R12, R52, R20 ;  /* 0x000000340c14723c */ /* 0x008fe20000041814 */
[----:B------:R-:W-:Y:S02]  /*3ba0*/  FSEL R128, R66, -INF , !P5 ;  /* 0xff80000042807808 */ /* 0x000fe40006800000 */
[----:B------:R-:W-:Y:S01]  /*3bb0*/  ISETP.GE.AND P5, PT, R110, R173, PT ;  /* 0x000000ad6e00720c */ /* 0x000fe20003fa6270 */
[----:B------:R-:W3:Y:S01]  /*3bc0*/  I2F R119, R110 ;  /* 0x0000006e00777306 */ /* 0x000ee20000201400 */
[----:B--2---:R-:W-:Y:S01]  /*3bd0*/  FFMA.FTZ R24, R206, R85, R24 ;  /* 0x00000055ce187223 */ /* 0x004fe20000010018 */
[----:B------:R-:W-:-:S02]  /*3be0*/  FSEL R74, R65, -INF , !P0 ;  /* 0xff800000414a7808 */ /* 0x000fc40004000000 */
[----:B------:R-:W-:Y:S01]  /*3bf0*/  HMMA.16816.F32.BF16 R28, R12, R54, R28 ;  /* 0x000000360c1c723c */ /* 0x000fe2000004181c */
[----:B------:R-:W2:Y:S01]  /*3c00*/  LDSM.16.M88.4 R52, [R202+0x1800] ;  /* 0x00180000ca34783b */ /* 0x000ea20000000200 */
[----:B------:R-:W-:Y:S02]  /*3c10*/  FSEL R85, R67, -INF , !P6 ;  /* 0xff80000043557808 */ /* 0x000fe40007000000 */
[----:B------:R-:W5:Y:S01]  /*3c20*/  I2F R70, R110 ;  /* 0x0000006e00467306 */ /* 0x000f620000201400 */
[----:B----4-:R-:W-:Y:S01]  /*3c30*/  FFMA.FTZ R26, R206, R121, R26 ;  /* 0x00000079ce1a7223 */ /* 0x010fe2000001001a */
[----:B------:R-:W-:Y:S02]  /*3c40*/  FSEL R78, R64, -INF , !P2 ;  /* 0xff800000404e7808 */ /* 0x000fe40005000000 */
[----:B-1----:R-:W-:Y:S01]  /*3c50*/  HMMA.16816.F32.BF16 R44, R8, R32, RZ ;  /* 0x00000020082c723c */ /* 0x002fe200000418ff */
[-C--:B------:R-:W-:Y:S02]  /*3c60*/  ISETP.GE.AND P2, PT, R110, R174.reuse, PT ;  /* 0x000000ae6e00720c */ /* 0x080fe40003f46270 */
[----:B------:R-:W-:Y:S01]  /*3c70*/  ISETP.GE.AND P0, PT, R72, R174, PT ;  /* 0x000000ae4800720c */ /* 0x000fe20003f06270 */
[----:B------:R-:W1:Y:S01]  /*3c80*/  I2F R111, R72 ;  /* 0x00000048006f7306 */ /* 0x000e620000201400 */
[----:B---3--:R-:W-:Y:S01]  /*3c90*/  FFMA.FTZ R25, R206, R119, R25 ;  /* 0x00000077ce197223 */ /* 0x008fe20000010019 */
[----:B------:R-:W-:-:S02]  /*3ca0*/  ISETP.GE.AND P6, PT, R72, R173, PT ;  /* 0x000000ad4800720c */ /* 0x000fc40003fc6270 */
[----:B------:R-:W-:Y:S01]  /*3cb0*/  HMMA.16816.F32.BF16 R32, R8, R34, RZ ;  /* 0x000000220820723c */ /* 0x000fe200000418ff */
[----:B------:R-:W-:Y:S02]  /*3cc0*/  FSEL R142, R26, -INF , !P4 ;  /* 0xff8000001a8e7808 */ /* 0x000fe40006000000 */
[----:B------:R-:W-:Y:S01]  /*3cd0*/  ISETP.GE.AND P4, PT, R117, R173, PT ;  /* 0x000000ad7500720c */ /* 0x000fe20003f86270 */
[----:B------:R-:W3:Y:S01]  /*3ce0*/  I2F R79, R68 ;  /* 0x00000044004f7306 */ /* 0x000ee20000201400 */
[----:B-----5:R-:W-:Y:S01]  /*3cf0*/  FFMA.FTZ R27, R206, R70, R27 ;  /* 0x00000046ce1b7223 */ /* 0x020fe2000001001b */
[----:B------:R-:W-:Y:S02]  /*3d00*/  FSEL R70, R25, -INF , !P2 ;  /* 0xff80000019467808 */ /* 0x000fe40005000000 */
[----:B------:R-:W-:Y:S02]  /*3d10*/  ISETP.GE.AND P2, PT, R68, R174, PT ;  /* 0x000000ae4400720c */ /* 0x000fe40003f46270 */
[----:B------:R-:W-:-:S02]  /*3d20*/  IADD3 R86, R75, 0x50, RZ ;  /* 0x000000504b567810 */ /* 0x000fc40007ffe0ff */
[----:B------:R-:W4:Y:S01]  /*3d30*/  I2F R81, R68 ;  /* 0x0000004400517306 */ /* 0x000f220000201400 */
[C---:B-1----:R-:W-:Y:S01]  /*3d40*/  FFMA.FTZ R16, R206.reuse, R111, R16 ;  /* 0x0000006fce107223 */ /* 0x042fe20000010010 */
[C---:B------:R-:W-:Y:S02]  /*3d50*/  IADD3 R80, R75.reuse, 0x51, RZ ;  /* 0x000000514b507810 */ /* 0x040fe40007ffe0ff */
[----:B------:R-:W-:Y:S01]  /*3d60*/  HMMA.16816.F32.BF16 R44, R12, R48, R44 ;  /* 0x000000300c2c723c */ /* 0x000fe2000004182c */
[C---:B------:R-:W-:Y:S02]  /*3d70*/  IADD3 R57, R75.reuse, 0x58, RZ ;  /* 0x000000584b397810 */ /* 0x040fe40007ffe0ff */
[C---:B------:R-:W-:Y:S01]  /*3d80*/  IADD3 R100, R75.reuse, 0x59, RZ ;  /* 0x000000594b647810 */ /* 0x040fe20007ffe0ff */
[----:B------:R1:W5:Y:S01]  /*3d90*/  I2F R97, R72 ;  /* 0x0000004800617306 */ /* 0x0003620000201400 */
[----:B---3--:R-:W-:Y:S01]  /*3da0*/  FFMA.FTZ R20, R206, R79, R20 ;  /* 0x0000004fce147223 */ /* 0x008fe20000010014 */
[----:B------:R-:W-:-:S02]  /*3db0*/  IADD3 R108, R75, 0x60, RZ ;  /* 0x000000604b6c7810 */ /* 0x000fc40007ffe0ff */
[----:B------:R-:W-:Y:S01]  /*3dc0*/  HMMA.16816.F32.BF16 R32, R12, R50, R32 ;  /* 0x000000320c20723c */ /* 0x000fe20000041820 */
[----:B------:R-:W-:Y:S01]  /*3dd0*/  LDSM.16.M88.4 R48, [R202+0x1c00] ;  /* 0x001c0000ca30783b */ /* 0x000fe20000000200 */
[----:B------:R-:W-:Y:S02]  /*3de0*/  FSEL R64, R20, -INF , !P2 ;  /* 0xff80000014407808 */ /* 0x000fe40005000000 */
[----:B------:R-:W3:Y:S01]  /*3df0*/  I2F R101, R117 ;  /* 0x0000007500657306 */ /* 0x000ee20000201400 */
[----:B----4-:R-:W-:Y:S01]  /*3e00*/  FFMA.FTZ R22, R206, R81, R22 ;  /* 0x00000051ce167223 */ /* 0x010fe20000010016 */
[----:B------:R-:W-:Y:S02]  /*3e10*/  ISETP.GE.AND P2, PT, R99, R174, PT ;  /* 0x000000ae6300720c */ /* 0x000fe40003f46270 */
[C---:B------:R-:W-:Y:S02]  /*3e20*/  IADD3 R110, R75.reuse, 0x68, RZ ;  /* 0x000000684b6e7810 */ /* 0x040fe40007ffe0ff */
[----:B------:R-:W-:-:S02]  /*3e30*/  IADD3 R123, R75, 0x69, RZ ;  /* 0x000000694b7b7810 */ /* 0x000fc40007ffe0ff */
[----:B------:R4:W2:Y:S01]  /*3e40*/  I2F R92, R117 ;  /* 0x00000075005c7306 */ /* 0x0008a20000201400 */
[----:B-1----:R-:W-:Y:S01]  /*3e50*/  FSEL R72, R24, -INF , !P3 ;  /* 0xff80000018487808 */ /* 0x002fe20005800000 */
[C---:B-----5:R-:W-:Y:S01]  /*3e60*/  FFMA.FTZ R97, R206.reuse, R97, R18 ;  /* 0x00000061ce617223 */ /* 0x060fe20000010012 */
[----:B------:R-:W-:Y:S02]  /*3e70*/  ISETP.GE.AND P3, PT, R117, R174, PT ;  /* 0x000000ae7500720c */ /* 0x000fe40003f66270 */
[----:B------:R-:W-:Y:S02]  /*3e80*/  IADD3 R111, R75, 0x70, RZ ;  /* 0x000000704b6f7810 */ /* 0x000fe40007ffe0ff */
[----:B------:R-:W-:Y:S01]  /*3e90*/  FSEL R97, R97, -INF , !P6 ;  /* 0xff80000061617808 */ /* 0x000fe20007000000 */
[----:B------:R-:W1:Y:S01]  /*3ea0*/  I2F R62, R95 ;  /* 0x0000005f003e7306 */ /* 0x000e620000201400 */
[----:B---3--:R-:W-:Y:S01]  /*3eb0*/  FFMA.FTZ R66, R206, R101, R17 ;  /* 0x00000065ce427223 */ /* 0x008fe20000010011 */
[----:B------:R-:W-:-:S02]  /*3ec0*/  ISETP.GE.AND P6, PT, R95, R173, PT ;  /* 0x000000ad5f00720c */ /* 0x000fc40003fc6270 */
[----:B------:R-:W-:Y:S02]  /*3ed0*/  SHF.R.S32.HI R36, RZ, 0x5, R36 ;  /* 0x00000005ff247819 */ /* 0x000fe40000011424 */
[----:B------:R-:W-:Y:S02]  /*3ee0*/  FSEL R66, R66, -INF , !P3 ;  /* 0xff80000042427808 */ /* 0x000fe40005800000 */
[----:B------:R-:W3:Y:S01]  /*3ef0*/  I2F R60, R95 ;  /* 0x0000005f003c7306 */ /* 0x000ee20000201400 */
[----:B----4-:R-:W-:Y:S01]  /*3f00*/  FSEL R117, R27, -INF , !P5 ;  /* 0xff8000001b757808 */ /* 0x010fe20006800000 */
[----:B--2---:R-:W-:Y:S01]  /*3f10*/  FFMA.FTZ R92, R206, R92, R19 ;  /* 0x0000005cce5c7223 */ /* 0x004fe20000010013 */
[----:B------:R-:W-:Y:S01]  /*3f20*/  ISETP.GE.AND P5, PT, R68, R173, PT ;  /* 0x000000ad4400720c */ /* 0x000fe20003fa6270 */
[----:B------:R-:W2:Y:S01]  /*3f30*/  LDSM.16.M88.4 R24, [R203+0x2c00] ;  /* 0x002c0000cb18783b */ /* 0x000ea20000000200 */
[----:B------:R-:W-:Y:S02]  /*3f40*/  FSEL R68, R16, -INF , !P0 ;  /* 0xff80000010447808 */ /* 0x000fe40004000000 */
[----:B------:R-:W-:Y:S01]  /*3f50*/  HMMA.16816.F32.BF16 R16, R8, R4, RZ ;  /* 0x000000040810723c */ /* 0x000fe200000418ff */
[----:B-1----:R-:W-:Y:S01]  /*3f60*/  FFMA.FTZ R62, R206, R62, R21 ;  /* 0x0000003ece3e7223 */ /* 0x002fe20000010015 */
[----:B------:R-:W-:Y:S01]  /*3f70*/  FSEL R158, R22, -INF , !P5 ;  /* 0xff800000169e7808 */ /* 0x000fe20006800000 */
[----:B------:R-:W1:Y:S01]  /*3f80*/  I2F R63, R104 ;  /* 0x00000068003f7306 */ /* 0x000e620000201400 */
[----:B------:R-:W-:-:S02]  /*3f90*/  FSEL R154, R92, -INF , !P4 ;  /* 0xff8000005c9a7808 */ /* 0x000fc40006000000 */
[----:B------:R-:W-:Y:S02]  /*3fa0*/  ISETP.GE.AND P0, PT, R95, R174, PT ;  /* 0x000000ae5f00720c */ /* 0x000fe40003f06270 */
[----:B------:R-:W-:Y:S01]  /*3fb0*/  HMMA.16816.F32.BF16 R4, R8, R6, RZ ;  /* 0x000000060804723c */ /* 0x000fe200000418ff */
[----:B---3--:R-:W-:Y:S01]  /*3fc0*/  FFMA.FTZ R60, R206, R60, R23 ;  /* 0x0000003cce3c7223 */ /* 0x008fe20000010017 */
[C---:B------:R-:W-:Y:S01]  /*3fd0*/  ISETP.GE.AND P3, PT, R104.reuse, R174, PT ;  /* 0x000000ae6800720c */ /* 0x040fe20003f66270 */
[----:B------:R-:W3:Y:S01]  /*3fe0*/  LDSM.16.M88.4 R20, [R203+0x3000] ;  /* 0x00300000cb14783b */ /* 0x000ee20000000200 */
[----:B------:R-:W4:Y:S01]  /*3ff0*/  I2F R77, R104 ;  /* 0x00000068004d7306 */ /* 0x000f220000201400 */
[-C--:B------:R-:W-:Y:S02]  /*4000*/  ISETP.GE.AND P4, PT, R104, R173.reuse, PT ;  /* 0x000000ad6800720c */ /* 0x080fe40003f86270 */
[----:B------:R-:W-:Y:S02]  /*4010*/  ISETP.GE.AND P5, PT, R99, R173, PT ;  /* 0x000000ad6300720c */ /* 0x000fe40003fa6270 */
[----:B------:R-:W-:Y:S01]  /*4020*/  FSEL R125, R60, -INF , !P6 ;  /* 0xff8000003c7d7808 */ /* 0x000fe20007000000 */
[----:B-1----:R-:W-:-:S02]  /*4030*/  FFMA.FTZ R28, R206, R63, R28 ;  /* 0x0000003fce1c7223 */ /* 0x002fc4000001001c */
[----:B------:R-:W1:Y:S01]  /*4040*/  I2F R42, R99 ;  /* 0x00000063002a7306 */ /* 0x000e620000201400 */
[----:B------:R-:W-:Y:S02]  /*4050*/  FSEL R62, R62, -INF , !P0 ;  /* 0xff8000003e3e7808 */ /* 0x000fe40004000000 */
[-C--:B------:R-:W-:Y:S01]  /*4060*/  ISETP.GE.AND P0, PT, R86, R174.reuse, PT ;  /* 0x000000ae5600720c */ /* 0x080fe20003f06270 */
[----:B------:R-:W-:Y:S01]  /*4070*/  HMMA.16816.F32.BF16 R16, R12, R52, R16 ;  /* 0x000000340c10723c */ /* 0x000fe20000041810 */
[----:B------:R-:W-:Y:S02]  /*4080*/  FSEL R60, R28, -INF , !P3 ;  /* 0xff8000001c3c7808 */ /* 0x000fe40005800000 */
[----:B------:R-:W-:Y:S01]  /*4090*/  ISETP.GE.AND P6, PT, R86, R173, PT ;  /* 0x000000ad5600720c */ /* 0x000fe20003fc6270 */
[----:B------:R-:W5:Y:S01]  /*40a0*/  I2F R71, R99 ;  /* 0x0000006300477306 */ /* 0x000f620000201400 */
[----:B----4-:R-:W-:Y:S01]  /*40b0*/  FFMA.FTZ R30, R206, R77, R30 ;  /* 0x0000004dce1e7223 */ /* 0x010fe2000001001e */
[----:B------:R-:W-:-:S02]  /*40c0*/  ISETP.GE.AND P3, PT, R80, R174, PT ;  /* 0x000000ae5000720c */ /* 0x000fc40003f66270 */
[----:B------:R-:W-:Y:S01]  /*40d0*/  HMMA.16816.F32.BF16 R4, R12, R54, R4 ;  /* 0x000000360c04723c */ /* 0x000fe20000041804 */
[----:B------:R-:W4:Y:S01]  /*40e0*/  LDSM.16.M88.4 R52, [R202+0x2000] ;  /* 0x00200000ca34783b */ /* 0x000f220000000200 */
[----:B------:R-:W-:Y:S02]  /*40f0*/  FSEL R164, R30, -INF , !P4 ;  /* 0xff8000001ea47808 */ /* 0x000fe40006000000 */
[----:B------:R-:W2:Y:S01]  /*4100*/  I2F R69, R86 ;  /* 0x0000005600457306 */ /* 0x000ea20000201400 */
[----:B-1----:R-:W-:Y:S01]  /*4110*/  FFMA.FTZ R29, R206, R42, R29 ;  /* 0x0000002ace1d7223 */ /* 0x002fe2000001001d */
[----:B------:R-:W-:Y:S02]  /*4120*/  ISETP.GE.AND P4, PT, R80, R173, PT ;  /* 0x000000ad5000720c */ /* 0x000fe40003f86270 */
[----:B------:R-:W-:Y:S02]  /*4130*/  IADD3 R92, R75, 0x71, RZ ;  /* 0x000000714b5c7810 */ /* 0x000fe40007ffe0ff */
[----:B------:R-:W-:-:S02]  /*4140*/  FSEL R150, R29, -INF , !P2 ;  /* 0xff8000001d967808 */ /* 0x000fc40005000000 */
[----:B------:R-:W1:Y:S01]  /*4150*/  I2F R73, R86 ;  /* 0x0000005600497306 */ /* 0x000e620000201400 */
[----:B-----5:R-:W-:Y:S01]  /*4160*/  FFMA.FTZ R31, R206, R71, R31 ;  /* 0x00000047ce1f7223 */ /* 0x020fe2000001001f */
[----:B------:R-:W-:-:S04]  /*4170*/  ISETP.GE.AND P2, PT, R57, R174, PT ;  /* 0x000000ae3900720c */ /* 0x000fc80003f46270 */
[----:B------:R-:W-:Y:S02]  /*4180*/  FSEL R122, R31, -INF , !P5 ;  /* 0xff8000001f7a7808 */ /* 0x000fe40006800000 */
[----:B------:R-:W5:Y:S01]  /*4190*/  I2F R82, R80 ;  /* 0x0000005000527306 */ /* 0x000f620000201400 */
[C---:B--2---:R-:W-:Y:S01]  /*41a0*/  FFMA.FTZ R44, R206.reuse, R69, R44 ;  /* 0x00000045ce2c7223 */ /* 0x044fe2000001002c */
[----:B------:R-:W-:Y:S01]  /*41b0*/  ISETP.GE.AND P5, PT, R57, R173, PT ;  /* 0x000000ad3900720c */ /* 0x000fe20003fa6270 */
[C---:B------:R-:W-:Y:S05]  /*41c0*/  HMMA.16816.F32.BF16 R28, R8.reuse, R24, RZ ;  /* 0x00000018081c723c */ /* 0x040fea00000418ff */
[----:B------:R-:W2:Y:S01]  /*41d0*/  I2F R87, R57 ;  /* 0x0000003900577306 */ /* 0x000ea20000201400 */
[----:B-1----:R-:W-:Y:S01]  /*41e0*/  FFMA.FTZ R46, R206, R73, R46 ;  /* 0x00000049ce2e7223 */ /* 0x002fe2000001002e */
[----:B------:R-:W-:Y:S01]  /*41f0*/  IADD3 R86, R75, 0x78, RZ ;  /* 0x000000784b567810 */ /* 0x000fe20007ffe0ff */
[----:B------:R-:W-:Y:S03]  /*4200*/  HMMA.16816.F32.BF16 R24, R8, R26, RZ ;  /* 0x0000001a0818723c */ /* 0x000fe600000418ff */
[----:B------:R-:W-:-:S02]  /*4210*/  FSEL R176, R46, -INF , !P6 ;  /* 0xff8000002eb07808 */ /* 0x000fc40007000000 */
[----:B------:R-:W1:Y:S01]  /*4220*/  I2F R89, R57 ;  /* 0x0000003900597306 */ /* 0x000e620000201400 */
[----:B-----5:R-:W-:Y:S01]  /*4230*/  FFMA.FTZ R47, R206, R82, R47 ;  /* 0x00000052ce2f7223 */ /* 0x020fe2000001002f */
[----:B------:R-:W-:-:S04]  /*4240*/  ISETP.GE.AND P6, PT, R100, R173, PT ;  /* 0x000000ad6400720c */ /* 0x000fc80003fc6270 */
[----:B------:R-:W-:Y:S02]  /*4250*/  FSEL R252, R47, -INF , !P4 ;  /* 0xff8000002ffc7808 */ /* 0x000fe40006000000 */
[----:B------:R-:W5:Y:S01]  /*4260*/  I2F R59, R80 ;  /* 0x00000050003b7306 */ /* 0x000f620000201400 */
[----:B--2---:R-:W-:Y:S01]  /*4270*/  FFMA.FTZ R32, R206, R87, R32 ;  /* 0x00000057ce207223 */ /* 0x004fe20000010020 */
[----:B------:R-:W-:Y:S01]  /*4280*/  ISETP.GE.AND P4, PT, R108, R173, PT ;  /* 0x000000ad6c00720c */ /* 0x000fe20003f86270 */
[C---:B------:R-:W-:Y:S03]  /*4290*/  HMMA.16816.F32.BF16 R28, R12.reuse, R48, R28 ;  /* 0x000000300c1c723c */ /* 0x040fe6000004181c */
[----:B------:R-:W-:Y:S02]  /*42a0*/  FSEL R63, R32, -INF , !P2 ;  /* 0xff800000203f7808 */ /* 0x000fe40005000000 */
[----:B------:R-:W2:Y:S01]  /*42b0*/  I2F R76, R100 ;  /* 0x00000064004c7306 */ /* 0x000ea20000201400 */
[----:B-1----:R-:W-:Y:S01]  /*42c0*/  FFMA.FTZ R34, R206, R89, R34 ;  /* 0x00000059ce227223 */ /* 0x002fe20000010022 */
[----:B------:R-:W-:Y:S01]  /*42d0*/  FSEL R57, R44, -INF , !P0 ;  /* 0xff8000002c397808 */ /* 0x000fe20004000000 */
[----:B------:R-:W-:Y:S01]  /*42e0*/  HMMA.16816.F32.BF16 R24, R12, R50, R24 ;  /* 0x000000320c18723c */ /* 0x000fe20000041818 */
[----:B------:R-:W-:Y:S01]  /*42f0*/  ISETP.GE.AND P0, PT, R100, R174, PT ;  /* 0x000000ae6400720c */ /* 0x000fe20003f06270 */
[----:B------:R-:W-:Y:S01]  /*4300*/  LDSM.16.M88.4 R48, [R202+0x2400] ;  /* 0x00240000ca30783b */ /* 0x000fe20000000200 */
[----:B------:R-:W-:-:S02]  /*4310*/  FSEL R250, R34, -INF , !P5 ;  /* 0xff80000022fa7808 */ /* 0x000fc40006800000 */
[----:B------:R-:W1:Y:S01]  /*4320*/  I2F R90, R100 ;  /* 0x00000064005a7306 */ /* 0x000e620000201400 */
[----:B-----5:R-:W-:Y:S01]  /*4330*/  FFMA.FTZ R59, R206, R59, R45 ;  /* 0x0000003bce3b7223 */ /* 0x020fe2000001002d */
[----:B------:R-:W-:Y:S01]  /*4340*/  IADD3 R89, R75, 0x80, RZ ;  /* 0x000000804b597810 */ /* 0x000fe20007ffe0ff */
[C---:B---3--:R-:W-:Y:S01]  /*4350*/  HMMA.16816.F32.BF16 R44, R8.reuse, R20, RZ ;  /* 0x00000014082c723c */ /* 0x048fe200000418ff */
[----:B------:R-:W-:Y:S02]  /*4360*/  ISETP.GE.AND P2, PT, R114, R174, PT ;  /* 0x000000ae7200720c */ /* 0x000fe40003f46270 */
[----:B------:R-:W-:Y:S01]  /*4370*/  FSEL R59, R59, -INF , !P3 ;  /* 0xff8000003b3b7808 */ /* 0x000fe20005800000 */
[----:B--2---:R-:W-:Y:S01]  /*4380*/  FFMA.FTZ R65, R206, R76, R33 ;  /* 0x0000004cce417223 */ /* 0x004fe20000010021 */
[----:B------:R-:W2:Y:S01]  /*4390*/  I2F R83, R108 ;  /* 0x0000006c00537306 */ /* 0x000ea20000201400 */
[----:B------:R-:W-:Y:S02]  /*43a0*/  ISETP.GE.AND P3, PT, R108, R174, PT ;  /* 0x000000ae6c00720c */ /* 0x000fe40003f66270 */
[----:B------:R-:W-:Y:S01]  /*43b0*/  HMMA.16816.F32.BF16 R20, R8, R22, RZ ;  /* 0x000000160814723c */ /* 0x000fe200000418ff */
[----:B------:R-:W-:-:S02]  /*43c0*/  IADD3 R76, R75, 0x81, RZ ;  /* 0x000000814b4c7810 */ /* 0x000fc40007ffe0ff */
[----:B------:R-:W-:Y:S01]  /*43d0*/  FSEL R65, R65, -INF , !P0 ;  /* 0xff80000041417808 */ /* 0x000fe20004000000 */
[----:B-1----:R-:W-:Y:S01]  /*43e0*/  FFMA.FTZ R90, R206, R90, R35 ;  /* 0x0000005ace5a7223 */ /* 0x002fe20000010023 */
[----:B------:R-:W1:Y:S01]  /*43f0*/  I2F R91, R108 ;  /* 0x0000006c005b7306 */ /* 0x000e620000201400 */
[----:B------:R-:W3:Y:S01]  /*4400*/  LDSM.16.M88.4 R32, [R203+0x3400] ;  /* 0x00340000cb20783b */ /* 0x000ee20000000200 */
[----:B------:R-:W-:Y:S02]  /*4410*/  ISETP.GE.AND P0, PT, R110, R174, PT ;  /* 0x000000ae6e00720c */ /* 0x000fe40003f06270 */
[----:B------:R-:W-:Y:S02]  /*4420*/  FSEL R180, R90, -INF , !P6 ;  /* 0xff8000005ab47808 */ /* 0x000fe40007000000 */
[----:B------:R-:W-:Y:S02]  /*4430*/  ISETP.GE.AND P6, PT, R110, R173, PT ;  /* 0x000000ad6e00720c */ /* 0x000fe40003fc6270 */
[----:B------:R-:W5:Y:S01]  /*4440*/  I2F R115, R110 ;  /* 0x0000006e00737306 */ /* 0x000f620000201400 */
[----:B--2---:R-:W-:-:S02]  /*4450*/  FFMA.FTZ R16, R206, R83, R16 ;  /* 0x00000053ce107223 */ /* 0x004fc40000010010 */
[C---:B----4-:R-:W-:Y:S01]  /*4460*/  HMMA.16816.F32.BF16 R44, R12.reuse, R52, R44 ;  /* 0x000000340c2c723c */ /* 0x050fe2000004182c */
[----:B------:R-:W-:Y:S02]  /*4470*/  ISETP.GE.AND P5, PT, R114, R173, PT ;  /* 0x000000ad7200720c */ /* 0x000fe40003fa6270 */
[----:B------:R-:W-:Y:S02]  /*4480*/  IADD3 R80, R75, 0x79, RZ ;  /* 0x000000794b507810 */ /* 0x000fe40007ffe0ff */
[----:B------:R-:W-:Y:S01]  /*4490*/  FSEL R67, R16, -INF , !P3 ;  /* 0xff80000010437808 */ /* 0x000fe20005800000 */
[----:B------:R-:W2:Y:S01]  /*44a0*/  I2F R121, R110 ;  /* 0x0000006e00797306 */ /* 0x000ea20000201400 */
[----:B-1----:R-:W-:Y:S01]  /*44b0*/  FFMA.FTZ R18, R206, R91, R18 ;  /* 0x0000005bce127223 */ /* 0x002fe20000010012 */
[----:B------:R-:W-:Y:S01]  /*44c0*/  ISETP.GE.AND P3, PT, R123, R174, PT ;  /* 0x000000ae7b00720c */ /* 0x000fe20003f66270 */
[----:B------:R-:W-:Y:S01]  /*44d0*/  HMMA.16816.F32.BF16 R20, R12, R54, R20 ;  /* 0x000000360c14723c */ /* 0x000fe20000041814 */
[----:B------:R-:W-:-:S02]  /*44e0*/  IADD3 R90, R75, 0x88, RZ ;  /* 0x000000884b5a7810 */ /* 0x000fc40007ffe0ff */
[----:B------:R-:W-:Y:S02]  /*44f0*/  FSEL R186, R18, -INF , !P4 ;  /* 0xff80000012ba7808 */ /* 0x000fe40006000000 */
[----:B------:R-:W1:Y:S01]  /*4500*/  I2F R119, R123 ;  /* 0x0000007b00777306 */ /* 0x000e620000201400 */
[----:B-----5:R-:W-:Y:S01]  /*4510*/  FFMA.FTZ R4, R206, R115, R4 ;  /* 0x00000073ce047223 */ /* 0x020fe20000010004 */
[----:B------:R-:W-:-:S04]  /*4520*/  ISETP.GE.AND P4, PT, R123, R173, PT ;  /* 0x000000ad7b00720c */ /* 0x000fc80003f86270 */
[----:B------:R-:W-:Y:S02]  /*4530*/  FSEL R73, R4, -INF , !P0 ;  /* 0xff80000004497808 */ /* 0x000fe40004000000 */
[----:B------:R-:W4:Y:S01]  /*4540*/  I2F R101, R123 ;  /* 0x0000007b00657306 */ /* 0x000f220000201400 */
[----:B--2---:R-:W-:Y:S01]  /*4550*/  FFMA.FTZ R6, R206, R121, R6 ;  /* 0x00000079ce067223 */ /* 0x004fe20000010006 */
[----:B------:R-:W-:-:S04]  /*4560*/  ISETP.GE.AND P0, PT, R92, R174, PT ;  /* 0x000000ae5c00720c */ /* 0x000fc80003f06270 */
[----:B------:R-:W-:Y:S02]  /*4570*/  FSEL R244, R6, -INF , !P6 ;  /* 0xff80000006f47808 */ /* 0x000fe40007000000 */
[----:B------:R-:W2:Y:S01]  /*4580*/  I2F R93, R114 ;  /* 0x00000072005d7306 */ /* 0x000ea20000201400 */
[----:B-1----:R-:W-:Y:S01]  /*4590*/  FFMA.FTZ R5, R206, R119, R5 ;  /* 0x00000077ce057223 */ /* 0x002fe20000010005 */
[----:B------:R-:W-:-:S04]  /*45a0*/  ISETP.GE.AND P6, PT, R92, R173, PT ;  /* 0x000000ad5c00720c */ /* 0x000fc80003fc6270 */
[----:B------:R-:W-:Y:S02]  /*45b0*/  FSEL R71, R5, -INF , !P3 ;  /* 0xff80000005477808 */ /* 0x000fe40005800000 */
[----:B------:R-:W1:Y:S01]  /*45c0*/  I2F R98, R114 ;  /* 0x0000007200627306 */ /* 0x000e620000201400 */
[----:B----4-:R-:W-:Y:S01]  /*45d0*/  FFMA.FTZ R7, R206, R101, R7 ;  /* 0x00000065ce077223 */ /* 0x010fe20000010007 */
[----:B------:R-:W-:-:S04]  /*45e0*/  ISETP.GE.AND P3, PT, R86, R174, PT ;  /* 0x000000ae5600720c */ /* 0x000fc80003f66270 */
[----:B------:R-:W-:Y:S02]  /*45f0*/  FSEL R216, R7, -INF , !P4 ;  /* 0xff80000007d87808 */ /* 0x000fe40006000000 */
[----:B------:R-:W4:Y:S01]  /*4600*/  I2F R79, R92 ;  /* 0x0000005c004f7306 */ /* 0x000f220000201400 */
[----:B------:R-:W5:Y:S01]  /*4610*/  LDSM.16.M88.4 R4, [R203+0x3800] ;  /* 0x00380000cb04783b */ /* 0x000f620000000200 */
[----:B--2---:R-:W-:Y:S01]  /*4620*/  FFMA.FTZ R17, R206, R93, R17 ;  /* 0x0000005dce117223 */ /* 0x004fe20000010011 */
[----:B------:R-:W-:-:S04]  /*4630*/  ISETP.GE.AND P4, PT, R86, R173, PT ;  /* 0x000000ad5600720c */ /* 0x000fc80003f86270 */
[----:B------:R-:W-:Y:S01]  /*4640*/  FSEL R69, R17, -INF , !P2 ;  /* 0xff80000011457808 */ /* 0x000fe20005000000 */
[----:B------:R-:W2:Y:S01]  /*4650*/  I2F R77, R92 ;  /* 0x0000005c004d7306 */ /* 0x000ea20000201400 */
[----:B-1----:R-:W-:Y:S01]  /*4660*/  FFMA.FTZ R19, R206, R98, R19 ;  /* 0x00000062ce137223 */ /* 0x002fe20000010013 */
[----:B------:R-:W-:-:S04]  /*4670*/  ISETP.GE.AND P2, PT, R111, R174, PT ;  /* 0x000000ae6f00720c */ /* 0x000fc80003f46270 */
[----:B------:R-:W-:Y:S02]  /*4680*/  FSEL R246, R19, -INF , !P5 ;  /* 0xff80000013f67808 */ /* 0x000fe40006800000 */
[----:B------:R-:W1:Y:S01]  /*4690*/  I2F R87, R89 ;  /* 0x0000005900577306 */ /* 0x000e620000201400 */
[----:B---3--:R-:W-:Y:S01]  /*46a0*/  HMMA.16816.F32.BF16 R16, R8, R32, RZ ;  /* 0x000000200810723c */ /* 0x008fe200000418ff */
[C---:B----4-:R-:W-:Y:S01]  /*46b0*/  FFMA.FTZ R29, R206.reuse, R79, R29 ;  /* 0x0000004fce1d7223 */ /* 0x050fe2000001001d */
[----:B------:R-:W-:Y:S02]  /*46c0*/  ISETP.GE.AND P5, PT, R111, R173, PT ;  /* 0x000000ad6f00720c */ /* 0x000fe40003fa6270 */
[----:B------:R-:W-:Y:S02]  /*46d0*/  IADD3 R79, R75, 0x98, RZ ;  /* 0x000000984b4f7810 */ /* 0x000fe40007ffe0ff */
[----:B------:R-:W-:Y:S01]  /*46e0*/  FSEL R129, R29, -INF , !P0 ;  /* 0xff8000001d817808 */ /* 0x000fe20004000000 */
[----:B------:R-:W3:Y:S01]  /*46f0*/  I2F R83, R89 ;  /* 0x0000005900537306 */ /* 0x000ee20000201400 */
[----:B--2---:R-:W-:Y:S01]  /*4700*/  FFMA.FTZ R31, R206, R77, R31 ;  /* 0x0000004dce1f7223 */ /* 0x004fe2000001001f */
[----:B------:R-:W-:-:S02]  /*4710*/  ISETP.GE.AND P0, PT, R89, R174, PT ;  /* 0x000000ae5900720c */ /* 0x000fc40003f06270 */
[----:B------:R-:W-:Y:S02]  /*4720*/  IADD3 R32, R75, 0x89, RZ ;  /* 0x000000894b207810 */ /* 0x000fe40007ffe0ff */
[----:B------:R-:W-:Y:S02]  /*4730*/  FSEL R230, R31, -INF , !P6 ;  /* 0xff8000001fe67808 */ /* 0x000fe40007000000 */
[----:B------:R-:W2:Y:S01]  /*4740*/  I2F R95, R111 ;  /* 0x0000006f005f7306 */ /* 0x000ea20000201400 */
[----:B-1----:R-:W-:Y:S01]  /*4750*/  FFMA.FTZ R44, R206, R87, R44 ;  /* 0x00000057ce2c7223 */ /* 0x002fe2000001002c */
[----:B------:R-:W-:-:S04]  /*4760*/  ISETP.GE.AND P6, PT, R89, R173, PT ;  /* 0x000000ad5900720c */ /* 0x000fc80003fc6270 */
[----:B------:R-:W-:Y:S02]  /*4770*/  FSEL R137, R44, -INF , !P0 ;  /* 0xff8000002c897808 */ /* 0x000fe40004000000 */
[----:B------:R-:W1:Y:S01]  /*4780*/  I2F R81, R111 ;  /* 0x0000006f00517306 */ /* 0x000e620000201400 */
[----:B---3--:R-:W-:Y:S01]  /*4790*/  FFMA.FTZ R46, R206, R83, R46 ;  /* 0x00000053ce2e7223 */ /* 0x008fe2000001002e */
[----:B------:R-:W-:Y:S01]  /*47a0*/  HMMA.16816.F32.BF16 R16, R12, R48, R16 ;  /* 0x000000300c10723c */ /* 0x000fe20000041810 */
[----:B------:R-:W-:-:S03]  /*47b0*/  ISETP.GE.AND P0, PT, R32, R174, PT ;  /* 0x000000ae2000720c */ /* 0x000fc60003f06270 */
[----:B------:R-:W-:Y:S02]  /*47c0*/  FSEL R222, R46, -INF , !P6 ;  /* 0xff8000002ede7808 */ /* 0x000fe40007000000 */
[----:B------:R-:W3:Y:S01]  /*47d0*/  I2F R52, R76 ;  /* 0x0000004c00347306 */ /* 0x000ee20000201400 */
[----:B--2---:R-:W-:Y:S01]  /*47e0*/  FFMA.FTZ R28, R206, R95, R28 ;  /* 0x0000005fce1c7223 */ /* 0x004fe2000001001c */
[----:B------:R-:W-:Y:S02]  /*47f0*/  IADD3 R48, R75, 0x90, RZ ;  /* 0x000000904b307810 */ /* 0x000fe40007ffe0ff */
[----:B------:R-:W-:Y:S02]  /*4800*/  ISETP.GE.AND P6, PT, R32, R173, PT ;  /* 0x000000ad2000720c */ /* 0x000fe40003fc6270 */
[----:B------:R-:W-:Y:S02]  /*4810*/  FSEL R119, R28, -INF , !P2 ;  /* 0xff8000001c777808 */ /* 0x000fe40005000000 */
[----:B------:R-:W2:Y:S01]  /*4820*/  I2F R53, R76 ;  /* 0x0000004c00357306 */ /* 0x000ea20000201400 */
[----:B-1----:R-:W-:Y:S01]  /*4830*/  FFMA.FTZ R30, R206, R81, R30 ;  /* 0x00000051ce1e7223 */ /* 0x002fe2000001001e */
[----:B------:R-:W-:-:S04]  /*4840*/  ISETP.GE.AND P2, PT, R80, R174, PT ;  /* 0x000000ae5000720c */ /* 0x000fc80003f46270 */
[----:B------:R-:W-:Y:S02]  /*4850*/  FSEL R238, R30, -INF , !P5 ;  /* 0xff8000001eee7808 */ /* 0x000fe40006800000 */
[----:B------:R-:W1:Y:S01]  /*4860*/  I2F R99, R86 ;  /* 0x0000005600637306 */ /* 0x000e620000201400 */
[----:B---3--:R-:W-:Y:S01]  /*4870*/  FFMA.FTZ R52, R206, R52, R45 ;  /* 0x00000034ce347223 */ /* 0x008fe2000001002d */
[----:B------:R-:W3:Y:S01]  /*4880*/  LDSM.16.M88.4 R28, [R202+0x2800] ;  /* 0x00280000ca1c783b */ /* 0x000ee20000000200 */
[----:B------:R-:W-:-:S05]  /*4890*/  ISETP.GE.AND P5, PT, R80, R173, PT ;  /* 0x000000ad5000720c */ /* 0x000fca0003fa6270 */
[----:B------:R-:W4:Y:S01]  /*48a0*/  I2F R127, R86 ;  /* 0x00000056007f7306 */ /* 0x000f220000201400 */
[C---:B--2---:R-:W-:Y:S02]  /*48b0*/  FFMA.FTZ R53, R206.reuse, R53, R47 ;  /* 0x00000035ce357223 */ /* 0x044fe4000001002f */
[----:B------:R-:W2:Y:S05]  /*48c0*/  LDSM.16.M88.4 R44, [R203+0x3c00] ;  /* 0x003c0000cb2c783b */ /* 0x000eaa0000000200 */
[----:B------:R-:W5:Y:S01]  /*48d0*/  I2F R42, R80 ;  /* 0x00000050002a7306 */ /* 0x000f620000201400 */
[----:B-1----:R-:W-:-:S05]  /*48e0*/  FFMA.FTZ R24, R206, R99, R24 ;  /* 0x00000063ce187223 */ /* 0x002fca0000010018 */
[----:B------:R-:W-:Y:S02]  /*48f0*/  FSEL R121, R24, -INF , !P3 ;  /* 0xff80000018797808 */ /* 0x000fe40005800000 */
[----:B------:R-:W1:Y:S01]  /*4900*/  I2F R82, R80 ;  /* 0x0000005000527306 */ /* 0x000e620000201400 */
[----:B----4-:R-:W-:Y:S01]  /*4910*/  FFMA.FTZ R26, R206, R127, R26 ;  /* 0x0000007fce1a7223 */ /* 0x010fe2000001001a */
[----:B------:R-:W-:-:S04]  /*4920*/  ISETP.GE.AND P3, PT, R76, R174, PT ;  /* 0x000000ae4c00720c */ /* 0x000fc80003f66270 */
[----:B------:R-:W-:Y:S02]  /*4930*/  FSEL R228, R26, -INF , !P4 ;  /* 0xff8000001ae47808 */ /* 0x000fe40006000000 */
[----:B------:R-:W4:Y:S01]  /*4940*/  I2F R54, R32 ;  /* 0x0000002000367306 */ /* 0x000f220000201400 */
[----:B-----5:R-:W-:Y:S01]  /*4950*/  FFMA.FTZ R25, R206, R42, R25 ;  /* 0x0000002ace197223 */ /* 0x020fe20000010019 */
[----:B------:R-:W-:Y:S02]  /*4960*/  ISETP.GE.AND P4, PT, R76, R173, PT ;  /* 0x000000ad4c00720c */ /* 0x000fe40003f86270 */
[----:B------:R-:W-:Y:S02]  /*4970*/  IADD3 R76, R75, 0x91, RZ ;  /* 0x000000914b4c7810 */ /* 0x000fe40007ffe0ff */
[----:B------:R-:W-:Y:S02]  /*4980*/  FSEL R133, R25, -INF , !P2 ;  /* 0xff80000019857808 */ /* 0x000fe40005000000 */
[----:B------:R5:W2:Y:S01]  /*4990*/  I2F R55, R32 ;  /* 0x0000002000377306 */ /* 0x000aa20000201400 */
[----:B-1----:R-:W-:Y:S01]  /*49a0*/  FFMA.FTZ R82, R206, R82, R27 ;  /* 0x00000052ce527223 */ /* 0x002fe2000001001b */
[----:B------:R-:W-:Y:S01]  /*49b0*/  FSEL R139, R52, -INF , !P3 ;  /* 0xff800000348b7808 */ /* 0x000fe20005800000 */
[----:B------:R-:W-:Y:S01]  /*49c0*/  HMMA.16816.F32.BF16 R24, R8, R34, RZ ;  /* 0x000000220818723c */ /* 0x000fe200000418ff */
[----:B------:R-:W-:-:S02]  /*49d0*/  FSEL R220, R53, -INF , !P4 ;  /* 0xff80000035dc7808 */ /* 0x000fc40006000000 */
[----:B------:R-:W-:Y:S02]  /*49e0*/  ISETP.GE.AND P3, PT, R48, R174, PT ;  /* 0x000000ae3000720c */ /* 0x000fe40003f66270 */
[----:B------:R-:W1:Y:S01]  /*49f0*/  I2F R81, R90 ;  /* 0x0000005a00517306 */ /* 0x000e620000201400 */
[----:B----4-:R-:W-:Y:S01]  /*4a00*/  FFMA.FTZ R54, R206, R54, R21 ;  /* 0x00000036ce367223 */ /* 0x010fe20000010015 */
[----:B------:R-:W-:Y:S02]  /*4a10*/  ISETP.GE.AND P4, PT, R48, R173, PT ;  /* 0x000000ad3000720c */ /* 0x000fe40003f86270 */
[----:B------:R-:W-:Y:S02]  /*4a20*/  FSEL R226, R82, -INF , !P5 ;  /* 0xff80000052e27808 */ /* 0x000fe40006800000 */
[----:B------:R-:W-:Y:S01]  /*4a30*/  FSEL R143, R54, -INF , !P0 ;  /* 0xff800000368f7808 */ /* 0x000fe20004000000 */
[----:B-----5:R-:W-:Y:S01]  /*4a40*/  HMMA.16816.F32.BF16 R32, R8, R4, RZ ;  /* 0x000000040820723c */ /* 0x020fe200000418ff */
[----:B------:R-:W4:Y:S01]  /*4a50*/  I2F R77, R48 ;  /* 0x00000030004d7306 */ /* 0x000f220000201400 */
[----:B--2---:R-:W-:Y:S01]  /*4a60*/  FFMA.FTZ R55, R206, R55, R23 ;  /* 0x00000037ce377223 */ /* 0x004fe20000010017 */
[----:B------:R-:W-:-:S02]  /*4a70*/  ISETP.GE.AND P5, PT, R90, R173, PT ;  /* 0x000000ad5a00720c */ /* 0x000fc40003fa6270 */
[-C--:B------:R-:W-:Y:S02]  /*4a80*/  ISETP.GE.AND P2, PT, R90, R174.reuse, PT ;  /* 0x000000ae5a00720c */ /* 0x080fe40003f46270 */
[----:B------:R-:W-:Y:S01]  /*4a90*/  FSEL R210, R55, -INF , !P6 ;  /* 0xff80000037d27808 */ /* 0x000fe20007000000 */
[----:B------:R-:W-:Y:S01]  /*4aa0*/  HMMA.16816.F32.BF16 R4, R8, R6, RZ ;  /* 0x000000060804723c */ /* 0x000fe200000418ff */
[----:B------:R-:W2:Y:S01]  /*4ab0*/  I2F R49, R48 ;  /* 0x0000003000317306 */ /* 0x000ea20000201400 */
[----:B------:R-:W5:Y:S01]  /*4ac0*/  LDSM.16.M88.4 R52, [R202+0x2c00] ;  /* 0x002c0000ca34783b */ /* 0x000f620000000200 */
[----:B-1----:R-:W-:Y:S01]  /*4ad0*/  FFMA.FTZ R22, R206, R81, R22 ;  /* 0x00000051ce167223 */ /* 0x002fe20000010016 */
[----:B------:R-:W-:Y:S02]  /*4ae0*/  ISETP.GE.AND P0, PT, R76, R173, PT ;  /* 0x000000ad4c00720c */ /* 0x000fe40003f06270 */
[-C--:B------:R-:W-:Y:S02]  /*4af0*/  ISETP.GE.AND P6, PT, R79, R174.reuse, PT ;  /* 0x000000ae4f00720c */ /* 0x080fe40003fc6270 */
[----:B------:R-:W-:Y:S01]  /*4b00*/  FSEL R218, R22, -INF , !P5 ;  /* 0xff80000016da7808 */ /* 0x000fe20006800000 */
[----:B------:R-:W1:Y:S01]  /*4b10*/  I2F R42, R76 ;  /* 0x0000004c002a7306 */ /* 0x000e620000201400 */
[----:B----4-:R-:W-:Y:S01]  /*4b20*/  FFMA.FTZ R16, R206, R77, R16 ;  /* 0x0000004dce107223 */ /* 0x010fe20000010010 */
[----:B------:R-:W-:Y:S01]  /*4b30*/  HMMA.16816.F32.BF16 R24, R12, R50, R24 ;  /* 0x000000320c18723c */ /* 0x000fe20000041818 */
[----:B------:R-:W-:-:S03]  /*4b40*/  ISETP.GE.AND P5, PT, R76, R174, PT ;  /* 0x000000ae4c00720c */ /* 0x000fc60003fa6270 */
[----:B------:R-:W-:Y:S02]  /*4b50*/  FSEL R147, R16, -INF , !P3 ;  /* 0xff80000010937808 */ /* 0x000fe40005800000 */
[----:B------:R-:W4:Y:S01]  /*4b60*/  I2F R91, R90 ;  /* 0x0000005a005b7306 */ /* 0x000f220000201400 */
[----:B--2---:R-:W-:Y:S01]  /*4b70*/  FFMA.FTZ R18, R206, R49, R18 ;  /* 0x00000031ce127223 */ /* 0x004fe20000010012 */
[----:B---3--:R-:W-:Y:S01]  /*4b80*/  HMMA.16816.F32.BF16 R32, R12, R28, R32 ;  /* 0x0000001c0c20723c */ /* 0x008fe20000041820 */
[----:B------:R-:W-:-:S03]  /*4b90*/  ISETP.GE.AND P3, PT, R79, R173, PT ;  /* 0x000000ad4f00720c */ /* 0x000fc60003f66270 */
[----:B------:R-:W-:Y:S02]  /*4ba0*/  FSEL R182, R18, -INF , !P4 ;  /* 0xff80000012b67808 */ /* 0x000fe40006000000 */
[----:B------:R-:W2:Y:S01]  /*4bb0*/  I2F R48, R76 ;  /* 0x0000004c00307306 */ /* 0x000ea20000201400 */
[----:B-1----:R-:W-:Y:S01]  /*4bc0*/  FFMA.FTZ R17, R206, R42, R17 ;  /* 0x0000002ace117223 */ /* 0x002fe20000010011 */
[C---:B------:R-:W-:Y:S01]  /*4bd0*/  IADD3 R28, R2.reuse, 0x99, RZ ;  /* 0x00000099021c7810 */ /* 0x040fe20007ffe0ff */
[----:B------:R-:W-:Y:S01]  /*4be0*/  HMMA.16816.F32.BF16 R4, R12, R30, R4 ;  /* 0x0000001e0c04723c */ /* 0x000fe20000041804 */
[----:B------:R-:W-:Y:S02]  /*4bf0*/  IADD3 R42, R2, 0xa0, RZ ;  /* 0x000000a0022a7810 */ /* 0x000fe40007ffe0ff */
[----:B------:R-:W-:Y:S01]  /*4c00*/  FSEL R149, R17, -INF , !P5 ;  /* 0xff80000011957808 */ /* 0x000fe20006800000 */
[----:B----4-:R-:W-:Y:S01]  /*4c10*/  FFMA.FTZ R20, R206, R91, R20 ;  /* 0x0000005bce147223 */ /* 0x010fe20000010014 */
[----:B------:R-:W1:Y:S01]  /*4c20*/  I2F R29, R79 ;  /* 0x0000004f001d7306 */ /* 0x000e620000201400 */
[----:B------:R-:W-:-:S02]  /*4c30*/  ISETP.GE.AND P4, PT, R28, R174, PT ;  /* 0x000000ae1c00720c */ /* 0x000fc40003f86270 */
[----:B------:R-:W-:Y:S02]  /*4c40*/  ISETP.GE.AND P5, PT, R28, R173, PT ;  /* 0x000000ad1c00720c */ /* 0x000fe40003fa6270 */
[----:B------:R-:W-:Y:S01]  /*4c50*/  FSEL R141, R20, -INF , !P2 ;  /* 0xff800000148d7808 */ /* 0x000fe20005000000 */
[----:B--2---:R-:W-:Y:S01]  /*4c60*/  FFMA.FTZ R48, R206, R48, R19 ;  /* 0x00000030ce307223 */ /* 0x004fe20000010013 */
[-C--:B------:R-:W-:Y:S01]  /*4c70*/  ISETP.GE.AND P2, PT, R75, R174.reuse, PT ;  /* 0x000000ae4b00720c */ /* 0x080fe20003f46270 */
[C---:B------:R-:W-:Y:S01]  /*4c80*/  HMMA.16816.F32.BF16 R16, R8.reuse, R44, RZ ;  /* 0x0000002c0810723c */ /* 0x040fe200000418ff */
[----:B------:R-:W2:Y:S01]  /*4c90*/  LDSM.16.M88.4 R20, [R203+0x4000] ;  /* 0x00400000cb14783b */ /* 0x000ea20000000200 */
[----:B------:R-:W3:Y:S01]  /*4ca0*/  I2F R75, R79 ;  /* 0x0000004f004b7306 */ /* 0x000ee20000201400 */
[----:B------:R-:W-:Y:S02]  /*4cb0*/  FSEL R178, R48, -INF , !P0 ;  /* 0xff80000030b27808 */ /* 0x000fe40004000000 */
[----:B------:R-:W-:Y:S01]  /*4cc0*/  FSEL R77, R43, -INF , !P2 ;  /* 0xff8000002b4d7808 */ /* 0x000fe20005000000 */
[----:B------:R-:W4:Y:S01]  /*4cd0*/  LDSM.16.M88.4 R48, [R202+0x3000] ;  /* 0x00300000ca30783b */ /* 0x000f220000000200 */
[----:B-1----:R-:W-:Y:S01]  /*4ce0*/  FFMA.FTZ R29, R206, R29, R26 ;  /* 0x0000001dce1d7223 */ /* 0x002fe2000001001a */
[----:B------:R-:W-:Y:S01]  /*4cf0*/  HMMA.16816.F32.BF16 R44, R8, R46, RZ ;  /* 0x0000002e082c723c */ /* 0x000fe200000418ff */
[C---:B------:R-:W-:Y:S01]  /*4d00*/  ISETP.GE.AND P0, PT, R42.reuse, R174, PT ;  /* 0x000000ae2a00720c */ /* 0x040fe20003f06270 */
[----:B------:R1:W1:Y:S01]  /*4d10*/  I2F R30, R28 ;  /* 0x0000001c001e7306 */ /* 0x0002620000201400 */
[----:B------:R-:W-:-:S02]  /*4d20*/  ISETP.GE.AND P2, PT, R42, R173, PT ;  /* 0x000000ad2a00720c */ /* 0x000fc40003f46270 */
[----:B------:R-:W-:Y:S02]  /*4d30*/  FSEL R170, R29, -INF , !P3 ;  /* 0xff8000001daa7808 */ /* 0x000fe40005800000 */
[----:B------:R-:W-:-:S03]  /*4d40*/  IADD3 R43, R2, 0xa9, RZ ;  /* 0x000000a9022b7810 */ /* 0x000fc60007ffe0ff */
[----:B------:R-:W2:Y:S01]  /*4d50*/  I2F R31, R42 ;  /* 0x0000002a001f7306 */ /* 0x000ea20000201400 */
[----:B---3--:R-:W-:Y:S01]  /*4d60*/  FFMA.FTZ R24, R206, R75, R24 ;  /* 0x0000004bce187223 */ /* 0x008fe20000010018 */
[----:B------:R-:W-:-:S04]  /*4d70*/  IADD3 R75, R2, 0xa8, RZ ;  /* 0x000000a8024b7810 */ /* 0x000fc80007ffe0ff */
[----:B------:R-:W-:Y:S01]  /*4d80*/  FSEL R56, R24, -INF , !P6 ;  /* 0xff80000018387808 */ /* 0x000fe20007000000 */
[C---:B-----5:R-:W-:Y:S01]  /*4d90*/  HMMA.16816.F32.BF16 R16, R12.reuse, R52, R16 ;  /* 0x000000340c10723c */ /* 0x060fe20000041810 */
[----:B-1----:R-:W-:Y:S01]  /*4da0*/  IADD3 R28, R2, 0xa1, RZ ;  /* 0x000000a1021c7810 */ /* 0x002fe20007ffe0ff */
[CC--:B------:R-:W-:Y:S01]  /*4db0*/  FFMA.FTZ R151, R206.reuse, R30.reuse, R25 ;  /* 0x0000001ece977223 */ /* 0x0c0fe20000010019 */
[----:B------:R-:W-:Y:S01]  /*4dc0*/  I2F R3, R2 ;  /* 0x0000000200037306 */ /* 0x000fe20000201400 */
[----:B------:R-:W-:Y:S01]  /*4dd0*/  FFMA.FTZ R166, R206, R30, R27 ;  /* 0x0000001ecea67223 */ /* 0x000fe2000001001b */
[C---:B------:R-:W-:Y:S02]  /*4de0*/  ISETP.GE.AND P6, PT, R28.reuse, R174, PT ;  /* 0x000000ae1c00720c */ /* 0x040fe40003fc6270 */
[----:B------:R-:W-:Y:S01]  /*4df0*/  ISETP.GE.AND P3, PT, R28, R173, PT ;  /* 0x000000ad1c00720c */ /* 0x000fe20003f66270 */
[----:B------:R-:W-:Y:S01]  /*4e00*/  HMMA.16816.F32.BF16 R44, R12, R54, R44 ;  /* 0x000000360c2c723c */ /* 0x000fe2000004182c */
[-C--:B--2---:R-:W-:Y:S01]  /*4e10*/  FFMA.FTZ R53, R206, R31.reuse, R32 ;  /* 0x0000001fce357223 */ /* 0x084fe20000010020 */
[----:B------:R-:W-:Y:S01]  /*4e20*/  IADD3 R32, R2, 0xb0, RZ ;  /* 0x000000b002207810 */ /* 0x000fe20007ffe0ff */
[----:B------:R1:W2:Y:S01]  /*4e30*/  I2F R42, R28 ;  /* 0x0000001c002a7306 */ /* 0x0002a20000201400 */
[----:B------:R-:W-:Y:S01]  /*4e40*/  FFMA.FTZ R34, R206, R31, R34 ;  /* 0x0000001fce227223 */ /* 0x000fe20000010022 */
[----:B------:R-:W-:-:S02]  /*4e50*/  FSEL R151, R151, -INF , !P4 ;  /* 0xff80000097977808 */ /* 0x000fc40006000000 */
[----:B------:R-:W-:Y:S01]  /*4e60*/  FSEL R166, R166, -INF , !P5 ;  /* 0xff800000a6a67808 */ /* 0x000fe20006800000 */
[----:B------:R-:W-:Y:S01]  /*4e70*/  HMMA.16816.F32.BF16 R24, R8, R20, RZ ;  /* 0x000000140818723c */ /* 0x000fe200000418ff */
[CC--:B------:R-:W-:Y:S02]  /*4e80*/  ISETP.GE.AND P4, PT, R75.reuse, R174.reuse, PT ;  /* 0x000000ae4b00720c */ /* 0x0c0fe40003f86270 */
[----:B------:R-:W3:Y:S01]  /*4e90*/  I2F R20, R43 ;  /* 0x0000002b00147306 */ /* 0x000ee20000201400 */
[----:B------:R-:W-:Y:S02]  /*4ea0*/  ISETP.GE.AND P5, PT, R75, R173, PT ;  /* 0x000000ad4b00720c */ /* 0x000fe40003fa6270 */
[----:B------:R-:W-:Y:S02]  /*4eb0*/  FSEL R160, R34, -INF , !P2 ;  /* 0xff80000022a07808 */ /* 0x000fe40005000000 */
[----:B------:R-:W-:Y:S02]  /*4ec0*/  FSEL R53, R53, -INF , !P0 ;  /* 0xff80000035357808 */ /* 0x000fe40004000000 */
[----:B------:R-:W-:Y:S01]  /*4ed0*/  ISETP.GE.AND P0, PT, R43, R174, PT ;  /* 0x000000ae2b00720c */ /* 0x000fe20003f06270 */
[----:B-1----:R-:W1:Y:S01]  /*4ee0*/  LDSM.16.M88.4 R28, [R203+0x4400] ;  /* 0x00440000cb1c783b */ /* 0x002e620000000200 */
[CC--:B--2---:R-:W-:Y:S01]  /*4ef0*/  FFMA.FTZ R33, R206.reuse, R42.reuse, R33 ;  /* 0x0000002ace217223 */ /* 0x0c4fe20000010021 */
[----:B------:R-:W2:Y:S01]  /*4f00*/  I2F R21, R75 ;  /* 0x0000004b00157306 */ /* 0x000ea20000201400 */
[----:B------:R-:W-:Y:S01]  /*4f10*/  FFMA.FTZ R35, R206, R42, R35 ;  /* 0x0000002ace237223 */ /* 0x000fe20000010023 */
[----:B------:R-:W-:-:S02]  /*4f20*/  IADD3 R42, R2, 0xb1, RZ ;  /* 0x000000b1022a7810 */ /* 0x000fc40007ffe0ff */
[----:B------:R-:W-:Y:S02]  /*4f30*/  FSEL R54, R33, -INF , !P6 ;  /* 0xff80000021367808 */ /* 0x000fe40007000000 */
[----:B------:R-:W-:Y:S01]  /*4f40*/  FSEL R156, R35, -INF , !P3 ;  /* 0xff800000239c7808 */ /* 0x000fe20005800000 */
[----:B---3--:R-:W-:Y:S01]  /*4f50*/  FFMA.FTZ R5, R206, R20, R5 ;  /* 0x00000014ce057223 */ /* 0x008fe20000010005 */
[----:B------:R3:W5:Y:S01]  /*4f60*/  I2F R75, R32 ;  /* 0x00000020004b7306 */ /* 0x0007620000201400 */
[----:B------:R-:W-:Y:S01]  /*4f70*/  ISETP.GE.AND P6, PT, R32, R174, PT ;  /* 0x000000ae2000720c */ /* 0x000fe20003fc6270 */
[----:B------:R-:W-:Y:S01]  /*4f80*/  FFMA.FTZ R7, R206, R20, R7 ;  /* 0x00000014ce077223 */ /* 0x000fe20000010007 */
[-C--:B------:R-:W-:Y:S01]  /*4f90*/  ISETP.GE.AND P3, PT, R32, R173.reuse, PT ;  /* 0x000000ad2000720c */ /* 0x080fe20003f66270 */
[----:B----4-:R-:W-:Y:S01]  /*4fa0*/  HMMA.16816.F32.BF16 R24, R12, R48, R24 ;  /* 0x000000300c18723c */ /* 0x010fe20000041818 */
[----:B------:R-:W-:Y:S02]  /*4fb0*/  ISETP.GE.AND P2, PT, R43, R173, PT ;  /* 0x000000ad2b00720c */ /* 0x000fe40003f46270 */
[----:B------:R-:W-:Y:S01]  /*4fc0*/  FSEL R155, R5, -INF , !P0 ;  /* 0xff800000059b7808 */ /* 0x000fe20004000000 */
[----:B------:R-:W4:Y:S01]  /*4fd0*/  I2F R124, R42 ;  /* 0x0000002a007c7306 */ /* 0x000f220000201400 */
[-C--:B--2---:R-:W-:Y:S01]  /*4fe0*/  FFMA.FTZ R55, R206, R21.reuse, R4 ;  /* 0x00000015ce377223 */ /* 0x084fe20000010004 */
[----:B------:R-:W-:Y:S01]  /*4ff0*/  IADD3 R4, R2, 0xb8, RZ ;  /* 0x000000b802047810 */ /* 0x000fe20007ffe0ff */
[----:B------:R-:W-:Y:S01]  /*5000*/  FFMA.FTZ R6, R206, R21, R6 ;  /* 0x00000015ce067223 */ /* 0x000fe20000010006 */
[----:B------:R-:W-:Y:S01]  /*5010*/  FSEL R146, R7, -INF , !P2 ;  /* 0xff80000007927808 */ /* 0x000fe20005000000 */
[----:B------:R-:W-:Y:S01]  /*5020*/  HMMA.16816.F32.BF16 R20, R8, R22, RZ ;  /* 0x000000160814723c */ /* 0x000fe200000418ff */
[----:B------:R-:W-:Y:S01]  /*5030*/  ISETP.GE.AND P0, PT, R4, R174, PT ;  /* 0x000000ae0400720c */ /* 0x000fe20003f06270 */
[----:B---3--:R-:W2:Y:S01]  /*5040*/  LDSM.16.M88.4 R32, [R202+0x3400] ;  /* 0x00340000ca20783b */ /* 0x008ea20000000200 */
[----:B------:R-:W-:Y:S01]  /*5050*/  FSEL R148, R6, -INF , !P5 ;  /* 0xff80000006947808 */ /* 0x000fe20006800000 */
[----:B------:R1:W3:Y:S01]  /*5060*/  I2F R43, R4 ;  /* 0x00000004002b7306 */ /* 0x0002e20000201400 */
[----:B-----5:R-:W-:Y:S01]  /*5070*/  FFMA.FTZ R16, R206, R75, R16 ;  /* 0x0000004bce107223 */ /* 0x020fe20000010010 */
[----:B------:R-:W-:Y:S01]  /*5080*/  ISETP.GE.AND P2, PT, R4, R173, PT ;  /* 0x000000ad0400720c */ /* 0x000fe20003f46270 */
[----:B------:R-:W-:Y:S01]  /*5090*/  FFMA.FTZ R18, R206, R75, R18 ;  /* 0x0000004bce127223 */ /* 0x000fe20000010012 */
[----:B------:R-:W-:Y:S01]  /*50a0*/  IADD3 R48, R2, 0xb9, RZ ;  /* 0x000000b902307810 */ /* 0x000fe20007ffe0ff */
[-C--:B----4-:R-:W-:Y:S01]  /*50b0*/  FFMA.FTZ R159, R206, R124.reuse, R17 ;  /* 0x0000007cce9f7223 */ /* 0x090fe20000010011 */
[----:B------:R-:W-:Y:S01]  /*50c0*/  FSEL R157, R16, -INF , !P6 ;  /* 0xff800000109d7808 */ /* 0x000fe20007000000 */
[----:B------:R-:W-:Y:S01]  /*50d0*/  FFMA.FTZ R124, R206, R124, R19 ;  /* 0x0000007cce7c7223 */ /* 0x000fe20000010013 */
[----:B------:R-:W-:-:S02]  /*50e0*/  FSEL R130, R18, -INF , !P3 ;  /* 0xff80000012827808 */ /* 0x000fc40005800000 */
[----:B------:R-:W-:Y:S01]  /*50f0*/  IADD3 R75, R2, 0xc0, RZ ;  /* 0x000000c0024b7810 */ /* 0x000fe20007ffe0ff */
[----:B------:R-:W4:Y:S01]  /*5100*/  LDSM.16.M88.4 R16, [R203+0x4800] ;  /* 0x00480000cb10783b */ /* 0x000f220000000200 */
[----:B------:R-:W-:Y:S02]  /*5110*/  FSEL R55, R55, -INF , !P4 ;  /* 0xff80000037377808 */ /* 0x000fe40006000000 */
[CC--:B------:R-:W-:Y:S01]  /*5120*/  ISETP.GE.AND P4, PT, R42.reuse, R174.reuse, PT ;  /* 0x000000ae2a00720c */ /* 0x0c0fe20003f86270 */
[----:B-1----:R-:W-:Y:S01]  /*5130*/  HMMA.16816.F32.BF16 R4, R8, R28, RZ ;  /* 0x0000001c0804723c */ /* 0x002fe200000418ff */
[----:B------:R-:W-:Y:S01]  /*5140*/  ISETP.GE.AND P5, PT, R42, R173, PT ;  /* 0x000000ad2a00720c */ /* 0x000fe20003fa6270 */
[----:B------:R-:W1:Y:S01]  /*5150*/  I2F R49, R75 ;  /* 0x0000004b00317306 */ /* 0x000e620000201400 */
[-C--:B---3--:R-:W-:Y:S01]  /*5160*/  FFMA.FTZ R44, R206, R43.reuse, R44 ;  /* 0x0000002bce2c7223 */ /* 0x088fe2000001002c */
[----:B------:R-:W-:Y:S01]  /*5170*/  ISETP.GE.AND P6, PT, R48, R174, PT ;  /* 0x000000ae3000720c */ /* 0x000fe20003fc6270 */
[----:B------:R-:W-:Y:S01]  /*5180*/  FFMA.FTZ R46, R206, R43, R46 ;  /* 0x0000002bce2e7223 */ /* 0x000fe2000001002e */
[----:B------:R-:W-:-:S02]  /*5190*/  IADD3 R52, R2, 0xc1, RZ ;  /* 0x000000c102347810 */ /* 0x000fc40007ffe0ff */
[----:B------:R-:W-:Y:S01]  /*51a0*/  HMMA.16816.F32.BF16 R28, R8, R30, RZ ;  /* 0x0000001e081c723c */ /* 0x000fe200000418ff */
[----:B------:R-:W-:Y:S01]  /*51b0*/  FSEL R159, R159, -INF , !P4 ;  /* 0xff8000009f9f7808 */ /* 0x000fe20006000000 */
[----:B------:R-:W3:Y:S01]  /*51c0*/  I2F R42, R48 ;  /* 0x00000030002a7306 */ /* 0x000ee20000201400 */
[----:B------:R-:W-:Y:S02]  /*51d0*/  FSEL R124, R124, -INF , !P5 ;  /* 0xff8000007c7c7808 */ /* 0x000fe40006800000 */
[C---:B------:R-:W-:Y:S02]  /*51e0*/  ISETP.GE.AND P4, PT, R75.reuse, R174, PT ;  /* 0x000000ae4b00720c */ /* 0x040fe40003f86270 */
[-C--:B------:R-:W-:Y:S01]  /*51f0*/  ISETP.GE.AND P5, PT, R75, R173.reuse, PT ;  /* 0x000000ad4b00720c */ /* 0x080fe20003fa6270 */
[----:B------:R-:W-:Y:S01]  /*5200*/  HMMA.16816.F32.BF16 R20, R12, R50, R20 ;  /* 0x000000320c14723c */ /* 0x000fe20000041814 */
[----:B------:R-:W-:Y:S01]  /*5210*/  ISETP.GE.AND P3, PT, R48, R173, PT ;  /* 0x000000ad3000720c */ /* 0x000fe20003f66270 */
[CC--:B-1----:R-:W-:Y:S01]  /*5220*/  FFMA.FTZ R24, R206.reuse, R49.reuse, R24 ;  /* 0x00000031ce187223 */ /* 0x0c2fe20000010018 */
[----:B------:R-:W1:Y:S01]  /*5230*/  I2F R48, R52 ;  /* 0x0000003400307306 */ /* 0x000e620000201400 */
[----:B------:R-:W-:Y:S01]  /*5240*/  FFMA.FTZ R26, R206, R49, R26 ;  /* 0x00000031ce1a7223 */ /* 0x000fe2000001001a */
[----:B------:R-:W-:-:S02]  /*5250*/  FSEL R161, R44, -INF , !P0 ;  /* 0xff8000002ca17808 */ /* 0x000fc40004000000 */
[----:B------:R-:W-:Y:S01]  /*5260*/  FSEL R114, R46, -INF , !P2 ;  /* 0xff8000002e727808 */ /* 0x000fe20005000000 */
[C---:B--2---:R-:W-:Y:S01]  /*5270*/  HMMA.16816.F32.BF16 R4, R12.reuse, R32, R4 ;  /* 0x000000200c04723c */ /* 0x044fe20000041804 */
[----:B------:R-:W-:Y:S01]  /*5280*/  IADD3 R50, R2, 0xc8, RZ ;  /* 0x000000c802327810 */ /* 0x000fe20007ffe0ff */
[-C--:B---3--:R-:W-:Y:S01]  /*5290*/  FFMA.FTZ R45, R206, R42.reuse, R45 ;  /* 0x0000002ace2d7223 */ /* 0x088fe2000001002d */
[----:B------:R-:W-:Y:S01]  /*52a0*/  FSEL R153, R24, -INF , !P4 ;  /* 0xff80000018997808 */ /* 0x000fe20006000000 */
[----:B------:R-:W-:Y:S01]  /*52b0*/  FFMA.FTZ R110, R206, R42, R47 ;  /* 0x0000002ace6e7223 */ /* 0x000fe2000001002f */
[----:B------:R-:W-:Y:S01]  /*52c0*/  FSEL R104, R26, -INF , !P5 ;  /* 0xff8000001a687808 */ /* 0x000fe20006800000 */
[----:B------:R-:W2:Y:S01]  /*52d0*/  I2F R43, R50 ;  /* 0x00000032002b7306 */ /* 0x000ea20000201400 */
[----:B------:R-:W-:Y:S01]  /*52e0*/  IADD3 R32, R2, 0xc9, RZ ;  /* 0x000000c902207810 */ /* 0x000fe20007ffe0ff */
[----:B------:R-:W-:Y:S01]  /*52f0*/  HMMA.16816.F32.BF16 R28, R12, R34, R28 ;  /* 0x000000220c1c723c */ /* 0x000fe2000004181c */
[----:B------:R-:W-:-:S02]  /*5300*/  FSEL R163, R45, -INF , !P6 ;  /* 0xff8000002da37808 */ /* 0x000fc40007000000 */
[----:B------:R-:W3:Y:S01]  /*5310*/  LDSM.16.M88.4 R44, [R202+0x3800] ;  /* 0x00380000ca2c783b */ /* 0x000ee20000000200 */
[----:B------:R-:W-:Y:S01]  /*5320*/  ISETP.GE.AND P4, PT, R32, R174, PT ;  /* 0x000000ae2000720c */ /* 0x000fe20003f86270 */
[-C--:B-1----:R-:W-:Y:S01]  /*5330*/  FFMA.FTZ R145, R206, R48.reuse, R25 ;  /* 0x00000030ce917223 */ /* 0x082fe20000010019 */
[----:B------:R1:W5:Y:S01]  /*5340*/  I2F R42, R32 ;  /* 0x00000020002a7306 */ /* 0x0003620000201400 */
[----:B------:R-:W-:Y:S01]  /*5350*/  ISETP.GE.AND P5, PT, R32, R173, PT ;  /* 0x000000ad2000720c */ /* 0x000fe20003fa6270 */
[----:B------:R-:W-:Y:S01]  /*5360*/  FFMA.FTZ R100, R206, R48, R27 ;  /* 0x00000030ce647223 */ /* 0x000fe2000001001b */
[C---:B------:R-:W-:Y:S01]  /*5370*/  IADD3 R49, R2.reuse, 0xd0, RZ ;  /* 0x000000d002317810 */ /* 0x040fe20007ffe0ff */
[C---:B----4-:R-:W-:Y:S01]  /*5380*/  HMMA.16816.F32.BF16 R24, R8.reuse, R16, RZ ;  /* 0x000000100818723c */ /* 0x050fe200000418ff */
[----:B------:R-:W-:Y:S02]  /*5390*/  IADD3 R48, R2, 0xd1, RZ ;  /* 0x000000d102307810 */ /* 0x000fe40007ffe0ff */
[----:B------:R-:W-:Y:S01]  /*53a0*/  FSEL R110, R110, -INF , !P3 ;  /* 0xff8000006e6e7808 */ /* 0x000fe20005800000 */
[CC--:B--2---:R-:W-:Y:S01]  /*53b0*/  FFMA.FTZ R20, R206.reuse, R43.reuse, R20 ;  /* 0x0000002bce147223 */ /* 0x0c4fe20000010014 */
[----:B------:R-:W2:Y:S01]  /*53c0*/  I2F R51, R49 ;  /* 0x0000003100337306 */ /* 0x000ea20000201400 */
[----:B------:R-:W-:Y:S01]  /*53d0*/  FFMA.FTZ R22, R206, R43, R22 ;  /* 0x0000002bce167223 */ /* 0x000fe20000010016 */
[C---:B------:R-:W-:Y:S01]  /*53e0*/  ISETP.GE.AND P6, PT, R50.reuse, R174, PT ;  /* 0x000000ae3200720c */ /* 0x040fe20003fc6270 */
[----:B------:R-:W-:Y:S01]  /*53f0*/  HMMA.16816.F32.BF16 R16, R8, R18, RZ ;  /* 0x000000120810723c */ /* 0x000fe200000418ff */
[----:B------:R-:W-:-:S02]  /*5400*/  ISETP.GE.AND P3, PT, R50, R173, PT ;  /* 0x000000ad3200720c */ /* 0x000fc40003f66270 */
[----:B------:R-:W-:Y:S01]  /*5410*/  FSEL R127, R20, -INF , !P6 ;  /* 0xff800000147f7808 */ /* 0x000fe20007000000 */
[----:B-1----:R-:W1:Y:S01]  /*5420*/  LDSM.16.M88.4 R32, [R203+0x4c00] ;  /* 0x004c0000cb20783b */ /* 0x002e620000000200 */
[----:B------:R-:W4:Y:S01]  /*5430*/  I2F R43, R48 ;  /* 0x00000030002b7306 */ /* 0x000f220000201400 */
[-C--:B-----5:R-:W-:Y:S01]  /*5440*/  FFMA.FTZ R21, R206, R42.reuse, R21 ;  /* 0x0000002ace157223 */ /* 0x0a0fe20000010015 */
[----:B------:R-:W-:Y:S01]  /*5450*/  FSEL R98, R22, -INF , !P3 ;  /* 0xff80000016627808 */ /* 0x000fe20005800000 */
[----:B------:R-:W-:Y:S01]  /*5460*/  FFMA.FTZ R23, R206, R42, R23 ;  /* 0x0000002ace177223 */ /* 0x000fe20000010017 */
[----:B------:R-:W-:Y:S02]  /*5470*/  ISETP.GE.AND P0, PT, R52, R174, PT ;  /* 0x000000ae3400720c */ /* 0x000fe40003f06270 */
[----:B------:R-:W-:Y:S02]  /*5480*/  FSEL R131, R21, -INF , !P4 ;  /* 0xff80000015837808 */ /* 0x000fe40006000000 */
[----:B------:R-:W-:Y:S01]  /*5490*/  FSEL R90, R23, -INF , !P5 ;  /* 0xff800000175a7808 */ /* 0x000fe20006800000 */
[----:B--2---:R-:W-:Y:S01]  /*54a0*/  FFMA.FTZ R4, R206, R51, R4 ;  /* 0x00000033ce047223 */ /* 0x004fe20000010004 */
[----:B------:R-:W-:Y:S01]  /*54b0*/  ISETP.GE.AND P2, PT, R52, R173, PT ;  /* 0x000000ad3400720c */ /* 0x000fe20003f46270 */
[----:B------:R-:W2:Y:S01]  /*54c0*/  LDSM.16.M88.4 R20, [R202+0x3c00] ;  /* 0x003c0000ca14783b */ /* 0x000ea20000000200 */
[----:B------:R-:W-:Y:S01]  /*54d0*/  IADD3 R50, R2, 0xd8, RZ ;  /* 0x000000d802327810 */ /* 0x000fe20007ffe0ff */
[----:B------:R-:W-:Y:S01]  /*54e0*/  FFMA.FTZ R6, R206, R51, R6 ;  /* 0x00000033ce067223 */ /* 0x000fe20000010006 */
[----:B------:R-:W-:Y:S01]  /*54f0*/  FSEL R145, R145, -INF , !P0 ;  /* 0xff80000091917808 */ /* 0x000fe20004000000 */
[----:B------:R-:W-:-:S04]  /*5500*/  DEPBAR.LE SB0, 0x0 ;  /* 0x000080000000791a */ /* 0x000fc80000000000 */
[----:B------:R-:W-:Y:S01]  /*5510*/  FSEL R100, R100, -INF , !P2 ;  /* 0xff80000064647808 */ /* 0x000fe20005000000 */
[C---:B----4-:R-:W-:Y:S01]  /*5520*/  FFMA.FTZ R5, R206.reuse, R43, R5 ;  /* 0x0000002bce057223 */ /* 0x050fe20000010005 */
[CC--:B------:R-:W-:Y:S01]  /*5530*/  ISETP.GE.AND P0, PT, R49.reuse, R174.reuse, PT ;  /* 0x000000ae3100720c */ /* 0x0c0fe20003f06270 */
[C---:B---3--:R-:W-:Y:S01]  /*5540*/  HMMA.16816.F32.BF16 R24, R12.reuse, R44, R24 ;  /* 0x0000002c0c18723c */ /* 0x048fe20000041818 */
[----:B------:R-:W-:Y:S01]  /*5550*/  ISETP.GE.AND P2, PT, R49, R173, PT ;  /* 0x000000ad3100720c */ /* 0x000fe20003f46270 */
[----:B------:R-:W-:Y:S01]  /*5560*/  FFMA.FTZ R80, R206, R43, R7 ;  /* 0x0000002bce507223 */ /* 0x000fe20000010007 */
[----:B------:R-:W3:Y:S01]  /*5570*/  I2F R49, R50 ;  /* 0x0000003200317306 */ /* 0x000ee20000201400 */
[C---:B------:R-:W-:Y:S02]  /*5580*/  ISETP.GE.AND P6, PT, R48.reuse, R174, PT ;  /* 0x000000ae3000720c */ /* 0x040fe40003fc6270 */
[----:B------:R-:W-:Y:S02]  /*5590*/  ISETP.GE.AND P3, PT, R48, R173, PT ;  /* 0x000000ad3000720c */ /* 0x000fe40003f66270 */
[----:B------:R-:W-:Y:S01]  /*55a0*/  IADD3 R48, R2, 0xd9, RZ ;  /* 0x000000d902307810 */ /* 0x000fe20007ffe0ff */
[----:B------:R-:W-:Y:S01]  /*55b0*/  HMMA.16816.F32.BF16 R16, R12, R46, R16 ;  /* 0x0000002e0c10723c */ /* 0x000fe20000041810 */
[----:B------:R-:W-:-:S02]  /*55c0*/  FSEL R248, R4, -INF , !P0 ;  /* 0xff80000004f87808 */ /* 0x000fc40004000000 */
[----:B------:R-:W4:Y:S01]  /*55d0*/  I2F R42, R48 ;  /* 0x00000030002a7306 */ /* 0x000f220000201400 */
[----:B------:R-:W-:Y:S02]  /*55e0*/  FSEL R82, R6, -INF , !P2 ;  /* 0xff80000006527808 */ /* 0x000fe40005000000 */
[----:B------:R-:W-:Y:S02]  /*55f0*/  FSEL R168, R5, -INF , !P6 ;  /* 0xff80000005a87808 */ /* 0x000fe40007000000 */
[----:B-1----:R-:W-:Y:S01]  /*5600*/  HMMA.16816.F32.BF16 R4, R8, R32, RZ ;  /* 0x000000200804723c */ /* 0x002fe200000418ff */
[----:B------:R-:W-:Y:S01]  /*5610*/  IADD3 R44, R2, 0xe0, RZ ;  /* 0x000000e0022c7810 */ /* 0x000fe20007ffe0ff */
[----:B---3--:R-:W-:Y:S01]  /*5620*/  FFMA.FTZ R30, R206, R49, R30 ;  /* 0x00000031ce1e7223 */ /* 0x008fe2000001001e */
[----:B------:R-:W-:Y:S01]  /*5630*/  ISETP.GE.AND P5, PT, R50, R173, PT ;  /* 0x000000ad3200720c */ /* 0x000fe20003fa6270 */
[----:B------:R-:W-:Y:S01]  /*5640*/  FFMA.FTZ R224, R206, R49, R28 ;  /* 0x00000031cee07223 */ /* 0x000fe2000001001c */
[----:B------:R-:W1:Y:S01]  /*5650*/  I2F R43, R44 ;  /* 0x0000002c002b7306 */ /* 0x000e620000201400 */
[----:B------:R-:W-:-:S02]  /*5660*/  FSEL R80, R80, -INF , !P3 ;  /* 0xff80000050507808 */ /* 0x000fc40005800000 */
[----:B------:R-:W-:Y:S01]  /*5670*/  FSEL R76, R30, -INF , !P5 ;  /* 0xff8000001e4c7808 */ /* 0x000fe20006800000 */
[----:B------:R-:W-:Y:S01]  /*5680*/  HMMA.16816.F32.BF16 R8, R8, R34, RZ ;  /* 0x000000220808723c */ /* 0x000fe200000418ff */
[----:B------:R-:W-:Y:S01]  /*5690*/  IADD3 R30, R2, 0xe8, RZ ;  /* 0x000000e8021e7810 */ /* 0x000fe20007ffe0ff */
[-C--:B----4-:R-:W-:Y:S01]  /*56a0*/  FFMA.FTZ R184, R206, R42.reuse, R29 ;  /* 0x0000002aceb87223 */ /* 0x090fe2000001001d */
[-C--:B------:R-:W-:Y:S01]  /*56b0*/  ISETP.GE.AND P3, PT, R44, R173.reuse, PT ;  /* 0x000000ad2c00720c */ /* 0x080fe20003f66270 */
[----:B------:R-:W-:Y:S01]  /*56c0*/  FFMA.FTZ R49, R206, R42, R31 ;  /* 0x0000002ace317223 */ /* 0x000fe2000001001f */
[----:B------:R-:W3:Y:S01]  /*56d0*/  I2F R29, R30 ;  /* 0x0000001e001d7306 */ /* 0x000ee20000201400 */
[C---:B------:R-:W-:Y:S02]  /*56e0*/  ISETP.GE.AND P0, PT, R48.reuse, R174, PT ;  /* 0x000000ae3000720c */ /* 0x040fe40003f06270 */
[----:B------:R-:W-:Y:S02]  /*56f0*/  ISETP.GE.AND P2, PT, R48, R173, PT ;  /* 0x000000ad3000720c */ /* 0x000fe40003f46270 */
[----:B------:R-:W-:Y:S01]  /*5700*/  IADD3 R45, R2, 0xe1, RZ ;  /* 0x000000e1022d7810 */ /* 0x000fe20007ffe0ff */
[----:B-1----:R-:W-:Y:S01]  /*5710*/  FFMA.FTZ R26, R206, R43, R26 ;  /* 0x0000002bce1a7223 */ /* 0x002fe2000001001a */
[----:B------:R-:W-:-:S02]  /*5720*/  FSEL R49, R49, -INF , !P2 ;  /* 0xff80000031317808 */ /* 0x000fc40005000000 */
[----:B------:R-:W1:Y:S01]  /*5730*/  I2F R28, R45 ;  /* 0x0000002d001c7306 */ /* 0x000e620000201400 */
[C---:B--2---:R-:W-:Y:S01]  /*5740*/  HMMA.16816.F32.BF16 R4, R12.reuse, R20, R4 ;  /* 0x000000140c04723c */ /* 0x044fe20000041804 */
[----:B------:R-:W-:Y:S01]  /*5750*/  IADD3 R31, R2, 0xe9, RZ ;  /* 0x000000e9021f7810 */ /* 0x000fe20007ffe0ff */
[----:B------:R-:W-:Y:S01]  /*5760*/  FFMA.FTZ R162, R206, R43, R24 ;  /* 0x0000002bcea27223 */ /* 0x000fe20000010018 */
[----:B------:R-:W-:Y:S02]  /*5770*/  FSEL R48, R26, -INF , !P3 ;  /* 0xff8000001a307808 */ /* 0x000fe40005800000 */
[----:B------:R-:W-:Y:S01]  /*5780*/  IADD3 R26, R2, 0xf0, RZ ;  /* 0x000000f0021a7810 */ /* 0x000fe20007ffe0ff */
[-C--:B---3--:R-:W-:Y:S01]  /*5790*/  FFMA.FTZ R108, R206, R29.reuse, R16 ;  /* 0x0000001dce6c7223 */ /* 0x088fe20000010010 */
[----:B------:R-:W-:Y:S01]  /*57a0*/  IADD3 R20, R2, 0xf1, RZ ;  /* 0x000000f102147810 */ /* 0x000fe20007ffe0ff */
[----:B------:R-:W-:Y:S01]  /*57b0*/  FFMA.FTZ R18, R206, R29, R18 ;  /* 0x0000001dce127223 */ /* 0x000fe20000010012 */
[----:B------:R-:W2:Y:S01]  /*57c0*/  I2F R21, R26 ;  /* 0x0000001a00157306 */ /* 0x000ea20000201400 */
[----:B------:R-:W-:Y:S01]  /*57d0*/  ISETP.GE.AND P2, PT, R30, R173, PT ;  /* 0x000000ad1e00720c */ /* 0x000fe20003f46270 */
[----:B------:R-:W-:Y:S01]  /*57e0*/  HMMA.16816.F32.BF16 R8, R12, R22, R8 ;  /* 0x000000160c08723c */ /* 0x000fe20000041808 */
[----:B------:R-:W-:-:S02]  /*57f0*/  ISETP.GE.AND P6, PT, R44, R174, PT ;  /* 0x000000ae2c00720c */ /* 0x000fc40003fc6270 */
[----:B------:R-:W-:Y:S01]  /*5800*/  FSEL R46, R18, -INF , !P2 ;  /* 0xff800000122e7808 */ /* 0x000fe20005000000 */
[-C--:B-1----:R-:W-:Y:S01]  /*5810*/  FFMA.FTZ R25, R206, R28.reuse, R25 ;  /* 0x0000001cce197223 */ /* 0x082fe20000010019 */
[C---:B------:R-:W-:Y:S01]  /*5820*/  IADD3 R18, R2.reuse, 0xf8, RZ ;  /* 0x000000f802127810 */ /* 0x040fe20007ffe0ff */
[----:B------:R-:W1:Y:S01]  /*5830*/  I2F R16, R20 ;  /* 0x0000001400107306 */ /* 0x000e620000201400 */
[----:B------:R-:W-:Y:S01]  /*5840*/  IADD3 R12, R2, 0xf9, RZ ;  /* 0x000000f9020c7810 */ /* 0x000fe20007ffe0ff */
[----:B------:R-:W-:Y:S01]  /*5850*/  FFMA.FTZ R27, R206, R28, R27 ;  /* 0x0000001cce1b7223 */ /* 0x000fe2000001001b */
[-C--:B------:R-:W-:Y:S02]  /*5860*/  ISETP.GE.AND P4, PT, R50, R174.reuse, PT ;  /* 0x000000ae3200720c */ /* 0x080fe40003f86270 */
[----:B------:R-:W-:Y:S02]  /*5870*/  ISETP.GE.AND P2, PT, R20, R173, PT ;  /* 0x000000ad1400720c */ /* 0x000fe40003f46270 */
[----:B------:R-:W-:Y:S01]  /*5880*/  FSEL R224, R224, -INF , !P4 ;  /* 0xff800000e0e07808 */ /* 0x000fe20006000000 */
[----:B------:R-:W3:Y:S01]  /*5890*/  I2F R24, R31 ;  /* 0x0000001f00187306 */ /* 0x000ee20000201400 */
[CC--:B--2---:R-:W-:Y:S01]  /*58a0*/  FFMA.FTZ R44, R206.reuse, R21.reuse, R6 ;  /* 0x00000015ce2c7223 */ /* 0x0c4fe20000010006 */
[----:B------:R-:W-:Y:S01]  /*58b0*/  ISETP.GE.AND P4, PT, R45, R174, PT ;  /* 0x000000ae2d00720c */ /* 0x000fe20003f86270 */
[----:B------:R-:W-:Y:S01]  /*58c0*/  FFMA.FTZ R4, R206, R21, R4 ;  /* 0x00000015ce047223 */ /* 0x000fe20000010004 */
[----:B------:R-:W-:-:S02]  /*58d0*/  FSEL R184, R184, -INF , !P0 ;  /* 0xff800000b8b87808 */ /* 0x000fc40004000000 */
[----:B------:R-:W-:Y:S02]  /*58e0*/  ISETP.GE.AND P5, PT, R45, R173, PT ;  /* 0x000000ad2d00720c */ /* 0x000fe40003fa6270 */
[----:B------:R-:W2:Y:S01]  /*58f0*/  I2F R13, R18 ;  /* 0x00000012000d7306 */ /* 0x000ea20000201400 */
[----:B-1----:R-:W-:Y:S01]  /*5900*/  FFMA.FTZ R7, R206, R16, R7 ;  /* 0x00000010ce077223 */ /* 0x002fe20000010007 */
[----:B------:R-:W-:Y:S01]  /*5910*/  ISETP.GE.AND P0, PT, R30, R174, PT ;  /* 0x000000ae1e00720c */ /* 0x000fe20003f06270 */
[C---:B------:R-:W-:Y:S01]  /*5920*/  FFMA.FTZ R5, R206.reuse, R16, R5 ;  /* 0x00000010ce057223 */ /* 0x040fe20000010005 */
[----:B------:R-:W-:Y:S02]  /*5930*/  SHF.R.S32.HI R15, RZ, 0x1f, R36 ;  /* 0x0000001fff0f7819 */ /* 0x000fe40000011424 */
[----:B------:R-:W-:Y:S02]  /*5940*/  FSEL R43, R7, -INF , !P2 ;  /* 0xff800000072b7808 */ /* 0x000fe40005000000 */
[----:B------:R-:W1:Y:S01]  /*5950*/  I2F R6, R12 ;  /* 0x0000000c00067306 */ /* 0x000e620000201400 */
[----:B------:R-:W-:Y:S01]  /*5960*/  ISETP.GT.AND P2, PT, R211, R214, PT ;  /* 0x000000d6d300720c */ /* 0x000fe20003f44270 */
[CC--:B---3--:R-:W-:Y:S01]  /*5970*/  FFMA.FTZ R17, R206.reuse, R24.reuse, R17 ;  /* 0x00000018ce117223 */ /* 0x0c8fe20000010011 */
[----:B------:R-:W-:Y:S01]  /*5980*/  FSEL R138, R25, -INF , !P4 ;  /* 0xff800000198a7808 */ /* 0x000fe20006000000 */
[----:B------:R-:W-:Y:S01]  /*5990*/  FFMA.FTZ R19, R206, R24, R19 ;  /* 0x00000018ce137223 */ /* 0x000fe20000010013 */
[----:B------:R-:W-:-:S02]  /*59a0*/  FSEL R162, R162, -INF , !P6 ;  /* 0xff800000a2a27808 */ /* 0x000fc40007000000 */
[----:B------:R-:W-:Y:S01]  /*59b0*/  ISETP.GE.AND P4, PT, R26, R174, PT ;  /* 0x000000ae1a00720c */ /* 0x000fe20003f86270 */
[CC--:B--2---:R-:W-:Y:S01]  /*59c0*/  FFMA.FTZ R8, R206.reuse, R13.reuse, R8 ;  /* 0x0000000dce087223 */ /* 0x0c4fe20000010008 */
[----:B------:R-:W-:Y:S01]  /*59d0*/  FSEL R47, R27, -INF , !P5 ;  /* 0xff8000001b2f7808 */ /* 0x000fe20006800000 */
[----:B------:R-:W-:Y:S01]  /*59e0*/  FFMA.FTZ R10, R206, R13, R10 ;  /* 0x0000000dce0a7223 */ /* 0x000fe2000001000a */
[----:B------:R-:W-:Y:S02]  /*59f0*/  FSEL R108, R108, -INF , !P0 ;  /* 0xff8000006c6c7808 */ /* 0x000fe40004000000 */
[----:B------:R-:W-:Y:S02]  /*5a00*/  LEA.HI R15, R15, R36, RZ, 0x2 ;  /* 0x000000240f0f7211 */ /* 0x000fe400078f10ff */
[C---:B------:R-:W-:Y:S01]  /*5a10*/  ISETP.GE.AND P6, PT, R31.reuse, R174, PT ;  /* 0x000000ae1f00720c */ /* 0x040fe20003fc6270 */
[CC--:B-1----:R-:W-:Y:S01]  /*5a20*/  FFMA.FTZ R9, R206.reuse, R6.reuse, R9 ;  /* 0x00000006ce097223 */ /* 0x0c2fe20000010009 */
[----:B------:R-:W-:Y:S01]  /*5a30*/  BAR.SYNC.DEFER_BLOCKING 0x0 ;  /* 0x0000000000007b1d */ /* 0x000fe20000010000 */
[-C--:B------:R-:W-:Y:S01]  /*5a40*/  ISETP.GE.AND P3, PT, R31, R173.reuse, PT ;  /* 0x000000ad1f00720c */ /* 0x080fe20003f66270 */
[----:B------:R-:W-:Y:S01]  /*5a50*/  FFMA.FTZ R11, R206, R6, R11 ;  /* 0x00000006ce0b7223 */ /* 0x000fe2000001000b */
[----:B------:R-:W-:-:S02]  /*5a60*/  ISETP.GE.AND P5, PT, R26, R173, PT ;  /* 0x000000ad1a00720c */ /* 0x000fc40003fa6270 */
[----:B------:R-:W-:Y:S02]  /*5a70*/  ISETP.GE.AND P0, PT, R20, R174, PT ;  /* 0x000000ae1400720c */ /* 0x000fe40003f06270 */
[----:B------:R-:W-:Y:S01]  /*5a80*/  FSEL R86, R4, -INF , !P4 ;  /* 0xff80000004567808 */ /* 0x000fe20006000000 */
[----:B------:R-:W-:Y:S01]  /*5a90*/  FFMA.FTZ R4, R206, R3, R58 ;  /* 0x00000003ce047223 */ /* 0x000fe2000001003a */
[----:B------:R-:W-:Y:S02]  /*5aa0*/  LOP3.LUT R15, R15, 0xfffffffc, RZ, 0xc0, !PT ;  /* 0xfffffffc0f0f7812 */ /* 0x000fe400078ec0ff */
[----:B------:R-:W-:Y:S02]  /*5ab0*/  FSEL R92, R17, -INF , !P6 ;  /* 0xff800000115c7808 */ /* 0x000fe40007000000 */
[----:B------:R-:W-:Y:S01]  /*5ac0*/  FSEL R45, R19, -INF , !P3 ;  /* 0xff800000132d7808 */ /* 0x000fe20005800000 */
[----:B------:R-:W-:Y:S01]  /*5ad0*/  IMAD.IADD R239, R36, 0x1, -R15 ;  /* 0x0000000124ef7824 */ /* 0x000fe200078e0a0f */
[----:B------:R-:W-:-:S02]  /*5ae0*/  FSEL R44, R44, -INF , !P5 ;  /* 0xff8000002c2c7808 */ /* 0x000fc40006800000 */
[----:B------:R-:W-:Y:S02]  /*5af0*/  FSEL R52, R5, -INF , !P0 ;  /* 0xff80000005347808 */ /* 0x000fe40004000000 */
[CC--:B------:R-:W-:Y:S02]  /*5b00*/  ISETP.GE.AND P6, PT, R18.reuse, R174.reuse, PT ;  /* 0x000000ae1200720c */ /* 0x0c0fe40003fc6270 */
[-C--:B------:R-:W-:Y:S02]  /*5b10*/  ISETP.GE.AND P3, PT, R18, R173.reuse, PT ;  /* 0x000000ad1200720c */ /* 0x080fe40003f66270 */
[-C--:B------:R-:W-:Y:S02]  /*5b20*/  ISETP.GE.AND P4, PT, R2, R173.reuse, PT ;  /* 0x000000ad0200720c */ /* 0x080fe40003f86270 */
[C---:B------:R-:W-:Y:S02]  /*5b30*/  ISETP.GE.AND P5, PT, R12.reuse, R174, PT ;  /* 0x000000ae0c00720c */ /* 0x040fe40003fa6270 */
[----:B------:R-:W-:-:S02]  /*5b40*/  ISETP.GE.AND P0, PT, R12, R173, PT ;  /* 0x000000ad0c00720c */ /* 0x000fc40003f06270 */
[----:B------:R-:W-:Y:S02]  /*5b50*/  IABS R2, c[0x0][0x2d0] ;  /* 0x0000b40000027a13 */ /* 0x000fe40000000000 */
[----:B------:R-:W-:Y:S02]  /*5b60*/  IADD3 R3, R202, 0x3c00, RZ ;  /* 0x00003c00ca037810 */ /* 0x000fe40007ffe0ff */
[----:B------:R-:W-:Y:S02]  /*5b70*/  FSEL R51, R8, -INF , !P6 ;  /* 0xff80000008337808 */ /* 0x000fe40007000000 */
[----:B------:R-:W-:Y:S02]  /*5b80*/  FSEL R42, R10, -INF , !P3 ;  /* 0xff8000000a2a7808 */ /* 0x000fe40005800000 */
[----:B------:R-:W-:Y:S02]  /*5b90*/  FSEL R4, R4, -INF , !P4 ;  /* 0xff80000004047808 */ /* 0x000fe40006000000 */
[----:B------:R-:W-:-:S02]  /*5ba0*/  FSEL R50, R9, -INF , !P5 ;  /* 0xff80000009327808 */ /* 0x000fc40006800000 */
[----:B------:R-:W-:Y:S01]  /*5bb0*/  FSEL R36, R11, -INF , !P0 ;  /* 0xff8000000b247808 */ /* 0x000fe20004000000 */
        /* <DEDUP_REMOVED lines=59> */
.L_x_2311:
[----:B------:R-:W-:-:S05]  /*5f70*/  IMAD.MOV.U32 R15, RZ, RZ, c[0x0][0x198] ;  /* 0x00006600ff0f7624 */ /* 0x000fca00078e00ff */
[----:B------:R-:W-:-:S04]  /*5f80*/  LEA R15, -R15, RZ, 0x8 ;  /* 0x000000ff0f0f7211 */ /* 0x000fc800078e41ff */
[----:B------:R-:W-:Y:S02]  /*5f90*/  SHF.R.S32.HI R14, RZ, 0x1f, R15 ;  /* 0x0000001fff0e7819 */ /* 0x000fe4000001140f */
.L_x_2312:
        /* <DEDUP_REMOVED lines=8> */
[-C--:B------:R-:W-:Y:S01]  /*6020*/  @!P0 LEA R13, P3, R7, R172.reuse, 0x5 ;  /* 0x000000ac070d8211 */ /* 0x080fe200078628ff */
[----:B------:R-:W-:Y:S01]  /*6030*/  @!P0 IMAD.MOV.U32 R26, RZ, RZ, c[0x0][0x198] ;  /* 0x00006600ff1a8624 */ /* 0x000fe200078e00ff */
[----:B------:R1:W-:Y:S01]  /*6040*/  @P0 STS [R215+0x1004], RZ ;  /* 0x001004ffd7000388 */ /* 0x0003e20000000800 */
[----:B------:R-:W-:Y:S01]  /*6050*/  @!P0 IMAD.MOV.U32 R134, RZ, RZ, R172 ;  /* 0x000000ffff868224 */ /* 0x000fe200078e00ac */
[----:B------:R-:W-:Y:S01]  /*6060*/  @!P0 LEA.HI.X R25, R9, c[0x0][0x16c], R6, 0x1, P4 ;  /* 0x00005b0009198a11 */ /* 0x000fe200020f0c06 */
[----:B------:R-:W-:Y:S01]  /*6070*/  @!P0 IMAD.MOV.U32 R5, RZ, RZ, c[0x0][0x198] ;  /* 0x00006600ff058624 */ /* 0x000fe200078e00ff */
[----:B------:R-:W-:Y:S01]  /*6080*/  @!P0 LEA.HI.X R12, R7, R135, R12, 0x5, P3 ;  /* 0x00000087070c8211 */ /* 0x000fe200018f2c0c */
[----:B------:R-:W-:Y:S01]  /*6090*/  @!P0 IMAD.MOV.U32 R22, RZ, RZ, c[0x0][0x198] ;  /* 0x00006600ff168624 */ /* 0x000fe200078e00ff */
[----:B------:R1:W-:Y:S01]  /*60a0*/  @P0 STS.64 [R215+0x1008], RZ ;  /* 0x001008ffd7000388 */ /* 0x0003e20000000a00 */
[----:B------:R-:W-:Y:S01]  /*60b0*/  @!P0 IMAD.WIDE.U32 R26, R26, 0x60, R134 ;  /* 0x000000601a1a8825 */ /* 0x000fe200078e0086 */
[----:B------:R-:W-:-:S02]  /*60c0*/  @!P0 LEA R11, P3, R5, R172, 0x6 ;  /* 0x000000ac050b8211 */ /* 0x000fc400078630ff */
[----:B------:R-:W-:Y:S01]  /*60d0*/  @!PT LDS RZ, [RZ] ;  /* 0x00000000fffff984 */ /* 0x000fe20000000800 */
[----:B------:R-:W-:Y:S01]  /*60e0*/  @!PT LDS RZ, [RZ] ;  /* 0x00000000fffff984 */ /* 0x000fe20000000800 */
[----:B------:R-:W-:Y:S01]  /*60f0*/  @!PT LDS RZ, [RZ] ;  /* 0x00000000fffff984 */ /* 0x000fe20000000800 */
[----:B------:R1:W-:Y:S01]  /*6100*/  @!P0 LDGSTS.E.BYPASS.LTC128B.128 [R215+0x1000], [R24.64] ;  /* 0x0100000018d78fae */ /* 0x0003e2000b901d46 */
[----:B------:R-:W-:Y:S01]  /*6110*/  @!P0 IMAD.MOV.U32 R10, RZ, RZ, c[0x0][0x19c] ;  /* 0x00006700ff0a8624 */ /* 0x000fe200078e00ff */
[----:B------:R-:W-:Y:S01]  /*6120*/  @!P0 IADD3 R16, P5, R15, R26, RZ ;  /* 0x0000001a0f108210 */ /* 0x000fe20007fbe0ff */
[----:B------:R-:W-:Y:S01]  /*6130*/  @!P0 IMAD.MOV.U32 R9, RZ, RZ, c[0x0][0x19c] ;  /* 0x00006700ff098624 */ /* 0x000fe200078e00ff */
[----:B------:R1:W-:Y:S01]  /*6140*/  @P0 STS.128 [R215+0x1800], RZ ;  /* 0x001800ffd7000388 */ /* 0x0003e20000000c00 */
[----:B------:R-:W-:Y:S01]  /*6150*/  @!P0 IMAD.WIDE.U32 R22, R22, 0xa0, R134 ;  /* 0x000000a016168825 */ /* 0x000fe200078e0086 */
[----:B------:R-:W-:Y:S02]  /*6160*/  @!P0 LEA.HI.X R10, R5, R135, R10, 0x6, P3 ;  /* 0x00000087050a8211 */ /* 0x000fe400018f340a */
[----:B------:R-:W-:Y:S01]  /*6170*/  @!P0 LEA R8, P3, R7, R172, 0x7 ;  /* 0x000000ac07088211 */ /* 0x000fe200078638ff */
[----:B------:R-:W-:Y:S01]  /*6180*/  @!P0 IMAD.MOV.U32 R6, RZ, RZ, c[0x0][0x19c] ;  /* 0x00006700ff068624 */ /* 0x000fe200078e00ff */
[----:B------:R-:W-:Y:S01]  /*6190*/  @!P0 IADD3 R17, P4, R15, R22, RZ ;  /* 0x000000160f118210 */ /* 0x000fe20007f9e0ff */
[----:B------:R-:W-:-:S02]  /*61a0*/  @!P0 IMAD.MOV.U32 R20, RZ, RZ, c[0x0][0x198] ;  /* 0x00006600ff148624 */ /* 0x000fc400078e00ff */
[----:B------:R-:W-:Y:S02]  /*61b0*/  @!P0 IMAD R9, R9, 0x60, RZ ;  /* 0x0000006009098824 */ /* 0x000fe400078e02ff */
[----:B------:R-:W-:Y:S02]  /*61c0*/  @!P0 IMAD.MOV.U32 R18, RZ, RZ, c[0x0][0x19c] ;  /* 0x00006700ff128624 */ /* 0x000fe400078e00ff */
[----:B------:R-:W-:Y:S01]  /*61d0*/  @!P0 IMAD R6, R6, 0xa0, RZ ;  /* 0x000000a006068824 */ /* 0x000fe200078e02ff */
[----:B------:R-:W-:Y:S01]  /*61e0*/  @!P0 IADD3.X R9, R14, R27, R9, P5, !PT ;  /* 0x0000001b0e098210 */ /* 0x000fe20002ffe409 */
[----:B------:R-:W-:Y:S01]  /*61f0*/  @!P0 IMAD.WIDE.U32 R20, R20, 0xc0, R134 ;  /* 0x000000c014148825 */ /* 0x000fe200078e0086 */
[----:B------:R-:W-:Y:S02]  /*6200*/  @!P0 LEA.HI.X R7, R7, R135, R18, 0x7, P3 ;  /* 0x0000008707078211 */ /* 0x000fe400018f3c12 */
[----:B------:R-:W-:Y:S01]  /*6210*/  @!P0 IADD3.X R6, R14, R23, R6, P4, !PT ;  /* 0x000000170e068210 */ /* 0x000fe200027fe406 */
[----:B------:R-:W-:Y:S01]  /*6220*/  @!P0 IMAD.MOV.U32 R5, RZ, RZ, c[0x0][0x19c] ;  /* 0x00006700ff058624 */ /* 0x000fe200078e00ff */
[----:B------:R-:W-:-:S02]  /*6230*/  @!P0 IADD3 R13, P5, R15, R13, RZ ;  /* 0x0000000d0f0d8210 */ /* 0x000fc40007fbe0ff */
[----:B------:R-:W-:Y:S01]  /*6240*/  @!P0 IADD3 R11, P4, R15, R11, RZ ;  /* 0x0000000b0f0b8210 */ /* 0x000fe20007f9e0ff */
[----:B------:R-:W-:Y:S01]  /*6250*/  @!P0 IMAD R5, R5, 0xc0, RZ ;  /* 0x000000c005058824 */ /* 0x000fe200078e02ff */
[----:B------:R-:W-:Y:S01]  /*6260*/  @!P0 IADD3 R18, P3, R15, R20, RZ ;  /* 0x000000140f128210 */ /* 0x000fe20007f7e0ff */
[C---:B------:R-:W-:Y:S01]  /*6270*/  @!P0 IMAD.X R12, R14.reuse, 0x1, R12, P5 ;  /* 0x000000010e0c8824 */ /* 0x040fe200028e060c */
[----:B------:R-:W-:Y:S01]  /*6280*/  @!P0 LEA R26, P6, R13, c[0x0][0x168], 0x1 ;  /* 0x00005a000d1a8a11 */ /* 0x000fe200078c08ff */
[C---:B------:R-:W-:Y:S01]  /*6290*/  @!P0 IMAD.X R10, R14.reuse, 0x1, R10, P4 ;  /* 0x000000010e0a8824 */ /* 0x040fe200020e060a */
[----:B------:R-:W-:Y:S02]  /*62a0*/  @!P0 IADD3.X R5, R14, R21, R5, P3, !PT ;  /* 0x000000150e058210 */ /* 0x000fe40001ffe405 */
[----:B------:R-:W-:Y:S02]  /*62b0*/  @!P0 IADD3 R8, P3, R15, R8, RZ ;  /* 0x000000080f088210 */ /* 0x000fe40007f7e0ff */
[----:B------:R-:W-:-:S02]  /*62c0*/  @!P0 LEA R22, P5, R11, c[0x0][0x168], 0x1 ;  /* 0x00005a000b168a11 */ /* 0x000fc400078a08ff */
[----:B------:R-:W-:Y:S01]  /*62d0*/  @!P0 LEA R20, P4, R16, c[0x0][0x168], 0x1 ;  /* 0x00005a0010148a11 */ /* 0x000fe200078808ff */
[----:B------:R-:W-:Y:S01]  /*62e0*/  @!P0 IMAD.X R7, R14, 0x1, R7, P3 ;  /* 0x000000010e078824 */ /* 0x000fe200018e0607 */
[----:B------:R-:W-:Y:S02]  /*62f0*/  @!P0 LEA.HI.X R27, R13, c[0x0][0x16c], R12, 0x1, P6 ;  /* 0x00005b000d1b8a11 */ /* 0x000fe400030f0c0c */
        /* <DEDUP_REMOVED lines=9> */
[----:B------:R-:W-:-:S02]  /*6390*/  @!P0 LEA R10, P3, R18, c[0x0][0x168], 0x1 ;  /* 0x00005a00120a8a11 */ /* 0x000fc400078608ff */
        /* <DEDUP_REMOVED lines=42> */
.L_x_2314:
[----:B------:R-:W-:Y:S05]  /*6640*/  BSYNC B0 ;  /* 0x0000000000007941 */ /* 0x000fea0003800000 */
.L_x_2313:
[----:B------:R-:W0:Y:S01]  /*6650*/  LDGDEPBAR ;  /* 0x00000000000079af */ /* 0x000e220000000000 */
[----:B------:R-:W-:-:S04]  /*6660*/  IADD3 R172, P0, R15, R172, RZ ;  /* 0x000000ac0fac7210 */ /* 0x000fc80007f1e0ff */
[----:B------:R-:W-:Y:S02]  /*6670*/  IADD3.X R135, R14, R135, RZ, P0, !PT ;  /* 0x000000870e877210 */ /* 0x000fe400007fe4ff */
.L_x_2310:
[----:B------:R-:W-:Y:S02]  /*6680*/  FMNMX.FTZ R5, R77, R118, !PT ;  /* 0x000000764d057209 */ /* 0x000fe40007810000 */
[----:B------:R-:W-:Y:S02]  /*6690*/  SHF.L.U32 R237, R113, 0x1, RZ ;  /* 0x0000000171ed7819 */ /* 0x000fe400000006ff */
[----:B------:R-:W-:-:S03]  /*66a0*/  FMNMX.FTZ R5, R116, R5, !PT ;  /* 0x0000000574057209 */ /* 0x000fc60007810000 */
[----:B------:R-:W-:Y:S01]  /*66b0*/  LDSM.16.MT88.4 R32, [R237+0x5400] ;  /* 0x00540000ed20783b */ /* 0x000fe20000004200 */
[----:B------:R-:W-:-:S03]  /*66c0*/  FMNMX.FTZ R5, R112, R5, !PT ;  /* 0x0000000570057209 */ /* 0x000fc60007810000 */
[----:B-1----:R-:W-:Y:S01]  /*66d0*/  LDSM.16.MT88.4 R28, [R237+0x5800] ;  /* 0x00580000ed1c783b */ /* 0x002fe20000004200 */
        /* <DEDUP_REMOVED lines=240> */
[--C-:B------:R-:W-:Y:S01]  /*75e0*/  FFMA.FTZ R121, R240, c[0x0][0x23c], -R53.reuse ;  /* 0x00008f00f0797a23 */ /* 0x100fe20000010835 */
[----:B------:R-:W-:Y:S01]  /*75f0*/  LEA R240, R0, R237, 0x1 ;  /* 0x000000ed00f07211 */ /* 0x000fe200078e08ff */
[--C-:B------:R-:W-:Y:S02]  /*7600*/  FFMA.FTZ R144, R144, c[0x0][0x23c], -R53.reuse ;  /* 0x00008f0090907a23 */ /* 0x100fe40000010835 */
[--C-:B------:R-:W-:Y:S01]  /*7610*/  FFMA.FTZ R113, R109, c[0x0][0x23c], -R53.reuse ;  /* 0x00008f006d717a23 */ /* 0x100fe20000010835 */
[----:B------:R-:W-:Y:S01]  /*7620*/  MUFU.EX2 R150, R150 ;  /* 0x0000009600967308 */ /* 0x000fe20000000800 */
[----:B------:R-:W3:Y:S01]  /*7630*/  LDSM.16.MT88.4 R12, [R240+0x5000] ;  /* 0x00500000f00c783b */ /* 0x000ee20000004200 */
[----:B------:R-:W-:-:S02]  /*7640*/  FFMA.FTZ R136, R136, c[0x0][0x23c], -R53 ;  /* 0x00008f0088887a23 */ /* 0x000fc40000010835 */
[--C-:B------:R-:W-:Y:S01]  /*7650*/  FFMA.FTZ R107, R107, c[0x0][0x23c], -R53.reuse ;  /* 0x00008f006b6b7a23 */ /* 0x100fe20000010835 */
[----:B------:R-:W4:Y:S01]  /*7660*/  LDSM.16.MT88.4 R16, [R240+0x5400] ;  /* 0x00540000f010783b */ /* 0x000f220000004200 */
[--C-:B------:R-:W-:Y:S02]  /*7670*/  FFMA.FTZ R120, R120, c[0x0][0x23c], -R53.reuse ;  /* 0x00008f0078787a23 */ /* 0x100fe40000010835 */
[----:B------:R-:W5:Y:S01]  /*7680*/  MUFU.EX2 R121, R121 ;  /* 0x0000007900797308 */ /* 0x000f620000000800 */
        /* <DEDUP_REMOVED lines=10> */
[----:B-----5:R-:W-:Y:S01]  /*7730*/  F2FP.BF16.PACK_AB R21, R121, R150 ;  /* 0x000000967915723e */ /* 0x020fe200000010ff */
[----:B------:R-:W-:Y:S02]  /*7740*/  FFMA.FTZ R154, R154, c[0x0][0x23c], -R53 ;  /* 0x00008f009a9a7a23 */ /* 0x000fe40000010835 */
[----:B------:R-:W-:Y:S02]  /*7750*/  FFMA.FTZ R97, R127, c[0x0][0x23c], -R75 ;  /* 0x00008f007f617a23 */ /* 0x000fe4000001084b */
[----:B------:R-:W-:-:S02]  /*7760*/  FFMA.FTZ R129, R164, c[0x0][0x23c], -R53 ;  /* 0x00008f00a4817a23 */ /* 0x000fc40000010835 */
[----:B------:R-:W-:Y:S01]  /*7770*/  MUFU.EX2 R136, R136 ;  /* 0x0000008800887308 */ /* 0x000fe20000000800 */
[--C-:B------:R-:W-:Y:S02]  /*7780*/  FFMA.FTZ R158, R158, c[0x0][0x23c], -R53.reuse ;  /* 0x00008f009e9e7a23 */ /* 0x100fe40000010835 */
[--C-:B------:R-:W-:Y:S02]  /*7790*/  FFMA.FTZ R127, R125, c[0x0][0x23c], -R53.reuse ;  /* 0x00008f007d7f7a23 */ /* 0x100fe40000010835 */
[----:B------:R-:W-:Y:S02]  /*77a0*/  FFMA.FTZ R164, R122, c[0x0][0x23c], -R53 ;  /* 0x00008f007aa47a23 */ /* 0x000fe40000010835 */
[----:B------:R-:W-:Y:S01]  /*77b0*/  FFMA.FTZ R122, R131, c[0x0][0x23c], -R75 ;  /* 0x00008f00837a7a23 */ /* 0x000fe2000001084b */
[----:B--2---:R-:W-:Y:S01]  /*77c0*/  F2FP.BF16.PACK_AB R23, R113, R144 ;  /* 0x000000907117723e */ /* 0x004fe200000010ff */
        /* <DEDUP_REMOVED lines=16> */
[C---:B---3--:R-:W-:Y:S01]  /*78d0*/  HMMA.16816.F32.BF16 R24, R20.reuse, R12, RZ ;  /* 0x0000000c1418723c */ /* 0x048fe200000418ff */
[--C-:B------:R-:W-:Y:S01]  /*78e0*/  FFMA.FTZ R147, R228, c[0x0][0x23c], -R53.reuse ;  /* 0x00008f00e4937a23 */ /* 0x100fe20000010835 */
[----:B------:R-:W-:Y:S01]  /*78f0*/  MUFU.EX2 R126, R126 ;  /* 0x0000007e007e7308 */ /* 0x000fe20000000800 */
[----:B------:R-:W-:Y:S02]  /*7900*/  FFMA.FTZ R226, R226, c[0x0][0x23c], -R53 ;  /* 0x00008f00e2e27a23 */ /* 0x000fe40000010835 */
[----:B------:R-:W-:Y:S02]  /*7910*/  FFMA.FTZ R0, R153, c[0x0][0x23c], -R75 ;  /* 0x00008f0099007a23 */ /* 0x000fe4000001084b */
        /* <DEDUP_REMOVED lines=20> */
[----:B------:R-:W3:Y:S01]  /*7a60*/  LDSM.16.MT88.4 R32, [R240+0x5800] ;  /* 0x00580000f020783b */ /* 0x000ee20000004200 */
[----:B------:R-:W-:Y:S01]  /*7a70*/  MUFU.EX2 R142, R142 ;  /* 0x0000008e008e7308 */ /* 0x000fe20000000800 */
[--C-:B------:R-:W-:Y:S02]  /*7a80*/  FFMA.FTZ R148, R148, c[0x0][0x23c], -R53.reuse ;  /* 0x00008f0094947a23 */ /* 0x100fe40000010835 */
[----:B------:R-:W-:Y:S02]  /*7a90*/  FFMA.FTZ R146, R146, c[0x0][0x23c], -R53 ;  /* 0x00008f0092927a23 */ /* 0x000fe40000010835 */
[----:B------:R-:W-:Y:S01]  /*7aa0*/  FADD.FTZ R132, R132, R115 ;  /* 0x0000007384847221 */ /* 0x000fe20000010000 */
[----:B----4-:R-:W-:Y:S01]  /*7ab0*/  HMMA.16816.F32.BF16 R24, R12, R16, R24 ;  /* 0x000000100c18723c */ /* 0x010fe20000041818 */
        /* <DEDUP_REMOVED lines=33> */
[----:B---3--:R-:W-:Y:S01]  /*7cd0*/  HMMA.16816.F32.BF16 R24, R12, R32, R24 ;  /* 0x000000200c18723c */ /* 0x008fe20000041818 */
[----:B------:R-:W-:-:S05]  /*7ce0*/  FFMA.FTZ R36, R36, c[0x0][0x23c], -R53 ;  /* 0x00008f0024247a23 */ /* 0x000fca0000010835 */
[----:B------:R-:W3:Y:S02]  /*7cf0*/  MUFU.EX2 R164, R164 ;  /* 0x000000a400a47308 */ /* 0x000ee40000000800 */
[----:B------:R-:W-:Y:S01]  /*7d00*/  HMMA.16816.F32.BF16 R20, R12, R34, R20 ;  /* 0x000000220c14723c */ /* 0x000fe20000041814 */
[----:B------:R-:W3:Y:S05]  /*7d10*/  LDSM.16.MT88.4 R32, [R237+0x6000] ;  /* 0x00600000ed20783b */ /* 0x000eea0000004200 */
[----:B------:R-:W-:Y:S01]  /*7d20*/  MUFU.EX2 R176, R176 ;  /* 0x000000b000b07308 */ /* 0x000fe20000000800 */
[----:B------:R-:W-:Y:S02]  /*7d30*/  F2FP.BF16.PACK_AB R12, R93, R106 ;  /* 0x0000006a5d0c723e */ /* 0x000fe400000010ff */
[----:B----4-:R-:W-:-:S02]  /*7d40*/  F2FP.BF16.PACK_AB R13, R117, R142 ;  /* 0x0000008e750d723e */ /* 0x010fc400000010ff */
        /* <DEDUP_REMOVED lines=108> */
[----:B------:R-:W-:Y:S03]  /*8410*/  MUFU.EX2 R124, R130 ;  /* 0x00000082007c7308 */ /* 0x000fe60000000800 */
[----:B------:R-:W-:Y:S01]  /*8420*/  F2FP.BF16.PACK_AB R32, R60, R61 ;  /* 0x0000003d3c20723e */ /* 0x000fe200000010ff */
[----:B------:R-:W-:Y:S01]  /*8430*/  FADD.FTZ R21, R107, R136 ;  /* 0x000000886b157221 */ /* 0x000fe20000010000 */
[----:B------:R-:W-:Y:S02]  /*8440*/  F2FP.BF16.PACK_AB R33, R156, R159 ;  /* 0x0000009f9c21723e */ /* 0x000fe400000010ff */
[----:B------:R-:W-:Y:S01]  /*8450*/  F2FP.BF16.PACK_AB R34, R58, R59 ;  /* 0x0000003b3a22723e */ /* 0x000fe200000010ff */
[----:B------:R-:W-:Y:S01]  /*8460*/  FADD.FTZ R120, R120, R21 ;  /* 0x0000001578787221 */ /* 0x000fe20000010000 */
[----:B-1----:R-:W-:Y:S01]  /*8470*/  F2FP.BF16.PACK_AB R35, R121, R148 ;  /* 0x000000947923723e */ /* 0x002fe200000010ff */
[----:B------:R-:W1:Y:S01]  /*8480*/  MUFU.EX2 R107, R113 ;  /* 0x00000071006b7308 */ /* 0x000e620000000800 */
[----:B------:R-:W2:Y:S01]  /*8490*/  LDSM.16.MT88.4 R20, [R237+0x7c00] ;  /* 0x007c0000ed14783b */ /* 0x000ea20000004200 */
        /* <DEDUP_REMOVED lines=10> */
[----:B------:R-:W5:Y:S01]  /*8540*/  LDSM.16.MT88.4 R16, [R240+0x7c00] ;  /* 0x007c0000f010783b */ /* 0x000f620000004200 */
[----:B------:R-:W-:Y:S02]  /*8550*/  FADD.FTZ R109, R109, R128 ;  /* 0x000000806d6d7221 */ /* 0x000fe40000010000 */
        /* <DEDUP_REMOVED lines=9> */
[----:B------:R-:W-:Y:S01]  /*85f0*/  F2FP.BF16.PACK_AB R12, R56, R57 ;  /* 0x00000039380c723e */ /* 0x000fe200000010ff */
[----:B------:R-:W-:Y:S01]  /*8600*/  FADD.FTZ R106, R106, R13 ;  /* 0x0000000d6a6a7221 */ /* 0x000fe20000010000 */
[----:B-1----:R-:W-:Y:S01]  /*8610*/  F2FP.BF16.PACK_AB R13, R107, R124 ;  /* 0x0000007c6b0d723e */ /* 0x002fe200000010ff */
[----:B------:R-:W-:Y:S01]  /*8620*/  FADD.FTZ R119, R154, R119 ;  /* 0x000000779a777221 */ /* 0x000fe20000010000 */
[----:B------:R-:W1:Y:S01]  /*8630*/  LDSM.16.MT88.4 R32, [R237+0x8000] ;  /* 0x00800000ed20783b */ /* 0x000e620000004200 */
[----:B------:R-:W-:Y:S01]  /*8640*/  FADD.FTZ R93, R93, R106 ;  /* 0x0000006a5d5d7221 */ /* 0x000fe20000010000 */
[----:B------:R-:W-:Y:S01]  /*8650*/  F2FP.BF16.PACK_AB R14, R54, R55 ;  /* 0x00000037360e723e */ /* 0x000fe200000010ff */
[----:B------:R-:W-:Y:S01]  /*8660*/  FADD.FTZ R158, R158, R119 ;  /* 0x000000779e9e7221 */ /* 0x000fe20000010000 */
[----:B---3--:R-:W-:Y:S01]  /*8670*/  F2FP.BF16.PACK_AB R15, R110, R101 ;  /* 0x000000656e0f723e */ /* 0x008fe200000010ff */
[----:B------:R-:W-:Y:S01]  /*8680*/  FADD.FTZ R102, R102, R93 ;  /* 0x0000005d66667221 */ /* 0x000fe20000010000 */
[----:B------:R-:W-:Y:S01]  /*8690*/  MUFU.EX2 R104, R104 ;  /* 0x0000006800687308 */ /* 0x000fe20000000800 */
[----:B------:R-:W-:-:S02]  /*86a0*/  FADD.FTZ R158, R127, R158 ;  /* 0x0000009e7f9e7221 */ /* 0x000fc40000010000 */
[----:B------:R-:W-:Y:S02]  /*86b0*/  FADD.FTZ R91, R91, R102 ;  /* 0x000000665b5b7221 */ /* 0x000fe40000010000 */
[----:B------:R-:W-:Y:S01]  /*86c0*/  FADD.FTZ R129, R129, R158 ;  /* 0x0000009e81817221 */ /* 0x000fe20000010000 */
[C---:B--2---:R-:W-:Y:S01]  /*86d0*/  HMMA.16816.F32.BF16 R8, R12.reuse, R20, R8 ;  /* 0x000000140c08723c */ /* 0x044fe20000041808 */
        /* <DEDUP_REMOVED lines=8> */
[----:B------:R-:W-:Y:S02]  /*8760*/  MUFU.EX2 R91, R98 ;  /* 0x00000062005b7308 */ /* 0x000fe40000000800 */
[----:B------:R-:W-:-:S03]  /*8770*/  FADD.FTZ R87, R87, R94 ;  /* 0x0000005e57577221 */ /* 0x000fc60000010000 */
[C---:B-----5:R-:W-:Y:S03]  /*8780*/  HMMA.16816.F32.BF16 R24, R12.reuse, R16, R24 ;  /* 0x000000100c18723c */ /* 0x060fe60000041818 */
[----:B------:R-:W4:Y:S04]  /*8790*/  MUFU.EX2 R90, R90 ;  /* 0x0000005a005a7308 */ /* 0x000f280000000800 */
[----:B------:R-:W-:Y:S01]  /*87a0*/  FADD.FTZ R16, R88, R87 ;  /* 0x0000005758107221 */ /* 0x000fe20000010000 */
[----:B------:R-:W-:Y:S03]  /*87b0*/  HMMA.16816.F32.BF16 R28, R12, R18, R28 ;  /* 0x000000120c1c723c */ /* 0x000fe6000004181c */
        /* <DEDUP_REMOVED lines=10> */
[----:B----4-:R-:W-:Y:S01]  /*8860*/  F2FP.BF16.PACK_AB R15, R90, R91 ;  /* 0x0000005b5a0f723e */ /* 0x010fe200000010ff */
[----:B------:R-:W-:Y:S01]  /*8870*/  FADD.FTZ R19, R79, R84 ;  /* 0x000000544f137221 */ /* 0x000fe20000010000 */
[----:B------:R-:W2:Y:S01]  /*8880*/  MUFU.EX2 R168, R168 ;  /* 0x000000a800a87308 */ /* 0x000ea20000000800 */
[----:B------:R-:W-:-:S02]  /*8890*/  FADD.FTZ R186, R186, R17 ;  /* 0x00000011baba7221 */ /* 0x000fc40000010000 */
[----:B------:R-:W-:Y:S02]  /*88a0*/  FADD.FTZ R78, R78, R19 ;  /* 0x000000134e4e7221 */ /* 0x000fe40000010000 */
[----:B------:R-:W-:Y:S01]  /*88b0*/  FADD.FTZ R186, R139, R186 ;  /* 0x000000ba8bba7221 */ /* 0x000fe20000010000 */
[----:B------:R-:W4:Y:S01]  /*88c0*/  LDSM.16.MT88.4 R16, [R237+0x8400] ;  /* 0x00840000ed10783b */ /* 0x000f220000004200 */
[----:B------:R-:W-:Y:S01]  /*88d0*/  FADD.FTZ R77, R77, R78 ;  /* 0x0000004e4d4d7221 */ /* 0x000fe20000010000 */
[----:B-1----:R-:W-:Y:S01]  /*88e0*/  HMMA.16816.F32.BF16 R8, R12, R32, R8 ;  /* 0x000000200c08723c */ /* 0x002fe20000041808 */
[----:B------:R-:W-:Y:S01]  /*88f0*/  FADD.FTZ R141, R141, R186 ;  /* 0x000000ba8d8d7221 */ /* 0x000fe20000010000 */
[----:B------:R-:W-:Y:S01]  /*8900*/  MUFU.EX2 R143, R143 ;  /* 0x0000008f008f7308 */ /* 0x000fe20000000800 */
[----:B------:R-:W-:Y:S02]  /*8910*/  FADD.FTZ R74, R74, R77 ;  /* 0x0000004d4a4a7221 */ /* 0x000fe40000010000 */
[----:B------:R-:W-:-:S02]  /*8920*/  FADD.FTZ R141, R216, R141 ;  /* 0x0000008dd88d7221 */ /* 0x000fc40000010000 */
[----:B------:R-:W-:Y:S01]  /*8930*/  FADD.FTZ R73, R73, R74 ;  /* 0x0000004a49497221 */ /* 0x000fe20000010000 */
[C---:B------:R-:W-:Y:S01]  /*8940*/  HMMA.16816.F32.BF16 R4, R12.reuse, R34, R4 ;  /* 0x000000220c04723c */ /* 0x040fe20000041804 */
[----:B------:R-:W-:Y:S01]  /*8950*/  FADD.FTZ R238, R238, R141 ;  /* 0x0000008deeee7221 */ /* 0x000fe20000010000 */
[----:B------:R-:W1:Y:S01]  /*8960*/  LDSM.16.MT88.4 R32, [R240+0x8400] ;  /* 0x00840000f020783b */ /* 0x000e620000004200 */
[----:B------:R-:W-:Y:S01]  /*8970*/  FADD.FTZ R72, R72, R73 ;  /* 0x0000004948487221 */ /* 0x000fe20000010000 */
[----:B------:R-:W5:Y:S01]  /*8980*/  MUFU.EX2 R184, R184 ;  /* 0x000000b800b87308 */ /* 0x000f620000000800 */
[----:B------:R-:W-:Y:S01]  /*8990*/  FADD.FTZ R238, R145, R238 ;  /* 0x000000ee91ee7221 */ /* 0x000fe20000010000 */
[----:B------:R-:W-:Y:S01]  /*89a0*/  LDSM.16.MT88.4 R216, [R240+0x8c00] ;  /* 0x008c0000f0d8783b */ /* 0x000fe20000004200 */
[----:B------:R-:W-:Y:S01]  /*89b0*/  FADD.FTZ R71, R71, R72 ;  /* 0x0000004847477221 */ /* 0x000fe20000010000 */
[C---:B---3--:R-:W-:Y:S01]  /*89c0*/  HMMA.16816.F32.BF16 R24, R12.reuse, R20, R24 ;  /* 0x000000140c18723c */ /* 0x048fe20000041818 */
[----:B------:R-:W-:Y:S01]  /*89d0*/  FADD.FTZ R147, R147, R238 ;  /* 0x000000ee93937221 */ /* 0x000fe20000010000 */
[----:B------:R-:W-:Y:S01]  /*89e0*/  LEA R238, P0, R172, c[0x0][0x168], 0x1 ;  /* 0x00005a00acee7a11 */ /* 0x000fe200078008ff */
[----:B------:R-:W-:Y:S01]  /*89f0*/  FADD.FTZ R70, R70, R71 ;  /* 0x0000004746467221 */ /* 0x000fe20000010000 */
[----:B------:R-:W-:Y:S01]  /*8a00*/  MUFU.EX2 R82, R82 ;  /* 0x0000005200527308 */ /* 0x000fe20000000800 */
[----:B------:R-:W-:Y:S01]  /*8a10*/  FADD.FTZ R226, R226, R147 ;  /* 0x00000093e2e27221 */ /* 0x000fe20000010000 */
[----:B------:R-:W-:Y:S01]  /*8a20*/  LEA.HI.X R241, R172, c[0x0][0x16c], R135, 0x1, P0 ;  /* 0x00005b00acf17a11 */ /* 0x000fe200000f0c87 */
[----:B------:R-:W-:Y:S01]  /*8a30*/  FADD.FTZ R69, R69, R70 ;  /* 0x0000004645457221 */ /* 0x000fe20000010000 */
[----:B------:R-:W-:Y:S01]  /*8a40*/  HMMA.16816.F32.BF16 R28, R12, R22, R28 ;  /* 0x000000160c1c723c */ /* 0x000fe2000004181c */
[----:B------:R-:W-:Y:S01]  /*8a50*/  FADD.FTZ R149, R149, R226 ;  /* 0x000000e295957221 */ /* 0x000fe20000010000 */
[----:B------:R-:W3:Y:S01]  /*8a60*/  LDSM.16.MT88.4 R20, [R237+0x8800] ;  /* 0x00880000ed14783b */ /* 0x000ee20000004200 */
[----:B------:R-:W-:Y:S01]  /*8a70*/  FADD.FTZ R68, R68, R69 ;  /* 0x0000004544447221 */ /* 0x000fe20000010000 */
[----:B------:R-:W4:Y:S01]  /*8a80*/  MUFU.EX2 R79, R80 ;  /* 0x00000050004f7308 */ /* 0x000f220000000800 */
[----:B------:R-:W-:Y:S01]  /*8a90*/  FADD.FTZ R220, R220, R149 ;  /* 0x00000095dcdc7221 */ /* 0x000fe20000010000 */
[----:B------:R-:W-:Y:S01]  /*8aa0*/  LDSM.16.MT88.4 R224, [R237+0x8c00] ;  /* 0x008c0000ede0783b */ /* 0x000fe20000004200 */
[----:B------:R-:W-:Y:S01]  /*8ab0*/  FADD.FTZ R67, R67, R68 ;  /* 0x0000004443437221 */ /* 0x000fe20000010000 */
[----:B--2---:R-:W-:Y:S01]  /*8ac0*/  F2FP.BF16.PACK_AB R12, R168, R125 ;  /* 0x0000007da80c723e */ /* 0x004fe200000010ff */
[----:B------:R-:W-:Y:S01]  /*8ad0*/  FADD.FTZ R153, R153, R220 ;  /* 0x000000dc99997221 */ /* 0x000fe20000010000 */
[----:B-----5:R-:W-:Y:S01]  /*8ae0*/  F2FP.BF16.PACK_AB R14, R184, R143 ;  /* 0x0000008fb80e723e */ /* 0x020fe200000010ff */
[----:B------:R-:W-:Y:S01]  /*8af0*/  FADD.FTZ R66, R66, R67 ;  /* 0x0000004342427221 */ /* 0x000fe20000010000 */
[----:B------:R-:W-:Y:S01]  /*8b00*/  MUFU.EX2 R76, R76 ;  /* 0x0000004c004c7308 */ /* 0x000fe20000000800 */
[----:B------:R-:W-:-:S02]  /*8b10*/  FADD.FTZ R153, R210, R153 ;  /* 0x00000099d2997221 */ /* 0x000fc40000010000 */
[----:B------:R-:W-:Y:S02]  /*8b20*/  FADD.FTZ R65, R65, R66 ;  /* 0x0000004241417221 */ /* 0x000fe40000010000 */
[----:B------:R-:W-:Y:S02]  /*8b30*/  FADD.FTZ R182, R182, R153 ;  /* 0x00000099b6b67221 */ /* 0x000fe40000010000 */
[----:B------:R-:W-:Y:S01]  /*8b40*/  FADD.FTZ R64, R64, R65 ;  /* 0x0000004140407221 */ /* 0x000fe20000010000 */
[----:B------:R-:W2:Y:S01]  /*8b50*/  MUFU.EX2 R49, R49 ;  /* 0x0000003100317308 */ /* 0x000ea20000000800 */
[----:B------:R-:W-:Y:S01]  /*8b60*/  FADD.FTZ R182, R155, R182 ;  /* 0x000000b69bb67221 */ /* 0x000fe20000010000 */
[----:B----4-:R-:W-:Y:S01]  /*8b70*/  F2FP.BF16.PACK_AB R13, R79, R82 ;  /* 0x000000524f0d723e */ /* 0x010fe200000010ff */
        /* <DEDUP_REMOVED lines=8> */
[----:B--2---:R-:W-:Y:S01]  /*8c00*/  F2FP.BF16.PACK_AB R15, R49, R76 ;  /* 0x0000004c310f723e */ /* 0x004fe200000010ff */
[----:B------:R-:W-:Y:S01]  /*8c10*/  FADD.FTZ R159, R156, R159 ;  /* 0x0000009f9c9f7221 */ /* 0x000fe20000010000 */
[----:B------:R-:W2:Y:S01]  /*8c20*/  MUFU.EX2 R138, R138 ;  /* 0x0000008a008a7308 */ /* 0x000ea20000000800 */
[----:B------:R-:W-:-:S02]  /*8c30*/  FADD.FTZ R59, R59, R60 ;  /* 0x0000003c3b3b7221 */ /* 0x000fc40000010000 */
[----:B------:R-:W-:Y:S02]  /*8c40*/  FADD.FTZ R148, R148, R159 ;  /* 0x0000009f94947221 */ /* 0x000fe40000010000 */
[C---:B------:R-:W-:Y:S01]  /*8c50*/  HMMA.16816.F32.BF16 R4, R12.reuse, R18, R4 ;  /* 0x000000120c04723c */ /* 0x040fe20000041804 */
[----:B------:R-:W-:Y:S02]  /*8c60*/  FADD.FTZ R58, R58, R59 ;  /* 0x0000003b3a3a7221 */ /* 0x000fe40000010000 */
        /* <DEDUP_REMOVED lines=8> */
[----:B------:R-:W5:Y:S01]  /*8cf0*/  LDSM.16.MT88.4 R16, [R240+0x8800] ;  /* 0x00880000f010783b */ /* 0x000f620000004200 */
[----:B------:R-:W-:-:S02]  /*8d00*/  FADD.FTZ R55, R55, R56 ;  /* 0x0000003837377221 */ /* 0x000fc40000010000 */
[----:B------:R-:W-:Y:S01]  /*8d10*/  FADD.FTZ R101, R101, R124 ;  /* 0x0000007c65657221 */ /* 0x000fe20000010000 */
[----:B-1----:R-:W-:Y:S01]  /*8d20*/  HMMA.16816.F32.BF16 R24, R12, R32, R24 ;  /* 0x000000200c18723c */ /* 0x002fe20000041818 */
[----:B------:R-:W-:Y:S01]  /*8d30*/  FADD.FTZ R55, R54, R55 ;  /* 0x0000003736377221 */ /* 0x000fe20000010000 */
[----:B------:R-:W-:Y:S01]  /*8d40*/  MUFU.EX2 R48, R48 ;  /* 0x0000003000307308 */ /* 0x000fe20000000800 */
[----:B------:R-:W-:-:S04]  /*8d50*/  FADD.FTZ R101, R110, R101 ;  /* 0x000000656e657221 */ /* 0x000fc80000010000 */
[----:B------:R-:W-:Y:S01]  /*8d60*/  FADD.FTZ R104, R104, R101 ;  /* 0x0000006568687221 */ /* 0x000fe20000010000 */
[----:B------:R-:W-:Y:S01]  /*8d70*/  HMMA.16816.F32.BF16 R28, R12, R34, R28 ;  /* 0x000000220c1c723c */ /* 0x000fe2000004181c */
[----:B------:R-:W-:Y:S01]  /*8d80*/  FFMA.FTZ R33, R44, c[0x0][0x23c], -R53 ;  /* 0x00008f002c217a23 */ /* 0x000fe20000010835 */
[----:B------:R-:W1:Y:S01]  /*8d90*/  MUFU.EX2 R47, R47 ;  /* 0x0000002f002f7308 */ /* 0x000e620000000800 */
[----:B------:R-:W-:Y:S02]  /*8da0*/  FADD.FTZ R104, R93, R104 ;  /* 0x000000685d687221 */ /* 0x000fe40000010000 */
[----:B------:R-:W-:Y:S02]  /*8db0*/  FFMA.FTZ R32, R51, c[0x0][0x23c], -R75 ;  /* 0x00008f0033207a23 */ /* 0x000fe4000001084b */
[----:B--2---:R-:W-:Y:S01]  /*8dc0*/  F2FP.BF16.PACK_AB R12, R138, R151 ;  /* 0x000000978a0c723e */ /* 0x004fe200000010ff */
[----:B------:R-:W-:Y:S01]  /*8dd0*/  FADD.FTZ R91, R91, R104 ;  /* 0x000000685b5b7221 */ /* 0x000fe20000010000 */
[----:B----4-:R-:W-:Y:S01]  /*8de0*/  F2FP.BF16.PACK_AB R14, R88, R95 ;  /* 0x0000005f580e723e */ /* 0x010fe200000010ff */
[----:B------:R-:W-:Y:S02]  /*8df0*/  MUFU.EX2 R46, R46 ;  /* 0x0000002e002e7308 */ /* 0x000fe40000000800 */
[----:B------:R-:W-:-:S04]  /*8e00*/  FADD.FTZ R91, R90, R91 ;  /* 0x0000005b5a5b7221 */ /* 0x000fc80000010000 */
[----:B------:R-:W-:Y:S02]  /*8e10*/  FADD.FTZ R82, R82, R91 ;  /* 0x0000005b52527221 */ /* 0x000fe40000010000 */
[----:B------:R-:W2:Y:S01]  /*8e20*/  MUFU.EX2 R45, R45 ;  /* 0x0000002d002d7308 */ /* 0x000ea20000000800 */
[----:B-1----:R-:W-:Y:S01]  /*8e30*/  F2FP.BF16.PACK_AB R13, R47, R48 ;  /* 0x000000302f0d723e */ /* 0x002fe200000010ff */
[----:B------:R-:W-:-:S04]  /*8e40*/  FADD.FTZ R79, R79, R82 ;  /* 0x000000524f4f7221 */ /* 0x000fc80000010000 */
[----:B------:R-:W-:Y:S02]  /*8e50*/  FADD.FTZ R76, R76, R79 ;  /* 0x0000004f4c4c7221 */ /* 0x000fe40000010000 */
[----:B------:R-:W-:Y:S02]  /*8e60*/  MUFU.EX2 R83, R86 ;  /* 0x0000005600537308 */ /* 0x000fe40000000800 */
[----:B------:R-:W-:-:S04]  /*8e70*/  FADD.FTZ R49, R49, R76 ;  /* 0x0000004c31317221 */ /* 0x000fc80000010000 */
[----:B------:R-:W-:Y:S01]  /*8e80*/  FADD.FTZ R48, R48, R49 ;  /* 0x0000003130307221 */ /* 0x000fe20000010000 */
[----:B--2---:R-:W-:Y:S01]  /*8e90*/  F2FP.BF16.PACK_AB R15, R45, R46 ;  /* 0x0000002e2d0f723e */ /* 0x004fe200000010ff */
[----:B------:R-:W1:Y:S02]  /*8ea0*/  MUFU.EX2 R52, R52 ;  /* 0x0000003400347308 */ /* 0x000e640000000800 */
[----:B------:R-:W-:-:S04]  /*8eb0*/  FADD.FTZ R47, R47, R48 ;  /* 0x000000302f2f7221 */ /* 0x000fc80000010000 */
[----:B------:R-:W-:Y:S01]  /*8ec0*/  FADD.FTZ R46, R46, R47 ;  /* 0x0000002f2e2e7221 */ /* 0x000fe20000010000 */
[----:B---3--:R-:W-:Y:S01]  /*8ed0*/  HMMA.16816.F32.BF16 R4, R12, R22, R4 ;  /* 0x000000160c04723c */ /* 0x008fe20000041804 */
[----:B------:R-:W-:Y:S02]  /*8ee0*/  MUFU.EX2 R33, R33 ;  /* 0x0000002100217308 */ /* 0x000fe40000000800 */
[----:B------:R-:W-:-:S04]  /*8ef0*/  FADD.FTZ R46, R45, R46 ;  /* 0x0000002e2d2e7221 */ /* 0x000fc80000010000 */
[----:B------:R-:W-:Y:S01]  /*8f00*/  FADD.FTZ R22, R0, R55 ;  /* 0x0000003700167221 */ /* 0x000fe20000010000 */
[----:B------:R-:W-:Y:S01]  /*8f10*/  HMMA.16816.F32.BF16 R8, R12, R20, R8 ;  /* 0x000000140c08723c */ /* 0x000fe20000041808 */
[----:B------:R-:W-:Y:S02]  /*8f20*/  MUFU.EX2 R32, R32 ;  /* 0x0000002000207308 */ /* 0x000fe40000000800 */
[----:B------:R-:W-:-:S04]  /*8f30*/  FADD.FTZ R22, R85, R22 ;  /* 0x0000001655167221 */ /* 0x000fc80000010000 */
[----:B------:R-:W-:Y:S01]  /*8f40*/  FADD.FTZ R97, R97, R22 ;  /* 0x0000001661617221 */ /* 0x000fe20000010000 */
[C---:B-----5:R-:W-:Y:S01]  /*8f50*/  HMMA.16816.F32.BF16 R24, R12.reuse, R16, R24 ;  /* 0x000000100c18723c */ /* 0x060fe20000041818 */
[----:B------:R-:W-:Y:S01]  /*8f60*/  FFMA.FTZ R20, R43, c[0x0][0x23c], -R53 ;  /* 0x00008f002b147a23 */ /* 0x000fe20000010835 */
[----:B------:R-:W2:Y:S01]  /*8f70*/  MUFU.EX2 R207, R207 ;  /* 0x000000cf00cf7308 */ /* 0x000ea20000000800 */
[----:B------:R-:W-:Y:S02]  /*8f80*/  FADD.FTZ R122, R122, R97 ;  /* 0x000000617a7a7221 */ /* 0x000fe40000010000 */
[----:B------:R-:W-:Y:S02]  /*8f90*/  FFMA.FTZ R21, R42, c[0x0][0x23c], -R53 ;  /* 0x00008f002a157a23 */ /* 0x000fe40000010835 */
[----:B------:R-:W-:Y:S01]  /*8fa0*/  FADD.FTZ R125, R125, R122 ;  /* 0x0000007a7d7d7221 */ /* 0x000fe20000010000 */
[----:B------:R-:W-:Y:S02]  /*8fb0*/  HMMA.16816.F32.BF16 R28, R12, R18, R28 ;  /* 0x000000120c1c723c */ /* 0x000fe4000004181c */
        /* <DEDUP_REMOVED lines=9> */
[----:B------:R-:W-:Y:S01]  /*9050*/  FADD.FTZ R138, R138, R151 ;  /* 0x000000978a8a7221 */ /* 0x000fe20000010000 */
[C---:B---3--:R-:W-:Y:S01]  /*9060*/  F2FP.BF16.PACK_AB R13, R20.reuse, R33 ;  /* 0x00000021140d723e */ /* 0x048fe200000010ff */
[----:B------:R-:W-:Y:S02]  /*9070*/  FADD.FTZ R33, R33, R46 ;  /* 0x0000002e21217221 */ /* 0x000fe40000010000 */
[----:B------:R-:W-:Y:S02]  /*9080*/  FADD.FTZ R95, R95, R138 ;  /* 0x0000008a5f5f7221 */ /* 0x000fe40000010000 */
[----:B------:R-:W-:Y:S02]  /*9090*/  FADD.FTZ R20, R20, R33 ;  /* 0x0000002114147221 */ /* 0x000fe40000010000 */
[----:B------:R-:W-:-:S04]  /*90a0*/  FADD.FTZ R88, R88, R95 ;  /* 0x0000005f58587221 */ /* 0x000fc80000010000 */
[----:B------:R-:W-:Y:S01]  /*90b0*/  FADD.FTZ R83, R83, R88 ;  /* 0x0000005853537221 */ /* 0x000fe20000010000 */
[----:B-1----:R-:W-:-:S03]  /*90c0*/  F2FP.BF16.PACK_AB R15, R0, R21 ;  /* 0x00000015000f723e */ /* 0x002fc600000010ff */
[----:B------:R-:W-:Y:S02]  /*90d0*/  FADD.FTZ R83, R52, R83 ;  /* 0x0000005334537221 */ /* 0x000fe40000010000 */
[----:B------:R-:W-:Y:S02]  /*90e0*/  FADD.FTZ R21, R21, R20 ;  /* 0x0000001415157221 */ /* 0x000fe40000010000 */
[----:B------:R-:W-:Y:S01]  /*90f0*/  FADD.FTZ R32, R32, R83 ;  /* 0x0000005320207221 */ /* 0x000fe20000010000 */
[----:B------:R-:W-:Y:S01]  /*9100*/  HMMA.16816.F32.BF16 R228, R12, R224, R8 ;  /* 0x000000e00ce4723c */ /* 0x000fe20000041808 */
[----:B------:R-:W-:Y:S02]  /*9110*/  FADD.FTZ R209, R0, R21 ;  /* 0x0000001500d17221 */ /* 0x000fe40000010000 */
[----:B------:R-:W-:-:S05]  /*9120*/  FADD.FTZ R207, R207, R32 ;  /* 0x00000020cfcf7221 */ /* 0x000fca0000010000 */
        /* <DEDUP_REMOVED lines=67> */
.L_x_2316:
[----:B------:R-:W-:-:S05]  /*9560*/  IMAD.MOV.U32 R2, RZ, RZ, c[0x0][0x1a0] ;  /* 0x00006800ff027624 */ /* 0x000fca00078e00ff */
[----:B------:R-:W-:-:S04]  /*9570*/  LEA R2, -R2, RZ, 0x8 ;  /* 0x000000ff02027211 */ /* 0x000fc800078e41ff */
[----:B------:R-:W-:Y:S02]  /*9580*/  SHF.R.S32.HI R0, RZ, 0x1f, R2 ;  /* 0x0000001fff007819 */ /* 0x000fe40000011402 */
.L_x_2317:
[----:B------:R-:W-:Y:S02]  /*9590*/  ISETP.GE.AND P0, PT, R232, c[0x0][0x220], PT ;  /* 0x00008800e8007a0c */ /* 0x000fe40003f06270 */
[----:B------:R-:W-:-:S04]  /*95a0*/  LEA R242, P5, R2, R242, 0x1 ;  /* 0x000000f202f27211 */ /* 0x000fc800078a08ff */
[----:B------:R-:W-:-:S07]  /*95b0*/  LEA.HI.X R243, R2, R243, R0, 0x1, P5 ;  /* 0x000000f302f37211 */ /* 0x000fce00028f0c00 */
[----:B------:R-:W-:Y:S01]  /*95c0*/  @!P0 IMAD.MOV.U32 R25, RZ, RZ, c[0x0][0x1a0] ;  /* 0x00006800ff198624 */ /* 0x000fe200078e00ff */
[----:B------:R-:W-:Y:S01]  /*95d0*/  @P0 STS [R215+0x5000], RZ ;  /* 0x005000ffd7000388 */ /* 0x000fe20000000800 */
[----:B------:R-:W-:Y:S02]  /*95e0*/  @!P0 IMAD.MOV.U32 R22, RZ, RZ, c[0x0][0x1a0] ;  /* 0x00006800ff168624 */ /* 0x000fe400078e00ff */
[----:B------:R-:W-:Y:S01]  /*95f0*/  @!P0 IMAD.MOV.U32 R20, RZ, RZ, c[0x0][0x1a0] ;  /* 0x00006800ff148624 */ /* 0x000fe200078e00ff */
[----:B------:R-:W-:Y:S01]  /*9600*/  @P0 STS [R215+0x5004], RZ ;  /* 0x005004ffd7000388 */ /* 0x000fe20000000800 */
[--C-:B------:R-:W-:Y:S02]  /*9610*/  @!P0 IMAD.MOV.U32 R40, RZ, RZ, R38.reuse ;  /* 0x000000ffff288224 */ /* 0x100fe400078e0026 */
[----:B------:R-:W-:Y:S01]  /*9620*/  @!P0 IMAD.MOV.U32 R4, RZ, RZ, R38 ;  /* 0x000000ffff048224 */ /* 0x000fe200078e0026 */
[----:B------:R-:W-:Y:S01]  /*9630*/  @P0 STS.64 [R215+0x5008], RZ ;  /* 0x005008ffd7000388 */ /* 0x000fe20000000a00 */
[----:B------:R-:W-:-:S02]  /*9640*/  @!P0 IMAD.MOV.U32 R5, RZ, RZ, R41 ;  /* 0x000000ffff058224 */ /* 0x000fc400078e0029 */
[----:B------:R-:W-:Y:S01]  /*9650*/  @!P0 IMAD.MOV.U32 R17, RZ, RZ, c[0x0][0x1a0] ;  /* 0x00006800ff118624 */ /* 0x000fe200078e00ff */
[----:B------:R-:W-:Y:S01]  /*9660*/  @!PT LDS RZ, [RZ] ;  /* 0x00000000fffff984 */ /* 0x000fe20000000800 */
[----:B------:R-:W-:Y:S01]  /*9670*/  @!PT LDS RZ, [RZ] ;  /* 0x00000000fffff984 */ /* 0x000fe20000000800 */
[----:B------:R-:W-:Y:S01]  /*9680*/  @!PT LDS RZ, [RZ] ;  /* 0x00000000fffff984 */ /* 0x000fe20000000800 */
[----:B------:R1:W-:Y:S01]  /*9690*/  @!P0 LDGSTS.E.BYPASS.LTC128B.128 [R215+0x5000], [R242.64] ;  /* 0x05000000f2d78fae */ /* 0x0003e2000b901d46 */
[----:B------:R-:W-:Y:S02]  /*96a0*/  @!P0 IMAD.MOV.U32 R19, RZ, RZ, c[0x0][0x1a0] ;  /* 0x00006800ff138624 */ /* 0x000fe400078e00ff */
[----:B------:R-:W-:Y:S01]  /*96b0*/  @!P0 IMAD.WIDE.U32 R24, R25, 0x60, R40 ;  /* 0x0000006019188825 */ /* 0x000fe200078e0028 */
[-C--:B------:R-:W-:Y:S01]  /*96c0*/  @!P0 LEA R7, P4, R17, R38.reuse, 0x5 ;  /* 0x0000002611078211 */ /* 0x080fe200078828ff */
[----:B------:R-:W-:Y:S01]  /*96d0*/  @P0 STS.128 [R215+0x5800], RZ ;  /* 0x005800ffd7000388 */ /* 0x000fe20000000c00 */
[----:B------:R-:W-:Y:S01]  /*96e0*/  @!P0 LEA R9, P3, R19, R38, 0x6 ;  /* 0x0000002613098211 */ /* 0x000fe200078630ff */
[--C-:B------:R-:W-:Y:S01]  /*96f0*/  @!P0 IMAD.WIDE.U32 R22, R22, 0xa0, R4.reuse ;  /* 0x000000a016168825 */ /* 0x100fe200078e0004 */
[C---:B------:R-:W-:Y:S02]  /*9700*/  @!P0 IADD3 R7, P6, R2.reuse, R7, RZ ;  /* 0x0000000702078210 */ /* 0x040fe40007fde0ff */
[----:B------:R-:W-:Y:S01]  /*9710*/  @!P0 IADD3 R9, P5, R2, R9, RZ ;  /* 0x0000000902098210 */ /* 0x000fe20007fbe0ff */
[----:B------:R-:W-:-:S04]  /*9720*/  @!P0 IMAD.WIDE.U32 R20, R20, 0xc0, R4 ;  /* 0x000000c014148825 */ /* 0x000fc800078e0004 */
[----:B------:R-:W-:Y:S02]  /*9730*/  @!P0 IMAD.MOV.U32 R4, RZ, RZ, c[0x0][0x1a4] ;  /* 0x00006900ff048624 */ /* 0x000fe400078e00ff */
[----:B------:R-:W-:Y:S02]  /*9740*/  @!P0 IMAD.MOV.U32 R40, RZ, RZ, c[0x0][0x1a4] ;  /* 0x00006900ff288624 */ /* 0x000fe400078e00ff */
[----:B------:R-:W-:Y:S01]  /*9750*/  @!P0 IMAD.MOV.U32 R15, RZ, RZ, c[0x0][0x1a4] ;  /* 0x00006900ff0f8624 */ /* 0x000fe200078e00ff */
[-C--:B------:R-:W-:Y:S01]  /*9760*/  @!P0 LEA.HI.X R17, R17, R41.reuse, R4, 0x5, P4 ;  /* 0x0000002911118211 */ /* 0x080fe200020f2c04 */
[----:B------:R-:W-:Y:S01]  /*9770*/  @!P0 IMAD.MOV.U32 R13, RZ, RZ, c[0x0][0x1a4] ;  /* 0x00006900ff0d8624 */ /* 0x000fe200078e00ff */
[----:B------:R-:W-:Y:S01]  /*9780*/  @!P0 LEA.HI.X R19, R19, R41, R40, 0x6, P3 ;  /* 0x0000002913138211 */ /* 0x000fe200018f3428 */
[----:B------:R-:W-:Y:S01]  /*9790*/  @!P0 IMAD.MOV.U32 R5, RZ, RZ, c[0x0][0x1a0] ;  /* 0x00006800ff058624 */ /* 0x000fe200078e00ff */
[C---:B------:R-:W-:Y:S01]  /*97a0*/  @!P0 IADD3 R8, P4, R2.reuse, R24, RZ ;  /* 0x0000001802088210 */ /* 0x040fe20007f9e0ff */
[----:B------:R-:W-:Y:S01]  /*97b0*/  @!P0 IMAD.MOV.U32 R26, RZ, RZ, c[0x0][0x1a0] ;  /* 0x00006800ff1a8624 */ /* 0x000fe200078e00ff */
[----:B------:R-:W-:Y:S01]  /*97c0*/  @!P0 IADD3 R10, P3, R2, R22, RZ ;  /* 0x00000016020a8210 */ /* 0x000fe20007f7e0ff */
[----:B------:R-:W-:Y:S01]  /*97d0*/  @!P0 IMAD.MOV.U32 R39, RZ, RZ, R41 ;  /* 0x000000ffff278224 */ /* 0x000fe200078e0029 */
[----:B------:R-:W-:Y:S01]  /*97e0*/  @!P0 LEA R11, P2, R5, R38, 0x7 ;  /* 0x00000026050b8211 */ /* 0x000fe200078438ff */
[----:B------:R-:W-:-:S02]  /*97f0*/  @!P0 IMAD R15, R15, 0x60, RZ ;  /* 0x000000600f0f8824 */ /* 0x000fc400078e02ff */
[----:B------:R-:W-:Y:S01]  /*9800*/  @!P0 IMAD R13, R13, 0xa0, RZ ;  /* 0x000000a00d0d8824 */ /* 0x000fe200078e02ff */
[----:B------:R-:W-:Y:S01]  /*9810*/  @!P0 LEA.HI.X R5, R5, R41, R40, 0x7, P2 ;  /* 0x0000002905058211 */ /* 0x000fe200010f3c28 */
[----:B------:R-:W-:Y:S01]  /*9820*/  @!P0 IMAD.MOV.U32 R6, RZ, RZ, c[0x0][0x1a4] ;  /* 0x00006900ff068624 */ /* 0x000fe200078e00ff */
[----:B------:R-:W-:Y:S01]  /*9830*/  @!P0 IADD3.X R15, R0, R25, R15, P4, !PT ;  /* 0x00000019000f8210 */ /* 0x000fe200027fe40f */
[----:B------:R-:W-:Y:S01]  /*9840*/  @!P0 IMAD.WIDE.U32 R26, R26, 0xe0, R38 ;  /* 0x000000e01a1a8825 */ /* 0x000fe200078e0026 */
[----:B------:R-:W-:Y:S02]  /*9850*/  @!P0 IADD3.X R13, R0, R23, R13, P3, !PT ;  /* 0x00000017000d8210 */ /* 0x000fe40001ffe40d */
[----:B------:R-:W-:Y:S01]  /*9860*/  @!P0 IADD3 R11, P4, R2, R11, RZ ;  /* 0x0000000b020b8210 */ /* 0x000fe20007f9e0ff */
[----:B------:R-:W-:Y:S01]  /*9870*/  @!P0 IMAD R23, R6, 0xc0, RZ ;  /* 0x000000c006178824 */ /* 0x000fe200078e02ff */
[----:B------:R-:W-:Y:S01]  /*9880*/  @!P0 IADD3 R6, P2, R2, R26, RZ ;  /* 0x0000001a02068210 */ /* 0x000fe20007f5e0ff */
[----:B------:R-:W-:Y:S01]  /*9890*/  @!P0 IMAD R25, R4, 0xe0, RZ ;  /* 0x000000e004198824 */ /* 0x000fe200078e02ff */
[----:B------:R-:W-:Y:S01]  /*98a0*/  @!P0 IADD3 R4, P3, R2, R20, RZ ;  /* 0x0000001402048210 */ /* 0x000fe20007f7e0ff */
[----:B------:R-:W-:-:S02]  /*98b0*/  @!P0 IMAD.X R2, R0, 0x1, R17, P6 ;  /* 0x0000000100028824 */ /* 0x000fc400030e0611 */
[C---:B------:R-:W-:Y:S01]  /*98c0*/  @!P0 IMAD.X R12, R0.reuse, 0x1, R19, P5 ;  /* 0x00000001000c8824 */ /* 0x040fe200028e0613 */
[----:B------:R-:W-:Y:S02]  /*98d0*/  @!P0 LEA R18, P5, R7, c[0x0][0x170], 0x1 ;  /* 0x00005c0007128a11 */ /* 0x000fe400078a08ff */
[C---:B------:R-:W-:Y:S02]  /*98e0*/  @!P0 IADD3.X R23, R0.reuse, R23, R21, P3, !PT ;  /* 0x0000001700178210 */ /* 0x040fe40001ffe415 */
[----:B------:R-:W-:Y:S02]  /*98f0*/  @!P0 LEA R16, P3, R9, c[0x0][0x170], 0x1 ;  /* 0x00005c0009108a11 */ /* 0x000fe400078608ff */
[C---:B------:R-:W-:Y:S01]  /*9900*/  @!P0 IADD3.X R25, R0.reuse, R27, R25, P2, !PT ;  /* 0x0000001b00198210 */ /* 0x040fe200017fe419 */
[----:B------:R-:W-:Y:S01]  /*9910*/  @!P0 IMAD.X R0, R0, 0x1, R5, P4 ;  /* 0x0000000100008824 */ /* 0x000fe200020e0605 */
[----:B------:R-:W-:Y:S02]  /*9920*/  @!P0 LEA R14, P2, R8, c[0x0][0x170], 0x1 ;  /* 0x00005c00080e8a11 */ /* 0x000fe400078408ff */
[----:B------:R-:W-:-:S02]  /*9930*/  @!P0 LEA.HI.X R19, R7, c[0x0][0x174], R2, 0x1, P5 ;  /* 0x00005d0007138a11 */ /* 0x000fc400028f0c02 */
[----:B------:R-:W-:Y:S02]  /*9940*/  @!P0 LEA.HI.X R17, R9, c[0x0][0x174], R12, 0x1, P3 ;  /* 0x00005d0009118a11 */ /* 0x000fe400018f0c0c */
[C---:B------:R-:W-:Y:S01]  /*9950*/  @!P0 LEA R26, P5, R11.reuse, c[0x0][0x170], 0x1 ;  /* 0x00005c000b1a8a11 */ /* 0x040fe200078a08ff */
        /* <DEDUP_REMOVED lines=46> */
[----:B------:R-:W3:Y:S04]  /*9c40*/  LDSM.16.M88.4 R100, [R203+0x1c00] ;  /* 0x001c0000cb64783b */ /* 0x000ee80000000200 */
[----:B------:R-:W3:Y:S04]  /*9c50*/  LDSM.16.M88.4 R92, [R203+0x2000] ;  /* 0x00200000cb5c783b */ /* 0x000ee80000000200 */
[----:B------:R-:W4:Y:S04]  /*9c60*/  LDSM.16.M88.4 R84, [R203+0x2400] ;  /* 0x00240000cb54783b */ /* 0x000f280000000200 */
[----:B------:R-:W4:Y:S04]  /*9c70*/  LDSM.16.M88.4 R76, [R203+0x2800] ;  /* 0x00280000cb4c783b */ /* 0x000f280000000200 */
[----:B------:R-:W4:Y:S04]  /*9c80*/  LDSM.16.M88.4 R68, [R203+0x2c00] ;  /* 0x002c0000cb44783b */ /* 0x000f280000000200 */
[----:B------:R-:W4:Y:S04]  /*9c90*/  LDSM.16.M88.4 R60, [R203+0x3000] ;  /* 0x00300000cb3c783b */ /* 0x000f280000000200 */
[----:B------:R-:W4:Y:S04]  /*9ca0*/  LDSM.16.M88.4 R52, [R203+0x3400] ;  /* 0x00340000cb34783b */ /* 0x000f280000000200 */
[----:B------:R-:W4:Y:S01]  /*9cb0*/  LDSM.16.M88.4 R44, [R203+0x3800] ;  /* 0x00380000cb2c783b */ /* 0x000f220000000200 */
[C---:B-1----:R-:W-:Y:S03]  /*9cc0*/  HMMA.16816.F32.BF16 R128, R4.reuse, R124, RZ ;  /* 0x0000007c0480723c */ /* 0x042fe600000418ff */
[----:B------:R-:W1:Y:S04]  /*9cd0*/  LDSM.16.M88.4 R36, [R203+0x3c00] ;  /* 0x003c0000cb24783b */ /* 0x000e680000000200 */
[----:B------:R-:W1:Y:S01]  /*9ce0*/  LDSM.16.M88.4 R28, [R203+0x4000] ;  /* 0x00400000cb1c783b */ /* 0x000e620000000200 */
[C---:B--2---:R-:W-:Y:S03]  /*9cf0*/  HMMA.16816.F32.BF16 R120, R4.reuse, R116, RZ ;  /* 0x000000740478723c */ /* 0x044fe600000418ff */
[----:B-----5:R-:W2:Y:S04]  /*9d00*/  LDSM.16.M88.4 R20, [R203+0x4400] ;  /* 0x00440000cb14783b */ /* 0x020ea80000000200 */
[----:B---3--:R-:W3:Y:S01]  /*9d10*/  LDSM.16.M88.4 R12, [R203+0x4800] ;  /* 0x00480000cb0c783b */ /* 0x008ee20000000200 */
[C---:B------:R-:W-:Y:S03]  /*9d20*/  HMMA.16816.F32.BF16 R112, R4.reuse, R108, RZ ;  /* 0x0000006c0470723c */ /* 0x040fe600000418ff */
[----:B------:R-:W5:Y:S04]  /*9d30*/  LDSM.16.M88.4 R136, [R203+0x4c00] ;  /* 0x004c0000cb88783b */ /* 0x000f680000000200 */
[----:B------:R-:W-:Y:S01]  /*9d40*/  LDSM.16.M88.4 R168, [R204] ;  /* 0x00000000cca8783b */ /* 0x000fe20000000200 */
[C---:B------:R-:W-:Y:S03]  /*9d50*/  HMMA.16816.F32.BF16 R104, R4.reuse, R100, RZ ;  /* 0x000000640468723c */ /* 0x040fe600000418ff */
[----:B------:R-:W1:Y:S04]  /*9d60*/  LDSM.16.M88.4 R144, [R197] ;  /* 0x00000000c590783b */ /* 0x000e680000000200 */
[----:B------:R-:W1:Y:S01]  /*9d70*/  LDSM.16.M88.4 R140, [R196] ;  /* 0x00000000c48c783b */ /* 0x000e620000000200 */
[C---:B------:R-:W-:Y:S03]  /*9d80*/  HMMA.16816.F32.BF16 R96, R4.reuse, R92, RZ ;  /* 0x0000005c0460723c */ /* 0x040fe600000418ff */
[----:B------:R-:W1:Y:S04]  /*9d90*/  LDSM.16.M88.4 R152, [R199] ;  /* 0x00000000c798783b */ /* 0x000e680000000200 */
[----:B------:R-:W-:Y:S01]  /*9da0*/  LDSM.16.M88.4 R148, [R198] ;  /* 0x00000000c694783b */ /* 0x000fe20000000200 */
[C---:B----4-:R-:W-:Y:S03]  /*9db0*/  HMMA.16816.F32.BF16 R88, R4.reuse, R84, RZ ;  /* 0x000000540458723c */ /* 0x050fe600000418ff */
[----:B------:R-:W-:Y:S04]  /*9dc0*/  LDSM.16.M88.4 R156, [R200] ;  /* 0x00000000c89c783b */ /* 0x000fe80000000200 */
[----:B------:R-:W-:Y:S01]  /*9dd0*/  LDSM.16.M88.4 R160, [R201] ;  /* 0x00000000c9a0783b */ /* 0x000fe20000000200 */
[C---:B------:R-:W-:Y:S03]  /*9de0*/  HMMA.16816.F32.BF16 R80, R4.reuse, R76, RZ ;  /* 0x0000004c0450723c */ /* 0x040fe600000418ff */
[----:B------:R-:W-:Y:S04]  /*9df0*/  LDSM.16.M88.4 R164, [R202] ;  /* 0x00000000caa4783b */ /* 0x000fe80000000200 */
[----:B------:R-:W0:Y:S01]  /*9e00*/  LDGDEPBAR ;  /* 0x00000000000079af */ /* 0x000e220000000000 */
[C---:B------:R-:W-:Y:S08]  /*9e10*/  HMMA.16816.F32.BF16 R72, R4.reuse, R68, RZ ;  /* 0x000000440448723c */ /* 0x040ff000000418ff */
[C---:B------:R-:W-:Y:S08]  /*9e20*/  HMMA.16816.F32.BF16 R64, R4.reuse, R60, RZ ;  /* 0x0000003c0440723c */ /* 0x040ff000000418ff */
[C---:B------:R-:W-:Y:S08]  /*9e30*/  HMMA.16816.F32.BF16 R56, R4.reuse, R52, RZ ;  /* 0x000000340438723c */ /* 0x040ff000000418ff */
[C---:B------:R-:W-:Y:S08]  /*9e40*/  HMMA.16816.F32.BF16 R48, R4.reuse, R44, RZ ;  /* 0x0000002c0430723c */ /* 0x040ff000000418ff */
[C---:B-1----:R-:W-:Y:S08]  /*9e50*/  HMMA.16816.F32.BF16 R40, R4.reuse, R36, RZ ;  /* 0x000000240428723c */ /* 0x042ff000000418ff */
        /* <DEDUP_REMOVED lines=19> */
[----:B------:R-:W-:Y:S01]  /*9f90*/  HMMA.16816.F32.BF16 R4, R4, R138, RZ ;  /* 0x0000008a0404723c */ /* 0x000fe200000418ff */
[----:B------:R-:W1:Y:S07]  /*9fa0*/  LDSM.16.M88.4 R136, [R195] ;  /* 0x00000000c388783b */ /* 0x000e6e0000000200 */
[C---:B------:R-:W-:Y:S08]  /*9fb0*/  HMMA.16816.F32.BF16 R88, R168.reuse, R144, R88 ;  /* 0x00000090a858723c */ /* 0x040ff00000041858 */
[C---:B------:R-:W-:Y:S01]  /*9fc0*/  HMMA.16816.F32.BF16 R84, R168.reuse, R146, R84 ;  /* 0x00000092a854723c */ /* 0x040fe20000041854 */
[----:B------:R-:W2:Y:S07]  /*9fd0*/  LDSM.16.M88.4 R144, [R193] ;  /* 0x00000000c190783b */ /* 0x000eae0000000200 */
[C---:B------:R-:W-:Y:S08]  /*9fe0*/  HMMA.16816.F32.BF16 R80, R168.reuse, R140, R80 ;  /* 0x0000008ca850723c */ /* 0x040ff00000041850 */
[C---:B------:R-:W-:Y:S01]  /*9ff0*/  HMMA.16816.F32.BF16 R76, R168.reuse, R142, R76 ;  /* 0x0000008ea84c723c */ /* 0x040fe2000004184c */
[----:B------:R-:W-:Y:S07]  /*a000*/  LDSM.16.M88.4 R140, [R192] ;  /* 0x00000000c08c783b */ /* 0x000fee0000000200 */
[C---:B------:R-:W-:Y:S08]  /*a010*/  HMMA.16816.F32.BF16 R104, R168.reuse, R152, R104 ;  /* 0x00000098a868723c */ /* 0x040ff00000041868 */
[C---:B-1----:R-:W-:Y:S08]  /*a020*/  HMMA.16816.F32.BF16 R72, R168.reuse, R136, R72 ;  /* 0x00000088a848723c */ /* 0x042ff00000041848 */
[C---:B------:R-:W-:Y:S01]  /*a030*/  HMMA.16816.F32.BF16 R68, R168.reuse, R138, R68 ;  /* 0x0000008aa844723c */ /* 0x040fe20000041844 */
[----:B------:R-:W1:Y:S07]  /*a040*/  LDSM.16.M88.4 R136, [R191] ;  /* 0x00000000bf88783b */ /* 0x000e6e0000000200 */
[C---:B------:R-:W-:Y:S01]  /*a050*/  HMMA.16816.F32.BF16 R100, R168.reuse, R154, R100 ;  /* 0x0000009aa864723c */ /* 0x040fe20000041864 */
[----:B------:R-:W-:Y:S07]  /*a060*/  LDSM.16.M88.4 R152, [R194] ;  /* 0x00000000c298783b */ /* 0x000fee0000000200 */
[C---:B------:R-:W-:Y:S08]  /*a070*/  HMMA.16816.F32.BF16 R96, R168.reuse, R148, R96 ;  /* 0x00000094a860723c */ /* 0x040ff00000041860 */
[C---:B------:R-:W-:Y:S01]  /*a080*/  HMMA.16816.F32.BF16 R92, R168.reuse, R150, R92 ;  /* 0x00000096a85c723c */ /* 0x040fe2000004185c */
[----:B------:R-:W-:Y:S07]  /*a090*/  LDSM.16.M88.4 R148, [R190] ;  /* 0x00000000be94783b */ /* 0x000fee0000000200 */
[C---:B--2---:R-:W-:Y:S08]  /*a0a0*/  HMMA.16816.F32.BF16 R56, R168.reuse, R144, R56 ;  /* 0x00000090a838723c */ /* 0x044ff00000041838 */
[C---:B------:R-:W-:Y:S01]  /*a0b0*/  HMMA.16816.F32.BF16 R52, R168.reuse, R146, R52 ;  /* 0x00000092a834723c */ /* 0x040fe20000041834 */
[----:B------:R-:W-:Y:S07]  /*a0c0*/  LDSM.16.M88.4 R144, [R189] ;  /* 0x00000000bd90783b */ /* 0x000fee0000000200 */
[C---:B-1----:R-:W-:Y:S08]  /*a0d0*/  HMMA.16816.F32.BF16 R40, R168.reuse, R136, R40 ;  /* 0x00000088a828723c */ /* 0x042ff00000041828 */
[C---:B------:R-:W-:Y:S01]  /*a0e0*/  HMMA.16816.F32.BF16 R36, R168.reuse, R138, R36 ;  /* 0x0000008aa824723c */ /* 0x040fe20000041824 */
[----:B------:R-:W1:Y:S07]  /*a0f0*/  LDSM.16.M88.4 R136, [R3] ;  /* 0x000000000388783b */ /* 0x000e6e0000000200 */
[C---:B------:R-:W-:Y:S08]  /*a100*/  HMMA.16816.F32.BF16 R48, R168.reuse, R140, R48 ;  /* 0x0000008ca830723c */ /* 0x040ff00000041830 */
[----:B------:R-:W-:Y:S01]  /*a110*/  HMMA.16816.F32.BF16 R44, R168, R142, R44 ;  /* 0x0000008ea82c723c */ /* 0x000fe2000004182c */
[----:B------:R-:W2:Y:S01]  /*a120*/  LDSM.16.M88.4 R140, [R188] ;  /* 0x00000000bc8c783b */ /* 0x000ea20000000200 */
[----:B------:R-:W-:-:S06]  /*a130*/  DEPBAR.LE SB0, 0x0 ;  /* 0x000080000000791a */ /* 0x000fcc0000000000 */
[C---:B------:R-:W-:Y:S07]  /*a140*/  HMMA.16816.F32.BF16 R112, R168.reuse, R156, R112 ;  /* 0x0000009ca870723c */ /* 0x040fee0000041870 */
[----:B------:R-:W-:Y:S01]  /*a150*/  IMAD.SHL.U32 R157, R211, 0x100, RZ ;  /* 0x00000100d39d7824 */ /* 0x000fe200078e00ff */
[----:B------:R-:W-:Y:S04]  /*a160*/  HMMA.16816.F32.BF16 R108, R168, R158, R108 ;  /* 0x0000009ea86c723c */ /* 0x000fe8000004186c */
[----:B------:R-:W-:-:S02]  /*a170*/  LOP3.LUT R0, R157, 0xf9, R208, 0xfe, !PT ;  /* 0x000000f99d007812 */ /* 0x000fc400078efed0 */
[C-C-:B------:R-:W-:Y:S02]  /*a180*/  LOP3.LUT R156, R157.reuse, 0x71, R208.reuse, 0xfe, !PT ;  /* 0x000000719d9c7812 */ /* 0x140fe400078efed0 */
[----:B------:R-:W-:Y:S01]  /*a190*/  I2F R132, R0 ;  /* 0x0000000000847306 */ /* 0x000fe20000201400 */
[C---:B-1----:R-:W-:Y:S01]  /*a1a0*/  HMMA.16816.F32.BF16 R4, R168.reuse, R138, R4 ;  /* 0x0000008aa804723c */ /* 0x042fe20000041804 */
[C-C-:B------:R-:W-:Y:S02]  /*a1b0*/  LOP3.LUT R158, R157.reuse, 0x78, R208.reuse, 0xfe, !PT ;  /* 0x000000789d9e7812 */ /* 0x140fe400078efed0 */
[C---:B------:R-:W-:Y:S02]  /*a1c0*/  ISETP.GE.AND P5, PT, R0.reuse, R174, PT ;  /* 0x000000ae0000720c */ /* 0x040fe40003fa6270 */
[----:B------:R-:W-:Y:S02]  /*a1d0*/  ISETP.GE.AND P4, PT, R0, R173, PT ;  /* 0x000000ad0000720c */ /* 0x000fe40003f86270 */
[----:B------:R-:W1:Y:S01]  /*a1e0*/  I2F R2, R156 ;  /* 0x0000009c00027306 */ /* 0x000e620000201400 */
[----:B------:R-:W-:Y:S01]  /*a1f0*/  HMMA.16816.F32.BF16 R64, R168, R152, R64 ;  /* 0x00000098a840723c */ /* 0x000fe20000041840 */
[----:B------:R-:W-:-:S02]  /*a200*/  LOP3.LUT R176, R157, 0x91, R208, 0xfe, !PT ;  /* 0x000000919db07812 */ /* 0x000fc400078efed0 */
[C-C-:B------:R-:W-:Y:S02]  /*a210*/  LOP3.LUT R178, R157.reuse, 0x98, R208.reuse, 0xfe, !PT ;  /* 0x000000989db27812 */ /* 0x140fe400078efed0 */
[CC--:B------:R-:W-:Y:S02]  /*a220*/  ISETP.GE.AND P3, PT, R156.reuse, R174.reuse, PT ;  /* 0x000000ae9c00720c */ /* 0x0c0fe40003f66270 */
[C-C-:B------:R-:W-:Y:S01]  /*a230*/  LOP3.LUT R153, R157.reuse, 0x79, R208.reuse, 0xfe, !PT ;  /* 0x000000799d997812 */ /* 0x140fe200078efed0 */
[----:B------:R-:W3:Y:S01]  /*a240*/  I2F R159, R158 ;  /* 0x0000009e009f7306 */ /* 0x000ee20000201400 */
[C---:B------:R-:W-:Y:S01]  /*a250*/  HMMA.16816.F32.BF16 R60, R168.reuse, R154, R60 ;  /* 0x0000009aa83c723c */ /* 0x040fe2000004183c */
[C-C-:B------:R-:W-:Y:S02]  /*a260*/  LOP3.LUT R179, R157.reuse, 0xa0, R208.reuse, 0xfe, !PT ;  /* 0x000000a09db37812 */ /* 0x140fe400078efed0 */
[----:B------:R-:W-:Y:S02]  /*a270*/  ISETP.GE.AND P2, PT, R156, R173, PT ;  /* 0x000000ad9c00720c */ /* 0x000fe40003f46270 */
[----:B------:R-:W-:Y:S01]  /*a280*/  ISETP.GE.AND P6, PT, R158, R174, PT ;  /* 0x000000ae9e00720c */ /* 0x000fe20003fc6270 */
[C---:B-1----:R-:W-:Y:S01]  /*a290*/  FFMA.FTZ R73, R206.reuse, R2, R73 ;  /* 0x00000002ce497223 */ /* 0x042fe20000010049 */
[----:B------:R-:W1:Y:S01]  /*a2a0*/  I2F R152, R153 ;  /* 0x0000009900987306 */ /* 0x000e620000201400 */
[C---:B------:R-:W-:Y:S01]  /*a2b0*/  HMMA.16816.F32.BF16 R120, R168.reuse, R160, R120 ;  /* 0x000000a0a878723c */ /* 0x040fe20000041878 */
[C-C-:B------:R-:W-:Y:S01]  /*a2c0*/  LOP3.LUT R154, R157.reuse, 0x80, R208.reuse, 0xfe, !PT ;  /* 0x000000809d9a7812 */ /* 0x140fe200078efed0 */
[CC--:B------:R-:W-:Y:S01]  /*a2d0*/  FFMA.FTZ R0, R206.reuse, R132.reuse, R5 ;  /* 0x00000084ce007223 */ /* 0x0c0fe20000010005 */
[C-C-:B------:R-:W-:Y:S01]  /*a2e0*/  LOP3.LUT R180, R157.reuse, 0xa1, R208.reuse, 0xfe, !PT ;  /* 0x000000a19db47812 */ /* 0x140fe200078efed0 */
[C---:B------:R-:W-:Y:S01]  /*a2f0*/  FFMA.FTZ R7, R206.reuse, R132, R7 ;  /* 0x00000084ce077223 */ /* 0x040fe20000010007 */
[C-C-:B------:R-:W-:Y:S01]  /*a300*/  LOP3.LUT R184, R157.reuse, 0xa9, R208.reuse, 0xfe, !PT ;  /* 0x000000a99db87812 */ /* 0x140fe200078efed0 */
[----:B------:R-:W-:Y:S01]  /*a310*/  FFMA.FTZ R75, R206, R2, R75 ;  /* 0x00000002ce4b7223 */ /* 0x000fe2000001004b */
[----:B------:R-:W-:Y:S01]  /*a320*/  LOP3.LUT R161, R157, 0x81, R208, 0xfe, !PT ;  /* 0x000000819da17812 */ /* 0x000fe200078efed0 */
[C---:B------:R-:W-:Y:S01]  /*a330*/  HMMA.16816.F32.BF16 R116, R168.reuse, R162, R116 ;  /* 0x000000a2a874723c */ /* 0x040fe20000041874 */
[----:B------:R-:W4:Y:S01]  /*a340*/  I2F R155, R154 ;  /* 0x0000009a009b7306 */ /* 0x000f220000201400 */
[----:B------:R-:W-:Y:S01]  /*a350*/  FSEL R0, R0, -INF , !P5 ;  /* 0xff80000000007808 */ /* 0x000fe20006800000 */
[----:B---3--:R-:W-:Y:S01]  /*a360*/  FFMA.FTZ R70, R206, R159, R70 ;  /* 0x0000009fce467223 */ /* 0x008fe20000010046 */
[----:B------:R-:W-:Y:S01]  /*a370*/  ISETP.GE.AND P5, PT, R158, R173, PT ;  /* 0x000000ad9e00720c */ /* 0x000fe20003fa6270 */
[C---:B------:R-:W-:Y:S01]  /*a380*/  FFMA.FTZ R68, R206.reuse, R159, R68 ;  /* 0x0000009fce447223 */ /* 0x040fe20000010044 */
[----:B------:R-:W-:Y:S01]  /*a390*/  FSEL R2, R7, -INF , !P4 ;  /* 0xff80000007027808 */ /* 0x000fe20006000000 */
[C---:B-1----:R-:W-:Y:S01]  /*a3a0*/  FFMA.FTZ R69, R206.reuse, R152, R69 ;  /* 0x00000098ce457223 */ /* 0x042fe20000010045 */
[----:B------:R-:W-:Y:S01]  /*a3b0*/  LOP3.LUT R162, R157, 0x88, R208, 0xfe, !PT ;  /* 0x000000889da27812 */ /* 0x000fe200078efed0 */
[----:B------:R-:W-:Y:S01]  /*a3c0*/  HMMA.16816.F32.BF16 R128, R168, R164, R128 ;  /* 0x000000a4a880723c */ /* 0x000fe20000041880 */
[----:B------:R-:W1:Y:S01]  /*a3d0*/  I2F R160, R161 ;  /* 0x000000a100a07306 */ /* 0x000e620000201400 */
[----:B------:R-:W-:Y:S01]  /*a3e0*/  ISETP.GE.AND P4, PT, R153, R174, PT ;  /* 0x000000ae9900720c */ /* 0x000fe20003f86270 */
[----:B------:R-:W-:Y:S01]  /*a3f0*/  FFMA.FTZ R71, R206, R152, R71 ;  /* 0x00000098ce477223 */ /* 0x000fe20000010047 */
[----:B------:R-:W-:-:S02]  /*a400*/  FSEL R68, R68, -INF , !P6 ;  /* 0xff80000044447808 */ /* 0x000fc40007000000 */
[----:B------:R-:W-:Y:S02]  /*a410*/  ISETP.GE.AND P6, PT, R154, R173, PT ;  /* 0x000000ad9a00720c */ /* 0x000fe40003fc6270 */
[C---:B------:R-:W-:Y:S01]  /*a420*/  HMMA.16816.F32.BF16 R124, R168.reuse, R166, R124 ;  /* 0x000000a6a87c723c */ /* 0x040fe2000004187c */
[C---:B------:R-:W-:Y:S01]  /*a430*/  LOP3.LUT R165, R157.reuse, 0x89, R208, 0xfe, !PT ;  /* 0x000000899da57812 */ /* 0x040fe200078efed0 */
[----:B------:R-:W3:Y:S01]  /*a440*/  I2F R163, R162 ;  /* 0x000000a200a37306 */ /* 0x000ee20000201400 */
[CC--:B----4-:R-:W-:Y:S01]  /*a450*/  FFMA.FTZ R64, R206.reuse, R155.reuse, R64 ;  /* 0x0000009bce407223 */ /* 0x0d0fe20000010040 */
[C---:B------:R-:W-:Y:S01]  /*a460*/  LOP3.LUT R181, R157.reuse, 0xb0, R208, 0xfe, !PT ;  /* 0x000000b09db57812 */ /* 0x040fe200078efed0 */
[C---:B------:R-:W-:Y:S01]  /*a470*/  FFMA.FTZ R138, R206.reuse, R155, R66 ;  /* 0x0000009bce8a7223 */ /* 0x040fe20000010042 */
[C-C-:B------:R-:W-:Y:S02]  /*a480*/  LOP3.LUT R185, R157.reuse, 0xb1, R208.reuse, 0xfe, !PT ;  /* 0x000000b19db97812 */ /* 0x140fe400078efed0 */
[----:B------:R-:W-:Y:S01]  /*a490*/  LOP3.LUT R166, R157, 0x90, R208, 0xfe, !PT ;  /* 0x000000909da67812 */ /* 0x000fe200078efed0 */
[----:B------:R-:W-:Y:S01]  /*a4a0*/  HMMA.16816.F32.BF16 R32, R168, R148, R32 ;  /* 0x00000094a820723c */ /* 0x000fe20000041820 */
[----:B------:R-:W4:Y:S01]  /*a4b0*/  I2F R164, R165 ;  /* 0x000000a500a47306 */ /* 0x000f220000201400 */
[-C--:B-1----:R-:W-:Y:S01]  /*a4c0*/  FFMA.FTZ R67, R206, R160.reuse, R67 ;  /* 0x000000a0ce437223 */ /* 0x082fe20000010043 */
[----:B------:R-:W-:Y:S01]  /*a4d0*/  FSEL R138, R138, -INF , !P6 ;  /* 0xff8000008a8a7808 */ /* 0x000fe20007000000 */
[----:B------:R-:W-:Y:S01]  /*a4e0*/  FFMA.FTZ R65, R206, R160, R65 ;  /* 0x000000a0ce417223 */ /* 0x000fe20000010041 */
[----:B------:R-:W-:-:S02]  /*a4f0*/  ISETP.GE.AND P6, PT, R165, R174, PT ;  /* 0x000000aea500720c */ /* 0x000fc40003fc6270 */
[C---:B------:R-:W-:Y:S01]  /*a500*/  LOP3.LUT R149, R157.reuse, 0x99, R208, 0xfe, !PT ;  /* 0x000000999d957812 */ /* 0x040fe200078efed0 */
[C---:B------:R-:W-:Y:S01]  /*a510*/  HMMA.16816.F32.BF16 R28, R168.reuse, R150, R28 ;  /* 0x00000096a81c723c */ /* 0x040fe2000004181c */
[----:B------:R-:W-:Y:S01]  /*a520*/  I2F R167, R166 ;  /* 0x000000a600a77306 */ /* 0x000fe20000201400 */
[CC--:B---3--:R-:W-:Y:S01]  /*a530*/  FFMA.FTZ R5, R206.reuse, R163.reuse, R60 ;  /* 0x000000a3ce057223 */ /* 0x0c8fe2000001003c */
[C---:B------:R-:W-:Y:S01]  /*a540*/  LOP3.LUT R186, R157.reuse, 0xb8, R208, 0xfe, !PT ;  /* 0x000000b89dba7812 */ /* 0x040fe200078efed0 */
[C---:B------:R-:W-:Y:S01]  /*a550*/  FFMA.FTZ R132, R206.reuse, R163, R62 ;  /* 0x000000a3ce847223 */ /* 0x040fe2000001003e */
[--C-:B------:R-:W-:Y:S02]  /*a560*/  LOP3.LUT R246, R157, 0xb9, R208.reuse, 0xfe, !PT ;  /* 0x000000b99df67812 */ /* 0x100fe400078efed0 */
[----:B------:R-:W-:Y:S01]  /*a570*/  FSEL R150, R73, -INF , !P3 ;  /* 0xff80000049967808 */ /* 0x000fe20005800000 */
[----:B------:R-:W-:Y:S01]  /*a580*/  HMMA.16816.F32.BF16 R24, R168, R144, R24 ;  /* 0x00000090a818723c */ /* 0x000fe20000041818 */
[----:B------:R-:W1:Y:S01]  /*a590*/  I2F R175, R176 ;  /* 0x000000b000af7306 */ /* 0x000e620000201400 */
[----:B------:R-:W-:Y:S01]  /*a5a0*/  ISETP.GE.AND P3, PT, R153, R173, PT ;  /* 0x000000ad9900720c */ /* 0x000fe20003f66270 */
[CC--:B----4-:R-:W-:Y:S01]  /*a5b0*/  FFMA.FTZ R7, R206.reuse, R164.reuse, R61 ;  /* 0x000000a4ce077223 */ /* 0x0d0fe2000001003d */
[C-C-:B------:R-:W-:Y:S01]  /*a5c0*/  LOP3.LUT R244, R157.reuse, 0xc0, R208.reuse, 0xfe, !PT ;  /* 0x000000c09df47812 */ /* 0x140fe200078efed0 */
[----:B------:R-:W-:Y:S01]  /*a5d0*/  FFMA.FTZ R164, R206, R164, R63 ;  /* 0x000000a4cea47223 */ /* 0x000fe2000001003f */
[----:B------:R-:W-:-:S02]  /*a5e0*/  LOP3.LUT R158, R157, 0xd0, R208, 0xfe, !PT ;  /* 0x000000d09d9e7812 */ /* 0x000fc400078efed0 */
[C---:B------:R-:W-:Y:S01]  /*a5f0*/  HMMA.16816.F32.BF16 R20, R168.reuse, R146, R20 ;  /* 0x00000092a814723c */ /* 0x040fe20000041814 */
[----:B------:R-:W3:Y:S01]  /*a600*/  I2F R177, R178 ;  /* 0x000000b200b17306 */ /* 0x000ee20000201400 */
[----:B------:R-:W-:Y:S02]  /*a610*/  FSEL R144, R75, -INF , !P2 ;  /* 0xff8000004b907808 */ /* 0x000fe40005000000 */
[----:B------:R-:W-:Y:S02]  /*a620*/  ISETP.GE.AND P2, PT, R154, R174, PT ;  /* 0x000000ae9a00720c */ /* 0x000fe40003f46270 */
[----:B------:R-:W-:Y:S02]  /*a630*/  FSEL R7, R7, -INF , !P6 ;  /* 0xff80000007077808 */ /* 0x000fe40007000000 */
[----:B--2---:R-:W-:Y:S01]  /*a640*/  HMMA.16816.F32.BF16 R12, R168, R142, R12 ;  /* 0x0000008ea80c723c */ /* 0x004fe2000004180c */
[----:B------:R-:W2:Y:S01]  /*a650*/  I2F R148, R149 ;  /* 0x0000009500947306 */ /* 0x000ea20000201400 */
[----:B------:R-:W-:-:S02]  /*a660*/  LOP3.LUT R146, R157, 0xa8, R208, 0xfe, !PT ;  /* 0x000000a89d927812 */ /* 0x000fc400078efed0 */
[----:B------:R-:W-:Y:S02]  /*a670*/  FSEL R66, R64, -INF , !P2 ;  /* 0xff80000040427808 */ /* 0x000fe40005000000 */
[-C--:B------:R-:W-:Y:S02]  /*a680*/  ISETP.GE.AND P2, PT, R162, R173.reuse, PT ;  /* 0x000000ada200720c */ /* 0x080fe40003f46270 */
[----:B------:R-:W-:Y:S01]  /*a690*/  FSEL R142, R70, -INF , !P5 ;  /* 0xff800000468e7808 */ /* 0x000fe20006800000 */
[----:B------:R-:W4:Y:S01]  /*a6a0*/  I2F R151, R179 ;  /* 0x000000b300977306 */ /* 0x000f220000201400 */
[----:B------:R-:W-:Y:S01]  /*a6b0*/  FSEL R70, R69, -INF , !P4 ;  /* 0xff80000045467808 */ /* 0x000fe20006000000 */
[C---:B------:R-:W-:Y:S01]  /*a6c0*/  HMMA.16816.F32.BF16 R16, R168.reuse, R140, R16 ;  /* 0x0000008ca810723c */ /* 0x040fe20000041810 */
[C---:B------:R-:W-:Y:S01]  /*a6d0*/  ISETP.GE.AND P4, PT, R161.reuse, R173, PT ;  /* 0x000000ada100720c */ /* 0x040fe20003f86270 */
[CC--:B-1----:R-:W-:Y:S01]  /*a6e0*/  FFMA.FTZ R69, R206.reuse, R175.reuse, R57 ;  /* 0x000000afce457223 */ /* 0x0c2fe20000010039 */
[-C--:B------:R-:W-:Y:S01]  /*a6f0*/  ISETP.GE.AND P5, PT, R161, R174.reuse, PT ;  /* 0x000000aea100720c */ /* 0x080fe20003fa6270 */
[----:B------:R-:W-:Y:S01]  /*a700*/  FFMA.FTZ R175, R206, R175, R59 ;  /* 0x000000afceaf7223 */ /* 0x000fe2000001003b */
[----:B------:R-:W-:Y:S01]  /*a710*/  FSEL R132, R132, -INF , !P2 ;  /* 0xff80000084847808 */ /* 0x000fe20005000000 */
[----:B------:R-:W1:Y:S01]  /*a720*/  I2F R145, R180 ;  /* 0x000000b400917306 */ /* 0x000e620000201400 */
[----:B------:R-:W-:Y:S01]  /*a730*/  FSEL R140, R71, -INF , !P3 ;  /* 0xff800000478c7808 */ /* 0x000fe20005800000 */
[----:B------:R-:W-:Y:S01]  /*a740*/  HMMA.16816.F32.BF16 R8, R168, R136, R8 ;  /* 0x00000088a808723c */ /* 0x000fe20000041808 */
[----:B------:R-:W-:Y:S01]  /*a750*/  ISETP.GE.AND P3, PT, R162, R174, PT ;  /* 0x000000aea200720c */ /* 0x000fe20003f66270 */
[C---:B---3--:R-:W-:Y:S01]  /*a760*/  FFMA.FTZ R71, R206.reuse, R177, R52 ;  /* 0x000000b1ce477223 */ /* 0x048fe20000010034 */
[----:B------:R-:W-:Y:S01]  /*a770*/  FSEL R252, R65, -INF , !P5 ;  /* 0xff80000041fc7808 */ /* 0x000fe20006800000 */
[CC--:B--2---:R-:W-:Y:S01]  /*a780*/  FFMA.FTZ R73, R206.reuse, R148.reuse, R53 ;  /* 0x00000094ce497223 */ /* 0x0c4fe20000010035 */
[----:B------:R-:W-:Y:S01]  /*a790*/  FSEL R5, R5, -INF , !P3 ;  /* 0xff80000005057808 */ /* 0x000fe20005800000 */
[----:B------:R-:W2:Y:S01]  /*a7a0*/  I2F R147, R146 ;  /* 0x0000009200937306 */ /* 0x000ea20000201400 */
[----:B------:R-:W-:Y:S01]  /*a7b0*/  FSEL R136, R67, -INF , !P4 ;  /* 0xff80000043887808 */ /* 0x000fe20006000000 */
[C---:B------:R-:W-:Y:S01]  /*a7c0*/  FFMA.FTZ R67, R206.reuse, R167, R56 ;  /* 0x000000a7ce437223 */ /* 0x040fe20000010038 */
[----:B------:R-:W-:Y:S01]  /*a7d0*/  ISETP.GE.AND P5, PT, R165, R173, PT ;  /* 0x000000ada500720c */ /* 0x000fe20003fa6270 */
[----:B------:R-:W-:Y:S01]  /*a7e0*/  FFMA.FTZ R167, R206, R167, R58 ;  /* 0x000000a7cea77223 */ /* 0x000fe2000001003a */
[-C--:B------:R-:W-:Y:S01]  /*a7f0*/  ISETP.GE.AND P3, PT, R166, R173.reuse, PT ;  /* 0x000000ada600720c */ /* 0x080fe20003f66270 */
[----:B------:R-:W-:Y:S01]  /*a800*/  FFMA.FTZ R55, R206, R148, R55 ;  /* 0x00000094ce377223 */ /* 0x000fe20000010037 */
[CC--:B------:R-:W-:Y:S01]  /*a810*/  ISETP.GE.AND P2, PT, R176.reuse, R174.reuse, PT ;  /* 0x000000aeb000720c */ /* 0x0c0fe20003f46270 */
[----:B------:R-:W3:Y:S01]  /*a820*/  I2F R182, R184 ;  /* 0x000000b800b67306 */ /* 0x000ee20000201400 */
[----:B------:R-:W-:Y:S01]  /*a830*/  ISETP.GE.AND P6, PT, R176, R173, PT ;  /* 0x000000adb000720c */ /* 0x000fe20003fc6270 */
[-C--:B----4-:R-:W-:Y:S01]  /*a840*/  FFMA.FTZ R75, R206, R151.reuse, R48 ;  /* 0x00000097ce4b7223 */ /* 0x090fe20000010030 */
[----:B------:R-:W-:Y:S01]  /*a850*/  FSEL R56, R164, -INF , !P5 ;  /* 0xff800000a4387808 */ /* 0x000fe20006800000 */
[C---:B------:R-:W-:Y:S01]  /*a860*/  FFMA.FTZ R50, R206.reuse, R151, R50 ;  /* 0x00000097ce327223 */ /* 0x040fe20000010032 */
[----:B------:R-:W-:Y:S01]  /*a870*/  FSEL R57, R167, -INF , !P3 ;  /* 0xff800000a7397808 */ /* 0x000fe20005800000 */
[----:B-1----:R-:W-:Y:S01]  /*a880*/  FFMA.FTZ R51, R206, R145, R51 ;  /* 0x00000091ce337223 */ /* 0x002fe20000010033 */
[-C--:B------:R-:W-:Y:S01]  /*a890*/  ISETP.GE.AND P5, PT, R178, R174.reuse, PT ;  /* 0x000000aeb200720c */ /* 0x080fe20003fa6270 */
[----:B------:R-:W1:Y:S01]  /*a8a0*/  I2F R187, R181 ;  /* 0x000000b500bb7306 */ /* 0x000e620000201400 */
[----:B------:R-:W-:Y:S01]  /*a8b0*/  ISETP.GE.AND P3, PT, R149, R174, PT ;  /* 0x000000ae9500720c */ /* 0x000fe20003f66270 */
[CC--:B--2---:R-:W-:Y:S01]  /*a8c0*/  FFMA.FTZ R143, R206.reuse, R147.reuse, R44 ;  /* 0x00000093ce8f7223 */ /* 0x0c4fe2000001002c */
[----:B------:R-:W-:Y:S01]  /*a8d0*/  LOP3.LUT R170, R157, 0xc1, R208, 0xfe, !PT ;  /* 0x000000c19daa7812 */ /* 0x000fe200078efed0 */
[C---:B------:R-:W-:Y:S01]  /*a8e0*/  FFMA.FTZ R46, R206.reuse, R147, R46 ;  /* 0x00000093ce2e7223 */ /* 0x040fe2000001002e */
[----:B------:R-:W-:Y:S01]  /*a8f0*/  FSEL R69, R69, -INF , !P2 ;  /* 0xff80000045457808 */ /* 0x000fe20005000000 */
[C---:B------:R-:W-:Y:S01]  /*a900*/  FFMA.FTZ R141, R206.reuse, R145, R49 ;  /* 0x00000091ce8d7223 */ /* 0x040fe20000010031 */
[----:B------:R-:W-:Y:S01]  /*a910*/  LOP3.LUT R168, R157, 0xc8, R208, 0xfe, !PT ;  /* 0x000000c89da87812 */ /* 0x000fe200078efed0 */
[----:B------:R-:W2:Y:S01]  /*a920*/  I2F R183, R185 ;  /* 0x000000b900b77306 */ /* 0x000ea20000201400 */
[----:B------:R-:W-:Y:S01]  /*a930*/  ISETP.GE.AND P2, PT, R149, R173, PT ;  /* 0x000000ad9500720c */ /* 0x000fe20003f46270 */
[C---:B------:R-:W-:Y:S01]  /*a940*/  FFMA.FTZ R54, R206.reuse, R177, R54 ;  /* 0x000000b1ce367223 */ /* 0x040fe20000010036 */
[----:B------:R-:W-:Y:S01]  /*a950*/  FSEL R52, R175, -INF , !P6 ;  /* 0xff800000af347808 */ /* 0x000fe20007000000 */
[C---:B---3--:R-:W-:Y:S01]  /*a960*/  FFMA.FTZ R145, R206.reuse, R182, R45 ;  /* 0x000000b6ce917223 */ /* 0x048fe2000001002d */
[----:B------:R-:W-:Y:S01]  /*a970*/  ISETP.GE.AND P6, PT, R179, R174, PT ;  /* 0x000000aeb300720c */ /* 0x000fe20003fc6270 */
[C---:B------:R-:W-:Y:S01]  /*a980*/  FFMA.FTZ R47, R206.reuse, R182, R47 ;  /* 0x000000b6ce2f7223 */ /* 0x040fe2000001002f */
[----:B------:R-:W-:Y:S01]  /*a990*/  FSEL R71, R71, -INF , !P5 ;  /* 0xff80000047477808 */ /* 0x000fe20006800000 */
[----:B------:R-:W3:Y:S01]  /*a9a0*/  I2F R139, R186 ;  /* 0x000000ba008b7306 */ /* 0x000ee20000201400 */
[----:B------:R-:W-:Y:S01]  /*a9b0*/  FSEL R73, R73, -INF , !P3 ;  /* 0xff80000049497808 */ /* 0x000fe20005800000 */
[-C--:B-1----:R-:W-:Y:S01]  /*a9c0*/  FFMA.FTZ R147, R206, R187.reuse, R40 ;  /* 0x000000bbce937223 */ /* 0x082fe20000010028 */
[----:B------:R-:W-:Y:S01]  /*a9d0*/  ISETP.GE.AND P4, PT, R166, R174, PT ;  /* 0x000000aea600720c */ /* 0x000fe20003f86270 */
[----:B------:R-:W-:Y:S01]  /*a9e0*/  FFMA.FTZ R42, R206, R187, R42 ;  /* 0x000000bbce2a7223 */ /* 0x000fe2000001002a */
[----:B------:R-:W-:-:S02]  /*a9f0*/  ISETP.GE.AND P5, PT, R179, R173, PT ;  /* 0x000000adb300720c */ /* 0x000fc40003fa6270 */
[----:B------:R-:W-:Y:S01]  /*aa00*/  ISETP.GE.AND P3, PT, R180, R173, PT ;  /* 0x000000adb400720c */ /* 0x000fe20003f66270 */
[----:B------:R-:W1:Y:S01]  /*aa10*/  I2F R245, R246 ;  /* 0x000000f600f57306 */ /* 0x000e620000201400 */
[----:B------:R-:W-:Y:S01]  /*aa20*/  FSEL R48, R55, -INF , !P2 ;  /* 0xff80000037307808 */ /* 0x000fe20005000000 */
[-C--:B--2---:R-:W-:Y:S01]  /*aa30*/  FFMA.FTZ R151, R206, R183.reuse, R41 ;  /* 0x000000b7ce977223 */ /* 0x084fe20000010029 */
[----:B------:R-:W-:Y:S01]  /*aa40*/  ISETP.GE.AND P2, PT, R146, R174, PT ;  /* 0x000000ae9200720c */ /* 0x000fe20003f46270 */
[----:B------:R-:W-:Y:S01]  /*aa50*/  FFMA.FTZ R43, R206, R183, R43 ;  /* 0x000000b7ce2b7223 */ /* 0x000fe2000001002b */
[----:B------:R-:W-:Y:S02]  /*aa60*/  FSEL R75, R75, -INF , !P6 ;  /* 0xff8000004b4b7808 */ /* 0x000fe40007000000 */
[----:B------:R-:W-:Y:S01]  /*aa70*/  ISETP.GE.AND P6, PT, R146, R173, PT ;  /* 0x000000ad9200720c */ /* 0x000fe20003fc6270 */
[----:B------:R-:W2:Y:S01]  /*aa80*/  I2F R171, R244 ;  /* 0x000000f400ab7306 */ /* 0x000ea20000201400 */
[----:B------:R-:W-:Y:S01]  /*aa90*/  LOP3.LUT R247, R157, 0xd1, R208, 0xfe, !PT ;  /* 0x000000d19df77812 */ /* 0x000fe200078efed0 */
[CC--:B---3--:R-:W-:Y:S01]  /*aaa0*/  FFMA.FTZ R38, R206.reuse, R139.reuse, R38 ;  /* 0x0000008bce267223 */ /* 0x0c8fe20000010026 */
[----:B------:R-:W-:Y:S01]  /*aab0*/  FSEL R67, R67, -INF , !P4 ;  /* 0xff80000043437808 */ /* 0x000fe20006000000 */
[----:B------:R-:W-:Y:S01]  /*aac0*/  FFMA.FTZ R149, R206, R139, R36 ;  /* 0x0000008bce957223 */ /* 0x000fe20000010024 */
[----:B------:R-:W-:-:S02]  /*aad0*/  FSEL R49, R50, -INF , !P5 ;  /* 0xff80000032317808 */ /* 0x000fc40006800000 */
[----:B------:R-:W-:Y:S01]  /*aae0*/  FSEL R44, R51, -INF , !P3 ;  /* 0xff800000332c7808 */ /* 0x000fe20005800000 */
[----:B------:R-:W-:Y:S01]  /*aaf0*/  I2F R137, R170 ;  /* 0x000000aa00897306 */ /* 0x000fe20000201400 */
[--C-:B------:R-:W-:Y:S01]  /*ab00*/  LOP3.LUT R210, R157, 0xc9, R208.reuse, 0xfe, !PT ;  /* 0x000000c99dd27812 */ /* 0x100fe200078efed0 */
[----:B-1----:R-:W-:Y:S01]  /*ab10*/  FFMA.FTZ R155, R206, R245, R37 ;  /* 0x000000f5ce9b7223 */ /* 0x002fe20000010025 */
[----:B------:R-:W-:Y:S01]  /*ab20*/  ISETP.GE.AND P4, PT, R178, R173, PT ;  /* 0x000000adb200720c */ /* 0x000fe20003f86270 */
[----:B------:R-:W-:Y:S01]  /*ab30*/  FFMA.FTZ R39, R206, R245, R39 ;  /* 0x000000f5ce277223 */ /* 0x000fe20000010027 */
[-C--:B------:R-:W-:Y:S02]  /*ab40*/  ISETP.GE.AND P5, PT, R184, R174.reuse, PT ;  /* 0x000000aeb800720c */ /* 0x080fe40003fa6270 */
[----:B------:R-:W-:Y:S01]  /*ab50*/  ISETP.GE.AND P3, PT, R181, R174, PT ;  /* 0x000000aeb500720c */ /* 0x000fe20003f66270 */
[----:B------:R-:W1:Y:S01]  /*ab60*/  I2F R169, R168 ;  /* 0x000000a800a97306 */ /* 0x000e620000201400 */
[----:B------:R-:W-:Y:S01]  /*ab70*/  LOP3.LUT R152, R157, 0xd8, R208, 0xfe, !PT ;  /* 0x000000d89d987812 */ /* 0x000fe200078efed0 */
[----:B--2---:R-:W-:Y:S01]  /*ab80*/  FFMA.FTZ R153, R206, R171, R32 ;  /* 0x000000abce997223 */ /* 0x004fe20000010020 */
[----:B------:R-:W-:-:S02]  /*ab90*/  FSEL R143, R143, -INF , !P2 ;  /* 0xff8000008f8f7808 */ /* 0x000fc40005000000 */
[----:B------:R-:W-:Y:S02]  /*aba0*/  LOP3.LUT R248, R157, 0xd9, R208, 0xfe, !PT ;  /* 0x000000d99df87812 */ /* 0x000fe400078efed0 */
[----:B------:R-:W-:Y:S01]  /*abb0*/  ISETP.GE.AND P2, PT, R181, R173, PT ;  /* 0x000000adb500720c */ /* 0x000fe20003f46270 */
[----:B------:R-:W2:Y:S01]  /*abc0*/  I2F R213, R158 ;  /* 0x0000009e00d57306 */ /* 0x000ea20000201400 */
[----:B------:R-:W-:Y:S02]  /*abd0*/  FSEL R45, R46, -INF , !P6 ;  /* 0xff8000002e2d7808 */ /* 0x000fe40007000000 */
[-C--:B------:R-:W-:Y:S02]  /*abe0*/  ISETP.GE.AND P6, PT, R185, R174.reuse, PT ;  /* 0x000000aeb900720c */ /* 0x080fe40003fc6270 */
[----:B------:R-:W-:Y:S02]  /*abf0*/  FSEL R53, R54, -INF , !P4 ;  /* 0xff80000036357808 */ /* 0x000fe40006000000 */
        /* <DEDUP_REMOVED lines=9> */
[----:B------:R-:W-:Y:S01]  /*ac90*/  LOP3.LUT R62, R157, 0xe1, R208, 0xfe, !PT ;  /* 0x000000e19d3e7812 */ /* 0x000fe200078efed0 */
[-C--:B--2---:R-:W-:Y:S01]  /*aca0*/  FFMA.FTZ R24, R206, R213.reuse, R24 ;  /* 0x000000d5ce187223 */ /* 0x084fe20000010018 */
[----:B------:R-:W-:Y:S01]  /*acb0*/  FSEL R41, R42, -INF , !P2 ;  /* 0xff8000002a297808 */ /* 0x000fe20005000000 */
[----:B------:R-:W-:Y:S01]  /*acc0*/  FFMA.FTZ R26, R206, R213, R26 ;  /* 0x000000d5ce1a7223 */ /* 0x000fe2000001001a */
[C---:B------:R-:W-:Y:S02]  /*acd0*/  ISETP.GE.AND P2, PT, R246.reuse, R174, PT ;  /* 0x000000aef600720c */ /* 0x040fe40003f46270 */
[----:B------:R-:W-:Y:S01]  /*ace0*/  FSEL R151, R151, -INF , !P6 ;  /* 0xff80000097977808 */ /* 0x000fe20007000000 */
[----:B------:R-:W2:Y:S01]  /*acf0*/  I2F R161, R152 ;  /* 0x0000009800a17306 */ /* 0x000ea20000201400 */
[----:B------:R-:W-:Y:S01]  /*ad00*/  ISETP.GE.AND P6, PT, R246, R173, PT ;  /* 0x000000adf600720c */ /* 0x000fe20003fc6270 */
[CC--:B---3--:R-:W-:Y:S01]  /*ad10*/  FFMA.FTZ R160, R206.reuse, R159.reuse, R25 ;  /* 0x0000009fcea07223 */ /* 0x0c8fe20000010019 */
[----:B------:R-:W-:Y:S01]  /*ad20*/  LOP3.LUT R63, R157, 0xe8, R208, 0xfe, !PT ;  /* 0x000000e89d3f7812 */ /* 0x000fe200078efed0 */
[----:B------:R-:W-:Y:S01]  /*ad30*/  FFMA.FTZ R27, R206, R159, R27 ;  /* 0x0000009fce1b7223 */ /* 0x000fe2000001001b */
[----:B------:R-:W-:-:S02]  /*ad40*/  FSEL R141, R141, -INF , !P4 ;  /* 0xff8000008d8d7808 */ /* 0x000fc40006000000 */
[----:B------:R-:W-:Y:S01]  /*ad50*/  FSEL R36, R43, -INF , !P5 ;  /* 0xff8000002b247808 */ /* 0x000fe20006800000 */
[----:B------:R-:W3:Y:S01]  /*ad60*/  I2F R64, R248 ;  /* 0x000000f800407306 */ /* 0x000ee20000201400 */
[----:B------:R-:W-:Y:S01]  /*ad70*/  FSEL R37, R38, -INF , !P3 ;  /* 0xff80000026257808 */ /* 0x000fe20005800000 */
[C---:B------:R-:W-:Y:S01]  /*ad80*/  FFMA.FTZ R38, R206.reuse, R171, R34 ;  /* 0x000000abce267223 */ /* 0x040fe20000010022 */
[C-C-:B------:R-:W-:Y:S01]  /*ad90*/  LOP3.LUT R162, R157.reuse, 0xe0, R208.reuse, 0xfe, !PT ;  /* 0x000000e09da27812 */ /* 0x140fe200078efed0 */
[----:B------:R-:W-:Y:S01]  /*ada0*/  FFMA.FTZ R34, R206, R137, R35 ;  /* 0x00000089ce227223 */ /* 0x000fe20000010023 */
[----:B------:R-:W-:Y:S01]  /*adb0*/  ISETP.GE.AND P4, PT, R184, R173, PT ;  /* 0x000000adb800720c */ /* 0x000fe20003f86270 */
[----:B-1----:R-:W-:Y:S01]  /*adc0*/  FFMA.FTZ R31, R206, R156, R31 ;  /* 0x0000009cce1f7223 */ /* 0x002fe2000001001f */
[----:B------:R-:W-:Y:S01]  /*add0*/  ISETP.GE.AND P5, PT, R244, R174, PT ;  /* 0x000000aef400720c */ /* 0x000fe20003fa6270 */
[----:B------:R-:W1:Y:S01]  /*ade0*/  I2F R60, R62 ;  /* 0x0000003e003c7306 */ /* 0x000e620000201400 */
[----:B------:R-:W-:Y:S01]  /*adf0*/  LOP3.LUT R163, R157, 0xe9, R208, 0xfe, !PT ;  /* 0x000000e99da37812 */ /* 0x000fe200078efed0 */
[CC--:B--2---:R-:W-:Y:S01]  /*ae00*/  FFMA.FTZ R22, R206.reuse, R161.reuse, R22 ;  /* 0x000000a1ce167223 */ /* 0x0c4fe20000010016 */
[----:B------:R-:W-:Y:S01]  /*ae10*/  FSEL R155, R155, -INF , !P2 ;  /* 0xff8000009b9b7808 */ /* 0x000fe20005000000 */
[----:B------:R-:W-:Y:S01]  /*ae20*/  FFMA.FTZ R20, R206, R161, R20 ;  /* 0x000000a1ce147223 */ /* 0x000fe20000010014 */
[----:B------:R-:W-:-:S02]  /*ae30*/  LOP3.LUT R166, R157, 0xf0, R208, 0xfe, !PT ;  /* 0x000000f09da67812 */ /* 0x000fc400078efed0 */
[----:B------:R-:W-:Y:S01]  /*ae40*/  ISETP.GE.AND P2, PT, R170, R173, PT ;  /* 0x000000adaa00720c */ /* 0x000fe20003f46270 */
[----:B------:R-:W2:Y:S01]  /*ae50*/  I2F R61, R63 ;  /* 0x0000003f003d7306 */ /* 0x000ea20000201400 */
[----:B------:R-:W-:Y:S01]  /*ae60*/  FSEL R32, R39, -INF , !P6 ;  /* 0xff80000027207808 */ /* 0x000fe20007000000 */
[----:B------:R-:W-:Y:S01]  /*ae70*/  FFMA.FTZ R39, R206, R137, R33 ;  /* 0x00000089ce277223 */ /* 0x000fe20000010021 */
[----:B------:R-:W-:Y:S01]  /*ae80*/  ISETP.GE.AND P6, PT, R168, R174, PT ;  /* 0x000000aea800720c */ /* 0x000fe20003fc6270 */
[CC--:B---3--:R-:W-:Y:S01]  /*ae90*/  FFMA.FTZ R148, R206.reuse, R64.reuse, R21 ;  /* 0x00000040ce947223 */ /* 0x0c8fe20000010015 */
[----:B------:R-:W-:Y:S01]  /*aea0*/  FSEL R40, R47, -INF , !P4 ;  /* 0xff8000002f287808 */ /* 0x000fe20006000000 */
[----:B------:R-:W-:Y:S01]  /*aeb0*/  FFMA.FTZ R23, R206, R64, R23 ;  /* 0x00000040ce177223 */ /* 0x000fe20000010017 */
[----:B------:R-:W-:Y:S01]  /*aec0*/  FSEL R153, R153, -INF , !P5 ;  /* 0xff80000099997808 */ /* 0x000fe20006800000 */
[----:B------:R-:W3:Y:S01]  /*aed0*/  I2F R65, R162 ;  /* 0x000000a200417306 */ /* 0x000ee20000201400 */
[----:B------:R-:W-:Y:S01]  /*aee0*/  ISETP.GE.AND P4, PT, R186, R174, PT ;  /* 0x000000aeba00720c */ /* 0x000fe20003f86270 */
[-C--:B-1----:R-:W-:Y:S01]  /*aef0*/  FFMA.FTZ R50, R206, R60.reuse, R17 ;  /* 0x0000003cce327223 */ /* 0x082fe20000010011 */
[----:B------:R-:W-:Y:S01]  /*af00*/  ISETP.GE.AND P5, PT, R168, R173, PT ;  /* 0x000000ada800720c */ /* 0x000fe20003fa6270 */
[----:B------:R-:W-:Y:S01]  /*af10*/  FFMA.FTZ R19, R206, R60, R19 ;  /* 0x0000003cce137223 */ /* 0x000fe20000010013 */
[----:B------:R-:W-:-:S02]  /*af20*/  LOP3.LUT R176, R157, 0xf8, R208, 0xfe, !PT ;  /* 0x000000f89db07812 */ /* 0x000fc400078efed0 */
[-C--:B------:R-:W-:Y:S01]  /*af30*/  ISETP.GE.AND P3, PT, R170, R174.reuse, PT ;  /* 0x000000aeaa00720c */ /* 0x080fe20003f66270 */
        /* <DEDUP_REMOVED lines=8> */
[----:B------:R-:W-:Y:S01]  /*afc0*/  FSEL R149, R149, -INF , !P4 ;  /* 0xff80000095957808 */ /* 0x000fe20006000000 */
[-C--:B---3--:R-:W-:Y:S01]  /*afd0*/  FFMA.FTZ R18, R206, R65.reuse, R18 ;  /* 0x00000041ce127223 */ /* 0x088fe20000010012 */
[----:B------:R-:W-:Y:S01]  /*afe0*/  FSEL R35, R30, -INF , !P5 ;  /* 0xff8000001e237808 */ /* 0x000fe20006800000 */
[C---:B------:R-:W-:Y:S01]  /*aff0*/  FFMA.FTZ R158, R206.reuse, R156, R29 ;  /* 0x0000009cce9e7223 */ /* 0x040fe2000001001d */
[----:B------:R-:W-:Y:S01]  /*b000*/  LOP3.LUT R175, R157, 0xf1, R208, 0xfe, !PT ;  /* 0x000000f19daf7812 */ /* 0x000fe200078efed0 */
[----:B------:R-:W-:Y:S01]  /*b010*/  FFMA.FTZ R16, R206, R65, R16 ;  /* 0x00000041ce107223 */ /* 0x000fe20000010010 */
[----:B------:R-:W-:Y:S01]  /*b020*/  ISETP.GE.AND P4, PT, R244, R173, PT ;  /* 0x000000adf400720c */ /* 0x000fe20003f86270 */
[----:B------:R-:W3:Y:S01]  /*b030*/  I2F R167, R176 ;  /* 0x000000b000a77306 */ /* 0x000ee20000201400 */
[----:B------:R-:W-:Y:S01]  /*b040*/  FSEL R137, R39, -INF , !P3 ;  /* 0xff80000027897808 */ /* 0x000fe20005800000 */
[----:B-1----:R-:W-:Y:S01]  /*b050*/  FFMA.FTZ R15, R206, R58, R15 ;  /* 0x0000003ace0f7223 */ /* 0x002fe2000001000f */
[----:B------:R-:W-:-:S02]  /*b060*/  ISETP.GE.AND P5, PT, R247, R174, PT ;  /* 0x000000aef700720c */ /* 0x000fc40003fa6270 */
[C---:B------:R-:W-:Y:S02]  /*b070*/  LOP3.LUT R182, R157.reuse, 0x9, R208, 0xfe, !PT ;  /* 0x000000099db67812 */ /* 0x040fe400078efed0 */
[----:B------:R-:W-:Y:S01]  /*b080*/  ISETP.GE.AND P3, PT, R210, R173, PT ;  /* 0x000000add200720c */ /* 0x000fe20003f66270 */
[----:B------:R-:W1:Y:S01]  /*b090*/  I2F R165, R175 ;  /* 0x000000af00a57306 */ /* 0x000e620000201400 */
[----:B------:R-:W-:Y:S01]  /*b0a0*/  FSEL R164, R24, -INF , !P2 ;  /* 0xff80000018a47808 */ /* 0x000fe20005000000 */
[----:B--2---:R-:W-:Y:S01]  /*b0b0*/  FFMA.FTZ R8, R206, R59, R8 ;  /* 0x0000003bce087223 */ /* 0x004fe20000010008 */
[----:B------:R-:W-:Y:S01]  /*b0c0*/  ISETP.GE.AND P2, PT, R152, R173, PT ;  /* 0x000000ad9800720c */ /* 0x000fe20003f46270 */
[----:B------:R-:W-:Y:S01]  /*b0d0*/  FFMA.FTZ R59, R206, R59, R10 ;  /* 0x0000003bce3b7223 */ /* 0x000fe2000001000a */
[----:B------:R-:W-:Y:S02]  /*b0e0*/  FSEL R39, R26, -INF , !P6 ;  /* 0xff8000001a277808 */ /* 0x000fe40007000000 */
[----:B------:R-:W-:Y:S01]  /*b0f0*/  LOP3.LUT R179, R157, R208, RZ, 0xfc, !PT ;  /* 0x000000d09db37212 */ /* 0x000fe200078efcff */
[----:B------:R-:W2:Y:S01]  /*b100*/  I2F R180, R182 ;  /* 0x000000b600b47306 */ /* 0x000ea20000201400 */
[----:B------:R-:W-:Y:S01]  /*b110*/  ISETP.GE.AND P6, PT, R248, R174, PT ;  /* 0x000000aef800720c */ /* 0x000fe20003fc6270 */
[-C--:B---3--:R-:W-:Y:S01]  /*b120*/  FFMA.FTZ R4, R206, R167.reuse, R4 ;  /* 0x000000a7ce047223 */ /* 0x088fe20000010004 */
[----:B------:R-:W-:Y:S01]  /*b130*/  FSEL R33, R38, -INF , !P4 ;  /* 0xff80000026217808 */ /* 0x000fe20006000000 */
[----:B------:R-:W-:Y:S01]  /*b140*/  FFMA.FTZ R6, R206, R167, R6 ;  /* 0x000000a7ce067223 */ /* 0x000fe20000010006 */
[----:B------:R-:W-:-:S02]  /*b150*/  FSEL R160, R160, -INF , !P5 ;  /* 0xff800000a0a07808 */ /* 0x000fc40006800000 */
[----:B------:R-:W-:Y:S01]  /*b160*/  FSEL R38, R31, -INF , !P3 ;  /* 0xff8000001f267808 */ /* 0x000fe20005800000 */
[----:B------:R-:W-:Y:S01]  /*b170*/  I2F R177, R179 ;  /* 0x000000b300b17306 */ /* 0x000fe20000201400 */
[----:B------:R-:W-:Y:S01]  /*b180*/  ISETP.GE.AND P5, PT, R248, R173, PT ;  /* 0x000000adf800720c */ /* 0x000fe20003fa6270 */
[CC--:B-1----:R-:W-:Y:S01]  /*b190*/  FFMA.FTZ R11, R206.reuse, R165.reuse, R11 ;  /* 0x000000a5ce0b7223 */ /* 0x0c2fe2000001000b */
[----:B------:R-:W-:Y:S01]  /*b1a0*/  LOP3.LUT R171, R157, 0x20, R208, 0xfe, !PT ;  /* 0x000000209dab7812 */ /* 0x000fe200078efed0 */
[----:B------:R-:W-:Y:S01]  /*b1b0*/  FFMA.FTZ R9, R206, R165, R9 ;  /* 0x000000a5ce097223 */ /* 0x000fe20000010009 */
[-C--:B------:R-:W-:Y:S02]  /*b1c0*/  ISETP.GE.AND P3, PT, R152, R174.reuse, PT ;  /* 0x000000ae9800720c */ /* 0x080fe40003f66270 */
[----:B------:R-:W-:Y:S01]  /*b1d0*/  FSEL R43, R22, -INF , !P2 ;  /* 0xff800000162b7808 */ /* 0x000fe20005000000 */
[----:B------:R-:W-:Y:S01]  /*b1e0*/  I2F R168, R171 ;  /* 0x000000ab00a87306 */ /* 0x000fe20000201400 */
[----:B------:R-:W-:Y:S01]  /*b1f0*/  ISETP.GE.AND P2, PT, R62, R174, PT ;  /* 0x000000ae3e00720c */ /* 0x000fe20003f46270 */
[----:B--2---:R-:W-:Y:S01]  /*b200*/  FFMA.FTZ R10, R206, R180, R125 ;  /* 0x000000b4ce0a7223 */ /* 0x004fe2000001007d */
[----:B------:R-:W-:-:S02]  /*b210*/  FSEL R148, R148, -INF , !P6 ;  /* 0xff80000094947808 */ /* 0x000fc40007000000 */
[--C-:B------:R-:W-:Y:S02]  /*b220*/  LOP3.LUT R183, R157, 0x11, R208.reuse, 0xfe, !PT ;  /* 0x000000119db77812 */ /* 0x100fe400078efed0 */
[----:B------:R-:W-:Y:S02]  /*b230*/  ISETP.GE.AND P6, PT, R62, R173, PT ;  /* 0x000000ad3e00720c */ /* 0x000fe40003fc6270 */
[----:B------:R-:W-:Y:S01]  /*b240*/  FSEL R46, R23, -INF , !P5 ;  /* 0xff800000172e7808 */ /* 0x000fe20006800000 */
[----:B------:R-:W1:Y:S01]  /*b250*/  I2F R184, R183 ;  /* 0x000000b700b87306 */ /* 0x000e620000201400 */
[----:B------:R-:W-:Y:S02]  /*b260*/  LOP3.LUT R251, R157, 0x8, R208, 0xfe, !PT ;  /* 0x000000089dfb7812 */ /* 0x000fe400078efed0 */
[----:B------:R-:W-:Y:S02]  /*b270*/  FSEL R152, R20, -INF , !P3 ;  /* 0xff80000014987808 */ /* 0x000fe40005800000 */
[----:B------:R-:W-:-:S02]  /*b280*/  ISETP.GE.AND P5, PT, R63, R174, PT ;  /* 0x000000ae3f00720c */ /* 0x000fc40003fa6270 */
[-C--:B------:R-:W-:Y:S01]  /*b290*/  ISETP.GE.AND P3, PT, R162, R173.reuse, PT ;  /* 0x000000ada200720c */ /* 0x080fe20003f66270 */
[----:B------:R-:W-:Y:S01]  /*b2a0*/  I2F R181, R251 ;  /* 0x000000fb00b57306 */ /* 0x000fe20000201400 */
[----:B------:R-:W-:Y:S02]  /*b2b0*/  FSEL R50, R50, -INF , !P2 ;  /* 0xff80000032327808 */ /* 0x000fe40005000000 */
[----:B------:R-:W-:Y:S02]  /*b2c0*/  ISETP.GE.AND P2, PT, R163, R173, PT ;  /* 0x000000ada300720c */ /* 0x000fe40003f46270 */
[----:B------:R-:W-:Y:S02]  /*b2d0*/  FSEL R51, R19, -INF , !P6 ;  /* 0xff80000013337808 */ /* 0x000fe40007000000 */
[----:B------:R-:W-:Y:S02]  /*b2e0*/  LOP3.LUT R169, R157, 0x28, R208, 0xfe, !PT ;  /* 0x000000289da97812 */ /* 0x000fe400078efed0 */
[----:B------:R-:W-:-:S02]  /*b2f0*/  ISETP.GE.AND P6, PT, R166, R174, PT ;  /* 0x000000aea600720c */ /* 0x000fc40003fc6270 */
[----:B------:R-:W-:Y:S01]  /*b300*/  FSEL R54, R12, -INF , !P5 ;  /* 0xff8000000c367808 */ /* 0x000fe20006800000 */
[----:B------:R-:W-:Y:S01]  /*b310*/  FFMA.FTZ R12, R206, R58, R13 ;  /* 0x0000003ace0c7223 */ /* 0x000fe2000001000d */
[--C-:B------:R-:W-:Y:S01]  /*b320*/  LOP3.LUT R245, R157, 0x19, R208.reuse, 0xfe, !PT ;  /* 0x000000199df57812 */ /* 0x100fe200078efed0 */
[----:B------:R-:W-:Y:S01]  /*b330*/  I2F R28, R169 ;  /* 0x000000a9001c7306 */ /* 0x000fe20000201400 */
[----:B------:R-:W-:Y:S02]  /*b340*/  ISETP.GE.AND P4, PT, R210, R174, PT ;  /* 0x000000aed200720c */ /* 0x000fe40003f86270 */
[----:B------:R-:W-:Y:S01]  /*b350*/  FSEL R47, R18, -INF , !P3 ;  /* 0xff800000122f7808 */ /* 0x000fe20005800000 */
[----:B-1----:R-:W-:Y:S01]  /*b360*/  FFMA.FTZ R18, R206, R184, R121 ;  /* 0x000000b8ce127223 */ /* 0x002fe20000010079 */
[----:B------:R-:W-:Y:S02]  /*b370*/  ISETP.GE.AND P3, PT, R163, R174, PT ;  /* 0x000000aea300720c */ /* 0x000fe40003f66270 */
[----:B------:R-:W-:Y:S01]  /*b380*/  FSEL R60, R15, -INF , !P2 ;  /* 0xff8000000f3c7808 */ /* 0x000fe20005000000 */
[----:B------:R-:W1:Y:S01]  /*b390*/  I2F R170, R245 ;  /* 0x000000f500aa7306 */ /* 0x000e620000201400 */
[----:B------:R-:W-:-:S02]  /*b3a0*/  LOP3.LUT R185, R157, 0x10, R208, 0xfe, !PT ;  /* 0x000000109db97812 */ /* 0x000fc400078efed0 */
[----:B------:R-:W-:Y:S02]  /*b3b0*/  ISETP.GE.AND P2, PT, R176, R174, PT ;  /* 0x000000aeb000720c */ /* 0x000fe40003f46270 */
[----:B------:R-:W-:Y:S02]  /*b3c0*/  FSEL R61, R8, -INF , !P6 ;  /* 0xff800000083d7808 */ /* 0x000fe40007000000 */
[-C--:B------:R-:W-:Y:S01]  /*b3d0*/  ISETP.GE.AND P6, PT, R176, R173.reuse, PT ;  /* 0x000000adb000720c */ /* 0x080fe20003fc6270 */
[----:B------:R-:W2:Y:S01]  /*b3e0*/  I2F R187, R185 ;  /* 0x000000b900bb7306 */ /* 0x000ea20000201400 */
[----:B------:R-:W-:Y:S02]  /*b3f0*/  LOP3.LUT R249, R157, 0x1, R208, 0xfe, !PT ;  /* 0x000000019df97812 */ /* 0x000fe400078efed0 */
[----:B------:R-:W-:Y:S02]  /*b400*/  FSEL R158, R158, -INF , !P4 ;  /* 0xff8000009e9e7808 */ /* 0x000fe40006000000 */
[----:B------:R-:W-:-:S02]  /*b410*/  ISETP.GE.AND P5, PT, R166, R173, PT ;  /* 0x000000ada600720c */ /* 0x000fc40003fa6270 */
[----:B------:R-:W-:Y:S01]  /*b420*/  ISETP.GE.AND P4, PT, R247, R173, PT ;  /* 0x000000adf700720c */ /* 0x000fe20003f86270 */
[----:B------:R-:W3:Y:S01]  /*b430*/  I2F R178, R249 ;  /* 0x000000f900b27306 */ /* 0x000ee20000201400 */
[----:B------:R-:W-:Y:S01]  /*b440*/  LOP3.LUT R31, R157, 0x30, R208, 0xfe, !PT ;  /* 0x000000309d1f7812 */ /* 0x000fe200078efed0 */
[----:B-1----:R-:W-:Y:S01]  /*b450*/  FFMA.FTZ R117, R206, R170, R117 ;  /* 0x000000aace757223 */ /* 0x002fe20000010075 */
[----:B------:R-:W-:Y:S01]  /*b460*/  FSEL R58, R12, -INF , !P3 ;  /* 0xff8000000c3a7808 */ /* 0x000fe20005800000 */
[----:B------:R-:W-:Y:S01]  /*b470*/  FFMA.FTZ R12, R206, R181, R124 ;  /* 0x000000b5ce0c7223 */ /* 0x000fe2000001007c */
[----:B------:R-:W-:Y:S02]  /*b480*/  ISETP.GE.AND P3, PT, R175, R173, PT ;  /* 0x000000adaf00720c */ /* 0x000fe40003f66270 */
[----:B------:R-:W-:Y:S01]  /*b490*/  FSEL R65, R4, -INF , !P2 ;  /* 0xff80000004417808 */ /* 0x000fe20005000000 */
[----:B------:R-:W-:Y:S01]  /*b4a0*/  I2F R213, R31 ;  /* 0x0000001f00d57306 */ /* 0x000fe20000201400 */
[----:B------:R-:W-:Y:S01]  /*b4b0*/  LOP3.LUT R244, R157, 0x21, R208, 0xfe, !PT ;  /* 0x000000219df47812 */ /* 0x000fe200078efed0 */
[----:B--2---:R-:W-:Y:S01]  /*b4c0*/  FFMA.FTZ R22, R206, R187, R120 ;  /* 0x000000bbce167223 */ /* 0x004fe20000010078 */
[----:B------:R-:W-:-:S02]  /*b4d0*/  ISETP.GE.AND P2, PT, R182, R174, PT ;  /* 0x000000aeb600720c */ /* 0x000fc40003f46270 */
[----:B------:R-:W-:Y:S01]  /*b4e0*/  FSEL R64, R6, -INF , !P6 ;  /* 0xff80000006407808 */ /* 0x000fe20007000000 */
[C---:B------:R-:W-:Y:S01]  /*b4f0*/  FFMA.FTZ R6, R206.reuse, R177, R128 ;  /* 0x000000b1ce067223 */ /* 0x040fe20000010080 */
[----:B------:R-:W-:Y:S01]  /*b500*/  FSEL R59, R59, -INF , !P5 ;  /* 0xff8000003b3b7808 */ /* 0x000fe20006800000 */
[----:B------:R-:W-:Y:S01]  /*b510*/  I2F R210, R244 ;  /* 0x000000f400d27306 */ /* 0x000fe20000201400 */
[----:B------:R-:W-:Y:S01]  /*b520*/  LOP3.LUT R139, R157, 0x18, R208, 0xfe, !PT ;  /* 0x000000189d8b7812 */ /* 0x000fe200078efed0 */
[----:B---3--:R-:W-:Y:S01]  /*b530*/  FFMA.FTZ R4, R206, R178, R129 ;  /* 0x000000b2ce047223 */ /* 0x008fe20000010081 */
[----:B------:R-:W-:Y:S02]  /*b540*/  FSEL R42, R27, -INF , !P4 ;  /* 0xff8000001b2a7808 */ /* 0x000fe40006000000 */
[-C--:B------:R-:W-:Y:S02]  /*b550*/  ISETP.GE.AND P5, PT, R179, R174.reuse, PT ;  /* 0x000000aeb300720c */ /* 0x080fe40003fa6270 */
[----:B------:R-:W-:Y:S01]  /*b560*/  ISETP.GE.AND P4, PT, R162, R174, PT ;  /* 0x000000aea200720c */ /* 0x000fe20003f86270 */
[----:B------:R-:W1:Y:S01]  /*b570*/  I2F R186, R139 ;  /* 0x0000008b00ba7306 */ /* 0x000e620000201400 */
[----:B------:R-:W-:Y:S01]  /*b580*/  FSEL R62, R11, -INF , !P3 ;  /* 0xff8000000b3e7808 */ /* 0x000fe20005800000 */
[----:B------:R-:W-:Y:S01]  /*b590*/  FFMA.FTZ R11, R206, R168, R112 ;  /* 0x000000a8ce0b7223 */ /* 0x000fe20000010070 */
[----:B------:R-:W-:-:S02]  /*b5a0*/  FSEL R10, R10, -INF , !P2 ;  /* 0xff8000000a0a7808 */ /* 0x000fc40005000000 */
[--C-:B------:R-:W-:Y:S02]  /*b5b0*/  LOP3.LUT R27, R157, 0x38, R208.reuse, 0xfe, !PT ;  /* 0x000000389d1b7812 */ /* 0x100fe400078efed0 */
[----:B------:R-:W-:Y:S02]  /*b5c0*/  ISETP.GE.AND P2, PT, R171, R174, PT ;  /* 0x000000aeab00720c */ /* 0x000fe40003f46270 */
[C-C-:B------:R-:W-:Y:S01]  /*b5d0*/  LOP3.LUT R25, R157.reuse, 0x31, R208.reuse, 0xfe, !PT ;  /* 0x000000319d197812 */ /* 0x140fe200078efed0 */
[----:B------:R-:W-:Y:S01]  /*b5e0*/  I2F R159, R27 ;  /* 0x0000001b009f7306 */ /* 0x000fe20000201400 */
[----:B------:R-:W-:Y:S02]  /*b5f0*/  FSEL R6, R6, -INF , !P5 ;  /* 0xff80000006067808 */ /* 0x000fe40006800000 */
[----:B------:R-:W-:Y:S02]  /*b600*/  LOP3.LUT R29, R157, 0x29, R208, 0xfe, !PT ;  /* 0x000000299d1d7812 */ /* 0x000fe400078efed0 */
[----:B------:R-:W-:Y:S01]  /*b610*/  FSEL R146, R16, -INF , !P4 ;  /* 0xff80000010927808 */ /* 0x000fe20006000000 */
[----:B-1----:R-:W-:Y:S01]  /*b620*/  FFMA.FTZ R128, R206, R186, R116 ;  /* 0x000000bace807223 */ /* 0x002fe20000010074 */
[----:B------:R-:W-:Y:S01]  /*b630*/  ISETP.GE.AND P5, PT, R183, R174, PT ;  /* 0x000000aeb700720c */ /* 0x000fe20003fa6270 */
[----:B------:R1:W-:Y:S01]  /*b640*/  I2F R24, R25 ;  /* 0x0000001900187306 */ /* 0x0003e20000201400 */
[----:B------:R-:W-:-:S02]  /*b650*/  ISETP.GE.AND P4, PT, R63, R173, PT ;  /* 0x000000ad3f00720c */ /* 0x000fc40003f86270 */
[-C--:B------:R-:W-:Y:S02]  /*b660*/  ISETP.GE.AND P3, PT, R251, R174.reuse, PT ;  /* 0x000000aefb00720c */ /* 0x080fe40003f66270 */
[----:B------:R-:W-:Y:S02]  /*b670*/  FSEL R11, R11, -INF , !P2 ;  /* 0xff8000000b0b7808 */ /* 0x000fe40005000000 */
[--C-:B------:R-:W-:Y:S01]  /*b680*/  LOP3.LUT R21, R157, 0x39, R208.reuse, 0xfe, !PT ;  /* 0x000000399d157812 */ /* 0x100fe200078efed0 */
[----:B------:R-:W2:Y:S01]  /*b690*/  I2F R30, R29 ;  /* 0x0000001d001e7306 */ /* 0x000ea20000201400 */
[----:B------:R-:W-:Y:S02]  /*b6a0*/  ISETP.GE.AND P2, PT, R25, R174, PT ;  /* 0x000000ae1900720c */ /* 0x000fe40003f46270 */
[----:B------:R-:W-:Y:S02]  /*b6b0*/  FSEL R18, R18, -INF , !P5 ;  /* 0xff80000012127808 */ /* 0x000fe40006800000 */
[----:B------:R-:W-:-:S02]  /*b6c0*/  LOP3.LUT R23, R157, 0x40, R208, 0xfe, !PT ;  /* 0x000000409d177812 */ /* 0x000fc400078efed0 */
[----:B------:R-:W-:Y:S01]  /*b6d0*/  FSEL R55, R14, -INF , !P4 ;  /* 0xff8000000e377808 */ /* 0x000fe20006000000 */
[----:B-1----:R-:W-:Y:S01]  /*b6e0*/  FFMA.FTZ R25, R206, R28, R108 ;  /* 0x0000001cce197223 */ /* 0x002fe2000001006c */
[-C--:B------:R-:W-:Y:S01]  /*b6f0*/  ISETP.GE.AND P5, PT, R169, R174.reuse, PT ;  /* 0x000000aea900720c */ /* 0x080fe20003fa6270 */
[----:B------:R1:W3:Y:S01]  /*b700*/  I2F R20, R21 ;  /* 0x0000001500147306 */ /* 0x0002e20000201400 */
[----:B------:R-:W-:Y:S02]  /*b710*/  LOP3.LUT R17, R157, 0x41, R208, 0xfe, !PT ;  /* 0x000000419d117812 */ /* 0x000fe400078efed0 */
[----:B------:R-:W-:Y:S02]  /*b720*/  ISETP.GE.AND P4, PT, R175, R174, PT ;  /* 0x000000aeaf00720c */ /* 0x000fe40003f86270 */
[----:B------:R-:W-:Y:S01]  /*b730*/  FSEL R12, R12, -INF , !P3 ;  /* 0xff8000000c0c7808 */ /* 0x000fe20005800000 */
[----:B--2---:R-:W-:Y:S01]  /*b740*/  FFMA.FTZ R30, R206, R30, R109 ;  /* 0x0000001ece1e7223 */ /* 0x004fe2000001006d */
[-C--:B------:R-:W-:Y:S01]  /*b750*/  ISETP.GE.AND P3, PT, R245, R174.reuse, PT ;  /* 0x000000aef500720c */ /* 0x080fe20003f66270 */
[----:B------:R-:W-:Y:S01]  /*b760*/  I2F R161, R23 ;  /* 0x0000001700a17306 */ /* 0x000fe20000201400 */
[----:B------:R-:W-:-:S02]  /*b770*/  ISETP.GE.AND P6, PT, R185, R174, PT ;  /* 0x000000aeb900720c */ /* 0x000fc40003fc6270 */
[----:B------:R-:W-:Y:S02]  /*b780*/  FSEL R25, R25, -INF , !P5 ;  /* 0xff80000019197808 */ /* 0x000fe40006800000 */
[C-C-:B------:R-:W-:Y:S02]  /*b790*/  LOP3.LUT R19, R157.reuse, 0x48, R208.reuse, 0xfe, !PT ;  /* 0x000000489d137812 */ /* 0x140fe400078efed0 */
[----:B------:R-:W-:Y:S01]  /*b7a0*/  LOP3.LUT R179, R157, 0x51, R208, 0xfe, !PT ;  /* 0x000000519db37812 */ /* 0x000fe200078efed0 */
[----:B------:R-:W2:Y:S01]  /*b7b0*/  I2F R16, R17 ;  /* 0x0000001100107306 */ /* 0x000ea20000201400 */
[----:B------:R-:W-:Y:S01]  /*b7c0*/  FSEL R63, R9, -INF , !P4 ;  /* 0xff800000093f7808 */ /* 0x000fe20006000000 */
[C---:B------:R-:W-:Y:S01]  /*b7d0*/  FFMA.FTZ R9, R206.reuse, R210, R113 ;  /* 0x000000d2ce097223 */ /* 0x040fe20000010071 */
[-C--:B------:R-:W-:Y:S01]  /*b7e0*/  ISETP.GE.AND P5, PT, R21, R174.reuse, PT ;  /* 0x000000ae1500720c */ /* 0x080fe20003fa6270 */
[C---:B-1----:R-:W-:Y:S01]  /*b7f0*/  FFMA.FTZ R21, R206.reuse, R213, R104 ;  /* 0x000000d5ce157223 */ /* 0x042fe20000010068 */
[----:B------:R-:W-:Y:S01]  /*b800*/  ISETP.GE.AND P4, PT, R249, R174, PT ;  /* 0x000000aef900720c */ /* 0x000fe20003f86270 */
[C---:B---3--:R-:W-:Y:S01]  /*b810*/  FFMA.FTZ R20, R206.reuse, R20, R101 ;  /* 0x00000014ce147223 */ /* 0x048fe20000010065 */
[--C-:B------:R-:W-:Y:S01]  /*b820*/  LOP3.LUT R165, R157, 0x58, R208.reuse, 0xfe, !PT ;  /* 0x000000589da57812 */ /* 0x100fe200078efed0 */
[----:B------:R-:W-:Y:S01]  /*b830*/  I2F R163, R19 ;  /* 0x0000001300a37306 */ /* 0x000fe20000201400 */
[----:B------:R-:W-:Y:S01]  /*b840*/  FSEL R124, R117, -INF , !P3 ;  /* 0xff800000757c7808 */ /* 0x000fe20005800000 */
[----:B------:R-:W-:Y:S01]  /*b850*/  FFMA.FTZ R104, R206, R24, R105 ;  /* 0x00000018ce687223 */ /* 0x000fe20000010069 */
[----:B------:R-:W-:-:S02]  /*b860*/  LOP3.LUT R13, R157, 0x49, R208, 0xfe, !PT ;  /* 0x000000499d0d7812 */ /* 0x000fc400078efed0 */
[----:B------:R-:W-:Y:S02]  /*b870*/  ISETP.GE.AND P3, PT, R31, R174, PT ;  /* 0x000000ae1f00720c */ /* 0x000fe40003f66270 */
[----:B------:R-:W-:Y:S01]  /*b880*/  FSEL R22, R22, -INF , !P6 ;  /* 0xff80000016167808 */ /* 0x000fe20007000000 */
[----:B------:R-:W1:Y:S01]  /*b890*/  I2F R8, R179 ;  /* 0x000000b300087306 */ /* 0x000e620000201400 */
[--C-:B------:R-:W-:Y:S01]  /*b8a0*/  LOP3.LUT R15, R157, 0x50, R208.reuse, 0xfe, !PT ;  /* 0x000000509d0f7812 */ /* 0x100fe200078efed0 */
[----:B--2---:R-:W-:Y:S01]  /*b8b0*/  FFMA.FTZ R16, R206, R16, R97 ;  /* 0x00000010ce107223 */ /* 0x004fe20000010061 */
[-C--:B------:R-:W-:Y:S02]  /*b8c0*/  ISETP.GE.AND P6, PT, R244, R174.reuse, PT ;  /* 0x000000aef400720c */ /* 0x080fe40003fc6270 */
[----:B------:R-:W-:Y:S02]  /*b8d0*/  FSEL R4, R4, -INF , !P4 ;  /* 0xff80000004047808 */ /* 0x000fe40006000000 */
[----:B------:R-:W-:Y:S01]  /*b8e0*/  ISETP.GE.AND P4, PT, R139, R174, PT ;  /* 0x000000ae8b00720c */ /* 0x000fe20003f86270 */
[----:B------:R-:W-:Y:S01]  /*b8f0*/  I2F R247, R165 ;  /* 0x000000a500f77306 */ /* 0x000fe20000201400 */
[----:B------:R-:W-:-:S02]  /*b900*/  LOP3.LUT R125, R157, 0x69, R208, 0xfe, !PT ;  /* 0x000000699d7d7812 */ /* 0x000fc400078efed0 */
[----:B------:R-:W-:Y:S02]  /*b910*/  FSEL R21, R21, -INF , !P3 ;  /* 0xff80000015157808 */ /* 0x000fe40005800000 */
[----:B------:R-:W-:Y:S02]  /*b920*/  LOP3.LUT R185, R157, 0x60, R208, 0xfe, !PT ;  /* 0x000000609db97812 */ /* 0x000fe400078efed0 */
[----:B------:R-:W-:Y:S01]  /*b930*/  ISETP.GE.AND P3, PT, R17, R174, PT ;  /* 0x000000ae1100720c */ /* 0x000fe20003f66270 */
[----:B------:R-:W2:Y:S01]  /*b940*/  I2F R14, R13 ;  /* 0x0000000d000e7306 */ /* 0x000ea20000201400 */
[----:B------:R-:W-:Y:S01]  /*b950*/  FSEL R9, R9, -INF , !P6 ;  /* 0xff80000009097808 */ /* 0x000fe20007000000 */
[C---:B------:R-:W-:Y:S01]  /*b960*/  FFMA.FTZ R17, R206.reuse, R159, R100 ;  /* 0x0000009fce117223 */ /* 0x040fe20000010064 */
[C-C-:B------:R-:W-:Y:S01]  /*b970*/  LOP3.LUT R167, R157.reuse, 0x59, R208.reuse, 0xfe, !PT ;  /* 0x000000599da77812 */ /* 0x140fe200078efed0 */
[----:B-1----:R-:W-:Y:S01]  /*b980*/  FFMA.FTZ R8, R206, R8, R89 ;  /* 0x00000008ce087223 */ /* 0x002fe20000010059 */
[----:B------:R-:W-:-:S02]  /*b990*/  LOP3.LUT R129, R157, 0x61, R208, 0xfe, !PT ;  /* 0x000000619d817812 */ /* 0x000fc400078efed0 */
[-C--:B------:R-:W-:Y:S01]  /*b9a0*/  ISETP.GE.AND P6, PT, R27, R174.reuse, PT ;  /* 0x000000ae1b00720c */ /* 0x080fe20003fc6270 */
[----:B------:R1:W-:Y:S01]  /*b9b0*/  I2F R175, R15 ;  /* 0x0000000f00af7306 */ /* 0x0003e20000201400 */
[--C-:B------:R-:W-:Y:S02]  /*b9c0*/  LOP3.LUT R171, R157, 0x70, R208.reuse, 0xfe, !PT ;  /* 0x000000709dab7812 */ /* 0x100fe400078efed0 */
[----:B------:R-:W-:Y:S02]  /*b9d0*/  FSEL R128, R128, -INF , !P4 ;  /* 0xff80000080807808 */ /* 0x000fe40006000000 */
[----:B------:R-:W-:Y:S02]  /*b9e0*/  ISETP.GE.AND P4, PT, R29, R174, PT ;  /* 0x000000ae1d00720c */ /* 0x000fe40003f86270 */
[C---:B------:R-:W-:Y:S01]  /*b9f0*/  LOP3.LUT R120, R157.reuse, R208, RZ, 0xfc, !PT ;  /* 0x000000d09d787212 */ /* 0x040fe200078efcff */
[----:B------:R-:W-:Y:S01]  /*ba00*/  I2F R162, R125 ;  /* 0x0000007d00a27306 */ /* 0x000fe20000201400 */
[----:B------:R-:W-:Y:S01]  /*ba10*/  LOP3.LUT R139, R157, 0x68, R208, 0xfe, !PT ;  /* 0x000000689d8b7812 */ /* 0x000fe200078efed0 */
[----:B--2---:R-:W-:Y:S01]  /*ba20*/  FFMA.FTZ R14, R206, R14, R93 ;  /* 0x0000000ece0e7223 */ /* 0x004fe2000001005d */
[----:B------:R-:W-:-:S02]  /*ba30*/  FSEL R17, R17, -INF , !P6 ;  /* 0xff80000011117808 */ /* 0x000fc40007000000 */
[-C--:B------:R-:W-:Y:S01]  /*ba40*/  ISETP.GE.AND P6, PT, R13, R174.reuse, PT ;  /* 0x000000ae0d00720c */ /* 0x080fe20003fc6270 */
[----:B------:R-:W-:Y:S01]  /*ba50*/  FFMA.FTZ R13, R206, R161, R96 ;  /* 0x000000a1ce0d7223 */ /* 0x000fe20000010060 */
[----:B------:R-:W-:Y:S01]  /*ba60*/  FSEL R108, R30, -INF , !P4 ;  /* 0xff8000001e6c7808 */ /* 0x000fe20006000000 */
[----:B------:R-:W2:Y:S01]  /*ba70*/  I2F R177, R185 ;  /* 0x000000b900b17306 */ /* 0x000ea20000201400 */
[----:B------:R-:W-:Y:S02]  /*ba80*/  LOP3.LUT R166, R157, 0x1, R208, 0xfe, !PT ;  /* 0x000000019da67812 */ /* 0x000fe400078efed0 */
[----:B------:R-:W-:Y:S01]  /*ba90*/  ISETP.GE.AND P4, PT, R23, R174, PT ;  /* 0x000000ae1700720c */ /* 0x000fe20003f86270 */
[----:B------:R-:W-:Y:S01]  /*baa0*/  FFMA.FTZ R23, R206, R247, R84 ;  /* 0x000000f7ce177223 */ /* 0x000fe20000010054 */
[C-C-:B------:R-:W-:Y:S02]  /*bab0*/  LOP3.LUT R168, R157.reuse, 0x11, R208.reuse, 0xfe, !PT ;  /* 0x000000119da87812 */ /* 0x140fe400078efed0 */
[----:B------:R-:W-:Y:S01]  /*bac0*/  FSEL R96, R20, -INF , !P5 ;  /* 0xff80000014607808 */ /* 0x000fe20006800000 */
[----:B------:R-:W3:Y:S01]  /*bad0*/  I2F R26, R167 ;  /* 0x000000a7001a7306 */ /* 0x000ee20000201400 */
[----:B------:R-:W-:-:S02]  /*bae0*/  LOP3.LUT R178, R157, 0x18, R208, 0xfe, !PT ;  /* 0x000000189db27812 */ /* 0x000fc400078efed0 */
[-C--:B------:R-:W-:Y:S01]  /*baf0*/  ISETP.GE.AND P5, PT, R15, R174.reuse, PT ;  /* 0x000000ae0f00720c */ /* 0x080fe20003fa6270 */
[C---:B-1----:R-:W-:Y:S01]  /*bb00*/  FFMA.FTZ R15, R206.reuse, R163, R92 ;  /* 0x000000a3ce0f7223 */ /* 0x042fe2000001005c */
[----:B------:R-:W-:Y:S02]  /*bb10*/  LOP3.LUT R170, R157, 0x8, R208, 0xfe, !PT ;  /* 0x000000089daa7812 */ /* 0x000fe400078efed0 */
[----:B------:R-:W-:Y:S01]  /*bb20*/  FSEL R13, R13, -INF , !P4 ;  /* 0xff8000000d0d7808 */ /* 0x000fe20006000000 */
[----:B------:R-:W1:Y:S01]  /*bb30*/  I2F R156, R129 ;  /* 0x00000081009c7306 */ /* 0x000e620000201400 */
[----:B------:R-:W-:Y:S01]  /*bb40*/  ISETP.GE.AND P4, PT, R179, R174, PT ;  /* 0x000000aeb300720c */ /* 0x000fe20003f86270 */
[----:B--2---:R-:W-:Y:S01]  /*bb50*/  FFMA.FTZ R27, R206, R177, R80 ;  /* 0x000000b1ce1b7223 */ /* 0x004fe20000010050 */
[----:B------:R-:W-:Y:S02]  /*bb60*/  FSEL R92, R16, -INF , !P3 ;  /* 0xff800000105c7808 */ /* 0x000fe40005800000 */
[----:B------:R-:W-:-:S02]  /*bb70*/  FSEL R104, R104, -INF , !P2 ;  /* 0xff80000068687808 */ /* 0x000fc40005000000 */
[----:B------:R-:W-:Y:S01]  /*bb80*/  LOP3.LUT R184, R157, 0x28, R208, 0xfe, !PT ;  /* 0x000000289db87812 */ /* 0x000fe200078efed0 */
[----:B------:R-:W2:Y:S01]  /*bb90*/  I2F R183, R171 ;  /* 0x000000ab00b77306 */ /* 0x000ea20000201400 */
[----:B------:R-:W-:Y:S01]  /*bba0*/  ISETP.GE.AND P3, PT, R165, R174, PT ;  /* 0x000000aea500720c */ /* 0x000fe20003f66270 */
[C---:B---3--:R-:W-:Y:S01]  /*bbb0*/  FFMA.FTZ R26, R206.reuse, R26, R85 ;  /* 0x0000001ace1a7223 */ /* 0x048fe20000010055 */
[----:B------:R-:W-:Y:S01]  /*bbc0*/  ISETP.GE.AND P2, PT, R19, R174, PT ;  /* 0x000000ae1300720c */ /* 0x000fe20003f46270 */
[C---:B------:R-:W-:Y:S01]  /*bbd0*/  FFMA.FTZ R19, R206.reuse, R175, R88 ;  /* 0x000000afce137223 */ /* 0x040fe20000010058 */
[C-C-:B------:R-:W-:Y:S02]  /*bbe0*/  LOP3.LUT R176, R157.reuse, 0x9, R208.reuse, 0xfe, !PT ;  /* 0x000000099db07812 */ /* 0x140fe400078efed0 */
[C-C-:B------:R-:W-:Y:S01]  /*bbf0*/  LOP3.LUT R112, R157.reuse, 0x10, R208.reuse, 0xfe, !PT ;  /* 0x000000109d707812 */ /* 0x140fe200078efed0 */
[----:B------:R-:W-:Y:S01]  /*bc00*/  I2F R121, R120 ;  /* 0x0000007800797306 */ /* 0x000fe20000201400 */
[----:B------:R-:W-:Y:S01]  /*bc10*/  LOP3.LUT R210, R157, 0x30, R208, 0xfe, !PT ;  /* 0x000000309dd27812 */ /* 0x000fe200078efed0 */
[----:B-1----:R-:W-:Y:S01]  /*bc20*/  FFMA.FTZ R156, R206, R156, R81 ;  /* 0x0000009cce9c7223 */ /* 0x002fe20000010051 */
[----:B------:R-:W-:Y:S01]  /*bc30*/  FSEL R84, R8, -INF , !P4 ;  /* 0xff80000008547808 */ /* 0x000fe20006000000 */
[----:B------:R-:W-:Y:S01]  /*bc40*/  FFMA.FTZ R8, R206, R162, R77 ;  /* 0x000000a2ce087223 */ /* 0x000fe2000001004d */
[----:B------:R-:W-:-:S02]  /*bc50*/  FSEL R23, R23, -INF , !P3 ;  /* 0xff80000017177808 */ /* 0x000fc40005800000 */
[----:B------:R-:W-:Y:S01]  /*bc60*/  FSEL R88, R14, -INF , !P6 ;  /* 0xff8000000e587808 */ /* 0x000fe20007000000 */
[----:B------:R-:W1:Y:S01]  /*bc70*/  I2F R181, R139 ;  /* 0x0000008b00b57306 */ /* 0x000e620000201400 */
[-C--:B------:R-:W-:Y:S01]  /*bc80*/  ISETP.GE.AND P3, PT, R125, R174.reuse, PT ;  /* 0x000000ae7d00720c */ /* 0x080fe20003f66270 */
[----:B--2---:R-:W-:Y:S01]  /*bc90*/  FFMA.FTZ R183, R206, R183, R72 ;  /* 0x000000b7ceb77223 */ /* 0x004fe20000010048 */
[----:B------:R-:W-:Y:S02]  /*bca0*/  ISETP.GE.AND P6, PT, R185, R174, PT ;  /* 0x000000aeb900720c */ /* 0x000fe40003fc6270 */
[----:B------:R-:W-:Y:S02]  /*bcb0*/  LOP3.LUT R182, R157, 0x21, R208, 0xfe, !PT ;  /* 0x000000219db67812 */ /* 0x000fe400078efed0 */
[----:B------:R-:W-:Y:S01]  /*bcc0*/  FSEL R15, R15, -INF , !P2 ;  /* 0xff8000000f0f7808 */ /* 0x000fe20005000000 */
[----:B------:R-:W2:Y:S01]  /*bcd0*/  I2F R116, R166 ;  /* 0x000000a600747306 */ /* 0x000ea20000201400 */
[----:B------:R-:W-:-:S02]  /*bce0*/  FSEL R19, R19, -INF , !P5 ;  /* 0xff80000013137808 */ /* 0x000fc40006800000 */
[--C-:B------:R-:W-:Y:S02]  /*bcf0*/  LOP3.LUT R246, R157, 0x38, R208.reuse, 0xfe, !PT ;  /* 0x000000389df67812 */ /* 0x100fe400078efed0 */
[-C--:B------:R-:W-:Y:S02]  /*bd00*/  ISETP.GE.AND P2, PT, R167, R174.reuse, PT ;  /* 0x000000aea700720c */ /* 0x080fe40003f46270 */
[----:B------:R-:W-:Y:S01]  /*bd10*/  ISETP.GE.AND P5, PT, R129, R174, PT ;  /* 0x000000ae8100720c */ /* 0x000fe20003fa6270 */
[----:B------:R-:W3:Y:S01]  /*bd20*/  I2F R28, R168 ;  /* 0x000000a8001c7306 */ /* 0x000ee20000201400 */
[----:B------:R-:W-:Y:S01]  /*bd30*/  LOP3.LUT R248, R157, 0x39, R208, 0xfe, !PT ;  /* 0x000000399df87812 */ /* 0x000fe200078efed0 */
[----:B-1----:R-:W-:Y:S01]  /*bd40*/  FFMA.FTZ R181, R206, R181, R76 ;  /* 0x000000b5ceb57223 */ /* 0x002fe2000001004c */
[----:B------:R-:W-:Y:S01]  /*bd50*/  FSEL R72, R8, -INF , !P3 ;  /* 0xff80000008487808 */ /* 0x000fe20005800000 */
[----:B------:R-:W-:Y:S01]  /*bd60*/  FFMA.FTZ R8, R206, R121, R130 ;  /* 0x00000079ce087223 */ /* 0x000fe20000010082 */
[----:B------:R-:W-:-:S02]  /*bd70*/  FSEL R27, R27, -INF , !P6 ;  /* 0xff8000001b1b7808 */ /* 0x000fc40007000000 */
[-C--:B------:R-:W-:Y:S01]  /*bd80*/  ISETP.GE.AND P6, PT, R120, R173.reuse, PT ;  /* 0x000000ad7800720c */ /* 0x080fe20003fc6270 */
[----:B------:R-:W1:Y:S01]  /*bd90*/  I2F R109, R178 ;  /* 0x000000b2006d7306 */ /* 0x000e620000201400 */
[--C-:B------:R-:W-:Y:S01]  /*bda0*/  LOP3.LUT R180, R157, 0x19, R208.reuse, 0xfe, !PT ;  /* 0x000000199db47812 */ /* 0x100fe200078efed0 */
[----:B--2---:R-:W-:Y:S01]  /*bdb0*/  FFMA.FTZ R30, R206, R116, R131 ;  /* 0x00000074ce1e7223 */ /* 0x004fe20000010083 */
[----:B------:R-:W-:Y:S02]  /*bdc0*/  FSEL R80, R26, -INF , !P2 ;  /* 0xff8000001a507808 */ /* 0x000fe40005000000 */
[----:B------:R-:W-:Y:S02]  /*bdd0*/  FSEL R76, R156, -INF , !P5 ;  /* 0xff8000009c4c7808 */ /* 0x000fe40006800000 */
[----:B------:R-:W-:Y:S01]  /*bde0*/  ISETP.GE.AND P2, PT, R171, R174, PT ;  /* 0x000000aeab00720c */ /* 0x000fe20003f46270 */
[----:B------:R-:W2:Y:S01]  /*bdf0*/  I2F R29, R170 ;  /* 0x000000aa001d7306 */ /* 0x000ea20000201400 */
[----:B------:R-:W-:Y:S01]  /*be00*/  ISETP.GE.AND P5, PT, R166, R173, PT ;  /* 0x000000ada600720c */ /* 0x000fe20003fa6270 */
[----:B---3--:R-:W-:Y:S01]  /*be10*/  FFMA.FTZ R20, R206, R28, R123 ;  /* 0x0000001cce147223 */ /* 0x008fe2000001007b */
[----:B------:R-:W-:-:S02]  /*be20*/  LOP3.LUT R166, R157, 0x50, R208, 0xfe, !PT ;  /* 0x000000509da67812 */ /* 0x000fc400078efed0 */
[----:B------:R-:W-:Y:S02]  /*be30*/  FSEL R116, R8, -INF , !P6 ;  /* 0xff80000008747808 */ /* 0x000fe40007000000 */
[----:B------:R-:W-:Y:S01]  /*be40*/  ISETP.GE.AND P6, PT, R168, R173, PT ;  /* 0x000000ada800720c */ /* 0x000fe20003fc6270 */
[----:B------:R-:W3:Y:S01]  /*be50*/  I2F R101, R184 ;  /* 0x000000b800657306 */ /* 0x000ee20000201400 */
[----:B------:R-:W-:Y:S01]  /*be60*/  FSEL R130, R183, -INF , !P2 ;  /* 0xff800000b7827808 */ /* 0x000fe20005000000 */
[----:B-1----:R-:W-:Y:S01]  /*be70*/  FFMA.FTZ R26, R206, R109, R118 ;  /* 0x0000006dce1a7223 */ /* 0x002fe20000010076 */
[----:B------:R-:W-:Y:S02]  /*be80*/  LOP3.LUT R24, R157, 0x20, R208, 0xfe, !PT ;  /* 0x000000209d187812 */ /* 0x000fe400078efed0 */
[----:B------:R-:W-:Y:S02]  /*be90*/  ISETP.GE.AND P2, PT, R112, R173, PT ;  /* 0x000000ad7000720c */ /* 0x000fe40003f46270 */
[----:B------:R-:W-:Y:S01]  /*bea0*/  ISETP.GE.AND P4, PT, R139, R174, PT ;  /* 0x000000ae8b00720c */ /* 0x000fe20003f86270 */
[----:B------:R-:W1:Y:S01]  /*beb0*/  I2F R31, R176 ;  /* 0x000000b0001f7306 */ /* 0x000e620000201400 */
[----:B--2---:R-:W-:Y:S01]  /*bec0*/  FFMA.FTZ R16, R206, R29, R126 ;  /* 0x0000001dce107223 */ /* 0x004fe2000001007e */
[----:B------:R-:W-:-:S02]  /*bed0*/  LOP3.LUT R120, R157, 0x40, R208, 0xfe, !PT ;  /* 0x000000409d787812 */ /* 0x000fc400078efed0 */
[C---:B------:R-:W-:Y:S02]  /*bee0*/  LOP3.LUT R126, R157.reuse, 0x49, R208, 0xfe, !PT ;  /* 0x000000499d7e7812 */ /* 0x040fe400078efed0 */
[----:B------:R-:W-:Y:S02]  /*bef0*/  FSEL R20, R20, -INF , !P6 ;  /* 0xff80000014147808 */ /* 0x000fe40007000000 */
[----:B------:R2:W4:Y:S01]  /*bf00*/  I2F R113, R112 ;  /* 0x0000007000717306 */ /* 0x0005220000201400 */
[----:B---3--:R-:W-:Y:S01]  /*bf10*/  FFMA.FTZ R139, R206, R101, R110 ;  /* 0x00000065ce8b7223 */ /* 0x008fe2000001006e */
[----:B------:R-:W-:Y:S02]  /*bf20*/  ISETP.GE.AND P6, PT, R184, R173, PT ;  /* 0x000000adb800720c */ /* 0x000fe40003fc6270 */
[C-C-:B------:R-:W-:Y:S02]  /*bf30*/  LOP3.LUT R110, R157.reuse, 0x59, R208.reuse, 0xfe, !PT ;  /* 0x000000599d6e7812 */ /* 0x140fe400078efed0 */
[----:B------:R-:W-:-:S02]  /*bf40*/  LOP3.LUT R186, R157, 0x29, R208, 0xfe, !PT ;  /* 0x000000299dba7812 */ /* 0x000fc400078efed0 */
[----:B------:R-:W3:Y:S01]  /*bf50*/  I2F R93, R210 ;  /* 0x000000d2005d7306 */ /* 0x000ee20000201400 */
[----:B-1----:R-:W-:Y:S01]  /*bf60*/  FFMA.FTZ R14, R206, R31, R127 ;  /* 0x0000001fce0e7223 */ /* 0x002fe2000001007f */
[--C-:B------:R-:W-:Y:S02]  /*bf70*/  LOP3.LUT R244, R157, 0x31, R208.reuse, 0xfe, !PT ;  /* 0x000000319df47812 */ /* 0x100fe400078efed0 */
[----:B------:R-:W-:Y:S02]  /*bf80*/  FSEL R139, R139, -INF , !P6 ;  /* 0xff8000008b8b7808 */ /* 0x000fe40007000000 */
[----:B------:R-:W-:Y:S02]  /*bf90*/  ISETP.GE.AND P3, PT, R176, R173, PT ;  /* 0x000000adb000720c */ /* 0x000fe40003f66270 */
[----:B------:R-:W1:Y:S01]  /*bfa0*/  I2F R100, R182 ;  /* 0x000000b600647306 */ /* 0x000e620000201400 */
[----:B--2---:R-:W-:Y:S01]  /*bfb0*/  LOP3.LUT R112, R157, 0x48, R208, 0xfe, !PT ;  /* 0x000000489d707812 */ /* 0x004fe200078efed0 */
[----:B----4-:R-:W-:Y:S01]  /*bfc0*/  FFMA.FTZ R8, R206, R113, R122 ;  /* 0x00000071ce087223 */ /* 0x010fe2000001007a */
[----:B------:R-:W-:-:S02]  /*bfd0*/  ISETP.GE.AND P6, PT, R248, R173, PT ;  /* 0x000000adf800720c */ /* 0x000fc40003fc6270 */
[----:B------:R-:W-:Y:S02]  /*bfe0*/  FSEL R77, R181, -INF , !P4 ;  /* 0xff800000b54d7808 */ /* 0x000fe40006000000 */
[----:B------:R-:W-:Y:S01]  /*bff0*/  FSEL R8, R8, -INF , !P2 ;  /* 0xff80000008087808 */ /* 0x000fe20005000000 */
[----:B------:R-:W2:Y:S01]  /*c000*/  I2F R85, R246 ;  /* 0x000000f600557306 */ /* 0x000ea20000201400 */
[----:B---3--:R-:W-:Y:S01]  /*c010*/  FFMA.FTZ R156, R206, R93, R106 ;  /* 0x0000005dce9c7223 */ /* 0x008fe2000001006a */
[C-C-:B------:R-:W-:Y:S02]  /*c020*/  LOP3.LUT R106, R157.reuse, 0x60, R208.reuse, 0xfe, !PT ;  /* 0x000000609d6a7812 */ /* 0x140fe400078efed0 */
[-C--:B------:R-:W-:Y:S02]  /*c030*/  ISETP.GE.AND P4, PT, R170, R173.reuse, PT ;  /* 0x000000adaa00720c */ /* 0x080fe40003f86270 */
[----:B------:R-:W-:Y:S02]  /*c040*/  ISETP.GE.AND P2, PT, R182, R173, PT ;  /* 0x000000adb600720c */ /* 0x000fe40003f46270 */
[----:B------:R2:W3:Y:S01]  /*c050*/  I2F R81, R248 ;  /* 0x000000f800517306 */ /* 0x0004e20000201400 */
[----:B-1----:R-:W-:Y:S01]  /*c060*/  FFMA.FTZ R115, R206, R100, R115 ;  /* 0x00000064ce737223 */ /* 0x002fe20000010073 */
[----:B------:R-:W-:-:S02]  /*c070*/  LOP3.LUT R162, R157, 0x41, R208, 0xfe, !PT ;  /* 0x000000419da27812 */ /* 0x000fc400078efed0 */
[----:B------:R-:W-:Y:S02]  /*c080*/  FSEL R14, R14, -INF , !P3 ;  /* 0xff8000000e0e7808 */ /* 0x000fe40005800000 */
[-C--:B------:R-:W-:Y:S02]  /*c090*/  ISETP.GE.AND P3, PT, R24, R173.reuse, PT ;  /* 0x000000ad1800720c */ /* 0x080fe40003f66270 */
[----:B------:R-:W-:Y:S01]  /*c0a0*/  I2F R117, R180 ;  /* 0x000000b400757306 */ /* 0x000fe20000201400 */
[----:B------:R-:W-:Y:S02]  /*c0b0*/  FSEL R30, R30, -INF , !P5 ;  /* 0xff8000001e1e7808 */ /* 0x000fe40006800000 */
[----:B------:R-:W-:Y:S02]  /*c0c0*/  FSEL R16, R16, -INF , !P4 ;  /* 0xff80000010107808 */ /* 0x000fe40006000000 */
[----:B------:R-:W-:Y:S02]  /*c0d0*/  FSEL R131, R115, -INF , !P2 ;  /* 0xff80000073837808 */ /* 0x000fe40005000000 */
[----:B------:R-:W-:Y:S01]  /*c0e0*/  ISETP.GE.AND P5, PT, R178, R173, PT ;  /* 0x000000adb200720c */ /* 0x000fe20003fa6270 */
[----:B------:R-:W1:Y:S01]  /*c0f0*/  I2F R109, R166 ;  /* 0x000000a6006d7306 */ /* 0x000e620000201400 */
[----:B--2---:R-:W-:Y:S01]  /*c100*/  FFMA.FTZ R248, R206, R85, R102 ;  /* 0x00000055cef87223 */ /* 0x004fe20000010066 */
[----:B------:R-:W-:Y:S01]  /*c110*/  ISETP.GE.AND P4, PT, R180, R173, PT ;  /* 0x000000adb400720c */ /* 0x000fe20003f86270 */
[----:B---3--:R-:W-:Y:S01]  /*c120*/  FFMA.FTZ R103, R206, R81, R103 ;  /* 0x00000051ce677223 */ /* 0x008fe20000010067 */
[----:B------:R-:W-:-:S02]  /*c130*/  ISETP.GE.AND P2, PT, R246, R173, PT ;  /* 0x000000adf600720c */ /* 0x000fc40003f46270 */
[--C-:B------:R-:W-:Y:S02]  /*c140*/  LOP3.LUT R118, R157, 0x51, R208.reuse, 0xfe, !PT ;  /* 0x000000519d767812 */ /* 0x100fe400078efed0 */
[----:B------:R2:W3:Y:S01]  /*c150*/  I2F R105, R24 ;  /* 0x0000001800697306 */ /* 0x0004e20000201400 */
[----:B------:R-:W-:Y:S02]  /*c160*/  FSEL R246, R103, -INF , !P6 ;  /* 0xff80000067f67808 */ /* 0x000fe40007000000 */
[----:B------:R-:W-:Y:S02]  /*c170*/  LOP3.LUT R100, R157, 0x58, R208, 0xfe, !PT ;  /* 0x000000589d647812 */ /* 0x000fe400078efed0 */
[----:B------:R-:W-:Y:S02]  /*c180*/  ISETP.GE.AND P6, PT, R166, R173, PT ;  /* 0x000000ada600720c */ /* 0x000fe40003fc6270 */
[----:B------:R-:W-:Y:S01]  /*c190*/  FSEL R26, R26, -INF , !P5 ;  /* 0xff8000001a1a7808 */ /* 0x000fe20006800000 */
[----:B------:R-:W4:Y:S01]  /*c1a0*/  I2F R125, R120 ;  /* 0x00000078007d7306 */ /* 0x000f220000201400 */
[----:B-1----:R-:W-:Y:S01]  /*c1b0*/  FFMA.FTZ R90, R206, R109, R90 ;  /* 0x0000006dce5a7223 */ /* 0x002fe2000001005a */
[----:B------:R-:W-:-:S02]  /*c1c0*/  ISETP.GE.AND P5, PT, R186, R173, PT ;  /* 0x000000adba00720c */ /* 0x000fc40003fa6270 */
[----:B------:R-:W-:Y:S02]  /*c1d0*/  FSEL R248, R248, -INF , !P2 ;  /* 0xff800000f8f87808 */ /* 0x000fe40005000000 */
[----:B------:R-:W-:Y:S02]  /*c1e0*/  FSEL R166, R90, -INF , !P6 ;  /* 0xff8000005aa67808 */ /* 0x000fe40007000000 */
[----:B------:R-:W-:Y:S01]  /*c1f0*/  I2F R29, R112 ;  /* 0x00000070001d7306 */ /* 0x000fe20000201400 */
[C---:B--2---:R-:W-:Y:S01]  /*c200*/  FFMA.FTZ R24, R206.reuse, R117, R119 ;  /* 0x00000075ce187223 */ /* 0x044fe20000010077 */
[----:B------:R-:W-:Y:S01]  /*c210*/  LOP3.LUT R102, R157, 0x61, R208, 0xfe, !PT ;  /* 0x000000619d667812 */ /* 0x000fe200078efed0 */
[----:B---3--:R-:W-:Y:S01]  /*c220*/  FFMA.FTZ R28, R206, R105, R114 ;  /* 0x00000069ce1c7223 */ /* 0x008fe20000010072 */
[----:B------:R-:W-:Y:S02]  /*c230*/  ISETP.GE.AND P2, PT, R126, R173, PT ;  /* 0x000000ad7e00720c */ /* 0x000fe40003f46270 */
[----:B------:R-:W-:-:S02]  /*c240*/  FSEL R24, R24, -INF , !P4 ;  /* 0xff80000018187808 */ /* 0x000fc40006000000 */
[----:B------:R-:W1:Y:S01]  /*c250*/  I2F R31, R126 ;  /* 0x0000007e001f7306 */ /* 0x000e620000201400 */
[----:B------:R-:W-:Y:S01]  /*c260*/  ISETP.GE.AND P4, PT, R210, R173, PT ;  /* 0x000000add200720c */ /* 0x000fe20003f86270 */
[----:B----4-:R-:W-:Y:S01]  /*c270*/  FFMA.FTZ R125, R206, R125, R98 ;  /* 0x0000007dce7d7223 */ /* 0x010fe20000010062 */
[C-C-:B------:R-:W-:Y:S02]  /*c280*/  LOP3.LUT R98, R157.reuse, 0x68, R208.reuse, 0xfe, !PT ;  /* 0x000000689d627812 */ /* 0x140fe400078efed0 */
[----:B------:R-:W-:Y:S02]  /*c290*/  LOP3.LUT R90, R157, 0x70, R208, 0xfe, !PT ;  /* 0x000000709d5a7812 */ /* 0x000fe400078efed0 */
[----:B------:R-:W-:Y:S01]  /*c2a0*/  FSEL R156, R156, -INF , !P4 ;  /* 0xff8000009c9c7808 */ /* 0x000fe20006000000 */
[----:B------:R-:W2:Y:S01]  /*c2b0*/  I2F R93, R110 ;  /* 0x0000006e005d7306 */ /* 0x000ea20000201400 */
[----:B------:R-:W-:Y:S02]  /*c2c0*/  ISETP.GE.AND P4, PT, R162, R173, PT ;  /* 0x000000ada200720c */ /* 0x000fe40003f86270 */
[----:B------:R-:W-:-:S02]  /*c2d0*/  FSEL R28, R28, -INF , !P3 ;  /* 0xff8000001c1c7808 */ /* 0x000fc40005800000 */
[-C--:B------:R-:W-:Y:S02]  /*c2e0*/  ISETP.GE.AND P3, PT, R244, R173.reuse, PT ;  /* 0x000000adf400720c */ /* 0x080fe40003f66270 */
[----:B------:R-:W-:Y:S01]  /*c2f0*/  ISETP.GE.AND P6, PT, R102, R173, PT ;  /* 0x000000ad6600720c */ /* 0x000fe20003fc6270 */
[----:B------:R-:W3:Y:S01]  /*c300*/  I2F R85, R106 ;  /* 0x0000006a00557306 */ /* 0x000ee20000201400 */
[----:B-1----:R-:W-:-:S07]  /*c310*/  FFMA.FTZ R95, R206, R31, R95 ;  /* 0x0000001fce5f7223 */ /* 0x002fce000001005f */
[----:B------:R1:W4:Y:S01]  /*c320*/  I2F R97, R186 ;  /* 0x000000ba00617306 */ /* 0x0003220000201400 */
[----:B--2---:R-:W-:-:S07]  /*c330*/  FFMA.FTZ R93, R206, R93, R87 ;  /* 0x0000005dce5d7223 */ /* 0x004fce0000010057 */
[----:B------:R-:W2:Y:S01]  /*c340*/  I2F R89, R244 ;  /* 0x000000f400597306 */ /* 0x000ea20000201400 */
[----:B---3--:R-:W-:-:S07]  /*c350*/  FFMA.FTZ R82, R206, R85, R82 ;  /* 0x00000055ce527223 */ /* 0x008fce0000010052 */
[----:B------:R3:W5:Y:S01]  /*c360*/  I2F R121, R162 ;  /* 0x000000a200797306 */ /* 0x0007620000201400 */
[C---:B-1----:R-:W-:Y:S01]  /*c370*/  FFMA.FTZ R186, R206.reuse, R29, R94 ;  /* 0x0000001dceba7223 */ /* 0x042fe2000001005e */
[----:B------:R-:W-:Y:S01]  /*c380*/  LOP3.LUT R94, R157, 0x69, R208, 0xfe, !PT ;  /* 0x000000699d5e7812 */ /* 0x000fe200078efed0 */
[----:B----4-:R-:W-:-:S05]  /*c390*/  FFMA.FTZ R97, R206, R97, R111 ;  /* 0x00000061ce617223 */ /* 0x010fca000001006f */
[----:B------:R-:W1:Y:S01]  /*c3a0*/  I2F R105, R118 ;  /* 0x0000007600697306 */ /* 0x000e620000201400 */
[----:B--2---:R-:W-:Y:S01]  /*c3b0*/  FFMA.FTZ R89, R206, R89, R107 ;  /* 0x00000059ce597223 */ /* 0x004fe2000001006b */
[----:B------:R-:W-:Y:S02]  /*c3c0*/  FSEL R122, R97, -INF , !P5 ;  /* 0xff800000617a7808 */ /* 0x000fe40006800000 */
[----:B------:R-:W-:Y:S02]  /*c3d0*/  ISETP.GE.AND P5, PT, R120, R173, PT ;  /* 0x000000ad7800720c */ /* 0x000fe40003fa6270 */
[----:B------:R-:W-:Y:S02]  /*c3e0*/  FSEL R250, R89, -INF , !P3 ;  /* 0xff80000059fa7808 */ /* 0x000fe40005800000 */
[----:B------:R-:W2:Y:S01]  /*c3f0*/  I2F R101, R100 ;  /* 0x0000006400657306 */ /* 0x000ea20000201400 */
[----:B---3--:R-:W-:Y:S01]  /*c400*/  FSEL R162, R95, -INF , !P2 ;  /* 0xff8000005fa27808 */ /* 0x008fe20005000000 */
[----:B-----5:R-:W-:Y:S01]  /*c410*/  FFMA.FTZ R99, R206, R121, R99 ;  /* 0x00000079ce637223 */ /* 0x020fe20000010063 */
[----:B------:R-:W-:-:S02]  /*c420*/  ISETP.GE.AND P2, PT, R106, R173, PT ;  /* 0x000000ad6a00720c */ /* 0x000fc40003f46270 */
[----:B------:R-:W-:Y:S02]  /*c430*/  ISETP.GE.AND P3, PT, R112, R173, PT ;  /* 0x000000ad7000720c */ /* 0x000fe40003f66270 */
[----:B------:R-:W-:Y:S01]  /*c440*/  FSEL R170, R82, -INF , !P2 ;  /* 0xff80000052aa7808 */ /* 0x000fe20005000000 */
[----:B------:R-:W3:Y:S01]  /*c450*/  I2F R81, R102 ;  /* 0x0000006600517306 */ /* 0x000ee20000201400 */
[----:B------:R-:W-:Y:S01]  /*c460*/  ISETP.GT.AND P2, PT, R211, R214, PT ;  /* 0x000000d6d300720c */ /* 0x000fe20003f44270 */
[----:B-1----:R-:W-:Y:S01]  /*c470*/  FFMA.FTZ R91, R206, R105, R91 ;  /* 0x00000069ce5b7223 */ /* 0x002fe2000001005b */
[----:B------:R-:W-:Y:S02]  /*c480*/  FSEL R244, R125, -INF , !P5 ;  /* 0xff8000007df47808 */ /* 0x000fe40006800000 */
[----:B------:R-:W-:Y:S02]  /*c490*/  FSEL R210, R99, -INF , !P4 ;  /* 0xff80000063d27808 */ /* 0x000fe40006000000 */
[----:B------:R-:W-:Y:S01]  /*c4a0*/  FSEL R186, R186, -INF , !P3 ;  /* 0xff800000baba7808 */ /* 0x000fe20005800000 */
[----:B------:R-:W1:Y:S01]  /*c4b0*/  I2F R29, R98 ;  /* 0x00000062001d7306 */ /* 0x000e620000201400 */
[----:B--2---:R-:W-:Y:S01]  /*c4c0*/  FFMA.FTZ R86, R206, R101, R86 ;  /* 0x00000065ce567223 */ /* 0x004fe20000010056 */
[----:B------:R-:W-:Y:S01]  /*c4d0*/  BAR.SYNC.DEFER_BLOCKING 0x0 ;  /* 0x0000000000007b1d */ /* 0x000fe20000010000 */
[----:B------:R-:W-:-:S02]  /*c4e0*/  ISETP.GE.AND P5, PT, R118, R173, PT ;  /* 0x000000ad7600720c */ /* 0x000fc40003fa6270 */
[-C--:B------:R-:W-:Y:S02]  /*c4f0*/  ISETP.GE.AND P4, PT, R100, R173.reuse, PT ;  /* 0x000000ad6400720c */ /* 0x080fe40003f86270 */
[----:B------:R-:W-:Y:S01]  /*c500*/  ISETP.GE.AND P3, PT, R110, R173, PT ;  /* 0x000000ad6e00720c */ /* 0x000fe20003f66270 */
[----:B------:R-:W2:Y:S01]  /*c510*/  I2F R31, R94 ;  /* 0x0000005e001f7306 */ /* 0x000ea20000201400 */
[----:B------:R-:W-:Y:S01]  /*c520*/  FSEL R184, R91, -INF , !P5 ;  /* 0xff8000005bb87808 */ /* 0x000fe20006800000 */
[----:B---3--:R-:W-:Y:S01]  /*c530*/  FFMA.FTZ R81, R206, R81, R83 ;  /* 0x00000051ce517223 */ /* 0x008fe20000010053 */
[----:B------:R-:W-:Y:S02]  /*c540*/  FSEL R182, R86, -INF , !P4 ;  /* 0xff80000056b67808 */ /* 0x000fe40006000000 */
[----:B------:R-:W-:Y:S02]  /*c550*/  FSEL R180, R93, -INF , !P3 ;  /* 0xff8000005db47808 */ /* 0x000fe40005800000 */
[----:B------:R-:W-:Y:S01]  /*c560*/  ISETP.GE.AND P5, PT, R98, R173, PT ;  /* 0x000000ad6200720c */ /* 0x000fe20003fa6270 */
[----:B------:R-:W3:Y:S01]  /*c570*/  I2F R87, R90 ;  /* 0x0000005a00577306 */ /* 0x000ee20000201400 */
[----:B-1----:R-:W-:Y:S01]  /*c580*/  FFMA.FTZ R29, R206, R29, R78 ;  /* 0x0000001dce1d7223 */ /* 0x002fe2000001004e */
[----:B------:R-:W-:-:S02]  /*c590*/  ISETP.GE.AND P4, PT, R94, R173, PT ;  /* 0x000000ad5e00720c */ /* 0x000fc40003f86270 */
[----:B------:R-:W-:Y:S02]  /*c5a0*/  ISETP.GE.AND P3, PT, R90, R173, PT ;  /* 0x000000ad5a00720c */ /* 0x000fe40003f66270 */
[----:B------:R-:W-:Y:S01]  /*c5b0*/  FSEL R178, R81, -INF , !P6 ;  /* 0xff80000051b27808 */ /* 0x000fe20007000000 */
[----:B--2---:R-:W-:Y:S01]  /*c5c0*/  FFMA.FTZ R31, R206, R31, R79 ;  /* 0x0000001fce1f7223 */ /* 0x004fe2000001004f */
[----:B------:R-:W-:-:S04]  /*c5d0*/  FSEL R176, R29, -INF , !P5 ;  /* 0xff8000001db07808 */ /* 0x000fc80006800000 */
[----:B------:R-:W-:Y:S01]  /*c5e0*/  FSEL R168, R31, -INF , !P4 ;  /* 0xff8000001fa87808 */ /* 0x000fe20006000000 */
[----:B---3--:R-:W-:-:S05]  /*c5f0*/  FFMA.FTZ R74, R206, R87, R74 ;  /* 0x00000057ce4a7223 */ /* 0x008fca000001004a */
[----:B------:R-:W-:Y:S01]  /*c600*/  FSEL R174, R74, -INF , !P3 ;  /* 0xff8000004aae7808 */ /* 0x000fe20005800000 */
[----:B------:R-:W-:Y:S05]  /*c610*/  @!P2 BRA `(.L_x_2318) ;  /* 0x00000a900000a947 */ /* 0x000fea0003800000 */
[----:B------:R-:W-:Y:S05]  /*c620*/  @!P1 BRA `(.L_x_2319) ;  /* 0x000003a000009947 */ /* 0x000fea0003800000 */
[----:B------:R-:W-:Y:S02]  /*c630*/  IABS R29, c[0x0][0x2d0] ;  /* 0x0000b400001d7a13 */ /* 0x000fe40000000000 */
[----:B------:R-:W-:Y:S02]  /*c640*/  IABS R82, R157 ;  /* 0x0000009d00527213 */ /* 0x000fe40000000000 */
[----:B------:R-:W1:Y:S01]  /*c650*/  I2F.RP R74, R29 ;  /* 0x0000001d004a7306 */ /* 0x000e620000209400 */
[C---:B------:R-:W-:Y:S02]  /*c660*/  IADD3 R79, R157.reuse, -0x100, RZ ;  /* 0xffffff009d4f7810 */ /* 0x040fe40007ffe0ff */
        /* <DEDUP_REMOVED lines=54> */
.L_x_2319:
[----:B------:R-:W-:-:S05]  /*c9d0*/  IMAD.MOV.U32 R79, RZ, RZ, c[0x0][0x198] ;  /* 0x00006600ff4f7624 */ /* 0x000fca00078e00ff */
[----:B------:R-:W-:-:S04]  /*c9e0*/  LEA R79, -R79, RZ, 0x8 ;  /* 0x000000ff4f4f7211 */ /* 0x000fc800078e41ff */
[----:B------:R-:W-:Y:S02]  /*c9f0*/  SHF.R.S32.HI R78, RZ, 0x1f, R79 ;  /* 0x0000001fff4e7819 */ /* 0x000fe4000001144f */
.L_x_2320:
[----:B------:R-:W-:Y:S01]  /*ca00*/  @!P0 IMAD.MOV.U32 R81, RZ, RZ, c[0x0][0x198] ;  /* 0x00006600ff518624 */ /* 0x000fe200078e00ff */
[----:B------:R1:W-:Y:S01]  /*ca10*/  @P0 STS [R215+0x1004], RZ ;  /* 0x001004ffd7000388 */ /* 0x0003e20000000800 */
[----:B------:R-:W-:Y:S01]  /*ca20*/  @!P0 IMAD.MOV.U32 R74, RZ, RZ, c[0x0][0x19c] ;  /* 0x00006700ff4a8624 */ /* 0x000fe200078e00ff */
[----:B------:R-:W-:Y:S01]  /*ca30*/  BSSY B0, `(.L_x_2321) ;  /* 0x0000064000007945 */ /* 0x000fe20003800000 */
[----:B------:R-:W-:Y:S01]  /*ca40*/  @!P0 IMAD.MOV.U32 R83, RZ, RZ, c[0x0][0x198] ;  /* 0x00006600ff538624 */ /* 0x000fe200078e00ff */
[CC--:B------:R-:W-:Y:S01]  /*ca50*/  @!P0 LEA R82, P3, R81.reuse, R172.reuse, 0x5 ;  /* 0x000000ac51528211 */ /* 0x0c0fe200078628ff */
[----:B------:R-:W-:Y:S01]  /*ca60*/  @!P0 IMAD.MOV.U32 R87, RZ, RZ, c[0x0][0x198] ;  /* 0x00006600ff578624 */ /* 0x000fe200078e00ff */
[----:B------:R1:W-:Y:S01]  /*ca70*/  @P0 STS.64 [R215+0x1008], RZ ;  /* 0x001008ffd7000388 */ /* 0x0003e20000000a00 */
[----:B------:R-:W-:Y:S01]  /*ca80*/  @!P0 IMAD.MOV.U32 R100, RZ, RZ, c[0x0][0x198] ;  /* 0x00006600ff648624 */ /* 0x000fe200078e00ff */
[-C--:B------:R-:W-:Y:S01]  /*ca90*/  @!P0 LEA.HI.X R81, R81, R135.reuse, R74, 0x5, P3 ;  /* 0x0000008751518211 */ /* 0x080fe200018f2c4a */
[----:B------:R-:W-:Y:S01]  /*caa0*/  @!P0 IMAD.MOV.U32 R98, RZ, RZ, c[0x0][0x198] ;  /* 0x00006600ff628624 */ /* 0x000fe200078e00ff */
[-C--:B------:R-:W-:Y:S01]  /*cab0*/  @!P0 LEA R86, P4, R83, R172.reuse, 0x6 ;  /* 0x000000ac53568211 */ /* 0x080fe200078830ff */
[----:B------:R-:W-:Y:S01]  /*cac0*/  @!P0 IMAD.MOV.U32 R173, RZ, RZ, R135 ;  /* 0x000000ffffad8224 */ /* 0x000fe200078e0087 */
[----:B------:R-:W-:Y:S01]  /*cad0*/  @!P0 LEA R90, P3, R87, R172, 0x7 ;  /* 0x000000ac575a8211 */ /* 0x000fe200078638ff */
[----:B------:R-:W-:Y:S01]  /*cae0*/  @!P0 IMAD.MOV.U32 R106, RZ, RZ, c[0x0][0x19c] ;  /* 0x00006700ff6a8624 */ /* 0x000fe200078e00ff */
[----:B------:R-:W-:Y:S01]  /*caf0*/  @!P0 IADD3 R82, P5, R79, R82, RZ ;  /* 0x000000524f528210 */ /* 0x000fe20007fbe0ff */
[----:B------:R-:W-:Y:S01]  /*cb00*/  @!P0 IMAD.MOV.U32 R102, RZ, RZ, c[0x0][0x19c] ;  /* 0x00006700ff668624 */ /* 0x000fe200078e00ff */
[----:B------:R1:W-:Y:S01]  /*cb10*/  @P0 STS [R215+0x1000], RZ ;  /* 0x001000ffd7000388 */ /* 0x0003e20000000800 */
[----:B------:R-:W-:Y:S01]  /*cb20*/  @!P0 IMAD.WIDE.U32 R100, R100, 0x60, R172 ;  /* 0x0000006064648825 */ /* 0x000fe200078e00ac */
[----:B------:R-:W-:-:S02]  /*cb30*/  @!P0 LEA.HI.X R83, R83, R135, R106, 0x6, P4 ;  /* 0x0000008753538211 */ /* 0x000fc400020f346a */
[----:B------:R-:W-:Y:S01]  /*cb40*/  @!P0 LEA.HI.X R87, R87, R135, R102, 0x7, P3 ;  /* 0x0000008757578211 */ /* 0x000fe200018f3c66 */
[----:B------:R-:W-:Y:S01]  /*cb50*/  @!P0 IMAD.WIDE.U32 R98, R98, 0xa0, R172 ;  /* 0x000000a062628825 */ /* 0x000fe200078e00ac */
[C---:B------:R-:W-:Y:S02]  /*cb60*/  @!P0 IADD3 R85, P4, R79.reuse, R100, RZ ;  /* 0x000000644f558210 */ /* 0x040fe40007f9e0ff */
[C---:B------:R-:W-:Y:S01]  /*cb70*/  @!P0 LEA R106, P6, R79.reuse, R238, 0x1 ;  /* 0x000000ee4f6a8211 */ /* 0x040fe200078c08ff */
[----:B------:R-:W-:Y:S01]  /*cb80*/  @!P0 IMAD.MOV.U32 R31, RZ, RZ, c[0x0][0x19c] ;  /* 0x00006700ff1f8624 */ /* 0x000fe200078e00ff */
[C---:B------:R-:W-:Y:S01]  /*cb90*/  @!P0 IADD3 R89, P3, R79.reuse, R98, RZ ;  /* 0x000000624f598210 */ /* 0x040fe20007f7e0ff */
[----:B------:R-:W-:Y:S01]  /*cba0*/  @!P0 IMAD.MOV.U32 R94, RZ, RZ, c[0x0][0x198] ;  /* 0x00006600ff5e8624 */ /* 0x000fe200078e00ff */
[----:B------:R-:W-:Y:S01]  /*cbb0*/  @!P0 LEA.HI.X R107, R79, R241, R78, 0x1, P6 ;  /* 0x000000f14f6b8211 */ /* 0x000fe200030f0c4e */
[----:B------:R-:W-:Y:S02]  /*cbc0*/  @!P0 IMAD R74, R74, 0x60, RZ ;  /* 0x000000604a4a8824 */ /* 0x000fe400078e02ff */
[----:B------:R-:W-:-:S02]  /*cbd0*/  @!P0 IMAD R31, R31, 0xa0, RZ ;  /* 0x000000a01f1f8824 */ /* 0x000fc400078e02ff */
[----:B------:R-:W-:Y:S01]  /*cbe0*/  @!P0 IMAD.WIDE.U32 R94, R94, 0xc0, R172 ;  /* 0x000000c05e5e8825 */ /* 0x000fe200078e00ac */
[C---:B------:R-:W-:Y:S01]  /*cbf0*/  @!P0 IADD3.X R74, R78.reuse, R74, R101, P4, !PT ;  /* 0x0000004a4e4a8210 */ /* 0x040fe200027fe465 */
[----:B------:R-:W-:Y:S01]  /*cc00*/  @!PT LDS RZ, [RZ] ;  /* 0x00000000fffff984 */ /* 0x000fe20000000800 */
[----:B------:R-:W-:Y:S01]  /*cc10*/  @!PT LDS RZ, [RZ] ;  /* 0x00000000fffff984 */ /* 0x000fe20000000800 */
[----:B------:R-:W-:Y:S01]  /*cc20*/  @!PT LDS RZ, [RZ] ;  /* 0x00000000fffff984 */ /* 0x000fe20000000800 */
[----:B------:R1:W-:Y:S01]  /*cc30*/  @!P0 LDGSTS.E.BYPASS.LTC128B.128 [R215+0x1000], [R106.64] ;  /* 0x010000006ad78fae */ /* 0x0003e2000b901d46 */
[C---:B------:R-:W-:Y:S01]  /*cc40*/  @!P0 IADD3.X R98, R78.reuse, R31, R99, P3, !PT ;  /* 0x0000001f4e628210 */ /* 0x040fe20001ffe463 */
[----:B------:R-:W-:Y:S01]  /*cc50*/  @!P0 IMAD.MOV.U32 R29, RZ, RZ, c[0x0][0x19c] ;  /* 0x00006700ff1d8624 */ /* 0x000fe200078e00ff */
[C---:B------:R-:W-:Y:S01]  /*cc60*/  @!P0 IADD3 R86, P4, R79.reuse, R86, RZ ;  /* 0x000000564f568210 */ /* 0x040fe20007f9e0ff */
[----:B------:R-:W-:Y:S01]  /*cc70*/  @!P0 IMAD.X R81, R78, 0x1, R81, P5 ;  /* 0x000000014e518824 */ /* 0x000fe200028e0651 */
[----:B------:R-:W-:Y:S01]  /*cc80*/  @!P0 IADD3 R31, P3, R79, R94, RZ ;  /* 0x0000005e4f1f8210 */ /* 0x000fe20007f7e0ff */
[----:B------:R-:W-:Y:S01]  /*cc90*/  @!P0 IMAD R29, R29, 0xc0, RZ ;  /* 0x000000c01d1d8824 */ /* 0x000fe200078e02ff */
[----:B------:R-:W-:Y:S01]  /*cca0*/  @!P0 LEA R100, P5, R82, c[0x0][0x168], 0x1 ;  /* 0x00005a0052648a11 */ /* 0x000fe200078a08ff */
[C---:B------:R-:W-:Y:S01]  /*ccb0*/  @!P0 IMAD.X R83, R78.reuse, 0x1, R83, P4 ;  /* 0x000000014e538824 */ /* 0x040fe200020e0653 */
[----:B------:R1:W-:Y:S02]  /*ccc0*/  @P0 STS.128 [R215+0x1800], RZ ;  /* 0x001800ffd7000388 */ /* 0x0003e40000000c00 */
[----:B------:R-:W-:-:S02]  /*ccd0*/  @!P0 IADD3.X R94, R78, R29, R95, P3, !PT ;  /* 0x0000001d4e5e8210 */ /* 0x000fc40001ffe45f */
[----:B------:R-:W-:Y:S02]  /*cce0*/  @!P0 LEA.HI.X R101, R82, c[0x0][0x16c], R81, 0x1, P5 ;  /* 0x00005b0052658a11 */ /* 0x000fe400028f0c51 */
[----:B------:R-:W-:Y:S02]  /*ccf0*/  @!P0 IADD3 R90, P3, R79, R90, RZ ;  /* 0x0000005a4f5a8210 */ /* 0x000fe40007f7e0ff */
[----:B------:R-:W-:Y:S01]  /*cd00*/  @!P0 LEA R102, P5, R86, c[0x0][0x168], 0x1 ;  /* 0x00005a0056668a11 */ /* 0x000fe200078a08ff */
[----:B------:R-:W-:Y:S01]  /*cd10*/  @!PT LDS RZ, [RZ] ;  /* 0x00000000fffff984 */ /* 0x000fe20000000800 */
[----:B------:R-:W-:Y:S01]  /*cd20*/  @!PT LDS RZ, [RZ] ;  /* 0x00000000fffff984 */ /* 0x000fe20000000800 */
[----:B------:R-:W-:Y:S01]  /*cd30*/  @!PT LDS RZ, [RZ] ;  /* 0x00000000fffff984 */ /* 0x000fe20000000800 */
[----:B------:R1:W-:Y:S01]  /*cd40*/  @!P0 LDGSTS.E.BYPASS.LTC128B.128 [R215+0x1800], [R100.64] ;  /* 0x0180000064d78fae */ /* 0x0003e2000b901d46 */
[----:B------:R-:W-:Y:S01]  /*cd50*/  @!P0 LEA R82, P4, R85, c[0x0][0x168], 0x1 ;  /* 0x00005a0055528a11 */ /* 0x000fe200078808ff */
[----:B------:R-:W-:Y:S01]  /*cd60*/  @!P0 IMAD.X R87, R78, 0x1, R87, P3 ;  /* 0x000000014e578824 */ /* 0x000fe200018e0657 */
        /* <DEDUP_REMOVED lines=11> */
[----:B------:R-:W-:Y:S02]  /*ce20*/  @!P0 LEA.HI.X R113, R90, c[0x0][0x16c], R87, 0x1, P5 ;  /* 0x00005b005a718a11 */ /* 0x000fe400028f0c57 */
        /* <DEDUP_REMOVED lines=36> */
.L_x_2322:
[----:B------:R-:W-:Y:S05]  /*d070*/  BSYNC B0 ;  /* 0x0000000000007941 */ /* 0x000fea0003800000 */
.L_x_2321:
[----:B------:R-:W0:Y:S01]  /*d080*/  LDGDEPBAR ;  /* 0x00000000000079af */ /* 0x000e220000000000 */
[----:B------:R-:W-:-:S04]  /*d090*/  LEA R238, P0, R79, R238, 0x1 ;  /* 0x000000ee4fee7211 */ /* 0x000fc800078008ff */
[----:B------:R-:W-:Y:S02]  /*d0a0*/  LEA.HI.X R241, R79, R241, R78, 0x1, P0 ;  /* 0x000000f14ff17211 */ /* 0x000fe400000f0c4e */
.L_x_2318:
        /* <DEDUP_REMOVED lines=169> */
[----:B------:R-:W-:Y:S02]  /*db40*/  MUFU.EX2 R107, R107 ;  /* 0x0000006b006b7308 */ /* 0x000fe40000000800 */
[----:B------:R-:W-:-:S04]  /*db50*/  FMNMX.FTZ R9, R140, R9, !PT ;  /* 0x000000098c097209 */ /* 0x000fc80007810000 */
[----:B------:R-:W-:Y:S02]  /*db60*/  FMNMX.FTZ R9, R138, R9, !PT ;  /* 0x000000098a097209 */ /* 0x000fe40007810000 */
        /* <DEDUP_REMOVED lines=45> */
[----:B------:R-:W-:Y:S01]  /*de40*/  FSEL R9, R100, RZ, P3 ;  /* 0x000000ff64097208 */ /* 0x000fe20001800000 */
[----:B------:R-:W-:Y:S01]  /*de50*/  MUFU.EX2 R87, R87 ;  /* 0x0000005700577308 */ /* 0x000fe20000000800 */
[----:B------:R-:W-:-:S03]  /*de60*/  FMNMX.FTZ R5, R2, R5, !PT ;  /* 0x0000000502057209 */ /* 0x000fc60007810000 */
[----:B------:R-:W-:Y:S02]  /*de70*/  FADD.FTZ R9, R134, -R9 ;  /* 0x8000000986097221 */ /* 0x000fe40000010000 */
[----:B------:R-:W1:Y:S02]  /*de80*/  SHFL.BFLY PT, R4, R5, 0x2, 0x1f ;  /* 0x0c401f0005047f89 */ /* 0x000e6400000e0000 */
[----:B------:R-:W-:Y:S01]  /*de90*/  FMUL.FTZ R129, R9, c[0x0][0x23c] ;  /* 0x00008f0009817a20 */ /* 0x000fe20000410000 */
[----:B------:R-:W-:Y:S08]  /*dea0*/  MUFU.EX2 R86, R86 ;  /* 0x0000005600567308 */ /* 0x000ff00000000800 */
[----:B------:R-:W2:Y:S08]  /*deb0*/  MUFU.EX2 R129, R129 ;  /* 0x0000008100817308 */ /* 0x000eb00000000800 */
[----:B------:R-:W-:Y:S01]  /*dec0*/  MUFU.EX2 R85, R85 ;  /* 0x0000005500557308 */ /* 0x000fe20000000800 */
[----:B-1----:R-:W-:Y:S01]  /*ded0*/  FMNMX.FTZ R4, R5, R4, !PT ;  /* 0x0000000405047209 */ /* 0x002fe20007810000 */
[----:B--2---:R-:W-:-:S06]  /*dee0*/  FMUL.FTZ R17, R229, R129 ;  /* 0x00000081e5117220 */ /* 0x004fcc0000410000 */
[----:B------:R-:W-:Y:S01]  /*def0*/  MUFU.EX2 R84, R84 ;  /* 0x0000005400547308 */ /* 0x000fe20000000800 */
[----:B------:R-:W1:Y:S01]  /*df00*/  SHFL.BFLY PT, R5, R4, 0x1, 0x1f ;  /* 0x0c201f0004057f89 */ /* 0x000e6200000e0000 */
[-C--:B------:R-:W-:Y:S02]  /*df10*/  FMUL.FTZ R224, R224, R129.reuse ;  /* 0x00000081e0e07220 */ /* 0x080fe40000410000 */
[-C--:B------:R-:W-:Y:S02]  /*df20*/  FMUL.FTZ R225, R225, R129.reuse ;  /* 0x00000081e1e17220 */ /* 0x080fe40000410000 */
[-C--:B------:R-:W-:Y:S02]  /*df30*/  FMUL.FTZ R220, R220, R129.reuse ;  /* 0x00000081dcdc7220 */ /* 0x080fe40000410000 */
[-C--:B------:R-:W-:Y:S01]  /*df40*/  FMUL.FTZ R221, R221, R129.reuse ;  /* 0x00000081dddd7220 */ /* 0x080fe20000410000 */
[----:B------:R-:W-:Y:S01]  /*df50*/  MUFU.EX2 R83, R83 ;  /* 0x0000005300537308 */ /* 0x000fe20000000800 */
[----:B------:R-:W-:-:S02]  /*df60*/  FMUL.FTZ R216, R216, R129 ;  /* 0x00000081d8d87220 */ /* 0x000fc40000410000 */
[----:B------:R-:W-:-:S05]  /*df70*/  FMUL.FTZ R217, R217, R129 ;  /* 0x00000081d9d97220 */ /* 0x000fca0000410000 */
        /* <DEDUP_REMOVED lines=10> */
[--C-:B------:R-:W-:Y:S02]  /*e020*/  FFMA.FTZ R117, R8, c[0x0][0x23c], -R67.reuse ;  /* 0x00008f0008757a23 */ /* 0x100fe40000010843 */
[----:B------:R-:W-:Y:S01]  /*e030*/  FMUL.FTZ R128, R10, c[0x0][0x23c] ;  /* 0x00008f000a807a20 */ /* 0x000fe20000410000 */
[----:B------:R-:W-:Y:S01]  /*e040*/  MUFU.EX2 R79, R79 ;  /* 0x0000004f004f7308 */ /* 0x000fe20000000800 */
[----:B------:R-:W2:Y:S01]  /*e050*/  LDSM.16.MT88.4 R8, [R240+0x5000] ;  /* 0x00500000f008783b */ /* 0x000ea20000004200 */
[--C-:B------:R-:W-:Y:S02]  /*e060*/  FFMA.FTZ R124, R116, c[0x0][0x23c], -R67.reuse ;  /* 0x00008f00747c7a23 */ /* 0x100fe40000010843 */
[--C-:B------:R-:W-:Y:S01]  /*e070*/  FFMA.FTZ R121, R30, c[0x0][0x23c], -R67.reuse ;  /* 0x00008f001e797a23 */ /* 0x100fe20000010843 */
[----:B------:R-:W-:Y:S01]  /*e080*/  F2FP.BF16.PACK_AB R30, R112, R113 ;  /* 0x00000071701e723e */ /* 0x000fe200000010ff */
[--C-:B------:R-:W-:Y:S02]  /*e090*/  FFMA.FTZ R119, R16, c[0x0][0x23c], -R67.reuse ;  /* 0x00008f0010777a23 */ /* 0x100fe40000010843 */
[--C-:B------:R-:W-:Y:S01]  /*e0a0*/  FFMA.FTZ R116, R14, c[0x0][0x23c], -R67.reuse ;  /* 0x00008f000e747a23 */ /* 0x100fe20000010843 */
[----:B------:R-:W-:Y:S01]  /*e0b0*/  MUFU.EX2 R124, R124 ;  /* 0x0000007c007c7308 */ /* 0x000fe20000000800 */
[--C-:B------:R-:W-:Y:S01]  /*e0c0*/  FFMA.FTZ R118, R20, c[0x0][0x23c], -R67.reuse ;  /* 0x00008f0014767a23 */ /* 0x100fe20000010843 */
[----:B------:R-:W-:Y:S01]  /*e0d0*/  F2FP.BF16.PACK_AB R14, R120, R123 ;  /* 0x0000007b780e723e */ /* 0x000fe200000010ff */
[----:B------:R-:W3:Y:S01]  /*e0e0*/  LDSM.16.MT88.4 R20, [R237+0x5400] ;  /* 0x00540000ed14783b */ /* 0x000ee20000004200 */
[----:B------:R-:W-:-:S02]  /*e0f0*/  FFMA.FTZ R127, R26, c[0x0][0x23c], -R67 ;  /* 0x00008f001a7f7a23 */ /* 0x000fc40000010843 */
[--C-:B------:R-:W-:Y:S02]  /*e100*/  FFMA.FTZ R130, R24, c[0x0][0x23c], -R67.reuse ;  /* 0x00008f0018827a23 */ /* 0x100fe40000010843 */
[----:B------:R-:W4:Y:S01]  /*e110*/  MUFU.EX2 R121, R121 ;  /* 0x0000007900797308 */ /* 0x000f220000000800 */
[----:B------:R-:W5:Y:S01]  /*e120*/  LDSM.16.MT88.4 R24, [R240+0x5400] ;  /* 0x00540000f018783b */ /* 0x000f620000004200 */
[----:B------:R-:W-:Y:S02]  /*e130*/  FMUL.FTZ R16, R228, R129 ;  /* 0x00000081e4107220 */ /* 0x000fe40000410000 */
[--C-:B------:R-:W-:Y:S01]  /*e140*/  FFMA.FTZ R150, R28, c[0x0][0x23c], -R67.reuse ;  /* 0x00008f001c967a23 */ /* 0x100fe20000010843 */
[----:B------:R-:W-:Y:S01]  /*e150*/  F2FP.BF16.PACK_AB R28, R114, R115 ;  /* 0x00000073721c723e */ /* 0x000fe200000010ff */
[--C-:B------:R-:W-:Y:S02]  /*e160*/  FFMA.FTZ R131, R131, c[0x0][0x23c], -R67.reuse ;  /* 0x00008f0083837a23 */ /* 0x100fe40000010843 */
[----:B------:R-:W-:Y:S01]  /*e170*/  MUFU.EX2 R119, R119 ;  /* 0x0000007700777308 */ /* 0x000fe20000000800 */
[----:B------:R-:W-:-:S02]  /*e180*/  FFMA.FTZ R135, R139, c[0x0][0x23c], -R67 ;  /* 0x00008f008b877a23 */ /* 0x000fc40000010843 */
[----:B------:R-:W-:Y:S02]  /*e190*/  FFMA.FTZ R134, R122, c[0x0][0x23c], -R67 ;  /* 0x00008f007a867a23 */ /* 0x000fe40000010843 */
[----:B------:R-:W-:Y:S02]  /*e1a0*/  FFMA.FTZ R122, R154, c[0x0][0x23c], -R99 ;  /* 0x00008f009a7a7a23 */ /* 0x000fe40000010863 */
[--C-:B------:R-:W-:Y:S01]  /*e1b0*/  FFMA.FTZ R156, R156, c[0x0][0x23c], -R67.reuse ;  /* 0x00008f009c9c7a23 */ /* 0x100fe20000010843 */
[----:B------:R-:W1:Y:S01]  /*e1c0*/  MUFU.EX2 R116, R116 ;  /* 0x0000007400747308 */ /* 0x000e620000000800 */
[----:B----4-:R-:W-:Y:S01]  /*e1d0*/  F2FP.BF16.PACK_AB R13, R121, R124 ;  /* 0x0000007c790d723e */ /* 0x010fe200000010ff */
[--C-:B------:R-:W-:Y:S02]  /*e1e0*/  FFMA.FTZ R137, R250, c[0x0][0x23c], -R67.reuse ;  /* 0x00008f00fa897a23 */ /* 0x100fe40000010843 */
[--C-:B------:R-:W-:Y:S02]  /*e1f0*/  FFMA.FTZ R139, R248, c[0x0][0x23c], -R67.reuse ;  /* 0x00008f00f88b7a23 */ /* 0x100fe40000010843 */
[----:B------:R-:W-:-:S02]  /*e200*/  FFMA.FTZ R154, R246, c[0x0][0x23c], -R67 ;  /* 0x00008f00f69a7a23 */ /* 0x000fc40000010843 */
[----:B------:R-:W4:Y:S01]  /*e210*/  MUFU.EX2 R128, R128 ;  /* 0x0000008000807308 */ /* 0x000f220000000800 */
[----:B------:R-:W-:Y:S02]  /*e220*/  FFMA.FTZ R133, R158, c[0x0][0x23c], -R99 ;  /* 0x00008f009e857a23 */ /* 0x000fe40000010863 */
        /* <DEDUP_REMOVED lines=8> */
[-C--:B----4-:R-:W-:Y:S01]  /*e2b0*/  FMUL.FTZ R18, R230, R128.reuse ;  /* 0x00000080e6127220 */ /* 0x090fe20000410000 */
        /* <DEDUP_REMOVED lines=14> */
[--C-:B------:R-:W-:Y:S01]  /*e3a0*/  FFMA.FTZ R164, R180, c[0x0][0x23c], -R67.reuse ;  /* 0x00008f00b4a47a23 */ /* 0x100fe20000010843 */
[----:B------:R-:W-:Y:S01]  /*e3b0*/  LDSM.16.MT88.4 R224, [R237+0x8c00] ;  /* 0x008c0000ede0783b */ /* 0x000fe20000004200 */
[----:B------:R-:W-:-:S02]  /*e3c0*/  FFMA.FTZ R170, R170, c[0x0][0x23c], -R67 ;  /* 0x00008f00aaaa7a23 */ /* 0x000fc40000010843 */
[--C-:B------:R-:W-:Y:S01]  /*e3d0*/  FFMA.FTZ R153, R178, c[0x0][0x23c], -R67.reuse ;  /* 0x00008f00b2997a23 */ /* 0x100fe20000010843 */
[C---:B--2---:R-:W-:Y:S01]  /*e3e0*/  HMMA.16816.F32.BF16 R220, R12.reuse, R8, R220 ;  /* 0x000000080cdc723c */ /* 0x044fe200000418dc */
        /* <DEDUP_REMOVED lines=9> */
[--C-:B------:R-:W-:Y:S01]  /*e480*/  FFMA.FTZ R142, R142, c[0x0][0x23c], -R67.reuse ;  /* 0x00008f008e8e7a23 */ /* 0x100fe20000010843 */
[----:B------:R-:W-:Y:S01]  /*e490*/  LDSM.16.MT88.4 R216, [R240+0x8c00] ;  /* 0x008c0000f0d8783b */ /* 0x000fe20000004200 */
[----:B------:R-:W-:-:S02]  /*e4a0*/  FFMA.FTZ R159, R140, c[0x0][0x23c], -R67 ;  /* 0x00008f008c9f7a23 */ /* 0x000fc40000010843 */
        /* <DEDUP_REMOVED lines=13> */
[C---:B-----5:R-:W-:Y:S01]  /*e580*/  HMMA.16816.F32.BF16 R220, R28.reuse, R24, R220 ;  /* 0x000000181cdc723c */ /* 0x060fe200000418dc */
[----:B------:R-:W-:Y:S01]  /*e590*/  FFMA.FTZ R124, R209, R128, R124 ;  /* 0x00000080d17c7223 */ /* 0x000fe2000001007c */
[----:B------:R-:W-:Y:S01]  /*e5a0*/  MUFU.EX2 R156, R156 ;  /* 0x0000009c009c7308 */ /* 0x000fe20000000800 */
[--C-:B------:R-:W-:Y:S02]  /*e5b0*/  FFMA.FTZ R49, R49, c[0x0][0x23c], -R67.reuse ;  /* 0x00008f0031317a23 */ /* 0x100fe40000010843 */
[----:B------:R-:W-:Y:S02]  /*e5c0*/  FADD.FTZ R124, R121, R124 ;  /* 0x0000007c797c7221 */ /* 0x000fe40000010000 */
[----:B------:R-:W-:Y:S01]  /*e5d0*/  FFMA.FTZ R44, R44, c[0x0][0x23c], -R67 ;  /* 0x00008f002c2c7a23 */ /* 0x000fe20000010843 */
[----:B------:R-:W-:Y:S01]  /*e5e0*/  HMMA.16816.F32.BF16 R24, R28, R26, R12 ;  /* 0x0000001a1c18723c */ /* 0x000fe2000004180c */
[----:B------:R-:W5:Y:S01]  /*e5f0*/  LDSM.16.MT88.4 R12, [R237+0x5c00] ;  /* 0x005c0000ed0c783b */ /* 0x000f620000004200 */
[----:B------:R-:W2:Y:S01]  /*e600*/  MUFU.EX2 R137, R137 ;  /* 0x0000008900897308 */ /* 0x000ea20000000800 */
[----:B------:R-:W-:-:S02]  /*e610*/  FADD.FTZ R119, R119, R124 ;  /* 0x0000007c77777221 */ /* 0x000fc40000010000 */
        /* <DEDUP_REMOVED lines=21> */
[----:B------:R-:W-:Y:S02]  /*e770*/  FFMA.FTZ R50, R33, c[0x0][0x23c], -R67 ;  /* 0x00008f0021327a23 */ /* 0x000fe40000010843 */
[----:B------:R-:W4:Y:S01]  /*e780*/  MUFU.EX2 R143, R143 ;  /* 0x0000008f008f7308 */ /* 0x000f220000000800 */
[----:B------:R-:W-:Y:S01]  /*e790*/  FADD.FTZ R150, R150, R127 ;  /* 0x0000007f96967221 */ /* 0x000fe20000010000 */
[C---:B---3--:R-:W-:Y:S01]  /*e7a0*/  HMMA.16816.F32.BF16 R220, R28.reuse, R20, R220 ;  /* 0x000000141cdc723c */ /* 0x048fe200000418dc */
[--C-:B------:R-:W-:Y:S02]  /*e7b0*/  FFMA.FTZ R33, R34, c[0x0][0x23c], -R67.reuse ;  /* 0x00008f0022217a23 */ /* 0x100fe40000010843 */
[----:B------:R-:W-:Y:S02]  /*e7c0*/  FADD.FTZ R150, R131, R150 ;  /* 0x0000009683967221 */ /* 0x000fe40000010000 */
[--C-:B------:R-:W-:Y:S01]  /*e7d0*/  FFMA.FTZ R34, R35, c[0x0][0x23c], -R67.reuse ;  /* 0x00008f0023227a23 */ /* 0x100fe20000010843 */
[----:B------:R-:W-:Y:S01]  /*e7e0*/  MUFU.EX2 R145, R145 ;  /* 0x0000009100917308 */ /* 0x000fe20000000800 */
[----:B------:R-:W-:Y:S01]  /*e7f0*/  FADD.FTZ R135, R135, R150 ;  /* 0x0000009687877221 */ /* 0x000fe20000010000 */
[----:B------:R-:W-:Y:S01]  /*e800*/  HMMA.16816.F32.BF16 R24, R28, R22, R24 ;  /* 0x000000161c18723c */ /* 0x000fe20000041818 */
[----:B------:R-:W3:Y:S01]  /*e810*/  LDSM.16.MT88.4 R20, [R237+0x6000] ;  /* 0x00600000ed14783b */ /* 0x000ee20000004200 */
[----:B------:R-:W-:-:S02]  /*e820*/  FFMA.FTZ R38, R38, c[0x0][0x23c], -R67 ;  /* 0x00008f0026267a23 */ /* 0x000fc40000010843 */
[----:B------:R-:W-:Y:S01]  /*e830*/  FADD.FTZ R135, R134, R135 ;  /* 0x0000008786877221 */ /* 0x000fe20000010000 */
[----:B------:R-:W-:Y:S01]  /*e840*/  MOV R134, R100 ;  /* 0x0000006400867202 */ /* 0x000fe20000000f00 */
[----:B------:R-:W2:Y:S01]  /*e850*/  MUFU.EX2 R162, R162 ;  /* 0x000000a200a27308 */ /* 0x000ea20000000800 */
[----:B------:R-:W-:Y:S01]  /*e860*/  F2FP.BF16.PACK_AB R28, R106, R107 ;  /* 0x0000006b6a1c723e */ /* 0x000fe200000010ff */
[----:B------:R-:W-:Y:S01]  /*e870*/  FFMA.FTZ R140, R148, c[0x0][0x23c], -R99 ;  /* 0x00008f00948c7a23 */ /* 0x000fe20000010863 */
[----:B------:R-:W-:Y:S01]  /*e880*/  F2FP.BF16.PACK_AB R29, R137, R156 ;  /* 0x0000009c891d723e */ /* 0x000fe200000010ff */
[----:B------:R-:W-:Y:S01]  /*e890*/  FADD.FTZ R156, R156, R135 ;  /* 0x000000879c9c7221 */ /* 0x000fe20000010000 */
[----:B------:R-:W-:Y:S01]  /*e8a0*/  F2FP.BF16.PACK_AB R30, R104, R105 ;  /* 0x00000069681e723e */ /* 0x000fe200000010ff */
[----:B------:R-:W-:Y:S01]  /*e8b0*/  FFMA.FTZ R39, R39, c[0x0][0x23c], -R67 ;  /* 0x00008f0027277a23 */ /* 0x000fe20000010843 */
[----:B-1----:R-:W-:Y:S01]  /*e8c0*/  F2FP.BF16.PACK_AB R31, R154, R139 ;  /* 0x0000008b9a1f723e */ /* 0x002fe200000010ff */
[----:B------:R-:W-:Y:S01]  /*e8d0*/  MUFU.EX2 R166, R166 ;  /* 0x000000a600a67308 */ /* 0x000fe20000000800 */
[----:B------:R-:W-:-:S02]  /*e8e0*/  FADD.FTZ R156, R137, R156 ;  /* 0x0000009c899c7221 */ /* 0x000fc40000010000 */
[--C-:B------:R-:W-:Y:S02]  /*e8f0*/  FFMA.FTZ R42, R42, c[0x0][0x23c], -R67.reuse ;  /* 0x00008f002a2a7a23 */ /* 0x100fe40000010843 */
[----:B------:R-:W-:Y:S01]  /*e900*/  FADD.FTZ R139, R139, R156 ;  /* 0x0000009c8b8b7221 */ /* 0x000fe20000010000 */
[C---:B-----5:R-:W-:Y:S01]  /*e910*/  HMMA.16816.F32.BF16 R16, R28.reuse, R12, R16 ;  /* 0x0000000c1c10723c */ /* 0x060fe20000041810 */
[----:B------:R-:W-:Y:S01]  /*e920*/  FFMA.FTZ R43, R43, c[0x0][0x23c], -R67 ;  /* 0x00008f002b2b7a23 */ /* 0x000fe20000010843 */
[----:B------:R-:W1:Y:S01]  /*e930*/  MUFU.EX2 R147, R147 ;  /* 0x0000009300937308 */ /* 0x000e620000000800 */
[----:B------:R-:W-:Y:S02]  /*e940*/  FADD.FTZ R139, R154, R139 ;  /* 0x0000008b9a8b7221 */ /* 0x000fe40000010000 */
[----:B------:R-:W-:Y:S02]  /*e950*/  FFMA.FTZ R46, R46, c[0x0][0x23c], -R67 ;  /* 0x00008f002e2e7a23 */ /* 0x000fe40000010843 */
[--C-:B------:R-:W-:Y:S01]  /*e960*/  FFMA.FTZ R56, R146, c[0x0][0x23c], -R99.reuse ;  /* 0x00008f0092387a23 */ /* 0x100fe20000010863 */
[----:B------:R-:W-:Y:S01]  /*e970*/  HMMA.16816.F32.BF16 R4, R28, R14, R4 ;  /* 0x0000000e1c04723c */ /* 0x000fe20000041804 */
[----:B------:R-:W5:Y:S01]  /*e980*/  LDSM.16.MT88.4 R12, [R240+0x6000] ;  /* 0x00600000f00c783b */ /* 0x000f620000004200 */
[----:B------:R-:W-:Y:S01]  /*e990*/  MUFU.EX2 R149, R149 ;  /* 0x0000009500957308 */ /* 0x000fe20000000800 */
[----:B------:R-:W-:-:S02]  /*e9a0*/  FFMA.FTZ R35, R58, c[0x0][0x23c], -R99 ;  /* 0x00008f003a237a23 */ /* 0x000fc40000010863 */
[--C-:B------:R-:W-:Y:S02]  /*e9b0*/  FFMA.FTZ R47, R47, c[0x0][0x23c], -R67.reuse ;  /* 0x00008f002f2f7a23 */ /* 0x100fe40000010843 */
[--C-:B------:R-:W-:Y:S01]  /*e9c0*/  FFMA.FTZ R60, R60, c[0x0][0x23c], -R67.reuse ;  /* 0x00008f003c3c7a23 */ /* 0x100fe20000010843 */
[C---:B--2---:R-:W-:Y:S01]  /*e9d0*/  HMMA.16816.F32.BF16 R220, R28.reuse, R8, R220 ;  /* 0x000000081cdc723c */ /* 0x044fe200000418dc */
[----:B------:R-:W-:Y:S01]  /*e9e0*/  FFMA.FTZ R209, R2, c[0x0][0x23c], -R67 ;  /* 0x00008f0002d17a23 */ /* 0x000fe20000010843 */
[----:B------:R-:W2:Y:S06]  /*e9f0*/  MUFU.EX2 R164, R164 ;  /* 0x000000a400a47308 */ /* 0x000eac0000000800 */
[----:B------:R-:W-:Y:S01]  /*ea00*/  HMMA.16816.F32.BF16 R24, R28, R10, R24 ;  /* 0x0000000a1c18723c */ /* 0x000fe20000041818 */
[----:B------:R-:W1:Y:S01]  /*ea10*/  LDSM.16.MT88.4 R8, [R237+0x6400] ;  /* 0x00640000ed08783b */ /* 0x000e620000004200 */
[----:B------:R-:W-:Y:S05]  /*ea20*/  MUFU.EX2 R170, R170 ;  /* 0x000000aa00aa7308 */ /* 0x000fea0000000800 */
[----:B------:R-:W-:-:S02]  /*ea30*/  F2FP.BF16.PACK_AB R28, R102, R103 ;  /* 0x00000067661c723e */ /* 0x000fc400000010ff */
        /* <DEDUP_REMOVED lines=32> */
[----:B------:R-:W4:Y:S01]  /*ec40*/  MUFU.EX2 R78, R78 ;  /* 0x0000004e004e7308 */ /* 0x000f220000000800 */
[----:B------:R-:W-:Y:S02]  /*ec50*/  F2FP.BF16.PACK_AB R30, R88, R89 ;  /* 0x00000059581e723e */ /* 0x000fe400000010ff */
[----:B------:R-:W-:-:S05]  /*ec60*/  F2FP.BF16.PACK_AB R31, R168, R155 ;  /* 0x0000009ba81f723e */ /* 0x000fca00000010ff */
[----:B------:R-:W-:Y:S02]  /*ec70*/  MUFU.EX2 R77, R77 ;  /* 0x0000004d004d7308 */ /* 0x000fe40000000800 */
[C---:B------:R-:W-:Y:S06]  /*ec80*/  HMMA.16816.F32.BF16 R16, R28.reuse, R12, R16 ;  /* 0x0000000c1c10723c */ /* 0x040fec0000041810 */
        /* <DEDUP_REMOVED lines=9> */
[----:B------:R-:W-:-:S02]  /*ed20*/  F2FP.BF16.PACK_AB R28, R86, R87 ;  /* 0x00000057561c723e */ /* 0x000fc400000010ff */
[----:B-----5:R-:W-:Y:S02]  /*ed30*/  F2FP.BF16.PACK_AB R29, R144, R157 ;  /* 0x0000009d901d723e */ /* 0x020fe400000010ff */
[----:B------:R-:W-:Y:S02]  /*ed40*/  F2FP.BF16.PACK_AB R30, R84, R85 ;  /* 0x00000055541e723e */ /* 0x000fe400000010ff */
[----:B-1----:R-:W-:Y:S01]  /*ed50*/  F2FP.BF16.PACK_AB R31, R159, R142 ;  /* 0x0000008e9f1f723e */ /* 0x002fe200000010ff */
[----:B------:R-:W1:Y:S06]  /*ed60*/  MUFU.EX2 R48, R48 ;  /* 0x0000003000307308 */ /* 0x000e6c0000000800 */
[C---:B---3--:R-:W-:Y:S02]  /*ed70*/  HMMA.16816.F32.BF16 R16, R28.reuse, R20, R16 ;  /* 0x000000141c10723c */ /* 0x048fe40000041810 */
[----:B------:R-:W-:Y:S06]  /*ed80*/  MUFU.EX2 R75, R75 ;  /* 0x0000004b004b7308 */ /* 0x000fec0000000800 */
[C---:B------:R-:W-:Y:S01]  /*ed90*/  HMMA.16816.F32.BF16 R4, R28.reuse, R22, R4 ;  /* 0x000000161c04723c */ /* 0x040fe20000041804 */
[----:B------:R-:W3:Y:S01]  /*eda0*/  LDSM.16.MT88.4 R20, [R240+0x7000] ;  /* 0x00700000f014783b */ /* 0x000ee20000004200 */
[----:B------:R-:W5:Y:S06]  /*edb0*/  MUFU.EX2 R74, R74 ;  /* 0x0000004a004a7308 */ /* 0x000f6c0000000800 */
        /* <DEDUP_REMOVED lines=8> */
[----:B------:R-:W-:Y:S02]  /*ee40*/  F2FP.BF16.PACK_AB R30, R80, R81 ;  /* 0x00000051501e723e */ /* 0x000fe400000010ff */
[----:B------:R-:W-:-:S05]  /*ee50*/  F2FP.BF16.PACK_AB R31, R163, R132 ;  /* 0x00000084a31f723e */ /* 0x000fca00000010ff */
[----:B------:R-:W1:Y:S02]  /*ee60*/  MUFU.EX2 R44, R44 ;  /* 0x0000002c002c7308 */ /* 0x000e640000000800 */
        /* <DEDUP_REMOVED lines=13> */
[----:B-1----:R-:W-:Y:S01]  /*ef40*/  F2FP.BF16.PACK_AB R31, R48, R53 ;  /* 0x00000035301f723e */ /* 0x002fe200000010ff */
[----:B------:R-:W-:Y:S06]  /*ef50*/  MUFU.EX2 R68, R68 ;  /* 0x0000004400447308 */ /* 0x000fec0000000800 */
[C---:B----4-:R-:W-:Y:S02]  /*ef60*/  HMMA.16816.F32.BF16 R16, R28.reuse, R12, R16 ;  /* 0x0000000c1c10723c */ /* 0x050fe40000041810 */
[----:B------:R-:W-:Y:S05]  /*ef70*/  MUFU.EX2 R41, R41 ;  /* 0x0000002900297308 */ /* 0x000fea0000000800 */
[----:B------:R-:W-:Y:S01]  /*ef80*/  FFMA.FTZ R12, R207, R129, R126 ;  /* 0x00000081cf0c7223 */ /* 0x000fe2000001007e */
[----:B------:R-:W-:Y:S01]  /*ef90*/  HMMA.16816.F32.BF16 R4, R28, R14, R4 ;  /* 0x0000000e1c04723c */ /* 0x000fe20000041804 */
[----:B------:R-:W-:Y:S01]  /*efa0*/  FFMA.FTZ R207, R0, c[0x0][0x23c], -R99 ;  /* 0x00008f0000cf7a23 */ /* 0x000fe20000010863 */
[----:B------:R-:W-:Y:S01]  /*efb0*/  MUFU.EX2 R36, R36 ;  /* 0x0000002400247308 */ /* 0x000fe20000000800 */
[----:B------:R-:W-:-:S02]  /*efc0*/  FADD.FTZ R12, R125, R12 ;  /* 0x0000000c7d0c7221 */ /* 0x000fc40000010000 */
[----:B------:R-:W-:Y:S02]  /*efd0*/  FFMA.FTZ R0, R59, c[0x0][0x23c], -R67 ;  /* 0x00008f003b007a23 */ /* 0x000fe40000010843 */
[----:B------:R-:W-:Y:S01]  /*efe0*/  FADD.FTZ R123, R123, R12 ;  /* 0x0000000c7b7b7221 */ /* 0x000fe20000010000 */
[----:B--2---:R-:W-:Y:S01]  /*eff0*/  HMMA.16816.F32.BF16 R220, R28, R8, R220 ;  /* 0x000000081cdc723c */ /* 0x004fe200000418dc */
[----:B------:R-:W1:Y:S01]  /*f000*/  LDSM.16.MT88.4 R12, [R240+0x7800] ;  /* 0x00780000f00c783b */ /* 0x000e620000004200 */
[----:B------:R-:W2:Y:S01]  /*f010*/  MUFU.EX2 R125, R40 ;  /* 0x00000028007d7308 */ /* 0x000ea20000000800 */
[----:B------:R-:W-:-:S04]  /*f020*/  FADD.FTZ R120, R120, R123 ;  /* 0x0000007b78787221 */ /* 0x000fc80000010000 */
[----:B------:R-:W-:Y:S01]  /*f030*/  FADD.FTZ R115, R115, R120 ;  /* 0x0000007873737221 */ /* 0x000fe20000010000 */
[----:B------:R-:W-:Y:S01]  /*f040*/  HMMA.16816.F32.BF16 R24, R28, R10, R24 ;  /* 0x0000000a1c18723c */ /* 0x000fe20000041818 */
[----:B------:R-:W4:Y:S01]  /*f050*/  LDSM.16.MT88.4 R28, [R237+0x7c00] ;  /* 0x007c0000ed1c783b */ /* 0x000f220000004200 */
[----:B-----5:R-:W-:Y:S01]  /*f060*/  F2FP.BF16.PACK_AB R8, R74, R75 ;  /* 0x0000004b4a08723e */ /* 0x020fe200000010ff */
[----:B------:R-:W-:Y:S01]  /*f070*/  FADD.FTZ R114, R114, R115 ;  /* 0x0000007372727221 */ /* 0x000fe20000010000 */
[----:B------:R-:W-:Y:S01]  /*f080*/  F2FP.BF16.PACK_AB R9, R44, R49 ;  /* 0x000000312c09723e */ /* 0x000fe200000010ff */
[----:B------:R-:W-:Y:S02]  /*f090*/  MUFU.EX2 R37, R37 ;  /* 0x0000002500257308 */ /* 0x000fe40000000800 */
[----:B------:R-:W-:Y:S01]  /*f0a0*/  FADD.FTZ R113, R113, R114 ;  /* 0x0000007271717221 */ /* 0x000fe20000010000 */
[----:B------:R-:W-:Y:S02]  /*f0b0*/  F2FP.BF16.PACK_AB R10, R72, R73 ;  /* 0x00000049480a723e */ /* 0x000fe400000010ff */
[----:B--2---:R-:W-:Y:S01]  /*f0c0*/  F2FP.BF16.PACK_AB R11, R125, R138 ;  /* 0x0000008a7d0b723e */ /* 0x004fe200000010ff */
[----:B------:R-:W-:-:S02]  /*f0d0*/  FADD.FTZ R112, R112, R113 ;  /* 0x0000007170707221 */ /* 0x000fc40000010000 */
[----:B------:R-:W-:Y:S01]  /*f0e0*/  FFMA.FTZ R40, R32, c[0x0][0x23c], -R67 ;  /* 0x00008f0020287a23 */ /* 0x000fe20000010843 */
[----:B------:R-:W-:Y:S01]  /*f0f0*/  MUFU.EX2 R66, R66 ;  /* 0x0000004200427308 */ /* 0x000fe20000000800 */
[----:B------:R-:W-:Y:S02]  /*f100*/  FADD.FTZ R111, R111, R112 ;  /* 0x000000706f6f7221 */ /* 0x000fe40000010000 */
[----:B---3--:R-:W-:Y:S01]  /*f110*/  HMMA.16816.F32.BF16 R16, R8, R20, R16 ;  /* 0x000000140810723c */ /* 0x008fe20000041810 */
[----:B------:R-:W-:Y:S02]  /*f120*/  FFMA.FTZ R32, R54, c[0x0][0x23c], -R99 ;  /* 0x00008f0036207a23 */ /* 0x000fe40000010863 */
[----:B------:R-:W-:Y:S02]  /*f130*/  FADD.FTZ R110, R110, R111 ;  /* 0x0000006f6e6e7221 */ /* 0x000fe40000010000 */
[----:B------:R-:W2:Y:S01]  /*f140*/  MUFU.EX2 R40, R40 ;  /* 0x0000002800287308 */ /* 0x000ea20000000800 */
[----:B------:R-:W-:-:S02]  /*f150*/  FFMA.FTZ R54, R51, c[0x0][0x23c], -R67 ;  /* 0x00008f0033367a23 */ /* 0x000fc40000010843 */
[C---:B------:R-:W-:Y:S01]  /*f160*/  HMMA.16816.F32.BF16 R4, R8.reuse, R22, R4 ;  /* 0x000000160804723c */ /* 0x040fe20000041804 */
[----:B------:R-:W-:Y:S01]  /*f170*/  FADD.FTZ R109, R109, R110 ;  /* 0x0000006e6d6d7221 */ /* 0x000fe20000010000 */
[----:B------:R-:W3:Y:S01]  /*f180*/  LDSM.16.MT88.4 R20, [R240+0x7c00] ;  /* 0x007c0000f014783b */ /* 0x000ee20000004200 */
[----:B------:R-:W-:Y:S02]  /*f190*/  FFMA.FTZ R51, R55, c[0x0][0x23c], -R67 ;  /* 0x00008f0037337a23 */ /* 0x000fe40000010843 */
[----:B------:R-:W-:Y:S01]  /*f1a0*/  FADD.FTZ R108, R108, R109 ;  /* 0x0000006d6c6c7221 */ /* 0x000fe20000010000 */
[----:B------:R-:W5:Y:S02]  /*f1b0*/  MUFU.EX2 R101, R101 ;  /* 0x0000006500657308 */ /* 0x000f640000000800 */
[----:B-1----:R-:W-:Y:S01]  /*f1c0*/  HMMA.16816.F32.BF16 R220, R8, R12, R220 ;  /* 0x0000000c08dc723c */ /* 0x002fe200000418dc */
[----:B------:R-:W-:-:S04]  /*f1d0*/  FADD.FTZ R107, R107, R108 ;  /* 0x0000006c6b6b7221 */ /* 0x000fc80000010000 */
[----:B------:R-:W-:Y:S01]  /*f1e0*/  FADD.FTZ R106, R106, R107 ;  /* 0x0000006b6a6a7221 */ /* 0x000fe20000010000 */
[----:B------:R-:W-:Y:S02]  /*f1f0*/  MUFU.EX2 R122, R122 ;  /* 0x0000007a007a7308 */ /* 0x000fe40000000800 */
[----:B------:R-:W-:Y:S01]  /*f200*/  HMMA.16816.F32.BF16 R24, R8, R14, R24 ;  /* 0x0000000e0818723c */ /* 0x000fe20000041818 */
[----:B------:R-:W-:Y:S01]  /*f210*/  FADD.FTZ R105, R105, R106 ;  /* 0x0000006a69697221 */ /* 0x000fe20000010000 */
[----:B------:R-:W1:Y:S03]  /*f220*/  LDSM.16.MT88.4 R12, [R237+0x8000] ;  /* 0x00800000ed0c783b */ /* 0x000e660000004200 */
[----:B------:R-:W-:Y:S01]  /*f230*/  FADD.FTZ R104, R104, R105 ;  /* 0x0000006968687221 */ /* 0x000fe20000010000 */
[----:B------:R-:W-:Y:S01]  /*f240*/  MUFU.EX2 R133, R133 ;  /* 0x0000008500857308 */ /* 0x000fe20000000800 */
[----:B------:R-:W-:-:S02]  /*f250*/  F2FP.BF16.PACK_AB R8, R70, R71 ;  /* 0x000000474608723e */ /* 0x000fc400000010ff */
[----:B------:R-:W-:Y:S01]  /*f260*/  F2FP.BF16.PACK_AB R9, R36, R41 ;  /* 0x000000292409723e */ /* 0x000fe200000010ff */
[----:B------:R-:W-:Y:S01]  /*f270*/  FADD.FTZ R103, R103, R104 ;  /* 0x0000006867677221 */ /* 0x000fe20000010000 */
[----:B------:R-:W-:Y:S02]  /*f280*/  F2FP.BF16.PACK_AB R10, R68, R69 ;  /* 0x00000045440a723e */ /* 0x000fe400000010ff */
[----:B--2---:R-:W-:Y:S01]  /*f290*/  F2FP.BF16.PACK_AB R11, R40, R37 ;  /* 0x00000025280b723e */ /* 0x004fe200000010ff */
[----:B------:R-:W-:Y:S01]  /*f2a0*/  FADD.FTZ R102, R102, R103 ;  /* 0x0000006766667221 */ /* 0x000fe20000010000 */
[----:B------:R-:W-:Y:S05]  /*f2b0*/  MUFU.EX2 R50, R50 ;  /* 0x0000003200327308 */ /* 0x000fea0000000800 */
[C---:B----4-:R-:W-:Y:S03]  /*f2c0*/  HMMA.16816.F32.BF16 R16, R8.reuse, R28, R16 ;  /* 0x0000001c0810723c */ /* 0x050fe60000041810 */
[----:B------:R-:W2:Y:S04]  /*f2d0*/  MUFU.EX2 R33, R33 ;  /* 0x0000002100217308 */ /* 0x000ea80000000800 */
[----:B------:R-:W-:Y:S01]  /*f2e0*/  FADD.FTZ R28, R158, R139 ;  /* 0x0000008b9e1c7221 */ /* 0x000fe20000010000 */
[----:B---3--:R-:W-:Y:S01]  /*f2f0*/  HMMA.16816.F32.BF16 R220, R8, R20, R220 ;  /* 0x0000001408dc723c */ /* 0x008fe200000418dc */
[----:B------:R-:W-:-:S02]  /*f300*/  FADD.FTZ R29, R97, R102 ;  /* 0x00000066611d7221 */ /* 0x000fc40000010000 */
[----:B------:R-:W-:Y:S01]  /*f310*/  FADD.FTZ R28, R143, R28 ;  /* 0x0000001c8f1c7221 */ /* 0x000fe20000010000 */
[----:B------:R-:W-:Y:S01]  /*f320*/  MUFU.EX2 R34, R34 ;  /* 0x0000002200227308 */ /* 0x000fe20000000800 */
        /* <DEDUP_REMOVED lines=8> */
[----:B------:R-:W-:Y:S01]  /*f3b0*/  HMMA.16816.F32.BF16 R24, R8, R22, R24 ;  /* 0x000000160818723c */ /* 0x000fe20000041818 */
[----:B------:R-:W4:Y:S01]  /*f3c0*/  LDSM.16.MT88.4 R28, [R240+0x8000] ;  /* 0x00800000f01c783b */ /* 0x000f220000004200 */
[----:B------:R-:W-:Y:S02]  /*f3d0*/  FADD.FTZ R93, R93, R94 ;  /* 0x0000005e5d5d7221 */ /* 0x000fe40000010000 */
[----:B------:R-:W-:Y:S01]  /*f3e0*/  FADD.FTZ R20, R147, R20 ;  /* 0x0000001493147221 */ /* 0x000fe20000010000 */
[----:B------:R-:W-:Y:S01]  /*f3f0*/  MUFU.EX2 R141, R141 ;  /* 0x0000008d008d7308 */ /* 0x000fe20000000800 */
[----:B------:R-:W-:Y:S01]  /*f400*/  FADD.FTZ R92, R92, R93 ;  /* 0x0000005d5c5c7221 */ /* 0x000fe20000010000 */
[----:B-----5:R-:W-:Y:S01]  /*f410*/  F2FP.BF16.PACK_AB R8, R101, R66 ;  /* 0x000000426508723e */ /* 0x020fe200000010ff */
[----:B------:R-:W-:Y:S01]  /*f420*/  FADD.FTZ R149, R149, R20 ;  /* 0x0000001495957221 */ /* 0x000fe20000010000 */
[----:B--2---:R-:W-:Y:S01]  /*f430*/  F2FP.BF16.PACK_AB R9, R33, R50 ;  /* 0x000000322109723e */ /* 0x004fe200000010ff */
[----:B------:R-:W-:Y:S01]  /*f440*/  FADD.FTZ R91, R91, R92 ;  /* 0x0000005c5b5b7221 */ /* 0x000fe20000010000 */
[----:B------:R-:W-:Y:S01]  /*f450*/  F2FP.BF16.PACK_AB R10, R133, R122 ;  /* 0x0000007a850a723e */ /* 0x000fe200000010ff */
[----:B------:R-:W-:Y:S01]  /*f460*/  FADD.FTZ R149, R164, R149 ;  /* 0x00000095a4957221 */ /* 0x000fe20000010000 */
[----:B---3--:R-:W-:Y:S01]  /*f470*/  F2FP.BF16.PACK_AB R11, R97, R34 ;  /* 0x00000022610b723e */ /* 0x008fe200000010ff */
[----:B------:R-:W-:Y:S01]  /*f480*/  FADD.FTZ R90, R90, R91 ;  /* 0x0000005b5a5a7221 */ /* 0x000fe20000010000 */
[----:B------:R-:W-:Y:S01]  /*f490*/  LDSM.16.MT88.4 R20, [R237+0x8400] ;  /* 0x00840000ed14783b */ /* 0x000fe20000004200 */
[----:B------:R-:W-:Y:S01]  /*f4a0*/  FADD.FTZ R170, R170, R149 ;  /* 0x00000095aaaa7221 */ /* 0x000fe20000010000 */
[----:B------:R-:W2:Y:S01]  /*f4b0*/  MUFU.EX2 R160, R160 ;  /* 0x000000a000a07308 */ /* 0x000ea20000000800 */
        /* <DEDUP_REMOVED lines=9> */
[----:B------:R-:W-:Y:S01]  /*f550*/  FADD.FTZ R86, R86, R87 ;  /* 0x0000005756567221 */ /* 0x000fe20000010000 */
[----:B------:R-:W1:Y:S01]  /*f560*/  LDSM.16.MT88.4 R12, [R240+0x8400] ;  /* 0x00840000f00c783b */ /* 0x000e620000004200 */
[----:B------:R-:W-:Y:S01]  /*f570*/  FADD.FTZ R157, R157, R168 ;  /* 0x000000a89d9d7221 */ /* 0x000fe20000010000 */
[----:B------:R-:W3:Y:S01]  /*f580*/  MUFU.EX2 R140, R140 ;  /* 0x0000008c008c7308 */ /* 0x000ee20000000800 */
[----:B------:R-:W-:-:S02]  /*f590*/  FADD.FTZ R85, R85, R86 ;  /* 0x0000005655557221 */ /* 0x000fc40000010000 */
[----:B------:R-:W-:Y:S02]  /*f5a0*/  FADD.FTZ R157, R144, R157 ;  /* 0x0000009d909d7221 */ /* 0x000fe40000010000 */
[----:B------:R-:W-:Y:S01]  /*f5b0*/  FADD.FTZ R84, R84, R85 ;  /* 0x0000005554547221 */ /* 0x000fe20000010000 */
[----:B----4-:R-:W-:Y:S03]  /*f5c0*/  HMMA.16816.F32.BF16 R220, R8, R28, R220 ;  /* 0x0000001c08dc723c */ /* 0x010fe600000418dc */
[----:B------:R-:W-:Y:S01]  /*f5d0*/  FADD.FTZ R83, R83, R84 ;  /* 0x0000005453537221 */ /* 0x000fe20000010000 */
[----:B------:R-:W-:Y:S03]  /*f5e0*/  MUFU.EX2 R39, R39 ;  /* 0x0000002700277308 */ /* 0x000fe60000000800 */
[----:B------:R-:W-:-:S02]  /*f5f0*/  FADD.FTZ R82, R82, R83 ;  /* 0x0000005352527221 */ /* 0x000fc40000010000 */
[----:B------:R-:W-:Y:S01]  /*f600*/  FADD.FTZ R28, R142, R157 ;  /* 0x0000009d8e1c7221 */ /* 0x000fe20000010000 */
[----:B------:R-:W-:Y:S01]  /*f610*/  HMMA.16816.F32.BF16 R24, R8, R30, R24 ;  /* 0x0000001e0818723c */ /* 0x000fe20000041818 */
[----:B------:R-:W-:Y:S01]  /*f620*/  FADD.FTZ R81, R81, R82 ;  /* 0x0000005251517221 */ /* 0x000fe20000010000 */
[----:B------:R-:W4:Y:S01]  /*f630*/  MUFU.EX2 R42, R42 ;  /* 0x0000002a002a7308 */ /* 0x000f220000000800 */
[----:B------:R-:W-:Y:S02]  /*f640*/  FADD.FTZ R28, R159, R28 ;  /* 0x0000001c9f1c7221 */ /* 0x000fe40000010000 */
[----:B------:R-:W-:Y:S02]  /*f650*/  FADD.FTZ R80, R80, R81 ;  /* 0x0000005150507221 */ /* 0x000fe40000010000 */
[----:B------:R-:W-:Y:S01]  /*f660*/  FADD.FTZ R161, R161, R28 ;  /* 0x0000001ca1a17221 */ /* 0x000fe20000010000 */
[----:B--2---:R-:W-:Y:S01]  /*f670*/  F2FP.BF16.PACK_AB R8, R160, R141 ;  /* 0x0000008da008723e */ /* 0x004fe200000010ff */
[----:B------:R-:W-:Y:S01]  /*f680*/  FADD.FTZ R79, R79, R80 ;  /* 0x000000504f4f7221 */ /* 0x000fe20000010000 */
[----:B------:R-:W-:Y:S01]  /*f690*/  MUFU.EX2 R43, R43 ;  /* 0x0000002b002b7308 */ /* 0x000fe20000000800 */
[----:B------:R-:W-:Y:S01]  /*f6a0*/  FADD.FTZ R161, R136, R161 ;  /* 0x000000a188a17221 */ /* 0x000fe20000010000 */
[----:B---3--:R-:W-:Y:S01]  /*f6b0*/  F2FP.BF16.PACK_AB R10, R140, R151 ;  /* 0x000000978c0a723e */ /* 0x008fe200000010ff */
[----:B------:R-:W-:Y:S01]  /*f6c0*/  FADD.FTZ R78, R78, R79 ;  /* 0x0000004f4e4e7221 */ /* 0x000fe20000010000 */
[----:B------:R-:W2:Y:S01]  /*f6d0*/  LDSM.16.MT88.4 R28, [R237+0x8800] ;  /* 0x00880000ed1c783b */ /* 0x000ea20000004200 */
[----:B------:R-:W-:-:S02]  /*f6e0*/  FADD.FTZ R132, R132, R161 ;  /* 0x000000a184847221 */ /* 0x000fc40000010000 */
[----:B------:R-:W-:Y:S01]  /*f6f0*/  FADD.FTZ R77, R77, R78 ;  /* 0x0000004e4d4d7221 */ /* 0x000fe20000010000 */
[----:B------:R-:W3:Y:S01]  /*f700*/  MUFU.EX2 R46, R46 ;  /* 0x0000002e002e7308 */ /* 0x000ee20000000800 */
        /* <DEDUP_REMOVED lines=10> */
[----:B---3--:R-:W-:Y:S01]  /*f7b0*/  F2FP.BF16.PACK_AB R11, R46, R43 ;  /* 0x0000002b2e0b723e */ /* 0x008fe200000010ff */
[----:B------:R-:W-:Y:S01]  /*f7c0*/  FADD.FTZ R48, R48, R53 ;  /* 0x0000003530307221 */ /* 0x000fe20000010000 */
[----:B------:R-:W3:Y:S01]  /*f7d0*/  MUFU.EX2 R45, R45 ;  /* 0x0000002d002d7308 */ /* 0x000ee20000000800 */
[----:B------:R-:W-:Y:S02]  /*f7e0*/  FADD.FTZ R72, R72, R73 ;  /* 0x0000004948487221 */ /* 0x000fe40000010000 */
[----:B------:R-:W-:-:S02]  /*f7f0*/  FADD.FTZ R49, R49, R48 ;  /* 0x0000003031317221 */ /* 0x000fc40000010000 */
[C---:B-1----:R-:W-:Y:S01]  /*f800*/  HMMA.16816.F32.BF16 R24, R8.reuse, R14, R24 ;  /* 0x0000000e0818723c */ /* 0x042fe20000041818 */
[----:B------:R-:W-:Y:S02]  /*f810*/  FADD.FTZ R71, R71, R72 ;  /* 0x0000004847477221 */ /* 0x000fe40000010000 */
[----:B------:R-:W-:Y:S01]  /*f820*/  FADD.FTZ R49, R44, R49 ;  /* 0x000000312c317221 */ /* 0x000fe20000010000 */
[----:B------:R-:W-:Y:S01]  /*f830*/  MUFU.EX2 R32, R32 ;  /* 0x0000002000207308 */ /* 0x000fe20000000800 */
[----:B------:R-:W-:Y:S02]  /*f840*/  FADD.FTZ R70, R70, R71 ;  /* 0x0000004746467221 */ /* 0x000fe40000010000 */
[----:B------:R-:W-:Y:S01]  /*f850*/  FADD.FTZ R14, R138, R49 ;  /* 0x000000318a0e7221 */ /* 0x000fe20000010000 */
[----:B------:R-:W-:Y:S01]  /*f860*/  HMMA.16816.F32.BF16 R16, R8, R20, R16 ;  /* 0x000000140810723c */ /* 0x000fe20000041810 */
[----:B------:R-:W-:Y:S02]  /*f870*/  FADD.FTZ R15, R69, R70 ;  /* 0x00000046450f7221 */ /* 0x000fe40000010000 */
[----:B------:R-:W-:Y:S01]  /*f880*/  FADD.FTZ R14, R125, R14 ;  /* 0x0000000e7d0e7221 */ /* 0x000fe20000010000 */
[----:B------:R-:W1:Y:S01]  /*f890*/  MUFU.EX2 R35, R35 ;  /* 0x0000002300237308 */ /* 0x000e620000000800 */
        /* <DEDUP_REMOVED lines=13> */
[----:B------:R-:W-:Y:S02]  /*f970*/  FFMA.FTZ R14, R64, c[0x0][0x23c], -R67 ;  /* 0x00008f00400e7a23 */ /* 0x000fe40000010843 */
[----:B------:R-:W-:Y:S01]  /*f980*/  FADD.FTZ R50, R50, R37 ;  /* 0x0000002532327221 */ /* 0x000fe20000010000 */
[----:B---3--:R-:W-:Y:S01]  /*f990*/  F2FP.BF16.PACK_AB R8, R45, R56 ;  /* 0x000000382d08723e */ /* 0x008fe200000010ff */
[----:B------:R-:W-:Y:S01]  /*f9a0*/  FFMA.FTZ R12, R65, c[0x0][0x23c], -R99 ;  /* 0x00008f00410c7a23 */ /* 0x000fe20000010863 */
[----:B-1----:R-:W-:Y:S01]  /*f9b0*/  F2FP.BF16.PACK_AB R10, R35, R32 ;  /* 0x00000020230a723e */ /* 0x002fe200000010ff */
[----:B------:R-:W-:Y:S01]  /*f9c0*/  FADD.FTZ R33, R33, R50 ;  /* 0x0000003221217221 */ /* 0x000fe20000010000 */
[----:B------:R-:W-:Y:S01]  /*f9d0*/  MUFU.EX2 R51, R51 ;  /* 0x0000003300337308 */ /* 0x000fe20000000800 */
[----:B------:R-:W-:-:S02]  /*f9e0*/  FFMA.FTZ R13, R62, c[0x0][0x23c], -R67 ;  /* 0x00008f003e0d7a23 */ /* 0x000fc40000010843 */
[----:B------:R-:W-:Y:S02]  /*f9f0*/  FADD.FTZ R34, R34, R33 ;  /* 0x0000002122227221 */ /* 0x000fe40000010000 */
[----:B------:R-:W-:Y:S01]  /*fa00*/  FADD.FTZ R2, R133, R2 ;  /* 0x0000000285027221 */ /* 0x000fe20000010000 */
[----:B------:R-:W-:Y:S01]  /*fa10*/  MOV R133, R98 ;  /* 0x0000006200857202 */ /* 0x000fe20000000f00 */
[----:B------:R-:W-:Y:S01]  /*fa20*/  FADD.FTZ R34, R97, R34 ;  /* 0x0000002261227221 */ /* 0x000fe20000010000 */
[----:B------:R-:W1:Y:S01]  /*fa30*/  MUFU.EX2 R52, R60 ;  /* 0x0000003c00347308 */ /* 0x000e620000000800 */
[----:B-----5:R-:W-:Y:S01]  /*fa40*/  F2FP.BF16.PACK_AB R9, R54, R47 ;  /* 0x0000002f3609723e */ /* 0x020fe200000010ff */
[----:B------:R-:W-:Y:S02]  /*fa50*/  FADD.FTZ R141, R141, R2 ;  /* 0x000000028d8d7221 */ /* 0x000fe40000010000 */
[----:B------:R-:W-:Y:S02]  /*fa60*/  FADD.FTZ R39, R39, R34 ;  /* 0x0000002227277221 */ /* 0x000fe40000010000 */
[----:B------:R-:W-:-:S02]  /*fa70*/  FADD.FTZ R160, R160, R141 ;  /* 0x0000008da0a07221 */ /* 0x000fc40000010000 */
[----:B------:R3:W-:Y:S01]  /*fa80*/  MUFU.EX2 R38, R61 ;  /* 0x0000003d00267308 */ /* 0x0007e20000000800 */
[----:B------:R-:W-:Y:S02]  /*fa90*/  FADD.FTZ R42, R42, R39 ;  /* 0x000000272a2a7221 */ /* 0x000fe40000010000 */
[----:B------:R-:W-:Y:S02]  /*faa0*/  FADD.FTZ R15, R151, R160 ;  /* 0x000000a0970f7221 */ /* 0x000fe40000010000 */
[----:B------:R-:W-:Y:S02]  /*fab0*/  FADD.FTZ R43, R43, R42 ;  /* 0x0000002a2b2b7221 */ /* 0x000fe40000010000 */
[----:B------:R-:W-:Y:S01]  /*fac0*/  FADD.FTZ R15, R140, R15 ;  /* 0x0000000f8c0f7221 */ /* 0x000fe20000010000 */
[----:B-1----:R-:W-:Y:S01]  /*fad0*/  F2FP.BF16.PACK_AB R11, R52, R51 ;  /* 0x00000033340b723e */ /* 0x002fe200000010ff */
[----:B------:R-:W-:Y:S01]  /*fae0*/  MUFU.EX2 R12, R12 ;  /* 0x0000000c000c7308 */ /* 0x000fe20000000800 */
[----:B------:R-:W-:-:S02]  /*faf0*/  FADD.FTZ R46, R46, R43 ;  /* 0x0000002b2e2e7221 */ /* 0x000fc40000010000 */
[----:B------:R-:W-:Y:S02]  /*fb00*/  FADD.FTZ R56, R56, R15 ;  /* 0x0000000f38387221 */ /* 0x000fe40000010000 */
[----:B------:R-:W-:Y:S01]  /*fb10*/  FADD.FTZ R47, R47, R46 ;  /* 0x0000002e2f2f7221 */ /* 0x000fe20000010000 */
[C---:B--2---:R-:W-:Y:S01]  /*fb20*/  HMMA.16816.F32.BF16 R16, R8.reuse, R28, R16 ;  /* 0x0000001c0810723c */ /* 0x044fe20000041810 */
[----:B---3--:R-:W-:Y:S01]  /*fb30*/  FFMA.FTZ R61, R63, c[0x0][0x23c], -R99 ;  /* 0x00008f003f3d7a23 */ /* 0x008fe20000010863 */
[----:B------:R-:W-:Y:S01]  /*fb40*/  MUFU.EX2 R207, R207 ;  /* 0x000000cf00cf7308 */ /* 0x000fe20000000800 */
[----:B------:R-:W-:Y:S02]  /*fb50*/  FADD.FTZ R45, R45, R56 ;  /* 0x000000382d2d7221 */ /* 0x000fe40000010000 */
[----:B------:R-:W-:Y:S02]  /*fb60*/  FADD.FTZ R54, R54, R47 ;  /* 0x0000002f36367221 */ /* 0x000fe40000010000 */
[----:B------:R-:W-:Y:S01]  /*fb70*/  FADD.FTZ R32, R32, R45 ;  /* 0x0000002d20207221 */ /* 0x000fe20000010000 */
[----:B------:R-:W-:Y:S02]  /*fb80*/  HMMA.16816.F32.BF16 R4, R8, R30, R4 ;  /* 0x0000001e0804723c */ /* 0x000fe40000041804 */
[----:B------:R-:W1:Y:S01]  /*fb90*/  MUFU.EX2 R61, R61 ;  /* 0x0000003d003d7308 */ /* 0x000e620000000800 */
[----:B------:R-:W-:-:S05]  /*fba0*/  FADD.FTZ R35, R35, R32 ;  /* 0x0000002023237221 */ /* 0x000fca0000010000 */
[C---:B----4-:R-:W-:Y:S02]  /*fbb0*/  HMMA.16816.F32.BF16 R220, R8.reuse, R20, R220 ;  /* 0x0000001408dc723c */ /* 0x050fe400000418dc */
[----:B------:R-:W-:Y:S06]  /*fbc0*/  MUFU.EX2 R0, R0 ;  /* 0x0000000000007308 */ /* 0x000fec0000000800 */
[----:B------:R-:W-:Y:S02]  /*fbd0*/  HMMA.16816.F32.BF16 R24, R8, R22, R24 ;  /* 0x000000160818723c */ /* 0x000fe40000041818 */
[----:B------:R-:W2:Y:S05]  /*fbe0*/  MUFU.EX2 R13, R13 ;  /* 0x0000000d000d7308 */ /* 0x000eaa0000000800 */
[----:B-1----:R-:W-:Y:S01]  /*fbf0*/  F2FP.BF16.PACK_AB R8, R61, R38 ;  /* 0x000000263d08723e */ /* 0x002fe200000010ff */
[----:B------:R-:W-:Y:S01]  /*fc00*/  FADD.FTZ R38, R38, R35 ;  /* 0x0000002326267221 */ /* 0x000fe20000010000 */
[----:B------:R-:W-:Y:S01]  /*fc10*/  F2FP.BF16.PACK_AB R10, R207, R12 ;  /* 0x0000000ccf0a723e */ /* 0x000fe200000010ff */
[----:B------:R-:W-:Y:S02]  /*fc20*/  MUFU.EX2 R14, R14 ;  /* 0x0000000e000e7308 */ /* 0x000fe40000000800 */
[----:B------:R-:W-:-:S04]  /*fc30*/  FADD.FTZ R61, R61, R38 ;  /* 0x000000263d3d7221 */ /* 0x000fc80000010000 */
[----:B------:R-:W-:Y:S02]  /*fc40*/  FADD.FTZ R12, R12, R61 ;  /* 0x0000003d0c0c7221 */ /* 0x000fe40000010000 */
[----:B------:R-:W1:Y:S01]  /*fc50*/  MUFU.EX2 R209, R209 ;  /* 0x000000d100d17308 */ /* 0x000e620000000800 */
[----:B--2---:R-:W-:Y:S01]  /*fc60*/  F2FP.BF16.PACK_AB R9, R13, R0 ;  /* 0x000000000d09723e */ /* 0x004fe200000010ff */
[----:B------:R-:W-:Y:S01]  /*fc70*/  FADD.FTZ R207, R207, R12 ;  /* 0x0000000ccfcf7221 */ /* 0x000fe20000010000 */
[----:B-1----:R-:W-:-:S07]  /*fc80*/  F2FP.BF16.PACK_AB R11, R209, R14 ;  /* 0x0000000ed10b723e */ /* 0x002fce00000010ff */
[C---:B------:R-:W-:Y:S08]  /*fc90*/  HMMA.16816.F32.BF16 R228, R8.reuse, R224, R16 ;  /* 0x000000e008e4723c */ /* 0x040ff00000041810 */
[C---:B------:R-:W-:Y:S07]  /*fca0*/  HMMA.16816.F32.BF16 R224, R8.reuse, R226, R4 ;  /* 0x000000e208e0723c */ /* 0x040fee0000041804 */
[----:B------:R-:W-:Y:S01]  /*fcb0*/  FADD.FTZ R5, R51, R54 ;  /* 0x0000003633057221 */ /* 0x000fe20000010000 */
[----:B------:R-:W-:Y:S03]  /*fcc0*/  HMMA.16816.F32.BF16 R220, R8, R216, R220 ;  /* 0x000000d808dc723c */ /* 0x000fe600000418dc */
[----:B------:R-:W-:-:S04]  /*fcd0*/  FADD.FTZ R5, R52, R5 ;  /* 0x0000000534057221 */ /* 0x000fc80000010000 */
[----:B------:R-:W-:Y:S01]  /*fce0*/  FADD.FTZ R0, R0, R5 ;  /* 0x0000000500007221 */ /* 0x000fe20000010000 */
[----:B------:R-:W-:Y:S03]  /*fcf0*/  HMMA.16816.F32.BF16 R216, R8, R218, R24 ;  /* 0x000000da08d8723c */ /* 0x000fe60000041818 */
[----:B------:R-:W-:-:S04]  /*fd00*/  FADD.FTZ R13, R13, R0 ;  /* 0x000000000d0d7221 */ /* 0x000fc80000010000 */
[----:B------:R-:W-:-:S04]  /*fd10*/  FADD.FTZ R14, R14, R13 ;  /* 0x0000000d0e0e7221 */ /* 0x000fc80000010000 */
[----:B------:R-:W-:-:S08]  /*fd20*/  FADD.FTZ R209, R209, R14 ;  /* 0x0000000ed1d17221 */ /* 0x000fd00000010000 */
.L_x_2315:
[----:B------:R-:W-:Y:S05]  /*fd30*/  @!P2 BRA `(.L_x_2323) ;  /* 0x000056a00000a947 */ /* 0x000fea0003800000 */
[----:B------:R-:W-:Y:S02]  /*fd40*/  MOV R210, R133 ;  /* 0x0000008500d27202 */ /* 0x000fe40000000f00 */
[----:B------:R-:W-:Y:S02]  /*fd50*/  MOV R213, R134 ;  /* 0x0000008600d57202 */ /* 0x000fe40000000f00 */
[----:B------:R-:W-:Y:S02]  /*fd60*/  MOV R244, c[0x0][0x1a0] ;  /* 0x0000680000f47a02 */ /* 0x000fe40000000f00 */
.L_x_2327:
[----:B------:R-:W-:Y:S01]  /*fd70*/  IADD3 R211, R211, -0x1, RZ ;  /* 0xffffffffd3d37810 */ /* 0x000fe20007ffe0ff */
[----:B------:R-:W-:Y:S04]  /*fd80*/  DEPBAR.LE SB0, 0x0 ;  /* 0x000080000000791a */ /* 0x000fe80000000000 */
[----:B------:R-:W-:Y:S01]  /*fd90*/  BAR.SYNC.DEFER_BLOCKING 0x0 ;  /* 0x0000000000007b1d */ /* 0x000fe20000010000 */
[----:B------:R-:W-:Y:S05]  /*fda0*/  IMAD.U32 R154, R244, -0x100, RZ ;  /* 0xffffff00f49a7824 */ /* 0x000fea00078e00ff */
[----:B------:R-:W-:Y:S01]  /*fdb0*/  SHF.R.S32.HI R155, RZ, 0x1f, R154 ;  /* 0x0000001fff9b7819 */ /* 0x000fe2000001149a */
[----:B------:R-:W-:-:S05]  /*fdc0*/  @!P1 BRA `(.L_x_2324) ;  /* 0x000003b000009947 */ /* 0x000fca0003800000 */
[----:B------:R-:W-:Y:S02]  /*fdd0*/  IABS R6, c[0x0][0x2d0] ;  /* 0x0000b40000067a13 */ /* 0x000fe40000000000 */
[----:B------:R-:W-:Y:S02]  /*fde0*/  LOP3.LUT R2, RZ, c[0x0][0x2d0], RZ, 0x33, !PT ;  /* 0x0000b400ff027a12 */ /* 0x000fe400078e33ff */
[----:B------:R-:W1:Y:S10]  /*fdf0*/  I2F.RP R13, R6 ;  /* 0x00000006000d7306 */ /* 0x000e740000209400 */
[----:B-1----:R-:W1:Y:S02]  /*fe00*/  MUFU.RCP R8, R13 ;  /* 0x0000000d00087308 */ /* 0x002e640000001000 */
[----:B-1----:R-:W-:Y:S01]  /*fe10*/  IADD3 R16, R8, 0xffffffe, RZ ;  /* 0x0ffffffe08107810 */ /* 0x002fe20007ffe0ff */
[----:B------:R-:W-:Y:S07]  /*fe20*/  IMAD.SHL.U32 R8, R211, 0x100, RZ ;  /* 0x00000100d3087824 */ /* 0x000fee00078e00ff */
[----:B------:R-:W1:Y:S01]  /*fe30*/  F2I.FTZ.U32.TRUNC.NTZ R17, R16 ;  /* 0x0000001000117305 */ /* 0x000e62000021f000 */
[----:B------:R-:W-:Y:S02]  /*fe40*/  IABS R10, R8 ;  /* 0x00000008000a7213 */ /* 0x000fe40000000000 */
[C---:B------:R-:W-:Y:S02]  /*fe50*/  IADD3 R14, R8.reuse, 0x100, RZ ;  /* 0x00000100080e7810 */ /* 0x040fe40007ffe0ff */
        /* <DEDUP_REMOVED lines=50> */
.L_x_2324:
[----:B------:R-:W-:Y:S02]  /*10180*/  ISETP.GE.AND P2, PT, R232, c[0x0][0x220], PT ;  /* 0x00008800e8007a0c */ /* 0x000fe40003f46270 */
[C---:B------:R-:W-:Y:S04]  /*10190*/  LEA R246, P4, R154.reuse, R242, 0x1 ;  /* 0x000000f29af67211 */ /* 0x040fe800078808ff */
[--C-:B------:R-:W-:Y:S07]  /*101a0*/  LEA.HI.X R247, R154, R243, R155.reuse, 0x1, P4 ;  /* 0x000000f39af77211 */ /* 0x100fee00020f0c9b */
[----:B------:R-:W-:Y:S01]  /*101b0*/  @P2 STS [R215+0x5000], RZ ;  /* 0x005000ffd7002388 */ /* 0x000fe20000000800 */
[-C--:B------:R-:W-:Y:S01]  /*101c0*/  @!P2 MOV R159, R155.reuse ;  /* 0x0000009b009fa202 */ /* 0x080fe20000000f00 */
[--C-:B------:R-:W-:Y:S01]  /*101d0*/  @!P2 IMAD.MOV.U32 R166, RZ, RZ, R154.reuse ;  /* 0x000000ffffa6a224 */ /* 0x100fe200078e009a */
[CC--:B------:R-:W-:Y:S01]  /*101e0*/  @!P2 LEA R245, P3, R244.reuse, R154.reuse, 0x5 ;  /* 0x0000009af4f5a211 */ /* 0x0c0fe200078628ff */
[----:B------:R-:W-:Y:S01]  /*101f0*/  @P2 STS [R215+0x5004], RZ ;  /* 0x005004ffd7002388 */ /* 0x000fe20000000800 */
[C---:B------:R-:W-:Y:S01]  /*10200*/  @!P2 LEA R249, P0, R244.reuse, R154, 0x6 ;  /* 0x0000009af4f9a211 */ /* 0x040fe200078030ff */
[----:B------:R-:W-:Y:S02]  /*10210*/  @!P2 IMAD.MOV.U32 R167, RZ, RZ, R155 ;  /* 0x000000ffffa7a224 */ /* 0x000fe400078e009b */
[----:B------:R-:W-:Y:S01]  /*10220*/  @P2 STS.64 [R215+0x5008], RZ ;  /* 0x005008ffd7002388 */ /* 0x000fe20000000a00 */
[----:B------:R-:W-:Y:S02]  /*10230*/  @!P2 IMAD.MOV.U32 R158, RZ, RZ, R154 ;  /* 0x000000ffff9ea224 */ /* 0x000fe400078e009a */
[C---:B------:R-:W-:Y:S01]  /*10240*/  @!P2 IMAD.WIDE.U32 R166, R244.reuse, 0x60, R166 ;  /* 0x00000060f4a6a825 */ /* 0x040fe200078e00a6 */
[----:B------:R-:W-:Y:S01]  /*10250*/  @!PT LDS RZ, [RZ] ;  /* 0x00000000fffff984 */ /* 0x000fe20000000800 */
[----:B------:R-:W-:Y:S01]  /*10260*/  @!PT LDS RZ, [RZ] ;  /* 0x00000000fffff984 */ /* 0x000fe20000000800 */
[----:B------:R-:W-:Y:S01]  /*10270*/  @!PT LDS RZ, [RZ] ;  /* 0x00000000fffff984 */ /* 0x000fe20000000800 */
[----:B------:R1:W-:Y:S03]  /*10280*/  @!P2 LDGSTS.E.BYPASS.LTC128B.128 [R215+0x5000], [R246.64] ;  /* 0x05000000f6d7afae */ /* 0x0003e6000b901d46 */
[----:B------:R-:W-:Y:S01]  /*10290*/  @!P2 IMAD.WIDE.U32 R158, R244, 0xa0, R158 ;  /* 0x000000a0f49ea825 */ /* 0x000fe200078e009e */
[----:B------:R-:W-:Y:S01]  /*102a0*/  @P2 STS.128 [R215+0x5800], RZ ;  /* 0x005800ffd7002388 */ /* 0x000fe20000000c00 */
[-C--:B------:R-:W-:Y:S02]  /*102b0*/  @!P2 LEA R186, P5, R166, R242.reuse, 0x1 ;  /* 0x000000f2a6baa211 */ /* 0x080fe400078a08ff */
[----:B------:R-:W-:Y:S01]  /*102c0*/  @!P2 IMAD.MOV.U32 R178, RZ, RZ, R154 ;  /* 0x000000ffffb2a224 */ /* 0x000fe200078e009a */
[-C--:B------:R-:W-:Y:S01]  /*102d0*/  @!P2 LEA R182, P4, R158, R242.reuse, 0x1 ;  /* 0x000000f29eb6a211 */ /* 0x080fe200078808ff */
[----:B------:R-:W-:Y:S02]  /*102e0*/  @!P2 IMAD.MOV.U32 R179, RZ, RZ, R155 ;  /* 0x000000ffffb3a224 */ /* 0x000fe400078e009b */
[----:B------:R-:W-:Y:S02]  /*102f0*/  @!P2 IMAD.MOV.U32 R0, RZ, RZ, c[0x0][0x1a4] ;  /* 0x00006900ff00a624 */ /* 0x000fe400078e00ff */
[C---:B------:R-:W-:Y:S03]  /*10300*/  @!P2 IMAD.WIDE.U32 R178, R244.reuse, 0xe0, R178 ;  /* 0x000000e0f4b2a825 */ /* 0x040fe600078e00b2 */
[----:B------:R-:W-:Y:S01]  /*10310*/  @!P2 LEA.HI.X R0, R244, R155, R0, 0x5, P3 ;  /* 0x0000009bf400a211 */ /* 0x000fe200018f2c00 */
[----:B------:R-:W-:Y:S01]  /*10320*/  @!P2 IMAD.MOV.U32 R2, RZ, RZ, c[0x0][0x1a4] ;  /* 0x00006900ff02a624 */ /* 0x000fe200078e00ff */
[CC--:B------:R-:W-:Y:S01]  /*10330*/  @!P2 LEA R174, P3, R245.reuse, R242.reuse, 0x1 ;  /* 0x000000f2f5aea211 */ /* 0x0c0fe200078608ff */
[----:B------:R-:W-:Y:S02]  /*10340*/  @!P2 IMAD.MOV.U32 R248, RZ, RZ, c[0x0][0x1a4] ;  /* 0x00006900fff8a624 */ /* 0x000fe400078e00ff */
[----:B------:R-:W-:Y:S01]  /*10350*/  @!P2 IMAD.MOV.U32 R250, RZ, RZ, c[0x0][0x1a4] ;  /* 0x00006900fffaa624 */ /* 0x000fe200078e00ff */
[----:B------:R-:W-:Y:S01]  /*10360*/  @!P2 LEA.HI.X R175, R245, R243, R0, 0x1, P3 ;  /* 0x000000f3f5afa211 */ /* 0x000fe200018f0c00 */
[----:B------:R-:W-:Y:S01]  /*10370*/  @!P2 IMAD R248, R248, 0x60, RZ ;  /* 0x00000060f8f8a824 */ /* 0x000fe200078e02ff */
[----:B------:R-:W-:Y:S01]  /*10380*/  @!P2 LEA.HI.X R2, R244, R155, R2, 0x6, P0 ;  /* 0x0000009bf402a211 */ /* 0x000fe200000f3402 */
[----:B------:R-:W-:Y:S01]  /*10390*/  @!P2 IMAD.MOV.U32 R245, RZ, RZ, c[0x0][0x1a4] ;  /* 0x00006900fff5a624 */ /* 0x000fe200078e00ff */
[C---:B------:R-:W-:Y:S01]  /*103a0*/  @!P2 LEA R170, P0, R249.reuse, R242, 0x1 ;  /* 0x000000f2f9aaa211 */ /* 0x040fe200078008ff */
[----:B------:R-:W-:Y:S01]  /*103b0*/  @!PT LDS RZ, [RZ] ;  /* 0x00000000fffff984 */ /* 0x000fe20000000800 */
[----:B------:R-:W-:Y:S01]  /*103c0*/  @!PT LDS RZ, [RZ] ;  /* 0x00000000fffff984 */ /* 0x000fe20000000800 */
[----:B------:R-:W-:Y:S01]  /*103d0*/  @!PT LDS RZ, [RZ] ;  /* 0x00000000fffff984 */ /* 0x000fe20000000800 */
[----:B------:R2:W-:Y:S01]  /*103e0*/  @!P2 LDGSTS.E.BYPASS.LTC128B.128 [R215+0x5800], [R174.64] ;  /* 0x05800000aed7afae */ /* 0x0005e2000b901d46 */
[----:B------:R-:W-:Y:S02]  /*103f0*/  @!P2 IMAD.IADD R248, R248, 0x1, R167 ;  /* 0x00000001f8f8a824 */ /* 0x000fe400078e02a7 */
[-C--:B------:R-:W-:Y:S01]  /*10400*/  @!P2 LEA.HI.X R171, R249, R243.reuse, R2, 0x1, P0 ;  /* 0x000000f3f9aba211 */ /* 0x080fe200000f0c02 */
[----:B------:R-:W-:Y:S01]  /*10410*/  @P2 STS.128 [R215+0x6000], RZ ;  /* 0x006000ffd7002388 */ /* 0x000fe20000000c00 */
[----:B------:R-:W-:Y:S01]  /*10420*/  @!P2 LEA R249, P0, R244, R154, 0x7 ;  /* 0x0000009af4f9a211 */ /* 0x000fe200078038ff */
[----:B------:R-:W-:Y:S01]  /*10430*/  @!P2 IMAD R245, R245, 0xa0, RZ ;  /* 0x000000a0f5f5a824 */ /* 0x000fe200078e02ff */
[----:B------:R-:W-:Y:S01]  /*10440*/  @!P2 LEA.HI.X R187, R166, R243, R248, 0x1, P5 ;  /* 0x000000f3a6bba211 */ /* 0x000fe200028f0cf8 */
[----:B------:R-:W-:Y:S01]  /*10450*/  @!PT LDS RZ, [RZ] ;  /* 0x00000000fffff984 */ /* 0x000fe20000000800 */
[----:B------:R-:W-:Y:S01]  /*10460*/  @!PT LDS RZ, [RZ] ;  /* 0x00000000fffff984 */ /* 0x000fe20000000800 */
[----:B------:R-:W-:Y:S01]  /*10470*/  @!PT LDS RZ, [RZ] ;  /* 0x00000000fffff984 */ /* 0x000fe20000000800 */
[----:B------:R3:W-:Y:S01]  /*10480*/  @!P2 LDGSTS.E.BYPASS.LTC128B.128 [R215+0x6000], [R170.64] ;  /* 0x06000000aad7afae */ /* 0x0007e2000b901d46 */
[C---:B------:R-:W-:Y:S01]  /*10490*/  @!P2 LEA.HI.X R250, R244.reuse, R155, R250, 0x7, P0 ;  /* 0x0000009bf4faa211 */ /* 0x040fe200000f3cfa */
[----:B------:R-:W-:Y:S01]  /*104a0*/  @!P2 IMAD.IADD R245, R245, 0x1, R159 ;  /* 0x00000001f5f5a824 */ /* 0x000fe200078e029f */
[CC--:B------:R-:W-:Y:S01]  /*104b0*/  @!P2 LEA R162, P0, R249.reuse, R242.reuse, 0x1 ;  /* 0x000000f2f9a2a211 */ /* 0x0c0fe200078008ff */
[----:B------:R-:W-:Y:S01]  /*104c0*/  @P2 STS.128 [R215+0x6800], RZ ;  /* 0x006800ffd7002388 */ /* 0x000fe20000000c00 */
[----:B------:R-:W-:Y:S01]  /*104d0*/  @!P2 IMAD.WIDE.U32 R154, R244, 0xc0, R154 ;  /* 0x000000c0f49aa825 */ /* 0x000fe200078e009a */
[----:B------:R-:W-:Y:S02]  /*104e0*/  @!P2 MOV R2, c[0x0][0x1a4] ;  /* 0x000069000002aa02 */ /* 0x000fe40000000f00 */
        /* <DEDUP_REMOVED lines=8> */
[-C--:B------:R-:W-:Y:S01]  /*10570*/  @!P2 LEA R250, P3, R154, R242.reuse, 0x1 ;  /* 0x000000f29afaa211 */ /* 0x080fe200078608ff */
[----:B------:R-:W-:Y:S01]  /*10580*/  @!P2 IMAD R2, R2, 0xc0, RZ ;  /* 0x000000c00202a824 */ /* 0x000fe200078e02ff */
[----:B------:R-:W-:Y:S01]  /*10590*/  @!P2 LEA R242, P0, R178, R242, 0x1 ;  /* 0x000000f2b2f2a211 */ /* 0x000fe200078008ff */
[----:B------:R-:W-:Y:S01]  /*105a0*/  @!PT LDS RZ, [RZ] ;  /* 0x00000000fffff984 */ /* 0x000fe20000000800 */
[----:B------:R-:W-:Y:S01]  /*105b0*/  @!PT LDS RZ, [RZ] ;  /* 0x00000000fffff984 */ /* 0x000fe20000000800 */
[----:B------:R-:W-:Y:S01]  /*105c0*/  @!PT LDS RZ, [RZ] ;  /* 0x00000000fffff984 */ /* 0x000fe20000000800 */
[----:B------:R5:W-:Y:S01]  /*105d0*/  @!P2 LDGSTS.E.BYPASS.LTC128B.128 [R215+0x7000], [R162.64] ;  /* 0x07000000a2d7afae */ /* 0x000be2000b901d46 */
[----:B------:R-:W-:Y:S02]  /*105e0*/  @!P2 IMAD R0, R0, 0xe0, RZ ;  /* 0x000000e00000a824 */ /* 0x000fe400078e02ff */
[----:B------:R-:W-:Y:S01]  /*105f0*/  @!P2 IMAD.IADD R2, R2, 0x1, R155 ;  /* 0x000000010202a824 */ /* 0x000fe200078e029b */
[----:B------:R-:W-:Y:S02]  /*10600*/  @P2 STS.128 [R215+0x7800], RZ ;  /* 0x007800ffd7002388 */ /* 0x000fe40000000c00 */
[----:B------:R-:W-:Y:S02]  /*10610*/  @!P2 IADD3 R0, R0, R179, RZ ;  /* 0x000000b30000a210 */ /* 0x000fe40007ffe0ff */
[----:B------:R-:W-:Y:S01]  /*10620*/  @!PT LDS RZ, [RZ] ;  /* 0x00000000fffff984 */ /* 0x000fe20000000800 */
[----:B------:R-:W-:Y:S01]  /*10630*/  @!PT LDS RZ, [RZ] ;  /* 0x00000000fffff984 */ /* 0x000fe20000000800 */
[----:B------:R-:W-:Y:S01]  /*10640*/  @!PT LDS RZ, [RZ] ;  /* 0x00000000fffff984 */ /* 0x000fe20000000800 */
[----:B------:R1:W-:Y:S01]  /*10650*/  @!P2 LDGSTS.E.BYPASS.LTC128B.128 [R215+0x7800], [R182.64] ;  /* 0x07800000b6d7afae */ /* 0x0003e2000b901d46 */
[-C--:B------:R-:W-:Y:S02]  /*10660*/  @!P2 LEA.HI.X R251, R154, R243.reuse, R2, 0x1, P3 ;  /* 0x000000f39afba211 */ /* 0x080fe400018f0c02 */
[----:B------:R-:W-:Y:S01]  /*10670*/  @!P2 LEA.HI.X R243, R178, R243, R0, 0x1, P0 ;  /* 0x000000f3b2f3a211 */ /* 0x000fe200000f0c00 */
[----:B------:R-:W-:Y:S01]  /*10680*/  @P2 STS.128 [R215+0x8000], RZ ;  /* 0x008000ffd7002388 */ /* 0x000fe20000000c00 */
[----:B------:R-:W-:Y:S03]  /*10690*/  ISETP.GT.AND P0, PT, R211, R214, PT ;  /* 0x000000d6d300720c */ /* 0x000fe60003f04270 */
        /* <DEDUP_REMOVED lines=11> */
[----:B------:R-:W2:Y:S04]  /*10750*/  LDSM.16.M88.4 R8, [R203+0x1000] ;  /* 0x00100000cb08783b */ /* 0x000ea80000000200 */
[----:B------:R-:W3:Y:S04]  /*10760*/  LDSM.16.M88.4 R16, [R203+0x1400] ;  /* 0x00140000cb10783b */ /* 0x000ee80000000200 */
[----:B------:R-:W3:Y:S04]  /*10770*/  LDSM.16.M88.4 R24, [R203+0x1800] ;  /* 0x00180000cb18783b */ /* 0x000ee80000000200 */
[----:B------:R-:W3:Y:S01]  /*10780*/  LDSM.16.M88.4 R32, [R203+0x1c00] ;  /* 0x001c0000cb20783b */ /* 0x000ee20000000200 */
[----:B-1----:R-:W-:Y:S03]  /*10790*/  IMAD.MOV.U32 R242, RZ, RZ, R246 ;  /* 0x000000fffff27224 */ /* 0x002fe600078e00f6 */
[----:B------:R-:W1:Y:S01]  /*107a0*/  LDSM.16.M88.4 R40, [R203+0x2000] ;  /* 0x00200000cb28783b */ /* 0x000e620000000200 */
[----:B------:R-:W-:Y:S03]  /*107b0*/  IMAD.MOV.U32 R243, RZ, RZ, R247 ;  /* 0x000000fffff37224 */ /* 0x000fe600078e00f7 */
[----:B------:R-:W1:Y:S04]  /*107c0*/  LDSM.16.M88.4 R48, [R203+0x2400] ;  /* 0x00240000cb30783b */ /* 0x000e680000000200 */
[----:B------:R-:W1:Y:S04]  /*107d0*/  LDSM.16.M88.4 R56, [R203+0x2800] ;  /* 0x00280000cb38783b */ /* 0x000e680000000200 */
[----:B------:R-:W1:Y:S04]  /*107e0*/  LDSM.16.M88.4 R64, [R203+0x2c00] ;  /* 0x002c0000cb40783b */ /* 0x000e680000000200 */
        /* <DEDUP_REMOVED lines=8> */
[C---:B---3--:R-:W-:Y:S03]  /*10870*/  HMMA.16816.F32.BF16 R12, R128.reuse, R16, RZ ;  /* 0x00000010800c723c */ /* 0x048fe600000418ff */
[----:B------:R-:W3:Y:S04]  /*10880*/  LDSM.16.M88.4 R120, [R203+0x4800] ;  /* 0x00480000cb78783b */ /* 0x000ee80000000200 */
[----:B------:R-:W1:Y:S01]  /*10890*/  LDSM.16.M88.4 R148, [R203+0x4c00] ;  /* 0x004c0000cb94783b */ /* 0x000e620000000200 */
[C---:B------:R-:W-:Y:S03]  /*108a0*/  HMMA.16816.F32.BF16 R16, R128.reuse, R18, RZ ;  /* 0x000000128010723c */ /* 0x040fe600000418ff */
[----:B------:R-:W-:Y:S04]  /*108b0*/  LDSM.16.M88.4 R132, [R204] ;  /* 0x00000000cc84783b */ /* 0x000fe80000000200 */
[----:B------:R-:W2:Y:S01]  /*108c0*/  LDSM.16.M88.4 R144, [R202] ;  /* 0x00000000ca90783b */ /* 0x000ea20000000200 */
[C---:B------:R-:W-:Y:S03]  /*108d0*/  HMMA.16816.F32.BF16 R20, R128.reuse, R24, RZ ;  /* 0x000000188014723c */ /* 0x040fe600000418ff */
[----:B------:R-:W2:Y:S04]  /*108e0*/  LDSM.16.M88.4 R140, [R201] ;  /* 0x00000000c98c783b */ /* 0x000ea80000000200 */
[----:B------:R-:W2:Y:S01]  /*108f0*/  LDSM.16.M88.4 R136, [R200] ;  /* 0x00000000c888783b */ /* 0x000ea20000000200 */
[C---:B------:R-:W-:Y:S03]  /*10900*/  HMMA.16816.F32.BF16 R24, R128.reuse, R26, RZ ;  /* 0x0000001a8018723c */ /* 0x040fe600000418ff */
[----:B----4-:R-:W4:Y:S04]  /*10910*/  LDSM.16.M88.4 R184, [R199] ;  /* 0x00000000c7b8783b */ /* 0x010f280000000200 */
[----:B------:R-:W2:Y:S01]  /*10920*/  LDSM.16.M88.4 R180, [R198] ;  /* 0x00000000c6b4783b */ /* 0x000ea20000000200 */
[C---:B------:R-:W-:Y:S03]  /*10930*/  HMMA.16816.F32.BF16 R28, R128.reuse, R32, RZ ;  /* 0x00000020801c723c */ /* 0x040fe600000418ff */
[----:B------:R-:W2:Y:S04]  /*10940*/  LDSM.16.M88.4 R176, [R197] ;  /* 0x00000000c5b0783b */ /* 0x000ea80000000200 */
[----:B------:R-:W2:Y:S01]  /*10950*/  LDSM.16.M88.4 R172, [R196] ;  /* 0x00000000c4ac783b */ /* 0x000ea20000000200 */
[C---:B------:R-:W-:Y:S03]  /*10960*/  HMMA.16816.F32.BF16 R32, R128.reuse, R34, RZ ;  /* 0x000000228020723c */ /* 0x040fe600000418ff */
[----:B------:R-:W2:Y:S04]  /*10970*/  LDSM.16.M88.4 R168, [R195] ;  /* 0x00000000c3a8783b */ /* 0x000ea80000000200 */
[----:B------:R-:W2:Y:S01]  /*10980*/  LDSM.16.M88.4 R164, [R194] ;  /* 0x00000000c2a4783b */ /* 0x000ea20000000200 */
[C---:B-1----:R-:W-:Y:S03]  /*10990*/  HMMA.16816.F32.BF16 R36, R128.reuse, R40, RZ ;  /* 0x000000288024723c */ /* 0x042fe600000418ff */
[----:B-----5:R-:W1:Y:S04]  /*109a0*/  LDSM.16.M88.4 R160, [R193] ;  /* 0x00000000c1a0783b */ /* 0x020e680000000200 */
[----:B------:R-:W5:Y:S01]  /*109b0*/  LDSM.16.M88.4 R156, [R192] ;  /* 0x00000000c09c783b */ /* 0x000f620000000200 */
[C---:B------:R-:W-:Y:S03]  /*109c0*/  HMMA.16816.F32.BF16 R40, R128.reuse, R42, RZ ;  /* 0x0000002a8028723c */ /* 0x040fe600000418ff */
[----:B------:R-:W1:Y:S05]  /*109d0*/  LDSM.16.M88.4 R152, [R191] ;  /* 0x00000000bf98783b */ /* 0x000e6a0000000200 */
        /* <DEDUP_REMOVED lines=21> */
[----:B------:R-:W-:Y:S01]  /*10b30*/  HMMA.16816.F32.BF16 R128, R128, R150, RZ ;  /* 0x000000968080723c */ /* 0x000fe200000418ff */
[----:B------:R-:W2:Y:S07]  /*10b40*/  LDSM.16.M88.4 R148, [R190] ;  /* 0x00000000be94783b */ /* 0x000eae0000000200 */
[C---:B------:R-:W-:Y:S08]  /*10b50*/  HMMA.16816.F32.BF16 R4, R132.reuse, R144, R4 ;  /* 0x000000908404723c */ /* 0x040ff00000041804 */
[C---:B------:R-:W-:Y:S01]  /*10b60*/  HMMA.16816.F32.BF16 R8, R132.reuse, R146, R8 ;  /* 0x000000928408723c */ /* 0x040fe20000041808 */
[----:B------:R-:W3:Y:S07]  /*10b70*/  LDSM.16.M88.4 R144, [R189] ;  /* 0x00000000bd90783b */ /* 0x000eee0000000200 */
[C---:B------:R-:W-:Y:S08]  /*10b80*/  HMMA.16816.F32.BF16 R12, R132.reuse, R140, R12 ;  /* 0x0000008c840c723c */ /* 0x040ff0000004180c */
[C---:B------:R-:W-:Y:S01]  /*10b90*/  HMMA.16816.F32.BF16 R16, R132.reuse, R142, R16 ;  /* 0x0000008e8410723c */ /* 0x040fe20000041810 */
[----:B------:R-:W1:Y:S07]  /*10ba0*/  LDSM.16.M88.4 R140, [R188] ;  /* 0x00000000bc8c783b */ /* 0x000e6e0000000200 */
[C---:B------:R-:W-:Y:S08]  /*10bb0*/  HMMA.16816.F32.BF16 R20, R132.reuse, R136, R20 ;  /* 0x000000888414723c */ /* 0x040ff00000041814 */
[C---:B------:R-:W-:Y:S01]  /*10bc0*/  HMMA.16816.F32.BF16 R24, R132.reuse, R138, R24 ;  /* 0x0000008a8418723c */ /* 0x040fe20000041818 */
[----:B------:R-:W1:Y:S01]  /*10bd0*/  LDSM.16.M88.4 R136, [R3] ;  /* 0x000000000388783b */ /* 0x000e620000000200 */
[----:B------:R-:W-:Y:S04]  /*10be0*/  DEPBAR.LE SB0, 0x0 ;  /* 0x000080000000791a */ /* 0x000fe80000000000 */
[----:B------:R-:W-:Y:S02]  /*10bf0*/  BAR.SYNC.DEFER_BLOCKING 0x0 ;  /* 0x0000000000007b1d */ /* 0x000fe40000010000 */
        /* <DEDUP_REMOVED lines=14> */
[C---:B-----5:R-:W-:Y:S08]  /*10ce0*/  HMMA.16816.F32.BF16 R84, R132.reuse, R156, R84 ;  /* 0x0000009c8454723c */ /* 0x060ff00000041854 */
        /* <DEDUP_REMOVED lines=24> */
[C---:B------:R-:W-:Y:S02]  /*10e70*/  IADD3 R143, R138.reuse, -0x100, RZ ;  /* 0xffffff008a8f7810 */ /* 0x040fe40007ffe0ff */
        /* <DEDUP_REMOVED lines=50> */
.L_x_2326:
[----:B------:R1:W-:Y:S01]  /*111a0*/  @P2 STS [R215+0x1004], RZ ;  /* 0x001004ffd7002388 */ /* 0x0003e20000000800 */
[----:B------:R-:W-:Y:S01]  /*111b0*/  LEA R148, P5, R138, R238, 0x1 ;  /* 0x000000ee8a947211 */ /* 0x000fe200078a08ff */
[----:B------:R-:W-:Y:S01]  /*111c0*/  @!P2 IMAD.MOV.U32 R0, RZ, RZ, c[0x0][0x19c] ;  /* 0x00006700ff00a624 */ /* 0x000fe200078e00ff */
[-C--:B------:R-:W-:Y:S01]  /*111d0*/  @!P2 LEA R133, P4, R134, R138.reuse, 0x5 ;  /* 0x0000008a8685a211 */ /* 0x080fe200078828ff */
[----:B------:R1:W-:Y:S01]  /*111e0*/  @P2 STS.64 [R215+0x1008], RZ ;  /* 0x001008ffd7002388 */ /* 0x0003e20000000a00 */
[----:B------:R-:W-:Y:S01]  /*111f0*/  @!P2 IMAD.MOV.U32 R2, RZ, RZ, c[0x0][0x19c] ;  /* 0x00006700ff02a624 */ /* 0x000fe200078e00ff */
[--C-:B------:R-:W-:Y:S01]  /*11200*/  LEA.HI.X R149, R138, R241, R139.reuse, 0x1, P5 ;  /* 0x000000f18a957211 */ /* 0x100fe200028f0c8b */
[C---:B------:R-:W-:Y:S01]  /*11210*/  @!P2 IMAD.WIDE.U32 R144, R134.reuse, 0x60, R138 ;  /* 0x000000608690a825 */ /* 0x040fe200078e008a */
[----:B------:R1:W-:Y:S01]  /*11220*/  @P2 STS [R215+0x1000], RZ ;  /* 0x001000ffd7002388 */ /* 0x0003e20000000800 */
[C---:B------:R-:W-:Y:S02]  /*11230*/  @!P2 LEA R135, P3, R134.reuse, R138, 0x6 ;  /* 0x0000008a8687a211 */ /* 0x040fe400078630ff */
[CC--:B------:R-:W-:Y:S01]  /*11240*/  @!P2 LEA.HI.X R0, R134.reuse, R139.reuse, R0, 0x5, P4 ;  /* 0x0000008b8600a211 */ /* 0x0c0fe200020f2c00 */
[----:B------:R-:W-:Y:S01]  /*11250*/  @!PT LDS RZ, [RZ] ;  /* 0x00000000fffff984 */ /* 0x000fe20000000800 */
[----:B------:R-:W-:Y:S01]  /*11260*/  @!PT LDS RZ, [RZ] ;  /* 0x00000000fffff984 */ /* 0x000fe20000000800 */
[----:B------:R-:W-:Y:S01]  /*11270*/  @!PT LDS RZ, [RZ] ;  /* 0x00000000fffff984 */ /* 0x000fe20000000800 */
[----:B------:R1:W-:Y:S01]  /*11280*/  @!P2 LDGSTS.E.BYPASS.LTC128B.128 [R215+0x1000], [R148.64] ;  /* 0x0100000094d7afae */ /* 0x0003e2000b901d46 */
[C---:B------:R-:W-:Y:S01]  /*11290*/  @!P2 LEA.HI.X R2, R134.reuse, R139, R2, 0x6, P3 ;  /* 0x0000008b8602a211 */ /* 0x040fe200018f3402 */
[----:B------:R-:W-:Y:S01]  /*112a0*/  @!P2 IMAD.MOV.U32 R132, RZ, RZ, c[0x0][0x19c] ;  /* 0x00006700ff84a624 */ /* 0x000fe200078e00ff */
[C---:B------:R-:W-:Y:S01]  /*112b0*/  @!P2 LEA R146, P3, R133.reuse, R238, 0x1 ;  /* 0x000000ee8592a211 */ /* 0x040fe200078608ff */
[----:B------:R1:W-:Y:S01]  /*112c0*/  @P2 STS.128 [R215+0x1800], RZ ;  /* 0x001800ffd7002388 */ /* 0x0003e20000000c00 */
[C---:B------:R-:W-:Y:S01]  /*112d0*/  @!P2 LEA R137, P0, R134.reuse, R138, 0x7 ;  /* 0x0000008a8689a211 */ /* 0x040fe200078038ff */
[----:B------:R-:W-:Y:S01]  /*112e0*/  @!P2 IMAD.MOV.U32 R142, RZ, RZ, R138 ;  /* 0x000000ffff8ea224 */ /* 0x000fe200078e008a */
[----:B------:R-:W-:Y:S01]  /*112f0*/  @!P2 LEA.HI.X R147, R133, R241, R0, 0x1, P3 ;  /* 0x000000f18593a211 */ /* 0x000fe200018f0c00 */
[----:B------:R-:W-:Y:S01]  /*11300*/  @!P2 IMAD.MOV.U32 R0, RZ, RZ, c[0x0][0x19c] ;  /* 0x00006700ff00a624 */ /* 0x000fe200078e00ff */
[----:B------:R-:W-:Y:S01]  /*11310*/  @!P2 LEA.HI.X R132, R134, R139, R132, 0x7, P0 ;  /* 0x0000008b8684a211 */ /* 0x000fe200000f3c84 */
[--C-:B------:R-:W-:Y:S01]  /*11320*/  @!P2 IMAD.MOV.U32 R140, RZ, RZ, R138.reuse ;  /* 0x000000ffff8ca224 */ /* 0x100fe200078e008a */
[CC--:B------:R-:W-:Y:S01]  /*11330*/  @!P2 LEA R152, P0, R135.reuse, R238.reuse, 0x1 ;  /* 0x000000ee8798a211 */ /* 0x0c0fe200078008ff */
[----:B------:R-:W-:Y:S01]  /*11340*/  @!PT LDS RZ, [RZ] ;  /* 0x00000000fffff984 */ /* 0x000fe20000000800 */
[----:B------:R-:W-:Y:S01]  /*11350*/  @!PT LDS RZ, [RZ] ;  /* 0x00000000fffff984 */ /* 0x000fe20000000800 */
[----:B------:R-:W-:Y:S01]  /*11360*/  @!PT LDS RZ, [RZ] ;  /* 0x00000000fffff984 */ /* 0x000fe20000000800 */
[----:B------:R1:W-:Y:S01]  /*11370*/  @!P2 LDGSTS.E.BYPASS.LTC128B.128 [R215+0x1800], [R146.64] ;  /* 0x0180000092d7afae */ /* 0x0003e2000b901d46 */
[-C--:B------:R-:W-:Y:S01]  /*11380*/  @!P2 LEA R156, P5, R144, R238.reuse, 0x1 ;  /* 0x000000ee909ca211 */ /* 0x080fe200078a08ff */
[----:B------:R-:W-:Y:S01]  /*11390*/  @!P2 IMAD.MOV.U32 R150, RZ, RZ, R138 ;  /* 0x000000ffff96a224 */ /* 0x000fe200078e008a */
[----:B------:R-:W-:Y:S01]  /*113a0*/  @!P2 LEA.HI.X R153, R135, R241, R2, 0x1, P0 ;  /* 0x000000f18799a211 */ /* 0x000fe200000f0c02 */
[----:B------:R1:W-:Y:S01]  /*113b0*/  @P2 STS.128 [R215+0x2000], RZ ;  /* 0x002000ffd7002388 */ /* 0x0003e20000000c00 */
[----:B------:R-:W-:Y:S01]  /*113c0*/  @!P2 IMAD R135, R0, 0x60, RZ ;  /* 0x000000600087a824 */ /* 0x000fe200078e02ff */
[-C--:B------:R-:W-:Y:S01]  /*113d0*/  @!P2 LEA R136, P0, R137, R238.reuse, 0x1 ;  /* 0x000000ee8988a211 */ /* 0x080fe200078008ff */
[----:B------:R-:W-:Y:S01]  /*113e0*/  @!P2 IMAD.MOV.U32 R141, RZ, RZ, R139 ;  /* 0x000000ffff8da224 */ /* 0x000fe200078e008b */
[----:B------:R-:W-:Y:S01]  /*113f0*/  @!PT LDS RZ, [RZ] ;  /* 0x00000000fffff984 */ /* 0x000fe20000000800 */
[----:B------:R-:W-:Y:S01]  /*11400*/  @!PT LDS RZ, [RZ] ;  /* 0x00000000fffff984 */ /* 0x000fe20000000800 */
[----:B------:R-:W-:Y:S01]  /*11410*/  @!PT LDS RZ, [RZ] ;  /* 0x00000000fffff984 */ /* 0x000fe20000000800 */
[----:B------:R1:W-:Y:S01]  /*11420*/  @!P2 LDGSTS.E.BYPASS.LTC128B.128 [R215+0x2000], [R152.64] ;  /* 0x0200000098d7afae */ /* 0x0003e2000b901d46 */
[----:B------:R-:W-:Y:S01]  /*11430*/  @!P2 IMAD.IADD R135, R135, 0x1, R145 ;  /* 0x000000018787a824 */ /* 0x000fe200078e0291 */
[-C--:B------:R-:W-:Y:S01]  /*11440*/  @!P2 MOV R143, R139.reuse ;  /* 0x0000008b008fa202 */ /* 0x080fe20000000f00 */
[----:B------:R-:W-:Y:S01]  /*11450*/  @!P2 IMAD.WIDE.U32 R140, R134, 0xc0, R140 ;  /* 0x000000c0868ca825 */ /* 0x000fe200078e008c */
[----:B------:R1:W-:Y:S01]  /*11460*/  @P2 STS.128 [R215+0x2800], RZ ;  /* 0x002800ffd7002388 */ /* 0x0003e20000000c00 */
[----:B------:R-:W-:Y:S02]  /*11470*/  @!P2 MOV R151, R139 ;  /* 0x0000008b0097a202 */ /* 0x000fe40000000f00 */
[-C--:B------:R-:W-:Y:S01]  /*11480*/  @!P2 LEA.HI.X R157, R144, R241.reuse, R135, 0x1, P5 ;  /* 0x000000f1909da211 */ /* 0x080fe200028f0c87 */
[----:B------:R-:W-:Y:S01]  /*11490*/  @!P2 IMAD.WIDE.U32 R142, R134, 0xa0, R142 ;  /* 0x000000a0868ea825 */ /* 0x000fe200078e008e */
[-C--:B------:R-:W-:Y:S02]  /*114a0*/  @!P2 LEA.HI.X R137, R137, R241.reuse, R132, 0x1, P0 ;  /* 0x000000f18989a211 */ /* 0x080fe400000f0c84 */
[-C--:B------:R-:W-:Y:S01]  /*114b0*/  @!P2 LEA R132, P3, R140, R238.reuse, 0x1 ;  /* 0x000000ee8c84a211 */ /* 0x080fe200078608ff */
[----:B------:R-:W-:Y:S01]  /*114c0*/  @!PT LDS RZ, [RZ] ;  /* 0x00000000fffff984 */ /* 0x000fe20000000800 */
[----:B------:R-:W-:Y:S01]  /*114d0*/  @!PT LDS RZ, [RZ] ;  /* 0x00000000fffff984 */ /* 0x000fe20000000800 */
[----:B------:R-:W-:Y:S01]  /*114e0*/  @!PT LDS RZ, [RZ] ;  /* 0x00000000fffff984 */ /* 0x000fe20000000800 */
[----:B------:R1:W-:Y:S01]  /*114f0*/  @!P2 LDGSTS.E.BYPASS.LTC128B.128 [R215+0x2800], [R156.64] ;  /* 0x028000009cd7afae */ /* 0x0003e2000b901d46 */
[----:B------:R-:W-:Y:S01]  /*11500*/  @!P2 IMAD.WIDE.U32 R150, R134, 0xe0, R150 ;  /* 0x000000e08696a825 */ /* 0x000fe200078e0096 */
[----:B------:R-:W-:Y:S02]  /*11510*/  @!P2 MOV R2, c[0x0][0x19c] ;  /* 0x000067000002aa02 */ /* 0x000fe40000000f00 */
        /* <DEDUP_REMOVED lines=36> */
.L_x_2325:
        /* <DEDUP_REMOVED lines=50> */
[----:B-1----:R-:W-:Y:S09]  /*11a80*/  IADD3 R146, R164, 0x49, RZ ;  /* 0x00000049a4927810 */ /* 0x002ff20007ffe0ff */
        /* <DEDUP_REMOVED lines=21> */
[CC--:B------:R-:W-:Y:S02]  /*11be0*/  FFMA.FTZ R4, R206.reuse, R139.reuse, R4 ;  /* 0x0000008bce047223 */ /* 0x0c0fe40000010004 */
[----:B------:R-:W-:Y:S01]  /*11bf0*/  FFMA.FTZ R6, R206, R139, R6 ;  /* 0x0000008bce067223 */ /* 0x000fe20000010006 */
[----:B------:R-:W-:Y:S01]  /*11c00*/  IADD3 R139, R164, 0x90, RZ ;  /* 0x00000090a48b7810 */ /* 0x000fe20007ffe0ff */
[-C--:B--2---:R-:W-:Y:S01]  /*11c10*/  FFMA.FTZ R5, R206, R136.reuse, R5 ;  /* 0x00000088ce057223 */ /* 0x084fe20000010005 */
[----:B------:R-:W-:Y:S01]  /*11c20*/  FMNMX.FTZ R166, R4, R213, !PT ;  /* 0x000000d504a67209 */ /* 0x000fe20007810000 */
[----:B------:R-:W-:Y:S01]  /*11c30*/  FFMA.FTZ R7, R206, R136, R7 ;  /* 0x00000088ce077223 */ /* 0x000fe20000010007 */
[----:B------:R-:W-:Y:S01]  /*11c40*/  FMNMX.FTZ R168, R6, R210, !PT ;  /* 0x000000d206a87209 */ /* 0x000fe20007810000 */
[CC--:B------:R-:W-:Y:S01]  /*11c50*/  FFMA.FTZ R8, R206.reuse, R141.reuse, R8 ;  /* 0x0000008dce087223 */ /* 0x0c0fe20000010008 */
[----:B------:R-:W2:Y:S01]  /*11c60*/  I2F R139, R139 ;  /* 0x0000008b008b7306 */ /* 0x000ea20000201400 */
[C---:B------:R-:W-:Y:S01]  /*11c70*/  FFMA.FTZ R10, R206.reuse, R141, R10 ;  /* 0x0000008dce0a7223 */ /* 0x040fe2000001000a */
[----:B------:R-:W-:Y:S01]  /*11c80*/  FMNMX.FTZ R169, R5, R166, !PT ;  /* 0x000000a605a97209 */ /* 0x000fe20007810000 */
[C---:B------:R-:W-:Y:S01]  /*11c90*/  FFMA.FTZ R9, R206.reuse, R138, R9 ;  /* 0x0000008ace097223 */ /* 0x040fe20000010009 */
[----:B------:R-:W-:Y:S01]  /*11ca0*/  FMNMX.FTZ R171, R7, R168, !PT ;  /* 0x000000a807ab7209 */ /* 0x000fe20007810000 */
[----:B------:R-:W-:Y:S01]  /*11cb0*/  FFMA.FTZ R11, R206, R138, R11 ;  /* 0x0000008ace0b7223 */ /* 0x000fe2000001000b */
[----:B------:R-:W-:Y:S01]  /*11cc0*/  FMNMX.FTZ R166, R8, R169, !PT ;  /* 0x000000a908a67209 */ /* 0x000fe20007810000 */
[----:B---3--:R-:W-:Y:S01]  /*11cd0*/  FFMA.FTZ R12, R206, R143, R12 ;  /* 0x0000008fce0c7223 */ /* 0x008fe2000001000c */
[----:B------:R-:W-:Y:S01]  /*11ce0*/  FMNMX.FTZ R168, R10, R171, !PT ;  /* 0x000000ab0aa87209 */ /* 0x000fe20007810000 */
[C---:B------:R-:W-:Y:S01]  /*11cf0*/  FFMA.FTZ R14, R206.reuse, R143, R14 ;  /* 0x0000008fce0e7223 */ /* 0x040fe2000001000e */
[----:B------:R-:W-:Y:S01]  /*11d00*/  FMNMX.FTZ R169, R9, R166, !PT ;  /* 0x000000a609a97209 */ /* 0x000fe20007810000 */
[C---:B----4-:R-:W-:Y:S01]  /*11d10*/  FFMA.FTZ R13, R206.reuse, R140, R13 ;  /* 0x0000008cce0d7223 */ /* 0x050fe2000001000d */
[----:B------:R-:W-:Y:S01]  /*11d20*/  FMNMX.FTZ R171, R11, R168, !PT ;  /* 0x000000a80bab7209 */ /* 0x000fe20007810000 */
[----:B------:R-:W-:Y:S01]  /*11d30*/  FFMA.FTZ R15, R206, R140, R15 ;  /* 0x0000008cce0f7223 */ /* 0x000fe2000001000f */
[----:B------:R-:W-:Y:S01]  /*11d40*/  FMNMX.FTZ R166, R12, R169, !PT ;  /* 0x000000a90ca67209 */ /* 0x000fe20007810000 */
[----:B-----5:R-:W-:Y:S01]  /*11d50*/  FFMA.FTZ R16, R206, R145, R16 ;  /* 0x00000091ce107223 */ /* 0x020fe20000010010 */
[----:B------:R-:W-:Y:S01]  /*11d60*/  FMNMX.FTZ R168, R14, R171, !PT ;  /* 0x000000ab0ea87209 */ /* 0x000fe20007810000 */
[C---:B------:R-:W-:Y:S01]  /*11d70*/  FFMA.FTZ R18, R206.reuse, R145, R18 ;  /* 0x00000091ce127223 */ /* 0x040fe20000010012 */
[----:B------:R-:W-:Y:S01]  /*11d80*/  FMNMX.FTZ R169, R13, R166, !PT ;  /* 0x000000a60da97209 */ /* 0x000fe20007810000 */
[C---:B------:R-:W-:Y:S01]  /*11d90*/  FFMA.FTZ R17, R206.reuse, R142, R17 ;  /* 0x0000008ece117223 */ /* 0x040fe20000010011 */
[----:B------:R-:W-:Y:S01]  /*11da0*/  FMNMX.FTZ R171, R15, R168, !PT ;  /* 0x000000a80fab7209 */ /* 0x000fe20007810000 */
[----:B------:R-:W-:Y:S01]  /*11db0*/  FFMA.FTZ R19, R206, R142, R19 ;  /* 0x0000008ece137223 */ /* 0x000fe20000010013 */
[----:B------:R-:W-:Y:S01]  /*11dc0*/  FMNMX.FTZ R166, R16, R169, !PT ;  /* 0x000000a910a67209 */ /* 0x000fe20007810000 */
[----:B------:R-:W-:Y:S01]  /*11dd0*/  FFMA.FTZ R20, R206, R147, R20 ;  /* 0x00000093ce147223 */ /* 0x000fe20000010014 */
        /* <DEDUP_REMOVED lines=14> */
[----:B------:R-:W-:Y:S01]  /*11ec0*/  IADD3 R144, R164, 0xd0, RZ ;  /* 0x000000d0a4907810 */ /* 0x000fe20007ffe0ff */
[----:B------:R-:W-:Y:S01]  /*11ed0*/  FFMA.FTZ R28, R206, R133, R28 ;  /* 0x00000085ce1c7223 */ /* 0x000fe2000001001c */
[----:B------:R-:W-:Y:S01]  /*11ee0*/  FMNMX.FTZ R166, R24, R169, !PT ;  /* 0x000000a918a67209 */ /* 0x000fe20007810000 */
[C---:B------:R-:W-:Y:S01]  /*11ef0*/  FFMA.FTZ R30, R206.reuse, R133, R30 ;  /* 0x00000085ce1e7223 */ /* 0x040fe2000001001e */
[----:B------:R-:W-:Y:S01]  /*11f00*/  I2F R149, R144 ;  /* 0x0000009000957306 */ /* 0x000fe20000201400 */
[C---:B------:R-:W-:Y:S01]  /*11f10*/  FFMA.FTZ R29, R206.reuse, R2, R29 ;  /* 0x00000002ce1d7223 */ /* 0x040fe2000001001d */
[----:B------:R-:W-:Y:S01]  /*11f20*/  FMNMX.FTZ R169, R25, R166, !PT ;  /* 0x000000a619a97209 */ /* 0x000fe20007810000 */
[----:B------:R-:W-:Y:S01]  /*11f30*/  FFMA.FTZ R31, R206, R2, R31 ;  /* 0x00000002ce1f7223 */ /* 0x000fe2000001001f */
[----:B------:R-:W-:Y:S01]  /*11f40*/  IADD3 R142, R164, 0xc0, RZ ;  /* 0x000000c0a48e7810 */ /* 0x000fe20007ffe0ff */
[----:B-1----:R-:W-:Y:S01]  /*11f50*/  FFMA.FTZ R32, R206, R135, R32 ;  /* 0x00000087ce207223 */ /* 0x002fe20000010020 */
[----:B------:R-:W-:Y:S01]  /*11f60*/  FMNMX.FTZ R2, R28, R169, !PT ;  /* 0x000000a91c027209 */ /* 0x000fe20007810000 */
[----:B------:R-:W-:Y:S01]  /*11f70*/  FFMA.FTZ R34, R206, R135, R34 ;  /* 0x00000087ce227223 */ /* 0x000fe20000010022 */
[----:B------:R-:W-:Y:S01]  /*11f80*/  IADD3 R140, R164, 0xc1, RZ ;  /* 0x000000c1a48c7810 */ /* 0x000fe20007ffe0ff */
[CC--:B------:R-:W-:Y:S01]  /*11f90*/  FFMA.FTZ R33, R206.reuse, R132.reuse, R33 ;  /* 0x00000084ce217223 */ /* 0x0c0fe20000010021 */
[----:B------:R1:W-:Y:S01]  /*11fa0*/  I2F R145, R142 ;  /* 0x0000008e00917306 */ /* 0x0003e20000201400 */
[C---:B------:R-:W-:Y:S01]  /*11fb0*/  FFMA.FTZ R35, R206.reuse, R132, R35 ;  /* 0x00000084ce237223 */ /* 0x040fe20000010023 */
[----:B------:R-:W-:Y:S01]  /*11fc0*/  FMNMX.FTZ R135, R29, R2, !PT ;  /* 0x000000021d877209 */ /* 0x000fe20007810000 */
[-C--:B------:R-:W-:Y:S01]  /*11fd0*/  FFMA.FTZ R36, R206, R137.reuse, R36 ;  /* 0x00000089ce247223 */ /* 0x080fe20000010024 */
[----:B------:R-:W-:Y:S01]  /*11fe0*/  IADD3 R147, R164, 0xc8, RZ ;  /* 0x000000c8a4937810 */ /* 0x000fe20007ffe0ff */
[----:B------:R-:W-:Y:S01]  /*11ff0*/  FFMA.FTZ R38, R206, R137, R38 ;  /* 0x00000089ce267223 */ /* 0x000fe20000010026 */
[----:B------:R-:W-:Y:S01]  /*12000*/  FMNMX.FTZ R132, R32, R135, !PT ;  /* 0x0000008720847209 */ /* 0x000fe20007810000 */
[-C--:B------:R-:W-:Y:S01]  /*12010*/  FFMA.FTZ R37, R206, R134.reuse, R37 ;  /* 0x00000086ce257223 */ /* 0x080fe20000010025 */
[----:B------:R-:W-:Y:S01]  /*12020*/  FMNMX.FTZ R168, R26, R171, !PT ;  /* 0x000000ab1aa87209 */ /* 0x000fe20007810000 */
[C---:B------:R-:W-:Y:S01]  /*12030*/  FFMA.FTZ R39, R206.reuse, R134, R39 ;  /* 0x00000086ce277223 */ /* 0x040fe20000010027 */
[----:B------:R-:W-:Y:S01]  /*12040*/  I2F R140, R140 ;  /* 0x0000008c008c7306 */ /* 0x000fe20000201400 */
[CC--:B------:R-:W-:Y:S01]  /*12050*/  FFMA.FTZ R40, R206.reuse, R151.reuse, R40 ;  /* 0x00000097ce287223 */ /* 0x0c0fe20000010028 */
[----:B------:R-:W-:Y:S01]  /*12060*/  FMNMX.FTZ R171, R27, R168, !PT ;  /* 0x000000a81bab7209 */ /* 0x000fe20007810000 */
[C---:B------:R-:W-:Y:S01]  /*12070*/  FFMA.FTZ R42, R206.reuse, R151, R42 ;  /* 0x00000097ce2a7223 */ /* 0x040fe2000001002a */
[----:B------:R-:W-:Y:S01]  /*12080*/  FMNMX.FTZ R137, R33, R132, !PT ;  /* 0x0000008421897209 */ /* 0x000fe20007810000 */
[-C--:B------:R-:W-:Y:S01]  /*12090*/  FFMA.FTZ R41, R206, R146.reuse, R41 ;  /* 0x00000092ce297223 */ /* 0x080fe20000010029 */
[----:B------:R-:W-:Y:S01]  /*120a0*/  FMNMX.FTZ R166, R30, R171, !PT ;  /* 0x000000ab1ea67209 */ /* 0x000fe20007810000 */
[----:B------:R-:W-:Y:S01]  /*120b0*/  FFMA.FTZ R43, R206, R146, R43 ;  /* 0x00000092ce2b7223 */ /* 0x000fe2000001002b */
[----:B------:R-:W-:Y:S01]  /*120c0*/  FMNMX.FTZ R132, R36, R137, !PT ;  /* 0x0000008924847209 */ /* 0x000fe20007810000 */
[CC--:B------:R-:W-:Y:S01]  /*120d0*/  FFMA.FTZ R44, R206.reuse, R153.reuse, R44 ;  /* 0x00000099ce2c7223 */ /* 0x0c0fe2000001002c */
[----:B------:R-:W-:Y:S01]  /*120e0*/  I2F R147, R147 ;  /* 0x0000009300937306 */ /* 0x000fe20000201400 */
[C---:B------:R-:W-:Y:S01]  /*120f0*/  FFMA.FTZ R46, R206.reuse, R153, R46 ;  /* 0x00000099ce2e7223 */ /* 0x040fe2000001002e */
[----:B------:R-:W-:Y:S01]  /*12100*/  FMNMX.FTZ R169, R31, R166, !PT ;  /* 0x000000a61fa97209 */ /* 0x000fe20007810000 */
[-C--:B------:R-:W-:Y:S01]  /*12110*/  FFMA.FTZ R45, R206, R148.reuse, R45 ;  /* 0x00000094ce2d7223 */ /* 0x080fe2000001002d */
[----:B-1----:R-:W-:Y:S01]  /*12120*/  IADD3 R142, R164, 0xc9, RZ ;  /* 0x000000c9a48e7810 */ /* 0x002fe20007ffe0ff */
[----:B------:R-:W-:Y:S01]  /*12130*/  FFMA.FTZ R47, R206, R148, R47 ;  /* 0x00000094ce2f7223 */ /* 0x000fe2000001002f */
[----:B------:R-:W-:Y:S01]  /*12140*/  FMNMX.FTZ R166, R34, R169, !PT ;  /* 0x000000a922a67209 */ /* 0x000fe20007810000 */
[CC--:B------:R-:W-:Y:S01]  /*12150*/  FFMA.FTZ R48, R206.reuse, R155.reuse, R48 ;  /* 0x0000009bce307223 */ /* 0x0c0fe20000010030 */
[----:B------:R-:W-:Y:S01]  /*12160*/  FMNMX.FTZ R137, R37, R132, !PT ;  /* 0x0000008425897209 */ /* 0x000fe20007810000 */
[C---:B------:R-:W-:Y:S01]  /*12170*/  FFMA.FTZ R50, R206.reuse, R155, R50 ;  /* 0x0000009bce327223 */ /* 0x040fe20000010032 */
[----:B------:R-:W-:Y:S01]  /*12180*/  I2F R142, R142 ;  /* 0x0000008e008e7306 */ /* 0x000fe20000201400 */
[----:B------:R-:W-:Y:S01]  /*12190*/  FMNMX.FTZ R169, R35, R166, !PT ;  /* 0x000000a623a97209 */ /* 0x000fe20007810000 */
[-C--:B------:R-:W-:Y:S01]  /*121a0*/  FFMA.FTZ R49, R206, R150.reuse, R49 ;  /* 0x00000096ce317223 */ /* 0x080fe20000010031 */
[----:B------:R-:W-:Y:S01]  /*121b0*/  IADD3 R132, R164, 0xb1, RZ ;  /* 0x000000b1a4847810 */ /* 0x000fe20007ffe0ff */
[----:B------:R-:W-:Y:S01]  /*121c0*/  FFMA.FTZ R51, R206, R150, R51 ;  /* 0x00000096ce337223 */ /* 0x000fe20000010033 */
[----:B------:R-:W-:Y:S01]  /*121d0*/  FMNMX.FTZ R134, R38, R169, !PT ;  /* 0x000000a926867209 */ /* 0x000fe20007810000 */
[-C--:B------:R-:W-:Y:S01]  /*121e0*/  FFMA.FTZ R52, R206, R157.reuse, R52 ;  /* 0x0000009dce347223 */ /* 0x080fe20000010034 */
[----:B------:R-:W-:Y:S01]  /*121f0*/  IADD3 R136, R164, 0x91, RZ ;  /* 0x00000091a4887810 */ /* 0x000fe20007ffe0ff */
[C---:B------:R-:W-:Y:S01]  /*12200*/  FFMA.FTZ R54, R206.reuse, R157, R54 ;  /* 0x0000009dce367223 */ /* 0x040fe20000010036 */
[----:B------:R-:W-:Y:S01]  /*12210*/  FMNMX.FTZ R151, R39, R134, !PT ;  /* 0x0000008627977209 */ /* 0x000fe20007810000 */
[----:B------:R-:W-:Y:S01]  /*12220*/  I2F R132, R132 ;  /* 0x0000008400847306 */ /* 0x000fe20000201400 */
[-C--:B------:R-:W-:Y:S01]  /*12230*/  FFMA.FTZ R53, R206, R152.reuse, R53 ;  /* 0x00000098ce357223 */ /* 0x080fe20000010035 */
[----:B------:R-:W-:Y:S01]  /*12240*/  FMNMX.FTZ R134, R40, R137, !PT ;  /* 0x0000008928867209 */ /* 0x000fe20007810000 */
[----:B------:R-:W-:Y:S01]  /*12250*/  FFMA.FTZ R55, R206, R152, R55 ;  /* 0x00000098ce377223 */ /* 0x000fe20000010037 */
[----:B------:R-:W-:Y:S01]  /*12260*/  FMNMX.FTZ R166, R42, R151, !PT ;  /* 0x000000972aa67209 */ /* 0x000fe20007810000 */
[CC--:B------:R-:W-:Y:S01]  /*12270*/  FFMA.FTZ R56, R206.reuse, R159.reuse, R56 ;  /* 0x0000009fce387223 */ /* 0x0c0fe20000010038 */
[----:B------:R-:W-:Y:S01]  /*12280*/  FMNMX.FTZ R151, R41, R134, !PT ;  /* 0x0000008629977209 */ /* 0x000fe20007810000 */
[C---:B------:R-:W-:Y:S01]  /*12290*/  FFMA.FTZ R58, R206.reuse, R159, R58 ;  /* 0x0000009fce3a7223 */ /* 0x040fe2000001003a */
[----:B------:R-:W-:Y:S01]  /*122a0*/  FMNMX.FTZ R153, R43, R166, !PT ;  /* 0x000000a62b997209 */ /* 0x000fe20007810000 */
[CC--:B------:R-:W-:Y:S01]  /*122b0*/  FFMA.FTZ R57, R206.reuse, R154.reuse, R57 ;  /* 0x0000009ace397223 */ /* 0x0c0fe20000010039 */
[----:B------:R-:W1:Y:S01]  /*122c0*/  I2F R136, R136 ;  /* 0x0000008800887306 */ /* 0x000e620000201400 */
        /* <DEDUP_REMOVED lines=34> */
[----:B--2---:R-:W-:Y:S01]  /*124f0*/  FFMA.FTZ R76, R206, R139, R76 ;  /* 0x0000008bce4c7223 */ /* 0x004fe2000001004c */
[----:B------:R-:W-:Y:S01]  /*12500*/  FMNMX.FTZ R150, R62, R153, !PT ;  /* 0x000000993e967209 */ /* 0x000fe20007810000 */
[C---:B------:R-:W-:Y:S01]  /*12510*/  FFMA.FTZ R78, R206.reuse, R139, R78 ;  /* 0x0000008bce4e7223 */ /* 0x040fe2000001004e */
[----:B------:R-:W-:Y:S01]  /*12520*/  FMNMX.FTZ R151, R61, R148, !PT ;  /* 0x000000943d977209 */ /* 0x000fe20007810000 */
[C---:B-1----:R-:W-:Y:S01]  /*12530*/  FFMA.FTZ R77, R206.reuse, R136, R77 ;  /* 0x00000088ce4d7223 */ /* 0x042fe2000001004d */
[----:B------:R-:W-:Y:S01]  /*12540*/  FMNMX.FTZ R153, R63, R150, !PT ;  /* 0x000000963f997209 */ /* 0x000fe20007810000 */
[----:B------:R-:W-:Y:S01]  /*12550*/  FFMA.FTZ R79, R206, R136, R79 ;  /* 0x00000088ce4f7223 */ /* 0x000fe2000001004f */
        /* <DEDUP_REMOVED lines=16> */
[C---:B------:R-:W-:Y:S02]  /*12660*/  IADD3 R141, R164.reuse, 0x98, RZ ;  /* 0x00000098a48d7810 */ /* 0x040fe40007ffe0ff */
[C---:B------:R-:W-:Y:S02]  /*12670*/  IADD3 R138, R164.reuse, 0x99, RZ ;  /* 0x00000099a48a7810 */ /* 0x040fe40007ffe0ff */
[C---:B------:R-:W-:Y:S02]  /*12680*/  IADD3 R133, R164.reuse, 0xa8, RZ ;  /* 0x000000a8a4857810 */ /* 0x040fe40007ffe0ff */
[----:B------:R-:W1:Y:S01]  /*12690*/  I2F R141, R141 ;  /* 0x0000008d008d7306 */ /* 0x000e620000201400 */
        /* <DEDUP_REMOVED lines=9> */
[----:B------:R-:W-:Y:S03]  /*12730*/  IADD3 R134, R164, 0xb9, RZ ;  /* 0x000000b9a4867810 */ /* 0x000fe60007ffe0ff */
[----:B------:R-:W3:Y:S01]  /*12740*/  I2F R143, R143 ;  /* 0x0000008f008f7306 */ /* 0x000ee20000201400 */
[CC--:B-1----:R-:W-:Y:S02]  /*12750*/  FFMA.FTZ R80, R206.reuse, R141.reuse, R80 ;  /* 0x0000008dce507223 */ /* 0x0c2fe40000010050 */
[----:B------:R-:W-:Y:S03]  /*12760*/  FFMA.FTZ R82, R206, R141, R82 ;  /* 0x0000008dce527223 */ /* 0x000fe60000010052 */
[----:B------:R-:W-:Y:S04]  /*12770*/  FMNMX.FTZ R148, R80, R151, !PT ;  /* 0x0000009750947209 */ /* 0x000fe80007810000 */
[----:B------:R-:W1:Y:S01]  /*12780*/  I2F R0, R0 ;  /* 0x0000000000007306 */ /* 0x000e620000201400 */
[----:B------:R-:W-:Y:S01]  /*12790*/  FMNMX.FTZ R150, R82, R153, !PT ;  /* 0x0000009952967209 */ /* 0x000fe20007810000 */
[CC--:B--2---:R-:W-:Y:S02]  /*127a0*/  FFMA.FTZ R81, R206.reuse, R138.reuse, R81 ;  /* 0x0000008ace517223 */ /* 0x0c4fe40000010051 */
[----:B------:R-:W-:Y:S01]  /*127b0*/  FFMA.FTZ R83, R206, R138, R83 ;  /* 0x0000008ace537223 */ /* 0x000fe20000010053 */
[----:B------:R-:W-:Y:S02]  /*127c0*/  IADD3 R138, R164, 0xe0, RZ ;  /* 0x000000e0a48a7810 */ /* 0x000fe40007ffe0ff */
[----:B------:R-:W-:Y:S03]  /*127d0*/  FMNMX.FTZ R151, R81, R148, !PT ;  /* 0x0000009451977209 */ /* 0x000fe60007810000 */
[----:B------:R-:W2:Y:S01]  /*127e0*/  I2F R133, R133 ;  /* 0x0000008500857306 */ /* 0x000ea20000201400 */
[----:B------:R-:W-:Y:S01]  /*127f0*/  FMNMX.FTZ R153, R83, R150, !PT ;  /* 0x0000009653997209 */ /* 0x000fe20007810000 */
[CC--:B---3--:R-:W-:Y:S02]  /*12800*/  FFMA.FTZ R84, R206.reuse, R143.reuse, R84 ;  /* 0x0000008fce547223 */ /* 0x0c8fe40000010054 */
[----:B------:R-:W-:Y:S06]  /*12810*/  FFMA.FTZ R86, R206, R143, R86 ;  /* 0x0000008fce567223 */ /* 0x000fec0000010056 */
[----:B------:R-:W3:Y:S01]  /*12820*/  I2F R2, R2 ;  /* 0x0000000200027306 */ /* 0x000ee20000201400 */
[----:B------:R-:W-:Y:S01]  /*12830*/  FMNMX.FTZ R148, R86, R153, !PT ;  /* 0x0000009956947209 */ /* 0x000fe20007810000 */
[CC--:B-1----:R-:W-:Y:S02]  /*12840*/  FFMA.FTZ R85, R206.reuse, R0.reuse, R85 ;  /* 0x00000000ce557223 */ /* 0x0c2fe40000010055 */
[----:B------:R-:W-:Y:S01]  /*12850*/  FFMA.FTZ R87, R206, R0, R87 ;  /* 0x00000000ce577223 */ /* 0x000fe20000010057 */
[----:B------:R-:W-:Y:S05]  /*12860*/  FMNMX.FTZ R0, R84, R151, !PT ;  /* 0x0000009754007209 */ /* 0x000fea0007810000 */
[----:B------:R-:W1:Y:S01]  /*12870*/  I2F R135, R135 ;  /* 0x0000008700877306 */ /* 0x000e620000201400 */
[----:B------:R-:W-:Y:S02]  /*12880*/  FMNMX.FTZ R153, R87, R148, !PT ;  /* 0x0000009457997209 */ /* 0x000fe40007810000 */
[----:B------:R-:W-:Y:S01]  /*12890*/  FMNMX.FTZ R151, R85, R0, !PT ;  /* 0x0000000055977209 */ /* 0x000fe20007810000 */
[-C--:B--2---:R-:W-:Y:S01]  /*128a0*/  FFMA.FTZ R88, R206, R133.reuse, R88 ;  /* 0x00000085ce587223 */ /* 0x084fe20000010058 */
[----:B------:R-:W-:Y:S01]  /*128b0*/  IADD3 R0, R164, 0xe1, RZ ;  /* 0x000000e1a4007810 */ /* 0x000fe20007ffe0ff */
[----:B------:R-:W-:Y:S04]  /*128c0*/  FFMA.FTZ R90, R206, R133, R90 ;  /* 0x00000085ce5a7223 */ /* 0x000fe8000001005a */
[----:B------:R-:W2:Y:S01]  /*128d0*/  I2F R137, R137 ;  /* 0x0000008900897306 */ /* 0x000ea20000201400 */
[----:B------:R-:W-:Y:S01]  /*128e0*/  FMNMX.FTZ R148, R90, R153, !PT ;  /* 0x000000995a947209 */ /* 0x000fe20007810000 */
[CC--:B---3--:R-:W-:Y:S02]  /*128f0*/  FFMA.FTZ R89, R206.reuse, R2.reuse, R89 ;  /* 0x00000002ce597223 */ /* 0x0c8fe40000010059 */
[----:B------:R-:W-:Y:S01]  /*12900*/  FFMA.FTZ R91, R206, R2, R91 ;  /* 0x00000002ce5b7223 */ /* 0x000fe2000001005b */
[----:B------:R-:W-:Y:S05]  /*12910*/  FMNMX.FTZ R2, R88, R151, !PT ;  /* 0x0000009758027209 */ /* 0x000fea0007810000 */
[----:B------:R-:W3:Y:S01]  /*12920*/  I2F R134, R134 ;  /* 0x0000008600867306 */ /* 0x000ee20000201400 */
[----:B------:R-:W-:Y:S02]  /*12930*/  FMNMX.FTZ R153, R91, R148, !PT ;  /* 0x000000945b997209 */ /* 0x000fe40007810000 */
[----:B------:R-:W-:Y:S01]  /*12940*/  FMNMX.FTZ R151, R89, R2, !PT ;  /* 0x0000000259977209 */ /* 0x000fe20007810000 */
[CC--:B-1----:R-:W-:Y:S02]  /*12950*/  FFMA.FTZ R92, R206.reuse, R135.reuse, R92 ;  /* 0x00000087ce5c7223 */ /* 0x0c2fe4000001005c */
[----:B------:R-:W-:Y:S01]  /*12960*/  FFMA.FTZ R94, R206, R135, R94 ;  /* 0x00000087ce5e7223 */ /* 0x000fe2000001005e */
[----:B------:R-:W-:Y:S01]  /*12970*/  IADD3 R135, R164, 0xe8, RZ ;  /* 0x000000e8a4877810 */ /* 0x000fe20007ffe0ff */
[-C--:B------:R-:W-:Y:S01]  /*12980*/  FFMA.FTZ R93, R206, R132.reuse, R93 ;  /* 0x00000084ce5d7223 */ /* 0x080fe2000001005d */
[----:B------:R-:W-:Y:S01]  /*12990*/  FMNMX.FTZ R2, R92, R151, !PT ;  /* 0x000000975c027209 */ /* 0x000fe20007810000 */
[----:B------:R-:W1:Y:S01]  /*129a0*/  I2F R139, R146 ;  /* 0x00000092008b7306 */ /* 0x000e620000201400 */
[----:B------:R-:W-:Y:S01]  /*129b0*/  FFMA.FTZ R95, R206, R132, R95 ;  /* 0x00000084ce5f7223 */ /* 0x000fe2000001005f */
[----:B------:R-:W-:Y:S01]  /*129c0*/  FMNMX.FTZ R132, R94, R153, !PT ;  /* 0x000000995e847209 */ /* 0x000fe20007810000 */
[CC--:B--2---:R-:W-:Y:S02]  /*129d0*/  FFMA.FTZ R96, R206.reuse, R137.reuse, R96 ;  /* 0x00000089ce607223 */ /* 0x0c4fe40000010060 */
[----:B------:R-:W-:Y:S01]  /*129e0*/  FFMA.FTZ R98, R206, R137, R98 ;  /* 0x00000089ce627223 */ /* 0x000fe20000010062 */
[----:B------:R-:W-:Y:S02]  /*129f0*/  FMNMX.FTZ R137, R93, R2, !PT ;  /* 0x000000025d897209 */ /* 0x000fe40007810000 */
[----:B------:R-:W-:Y:S02]  /*12a00*/  IADD3 R2, R164, 0xe9, RZ ;  /* 0x000000e9a4027810 */ /* 0x000fe40007ffe0ff */
[----:B------:R-:W2:Y:S01]  /*12a10*/  I2F R141, R144 ;  /* 0x00000090008d7306 */ /* 0x000ea20000201400 */
[----:B------:R-:W-:Y:S02]  /*12a20*/  FMNMX.FTZ R151, R95, R132, !PT ;  /* 0x000000845f977209 */ /* 0x000fe40007810000 */
[----:B------:R-:W-:Y:S01]  /*12a30*/  FMNMX.FTZ R132, R96, R137, !PT ;  /* 0x0000008960847209 */ /* 0x000fe20007810000 */
[-C--:B---3--:R-:W-:Y:S01]  /*12a40*/  FFMA.FTZ R97, R206, R134.reuse, R97 ;  /* 0x00000086ce617223 */ /* 0x088fe20000010061 */
[----:B------:R-:W-:Y:S01]  /*12a50*/  FMNMX.FTZ R148, R98, R151, !PT ;  /* 0x0000009762947209 */ /* 0x000fe20007810000 */
[----:B------:R-:W-:Y:S01]  /*12a60*/  FFMA.FTZ R99, R206, R134, R99 ;  /* 0x00000086ce637223 */ /* 0x000fe20000010063 */
[----:B------:R-:W-:Y:S01]  /*12a70*/  IADD3 R134, R164, 0xf0, RZ ;  /* 0x000000f0a4867810 */ /* 0x000fe20007ffe0ff */
[CC--:B------:R-:W-:Y:S01]  /*12a80*/  FFMA.FTZ R100, R206.reuse, R145.reuse, R100 ;  /* 0x00000091ce647223 */ /* 0x0c0fe20000010064 */
[----:B------:R-:W-:Y:S01]  /*12a90*/  FMNMX.FTZ R137, R97, R132, !PT ;  /* 0x0000008461897209 */ /* 0x000fe20007810000 */
[----:B------:R-:W3:Y:S01]  /*12aa0*/  I2F R136, R136 ;  /* 0x0000008800887306 */ /* 0x000ee20000201400 */
[C---:B------:R-:W-:Y:S01]  /*12ab0*/  FFMA.FTZ R102, R206.reuse, R145, R102 ;  /* 0x00000091ce667223 */ /* 0x040fe20000010066 */
[----:B------:R-:W-:Y:S01]  /*12ac0*/  FMNMX.FTZ R151, R99, R148, !PT ;  /* 0x0000009463977209 */ /* 0x000fe20007810000 */
[-C--:B------:R-:W-:Y:S01]  /*12ad0*/  FFMA.FTZ R101, R206, R140.reuse, R101 ;  /* 0x0000008cce657223 */ /* 0x080fe20000010065 */
[----:B------:R-:W-:Y:S01]  /*12ae0*/  FMNMX.FTZ R132, R100, R137, !PT ;  /* 0x0000008964847209 */ /* 0x000fe20007810000 */
[----:B------:R-:W-:Y:S01]  /*12af0*/  FFMA.FTZ R103, R206, R140, R103 ;  /* 0x0000008cce677223 */ /* 0x000fe20000010067 */
[----:B------:R-:W-:Y:S01]  /*12b00*/  FMNMX.FTZ R148, R102, R151, !PT ;  /* 0x0000009766947209 */ /* 0x000fe20007810000 */
[CC--:B------:R-:W-:Y:S01]  /*12b10*/  FFMA.FTZ R104, R206.reuse, R147.reuse, R104 ;  /* 0x00000093ce687223 */ /* 0x0c0fe20000010068 */
[----:B------:R-:W-:Y:S01]  /*12b20*/  FMNMX.FTZ R151, R101, R132, !PT ;  /* 0x0000008465977209 */ /* 0x000fe20007810000 */
[C---:B------:R-:W-:Y:S01]  /*12b30*/  FFMA.FTZ R106, R206.reuse, R147, R106 ;  /* 0x00000093ce6a7223 */ /* 0x040fe2000001006a */
[----:B------:R4:W-:Y:S01]  /*12b40*/  I2F R137, R134 ;  /* 0x0000008600897306 */ /* 0x0009e20000201400 */
        /* <DEDUP_REMOVED lines=9> */
[----:B------:R-:W5:Y:S01]  /*12be0*/  I2F R133, R138 ;  /* 0x0000008a00857306 */ /* 0x000f620000201400 */
[----:B-1----:R-:W-:Y:S01]  /*12bf0*/  FFMA.FTZ R109, R206, R139, R109 ;  /* 0x0000008bce6d7223 */ /* 0x002fe2000001006d */
[----:B------:R-:W-:Y:S01]  /*12c00*/  FMNMX.FTZ R148, R108, R151, !PT ;  /* 0x000000976c947209 */ /* 0x000fe20007810000 */
[----:B------:R-:W-:Y:S01]  /*12c10*/  FFMA.FTZ R111, R206, R139, R111 ;  /* 0x0000008bce6f7223 */ /* 0x000fe2000001006f */
[----:B------:R-:W-:Y:S01]  /*12c20*/  FMNMX.FTZ R150, R110, R153, !PT ;  /* 0x000000996e967209 */ /* 0x000fe20007810000 */
[CC--:B--2---:R-:W-:Y:S01]  /*12c30*/  FFMA.FTZ R112, R206.reuse, R141.reuse, R112 ;  /* 0x0000008dce707223 */ /* 0x0c4fe20000010070 */
[----:B------:R-:W-:Y:S01]  /*12c40*/  LDSM.16.MT88.4 R152, [R237+0x5000] ;  /* 0x00500000ed98783b */ /* 0x000fe20000004200 */
[C---:B------:R-:W-:Y:S01]  /*12c50*/  FFMA.FTZ R114, R206.reuse, R141, R114 ;  /* 0x0000008dce727223 */ /* 0x040fe20000010072 */
[----:B------:R-:W-:Y:S01]  /*12c60*/  FMNMX.FTZ R151, R109, R148, !PT ;  /* 0x000000946d977209 */ /* 0x000fe20007810000 */
[CC--:B---3--:R-:W-:Y:S01]  /*12c70*/  FFMA.FTZ R113, R206.reuse, R136.reuse, R113 ;  /* 0x00000088ce717223 */ /* 0x0c8fe20000010071 */
[----:B------:R-:W1:Y:S01]  /*12c80*/  I2F R0, R0 ;  /* 0x0000000000007306 */ /* 0x000e620000201400 */
[----:B------:R-:W-:Y:S01]  /*12c90*/  FFMA.FTZ R115, R206, R136, R115 ;  /* 0x00000088ce737223 */ /* 0x000fe20000010073 */
[----:B------:R-:W-:Y:S02]  /*12ca0*/  FMNMX.FTZ R148, R112, R151, !PT ;  /* 0x0000009770947209 */ /* 0x000fe40007810000 */
[----:B------:R-:W-:Y:S02]  /*12cb0*/  FMNMX.FTZ R151, R111, R150, !PT ;  /* 0x000000966f977209 */ /* 0x000fe40007810000 */
[C---:B----4-:R-:W-:Y:S02]  /*12cc0*/  IADD3 R134, R164.reuse, 0xf8, RZ ;  /* 0x000000f8a4867810 */ /* 0x050fe40007ffe0ff */
[C---:B------:R-:W-:Y:S02]  /*12cd0*/  IADD3 R136, R164.reuse, 0xf9, RZ ;  /* 0x000000f9a4887810 */ /* 0x040fe40007ffe0ff */
[----:B------:R-:W2:Y:S01]  /*12ce0*/  I2F R135, R135 ;  /* 0x0000008700877306 */ /* 0x000ea20000201400 */
[----:B------:R-:W-:Y:S01]  /*12cf0*/  IADD3 R132, R164, 0xf1, RZ ;  /* 0x000000f1a4847810 */ /* 0x000fe20007ffe0ff */
[CC--:B-----5:R-:W-:Y:S02]  /*12d00*/  FFMA.FTZ R116, R206.reuse, R133.reuse, R116 ;  /* 0x00000085ce747223 */ /* 0x0e0fe40000010074 */
[----:B------:R-:W-:Y:S01]  /*12d10*/  FFMA.FTZ R118, R206, R133, R118 ;  /* 0x00000085ce767223 */ /* 0x000fe20000010076 */
[----:B------:R-:W-:Y:S02]  /*12d20*/  FMNMX.FTZ R133, R113, R148, !PT ;  /* 0x0000009471857209 */ /* 0x000fe40007810000 */
[----:B------:R-:W-:Y:S03]  /*12d30*/  FMNMX.FTZ R148, R114, R151, !PT ;  /* 0x0000009772947209 */ /* 0x000fe60007810000 */
[----:B------:R-:W3:Y:S01]  /*12d40*/  I2F R2, R2 ;  /* 0x0000000200027306 */ /* 0x000ee20000201400 */
[----:B------:R-:W-:Y:S02]  /*12d50*/  FMNMX.FTZ R150, R116, R133, !PT ;  /* 0x0000008574967209 */ /* 0x000fe40007810000 */
[----:B------:R-:W-:Y:S01]  /*12d60*/  FMNMX.FTZ R133, R115, R148, !PT ;  /* 0x0000009473857209 */ /* 0x000fe20007810000 */
[CC--:B-1----:R-:W-:Y:S02]  /*12d70*/  FFMA.FTZ R117, R206.reuse, R0.reuse, R117 ;  /* 0x00000000ce757223 */ /* 0x0c2fe40000010075 */
[----:B------:R-:W-:Y:S01]  /*12d80*/  FFMA.FTZ R119, R206, R0, R119 ;  /* 0x00000000ce777223 */ /* 0x000fe20000010077 */
[----:B------:R-:W-:Y:S02]  /*12d90*/  FMNMX.FTZ R0, R118, R133, !PT ;  /* 0x0000008576007209 */ /* 0x000fe40007810000 */
[----:B------:R-:W-:Y:S01]  /*12da0*/  FMNMX.FTZ R151, R117, R150, !PT ;  /* 0x0000009675977209 */ /* 0x000fe20007810000 */
[----:B------:R-:W1:Y:S01]  /*12db0*/  I2F R132, R132 ;  /* 0x0000008400847306 */ /* 0x000e620000201400 */
[----:B------:R-:W-:Y:S01]  /*12dc0*/  FMNMX.FTZ R133, R119, R0, !PT ;  /* 0x0000000077857209 */ /* 0x000fe20007810000 */
[CC--:B--2---:R-:W-:Y:S02]  /*12dd0*/  FFMA.FTZ R120, R206.reuse, R135.reuse, R120 ;  /* 0x00000087ce787223 */ /* 0x0c4fe40000010078 */
[----:B------:R-:W-:Y:S03]  /*12de0*/  FFMA.FTZ R122, R206, R135, R122 ;  /* 0x00000087ce7a7223 */ /* 0x000fe6000001007a */
[----:B------:R-:W-:Y:S03]  /*12df0*/  FMNMX.FTZ R148, R120, R151, !PT ;  /* 0x0000009778947209 */ /* 0x000fe60007810000 */
[----:B------:R-:W2:Y:S01]  /*12e00*/  I2F R139, R134 ;  /* 0x00000086008b7306 */ /* 0x000ea20000201400 */
[----:B------:R-:W-:Y:S01]  /*12e10*/  FMNMX.FTZ R0, R122, R133, !PT ;  /* 0x000000857a007209 */ /* 0x000fe20007810000 */
[CC--:B---3--:R-:W-:Y:S02]  /*12e20*/  FFMA.FTZ R121, R206.reuse, R2.reuse, R121 ;  /* 0x00000002ce797223 */ /* 0x0c8fe40000010079 */
[C---:B------:R-:W-:Y:S02]  /*12e30*/  FFMA.FTZ R123, R206.reuse, R2, R123 ;  /* 0x00000002ce7b7223 */ /* 0x040fe4000001007b */
[CC--:B------:R-:W-:Y:S01]  /*12e40*/  FFMA.FTZ R124, R206.reuse, R137.reuse, R124 ;  /* 0x00000089ce7c7223 */ /* 0x0c0fe2000001007c */
[----:B------:R-:W-:Y:S03]  /*12e50*/  FMNMX.FTZ R135, R121, R148, !PT ;  /* 0x0000009479877209 */ /* 0x000fe60007810000 */
[----:B------:R-:W3:Y:S01]  /*12e60*/  I2F R134, R136 ;  /* 0x0000008800867306 */ /* 0x000ee20000201400 */
[C---:B------:R-:W-:Y:S01]  /*12e70*/  FFMA.FTZ R126, R206.reuse, R137, R126 ;  /* 0x00000089ce7e7223 */ /* 0x040fe2000001007e */
[----:B------:R-:W-:Y:S01]  /*12e80*/  FMNMX.FTZ R133, R123, R0, !PT ;  /* 0x000000007b857209 */ /* 0x000fe20007810000 */
[-C--:B-1----:R-:W-:Y:S01]  /*12e90*/  FFMA.FTZ R125, R206, R132.reuse, R125 ;  /* 0x00000084ce7d7223 */ /* 0x082fe2000001007d */
[----:B------:R-:W-:Y:S01]  /*12ea0*/  FMNMX.FTZ R2, R124, R135, !PT ;  /* 0x000000877c027209 */ /* 0x000fe20007810000 */
[----:B------:R-:W-:Y:S01]  /*12eb0*/  FFMA.FTZ R127, R206, R132, R127 ;  /* 0x00000084ce7f7223 */ /* 0x000fe2000001007f */
[----:B------:R-:W-:Y:S02]  /*12ec0*/  FMNMX.FTZ R0, R126, R133, !PT ;  /* 0x000000857e007209 */ /* 0x000fe40007810000 */
[----:B------:R-:W-:Y:S02]  /*12ed0*/  FMNMX.FTZ R135, R125, R2, !PT ;  /* 0x000000027d877209 */ /* 0x000fe40007810000 */
[----:B------:R-:W-:Y:S01]  /*12ee0*/  FMNMX.FTZ R133, R127, R0, !PT ;  /* 0x000000007f857209 */ /* 0x000fe20007810000 */
[CC--:B--2---:R-:W-:Y:S02]  /*12ef0*/  FFMA.FTZ R128, R206.reuse, R139.reuse, R128 ;  /* 0x0000008bce807223 */ /* 0x0c4fe40000010080 */
[----:B------:R-:W-:Y:S03]  /*12f00*/  FFMA.FTZ R130, R206, R139, R130 ;  /* 0x0000008bce827223 */ /* 0x000fe60000010082 */
[----:B------:R-:W-:Y:S02]  /*12f10*/  FMNMX.FTZ R2, R128, R135, !PT ;  /* 0x0000008780027209 */ /* 0x000fe40007810000 */
[----:B------:R-:W-:Y:S01]  /*12f20*/  FMNMX.FTZ R0, R130, R133, !PT ;  /* 0x0000008582007209 */ /* 0x000fe20007810000 */
[CC--:B---3--:R-:W-:Y:S02]  /*12f30*/  FFMA.FTZ R129, R206.reuse, R134.reuse, R129 ;  /* 0x00000086ce817223 */ /* 0x0c8fe40000010081 */
[----:B------:R-:W-:Y:S03]  /*12f40*/  FFMA.FTZ R131, R206, R134, R131 ;  /* 0x00000086ce837223 */ /* 0x000fe60000010083 */
        /* <DEDUP_REMOVED lines=76> */
[----:B------:R-:W-:Y:S01]  /*13410*/  ISETP.GT.AND P0, PT, R211, R214, PT ;  /* 0x000000d6d300720c */ /* 0x000fe20003f04270 */
[----:B------:R-:W-:Y:S02]  /*13420*/  FFMA.FTZ R32, R32, c[0x0][0x23c], -R132 ;  /* 0x00008f0020207a23 */ /* 0x000fe40000010884 */
        /* <DEDUP_REMOVED lines=28> */
[----:B------:R-:W-:Y:S02]  /*135f0*/  FFMA.FTZ R31, R31, c[0x0][0x23c], -R4 ;  /* 0x00008f001f1f7a23 */ /* 0x000fe40000010804 */
[--C-:B------:R-:W-:Y:S02]  /*13600*/  FFMA.FTZ R36, R36, c[0x0][0x23c], -R132.reuse ;  /* 0x00008f0024247a23 */ /* 0x100fe40000010884 */
[--C-:B------:R-:W-:Y:S02]  /*13610*/  FFMA.FTZ R37, R37, c[0x0][0x23c], -R132.reuse ;  /* 0x00008f0025257a23 */ /* 0x100fe40000010884 */
[--C-:B------:R-:W-:Y:S02]  /*13620*/  FFMA.FTZ R40, R40, c[0x0][0x23c], -R132.reuse ;  /* 0x00008f0028287a23 */ /* 0x100fe40000010884 */
[----:B------:R-:W-:Y:S01]  /*13630*/  FFMA.FTZ R41, R41, c[0x0][0x23c], -R132 ;  /* 0x00008f0029297a23 */ /* 0x000fe20000010884 */
[----:B------:R-:W2:Y:S01]  /*13640*/  MUFU.EX2 R166, R166 ;  /* 0x000000a600a67308 */ /* 0x000ea20000000800 */
[----:B------:R-:W-:Y:S02]  /*13650*/  FFMA.FTZ R43, R43, c[0x0][0x23c], -R4 ;  /* 0x00008f002b2b7a23 */ /* 0x000fe40000010804 */
[--C-:B------:R-:W-:Y:S01]  /*13660*/  FFMA.FTZ R44, R44, c[0x0][0x23c], -R132.reuse ;  /* 0x00008f002c2c7a23 */ /* 0x100fe20000010884 */
[----:B----4-:R-:W-:Y:S01]  /*13670*/  F2FP.BF16.PACK_AB R157, R167, R2 ;  /* 0x00000002a79d723e */ /* 0x010fe200000010ff */
[--C-:B------:R-:W-:Y:S02]  /*13680*/  FFMA.FTZ R45, R45, c[0x0][0x23c], -R132.reuse ;  /* 0x00008f002d2d7a23 */ /* 0x100fe40000010884 */
[--C-:B------:R-:W-:Y:S02]  /*13690*/  FFMA.FTZ R48, R48, c[0x0][0x23c], -R132.reuse ;  /* 0x00008f0030307a23 */ /* 0x100fe40000010884 */
[----:B------:R-:W-:Y:S01]  /*136a0*/  FFMA.FTZ R49, R49, c[0x0][0x23c], -R132 ;  /* 0x00008f0031317a23 */ /* 0x000fe20000010884 */
[----:B------:R-:W-:Y:S01]  /*136b0*/  MUFU.EX2 R121, R121 ;  /* 0x0000007900797308 */ /* 0x000fe20000000800 */
[--C-:B------:R-:W-:Y:S02]  /*136c0*/  FFMA.FTZ R46, R46, c[0x0][0x23c], -R4.reuse ;  /* 0x00008f002e2e7a23 */ /* 0x100fe40000010804 */
[----:B------:R-:W-:Y:S02]  /*136d0*/  FFMA.FTZ R47, R47, c[0x0][0x23c], -R4 ;  /* 0x00008f002f2f7a23 */ /* 0x000fe40000010804 */
[--C-:B------:R-:W-:Y:S02]  /*136e0*/  FFMA.FTZ R52, R52, c[0x0][0x23c], -R132.reuse ;  /* 0x00008f0034347a23 */ /* 0x100fe40000010884 */
[--C-:B------:R-:W-:Y:S02]  /*136f0*/  FFMA.FTZ R53, R53, c[0x0][0x23c], -R132.reuse ;  /* 0x00008f0035357a23 */ /* 0x100fe40000010884 */
[--C-:B------:R-:W-:Y:S01]  /*13700*/  FFMA.FTZ R56, R56, c[0x0][0x23c], -R132.reuse ;  /* 0x00008f0038387a23 */ /* 0x100fe20000010884 */
[----:B------:R-:W4:Y:S01]  /*13710*/  MUFU.EX2 R120, R120 ;  /* 0x0000007800787308 */ /* 0x000f220000000800 */
[----:B------:R-:W-:Y:S02]  /*13720*/  FFMA.FTZ R57, R57, c[0x0][0x23c], -R132 ;  /* 0x00008f0039397a23 */ /* 0x000fe40000010884 */
[--C-:B------:R-:W-:Y:S01]  /*13730*/  FFMA.FTZ R58, R58, c[0x0][0x23c], -R4.reuse ;  /* 0x00008f003a3a7a23 */ /* 0x100fe20000010804 */
[----:B--2---:R-:W-:Y:S01]  /*13740*/  F2FP.BF16.PACK_AB R159, R166, R165 ;  /* 0x000000a5a69f723e */ /* 0x004fe200000010ff */
[----:B------:R-:W-:Y:S02]  /*13750*/  FFMA.FTZ R59, R59, c[0x0][0x23c], -R4 ;  /* 0x00008f003b3b7a23 */ /* 0x000fe40000010804 */
[--C-:B------:R-:W-:Y:S02]  /*13760*/  FFMA.FTZ R60, R60, c[0x0][0x23c], -R132.reuse ;  /* 0x00008f003c3c7a23 */ /* 0x100fe40000010884 */
[--C-:B------:R-:W-:Y:S01]  /*13770*/  FFMA.FTZ R61, R61, c[0x0][0x23c], -R132.reuse ;  /* 0x00008f003d3d7a23 */ /* 0x100fe20000010884 */
[----:B------:R-:W-:Y:S01]  /*13780*/  MUFU.EX2 R24, R24 ;  /* 0x0000001800187308 */ /* 0x000fe20000000800 */
[C---:B-1----:R-:W-:Y:S05]  /*13790*/  HMMA.16816.F32.BF16 R220, R156.reuse, R8, R220 ;  /* 0x000000089cdc723c */ /* 0x042fea00000418dc */
[--C-:B------:R-:W-:Y:S02]  /*137a0*/  FFMA.FTZ R64, R64, c[0x0][0x23c], -R132.reuse ;  /* 0x00008f0040407a23 */ /* 0x100fe40000010884 */
[----:B------:R-:W-:Y:S01]  /*137b0*/  FFMA.FTZ R65, R65, c[0x0][0x23c], -R132 ;  /* 0x00008f0041417a23 */ /* 0x000fe20000010884 */
        /* <DEDUP_REMOVED lines=8> */
[--C-:B------:R-:W-:Y:S02]  /*13840*/  FFMA.FTZ R66, R66, c[0x0][0x23c], -R4.reuse ;  /* 0x00008f0042427a23 */ /* 0x100fe40000010804 */
[--C-:B------:R-:W-:Y:S02]  /*13850*/  FFMA.FTZ R67, R67, c[0x0][0x23c], -R4.reuse ;  /* 0x00008f0043437a23 */ /* 0x100fe40000010804 */
[--C-:B------:R-:W-:Y:S01]  /*13860*/  FFMA.FTZ R152, R18, c[0x0][0x23c], -R4.reuse ;  /* 0x00008f0012987a23 */ /* 0x100fe20000010804 */
[----:B------:R-:W-:Y:S03]  /*13870*/  HMMA.16816.F32.BF16 R224, R156, R154, R224 ;  /* 0x0000009a9ce0723c */ /* 0x000fe600000418e0 */
[----:B------:R-:W-:Y:S01]  /*13880*/  FFMA.FTZ R153, R19, c[0x0][0x23c], -R4 ;  /* 0x00008f0013997a23 */ /* 0x000fe20000010804 */
[----:B------:R-:W-:Y:S01]  /*13890*/  MUFU.EX2 R28, R28 ;  /* 0x0000001c001c7308 */ /* 0x000fe20000000800 */
[----:B------:R-:W1:Y:S01]  /*138a0*/  LDSM.16.MT88.4 R16, [R240+0x5400] ;  /* 0x00540000f010783b */ /* 0x000e620000004200 */
[----:B------:R-:W-:Y:S02]  /*138b0*/  FFMA.FTZ R84, R84, c[0x0][0x23c], -R132 ;  /* 0x00008f0054547a23 */ /* 0x000fe40000010884 */
        /* <DEDUP_REMOVED lines=13> */
[----:B------:R-:W-:Y:S02]  /*13990*/  FFMA.FTZ R54, R55, c[0x0][0x23c], -R4 ;  /* 0x00008f0037367a23 */ /* 0x000fe40000010804 */
[--C-:B------:R-:W-:Y:S01]  /*139a0*/  FFMA.FTZ R85, R85, c[0x0][0x23c], -R132.reuse ;  /* 0x00008f0055557a23 */ /* 0x100fe20000010884 */
        /* <DEDUP_REMOVED lines=10> */
[--C-:B------:R-:W-:Y:S02]  /*13a50*/  FFMA.FTZ R93, R93, c[0x0][0x23c], -R132.reuse ;  /* 0x00008f005d5d7a23 */ /* 0x100fe40000010884 */
[--C-:B------:R-:W-:Y:S02]  /*13a60*/  FFMA.FTZ R96, R96, c[0x0][0x23c], -R132.reuse ;  /* 0x00008f0060607a23 */ /* 0x100fe40000010884 */
[----:B------:R-:W-:Y:S01]  /*13a70*/  FFMA.FTZ R97, R97, c[0x0][0x23c], -R132 ;  /* 0x00008f0061617a23 */ /* 0x000fe20000010884 */
[----:B------:R-:W2:Y:S01]  /*13a80*/  MUFU.EX2 R156, R156 ;  /* 0x0000009c009c7308 */ /* 0x000ea20000000800 */
[C---:B---3--:R-:W-:Y:S05]  /*13a90*/  HMMA.16816.F32.BF16 R228, R20.reuse, R12, R228 ;  /* 0x0000000c14e4723c */ /* 0x048fea00000418e4 */
[----:B------:R-:W-:Y:S02]  /*13aa0*/  FFMA.FTZ R99, R99, c[0x0][0x23c], -R4 ;  /* 0x00008f0063637a23 */ /* 0x000fe40000010804 */
[--C-:B------:R-:W-:Y:S01]  /*13ab0*/  FFMA.FTZ R100, R100, c[0x0][0x23c], -R132.reuse ;  /* 0x00008f0064647a23 */ /* 0x100fe20000010884 */
[C---:B------:R-:W-:Y:S01]  /*13ac0*/  HMMA.16816.F32.BF16 R224, R20.reuse, R14, R224 ;  /* 0x0000000e14e0723c */ /* 0x040fe200000418e0 */
[----:B------:R-:W3:Y:S01]  /*13ad0*/  MUFU.EX2 R29, R29 ;  /* 0x0000001d001d7308 */ /* 0x000ee20000000800 */
[----:B------:R-:W5:Y:S02]  /*13ae0*/  LDSM.16.MT88.4 R12, [R240+0x5800] ;  /* 0x00580000f00c783b */ /* 0x000f640000004200 */
        /* <DEDUP_REMOVED lines=8> */
[----:B------:R-:W-:Y:S01]  /*13b70*/  FFMA.FTZ R117, R117, c[0x0][0x23c], -R132 ;  /* 0x00008f0075757a23 */ /* 0x000fe20000010884 */
[----:B------:R-:W1:Y:S01]  /*13b80*/  MUFU.EX2 R33, R33 ;  /* 0x0000002100217308 */ /* 0x000e620000000800 */
[----:B------:R-:W-:Y:S01]  /*13b90*/  FFMA.FTZ R0, R207, R136, R0 ;  /* 0x00000088cf007223 */ /* 0x000fe20000010000 */
[----:B------:R-:W-:Y:S01]  /*13ba0*/  F2FP.BF16.PACK_AB R20, R163, R162 ;  /* 0x000000a2a314723e */ /* 0x000fe200000010ff */
[----:B------:R-:W-:Y:S01]  /*13bb0*/  FFMA.FTZ R2, R209, R137, R2 ;  /* 0x00000089d1027223 */ /* 0x000fe20000010002 */
[----:B------:R-:W-:Y:S03]  /*13bc0*/  F2FP.BF16.PACK_AB R22, R25, R24 ;  /* 0x000000181916723e */ /* 0x000fe600000010ff */
[----:B----4-:R-:W-:Y:S01]  /*13bd0*/  F2FP.BF16.PACK_AB R21, R154, R155 ;  /* 0x0000009b9a15723e */ /* 0x010fe200000010ff */
[----:B------:R-:W-:Y:S01]  /*13be0*/  FADD.FTZ R0, R5, R0 ;  /* 0x0000000005007221 */ /* 0x000fe20000010000 */
[----:B--2---:R-:W-:Y:S01]  /*13bf0*/  F2FP.BF16.PACK_AB R23, R27, R156 ;  /* 0x0000009c1b17723e */ /* 0x004fe200000010ff */
[----:B------:R-:W-:Y:S01]  /*13c00*/  MUFU.EX2 R30, R30 ;  /* 0x0000001e001e7308 */ /* 0x000fe20000000800 */
[----:B------:R-:W-:Y:S02]  /*13c10*/  FADD.FTZ R2, R167, R2 ;  /* 0x00000002a7027221 */ /* 0x000fe40000010000 */
[----:B------:R-:W-:Y:S02]  /*13c20*/  FADD.FTZ R5, R135, R0 ;  /* 0x0000000087057221 */ /* 0x000fe40000010000 */
[----:B------:R-:W-:Y:S01]  /*13c30*/  FFMA.FTZ R0, R94, c[0x0][0x23c], -R4 ;  /* 0x00008f005e007a23 */ /* 0x000fe20000010804 */
[C---:B------:R-:W-:Y:S03]  /*13c40*/  HMMA.16816.F32.BF16 R228, R20.reuse, R8, R228 ;  /* 0x0000000814e4723c */ /* 0x040fe600000418e4 */
[----:B------:R-:W-:Y:S01]  /*13c50*/  FADD.FTZ R165, R165, R2 ;  /* 0x00000002a5a57221 */ /* 0x000fe20000010000 */
[----:B------:R-:W2:Y:S01]  /*13c60*/  MUFU.EX2 R31, R31 ;  /* 0x0000001f001f7308 */ /* 0x000ea20000000800 */
[--C-:B------:R-:W-:Y:S02]  /*13c70*/  FFMA.FTZ R2, R98, c[0x0][0x23c], -R4.reuse ;  /* 0x00008f0062027a23 */ /* 0x100fe40000010804 */
[----:B------:R-:W-:Y:S01]  /*13c80*/  FADD.FTZ R5, R148, R5 ;  /* 0x0000000594057221 */ /* 0x000fe20000010000 */
[C---:B------:R-:W-:Y:S01]  /*13c90*/  HMMA.16816.F32.BF16 R224, R20.reuse, R10, R224 ;  /* 0x0000000a14e0723c */ /* 0x040fe200000418e0 */
[----:B------:R-:W4:Y:S03]  /*13ca0*/  LDSM.16.MT88.4 R8, [R240+0x5c00] ;  /* 0x005c0000f008783b */ /* 0x000f260000004200 */
[----:B------:R-:W-:Y:S02]  /*13cb0*/  FADD.FTZ R150, R150, R5 ;  /* 0x0000000596967221 */ /* 0x000fe40000010000 */
[----:B------:R-:W-:Y:S01]  /*13cc0*/  MUFU.EX2 R157, R157 ;  /* 0x0000009d009d7308 */ /* 0x000fe20000000800 */
[----:B------:R-:W-:Y:S01]  /*13cd0*/  FFMA.FTZ R5, R95, c[0x0][0x23c], -R4 ;  /* 0x00008f005f057a23 */ /* 0x000fe20000010804 */
[C---:B-----5:R-:W-:Y:S04]  /*13ce0*/  HMMA.16816.F32.BF16 R220, R20.reuse, R12, R220 ;  /* 0x0000000c14dc723c */ /* 0x060fe800000418dc */
[----:B------:R-:W-:Y:S02]  /*13cf0*/  FADD.FTZ R151, R151, R150 ;  /* 0x0000009697977221 */ /* 0x000fe40000010000 */
[----:B------:R-:W-:Y:S02]  /*13d00*/  FADD.FTZ R166, R166, R165 ;  /* 0x000000a5a6a67221 */ /* 0x000fe40000010000 */
[----:B------:R-:W5:Y:S01]  /*13d10*/  MUFU.EX2 R34, R34 ;  /* 0x0000002200227308 */ /* 0x000f620000000800 */
[----:B------:R-:W-:Y:S01]  /*13d20*/  HMMA.16816.F32.BF16 R216, R20, R14, R216 ;  /* 0x0000000e14d8723c */ /* 0x000fe200000418d8 */
[----:B------:R-:W4:Y:S02]  /*13d30*/  LDSM.16.MT88.4 R12, [R237+0x6000] ;  /* 0x00600000ed0c783b */ /* 0x000f240000004200 */
[----:B------:R-:W-:Y:S02]  /*13d40*/  FADD.FTZ R160, R160, R151 ;  /* 0x00000097a0a07221 */ /* 0x000fe40000010000 */
[----:B------:R-:W-:Y:S02]  /*13d50*/  FADD.FTZ R121, R121, R166 ;  /* 0x000000a679797221 */ /* 0x000fe40000010000 */
[----:B---3--:R-:W-:Y:S01]  /*13d60*/  F2FP.BF16.PACK_AB R20, R29, R28 ;  /* 0x0000001c1d14723e */ /* 0x008fe200000010ff */
[----:B------:R-:W-:Y:S01]  /*13d70*/  FADD.FTZ R161, R161, R160 ;  /* 0x000000a0a1a17221 */ /* 0x000fe20000010000 */
[----:B------:R-:W-:Y:S03]  /*13d80*/  MUFU.EX2 R36, R36 ;  /* 0x0000002400247308 */ /* 0x000fe60000000800 */
[----:B-1----:R-:W-:Y:S01]  /*13d90*/  F2FP.BF16.PACK_AB R22, R33, R32 ;  /* 0x000000202116723e */ /* 0x002fe200000010ff */
[----:B------:R-:W-:Y:S01]  /*13da0*/  FADD.FTZ R162, R162, R161 ;  /* 0x000000a1a2a27221 */ /* 0x000fe20000010000 */
[----:B--2---:R-:W-:Y:S01]  /*13db0*/  F2FP.BF16.PACK_AB R21, R31, R30 ;  /* 0x0000001e1f15723e */ /* 0x004fe200000010ff */
[----:B------:R-:W-:Y:S02]  /*13dc0*/  FADD.FTZ R121, R120, R121 ;  /* 0x0000007978797221 */ /* 0x000fe40000010000 */
[----:B------:R-:W-:Y:S02]  /*13dd0*/  FADD.FTZ R163, R163, R162 ;  /* 0x000000a2a3a37221 */ /* 0x000fe40000010000 */
[----:B------:R-:W1:Y:S01]  /*13de0*/  MUFU.EX2 R37, R37 ;  /* 0x0000002500257308 */ /* 0x000e620000000800 */
[----:B------:R-:W-:Y:S02]  /*13df0*/  FADD.FTZ R152, R152, R121 ;  /* 0x0000007998987221 */ /* 0x000fe40000010000 */
[----:B------:R-:W-:Y:S01]  /*13e00*/  FADD.FTZ R24, R24, R163 ;  /* 0x000000a318187221 */ /* 0x000fe20000010000 */
[----:B-----5:R-:W-:Y:S01]  /*13e10*/  F2FP.BF16.PACK_AB R23, R34, R157 ;  /* 0x0000009d2217723e */ /* 0x020fe200000010ff */
[----:B------:R-:W-:Y:S02]  /*13e20*/  FADD.FTZ R152, R153, R152 ;  /* 0x0000009899987221 */ /* 0x000fe40000010000 */
[----:B------:R-:W-:Y:S02]  /*13e30*/  FFMA.FTZ R26, R124, c[0x0][0x23c], -R132 ;  /* 0x00008f007c1a7a23 */ /* 0x000fe40000010884 */
[----:B------:R-:W-:Y:S01]  /*13e40*/  FADD.FTZ R155, R155, R152 ;  /* 0x000000989b9b7221 */ /* 0x000fe20000010000 */
[----:B------:R-:W-:Y:S01]  /*13e50*/  MUFU.EX2 R40, R40 ;  /* 0x0000002800287308 */ /* 0x000fe20000000800 */
[C---:B------:R-:W-:Y:S03]  /*13e60*/  HMMA.16816.F32.BF16 R228, R20.reuse, R16, R228 ;  /* 0x0000001014e4723c */ /* 0x040fe600000418e4 */
[----:B------:R-:W-:Y:S02]  /*13e70*/  FADD.FTZ R155, R154, R155 ;  /* 0x0000009b9a9b7221 */ /* 0x000fe40000010000 */
[----:B------:R-:W-:Y:S02]  /*13e80*/  FFMA.FTZ R39, R125, c[0x0][0x23c], -R132 ;  /* 0x00008f007d277a23 */ /* 0x000fe40000010884 */
[----:B------:R-:W-:Y:S01]  /*13e90*/  FADD.FTZ R156, R156, R155 ;  /* 0x0000009b9c9c7221 */ /* 0x000fe20000010000 */
[C---:B------:R-:W-:Y:S01]  /*13ea0*/  HMMA.16816.F32.BF16 R224, R20.reuse, R18, R224 ;  /* 0x0000001214e0723c */ /* 0x040fe200000418e0 */
[----:B------:R-:W2:Y:S01]  /*13eb0*/  MUFU.EX2 R41, R41 ;  /* 0x0000002900297308 */ /* 0x000ea20000000800 */
[----:B------:R-:W3:Y:S02]  /*13ec0*/  LDSM.16.MT88.4 R16, [R240+0x6000] ;  /* 0x00600000f010783b */ /* 0x000ee40000004200 */
[----:B------:R-:W-:Y:S02]  /*13ed0*/  FADD.FTZ R27, R27, R156 ;  /* 0x0000009c1b1b7221 */ /* 0x000fe40000010000 */
[----:B------:R-:W-:Y:S02]  /*13ee0*/  FFMA.FTZ R55, R128, c[0x0][0x23c], -R132 ;  /* 0x00008f0080377a23 */ /* 0x000fe40000010884 */
[C---:B----4-:R-:W-:Y:S03]  /*13ef0*/  HMMA.16816.F32.BF16 R220, R20.reuse, R8, R220 ;  /* 0x0000000814dc723c */ /* 0x050fe600000418dc */
[----:B------:R-:W-:Y:S01]  /*13f00*/  MUFU.EX2 R35, R35 ;  /* 0x0000002300237308 */ /* 0x000fe20000000800 */
[----:B------:R-:W-:Y:S02]  /*13f10*/  FADD.FTZ R30, R30, R27 ;  /* 0x0000001b1e1e7221 */ /* 0x000fe40000010000 */
[----:B------:R-:W-:Y:S02]  /*13f20*/  FFMA.FTZ R27, R103, c[0x0][0x23c], -R4 ;  /* 0x00008f00671b7a23 */ /* 0x000fe40000010804 */
[----:B------:R-:W-:Y:S01]  /*13f30*/  HMMA.16816.F32.BF16 R216, R20, R10, R216 ;  /* 0x0000000a14d8723c */ /* 0x000fe200000418d8 */
[----:B------:R-:W4:Y:S03]  /*13f40*/  LDSM.16.MT88.4 R8, [R237+0x6400] ;  /* 0x00640000ed08783b */ /* 0x000f260000004200 */
[----:B------:R-:W-:Y:S01]  /*13f50*/  FADD.FTZ R30, R31, R30 ;  /* 0x0000001e1f1e7221 */ /* 0x000fe20000010000 */
[----:B------:R-:W5:Y:S01]  /*13f60*/  MUFU.EX2 R38, R38 ;  /* 0x0000002600267308 */ /* 0x000f620000000800 */
[----:B------:R-:W-:Y:S01]  /*13f70*/  FFMA.FTZ R31, R111, c[0x0][0x23c], -R4 ;  /* 0x00008f006f1f7a23 */ /* 0x000fe20000010804 */
[----:B-1----:R-:W-:Y:S01]  /*13f80*/  F2FP.BF16.PACK_AB R20, R37, R36 ;  /* 0x000000242514723e */ /* 0x002fe200000010ff */
[----:B------:R-:W-:Y:S01]  /*13f90*/  FADD.FTZ R157, R157, R30 ;  /* 0x0000001e9d9d7221 */ /* 0x000fe20000010000 */
[----:B--2---:R-:W-:Y:S03]  /*13fa0*/  F2FP.BF16.PACK_AB R22, R41, R40 ;  /* 0x000000282916723e */ /* 0x004fe600000010ff */
[----:B------:R-:W-:Y:S02]  /*13fb0*/  FADD.FTZ R34, R34, R157 ;  /* 0x0000009d22227221 */ /* 0x000fe40000010000 */
[----:B------:R-:W-:Y:S01]  /*13fc0*/  FFMA.FTZ R30, R110, c[0x0][0x23c], -R4 ;  /* 0x00008f006e1e7a23 */ /* 0x000fe20000010804 */
[----:B------:R-:W-:Y:S01]  /*13fd0*/  MUFU.EX2 R42, R42 ;  /* 0x0000002a002a7308 */ /* 0x000fe20000000800 */
[----:B------:R-:W-:Y:S02]  /*13fe0*/  FFMA.FTZ R132, R129, c[0x0][0x23c], -R132 ;  /* 0x00008f0081847a23 */ /* 0x000fe40000010884 */
[----:B------:R-:W-:Y:S07]  /*13ff0*/  FFMA.FTZ R130, R130, c[0x0][0x23c], -R4 ;  /* 0x00008f0082827a23 */ /* 0x000fee0000010804 */
        /* <DEDUP_REMOVED lines=96> */
[C---:B-----5:R-:W-:Y:S08]  /*14600*/  HMMA.16816.F32.BF16 R228, R12.reuse, R16, R228 ;  /* 0x000000100ce4723c */ /* 0x060ff000000418e4 */
[C---:B------:R-:W-:Y:S01]  /*14610*/  HMMA.16816.F32.BF16 R224, R12.reuse, R18, R224 ;  /* 0x000000120ce0723c */ /* 0x040fe200000418e0 */
[----:B------:R-:W1:Y:S01]  /*14620*/  MUFU.EX2 R89, R89 ;  /* 0x0000005900597308 */ /* 0x000e620000000800 */
[----:B------:R-:W5:Y:S06]  /*14630*/  LDSM.16.MT88.4 R16, [R240+0x7800] ;  /* 0x00780000f010783b */ /* 0x000f6c0000004200 */
[C---:B---3--:R-:W-:Y:S03]  /*14640*/  HMMA.16816.F32.BF16 R220, R12.reuse, R8, R220 ;  /* 0x000000080cdc723c */ /* 0x048fe600000418dc */
[----:B------:R-:W-:Y:S04]  /*14650*/  MUFU.EX2 R86, R86 ;  /* 0x0000005600567308 */ /* 0x000fe80000000800 */
[----:B----4-:R-:W-:Y:S01]  /*14660*/  F2FP.BF16.PACK_AB R8, R85, R84 ;  /* 0x000000545508723e */ /* 0x010fe200000010ff */
[----:B------:R-:W-:Y:S01]  /*14670*/  HMMA.16816.F32.BF16 R216, R12, R10, R216 ;  /* 0x0000000a0cd8723c */ /* 0x000fe200000418d8 */
[----:B------:R-:W3:Y:S04]  /*14680*/  LDSM.16.MT88.4 R12, [R237+0x7c00] ;  /* 0x007c0000ed0c783b */ /* 0x000ee80000004200 */
        /* <DEDUP_REMOVED lines=9> */
[C---:B--2---:R-:W-:Y:S07]  /*14720*/  HMMA.16816.F32.BF16 R228, R8.reuse, R20, R228 ;  /* 0x0000001408e4723c */ /* 0x044fee00000418e4 */
[----:B------:R-:W-:Y:S01]  /*14730*/  FADD.FTZ R21, R25, R24 ;  /* 0x0000001819157221 */ /* 0x000fe20000010000 */
[C---:B-----5:R-:W-:Y:S01]  /*14740*/  HMMA.16816.F32.BF16 R220, R8.reuse, R16, R220 ;  /* 0x0000001008dc723c */ /* 0x060fe200000418dc */
[----:B------:R-:W1:Y:S03]  /*14750*/  MUFU.EX2 R97, R97 ;  /* 0x0000006100617308 */ /* 0x000e660000000800 */
[----:B------:R-:W-:Y:S02]  /*14760*/  FADD.FTZ R28, R28, R21 ;  /* 0x000000151c1c7221 */ /* 0x000fe40000010000 */
[----:B------:R-:W-:Y:S02]  /*14770*/  FFMA.FTZ R24, R102, c[0x0][0x23c], -R4 ;  /* 0x00008f0066187a23 */ /* 0x000fe40000010804 */
[C---:B------:R-:W-:Y:S01]  /*14780*/  HMMA.16816.F32.BF16 R224, R8.reuse, R22, R224 ;  /* 0x0000001608e0723c */ /* 0x040fe200000418e0 */
[----:B------:R-:W2:Y:S02]  /*14790*/  LDSM.16.MT88.4 R20, [R240+0x7c00] ;  /* 0x007c0000f014783b */ /* 0x000ea40000004200 */
[----:B------:R-:W-:Y:S01]  /*147a0*/  MUFU.EX2 R0, R0 ;  /* 0x0000000000007308 */ /* 0x000fe20000000800 */
[----:B------:R-:W-:Y:S02]  /*147b0*/  FADD.FTZ R17, R35, R34 ;  /* 0x0000002223117221 */ /* 0x000fe40000010000 */
[--C-:B------:R-:W-:Y:S02]  /*147c0*/  FFMA.FTZ R34, R118, c[0x0][0x23c], -R4.reuse ;  /* 0x00008f0076227a23 */ /* 0x100fe40000010804 */
[----:B------:R-:W-:Y:S01]  /*147d0*/  FADD.FTZ R17, R38, R17 ;  /* 0x0000001126117221 */ /* 0x000fe20000010000 */
[----:B------:R-:W-:Y:S03]  /*147e0*/  HMMA.16816.F32.BF16 R216, R8, R18, R216 ;  /* 0x0000001208d8723c */ /* 0x000fe600000418d8 */
[----:B------:R-:W-:Y:S01]  /*147f0*/  FADD.FTZ R42, R42, R17 ;  /* 0x000000112a2a7221 */ /* 0x000fe20000010000 */
[----:B------:R-:W5:Y:S01]  /*14800*/  MUFU.EX2 R5, R5 ;  /* 0x0000000500057308 */ /* 0x000f620000000800 */
[----:B------:R-:W2:Y:S01]  /*14810*/  LDSM.16.MT88.4 R16, [R237+0x8000] ;  /* 0x00800000ed10783b */ /* 0x000ea20000004200 */
[----:B------:R-:W-:Y:S01]  /*14820*/  FFMA.FTZ R35, R119, c[0x0][0x23c], -R4 ;  /* 0x00008f0077237a23 */ /* 0x000fe20000010804 */
[----:B----4-:R-:W-:Y:S01]  /*14830*/  F2FP.BF16.PACK_AB R8, R93, R92 ;  /* 0x0000005c5d08723e */ /* 0x010fe200000010ff */
[----:B------:R-:W-:Y:S01]  /*14840*/  FADD.FTZ R29, R29, R28 ;  /* 0x0000001c1d1d7221 */ /* 0x000fe20000010000 */
[----:B-1----:R-:W-:Y:S03]  /*14850*/  F2FP.BF16.PACK_AB R10, R97, R96 ;  /* 0x00000060610a723e */ /* 0x002fe600000010ff */
[----:B------:R-:W-:Y:S02]  /*14860*/  FADD.FTZ R32, R32, R29 ;  /* 0x0000001d20207221 */ /* 0x000fe40000010000 */
[----:B------:R-:W-:Y:S01]  /*14870*/  MUFU.EX2 R2, R2 ;  /* 0x0000000200027308 */ /* 0x000fe20000000800 */
[----:B------:R-:W-:Y:S02]  /*14880*/  FFMA.FTZ R28, R106, c[0x0][0x23c], -R4 ;  /* 0x00008f006a1c7a23 */ /* 0x000fe40000010804 */
[----:B------:R-:W-:Y:S02]  /*14890*/  FADD.FTZ R33, R33, R32 ;  /* 0x0000002021217221 */ /* 0x000fe40000010000 */
[--C-:B------:R-:W-:Y:S02]  /*148a0*/  FFMA.FTZ R32, R114, c[0x0][0x23c], -R4.reuse ;  /* 0x00008f0072207a23 */ /* 0x100fe40000010804 */
[----:B------:R-:W-:Y:S02]  /*148b0*/  FADD.FTZ R36, R36, R33 ;  /* 0x0000002124247221 */ /* 0x000fe40000010000 */
[--C-:B------:R-:W-:Y:S01]  /*148c0*/  FFMA.FTZ R33, R115, c[0x0][0x23c], -R4.reuse ;  /* 0x00008f0073217a23 */ /* 0x100fe20000010804 */
[----:B------:R-:W1:Y:S01]  /*148d0*/  MUFU.EX2 R25, R99 ;  /* 0x0000006300197308 */ /* 0x000e620000000800 */
[----:B------:R-:W-:Y:S02]  /*148e0*/  FFMA.FTZ R29, R107, c[0x0][0x23c], -R4 ;  /* 0x00008f006b1d7a23 */ /* 0x000fe40000010804 */
[----:B------:R-:W-:Y:S01]  /*148f0*/  FADD.FTZ R37, R37, R36 ;  /* 0x0000002425257221 */ /* 0x000fe20000010000 */
[----:B-----5:R-:W-:Y:S01]  /*14900*/  F2FP.BF16.PACK_AB R9, R5, R0 ;  /* 0x000000000509723e */ /* 0x020fe200000010ff */
[--C-:B------:R-:W-:Y:S02]  /*14910*/  FFMA.FTZ R36, R122, c[0x0][0x23c], -R4.reuse ;  /* 0x00008f007a247a23 */ /* 0x100fe40000010804 */
[----:B------:R-:W-:Y:S02]  /*14920*/  FADD.FTZ R40, R40, R37 ;  /* 0x0000002528287221 */ /* 0x000fe40000010000 */
[----:B------:R-:W-:Y:S01]  /*14930*/  FFMA.FTZ R37, R123, c[0x0][0x23c], -R4 ;  /* 0x00008f007b257a23 */ /* 0x000fe20000010804 */
        /* <DEDUP_REMOVED lines=23> */
[C---:B--2---:R-:W-:Y:S03]  /*14ab0*/  HMMA.16816.F32.BF16 R220, R8.reuse, R20, R220 ;  /* 0x0000001408dc723c */ /* 0x044fe600000418dc */
[----:B------:R-:W-:Y:S01]  /*14ac0*/  MUFU.EX2 R24, R24 ;  /* 0x0000001800187308 */ /* 0x000fe20000000800 */
[----:B------:R-:W-:Y:S02]  /*14ad0*/  FADD.FTZ R58, R58, R51 ;  /* 0x000000333a3a7221 */ /* 0x000fe40000010000 */
[----:B------:R-:W-:Y:S02]  /*14ae0*/  FADD.FTZ R57, R57, R56 ;  /* 0x0000003839397221 */ /* 0x000fe40000010000 */
[----:B------:R-:W-:Y:S01]  /*14af0*/  HMMA.16816.F32.BF16 R216, R8, R22, R216 ;  /* 0x0000001608d8723c */ /* 0x000fe200000418d8 */
[----:B------:R-:W2:Y:S03]  /*14b00*/  LDSM.16.MT88.4 R20, [R237+0x8400] ;  /* 0x00840000ed14783b */ /* 0x000ea60000004200 */
[----:B------:R-:W-:Y:S01]  /*14b10*/  FADD.FTZ R59, R59, R58 ;  /* 0x0000003a3b3b7221 */ /* 0x000fe20000010000 */
[----:B------:R-:W5:Y:S01]  /*14b20*/  MUFU.EX2 R27, R27 ;  /* 0x0000001b001b7308 */ /* 0x000f620000000800 */
        /* <DEDUP_REMOVED lines=67> */
[--C-:B------:R-:W-:Y:S02]  /*14f60*/  FFMA.FTZ R38, R126, c[0x0][0x23c], -R4.reuse ;  /* 0x00008f007e267a23 */ /* 0x100fe40000010804 */
        /* <DEDUP_REMOVED lines=21> */
[----:B------:R-:W4:Y:S06]  /*150c0*/  LDSM.16.MT88.4 R20, [R240+0x8800] ;  /* 0x00880000f014783b */ /* 0x000f2c0000004200 */
[C---:B-----5:R-:W-:Y:S03]  /*150d0*/  HMMA.16816.F32.BF16 R220, R8.reuse, R16, R220 ;  /* 0x0000001008dc723c */ /* 0x060fe600000418dc */
[----:B------:R-:W-:Y:S04]  /*150e0*/  MUFU.EX2 R34, R34 ;  /* 0x0000002200227308 */ /* 0x000fe80000000800 */
[C---:B--2---:R-:W-:Y:S01]  /*150f0*/  F2FP.BF16.PACK_AB R16, R117.reuse, R116 ;  /* 0x000000747510723e */ /* 0x044fe200000010ff */
[----:B------:R-:W-:Y:S01]  /*15100*/  HMMA.16816.F32.BF16 R216, R8, R18, R216 ;  /* 0x0000001208d8723c */ /* 0x000fe200000418d8 */
[----:B------:R-:W2:Y:S03]  /*15110*/  LDSM.16.MT88.4 R8, [R237+0x8c00] ;  /* 0x008c0000ed08783b */ /* 0x000ea60000004200 */
        /* <DEDUP_REMOVED lines=21> */
[C---:B----4-:R-:W-:Y:S03]  /*15270*/  HMMA.16816.F32.BF16 R220, R16.reuse, R20, R220 ;  /* 0x0000001410dc723c */ /* 0x050fe600000418dc */
[----:B------:R-:W-:Y:S05]  /*15280*/  MUFU.EX2 R38, R38 ;  /* 0x0000002600267308 */ /* 0x000fea0000000800 */
[----:B------:R-:W-:Y:S05]  /*15290*/  HMMA.16816.F32.BF16 R216, R16, R22, R216 ;  /* 0x0000001610d8723c */ /* 0x000fea00000418d8 */
[----:B------:R-:W4:Y:S02]  /*152a0*/  MUFU.EX2 R41, R41 ;  /* 0x0000002900297308 */ /* 0x000f240000000800 */
[C---:B-----5:R-:W-:Y:S01]  /*152b0*/  F2FP.BF16.PACK_AB R16, R39.reuse, R26 ;  /* 0x0000001a2710723e */ /* 0x060fe200000010ff */
[----:B------:R-:W-:Y:S01]  /*152c0*/  FADD.FTZ R26, R26, R7 ;  /* 0x000000071a1a7221 */ /* 0x000fe20000010000 */
[C---:B-1----:R-:W-:Y:S03]  /*152d0*/  F2FP.BF16.PACK_AB R18, R132.reuse, R55 ;  /* 0x000000378412723e */ /* 0x042fe600000010ff */
        /* <DEDUP_REMOVED lines=11> */
[C---:B--2---:R-:W-:Y:S08]  /*15390*/  HMMA.16816.F32.BF16 R228, R16.reuse, R8, R228 ;  /* 0x0000000810e4723c */ /* 0x044ff000000418e4 */
[C---:B------:R-:W-:Y:S08]  /*153a0*/  HMMA.16816.F32.BF16 R224, R16.reuse, R10, R224 ;  /* 0x0000000a10e0723c */ /* 0x040ff000000418e0 */
[C---:B---3--:R-:W-:Y:S08]  /*153b0*/  HMMA.16816.F32.BF16 R220, R16.reuse, R12, R220 ;  /* 0x0000000c10dc723c */ /* 0x048ff000000418dc */
[----:B------:R-:W-:Y:S01]  /*153c0*/  HMMA.16816.F32.BF16 R216, R16, R14, R216 ;  /* 0x0000000e10d8723c */ /* 0x000fe200000418d8 */
[----:B------:R-:W-:-:S07]  /*153d0*/  @P0 BRA `(.L_x_2327) ;  /* 0xffffa99000000947 */ /* 0x000fce000383ffff */
.L_x_2323:
[----:B------:R-:W1:Y:S01]  /*153e0*/  SHFL.BFLY PT, R2, R207, 0x2, 0x1f ;  /* 0x0c401f00cf027f89 */ /* 0x000e6200000e0000 */
[----:B------:R-:W-:Y:S01]  /*153f0*/  IMAD.MOV.U32 R6, RZ, RZ, 0x3f800000 ;  /* 0x3f800000ff067424 */ /* 0x000fe200078e00ff */
[----:B------:R-:W-:Y:S01]  /*15400*/  BSSY B0, `(.L_x_2328) ;  /* 0x0000085000007945 */ /* 0x000fe20003800000 */
[----:B------:R-:W-:Y:S01]  /*15410*/  IMAD.MOV R29, RZ, RZ, -R233 ;  /* 0x000000ffff1d7224 */ /* 0x000fe200078e0ae9 */
[----:B------:R-:W2:Y:S01]  /*15420*/  SHFL.BFLY PT, R0, R209, 0x2, 0x1f ;  /* 0x0c401f00d1007f89 */ /* 0x000ea200000e0000 */
[----:B------:R-:W-:-:S03]  /*15430*/  IMAD R239, R239, 0x10, R236 ;  /* 0x00000010efef7824 */ /* 0x000fc600078e02ec */
        /* <DEDUP_REMOVED lines=9> */
[-C--:B------:R-:W-:Y:S01]  /*154d0*/  LEA.HI R8, R11, R2.reuse, RZ, 0x3 ;  /* 0x000000020b087211 */ /* 0x080fe200078f18ff */
[----:B------:R-:W-:Y:S01]  /*154e0*/  IMAD.MOV.U32 R5, RZ, RZ, 0x3f800000 ;  /* 0x3f800000ff057424 */ /* 0x000fe200078e00ff */
[----:B------:R-:W-:Y:S01]  /*154f0*/  LOP3.LUT R9, R7, 0xfffffffc, RZ, 0xc0, !PT ;  /* 0xfffffffc07097812 */ /* 0x000fe200078ec0ff */
[----:B---3--:R-:W-:Y:S01]  /*15500*/  FADD.FTZ R3, R0, R3 ;  /* 0x0000000300037221 */ /* 0x008fe20000010000 */
[----:B------:R-:W-:Y:S02]  /*15510*/  SHF.R.S32.HI R7, RZ, 0x2, R7 ;  /* 0x00000002ff077819 */ /* 0x000fe40000011407 */
[----:B------:R-:W-:Y:S02]  /*15520*/  LEA.HI R0, R11, R2, RZ, 0x5 ;  /* 0x000000020b007211 */ /* 0x000fe400078f28ff */
[----:B------:R-:W-:-:S02]  /*15530*/  SHF.R.S32.HI R14, RZ, 0x1f, R7 ;  /* 0x0000001fff0e7819 */ /* 0x000fc40000011407 */
[----:B------:R-:W-:Y:S02]  /*15540*/  SHF.R.S32.HI R10, RZ, 0x5, R0 ;  /* 0x00000005ff0a7819 */ /* 0x000fe40000011400 */
[-C--:B------:R-:W-:Y:S02]  /*15550*/  IADD3 R9, -R9, R2.reuse, RZ ;  /* 0x0000000209097210 */ /* 0x080fe40007ffe1ff */
[----:B------:R-:W-:Y:S02]  /*15560*/  LEA.HI R14, R14, R7, RZ, 0x3 ;  /* 0x000000070e0e7211 */ /* 0x000fe400078f18ff */
[----:B------:R-:W-:Y:S01]  /*15570*/  LEA.HI R13, R11, R2, RZ, 0x6 ;  /* 0x000000020b0d7211 */ /* 0x000fe200078f30ff */
[----:B------:R-:W-:Y:S01]  /*15580*/  IMAD R10, R10, 0x100, R9 ;  /* 0x000001000a0a7824 */ /* 0x000fe200078e0209 */
[----:B------:R-:W-:Y:S02]  /*15590*/  SHF.R.S32.HI R9, RZ, 0x3, R8 ;  /* 0x00000003ff097819 */ /* 0x000fe40000011408 */
[----:B------:R-:W-:Y:S01]  /*155a0*/  LOP3.LUT R14, R14, 0xfffffff8, RZ, 0xc0, !PT ;  /* 0xfffffff80e0e7812 */ /* 0x000fe200078ec0ff */
[----:B------:R-:W-:Y:S01]  /*155b0*/  IMAD.SHL.U32 R13, R13, 0x4, RZ ;  /* 0x000000040d0d7824 */ /* 0x000fe200078e00ff */
[----:B------:R-:W-:-:S02]  /*155c0*/  LEA.HI R12, R8, R9, RZ, 0x1 ;  /* 0x00000009080c7211 */ /* 0x000fc400078f08ff */
[----:B------:R-:W-:Y:S02]  /*155d0*/  IADD3 R14, R7, -R14, RZ ;  /* 0x8000000e070e7210 */ /* 0x000fe40007ffe0ff */
[----:B------:R-:W-:Y:S02]  /*155e0*/  LOP3.LUT R7, R8, 0xfffffff8, RZ, 0xc0, !PT ;  /* 0xfffffff808077812 */ /* 0x000fe400078ec0ff */
[----:B------:R-:W-:Y:S02]  /*155f0*/  LOP3.LUT R12, R12, 0xfffffffe, RZ, 0xc0, !PT ;  /* 0xfffffffe0c0c7812 */ /* 0x000fe400078ec0ff */
[----:B------:R-:W-:Y:S01]  /*15600*/  LEA.HI R15, R14, R14, RZ, 0x1 ;  /* 0x0000000e0e0f7211 */ /* 0x000fe200078f08ff */
[----:B------:R-:W-:Y:S01]  /*15610*/  IMAD.IADD R7, R2, 0x1, -R7 ;  /* 0x0000000102077824 */ /* 0x000fe200078e0a07 */
[----:B------:R-:W-:Y:S01]  /*15620*/  FSETP.NE.FTZ.AND P3, PT, R4, RZ, PT ;  /* 0x000000ff0400720b */ /* 0x000fe20003f75000 */
[----:B------:R-:W-:Y:S01]  /*15630*/  IMAD.IADD R17, R9, 0x1, -R12 ;  /* 0x0000000109117824 */ /* 0x000fe200078e0a0c */
[----:B------:R-:W-:-:S02]  /*15640*/  LOP3.LUT R8, R13, 0x3fffff00, RZ, 0xc0, !PT ;  /* 0x3fffff000d087812 */ /* 0x000fc400078ec0ff */
[----:B------:R-:W-:Y:S02]  /*15650*/  LEA.HI R12, R7, R7, RZ, 0x1 ;  /* 0x00000007070c7211 */ /* 0x000fe400078f08ff */
[----:B------:R-:W-:Y:S02]  /*15660*/  LEA.HI R11, R11, R2, RZ, 0x4 ;  /* 0x000000020b0b7211 */ /* 0x000fe400078f20ff */
[----:B------:R-:W-:Y:S02]  /*15670*/  LOP3.LUT R13, R15, 0x1fffffe, RZ, 0xc0, !PT ;  /* 0x01fffffe0f0d7812 */ /* 0x000fe400078ec0ff */
[----:B------:R-:W-:Y:S02]  /*15680*/  FSETP.NE.FTZ.AND P2, PT, R3, RZ, PT ;  /* 0x000000ff0300720b */ /* 0x000fe40003f55000 */
[----:B------:R-:W-:Y:S01]  /*15690*/  LEA R17, R17, R8, 0x5 ;  /* 0x0000000811117211 */ /* 0x000fe200078e28ff */
[----:B------:R-:W-:Y:S01]  /*156a0*/  IMAD.IADD R13, R14, 0x1, -R13 ;  /* 0x000000010e0d7824 */ /* 0x000fe200078e0a0d */
[----:B------:R-:W-:Y:S01]  /*156b0*/  SHF.R.S32.HI R15, RZ, 0x1, R15 ;  /* 0x00000001ff0f7819 */ /* 0x000fe2000001140f */
[----:B------:R-:W1:Y:S01]  /*156c0*/  @P3 MUFU.RCP R6, R4 ;  /* 0x0000000400063308 */ /* 0x000e620000001000 */
[----:B------:R-:W-:Y:S01]  /*156d0*/  LOP3.LUT R8, R12, 0xfffffffe, RZ, 0xc0, !PT ;  /* 0xfffffffe0c087812 */ /* 0x000fe200078ec0ff */
[----:B------:R-:W-:Y:S01]  /*156e0*/  IMAD R10, R13, 0x10, R10 ;  /* 0x000000100d0a7824 */ /* 0x000fe200078e020a */
[----:B------:R-:W-:-:S02]  /*156f0*/  SHF.R.S32.HI R11, RZ, 0x4, R11 ;  /* 0x00000004ff0b7819 */ /* 0x000fc4000001140b */
[----:B------:R-:W-:Y:S01]  /*15700*/  SHF.L.U32 R14, R15, 0x6, RZ ;  /* 0x000000060f0e7819 */ /* 0x000fe200000006ff */
[----:B------:R-:W-:Y:S01]  /*15710*/  IMAD.IADD R8, R7, 0x1, -R8 ;  /* 0x0000000107087824 */ /* 0x000fe200078e0a08 */
[----:B------:R-:W-:Y:S01]  /*15720*/  SHF.R.S32.HI R12, RZ, 0x1, R12 ;  /* 0x00000001ff0c7819 */ /* 0x000fe2000001140c */
[----:B------:R-:W-:Y:S01]  /*15730*/  IMAD.SHL.U32 R11, R11, 0x40, RZ ;  /* 0x000000400b0b7824 */ /* 0x000fe200078e00ff */
[----:B------:R-:W-:Y:S01]  /*15740*/  LOP3.LUT R14, R14, 0xc0, RZ, 0xc0, !PT ;  /* 0x000000c00e0e7812 */ /* 0x000fe200078ec0ff */
[----:B------:R-:W2:Y:S01]  /*15750*/  @P2 MUFU.RCP R5, R3 ;  /* 0x0000000300052308 */ /* 0x000ea20000001000 */
[----:B------:R-:W-:Y:S01]  /*15760*/  LEA R8, R8, R17, 0x2 ;  /* 0x0000001108087211 */ /* 0x000fe200078e10ff */
[----:B------:R-:W-:Y:S01]  /*15770*/  IMAD.SHL.U32 R12, R12, 0x8, RZ ;  /* 0x000000080c0c7824 */ /* 0x000fe200078e00ff */
[----:B------:R-:W-:Y:S02]  /*15780*/  LOP3.LUT R11, R11, 0xc0, RZ, 0xc0, !PT ;  /* 0x000000c00b0b7812 */ /* 0x000fe400078ec0ff */
[----:B------:R-:W-:Y:S01]  /*15790*/  LEA.HI R17, R14, R14, RZ, 0x1d ;  /* 0x0000000e0e117211 */ /* 0x000fe200078fe8ff */
[C---:B-1----:R-:W-:Y:S01]  /*157a0*/  FMUL.FTZ R228, R6.reuse, R228 ;  /* 0x000000e406e47220 */ /* 0x042fe20000410000 */
[----:B------:R-:W-:Y:S01]  /*157b0*/  LOP3.LUT P0, RZ, R15, 0x2, RZ, 0xc0, !PT ;  /* 0x000000020fff7812 */ /* 0x000fe2000780c0ff */
[C---:B------:R-:W-:Y:S01]  /*157c0*/  FMUL.FTZ R229, R6.reuse, R229 ;  /* 0x000000e506e57220 */ /* 0x040fe20000410000 */
[----:B------:R-:W-:Y:S01]  /*157d0*/  LOP3.LUT R12, R11, 0x18, R12, 0xf8, !PT ;  /* 0x000000180b0c7812 */ /* 0x000fe200078ef80c */
[----:B------:R-:W-:Y:S01]  /*157e0*/  FMUL.FTZ R224, R6, R224 ;  /* 0x000000e006e07220 */ /* 0x000fe20000410000 */
[----:B------:R-:W-:Y:S01]  /*157f0*/  SHF.R.U32.HI R13, RZ, 0x3, R11 ;  /* 0x00000003ff0d7819 */ /* 0x000fe2000001160b */
[----:B------:R-:W-:Y:S01]  /*15800*/  IMAD.U32 R11, R10, 0x2, R17 ;  /* 0x000000020a0b7824 */ /* 0x000fe200078e0011 */
[----:B------:R-:W-:Y:S01]  /*15810*/  LOP3.LUT R14, R15, 0x1, RZ, 0xc0, !PT ;  /* 0x000000010f0e7812 */ /* 0x000fe200078ec0ff */
[----:B------:R-:W-:Y:S01]  /*15820*/  FMUL.FTZ R225, R6, R225 ;  /* 0x000000e106e17220 */ /* 0x000fe20000410000 */
[----:B------:R-:W-:Y:S01]  /*15830*/  LOP3.LUT R13, R12, R13, RZ, 0x3c, !PT ;  /* 0x0000000d0c0d7212 */ /* 0x000fe200078e3cff */
[----:B------:R-:W-:Y:S01]  /*15840*/  IMAD.SHL.U32 R10, R11, 0x4, RZ ;  /* 0x000000040b0a7824 */ /* 0x000fe200078e00ff */
[----:B------:R-:W-:Y:S01]  /*15850*/  ISETP.NE.U32.AND P1, PT, R14, 0x1, PT ;  /* 0x000000010e00780c */ /* 0x000fe20003f25070 */
[C---:B------:R-:W-:Y:S01]  /*15860*/  FMUL.FTZ R220, R6.reuse, R220 ;  /* 0x000000dc06dc7220 */ /* 0x040fe20000410000 */
[----:B------:R-:W-:Y:S01]  /*15870*/  MOV R12, 0xffffffe0 ;  /* 0xffffffe0000c7802 */ /* 0x000fe20000000f00 */
[C---:B------:R-:W-:Y:S01]  /*15880*/  FMUL.FTZ R221, R6.reuse, R221 ;  /* 0x000000dd06dd7220 */ /* 0x040fe20000410000 */
[----:B------:R-:W-:Y:S01]  /*15890*/  STS.64 [R11.X4], R228 ;  /* 0x000000e40b007388 */ /* 0x000fe20000004a00 */
[----:B------:R-:W-:Y:S01]  /*158a0*/  FMUL.FTZ R216, R6, R216 ;  /* 0x000000d806d87220 */ /* 0x000fe20000410000 */
[----:B------:R-:W-:Y:S01]  /*158b0*/  SEL R15, R12, 0x20, !P1 ;  /* 0x000000200c0f7807 */ /* 0x000fe20004800000 */
[----:B------:R-:W-:Y:S01]  /*158c0*/  FMUL.FTZ R217, R6, R217 ;  /* 0x000000d906d97220 */ /* 0x000fe20000410000 */
[C---:B------:R-:W-:Y:S01]  /*158d0*/  IADD3 R6, R10.reuse, 0x40, RZ ;  /* 0x000000400a067810 */ /* 0x040fe20007ffe0ff */
[C---:B--2---:R-:W-:Y:S01]  /*158e0*/  FMUL.FTZ R231, R5.reuse, R231 ;  /* 0x000000e705e77220 */ /* 0x044fe20000410000 */
[C---:B------:R-:W-:Y:S01]  /*158f0*/  @P0 IADD3 R6, R10.reuse, -0x40, RZ ;  /* 0xffffffc00a060810 */ /* 0x040fe20007ffe0ff */
[C---:B------:R-:W-:Y:S01]  /*15900*/  FMUL.FTZ R230, R5.reuse, R230 ;  /* 0x000000e605e67220 */ /* 0x040fe20000410000 */
[----:B------:R-:W-:Y:S01]  /*15910*/  IADD3 R24, R10, R15, RZ ;  /* 0x0000000f0a187210 */ /* 0x000fe20007ffe0ff */
[C---:B------:R-:W-:Y:S01]  /*15920*/  FMUL.FTZ R227, R5.reuse, R227 ;  /* 0x000000e305e37220 */ /* 0x040fe20000410000 */
[----:B------:R-:W1:Y:S01]  /*15930*/  S2R R10, SR_CTAID.Z ;  /* 0x00000000000a7919 */ /* 0x000e620000002700 */
[C---:B------:R-:W-:Y:S01]  /*15940*/  FMUL.FTZ R226, R5.reuse, R226 ;  /* 0x000000e205e27220 */ /* 0x040fe20000410000 */
[----:B------:R-:W-:Y:S01]  /*15950*/  LOP3.LUT R31, R0, 0xffffffe0, RZ, 0xc0, !PT ;  /* 0xffffffe0001f7812 */ /* 0x000fe200078ec0ff */
[C---:B------:R-:W-:Y:S01]  /*15960*/  FMUL.FTZ R223, R5.reuse, R223 ;  /* 0x000000df05df7220 */ /* 0x040fe20000410000 */
[----:B------:R2:W-:Y:S01]  /*15970*/  STS.64 [R11.X4+0x400], R230 ;  /* 0x000400e60b007388 */ /* 0x0005e20000004a00 */
[C---:B------:R-:W-:Y:S01]  /*15980*/  FMUL.FTZ R222, R5.reuse, R222 ;  /* 0x000000de05de7220 */ /* 0x040fe20000410000 */
[----:B------:R-:W3:Y:S01]  /*15990*/  @P3 MUFU.LG2 R4, R4 ;  /* 0x0000000400043308 */ /* 0x000ee20000000c00 */
[C---:B------:R-:W-:Y:S01]  /*159a0*/  FMUL.FTZ R219, R5.reuse, R219 ;  /* 0x000000db05db7220 */ /* 0x040fe20000410000 */
[----:B------:R-:W-:Y:S01]  /*159b0*/  STS.64 [R24], R224 ;  /* 0x000000e018007388 */ /* 0x000fe20000000a00 */
[----:B------:R-:W-:Y:S01]  /*159c0*/  FMUL.FTZ R218, R5, R218 ;  /* 0x000000da05da7220 */ /* 0x000fe20000410000 */
[----:B------:R-:W-:Y:S01]  /*159d0*/  IADD3 R31, -R31, R2, RZ ;  /* 0x000000021f1f7210 */ /* 0x000fe20007ffe1ff */
[----:B------:R-:W-:Y:S01]  /*159e0*/  IMAD.IADD R28, R15, 0x1, R6 ;  /* 0x000000010f1c7824 */ /* 0x000fe200078e0206 */
[----:B------:R-:W-:Y:S01]  /*159f0*/  STS.64 [R24+0x400], R226 ;  /* 0x000400e218007388 */ /* 0x000fe20000000a00 */
[----:B------:R-:W-:Y:S01]  /*15a00*/  IMAD.IADD R5, R8, 0x1, R13 ;  /* 0x0000000108057824 */ /* 0x000fe200078e020d */
[----:B------:R-:W4:Y:S01]  /*15a10*/  @P2 MUFU.LG2 R3, R3 ;  /* 0x0000000300032308 */ /* 0x000f220000000c00 */
[----:B------:R-:W-:Y:S01]  /*15a20*/  LOP3.LUT P0, RZ, R31, 0x3, RZ, 0xc0, !PT ;  /* 0x000000031fff7812 */ /* 0x000fe2000780c0ff */
[----:B------:R-:W-:Y:S01]  /*15a30*/  STS.64 [R6], R220 ;  /* 0x000000dc06007388 */ /* 0x000fe20000000a00 */
[----:B------:R-:W-:Y:S01]  /*15a40*/  IMAD.MOV.U32 R0, RZ, RZ, -0x800000 ;  /* 0xff800000ff007424 */ /* 0x000fe200078e00ff */
[----:B------:R-:W-:-:S02]  /*15a50*/  MOV R2, 0xff800000 ;  /* 0xff80000000027802 */ /* 0x000fc40000000f00 */
[----:B------:R-:W-:Y:S04]  /*15a60*/  STS.64 [R6+0x400], R222 ;  /* 0x000400de06007388 */ /* 0x000fe80000000a00 */
[----:B------:R-:W5:Y:S01]  /*15a70*/  S2R R8, SR_CTAID.Y ;  /* 0x0000000000087919 */ /* 0x000f620000002600 */
[----:B-1----:R-:W-:-:S03]  /*15a80*/  IMAD R10, R29, c[0x0][0x1c0], R10 ;  /* 0x000070001d0a7a24 */ /* 0x002fc600078e020a */
[----:B------:R-:W-:Y:S04]  /*15a90*/  STS.64 [R28], R216 ;  /* 0x000000d81c007388 */ /* 0x000fe80000000a00 */
[----:B------:R1:W-:Y:S04]  /*15aa0*/  STS.64 [R28+0x400], R218 ;  /* 0x000400da1c007388 */ /* 0x0003e80000000a00 */
[----:B------:R-:W-:Y:S06]  /*15ab0*/  BAR.SYNC.DEFER_BLOCKING 0x0 ;  /* 0x0000000000007b1d */ /* 0x000fec0000010000 */
[----:B--2---:R-:W2:Y:S01]  /*15ac0*/  S2R R11, SR_CTAID.X ;  /* 0x00000000000b7919 */ /* 0x004ea20000002500 */
[----:B-----5:R-:W-:-:S04]  /*15ad0*/  IMAD R233, R8, c[0x0][0x210], R233 ;  /* 0x0000840008e97a24 */ /* 0x020fc800078e02e9 */
[----:B------:R-:W-:Y:S01]  /*15ae0*/  IMAD R10, R233, c[0x0][0x1c0], R10 ;  /* 0x00007000e90a7a24 */ /* 0x000fe200078e020a */
[----:B-1----:R-:W-:Y:S01]  /*15af0*/  SHF.L.U32 R28, R7, 0x2, RZ ;  /* 0x00000002071c7819 */ /* 0x002fe200000006ff */
[----:B------:R-:W1:Y:S04]  /*15b00*/  LDS.128 R20, [R5.X4] ;  /* 0x0000000005147984 */ /* 0x000e680000004c00 */
[----:B------:R-:W1:Y:S01]  /*15b10*/  LDS.128 R16, [R5.X4+0x800] ;  /* 0x0008000005107984 */ /* 0x000e620000004c00 */
[----:B--2---:R-:W-:-:S03]  /*15b20*/  IMAD.SHL.U32 R11, R11, 0x40, RZ ;  /* 0x000000400b0b7824 */ /* 0x004fc600078e00ff */
[----:B------:R-:W2:Y:S01]  /*15b30*/  LDS.128 R12, [R5.X4+0x1000] ;  /* 0x00100000050c7984 */ /* 0x000ea20000004c00 */
[----:B------:R-:W-:-:S03]  /*15b40*/  IMAD R10, R10, c[0x0][0x214], R11 ;  /* 0x000085000a0a7a24 */ /* 0x000fc600078e020b */
[----:B------:R3:W1:Y:S02]  /*15b50*/  LDS.128 R24, [R5.X4+0x1800] ;  /* 0x0018000005187984 */ /* 0x0006640000004c00 */
[----:B---3--:R-:W-:Y:S02]  /*15b60*/  @P3 FMUL.FTZ R5, R4, 0.69314718246459960938 ;  /* 0x3f31721804053820 */ /* 0x008fe40000410000 */
[----:B----4-:R-:W-:Y:S02]  /*15b70*/  @P2 FMUL.FTZ R4, R3, 0.69314718246459960938 ;  /* 0x3f31721803042820 */ /* 0x010fe40000410000 */
[----:B------:R-:W-:Y:S02]  /*15b80*/  @P3 FFMA.FTZ R0, R134, c[0x0][0x238], R5 ;  /* 0x00008e0086003a23 */ /* 0x000fe40000010005 */
        /* <DEDUP_REMOVED lines=12> */
.L_x_2329:
[----:B------:R-:W-:Y:S05]  /*15c50*/  BSYNC B0 ;  /* 0x0000000000007941 */ /* 0x000fea0003800000 */
.L_x_2328:
[--C-:B------:R-:W-:Y:S01]  /*15c60*/  SHF.R.S32.HI R29, RZ, 0x1f, R28.reuse ;  /* 0x0000001fff1d7819 */ /* 0x100fe2000001141c */
[----:B------:R-:W-:Y:S01]  /*15c70*/  IMAD R10, R10, c[0x0][0x22c], RZ ;  /* 0x00008b000a0a7a24 */ /* 0x000fe200078e02ff */
[----:B------:R-:W-:Y:S02]  /*15c80*/  ISETP.GE.AND P1, PT, R28, c[0x0][0x220], PT ;  /* 0x000088001c007a0c */ /* 0x000fe40003f26270 */
[C---:B------:R-:W-:Y:S01]  /*15c90*/  IADD3 R5, R9.reuse, 0x10, RZ ;  /* 0x0000001009057810 */ /* 0x040fe20007ffe0ff */
[C---:B---3--:R-:W-:Y:S01]  /*15ca0*/  IMAD.WIDE R6, R9.reuse, 0x20, R28 ;  /* 0x0000002009067825 */ /* 0x048fe200078e021c */
[----:B------:R-:W-:-:S02]  /*15cb0*/  IADD3 R3, R9, 0x20, RZ ;  /* 0x0000002009037810 */ /* 0x000fc40007ffe0ff */
[C---:B------:R-:W-:Y:S02]  /*15cc0*/  ISETP.GE.OR P4, PT, R9.reuse, R212, P1 ;  /* 0x000000d40900720c */ /* 0x040fe40000f86670 */
        /* <DEDUP_REMOVED lines=8> */
[----:B-1----:R1:W-:Y:S04]  /*15d50*/  @!P3 STG.E.128 [R2.64+0x800], R16 ;  /* 0x000800100200b986 */ /* 0x0023e8000c101d06 */
[----:B--2---:R1:W-:Y:S04]  /*15d60*/  @!P2 STG.E.128 [R2.64+0x1000], R12 ;  /* 0x0010000c0200a986 */ /* 0x0043e8000c101d06 */
[----:B------:R1:W-:Y:S04]  /*15d70*/  @!P4 STG.E.64 [R2.64], R20 ;  /* 0x000000140200c986 */ /* 0x0003e8000c101b06 */
[----:B------:R1:W-:Y:S01]  /*15d80*/  @!P4 STG.E.64 [R2.64+0x8], R22 ;  /* 0x000008160200c986 */ /* 0x0003e2000c101b06 */
[----:B------:R-:W-:Y:S05]  /*15d90*/  @P1 EXIT ;  /* 0x000000000000194d */ /* 0x000fea0003800000 */
[----:B------:R-:W-:Y:S01]  /*15da0*/  STG.E.128 [R2.64+0x1800], R24 ;  /* 0x0018001802007986 */ /* 0x000fe2000c101d06 */
[----:B------:R-:W-:Y:S05]  /*15db0*/  EXIT ;  /* 0x000000000000794d */ /* 0x000fea0003800000 */
.L_x_2330:
        /* <DEDUP_REMOVED lines=12> */
.L_x_5212:


//--------------------- .text._ZN5flash24flash_fwd_splitkv_kernelI23Flash_fwd_kernel_traitsILi32ELi64ELi256ELi4ELb0ELb0EN7cutlass10bfloat16_tE19Flash_kernel_traitsILi32ELi64ELi256ELi4ES3_EELb1ELb0ELb1ELb0ELb0ELb1ELb1ELb0EEEvNS_16Flash_fwd_paramsE --------------------------
	.section	.text._ZN5flash24flash_fwd_splitkv_kernelI23Flash_fwd_kernel_traitsILi32ELi64ELi256ELi4ELb0ELb0EN7cutlass10bfloat16_tE19Flash_kernel_traitsILi32ELi64ELi256ELi4ES3_EELb1ELb0ELb1ELb0ELb0ELb1ELb1ELb0EEEvNS_16Flash_fwd_paramsE,"ax",@progbits
	.sectioninfo	@"SHI_REGISTERS=255"
	.align	128
        .global         _ZN5flash24flash_fwd_splitkv_kernelI23Flash_fwd_kernel_traitsILi32ELi64ELi256ELi4ELb0ELb0EN7cutlass10bfloat16_tE19Flash_kernel_traitsILi32ELi64ELi256ELi4ES3_EELb1ELb0ELb1ELb0ELb0ELb1ELb1ELb0EEEvNS_16Flash_fwd_paramsE
        .type           _ZN5flash24flash_fwd_splitkv_kernelI23Flash_fwd_kernel_traitsILi32ELi64ELi256ELi4ELb0ELb0EN7cutlass10bfloat16_tE19Flash_kernel_traitsILi32ELi64ELi256ELi4ES3_EELb1ELb0ELb1ELb0ELb0ELb1ELb1ELb0EEEvNS_16Flash_fwd_paramsE,@function
        .size           _ZN5flash24flash_fwd_splitkv_kernelI23Flash_fwd_kernel_traitsILi32ELi64ELi256ELi4ELb0ELb0EN7cutlass10bfloat16_tE19Flash_kernel_traitsILi32ELi64ELi256ELi4ES3_EELb1ELb0ELb1ELb0ELb0ELb1ELb1ELb0EEEvNS_16Flash_fwd_paramsE,(.L_x_5213 - _ZN5flash24flash_fwd_splitkv_kernelI23Flash_fwd_kernel_traitsILi32ELi64ELi256ELi4ELb0ELb0EN7cutlass10bfloat16_tE19Flash_kernel_traitsILi32ELi64ELi256ELi4ES3_EELb1ELb0ELb1ELb0ELb0ELb1ELb1ELb0EEEvNS_16Flash_fwd_paramsE)
        .other          _ZN5flash24flash_fwd_splitkv_kernelI23Flash_fwd_kernel_traitsILi32ELi64ELi256ELi4ELb0ELb0EN7cutlass10bfloat16_tE19Flash_kernel_traitsILi32ELi64ELi256ELi4ES3_EELb1ELb0ELb1ELb0ELb0ELb1ELb1ELb0EEEvNS_16Flash_fwd_paramsE,@"STO_CUDA_ENTRY STV_DEFAULT"
_ZN5flash24flash_fwd_splitkv_kernelI23Flash_fwd_kernel_traitsILi32ELi64ELi256ELi4ELb0ELb0EN7cutlass10bfloat16_tE19Flash_kernel_traitsILi32ELi64ELi256ELi4ES3_EELb1ELb0ELb1ELb0ELb0ELb1ELb1ELb0EEEvNS_16Flash_fwd_paramsE:
.text._ZN5flash24flash_fwd_splitkv_kernelI23Flash_fwd_kernel_traitsILi32ELi64ELi256ELi4ELb0ELb0EN7cutlass10bfloat16_tE19Flash_kernel_traitsILi32ELi64ELi256ELi4ES3_EELb1ELb0ELb1ELb0ELb0ELb1ELb1ELb0EEEvNS_16Flash_fwd_paramsE:
[----:B------:R-:W-:Y:S02]  /*0000*/  MOV R1, c[0x0][0x28] ;  /* 0x00000a0000017a02 */ /* 0x000fe40000000f00 */
[----:B------:R-:W1:Y:S01]  /*0010*/  I2F.U32.RP R2, c[0x0][0x1c0] ;  /* 0x0000700000027b06 */ /* 0x000e620000209000 */
[----:B------:R-:W2:Y:S01]  /*0020*/  S2R R21, SR_CTAID.Z ;  /* 0x0000000000157919 */ /* 0x000ea20000002700 */
[----:B------:R-:W-:Y:S01]  /*0030*/  ISETP.NE.U32.AND P1, PT, RZ, c[0x0][0x1c0], PT ;  /* 0x00007000ff007a0c */ /* 0x000fe20003f25070 */
[----:B------:R-:W-:Y:S01]  /*0040*/  IMAD.MOV.U32 R15, RZ, RZ, -0x1 ;  /* 0xffffffffff0f7424 */ /* 0x000fe200078e00ff */
[----:B------:R-:W-:-:S04]  /*0050*/  ULDC.64 UR6, c[0x0][0x118] ;  /* 0x0000460000067ab9 */ /* 0x000fc80000000a00 */
[----:B-1----:R-:W1:Y:S02]  /*0060*/  MUFU.RCP R2, R2 ;  /* 0x0000000200027308 */ /* 0x002e640000001000 */
[----:B-1----:R-:W-:-:S06]  /*0070*/  IADD3 R2, R2, 0xffffffe, RZ ;  /* 0x0ffffffe02027810 */ /* 0x002fcc0007ffe0ff */
[----:B------:R-:W1:Y:S02]  /*0080*/  F2I.FTZ.U32.TRUNC.NTZ R3, R2 ;  /* 0x0000000200037305 */ /* 0x000e64000021f000 */
[----:B-1----:R-:W-:Y:S02]  /*0090*/  IMAD.MOV R0, RZ, RZ, -R3 ;  /* 0x000000ffff007224 */ /* 0x002fe400078e0a03 */
[----:B------:R-:W-:Y:S02]  /*00a0*/  IMAD.MOV.U32 R2, RZ, RZ, RZ ;  /* 0x000000ffff027224 */ /* 0x000fe400078e00ff */
[----:B------:R-:W-:-:S04]  /*00b0*/  IMAD R0, R0, c[0x0][0x1c0], RZ ;  /* 0x0000700000007a24 */ /* 0x000fc800078e02ff */
[----:B------:R-:W-:Y:S02]  /*00c0*/  IMAD.HI.U32 R0, R3, R0, R2 ;  /* 0x0000000003007227 */ /* 0x000fe400078e0002 */
[----:B------:R-:W1:Y:S04]  /*00d0*/  LDC.U8 R2, c[0x0][0x312] ;  /* 0x0000c480ff027b82 */ /* 0x000e680000000000 */
        /* <DEDUP_REMOVED lines=22> */
[----:B------:R-:W-:-:S04]  /*0240*/  MOV R5, RZ ;  /* 0x000000ff00057202 */ /* 0x000fc80000000f00 */
[----:B------:R3:W5:Y:S04]  /*0250*/  @!P1 LDG.E R14, [R6.64] ;  /* 0x00000006060e9981 */ /* 0x000768000c1e1900 */
[----:B------:R-:W4:Y:S04]  /*0260*/  S2R R12, SR_CTAID.X ;  /* 0x00000000000c7919 */ /* 0x000f280000002500 */
[----:B------:R-:W2:Y:S01]  /*0270*/  S2R R187, SR_TID.X ;  /* 0x0000000000bb7919 */ /* 0x000ea20000002100 */
[----:B-1----:R-:W-:-:S05]  /*0280*/  @P0 IMAD.WIDE R2, R212, R0, c[0x0][0x250] ;  /* 0x00009400d4020625 */ /* 0x002fca00078e0200 */
[----:B------:R1:W5:Y:S01]  /*0290*/  @P0 LDG.E R5, [R2.64] ;  /* 0x0000000602050981 */ /* 0x000362000c1e1900 */
[----:B------:R-:W-:-:S04]  /*02a0*/  ISETP.NE.U32.AND P0, PT, RZ, c[0x0][0x248], PT ;  /* 0x00009200ff007a0c */ /* 0x000fc80003f05070 */
[----:B------:R-:W-:Y:S01]  /*02b0*/  ISETP.NE.AND.EX P0, PT, RZ, c[0x0][0x24c], PT, P0 ;  /* 0x00009300ff007a0c */ /* 0x000fe20003f05300 */
[----:B------:R-:W-:Y:S01]  /*02c0*/  IMAD.MOV R20, RZ, RZ, -R212 ;  /* 0x000000ffff147224 */ /* 0x000fe200078e0ad4 */
[----:B-1----:R-:W1:Y:S03]  /*02d0*/  S2R R2, SR_CTAID.Y ;  /* 0x0000000000027919 */ /* 0x002e660000002600 */
        /* <DEDUP_REMOVED lines=8> */
.L_x_2331:
[----:B-1-34-:R-:W-:Y:S02]  /*0360*/  MOV R4, c[0x0][0x218] ;  /* 0x0000860000047a02 */ /* 0x01afe40000000f00 */
.L_x_2332:
        /* <DEDUP_REMOVED lines=69> */
[C---:B------:R-:W-:Y:S01]  /*07c0*/  IMAD.SHL.U32 R4, R187.reuse, 0x4, RZ ;  /* 0x00000004bb047824 */ /* 0x040fe200078e00ff */
[----:B------:R-:W-:Y:S02]  /*07d0*/  ISETP.GE.AND P1, PT, R6, R127, PT ;  /* 0x0000007f0600720c */ /* 0x000fe40003f26270 */
[----:B------:R-:W-:Y:S02]  /*07e0*/  ISETP.NE.AND P3, PT, R187, RZ, PT ;  /* 0x000000ffbb00720c */ /* 0x000fe40003f65270 */
[----:B------:R-:W-:Y:S02]  /*07f0*/  SHF.R.S32.HI R5, RZ, 0x1f, R4 ;  /* 0x0000001fff057819 */ /* 0x000fe40000011404 */
[----:B------:R-:W-:-:S02]  /*0800*/  ISETP.GE.AND P6, PT, R4, c[0x0][0x220], PT ;  /* 0x0000880004007a0c */ /* 0x000fc40003fc6270 */
[CC--:B------:R-:W-:Y:S01]  /*0810*/  ISETP.GE.OR P3, PT, R0.reuse, R127.reuse, P3 ;  /* 0x0000007f0000720c */ /* 0x0c0fe20001f66670 */
[C---:B------:R-:W-:Y:S01]  /*0820*/  IMAD.WIDE R8, R0.reuse, 0x20, R4 ;  /* 0x0000002000087825 */ /* 0x040fe200078e0204 */
[CC--:B------:R-:W-:Y:S02]  /*0830*/  ISETP.GE.OR P5, PT, R0.reuse, R127.reuse, P6 ;  /* 0x0000007f0000720c */ /* 0x0c0fe400037a6670 */
[----:B------:R-:W-:Y:S02]  /*0840*/  IADD3 R4, R0, 0x20, RZ ;  /* 0x0000002000047810 */ /* 0x000fe40007ffe0ff */
[C---:B------:R-:W-:Y:S02]  /*0850*/  IADD3 R5, P0, R3.reuse, R8, RZ ;  /* 0x0000000803057210 */ /* 0x040fe40007f1e0ff */
[----:B------:R-:W-:Y:S02]  /*0860*/  ISETP.GE.OR P4, PT, R6, R127, P6 ;  /* 0x0000007f0600720c */ /* 0x000fe40003786670 */
[----:B------:R-:W-:-:S02]  /*0870*/  LEA.HI.X.SX32 R3, R3, R9, 0x1, P0 ;  /* 0x0000000903037211 */ /* 0x000fc400000f0eff */
[----:B------:R-:W-:Y:S02]  /*0880*/  LEA R8, P0, R5, c[0x0][0x1d8], 0x2 ;  /* 0x0000760005087a11 */ /* 0x000fe400078010ff */
[----:B------:R-:W-:Y:S02]  /*0890*/  ISETP.NE.OR P1, PT, R187, RZ, P1 ;  /* 0x000000ffbb00720c */ /* 0x000fe40000f25670 */
[----:B------:R-:W-:Y:S02]  /*08a0*/  LEA.HI.X R9, R5, c[0x0][0x1dc], R3, 0x2, P0 ;  /* 0x0000770005097a11 */ /* 0x000fe400000f1403 */
[----:B------:R-:W-:Y:S02]  /*08b0*/  ISETP.GE.AND P0, PT, R4, R127, PT ;  /* 0x0000007f0400720c */ /* 0x000fe40003f06270 */
[----:B------:R-:W-:Y:S01]  /*08c0*/  IADD3 R5, R0, 0x30, RZ ;  /* 0x0000003000057810 */ /* 0x000fe20007ffe0ff */
[----:B------:R1:W-:Y:S01]  /*08d0*/  @!P5 STG.E.128 [R8.64], RZ ;  /* 0x000000ff0800d986 */ /* 0x0003e2000c101d06 */
[----:B------:R-:W-:-:S02]  /*08e0*/  ISETP.NE.OR P0, PT, R187, RZ, P0 ;  /* 0x000000ffbb00720c */ /* 0x000fc40000705670 */
[----:B------:R-:W-:Y:S01]  /*08f0*/  SHF.R.S32.HI R3, RZ, 0x1f, R2 ;  /* 0x0000001fff037819 */ /* 0x000fe20000011402 */
[----:B------:R1:W-:Y:S01]  /*0900*/  @!P4 STG.E.128 [R8.64+0x800], RZ ;  /* 0x000800ff0800c986 */ /* 0x0003e2000c101d06 */
[-C--:B------:R-:W-:Y:S02]  /*0910*/  ISETP.GE.OR P5, PT, R4, R127.reuse, P6 ;  /* 0x0000007f0400720c */ /* 0x080fe400037a6670 */
[----:B------:R-:W-:Y:S02]  /*0920*/  IADD3 R2, P2, R2, R0, RZ ;  /* 0x0000000002027210 */ /* 0x000fe40007f5e0ff */
[----:B------:R-:W-:Y:S02]  /*0930*/  ISETP.GE.OR P6, PT, R5, R127, P6 ;  /* 0x0000007f0500720c */ /* 0x000fe400037c6670 */
[----:B------:R-:W-:Y:S02]  /*0940*/  LEA.HI.X.SX32 R3, R0, R3, 0x1, P2 ;  /* 0x0000000300037211 */ /* 0x000fe400010f0eff */
[----:B------:R-:W-:Y:S01]  /*0950*/  LEA R6, P2, R2, c[0x0][0x208], 0x2 ;  /* 0x0000820002067a11 */ /* 0x000fe200078410ff */
[----:B------:R-:W-:-:S03]  /*0960*/  @!P0 IMAD.MOV.U32 R0, RZ, RZ, -0x800000 ;  /* 0xff800000ff008424 */ /* 0x000fc600078e00ff */
[----:B------:R-:W-:Y:S01]  /*0970*/  LEA.HI.X R7, R2, c[0x0][0x20c], R3, 0x2, P2 ;  /* 0x0000830002077a11 */ /* 0x000fe200010f1403 */
[----:B------:R1:W-:Y:S01]  /*0980*/  @!P5 STG.E.128 [R8.64+0x1000], RZ ;  /* 0x001000ff0800d986 */ /* 0x0003e2000c101d06 */
[----:B------:R-:W-:Y:S02]  /*0990*/  @!P1 IMAD.MOV.U32 R2, RZ, RZ, -0x800000 ;  /* 0xff800000ff029424 */ /* 0x000fe400078e00ff */
[----:B------:R-:W-:Y:S01]  /*09a0*/  @!P3 IMAD.MOV.U32 R3, RZ, RZ, -0x800000 ;  /* 0xff800000ff03b424 */ /* 0x000fe200078e00ff */
        /* <DEDUP_REMOVED lines=10> */
.L_x_2333:
[----:B------:R-:W-:Y:S01]  /*0a50*/  ISETP.NE.U32.AND P0, PT, RZ, c[0x0][0x2b8], PT ;  /* 0x0000ae00ff007a0c */ /* 0x000fe20003f05070 */
        /* <DEDUP_REMOVED lines=9> */
[----:B------:R-:W-:-:S03]  /*0af0*/  PLOP3.LUT P1, PT, PT, PT, PT, 0x8, 0x0 ;  /* 0x000000000000781c */ /* 0x000fc60003f2e170 */
[C---:B------:R-:W-:Y:S02]  /*0b00*/  @P2 IMAD R0, R212.reuse, c[0x0][0x2cc], R0 ;  /* 0x0000b300d4002a24 */ /* 0x040fe400078e0200 */
[----:B-1----:R-:W-:-:S04]  /*0b10*/  @P2 IMAD.WIDE.U32 R6, R212, c[0x0][0x2c8], RZ ;  /* 0x0000b200d4062a25 */ /* 0x002fc800078e00ff */
[----:B------:R-:W-:Y:S01]  /*0b20*/  @P2 IMAD.IADD R0, R7, 0x1, R0 ;  /* 0x0000000107002824 */ /* 0x000fe200078e0200 */
[----:B------:R-:W-:-:S04]  /*0b30*/  @P2 LEA R215, P0, R6, c[0x0][0x2c0], 0x2 ;  /* 0x0000b00006d72a11 */ /* 0x000fc800078010ff */
[----:B------:R-:W-:-:S04]  /*0b40*/  @P2 SHF.L.U64.HI R0, R6, 0x2, R0 ;  /* 0x0000000206002819 */ /* 0x000fc80000010200 */
[----:B------:R-:W-:Y:S02]  /*0b50*/  @P2 IADD3.X R214, R0, c[0x0][0x2c4], RZ, P0, !PT ;  /* 0x0000b10000d62a10 */ /* 0x000fe400007fe4ff */
[C---:B------:R-:W-:Y:S02]  /*0b60*/  @P2 ISETP.NE.U32.AND P0, PT, R215.reuse, RZ, PT ;  /* 0x000000ffd700220c */ /* 0x040fe40003f05070 */
[-C--:B------:R-:W-:Y:S02]  /*0b70*/  LOP3.LUT R215, R215, R214.reuse, RZ, 0x3c, !PT ;  /* 0x000000d6d7d77212 */ /* 0x080fe400078e3cff */
[----:B------:R-:W-:Y:S02]  /*0b80*/  @P2 ISETP.NE.AND.EX P1, PT, R214, RZ, PT, P0 ;  /* 0x000000ffd600220c */ /* 0x000fe40003f25300 */
[----:B------:R-:W-:Y:S02]  /*0b90*/  LOP3.LUT R214, R215, R214, RZ, 0x3c, !PT ;  /* 0x000000d6d7d67212 */ /* 0x000fe400078e3cff */
[----:B------:R-:W-:-:S02]  /*0ba0*/  IABS R0, c[0x0][0x2d0] ;  /* 0x0000b40000007a13 */ /* 0x000fc40000000000 */
[----:B------:R-:W-:-:S07]  /*0bb0*/  LOP3.LUT R215, R215, R214, RZ, 0x3c, !PT ;  /* 0x000000d6d7d77212 */ /* 0x000fce00078e3cff */
        /* <DEDUP_REMOVED lines=25> */
[----:B------:R-:W-:-:S06]  /*0d50*/  IMAD.WIDE R4, R2, 0x4, R214 ;  /* 0x0000000402047825 */ /* 0x000fcc00078e02d6 */
[----:B------:R1:W2:Y:S01]  /*0d60*/  LDG.E R4, [R4.64] ;  /* 0x0000000604047981 */ /* 0x0002a2000c1e1900 */
[----:B------:R-:W-:Y:S01]  /*0d70*/  IABS R0, c[0x0][0x1c8] ;  /* 0x0000720000007a13 */ /* 0x000fe20000000000 */
[----:B------:R-:W-:-:S03]  /*0d80*/  IMAD.MOV R2, RZ, RZ, -R2 ;  /* 0x000000ffff027224 */ /* 0x000fc600078e0a02 */
[----:B------:R-:W3:Y:S01]  /*0d90*/  I2F.RP R8, R0 ;  /* 0x0000000000087306 */ /* 0x000ee20000209400 */
[----:B------:R-:W-:-:S05]  /*0da0*/  IMAD R36, R2, c[0x0][0x2d0], R36 ;  /* 0x0000b40002247a24 */ /* 0x000fca00078e0224 */
[----:B------:R-:W-:Y:S02]  /*0db0*/  SHF.R.S32.HI R2, RZ, 0x1f, R36 ;  /* 0x0000001fff027819 */ /* 0x000fe40000011424 */
[----:B---3--:R-:W3:Y:S02]  /*0dc0*/  MUFU.RCP R8, R8 ;  /* 0x0000000800087308 */ /* 0x008ee40000001000 */
[----:B---3--:R-:W-:-:S06]  /*0dd0*/  IADD3 R8, R8, 0xffffffe, RZ ;  /* 0x0ffffffe08087810 */ /* 0x008fcc0007ffe0ff */
        /* <DEDUP_REMOVED lines=13> */
[----:B------:R-:W-:Y:S01]  /*0eb0*/  ISETP.GE.U32.AND P2, PT, R5, R0, PT ;  /* 0x000000000500720c */ /* 0x000fe20003f46070 */
[----:B------:R-:W-:Y:S01]  /*0ec0*/  IMAD R5, R2, c[0x0][0x198], RZ ;  /* 0x0000660002057a24 */ /* 0x000fe200078e02ff */
[----:B------:R-:W-:-:S03]  /*0ed0*/  LOP3.LUT R0, R20, c[0x0][0x1c8], RZ, 0x3c, !PT ;  /* 0x0000720014007a12 */ /* 0x000fc600078e3cff */
[----:B------:R-:W-:Y:S01]  /*0ee0*/  IMAD R5, R36, c[0x0][0x19c], R5 ;  /* 0x0000670024057a24 */ /* 0x000fe200078e0205 */
        /* <DEDUP_REMOVED lines=15> */
[----:B------:R-:W-:-:S03]  /*0fe0*/  IADD3 R14, R11, R14, RZ ;  /* 0x0000000e0b0e7210 */ /* 0x000fc60007ffe0ff */
[----:B------:R-:W-:Y:S01]  /*0ff0*/  IMAD.MOV.U32 R22, RZ, RZ, R10 ;  /* 0x000000ffff167224 */ /* 0x000fe200078e000a */
[----:B------:R-:W-:Y:S01]  /*1000*/  IADD3 R9, R9, R5, RZ ;  /* 0x0000000509097210 */ /* 0x000fe20007ffe0ff */
[----:B------:R-:W-:-:S04]  /*1010*/  IMAD R5, R0, c[0x0][0x1b0], RZ ;  /* 0x00006c0000057a24 */ /* 0x000fc800078e02ff */
[----:B------:R-:W-:-:S04]  /*1020*/  IMAD.WIDE.U32 R8, R7, c[0x0][0x1b0], R8 ;  /* 0x00006c0007087a25 */ /* 0x000fc800078e0008 */
[----:B------:R-:W-:Y:S01]  /*1030*/  IMAD R5, R7, c[0x0][0x1b4], R5 ;  /* 0x00006d0007057a24 */ /* 0x000fe200078e0205 */
[----:B------:R-:W-:-:S03]  /*1040*/  MOV R24, R8 ;  /* 0x0000000800187202 */ /* 0x000fc60000000f00 */
[----:B------:R-:W-:Y:S01]  /*1050*/  IMAD.IADD R11, R9, 0x1, R5 ;  /* 0x00000001090b7824 */ /* 0x000fe200078e0205 */
[----:B------:R-:W-:Y:S05]  /*1060*/  BRA `(.L_x_2335) ;  /* 0x0000046000007947 */ /* 0x000fea0003800000 */
.L_x_2334:
        /* <DEDUP_REMOVED lines=16> */
.L_x_2336:
        /* <DEDUP_REMOVED lines=17> */
[----:B------:R-:W-:Y:S02]  /*1280*/  IMAD R2, R7, R2, R9 ;  /* 0x0000000207027224 */ /* 0x000fe400078e0209 */
[----:B------:R-:W-:-:S03]  /*1290*/  IMAD.MOV.U32 R9, RZ, RZ, R0 ;  /* 0x000000ffff097224 */ /* 0x000fc600078e0000 */
[----:B------:R-:W-:Y:S01]  /*12a0*/  ISETP.GT.U32.AND P0, PT, R7, R2, PT ;  /* 0x000000020700720c */ /* 0x000fe20003f04070 */
[----:B------:R-:W-:-:S12]  /*12b0*/  IMAD.WIDE.U32 R8, R36, c[0x0][0x198], R8 ;  /* 0x0000660024087a25 */ /* 0x000fd800078e0008 */
[-C--:B------:R-:W-:Y:S02]  /*12c0*/  @!P0 IADD3 R2, R2, -R7.reuse, RZ ;  /* 0x8000000702028210 */ /* 0x080fe40007ffe0ff */
[----:B------:R-:W-:Y:S02]  /*12d0*/  @!P0 IADD3 R6, R6, 0x1, RZ ;  /* 0x0000000106068810 */ /* 0x000fe40007ffe0ff */
[----:B------:R-:W-:Y:S02]  /*12e0*/  ISETP.GE.U32.AND P3, PT, R2, R7, PT ;  /* 0x000000070200720c */ /* 0x000fe40003f66070 */
[----:B------:R-:W-:Y:S02]  /*12f0*/  LOP3.LUT R2, R20, c[0x0][0x1c8], RZ, 0x3c, !PT ;  /* 0x0000720014027a12 */ /* 0x000fe400078e3cff */
[----:B------:R-:W-:Y:S02]  /*1300*/  ISETP.NE.AND P0, PT, RZ, c[0x0][0x1c8], PT ;  /* 0x00007200ff007a0c */ /* 0x000fe40003f05270 */
[----:B------:R-:W-:-:S02]  /*1310*/  ISETP.GE.AND P2, PT, R2, RZ, PT ;  /* 0x000000ff0200720c */ /* 0x000fc40003f46270 */
[----:B------:R-:W-:-:S05]  /*1320*/  SHF.R.S32.HI R2, RZ, 0x1f, R36 ;  /* 0x0000001fff027819 */ /* 0x000fca0000011424 */
[----:B------:R-:W-:-:S05]  /*1330*/  @P3 IADD3 R6, R6, 0x1, RZ ;  /* 0x0000000106063810 */ /* 0x000fca0007ffe0ff */
[----:B------:R-:W-:Y:S02]  /*1340*/  IMAD.MOV.U32 R7, RZ, RZ, R6 ;  /* 0x000000ffff077224 */ /* 0x000fe400078e0006 */
[----:B------:R-:W-:-:S03]  /*1350*/  IMAD R6, R2, c[0x0][0x198], RZ ;  /* 0x0000660002067a24 */ /* 0x000fc600078e02ff */
[----:B------:R-:W-:Y:S01]  /*1360*/  @!P2 IADD3 R7, -R7, RZ, RZ ;  /* 0x000000ff0707a210 */ /* 0x000fe20007ffe1ff */
[----:B------:R-:W-:Y:S01]  /*1370*/  IMAD R6, R36, c[0x0][0x19c], R6 ;  /* 0x0000670024067a24 */ /* 0x000fe200078e0206 */
[----:B------:R-:W-:-:S03]  /*1380*/  @!P0 LOP3.LUT R7, RZ, c[0x0][0x1c8], RZ, 0x33, !PT ;  /* 0x00007200ff078a12 */ /* 0x000fc600078e33ff */
[----:B------:R-:W-:Y:S01]  /*1390*/  IMAD.IADD R9, R9, 0x1, R6 ;  /* 0x0000000109097824 */ /* 0x000fe200078e0206 */
[----:B------:R-:W-:-:S03]  /*13a0*/  SHF.R.S32.HI R0, RZ, 0x1f, R7 ;  /* 0x0000001fff007819 */ /* 0x000fc60000011407 */
        /* <DEDUP_REMOVED lines=18> */
.L_x_2335:
[----:B------:R-:W-:Y:S01]  /*14d0*/  ISETP.NE.AND P0, PT, R15, -0x1, PT ;  /* 0xffffffff0f00780c */ /* 0x000fe20003f05270 */
[----:B------:R-:W-:Y:S01]  /*14e0*/  IMAD.IADD R208, R127, 0x1, -R140 ;  /* 0x000000017fd07824 */ /* 0x000fe200078e0a8c */
[----:B------:R-:W-:Y:S01]  /*14f0*/  SHF.R.S32.HI R16, RZ, 0x1f, R187 ;  /* 0x0000001fff107819 */ /* 0x000fe200000114bb */
[----:B------:R-:W-:Y:S01]  /*1500*/  IMAD R0, R0, c[0x0][0x1b8], RZ ;  /* 0x00006e0000007a24 */ /* 0x000fe200078e02ff */
[----:B------:R-:W-:Y:S01]  /*1510*/  SHF.R.S32.HI R21, RZ, 0x1f, R20 ;  /* 0x0000001fff157819 */ /* 0x000fe20000011414 */
[----:B------:R-:W-:Y:S01]  /*1520*/  BSSY B0, `(.L_x_2337) ;  /* 0x0000062000007945 */ /* 0x000fe20003800000 */
[CC--:B-----5:R-:W-:Y:S01]  /*1530*/  LEA.HI R4, R16.reuse, R187.reuse, RZ, 0x2 ;  /* 0x000000bb10047211 */ /* 0x0e0fe200078f10ff */
[----:B------:R-:W-:Y:S01]  /*1540*/  IMAD R0, R7, c[0x0][0x1bc], R0 ;  /* 0x00006f0007007a24 */ /* 0x000fe200078e0200 */
[----:B------:R-:W-:-:S02]  /*1550*/  LEA.HI R5, R16, R187, RZ, 0x3 ;  /* 0x000000bb10057211 */ /* 0x000fc400078f18ff */
[----:B------:R-:W-:Y:S02]  /*1560*/  LOP3.LUT R211, R4, 0xfffffffc, RZ, 0xc0, !PT ;  /* 0xfffffffc04d37812 */ /* 0x000fe400078ec0ff */
[----:B------:R-:W-:Y:S01]  /*1570*/  SHF.R.S32.HI R6, RZ, 0x3, R5 ;  /* 0x00000003ff067819 */ /* 0x000fe20000011405 */
[----:B------:R-:W-:Y:S01]  /*1580*/  @P0 IMAD.WIDE.U32 R18, R15, c[0x0][0x190], RZ ;  /* 0x000064000f120a25 */ /* 0x000fe200078e00ff */
[----:B------:R-:W-:Y:S02]  /*1590*/  @!P0 SHF.R.S32.HI R8, RZ, 0x1f, R212 ;  /* 0x0000001fff088819 */ /* 0x000fe400000114d4 */
[----:B------:R-:W-:Y:S01]  /*15a0*/  LEA.HI R9, R5, R6, RZ, 0x1 ;  /* 0x0000000605097211 */ /* 0x000fe200078f08ff */
[----:B------:R-:W-:Y:S01]  /*15b0*/  IMAD.IADD R211, R187, 0x1, -R211 ;  /* 0x00000001bbd37824 */ /* 0x000fe200078e0ad3 */
[----:B------:R-:W-:Y:S01]  /*15c0*/  LOP3.LUT R5, R5, 0xfffffff8, RZ, 0xc0, !PT ;  /* 0xfffffff805057812 */ /* 0x000fe200078ec0ff */
[----:B------:R-:W-:Y:S01]  /*15d0*/  @!P0 IMAD.WIDE.U32 R26, R212, c[0x0][0x178], RZ ;  /* 0x00005e00d41a8a25 */ /* 0x000fe200078e00ff */
[----:B------:R-:W-:-:S02]  /*15e0*/  LOP3.LUT R9, R9, 0xfffffffe, RZ, 0xc0, !PT ;  /* 0xfffffffe09097812 */ /* 0x000fc400078ec0ff */
[----:B------:R-:W-:Y:S01]  /*15f0*/  SHF.L.U32 R211, R211, 0x3, RZ ;  /* 0x00000003d3d37819 */ /* 0x000fe200000006ff */
[----:B------:R-:W-:Y:S02]  /*1600*/  @!P0 IMAD R8, R8, c[0x0][0x178], RZ ;  /* 0x00005e0008088a24 */ /* 0x000fe400078e02ff */
[----:B------:R-:W-:Y:S01]  /*1610*/  @P0 IMAD.MOV.U32 R10, RZ, RZ, R18 ;  /* 0x000000ffff0a0224 */ /* 0x000fe200078e0012 */
[----:B------:R-:W-:Y:S01]  /*1620*/  IADD3 R24, P3, R211, R24, RZ ;  /* 0x00000018d3187210 */ /* 0x000fe20007f7e0ff */
[----:B------:R-:W-:Y:S01]  /*1630*/  @!P0 IMAD R8, R212, c[0x0][0x17c], R8 ;  /* 0x00005f00d4088a24 */ /* 0x000fe200078e0208 */
[----:B------:R-:W-:Y:S01]  /*1640*/  SHF.R.S32.HI R17, RZ, 0x1f, R211 ;  /* 0x0000001fff117819 */ /* 0x000fe200000114d3 */
[----:B------:R-:W-:Y:S01]  /*1650*/  @!P0 IMAD.MOV.U32 R10, RZ, RZ, R26 ;  /* 0x000000ffff0a8224 */ /* 0x000fe200078e001a */
[----:B------:R-:W-:Y:S01]  /*1660*/  SHF.R.S32.HI R18, RZ, 0x2, R4 ;  /* 0x00000002ff127819 */ /* 0x000fe20000011404 */
[----:B------:R-:W-:Y:S01]  /*1670*/  @P0 IMAD R15, R15, c[0x0][0x194], R19 ;  /* 0x000065000f0f0a24 */ /* 0x000fe200078e0213 */
[----:B------:R-:W-:Y:S01]  /*1680*/  IADD3 R22, P2, R211, R22, RZ ;  /* 0x00000016d3167210 */ /* 0x000fe20007f5e0ff */
[----:B------:R-:W-:Y:S01]  /*1690*/  @!P0 IMAD.IADD R15, R27, 0x1, R8 ;  /* 0x000000011b0f8824 */ /* 0x000fe200078e0208 */
[----:B------:R-:W-:Y:S01]  /*16a0*/  IADD3 R10, P0, R211, R10, RZ ;  /* 0x0000000ad30a7210 */ /* 0x000fe20007f1e0ff */
[----:B------:R-:W-:Y:S01]  /*16b0*/  IMAD.IADD R8, R6, 0x1, -R9 ;  /* 0x0000000106087824 */ /* 0x000fe200078e0a09 */
[----:B------:R-:W-:Y:S01]  /*16c0*/  LEA.HI R210, R4, R18, RZ, 0x1 ;  /* 0x0000001204d27211 */ /* 0x000fe200078f08ff */
[----:B------:R-:W-:Y:S01]  /*16d0*/  IMAD.SHL.U32 R6, R6, 0x40, RZ ;  /* 0x0000004006067824 */ /* 0x000fe200078e00ff */
[----:B------:R-:W-:Y:S01]  /*16e0*/  SHF.R.S32.HI R19, RZ, 0x1f, R18 ;  /* 0x0000001fff137819 */ /* 0x000fe20000011412 */
[C---:B------:R-:W-:Y:S01]  /*16f0*/  IMAD.X R25, R17.reuse, 0x1, R11, P3 ;  /* 0x0000000111197824 */ /* 0x040fe200018e060b */
[----:B------:R-:W-:Y:S01]  /*1700*/  LOP3.LUT R210, R210, 0x7fffffe, RZ, 0xc0, !PT ;  /* 0x07fffffed2d27812 */ /* 0x000fe200078ec0ff */
[----:B------:R-:W-:Y:S01]  /*1710*/  IMAD.X R11, R17, 0x1, R15, P0 ;  /* 0x00000001110b7824 */ /* 0x000fe200000e060f */
[----:B------:R-:W-:Y:S01]  /*1720*/  LEA.HI R15, R16, R187, RZ, 0x4 ;  /* 0x000000bb100f7211 */ /* 0x000fe200078f20ff */
[----:B------:R-:W-:Y:S01]  /*1730*/  IMAD.IADD R5, R187, 0x1, -R5 ;  /* 0x00000001bb057824 */ /* 0x000fe200078e0a05 */
[----:B------:R-:W-:Y:S01]  /*1740*/  LOP3.LUT R6, R6, 0xc0, RZ, 0xc0, !PT ;  /* 0x000000c006067812 */ /* 0x000fe200078ec0ff */
[----:B------:R-:W-:Y:S01]  /*1750*/  IMAD.X R23, R17, 0x1, R14, P2 ;  /* 0x0000000111177824 */ /* 0x000fe200010e060e */
[----:B------:R-:W-:Y:S01]  /*1760*/  LOP3.LUT R125, R15, 0xfffffff0, RZ, 0xc0, !PT ;  /* 0xfffffff00f7d7812 */ /* 0x000fe200078ec0ff */
[----:B------:R-:W-:Y:S01]  /*1770*/  IMAD.WIDE.U32 R24, R18, c[0x0][0x198], R24 ;  /* 0x0000660012187a25 */ /* 0x000fe200078e0018 */
[----:B------:R-:W-:-:S02]  /*1780*/  LOP3.LUT R9, R6, 0x18, R211, 0xf8, !PT ;  /* 0x0000001806097812 */ /* 0x000fc400078ef8d3 */
[----:B------:R-:W-:Y:S01]  /*1790*/  SHF.R.U32.HI R6, RZ, 0x3, R6 ;  /* 0x00000003ff067819 */ /* 0x000fe20000011606 */
[----:B------:R-:W-:Y:S01]  /*17a0*/  IMAD.IADD R125, R187, 0x1, -R125 ;  /* 0x00000001bb7d7824 */ /* 0x000fe200078e0a7d */
[----:B------:R-:W-:Y:S01]  /*17b0*/  LEA.HI R4, R5, R5, RZ, 0x1 ;  /* 0x0000000505047211 */ /* 0x000fe200078f08ff */
[----:B------:R-:W-:Y:S01]  /*17c0*/  IMAD.WIDE.U32 R22, R7, c[0x0][0x1b8], R22 ;  /* 0x00006e0007167a25 */ /* 0x000fe200078e0016 */
[----:B------:R-:W-:Y:S02]  /*17d0*/  LEA.HI R16, R16, R187, RZ, 0x5 ;  /* 0x000000bb10107211 */ /* 0x000fe400078f28ff */
[----:B------:R-:W-:Y:S01]  /*17e0*/  LOP3.LUT R6, R9, R6, RZ, 0x3c, !PT ;  /* 0x0000000609067212 */ /* 0x000fe200078e3cff */
[----:B------:R-:W-:Y:S01]  /*17f0*/  IMAD.WIDE.U32 R10, R20, c[0x0][0x1a8], R10 ;  /* 0x00006a00140a7a25 */ /* 0x000fe200078e000a */
[----:B------:R-:W-:Y:S02]  /*1800*/  LOP3.LUT R9, R4, 0xfffffffe, RZ, 0xc0, !PT ;  /* 0xfffffffe04097812 */ /* 0x000fe400078ec0ff */
[----:B------:R-:W-:Y:S01]  /*1810*/  SHF.R.S32.HI R139, RZ, 0x5, R16 ;  /* 0x00000005ff8b7819 */ /* 0x000fe20000011410 */
[----:B------:R-:W-:Y:S01]  /*1820*/  IMAD.WIDE R12, R12, 0x40, R18 ;  /* 0x000000400c0c7825 */ /* 0x000fe200078e0212 */
[----:B------:R-:W-:-:S02]  /*1830*/  IADD3 R210, R18, -R210, RZ ;  /* 0x800000d212d27210 */ /* 0x000fc40007ffe0ff */
[----:B------:R-:W-:Y:S01]  /*1840*/  LEA.HI R126, R125, R125, RZ, 0x1 ;  /* 0x0000007d7d7e7211 */ /* 0x000fe200078f08ff */
[----:B------:R-:W-:Y:S01]  /*1850*/  IMAD.IADD R5, R5, 0x1, -R9 ;  /* 0x0000000105057824 */ /* 0x000fe200078e0a09 */
[----:B------:R-:W-:Y:S01]  /*1860*/  IADD3 R36, P0, R18, R36, RZ ;  /* 0x0000002412247210 */ /* 0x000fe20007f1e0ff */
[----:B------:R-:W-:Y:S01]  /*1870*/  IMAD R210, R139, 0x8, R210 ;  /* 0x000000088bd27824 */ /* 0x000fe200078e02d2 */
[----:B------:R-:W-:Y:S01]  /*1880*/  SHF.R.S32.HI R114, RZ, 0x1, R126 ;  /* 0x00000001ff727819 */ /* 0x000fe2000001147e */
[----:B------:R-:W-:Y:S01]  /*1890*/  IMAD.MOV.U32 R130, RZ, RZ, R24 ;  /* 0x000000ffff827224 */ /* 0x000fe200078e0018 */
[----:B------:R-:W-:Y:S01]  /*18a0*/  SHF.R.S32.HI R9, RZ, 0x1f, R126 ;  /* 0x0000001fff097819 */ /* 0x000fe2000001147e */
[----:B------:R-:W-:Y:S01]  /*18b0*/  IMAD.U32 R210, R210, 0x20, R6 ;  /* 0x00000020d2d27824 */ /* 0x000fe200078e0006 */
[----:B------:R-:W-:Y:S01]  /*18c0*/  IADD3 R23, R23, R0, RZ ;  /* 0x0000000017177210 */ /* 0x000fe20007ffe0ff */
[----:B------:R-:W-:Y:S01]  /*18d0*/  IMAD R6, R19, c[0x0][0x198], RZ ;  /* 0x0000660013067a24 */ /* 0x000fe200078e02ff */
[----:B------:R-:W-:Y:S01]  /*18e0*/  LEA.HI R9, R9, R114, RZ, 0x2 ;  /* 0x0000007209097211 */ /* 0x000fe200078f10ff */
[----:B------:R-:W-:Y:S01]  /*18f0*/  IMAD.X R2, R19, 0x1, R2, P0 ;  /* 0x0000000113027824 */ /* 0x000fe200000e0602 */
[C---:B------:R-:W-:Y:S01]  /*1900*/  ISETP.GE.AND P0, PT, R18.reuse, R208, PT ;  /* 0x000000d01200720c */ /* 0x040fe20003f06270 */
[----:B------:R-:W-:Y:S01]  /*1910*/  IMAD R6, R18, c[0x0][0x19c], R6 ;  /* 0x0000670012067a24 */ /* 0x000fe200078e0206 */
[----:B------:R-:W-:Y:S01]  /*1920*/  LOP3.LUT R9, R9, 0xfffffffc, RZ, 0xc0, !PT ;  /* 0xfffffffc09097812 */ /* 0x000fe200078ec0ff */
[----:B------:R-:W-:Y:S01]  /*1930*/  IMAD R2, R2, c[0x0][0x1a0], RZ ;  /* 0x0000680002027a24 */ /* 0x000fe200078e02ff */
[----:B------:R-:W-:Y:S01]  /*1940*/  LOP3.LUT R16, R16, 0xffffffe0, RZ, 0xc0, !PT ;  /* 0xffffffe010107812 */ /* 0x000fe200078ec0ff */
[----:B------:R-:W-:Y:S01]  /*1950*/  IMAD.IADD R128, R25, 0x1, R6 ;  /* 0x0000000119807824 */ /* 0x000fe200078e0206 */
[----:B------:R-:W-:Y:S01]  /*1960*/  SHF.R.S32.HI R4, RZ, 0x1, R4 ;  /* 0x00000001ff047819 */ /* 0x000fe20000011404 */
[----:B------:R-:W-:Y:S01]  /*1970*/  IMAD.IADD R114, R114, 0x1, -R9 ;  /* 0x0000000172727824 */ /* 0x000fe200078e0a09 */
[----:B------:R-:W-:Y:S01]  /*1980*/  IADD3 R16, -R16, R187, RZ ;  /* 0x000000bb10107210 */ /* 0x000fe20007ffe1ff */
[----:B------:R-:W-:-:S02]  /*1990*/  IMAD R6, R21, c[0x0][0x1a8], RZ ;  /* 0x00006a0015067a24 */ /* 0x000fc400078e02ff */
[----:B------:R-:W-:Y:S01]  /*19a0*/  IMAD R39, R36, c[0x0][0x1a4], R2 ;  /* 0x0000690024277a24 */ /* 0x000fe200078e0202 */
[----:B------:R-:W-:Y:S01]  /*19b0*/  LOP3.LUT P2, RZ, R114, 0x2, RZ, 0xc0, !PT ;  /* 0x0000000272ff7812 */ /* 0x000fe2000784c0ff */
[----:B------:R-:W-:Y:S02]  /*19c0*/  IMAD.MOV.U32 R0, RZ, RZ, 0x10 ;  /* 0x00000010ff007424 */ /* 0x000fe400078e00ff */
[----:B------:R-:W-:-:S03]  /*19d0*/  IMAD.WIDE.U32 R36, R36, c[0x0][0x1a0], R22 ;  /* 0x0000680024247a25 */ /* 0x000fc600078e0016 */
[----:B------:R-:W-:Y:S01]  /*19e0*/  SEL R0, R0, 0xfffffff0, !P2 ;  /* 0xfffffff000007807 */ /* 0x000fe20005000000 */
[----:B------:R-:W-:Y:S02]  /*19f0*/  IMAD R6, R20, c[0x0][0x1ac], R6 ;  /* 0x00006b0014067a24 */ /* 0x000fe400078e0206 */
        /* <DEDUP_REMOVED lines=20> */
.L_x_2338:
[----:B------:R-:W-:Y:S05]  /*1b40*/  BSYNC B0 ;  /* 0x0000000000007941 */ /* 0x000fea0003800000 */
.L_x_2337:
        /* <DEDUP_REMOVED lines=20> */
.L_x_2340:
[----:B------:R-:W-:Y:S05]  /*1c90*/  BSYNC B0 ;  /* 0x0000000000007941 */ /* 0x000fea0003800000 */
.L_x_2339:
[----:B------:R-:W-:Y:S01]  /*1ca0*/  IADD3 R188, R3, -0x1, RZ ;  /* 0xffffffff03bc7810 */ /* 0x000fe20007ffe0ff */
[----:B------:R-:W-:Y:S04]  /*1cb0*/  BSSY B0, `(.L_x_2341) ;  /* 0x0000010000007945 */ /* 0x000fe80003800000 */
[----:B------:R-:W-:-:S04]  /*1cc0*/  IMAD.SHL.U32 R113, R188, 0x100, RZ ;  /* 0x00000100bc717824 */ /* 0x000fc800078e00ff */
[----:B----4-:R-:W-:-:S05]  /*1cd0*/  IMAD.IADD R6, R38, 0x1, -R113 ;  /* 0x0000000126067824 */ /* 0x010fca00078e0a71 */
        /* <DEDUP_REMOVED lines=13> */
.L_x_2342:
[----:B------:R-:W-:Y:S05]  /*1db0*/  BSYNC B0 ;  /* 0x0000000000007941 */ /* 0x000fea0003800000 */
.L_x_2341:
        /* <DEDUP_REMOVED lines=16> */
.L_x_2344:
[----:B------:R-:W-:Y:S05]  /*1ec0*/  BSYNC B0 ;  /* 0x0000000000007941 */ /* 0x000fea0003800000 */
.L_x_2343:
        /* <DEDUP_REMOVED lines=17> */
.L_x_2346:
[----:B------:R-:W-:Y:S05]  /*1fe0*/  BSYNC B0 ;  /* 0x0000000000007941 */ /* 0x000fea0003800000 */
.L_x_2345:
        /* <DEDUP_REMOVED lines=20> */
.L_x_2348:
[----:B------:R-:W-:Y:S05]  /*2130*/  BSYNC B0 ;  /* 0x0000000000007941 */ /* 0x000fea0003800000 */
.L_x_2347:
        /* <DEDUP_REMOVED lines=17> */
.L_x_2350:
[----:B------:R-:W-:Y:S05]  /*2250*/  BSYNC B0 ;  /* 0x0000000000007941 */ /* 0x000fea0003800000 */
.L_x_2349:
        /* <DEDUP_REMOVED lines=20> */
.L_x_2352:
[----:B------:R-:W-:Y:S05]  /*23a0*/  BSYNC B0 ;  /* 0x0000000000007941 */ /* 0x000fea0003800000 */
.L_x_2351:
        /* <DEDUP_REMOVED lines=20> */
.L_x_2354:
[----:B------:R-:W-:Y:S05]  /*24f0*/  BSYNC B0 ;  /* 0x0000000000007941 */ /* 0x000fea0003800000 */
.L_x_2353:
        /* <DEDUP_REMOVED lines=20> */
.L_x_2356:
[----:B------:R-:W-:Y:S05]  /*2640*/  BSYNC B0 ;  /* 0x0000000000007941 */ /* 0x000fea0003800000 */
.L_x_2355:
        /* <DEDUP_REMOVED lines=32> */
.L_x_2358:
[----:B-1----:R-:W-:Y:S05]  /*2850*/  BSYNC B0 ;  /* 0x0000000000007941 */ /* 0x002fea0003800000 */
.L_x_2357:
        /* <DEDUP_REMOVED lines=15> */
.L_x_2360:
[----:B------:R-:W-:Y:S05]  /*2950*/  BSYNC B0 ;  /* 0x0000000000007941 */ /* 0x000fea0003800000 */
.L_x_2359:
        /* <DEDUP_REMOVED lines=15> */
.L_x_2362:
[----:B------:R-:W-:Y:S05]  /*2a50*/  BSYNC B0 ;  /* 0x0000000000007941 */ /* 0x000fea0003800000 */
.L_x_2361:
        /* <DEDUP_REMOVED lines=18> */
.L_x_2364:
[----:B------:R-:W-:Y:S05]  /*2b80*/  BSYNC B0 ;  /* 0x0000000000007941 */ /* 0x000fea0003800000 */
.L_x_2363:
        /* <DEDUP_REMOVED lines=15> */
.L_x_2366:
[----:B------:R-:W-:Y:S05]  /*2c80*/  BSYNC B0 ;  /* 0x0000000000007941 */ /* 0x000fea0003800000 */
.L_x_2365:
        /* <DEDUP_REMOVED lines=18> */
.L_x_2368:
[----:B------:R-:W-:Y:S05]  /*2db0*/  BSYNC B0 ;  /* 0x0000000000007941 */ /* 0x000fea0003800000 */
.L_x_2367:
        /* <DEDUP_REMOVED lines=18> */
.L_x_2370:
[----:B------:R-:W-:Y:S05]  /*2ee0*/  BSYNC B0 ;  /* 0x0000000000007941 */ /* 0x000fea0003800000 */
.L_x_2369:
[----:B------:R-:W-:Y:S01]  /*2ef0*/  ISETP.GE.AND P0, PT, R7, R6, PT ;  /* 0x000000060700720c */ /* 0x000fe20003f06270 */
[----:B------:R-:W-:Y:S01]  /*2f00*/  BSSY B0, `(.L_x_2371) ;  /* 0x0000015000007945 */ /* 0x000fe20003800000 */
[----:B------:R-:W-:Y:S02]  /*2f10*/  SHF.R.S32.HI R213, RZ, 0x1f, R16 ;  /* 0x0000001fffd57819 */ /* 0x000fe40000011410 */
[----:B-1----:R-:W-:Y:S02]  /*2f20*/  SHF.R.S32.HI R10, RZ, 0x4, R15 ;  /* 0x00000004ff0a7819 */ /* 0x002fe4000001140f */
        /* <DEDUP_REMOVED lines=18> */
.L_x_2372:
[----:B------:R-:W-:Y:S05]  /*3050*/  BSYNC B0 ;  /* 0x0000000000007941 */ /* 0x000fea0003800000 */
.L_x_2371:
[----:B------:R-:W-:Y:S01]  /*3060*/  LOP3.LUT R126, R126, 0x7fffffe, RZ, 0xc0, !PT ;  /* 0x07fffffe7e7e7812 */ /* 0x000fe200078ec0ff */
[----:B------:R-:W-:Y:S01]  /*3070*/  IMAD.SHL.U32 R114, R114, 0x40, RZ ;  /* 0x0000004072727824 */ /* 0x000fe200078e00ff */
[----:B-1----:R-:W-:Y:S01]  /*3080*/  LEA.HI R6, R10, R10, RZ, 0x1 ;  /* 0x0000000a0a067211 */ /* 0x002fe200078f08ff */
        /* <DEDUP_REMOVED lines=13> */
[----:B------:R-:W-:Y:S01]  /*3160*/  LOP3.LUT R187, R187, 0x6, RZ, 0xc0, !PT ;  /* 0x00000006bbbb7812 */ /* 0x000fe200078ec0ff */
[----:B------:R-:W-:Y:S01]  /*3170*/  IMAD R5, R10, 0x8, R5 ;  /* 0x000000080a057824 */ /* 0x000fe200078e0205 */
[----:B------:R-:W-:Y:S01]  /*3180*/  LOP3.LUT R125, R125, 0xffffff00, RZ, 0xc0, !PT ;  /* 0xffffff007d7d7812 */ /* 0x000fe200078ec0ff */
[----:B------:R-:W0:Y:S01]  /*3190*/  LDGDEPBAR ;  /* 0x00000000000079af */ /* 0x000e220000000000 */
[----:B------:R-:W-:Y:S01]  /*31a0*/  LOP3.LUT R9, R114, 0x8, R9, 0xf8, !PT ;  /* 0x0000000872097812 */ /* 0x000fe200078ef809 */
[----:B------:R-:W-:Y:S01]  /*31b0*/  IMAD.IADD R113, R113, 0x1, R187 ;  /* 0x0000000171717824 */ /* 0x000fe200078e02bb */
[----:B------:R-:W-:Y:S01]  /*31c0*/  LOP3.LUT R8, R7, 0x8, R8, 0xf8, !PT ;  /* 0x0000000807087812 */ /* 0x000fe200078ef808 */
[----:B------:R-:W-:Y:S01]  /*31d0*/  IMAD R6, R139, 0x200, R125 ;  /* 0x000002008b067824 */ /* 0x000fe200078e027d */
[----:B------:R-:W-:Y:S01]  /*31e0*/  SHF.R.U32.HI R114, RZ, 0x3, R114 ;  /* 0x00000003ff727819 */ /* 0x000fe20000011672 */
[----:B------:R-:W-:Y:S01]  /*31f0*/  I2F R69, R113 ;  /* 0x0000007100457306 */ /* 0x000fe20000201400 */
[----:B------:R-:W-:Y:S01]  /*3200*/  SHF.R.U32.HI R7, RZ, 0x3, R7 ;  /* 0x00000003ff077819 */ /* 0x000fe20000011607 */
[C---:B------:R-:W-:Y:S01]  /*3210*/  IMAD R6, R126.reuse, 0x20, R6 ;  /* 0x000000207e067824 */ /* 0x040fe200078e0206 */
[----:B------:R-:W-:Y:S01]  /*3220*/  LOP3.LUT R114, R9, R114, RZ, 0x3c, !PT ;  /* 0x0000007209727212 */ /* 0x000fe200078e3cff */
[----:B------:R-:W-:Y:S01]  /*3230*/  IMAD R204, R126, 0x20, R125 ;  /* 0x000000207ecc7824 */ /* 0x000fe200078e027d */
[----:B------:R-:W-:Y:S01]  /*3240*/  LOP3.LUT R7, R8, R7, RZ, 0x3c, !PT ;  /* 0x0000000708077212 */ /* 0x000fe200078e3cff */
[----:B------:R-:W-:Y:S01]  /*3250*/  ULDC.64 UR6, c[0x0][0x118] ;  /* 0x0000460000067ab9 */ /* 0x000fe20000000a00 */
[C---:B------:R-:W-:Y:S01]  /*3260*/  IADD3 R112, R113.reuse, 0x1, RZ ;  /* 0x0000000171707810 */ /* 0x040fe20007ffe0ff */
[----:B------:R-:W-:Y:S01]  /*3270*/  IMAD.IADD R166, R114, 0x1, R6 ;  /* 0x0000000172a67824 */ /* 0x000fe200078e0206 */
[----:B------:R-:W-:Y:S01]  /*3280*/  IADD3 R110, R113, 0x8, RZ ;  /* 0x00000008716e7810 */ /* 0x000fe20007ffe0ff */
[----:B------:R-:W-:Y:S01]  /*3290*/  IMAD.U32 R164, R5, 0x20, R7 ;  /* 0x0000002005a47824 */ /* 0x000fe200078e0007 */
[----:B------:R-:W-:Y:S01]  /*32a0*/  I2F R111, R112 ;  /* 0x00000070006f7306 */ /* 0x000fe20000201400 */
[----:B------:R-:W-:Y:S01]  /*32b0*/  IMAD.SHL.U32 R166, R166, 0x2, RZ ;  /* 0x00000002a6a67824 */ /* 0x000fe200078e00ff */
[C---:B------:R-:W-:Y:S01]  /*32c0*/  IADD3 R108, R113.reuse, 0x9, RZ ;  /* 0x00000009716c7810 */ /* 0x040fe20007ffe0ff */
[----:B------:R-:W-:Y:S01]  /*32d0*/  IMAD.SHL.U32 R164, R164, 0x2, RZ ;  /* 0x00000002a4a47824 */ /* 0x000fe200078e00ff */
[C---:B------:R-:W-:Y:S01]  /*32e0*/  IADD3 R104, R113.reuse, 0x11, RZ ;  /* 0x0000001171687810 */ /* 0x040fe20007ffe0ff */
[----:B------:R-:W-:Y:S01]  /*32f0*/  IMAD R165, R0, 0x2, R166 ;  /* 0x0000000200a57824 */ /* 0x000fe200078e02a6 */
[----:B------:R-:W-:Y:S01]  /*3300*/  LDSM.16.M88.4 R8, [R166] ;  /* 0x00000000a608783b */ /* 0x000fe20000000200 */
[C---:B------:R-:W-:Y:S01]  /*3310*/  IADD3 R98, R113.reuse, 0x20, RZ ;  /* 0x0000002071627810 */ /* 0x040fe20007ffe0ff */
[----:B------:R-:W-:Y:S01]  /*3320*/  I2F R48, R112 ;  /* 0x0000007000307306 */ /* 0x000fe20000201400 */
[C---:B------:R-:W-:Y:S01]  /*3330*/  IADD3 R4, R164.reuse, 0x1000, RZ ;  /* 0x00001000a4047810 */ /* 0x040fe20007ffe0ff */
[----:B------:R-:W1:Y:S01]  /*3340*/  LDSM.16.M88.4 R16, [R164+0x1000] ;  /* 0x00100000a410783b */ /* 0x000e620000000200 */
[----:B------:R-:W-:Y:S01]  /*3350*/  IADD3 R163, R164, 0x1020, RZ ;  /* 0x00001020a4a37810 */ /* 0x000fe20007ffe0ff */
[----:B------:R-:W-:Y:S01]  /*3360*/  IMAD.IADD R204, R114, 0x1, R204 ;  /* 0x0000000172cc7824 */ /* 0x000fe200078e02cc */
[----:B------:R-:W-:Y:S01]  /*3370*/  @P0 IADD3 R163, R4, -0x20, RZ ;  /* 0xffffffe004a30810 */ /* 0x000fe20007ffe0ff */
[----:B------:R-:W5:Y:S01]  /*3380*/  LDSM.16.M88.4 R28, [R164+0x1400] ;  /* 0x00140000a41c783b */ /* 0x000f620000000200 */
[C---:B------:R-:W-:Y:S01]  /*3390*/  IADD3 R106, R113.reuse, 0x10, RZ ;  /* 0x00000010716a7810 */ /* 0x040fe20007ffe0ff */
[----:B------:R-:W-:Y:S01]  /*33a0*/  I2F R109, R110 ;  /* 0x0000006e006d7306 */ /* 0x000fe20000201400 */
[C---:B------:R-:W-:Y:S01]  /*33b0*/  IADD3 R102, R113.reuse, 0x18, RZ ;  /* 0x0000001871667810 */ /* 0x040fe20007ffe0ff */
[----:B------:R-:W-:Y:S01]  /*33c0*/  LDSM.16.M88.4 R32, [R163] ;  /* 0x00000000a320783b */ /* 0x000fe20000000200 */
[----:B------:R-:W-:-:S02]  /*33d0*/  IADD3 R92, R113, 0x29, RZ ;  /* 0x00000029715c7810 */ /* 0x000fc40007ffe0ff */
[C---:B------:R-:W-:Y:S01]  /*33e0*/  IADD3 R86, R113.reuse, 0x38, RZ ;  /* 0x0000003871567810 */ /* 0x040fe20007ffe0ff */
[----:B------:R-:W2:Y:S01]  /*33f0*/  LDSM.16.M88.4 R4, [R165] ;  /* 0x00000000a504783b */ /* 0x000ea20000000200 */
[C---:B------:R-:W-:Y:S01]  /*3400*/  IADD3 R96, R113.reuse, 0x21, RZ ;  /* 0x0000002171607810 */ /* 0x040fe20007ffe0ff */
[----:B------:R-:W-:Y:S01]  /*3410*/  I2F R68, R110 ;  /* 0x0000006e00447306 */ /* 0x000fe20000201400 */
[C---:B------:R-:W-:Y:S01]  /*3420*/  IADD3 R100, R113.reuse, 0x19, RZ ;  /* 0x0000001971647810 */ /* 0x040fe20007ffe0ff */
[----:B------:R-:W3:Y:S01]  /*3430*/  LDSM.16.M88.4 R40, [R163+0x400] ;  /* 0x00040000a328783b */ /* 0x000ee20000000200 */
[C---:B------:R-:W-:Y:S02]  /*3440*/  IADD3 R80, R113.reuse, 0x41, RZ ;  /* 0x0000004171507810 */ /* 0x040fe40007ffe0ff */
[C---:B------:R-:W-:Y:S01]  /*3450*/  IADD3 R90, R113.reuse, 0x30, RZ ;  /* 0x00000030715a7810 */ /* 0x040fe20007ffe0ff */
[----:B------:R-:W4:Y:S01]  /*3460*/  LDSM.16.M88.4 R20, [R164+0x1800] ;  /* 0x00180000a414783b */ /* 0x000f220000000200 */
[C---:B------:R-:W-:Y:S01]  /*3470*/  IADD3 R94, R113.reuse, 0x28, RZ ;  /* 0x00000028715e7810 */ /* 0x040fe20007ffe0ff */
[----:B------:R-:W-:Y:S01]  /*3480*/  I2F R107, R108 ;  /* 0x0000006c006b7306 */ /* 0x000fe20000201400 */
[----:B------:R-:W-:-:S02]  /*3490*/  IADD3 R78, R113, 0x48, RZ ;  /* 0x00000048714e7810 */ /* 0x000fc40007ffe0ff */
[C---:B------:R-:W-:Y:S02]  /*34a0*/  IADD3 R88, R113.reuse, 0x31, RZ ;  /* 0x0000003171587810 */ /* 0x040fe40007ffe0ff */
[C---:B------:R-:W-:Y:S02]  /*34b0*/  IADD3 R84, R113.reuse, 0x39, RZ ;  /* 0x0000003971547810 */ /* 0x040fe40007ffe0ff */
[C---:B------:R-:W-:Y:S01]  /*34c0*/  IADD3 R82, R113.reuse, 0x40, RZ ;  /* 0x0000004071527810 */ /* 0x040fe20007ffe0ff */
[----:B------:R-:W-:Y:S01]  /*34d0*/  I2F R67, R108 ;  /* 0x0000006c00437306 */ /* 0x000fe20000201400 */
[C---:B------:R-:W-:Y:S02]  /*34e0*/  IADD3 R76, R113.reuse, 0x49, RZ ;  /* 0x00000049714c7810 */ /* 0x040fe40007ffe0ff */
[C---:B------:R-:W-:Y:S02]  /*34f0*/  IADD3 R74, R113.reuse, 0x50, RZ ;  /* 0x00000050714a7810 */ /* 0x040fe40007ffe0ff */
[----:B------:R-:W-:-:S02]  /*3500*/  IADD3 R72, R113, 0x51, RZ ;  /* 0x0000005171487810 */ /* 0x000fc40007ffe0ff */
[C---:B------:R-:W-:Y:S01]  /*3510*/  IADD3 R70, R113.reuse, 0x58, RZ ;  /* 0x0000005871467810 */ /* 0x040fe20007ffe0ff */
[----:B------:R-:W-:Y:S01]  /*3520*/  I2F R65, R104 ;  /* 0x0000006800417306 */ /* 0x000fe20000201400 */
[C---:B------:R-:W-:Y:S01]  /*3530*/  IADD3 R123, R113.reuse, 0x59, RZ ;  /* 0x00000059717b7810 */ /* 0x040fe20007ffe0ff */
[C---:B-1----:R-:W-:Y:S01]  /*3540*/  HMMA.16816.F32.BF16 R12, R8.reuse, R16, RZ ;  /* 0x00000010080c723c */ /* 0x042fe200000418ff */
[C---:B------:R-:W-:Y:S02]  /*3550*/  IADD3 R121, R113.reuse, 0x60, RZ ;  /* 0x0000006071797810 */ /* 0x040fe40007ffe0ff */
[C---:B------:R-:W-:Y:S02]  /*3560*/  IADD3 R119, R113.reuse, 0x61, RZ ;  /* 0x0000006171777810 */ /* 0x040fe40007ffe0ff */
[C---:B------:R-:W-:Y:S01]  /*3570*/  IADD3 R136, R113.reuse, 0x68, RZ ;  /* 0x0000006871887810 */ /* 0x040fe20007ffe0ff */
[----:B------:R-:W-:Y:S01]  /*3580*/  I2F R103, R104 ;  /* 0x0000006800677306 */ /* 0x000fe20000201400 */
[C---:B------:R-:W-:Y:S01]  /*3590*/  IADD3 R134, R113.reuse, 0x69, RZ ;  /* 0x0000006971867810 */ /* 0x040fe20007ffe0ff */
[----:B------:R-:W-:Y:S01]  /*35a0*/  HMMA.16816.F32.BF16 R16, R8, R18, RZ ;  /* 0x000000120810723c */ /* 0x000fe200000418ff */
[----:B------:R-:W-:-:S02]  /*35b0*/  IADD3 R138, R113, 0x70, RZ ;  /* 0x00000070718a7810 */ /* 0x000fc40007ffe0ff */
[C---:B------:R-:W-:Y:S02]  /*35c0*/  IADD3 R146, R113.reuse, 0x78, RZ ;  /* 0x0000007871927810 */ /* 0x040fe40007ffe0ff */
[C---:B------:R-:W-:Y:S01]  /*35d0*/  IADD3 R252, R113.reuse, 0x79, RZ ;  /* 0x0000007971fc7810 */ /* 0x040fe20007ffe0ff */
[----:B------:R-:W-:Y:S01]  /*35e0*/  I2F R62, R98 ;  /* 0x00000062003e7306 */ /* 0x000fe20000201400 */
[----:B------:R-:W-:Y:S01]  /*35f0*/  IADD3 R143, R113, 0x71, RZ ;  /* 0x00000071718f7810 */ /* 0x000fe20007ffe0ff */
[C---:B--2--5:R-:W-:Y:S06]  /*3600*/  HMMA.16816.F32.BF16 R24, R8.reuse, R28, RZ ;  /* 0x0000001c0818723c */ /* 0x064fec00000418ff */
[----:B------:R-:W-:Y:S02]  /*3610*/  I2F R105, R106 ;  /* 0x0000006a00697306 */ /* 0x000fe40000201400 */
[----:B------:R-:W-:Y:S06]  /*3620*/  HMMA.16816.F32.BF16 R28, R8, R30, RZ ;  /* 0x0000001e081c723c */ /* 0x000fec00000418ff */
[----:B------:R-:W-:Y:S02]  /*3630*/  I2F R101, R102 ;  /* 0x0000006600657306 */ /* 0x000fe40000201400 */
[C---:B------:R-:W-:Y:S06]  /*3640*/  HMMA.16816.F32.BF16 R16, R4.reuse, R34, R16 ;  /* 0x000000220410723c */ /* 0x040fec0000041810 */
[----:B------:R-:W-:Y:S02]  /*3650*/  I2F R97, R98 ;  /* 0x0000006200617306 */ /* 0x000fe40000201400 */
[C---:B---3--:R-:W-:Y:S06]  /*3660*/  HMMA.16816.F32.BF16 R24, R4.reuse, R40, R24 ;  /* 0x000000280418723c */ /* 0x048fec0000041818 */
[----:B------:R-:W-:Y:S02]  /*3670*/  I2F R59, R92 ;  /* 0x0000005c003b7306 */ /* 0x000fe40000201400 */
[C---:B------:R-:W-:Y:S01]  /*3680*/  HMMA.16816.F32.BF16 R12, R4.reuse, R32, R12 ;  /* 0x00000020040c723c */ /* 0x040fe2000004180c */
[----:B------:R-:W1:Y:S05]  /*3690*/  LDSM.16.M88.4 R32, [R163+0x800] ;  /* 0x00080000a320783b */ /* 0x000e6a0000000200 */
[----:B------:R-:W-:Y:S02]  /*36a0*/  I2F R66, R106 ;  /* 0x0000006a00427306 */ /* 0x000fe40000201400 */
[----:B------:R-:W-:Y:S01]  /*36b0*/  FMUL.FTZ R16, R16, c[0x0][0x2ec] ;  /* 0x0000bb0010107a20 */ /* 0x000fe20000410000 */
[----:B------:R-:W-:Y:S01]  /*36c0*/  HMMA.16816.F32.BF16 R28, R4, R42, R28 ;  /* 0x0000002a041c723c */ /* 0x000fe2000004181c */
[----:B------:R-:W-:-:S02]  /*36d0*/  FMUL.FTZ R17, R17, c[0x0][0x2ec] ;  /* 0x0000bb0011117a20 */ /* 0x000fc40000410000 */
[----:B------:R-:W-:Y:S02]  /*36e0*/  FMUL.FTZ R18, R18, c[0x0][0x2ec] ;  /* 0x0000bb0012127a20 */ /* 0x000fe40000410000 */
[----:B------:R-:W-:Y:S01]  /*36f0*/  FMUL.FTZ R19, R19, c[0x0][0x2ec] ;  /* 0x0000bb0013137a20 */ /* 0x000fe20000410000 */
[----:B------:R-:W2:Y:S01]  /*3700*/  MUFU.TANH R147, R16 ;  /* 0x0000001000937308 */ /* 0x000ea20000002400 */
[----:B------:R-:W-:Y:S01]  /*3710*/  FMUL.FTZ R24, R24, c[0x0][0x2ec] ;  /* 0x0000bb0018187a20 */ /* 0x000fe20000410000 */
[C---:B----4-:R-:W-:Y:S01]  /*3720*/  HMMA.16816.F32.BF16 R44, R8.reuse, R20, RZ ;  /* 0x00000014082c723c */ /* 0x050fe200000418ff */
[----:B------:R-:W-:Y:S02]  /*3730*/  FMUL.FTZ R25, R25, c[0x0][0x2ec] ;  /* 0x0000bb0019197a20 */ /* 0x000fe40000410000 */
[----:B------:R-:W-:Y:S02]  /*3740*/  FMUL.FTZ R26, R26, c[0x0][0x2ec] ;  /* 0x0000bb001a1a7a20 */ /* 0x000fe40000410000 */
[----:B------:R-:W-:Y:S01]  /*3750*/  FMUL.FTZ R27, R27, c[0x0][0x2ec] ;  /* 0x0000bb001b1b7a20 */ /* 0x000fe20000410000 */
[----:B------:R-:W3:Y:S01]  /*3760*/  MUFU.TANH R148, R17 ;  /* 0x0000001100947308 */ /* 0x000ee20000002400 */
[----:B------:R-:W-:Y:S01]  /*3770*/  FMUL.FTZ R13, R13, c[0x0][0x2ec] ;  /* 0x0000bb000d0d7a20 */ /* 0x000fe20000410000 */
[----:B------:R-:W-:Y:S01]  /*3780*/  HMMA.16816.F32.BF16 R20, R8, R22, RZ ;  /* 0x000000160814723c */ /* 0x000fe200000418ff */
[----:B------:R-:W-:-:S02]  /*3790*/  FMUL.FTZ R15, R15, c[0x0][0x2ec] ;  /* 0x0000bb000f0f7a20 */ /* 0x000fc40000410000 */
[----:B------:R-:W-:-:S03]  /*37a0*/  FMUL.FTZ R14, R14, c[0x0][0x2ec] ;  /* 0x0000bb000e0e7a20 */ /* 0x000fc60000410000 */
[----:B------:R-:W-:Y:S01]  /*37b0*/  MUFU.TANH R149, R18 ;  /* 0x0000001200957308 */ /* 0x000fe20000002400 */
[----:B--2---:R-:W-:Y:S02]  /*37c0*/  FFMA.FTZ R109, R167, R109, R147 ;  /* 0x0000006da76d7223 */ /* 0x004fe40000010093 */
[----:B------:R-:W-:Y:S02]  /*37d0*/  FMUL.FTZ R28, R28, c[0x0][0x2ec] ;  /* 0x0000bb001c1c7a20 */ /* 0x000fe40000410000 */
[----:B------:R-:W-:Y:S02]  /*37e0*/  FMUL.FTZ R29, R29, c[0x0][0x2ec] ;  /* 0x0000bb001d1d7a20 */ /* 0x000fe40000410000 */
[----:B------:R-:W-:Y:S01]  /*37f0*/  FMUL.FTZ R30, R30, c[0x0][0x2ec] ;  /* 0x0000bb001e1e7a20 */ /* 0x000fe20000410000 */
[----:B------:R2:W-:Y:S01]  /*3800*/  MUFU.TANH R150, R19 ;  /* 0x0000001300967308 */ /* 0x0005e20000002400 */
[----:B------:R-:W-:Y:S01]  /*3810*/  FMUL.FTZ R31, R31, c[0x0][0x2ec] ;  /* 0x0000bb001f1f7a20 */ /* 0x000fe20000410000 */
[----:B-1----:R-:W-:Y:S01]  /*3820*/  HMMA.16816.F32.BF16 R44, R4, R32, R44 ;  /* 0x00000020042c723c */ /* 0x002fe2000004182c */
[----:B---3--:R-:W-:Y:S01]  /*3830*/  FFMA.FTZ R107, R167, R107, R148 ;  /* 0x0000006ba76b7223 */ /* 0x008fe20000010094 */
[----:B------:R-:W-:-:S04]  /*3840*/  IADD3 R148, R113, 0xb0, RZ ;  /* 0x000000b071947810 */ /* 0x000fc80007ffe0ff */
[----:B------:R-:W-:Y:S02]  /*3850*/  MUFU.TANH R151, R24 ;  /* 0x0000001800977308 */ /* 0x000fe40000002400 */
[----:B------:R-:W-:Y:S01]  /*3860*/  HMMA.16816.F32.BF16 R20, R4, R34, R20 ;  /* 0x000000220414723c */ /* 0x000fe20000041814 */
[----:B------:R-:W-:Y:S04]  /*3870*/  LDSM.16.M88.4 R32, [R163+0x1000] ;  /* 0x00100000a320783b */ /* 0x000fe80000000200 */
[----:B--2---:R-:W1:Y:S01]  /*3880*/  LDSM.16.M88.4 R16, [R164+0x1c00] ;  /* 0x001c0000a410783b */ /* 0x004e620000000200 */
[----:B------:R-:W2:Y:S08]  /*3890*/  MUFU.TANH R152, R25 ;  /* 0x0000001900987308 */ /* 0x000eb00000002400 */
[----:B------:R-:W-:Y:S02]  /*38a0*/  MUFU.TANH R153, R26 ;  /* 0x0000001a00997308 */ /* 0x000fe40000002400 */
[----:B------:R-:W-:-:S02]  /*38b0*/  FMUL.FTZ R44, R44, c[0x0][0x2ec] ;  /* 0x0000bb002c2c7a20 */ /* 0x000fc40000410000 */
[----:B------:R-:W-:Y:S02]  /*38c0*/  FMUL.FTZ R45, R45, c[0x0][0x2ec] ;  /* 0x0000bb002d2d7a20 */ /* 0x000fe40000410000 */
[----:B------:R-:W-:Y:S02]  /*38d0*/  FMUL.FTZ R46, R46, c[0x0][0x2ec] ;  /* 0x0000bb002e2e7a20 */ /* 0x000fe40000410000 */
[----:B------:R-:W-:Y:S01]  /*38e0*/  FMUL.FTZ R47, R47, c[0x0][0x2ec] ;  /* 0x0000bb002f2f7a20 */ /* 0x000fe20000410000 */
[----:B------:R3:W4:Y:S01]  /*38f0*/  MUFU.TANH R154, R27 ;  /* 0x0000001b009a7308 */ /* 0x0007220000002400 */
[----:B------:R-:W-:Y:S02]  /*3900*/  FMUL.FTZ R20, R20, c[0x0][0x2ec] ;  /* 0x0000bb0014147a20 */ /* 0x000fe40000410000 */
[----:B------:R-:W-:Y:S02]  /*3910*/  FMUL.FTZ R21, R21, c[0x0][0x2ec] ;  /* 0x0000bb0015157a20 */ /* 0x000fe40000410000 */
[----:B------:R-:W-:-:S02]  /*3920*/  FMUL.FTZ R22, R22, c[0x0][0x2ec] ;  /* 0x0000bb0016167a20 */ /* 0x000fc40000410000 */
[----:B------:R-:W-:Y:S01]  /*3930*/  FMUL.FTZ R23, R23, c[0x0][0x2ec] ;  /* 0x0000bb0017177a20 */ /* 0x000fe20000410000 */
[----:B------:R-:W5:Y:S01]  /*3940*/  MUFU.TANH R156, R28 ;  /* 0x0000001c009c7308 */ /* 0x000f620000002400 */
[C---:B--2---:R-:W-:Y:S01]  /*3950*/  FFMA.FTZ R152, R167.reuse, R103, R152 ;  /* 0x00000067a7987223 */ /* 0x044fe20000010098 */
[----:B---3--:R-:W2:Y:S06]  /*3960*/  LDSM.16.M88.4 R24, [R163+0xc00] ;  /* 0x000c0000a318783b */ /* 0x008eac0000000200 */
[----:B------:R-:W-:Y:S01]  /*3970*/  MUFU.TANH R155, R29 ;  /* 0x0000001d009b7308 */ /* 0x000fe20000002400 */
[----:B----4-:R-:W-:Y:S01]  /*3980*/  FFMA.FTZ R207, R167, R65, R154 ;  /* 0x00000041a7cf7223 */ /* 0x010fe2000001009a */
[----:B------:R-:W-:Y:S01]  /*3990*/  IADD3 R154, R113, 0xa1, RZ ;  /* 0x000000a1719a7810 */ /* 0x000fe20007ffe0ff */
[----:B-1----:R-:W-:Y:S01]  /*39a0*/  HMMA.16816.F32.BF16 R40, R8, R16, RZ ;  /* 0x000000100828723c */ /* 0x002fe200000418ff */
[----:B-----5:R-:W-:-:S04]  /*39b0*/  FFMA.FTZ R101, R167, R101, R156 ;  /* 0x00000065a7657223 */ /* 0x020fc8000001009c */
[----:B------:R-:W-:Y:S01]  /*39c0*/  MUFU.TANH R157, R30 ;  /* 0x0000001e009d7308 */ /* 0x000fe20000002400 */
[----:B------:R-:W-:Y:S02]  /*39d0*/  IADD3 R156, R113, 0xe0, RZ ;  /* 0x000000e0719c7810 */ /* 0x000fe40007ffe0ff */
[----:B------:R-:W-:Y:S05]  /*39e0*/  HMMA.16816.F32.BF16 R16, R8, R18, RZ ;  /* 0x000000120810723c */ /* 0x000fea00000418ff */
[----:B------:R1:W-:Y:S08]  /*39f0*/  MUFU.TANH R158, R31 ;  /* 0x0000001f009e7308 */ /* 0x0003f00000002400 */
[----:B------:R-:W3:Y:S01]  /*3a00*/  MUFU.TANH R160, R44 ;  /* 0x0000002c00a07308 */ /* 0x000ee20000002400 */
[----:B-1----:R-:W1:Y:S07]  /*3a10*/  LDSM.16.M88.4 R28, [R164+0x2000] ;  /* 0x00200000a41c783b */ /* 0x002e6e0000000200 */
[----:B------:R-:W-:Y:S03]  /*3a20*/  MUFU.TANH R159, R45 ;  /* 0x0000002d009f7308 */ /* 0x000fe60000002400 */
[----:B--2---:R-:W-:Y:S01]  /*3a30*/  HMMA.16816.F32.BF16 R16, R4, R26, R16 ;  /* 0x0000001a0410723c */ /* 0x004fe20000041810 */
[----:B---3--:R-:W-:-:S04]  /*3a40*/  FFMA.FTZ R97, R167, R97, R160 ;  /* 0x00000061a7617223 */ /* 0x008fc800000100a0 */
[----:B------:R-:W2:Y:S03]  /*3a50*/  MUFU.TANH R161, R46 ;  /* 0x0000002e00a17308 */ /* 0x000ea60000002400 */
[----:B------:R-:W-:Y:S01]  /*3a60*/  HMMA.16816.F32.BF16 R40, R4, R24, R40 ;  /* 0x000000180428723c */ /* 0x000fe20000041828 */
[----:B------:R-:W-:Y:S04]  /*3a70*/  LDSM.16.M88.4 R24, [R163+0x1400] ;  /* 0x00140000a318783b */ /* 0x000fe80000000200 */
[----:B------:R1:W-:Y:S08]  /*3a80*/  MUFU.TANH R162, R47 ;  /* 0x0000002f00a27308 */ /* 0x0003f00000002400 */
[----:B------:R-:W-:Y:S01]  /*3a90*/  MUFU.TANH R169, R20 ;  /* 0x0000001400a97308 */ /* 0x000fe20000002400 */
[----:B--2---:R-:W-:-:S02]  /*3aa0*/  FFMA.FTZ R161, R167, R62, R161 ;  /* 0x0000003ea7a17223 */ /* 0x004fc400000100a1 */
[----:B------:R-:W-:-:S05]  /*3ab0*/  FMUL.FTZ R16, R16, c[0x0][0x2ec] ;  /* 0x0000bb0010107a20 */ /* 0x000fca0000410000 */
[----:B------:R-:W-:Y:S01]  /*3ac0*/  MUFU.TANH R168, R21 ;  /* 0x0000001500a87308 */ /* 0x000fe20000002400 */
[----:B------:R-:W-:Y:S02]  /*3ad0*/  FMUL.FTZ R17, R17, c[0x0][0x2ec] ;  /* 0x0000bb0011117a20 */ /* 0x000fe40000410000 */
[----:B------:R-:W-:Y:S02]  /*3ae0*/  FMUL.FTZ R18, R18, c[0x0][0x2ec] ;  /* 0x0000bb0012127a20 */ /* 0x000fe40000410000 */
[----:B------:R-:W-:Y:S01]  /*3af0*/  FMUL.FTZ R19, R19, c[0x0][0x2ec] ;  /* 0x0000bb0013137a20 */ /* 0x000fe20000410000 */
[----:B-1----:R-:W-:Y:S02]  /*3b00*/  HMMA.16816.F32.BF16 R44, R8, R28, RZ ;  /* 0x0000001c082c723c */ /* 0x002fe400000418ff */
[----:B------:R-:W-:Y:S01]  /*3b10*/  MUFU.TANH R170, R22 ;  /* 0x0000001600aa7308 */ /* 0x000fe20000002400 */
[----:B------:R-:W-:Y:S02]  /*3b20*/  FMUL.FTZ R40, R40, c[0x0][0x2ec] ;  /* 0x0000bb0028287a20 */ /* 0x000fe40000410000 */
[----:B------:R-:W-:-:S02]  /*3b30*/  FMUL.FTZ R41, R41, c[0x0][0x2ec] ;  /* 0x0000bb0029297a20 */ /* 0x000fc40000410000 */
[----:B------:R-:W-:Y:S01]  /*3b40*/  FMUL.FTZ R42, R42, c[0x0][0x2ec] ;  /* 0x0000bb002a2a7a20 */ /* 0x000fe20000410000 */
[----:B------:R-:W-:Y:S02]  /*3b50*/  HMMA.16816.F32.BF16 R28, R8, R30, RZ ;  /* 0x0000001e081c723c */ /* 0x000fe400000418ff */
[----:B------:R1:W2:Y:S01]  /*3b60*/  MUFU.TANH R171, R23 ;  /* 0x0000001700ab7308 */ /* 0x0002a20000002400 */
[----:B------:R-:W-:-:S07]  /*3b70*/  FMUL.FTZ R43, R43, c[0x0][0x2ec] ;  /* 0x0000bb002b2b7a20 */ /* 0x000fce0000410000 */
[----:B------:R-:W-:Y:S06]  /*3b80*/  MUFU.TANH R177, R16 ;  /* 0x0000001000b17308 */ /* 0x000fec0000002400 */
[----:B------:R-:W-:Y:S01]  /*3b90*/  HMMA.16816.F32.BF16 R44, R4, R32, R44 ;  /* 0x00000020042c723c */ /* 0x000fe2000004182c */
[----:B-1----:R-:W1:Y:S01]  /*3ba0*/  LDSM.16.M88.4 R20, [R164+0x2400] ;  /* 0x00240000a414783b */ /* 0x002e620000000200 */
[----:B------:R-:W-:Y:S01]  /*3bb0*/  MUFU.TANH R176, R17 ;  /* 0x0000001100b07308 */ /* 0x000fe20000002400 */
[----:B--2---:R-:W-:-:S05]  /*3bc0*/  FFMA.FTZ R171, R167, R59, R171 ;  /* 0x0000003ba7ab7223 */ /* 0x004fca00000100ab */
[----:B------:R-:W-:Y:S01]  /*3bd0*/  HMMA.16816.F32.BF16 R28, R4, R34, R28 ;  /* 0x00000022041c723c */ /* 0x000fe2000004181c */
[----:B------:R-:W-:Y:S01]  /*3be0*/  LDSM.16.M88.4 R32, [R163+0x1800] ;  /* 0x00180000a320783b */ /* 0x000fe20000000200 */
[----:B------:R-:W-:Y:S08]  /*3bf0*/  MUFU.TANH R178, R18 ;  /* 0x0000001200b27308 */ /* 0x000ff00000002400 */
[----:B------:R2:W-:Y:S06]  /*3c00*/  MUFU.TANH R179, R19 ;  /* 0x0000001300b37308 */ /* 0x0005ec0000002400 */
[----:B------:R-:W-:-:S02]  /*3c10*/  FMUL.FTZ R44, R44, c[0x0][0x2ec] ;  /* 0x0000bb002c2c7a20 */ /* 0x000fc40000410000 */
[----:B------:R-:W-:Y:S01]  /*3c20*/  MUFU.TANH R173, R40 ;  /* 0x0000002800ad7308 */ /* 0x000fe20000002400 */
[----:B------:R-:W-:Y:S02]  /*3c30*/  FMUL.FTZ R45, R45, c[0x0][0x2ec] ;  /* 0x0000bb002d2d7a20 */ /* 0x000fe40000410000 */
[----:B------:R-:W-:Y:S02]  /*3c40*/  FMUL.FTZ R46, R46, c[0x0][0x2ec] ;  /* 0x0000bb002e2e7a20 */ /* 0x000fe40000410000 */
[----:B------:R-:W-:Y:S02]  /*3c50*/  FMUL.FTZ R47, R47, c[0x0][0x2ec] ;  /* 0x0000bb002f2f7a20 */ /* 0x000fe40000410000 */
[----:B------:R-:W-:Y:S01]  /*3c60*/  FMUL.FTZ R28, R28, c[0x0][0x2ec] ;  /* 0x0000bb001c1c7a20 */ /* 0x000fe20000410000 */
[----:B--2---:R-:W2:Y:S01]  /*3c70*/  LDSM.16.M88.4 R16, [R164+0x2800] ;  /* 0x00280000a410783b */ /* 0x004ea20000000200 */
[----:B------:R-:W-:Y:S01]  /*3c80*/  MUFU.TANH R172, R41 ;  /* 0x0000002900ac7308 */ /* 0x000fe20000002400 */
[----:B------:R-:W-:-:S02]  /*3c90*/  FMUL.FTZ R29, R29, c[0x0][0x2ec] ;  /* 0x0000bb001d1d7a20 */ /* 0x000fc40000410000 */
[----:B------:R-:W-:Y:S02]  /*3ca0*/  FMUL.FTZ R30, R30, c[0x0][0x2ec] ;  /* 0x0000bb001e1e7a20 */ /* 0x000fe40000410000 */
[----:B------:R-:W-:-:S03]  /*3cb0*/  FMUL.FTZ R31, R31, c[0x0][0x2ec] ;  /* 0x0000bb001f1f7a20 */ /* 0x000fc60000410000 */
[----:B------:R-:W-:Y:S08]  /*3cc0*/  MUFU.TANH R174, R42 ;  /* 0x0000002a00ae7308 */ /* 0x000ff00000002400 */
[----:B------:R1:W-:Y:S08]  /*3cd0*/  MUFU.TANH R175, R43 ;  /* 0x0000002b00af7308 */ /* 0x0003f00000002400 */
[----:B------:R-:W-:Y:S01]  /*3ce0*/  MUFU.TANH R181, R44 ;  /* 0x0000002c00b57308 */ /* 0x000fe20000002400 */
[C---:B-1----:R-:W-:Y:S07]  /*3cf0*/  HMMA.16816.F32.BF16 R40, R8.reuse, R20, RZ ;  /* 0x000000140828723c */ /* 0x042fee00000418ff */
[----:B------:R-:W-:Y:S01]  /*3d00*/  MUFU.TANH R180, R45 ;  /* 0x0000002d00b47308 */ /* 0x000fe20000002400 */
[----:B------:R-:W-:Y:S07]  /*3d10*/  HMMA.16816.F32.BF16 R20, R8, R22, RZ ;  /* 0x000000160814723c */ /* 0x000fee00000418ff */
[----:B------:R-:W-:Y:S08]  /*3d20*/  MUFU.TANH R182, R46 ;  /* 0x0000002e00b67308 */ /* 0x000ff00000002400 */
[----:B------:R2:W-:Y:S01]  /*3d30*/  MUFU.TANH R183, R47 ;  /* 0x0000002f00b77308 */ /* 0x0005e20000002400 */
[C---:B------:R-:W-:Y:S07]  /*3d40*/  HMMA.16816.F32.BF16 R40, R4.reuse, R24, R40 ;  /* 0x000000180428723c */ /* 0x040fee0000041828 */
[----:B------:R-:W-:Y:S01]  /*3d50*/  MUFU.TANH R186, R28 ;  /* 0x0000001c00ba7308 */ /* 0x000fe20000002400 */
[----:B------:R-:W-:Y:S07]  /*3d60*/  HMMA.16816.F32.BF16 R20, R4, R26, R20 ;  /* 0x0000001a0414723c */ /* 0x000fee0000041814 */
[----:B------:R-:W-:Y:S01]  /*3d70*/  MUFU.TANH R185, R29 ;  /* 0x0000001d00b97308 */ /* 0x000fe20000002400 */
[----:B------:R-:W-:Y:S01]  /*3d80*/  LDSM.16.M88.4 R24, [R163+0x1c00] ;  /* 0x001c0000a318783b */ /* 0x000fe20000000200 */
[C---:B--2---:R-:W-:Y:S06]  /*3d90*/  HMMA.16816.F32.BF16 R44, R8.reuse, R16, RZ ;  /* 0x00000010082c723c */ /* 0x044fec00000418ff */
[----:B------:R-:W-:Y:S02]  /*3da0*/  MUFU.TANH R190, R30 ;  /* 0x0000001e00be7308 */ /* 0x000fe40000002400 */
[----:B------:R-:W-:Y:S06]  /*3db0*/  HMMA.16816.F32.BF16 R16, R8, R18, RZ ;  /* 0x000000120810723c */ /* 0x000fec00000418ff */
        /* <DEDUP_REMOVED lines=10> */
[----:B-1----:R-:W1:Y:S01]  /*3e60*/  LDSM.16.M88.4 R28, [R164+0x2c00] ;  /* 0x002c0000a41c783b */ /* 0x002e620000000200 */
[----:B------:R-:W-:Y:S01]  /*3e70*/  MUFU.TANH R195, R41 ;  /* 0x0000002900c37308 */ /* 0x000fe20000002400 */
[C---:B------:R-:W-:Y:S07]  /*3e80*/  HMMA.16816.F32.BF16 R44, R4.reuse, R32, R44 ;  /* 0x00000020042c723c */ /* 0x040fee000004182c */
[----:B------:R-:W-:Y:S01]  /*3e90*/  MUFU.TANH R216, R42 ;  /* 0x0000002a00d87308 */ /* 0x000fe20000002400 */
[----:B------:R-:W-:Y:S01]  /*3ea0*/  HMMA.16816.F32.BF16 R16, R4, R34, R16 ;  /* 0x000000220410723c */ /* 0x000fe20000041810 */
[----:B------:R-:W-:Y:S06]  /*3eb0*/  LDSM.16.M88.4 R32, [R163+0x2000] ;  /* 0x00200000a320783b */ /* 0x000fec0000000200 */
[----:B------:R1:W-:Y:S08]  /*3ec0*/  MUFU.TANH R232, R43 ;  /* 0x0000002b00e87308 */ /* 0x0003f00000002400 */
        /* <DEDUP_REMOVED lines=9> */
[----:B-1----:R-:W-:Y:S02]  /*3f60*/  HMMA.16816.F32.BF16 R40, R8, R28, RZ ;  /* 0x0000001c0828723c */ /* 0x002fe400000418ff */
[----:B------:R-:W-:Y:S01]  /*3f70*/  MUFU.TANH R218, R22 ;  /* 0x0000001600da7308 */ /* 0x000fe20000002400 */
[----:B------:R-:W-:-:S05]  /*3f80*/  FMUL.FTZ R19, R19, c[0x0][0x2ec] ;  /* 0x0000bb0013137a20 */ /* 0x000fca0000410000 */
[----:B------:R-:W-:Y:S02]  /*3f90*/  HMMA.16816.F32.BF16 R28, R8, R30, RZ ;  /* 0x0000001e081c723c */ /* 0x000fe400000418ff */
[----:B------:R1:W-:Y:S08]  /*3fa0*/  MUFU.TANH R192, R23 ;  /* 0x0000001700c07308 */ /* 0x0003f00000002400 */
[----:B------:R-:W-:Y:S06]  /*3fb0*/  MUFU.TANH R221, R16 ;  /* 0x0000001000dd7308 */ /* 0x000fec0000002400 */
[C---:B------:R-:W-:Y:S01]  /*3fc0*/  HMMA.16816.F32.BF16 R40, R4.reuse, R24, R40 ;  /* 0x000000180428723c */ /* 0x040fe20000041828 */
[----:B-1----:R-:W1:Y:S01]  /*3fd0*/  LDSM.16.M88.4 R20, [R164+0x3000] ;  /* 0x00300000a414783b */ /* 0x002e620000000200 */
[----:B------:R-:W-:Y:S06]  /*3fe0*/  MUFU.TANH R227, R17 ;  /* 0x0000001100e37308 */ /* 0x000fec0000002400 */
        /* <DEDUP_REMOVED lines=45> */
[----:B------:R-:W3:Y:S01]  /*42c0*/  LDSM.16.M88.4 R24, [R163+0x2800] ;  /* 0x00280000a318783b */ /* 0x000ee20000000200 */
[----:B------:R-:W-:Y:S01]  /*42d0*/  MUFU.TANH R240, R21 ;  /* 0x0000001500f07308 */ /* 0x000fe20000002400 */
[----:B--2---:R-:W-:-:S07]  /*42e0*/  FFMA.FTZ R13, R167, R111, R13 ;  /* 0x0000006fa70d7223 */ /* 0x004fce000001000d */
[----:B------:R2:W-:Y:S06]  /*42f0*/  MUFU.TANH R248, R22 ;  /* 0x0000001600f87308 */ /* 0x0005ec0000002400 */
[----:B------:R-:W-:Y:S02]  /*4300*/  FMUL.FTZ R40, R40, c[0x0][0x2ec] ;  /* 0x0000bb0028287a20 */ /* 0x000fe40000410000 */
[----:B------:R-:W-:Y:S01]  /*4310*/  FMUL.FTZ R41, R41, c[0x0][0x2ec] ;  /* 0x0000bb0029297a20 */ /* 0x000fe20000410000 */
[----:B------:R-:W4:Y:S01]  /*4320*/  MUFU.TANH R15, R15 ;  /* 0x0000000f000f7308 */ /* 0x000f220000002400 */
[----:B------:R-:W-:-:S02]  /*4330*/  FMUL.FTZ R42, R42, c[0x0][0x2ec] ;  /* 0x0000bb002a2a7a20 */ /* 0x000fc40000410000 */
[----:B------:R-:W-:Y:S02]  /*4340*/  FMUL.FTZ R244, R43, c[0x0][0x2ec] ;  /* 0x0000bb002bf47a20 */ /* 0x000fe40000410000 */
[----:B------:R-:W-:Y:S01]  /*4350*/  FMUL.FTZ R16, R16, c[0x0][0x2ec] ;  /* 0x0000bb0010107a20 */ /* 0x000fe20000410000 */
[----:B--2---:R-:W2:Y:S02]  /*4360*/  LDSM.16.M88.4 R20, [R164+0x3c00] ;  /* 0x003c0000a414783b */ /* 0x004ea40000000200 */
[----:B------:R-:W-:Y:S01]  /*4370*/  MUFU.TANH R249, R40 ;  /* 0x0000002800f97308 */ /* 0x000fe20000002400 */
[----:B------:R-:W-:Y:S02]  /*4380*/  FMUL.FTZ R17, R17, c[0x0][0x2ec] ;  /* 0x0000bb0011117a20 */ /* 0x000fe40000410000 */
[----:B------:R-:W-:Y:S02]  /*4390*/  FMUL.FTZ R19, R19, c[0x0][0x2ec] ;  /* 0x0000bb0013137a20 */ /* 0x000fe40000410000 */
[----:B------:R-:W-:-:S03]  /*43a0*/  FMUL.FTZ R18, R18, c[0x0][0x2ec] ;  /* 0x0000bb0012127a20 */ /* 0x000fc60000410000 */
[----:B------:R5:W-:Y:S01]  /*43b0*/  MUFU.TANH R238, R16 ;  /* 0x0000001000ee7308 */ /* 0x000be20000002400 */
[----:B----4-:R-:W-:-:S07]  /*43c0*/  FFMA.FTZ R15, R167, R48, R15 ;  /* 0x00000030a70f7223 */ /* 0x010fce000001000f */
[----:B------:R-:W-:Y:S01]  /*43d0*/  MUFU.TANH R239, R41 ;  /* 0x0000002900ef7308 */ /* 0x000fe20000002400 */
[----:B-----5:R-:W-:-:S07]  /*43e0*/  IMAD R16, R139, 0x10, R140 ;  /* 0x000000108b107824 */ /* 0x020fce00078e028c */
[----:B------:R1:W-:Y:S01]  /*43f0*/  MUFU.TANH R247, R42 ;  /* 0x0000002a00f77308 */ /* 0x0003e20000002400 */
[----:B------:R-:W-:Y:S02]  /*4400*/  IADD3 R140, R113, 0x80, RZ ;  /* 0x00000080718c7810 */ /* 0x000fe40007ffe0ff */
[----:B------:R-:W-:-:S04]  /*4410*/  IADD3 R16, R16, 0x1, R213 ;  /* 0x0000000110107810 */ /* 0x000fc80007ffe0d5 */
[----:B------:R-:W-:Y:S01]  /*4420*/  IADD3 R16, R38, R16, -R127 ;  /* 0x0000001026107210 */ /* 0x000fe20007ffe87f */
[----:B------:R-:W4:Y:S03]  /*4430*/  MUFU.TANH R14, R14 ;  /* 0x0000000e000e7308 */ /* 0x000f260000002400 */
[----:B------:R-:W-:Y:S01]  /*4440*/  IADD3 R16, R16, c[0x0][0x2e8], RZ ;  /* 0x0000ba0010107a10 */ /* 0x000fe20007ffe0ff */
[----:B-1----:R-:W-:Y:S03]  /*4450*/  HMMA.16816.F32.BF16 R40, R8, R28, RZ ;  /* 0x0000001c0828723c */ /* 0x002fe600000418ff */
[C---:B------:R-:W-:Y:S01]  /*4460*/  IADD3 R184, R16.reuse, 0x8, RZ ;  /* 0x0000000810b87810 */ /* 0x040fe20007ffe0ff */
[----:B------:R1:W-:Y:S01]  /*4470*/  MUFU.TANH R241, R17 ;  /* 0x0000001100f17308 */ /* 0x0003e20000002400 */
[----:B------:R-:W-:-:S02]  /*4480*/  IMNMX R189, R16, R38, PT ;  /* 0x0000002610bd7217 */ /* 0x000fc40003800200 */
[----:B------:R-:W-:Y:S02]  /*4490*/  IMNMX R184, R184, R38, PT ;  /* 0x00000026b8b87217 */ /* 0x000fe40003800200 */
[C---:B------:R-:W-:Y:S01]  /*44a0*/  ISETP.GE.AND P4, PT, R112.reuse, R189, PT ;  /* 0x000000bd7000720c */ /* 0x040fe20003f86270 */
[----:B------:R-:W-:Y:S01]  /*44b0*/  HMMA.16816.F32.BF16 R28, R8, R30, RZ ;  /* 0x0000001e081c723c */ /* 0x000fe200000418ff */
[-C--:B------:R-:W-:Y:S01]  /*44c0*/  ISETP.GE.AND P0, PT, R112, R184.reuse, PT ;  /* 0x000000b87000720c */ /* 0x080fe20003f06270 */
[----:B----4-:R-:W-:Y:S01]  /*44d0*/  FFMA.FTZ R14, R167, R69, R14 ;  /* 0x00000045a70e7223 */ /* 0x010fe2000001000e */
[----:B------:R-:W-:Y:S01]  /*44e0*/  ISETP.GE.AND P6, PT, R110, R189, PT ;  /* 0x000000bd6e00720c */ /* 0x000fe20003fc6270 */
[----:B------:R-:W-:Y:S01]  /*44f0*/  MUFU.TANH R243, R44 ;  /* 0x0000002c00f37308 */ /* 0x000fe20000002400 */
[----:B------:R-:W-:Y:S01]  /*4500*/  ISETP.GE.AND P3, PT, R113, R184, PT ;  /* 0x000000b87100720c */ /* 0x000fe20003f66270 */
[----:B------:R-:W-:Y:S01]  /*4510*/  FFMA.FTZ R112, R167, R66, R153 ;  /* 0x00000042a7707223 */ /* 0x000fe20000010099 */
[----:B------:R-:W-:-:S02]  /*4520*/  FSEL R69, R13, -INF , !P4 ;  /* 0xff8000000d457808 */ /* 0x000fc40006000000 */
[----:B------:R-:W-:Y:S01]  /*4530*/  FSEL R13, R15, -INF , !P0 ;  /* 0xff8000000f0d7808 */ /* 0x000fe20004000000 */
[----:B------:R-:W-:Y:S01]  /*4540*/  FFMA.FTZ R15, R167, R68, R149 ;  /* 0x00000044a70f7223 */ /* 0x000fe20000010095 */
[----:B-1----:R-:W-:Y:S01]  /*4550*/  IADD3 R17, R113, 0x88, RZ ;  /* 0x0000008871117810 */ /* 0x002fe20007ffe0ff */
[----:B------:R-:W-:Y:S01]  /*4560*/  MUFU.TANH R236, R45 ;  /* 0x0000002d00ec7308 */ /* 0x000fe20000002400 */
[----:B------:R-:W-:Y:S01]  /*4570*/  FSEL R68, R109, -INF , !P6 ;  /* 0xff8000006d447808 */ /* 0x000fe20007000000 */
[----:B------:R-:W-:Y:S01]  /*4580*/  FFMA.FTZ R109, R167, R67, R150 ;  /* 0x00000043a76d7223 */ /* 0x000fe20000010096 */
[----:B------:R-:W-:Y:S01]  /*4590*/  FSEL R14, R14, -INF , !P3 ;  /* 0xff8000000e0e7808 */ /* 0x000fe20005800000 */
[----:B---3--:R-:W-:Y:S01]  /*45a0*/  HMMA.16816.F32.BF16 R40, R4, R24, R40 ;  /* 0x000000180428723c */ /* 0x008fe20000041828 */
[-C--:B------:R-:W-:Y:S02]  /*45b0*/  ISETP.GE.AND P2, PT, R110, R184.reuse, PT ;  /* 0x000000b86e00720c */ /* 0x080fe40003f46270 */
[C---:B------:R-:W-:Y:S01]  /*45c0*/  ISETP.GE.AND P5, PT, R108.reuse, R189, PT ;  /* 0x000000bd6c00720c */ /* 0x040fe20003fa6270 */
[----:B------:R-:W-:Y:S01]  /*45d0*/  MUFU.TANH R246, R46 ;  /* 0x0000002e00f67308 */ /* 0x000fe20000002400 */
[----:B------:R-:W-:-:S02]  /*45e0*/  ISETP.GE.AND P3, PT, R108, R184, PT ;  /* 0x000000b86c00720c */ /* 0x000fc40003f66270 */
[----:B------:R-:W-:Y:S01]  /*45f0*/  IADD3 R16, R113, 0x89, RZ ;  /* 0x0000008971107810 */ /* 0x000fe20007ffe0ff */
[----:B------:R-:W-:Y:S01]  /*4600*/  HMMA.16816.F32.BF16 R28, R4, R26, R28 ;  /* 0x0000001a041c723c */ /* 0x000fe2000004181c */
[----:B------:R-:W-:Y:S02]  /*4610*/  FSEL R15, R15, -INF , !P2 ;  /* 0xff8000000f0f7808 */ /* 0x000fe40005000000 */
[----:B------:R-:W-:Y:S01]  /*4620*/  FSEL R67, R107, -INF , !P5 ;  /* 0xff8000006b437808 */ /* 0x000fe20006800000 */
[----:B------:R2:W-:Y:S01]  /*4630*/  MUFU.TANH R235, R47 ;  /* 0x0000002f00eb7308 */ /* 0x0005e20000002400 */
[----:B------:R-:W-:Y:S02]  /*4640*/  FSEL R109, R109, -INF , !P3 ;  /* 0xff8000006d6d7808 */ /* 0x000fe40005800000 */
[----:B------:R-:W-:Y:S02]  /*4650*/  ISETP.GE.AND P2, PT, R104, R184, PT ;  /* 0x000000b86800720c */ /* 0x000fe40003f46270 */
[----:B------:R-:W-:-:S02]  /*4660*/  ISETP.GE.AND P5, PT, R102, R189, PT ;  /* 0x000000bd6600720c */ /* 0x000fc40003fa6270 */
[-C--:B------:R-:W-:Y:S01]  /*4670*/  ISETP.GE.AND P3, PT, R102, R184.reuse, PT ;  /* 0x000000b86600720c */ /* 0x080fe20003f66270 */
[----:B------:R-:W1:Y:S01]  /*4680*/  I2F R64, R102 ;  /* 0x0000006600407306 */ /* 0x000e620000201400 */
[-C--:B------:R-:W-:Y:S02]  /*4690*/  ISETP.GE.AND P6, PT, R104, R189.reuse, PT ;  /* 0x000000bd6800720c */ /* 0x080fe40003fc6270 */
[----:B------:R-:W-:Y:S01]  /*46a0*/  FSEL R207, R207, -INF , !P2 ;  /* 0xff800000cfcf7808 */ /* 0x000fe20005000000 */
[----:B------:R-:W-:Y:S01]  /*46b0*/  FMUL.FTZ R42, R42, c[0x0][0x2ec] ;  /* 0x0000bb002a2a7a20 */ /* 0x000fe20000410000 */
[-C--:B------:R-:W-:Y:S01]  /*46c0*/  ISETP.GE.AND P4, PT, R106, R189.reuse, PT ;  /* 0x000000bd6a00720c */ /* 0x080fe20003f86270 */
[----:B------:R-:W-:Y:S01]  /*46d0*/  FMUL.FTZ R40, R40, c[0x0][0x2ec] ;  /* 0x0000bb0028287a20 */ /* 0x000fe20000410000 */
[-C--:B------:R-:W-:Y:S01]  /*46e0*/  ISETP.GE.AND P0, PT, R106, R184.reuse, PT ;  /* 0x000000b86a00720c */ /* 0x080fe20003f06270 */
[----:B--2---:R-:W-:Y:S01]  /*46f0*/  HMMA.16816.F32.BF16 R44, R8, R20, RZ ;  /* 0x00000014082c723c */ /* 0x004fe200000418ff */
[----:B------:R-:W-:Y:S01]  /*4700*/  I2F R21, R17 ;  /* 0x0000001100157306 */ /* 0x000fe20000201400 */
[-C--:B------:R-:W-:Y:S01]  /*4710*/  ISETP.GE.AND P2, PT, R98, R184.reuse, PT ;  /* 0x000000b86200720c */ /* 0x080fe20003f46270 */
[----:B------:R-:W-:Y:S01]  /*4720*/  FMUL.FTZ R41, R41, c[0x0][0x2ec] ;  /* 0x0000bb0029297a20 */ /* 0x000fe20000410000 */
[----:B------:R-:W-:Y:S01]  /*4730*/  FSEL R65, R152, -INF , !P6 ;  /* 0xff80000098417808 */ /* 0x000fe20007000000 */
[----:B------:R-:W-:Y:S01]  /*4740*/  FMUL.FTZ R28, R28, c[0x0][0x2ec] ;  /* 0x0000bb001c1c7a20 */ /* 0x000fe20000410000 */
[-C--:B------:R-:W-:Y:S01]  /*4750*/  ISETP.GE.AND P6, PT, R98, R189.reuse, PT ;  /* 0x000000bd6200720c */ /* 0x080fe20003fc6270 */
[----:B------:R-:W-:Y:S01]  /*4760*/  FMUL.FTZ R29, R29, c[0x0][0x2ec] ;  /* 0x0000bb001d1d7a20 */ /* 0x000fe20000410000 */
[----:B------:R-:W-:Y:S01]  /*4770*/  FSEL R203, R161, -INF , !P2 ;  /* 0xff800000a1cb7808 */ /* 0x000fe20005000000 */
[----:B------:R2:W-:Y:S01]  /*4780*/  I2F R24, R17 ;  /* 0x0000001100187306 */ /* 0x0005e20000201400 */
[----:B------:R-:W-:Y:S01]  /*4790*/  ISETP.GE.AND P2, PT, R92, R184, PT ;  /* 0x000000b85c00720c */ /* 0x000fe20003f46270 */
[----:B-1----:R-:W-:Y:S01]  /*47a0*/  FFMA.FTZ R157, R167, R64, R157 ;  /* 0x00000040a79d7223 */ /* 0x002fe2000001009d */
[----:B------:R-:W-:Y:S01]  /*47b0*/  FSEL R64, R101, -INF , !P5 ;  /* 0xff80000065407808 */ /* 0x000fe20006800000 */
[----:B------:R-:W-:Y:S01]  /*47c0*/  FMUL.FTZ R30, R30, c[0x0][0x2ec] ;  /* 0x0000bb001e1e7a20 */ /* 0x000fe20000410000 */
[----:B------:R-:W-:Y:S01]  /*47d0*/  FSEL R62, R97, -INF , !P6 ;  /* 0xff800000613e7808 */ /* 0x000fe20007000000 */
[----:B------:R-:W-:Y:S01]  /*47e0*/  FMUL.FTZ R31, R31, c[0x0][0x2ec] ;  /* 0x0000bb001f1f7a20 */ /* 0x000fe20000410000 */
[----:B------:R-:W-:Y:S01]  /*47f0*/  ISETP.GE.AND P6, PT, R92, R189, PT ;  /* 0x000000bd5c00720c */ /* 0x000fe20003fc6270 */
[----:B------:R-:W-:Y:S01]  /*4800*/  I2F R91, R92 ;  /* 0x0000005c005b7306 */ /* 0x000fe20000201400 */
[----:B------:R-:W-:Y:S01]  /*4810*/  FSEL R201, R171, -INF , !P2 ;  /* 0xff800000abc97808 */ /* 0x000fe20005000000 */
[----:B------:R-:W-:Y:S01]  /*4820*/  FMUL.FTZ R43, R43, c[0x0][0x2ec] ;  /* 0x0000bb002b2b7a20 */ /* 0x000fe20000410000 */
[----:B------:R-:W-:-:S02]  /*4830*/  ISETP.GE.AND P2, PT, R86, R184, PT ;  /* 0x000000b85600720c */ /* 0x000fc40003f46270 */
[----:B------:R-:W-:Y:S02]  /*4840*/  FSEL R205, R157, -INF , !P3 ;  /* 0xff8000009dcd7808 */ /* 0x000fe40005800000 */
[C---:B------:R-:W-:Y:S01]  /*4850*/  ISETP.GE.AND P5, PT, R96.reuse, R189, PT ;  /* 0x000000bd6000720c */ /* 0x040fe20003fa6270 */
[----:B------:R-:W1:Y:S01]  /*4860*/  I2F R56, R86 ;  /* 0x0000005600387306 */ /* 0x000e620000201400 */
[C---:B--2---:R-:W-:Y:S01]  /*4870*/  IADD3 R17, R113.reuse, 0x98, RZ ;  /* 0x0000009871117810 */ /* 0x044fe20007ffe0ff */
[----:B------:R-:W-:Y:S01]  /*4880*/  HMMA.16816.F32.BF16 R44, R4, R32, R44 ;  /* 0x00000020042c723c */ /* 0x000fe2000004182c */
[-C--:B------:R-:W-:Y:S02]  /*4890*/  ISETP.GE.AND P3, PT, R96, R184.reuse, PT ;  /* 0x000000b86000720c */ /* 0x080fe40003f66270 */
[----:B------:R-:W-:Y:S02]  /*48a0*/  FSEL R112, R112, -INF , !P0 ;  /* 0xff80000070707808 */ /* 0x000fe40004000000 */
[----:B------:R-:W-:Y:S01]  /*48b0*/  ISETP.GE.AND P0, PT, R100, R184, PT ;  /* 0x000000b86400720c */ /* 0x000fe20003f06270 */
[----:B------:R-:W2:Y:S01]  /*48c0*/  I2F R95, R96 ;  /* 0x00000060005f7306 */ /* 0x000ea20000201400 */
[----:B------:R-:W-:-:S02]  /*48d0*/  IADD3 R33, R113, 0x81, RZ ;  /* 0x0000008171217810 */ /* 0x000fc40007ffe0ff */
[C---:B------:R-:W-:Y:S02]  /*48e0*/  IADD3 R32, R113.reuse, 0x90, RZ ;  /* 0x0000009071207810 */ /* 0x040fe40007ffe0ff */
[C---:B------:R-:W-:Y:S02]  /*48f0*/  IADD3 R150, R113.reuse, 0xa0, RZ ;  /* 0x000000a071967810 */ /* 0x040fe40007ffe0ff */
[----:B------:R-:W-:Y:S01]  /*4900*/  IADD3 R157, R113, 0xa8, RZ ;  /* 0x000000a8719d7810 */ /* 0x000fe20007ffe0ff */
[----:B------:R-:W3:Y:S01]  /*4910*/  I2F R61, R96 ;  /* 0x00000060003d7306 */ /* 0x000ee20000201400 */
[----:B-1----:R-:W-:Y:S01]  /*4920*/  FFMA.FTZ R101, R167, R56, R178 ;  /* 0x00000038a7657223 */ /* 0x002fe200000100b2 */
[C---:B------:R-:W-:Y:S02]  /*4930*/  IADD3 R149, R113.reuse, 0xa9, RZ ;  /* 0x000000a971957810 */ /* 0x040fe40007ffe0ff */
[----:B------:R-:W-:Y:S02]  /*4940*/  IADD3 R152, R113, 0xb1, RZ ;  /* 0x000000b171987810 */ /* 0x000fe40007ffe0ff */
[----:B------:R-:W-:-:S02]  /*4950*/  FSEL R101, R101, -INF , !P2 ;  /* 0xff80000065657808 */ /* 0x000fc40005000000 */
[----:B------:R1:W-:Y:S01]  /*4960*/  I2F R110, R16 ;  /* 0x00000010006e7306 */ /* 0x0003e20000201400 */
[----:B--2---:R-:W-:Y:S01]  /*4970*/  FFMA.FTZ R95, R167, R95, R159 ;  /* 0x0000005fa75f7223 */ /* 0x004fe2000001009f */
[----:B------:R-:W-:Y:S01]  /*4980*/  ISETP.GE.AND P2, PT, R80, R184, PT ;  /* 0x000000b85000720c */ /* 0x000fe20003f46270 */
[----:B------:R-:W-:Y:S01]  /*4990*/  FMUL.FTZ R44, R44, c[0x0][0x2ec] ;  /* 0x0000bb002c2c7a20 */ /* 0x000fe20000410000 */
[----:B------:R-:W-:Y:S01]  /*49a0*/  IADD3 R107, R113, 0xb8, RZ ;  /* 0x000000b8716b7810 */ /* 0x000fe20007ffe0ff */
[----:B------:R-:W-:Y:S01]  /*49b0*/  FMUL.FTZ R47, R47, c[0x0][0x2ec] ;  /* 0x0000bb002f2f7a20 */ /* 0x000fe20000410000 */
[----:B------:R-:W-:Y:S01]  /*49c0*/  IADD3 R153, R113, 0xc8, RZ ;  /* 0x000000c871997810 */ /* 0x000fe20007ffe0ff */
[----:B------:R-:W-:Y:S01]  /*49d0*/  FMUL.FTZ R45, R45, c[0x0][0x2ec] ;  /* 0x0000bb002d2d7a20 */ /* 0x000fe20000410000 */
[----:B------:R-:W-:Y:S01]  /*49e0*/  I2F R48, R17 ;  /* 0x0000001100307306 */ /* 0x000fe20000201400 */
[----:B---3--:R-:W-:Y:S01]  /*49f0*/  FFMA.FTZ R111, R167, R61, R162 ;  /* 0x0000003da76f7223 */ /* 0x008fe200000100a2 */
[----:B------:R-:W-:Y:S01]  /*4a00*/  FSEL R61, R95, -INF , !P5 ;  /* 0xff8000005f3d7808 */ /* 0x000fe20006800000 */
[----:B------:R-:W-:Y:S01]  /*4a10*/  FMUL.FTZ R46, R46, c[0x0][0x2ec] ;  /* 0x0000bb002e2e7a20 */ /* 0x000fe20000410000 */
[----:B------:R-:W-:-:S02]  /*4a20*/  ISETP.GE.AND P5, PT, R90, R189, PT ;  /* 0x000000bd5a00720c */ /* 0x000fc40003fa6270 */
[----:B------:R-:W-:Y:S02]  /*4a30*/  FSEL R111, R111, -INF , !P3 ;  /* 0xff8000006f6f7808 */ /* 0x000fe40005800000 */
[----:B------:R-:W-:Y:S01]  /*4a40*/  I2F R102, R17 ;  /* 0x0000001100667306 */ /* 0x000fe20000201400 */
[C---:B-1----:R-:W-:Y:S02]  /*4a50*/  IADD3 R16, R113.reuse, 0x91, RZ ;  /* 0x0000009171107810 */ /* 0x042fe40007ffe0ff */
[----:B------:R-:W-:Y:S02]  /*4a60*/  ISETP.GE.AND P3, PT, R90, R184, PT ;  /* 0x000000b85a00720c */ /* 0x000fe40003f66270 */
[C---:B------:R-:W-:Y:S02]  /*4a70*/  IADD3 R95, R113.reuse, 0xc1, RZ ;  /* 0x000000c1715f7810 */ /* 0x040fe40007ffe0ff */
[C---:B------:R-:W-:Y:S01]  /*4a80*/  IADD3 R159, R113.reuse, 0xe8, RZ ;  /* 0x000000e8719f7810 */ /* 0x040fe20007ffe0ff */
[----:B------:R-:W1:Y:S01]  /*4a90*/  I2F R99, R100 ;  /* 0x0000006400637306 */ /* 0x000e620000201400 */
[----:B------:R-:W-:-:S02]  /*4aa0*/  IADD3 R162, R113, 0xe9, RZ ;  /* 0x000000e971a27810 */ /* 0x000fc40007ffe0ff */
[----:B------:R-:W-:-:S05]  /*4ab0*/  IADD3 R161, R113, 0xf0, RZ ;  /* 0x000000f071a17810 */ /* 0x000fca0007ffe0ff */
[----:B------:R-:W2:Y:S08]  /*4ac0*/  I2F R63, R100 ;  /* 0x00000064003f7306 */ /* 0x000eb00000201400 */
[----:B------:R-:W3:Y:S01]  /*4ad0*/  MUFU.TANH R17, R19 ;  /* 0x0000001300117308 */ /* 0x000ee20000002400 */
[----:B-1----:R-:W-:Y:S01]  /*4ae0*/  FFMA.FTZ R99, R167, R99, R155 ;  /* 0x00000063a7637223 */ /* 0x002fe2000001009b */
[----:B------:R-:W-:-:S06]  /*4af0*/  IADD3 R155, R113, 0xe1, RZ ;  /* 0x000000e1719b7810 */ /* 0x000fcc0007ffe0ff */
[----:B------:R-:W1:Y:S01]  /*4b00*/  I2F R53, R80 ;  /* 0x0000005000357306 */ /* 0x000e620000201400 */
[----:B--2---:R-:W-:-:S05]  /*4b10*/  FFMA.FTZ R158, R167, R63, R158 ;  /* 0x0000003fa79e7223 */ /* 0x004fca000001009e */
[----:B------:R-:W-:Y:S02]  /*4b20*/  FSEL R206, R158, -INF , !P0 ;  /* 0xff8000009ece7808 */ /* 0x000fe40004000000 */
[----:B------:R-:W2:Y:S01]  /*4b30*/  I2F R89, R90 ;  /* 0x0000005a00597306 */ /* 0x000ea20000201400 */
[----:B---3--:R-:W-:Y:S01]  /*4b40*/  IMAD.MOV.U32 R171, RZ, RZ, R17 ;  /* 0x000000ffffab7224 */ /* 0x008fe200078e0011 */
[----:B------:R-:W-:-:S06]  /*4b50*/  ISETP.GE.AND P0, PT, R94, R184, PT ;  /* 0x000000b85e00720c */ /* 0x000fcc0003f06270 */
[----:B------:R-:W3:Y:S01]  /*4b60*/  I2F R58, R90 ;  /* 0x0000005a003a7306 */ /* 0x000ee20000201400 */
[----:B-1----:R-:W-:-:S07]  /*4b70*/  FFMA.FTZ R183, R167, R53, R183 ;  /* 0x00000035a7b77223 */ /* 0x002fce00000100b7 */
[----:B------:R-:W1:Y:S01]  /*4b80*/  I2F R106, R16 ;  /* 0x00000010006a7306 */ /* 0x000e620000201400 */
[----:B--2---:R-:W-:-:S07]  /*4b90*/  FFMA.FTZ R89, R167, R89, R173 ;  /* 0x00000059a7597223 */ /* 0x004fce00000100ad */
[----:B------:R2:W-:Y:S01]  /*4ba0*/  I2F R104, R16 ;  /* 0x0000001000687306 */ /* 0x0005e20000201400 */
[----:B---3--:R-:W-:Y:S01]  /*4bb0*/  FFMA.FTZ R174, R167, R58, R174 ;  /* 0x0000003aa7ae7223 */ /* 0x008fe200000100ae */
[----:B------:R-:W-:Y:S02]  /*4bc0*/  FSEL R58, R89, -INF , !P5 ;  /* 0xff800000593a7808 */ /* 0x000fe40006800000 */
[----:B------:R-:W-:Y:S02]  /*4bd0*/  ISETP.GE.AND P5, PT, R84, R189, PT ;  /* 0x000000bd5400720c */ /* 0x000fe40003fa6270 */
[----:B------:R-:W-:Y:S02]  /*4be0*/  FSEL R200, R174, -INF , !P3 ;  /* 0xff800000aec87808 */ /* 0x000fe40005800000 */
[----:B------:R-:W3:Y:S01]  /*4bf0*/  I2F R93, R94 ;  /* 0x0000005e005d7306 */ /* 0x000ee20000201400 */
[----:B------:R-:W-:Y:S01]  /*4c00*/  ISETP.GE.AND P3, PT, R84, R184, PT ;  /* 0x000000b85400720c */ /* 0x000fe20003f66270 */
[----:B-1----:R-:W-:Y:S01]  /*4c10*/  FFMA.FTZ R106, R167, R106, R239 ;  /* 0x0000006aa76a7223 */ /* 0x002fe200000100ef */
[----:B------:R-:W-:-:S05]  /*4c20*/  IADD3 R89, R113, 0xc9, RZ ;  /* 0x000000c971597810 */ /* 0x000fca0007ffe0ff */
[----:B------:R-:W1:Y:S01]  /*4c30*/  I2F R60, R94 ;  /* 0x0000005e003c7306 */ /* 0x000e620000201400 */
[----:B--2---:R-:W-:Y:S01]  /*4c40*/  FFMA.FTZ R16, R167, R105, R151 ;  /* 0x00000069a7107223 */ /* 0x004fe20000010097 */
[----:B------:R-:W-:-:S04]  /*4c50*/  IADD3 R151, R113, 0x99, RZ ;  /* 0x0000009971977810 */ /* 0x000fc80007ffe0ff */
[----:B------:R-:W-:Y:S01]  /*4c60*/  FSEL R66, R16, -INF , !P4 ;  /* 0xff80000010427808 */ /* 0x000fe20006000000 */
[C---:B------:R-:W-:Y:S01]  /*4c70*/  FFMA.FTZ R16, R167.reuse, R91, R168 ;  /* 0x0000005ba7107223 */ /* 0x040fe200000100a8 */
[----:B------:R-:W2:Y:S01]  /*4c80*/  I2F R77, R78 ;  /* 0x0000004e004d7306 */ /* 0x000ea20000201400 */
[----:B------:R-:W-:Y:S01]  /*4c90*/  ISETP.GE.AND P4, PT, R100, R189, PT ;  /* 0x000000bd6400720c */ /* 0x000fe20003f86270 */
[----:B---3--:R-:W-:Y:S02]  /*4ca0*/  FFMA.FTZ R93, R167, R93, R169 ;  /* 0x0000005da75d7223 */ /* 0x008fe400000100a9 */
[----:B------:R-:W-:Y:S02]  /*4cb0*/  FSEL R59, R16, -INF , !P6 ;  /* 0xff800000103b7808 */ /* 0x000fe40007000000 */
[----:B------:R-:W-:Y:S02]  /*4cc0*/  FSEL R63, R99, -INF , !P4 ;  /* 0xff800000633f7808 */ /* 0x000fe40006000000 */
[----:B------:R-:W3:Y:S01]  /*4cd0*/  I2F R87, R88 ;  /* 0x0000005800577306 */ /* 0x000ee20000201400 */
[----:B-1----:R-:W-:Y:S01]  /*4ce0*/  FFMA.FTZ R202, R167, R60, R170 ;  /* 0x0000003ca7ca7223 */ /* 0x002fe200000100aa */
[----:B------:R-:W-:-:S02]  /*4cf0*/  ISETP.GE.AND P4, PT, R94, R189, PT ;  /* 0x000000bd5e00720c */ /* 0x000fc40003f86270 */
[----:B------:R-:W-:Y:S02]  /*4d00*/  ISETP.GE.AND P6, PT, R86, R189, PT ;  /* 0x000000bd5600720c */ /* 0x000fe40003fc6270 */
[----:B------:R-:W-:Y:S02]  /*4d10*/  FSEL R60, R93, -INF , !P4 ;  /* 0xff8000005d3c7808 */ /* 0x000fe40006000000 */
[----:B------:R1:W4:Y:S01]  /*4d20*/  MUFU.TANH R20, R18 ;  /* 0x0000001200147308 */ /* 0x0003220000002400 */
[----:B--2---:R-:W-:Y:S01]  /*4d30*/  FFMA.FTZ R77, R167, R77, R186 ;  /* 0x0000004da74d7223 */ /* 0x004fe200000100ba */
[----:B------:R-:W-:Y:S01]  /*4d40*/  FSEL R186, R183, -INF , !P2 ;  /* 0xff800000b7ba7808 */ /* 0x000fe20005000000 */
[----:B------:R-:W-:Y:S01]  /*4d50*/  IMAD.MOV.U32 R183, RZ, RZ, R21 ;  /* 0x000000ffffb77224 */ /* 0x000fe200078e0015 */
[----:B------:R-:W-:Y:S02]  /*4d60*/  FSEL R202, R202, -INF , !P0 ;  /* 0xff800000caca7808 */ /* 0x000fe40004000000 */
[----:B------:R-:W-:-:S02]  /*4d70*/  ISETP.GE.AND P4, PT, R88, R189, PT ;  /* 0x000000bd5800720c */ /* 0x000fc40003f86270 */
[----:B------:R-:W2:Y:S01]  /*4d80*/  I2F R83, R84 ;  /* 0x0000005400537306 */ /* 0x000ea20000201400 */
[----:B---3--:R-:W-:Y:S01]  /*4d90*/  FFMA.FTZ R87, R167, R87, R172 ;  /* 0x00000057a7577223 */ /* 0x008fe200000100ac */
[-C--:B------:R-:W-:Y:S02]  /*4da0*/  ISETP.GE.AND P0, PT, R88, R184.reuse, PT ;  /* 0x000000b85800720c */ /* 0x080fe40003f06270 */
[----:B------:R-:W-:Y:S02]  /*4db0*/  ISETP.GE.AND P2, PT, R74, R184, PT ;  /* 0x000000b84a00720c */ /* 0x000fe40003f46270 */
[C---:B------:R-:W-:Y:S02]  /*4dc0*/  IADD3 R99, R113.reuse, 0xb9, RZ ;  /* 0x000000b971637810 */ /* 0x040fe40007ffe0ff */
[----:B------:R-:W3:Y:S01]  /*4dd0*/  I2F R55, R84 ;  /* 0x0000005400377306 */ /* 0x000ee20000201400 */
[----:B-1----:R-:W1:Y:S01]  /*4de0*/  LDSM.16.M88.4 R16, [R164+0x4000] ;  /* 0x00400000a410783b */ /* 0x002e620000000200 */
[----:B----4-:R-:W-:Y:S01]  /*4df0*/  IMAD.MOV.U32 R172, RZ, RZ, R20 ;  /* 0x000000ffffac7224 */ /* 0x010fe200078e0014 */
[----:B------:R-:W-:Y:S01]  /*4e00*/  IADD3 R93, R113, 0xc0, RZ ;  /* 0x000000c0715d7810 */ /* 0x000fe20007ffe0ff */
[----:B------:R-:W-:Y:S02]  /*4e10*/  HMMA.16816.F32.BF16 R20, R8, R22, RZ ;  /* 0x000000160814723c */ /* 0x000fe400000418ff */
[----:B------:R-:W-:-:S02]  /*4e20*/  FFMA.FTZ R172, R167, R102, R172 ;  /* 0x00000066a7ac7223 */ /* 0x000fc400000100ac */
[----:B------:R-:W4:Y:S01]  /*4e30*/  I2F R57, R88 ;  /* 0x0000005800397306 */ /* 0x000f220000201400 */
[----:B--2---:R-:W-:Y:S01]  /*4e40*/  FFMA.FTZ R176, R167, R83, R176 ;  /* 0x00000053a7b07223 */ /* 0x004fe200000100b0 */
[----:B------:R-:W-:-:S06]  /*4e50*/  IADD3 R83, R113, 0xd9, RZ ;  /* 0x000000d971537810 */ /* 0x000fcc0007ffe0ff */
[----:B------:R-:W2:Y:S01]  /*4e60*/  I2F R85, R86 ;  /* 0x0000005600557306 */ /* 0x000ea20000201400 */
[----:B---3--:R-:W-:Y:S01]  /*4e70*/  FFMA.FTZ R179, R167, R55, R179 ;  /* 0x00000037a7b37223 */ /* 0x008fe200000100b3 */
[----:B------:R-:W-:Y:S02]  /*4e80*/  FSEL R55, R176, -INF , !P5 ;  /* 0xff800000b0377808 */ /* 0x000fe40006800000 */
[C---:B------:R-:W-:Y:S02]  /*4e90*/  ISETP.GE.AND P5, PT, R78.reuse, R189, PT ;  /* 0x000000bd4e00720c */ /* 0x040fe40003fa6270 */
[----:B------:R-:W-:Y:S02]  /*4ea0*/  FSEL R199, R179, -INF , !P3 ;  /* 0xff800000b3c77808 */ /* 0x000fe40005800000 */
[----:B------:R-:W3:Y:S01]  /*4eb0*/  I2F R52, R78 ;  /* 0x0000004e00347306 */ /* 0x000ee20000201400 */
[----:B----4-:R-:W-:Y:S01]  /*4ec0*/  FFMA.FTZ R126, R167, R57, R175 ;  /* 0x00000039a77e7223 */ /* 0x010fe200000100af */
[----:B------:R-:W-:-:S02]  /*4ed0*/  ISETP.GE.AND P3, PT, R78, R184, PT ;  /* 0x000000b84e00720c */ /* 0x000fc40003f66270 */
[----:B------:R-:W-:Y:S01]  /*4ee0*/  FSEL R57, R87, -INF , !P4 ;  /* 0xff80000057397808 */ /* 0x000fe20006000000 */
[----:B------:R-:W-:Y:S01]  /*4ef0*/  HMMA.16816.F32.BF16 R20, R4, R34, R20 ;  /* 0x000000220414723c */ /* 0x000fe20000041814 */
[----:B------:R-:W-:Y:S02]  /*4f00*/  FSEL R126, R126, -INF , !P0 ;  /* 0xff8000007e7e7808 */ /* 0x000fe40004000000 */
[----:B------:R-:W4:Y:S01]  /*4f10*/  I2F R81, R82 ;  /* 0x0000005200517306 */ /* 0x000f220000201400 */
[----:B--2---:R-:W-:Y:S01]  /*4f20*/  FFMA.FTZ R85, R167, R85, R177 ;  /* 0x00000055a7557223 */ /* 0x004fe200000100b1 */
[C---:B------:R-:W-:Y:S02]  /*4f30*/  ISETP.GE.AND P4, PT, R82.reuse, R189, PT ;  /* 0x000000bd5200720c */ /* 0x040fe40003f86270 */
[----:B------:R-:W-:Y:S02]  /*4f40*/  ISETP.GE.AND P0, PT, R82, R184, PT ;  /* 0x000000b85200720c */ /* 0x000fe40003f06270 */
[----:B------:R-:W-:-:S02]  /*4f50*/  FSEL R56, R85, -INF , !P6 ;  /* 0xff80000055387808 */ /* 0x000fc40007000000 */
[----:B------:R-:W2:Y:S01]  /*4f60*/  I2F R54, R82 ;  /* 0x0000005200367306 */ /* 0x000ea20000201400 */
[----:B---3--:R-:W-:Y:S01]  /*4f70*/  FFMA.FTZ R169, R167, R52, R190 ;  /* 0x00000034a7a97223 */ /* 0x008fe200000100be */
[----:B------:R-:W-:Y:S01]  /*4f80*/  FSEL R52, R77, -INF , !P5 ;  /* 0xff8000004d347808 */ /* 0x000fe20006800000 */
[----:B------:R-:W-:Y:S01]  /*4f90*/  IMAD.MOV.U32 R190, RZ, RZ, R24 ;  /* 0x000000ffffbe7224 */ /* 0x000fe200078e0018 */
[----:B------:R-:W-:Y:S01]  /*4fa0*/  ISETP.GE.AND P6, PT, R80, R189, PT ;  /* 0x000000bd5000720c */ /* 0x000fe20003fc6270 */
[----:B------:R-:W3:Y:S01]  /*4fb0*/  LDSM.16.M88.4 R24, [R163+0x3000] ;  /* 0x00300000a318783b */ /* 0x000ee20000000200 */
[----:B------:R-:W-:Y:S02]  /*4fc0*/  FSEL R169, R169, -INF , !P3 ;  /* 0xff800000a9a97808 */ /* 0x000fe40005800000 */
[----:B------:R-:W5:Y:S01]  /*4fd0*/  I2F R79, R80 ;  /* 0x00000050004f7306 */ /* 0x000f620000201400 */
[----:B----4-:R-:W-:Y:S01]  /*4fe0*/  FFMA.FTZ R181, R167, R81, R181 ;  /* 0x00000051a7b57223 */ /* 0x010fe200000100b5 */
[----:B------:R-:W-:-:S02]  /*4ff0*/  ISETP.GE.AND P5, PT, R72, R189, PT ;  /* 0x000000bd4800720c */ /* 0x000fc40003fa6270 */
[----:B------:R-:W-:Y:S01]  /*5000*/  ISETP.GE.AND P3, PT, R72, R184, PT ;  /* 0x000000b84800720c */ /* 0x000fe20003f66270 */
[----:B------:R-:W-:Y:S01]  /*5010*/  FMUL.FTZ R20, R20, c[0x0][0x2ec] ;  /* 0x0000bb0014147a20 */ /* 0x000fe20000410000 */
[----:B------:R-:W-:Y:S01]  /*5020*/  IADD3 R86, R113, 0xd0, RZ ;  /* 0x000000d071567810 */ /* 0x000fe20007ffe0ff */
[----:B------:R-:W-:Y:S01]  /*5030*/  FMUL.FTZ R21, R21, c[0x0][0x2ec] ;  /* 0x0000bb0015157a20 */ /* 0x000fe20000410000 */
[----:B------:R-:W-:Y:S01]  /*5040*/  I2F R75, R76 ;  /* 0x0000004c004b7306 */ /* 0x000fe20000201400 */
[----:B--2---:R-:W-:Y:S01]  /*5050*/  FFMA.FTZ R182, R167, R54, R182 ;  /* 0x00000036a7b67223 */ /* 0x004fe200000100b6 */
[----:B------:R-:W-:Y:S02]  /*5060*/  FSEL R54, R181, -INF , !P4 ;  /* 0xff800000b5367808 */ /* 0x000fe40006000000 */
[----:B------:R-:W-:Y:S02]  /*5070*/  ISETP.GE.AND P4, PT, R76, R189, PT ;  /* 0x000000bd4c00720c */ /* 0x000fe40003f86270 */
[----:B------:R-:W-:-:S02]  /*5080*/  FSEL R198, R182, -INF , !P0 ;  /* 0xff800000b6c67808 */ /* 0x000fc40004000000 */
[----:B------:R-:W2:Y:S01]  /*5090*/  I2F R51, R76 ;  /* 0x0000004c00337306 */ /* 0x000ea20000201400 */
[----:B-----5:R-:W-:Y:S01]  /*50a0*/  FFMA.FTZ R180, R167, R79, R180 ;  /* 0x0000004fa7b47223 */ /* 0x020fe200000100b4 */
[----:B------:R-:W-:Y:S02]  /*50b0*/  ISETP.GE.AND P0, PT, R76, R184, PT ;  /* 0x000000b84c00720c */ /* 0x000fe40003f06270 */
[C---:B------:R-:W-:Y:S02]  /*50c0*/  IADD3 R87, R113.reuse, 0xd1, RZ ;  /* 0x000000d171577810 */ /* 0x040fe40007ffe0ff */
[----:B------:R-:W-:Y:S02]  /*50d0*/  FSEL R53, R180, -INF , !P6 ;  /* 0xff800000b4357808 */ /* 0x000fe40007000000 */
[----:B------:R-:W4:Y:S01]  /*50e0*/  I2F R73, R74 ;  /* 0x0000004a00497306 */ /* 0x000f220000201400 */
[----:B------:R-:W-:Y:S02]  /*50f0*/  ISETP.GE.AND P6, PT, R74, R189, PT ;  /* 0x000000bd4a00720c */ /* 0x000fe40003fc6270 */
[----:B------:R-:W-:-:S02]  /*5100*/  IADD3 R85, R113, 0xd8, RZ ;  /* 0x000000d871557810 */ /* 0x000fc40007ffe0ff */
[----:B------:R-:W-:-:S03]  /*5110*/  IADD3 R176, R113, 0x98, RZ ;  /* 0x0000009871b07810 */ /* 0x000fc60007ffe0ff */
[----:B------:R-:W-:Y:S01]  /*5120*/  I2F R71, R72 ;  /* 0x0000004800477306 */ /* 0x000fe20000201400 */
[----:B--2---:R-:W-:Y:S02]  /*5130*/  FFMA.FTZ R51, R167, R51, R191 ;  /* 0x00000033a7337223 */ /* 0x004fe400000100bf */
[----:B------:R-:W-:-:S03]  /*5140*/  IMAD.MOV.U32 R191, RZ, RZ, R32 ;  /* 0x000000ffffbf7224 */ /* 0x000fc600078e0020 */
[----:B------:R-:W-:Y:S02]  /*5150*/  FSEL R114, R51, -INF , !P0 ;  /* 0xff80000033727808 */ /* 0x000fe40004000000 */
[----:B------:R-:W2:Y:S01]  /*5160*/  I2F R50, R74 ;  /* 0x0000004a00327306 */ /* 0x000ea20000201400 */
[----:B----4-:R-:W-:Y:S01]  /*5170*/  FFMA.FTZ R73, R167, R73, R194 ;  /* 0x00000049a7497223 */ /* 0x010fe200000100c2 */
[----:B------:R-:W-:Y:S02]  /*5180*/  ISETP.GE.AND P0, PT, R70, R184, PT ;  /* 0x000000b84600720c */ /* 0x000fe40003f06270 */
[----:B------:R-:W-:-:S04]  /*5190*/  IADD3 R51, R113, 0xf1, RZ ;  /* 0x000000f171337810 */ /* 0x000fc80007ffe0ff */
[----:B------:R-:W-:Y:S08]  /*51a0*/  I2F R124, R70 ;  /* 0x00000046007c7306 */ /* 0x000ff00000201400 */
[----:B------:R-:W4:Y:S01]  /*51b0*/  I2F R117, R70 ;  /* 0x0000004600757306 */ /* 0x000f220000201400 */
[----:B--2---:R-:W-:-:S05]  /*51c0*/  FFMA.FTZ R50, R167, R50, R216 ;  /* 0x00000032a7327223 */ /* 0x004fca00000100d8 */
[----:B------:R-:W-:Y:S02]  /*51d0*/  FSEL R174, R50, -INF , !P2 ;  /* 0xff80000032ae7808 */ /* 0x000fe40005000000 */
[----:B------:R-:W2:Y:S01]  /*51e0*/  I2F R122, R123 ;  /* 0x0000007b007a7306 */ /* 0x000ea20000201400 */
[----:B------:R-:W-:-:S07]  /*51f0*/  ISETP.GE.AND P2, PT, R123, R184, PT ;  /* 0x000000b87b00720c */ /* 0x000fce0003f46270 */
[----:B------:R-:W5:Y:S01]  /*5200*/  I2F R115, R123 ;  /* 0x0000007b00737306 */ /* 0x000f620000201400 */
[----:B----4-:R-:W-:-:S05]  /*5210*/  FFMA.FTZ R117, R167, R117, R218 ;  /* 0x00000075a7757223 */ /* 0x010fca00000100da */
[----:B------:R-:W-:Y:S02]  /*5220*/  FSEL R175, R117, -INF , !P0 ;  /* 0xff80000075af7808 */ /* 0x000fe40004000000 */
[----:B------:R4:W1:Y:S01]  /*5230*/  I2F R49, R72 ;  /* 0x0000004800317306 */ /* 0x0008620000201400 */
[----:B--2---:R-:W-:Y:S01]  /*5240*/  FFMA.FTZ R76, R167, R122, R193 ;  /* 0x0000007aa74c7223 */ /* 0x004fe200000100c1 */
[----:B------:R-:W-:-:S06]  /*5250*/  ISETP.GE.AND P0, PT, R119, R184, PT ;  /* 0x000000b87700720c */ /* 0x000fcc0003f06270 */
[----:B------:R-:W2:Y:S01]  /*5260*/  I2F R120, R121 ;  /* 0x0000007900787306 */ /* 0x000ea20000201400 */
[----:B-----5:R-:W-:-:S05]  /*5270*/  FFMA.FTZ R115, R167, R115, R192 ;  /* 0x00000073a7737223 */ /* 0x020fca00000100c0 */
[----:B------:R-:W-:Y:S01]  /*5280*/  FSEL R177, R115, -INF , !P2 ;  /* 0xff80000073b17808 */ /* 0x000fe20005000000 */
[C---:B----4-:R-:W-:Y:S01]  /*5290*/  FFMA.FTZ R72, R167.reuse, R75, R185 ;  /* 0x0000004ba7487223 */ /* 0x050fe200000100b9 */
[----:B------:R4:W-:Y:S01]  /*52a0*/  MUFU.TANH R78, R28 ;  /* 0x0000001c004e7308 */ /* 0x0009e20000002400 */
[C---:B-1----:R-:W-:Y:S01]  /*52b0*/  FFMA.FTZ R49, R167.reuse, R49, R232 ;  /* 0x00000031a7317223 */ /* 0x042fe200000100e8 */
[----:B------:R-:W-:Y:S01]  /*52c0*/  ISETP.GE.AND P2, PT, R136, R184, PT ;  /* 0x000000b88800720c */ /* 0x000fe20003f46270 */
[----:B------:R-:W-:Y:S01]  /*52d0*/  IMAD.MOV.U32 R232, RZ, RZ, R171 ;  /* 0x000000ffffe87224 */ /* 0x000fe200078e00ab */
[----:B------:R-:W-:Y:S02]  /*52e0*/  FSEL R72, R72, -INF , !P4 ;  /* 0xff80000048487808 */ /* 0x000fe40006000000 */
[----:B------:R-:W-:Y:S01]  /*52f0*/  ISETP.GE.AND P4, PT, R70, R189, PT ;  /* 0x000000bd4600720c */ /* 0x000fe20003f86270 */
[----:B------:R-:W-:Y:S01]  /*5300*/  FFMA.FTZ R70, R167, R71, R195 ;  /* 0x00000047a7467223 */ /* 0x000fe200000100c3 */
[----:B------:R-:W-:Y:S01]  /*5310*/  FSEL R71, R73, -INF , !P6 ;  /* 0xff80000049477808 */ /* 0x000fe20007000000 */
[----:B------:R-:W-:Y:S01]  /*5320*/  FFMA.FTZ R73, R167, R124, R197 ;  /* 0x0000007ca7497223 */ /* 0x000fe200000100c5 */
[----:B------:R-:W-:Y:S01]  /*5330*/  ISETP.GE.AND P6, PT, R123, R189, PT ;  /* 0x000000bd7b00720c */ /* 0x000fe20003fc6270 */
[----:B------:R-:W1:Y:S01]  /*5340*/  I2F R118, R119 ;  /* 0x0000007700767306 */ /* 0x000e620000201400 */
[----:B--2---:R-:W-:Y:S01]  /*5350*/  FFMA.FTZ R120, R167, R120, R217 ;  /* 0x00000078a7787223 */ /* 0x004fe200000100d9 */
[----:B------:R-:W-:-:S02]  /*5360*/  IADD3 R171, R113, 0x89, RZ ;  /* 0x0000008971ab7810 */ /* 0x000fc40007ffe0ff */
[----:B------:R-:W-:Y:S02]  /*5370*/  FSEL R73, R73, -INF , !P4 ;  /* 0xff80000049497808 */ /* 0x000fe40006000000 */
[----:B----4-:R-:W-:Y:S02]  /*5380*/  IADD3 R28, R113, 0x89, RZ ;  /* 0x00000089711c7810 */ /* 0x010fe40007ffe0ff */
[----:B------:R-:W2:Y:S01]  /*5390*/  I2F R129, R119 ;  /* 0x0000007700817306 */ /* 0x000ea20000201400 */
[----:B------:R-:W-:Y:S02]  /*53a0*/  ISETP.GE.AND P4, PT, R119, R189, PT ;  /* 0x000000bd7700720c */ /* 0x000fe40003f86270 */
[----:B------:R-:W-:Y:S01]  /*53b0*/  IMAD.MOV.U32 R217, RZ, RZ, R28 ;  /* 0x000000ffffd97224 */ /* 0x000fe200078e001c */
[----:B------:R-:W-:Y:S02]  /*53c0*/  IADD3 R28, R113, 0x91, RZ ;  /* 0x00000091711c7810 */ /* 0x000fe40007ffe0ff */
[----:B------:R-:W-:-:S02]  /*53d0*/  FSEL R76, R76, -INF , !P6 ;  /* 0xff8000004c4c7808 */ /* 0x000fc40007000000 */
[----:B------:R4:W-:Y:S01]  /*53e0*/  MUFU.TANH R119, R44 ;  /* 0x0000002c00777308 */ /* 0x0009e20000002400 */
[-C--:B------:R-:W-:Y:S01]  /*53f0*/  ISETP.GE.AND P6, PT, R136, R189.reuse, PT ;  /* 0x000000bd8800720c */ /* 0x080fe20003fc6270 */
[----:B------:R-:W-:Y:S01]  /*5400*/  IMAD.MOV.U32 R218, RZ, RZ, R28 ;  /* 0x000000ffffda7224 */ /* 0x000fe200078e001c */
[----:B------:R-:W-:Y:S01]  /*5410*/  FSEL R70, R70, -INF , !P5 ;  /* 0xff80000046467808 */ /* 0x000fe20006800000 */
[----:B-1----:R-:W-:Y:S01]  /*5420*/  FFMA.FTZ R77, R167, R118, R220 ;  /* 0x00000076a74d7223 */ /* 0x002fe200000100dc */
[----:B------:R-:W-:Y:S02]  /*5430*/  FSEL R173, R49, -INF , !P3 ;  /* 0xff80000031ad7808 */ /* 0x000fe40005800000 */
[----:B------:R-:W-:Y:S01]  /*5440*/  ISETP.GE.AND P5, PT, R121, R189, PT ;  /* 0x000000bd7900720c */ /* 0x000fe20003fa6270 */
[----:B------:R-:W1:Y:S01]  /*5450*/  I2F R135, R136 ;  /* 0x0000008800877306 */ /* 0x000e620000201400 */
[----:B--2---:R-:W-:Y:S01]  /*5460*/  FFMA.FTZ R129, R167, R129, R237 ;  /* 0x00000081a7817223 */ /* 0x004fe200000100ed */
[----:B------:R-:W-:-:S02]  /*5470*/  ISETP.GE.AND P3, PT, R121, R184, PT ;  /* 0x000000b87900720c */ /* 0x000fc40003f66270 */
[----:B------:R-:W-:Y:S02]  /*5480*/  FSEL R77, R77, -INF , !P4 ;  /* 0xff8000004d4d7808 */ /* 0x000fe40006000000 */
[----:B------:R-:W-:Y:S01]  /*5490*/  FSEL R180, R129, -INF , !P0 ;  /* 0xff80000081b47808 */ /* 0x000fe20004000000 */
[----:B----4-:R-:W2:Y:S01]  /*54a0*/  S2R R44, SR_TID.X ;  /* 0x00000000002c7919 */ /* 0x010ea20000002100 */
[----:B------:R4:W5:Y:S01]  /*54b0*/  I2F R132, R136 ;  /* 0x0000008800847306 */ /* 0x0009620000201400 */
[C---:B------:R-:W-:Y:S02]  /*54c0*/  ISETP.GE.AND P4, PT, R138.reuse, R189, PT ;  /* 0x000000bd8a00720c */ /* 0x040fe40003f86270 */
[----:B------:R-:W-:Y:S01]  /*54d0*/  ISETP.GE.AND P0, PT, R138, R184, PT ;  /* 0x000000b88a00720c */ /* 0x000fe20003f06270 */
[----:B-1----:R-:W-:-:S04]  /*54e0*/  FFMA.FTZ R117, R167, R135, R221 ;  /* 0x00000087a7757223 */ /* 0x002fc800000100dd */
[----:B------:R-:W1:Y:S01]  /*54f0*/  I2F R125, R33 ;  /* 0x00000021007d7306 */ /* 0x000e620000201400 */
[----:B------:R-:W-:Y:S02]  /*5500*/  FSEL R117, R117, -INF , !P6 ;  /* 0xff80000075757808 */ /* 0x000fe40007000000 */
[----:B------:R-:W-:-:S05]  /*5510*/  ISETP.GE.AND P6, PT, R113, R189, PT ;  /* 0x000000bd7100720c */ /* 0x000fca0003fc6270 */
[----:B------:R-:W2:Y:S01]  /*5520*/  I2F R108, R32 ;  /* 0x00000020006c7306 */ /* 0x000ea20000201400 */
[----:B----4-:R-:W-:Y:S02]  /*5530*/  IMAD.MOV.U32 R136, RZ, RZ, R33 ;  /* 0x000000ffff887224 */ /* 0x010fe400078e0021 */
[----:B-----5:R-:W-:-:S05]  /*5540*/  FFMA.FTZ R132, R167, R132, R229 ;  /* 0x00000084a7847223 */ /* 0x020fca00000100e5 */
[----:B------:R-:W4:Y:S01]  /*5550*/  I2F R182, R33 ;  /* 0x0000002100b67306 */ /* 0x000f220000201400 */
[----:B-1----:R-:W-:Y:S01]  /*5560*/  FFMA.FTZ R125, R167, R125, R235 ;  /* 0x0000007da77d7223 */ /* 0x002fe200000100eb */
[----:B------:R-:W-:Y:S02]  /*5570*/  FSEL R185, R132, -INF , !P2 ;  /* 0xff80000084b97808 */ /* 0x000fe40005000000 */
[----:B------:R-:W-:-:S04]  /*5580*/  ISETP.GE.AND P2, PT, R143, R189, PT ;  /* 0x000000bd8f00720c */ /* 0x000fc80003f46270 */
[----:B------:R1:W5:Y:S01]  /*5590*/  I2F R179, R32 ;  /* 0x0000002000b37306 */ /* 0x0003620000201400 */
[----:B--2---:R-:W-:-:S07]  /*55a0*/  FFMA.FTZ R108, R167, R108, R247 ;  /* 0x0000006ca76c7223 */ /* 0x004fce00000100f7 */
[----:B------:R-:W-:Y:S01]  /*55b0*/  MUFU.TANH R75, R29 ;  /* 0x0000001d004b7308 */ /* 0x000fe20000002400 */
[----:B----4-:R-:W-:Y:S01]  /*55c0*/  IMAD.MOV.U32 R193, RZ, RZ, R182 ;  /* 0x000000ffffc17224 */ /* 0x010fe200078e00b6 */
[C---:B-1----:R-:W-:Y:S06]  /*55d0*/  HMMA.16816.F32.BF16 R32, R8.reuse, R16, RZ ;  /* 0x000000100820723c */ /* 0x042fec00000418ff */
[----:B------:R-:W-:Y:S01]  /*55e0*/  MUFU.TANH R181, R30 ;  /* 0x0000001e00b57308 */ /* 0x000fe20000002400 */
[----:B-----5:R-:W-:Y:S01]  /*55f0*/  IMAD.MOV.U32 R197, RZ, RZ, R179 ;  /* 0x000000ffffc57224 */ /* 0x020fe200078e00b3 */
[----:B------:R-:W-:Y:S01]  /*5600*/  IADD3 R179, R113, 0x88, RZ ;  /* 0x0000008871b37810 */ /* 0x000fe20007ffe0ff */
[----:B------:R-:W-:Y:S05]  /*5610*/  HMMA.16816.F32.BF16 R16, R8, R18, RZ ;  /* 0x000000120810723c */ /* 0x000fea00000418ff */
[----:B------:R1:W-:Y:S08]  /*5620*/  MUFU.TANH R216, R31 ;  /* 0x0000001f00d87308 */ /* 0x0003f00000002400 */
[----:B------:R-:W2:Y:S02]  /*5630*/  I2F R116, R121 ;  /* 0x0000007900747306 */ /* 0x000ea40000201400 */
[----:B---3--:R-:W-:Y:S01]  /*5640*/  HMMA.16816.F32.BF16 R32, R4, R24, R32 ;  /* 0x000000180420723c */ /* 0x008fe20000041820 */
[----:B-1----:R-:W1:Y:S05]  /*5650*/  LDSM.16.M88.4 R28, [R164+0x4400] ;  /* 0x00440000a41c783b */ /* 0x002e6a0000000200 */
[----:B------:R-:W3:Y:S01]  /*5660*/  I2F R171, R171 ;  /* 0x000000ab00ab7306 */ /* 0x000ee20000201400 */
[----:B------:R-:W-:-:S02]  /*5670*/  FMUL.FTZ R25, R22, c[0x0][0x2ec] ;  /* 0x0000bb0016197a20 */ /* 0x000fc40000410000 */
[----:B------:R-:W-:Y:S01]  /*5680*/  HMMA.16816.F32.BF16 R16, R4, R26, R16 ;  /* 0x0000001a0410723c */ /* 0x000fe20000041810 */
[----:B--2---:R-:W-:-:S04]  /*5690*/  FFMA.FTZ R182, R167, R116, R224 ;  /* 0x00000074a7b67223 */ /* 0x004fc800000100e0 */
[----:B------:R-:W-:Y:S01]  /*56a0*/  MUFU.TANH R115, R47 ;  /* 0x0000002f00737308 */ /* 0x000fe20000002400 */
[----:B------:R-:W-:Y:S01]  /*56b0*/  IMAD.MOV.U32 R224, RZ, RZ, R179 ;  /* 0x000000ffffe07224 */ /* 0x000fe200078e00b3 */
[----:B------:R-:W-:Y:S01]  /*56c0*/  FSEL R116, R120, -INF , !P5 ;  /* 0xff80000078747808 */ /* 0x000fe20006800000 */
[----:B------:R-:W-:Y:S01]  /*56d0*/  FMUL.FTZ R24, R23, c[0x0][0x2ec] ;  /* 0x0000bb0017187a20 */ /* 0x000fe20000410000 */
[----:B------:R-:W-:Y:S02]  /*56e0*/  FSEL R182, R182, -INF , !P3 ;  /* 0xff800000b6b67808 */ /* 0x000fe40005800000 */
[C---:B------:R-:W-:Y:S02]  /*56f0*/  ISETP.GE.AND P5, PT, R134.reuse, R189, PT ;  /* 0x000000bd8600720c */ /* 0x040fe40003fa6270 */
[----:B------:R2:W-:Y:S01]  /*5700*/  MUFU.TANH R47, R20 ;  /* 0x00000014002f7308 */ /* 0x0005e20000002400 */
[----:B---3--:R-:W-:Y:S01]  /*5710*/  IMAD.MOV.U32 R179, RZ, RZ, R171 ;  /* 0x000000ffffb37224 */ /* 0x008fe200078e00ab */
[----:B------:R-:W-:-:S02]  /*5720*/  ISETP.GE.AND P3, PT, R134, R184, PT ;  /* 0x000000b88600720c */ /* 0x000fc40003f66270 */
[C---:B------:R-:W-:Y:S02]  /*5730*/  IADD3 R121, R113.reuse, 0xf8, RZ ;  /* 0x000000f871797810 */ /* 0x040fe40007ffe0ff */
[----:B------:R-:W-:Y:S01]  /*5740*/  IADD3 R120, R113, 0xf9, RZ ;  /* 0x000000f971787810 */ /* 0x000fe20007ffe0ff */
[----:B------:R-:W-:Y:S01]  /*5750*/  FMUL.FTZ R32, R32, c[0x0][0x2ec] ;  /* 0x0000bb0020207a20 */ /* 0x000fe20000410000 */
[----:B------:R-:W3:Y:S01]  /*5760*/  I2F R171, R140 ;  /* 0x0000008c00ab7306 */ /* 0x000ee20000201400 */
[----:B------:R-:W-:Y:S02]  /*5770*/  FMUL.FTZ R33, R33, c[0x0][0x2ec] ;  /* 0x0000bb0021217a20 */ /* 0x000fe40000410000 */
[----:B------:R-:W-:Y:S02]  /*5780*/  FMUL.FTZ R34, R34, c[0x0][0x2ec] ;  /* 0x0000bb0022227a20 */ /* 0x000fe40000410000 */
[----:B------:R-:W-:Y:S01]  /*5790*/  FMUL.FTZ R16, R16, c[0x0][0x2ec] ;  /* 0x0000bb0010107a20 */ /* 0x000fe20000410000 */
[----:B--2---:R-:W-:-:S02]  /*57a0*/  SHF.R.S32.HI R20, RZ, 0x1f, R44 ;  /* 0x0000001fff147819 */ /* 0x004fc4000001142c */
[----:B------:R-:W2:Y:S01]  /*57b0*/  I2F R131, R134 ;  /* 0x0000008600837306 */ /* 0x000ea20000201400 */
[----:B------:R-:W-:Y:S01]  /*57c0*/  FMUL.FTZ R17, R17, c[0x0][0x2ec] ;  /* 0x0000bb0011117a20 */ /* 0x000fe20000410000 */
[----:B------:R-:W-:Y:S01]  /*57d0*/  LEA.HI R44, R20, R44, RZ, 0x5 ;  /* 0x0000002c142c7211 */ /* 0x000fe200078f28ff */
[----:B------:R-:W-:Y:S02]  /*57e0*/  FMUL.FTZ R18, R18, c[0x0][0x2ec] ;  /* 0x0000bb0012127a20 */ /* 0x000fe40000410000 */
[----:B---3--:R-:W-:-:S03]  /*57f0*/  IMAD.MOV.U32 R220, RZ, RZ, R171 ;  /* 0x000000ffffdc7224 */ /* 0x008fc600078e00ab */
[----:B------:R-:W3:Y:S01]  /*5800*/  I2F R141, R138 ;  /* 0x0000008a008d7306 */ /* 0x000ee20000201400 */
[----:B------:R-:W-:-:S07]  /*5810*/  FFMA.FTZ R132, R167, R220, R243 ;  /* 0x000000dca7847223 */ /* 0x000fce00000100f3 */
[----:B------:R4:W-:Y:S01]  /*5820*/  MUFU.TANH R124, R21 ;  /* 0x00000015007c7308 */ /* 0x0009e20000002400 */
[----:B--2---:R-:W-:Y:S02]  /*5830*/  FFMA.FTZ R171, R167, R131, R196 ;  /* 0x00000083a7ab7223 */ /* 0x004fe400000100c4 */
[----:B------:R-:W-:-:S03]  /*5840*/  FMUL.FTZ R196, R19, c[0x0][0x2ec] ;  /* 0x0000bb0013c47a20 */ /* 0x000fc60000410000 */
[----:B------:R-:W-:Y:S02]  /*5850*/  FSEL R171, R171, -INF , !P3 ;  /* 0xff800000abab7808 */ /* 0x000fe40005800000 */
[----:B------:R-:W2:Y:S01]  /*5860*/  I2F R137, R138 ;  /* 0x0000008a00897306 */ /* 0x000ea20000201400 */
[----:B---3--:R-:W-:Y:S01]  /*5870*/  FFMA.FTZ R195, R167, R141, R226 ;  /* 0x0000008da7c37223 */ /* 0x008fe200000100e2 */
[----:B------:R-:W-:-:S04]  /*5880*/  ISETP.GE.AND P3, PT, R146, R189, PT ;  /* 0x000000bd9200720c */ /* 0x000fc80003f66270 */
[----:B------:R-:W-:Y:S01]  /*5890*/  FSEL R195, R195, -INF , !P0 ;  /* 0xff800000c3c37808 */ /* 0x000fe20004000000 */
[----:B----4-:R-:W3:Y:S01]  /*58a0*/  LDSM.16.M88.4 R20, [R163+0x3400] ;  /* 0x00340000a314783b */ /* 0x010ee20000000200 */
[----:B------:R-:W4:Y:S01]  /*58b0*/  I2F R133, R134 ;  /* 0x0000008600857306 */ /* 0x000f220000201400 */
[----:B------:R-:W-:Y:S01]  /*58c0*/  ISETP.GE.AND P0, PT, R252, R189, PT ;  /* 0x000000bdfc00720c */ /* 0x000fe20003f06270 */
[----:B--2---:R-:W-:-:S06]  /*58d0*/  FFMA.FTZ R118, R167, R137, R231 ;  /* 0x00000089a7767223 */ /* 0x004fcc00000100e7 */
[----:B------:R-:W2:Y:S01]  /*58e0*/  I2F R250, R146 ;  /* 0x0000009200fa7306 */ /* 0x000ea20000201400 */
[C---:B------:R-:W-:Y:S02]  /*58f0*/  FFMA.FTZ R137, R167.reuse, R183, R245 ;  /* 0x000000b7a7897223 */ /* 0x040fe400000100f5 */
[C---:B------:R-:W-:Y:S01]  /*5900*/  FFMA.FTZ R183, R167.reuse, R190, R248 ;  /* 0x000000bea7b77223 */ /* 0x040fe200000100f8 */
[----:B------:R-:W-:Y:S01]  /*5910*/  FSEL R118, R118, -INF , !P4 ;  /* 0xff80000076767808 */ /* 0x000fe20006000000 */
[C---:B------:R-:W-:Y:S01]  /*5920*/  FFMA.FTZ R138, R167.reuse, R110, R240 ;  /* 0x0000006ea78a7223 */ /* 0x040fe200000100f0 */
[----:B------:R-:W-:Y:S02]  /*5930*/  ISETP.GE.AND P4, PT, R146, R184, PT ;  /* 0x000000b89200720c */ /* 0x000fe40003f86270 */
[----:B------:R-:W5:Y:S01]  /*5940*/  I2F R251, R252 ;  /* 0x000000fc00fb7306 */ /* 0x000f620000201400 */
[C---:B----4-:R-:W-:Y:S02]  /*5950*/  FFMA.FTZ R227, R167.reuse, R133, R227 ;  /* 0x00000085a7e37223 */ /* 0x050fe400000100e3 */
[----:B------:R-:W-:-:S05]  /*5960*/  FFMA.FTZ R134, R167, R193, R236 ;  /* 0x000000c1a7867223 */ /* 0x000fca00000100ec */
[----:B------:R-:W-:Y:S01]  /*5970*/  MUFU.TANH R131, R25 ;  /* 0x0000001900837308 */ /* 0x000fe20000002400 */
[----:B--2---:R-:W-:-:S05]  /*5980*/  FFMA.FTZ R194, R167, R250, R230 ;  /* 0x000000faa7c27223 */ /* 0x004fca00000100e6 */
[----:B------:R-:W-:Y:S02]  /*5990*/  FSEL R194, R194, -INF , !P4 ;  /* 0xff800000c2c27808 */ /* 0x000fe40006000000 */
[----:B------:R1:W-:Y:S01]  /*59a0*/  MUFU.TANH R141, R24 ;  /* 0x00000018008d7308 */ /* 0x0003e20000002400 */
[----:B-----5:R-:W-:Y:S01]  /*59b0*/  FFMA.FTZ R129, R167, R251, R225 ;  /* 0x000000fba7817223 */ /* 0x020fe200000100e1 */
[----:B------:R-:W-:-:S04]  /*59c0*/  ISETP.GE.AND P4, PT, R136, R189, PT ;  /* 0x000000bd8800720c */ /* 0x000fc80003f86270 */
[----:B------:R-:W-:Y:S02]  /*59d0*/  FSEL R129, R129, -INF , !P0 ;  /* 0xff80000081817808 */ /* 0x000fe40004000000 */
[----:B------:R-:W2:Y:S01]  /*59e0*/  I2F R144, R143 ;  /* 0x0000008f00907306 */ /* 0x000ea20000201400 */
[-C--:B------:R-:W-:Y:S01]  /*59f0*/  ISETP.GE.AND P0, PT, R136, R184.reuse, PT ;  /* 0x000000b88800720c */ /* 0x080fe20003f06270 */
[----:B------:R-:W-:Y:S01]  /*5a00*/  IMAD.MOV.U32 R136, RZ, RZ, R191 ;  /* 0x000000ffff887224 */ /* 0x000fe200078e00bf */
[----:B------:R-:W-:Y:S02]  /*5a10*/  FSEL R134, R134, -INF , !P4 ;  /* 0xff80000086867808 */ /* 0x000fe40006000000 */
[----:B------:R-:W-:Y:S02]  /*5a20*/  FSEL R190, R125, -INF , !P0 ;  /* 0xff8000007dbe7808 */ /* 0x000fe40004000000 */
[----:B------:R-:W-:Y:S01]  /*5a30*/  ISETP.GE.AND P4, PT, R217, R184, PT ;  /* 0x000000b8d900720c */ /* 0x000fe20003f86270 */
[----:B------:R-:W4:Y:S01]  /*5a40*/  I2F R145, R146 ;  /* 0x0000009200917306 */ /* 0x000f220000201400 */
[----:B-1----:R-:W-:Y:S01]  /*5a50*/  HMMA.16816.F32.BF16 R24, R8, R28, RZ ;  /* 0x0000001c0818723c */ /* 0x002fe200000418ff */
[----:B------:R-:W-:-:S06]  /*5a60*/  ISETP.GE.AND P0, PT, R136, R189, PT ;  /* 0x000000bd8800720c */ /* 0x000fcc0003f06270 */
[----:B------:R-:W1:Y:S01]  /*5a70*/  I2F R142, R143 ;  /* 0x0000008f008e7306 */ /* 0x000e620000201400 */
[C---:B--2---:R-:W-:Y:S01]  /*5a80*/  FFMA.FTZ R144, R167.reuse, R144, R228 ;  /* 0x00000090a7907223 */ /* 0x044fe200000100e4 */
[----:B------:R-:W-:Y:S06]  /*5a90*/  HMMA.16816.F32.BF16 R28, R8, R30, RZ ;  /* 0x0000001e081c723c */ /* 0x000fec00000418ff */
[----:B------:R-:W2:Y:S01]  /*5aa0*/  I2F R139, R252 ;  /* 0x000000fc008b7306 */ /* 0x000ea20000201400 */
[C---:B----4-:R-:W-:Y:S02]  /*5ab0*/  FFMA.FTZ R123, R167.reuse, R145, R234 ;  /* 0x00000091a77b7223 */ /* 0x050fe400000100ea */
[----:B------:R-:W-:-:S02]  /*5ac0*/  FFMA.FTZ R145, R167, R197, R249 ;  /* 0x000000c5a7917223 */ /* 0x000fc400000100f9 */
[----:B------:R-:W-:Y:S01]  /*5ad0*/  IMAD.MOV.U32 R197, RZ, RZ, R232 ;  /* 0x000000ffffc57224 */ /* 0x000fe200078e00e8 */
[----:B------:R-:W-:Y:S02]  /*5ae0*/  FSEL R123, R123, -INF , !P3 ;  /* 0xff8000007b7b7808 */ /* 0x000fe40005800000 */
[----:B------:R4:W-:Y:S01]  /*5af0*/  I2F R2, R113 ;  /* 0x0000007100027306 */ /* 0x0009e20000201400 */
[C---:B-1----:R-:W-:Y:S01]  /*5b00*/  FFMA.FTZ R122, R167.reuse, R142, R219 ;  /* 0x0000008ea77a7223 */ /* 0x042fe200000100db */
[----:B------:R-:W-:Y:S01]  /*5b10*/  ISETP.GE.AND P3, PT, R140, R184, PT ;  /* 0x000000b88c00720c */ /* 0x000fe20003f66270 */
[----:B------:R-:W-:Y:S01]  /*5b20*/  FFMA.FTZ R219, R167, R48, R238 ;  /* 0x00000030a7db7223 */ /* 0x000fe200000100ee */
[----:B------:R-:W-:Y:S02]  /*5b30*/  FSEL R145, R145, -INF , !P0 ;  /* 0xff80000091917808 */ /* 0x000fe40004000000 */
[----:B------:R-:W-:Y:S02]  /*5b40*/  FSEL R122, R122, -INF , !P2 ;  /* 0xff8000007a7a7808 */ /* 0x000fe40005000000 */
[----:B------:R-:W1:Y:S01]  /*5b50*/  I2F R127, R140 ;  /* 0x0000008c007f7306 */ /* 0x000e620000201400 */
[----:B--2---:R-:W-:Y:S01]  /*5b60*/  FFMA.FTZ R191, R167, R139, R233 ;  /* 0x0000008ba7bf7223 */ /* 0x004fe200000100e9 */
[----:B------:R-:W-:-:S02]  /*5b70*/  ISETP.GE.AND P2, PT, R252, R184, PT ;  /* 0x000000b8fc00720c */ /* 0x000fc40003f46270 */
[-C--:B------:R-:W-:Y:S02]  /*5b80*/  ISETP.GE.AND P0, PT, R176, R184.reuse, PT ;  /* 0x000000b8b000720c */ /* 0x080fe40003f06270 */
[----:B------:R-:W-:Y:S02]  /*5b90*/  FSEL R191, R191, -INF , !P2 ;  /* 0xff800000bfbf7808 */ /* 0x000fe40005000000 */
[----:B----4-:R-:W-:Y:S01]  /*5ba0*/  FSEL R113, R227, -INF , !P5 ;  /* 0xff800000e3717808 */ /* 0x010fe20006800000 */
[----:B------:R-:W-:Y:S01]  /*5bb0*/  MUFU.TANH R142, R32 ;  /* 0x00000020008e7308 */ /* 0x000fe20000002400 */
[----:B------:R-:W-:Y:S02]  /*5bc0*/  ISETP.GE.AND P5, PT, R143, R184, PT ;  /* 0x000000b88f00720c */ /* 0x000fe40003fa6270 */
[-C--:B------:R-:W-:Y:S02]  /*5bd0*/  ISETP.GE.AND P2, PT, R224, R189.reuse, PT ;  /* 0x000000bde000720c */ /* 0x080fe40003f46270 */
[----:B------:R-:W-:Y:S01]  /*5be0*/  FSEL R192, R144, -INF , !P5 ;  /* 0xff80000090c07808 */ /* 0x000fe20006800000 */
[----:B------:R-:W-:Y:S01]  /*5bf0*/  FMUL.FTZ R144, R35, c[0x0][0x2ec] ;  /* 0x0000bb0023907a20 */ /* 0x000fe20000410000 */
[----:B------:R-:W-:Y:S01]  /*5c00*/  ISETP.GE.AND P5, PT, R140, R189, PT ;  /* 0x000000bd8c00720c */ /* 0x000fe20003fa6270 */
[----:B------:R-:W-:Y:S01]  /*5c10*/  MUFU.TANH R139, R34 ;  /* 0x00000022008b7308 */ /* 0x000fe20000002400 */
[----:B-1----:R-:W-:Y:S01]  /*5c20*/  FFMA.FTZ R127, R167, R127, R246 ;  /* 0x0000007fa77f7223 */ /* 0x002fe200000100f6 */
[----:B------:R-:W-:-:S02]  /*5c30*/  FSEL R137, R137, -INF , !P2 ;  /* 0xff80000089897808 */ /* 0x000fc40005000000 */
[-C--:B------:R-:W-:Y:S02]  /*5c40*/  ISETP.GE.AND P2, PT, R136, R184.reuse, PT ;  /* 0x000000b88800720c */ /* 0x080fe40003f46270 */
[----:B------:R-:W-:Y:S02]  /*5c50*/  FSEL R193, R127, -INF , !P3 ;  /* 0xff8000007fc17808 */ /* 0x000fe40005800000 */
[----:B------:R3:W-:Y:S01]  /*5c60*/  MUFU.TANH R140, R33 ;  /* 0x00000021008c7308 */ /* 0x0007e20000002400 */
[----:B------:R-:W-:Y:S02]  /*5c70*/  FSEL R132, R132, -INF , !P5 ;  /* 0xff80000084847808 */ /* 0x000fe40006800000 */
[----:B------:R-:W-:Y:S02]  /*5c80*/  ISETP.GE.AND P5, PT, R224, R184, PT ;  /* 0x000000b8e000720c */ /* 0x000fe40003fa6270 */
[-C--:B------:R-:W-:Y:S02]  /*5c90*/  ISETP.GE.AND P3, PT, R217, R189.reuse, PT ;  /* 0x000000bdd900720c */ /* 0x080fe40003f66270 */
[----:B------:R-:W-:Y:S01]  /*5ca0*/  FSEL R183, R183, -INF , !P5 ;  /* 0xff800000b7b77808 */ /* 0x000fe20006800000 */
[----:B------:R-:W-:Y:S01]  /*5cb0*/  MUFU.TANH R127, R16 ;  /* 0x00000010007f7308 */ /* 0x000fe20000002400 */
[----:B------:R-:W-:-:S02]  /*5cc0*/  ISETP.GE.AND P5, PT, R218, R189, PT ;  /* 0x000000bdda00720c */ /* 0x000fc40003fa6270 */
[----:B------:R-:W-:Y:S02]  /*5cd0*/  FSEL R138, R138, -INF , !P3 ;  /* 0xff8000008a8a7808 */ /* 0x000fe40005800000 */
[----:B------:R-:W-:Y:S02]  /*5ce0*/  FSEL R146, R106, -INF , !P5 ;  /* 0xff8000006a927808 */ /* 0x000fe40006800000 */
[-C--:B------:R-:W-:Y:S01]  /*5cf0*/  ISETP.GE.AND P5, PT, R151, R184.reuse, PT ;  /* 0x000000b89700720c */ /* 0x080fe20003fa6270 */
[----:B---3--:R-:W-:Y:S01]  /*5d00*/  HMMA.16816.F32.BF16 R32, R4, R20, R24 ;  /* 0x000000140420723c */ /* 0x008fe20000041818 */
[----:B------:R-:W1:Y:S01]  /*5d10*/  LDSM.16.M88.4 R24, [R164+0x4800] ;  /* 0x00480000a418783b */ /* 0x000e620000000200 */
[----:B------:R-:W-:Y:S01]  /*5d20*/  MUFU.TANH R125, R17 ;  /* 0x00000011007d7308 */ /* 0x000fe20000002400 */
[----:B------:R-:W-:Y:S02]  /*5d30*/  ISETP.GE.AND P3, PT, R218, R184, PT ;  /* 0x000000b8da00720c */ /* 0x000fe40003f66270 */
[----:B------:R-:W-:-:S02]  /*5d40*/  FSEL R172, R172, -INF , !P0 ;  /* 0xff800000acac7808 */ /* 0x000fc40004000000 */
[----:B------:R-:W-:Y:S01]  /*5d50*/  ISETP.GE.AND P0, PT, R154, R189, PT ;  /* 0x000000bd9a00720c */ /* 0x000fe20003f06270 */
[----:B------:R-:W-:Y:S01]  /*5d60*/  HMMA.16816.F32.BF16 R20, R4, R22, R28 ;  /* 0x000000160414723c */ /* 0x000fe2000004181c */
[----:B------:R-:W-:Y:S01]  /*5d70*/  SHF.R.S32.HI R217, RZ, 0x5, R44 ;  /* 0x00000005ffd97819 */ /* 0x000fe2000001142c */
[----:B------:R2:W-:Y:S08]  /*5d80*/  MUFU.TANH R110, R18 ;  /* 0x00000012006e7308 */ /* 0x0005f00000002400 */
[----:B------:R-:W3:Y:S06]  /*5d90*/  MUFU.TANH R242, R242 ;  /* 0x000000f200f27308 */ /* 0x000eec0000002400 */
[----:B------:R-:W-:Y:S01]  /*5da0*/  FMUL.FTZ R32, R32, c[0x0][0x2ec] ;  /* 0x0000bb0020207a20 */ /* 0x000fe20000410000 */
[----:B--2---:R-:W2:Y:S01]  /*5db0*/  LDSM.16.M88.4 R16, [R163+0x3800] ;  /* 0x00380000a310783b */ /* 0x004ea20000000200 */
[----:B------:R-:W4:Y:S01]  /*5dc0*/  MUFU.TANH R178, R42 ;  /* 0x0000002a00b27308 */ /* 0x000f220000002400 */
[----:B------:R-:W-:-:S02]  /*5dd0*/  FMUL.FTZ R33, R33, c[0x0][0x2ec] ;  /* 0x0000bb0021217a20 */ /* 0x000fc40000410000 */
[----:B------:R-:W-:Y:S02]  /*5de0*/  FMUL.FTZ R34, R34, c[0x0][0x2ec] ;  /* 0x0000bb0022227a20 */ /* 0x000fe40000410000 */
[----:B------:R-:W-:Y:S02]  /*5df0*/  FMUL.FTZ R35, R35, c[0x0][0x2ec] ;  /* 0x0000bb0023237a20 */ /* 0x000fe40000410000 */
[----:B---3--:R-:W-:Y:S01]  /*5e00*/  FFMA.FTZ R179, R167, R179, R242 ;  /* 0x000000b3a7b37223 */ /* 0x008fe200000100f2 */
[----:B------:R-:W3:Y:S01]  /*5e10*/  I2F R105, R151 ;  /* 0x0000009700697306 */ /* 0x000ee20000201400 */
[----:B------:R-:W-:Y:S02]  /*5e20*/  FMUL.FTZ R20, R20, c[0x0][0x2ec] ;  /* 0x0000bb0014147a20 */ /* 0x000fe40000410000 */
[----:B------:R-:W-:Y:S01]  /*5e30*/  FMUL.FTZ R21, R21, c[0x0][0x2ec] ;  /* 0x0000bb0015157a20 */ /* 0x000fe20000410000 */
[----:B------:R-:W-:Y:S01]  /*5e40*/  FSEL R179, R179, -INF , !P4 ;  /* 0xff800000b3b37808 */ /* 0x000fe20006000000 */
[----:B------:R-:W-:Y:S01]  /*5e50*/  FMUL.FTZ R22, R22, c[0x0][0x2ec] ;  /* 0x0000bb0016167a20 */ /* 0x000fe20000410000 */
[----:B-1----:R-:W-:Y:S01]  /*5e60*/  HMMA.16816.F32.BF16 R28, R8, R24, RZ ;  /* 0x00000018081c723c */ /* 0x002fe200000418ff */
[-C--:B------:R-:W-:Y:S01]  /*5e70*/  ISETP.GE.AND P4, PT, R176, R189.reuse, PT ;  /* 0x000000bdb000720c */ /* 0x080fe20003f86270 */
[----:B------:R-:W1:Y:S01]  /*5e80*/  MUFU.TANH R244, R244 ;  /* 0x000000f400f47308 */ /* 0x000e620000002400 */
[----:B----4-:R-:W-:Y:S01]  /*5e90*/  IMAD.MOV.U32 R232, RZ, RZ, R178 ;  /* 0x000000ffffe87224 */ /* 0x010fe200078e00b2 */
[----:B------:R-:W-:Y:S01]  /*5ea0*/  FSEL R178, R108, -INF , !P2 ;  /* 0xff8000006cb27808 */ /* 0x000fe20005000000 */
[----:B------:R-:W-:Y:S01]  /*5eb0*/  FMUL.FTZ R23, R23, c[0x0][0x2ec] ;  /* 0x0000bb0017177a20 */ /* 0x000fe20000410000 */
[----:B------:R-:W-:-:S02]  /*5ec0*/  ISETP.GE.AND P2, PT, R151, R189, PT ;  /* 0x000000bd9700720c */ /* 0x000fc40003f46270 */
[----:B------:R-:W-:Y:S01]  /*5ed0*/  FSEL R219, R219, -INF , !P4 ;  /* 0xff800000dbdb7808 */ /* 0x000fe20006000000 */
[----:B------:R-:W-:Y:S01]  /*5ee0*/  HMMA.16816.F32.BF16 R24, R8, R26, RZ ;  /* 0x0000001a0818723c */ /* 0x000fe200000418ff */
[----:B---3--:R-:W-:Y:S01]  /*5ef0*/  FFMA.FTZ R105, R167, R105, R241 ;  /* 0x00000069a7697223 */ /* 0x008fe200000100f1 */
[----:B------:R-:W3:Y:S01]  /*5f00*/  I2F R103, R151 ;  /* 0x0000009700677306 */ /* 0x000ee20000201400 */
[----:B------:R-:W-:-:S03]  /*5f10*/  ISETP.GE.AND P4, PT, R150, R184, PT ;  /* 0x000000b89600720c */ /* 0x000fc60003f86270 */
[----:B------:R-:W-:Y:S02]  /*5f20*/  FSEL R220, R105, -INF , !P2 ;  /* 0xff80000069dc7808 */ /* 0x000fe40005000000 */
[----:B------:R-:W-:Y:S01]  /*5f30*/  ISETP.GE.AND P2, PT, R154, R184, PT ;  /* 0x000000b89a00720c */ /* 0x000fe20003f46270 */
[----:B-1----:R-:W-:Y:S01]  /*5f40*/  FFMA.FTZ R176, R167, R104, R244 ;  /* 0x00000068a7b07223 */ /* 0x002fe200000100f4 */
[----:B------:R1:W4:Y:S04]  /*5f50*/  I2F R100, R150 ;  /* 0x0000009600647306 */ /* 0x0003280000201400 */
[----:B------:R-:W-:Y:S02]  /*5f60*/  FSEL R176, R176, -INF , !P3 ;  /* 0xff800000b0b07808 */ /* 0x000fe40005800000 */
[----:B------:R-:W-:-:S02]  /*5f70*/  ISETP.GE.AND P3, PT, R150, R189, PT ;  /* 0x000000bd9600720c */ /* 0x000fc40003f66270 */
[----:B------:R-:W-:Y:S01]  /*5f80*/  MUFU.TANH R104, R32 ;  /* 0x0000002000687308 */ /* 0x000fe20000002400 */
[----:B---3--:R-:W-:Y:S01]  /*5f90*/  FFMA.FTZ R103, R167, R103, R197 ;  /* 0x00000067a7677223 */ /* 0x008fe200000100c5 */
[----:B------:R-:W-:-:S04]  /*5fa0*/  IADD3 R151, R163, 0x3000, RZ ;  /* 0x00003000a3977810 */ /* 0x000fc80007ffe0ff */
[----:B--2---:R-:W-:Y:S02]  /*5fb0*/  HMMA.16816.F32.BF16 R24, R4, R18, R24 ;  /* 0x000000120418723c */ /* 0x004fe40000041818 */
[----:B------:R-:W-:Y:S01]  /*5fc0*/  MUFU.TANH R48, R33 ;  /* 0x0000002100307308 */ /* 0x000fe20000002400 */
[----:B-1----:R-:W-:-:S07]  /*5fd0*/  IADD3 R150, R163, 0x3400, RZ ;  /* 0x00003400a3967810 */ /* 0x002fce0007ffe0ff */
[----:B------:R-:W-:Y:S08]  /*5fe0*/  MUFU.TANH R102, R34 ;  /* 0x0000002200667308 */ /* 0x000ff00000002400 */
[----:B------:R1:W-:Y:S08]  /*5ff0*/  MUFU.TANH R105, R35 ;  /* 0x0000002300697308 */ /* 0x0003f00000002400 */
[----:B------:R2:W-:Y:S01]  /*6000*/  I2F R147, R154 ;  /* 0x0000009a00937306 */ /* 0x0005e20000201400 */
[----:B-1----:R-:W-:Y:S07]  /*6010*/  HMMA.16816.F32.BF16 R32, R4, R16, R28 ;  /* 0x000000100420723c */ /* 0x002fee000004181c */
[----:B------:R-:W1:Y:S01]  /*6020*/  MUFU.TANH R170, R40 ;  /* 0x0000002800aa7308 */ /* 0x000e620000002400 */
[----:B------:R-:W3:Y:S01]  /*6030*/  LDSM.16.M88.4 R28, [R164+0x4c00] ;  /* 0x004c0000a41c783b */ /* 0x000ee20000000200 */
[----:B----4-:R-:W-:Y:S01]  /*6040*/  FFMA.FTZ R16, R167, R100, R232 ;  /* 0x00000064a7107223 */ /* 0x010fe200000100e8 */
[----:B--2---:R-:W-:-:S05]  /*6050*/  IADD3 R154, R163, 0x2400, RZ ;  /* 0x00002400a39a7810 */ /* 0x004fca0007ffe0ff */
[----:B------:R-:W2:Y:S08]  /*6060*/  MUFU.TANH R168, R41 ;  /* 0x0000002900a87308 */ /* 0x000eb00000002400 */
[----:B------:R-:W4:Y:S01]  /*6070*/  MUFU.TANH R81, R43 ;  /* 0x0000002b00517308 */ /* 0x000f220000002400 */
[----:B-1----:R-:W-:Y:S01]  /*6080*/  FFMA.FTZ R221, R167, R100, R170 ;  /* 0x00000064a7dd7223 */ /* 0x002fe200000100aa */
[----:B------:R-:W-:-:S02]  /*6090*/  FSEL R170, R103, -INF , !P5 ;  /* 0xff80000067aa7808 */ /* 0x000fc40006800000 */
[----:B------:R-:W-:Y:S02]  /*60a0*/  ISETP.GE.AND P5, PT, R157, R189, PT ;  /* 0x000000bd9d00720c */ /* 0x000fe40003fa6270 */
[----:B------:R-:W-:Y:S01]  /*60b0*/  FSEL R221, R221, -INF , !P3 ;  /* 0xff800000dddd7808 */ /* 0x000fe20005800000 */
[----:B------:R-:W-:Y:S01]  /*60c0*/  FMUL.FTZ R34, R34, c[0x0][0x2ec] ;  /* 0x0000bb0022227a20 */ /* 0x000fe20000410000 */
[----:B------:R-:W1:Y:S01]  /*60d0*/  I2F R96, R157 ;  /* 0x0000009d00607306 */ /* 0x000e620000201400 */
[----:B--2---:R-:W-:Y:S01]  /*60e0*/  FFMA.FTZ R168, R167, R147, R168 ;  /* 0x00000093a7a87223 */ /* 0x004fe200000100a8 */
[----:B------:R-:W-:Y:S01]  /*60f0*/  ISETP.GE.AND P3, PT, R157, R184, PT ;  /* 0x000000b89d00720c */ /* 0x000fe20003f66270 */
[----:B------:R-:W-:-:S03]  /*6100*/  FMUL.FTZ R35, R35, c[0x0][0x2ec] ;  /* 0x0000bb0023237a20 */ /* 0x000fc60000410000 */
[----:B------:R-:W-:Y:S02]  /*6110*/  FSEL R224, R168, -INF , !P0 ;  /* 0xff800000a8e07808 */ /* 0x000fe40004000000 */
[----:B------:R-:W2:Y:S01]  /*6120*/  I2F R98, R149 ;  /* 0x0000009500627306 */ /* 0x000ea20000201400 */
[----:B----4-:R-:W-:Y:S01]  /*6130*/  FFMA.FTZ R81, R167, R147, R81 ;  /* 0x00000093a7517223 */ /* 0x010fe20000010051 */
[----:B------:R-:W-:Y:S01]  /*6140*/  FSEL R147, R16, -INF , !P4 ;  /* 0xff80000010937808 */ /* 0x000fe20006000000 */
[----:B------:R-:W-:Y:S01]  /*6150*/  FMUL.FTZ R16, R32, c[0x0][0x2ec] ;  /* 0x0000bb0020107a20 */ /* 0x000fe20000410000 */
[-C--:B------:R-:W-:Y:S02]  /*6160*/  ISETP.GE.AND P4, PT, R149, R189.reuse, PT ;  /* 0x000000bd9500720c */ /* 0x080fe40003f86270 */
[----:B------:R-:W-:Y:S02]  /*6170*/  FSEL R143, R81, -INF , !P2 ;  /* 0xff800000518f7808 */ /* 0x000fe40005000000 */
[----:B------:R-:W4:Y:S01]  /*6180*/  I2F R97, R148 ;  /* 0x0000009400617306 */ /* 0x000f220000201400 */
[CC--:B-1----:R-:W-:Y:S01]  /*6190*/  FFMA.FTZ R78, R167.reuse, R96.reuse, R78 ;  /* 0x00000060a74e7223 */ /* 0x0c2fe2000001004e */
[----:B------:R-:W-:Y:S01]  /*61a0*/  ISETP.GE.AND P2, PT, R148, R189, PT ;  /* 0x000000bd9400720c */ /* 0x000fe20003f46270 */
[----:B------:R-:W-:Y:S01]  /*61b0*/  FFMA.FTZ R136, R167, R96, R181 ;  /* 0x00000060a7887223 */ /* 0x000fe200000100b5 */
[----:B------:R-:W-:-:S02]  /*61c0*/  ISETP.GE.AND P0, PT, R149, R184, PT ;  /* 0x000000b89500720c */ /* 0x000fc40003f06270 */
[----:B------:R-:W-:Y:S02]  /*61d0*/  FSEL R225, R78, -INF , !P5 ;  /* 0xff8000004ee17808 */ /* 0x000fe40006800000 */
[----:B------:R-:W1:Y:S01]  /*61e0*/  I2F R94, R152 ;  /* 0x00000098005e7306 */ /* 0x000e620000201400 */
[CC--:B--2---:R-:W-:Y:S01]  /*61f0*/  FFMA.FTZ R75, R167.reuse, R98.reuse, R75 ;  /* 0x00000062a74b7223 */ /* 0x0c4fe2000001004b */
[----:B------:R-:W-:Y:S01]  /*6200*/  FSEL R136, R136, -INF , !P3 ;  /* 0xff80000088887808 */ /* 0x000fe20005800000 */
[----:B------:R-:W-:Y:S01]  /*6210*/  FFMA.FTZ R135, R167, R98, R216 ;  /* 0x00000062a7877223 */ /* 0x000fe200000100d8 */
[----:B------:R-:W-:Y:S02]  /*6220*/  ISETP.GE.AND P3, PT, R152, R189, PT ;  /* 0x000000bd9800720c */ /* 0x000fe40003f66270 */
[----:B------:R-:W-:Y:S02]  /*6230*/  FSEL R216, R75, -INF , !P4 ;  /* 0xff8000004bd87808 */ /* 0x000fe40006000000 */
[----:B------:R-:W2:Y:S01]  /*6240*/  MUFU.TANH R45, R45 ;  /* 0x0000002d002d7308 */ /* 0x000ea20000002400 */
[----:B----4-:R-:W-:Y:S01]  /*6250*/  FFMA.FTZ R119, R167, R97, R119 ;  /* 0x00000061a7777223 */ /* 0x010fe20000010077 */
[----:B------:R-:W-:-:S02]  /*6260*/  FSEL R135, R135, -INF , !P0 ;  /* 0xff80000087877808 */ /* 0x000fc40004000000 */
[----:B------:R-:W-:Y:S02]  /*6270*/  ISETP.GE.AND P4, PT, R152, R184, PT ;  /* 0x000000b89800720c */ /* 0x000fe40003f86270 */
[----:B------:R-:W-:Y:S02]  /*6280*/  FSEL R32, R119, -INF , !P2 ;  /* 0xff80000077207808 */ /* 0x000fe40005000000 */
[----:B------:R-:W4:Y:S01]  /*6290*/  MUFU.TANH R46, R46 ;  /* 0x0000002e002e7308 */ /* 0x000f220000002400 */
[----:B-1----:R-:W-:Y:S01]  /*62a0*/  FFMA.FTZ R115, R167, R94, R115 ;  /* 0x0000005ea7737223 */ /* 0x002fe20000010073 */
[C---:B------:R-:W-:Y:S02]  /*62b0*/  ISETP.GE.AND P0, PT, R107.reuse, R189, PT ;  /* 0x000000bd6b00720c */ /* 0x040fe40003f06270 */
[----:B------:R-:W-:Y:S02]  /*62c0*/  ISETP.GE.AND P2, PT, R107, R184, PT ;  /* 0x000000b86b00720c */ /* 0x000fe40003f46270 */
[----:B------:R-:W-:-:S02]  /*62d0*/  FSEL R115, R115, -INF , !P4 ;  /* 0xff80000073737808 */ /* 0x000fc40006000000 */
[----:B------:R-:W-:Y:S01]  /*62e0*/  MUFU.TANH R100, R20 ;  /* 0x0000001400647308 */ /* 0x000fe20000002400 */
[----:B--2---:R-:W-:Y:S01]  /*62f0*/  FFMA.FTZ R45, R167, R94, R45 ;  /* 0x0000005ea72d7223 */ /* 0x004fe2000001002d */
[----:B------:R-:W-:Y:S02]  /*6300*/  ISETP.GE.AND P4, PT, R93, R189, PT ;  /* 0x000000bd5d00720c */ /* 0x000fe40003f86270 */
[----:B------:R-:W-:Y:S02]  /*6310*/  ISETP.GE.AND P5, PT, R148, R184, PT ;  /* 0x000000b89400720c */ /* 0x000fe40003fa6270 */
[----:B------:R-:W-:Y:S02]  /*6320*/  IADD3 R157, R163, 0x1800, RZ ;  /* 0x00001800a39d7810 */ /* 0x000fe40007ffe0ff */
[----:B------:R-:W-:Y:S01]  /*6330*/  MUFU.TANH R108, R21 ;  /* 0x00000015006c7308 */ /* 0x000fe20000002400 */
[----:B----4-:R-:W-:Y:S01]  /*6340*/  FFMA.FTZ R119, R167, R97, R46 ;  /* 0x00000061a7777223 */ /* 0x010fe2000001002e */
[----:B------:R-:W-:-:S02]  /*6350*/  IADD3 R152, R163, 0x2c00, RZ ;  /* 0x00002c00a3987810 */ /* 0x000fc40007ffe0ff */
[----:B------:R-:W-:Y:S02]  /*6360*/  IADD3 R149, R163, 0x3800, RZ ;  /* 0x00003800a3957810 */ /* 0x000fe40007ffe0ff */
[----:B------:R-:W-:Y:S02]  /*6370*/  FSEL R119, R119, -INF , !P5 ;  /* 0xff80000077777808 */ /* 0x000fe40006800000 */
[----:B------:R-:W-:Y:S01]  /*6380*/  MUFU.TANH R78, R22 ;  /* 0x00000016004e7308 */ /* 0x000fe20000002400 */
[----:B------:R-:W-:Y:S02]  /*6390*/  ISETP.GE.AND P5, PT, R99, R189, PT ;  /* 0x000000bd6300720c */ /* 0x000fe40003fa6270 */
[----:B------:R-:W-:-:S05]  /*63a0*/  IADD3 R148, R163, 0x3c00, RZ ;  /* 0x00003c00a3947810 */ /* 0x000fca0007ffe0ff */
[----:B------:R1:W-:Y:S08]  /*63b0*/  MUFU.TANH R75, R23 ;  /* 0x00000017004b7308 */ /* 0x0003f00000002400 */
[----:B------:R2:W-:Y:S01]  /*63c0*/  MUFU.TANH R46, R16 ;  /* 0x00000010002e7308 */ /* 0x0005e20000002400 */
[----:B-1----:R-:W1:Y:S07]  /*63d0*/  LDSM.16.M88.4 R20, [R163+0x3c00] ;  /* 0x003c0000a314783b */ /* 0x002e6e0000000200 */
[----:B------:R-:W4:Y:S01]  /*63e0*/  I2F R92, R107 ;  /* 0x0000006b005c7306 */ /* 0x000f220000201400 */
[----:B------:R-:W-:-:S04]  /*63f0*/  DEPBAR.LE SB0, 0x0 ;  /* 0x000080000000791a */ /* 0x000fc80000000000 */
[----:B--2---:R-:W-:Y:S01]  /*6400*/  FMUL.FTZ R16, R33, c[0x0][0x2ec] ;  /* 0x0000bb0021107a20 */ /* 0x004fe20000410000 */
[----:B------:R-:W-:Y:S02]  /*6410*/  FSEL R33, R45, -INF , !P3 ;  /* 0xff8000002d217808 */ /* 0x000fe40005800000 */
[----:B------:R-:W2:Y:S01]  /*6420*/  I2F R91, R93 ;  /* 0x0000005d005b7306 */ /* 0x000ea20000201400 */
[----:B------:R-:W-:Y:S01]  /*6430*/  ISETP.GE.AND P3, PT, R99, R184, PT ;  /* 0x000000b86300720c */ /* 0x000fe20003f66270 */
[----:B----4-:R-:W-:-:S06]  /*6440*/  FFMA.FTZ R106, R167, R92, R131 ;  /* 0x0000005ca76a7223 */ /* 0x010fcc0000010083 */
[----:B------:R3:W-:Y:S01]  /*6450*/  MUFU.TANH R45, R16 ;  /* 0x00000010002d7308 */ /* 0x0007e20000002400 */
[----:B------:R-:W-:Y:S02]  /*6460*/  FSEL R106, R106, -INF , !P2 ;  /* 0xff8000006a6a7808 */ /* 0x000fe40005000000 */
[----:B------:R-:W-:-:S05]  /*6470*/  ISETP.GE.AND P2, PT, R95, R189, PT ;  /* 0x000000bd5f00720c */ /* 0x000fca0003f46270 */
[----:B------:R-:W4:Y:S01]  /*6480*/  I2F R88, R95 ;  /* 0x0000005f00587306 */ /* 0x000f220000201400 */
[CC--:B--2---:R-:W-:Y:S02]  /*6490*/  FFMA.FTZ R142, R167.reuse, R91.reuse, R142 ;  /* 0x0000005ba78e7223 */ /* 0x0c4fe4000001008e */
[C---:B------:R-:W-:Y:S01]  /*64a0*/  FFMA.FTZ R98, R167.reuse, R91, R139 ;  /* 0x0000005ba7627223 */ /* 0x040fe2000001008b */
[C---:B---3--:R-:W-:Y:S04]  /*64b0*/  HMMA.16816.F32.BF16 R16, R8.reuse, R28, RZ ;  /* 0x0000001c0810723c */ /* 0x048fe800000418ff */
[----:B------:R-:W2:Y:S03]  /*64c0*/  I2F R90, R99 ;  /* 0x00000063005a7306 */ /* 0x000ea60000201400 */
[C---:B------:R-:W-:Y:S01]  /*64d0*/  FFMA.FTZ R28, R167.reuse, R92, R47 ;  /* 0x0000005ca71c7223 */ /* 0x040fe2000001002f */
[----:B------:R-:W-:Y:S04]  /*64e0*/  HMMA.16816.F32.BF16 R8, R8, R30, RZ ;  /* 0x0000001e0808723c */ /* 0x000fe800000418ff */
[----:B------:R-:W3:Y:S01]  /*64f0*/  I2F R40, R153 ;  /* 0x0000009900287306 */ /* 0x000ee20000201400 */
[----:B----4-:R-:W-:Y:S01]  /*6500*/  FFMA.FTZ R140, R167, R88, R140 ;  /* 0x00000058a78c7223 */ /* 0x010fe2000001008c */
[----:B------:R-:W-:-:S02]  /*6510*/  FSEL R28, R28, -INF , !P0 ;  /* 0xff8000001c1c7808 */ /* 0x000fc40004000000 */
[----:B------:R-:W-:-:S04]  /*6520*/  ISETP.GE.AND P0, PT, R93, R184, PT ;  /* 0x000000b85d00720c */ /* 0x000fc80003f06270 */
[----:B------:R-:W4:Y:S01]  /*6530*/  I2F R41, R89 ;  /* 0x0000005900297306 */ /* 0x000f220000201400 */
[CC--:B--2---:R-:W-:Y:S01]  /*6540*/  FFMA.FTZ R29, R167.reuse, R90.reuse, R124 ;  /* 0x0000005aa71d7223 */ /* 0x0c4fe2000001007c */
[----:B------:R-:W-:Y:S01]  /*6550*/  FSEL R98, R98, -INF , !P0 ;  /* 0xff80000062627808 */ /* 0x000fe20004000000 */
[----:B------:R-:W-:Y:S01]  /*6560*/  FFMA.FTZ R103, R167, R90, R141 ;  /* 0x0000005aa7677223 */ /* 0x000fe2000001008d */
[----:B------:R-:W-:Y:S01]  /*6570*/  ISETP.GE.AND P0, PT, R89, R189, PT ;  /* 0x000000bd5900720c */ /* 0x000fe20003f06270 */
[----:B------:R-:W-:Y:S01]  /*6580*/  FMUL.FTZ R90, R24, c[0x0][0x2ec] ;  /* 0x0000bb00185a7a20 */ /* 0x000fe20000410000 */
[----:B------:R-:W-:Y:S01]  /*6590*/  FSEL R24, R142, -INF , !P4 ;  /* 0xff8000008e187808 */ /* 0x000fe20006000000 */
[----:B-1----:R-:W-:Y:S01]  /*65a0*/  HMMA.16816.F32.BF16 R16, R4, R20, R16 ;  /* 0x000000140410723c */ /* 0x002fe20000041810 */
[----:B------:R-:W1:Y:S01]  /*65b0*/  MUFU.TANH R196, R196 ;  /* 0x000000c400c47308 */ /* 0x000e620000002400 */
[----:B---3--:R-:W-:Y:S01]  /*65c0*/  FFMA.FTZ R93, R167, R40, R110 ;  /* 0x00000028a75d7223 */ /* 0x008fe2000001006e */
[----:B------:R-:W-:Y:S01]  /*65d0*/  ISETP.GE.AND P4, PT, R153, R184, PT ;  /* 0x000000b89900720c */ /* 0x000fe20003f86270 */
[----:B------:R-:W-:Y:S01]  /*65e0*/  FFMA.FTZ R127, R167, R40, R127 ;  /* 0x00000028a77f7223 */ /* 0x000fe2000001007f */
[----:B------:R-:W-:-:S02]  /*65f0*/  FSEL R141, R140, -INF , !P2 ;  /* 0xff8000008c8d7808 */ /* 0x000fc40005000000 */
[----:B------:R-:W-:Y:S01]  /*6600*/  FMUL.FTZ R20, R25, c[0x0][0x2ec] ;  /* 0x0000bb0019147a20 */ /* 0x000fe20000410000 */
[----:B------:R-:W-:Y:S01]  /*6610*/  HMMA.16816.F32.BF16 R4, R4, R22, R8 ;  /* 0x000000160404723c */ /* 0x000fe20000041808 */
[----:B------:R-:W2:Y:S01]  /*6620*/  I2F R80, R85 ;  /* 0x0000005500507306 */ /* 0x000ea20000201400 */
[-C--:B----4-:R-:W-:Y:S01]  /*6630*/  FFMA.FTZ R125, R167, R41.reuse, R125 ;  /* 0x00000029a77d7223 */ /* 0x090fe2000001007d */
[----:B------:R-:W-:Y:S01]  /*6640*/  ISETP.GE.AND P2, PT, R89, R184, PT ;  /* 0x000000b85900720c */ /* 0x000fe20003f46270 */
[----:B------:R-:W-:Y:S01]  /*6650*/  FMUL.FTZ R21, R26, c[0x0][0x2ec] ;  /* 0x0000bb001a157a20 */ /* 0x000fe20000410000 */
[----:B------:R-:W-:Y:S01]  /*6660*/  FSEL R93, R93, -INF , !P4 ;  /* 0xff8000005d5d7808 */ /* 0x000fe20006000000 */
[----:B------:R-:W-:Y:S01]  /*6670*/  FMUL.FTZ R25, R27, c[0x0][0x2ec] ;  /* 0x0000bb001b197a20 */ /* 0x000fe20000410000 */
[----:B------:R-:W-:Y:S02]  /*6680*/  FSEL R218, R125, -INF , !P0 ;  /* 0xff8000007dda7808 */ /* 0x000fe40004000000 */
[----:B------:R-:W-:Y:S01]  /*6690*/  I2F R43, R156 ;  /* 0x0000009c002b7306 */ /* 0x000fe20000201400 */
[----:B-1----:R-:W-:Y:S01]  /*66a0*/  FFMA.FTZ R196, R167, R41, R196 ;  /* 0x00000029a7c47223 */ /* 0x002fe200000100c4 */
[----:B------:R-:W-:-:S02]  /*66b0*/  ISETP.GE.AND P4, PT, R87, R189, PT ;  /* 0x000000bd5700720c */ /* 0x000fc40003f86270 */
[----:B------:R-:W-:Y:S02]  /*66c0*/  ISETP.GE.AND P0, PT, R87, R184, PT ;  /* 0x000000b85700720c */ /* 0x000fe40003f06270 */
[----:B------:R-:W-:Y:S01]  /*66d0*/  FSEL R29, R29, -INF , !P5 ;  /* 0xff8000001d1d7808 */ /* 0x000fe20006800000 */
[----:B------:R-:W-:Y:S01]  /*66e0*/  FMUL.FTZ R9, R19, c[0x0][0x2ec] ;  /* 0x0000bb0013097a20 */ /* 0x000fe20000410000 */
[----:B------:R-:W1:Y:S01]  /*66f0*/  MUFU.TANH R144, R144 ;  /* 0x0000009000907308 */ /* 0x000e620000002400 */
[----:B--2---:R-:W-:Y:S01]  /*6700*/  FFMA.FTZ R100, R167, R80, R100 ;  /* 0x00000050a7647223 */ /* 0x004fe20000010064 */
[----:B------:R-:W-:Y:S01]  /*6710*/  ISETP.GE.AND P5, PT, R95, R184, PT ;  /* 0x000000b85f00720c */ /* 0x000fe20003fa6270 */
[----:B------:R-:W-:Y:S01]  /*6720*/  FMUL.FTZ R16, R16, c[0x0][0x2ec] ;  /* 0x0000bb0010107a20 */ /* 0x000fe20000410000 */
[----:B------:R-:W-:Y:S01]  /*6730*/  FSEL R103, R103, -INF , !P3 ;  /* 0xff80000067677808 */ /* 0x000fe20005800000 */
[----:B------:R-:W-:Y:S01]  /*6740*/  FMUL.FTZ R8, R17, c[0x0][0x2ec] ;  /* 0x0000bb0011087a20 */ /* 0x000fe20000410000 */
[----:B------:R-:W-:Y:S01]  /*6750*/  ISETP.GE.AND P3, PT, R153, R189, PT ;  /* 0x000000bd9900720c */ /* 0x000fe20003f66270 */
[----:B------:R-:W-:Y:S01]  /*6760*/  FMUL.FTZ R10, R18, c[0x0][0x2ec] ;  /* 0x0000bb00120a7a20 */ /* 0x000fe20000410000 */
[----:B------:R-:W2:Y:S01]  /*6770*/  MUFU.TANH R34, R34 ;  /* 0x0000002200227308 */ /* 0x000ea20000002400 */
[----:B------:R-:W-:Y:S01]  /*6780*/  FMUL.FTZ R6, R6, c[0x0][0x2ec] ;  /* 0x0000bb0006067a20 */ /* 0x000fe20000410000 */
[----:B------:R-:W-:Y:S01]  /*6790*/  IADD3 R153, R163, 0x2800, RZ ;  /* 0x00002800a3997810 */ /* 0x000fe20007ffe0ff */
[----:B------:R-:W-:-:S02]  /*67a0*/  FMUL.FTZ R4, R4, c[0x0][0x2ec] ;  /* 0x0000bb0004047a20 */ /* 0x000fc40000410000 */
[----:B------:R-:W-:Y:S02]  /*67b0*/  FMUL.FTZ R5, R5, c[0x0][0x2ec] ;  /* 0x0000bb0005057a20 */ /* 0x000fe40000410000 */
[----:B------:R-:W-:Y:S01]  /*67c0*/  FMUL.FTZ R7, R7, c[0x0][0x2ec] ;  /* 0x0000bb0007077a20 */ /* 0x000fe20000410000 */
[----:B------:R-:W3:Y:S01]  /*67d0*/  I2F R84, R86 ;  /* 0x0000005600547306 */ /* 0x000ee20000201400 */
[----:B-1----:R-:W-:Y:S01]  /*67e0*/  FFMA.FTZ R95, R167, R88, R144 ;  /* 0x00000058a75f7223 */ /* 0x002fe20000010090 */
[----:B------:R-:W-:Y:S01]  /*67f0*/  FSEL R144, R127, -INF , !P3 ;  /* 0xff8000007f907808 */ /* 0x000fe20005800000 */
[C---:B------:R-:W-:Y:S01]  /*6800*/  FFMA.FTZ R80, R167.reuse, R80, R78 ;  /* 0x00000050a7507223 */ /* 0x040fe2000001004e */
[C---:B------:R-:W-:Y:S01]  /*6810*/  ISETP.GE.AND P3, PT, R86.reuse, R184, PT ;  /* 0x000000b85600720c */ /* 0x040fe20003f66270 */
[-C--:B------:R-:W-:Y:S01]  /*6820*/  FFMA.FTZ R46, R167, R43.reuse, R46 ;  /* 0x0000002ba72e7223 */ /* 0x080fe2000001002e */
[----:B------:R-:W-:Y:S02]  /*6830*/  FSEL R95, R95, -INF , !P5 ;  /* 0xff8000005f5f7808 */ /* 0x000fe40006800000 */
[----:B------:R1:W4:Y:S01]  /*6840*/  I2F R42, R87 ;  /* 0x00000057002a7306 */ /* 0x0003220000201400 */
[----:B--2---:R-:W-:Y:S01]  /*6850*/  FFMA.FTZ R34, R167, R43, R34 ;  /* 0x0000002ba7227223 */ /* 0x004fe20000010022 */
[----:B------:R-:W-:-:S06]  /*6860*/  ISETP.GE.AND P5, PT, R86, R189, PT ;  /* 0x000000bd5600720c */ /* 0x000fcc0003fa6270 */
[----:B------:R-:W-:Y:S01]  /*6870*/  I2F R74, R162 ;  /* 0x000000a2004a7306 */ /* 0x000fe20000201400 */
[CC--:B---3--:R-:W-:Y:S02]  /*6880*/  FFMA.FTZ R104, R167.reuse, R84.reuse, R104 ;  /* 0x00000054a7687223 */ /* 0x0c8fe40000010068 */
[----:B------:R-:W-:-:S03]  /*6890*/  FFMA.FTZ R81, R167, R84, R102 ;  /* 0x00000054a7517223 */ /* 0x000fc60000010066 */
[----:B------:R-:W-:Y:S02]  /*68a0*/  FSEL R142, R104, -INF , !P5 ;  /* 0xff800000688e7808 */ /* 0x000fe40006800000 */
[----:B------:R-:W2:Y:S01]  /*68b0*/  MUFU.TANH R20, R20 ;  /* 0x0000001400147308 */ /* 0x000ea20000002400 */
[----:B-1----:R-:W-:Y:S01]  /*68c0*/  FSEL R87, R196, -INF , !P2 ;  /* 0xff800000c4577808 */ /* 0x002fe20005000000 */
[-C--:B----4-:R-:W-:Y:S01]  /*68d0*/  FFMA.FTZ R48, R167, R42.reuse, R48 ;  /* 0x0000002aa7307223 */ /* 0x090fe20000010030 */
[----:B------:R-:W-:Y:S01]  /*68e0*/  ISETP.GE.AND P2, PT, R85, R189, PT ;  /* 0x000000bd5500720c */ /* 0x000fe20003f46270 */
[----:B------:R-:W-:Y:S01]  /*68f0*/  FFMA.FTZ R105, R167, R42, R105 ;  /* 0x0000002aa7697223 */ /* 0x000fe20000010069 */
[-C--:B------:R-:W-:Y:S02]  /*6900*/  ISETP.GE.AND P5, PT, R85, R184.reuse, PT ;  /* 0x000000b85500720c */ /* 0x080fe40003fa6270 */
[----:B------:R-:W-:Y:S01]  /*6910*/  FSEL R196, R100, -INF , !P2 ;  /* 0xff80000064c47808 */ /* 0x000fe20005000000 */
[----:B------:R-:W-:Y:S01]  /*6920*/  I2F R49, R51 ;  /* 0x0000003300317306 */ /* 0x000fe20000201400 */
[----:B------:R-:W-:-:S02]  /*6930*/  ISETP.GE.AND P2, PT, R156, R184, PT ;  /* 0x000000b89c00720c */ /* 0x000fc40003f46270 */
[----:B------:R-:W-:Y:S02]  /*6940*/  FSEL R197, R48, -INF , !P4 ;  /* 0xff80000030c57808 */ /* 0x000fe40006000000 */
[----:B------:R-:W-:Y:S02]  /*6950*/  FSEL R47, R34, -INF , !P2 ;  /* 0xff800000222f7808 */ /* 0x000fe40005000000 */
[----:B------:R-:W-:Y:S01]  /*6960*/  ISETP.GE.AND P2, PT, R162, R189, PT ;  /* 0x000000bda200720c */ /* 0x000fe20003f46270 */
[----:B------:R-:W1:Y:S01]  /*6970*/  MUFU.TANH R9, R9 ;  /* 0x0000000900097308 */ /* 0x000e620000002400 */
[----:B--2---:R-:W-:Y:S01]  /*6980*/  FFMA.FTZ R20, R167, R74, R20 ;  /* 0x0000004aa7147223 */ /* 0x004fe20000010014 */
[----:B------:R-:W-:Y:S02]  /*6990*/  FSEL R81, R81, -INF , !P3 ;  /* 0xff80000051517808 */ /* 0x000fe40005800000 */
[----:B------:R-:W-:Y:S02]  /*69a0*/  FSEL R78, R105, -INF , !P0 ;  /* 0xff800000694e7808 */ /* 0x000fe40004000000 */
[----:B------:R-:W-:-:S02]  /*69b0*/  FSEL R88, R20, -INF , !P2 ;  /* 0xff80000014587808 */ /* 0x000fc40005000000 */
[----:B------:R-:W2:Y:S01]  /*69c0*/  I2F R82, R83 ;  /* 0x0000005300527306 */ /* 0x000ea20000201400 */
[-C--:B------:R-:W-:Y:S02]  /*69d0*/  ISETP.GE.AND P2, PT, R51, R184.reuse, PT ;  /* 0x000000b83300720c */ /* 0x080fe40003f46270 */
[CC--:B------:R-:W-:Y:S02]  /*69e0*/  ISETP.GE.AND P3, PT, R83.reuse, R189.reuse, PT ;  /* 0x000000bd5300720c */ /* 0x0c0fe40003f66270 */
[----:B------:R-:W-:Y:S02]  /*69f0*/  ISETP.GE.AND P4, PT, R83, R184, PT ;  /* 0x000000b85300720c */ /* 0x000fe40003f86270 */
[----:B------:R-:W-:Y:S01]  /*6a00*/  ISETP.GE.AND P0, PT, R156, R189, PT ;  /* 0x000000bd9c00720c */ /* 0x000fe20003f06270 */
[----:B------:R-:W3:Y:S01]  /*6a10*/  I2F R79, R155 ;  /* 0x0000009b004f7306 */ /* 0x000ee20000201400 */
[----:B-1----:R-:W-:Y:S01]  /*6a20*/  FFMA.FTZ R9, R167, R49, R9 ;  /* 0x00000031a7097223 */ /* 0x002fe20000010009 */
[----:B------:R-:W-:-:S02]  /*6a30*/  IADD3 R156, R163, 0x1c00, RZ ;  /* 0x00001c00a39c7810 */ /* 0x000fc40007ffe0ff */
[----:B------:R-:W-:Y:S02]  /*6a40*/  FSEL R168, R46, -INF , !P0 ;  /* 0xff8000002ea87808 */ /* 0x000fe40004000000 */
[----:B------:R-:W-:Y:S02]  /*6a50*/  FSEL R42, R9, -INF , !P2 ;  /* 0xff800000092a7808 */ /* 0x000fe40005000000 */
[----:B------:R-:W-:Y:S01]  /*6a60*/  I2F R158, R159 ;  /* 0x0000009f009e7306 */ /* 0x000fe20000201400 */
[CC--:B--2---:R-:W-:Y:S01]  /*6a70*/  FFMA.FTZ R108, R167.reuse, R82.reuse, R108 ;  /* 0x00000052a76c7223 */ /* 0x0c4fe2000001006c */
[----:B------:R-:W-:Y:S01]  /*6a80*/  ISETP.GT.AND P2, PT, R188, R209, PT ;  /* 0x000000d1bc00720c */ /* 0x000fe20003f44270 */
[----:B------:R-:W-:Y:S01]  /*6a90*/  FFMA.FTZ R48, R167, R82, R75 ;  /* 0x00000052a7307223 */ /* 0x000fe2000001004b */
[----:B------:R-:W-:Y:S02]  /*6aa0*/  FSEL R75, R80, -INF , !P5 ;  /* 0xff800000504b7808 */ /* 0x000fe40006800000 */
[----:B------:R-:W-:-:S02]  /*6ab0*/  ISETP.GE.AND P5, PT, R155, R189, PT ;  /* 0x000000bd9b00720c */ /* 0x000fc40003fa6270 */
[----:B------:R-:W1:Y:S01]  /*6ac0*/  MUFU.TANH R35, R35 ;  /* 0x0000002300237308 */ /* 0x000e620000002400 */
[----:B---3--:R-:W-:Y:S01]  /*6ad0*/  FFMA.FTZ R45, R167, R79, R45 ;  /* 0x0000004fa72d7223 */ /* 0x008fe2000001002d */
[----:B------:R-:W-:Y:S02]  /*6ae0*/  FSEL R181, R108, -INF , !P3 ;  /* 0xff8000006cb57808 */ /* 0x000fe40005800000 */
[----:B------:R-:W-:Y:S02]  /*6af0*/  FSEL R48, R48, -INF , !P4 ;  /* 0xff80000030307808 */ /* 0x000fe40006000000 */
[-C--:B------:R-:W-:Y:S02]  /*6b00*/  ISETP.GE.AND P3, PT, R155, R184.reuse, PT ;  /* 0x000000b89b00720c */ /* 0x080fe40003f66270 */
[----:B------:R-:W2:Y:S01]  /*6b10*/  MUFU.TANH R90, R90 ;  /* 0x0000005a005a7308 */ /* 0x000ea20000002400 */
[C---:B------:R-:W-:Y:S02]  /*6b20*/  ISETP.GE.AND P4, PT, R159.reuse, R189, PT ;  /* 0x000000bd9f00720c */ /* 0x040fe40003f86270 */
[----:B------:R-:W-:-:S02]  /*6b30*/  ISETP.GE.AND P0, PT, R159, R184, PT ;  /* 0x000000b89f00720c */ /* 0x000fc40003f06270 */
[----:B------:R-:W-:Y:S02]  /*6b40*/  FSEL R124, R45, -INF , !P5 ;  /* 0xff8000002d7c7808 */ /* 0x000fe40006800000 */
[----:B------:R-:W-:Y:S01]  /*6b50*/  ISETP.GE.AND P5, PT, R162, R184, PT ;  /* 0x000000b8a200720c */ /* 0x000fe20003fa6270 */
[----:B------:R-:W3:Y:S01]  /*6b60*/  MUFU.TANH R21, R21 ;  /* 0x0000001500157308 */ /* 0x000ee20000002400 */
[----:B-1----:R-:W-:Y:S01]  /*6b70*/  FFMA.FTZ R35, R167, R79, R35 ;  /* 0x0000004fa7237223 */ /* 0x002fe20000010023 */
[C---:B------:R-:W-:Y:S02]  /*6b80*/  IADD3 R162, R163.reuse, 0x400, RZ ;  /* 0x00000400a3a27810 */ /* 0x040fe40007ffe0ff */
[----:B------:R-:W-:Y:S02]  /*6b90*/  IADD3 R159, R163, 0x1000, RZ ;  /* 0x00001000a39f7810 */ /* 0x000fe40007ffe0ff */
[----:B------:R-:W-:Y:S02]  /*6ba0*/  FSEL R46, R35, -INF , !P3 ;  /* 0xff800000232e7808 */ /* 0x000fe40005800000 */
[----:B------:R1:W-:Y:S01]  /*6bb0*/  MUFU.TANH R41, R6 ;  /* 0x0000000600297308 */ /* 0x0003e20000002400 */
[----:B--2---:R-:W-:Y:S01]  /*6bc0*/  FFMA.FTZ R90, R167, R158, R90 ;  /* 0x0000009ea75a7223 */ /* 0x004fe2000001005a */
[----:B------:R-:W-:-:S02]  /*6bd0*/  ISETP.GE.AND P3, PT, R161, R189, PT ;  /* 0x000000bda100720c */ /* 0x000fc40003f66270 */
[----:B------:R-:W-:Y:S02]  /*6be0*/  IADD3 R155, R163, 0x2000, RZ ;  /* 0x00002000a39b7810 */ /* 0x000fe40007ffe0ff */
[----:B------:R-:W-:Y:S02]  /*6bf0*/  FSEL R102, R90, -INF , !P4 ;  /* 0xff8000005a667808 */ /* 0x000fe40006000000 */
[----:B------:R-:W2:Y:S01]  /*6c00*/  MUFU.TANH R25, R25 ;  /* 0x0000001900197308 */ /* 0x000ea20000002400 */
[----:B---3--:R-:W-:Y:S01]  /*6c10*/  FFMA.FTZ R21, R167, R158, R21 ;  /* 0x0000009ea7157223 */ /* 0x008fe20000010015 */
[----:B------:R-:W-:Y:S02]  /*6c20*/  ISETP.GE.AND P4, PT, R161, R184, PT ;  /* 0x000000b8a100720c */ /* 0x000fe40003f86270 */
[----:B------:R-:W-:Y:S02]  /*6c30*/  IADD3 R158, R163, 0x1400, RZ ;  /* 0x00001400a39e7810 */ /* 0x000fe40007ffe0ff */
[----:B------:R-:W-:Y:S01]  /*6c40*/  FSEL R45, R21, -INF , !P0 ;  /* 0xff800000152d7808 */ /* 0x000fe20004000000 */
[----:B-1----:R-:W-:Y:S01]  /*6c50*/  FMUL.FTZ R6, R12, c[0x0][0x2ec] ;  /* 0x0000bb000c067a20 */ /* 0x002fe20000410000 */
[----:B------:R1:W-:Y:S01]  /*6c60*/  I2F R160, R161 ;  /* 0x000000a100a07306 */ /* 0x0003e20000201400 */
[----:B------:R-:W-:Y:S01]  /*6c70*/  ISETP.GE.AND P0, PT, R51, R189, PT ;  /* 0x000000bd3300720c */ /* 0x000fe20003f06270 */
[----:B--2---:R-:W-:-:S06]  /*6c80*/  FFMA.FTZ R25, R167, R74, R25 ;  /* 0x0000004aa7197223 */ /* 0x004fcc0000010019 */
[----:B------:R-:W2:Y:S01]  /*6c90*/  MUFU.TANH R16, R16 ;  /* 0x0000001000107308 */ /* 0x000ea20000002400 */
[----:B------:R-:W-:Y:S02]  /*6ca0*/  FSEL R44, R25, -INF , !P5 ;  /* 0xff800000192c7808 */ /* 0x000fe40006800000 */
[----:B------:R-:W-:-:S05]  /*6cb0*/  ISETP.GE.AND P5, PT, R121, R189, PT ;  /* 0x000000bd7900720c */ /* 0x000fca0003fa6270 */
[----:B------:R-:W3:Y:S01]  /*6cc0*/  MUFU.TANH R8, R8 ;  /* 0x0000000800087308 */ /* 0x000ee20000002400 */
[----:B-1----:R-:W-:-:S07]  /*6cd0*/  IADD3 R161, R163, 0x800, RZ ;  /* 0x00000800a3a17810 */ /* 0x002fce0007ffe0ff */
[----:B------:R-:W1:Y:S01]  /*6ce0*/  MUFU.TANH R10, R10 ;  /* 0x0000000a000a7308 */ /* 0x000e620000002400 */
[----:B--2---:R-:W-:-:S05]  /*6cf0*/  FFMA.FTZ R16, R167, R160, R16 ;  /* 0x000000a0a7107223 */ /* 0x004fca0000010010 */
[----:B------:R-:W-:Y:S02]  /*6d00*/  FSEL R83, R16, -INF , !P3 ;  /* 0xff80000010537808 */ /* 0x000fe40005800000 */
[----:B------:R-:W2:Y:S01]  /*6d10*/  I2F R50, R121 ;  /* 0x0000007900327306 */ /* 0x000ea20000201400 */
[----:B---3--:R-:W-:Y:S01]  /*6d20*/  FFMA.FTZ R8, R167, R49, R8 ;  /* 0x00000031a7087223 */ /* 0x008fe20000010008 */
[----:B------:R-:W-:-:S04]  /*6d30*/  ISETP.GE.AND P3, PT, R121, R184, PT ;  /* 0x000000b87900720c */ /* 0x000fc80003f66270 */
[----:B------:R-:W-:Y:S02]  /*6d40*/  FSEL R51, R8, -INF , !P0 ;  /* 0xff80000008337808 */ /* 0x000fe40004000000 */
[----:B------:R-:W3:Y:S01]  /*6d50*/  MUFU.TANH R4, R4 ;  /* 0x0000000400047308 */ /* 0x000ee20000002400 */
[----:B-1----:R-:W-:Y:S01]  /*6d60*/  FFMA.FTZ R10, R167, R160, R10 ;  /* 0x000000a0a70a7223 */ /* 0x002fe2000001000a */
[----:B------:R-:W-:Y:S02]  /*6d70*/  ISETP.GE.AND P0, PT, R120, R184, PT ;  /* 0x000000b87800720c */ /* 0x000fe40003f06270 */
[----:B------:R-:W-:Y:S02]  /*6d80*/  IADD3 R160, R163, 0xc00, RZ ;  /* 0x00000c00a3a07810 */ /* 0x000fe40007ffe0ff */
[----:B------:R-:W-:Y:S02]  /*6d90*/  FSEL R43, R10, -INF , !P4 ;  /* 0xff8000000a2b7808 */ /* 0x000fe40006000000 */
[----:B------:R-:W-:Y:S01]  /*6da0*/  I2F R133, R120 ;  /* 0x0000007800857306 */ /* 0x000fe20000201400 */
[----:B--2---:R-:W-:Y:S01]  /*6db0*/  FFMA.FTZ R41, R167, R50, R41 ;  /* 0x00000032a7297223 */ /* 0x004fe20000010029 */
[----:B------:R-:W-:Y:S01]  /*6dc0*/  BAR.SYNC.DEFER_BLOCKING 0x0 ;  /* 0x0000000000007b1d */ /* 0x000fe20000010000 */
[----:B------:R-:W-:-:S03]  /*6dd0*/  ISETP.GE.AND P4, PT, R120, R189, PT ;  /* 0x000000bd7800720c */ /* 0x000fc60003f86270 */
[----:B------:R-:W-:Y:S02]  /*6de0*/  FSEL R41, R41, -INF , !P3 ;  /* 0xff80000029297808 */ /* 0x000fe40005800000 */
[----:B------:R-:W1:Y:S01]  /*6df0*/  MUFU.TANH R5, R5 ;  /* 0x0000000500057308 */ /* 0x000e620000002400 */
[----:B---3--:R-:W-:-:S05]  /*6e00*/  FFMA.FTZ R4, R167, R50, R4 ;  /* 0x00000032a7047223 */ /* 0x008fca0000010004 */
[----:B------:R-:W-:Y:S02]  /*6e10*/  FSEL R50, R4, -INF , !P5 ;  /* 0xff80000004327808 */ /* 0x000fe40006800000 */
[----:B------:R2:W3:Y:S08]  /*6e20*/  MUFU.TANH R40, R7 ;  /* 0x0000000700287308 */ /* 0x0004f00000002400 */
[----:B------:R-:W4:Y:S01]  /*6e30*/  MUFU.TANH R6, R6 ;  /* 0x0000000600067308 */ /* 0x000f220000002400 */
[----:B-1----:R-:W-:-:S05]  /*6e40*/  FFMA.FTZ R5, R167, R133, R5 ;  /* 0x00000085a7057223 */ /* 0x002fca0000010005 */
[----:B------:R-:W-:Y:S02]  /*6e50*/  FSEL R49, R5, -INF , !P4 ;  /* 0xff80000005317808 */ /* 0x000fe40006000000 */
[----:B--2---:R-:W-:Y:S01]  /*6e60*/  SHF.R.S32.HI R7, RZ, 0x1f, R217 ;  /* 0x0000001fff077819 */ /* 0x004fe200000114d9 */
[----:B---3--:R-:W-:-:S03]  /*6e70*/  FFMA.FTZ R40, R167, R133, R40 ;  /* 0x00000085a7287223 */ /* 0x008fc60000010028 */
[----:B------:R-:W-:Y:S02]  /*6e80*/  LEA.HI R7, R7, R217, RZ, 0x2 ;  /* 0x000000d907077211 */ /* 0x000fe400078f10ff */
[----:B------:R-:W-:Y:S02]  /*6e90*/  FSEL R40, R40, -INF , !P0 ;  /* 0xff80000028287808 */ /* 0x000fe40004000000 */
[----:B------:R-:W-:Y:S01]  /*6ea0*/  LOP3.LUT R7, R7, 0xfffffffc, RZ, 0xc0, !PT ;  /* 0xfffffffc07077812 */ /* 0x000fe200078ec0ff */
[----:B----4-:R-:W-:-:S04]  /*6eb0*/  FFMA.FTZ R6, R167, R2, R6 ;  /* 0x00000002a7067223 */ /* 0x010fc80000010006 */
[----:B------:R-:W-:Y:S01]  /*6ec0*/  IMAD.IADD R217, R217, 0x1, -R7 ;  /* 0x00000001d9d97824 */ /* 0x000fe200078e0a07 */
[----:B------:R-:W-:Y:S02]  /*6ed0*/  IABS R7, c[0x0][0x2d0] ;  /* 0x0000b40000077a13 */ /* 0x000fe40000000000 */
[----:B------:R-:W-:-:S03]  /*6ee0*/  FSEL R4, R6, -INF , !P6 ;  /* 0xff80000006047808 */ /* 0x000fc60007000000 */
[----:B------:R-:W-:Y:S01]  /*6ef0*/  IMAD.MOV.U32 R2, RZ, RZ, R7 ;  /* 0x000000ffff027224 */ /* 0x000fe200078e0007 */
[----:B------:R-:W-:Y:S05]  /*6f00*/  @!P2 BRA `(.L_x_2373) ;  /* 0x00000b200000a947 */ /* 0x000fea0003800000 */
[----:B------:R-:W-:Y:S05]  /*6f10*/  @!P1 BRA `(.L_x_2374) ;  /* 0x000003c000009947 */ /* 0x000fea0003800000 */
[----:B------:R-:W1:Y:S01]  /*6f20*/  I2F.RP R16, R2 ;  /* 0x0000000200107306 */ /* 0x000e620000209400 */
[----:B------:R-:W-:-:S05]  /*6f30*/  IADD3 R5, R3, -0x1, RZ ;  /* 0xffffffff03057810 */ /* 0x000fca0007ffe0ff */
[----:B------:R-:W-:-:S05]  /*6f40*/  IMAD.SHL.U32 R5, R5, 0x100, RZ ;  /* 0x0000010005057824 */ /* 0x000fca00078e00ff */
[----:B------:R-:W-:Y:S02]  /*6f50*/  IABS R9, R5 ;  /* 0x0000000500097213 */ /* 0x000fe40000000000 */
[C---:B------:R-:W-:Y:S02]  /*6f60*/  IADD3 R11, R5.reuse, -0x100, RZ ;  /* 0xffffff00050b7810 */ /* 0x040fe40007ffe0ff */
[----:B------:R-:W-:Y:S01]  /*6f70*/  LOP3.LUT R5, R5, c[0x0][0x2d0], RZ, 0x3c, !PT ;  /* 0x0000b40005057a12 */ /* 0x000fe200078e3cff */
[----:B-1----:R-:W1:Y:S01]  /*6f80*/  MUFU.RCP R16, R16 ;  /* 0x0000001000107308 */ /* 0x002e620000001000 */
[----:B------:R-:W-:Y:S02]  /*6f90*/  IABS R7, R11 ;  /* 0x0000000b00077213 */ /* 0x000fe40000000000 */
[----:B------:R-:W-:Y:S02]  /*6fa0*/  LOP3.LUT R11, R11, c[0x0][0x2d0], RZ, 0x3c, !PT ;  /* 0x0000b4000b0b7a12 */ /* 0x000fe400078e3cff */
[----:B------:R-:W-:-:S02]  /*6fb0*/  ISETP.GE.AND P4, PT, R5, RZ, PT ;  /* 0x000000ff0500720c */ /* 0x000fc40003f86270 */
        /* <DEDUP_REMOVED lines=46> */
[----:B------:R-:W-:-:S04]  /*72a0*/  IMAD.WIDE.U32 R8, R8, c[0x0][0x180], R10 ;  /* 0x0000600008087a25 */ /* 0x000fc800078e000a */
[----:B------:R-:W-:Y:S01]  /*72b0*/  IMAD.IADD R17, R9, 0x1, R6 ;  /* 0x0000000109117824 */ /* 0x000fe200078e0206 */
[----:B------:R-:W-:Y:S01]  /*72c0*/  MOV R18, R8 ;  /* 0x0000000800127202 */ /* 0x000fe20000000f00 */
[----:B------:R-:W-:Y:S05]  /*72d0*/  BRA `(.L_x_2375) ;  /* 0x0000003000007947 */ /* 0x000fea0003800000 */
.L_x_2374:
[----:B------:R-:W-:-:S05]  /*72e0*/  IMAD.MOV.U32 R18, RZ, RZ, c[0x0][0x198] ;  /* 0x00006600ff127624 */ /* 0x000fca00078e00ff */
[----:B------:R-:W-:-:S04]  /*72f0*/  LEA R18, -R18, RZ, 0x8 ;  /* 0x000000ff12127211 */ /* 0x000fc800078e41ff */
[----:B------:R-:W-:Y:S02]  /*7300*/  SHF.R.S32.HI R17, RZ, 0x1f, R18 ;  /* 0x0000001fff117819 */ /* 0x000fe40000011412 */
.L_x_2375:
[----:B------:R-:W-:Y:S01]  /*7310*/  ISETP.GE.AND P0, PT, R211, c[0x0][0x220], PT ;  /* 0x00008800d3007a0c */ /* 0x000fe20003f06270 */
[----:B------:R-:W-:-:S12]  /*7320*/  BSSY B0, `(.L_x_2376) ;  /* 0x000006d000007945 */ /* 0x000fd80003800000 */
[----:B------:R-:W-:Y:S01]  /*7330*/  @!P0 IMAD.MOV.U32 R30, RZ, RZ, c[0x0][0x198] ;  /* 0x00006600ff1e8624 */ /* 0x000fe200078e00ff */
[----:B------:R-:W-:Y:S01]  /*7340*/  @!P0 IADD3 R8, P3, R18, R130, RZ ;  /* 0x0000008212088210 */ /* 0x000fe20007f7e0ff */
[----:B------:R-:W-:Y:S01]  /*7350*/  @!P0 IMAD.MOV.U32 R20, RZ, RZ, c[0x0][0x198] ;  /* 0x00006600ff148624 */ /* 0x000fe200078e00ff */
[----:B------:R1:W-:Y:S01]  /*7360*/  @P0 STS [R210+0x1000], RZ ;  /* 0x001000ffd2000388 */ /* 0x0003e20000000800 */
[----:B------:R-:W-:Y:S01]  /*7370*/  @!P0 IMAD.MOV.U32 R6, RZ, RZ, R130 ;  /* 0x000000ffff068224 */ /* 0x000fe200078e0082 */
[----:B------:R-:W-:Y:S01]  /*7380*/  @!P0 LEA R26, P4, R8, c[0x0][0x168], 0x1 ;  /* 0x00005a00081a8a11 */ /* 0x000fe200078808ff */
[----:B------:R-:W-:Y:S01]  /*7390*/  @!P0 IMAD.MOV.U32 R7, RZ, RZ, R128 ;  /* 0x000000ffff078224 */ /* 0x000fe200078e0080 */
[----:B------:R1:W-:Y:S01]  /*73a0*/  @P0 STS [R210+0x1004], RZ ;  /* 0x001004ffd2000388 */ /* 0x0003e20000000800 */
[----:B------:R-:W-:Y:S02]  /*73b0*/  @!P0 IMAD.MOV.U32 R5, RZ, RZ, c[0x0][0x198] ;  /* 0x00006600ff058624 */ /* 0x000fe400078e00ff */
[--C-:B------:R-:W-:Y:S01]  /*73c0*/  @!P0 IMAD.WIDE.U32 R30, R30, 0x60, R6.reuse ;  /* 0x000000601e1e8825 */ /* 0x100fe200078e0006 */
[----:B------:R1:W-:Y:S03]  /*73d0*/  @P0 STS.64 [R210+0x1008], RZ ;  /* 0x001008ffd2000388 */ /* 0x0003e60000000a00 */
[----:B------:R-:W-:Y:S01]  /*73e0*/  @!P0 IMAD.WIDE.U32 R20, R20, 0xa0, R6 ;  /* 0x000000a014148825 */ /* 0x000fe200078e0006 */
[----:B------:R-:W-:-:S03]  /*73f0*/  @!P0 IADD3 R19, P5, R18, R30, RZ ;  /* 0x0000001e12138210 */ /* 0x000fc60007fbe0ff */
[----:B------:R-:W-:Y:S02]  /*7400*/  @!P0 IMAD.MOV.U32 R12, RZ, RZ, c[0x0][0x19c] ;  /* 0x00006700ff0c8624 */ /* 0x000fe400078e00ff */
[----:B------:R-:W-:Y:S02]  /*7410*/  @!P0 IMAD.MOV.U32 R22, RZ, RZ, c[0x0][0x198] ;  /* 0x00006600ff168624 */ /* 0x000fe400078e00ff */
[----:B------:R-:W-:Y:S02]  /*7420*/  @!P0 IMAD.MOV.U32 R10, RZ, RZ, R130 ;  /* 0x000000ffff0a8224 */ /* 0x000fe400078e0082 */
[--C-:B------:R-:W-:Y:S02]  /*7430*/  @!P0 IMAD.MOV.U32 R11, RZ, RZ, R128.reuse ;  /* 0x000000ffff0b8224 */ /* 0x100fe400078e0080 */
[----:B------:R-:W-:Y:S01]  /*7440*/  @!P0 IMAD.X R6, R17, 0x1, R128, P3 ;  /* 0x0000000111068824 */ /* 0x000fe200018e0680 */
[----:B------:R-:W-:Y:S01]  /*7450*/  @!P0 LEA R16, P3, R5, R130, 0x5 ;  /* 0x0000008205108211 */ /* 0x000fe200078628ff */
[----:B------:R-:W-:-:S02]  /*7460*/  @!P0 IMAD.MOV.U32 R7, RZ, RZ, c[0x0][0x198] ;  /* 0x00006600ff078624 */ /* 0x000fc400078e00ff */
[----:B------:R-:W-:Y:S01]  /*7470*/  @!P0 IMAD.WIDE.U32 R22, R22, 0xc0, R10 ;  /* 0x000000c016168825 */ /* 0x000fe200078e000a */
[----:B------:R-:W-:Y:S02]  /*7480*/  @!P0 LEA.HI.X R12, R5, R128, R12, 0x5, P3 ;  /* 0x00000080050c8211 */ /* 0x000fe400018f2c0c */
[C---:B------:R-:W-:Y:S01]  /*7490*/  @!P0 LEA R11, P3, R7.reuse, R130, 0x6 ;  /* 0x00000082070b8211 */ /* 0x040fe200078630ff */
[----:B------:R-:W-:Y:S01]  /*74a0*/  @!P0 IMAD.MOV.U32 R10, RZ, RZ, c[0x0][0x19c] ;  /* 0x00006700ff0a8624 */ /* 0x000fe200078e00ff */
[----:B------:R-:W-:Y:S01]  /*74b0*/  @!P0 LEA.HI.X R27, R8, c[0x0][0x16c], R6, 0x1, P4 ;  /* 0x00005b00081b8a11 */ /* 0x000fe200020f0c06 */
[----:B------:R-:W-:Y:S01]  /*74c0*/  @!P0 IMAD.MOV.U32 R9, RZ, RZ, c[0x0][0x19c] ;  /* 0x00006700ff098624 */ /* 0x000fe200078e00ff */
[----:B------:R-:W-:Y:S01]  /*74d0*/  @!P0 IADD3 R20, P4, R18, R20, RZ ;  /* 0x0000001412148210 */ /* 0x000fe20007f9e0ff */
[----:B------:R-:W-:Y:S01]  /*74e0*/  @!P0 IMAD.MOV.U32 R6, RZ, RZ, c[0x0][0x19c] ;  /* 0x00006700ff068624 */ /* 0x000fe200078e00ff */
[----:B------:R-:W-:Y:S01]  /*74f0*/  @!P0 LEA.HI.X R10, R7, R128, R10, 0x6, P3 ;  /* 0x00000080070a8211 */ /* 0x000fe200018f340a */
[----:B------:R-:W-:Y:S01]  /*7500*/  @!P0 IMAD.MOV.U32 R7, RZ, RZ, c[0x0][0x19c] ;  /* 0x00006700ff078624 */ /* 0x000fe200078e00ff */
[----:B------:R-:W-:Y:S01]  /*7510*/  @!P0 LEA R8, P3, R5, R130, 0x7 ;  /* 0x0000008205088211 */ /* 0x000fe200078638ff */
[----:B------:R-:W-:Y:S01]  /*7520*/  @!P0 IMAD R9, R9, 0x60, RZ ;  /* 0x0000006009098824 */ /* 0x000fe200078e02ff */
[----:B------:R-:W-:Y:S01]  /*7530*/  @!PT LDS RZ, [RZ] ;  /* 0x00000000fffff984 */ /* 0x000fe20000000800 */
[----:B------:R-:W-:Y:S01]  /*7540*/  @!PT LDS RZ, [RZ] ;  /* 0x00000000fffff984 */ /* 0x000fe20000000800 */
[----:B------:R-:W-:Y:S01]  /*7550*/  @!PT LDS RZ, [RZ] ;  /* 0x00000000fffff984 */ /* 0x000fe20000000800 */
[----:B------:R1:W-:Y:S01]  /*7560*/  @!P0 LDGSTS.E.BYPASS.LTC128B.128 [R210+0x1000], [R26.64] ;  /* 0x010000001ad28fae */ /* 0x0003e2000b901d46 */
[----:B------:R-:W-:Y:S01]  /*7570*/  @!P0 IMAD R6, R6, 0xa0, RZ ;  /* 0x000000a006068824 */ /* 0x000fe200078e02ff */
[----:B------:R-:W-:Y:S01]  /*7580*/  @!P0 LEA.HI.X R7, R5, R128, R7, 0x7, P3 ;  /* 0x0000008005078211 */ /* 0x000fe200018f3c07 */
[----:B------:R-:W-:Y:S01]  /*7590*/  @!P0 IMAD.MOV.U32 R5, RZ, RZ, c[0x0][0x19c] ;  /* 0x00006700ff058624 */ /* 0x000fe200078e00ff */
[C---:B------:R-:W-:Y:S01]  /*75a0*/  @!P0 IADD3.X R9, R17.reuse, R31, R9, P5, !PT ;  /* 0x0000001f11098210 */ /* 0x040fe20002ffe409 */
[----:B------:R1:W-:Y:S01]  /*75b0*/  @P0 STS.128 [R210+0x1800], RZ ;  /* 0x001800ffd2000388 */ /* 0x0003e20000000c00 */
[----:B------:R-:W-:Y:S01]  /*75c0*/  @!P0 IADD3.X R6, R17, R21, R6, P4, !PT ;  /* 0x0000001511068210 */ /* 0x000fe200027fe406 */
[----:B------:R-:W-:Y:S01]  /*75d0*/  @!P0 IMAD R5, R5, 0xc0, RZ ;  /* 0x000000c005058824 */ /* 0x000fe200078e02ff */
[----:B------:R-:W-:-:S02]  /*75e0*/  @!P0 IADD3 R16, P5, R18, R16, RZ ;  /* 0x0000001012108210 */ /* 0x000fc40007fbe0ff */
[C---:B------:R-:W-:Y:S02]  /*75f0*/  @!P0 IADD3 R11, P4, R18.reuse, R11, RZ ;  /* 0x0000000b120b8210 */ /* 0x040fe40007f9e0ff */
        /* <DEDUP_REMOVED lines=63> */
.L_x_2377:
[----:B------:R-:W-:Y:S05]  /*79f0*/  BSYNC B0 ;  /* 0x0000000000007941 */ /* 0x000fea0003800000 */
.L_x_2376:
[----:B------:R-:W0:Y:S01]  /*7a00*/  LDGDEPBAR ;  /* 0x00000000000079af */ /* 0x000e220000000000 */
[----:B------:R-:W-:-:S04]  /*7a10*/  IADD3 R130, P0, R18, R130, RZ ;  /* 0x0000008212827210 */ /* 0x000fc80007f1e0ff */
[----:B------:R-:W-:Y:S02]  /*7a20*/  IADD3.X R128, R17, R128, RZ, P0, !PT ;  /* 0x0000008011807210 */ /* 0x000fe400007fe4ff */
.L_x_2373:
        /* <DEDUP_REMOVED lines=63> */
[----:B------:R-:W3:Y:S02]  /*7e20*/  SHFL.BFLY PT, R5, R6, 0x2, 0x1f ;  /* 0x0c401f0006057f89 */ /* 0x000ee400000e0000 */
[----:B---3--:R-:W-:-:S05]  /*7e30*/  FMNMX.FTZ R5, R6, R5, !PT ;  /* 0x0000000506057209 */ /* 0x008fca0007810000 */
[----:B------:R-:W3:Y:S02]  /*7e40*/  SHFL.BFLY PT, R131, R5, 0x1, 0x1f ;  /* 0x0c201f0005837f89 */ /* 0x000ee400000e0000 */
[----:B---3--:R-:W-:-:S04]  /*7e50*/  FMNMX.FTZ R131, R5, R131, !PT ;  /* 0x0000008305837209 */ /* 0x008fc80007810000 */
        /* <DEDUP_REMOVED lines=12> */
[--C-:B-1----:R-:W-:Y:S01]  /*7f20*/  FFMA.FTZ R90, R52, c[0x0][0x23c], -R74.reuse ;  /* 0x00008f00345a7a23 */ /* 0x102fe2000001084a */
[----:B------:R-:W-:Y:S01]  /*7f30*/  SHF.L.U32 R216, R204, 0x1, RZ ;  /* 0x00000001ccd87819 */ /* 0x000fe200000006ff */
        /* <DEDUP_REMOVED lines=18> */
[----:B-1----:R-:W-:Y:S01]  /*8060*/  F2FP.BF16.PACK_AB R20, R139, R140 ;  /* 0x0000008c8b14723e */ /* 0x002fe200000010ff */
        /* <DEDUP_REMOVED lines=9> */
[----:B------:R-:W1:Y:S01]  /*8100*/  MUFU.EX2 R125, R125 ;  /* 0x0000007d007d7308 */ /* 0x000e620000000800 */
[----:B------:R-:W-:Y:S01]  /*8110*/  LDSM.16.MT88.4 R32, [R216+0x5400] ;  /* 0x00540000d820783b */ /* 0x000fe20000004200 */
        /* <DEDUP_REMOVED lines=48> */
[----:B------:R-:W-:Y:S01]  /*8420*/  FADD.FTZ R139, R140, R139 ;  /* 0x0000008b8c8b7221 */ /* 0x000fe20000010000 */
[----:B------:R-:W-:Y:S01]  /*8430*/  FMNMX.FTZ R4, R185, R4, !PT ;  /* 0x00000004b9047209 */ /* 0x000fe20007810000 */
[--C-:B------:R-:W-:Y:S01]  /*8440*/  FFMA.FTZ R62, R219, c[0x0][0x23c], -R74.reuse ;  /* 0x00008f00db3e7a23 */ /* 0x100fe2000001084a */
[----:B------:R-:W-:Y:S01]  /*8450*/  MUFU.EX2 R100, R100 ;  /* 0x0000006400647308 */ /* 0x000fe20000000800 */
[----:B------:R-:W-:Y:S01]  /*8460*/  FADD.FTZ R139, R127, R139 ;  /* 0x0000008b7f8b7221 */ /* 0x000fe20000010000 */
[----:B------:R-:W-:Y:S01]  /*8470*/  FMNMX.FTZ R4, R171, R4, !PT ;  /* 0x00000004ab047209 */ /* 0x000fe20007810000 */
[--C-:B------:R-:W-:Y:S02]  /*8480*/  FFMA.FTZ R61, R220, c[0x0][0x23c], -R74.reuse ;  /* 0x00008f00dc3d7a23 */ /* 0x100fe4000001084a */
[----:B------:R-:W-:Y:S01]  /*8490*/  FADD.FTZ R125, R125, R139 ;  /* 0x0000008b7d7d7221 */ /* 0x000fe20000010000 */
[----:B------:R-:W-:Y:S01]  /*84a0*/  FMNMX.FTZ R4, R195, R4, !PT ;  /* 0x00000004c3047209 */ /* 0x000fe20007810000 */
[--C-:B------:R-:W-:Y:S01]  /*84b0*/  FFMA.FTZ R59, R224, c[0x0][0x23c], -R74.reuse ;  /* 0x00008f00e03b7a23 */ /* 0x100fe2000001084a */
[----:B------:R-:W-:Y:S01]  /*84c0*/  MUFU.EX2 R99, R99 ;  /* 0x0000006300637308 */ /* 0x000fe20000000800 */
[----:B------:R-:W-:Y:S01]  /*84d0*/  FADD.FTZ R125, R121, R125 ;  /* 0x0000007d797d7221 */ /* 0x000fe20000010000 */
        /* <DEDUP_REMOVED lines=78> */
[----:B------:R-:W-:Y:S01]  /*89c0*/  FFMA.FTZ R138, R14, c[0x0][0x23c], -R52 ;  /* 0x00008f000e8a7a23 */ /* 0x000fe20000010834 */
[----:B------:R-:W-:Y:S01]  /*89d0*/  LEA.HI.X R219, R130, c[0x0][0x16c], R128, 0x1, P0 ;  /* 0x00005b0082db7a11 */ /* 0x000fe200000f0c80 */
[--C-:B------:R-:W-:Y:S02]  /*89e0*/  FFMA.FTZ R137, R13, c[0x0][0x23c], -R52.reuse ;  /* 0x00008f000d897a23 */ /* 0x100fe40000010834 */
[--C-:B------:R-:W-:Y:S02]  /*89f0*/  FFMA.FTZ R133, R15, c[0x0][0x23c], -R52.reuse ;  /* 0x00008f000f857a23 */ /* 0x100fe40000010834 */
[--C-:B------:R-:W-:Y:S01]  /*8a00*/  FFMA.FTZ R123, R109, c[0x0][0x23c], -R52.reuse ;  /* 0x00008f006d7b7a23 */ /* 0x100fe20000010834 */
[----:B------:R-:W3:Y:S01]  /*8a10*/  LDSM.16.MT88.4 R12, [R221+0x5000] ;  /* 0x00500000dd0c783b */ /* 0x000ee20000004200 */
[----:B------:R-:W-:Y:S01]  /*8a20*/  MUFU.EX2 R138, R138 ;  /* 0x0000008a008a7308 */ /* 0x000fe20000000800 */
[----:B------:R-:W-:-:S02]  /*8a30*/  FFMA.FTZ R122, R112, c[0x0][0x23c], -R52 ;  /* 0x00008f00707a7a23 */ /* 0x000fc40000010834 */
[--C-:B------:R-:W-:Y:S02]  /*8a40*/  FFMA.FTZ R112, R207, c[0x0][0x23c], -R52.reuse ;  /* 0x00008f00cf707a23 */ /* 0x100fe40000010834 */
[--C-:B------:R-:W-:Y:S02]  /*8a50*/  FFMA.FTZ R113, R205, c[0x0][0x23c], -R52.reuse ;  /* 0x00008f00cd717a23 */ /* 0x100fe40000010834 */
[--C-:B------:R-:W-:Y:S01]  /*8a60*/  FFMA.FTZ R109, R206, c[0x0][0x23c], -R52.reuse ;  /* 0x00008f00ce6d7a23 */ /* 0x100fe20000010834 */
[----:B------:R-:W4:Y:S01]  /*8a70*/  MUFU.EX2 R137, R137 ;  /* 0x0000008900897308 */ /* 0x000f220000000800 */
[--C-:B------:R-:W-:Y:S02]  /*8a80*/  FFMA.FTZ R117, R203, c[0x0][0x23c], -R52.reuse ;  /* 0x00008f00cb757a23 */ /* 0x100fe40000010834 */
[--C-:B------:R-:W-:Y:S02]  /*8a90*/  FFMA.FTZ R111, R111, c[0x0][0x23c], -R52.reuse ;  /* 0x00008f006f6f7a23 */ /* 0x100fe40000010834 */
[----:B------:R-:W-:-:S02]  /*8aa0*/  FFMA.FTZ R118, R202, c[0x0][0x23c], -R52 ;  /* 0x00008f00ca767a23 */ /* 0x000fc40000010834 */
[--C-:B------:R-:W-:Y:S01]  /*8ab0*/  FFMA.FTZ R116, R201, c[0x0][0x23c], -R52.reuse ;  /* 0x00008f00c9747a23 */ /* 0x100fe20000010834 */
[----:B------:R-:W-:Y:S01]  /*8ac0*/  MUFU.EX2 R133, R133 ;  /* 0x0000008500857308 */ /* 0x000fe20000000800 */
[--C-:B------:R-:W-:Y:S02]  /*8ad0*/  FFMA.FTZ R132, R200, c[0x0][0x23c], -R52.reuse ;  /* 0x00008f00c8847a23 */ /* 0x100fe40000010834 */
[--C-:B------:R-:W-:Y:S01]  /*8ae0*/  FFMA.FTZ R126, R126, c[0x0][0x23c], -R52.reuse ;  /* 0x00008f007e7e7a23 */ /* 0x100fe20000010834 */
[----:B------:R-:W-:Y:S01]  /*8af0*/  LDSM.16.MT88.4 R200, [R216+0x8c00] ;  /* 0x008c0000d8c8783b */ /* 0x000fe20000004200 */
[--C-:B------:R-:W-:Y:S02]  /*8b00*/  FFMA.FTZ R134, R101, c[0x0][0x23c], -R52.reuse ;  /* 0x00008f0065867a23 */ /* 0x100fe40000010834 */
[----:B------:R-:W-:Y:S01]  /*8b10*/  FFMA.FTZ R141, R199, c[0x0][0x23c], -R52 ;  /* 0x00008f00c78d7a23 */ /* 0x000fe20000010834 */
[----:B------:R-:W5:Y:S01]  /*8b20*/  MUFU.EX2 R123, R123 ;  /* 0x0000007b007b7308 */ /* 0x000f620000000800 */
        /* <DEDUP_REMOVED lines=9> */
[----:B-----5:R-:W-:Y:S01]  /*8bc0*/  F2FP.BF16.PACK_AB R23, R123, R133 ;  /* 0x000000857b17723e */ /* 0x020fe200000010ff */
[----:B------:R-:W4:Y:S01]  /*8bd0*/  MUFU.EX2 R112, R112 ;  /* 0x0000007000707308 */ /* 0x000f220000000800 */
[----:B------:R-:W-:-:S02]  /*8be0*/  FFMA.FTZ R175, R175, c[0x0][0x23c], -R52 ;  /* 0x00008f00afaf7a23 */ /* 0x000fc40000010834 */
[--C-:B------:R-:W-:Y:S02]  /*8bf0*/  FFMA.FTZ R177, R177, c[0x0][0x23c], -R52.reuse ;  /* 0x00008f00b1b17a23 */ /* 0x100fe40000010834 */
[--C-:B------:R-:W-:Y:S01]  /*8c00*/  FFMA.FTZ R182, R182, c[0x0][0x23c], -R52.reuse ;  /* 0x00008f00b6b67a23 */ /* 0x100fe20000010834 */
[C---:B-12---:R-:W-:Y:S01]  /*8c10*/  HMMA.16816.F32.BF16 R8, R20.reuse, R4, RZ ;  /* 0x000000041408723c */ /* 0x046fe200000418ff */
[--C-:B------:R-:W-:Y:S01]  /*8c20*/  FFMA.FTZ R180, R180, c[0x0][0x23c], -R52.reuse ;  /* 0x00008f00b4b47a23 */ /* 0x100fe20000010834 */
[----:B------:R-:W-:Y:S01]  /*8c30*/  MUFU.EX2 R113, R113 ;  /* 0x0000007100717308 */ /* 0x000fe20000000800 */
[--C-:B------:R-:W-:Y:S02]  /*8c40*/  FFMA.FTZ R185, R185, c[0x0][0x23c], -R52.reuse ;  /* 0x00008f00b9b97a23 */ /* 0x100fe40000010834 */
[----:B------:R-:W-:Y:S02]  /*8c50*/  FFMA.FTZ R186, R171, c[0x0][0x23c], -R52 ;  /* 0x00008f00abba7a23 */ /* 0x000fe40000010834 */
[----:B------:R-:W-:Y:S01]  /*8c60*/  FFMA.FTZ R171, R197, c[0x0][0x23c], -R74 ;  /* 0x00008f00c5ab7a23 */ /* 0x000fe2000001084a */
[----:B------:R-:W-:Y:S01]  /*8c70*/  HMMA.16816.F32.BF16 R4, R20, R6, RZ ;  /* 0x000000061404723c */ /* 0x000fe200000418ff */
[--C-:B------:R-:W-:Y:S01]  /*8c80*/  FFMA.FTZ R195, R195, c[0x0][0x23c], -R52.reuse ;  /* 0x00008f00c3c37a23 */ /* 0x100fe20000010834 */
[----:B------:R-:W1:Y:S01]  /*8c90*/  MUFU.EX2 R109, R109 ;  /* 0x0000006d006d7308 */ /* 0x000e620000000800 */
[----:B------:R-:W-:-:S02]  /*8ca0*/  FFMA.FTZ R192, R192, c[0x0][0x23c], -R52 ;  /* 0x00008f00c0c07a23 */ /* 0x000fc40000010834 */
[--C-:B------:R-:W-:Y:S02]  /*8cb0*/  FFMA.FTZ R194, R194, c[0x0][0x23c], -R52.reuse ;  /* 0x00008f00c2c27a23 */ /* 0x100fe40000010834 */
[----:B------:R-:W-:Y:S01]  /*8cc0*/  FFMA.FTZ R197, R191, c[0x0][0x23c], -R52 ;  /* 0x00008f00bfc57a23 */ /* 0x000fe20000010834 */
[C---:B---3--:R-:W-:Y:S01]  /*8cd0*/  HMMA.16816.F32.BF16 R24, R20.reuse, R12, RZ ;  /* 0x0000000c1418723c */ /* 0x048fe200000418ff */
[----:B------:R-:W-:Y:S01]  /*8ce0*/  FADD.FTZ R137, R138, R137 ;  /* 0x000000898a897221 */ /* 0x000fe20000010000 */
[----:B------:R-:W-:Y:S01]  /*8cf0*/  MUFU.EX2 R117, R117 ;  /* 0x0000007500757308 */ /* 0x000fe20000000800 */
[----:B------:R-:W-:Y:S02]  /*8d00*/  FFMA.FTZ R191, R196, c[0x0][0x23c], -R74 ;  /* 0x00008f00c4bf7a23 */ /* 0x000fe4000001084a */
[----:B------:R-:W-:Y:S02]  /*8d10*/  FADD.FTZ R137, R133, R137 ;  /* 0x0000008985897221 */ /* 0x000fe40000010000 */
[----:B------:R-:W-:Y:S01]  /*8d20*/  F2FP.BF16.PACK_AB R12, R120, R121 ;  /* 0x00000079780c723e */ /* 0x000fe200000010ff */
[----:B------:R-:W-:Y:S01]  /*8d30*/  HMMA.16816.F32.BF16 R20, R20, R14, RZ ;  /* 0x0000000e1414723c */ /* 0x000fe200000418ff */
[----:B----4-:R-:W-:Y:S01]  /*8d40*/  F2FP.BF16.PACK_AB R13, R112, R122 ;  /* 0x0000007a700d723e */ /* 0x010fe200000010ff */
[----:B------:R-:W2:Y:S01]  /*8d50*/  MUFU.EX2 R111, R111 ;  /* 0x0000006f006f7308 */ /* 0x000ea20000000800 */
[----:B------:R-:W-:-:S02]  /*8d60*/  FADD.FTZ R137, R123, R137 ;  /* 0x000000897b897221 */ /* 0x000fc40000010000 */
        /* <DEDUP_REMOVED lines=15> */
[----:B------:R-:W3:Y:S01]  /*8e60*/  LDSM.16.MT88.4 R32, [R221+0x5800] ;  /* 0x00580000dd20783b */ /* 0x000ee20000004200 */
[----:B------:R-:W4:Y:S01]  /*8e70*/  MUFU.EX2 R132, R132 ;  /* 0x0000008400847308 */ /* 0x000f220000000800 */
[----:B------:R-:W-:Y:S02]  /*8e80*/  FADD.FTZ R120, R108, R120 ;  /* 0x000000786c787221 */ /* 0x000fe40000010000 */
[----:B------:R-:W-:Y:S02]  /*8e90*/  FADD.FTZ R113, R109, R113 ;  /* 0x000000716d717221 */ /* 0x000fe40000010000 */
[--C-:B------:R-:W-:Y:S01]  /*8ea0*/  FFMA.FTZ R178, R178, c[0x0][0x23c], -R52.reuse ;  /* 0x00008f00b2b27a23 */ /* 0x100fe20000010834 */
[----:B------:R-:W-:Y:S01]  /*8eb0*/  HMMA.16816.F32.BF16 R24, R12, R16, R24 ;  /* 0x000000100c18723c */ /* 0x000fe20000041818 */
[--C-:B------:R-:W-:Y:S01]  /*8ec0*/  FFMA.FTZ R176, R176, c[0x0][0x23c], -R52.reuse ;  /* 0x00008f00b0b07a23 */ /* 0x100fe20000010834 */
[----:B------:R-:W5:Y:S01]  /*8ed0*/  MUFU.EX2 R126, R126 ;  /* 0x0000007e007e7308 */ /* 0x000f620000000800 */
        /* <DEDUP_REMOVED lines=24> */
[----:B------:R-:W-:Y:S01]  /*9060*/  FFMA.FTZ R135, R135, c[0x0][0x23c], -R52 ;  /* 0x00008f0087877a23 */ /* 0x000fe20000010834 */
[----:B------:R-:W-:Y:S01]  /*9070*/  HMMA.16816.F32.BF16 R4, R12, R30, R4 ;  /* 0x0000001e0c04723c */ /* 0x000fe20000041804 */
[----:B------:R-:W1:Y:S01]  /*9080*/  LDSM.16.MT88.4 R28, [R221+0x5c00] ;  /* 0x005c0000dd1c783b */ /* 0x000e620000004200 */
[----:B----4-:R-:W-:-:S02]  /*9090*/  FADD.FTZ R118, R132, R118 ;  /* 0x0000007684767221 */ /* 0x010fc40000010000 */
[----:B------:R-:W-:Y:S02]  /*90a0*/  FFMA.FTZ R106, R106, c[0x0][0x23c], -R52 ;  /* 0x00008f006a6a7a23 */ /* 0x000fe40000010834 */
[----:B------:R-:W-:Y:S01]  /*90b0*/  MUFU.EX2 R146, R146 ;  /* 0x0000009200927308 */ /* 0x000fe20000000800 */
[----:B-----5:R-:W-:Y:S01]  /*90c0*/  FADD.FTZ R118, R126, R118 ;  /* 0x000000767e767221 */ /* 0x020fe20000010000 */
[C---:B---3--:R-:W-:Y:S01]  /*90d0*/  HMMA.16816.F32.BF16 R24, R12.reuse, R32, R24 ;  /* 0x000000200c18723c */ /* 0x048fe20000041818 */
[--C-:B------:R-:W-:Y:S02]  /*90e0*/  FFMA.FTZ R103, R103, c[0x0][0x23c], -R52.reuse ;  /* 0x00008f0067677a23 */ /* 0x100fe40000010834 */
[----:B------:R-:W-:Y:S02]  /*90f0*/  FFMA.FTZ R119, R119, c[0x0][0x23c], -R52 ;  /* 0x00008f0077777a23 */ /* 0x000fe40000010834 */
[----:B------:R-:W-:Y:S01]  /*9100*/  FFMA.FTZ R114, R218, c[0x0][0x23c], -R74 ;  /* 0x00008f00da727a23 */ /* 0x000fe2000001084a */
[----:B------:R-:W3:Y:S01]  /*9110*/  MUFU.EX2 R169, R169 ;  /* 0x000000a900a97308 */ /* 0x000ee20000000800 */
        /* <DEDUP_REMOVED lines=9> */
[----:B------:R-:W-:Y:S01]  /*91b0*/  FFMA.FTZ R93, R93, c[0x0][0x23c], -R52 ;  /* 0x00008f005d5d7a23 */ /* 0x000fe20000010834 */
        /* <DEDUP_REMOVED lines=14> */
[----:B------:R-:W2:Y:S01]  /*92a0*/  LDSM.16.MT88.4 R16, [R221+0x6000] ;  /* 0x00600000dd10783b */ /* 0x000ea20000004200 */
[----:B------:R-:W2:Y:S01]  /*92b0*/  MUFU.EX2 R177, R177 ;  /* 0x000000b100b17308 */ /* 0x000ea20000000800 */
[----:B------:R-:W-:-:S02]  /*92c0*/  FFMA.FTZ R78, R78, c[0x0][0x23c], -R52 ;  /* 0x00008f004e4e7a23 */ /* 0x000fc40000010834 */
[--C-:B------:R-:W-:Y:S02]  /*92d0*/  FFMA.FTZ R75, R75, c[0x0][0x23c], -R52.reuse ;  /* 0x00008f004b4b7a23 */ /* 0x100fe40000010834 */
[--C-:B------:R-:W-:Y:S01]  /*92e0*/  FFMA.FTZ R48, R48, c[0x0][0x23c], -R52.reuse ;  /* 0x00008f0030307a23 */ /* 0x100fe20000010834 */
[C---:B-1----:R-:W-:Y:S01]  /*92f0*/  HMMA.16816.F32.BF16 R24, R12.reuse, R28, R24 ;  /* 0x0000001c0c18723c */ /* 0x042fe20000041818 */
[--C-:B------:R-:W-:Y:S01]  /*9300*/  FFMA.FTZ R47, R47, c[0x0][0x23c], -R52.reuse ;  /* 0x00008f002f2f7a23 */ /* 0x100fe20000010834 */
[----:B------:R-:W1:Y:S01]  /*9310*/  MUFU.EX2 R182, R182 ;  /* 0x000000b600b67308 */ /* 0x000e620000000800 */
[--C-:B------:R-:W-:Y:S02]  /*9320*/  FFMA.FTZ R46, R46, c[0x0][0x23c], -R52.reuse ;  /* 0x00008f002e2e7a23 */ /* 0x100fe40000010834 */
[--C-:B------:R-:W-:Y:S02]  /*9330*/  FFMA.FTZ R45, R45, c[0x0][0x23c], -R52.reuse ;  /* 0x00008f002d2d7a23 */ /* 0x100fe40000010834 */
[----:B------:R-:W-:Y:S01]  /*9340*/  FFMA.FTZ R44, R44, c[0x0][0x23c], -R52 ;  /* 0x00008f002c2c7a23 */ /* 0x000fe20000010834 */
[----:B------:R-:W-:Y:S01]  /*9350*/  HMMA.16816.F32.BF16 R20, R12, R30, R20 ;  /* 0x0000001e0c14723c */ /* 0x000fe20000041814 */
[----:B------:R-:W1:Y:S01]  /*9360*/  LDSM.16.MT88.4 R28, [R216+0x6400] ;  /* 0x00640000d81c783b */ /* 0x000e620000004200 */
[----:B------:R-:W1:Y:S05]  /*9370*/  MUFU.EX2 R180, R180 ;  /* 0x000000b400b47308 */ /* 0x000e6a0000000800 */
[C---:B------:R-:W-:Y:S01]  /*9380*/  F2FP.BF16.PACK_AB R12, R91.reuse, R92 ;  /* 0x0000005c5b0c723e */ /* 0x040fe200000010ff */
[----:B------:R-:W-:Y:S01]  /*9390*/  FADD.FTZ R91, R91, R96 ;  /* 0x000000605b5b7221 */ /* 0x000fe20000010000 */
[----:B------:R-:W-:Y:S01]  /*93a0*/  F2FP.BF16.PACK_AB R13, R144, R145 ;  /* 0x00000091900d723e */ /* 0x000fe200000010ff */
[----:B------:R-:W-:Y:S01]  /*93b0*/  MUFU.EX2 R185, R185 ;  /* 0x000000b900b97308 */ /* 0x000fe20000000800 */
[----:B------:R-:W-:Y:S01]  /*93c0*/  F2FP.BF16.PACK_AB R14, R89, R90 ;  /* 0x0000005a590e723e */ /* 0x000fe200000010ff */
[----:B------:R-:W-:Y:S01]  /*93d0*/  FADD.FTZ R145, R145, R134 ;  /* 0x0000008691917221 */ /* 0x000fe20000010000 */
[----:B---3--:R-:W-:Y:S01]  /*93e0*/  F2FP.BF16.PACK_AB R15, R169, R146 ;  /* 0x00000092a90f723e */ /* 0x008fe200000010ff */
[----:B------:R-:W-:-:S02]  /*93f0*/  FADD.FTZ R91, R90, R91 ;  /* 0x0000005b5a5b7221 */ /* 0x000fc40000010000 */
[----:B------:R-:W-:Y:S02]  /*9400*/  FADD.FTZ R145, R144, R145 ;  /* 0x0000009190917221 */ /* 0x000fe40000010000 */
[----:B------:R-:W3:Y:S01]  /*9410*/  MUFU.EX2 R186, R186 ;  /* 0x000000ba00ba7308 */ /* 0x000ee20000000800 */
[----:B------:R-:W-:Y:S01]  /*9420*/  FADD.FTZ R89, R89, R91 ;  /* 0x0000005b59597221 */ /* 0x000fe20000010000 */
[C---:B----4-:R-:W-:Y:S01]  /*9430*/  HMMA.16816.F32.BF16 R8, R12.reuse, R32, R8 ;  /* 0x000000200c08723c */ /* 0x050fe20000041808 */
[----:B------:R-:W-:Y:S02]  /*9440*/  FADD.FTZ R146, R146, R145 ;  /* 0x0000009192927221 */ /* 0x000fe40000010000 */
[----:B------:R-:W-:Y:S02]  /*9450*/  FADD.FTZ R89, R86, R89 ;  /* 0x0000005956597221 */ /* 0x000fe40000010000 */
[----:B------:R-:W-:Y:S01]  /*9460*/  FADD.FTZ R146, R169, R146 ;  /* 0x00000092a9927221 */ /* 0x000fe20000010000 */
[----:B------:R-:W-:Y:S02]  /*9470*/  MUFU.EX2 R195, R195 ;  /* 0x000000c300c37308 */ /* 0x000fe40000000800 */
[----:B------:R-:W-:Y:S01]  /*9480*/  HMMA.16816.F32.BF16 R4, R12, R34, R4 ;  /* 0x000000220c04723c */ /* 0x000fe20000041804 */
[----:B------:R-:W4:Y:S01]  /*9490*/  LDSM.16.MT88.4 R32, [R221+0x6400] ;  /* 0x00640000dd20783b */ /* 0x000f220000004200 */
[----:B-----5:R-:W-:-:S04]  /*94a0*/  FADD.FTZ R146, R174, R146 ;  /* 0x00000092ae927221 */ /* 0x020fc80000010000 */
[----:B------:R-:W5:Y:S02]  /*94b0*/  MUFU.EX2 R192, R192 ;  /* 0x000000c000c07308 */ /* 0x000f640000000800 */
[C---:B--2---:R-:W-:Y:S06]  /*94c0*/  HMMA.16816.F32.BF16 R24, R12.reuse, R16, R24 ;  /* 0x000000100c18723c */ /* 0x044fec0000041818 */
[----:B------:R-:W-:Y:S02]  /*94d0*/  MUFU.EX2 R194, R194 ;  /* 0x000000c200c27308 */ /* 0x000fe40000000800 */
[----:B------:R-:W-:Y:S01]  /*94e0*/  HMMA.16816.F32.BF16 R20, R12, R18, R20 ;  /* 0x000000120c14723c */ /* 0x000fe20000041814 */
[----:B------:R-:W2:Y:S05]  /*94f0*/  LDSM.16.MT88.4 R16, [R216+0x6800] ;  /* 0x00680000d810783b */ /* 0x000eaa0000004200 */
[----:B------:R-:W2:Y:S01]  /*9500*/  MUFU.EX2 R197, R197 ;  /* 0x000000c500c57308 */ /* 0x000ea20000000800 */
[C---:B------:R-:W-:Y:S01]  /*9510*/  F2FP.BF16.PACK_AB R12, R84.reuse, R86 ;  /* 0x00000056540c723e */ /* 0x040fe200000010ff */
[----:B------:R-:W-:Y:S01]  /*9520*/  FADD.FTZ R84, R84, R89 ;  /* 0x0000005954547221 */ /* 0x000fe20000010000 */
[C---:B------:R-:W-:Y:S01]  /*9530*/  F2FP.BF16.PACK_AB R13, R173.reuse, R174 ;  /* 0x000000aead0d723e */ /* 0x040fe200000010ff */
        /* <DEDUP_REMOVED lines=8> */
[----:B-1----:R-:W-:Y:S02]  /*95c0*/  HMMA.16816.F32.BF16 R8, R12, R28, R8 ;  /* 0x0000001c0c08723c */ /* 0x002fe40000041808 */
[----:B------:R-:W1:Y:S01]  /*95d0*/  MUFU.EX2 R190, R190 ;  /* 0x000000be00be7308 */ /* 0x000e620000000800 */
[----:B------:R-:W-:-:S04]  /*95e0*/  FADD.FTZ R177, R182, R177 ;  /* 0x000000b1b6b17221 */ /* 0x000fc80000010000 */
[C---:B------:R-:W-:Y:S01]  /*95f0*/  FADD.FTZ R177, R180.reuse, R177 ;  /* 0x000000b1b4b17221 */ /* 0x040fe20000010000 */
[C---:B------:R-:W-:Y:S01]  /*9600*/  HMMA.16816.F32.BF16 R4, R12.reuse, R30, R4 ;  /* 0x0000001e0c04723c */ /* 0x040fe20000041804 */
[----:B------:R-:W1:Y:S01]  /*9610*/  LDSM.16.MT88.4 R28, [R221+0x6800] ;  /* 0x00680000dd1c783b */ /* 0x000e620000004200 */
[----:B------:R-:W-:Y:S06]  /*9620*/  MUFU.EX2 R183, R183 ;  /* 0x000000b700b77308 */ /* 0x000fec0000000800 */
[C---:B----4-:R-:W-:Y:S02]  /*9630*/  HMMA.16816.F32.BF16 R24, R12.reuse, R32, R24 ;  /* 0x000000200c18723c */ /* 0x050fe40000041818 */
[----:B------:R-:W4:Y:S06]  /*9640*/  MUFU.EX2 R196, R196 ;  /* 0x000000c400c47308 */ /* 0x000f2c0000000800 */
[----:B------:R-:W-:Y:S01]  /*9650*/  HMMA.16816.F32.BF16 R20, R12, R34, R20 ;  /* 0x000000220c14723c */ /* 0x000fe20000041814 */
[----:B------:R-:W4:Y:S01]  /*9660*/  LDSM.16.MT88.4 R32, [R216+0x6c00] ;  /* 0x006c0000d820783b */ /* 0x000f220000004200 */
[----:B------:R-:W-:Y:S05]  /*9670*/  MUFU.EX2 R61, R61 ;  /* 0x0000003d003d7308 */ /* 0x000fea0000000800 */
[----:B------:R-:W-:Y:S01]  /*9680*/  F2FP.BF16.PACK_AB R12, R77, R79 ;  /* 0x0000004f4d0c723e */ /* 0x000fe200000010ff */
        /* <DEDUP_REMOVED lines=10> */
[----:B--2---:R-:W-:Y:S01]  /*9730*/  HMMA.16816.F32.BF16 R8, R12, R16, R8 ;  /* 0x000000100c08723c */ /* 0x004fe20000041808 */
[----:B------:R-:W-:Y:S02]  /*9740*/  FADD.FTZ R76, R73, R76 ;  /* 0x0000004c494c7221 */ /* 0x000fe40000010000 */
[----:B------:R-:W-:-:S03]  /*9750*/  FFMA.FTZ R186, R40, c[0x0][0x23c], -R52 ;  /* 0x00008f0028ba7a23 */ /* 0x000fc60000010834 */
[----:B------:R-:W-:Y:S02]  /*9760*/  MUFU.EX2 R172, R172 ;  /* 0x000000ac00ac7308 */ /* 0x000fe40000000800 */
[C---:B------:R-:W-:Y:S01]  /*9770*/  HMMA.16816.F32.BF16 R4, R12.reuse, R18, R4 ;  /* 0x000000120c04723c */ /* 0x040fe20000041804 */
[----:B------:R-:W2:Y:S05]  /*9780*/  LDSM.16.MT88.4 R16, [R221+0x6c00] ;  /* 0x006c0000dd10783b */ /* 0x000eaa0000004200 */
[----:B------:R-:W2:Y:S02]  /*9790*/  MUFU.EX2 R170, R170 ;  /* 0x000000aa00aa7308 */ /* 0x000ea40000000800 */
[C---:B-1----:R-:W-:Y:S06]  /*97a0*/  HMMA.16816.F32.BF16 R24, R12.reuse, R28, R24 ;  /* 0x0000001c0c18723c */ /* 0x042fec0000041818 */
[----:B------:R-:W-:Y:S02]  /*97b0*/  MUFU.EX2 R60, R60 ;  /* 0x0000003c003c7308 */ /* 0x000fe40000000800 */
[----:B------:R-:W-:Y:S01]  /*97c0*/  HMMA.16816.F32.BF16 R20, R12, R30, R20 ;  /* 0x0000001e0c14723c */ /* 0x000fe20000041814 */
[----:B------:R-:W1:Y:S05]  /*97d0*/  LDSM.16.MT88.4 R28, [R216+0x7000] ;  /* 0x00700000d81c783b */ /* 0x000e6a0000004200 */
[----:B------:R-:W1:Y:S01]  /*97e0*/  MUFU.EX2 R59, R59 ;  /* 0x0000003b003b7308 */ /* 0x000e620000000800 */
[----:B------:R-:W-:Y:S01]  /*97f0*/  F2FP.BF16.PACK_AB R12, R71, R72 ;  /* 0x00000048470c723e */ /* 0x000fe200000010ff */
[----:B------:R-:W-:Y:S01]  /*9800*/  FADD.FTZ R72, R72, R76 ;  /* 0x0000004c48487221 */ /* 0x000fe20000010000 */
[C---:B-----5:R-:W-:Y:S01]  /*9810*/  F2FP.BF16.PACK_AB R13, R192.reuse, R195 ;  /* 0x000000c3c00d723e */ /* 0x060fe200000010ff */
        /* <DEDUP_REMOVED lines=15> */
[----:B------:R-:W4:Y:S01]  /*9910*/  LDSM.16.MT88.4 R32, [R221+0x7000] ;  /* 0x00700000dd20783b */ /* 0x000f220000004200 */
[----:B------:R-:W-:Y:S01]  /*9920*/  MUFU.EX2 R147, R147 ;  /* 0x0000009300937308 */ /* 0x000fe20000000800 */
[----:B------:R-:W-:-:S02]  /*9930*/  FADD.FTZ R69, R67, R69 ;  /* 0x0000004543457221 */ /* 0x000fc40000010000 */
[----:B------:R-:W-:-:S03]  /*9940*/  FFMA.FTZ R185, R49, c[0x0][0x23c], -R74 ;  /* 0x00008f0031b97a23 */ /* 0x000fc6000001084a */
[C---:B--2---:R-:W-:Y:S02]  /*9950*/  HMMA.16816.F32.BF16 R24, R12.reuse, R16, R24 ;  /* 0x000000100c18723c */ /* 0x044fe40000041818 */
[----:B------:R-:W2:Y:S05]  /*9960*/  MUFU.EX2 R143, R143 ;  /* 0x0000008f008f7308 */ /* 0x000eaa0000000800 */
[----:B------:R-:W-:Y:S01]  /*9970*/  F2FP.BF16.PACK_AB R16, R67, R68 ;  /* 0x000000444310723e */ /* 0x000fe200000010ff */
[----:B------:R-:W-:Y:S01]  /*9980*/  HMMA.16816.F32.BF16 R20, R12, R18, R20 ;  /* 0x000000120c14723c */ /* 0x000fe20000041814 */
[----:B------:R-:W5:Y:S01]  /*9990*/  LDSM.16.MT88.4 R12, [R216+0x7400] ;  /* 0x00740000d80c783b */ /* 0x000f620000004200 */
[C---:B------:R-:W-:Y:S01]  /*99a0*/  F2FP.BF16.PACK_AB R17, R190.reuse, R193 ;  /* 0x000000c1be11723e */ /* 0x040fe200000010ff */
[----:B------:R-:W-:Y:S01]  /*99b0*/  MUFU.EX2 R136, R136 ;  /* 0x0000008800887308 */ /* 0x000fe20000000800 */
[----:B------:R-:W-:-:S02]  /*99c0*/  FADD.FTZ R190, R190, R194 ;  /* 0x000000c2bebe7221 */ /* 0x000fc40000010000 */
[----:B------:R-:W-:Y:S01]  /*99d0*/  LDSM.16.MT88.4 R192, [R221+0x8c00] ;  /* 0x008c0000ddc0783b */ /* 0x000fe20000004200 */
[----:B------:R-:W-:Y:S01]  /*99e0*/  F2FP.BF16.PACK_AB R18, R65, R66 ;  /* 0x000000424112723e */ /* 0x000fe200000010ff */
[----:B------:R-:W-:Y:S01]  /*99f0*/  FADD.FTZ R66, R66, R69 ;  /* 0x0000004542427221 */ /* 0x000fe20000010000 */
[C---:B------:R-:W-:Y:S01]  /*9a00*/  F2FP.BF16.PACK_AB R19, R196.reuse, R183 ;  /* 0x000000b7c413723e */ /* 0x040fe200000010ff */
[----:B------:R-:W-:Y:S01]  /*9a10*/  FADD.FTZ R190, R183, R190 ;  /* 0x000000beb7be7221 */ /* 0x000fe20000010000 */
[----:B------:R-:W2:Y:S01]  /*9a20*/  MUFU.EX2 R135, R135 ;  /* 0x0000008700877308 */ /* 0x000ea20000000800 */
[----:B------:R-:W-:Y:S02]  /*9a30*/  FADD.FTZ R66, R65, R66 ;  /* 0x0000004241427221 */ /* 0x000fe40000010000 */
[----:B------:R-:W-:Y:S02]  /*9a40*/  FADD.FTZ R190, R196, R190 ;  /* 0x000000bec4be7221 */ /* 0x000fe40000010000 */
[C---:B-1----:R-:W-:Y:S03]  /*9a50*/  HMMA.16816.F32.BF16 R8, R16.reuse, R28, R8 ;  /* 0x0000001c1008723c */ /* 0x042fe60000041808 */
[----:B------:R-:W1:Y:S05]  /*9a60*/  MUFU.EX2 R56, R56 ;  /* 0x0000003800387308 */ /* 0x000e6a0000000800 */
[C---:B------:R-:W-:Y:S01]  /*9a70*/  HMMA.16816.F32.BF16 R4, R16.reuse, R30, R4 ;  /* 0x0000001e1004723c */ /* 0x040fe20000041804 */
[----:B------:R-:W1:Y:S02]  /*9a80*/  LDSM.16.MT88.4 R28, [R221+0x7400] ;  /* 0x00740000dd1c783b */ /* 0x000e640000004200 */
[----:B------:R-:W1:Y:S05]  /*9a90*/  MUFU.EX2 R55, R55 ;  /* 0x0000003700377308 */ /* 0x000e6a0000000800 */
[C---:B----4-:R-:W-:Y:S03]  /*9aa0*/  HMMA.16816.F32.BF16 R24, R16.reuse, R32, R24 ;  /* 0x000000201018723c */ /* 0x050fe60000041818 */
[----:B------:R-:W-:Y:S04]  /*9ab0*/  MUFU.EX2 R54, R54 ;  /* 0x0000003600367308 */ /* 0x000fe80000000800 */
[----:B------:R-:W-:Y:S01]  /*9ac0*/  F2FP.BF16.PACK_AB R32, R63, R64 ;  /* 0x000000403f20723e */ /* 0x000fe200000010ff */
[----:B------:R-:W-:Y:S01]  /*9ad0*/  HMMA.16816.F32.BF16 R20, R16, R34, R20 ;  /* 0x000000221014723c */ /* 0x000fe20000041814 */
[----:B------:R-:W4:Y:S01]  /*9ae0*/  LDSM.16.MT88.4 R16, [R216+0x7800] ;  /* 0x00780000d810783b */ /* 0x000f220000004200 */
[----:B---3--:R-:W-:Y:S01]  /*9af0*/  F2FP.BF16.PACK_AB R33, R176, R178 ;  /* 0x000000b2b021723e */ /* 0x008fe200000010ff */
        /* <DEDUP_REMOVED lines=13> */
[----:B------:R-:W-:-:S04]  /*9bd0*/  FADD.FTZ R172, R170, R172 ;  /* 0x000000acaaac7221 */ /* 0x000fc80000010000 */
[C---:B------:R-:W-:Y:S01]  /*9be0*/  HMMA.16816.F32.BF16 R4, R32.reuse, R14, R4 ;  /* 0x0000000e2004723c */ /* 0x040fe20000041804 */
[----:B------:R-:W3:Y:S02]  /*9bf0*/  LDSM.16.MT88.4 R12, [R221+0x7800] ;  /* 0x00780000dd0c783b */ /* 0x000ee40000004200 */
[----:B------:R-:W-:Y:S05]  /*9c00*/  MUFU.EX2 R0, R0 ;  /* 0x0000000000007308 */ /* 0x000fea0000000800 */
[C---:B-1----:R-:W-:Y:S03]  /*9c10*/  HMMA.16816.F32.BF16 R24, R32.reuse, R28, R24 ;  /* 0x0000001c2018723c */ /* 0x042fe60000041818 */
[----:B------:R-:W-:Y:S05]  /*9c20*/  MUFU.EX2 R85, R85 ;  /* 0x0000005500557308 */ /* 0x000fea0000000800 */
[----:B------:R-:W-:Y:S03]  /*9c30*/  HMMA.16816.F32.BF16 R28, R32, R30, R20 ;  /* 0x0000001e201c723c */ /* 0x000fe60000041814 */
[----:B------:R-:W-:Y:S04]  /*9c40*/  MUFU.EX2 R101, R101 ;  /* 0x0000006500657308 */ /* 0x000fe80000000800 */
[----:B------:R-:W-:Y:S01]  /*9c50*/  FFMA.FTZ R20, R115, c[0x0][0x23c], -R52 ;  /* 0x00008f0073147a23 */ /* 0x000fe20000010834 */
[----:B------:R-:W-:Y:S01]  /*9c60*/  F2FP.BF16.PACK_AB R32, R59, R60 ;  /* 0x0000003c3b20723e */ /* 0x000fe200000010ff */
[----:B------:R-:W-:Y:S01]  /*9c70*/  FADD.FTZ R60, R60, R62 ;  /* 0x0000003e3c3c7221 */ /* 0x000fe20000010000 */
[----:B--2---:R-:W-:Y:S01]  /*9c80*/  F2FP.BF16.PACK_AB R33, R143, R147 ;  /* 0x000000938f21723e */ /* 0x004fe200000010ff */
[----:B------:R1:W-:Y:S01]  /*9c90*/  MUFU.EX2 R110, R20 ;  /* 0x00000014006e7308 */ /* 0x0003e20000000800 */
[----:B------:R-:W-:Y:S01]  /*9ca0*/  F2FP.BF16.PACK_AB R34, R57, R58 ;  /* 0x0000003a3922723e */ /* 0x000fe200000010ff */
[----:B------:R-:W-:Y:S01]  /*9cb0*/  FADD.FTZ R147, R147, R172 ;  /* 0x000000ac93937221 */ /* 0x000fe20000010000 */
[----:B------:R-:W-:Y:S01]  /*9cc0*/  F2FP.BF16.PACK_AB R35, R135, R136 ;  /* 0x000000888723723e */ /* 0x000fe200000010ff */
[----:B------:R-:W-:-:S02]  /*9cd0*/  FADD.FTZ R60, R59, R60 ;  /* 0x0000003c3b3c7221 */ /* 0x000fc40000010000 */
[----:B------:R-:W-:Y:S02]  /*9ce0*/  FADD.FTZ R147, R143, R147 ;  /* 0x000000938f937221 */ /* 0x000fe40000010000 */
[----:B------:R-:W2:Y:S01]  /*9cf0*/  MUFU.EX2 R115, R119 ;  /* 0x0000007700737308 */ /* 0x000ea20000000800 */
[----:B------:R-:W-:Y:S01]  /*9d00*/  FADD.FTZ R60, R58, R60 ;  /* 0x0000003c3a3c7221 */ /* 0x000fe20000010000 */
[C---:B----4-:R-:W-:Y:S01]  /*9d10*/  HMMA.16816.F32.BF16 R8, R32.reuse, R16, R8 ;  /* 0x000000102008723c */ /* 0x050fe20000041808 */
[----:B------:R-:W-:Y:S02]  /*9d20*/  FADD.FTZ R147, R136, R147 ;  /* 0x0000009388937221 */ /* 0x000fe40000010000 */
[----:B------:R-:W-:Y:S02]  /*9d30*/  FADD.FTZ R57, R57, R60 ;  /* 0x0000003c39397221 */ /* 0x000fe40000010000 */
[----:B------:R-:W-:Y:S01]  /*9d40*/  FADD.FTZ R135, R135, R147 ;  /* 0x0000009387877221 */ /* 0x000fe20000010000 */
[----:B-1----:R-:W1:Y:S01]  /*9d50*/  LDSM.16.MT88.4 R20, [R216+0x7c00] ;  /* 0x007c0000d814783b */ /* 0x002e620000004200 */
[----:B------:R-:W-:Y:S01]  /*9d60*/  MUFU.EX2 R114, R114 ;  /* 0x0000007200727308 */ /* 0x000fe20000000800 */
[----:B------:R-:W-:Y:S01]  /*9d70*/  HMMA.16816.F32.BF16 R4, R32, R18, R4 ;  /* 0x000000122004723c */ /* 0x000fe20000041804 */
[----:B------:R-:W-:Y:S01]  /*9d80*/  FADD.FTZ R57, R56, R57 ;  /* 0x0000003938397221 */ /* 0x000fe20000010000 */
[----:B------:R-:W4:Y:S03]  /*9d90*/  LDSM.16.MT88.4 R16, [R221+0x7c00] ;  /* 0x007c0000dd10783b */ /* 0x000f260000004200 */
[----:B------:R-:W-:-:S02]  /*9da0*/  FADD.FTZ R57, R55, R57 ;  /* 0x0000003937397221 */ /* 0x000fc40000010000 */
[----:B------:R-:W-:Y:S01]  /*9db0*/  MUFU.EX2 R97, R98 ;  /* 0x0000006200617308 */ /* 0x000fe20000000800 */
[----:B---3--:R-:W-:Y:S01]  /*9dc0*/  HMMA.16816.F32.BF16 R24, R32, R12, R24 ;  /* 0x0000000c2018723c */ /* 0x008fe20000041818 */
[----:B--2---:R-:W-:-:S04]  /*9dd0*/  FADD.FTZ R135, R115, R135 ;  /* 0x0000008773877221 */ /* 0x004fc80000010000 */
[C---:B------:R-:W-:Y:S02]  /*9de0*/  FADD.FTZ R135, R110.reuse, R135 ;  /* 0x000000876e877221 */ /* 0x040fe40000010000 */
[----:B------:R-:W-:Y:S01]  /*9df0*/  F2FP.BF16.PACK_AB R12, R55, R56 ;  /* 0x00000038370c723e */ /* 0x000fe200000010ff */
[----:B------:R-:W-:Y:S01]  /*9e00*/  HMMA.16816.F32.BF16 R28, R32, R14, R28 ;  /* 0x0000000e201c723c */ /* 0x000fe2000004181c */
[----:B------:R-:W2:Y:S01]  /*9e10*/  LDSM.16.MT88.4 R32, [R216+0x8000] ;  /* 0x00800000d820783b */ /* 0x000ea20000004200 */
[----:B------:R-:W-:Y:S01]  /*9e20*/  F2FP.BF16.PACK_AB R13, R110, R115 ;  /* 0x000000736e0d723e */ /* 0x000fe200000010ff */
[----:B------:R-:W3:Y:S04]  /*9e30*/  MUFU.EX2 R95, R95 ;  /* 0x0000005f005f7308 */ /* 0x000ee80000000800 */
[----:B------:R-:W-:Y:S01]  /*9e40*/  F2FP.BF16.PACK_AB R14, R53, R54 ;  /* 0x00000036350e723e */ /* 0x000fe200000010ff */
[----:B------:R-:W-:Y:S01]  /*9e50*/  FADD.FTZ R54, R54, R57 ;  /* 0x0000003936367221 */ /* 0x000fe20000010000 */
[----:B------:R-:W-:Y:S01]  /*9e60*/  F2FP.BF16.PACK_AB R15, R103, R106 ;  /* 0x0000006a670f723e */ /* 0x000fe200000010ff */
[----:B------:R-:W-:Y:S01]  /*9e70*/  FADD.FTZ R106, R106, R135 ;  /* 0x000000876a6a7221 */ /* 0x000fe20000010000 */
[----:B------:R-:W-:Y:S01]  /*9e80*/  MUFU.EX2 R92, R93 ;  /* 0x0000005d005c7308 */ /* 0x000fe20000000800 */
[----:B------:R-:W-:-:S02]  /*9e90*/  FADD.FTZ R54, R53, R54 ;  /* 0x0000003635367221 */ /* 0x000fc40000010000 */
[----:B------:R-:W-:-:S05]  /*9ea0*/  FADD.FTZ R106, R103, R106 ;  /* 0x0000006a676a7221 */ /* 0x000fca0000010000 */
[----:B------:R-:W5:Y:S01]  /*9eb0*/  MUFU.EX2 R87, R87 ;  /* 0x0000005700577308 */ /* 0x000f620000000800 */
[C---:B-1----:R-:W-:Y:S07]  /*9ec0*/  HMMA.16816.F32.BF16 R8, R12.reuse, R20, R8 ;  /* 0x000000140c08723c */ /* 0x042fee0000041808 */
[----:B------:R-:W1:Y:S01]  /*9ed0*/  MUFU.EX2 R142, R142 ;  /* 0x0000008e008e7308 */ /* 0x000e620000000800 */
[C---:B------:R-:W-:Y:S01]  /*9ee0*/  HMMA.16816.F32.BF16 R4, R12.reuse, R22, R4 ;  /* 0x000000160c04723c */ /* 0x040fe20000041804 */
[----:B------:R-:W1:Y:S06]  /*9ef0*/  LDSM.16.MT88.4 R20, [R221+0x8000] ;  /* 0x00800000dd14783b */ /* 0x000e6c0000004200 */
[----:B------:R-:W1:Y:S01]  /*9f00*/  MUFU.EX2 R171, R171 ;  /* 0x000000ab00ab7308 */ /* 0x000e620000000800 */
[C---:B----4-:R-:W-:Y:S07]  /*9f10*/  HMMA.16816.F32.BF16 R24, R12.reuse, R16, R24 ;  /* 0x000000100c18723c */ /* 0x050fee0000041818 */
[----:B------:R-:W-:Y:S01]  /*9f20*/  MUFU.EX2 R191, R191 ;  /* 0x000000bf00bf7308 */ /* 0x000fe20000000800 */
[----:B------:R-:W-:Y:S01]  /*9f30*/  HMMA.16816.F32.BF16 R28, R12, R18, R28 ;  /* 0x000000120c1c723c */ /* 0x000fe2000004181c */
[----:B------:R-:W4:Y:S06]  /*9f40*/  LDSM.16.MT88.4 R16, [R216+0x8400] ;  /* 0x00840000d810783b */ /* 0x000f2c0000004200 */
[----:B------:R-:W-:Y:S01]  /*9f50*/  MUFU.EX2 R179, R179 ;  /* 0x000000b300b37308 */ /* 0x000fe20000000800 */
[----:B------:R-:W-:Y:S01]  /*9f60*/  F2FP.BF16.PACK_AB R12, R85, R0 ;  /* 0x00000000550c723e */ /* 0x000fe200000010ff */
[----:B------:R-:W-:Y:S01]  /*9f70*/  FADD.FTZ R0, R0, R54 ;  /* 0x0000003600007221 */ /* 0x000fe20000010000 */
[----:B---3--:R-:W-:Y:S01]  /*9f80*/  F2FP.BF16.PACK_AB R13, R95, R97 ;  /* 0x000000615f0d723e */ /* 0x008fe200000010ff */
[----:B------:R-:W-:Y:S01]  /*9f90*/  FADD.FTZ R97, R97, R106 ;  /* 0x0000006a61617221 */ /* 0x000fe20000010000 */
[----:B------:R-:W-:Y:S01]  /*9fa0*/  F2FP.BF16.PACK_AB R14, R114, R101 ;  /* 0x00000065720e723e */ /* 0x000fe200000010ff */
[----:B------:R-:W-:Y:S01]  /*9fb0*/  FADD.FTZ R0, R85, R0 ;  /* 0x0000000055007221 */ /* 0x000fe20000010000 */
[----:B-----5:R-:W-:Y:S01]  /*9fc0*/  F2FP.BF16.PACK_AB R15, R87, R92 ;  /* 0x0000005c570f723e */ /* 0x020fe200000010ff */
[----:B------:R-:W-:Y:S01]  /*9fd0*/  MUFU.EX2 R81, R81 ;  /* 0x0000005100517308 */ /* 0x000fe20000000800 */
[----:B------:R-:W-:-:S02]  /*9fe0*/  FADD.FTZ R97, R95, R97 ;  /* 0x000000615f617221 */ /* 0x000fc40000010000 */
[----:B------:R-:W-:Y:S02]  /*9ff0*/  FADD.FTZ R101, R101, R0 ;  /* 0x0000000065657221 */ /* 0x000fe40000010000 */
[----:B------:R-:W-:Y:S01]  /*a000*/  FADD.FTZ R92, R92, R97 ;  /* 0x000000615c5c7221 */ /* 0x000fe20000010000 */
[----:B--2---:R-:W-:Y:S01]  /*a010*/  HMMA.16816.F32.BF16 R8, R12, R32, R8 ;  /* 0x000000200c08723c */ /* 0x004fe20000041808 */
[----:B------:R-:W-:Y:S01]  /*a020*/  FADD.FTZ R101, R114, R101 ;  /* 0x0000006572657221 */ /* 0x000fe20000010000 */
[----:B------:R-:W2:Y:S01]  /*a030*/  MUFU.EX2 R78, R78 ;  /* 0x0000004e004e7308 */ /* 0x000ea20000000800 */
[----:B------:R-:W-:Y:S02]  /*a040*/  FADD.FTZ R92, R87, R92 ;  /* 0x0000005c575c7221 */ /* 0x000fe40000010000 */
[----:B-1----:R-:W-:-:S03]  /*a050*/  FADD.FTZ R101, R142, R101 ;  /* 0x000000658e657221 */ /* 0x002fc60000010000 */
[C---:B------:R-:W-:Y:S01]  /*a060*/  HMMA.16816.F32.BF16 R4, R12.reuse, R34, R4 ;  /* 0x000000220c04723c */ /* 0x040fe20000041804 */
[----:B------:R-:W1:Y:S01]  /*a070*/  LDSM.16.MT88.4 R32, [R221+0x8400] ;  /* 0x00840000dd20783b */ /* 0x000e620000004200 */
[----:B------:R-:W-:Y:S06]  /*a080*/  MUFU.EX2 R75, R75 ;  /* 0x0000004b004b7308 */ /* 0x000fec0000000800 */
[C---:B------:R-:W-:Y:S02]  /*a090*/  HMMA.16816.F32.BF16 R24, R12.reuse, R20, R24 ;  /* 0x000000140c18723c */ /* 0x040fe40000041818 */
[----:B------:R-:W3:Y:S06]  /*a0a0*/  MUFU.EX2 R48, R48 ;  /* 0x0000003000307308 */ /* 0x000eec0000000800 */
[----:B------:R-:W-:Y:S01]  /*a0b0*/  HMMA.16816.F32.BF16 R28, R12, R22, R28 ;  /* 0x000000160c1c723c */ /* 0x000fe2000004181c */
[----:B------:R-:W5:Y:S01]  /*a0c0*/  LDSM.16.MT88.4 R20, [R216+0x8800] ;  /* 0x00880000d814783b */ /* 0x000f620000004200 */
[----:B------:R-:W4:Y:S05]  /*a0d0*/  MUFU.EX2 R168, R168 ;  /* 0x000000a800a87308 */ /* 0x000f2a0000000800 */
[C---:B------:R-:W-:Y:S01]  /*a0e0*/  F2FP.BF16.PACK_AB R12, R171.reuse, R142 ;  /* 0x0000008eab0c723e */ /* 0x040fe200000010ff */
[----:B------:R-:W-:Y:S01]  /*a0f0*/  FADD.FTZ R171, R171, R101 ;  /* 0x00000065abab7221 */ /* 0x000fe20000010000 */
[----:B--2---:R-:W-:Y:S01]  /*a100*/  F2FP.BF16.PACK_AB R13, R78, R81 ;  /* 0x000000514e0d723e */ /* 0x004fe200000010ff */
[----:B------:R-:W2:Y:S01]  /*a110*/  MUFU.EX2 R123, R124 ;  /* 0x0000007c007b7308 */ /* 0x000ea20000000800 */
[----:B------:R-:W-:Y:S01]  /*a120*/  F2FP.BF16.PACK_AB R14, R179, R191 ;  /* 0x000000bfb30e723e */ /* 0x000fe200000010ff */
[----:B------:R-:W-:Y:S01]  /*a130*/  FADD.FTZ R81, R81, R92 ;  /* 0x0000005c51517221 */ /* 0x000fe20000010000 */
[----:B---3--:R-:W-:Y:S01]  /*a140*/  F2FP.BF16.PACK_AB R15, R48, R75 ;  /* 0x0000004b300f723e */ /* 0x008fe200000010ff */
        /* <DEDUP_REMOVED lines=8> */
[----:B------:R-:W3:Y:S02]  /*a1d0*/  MUFU.EX2 R86, R88 ;  /* 0x0000005800567308 */ /* 0x000ee40000000800 */
[C---:B------:R-:W-:Y:S01]  /*a1e0*/  HMMA.16816.F32.BF16 R4, R12.reuse, R18, R4 ;  /* 0x000000120c04723c */ /* 0x040fe20000041804 */
[----:B------:R-:W4:Y:S05]  /*a1f0*/  LDSM.16.MT88.4 R16, [R221+0x8800] ;  /* 0x00880000dd10783b */ /* 0x000f2a0000004200 */
[----:B------:R-:W-:Y:S02]  /*a200*/  MUFU.EX2 R47, R47 ;  /* 0x0000002f002f7308 */ /* 0x000fe40000000800 */
[C---:B-1----:R-:W-:Y:S06]  /*a210*/  HMMA.16816.F32.BF16 R24, R12.reuse, R32, R24 ;  /* 0x000000200c18723c */ /* 0x042fec0000041818 */
[----:B------:R-:W1:Y:S01]  /*a220*/  MUFU.EX2 R46, R46 ;  /* 0x0000002e002e7308 */ /* 0x000e620000000800 */
[----:B------:R-:W-:Y:S01]  /*a230*/  FFMA.FTZ R33, R43, c[0x0][0x23c], -R52 ;  /* 0x00008f002b217a23 */ /* 0x000fe20000010834 */
[----:B------:R-:W-:Y:S01]  /*a240*/  HMMA.16816.F32.BF16 R28, R12, R34, R28 ;  /* 0x000000220c1c723c */ /* 0x000fe2000004181c */
[----:B------:R-:W-:-:S05]  /*a250*/  FFMA.FTZ R32, R50, c[0x0][0x23c], -R74 ;  /* 0x00008f0032207a23 */ /* 0x000fca000001084a */
[----:B------:R-:W-:Y:S01]  /*a260*/  MUFU.EX2 R45, R45 ;  /* 0x0000002d002d7308 */ /* 0x000fe20000000800 */
[C---:B--2---:R-:W-:Y:S01]  /*a270*/  F2FP.BF16.PACK_AB R12, R123.reuse, R168 ;  /* 0x000000a87b0c723e */ /* 0x044fe200000010ff */
[----:B------:R-:W-:Y:S01]  /*a280*/  FADD.FTZ R123, R123, R179 ;  /* 0x000000b37b7b7221 */ /* 0x000fe20000010000 */
[----:B---3--:R-:W-:-:S03]  /*a290*/  F2FP.BF16.PACK_AB R14, R86, R100 ;  /* 0x00000064560e723e */ /* 0x008fc600000010ff */
[----:B------:R-:W-:Y:S02]  /*a2a0*/  FADD.FTZ R123, R100, R123 ;  /* 0x0000007b647b7221 */ /* 0x000fe40000010000 */
[----:B------:R-:W2:Y:S01]  /*a2b0*/  MUFU.EX2 R44, R44 ;  /* 0x0000002c002c7308 */ /* 0x000ea20000000800 */
[----:B-1----:R-:W-:Y:S01]  /*a2c0*/  F2FP.BF16.PACK_AB R13, R46, R47 ;  /* 0x0000002f2e0d723e */ /* 0x002fe200000010ff */
[----:B------:R-:W-:Y:S02]  /*a2d0*/  FADD.FTZ R47, R47, R75 ;  /* 0x0000004b2f2f7221 */ /* 0x000fe40000010000 */
[----:B------:R-:W-:Y:S02]  /*a2e0*/  FADD.FTZ R86, R86, R123 ;  /* 0x0000007b56567221 */ /* 0x000fe40000010000 */
[----:B------:R-:W-:Y:S02]  /*a2f0*/  FADD.FTZ R47, R46, R47 ;  /* 0x0000002f2e2f7221 */ /* 0x000fe40000010000 */
[----:B------:R-:W1:Y:S01]  /*a300*/  MUFU.EX2 R83, R83 ;  /* 0x0000005300537308 */ /* 0x000e620000000800 */
[----:B--2---:R-:W-:-:S07]  /*a310*/  F2FP.BF16.PACK_AB R15, R44, R45 ;  /* 0x0000002d2c0f723e */ /* 0x004fce00000010ff */
[----:B------:R-:W2:Y:S01]  /*a320*/  MUFU.EX2 R33, R33 ;  /* 0x0000002100217308 */ /* 0x000ea20000000800 */
[----:B------:R-:W-:-:S04]  /*a330*/  FADD.FTZ R45, R45, R47 ;  /* 0x0000002f2d2d7221 */ /* 0x000fc80000010000 */
[----:B------:R-:W-:Y:S01]  /*a340*/  FADD.FTZ R45, R44, R45 ;  /* 0x0000002d2c2d7221 */ /* 0x000fe20000010000 */
[C---:B-----5:R-:W-:Y:S01]  /*a350*/  HMMA.16816.F32.BF16 R8, R12.reuse, R20, R8 ;  /* 0x000000140c08723c */ /* 0x060fe20000041808 */
[----:B-1----:R-:W-:Y:S01]  /*a360*/  FADD.FTZ R86, R83, R86 ;  /* 0x0000005653567221 */ /* 0x002fe20000010000 */
[----:B------:R-:W1:Y:S05]  /*a370*/  MUFU.EX2 R51, R51 ;  /* 0x0000003300337308 */ /* 0x000e6a0000000800 */
[--C-:B------:R-:W-:Y:S01]  /*a380*/  FFMA.FTZ R20, R42, c[0x0][0x23c], -R52.reuse ;  /* 0x00008f002a147a23 */ /* 0x100fe20000010834 */
[----:B----4-:R-:W-:Y:S01]  /*a390*/  HMMA.16816.F32.BF16 R24, R12, R16, R24 ;  /* 0x000000100c18723c */ /* 0x010fe20000041818 */
[----:B------:R-:W-:Y:S01]  /*a3a0*/  FFMA.FTZ R21, R41, c[0x0][0x23c], -R52 ;  /* 0x00008f0029157a23 */ /* 0x000fe20000010834 */
[----:B------:R-:W3:Y:S01]  /*a3b0*/  MUFU.EX2 R32, R32 ;  /* 0x0000002000207308 */ /* 0x000ee20000000800 */
[----:B--2---:R-:W-:-:S05]  /*a3c0*/  FADD.FTZ R45, R33, R45 ;  /* 0x0000002d212d7221 */ /* 0x004fca0000010000 */
[----:B------:R-:W-:Y:S02]  /*a3d0*/  HMMA.16816.F32.BF16 R4, R12, R22, R4 ;  /* 0x000000160c04723c */ /* 0x000fe40000041804 */
[----:B------:R-:W2:Y:S01]  /*a3e0*/  MUFU.EX2 R185, R185 ;  /* 0x000000b900b97308 */ /* 0x000ea20000000800 */
[----:B-1----:R-:W-:-:S05]  /*a3f0*/  FADD.FTZ R86, R51, R86 ;  /* 0x0000005633567221 */ /* 0x002fca0000010000 */
[----:B------:R-:W-:Y:S02]  /*a400*/  HMMA.16816.F32.BF16 R28, R12, R18, R28 ;  /* 0x000000120c1c723c */ /* 0x000fe4000004181c */
[----:B------:R-:W1:Y:S01]  /*a410*/  MUFU.EX2 R20, R20 ;  /* 0x0000001400147308 */ /* 0x000e620000000800 */
[----:B---3--:R-:W-:-:S04]  /*a420*/  FADD.FTZ R86, R32, R86 ;  /* 0x0000005620567221 */ /* 0x008fc80000010000 */
[----:B------:R-:W-:-:S03]  /*a430*/  F2FP.BF16.PACK_AB R12, R51, R83 ;  /* 0x00000053330c723e */ /* 0x000fc600000010ff */
[----:B------:R-:W3:Y:S01]  /*a440*/  MUFU.EX2 R21, R21 ;  /* 0x0000001500157308 */ /* 0x000ee20000000800 */
[C---:B--2---:R-:W-:Y:S01]  /*a450*/  F2FP.BF16.PACK_AB R14, R185.reuse, R32 ;  /* 0x00000020b90e723e */ /* 0x044fe200000010ff */
[----:B------:R-:W-:-:S06]  /*a460*/  FADD.FTZ R185, R185, R86 ;  /* 0x00000056b9b97221 */ /* 0x000fcc0000010000 */
[----:B------:R-:W2:Y:S01]  /*a470*/  MUFU.EX2 R186, R186 ;  /* 0x000000ba00ba7308 */ /* 0x000ea20000000800 */
[C---:B-1----:R-:W-:Y:S01]  /*a480*/  F2FP.BF16.PACK_AB R13, R20.reuse, R33 ;  /* 0x00000021140d723e */ /* 0x042fe200000010ff */
[----:B------:R-:W-:-:S04]  /*a490*/  FADD.FTZ R45, R20, R45 ;  /* 0x0000002d142d7221 */ /* 0x000fc80000010000 */
[----:B---3--:R-:W-:Y:S01]  /*a4a0*/  FADD.FTZ R45, R21, R45 ;  /* 0x0000002d152d7221 */ /* 0x008fe20000010000 */
[----:B--2---:R-:W-:-:S03]  /*a4b0*/  F2FP.BF16.PACK_AB R15, R186, R21 ;  /* 0x00000015ba0f723e */ /* 0x004fc600000010ff */
[----:B------:R-:W-:-:S04]  /*a4c0*/  FADD.FTZ R186, R186, R45 ;  /* 0x0000002dbaba7221 */ /* 0x000fc80000010000 */
[C---:B------:R-:W-:Y:S08]  /*a4d0*/  HMMA.16816.F32.BF16 R204, R12.reuse, R200, R8 ;  /* 0x000000c80ccc723c */ /* 0x040ff00000041808 */
[C---:B------:R-:W-:Y:S08]  /*a4e0*/  HMMA.16816.F32.BF16 R196, R12.reuse, R192, R24 ;  /* 0x000000c00cc4723c */ /* 0x040ff00000041818 */
[C---:B------:R-:W-:Y:S08]  /*a4f0*/  HMMA.16816.F32.BF16 R200, R12.reuse, R202, R4 ;  /* 0x000000ca0cc8723c */ /* 0x040ff00000041804 */
[----:B------:R-:W-:Y:S01]  /*a500*/  HMMA.16816.F32.BF16 R192, R12, R194, R28 ;  /* 0x000000c20cc0723c */ /* 0x000fe2000004181c */
[----:B------:R-:W-:Y:S06]  /*a510*/  @!UPT UIADD3 URZ, URZ, URZ, URZ ;  /* 0x0000003f3f3ff290 */ /* 0x000fec000fffe03f */
        /* <DEDUP_REMOVED lines=64> */
.L_x_2379:
[----:B------:R-:W-:-:S05]  /*a920*/  IMAD.MOV.U32 R3, RZ, RZ, c[0x0][0x1a0] ;  /* 0x00006800ff037624 */ /* 0x000fca00078e00ff */
[----:B------:R-:W-:-:S04]  /*a930*/  LEA R3, -R3, RZ, 0x8 ;  /* 0x000000ff03037211 */ /* 0x000fc800078e41ff */
[----:B------:R-:W-:Y:S02]  /*a940*/  SHF.R.S32.HI R2, RZ, 0x1f, R3 ;  /* 0x0000001fff027819 */ /* 0x000fe40000011403 */
.L_x_2380:
[----:B------:R-:W-:Y:S01]  /*a950*/  ISETP.GE.AND P0, PT, R211, c[0x0][0x220], PT ;  /* 0x00008800d3007a0c */ /* 0x000fe20003f06270 */
[----:B------:R-:W-:Y:S01]  /*a960*/  IMAD.SHL.U32 R190, R188, 0x100, RZ ;  /* 0x00000100bcbe7824 */ /* 0x000fe200078e00ff */
[----:B------:R-:W-:-:S04]  /*a970*/  LEA R222, P5, R3, R222, 0x1 ;  /* 0x000000de03de7211 */ /* 0x000fc800078a08ff */
[----:B------:R-:W-:Y:S02]  /*a980*/  LEA.HI.X R223, R3, R223, R2, 0x1, P5 ;  /* 0x000000df03df7211 */ /* 0x000fe400028f0c02 */
[C-C-:B------:R-:W-:Y:S02]  /*a990*/  LOP3.LUT R218, R190.reuse, 0x89, R187.reuse, 0xfe, !PT ;  /* 0x00000089beda7812 */ /* 0x140fe400078efebb */
[C---:B------:R-:W-:Y:S02]  /*a9a0*/  LOP3.LUT R233, R190.reuse, 0x98, R187, 0xfe, !PT ;  /* 0x00000098bee97812 */ /* 0x040fe400078efebb */
[----:B------:R-:W-:Y:S01]  /*a9b0*/  I2F R191, R218 ;  /* 0x000000da00bf7306 */ /* 0x000fe20000201400 */
[----:B------:R-:W-:Y:S01]  /*a9c0*/  @!P0 IMAD.MOV.U32 R10, RZ, RZ, R222 ;  /* 0x000000ffff0a8224 */ /* 0x000fe200078e00de */
[----:B------:R-:W-:Y:S01]  /*a9d0*/  @P0 STS [R210+0x5000], RZ ;  /* 0x005000ffd2000388 */ /* 0x000fe20000000800 */
[----:B------:R-:W-:Y:S01]  /*a9e0*/  @!P0 IMAD.MOV.U32 R11, RZ, RZ, R223 ;  /* 0x000000ffff0b8224 */ /* 0x000fe200078e00df */
[C---:B------:R-:W-:Y:S01]  /*a9f0*/  LOP3.LUT R234, R190.reuse, 0x99, R187, 0xfe, !PT ;  /* 0x00000099beea7812 */ /* 0x040fe200078efebb */
[----:B------:R-:W-:Y:S01]  /*aa00*/  @!P0 IMAD.MOV.U32 R18, RZ, RZ, c[0x0][0x1a0] ;  /* 0x00006800ff128624 */ /* 0x000fe200078e00ff */
[----:B------:R-:W-:Y:S01]  /*aa10*/  @P0 STS [R210+0x5004], RZ ;  /* 0x005004ffd2000388 */ /* 0x000fe20000000800 */
[----:B------:R-:W-:Y:S01]  /*aa20*/  @!P0 IMAD.MOV.U32 R16, RZ, RZ, c[0x0][0x1a0] ;  /* 0x00006800ff108624 */ /* 0x000fe200078e00ff */
[----:B------:R-:W-:Y:S01]  /*aa30*/  I2F R232, R233 ;  /* 0x000000e900e87306 */ /* 0x000fe20000201400 */
[--C-:B------:R-:W-:Y:S01]  /*aa40*/  @!P0 IMAD.MOV.U32 R4, RZ, RZ, R36.reuse ;  /* 0x000000ffff048224 */ /* 0x100fe200078e0024 */
[----:B------:R-:W-:Y:S01]  /*aa50*/  @P0 STS.64 [R210+0x5008], RZ ;  /* 0x005008ffd2000388 */ /* 0x000fe20000000a00 */
[----:B------:R-:W-:Y:S01]  /*aa60*/  @!P0 IMAD.MOV.U32 R5, RZ, RZ, R39 ;  /* 0x000000ffff058224 */ /* 0x000fe200078e0027 */
[C-C-:B------:R-:W-:Y:S01]  /*aa70*/  LOP3.LUT R235, R190.reuse, 0xa8, R187.reuse, 0xfe, !PT ;  /* 0x000000a8beeb7812 */ /* 0x140fe200078efebb */
[----:B------:R-:W-:Y:S01]  /*aa80*/  @!P0 IMAD.MOV.U32 R13, RZ, RZ, c[0x0][0x1a0] ;  /* 0x00006800ff0d8624 */ /* 0x000fe200078e00ff */
[----:B------:R-:W-:Y:S01]  /*aa90*/  @!PT LDS RZ, [RZ] ;  /* 0x00000000fffff984 */ /* 0x000fe20000000800 */
[----:B------:R-:W-:Y:S01]  /*aaa0*/  @!PT LDS RZ, [RZ] ;  /* 0x00000000fffff984 */ /* 0x000fe20000000800 */
[----:B------:R-:W-:Y:S01]  /*aab0*/  @!PT LDS RZ, [RZ] ;  /* 0x00000000fffff984 */ /* 0x000fe20000000800 */
[----:B------:R1:W-:Y:S01]  /*aac0*/  @!P0 LDGSTS.E.BYPASS.LTC128B.128 [R210+0x5000], [R10.64] ;  /* 0x050000000ad28fae */ /* 0x0003e2000b901d46 */
[----:B------:R-:W-:Y:S01]  /*aad0*/  @!P0 IMAD.MOV.U32 R12, RZ, RZ, c[0x0][0x1a0] ;  /* 0x00006800ff0c8624 */ /* 0x000fe200078e00ff */
[C-C-:B------:R-:W-:Y:S01]  /*aae0*/  LOP3.LUT R238, R190.reuse, 0xa9, R187.reuse, 0xfe, !PT ;  /* 0x000000a9beee7812 */ /* 0x140fe200078efebb */
[----:B------:R-:W-:Y:S01]  /*aaf0*/  @!P0 IMAD.MOV.U32 R20, RZ, RZ, c[0x0][0x1a0] ;  /* 0x00006800ff148624 */ /* 0x000fe200078e00ff */
[----:B------:R-:W-:Y:S01]  /*ab00*/  @P0 STS.128 [R210+0x5800], RZ ;  /* 0x005800ffd2000388 */ /* 0x000fe20000000c00 */
[----:B------:R-:W-:Y:S01]  /*ab10*/  @!P0 IMAD.MOV.U32 R38, RZ, RZ, R36 ;  /* 0x000000ffff268224 */ /* 0x000fe200078e0024 */
[----:B------:R-:W-:Y:S01]  /*ab20*/  LOP3.LUT R236, R190, 0xb0, R187, 0xfe, !PT ;  /* 0x000000b0beec7812 */ /* 0x000fe200078efebb */
[----:B------:R-:W-:Y:S01]  /*ab30*/  @!P0 IMAD.WIDE.U32 R18, R18, 0xa0, R4 ;  /* 0x000000a012128825 */ /* 0x000fe200078e0004 */
[C-C-:B------:R-:W-:Y:S01]  /*ab40*/  LOP3.LUT R240, R190.reuse, 0xb1, R187.reuse, 0xfe, !PT ;  /* 0x000000b1bef07812 */ /* 0x140fe200078efebb */
[----:B------:R-:W-:Y:S01]  /*ab50*/  I2F R237, R238 ;  /* 0x000000ee00ed7306 */ /* 0x000fe20000201400 */
[----:B------:R-:W-:Y:S01]  /*ab60*/  LOP3.LUT R242, R190, 0xb8, R187, 0xfe, !PT ;  /* 0x000000b8bef27812 */ /* 0x000fe200078efebb */
[----:B------:R-:W-:Y:S01]  /*ab70*/  @!P0 IMAD.WIDE.U32 R16, R16, 0xc0, R4 ;  /* 0x000000c010108825 */ /* 0x000fe200078e0004 */
[----:B------:R-:W-:-:S02]  /*ab80*/  @!P0 LEA R5, P3, R13, R36, 0x6 ;  /* 0x000000240d058211 */ /* 0x000fc400078630ff */
[----:B------:R-:W-:Y:S01]  /*ab90*/  @!P0 LEA R4, P4, R12, R36, 0x5 ;  /* 0x000000240c048211 */ /* 0x000fe200078828ff */
[----:B------:R-:W-:Y:S01]  /*aba0*/  @!P0 IMAD.MOV.U32 R7, RZ, RZ, c[0x0][0x1a4] ;  /* 0x00006900ff078624 */ /* 0x000fe200078e00ff */
[C---:B------:R-:W-:Y:S01]  /*abb0*/  @!P0 IADD3 R5, P5, R3.reuse, R5, RZ ;  /* 0x0000000503058210 */ /* 0x040fe20007fbe0ff */
[----:B------:R-:W-:Y:S01]  /*abc0*/  @!P0 IMAD.MOV.U32 R0, RZ, RZ, c[0x0][0x1a0] ;  /* 0x00006800ff008624 */ /* 0x000fe200078e00ff */
[----:B------:R-:W-:Y:S01]  /*abd0*/  @!P0 IADD3 R4, P6, R3, R4, RZ ;  /* 0x0000000403048210 */ /* 0x000fe20007fde0ff */
[----:B------:R-:W-:Y:S01]  /*abe0*/  @!P0 IMAD.MOV.U32 R8, RZ, RZ, c[0x0][0x1a4] ;  /* 0x00006900ff088624 */ /* 0x000fe200078e00ff */
[-C--:B------:R-:W-:Y:S01]  /*abf0*/  @!P0 LEA.HI.X R13, R13, R39.reuse, R7, 0x6, P3 ;  /* 0x000000270d0d8211 */ /* 0x080fe200018f3407 */
[----:B------:R-:W-:Y:S01]  /*ac00*/  @!P0 IMAD.WIDE.U32 R20, R20, 0x60, R38 ;  /* 0x0000006014148825 */ /* 0x000fe200078e0026 */
[----:B------:R-:W-:Y:S01]  /*ac10*/  @!P0 LEA R6, P2, R0, R36, 0x7 ;  /* 0x0000002400068211 */ /* 0x000fe200078438ff */
[----:B------:R-:W-:Y:S01]  /*ac20*/  I2F R241, R236 ;  /* 0x000000ec00f17306 */ /* 0x000fe20000201400 */
[C---:B------:R-:W-:Y:S01]  /*ac30*/  @!P0 IADD3 R15, P3, R3.reuse, R18, RZ ;  /* 0x00000012030f8210 */ /* 0x040fe20007f7e0ff */
[----:B------:R-:W-:Y:S01]  /*ac40*/  @!P0 IMAD.MOV.U32 R22, RZ, RZ, c[0x0][0x1a0] ;  /* 0x00006800ff168624 */ /* 0x000fe200078e00ff */
[----:B------:R-:W-:Y:S01]  /*ac50*/  @!P0 LEA.HI.X R12, R12, R39, R8, 0x5, P4 ;  /* 0x000000270c0c8211 */ /* 0x000fe200020f2c08 */
[----:B-1----:R-:W-:Y:S01]  /*ac60*/  @!P0 IMAD.MOV.U32 R10, RZ, RZ, c[0x0][0x1a4] ;  /* 0x00006900ff0a8624 */ /* 0x002fe200078e00ff */
[----:B------:R-:W-:Y:S01]  /*ac70*/  @!P0 IADD3 R14, P4, R3, R20, RZ ;  /* 0x00000014030e8210 */ /* 0x000fe20007f9e0ff */
[----:B------:R-:W-:Y:S01]  /*ac80*/  @!P0 IMAD.MOV.U32 R37, RZ, RZ, R39 ;  /* 0x000000ffff258224 */ /* 0x000fe200078e0027 */
[C-C-:B------:R-:W-:Y:S01]  /*ac90*/  LOP3.LUT R249, R190.reuse, 0xb9, R187.reuse, 0xfe, !PT ;  /* 0x000000b9bef97812 */ /* 0x140fe200078efebb */
[----:B------:R-:W-:Y:S01]  /*aca0*/  @!P0 IMAD.MOV.U32 R11, RZ, RZ, c[0x0][0x1a4] ;  /* 0x00006900ff0b8624 */ /* 0x000fe200078e00ff */
[----:B------:R-:W-:Y:S01]  /*acb0*/  I2F R239, R240 ;  /* 0x000000f000ef7306 */ /* 0x000fe20000201400 */
[----:B------:R-:W-:Y:S01]  /*acc0*/  @!P0 IMAD.MOV.U32 R9, RZ, RZ, c[0x0][0x1a4] ;  /* 0x00006900ff098624 */ /* 0x000fe200078e00ff */
[----:B------:R-:W-:Y:S01]  /*acd0*/  LOP3.LUT R246, R190, 0xc0, R187, 0xfe, !PT ;  /* 0x000000c0bef67812 */ /* 0x000fe200078efebb */
[----:B------:R-:W-:-:S02]  /*ace0*/  @!P0 IMAD R10, R10, 0xa0, RZ ;  /* 0x000000a00a0a8824 */ /* 0x000fc400078e02ff */
[----:B------:R-:W-:Y:S01]  /*acf0*/  @!P0 IMAD.WIDE.U32 R22, R22, 0xe0, R36 ;  /* 0x000000e016168825 */ /* 0x000fe200078e0024 */
[----:B------:R-:W-:Y:S02]  /*ad00*/  @!P0 LEA.HI.X R9, R0, R39, R9, 0x7, P2 ;  /* 0x0000002700098211 */ /* 0x000fe400010f3c09 */
[----:B------:R-:W-:Y:S01]  /*ad10*/  @!P0 IADD3.X R10, R2, R19, R10, P3, !PT ;  /* 0x00000013020a8210 */ /* 0x000fe20001ffe40a */
[----:B------:R-:W-:Y:S01]  /*ad20*/  @!P0 IMAD R11, R11, 0x60, RZ ;  /* 0x000000600b0b8824 */ /* 0x000fe200078e02ff */
[C---:B------:R-:W-:Y:S01]  /*ad30*/  @!P0 IADD3 R0, P3, R3.reuse, R16, RZ ;  /* 0x0000001003008210 */ /* 0x040fe20007f7e0ff */
[----:B------:R-:W-:Y:S01]  /*ad40*/  @!P0 IMAD R8, R8, 0xc0, RZ ;  /* 0x000000c008088824 */ /* 0x000fe200078e02ff */
[----:B------:R-:W-:Y:S01]  /*ad50*/  @!P0 IADD3 R16, P2, R3, R22, RZ ;  /* 0x0000001603108210 */ /* 0x000fe20007f5e0ff */
[----:B------:R-:W-:Y:S01]  /*ad60*/  @!P0 IMAD R7, R7, 0xe0, RZ ;  /* 0x000000e007078824 */ /* 0x000fe200078e02ff */
[C---:B------:R-:W-:Y:S01]  /*ad70*/  @!P0 IADD3.X R11, R2.reuse, R21, R11, P4, !PT ;  /* 0x00000015020b8210 */ /* 0x040fe200027fe40b */
[C---:B------:R-:W-:Y:S01]  /*ad80*/  @!P0 IMAD.X R12, R2.reuse, 0x1, R12, P6 ;  /* 0x00000001020c8824 */ /* 0x040fe200030e060c */
[----:B------:R-:W-:Y:S01]  /*ad90*/  @!P0 IADD3 R6, P4, R3, R6, RZ ;  /* 0x0000000603068210 */ /* 0x000fe20007f9e0ff */
[----:B------:R-:W-:Y:S01]  /*ada0*/  @!P0 IMAD.X R13, R2, 0x1, R13, P5 ;  /* 0x00000001020d8824 */ /* 0x000fe200028e060d */
[----:B------:R-:W-:Y:S01]  /*adb0*/  @!P0 LEA R22, P5, R4, c[0x0][0x170], 0x1 ;  /* 0x00005c0004168a11 */ /* 0x000fe200078a08ff */
[----:B------:R-:W-:Y:S01]  /*adc0*/  I2F R247, R249 ;  /* 0x000000f900f77306 */ /* 0x000fe20000201400 */
[C---:B------:R-:W-:Y:S01]  /*add0*/  @!P0 IADD3.X R8, R2.reuse, R8, R17, P3, !PT ;  /* 0x0000000802088210 */ /* 0x040fe20001ffe411 */
[----:B------:R-:W-:Y:S01]  /*ade0*/  @!P0 IMAD.X R9, R2, 0x1, R9, P4 ;  /* 0x0000000102098824 */ /* 0x000fe200020e0609 */
[----:B------:R-:W-:-:S02]  /*adf0*/  @!P0 LEA R20, P3, R5, c[0x0][0x170], 0x1 ;  /* 0x00005c0005148a11 */ /* 0x000fc400078608ff */
[----:B------:R-:W-:Y:S02]  /*ae00*/  @!P0 IADD3.X R7, R2, R23, R7, P2, !PT ;  /* 0x0000001702078210 */ /* 0x000fe400017fe407 */
[----:B------:R-:W-:Y:S01]  /*ae10*/  @!P0 LEA R18, P2, R14, c[0x0][0x170], 0x1 ;  /* 0x00005c000e128a11 */ /* 0x000fe200078408ff */
[----:B------:R-:W-:Y:S01]  /*ae20*/  I2F R245, R246 ;  /* 0x000000f600f57306 */ /* 0x000fe20000201400 */
[----:B------:R-:W-:Y:S02]  /*ae30*/  @!P0 LEA.HI.X R23, R4, c[0x0][0x174], R12, 0x1, P5 ;  /* 0x00005d0004178a11 */ /* 0x000fe400028f0c0c */
[----:B------:R-:W-:Y:S02]  /*ae40*/  @!P0 LEA.HI.X R21, R5, c[0x0][0x174], R13, 0x1, P3 ;  /* 0x00005d0005158a11 */ /* 0x000fe400018f0c0d */
[----:B------:R-:W-:Y:S01]  /*ae50*/  @!P0 LEA R24, P5, R6, c[0x0][0x170], 0x1 ;  /* 0x00005c0006188a11 */ /* 0x000fe200078a08ff */
[----:B------:R-:W-:Y:S01]  /*ae60*/  @!PT LDS RZ, [RZ] ;  /* 0x00000000fffff984 */ /* 0x000fe20000000800 */
[----:B------:R-:W-:Y:S01]  /*ae70*/  @!PT LDS RZ, [RZ] ;  /* 0x00000000fffff984 */ /* 0x000fe20000000800 */
[----:B------:R-:W-:Y:S01]  /*ae80*/  @!PT LDS RZ, [RZ] ;  /* 0x00000000fffff984 */ /* 0x000fe20000000800 */
[----:B------:R1:W-:Y:S01]  /*ae90*/  @!P0 LDGSTS.E.BYPASS.LTC128B.128 [R210+0x5800], [R22.64] ;  /* 0x0580000016d28fae */ /* 0x0003e2000b901d46 */
[----:B------:R-:W-:-:S02]  /*aea0*/  @!P0 LEA.HI.X R19, R14, c[0x0][0x174], R11, 0x1, P2 ;  /* 0x00005d000e138a11 */ /* 0x000fc400010f0c0b */
[C---:B------:R-:W-:Y:S01]  /*aeb0*/  @!P0 LEA R12, P4, R15.reuse, c[0x0][0x170], 0x1 ;  /* 0x00005c000f0c8a11 */ /* 0x040fe200078808ff */
        /* <DEDUP_REMOVED lines=15> */
[----:B------:R2:W-:Y:S01]  /*afb0*/  @!P0 LDGSTS.E.BYPASS.LTC128B.128 [R210+0x6800], [R18.64] ;  /* 0x0680000012d28fae */ /* 0x0005e2000b901d46 */
[----:B------:R-:W-:-:S03]  /*afc0*/  LOP3.LUT R0, R190, 0xf9, R187, 0xfe, !PT ;  /* 0x000000f9be007812 */ /* 0x000fc600078efebb */
[----:B------:R-:W-:Y:S01]  /*afd0*/  @P0 STS.128 [R210+0x7000], RZ ;  /* 0x007000ffd2000388 */ /* 0x000fe20000000c00 */
[C---:B------:R-:W-:Y:S02]  /*afe0*/  ISETP.GE.AND P5, PT, R0.reuse, R189, PT ;  /* 0x000000bd0000720c */ /* 0x040fe40003fa6270 */
[----:B------:R-:W-:Y:S01]  /*aff0*/  ISETP.GE.AND P4, PT, R0, R184, PT ;  /* 0x000000b80000720c */ /* 0x000fe20003f86270 */
        /* <DEDUP_REMOVED lines=19> */
[----:B------:R-:W-:Y:S04]  /*b130*/  LDSM.16.M88.4 R124, [R164+0x1000] ;  /* 0x00100000a47c783b */ /* 0x000fe80000000200 */
[----:B------:R-:W-:Y:S04]  /*b140*/  LDSM.16.M88.4 R116, [R164+0x1400] ;  /* 0x00140000a474783b */ /* 0x000fe80000000200 */
[----:B------:R-:W-:Y:S04]  /*b150*/  LDSM.16.M88.4 R108, [R164+0x1800] ;  /* 0x00180000a46c783b */ /* 0x000fe80000000200 */
[----:B------:R-:W-:Y:S04]  /*b160*/  LDSM.16.M88.4 R100, [R164+0x1c00] ;  /* 0x001c0000a464783b */ /* 0x000fe80000000200 */
[----:B-----5:R-:W5:Y:S04]  /*b170*/  LDSM.16.M88.4 R4, [R166] ;  /* 0x00000000a604783b */ /* 0x020f680000000200 */
[----:B------:R-:W2:Y:S01]  /*b180*/  LDSM.16.M88.4 R92, [R164+0x2000] ;  /* 0x00200000a45c783b */ /* 0x000ea20000000200 */
[----:B-1----:R-:W-:Y:S03]  /*b190*/  I2F R3, R0 ;  /* 0x0000000000037306 */ /* 0x002fe60000201400 */
[----:B------:R-:W1:Y:S04]  /*b1a0*/  LDSM.16.M88.4 R84, [R164+0x2400] ;  /* 0x00240000a454783b */ /* 0x000e680000000200 */
[----:B------:R-:W1:Y:S04]  /*b1b0*/  LDSM.16.M88.4 R76, [R164+0x2800] ;  /* 0x00280000a44c783b */ /* 0x000e680000000200 */
[----:B------:R-:W1:Y:S04]  /*b1c0*/  LDSM.16.M88.4 R68, [R164+0x2c00] ;  /* 0x002c0000a444783b */ /* 0x000e680000000200 */
[----:B------:R-:W1:Y:S04]  /*b1d0*/  LDSM.16.M88.4 R60, [R164+0x3000] ;  /* 0x00300000a43c783b */ /* 0x000e680000000200 */
[----:B------:R-:W1:Y:S04]  /*b1e0*/  LDSM.16.M88.4 R52, [R164+0x3400] ;  /* 0x00340000a434783b */ /* 0x000e680000000200 */
[----:B------:R-:W1:Y:S04]  /*b1f0*/  LDSM.16.M88.4 R44, [R164+0x3800] ;  /* 0x00380000a42c783b */ /* 0x000e680000000200 */
[----:B------:R-:W1:Y:S04]  /*b200*/  LDSM.16.M88.4 R36, [R164+0x3c00] ;  /* 0x003c0000a424783b */ /* 0x000e680000000200 */
[----:B------:R-:W1:Y:S04]  /*b210*/  LDSM.16.M88.4 R28, [R164+0x4000] ;  /* 0x00400000a41c783b */ /* 0x000e680000000200 */
[----:B------:R-:W3:Y:S01]  /*b220*/  LDSM.16.M88.4 R20, [R164+0x4400] ;  /* 0x00440000a414783b */ /* 0x000ee20000000200 */
[C---:B-----5:R-:W-:Y:S03]  /*b230*/  HMMA.16816.F32.BF16 R132, R4.reuse, R124, RZ ;  /* 0x0000007c0484723c */ /* 0x060fe600000418ff */
[----:B----4-:R-:W4:Y:S04]  /*b240*/  LDSM.16.M88.4 R12, [R164+0x4800] ;  /* 0x00480000a40c783b */ /* 0x010f280000000200 */
[----:B------:R-:W5:Y:S01]  /*b250*/  LDSM.16.M88.4 R136, [R164+0x4c00] ;  /* 0x004c0000a488783b */ /* 0x000f620000000200 */
[C---:B------:R-:W-:Y:S03]  /*b260*/  HMMA.16816.F32.BF16 R120, R4.reuse, R116, RZ ;  /* 0x000000740478723c */ /* 0x040fe600000418ff */
[----:B------:R-:W-:Y:S04]  /*b270*/  LDSM.16.M88.4 R228, [R165] ;  /* 0x00000000a5e4783b */ /* 0x000fe80000000200 */
[----:B------:R-:W3:Y:S01]  /*b280*/  LDSM.16.M88.4 R144, [R158] ;  /* 0x000000009e90783b */ /* 0x000ee20000000200 */
[C---:B------:R-:W-:Y:S03]  /*b290*/  HMMA.16816.F32.BF16 R112, R4.reuse, R108, RZ ;  /* 0x0000006c0470723c */ /* 0x040fe600000418ff */
[----:B------:R-:W3:Y:S04]  /*b2a0*/  LDSM.16.M88.4 R140, [R157] ;  /* 0x000000009d8c783b */ /* 0x000ee80000000200 */
[----:B------:R-:W3:Y:S01]  /*b2b0*/  LDSM.16.M88.4 R172, [R160] ;  /* 0x00000000a0ac783b */ /* 0x000ee20000000200 */
[C---:B------:R-:W-:Y:S03]  /*b2c0*/  HMMA.16816.F32.BF16 R104, R4.reuse, R100, RZ ;  /* 0x000000640468723c */ /* 0x040fe600000418ff */
[----:B------:R-:W-:Y:S04]  /*b2d0*/  LDSM.16.M88.4 R168, [R159] ;  /* 0x000000009fa8783b */ /* 0x000fe80000000200 */
[----:B------:R-:W-:Y:S01]  /*b2e0*/  LDSM.16.M88.4 R224, [R163] ;  /* 0x00000000a3e0783b */ /* 0x000fe20000000200 */
[C---:B--2---:R-:W-:Y:S03]  /*b2f0*/  HMMA.16816.F32.BF16 R96, R4.reuse, R92, RZ ;  /* 0x0000005c0460723c */ /* 0x044fe600000418ff */
[----:B------:R-:W-:Y:S04]  /*b300*/  LDSM.16.M88.4 R180, [R162] ;  /* 0x00000000a2b4783b */ /* 0x000fe80000000200 */
[----:B------:R-:W-:Y:S01]  /*b310*/  LDSM.16.M88.4 R176, [R161] ;  /* 0x00000000a1b0783b */ /* 0x000fe20000000200 */
[C---:B-1----:R-:W-:Y:S03]  /*b320*/  HMMA.16816.F32.BF16 R88, R4.reuse, R84, RZ ;  /* 0x000000540458723c */ /* 0x042fe600000418ff */
[----:B------:R-:W0:Y:S05]  /*b330*/  LDGDEPBAR ;  /* 0x00000000000079af */ /* 0x000e2a0000000000 */
        /* <DEDUP_REMOVED lines=31> */
[----:B------:R-:W-:Y:S01]  /*b530*/  HMMA.16816.F32.BF16 R76, R228, R142, R76 ;  /* 0x0000008ee44c723c */ /* 0x000fe2000004184c */
[----:B------:R-:W-:Y:S01]  /*b540*/  LDSM.16.M88.4 R140, [R153] ;  /* 0x00000000998c783b */ /* 0x000fe20000000200 */
[----:B------:R-:W-:-:S02]  /*b550*/  FMUL.FTZ R89, R89, c[0x0][0x2ec] ;  /* 0x0000bb0059597a20 */ /* 0x000fc40000410000 */
[----:B------:R-:W-:Y:S02]  /*b560*/  FMUL.FTZ R88, R88, c[0x0][0x2ec] ;  /* 0x0000bb0058587a20 */ /* 0x000fe40000410000 */
[----:B------:R-:W-:Y:S02]  /*b570*/  FMUL.FTZ R90, R90, c[0x0][0x2ec] ;  /* 0x0000bb005a5a7a20 */ /* 0x000fe40000410000 */
[C---:B------:R-:W-:Y:S01]  /*b580*/  HMMA.16816.F32.BF16 R104, R228.reuse, R172, R104 ;  /* 0x000000ace468723c */ /* 0x040fe20000041868 */
[----:B------:R-:W-:Y:S02]  /*b590*/  FMUL.FTZ R84, R84, c[0x0][0x2ec] ;  /* 0x0000bb0054547a20 */ /* 0x000fe40000410000 */
[----:B------:R-:W-:Y:S01]  /*b5a0*/  FMUL.FTZ R85, R85, c[0x0][0x2ec] ;  /* 0x0000bb0055557a20 */ /* 0x000fe20000410000 */
[----:B------:R-:W-:Y:S01]  /*b5b0*/  MUFU.TANH R90, R90 ;  /* 0x0000005a005a7308 */ /* 0x000fe20000002400 */
[----:B------:R-:W-:Y:S02]  /*b5c0*/  FMUL.FTZ R91, R91, c[0x0][0x2ec] ;  /* 0x0000bb005b5b7a20 */ /* 0x000fe40000410000 */
[----:B------:R-:W-:Y:S01]  /*b5d0*/  FMUL.FTZ R86, R86, c[0x0][0x2ec] ;  /* 0x0000bb0056567a20 */ /* 0x000fe20000410000 */
[----:B-1----:R-:W-:Y:S01]  /*b5e0*/  HMMA.16816.F32.BF16 R72, R228, R136, R72 ;  /* 0x00000088e448723c */ /* 0x002fe20000041848 */
[----:B------:R-:W-:-:S02]  /*b5f0*/  FMUL.FTZ R81, R81, c[0x0][0x2ec] ;  /* 0x0000bb0051517a20 */ /* 0x000fc40000410000 */
[----:B------:R-:W-:Y:S01]  /*b600*/  FMUL.FTZ R80, R80, c[0x0][0x2ec] ;  /* 0x0000bb0050507a20 */ /* 0x000fe20000410000 */
[----:B------:R-:W-:Y:S01]  /*b610*/  MUFU.TANH R85, R85 ;  /* 0x0000005500557308 */ /* 0x000fe20000002400 */
[----:B------:R-:W-:Y:S02]  /*b620*/  FMUL.FTZ R82, R82, c[0x0][0x2ec] ;  /* 0x0000bb0052527a20 */ /* 0x000fe40000410000 */
[----:B------:R-:W-:Y:S01]  /*b630*/  FMUL.FTZ R87, R87, c[0x0][0x2ec] ;  /* 0x0000bb0057577a20 */ /* 0x000fe20000410000 */
[----:B------:R-:W-:Y:S01]  /*b640*/  HMMA.16816.F32.BF16 R68, R228, R138, R68 ;  /* 0x0000008ae444723c */ /* 0x000fe20000041844 */
[----:B------:R-:W1:Y:S01]  /*b650*/  LDSM.16.M88.4 R136, [R152] ;  /* 0x000000009888783b */ /* 0x000e620000000200 */
[----:B------:R-:W-:Y:S02]  /*b660*/  FMUL.FTZ R77, R77, c[0x0][0x2ec] ;  /* 0x0000bb004d4d7a20 */ /* 0x000fe40000410000 */
[----:B------:R-:W-:Y:S01]  /*b670*/  FMUL.FTZ R76, R76, c[0x0][0x2ec] ;  /* 0x0000bb004c4c7a20 */ /* 0x000fe20000410000 */
[----:B------:R-:W-:Y:S01]  /*b680*/  MUFU.TANH R80, R80 ;  /* 0x0000005000507308 */ /* 0x000fe20000002400 */
[----:B------:R-:W-:-:S02]  /*b690*/  FMUL.FTZ R78, R78, c[0x0][0x2ec] ;  /* 0x0000bb004e4e7a20 */ /* 0x000fc40000410000 */
[C---:B------:R-:W-:Y:S01]  /*b6a0*/  HMMA.16816.F32.BF16 R100, R228.reuse, R174, R100 ;  /* 0x000000aee464723c */ /* 0x040fe20000041864 */
[----:B------:R-:W3:Y:S01]  /*b6b0*/  LDSM.16.M88.4 R172, [R155] ;  /* 0x000000009bac783b */ /* 0x000ee20000000200 */
[----:B------:R-:W-:Y:S02]  /*b6c0*/  FMUL.FTZ R104, R104, c[0x0][0x2ec] ;  /* 0x0000bb0068687a20 */ /* 0x000fe40000410000 */
[----:B------:R-:W-:Y:S01]  /*b6d0*/  FMUL.FTZ R105, R105, c[0x0][0x2ec] ;  /* 0x0000bb0069697a20 */ /* 0x000fe20000410000 */
[----:B------:R-:W-:Y:S01]  /*b6e0*/  MUFU.TANH R77, R77 ;  /* 0x0000004d004d7308 */ /* 0x000fe20000002400 */
[----:B------:R-:W-:Y:S02]  /*b6f0*/  FMUL.FTZ R107, R107, c[0x0][0x2ec] ;  /* 0x0000bb006b6b7a20 */ /* 0x000fe40000410000 */
[----:B--2---:R-:W-:Y:S01]  /*b700*/  HMMA.16816.F32.BF16 R56, R228, R144, R56 ;  /* 0x00000090e438723c */ /* 0x004fe20000041838 */
[----:B------:R-:W-:Y:S02]  /*b710*/  FMUL.FTZ R72, R72, c[0x0][0x2ec] ;  /* 0x0000bb0048487a20 */ /* 0x000fe40000410000 */
[----:B------:R-:W-:-:S02]  /*b720*/  FMUL.FTZ R74, R74, c[0x0][0x2ec] ;  /* 0x0000bb004a4a7a20 */ /* 0x000fc40000410000 */
[----:B------:R-:W-:Y:S01]  /*b730*/  MUFU.TANH R243, R104 ;  /* 0x0000006800f37308 */ /* 0x000fe20000002400 */
[----:B------:R-:W-:Y:S02]  /*b740*/  FMUL.FTZ R106, R106, c[0x0][0x2ec] ;  /* 0x0000bb006a6a7a20 */ /* 0x000fe40000410000 */
[C---:B------:R-:W-:Y:S01]  /*b750*/  HMMA.16816.F32.BF16 R52, R228.reuse, R146, R52 ;  /* 0x00000092e434723c */ /* 0x040fe20000041834 */
[----:B------:R-:W-:Y:S01]  /*b760*/  LDSM.16.M88.4 R144, [R150] ;  /* 0x000000009690783b */ /* 0x000fe20000000200 */
[----:B------:R-:W-:Y:S02]  /*b770*/  FMUL.FTZ R68, R68, c[0x0][0x2ec] ;  /* 0x0000bb0044447a20 */ /* 0x000fe40000410000 */
[----:B------:R-:W-:Y:S01]  /*b780*/  FMUL.FTZ R70, R70, c[0x0][0x2ec] ;  /* 0x0000bb0046467a20 */ /* 0x000fe20000410000 */
[----:B------:R-:W-:Y:S01]  /*b790*/  MUFU.TANH R244, R105 ;  /* 0x0000006900f47308 */ /* 0x000fe20000002400 */
[----:B------:R-:W-:Y:S02]  /*b7a0*/  FMUL.FTZ R79, R79, c[0x0][0x2ec] ;  /* 0x0000bb004f4f7a20 */ /* 0x000fe40000410000 */
[----:B------:R-:W-:Y:S01]  /*b7b0*/  HMMA.16816.F32.BF16 R96, R228, R168, R96 ;  /* 0x000000a8e460723c */ /* 0x000fe20000041860 */
[----:B------:R-:W-:-:S02]  /*b7c0*/  FMUL.FTZ R101, R101, c[0x0][0x2ec] ;  /* 0x0000bb0065657a20 */ /* 0x000fc40000410000 */
[----:B------:R-:W-:Y:S02]  /*b7d0*/  FMUL.FTZ R102, R102, c[0x0][0x2ec] ;  /* 0x0000bb0066667a20 */ /* 0x000fe40000410000 */
[----:B------:R-:W-:Y:S01]  /*b7e0*/  MUFU.TANH R70, R70 ;  /* 0x0000004600467308 */ /* 0x000fe20000002400 */
[----:B------:R-:W-:Y:S02]  /*b7f0*/  FMUL.FTZ R100, R100, c[0x0][0x2ec] ;  /* 0x0000bb0064647a20 */ /* 0x000fe40000410000 */
[----:B------:R-:W-:Y:S01]  /*b800*/  HMMA.16816.F32.BF16 R92, R228, R170, R92 ;  /* 0x000000aae45c723c */ /* 0x000fe2000004185c */
[----:B------:R-:W-:Y:S01]  /*b810*/  LDSM.16.M88.4 R168, [R151] ;  /* 0x0000000097a8783b */ /* 0x000fe20000000200 */
[----:B------:R-:W-:Y:S02]  /*b820*/  FMUL.FTZ R56, R56, c[0x0][0x2ec] ;  /* 0x0000bb0038387a20 */ /* 0x000fe40000410000 */
[----:B------:R-:W-:Y:S01]  /*b830*/  FMUL.FTZ R58, R58, c[0x0][0x2ec] ;  /* 0x0000bb003a3a7a20 */ /* 0x000fe20000410000 */
[----:B------:R-:W-:Y:S01]  /*b840*/  MUFU.TANH R248, R101 ;  /* 0x0000006500f87308 */ /* 0x000fe20000002400 */
[----:B------:R-:W-:-:S02]  /*b850*/  FMUL.FTZ R103, R103, c[0x0][0x2ec] ;  /* 0x0000bb0067677a20 */ /* 0x000fc40000410000 */
[C---:B-1----:R-:W-:Y:S01]  /*b860*/  HMMA.16816.F32.BF16 R40, R228.reuse, R136, R40 ;  /* 0x00000088e428723c */ /* 0x042fe20000041828 */
[----:B------:R-:W-:Y:S02]  /*b870*/  FMUL.FTZ R52, R52, c[0x0][0x2ec] ;  /* 0x0000bb0034347a20 */ /* 0x000fe40000410000 */
[----:B------:R-:W-:Y:S02]  /*b880*/  FMUL.FTZ R54, R54, c[0x0][0x2ec] ;  /* 0x0000bb0036367a20 */ /* 0x000fe40000410000 */
[----:B------:R-:W-:Y:S01]  /*b890*/  MUFU.TANH R250, R102 ;  /* 0x0000006600fa7308 */ /* 0x000fe20000002400 */
[----:B------:R-:W-:Y:S02]  /*b8a0*/  FMUL.FTZ R71, R71, c[0x0][0x2ec] ;  /* 0x0000bb0047477a20 */ /* 0x000fe40000410000 */
[----:B------:R-:W-:Y:S01]  /*b8b0*/  HMMA.16816.F32.BF16 R36, R228, R138, R36 ;  /* 0x0000008ae424723c */ /* 0x000fe20000041824 */
[----:B------:R-:W1:Y:S01]  /*b8c0*/  LDSM.16.M88.4 R136, [R148] ;  /* 0x000000009488783b */ /* 0x000e620000000200 */
[----:B------:R-:W-:-:S02]  /*b8d0*/  FMUL.FTZ R96, R96, c[0x0][0x2ec] ;  /* 0x0000bb0060607a20 */ /* 0x000fc40000410000 */
[----:B------:R-:W-:Y:S01]  /*b8e0*/  FMUL.FTZ R97, R97, c[0x0][0x2ec] ;  /* 0x0000bb0061617a20 */ /* 0x000fe20000410000 */
[----:B------:R-:W-:Y:S01]  /*b8f0*/  MUFU.TANH R100, R100 ;  /* 0x0000006400647308 */ /* 0x000fe20000002400 */
[----:B------:R-:W-:Y:S02]  /*b900*/  FMUL.FTZ R98, R98, c[0x0][0x2ec] ;  /* 0x0000bb0062627a20 */ /* 0x000fe40000410000 */
[----:B------:R-:W-:Y:S01]  /*b910*/  HMMA.16816.F32.BF16 R48, R228, R140, R48 ;  /* 0x0000008ce430723c */ /* 0x000fe20000041830 */
[----:B------:R-:W-:Y:S02]  /*b920*/  FMUL.FTZ R93, R93, c[0x0][0x2ec] ;  /* 0x0000bb005d5d7a20 */ /* 0x000fe40000410000 */
[----:B------:R-:W-:Y:S02]  /*b930*/  FMUL.FTZ R92, R92, c[0x0][0x2ec] ;  /* 0x0000bb005c5c7a20 */ /* 0x000fe40000410000 */
[----:B------:R-:W-:Y:S01]  /*b940*/  MUFU.TANH R251, R96 ;  /* 0x0000006000fb7308 */ /* 0x000fe20000002400 */
[----:B------:R-:W-:-:S02]  /*b950*/  FMUL.FTZ R95, R95, c[0x0][0x2ec] ;  /* 0x0000bb005f5f7a20 */ /* 0x000fc40000410000 */
[----:B------:R-:W-:Y:S01]  /*b960*/  HMMA.16816.F32.BF16 R44, R228, R142, R44 ;  /* 0x0000008ee42c723c */ /* 0x000fe2000004182c */
[----:B------:R-:W2:Y:S01]  /*b970*/  LDSM.16.M88.4 R140, [R149] ;  /* 0x00000000958c783b */ /* 0x000ea20000000200 */
        /* <DEDUP_REMOVED lines=8> */
[----:B---3--:R-:W-:Y:S01]  /*ba00*/  HMMA.16816.F32.BF16 R64, R228, R172, R64 ;  /* 0x000000ace440723c */ /* 0x008fe20000041840 */
[----:B------:R-:W-:Y:S01]  /*ba10*/  FMUL.FTZ R48, R48, c[0x0][0x2ec] ;  /* 0x0000bb0030307a20 */ /* 0x000fe20000410000 */
[----:B------:R-:W-:Y:S01]  /*ba20*/  LOP3.LUT R227, R190, 0x91, R187, 0xfe, !PT ;  /* 0x00000091bee37812 */ /* 0x000fe200078efebb */
[----:B------:R-:W-:-:S02]  /*ba30*/  FMUL.FTZ R50, R50, c[0x0][0x2ec] ;  /* 0x0000bb0032327a20 */ /* 0x000fc40000410000 */
[----:B------:R-:W-:Y:S02]  /*ba40*/  FMUL.FTZ R43, R43, c[0x0][0x2ec] ;  /* 0x0000bb002b2b7a20 */ /* 0x000fe40000410000 */
[----:B------:R3:W-:Y:S01]  /*ba50*/  MUFU.TANH R81, R72 ;  /* 0x0000004800517308 */ /* 0x0007e20000002400 */
[C---:B------:R-:W-:Y:S01]  /*ba60*/  HMMA.16816.F32.BF16 R60, R228.reuse, R174, R60 ;  /* 0x000000aee43c723c */ /* 0x040fe2000004183c */
[--C-:B------:R-:W-:Y:S01]  /*ba70*/  LOP3.LUT R173, R190, 0x78, R187.reuse, 0xfe, !PT ;  /* 0x00000078bead7812 */ /* 0x100fe200078efebb */
[----:B------:R-:W-:Y:S02]  /*ba80*/  FMUL.FTZ R44, R44, c[0x0][0x2ec] ;  /* 0x0000bb002c2c7a20 */ /* 0x000fe40000410000 */
[----:B------:R-:W-:Y:S02]  /*ba90*/  FMUL.FTZ R46, R46, c[0x0][0x2ec] ;  /* 0x0000bb002e2e7a20 */ /* 0x000fe40000410000 */
[----:B------:R-:W-:Y:S01]  /*baa0*/  FMUL.FTZ R94, R94, c[0x0][0x2ec] ;  /* 0x0000bb005e5e7a20 */ /* 0x000fe20000410000 */
[----:B------:R-:W-:Y:S01]  /*bab0*/  LOP3.LUT R175, R190, 0x80, R187, 0xfe, !PT ;  /* 0x00000080beaf7812 */ /* 0x000fe200078efebb */
[----:B-1----:R-:W-:Y:S01]  /*bac0*/  HMMA.16816.F32.BF16 R4, R228, R138, R4 ;  /* 0x0000008ae404723c */ /* 0x002fe20000041804 */
[----:B------:R-:W-:Y:S01]  /*bad0*/  FMUL.FTZ R126, R126, c[0x0][0x2ec] ;  /* 0x0000bb007e7e7a20 */ /* 0x000fe20000410000 */
[----:B------:R-:W-:Y:S01]  /*bae0*/  I2F R172, R173 ;  /* 0x000000ad00ac7306 */ /* 0x000fe20000201400 */
[----:B------:R-:W-:-:S02]  /*baf0*/  FMUL.FTZ R125, R125, c[0x0][0x2ec] ;  /* 0x0000bb007d7d7a20 */ /* 0x000fc40000410000 */
[----:B------:R-:W-:Y:S02]  /*bb00*/  FMUL.FTZ R127, R127, c[0x0][0x2ec] ;  /* 0x0000bb007f7f7a20 */ /* 0x000fe40000410000 */
[----:B---3--:R-:W-:Y:S01]  /*bb10*/  FMUL.FTZ R72, R73, c[0x0][0x2ec] ;  /* 0x0000bb0049487a20 */ /* 0x008fe20000410000 */
[C---:B------:R-:W-:Y:S01]  /*bb20*/  HMMA.16816.F32.BF16 R120, R228.reuse, R180, R120 ;  /* 0x000000b4e478723c */ /* 0x040fe20000041878 */
[----:B------:R-:W-:Y:S01]  /*bb30*/  FMUL.FTZ R64, R64, c[0x0][0x2ec] ;  /* 0x0000bb0040407a20 */ /* 0x000fe20000410000 */
[----:B------:R1:W-:Y:S01]  /*bb40*/  MUFU.TANH R73, R68 ;  /* 0x0000004400497308 */ /* 0x0003e20000002400 */
[----:B------:R-:W-:Y:S02]  /*bb50*/  FMUL.FTZ R66, R66, c[0x0][0x2ec] ;  /* 0x0000bb0042427a20 */ /* 0x000fe40000410000 */
[----:B------:R-:W-:Y:S02]  /*bb60*/  FMUL.FTZ R124, R124, c[0x0][0x2ec] ;  /* 0x0000bb007c7c7a20 */ /* 0x000fe40000410000 */
[----:B------:R-:W-:Y:S01]  /*bb70*/  LOP3.LUT R180, R190, 0x81, R187, 0xfe, !PT ;  /* 0x00000081beb47812 */ /* 0x000fe200078efebb */
[----:B------:R-:W-:Y:S01]  /*bb80*/  HMMA.16816.F32.BF16 R24, R228, R144, R24 ;  /* 0x00000090e418723c */ /* 0x000fe20000041818 */
[----:B------:R-:W-:Y:S01]  /*bb90*/  FMUL.FTZ R60, R60, c[0x0][0x2ec] ;  /* 0x0000bb003c3c7a20 */ /* 0x000fe20000410000 */
[----:B------:R-:W-:Y:S01]  /*bba0*/  I2F R174, R175 ;  /* 0x000000af00ae7306 */ /* 0x000fe20000201400 */
[----:B------:R-:W-:-:S02]  /*bbb0*/  FMUL.FTZ R62, R62, c[0x0][0x2ec] ;  /* 0x0000bb003e3e7a20 */ /* 0x000fc40000410000 */
[----:B------:R-:W-:Y:S02]  /*bbc0*/  FMUL.FTZ R83, R83, c[0x0][0x2ec] ;  /* 0x0000bb0053537a20 */ /* 0x000fe40000410000 */
[----:B------:R-:W-:Y:S01]  /*bbd0*/  LOP3.LUT R145, R190, 0xa1, R187, 0xfe, !PT ;  /* 0x000000a1be917812 */ /* 0x000fe200078efebb */
[C---:B------:R-:W-:Y:S01]  /*bbe0*/  HMMA.16816.F32.BF16 R20, R228.reuse, R146, R20 ;  /* 0x00000092e414723c */ /* 0x040fe20000041814 */
[----:B------:R-:W-:Y:S01]  /*bbf0*/  FMUL.FTZ R5, R5, c[0x0][0x2ec] ;  /* 0x0000bb0005057a20 */ /* 0x000fe20000410000 */
[----:B------:R-:W-:Y:S01]  /*bc00*/  MUFU.TANH R147, R125 ;  /* 0x0000007d00937308 */ /* 0x000fe20000002400 */
[----:B------:R-:W-:Y:S02]  /*bc10*/  FMUL.FTZ R7, R7, c[0x0][0x2ec] ;  /* 0x0000bb0007077a20 */ /* 0x000fe40000410000 */
[----:B-1----:R-:W-:Y:S02]  /*bc20*/  FMUL.FTZ R68, R69, c[0x0][0x2ec] ;  /* 0x0000bb0045447a20 */ /* 0x002fe40000410000 */
[----:B------:R-:W-:Y:S01]  /*bc30*/  FMUL.FTZ R4, R4, c[0x0][0x2ec] ;  /* 0x0000bb0004047a20 */ /* 0x000fe20000410000 */
[----:B------:R-:W-:Y:S01]  /*bc40*/  HMMA.16816.F32.BF16 R32, R228, R168, R32 ;  /* 0x000000a8e420723c */ /* 0x000fe20000041820 */
[----:B------:R-:W-:Y:S01]  /*bc50*/  FMUL.FTZ R120, R120, c[0x0][0x2ec] ;  /* 0x0000bb0078787a20 */ /* 0x000fe20000410000 */
[----:B------:R1:W-:Y:S01]  /*bc60*/  MUFU.TANH R69, R64 ;  /* 0x0000004000457308 */ /* 0x0003e20000002400 */
[----:B------:R-:W-:-:S02]  /*bc70*/  FMUL.FTZ R121, R121, c[0x0][0x2ec] ;  /* 0x0000bb0079797a20 */ /* 0x000fc40000410000 */
[----:B------:R-:W-:-:S03]  /*bc80*/  FMUL.FTZ R6, R6, c[0x0][0x2ec] ;  /* 0x0000bb0006067a20 */ /* 0x000fc60000410000 */
[C---:B------:R-:W-:Y:S01]  /*bc90*/  HMMA.16816.F32.BF16 R28, R228.reuse, R170, R28 ;  /* 0x000000aae41c723c */ /* 0x040fe2000004181c */
[----:B------:R-:W-:Y:S01]  /*bca0*/  FMUL.FTZ R27, R27, c[0x0][0x2ec] ;  /* 0x0000bb001b1b7a20 */ /* 0x000fe20000410000 */
[----:B------:R-:W3:Y:S01]  /*bcb0*/  MUFU.TANH R5, R5 ;  /* 0x0000000500057308 */ /* 0x000ee20000002400 */
[----:B------:R-:W-:Y:S02]  /*bcc0*/  FMUL.FTZ R24, R24, c[0x0][0x2ec] ;  /* 0x0000bb0018187a20 */ /* 0x000fe40000410000 */
[----:B------:R-:W-:Y:S02]  /*bcd0*/  FMUL.FTZ R26, R26, c[0x0][0x2ec] ;  /* 0x0000bb001a1a7a20 */ /* 0x000fe40000410000 */
[----:B------:R-:W-:Y:S01]  /*bce0*/  LOP3.LUT R171, R190, 0xa0, R187, 0xfe, !PT ;  /* 0x000000a0beab7812 */ /* 0x000fe200078efebb */
[----:B--2---:R-:W-:Y:S01]  /*bcf0*/  HMMA.16816.F32.BF16 R16, R228, R140, R16 ;  /* 0x0000008ce410723c */ /* 0x004fe20000041810 */
[----:B------:R-:W-:Y:S01]  /*bd00*/  FMUL.FTZ R22, R22, c[0x0][0x2ec] ;  /* 0x0000bb0016167a20 */ /* 0x000fe20000410000 */
[----:B------:R-:W2:Y:S01]  /*bd10*/  MUFU.TANH R7, R7 ;  /* 0x0000000700077308 */ /* 0x000ea20000002400 */
[----:B-1----:R-:W-:-:S02]  /*bd20*/  FMUL.FTZ R64, R65, c[0x0][0x2ec] ;  /* 0x0000bb0041407a20 */ /* 0x002fc40000410000 */
[----:B------:R-:W-:Y:S02]  /*bd30*/  FMUL.FTZ R23, R23, c[0x0][0x2ec] ;  /* 0x0000bb0017177a20 */ /* 0x000fe40000410000 */
[----:B------:R-:W-:Y:S01]  /*bd40*/  FMUL.FTZ R20, R20, c[0x0][0x2ec] ;  /* 0x0000bb0014147a20 */ /* 0x000fe20000410000 */
[C---:B------:R-:W-:Y:S01]  /*bd50*/  HMMA.16816.F32.BF16 R132, R228.reuse, R224, R132 ;  /* 0x000000e0e484723c */ /* 0x040fe20000041884 */
[----:B------:R-:W-:Y:S01]  /*bd60*/  FMUL.FTZ R32, R32, c[0x0][0x2ec] ;  /* 0x0000bb0020207a20 */ /* 0x000fe20000410000 */
[----:B------:R1:W-:Y:S01]  /*bd70*/  MUFU.TANH R65, R60 ;  /* 0x0000003c00417308 */ /* 0x0003e20000002400 */
[CC--:B---3--:R-:W-:Y:S02]  /*bd80*/  FFMA.FTZ R5, R167.reuse, R3.reuse, R5 ;  /* 0x00000003a7057223 */ /* 0x0c8fe40000010005 */
[----:B------:R-:W-:Y:S02]  /*bd90*/  FMUL.FTZ R34, R34, c[0x0][0x2ec] ;  /* 0x0000bb0022227a20 */ /* 0x000fe40000410000 */
[----:B------:R-:W-:Y:S01]  /*bda0*/  LOP3.LUT R225, R190, 0x90, R187, 0xfe, !PT ;  /* 0x00000090bee17812 */ /* 0x000fe200078efebb */
[----:B------:R-:W-:Y:S01]  /*bdb0*/  HMMA.16816.F32.BF16 R116, R228, R182, R116 ;  /* 0x000000b6e474723c */ /* 0x000fe20000041874 */
[----:B------:R-:W-:Y:S01]  /*bdc0*/  FMUL.FTZ R28, R28, c[0x0][0x2ec] ;  /* 0x0000bb001c1c7a20 */ /* 0x000fe20000410000 */
[----:B------:R-:W-:Y:S01]  /*bdd0*/  MUFU.TANH R168, R22 ;  /* 0x0000001600a87308 */ /* 0x000fe20000002400 */
[----:B--2---:R-:W-:-:S02]  /*bde0*/  FFMA.FTZ R0, R167, R3, R7 ;  /* 0x00000003a7007223 */ /* 0x004fc40000010007 */
[CC--:B------:R-:W-:Y:S01]  /*bdf0*/  FFMA.FTZ R7, R167.reuse, R172.reuse, R73 ;  /* 0x000000aca7077223 */ /* 0x0c0fe20000010049 */
[C-C-:B------:R-:W-:Y:S01]  /*be00*/  LOP3.LUT R73, R190.reuse, 0xd8, R187.reuse, 0xfe, !PT ;  /* 0x000000d8be497812 */ /* 0x140fe200078efebb */
[----:B------:R-:W-:Y:S01]  /*be10*/  FFMA.FTZ R172, R167, R172, R70 ;  /* 0x000000aca7ac7223 */ /* 0x000fe20000010046 */
[C---:B------:R-:W-:Y:S01]  /*be20*/  HMMA.16816.F32.BF16 R8, R228.reuse, R136, R8 ;  /* 0x00000088e408723c */ /* 0x040fe20000041808 */
[----:B------:R-:W-:Y:S01]  /*be30*/  LOP3.LUT R183, R190, 0x88, R187, 0xfe, !PT ;  /* 0x00000088beb77812 */ /* 0x000fe200078efebb */
[----:B-1----:R-:W-:Y:S01]  /*be40*/  FMUL.FTZ R60, R61, c[0x0][0x2ec] ;  /* 0x0000bb003d3c7a20 */ /* 0x002fe20000410000 */
[----:B------:R-:W-:Y:S01]  /*be50*/  MUFU.TANH R72, R72 ;  /* 0x0000004800487308 */ /* 0x000fe20000002400 */
[----:B------:R-:W-:Y:S01]  /*be60*/  FMUL.FTZ R16, R16, c[0x0][0x2ec] ;  /* 0x0000bb0010107a20 */ /* 0x000fe20000410000 */
[----:B------:R-:W-:Y:S01]  /*be70*/  FSEL R0, R0, -INF , !P4 ;  /* 0xff80000000007808 */ /* 0x000fe20006000000 */
[----:B------:R-:W-:Y:S01]  /*be80*/  FMUL.FTZ R18, R18, c[0x0][0x2ec] ;  /* 0x0000bb0012127a20 */ /* 0x000fe20000410000 */
[----:B------:R-:W-:Y:S01]  /*be90*/  ISETP.GE.AND P4, PT, R173, R189, PT ;  /* 0x000000bdad00720c */ /* 0x000fe20003f86270 */
[----:B------:R-:W-:Y:S01]  /*bea0*/  HMMA.16816.F32.BF16 R112, R228, R176, R112 ;  /* 0x000000b0e470723c */ /* 0x000fe20000041870 */
[----:B------:R-:W-:-:S02]  /*beb0*/  FMUL.FTZ R132, R132, c[0x0][0x2ec] ;  /* 0x0000bb0084847a20 */ /* 0x000fc40000410000 */
[----:B------:R1:W-:Y:S01]  /*bec0*/  MUFU.TANH R61, R56 ;  /* 0x00000038003d7308 */ /* 0x0003e20000002400 */
[----:B------:R-:W-:Y:S01]  /*bed0*/  FMUL.FTZ R133, R133, c[0x0][0x2ec] ;  /* 0x0000bb0085857a20 */ /* 0x000fe20000410000 */
[----:B------:R-:W-:Y:S01]  /*bee0*/  FSEL R7, R7, -INF , !P4 ;  /* 0xff80000007077808 */ /* 0x000fe20006000000 */
[----:B------:R-:W-:Y:S01]  /*bef0*/  FMUL.FTZ R134, R134, c[0x0][0x2ec] ;  /* 0x0000bb0086867a20 */ /* 0x000fe20000410000 */
[----:B------:R-:W-:Y:S01]  /*bf00*/  LOP3.LUT R176, R190, 0x70, R187, 0xfe, !PT ;  /* 0x00000070beb07812 */ /* 0x000fe200078efebb */
[C---:B------:R-:W-:Y:S01]  /*bf10*/  HMMA.16816.F32.BF16 R12, R228.reuse, R142, R12 ;  /* 0x0000008ee40c723c */ /* 0x040fe2000004180c */
[----:B------:R-:W-:Y:S01]  /*bf20*/  FMUL.FTZ R117, R117, c[0x0][0x2ec] ;  /* 0x0000bb0075757a20 */ /* 0x000fe20000410000 */
[-C--:B------:R-:W-:Y:S01]  /*bf30*/  ISETP.GE.AND P4, PT, R180, R184.reuse, PT ;  /* 0x000000b8b400720c */ /* 0x080fe20003f86270 */
[----:B------:R-:W-:Y:S01]  /*bf40*/  MUFU.TANH R143, R126 ;  /* 0x0000007e008f7308 */ /* 0x000fe20000002400 */
[C---:B------:R-:W-:Y:S01]  /*bf50*/  ISETP.GE.AND P3, PT, R176.reuse, R189, PT ;  /* 0x000000bdb000720c */ /* 0x040fe20003f66270 */
[----:B------:R-:W-:Y:S01]  /*bf60*/  FMUL.FTZ R31, R31, c[0x0][0x2ec] ;  /* 0x0000bb001f1f7a20 */ /* 0x000fe20000410000 */
[----:B------:R-:W-:Y:S01]  /*bf70*/  ISETP.GE.AND P2, PT, R176, R184, PT ;  /* 0x000000b8b000720c */ /* 0x000fe20003f46270 */
[----:B------:R-:W-:Y:S01]  /*bf80*/  FMUL.FTZ R30, R30, c[0x0][0x2ec] ;  /* 0x0000bb001e1e7a20 */ /* 0x000fe20000410000 */
[----:B------:R-:W-:Y:S01]  /*bf90*/  HMMA.16816.F32.BF16 R108, R228, R178, R108 ;  /* 0x000000b2e46c723c */ /* 0x000fe2000004186c */
[----:B------:R-:W-:-:S02]  /*bfa0*/  FMUL.FTZ R8, R8, c[0x0][0x2ec] ;  /* 0x0000bb0008087a20 */ /* 0x000fc40000410000 */
[----:B------:R-:W-:Y:S01]  /*bfb0*/  MUFU.TANH R126, R84 ;  /* 0x00000054007e7308 */ /* 0x000fe20000002400 */
[----:B-1----:R-:W-:Y:S02]  /*bfc0*/  FMUL.FTZ R56, R57, c[0x0][0x2ec] ;  /* 0x0000bb0039387a20 */ /* 0x002fe40000410000 */
[----:B------:R-:W-:Y:S01]  /*bfd0*/  FMUL.FTZ R10, R10, c[0x0][0x2ec] ;  /* 0x0000bb000a0a7a20 */ /* 0x000fe20000410000 */
[----:B------:R-:W-:Y:S01]  /*bfe0*/  LOP3.LUT R178, R190, 0x71, R187, 0xfe, !PT ;  /* 0x00000071beb27812 */ /* 0x000fe200078efebb */
[----:B------:R-:W-:Y:S02]  /*bff0*/  FMUL.FTZ R9, R9, c[0x0][0x2ec] ;  /* 0x0000bb0009097a20 */ /* 0x000fe40000410000 */
[----:B------:R-:W-:Y:S01]  /*c000*/  FMUL.FTZ R113, R113, c[0x0][0x2ec] ;  /* 0x0000bb0071717a20 */ /* 0x000fe20000410000 */
[----:B------:R1:W-:Y:S01]  /*c010*/  MUFU.TANH R84, R74 ;  /* 0x0000004a00547308 */ /* 0x0003e20000002400 */
[----:B------:R-:W-:Y:S01]  /*c020*/  ISETP.GE.AND P6, PT, R178, R189, PT ;  /* 0x000000bdb200720c */ /* 0x000fe20003fc6270 */
[----:B------:R-:W-:-:S02]  /*c030*/  FMUL.FTZ R11, R11, c[0x0][0x2ec] ;  /* 0x0000bb000b0b7a20 */ /* 0x000fc40000410000 */
[----:B------:R-:W-:Y:S02]  /*c040*/  FMUL.FTZ R19, R19, c[0x0][0x2ec] ;  /* 0x0000bb0013137a20 */ /* 0x000fe40000410000 */
[----:B------:R-:W-:Y:S02]  /*c050*/  FMUL.FTZ R12, R12, c[0x0][0x2ec] ;  /* 0x0000bb000c0c7a20 */ /* 0x000fe40000410000 */
[----:B------:R-:W2:Y:S01]  /*c060*/  I2F R2, R176 ;  /* 0x000000b000027306 */ /* 0x000ea20000201400 */
[----:B------:R-:W-:Y:S02]  /*c070*/  FMUL.FTZ R14, R14, c[0x0][0x2ec] ;  /* 0x0000bb000e0e7a20 */ /* 0x000fe40000410000 */
[----:B------:R-:W-:Y:S02]  /*c080*/  FMUL.FTZ R13, R13, c[0x0][0x2ec] ;  /* 0x0000bb000d0d7a20 */ /* 0x000fe40000410000 */
[----:B------:R-:W-:Y:S02]  /*c090*/  FMUL.FTZ R109, R109, c[0x0][0x2ec] ;  /* 0x0000bb006d6d7a20 */ /* 0x000fe40000410000 */
[----:B------:R-:W-:Y:S01]  /*c0a0*/  FMUL.FTZ R15, R15, c[0x0][0x2ec] ;  /* 0x0000bb000f0f7a20 */ /* 0x000fe20000410000 */
[----:B------:R-:W-:Y:S01]  /*c0b0*/  MUFU.TANH R229, R120 ;  /* 0x0000007800e57308 */ /* 0x000fe20000002400 */
[----:B-1----:R-:W-:-:S02]  /*c0c0*/  FMUL.FTZ R74, R75, c[0x0][0x2ec] ;  /* 0x0000bb004b4a7a20 */ /* 0x002fc40000410000 */
[----:B------:R-:W-:Y:S02]  /*c0d0*/  FMUL.FTZ R17, R17, c[0x0][0x2ec] ;  /* 0x0000bb0011117a20 */ /* 0x000fe40000410000 */
[----:B------:R-:W-:Y:S02]  /*c0e0*/  FMUL.FTZ R21, R21, c[0x0][0x2ec] ;  /* 0x0000bb0015157a20 */ /* 0x000fe40000410000 */
[----:B------:R-:W-:Y:S01]  /*c0f0*/  FMUL.FTZ R116, R116, c[0x0][0x2ec] ;  /* 0x0000bb0074747a20 */ /* 0x000fe20000410000 */
[----:B------:R-:W-:Y:S01]  /*c100*/  MUFU.TANH R120, R89 ;  /* 0x0000005900787308 */ /* 0x000fe20000002400 */
[----:B--2---:R-:W-:Y:S02]  /*c110*/  FFMA.FTZ R84, R167, R2, R84 ;  /* 0x00000002a7547223 */ /* 0x004fe40000010054 */
[----:B------:R-:W-:Y:S02]  /*c120*/  FMUL.FTZ R112, R112, c[0x0][0x2ec] ;  /* 0x0000bb0070707a20 */ /* 0x000fe40000410000 */
[----:B------:R-:W-:Y:S01]  /*c130*/  FMUL.FTZ R108, R108, c[0x0][0x2ec] ;  /* 0x0000bb006c6c7a20 */ /* 0x000fe20000410000 */
[----:B------:R-:W-:Y:S01]  /*c140*/  FSEL R182, R84, -INF , !P2 ;  /* 0xff80000054b67808 */ /* 0x000fe20005000000 */
[----:B------:R-:W-:Y:S01]  /*c150*/  IMAD.MOV.U32 R84, RZ, RZ, R168 ;  /* 0x000000ffff547224 */ /* 0x000fe200078e00a8 */
[----:B------:R1:W-:Y:S01]  /*c160*/  MUFU.TANH R57, R52 ;  /* 0x0000003400397308 */ /* 0x0003e20000002400 */
[----:B------:R-:W-:Y:S01]  /*c170*/  ISETP.GE.AND P2, PT, R175, R189, PT ;  /* 0x000000bdaf00720c */ /* 0x000fe20003f46270 */
[----:B------:R-:W-:-:S02]  /*c180*/  FMUL.FTZ R135, R135, c[0x0][0x2ec] ;  /* 0x0000bb0087877a20 */ /* 0x000fc40000410000 */
[----:B------:R-:W-:Y:S02]  /*c190*/  FMUL.FTZ R110, R110, c[0x0][0x2ec] ;  /* 0x0000bb006e6e7a20 */ /* 0x000fe40000410000 */
[----:B------:R-:W-:Y:S02]  /*c1a0*/  FMUL.FTZ R111, R111, c[0x0][0x2ec] ;  /* 0x0000bb006f6f7a20 */ /* 0x000fe40000410000 */
[----:B------:R2:W3:Y:S01]  /*c1b0*/  MUFU.TANH R75, R66 ;  /* 0x00000042004b7308 */ /* 0x0004e20000002400 */
[----:B-1----:R-:W-:-:S07]  /*c1c0*/  FMUL.FTZ R52, R53, c[0x0][0x2ec] ;  /* 0x0000bb0035347a20 */ /* 0x002fce0000410000 */
[----:B------:R-:W-:Y:S01]  /*c1d0*/  MUFU.TANH R89, R27 ;  /* 0x0000001b00597308 */ /* 0x000fe20000002400 */
[----:B--2---:R-:W-:-:S07]  /*c1e0*/  FMUL.FTZ R66, R67, c[0x0][0x2ec] ;  /* 0x0000bb0043427a20 */ /* 0x004fce0000410000 */
[----:B------:R1:W-:Y:S01]  /*c1f0*/  MUFU.TANH R53, R48 ;  /* 0x0000003000357308 */ /* 0x0003e20000002400 */
[----:B---3--:R-:W-:Y:S01]  /*c200*/  FFMA.FTZ R168, R167, R174, R75 ;  /* 0x000000aea7a87223 */ /* 0x008fe2000001004b */
[----:B------:R-:W-:-:S06]  /*c210*/  LOP3.LUT R75, R190, 0xd9, R187, 0xfe, !PT ;  /* 0x000000d9be4b7812 */ /* 0x000fcc00078efebb */
[----:B------:R2:W-:Y:S08]  /*c220*/  MUFU.TANH R27, R4 ;  /* 0x00000004001b7308 */ /* 0x0005f00000002400 */
[----:B------:R-:W-:Y:S01]  /*c230*/  I2F R177, R178 ;  /* 0x000000b200b17306 */ /* 0x000fe20000201400 */
[----:B-1----:R-:W-:-:S07]  /*c240*/  FMUL.FTZ R48, R49, c[0x0][0x2ec] ;  /* 0x0000bb0031307a20 */ /* 0x002fce0000410000 */
[----:B------:R-:W1:Y:S01]  /*c250*/  MUFU.TANH R74, R74 ;  /* 0x0000004a004a7308 */ /* 0x000e620000002400 */
[----:B--2---:R-:W-:-:S07]  /*c260*/  LOP3.LUT R4, R190, 0xc8, R187, 0xfe, !PT ;  /* 0x000000c8be047812 */ /* 0x004fce00078efebb */
[----:B------:R2:W-:Y:S08]  /*c270*/  MUFU.TANH R49, R44 ;  /* 0x0000002c00317308 */ /* 0x0005f00000002400 */
[----:B------:R3:W-:Y:S01]  /*c280*/  MUFU.TANH R67, R62 ;  /* 0x0000003e00437308 */ /* 0x0007e20000002400 */
[----:B-1----:R-:W-:Y:S01]  /*c290*/  FFMA.FTZ R176, R167, R177, R74 ;  /* 0x000000b1a7b07223 */ /* 0x002fe2000001004a */
[----:B------:R-:W-:Y:S01]  /*c2a0*/  LOP3.LUT R74, R190, 0xd1, R187, 0xfe, !PT ;  /* 0x000000d1be4a7812 */ /* 0x000fe200078efebb */
[----:B--2---:R-:W-:-:S05]  /*c2b0*/  FMUL.FTZ R44, R45, c[0x0][0x2ec] ;  /* 0x0000bb002d2c7a20 */ /* 0x004fca0000410000 */
[----:B------:R-:W1:Y:S01]  /*c2c0*/  I2F R181, R183 ;  /* 0x000000b700b57306 */ /* 0x000e620000201400 */
[----:B---3--:R-:W-:-:S07]  /*c2d0*/  FMUL.FTZ R62, R63, c[0x0][0x2ec] ;  /* 0x0000bb003f3e7a20 */ /* 0x008fce0000410000 */
[----:B------:R2:W3:Y:S08]  /*c2e0*/  MUFU.TANH R45, R40 ;  /* 0x00000028002d7308 */ /* 0x0004f00000002400 */
[----:B------:R4:W-:Y:S01]  /*c2f0*/  I2F R125, R4 ;  /* 0x00000004007d7306 */ /* 0x0009e20000201400 */
[----:B-1----:R-:W-:Y:S01]  /*c300*/  FFMA.FTZ R141, R167, R181, R67 ;  /* 0x000000b5a78d7223 */ /* 0x002fe20000010043 */
[----:B------:R-:W-:Y:S01]  /*c310*/  LOP3.LUT R67, R190, 0xe1, R187, 0xfe, !PT ;  /* 0x000000e1be437812 */ /* 0x000fe200078efebb */
[----:B--2---:R-:W-:-:S05]  /*c320*/  FMUL.FTZ R40, R41, c[0x0][0x2ec] ;  /* 0x0000bb0029287a20 */ /* 0x004fca0000410000 */
[----:B------:R-:W-:Y:S01]  /*c330*/  I2F R179, R180 ;  /* 0x000000b400b37306 */ /* 0x000fe20000201400 */
[----:B---3--:R-:W-:Y:S01]  /*c340*/  FFMA.FTZ R45, R167, R241, R45 ;  /* 0x000000f1a72d7223 */ /* 0x008fe2000001002d */
[----:B----4-:R-:W-:-:S06]  /*c350*/  LOP3.LUT R4, R190, 0xc9, R187, 0xfe, !PT ;  /* 0x000000c9be047812 */ /* 0x010fcc00078efebb */
[----:B------:R-:W-:Y:S08]  /*c360*/  MUFU.TANH R64, R64 ;  /* 0x0000004000407308 */ /* 0x000ff00000002400 */
[----:B------:R-:W1:Y:S08]  /*c370*/  MUFU.TANH R66, R66 ;  /* 0x0000004200427308 */ /* 0x000e700000002400 */
[----:B------:R2:W-:Y:S08]  /*c380*/  MUFU.TANH R41, R36 ;  /* 0x0000002400297308 */ /* 0x0005f00000002400 */
[----:B------:R3:W-:Y:S01]  /*c390*/  MUFU.TANH R63, R58 ;  /* 0x0000003a003f7308 */ /* 0x0007e20000002400 */
[----:B-1----:R-:W-:Y:S01]  /*c3a0*/  FFMA.FTZ R142, R167, R179, R66 ;  /* 0x000000b3a78e7223 */ /* 0x002fe20000010042 */
[----:B------:R-:W-:-:S04]  /*c3b0*/  LOP3.LUT R66, R190, 0xe0, R187, 0xfe, !PT ;  /* 0x000000e0be427812 */ /* 0x000fc800078efebb */
[----:B------:R-:W-:Y:S01]  /*c3c0*/  FSEL R142, R142, -INF , !P4 ;  /* 0xff8000008e8e7808 */ /* 0x000fe20006000000 */
[----:B--2---:R-:W-:Y:S01]  /*c3d0*/  FMUL.FTZ R36, R37, c[0x0][0x2ec] ;  /* 0x0000bb0025247a20 */ /* 0x004fe20000410000 */
[----:B------:R-:W-:Y:S01]  /*c3e0*/  I2F R224, R225 ;  /* 0x000000e100e07306 */ /* 0x000fe20000201400 */
[----:B------:R-:W-:Y:S01]  /*c3f0*/  ISETP.GE.AND P4, PT, R225, R189, PT ;  /* 0x000000bde100720c */ /* 0x000fe20003f86270 */
[----:B---3--:R-:W-:-:S06]  /*c400*/  FMUL.FTZ R58, R59, c[0x0][0x2ec] ;  /* 0x0000bb003b3a7a20 */ /* 0x008fcc0000410000 */
[----:B------:R1:W2:Y:S08]  /*c410*/  MUFU.TANH R37, R32 ;  /* 0x0000002000257308 */ /* 0x0002b00000002400 */
[----:B------:R-:W-:Y:S01]  /*c420*/  I2F R226, R227 ;  /* 0x000000e300e27306 */ /* 0x000fe20000201400 */
[----:B-1----:R-:W-:-:S07]  /*c430*/  FMUL.FTZ R32, R33, c[0x0][0x2ec] ;  /* 0x0000bb0021207a20 */ /* 0x002fce0000410000 */
[----:B------:R-:W-:Y:S01]  /*c440*/  MUFU.TANH R56, R56 ;  /* 0x0000003800387308 */ /* 0x000fe20000002400 */
[----:B--2---:R-:W-:-:S07]  /*c450*/  FFMA.FTZ R37, R167, R245, R37 ;  /* 0x000000f5a7257223 */ /* 0x004fce0000010025 */
[----:B------:R1:W-:Y:S08]  /*c460*/  MUFU.TANH R59, R54 ;  /* 0x00000036003b7308 */ /* 0x0003f00000002400 */
[----:B------:R2:W3:Y:S08]  /*c470*/  MUFU.TANH R33, R28 ;  /* 0x0000001c00217308 */ /* 0x0004f00000002400 */
[----:B------:R4:W-:Y:S01]  /*c480*/  I2F R3, R4 ;  /* 0x0000000400037306 */ /* 0x0009e20000201400 */
[----:B-1----:R-:W-:-:S07]  /*c490*/  FMUL.FTZ R54, R55, c[0x0][0x2ec] ;  /* 0x0000bb0037367a20 */ /* 0x002fce0000410000 */
[----:B------:R-:W1:Y:S01]  /*c4a0*/  MUFU.TANH R62, R62 ;  /* 0x0000003e003e7308 */ /* 0x000e620000002400 */
[----:B--2---:R-:W-:Y:S02]  /*c4b0*/  FMUL.FTZ R28, R29, c[0x0][0x2ec] ;  /* 0x0000bb001d1c7a20 */ /* 0x004fe40000410000 */
[C---:B---3--:R-:W-:Y:S02]  /*c4c0*/  FFMA.FTZ R33, R167.reuse, R125, R33 ;  /* 0x0000007da7217223 */ /* 0x048fe40000010021 */
[----:B----4-:R-:W-:-:S03]  /*c4d0*/  FFMA.FTZ R4, R167, R2, R81 ;  /* 0x00000002a7047223 */ /* 0x010fc60000010051 */
[----:B------:R2:W-:Y:S01]  /*c4e0*/  MUFU.TANH R55, R50 ;  /* 0x0000003200377308 */ /* 0x0005e20000002400 */
[--C-:B------:R-:W-:Y:S02]  /*c4f0*/  LOP3.LUT R81, R190, 0xd0, R187.reuse, 0xfe, !PT ;  /* 0x000000d0be517812 */ /* 0x100fe400078efebb */
[----:B------:R-:W-:Y:S02]  /*c500*/  FSEL R4, R4, -INF , !P3 ;  /* 0xff80000004047808 */ /* 0x000fe40005800000 */
[----:B------:R-:W-:Y:S01]  /*c510*/  ISETP.GE.AND P3, PT, R173, R184, PT ;  /* 0x000000b8ad00720c */ /* 0x000fe20003f66270 */
[----:B-1----:R-:W-:Y:S02]  /*c520*/  FFMA.FTZ R138, R167, R191, R62 ;  /* 0x000000bfa78a7223 */ /* 0x002fe4000001003e */
[----:B------:R1:W-:Y:S01]  /*c530*/  MUFU.TANH R29, R24 ;  /* 0x00000018001d7308 */ /* 0x0003e20000002400 */
[----:B------:R-:W-:-:S07]  /*c540*/  LOP3.LUT R62, R190, 0xe8, R187, 0xfe, !PT ;  /* 0x000000e8be3e7812 */ /* 0x000fce00078efebb */
[----:B------:R3:W-:Y:S01]  /*c550*/  MUFU.TANH R230, R121 ;  /* 0x0000007900e67308 */ /* 0x0007e20000002400 */
[----:B--2---:R-:W-:Y:S02]  /*c560*/  FMUL.FTZ R50, R51, c[0x0][0x2ec] ;  /* 0x0000bb0033327a20 */ /* 0x004fe40000410000 */
[----:B-1----:R-:W-:-:S05]  /*c570*/  FMUL.FTZ R24, R25, c[0x0][0x2ec] ;  /* 0x0000bb0019187a20 */ /* 0x002fca0000410000 */
[----:B------:R-:W1:Y:S01]  /*c580*/  MUFU.TANH R60, R60 ;  /* 0x0000003c003c7308 */ /* 0x000e620000002400 */
[----:B---3--:R-:W-:-:S07]  /*c590*/  FMUL.FTZ R121, R122, c[0x0][0x2ec] ;  /* 0x0000bb007a797a20 */ /* 0x008fce0000410000 */
[----:B------:R2:W-:Y:S01]  /*c5a0*/  MUFU.TANH R51, R46 ;  /* 0x0000002e00337308 */ /* 0x0005e20000002400 */
[----:B------:R-:W-:-:S07]  /*c5b0*/  FMUL.FTZ R122, R123, c[0x0][0x2ec] ;  /* 0x0000bb007b7a7a20 */ /* 0x000fce0000410000 */
[----:B------:R-:W-:Y:S01]  /*c5c0*/  MUFU.TANH R25, R16 ;  /* 0x0000001000197308 */ /* 0x000fe20000002400 */
[----:B--2---:R-:W-:-:S07]  /*c5d0*/  FMUL.FTZ R46, R47, c[0x0][0x2ec] ;  /* 0x0000bb002f2e7a20 */ /* 0x004fce0000410000 */
[----:B------:R2:W-:Y:S08]  /*c5e0*/  MUFU.TANH R16, R6 ;  /* 0x0000000600107308 */ /* 0x0005f00000002400 */
[----:B------:R-:W-:Y:S08]  /*c5f0*/  MUFU.TANH R228, R127 ;  /* 0x0000007f00e47308 */ /* 0x000ff00000002400 */
[----:B------:R3:W-:Y:S01]  /*c600*/  MUFU.TANH R123, R117 ;  /* 0x00000075007b7308 */ /* 0x0007e20000002400 */
[----:B--2---:R-:W-:Y:S01]  /*c610*/  FFMA.FTZ R6, R167, R174, R69 ;  /* 0x000000aea7067223 */ /* 0x004fe20000010045 */
[----:B------:R-:W-:-:S02]  /*c620*/  FSEL R174, R172, -INF , !P3 ;  /* 0xff800000acae7808 */ /* 0x000fc40005800000 */
[CC--:B------:R-:W-:Y:S02]  /*c630*/  ISETP.GE.AND P3, PT, R183.reuse, R189.reuse, PT ;  /* 0x000000bdb700720c */ /* 0x0c0fe40003f66270 */
[----:B------:R-:W-:Y:S02]  /*c640*/  FSEL R6, R6, -INF , !P2 ;  /* 0xff80000006067808 */ /* 0x000fe40005000000 */
[----:B------:R2:W-:Y:S01]  /*c650*/  MUFU.TANH R47, R42 ;  /* 0x0000002a002f7308 */ /* 0x0005e20000002400 */
[----:B------:R-:W-:Y:S02]  /*c660*/  ISETP.GE.AND P2, PT, R183, R184, PT ;  /* 0x000000b8b700720c */ /* 0x000fe40003f46270 */
[----:B------:R-:W-:Y:S02]  /*c670*/  LOP3.LUT R172, R190, 0x10, R187, 0xfe, !PT ;  /* 0x00000010beac7812 */ /* 0x000fe400078efebb */
[----:B------:R-:W-:Y:S02]  /*c680*/  FSEL R141, R141, -INF , !P2 ;  /* 0xff8000008d8d7808 */ /* 0x000fe40005000000 */
[----:B------:R-:W-:Y:S01]  /*c690*/  ISETP.GE.AND P2, PT, R227, R189, PT ;  /* 0x000000bde300720c */ /* 0x000fe20003f46270 */
[----:B------:R-:W-:Y:S01]  /*c6a0*/  MUFU.TANH R136, R132 ;  /* 0x0000008400887308 */ /* 0x000fe20000002400 */
[----:B---3--:R-:W-:-:S02]  /*c6b0*/  FMUL.FTZ R117, R118, c[0x0][0x2ec] ;  /* 0x0000bb0076757a20 */ /* 0x008fc40000410000 */
[----:B------:R-:W-:-:S05]  /*c6c0*/  FMUL.FTZ R118, R119, c[0x0][0x2ec] ;  /* 0x0000bb0077767a20 */ /* 0x000fca0000410000 */
[----:B------:R3:W-:Y:S01]  /*c6d0*/  MUFU.TANH R127, R8 ;  /* 0x00000008007f7308 */ /* 0x0007e20000002400 */
[----:B--2---:R-:W-:Y:S01]  /*c6e0*/  FSEL R42, R5, -INF , !P5 ;  /* 0xff800000052a7808 */ /* 0x004fe20006800000 */
[----:B------:R-:W-:Y:S01]  /*c6f0*/  FFMA.FTZ R5, R167, R177, R72 ;  /* 0x000000b1a7057223 */ /* 0x000fe20000010048 */
[----:B------:R-:W-:Y:S01]  /*c700*/  ISETP.GE.AND P5, PT, R178, R184, PT ;  /* 0x000000b8b200720c */ /* 0x000fe20003fa6270 */
[----:B------:R-:W-:-:S03]  /*c710*/  IMAD.MOV.U32 R177, RZ, RZ, R126 ;  /* 0x000000ffffb17224 */ /* 0x000fc600078e007e */
[----:B------:R-:W-:Y:S01]  /*c720*/  FSEL R176, R176, -INF , !P5 ;  /* 0xff800000b0b07808 */ /* 0x000fe20006800000 */
[----:B------:R1:W-:Y:S01]  /*c730*/  MUFU.TANH R132, R10 ;  /* 0x0000000a00847308 */ /* 0x0003e20000002400 */
[----:B------:R-:W-:Y:S02]  /*c740*/  ISETP.GE.AND P5, PT, R180, R189, PT ;  /* 0x000000bdb400720c */ /* 0x000fe40003fa6270 */
[----:B------:R-:W-:Y:S02]  /*c750*/  FSEL R5, R5, -INF , !P6 ;  /* 0xff80000005057808 */ /* 0x000fe40007000000 */
[----:B------:R-:W-:-:S03]  /*c760*/  ISETP.GE.AND P6, PT, R175, R184, PT ;  /* 0x000000b8af00720c */ /* 0x000fc60003fc6270 */
[----:B------:R-:W2:Y:S01]  /*c770*/  MUFU.TANH R119, R88 ;  /* 0x0000005800777308 */ /* 0x000ea20000002400 */
[C---:B---3--:R-:W-:Y:S01]  /*c780*/  FFMA.FTZ R8, R167.reuse, R179, R64 ;  /* 0x000000b3a7087223 */ /* 0x048fe20000010040 */
[----:B------:R-:W-:Y:S02]  /*c790*/  FSEL R168, R168, -INF , !P6 ;  /* 0xff800000a8a87808 */ /* 0x000fe40007000000 */
[----:B------:R-:W-:Y:S02]  /*c7a0*/  ISETP.GE.AND P6, PT, R218, R189, PT ;  /* 0x000000bdda00720c */ /* 0x000fe40003fc6270 */
[----:B------:R-:W-:Y:S02]  /*c7b0*/  FSEL R8, R8, -INF , !P5 ;  /* 0xff80000008087808 */ /* 0x000fe40006800000 */
[----:B------:R-:W-:Y:S01]  /*c7c0*/  MUFU.TANH R58, R58 ;  /* 0x0000003a003a7308 */ /* 0x000fe20000002400 */
[----:B------:R-:W-:Y:S01]  /*c7d0*/  ISETP.GE.AND P5, PT, R218, R184, PT ;  /* 0x000000b8da00720c */ /* 0x000fe20003fa6270 */
[----:B-1----:R-:W-:Y:S01]  /*c7e0*/  FFMA.FTZ R10, R167, R191, R60 ;  /* 0x000000bfa70a7223 */ /* 0x002fe2000001003c */
[----:B------:R-:W-:-:S02]  /*c7f0*/  LOP3.LUT R191, R190, 0xc1, R187, 0xfe, !PT ;  /* 0x000000c1bebf7812 */ /* 0x000fc400078efebb */
[----:B------:R-:W-:Y:S02]  /*c800*/  FSEL R138, R138, -INF , !P5 ;  /* 0xff8000008a8a7808 */ /* 0x000fe40006800000 */
[----:B------:R-:W-:Y:S01]  /*c810*/  ISETP.GE.AND P5, PT, R233, R189, PT ;  /* 0x000000bde900720c */ /* 0x000fe20003fa6270 */
[----:B------:R1:W-:Y:S01]  /*c820*/  MUFU.TANH R88, R38 ;  /* 0x0000002600587308 */ /* 0x0003e20000002400 */
[----:B------:R-:W-:Y:S01]  /*c830*/  FSEL R10, R10, -INF , !P6 ;  /* 0xff8000000a0a7808 */ /* 0x000fe20007000000 */
[----:B--2---:R-:W-:Y:S01]  /*c840*/  IMAD.MOV.U32 R173, RZ, RZ, R119 ;  /* 0x000000ffffad7224 */ /* 0x004fe200078e0077 */
[----:B------:R-:W-:Y:S02]  /*c850*/  ISETP.GE.AND P6, PT, R227, R184, PT ;  /* 0x000000b8e300720c */ /* 0x000fe40003fc6270 */
[C-C-:B------:R-:W-:Y:S02]  /*c860*/  LOP3.LUT R227, R190.reuse, 0xc8, R187.reuse, 0xfe, !PT ;  /* 0x000000c8bee37812 */ /* 0x140fe400078efebb */
[----:B------:R-:W-:Y:S01]  /*c870*/  LOP3.LUT R179, R190, 0x18, R187, 0xfe, !PT ;  /* 0x00000018beb37812 */ /* 0x000fe200078efebb */
[----:B------:R2:W-:Y:S08]  /*c880*/  MUFU.TANH R22, R9 ;  /* 0x0000000900167308 */ /* 0x0005f00000002400 */
[----:B------:R-:W-:Y:S01]  /*c890*/  I2F R169, R234 ;  /* 0x000000ea00a97306 */ /* 0x000fe20000201400 */
[----:B-1----:R-:W-:-:S07]  /*c8a0*/  FMUL.FTZ R38, R39, c[0x0][0x2ec] ;  /* 0x0000bb0027267a20 */ /* 0x002fce0000410000 */
[----:B------:R-:W-:Y:S01]  /*c8b0*/  MUFU.TANH R52, R52 ;  /* 0x0000003400347308 */ /* 0x000fe20000002400 */
[----:B--2---:R-:W-:Y:S01]  /*c8c0*/  FFMA.FTZ R9, R167, R181, R65 ;  /* 0x000000b5a7097223 */ /* 0x004fe20000010041 */
[----:B------:R-:W-:-:S04]  /*c8d0*/  LOP3.LUT R181, R190, 0x19, R187, 0xfe, !PT ;  /* 0x00000019beb57812 */ /* 0x000fc800078efebb */
[----:B------:R-:W-:Y:S02]  /*c8e0*/  FSEL R9, R9, -INF , !P3 ;  /* 0xff80000009097808 */ /* 0x000fe40005800000 */
[----:B------:R1:W-:Y:S01]  /*c8f0*/  MUFU.TANH R231, R113 ;  /* 0x0000007100e77308 */ /* 0x0003e20000002400 */
[----:B------:R-:W-:Y:S02]  /*c900*/  ISETP.GE.AND P3, PT, R225, R184, PT ;  /* 0x000000b8e100720c */ /* 0x000fe40003f66270 */
[----:B------:R-:W-:-:S05]  /*c910*/  LOP3.LUT R225, R190, 0x20, R187, 0xfe, !PT ;  /* 0x00000020bee17812 */ /* 0x000fca00078efebb */
[----:B------:R-:W2:Y:S08]  /*c920*/  MUFU.TANH R54, R54 ;  /* 0x0000003600367308 */ /* 0x000eb00000002400 */
[----:B------:R3:W4:Y:S01]  /*c930*/  MUFU.TANH R39, R34 ;  /* 0x0000002200277308 */ /* 0x0007220000002400 */
[----:B-1----:R-:W-:Y:S02]  /*c940*/  FMUL.FTZ R113, R114, c[0x0][0x2ec] ;  /* 0x0000bb0072717a20 */ /* 0x002fe40000410000 */
[----:B------:R-:W-:-:S05]  /*c950*/  FMUL.FTZ R114, R115, c[0x0][0x2ec] ;  /* 0x0000bb0073727a20 */ /* 0x000fca0000410000 */
[----:B------:R-:W-:Y:S01]  /*c960*/  I2F R170, R171 ;  /* 0x000000ab00aa7306 */ /* 0x000fe20000201400 */
[----:B--2---:R-:W-:Y:S01]  /*c970*/  FFMA.FTZ R126, R167, R169, R54 ;  /* 0x000000a9a77e7223 */ /* 0x004fe20000010036 */
[----:B------:R-:W-:-:S06]  /*c980*/  LOP3.LUT R54, R190, 0xf8, R187, 0xfe, !PT ;  /* 0x000000f8be367812 */ /* 0x000fcc00078efebb */
[----:B------:R-:W-:Y:S01]  /*c990*/  I2F R144, R145 ;  /* 0x0000009100907306 */ /* 0x000fe20000201400 */
[----:B---3--:R-:W-:Y:S02]  /*c9a0*/  FMUL.FTZ R34, R35, c[0x0][0x2ec] ;  /* 0x0000bb0023227a20 */ /* 0x008fe40000410000 */
[----:B----4-:R-:W-:-:S05]  /*c9b0*/  FFMA.FTZ R39, R167, R245, R39 ;  /* 0x000000f5a7277223 */ /* 0x010fca0000010027 */
[----:B------:R-:W-:Y:S08]  /*c9c0*/  MUFU.TANH R48, R48 ;  /* 0x0000003000307308 */ /* 0x000ff00000002400 */
[----:B------:R-:W-:Y:S08]  /*c9d0*/  MUFU.TANH R35, R23 ;  /* 0x0000001700237308 */ /* 0x000ff00000002400 */
[----:B------:R1:W-:Y:S08]  /*c9e0*/  MUFU.TANH R139, R133 ;  /* 0x00000085008b7308 */ /* 0x0003f00000002400 */
[----:B------:R-:W-:Y:S08]  /*c9f0*/  MUFU.TANH R115, R109 ;  /* 0x0000006d00737308 */ /* 0x000ff00000002400 */
[----:B------:R2:W-:Y:S01]  /*ca00*/  MUFU.TANH R23, R12 ;  /* 0x0000000c00177308 */ /* 0x0005e20000002400 */
[----:B-1----:R-:W-:Y:S01]  /*ca10*/  FFMA.FTZ R133, R167, R224, R63 ;  /* 0x000000e0a7857223 */ /* 0x002fe2000001003f */
[----:B------:R-:W-:-:S04]  /*ca20*/  LOP3.LUT R63, R190, 0xe9, R187, 0xfe, !PT ;  /* 0x000000e9be3f7812 */ /* 0x000fc800078efebb */
[----:B------:R-:W-:Y:S02]  /*ca30*/  FSEL R133, R133, -INF , !P3 ;  /* 0xff80000085857808 */ /* 0x000fe40005800000 */
[----:B------:R-:W1:Y:S01]  /*ca40*/  MUFU.TANH R50, R50 ;  /* 0x0000003200327308 */ /* 0x000e620000002400 */
[----:B------:R-:W-:-:S07]  /*ca50*/  ISETP.GE.AND P3, PT, R234, R189, PT ;  /* 0x000000bdea00720c */ /* 0x000fce0003f66270 */
[----:B------:R3:W4:Y:S01]  /*ca60*/  MUFU.TANH R109, R11 ;  /* 0x0000000b006d7308 */ /* 0x0007220000002400 */
[----:B--2---:R-:W-:-:S05]  /*ca70*/  FFMA.FTZ R12, R167, R226, R56 ;  /* 0x000000e2a70c7223 */ /* 0x004fca0000010038 */
[----:B------:R-:W-:Y:S02]  /*ca80*/  FSEL R12, R12, -INF , !P2 ;  /* 0xff8000000c0c7808 */ /* 0x000fe40005000000 */
[----:B------:R-:W2:Y:S01]  /*ca90*/  I2F R146, R235 ;  /* 0x000000eb00927306 */ /* 0x000ea20000201400 */
[----:B------:R-:W-:Y:S01]  /*caa0*/  ISETP.GE.AND P2, PT, R234, R184, PT ;  /* 0x000000b8ea00720c */ /* 0x000fe20003f46270 */
[----:B------:R-:W-:Y:S02]  /*cab0*/  IMAD.MOV.U32 R234, RZ, RZ, R127 ;  /* 0x000000ffffea7224 */ /* 0x000fe400078e007f */
[C---:B------:R-:W-:Y:S01]  /*cac0*/  FFMA.FTZ R127, R167.reuse, R232, R59 ;  /* 0x000000e8a77f7223 */ /* 0x040fe2000001003b */
[----:B------:R-:W-:Y:S01]  /*cad0*/  FSEL R126, R126, -INF , !P2 ;  /* 0xff8000007e7e7808 */ /* 0x000fe20005000000 */
[----:B-1----:R-:W-:Y:S01]  /*cae0*/  FFMA.FTZ R119, R167, R144, R50 ;  /* 0x00000090a7777223 */ /* 0x002fe20000010032 */
[----:B------:R-:W-:Y:S01]  /*caf0*/  ISETP.GE.AND P2, PT, R235, R189, PT ;  /* 0x000000bdeb00720c */ /* 0x000fe20003f46270 */
[----:B---3--:R-:W-:Y:S01]  /*cb00*/  FFMA.FTZ R11, R167, R224, R61 ;  /* 0x000000e0a70b7223 */ /* 0x008fe2000001003d */
[----:B------:R-:W-:Y:S01]  /*cb10*/  MUFU.TANH R140, R134 ;  /* 0x00000086008c7308 */ /* 0x000fe20000002400 */
[----:B----4-:R-:W-:Y:S01]  /*cb20*/  IMAD.MOV.U32 R178, RZ, RZ, R109 ;  /* 0x000000ffffb27224 */ /* 0x010fe200078e006d */
[----:B------:R-:W-:-:S02]  /*cb30*/  LOP3.LUT R59, R190, 0xf1, R187, 0xfe, !PT ;  /* 0x000000f1be3b7812 */ /* 0x000fc400078efebb */
[----:B------:R-:W-:Y:S02]  /*cb40*/  FSEL R11, R11, -INF , !P4 ;  /* 0xff8000000b0b7808 */ /* 0x000fe40006000000 */
[----:B------:R-:W-:Y:S01]  /*cb50*/  ISETP.GE.AND P4, PT, R233, R184, PT ;  /* 0x000000b8e900720c */ /* 0x000fe20003f86270 */
[----:B------:R-:W-:Y:S01]  /*cb60*/  IMAD.MOV.U32 R233, RZ, RZ, R132 ;  /* 0x000000ffffe97224 */ /* 0x000fe200078e0084 */
[----:B------:R-:W-:Y:S01]  /*cb70*/  MUFU.TANH R44, R44 ;  /* 0x0000002c002c7308 */ /* 0x000fe20000002400 */
[----:B------:R-:W-:Y:S01]  /*cb80*/  FFMA.FTZ R132, R167, R226, R58 ;  /* 0x000000e2a7847223 */ /* 0x000fe2000001003a */
[----:B------:R-:W-:Y:S01]  /*cb90*/  FSEL R127, R127, -INF , !P4 ;  /* 0xff8000007f7f7808 */ /* 0x000fe20006000000 */
[----:B--2---:R-:W-:Y:S01]  /*cba0*/  FFMA.FTZ R109, R167, R146, R51 ;  /* 0x00000092a76d7223 */ /* 0x004fe20000010033 */
[----:B------:R-:W-:Y:S02]  /*cbb0*/  ISETP.GE.AND P4, PT, R145, R189, PT ;  /* 0x000000bd9100720c */ /* 0x000fe40003f86270 */
[----:B------:R-:W-:-:S02]  /*cbc0*/  FSEL R132, R132, -INF , !P6 ;  /* 0xff80000084847808 */ /* 0x000fc40007000000 */
[----:B------:R1:W2:Y:S01]  /*cbd0*/  MUFU.TANH R101, R14 ;  /* 0x0000000e00657308 */ /* 0x0002a20000002400 */
[----:B------:R-:W-:Y:S02]  /*cbe0*/  ISETP.GE.AND P6, PT, R171, R189, PT ;  /* 0x000000bdab00720c */ /* 0x000fe40003fc6270 */
[----:B------:R-:W-:-:S05]  /*cbf0*/  LOP3.LUT R58, R190, 0xf0, R187, 0xfe, !PT ;  /* 0x000000f0be3a7812 */ /* 0x000fca00078efebb */
[----:B------:R-:W3:Y:S08]  /*cc00*/  MUFU.TANH R46, R46 ;  /* 0x0000002e002e7308 */ /* 0x000ef00000002400 */
[----:B------:R-:W-:Y:S01]  /*cc10*/  MUFU.TANH R134, R18 ;  /* 0x0000001200867308 */ /* 0x000fe20000002400 */
[----:B-1----:R-:W-:Y:S02]  /*cc20*/  FFMA.FTZ R14, R167, R169, R52 ;  /* 0x000000a9a70e7223 */ /* 0x002fe40000010034 */
[----:B--2---:R-:W-:-:S02]  /*cc30*/  IMAD.MOV.U32 R169, RZ, RZ, R101 ;  /* 0x000000ffffa97224 */ /* 0x004fc400078e0065 */
[----:B------:R-:W-:Y:S01]  /*cc40*/  FFMA.FTZ R101, R167, R241, R47 ;  /* 0x000000f1a7657223 */ /* 0x000fe2000001002f */
[----:B------:R-:W-:Y:S02]  /*cc50*/  FSEL R14, R14, -INF , !P3 ;  /* 0xff8000000e0e7808 */ /* 0x000fe40005800000 */
[----:B------:R1:W-:Y:S01]  /*cc60*/  MUFU.TANH R18, R13 ;  /* 0x0000000d00127308 */ /* 0x0003e20000002400 */
[-C--:B------:R-:W-:Y:S01]  /*cc70*/  ISETP.GE.AND P3, PT, R145, R184.reuse, PT ;  /* 0x000000b89100720c */ /* 0x080fe20003f66270 */
[----:B---3--:R-:W-:Y:S01]  /*cc80*/  FFMA.FTZ R46, R167, R237, R46 ;  /* 0x000000eda72e7223 */ /* 0x008fe2000001002e */
[----:B------:R-:W-:Y:S02]  /*cc90*/  LOP3.LUT R145, R190, 0x8, R187, 0xfe, !PT ;  /* 0x00000008be917812 */ /* 0x000fe400078efebb */
[----:B------:R-:W-:Y:S02]  /*cca0*/  FSEL R119, R119, -INF , !P3 ;  /* 0xff80000077777808 */ /* 0x000fe40005800000 */
[----:B------:R-:W-:Y:S01]  /*ccb0*/  ISETP.GE.AND P3, PT, R236, R189, PT ;  /* 0x000000bdec00720c */ /* 0x000fe20003f66270 */
[----:B------:R-:W2:Y:S03]  /*ccc0*/  MUFU.TANH R40, R40 ;  /* 0x0000002800287308 */ /* 0x000ea60000002400 */
[----:B------:R-:W-:Y:S01]  /*ccd0*/  FSEL R47, R45, -INF , !P3 ;  /* 0xff8000002d2f7808 */ /* 0x000fe20005800000 */
[----:B------:R-:W-:Y:S01]  /*cce0*/  IMAD.MOV.U32 R45, RZ, RZ, R233 ;  /* 0x000000ffff2d7224 */ /* 0x000fe200078e00e9 */
[----:B------:R-:W-:-:S02]  /*ccf0*/  ISETP.GE.AND P3, PT, R242, R184, PT ;  /* 0x000000b8f200720c */ /* 0x000fc40003f66270 */
[----:B------:R-:W-:Y:S01]  /*cd00*/  LOP3.LUT R233, R190, 0x28, R187, 0xfe, !PT ;  /* 0x00000028bee97812 */ /* 0x000fe200078efebb */
[C---:B-1----:R-:W-:Y:S01]  /*cd10*/  FFMA.FTZ R13, R167.reuse, R232, R57 ;  /* 0x000000e8a70d7223 */ /* 0x042fe20000010039 */
[----:B------:R-:W1:Y:S01]  /*cd20*/  I2F R137, R242 ;  /* 0x000000f200897306 */ /* 0x000e620000201400 */
[----:B------:R-:W-:Y:S02]  /*cd30*/  IMAD.MOV.U32 R232, RZ, RZ, R16 ;  /* 0x000000ffffe87224 */ /* 0x000fe400078e0010 */
[----:B------:R-:W-:Y:S01]  /*cd40*/  FFMA.FTZ R16, R167, R144, R48 ;  /* 0x00000090a7107223 */ /* 0x000fe20000010030 */
[----:B------:R-:W-:Y:S01]  /*cd50*/  FSEL R13, R13, -INF , !P5 ;  /* 0xff8000000d0d7808 */ /* 0x000fe20006800000 */
[----:B------:R-:W-:Y:S01]  /*cd60*/  IMAD.MOV.U32 R241, RZ, RZ, R232 ;  /* 0x000000fffff17224 */ /* 0x000fe200078e00e8 */
[----:B------:R-:W-:Y:S01]  /*cd70*/  ISETP.GE.AND P5, PT, R171, R184, PT ;  /* 0x000000b8ab00720c */ /* 0x000fe20003fa6270 */
[----:B--2---:R-:W-:Y:S01]  /*cd80*/  FFMA.FTZ R40, R167, R239, R40 ;  /* 0x000000efa7287223 */ /* 0x004fe20000010028 */
[----:B------:R-:W2:Y:S01]  /*cd90*/  MUFU.TANH R43, R43 ;  /* 0x0000002b002b7308 */ /* 0x000ea20000002400 */
[----:B------:R-:W-:-:S02]  /*cda0*/  FSEL R16, R16, -INF , !P4 ;  /* 0xff80000010107808 */ /* 0x000fc40006000000 */
[----:B------:R-:W-:Y:S02]  /*cdb0*/  ISETP.GE.AND P4, PT, R238, R184, PT ;  /* 0x000000b8ee00720c */ /* 0x000fe40003f86270 */
[C-C-:B------:R-:W-:Y:S02]  /*cdc0*/  LOP3.LUT R144, R190.reuse, 0x1, R187.reuse, 0xfe, !PT ;  /* 0x00000001be907812 */ /* 0x140fe400078efebb */
[----:B------:R-:W-:Y:S01]  /*cdd0*/  LOP3.LUT R171, R190, 0x9, R187, 0xfe, !PT ;  /* 0x00000009beab7812 */ /* 0x000fe200078efebb */
[----:B------:R-:W-:Y:S01]  /*cde0*/  MUFU.TANH R102, R31 ;  /* 0x0000001f00667308 */ /* 0x000fe20000002400 */
[CC--:B-1----:R-:W-:Y:S02]  /*cdf0*/  FFMA.FTZ R88, R167.reuse, R137.reuse, R88 ;  /* 0x00000089a7587223 */ /* 0x0c2fe40000010058 */
[----:B------:R-:W-:-:S05]  /*ce00*/  FFMA.FTZ R41, R167, R137, R41 ;  /* 0x00000089a7297223 */ /* 0x000fca0000010029 */
[----:B------:R-:W1:Y:S01]  /*ce10*/  MUFU.TANH R104, R26 ;  /* 0x0000001a00687308 */ /* 0x000e620000002400 */
[----:B--2---:R-:W-:Y:S01]  /*ce20*/  FFMA.FTZ R43, R167, R239, R43 ;  /* 0x000000efa72b7223 */ /* 0x004fe2000001002b */
[----:B------:R-:W-:-:S06]  /*ce30*/  LOP3.LUT R239, R190, 0x48, R187, 0xfe, !PT ;  /* 0x00000048beef7812 */ /* 0x000fcc00078efebb */
[----:B------:R-:W2:Y:S08]  /*ce40*/  MUFU.TANH R36, R36 ;  /* 0x0000002400247308 */ /* 0x000eb00000002400 */
[----:B------:R3:W-:Y:S01]  /*ce50*/  MUFU.TANH R31, R19 ;  /* 0x00000013001f7308 */ /* 0x0007e20000002400 */
[----:B-1----:R-:W-:Y:S01]  /*ce60*/  IMAD.MOV.U32 R175, RZ, RZ, R104 ;  /* 0x000000ffffaf7224 */ /* 0x002fe200078e0068 */
[----:B------:R-:W-:Y:S01]  /*ce70*/  FSEL R104, R46, -INF , !P4 ;  /* 0xff8000002e687808 */ /* 0x000fe20006000000 */
[----:B------:R-:W-:Y:S01]  /*ce80*/  IMAD.MOV.U32 R46, RZ, RZ, R234 ;  /* 0x000000ffff2e7224 */ /* 0x000fe200078e00ea */
[----:B------:R-:W-:Y:S01]  /*ce90*/  ISETP.GE.AND P4, PT, R242, R189, PT ;  /* 0x000000bdf200720c */ /* 0x000fe20003f86270 */
[----:B------:R-:W-:-:S03]  /*cea0*/  IMAD.MOV.U32 R242, RZ, RZ, R84 ;  /* 0x000000fffff27224 */ /* 0x000fc600078e0054 */
[----:B------:R-:W1:Y:S01]  /*ceb0*/  MUFU.TANH R105, R30 ;  /* 0x0000001e00697308 */ /* 0x000e620000002400 */
[----:B--2---:R-:W-:Y:S02]  /*cec0*/  FFMA.FTZ R36, R167, R247, R36 ;  /* 0x000000f7a7247223 */ /* 0x004fe40000010024 */
[----:B---3--:R-:W-:-:S05]  /*ced0*/  IMAD.MOV.U32 R19, RZ, RZ, R120 ;  /* 0x000000ffff137224 */ /* 0x008fca00078e0078 */
[----:B------:R-:W2:Y:S01]  /*cee0*/  MUFU.TANH R38, R38 ;  /* 0x0000002600267308 */ /* 0x000ea20000002400 */
[----:B------:R-:W-:Y:S01]  /*cef0*/  FFMA.FTZ R120, R167, R170, R55 ;  /* 0x000000aaa7787223 */ /* 0x000fe20000010037 */
[----:B------:R-:W-:-:S04]  /*cf00*/  LOP3.LUT R55, R190, R187, RZ, 0xfc, !PT ;  /* 0x000000bbbe377212 */ /* 0x000fc800078efcff */
[----:B------:R-:W-:Y:S01]  /*cf10*/  FSEL R120, R120, -INF , !P5 ;  /* 0xff80000078787808 */ /* 0x000fe20006800000 */
[C---:B-1----:R-:W-:Y:S01]  /*cf20*/  FFMA.FTZ R125, R167.reuse, R125, R105 ;  /* 0x0000007da77d7223 */ /* 0x042fe20000010069 */
[----:B------:R1:W-:Y:S01]  /*cf30*/  MUFU.TANH R30, R15 ;  /* 0x0000000f001e7308 */ /* 0x0003e20000002400 */
[----:B------:R-:W-:Y:S01]  /*cf40*/  ISETP.GE.AND P5, PT, R238, R189, PT ;  /* 0x000000bdee00720c */ /* 0x000fe20003fa6270 */
[----:B------:R-:W-:Y:S02]  /*cf50*/  IMAD.MOV.U32 R238, RZ, RZ, R19 ;  /* 0x000000ffffee7224 */ /* 0x000fe400078e0013 */
[----:B------:R-:W-:Y:S02]  /*cf60*/  FFMA.FTZ R19, R167, R237, R44 ;  /* 0x000000eda7137223 */ /* 0x000fe4000001002c */
[----:B------:R-:W-:Y:S02]  /*cf70*/  IMAD.MOV.U32 R237, RZ, RZ, R173 ;  /* 0x000000ffffed7224 */ /* 0x000fe400078e00ad */
[----:B------:R-:W-:Y:S01]  /*cf80*/  MUFU.TANH R32, R32 ;  /* 0x0000002000207308 */ /* 0x000fe20000002400 */
[----:B------:R-:W-:Y:S01]  /*cf90*/  FSEL R19, R19, -INF , !P5 ;  /* 0xff80000013137808 */ /* 0x000fe20006800000 */
[----:B--2---:R-:W-:Y:S01]  /*cfa0*/  FFMA.FTZ R38, R167, R247, R38 ;  /* 0x000000f7a7267223 */ /* 0x004fe20000010026 */
[----:B------:R-:W-:Y:S01]  /*cfb0*/  ISETP.GE.AND P5, PT, R240, R184, PT ;  /* 0x000000b8f000720c */ /* 0x000fe20003fa6270 */
[----:B------:R-:W-:-:S02]  /*cfc0*/  IMAD.MOV.U32 R44, RZ, RZ, R178 ;  /* 0x000000ffff2c7224 */ /* 0x000fc400078e00b2 */
[----:B-1----:R-:W-:Y:S02]  /*cfd0*/  FFMA.FTZ R15, R167, R170, R53 ;  /* 0x000000aaa70f7223 */ /* 0x002fe40000010035 */
[----:B------:R-:W-:Y:S03]  /*cfe0*/  MUFU.TANH R26, R20 ;  /* 0x00000014001a7308 */ /* 0x000fe60000002400 */
[----:B------:R-:W-:Y:S02]  /*cff0*/  FSEL R15, R15, -INF , !P6 ;  /* 0xff8000000f0f7808 */ /* 0x000fe40007000000 */
[----:B------:R-:W-:Y:S01]  /*d000*/  ISETP.GE.AND P6, PT, R235, R184, PT ;  /* 0x000000b8eb00720c */ /* 0x000fe20003fc6270 */
[----:B------:R-:W-:Y:S02]  /*d010*/  IMAD.MOV.U32 R235, RZ, RZ, R96 ;  /* 0x000000ffffeb7224 */ /* 0x000fe400078e0060 */
[----:B------:R-:W1:Y:S01]  /*d020*/  I2F R191, R191 ;  /* 0x000000bf00bf7306 */ /* 0x000e620000201400 */
[----:B------:R-:W-:-:S02]  /*d030*/  FSEL R96, R43, -INF , !P5 ;  /* 0xff8000002b607808 */ /* 0x000fc40006800000 */
[----:B------:R-:W-:Y:S02]  /*d040*/  FSEL R109, R109, -INF , !P6 ;  /* 0xff8000006d6d7808 */ /* 0x000fe40007000000 */
[-C--:B------:R-:W-:Y:S02]  /*d050*/  ISETP.GE.AND P6, PT, R240, R189.reuse, PT ;  /* 0x000000bdf000720c */ /* 0x080fe40003fc6270 */
[----:B------:R-:W-:Y:S01]  /*d060*/  ISETP.GE.AND P5, PT, R246, R189, PT ;  /* 0x000000bdf600720c */ /* 0x000fe20003fa6270 */
[----:B------:R2:W-:Y:S01]  /*d070*/  MUFU.TANH R20, R17 ;  /* 0x0000001100147308 */ /* 0x0005e20000002400 */
[----:B------:R-:W-:Y:S02]  /*d080*/  FSEL R48, R40, -INF , !P6 ;  /* 0xff80000028307808 */ /* 0x000fe40007000000 */
[----:B------:R-:W-:Y:S02]  /*d090*/  ISETP.GE.AND P6, PT, R249, R184, PT ;  /* 0x000000b8f900720c */ /* 0x000fe40003fc6270 */
[----:B------:R-:W-:-:S02]  /*d0a0*/  LOP3.LUT R240, R190, 0xc9, R187, 0xfe, !PT ;  /* 0x000000c9bef07812 */ /* 0x000fc400078efebb */
[----:B------:R-:W-:Y:S01]  /*d0b0*/  FSEL R224, R37, -INF , !P5 ;  /* 0xff80000025e07808 */ /* 0x000fe20006800000 */
[----:B------:R-:W3:Y:S01]  /*d0c0*/  MUFU.TANH R34, R34 ;  /* 0x0000002200227308 */ /* 0x000ee20000002400 */
[----:B-1----:R-:W-:Y:S01]  /*d0d0*/  FFMA.FTZ R32, R167, R191, R32 ;  /* 0x000000bfa7207223 */ /* 0x002fe20000010020 */
[----:B------:R-:W-:Y:S01]  /*d0e0*/  ISETP.GE.AND P5, PT, R227, R184, PT ;  /* 0x000000b8e300720c */ /* 0x000fe20003fa6270 */
[----:B--2---:R-:W-:-:S05]  /*d0f0*/  FFMA.FTZ R17, R167, R146, R49 ;  /* 0x00000092a7117223 */ /* 0x004fca0000010031 */
[----:B------:R-:W-:Y:S01]  /*d100*/  MUFU.TANH R28, R28 ;  /* 0x0000001c001c7308 */ /* 0x000fe20000002400 */
[----:B------:R-:W-:Y:S01]  /*d110*/  FSEL R49, R41, -INF , !P4 ;  /* 0xff80000029317808 */ /* 0x000fe20006000000 */
[----:B------:R-:W-:Y:S01]  /*d120*/  IMAD.MOV.U32 R146, RZ, RZ, R177 ;  /* 0x000000ffff927224 */ /* 0x000fe200078e00b1 */
[-C--:B------:R-:W-:Y:S01]  /*d130*/  ISETP.GE.AND P4, PT, R246, R184.reuse, PT ;  /* 0x000000b8f600720c */ /* 0x080fe20003f86270 */
[----:B------:R-:W-:Y:S01]  /*d140*/  FFMA.FTZ R41, R167, R3, R102 ;  /* 0x00000003a7297223 */ /* 0x000fe20000010066 */
[----:B------:R-:W-:Y:S02]  /*d150*/  FSEL R17, R17, -INF , !P2 ;  /* 0xff80000011117808 */ /* 0x000fe40005000000 */
[----:B------:R-:W-:Y:S01]  /*d160*/  ISETP.GE.AND P2, PT, R236, R184, PT ;  /* 0x000000b8ec00720c */ /* 0x000fe20003f46270 */
[----:B------:R-:W1:Y:S01]  /*d170*/  I2F R2, R81 ;  /* 0x0000005100027306 */ /* 0x000e620000201400 */
[----:B------:R-:W-:Y:S01]  /*d180*/  IMAD.MOV.U32 R236, RZ, RZ, R93 ;  /* 0x000000ffffec7224 */ /* 0x000fe200078e005d */
[----:B------:R-:W-:Y:S01]  /*d190*/  FSEL R93, R88, -INF , !P3 ;  /* 0xff800000585d7808 */ /* 0x000fe20005800000 */
[----:B---3--:R-:W-:Y:S01]  /*d1a0*/  FFMA.FTZ R34, R167, R191, R34 ;  /* 0x000000bfa7227223 */ /* 0x008fe20000010022 */
[----:B------:R-:W-:-:S02]  /*d1b0*/  FSEL R101, R101, -INF , !P2 ;  /* 0xff80000065657808 */ /* 0x000fc40005000000 */
[-C--:B------:R-:W-:Y:S02]  /*d1c0*/  ISETP.GE.AND P2, PT, R249, R189.reuse, PT ;  /* 0x000000bdf900720c */ /* 0x080fe40003f46270 */
[----:B------:R2:W-:Y:S01]  /*d1d0*/  MUFU.TANH R252, R97 ;  /* 0x0000006100fc7308 */ /* 0x0005e20000002400 */
[----:B------:R-:W-:Y:S02]  /*d1e0*/  FSEL R88, R39, -INF , !P4 ;  /* 0xff80000027587808 */ /* 0x000fe40006000000 */
[----:B------:R-:W-:Y:S02]  /*d1f0*/  FSEL R218, R36, -INF , !P2 ;  /* 0xff80000024da7808 */ /* 0x000fe40005000000 */
[----:B------:R-:W-:Y:S02]  /*d200*/  ISETP.GE.AND P4, PT, R240, R189, PT ;  /* 0x000000bdf000720c */ /* 0x000fe40003f86270 */
[C---:B------:R-:W-:Y:S01]  /*d210*/  LOP3.LUT R177, R190.reuse, 0x11, R187, 0xfe, !PT ;  /* 0x00000011beb17812 */ /* 0x040fe200078efebb */
[----:B------:R-:W-:Y:S01]  /*d220*/  MUFU.TANH R24, R24 ;  /* 0x0000001800187308 */ /* 0x000fe20000002400 */
[CC--:B-1----:R-:W-:Y:S01]  /*d230*/  FFMA.FTZ R137, R167.reuse, R2.reuse, R29 ;  /* 0x00000002a7897223 */ /* 0x0c2fe2000001001d */
[----:B------:R-:W-:Y:S01]  /*d240*/  LOP3.LUT R29, R190, 0x30, R187, 0xfe, !PT ;  /* 0x00000030be1d7812 */ /* 0x000fe200078efebb */
[----:B------:R-:W-:-:S05]  /*d250*/  FFMA.FTZ R40, R167, R2, R175 ;  /* 0x00000002a7287223 */ /* 0x000fca00000100af */
[----:B------:R-:W1:Y:S01]  /*d260*/  I2F R72, R74 ;  /* 0x0000004a00487306 */ /* 0x000e620000201400 */
[----:B--2---:R-:W-:-:S07]  /*d270*/  FMUL.FTZ R97, R99, c[0x0][0x2ec] ;  /* 0x0000bb0063617a20 */ /* 0x004fce0000410000 */
[----:B------:R2:W-:Y:S08]  /*d280*/  MUFU.TANH R99, R92 ;  /* 0x0000005c00637308 */ /* 0x0005f00000002400 */
[----:B------:R-:W3:Y:S01]  /*d290*/  I2F R70, R73 ;  /* 0x0000004900467306 */ /* 0x000ee20000201400 */
[----:B-1----:R-:W-:Y:S01]  /*d2a0*/  FFMA.FTZ R39, R167, R72, R89 ;  /* 0x00000048a7277223 */ /* 0x002fe20000010059 */
[----:B--2---:R-:W-:-:S06]  /*d2b0*/  LOP3.LUT R92, R190, 0xc1, R187, 0xfe, !PT ;  /* 0x000000c1be5c7812 */ /* 0x004fcc00078efebb */
[----:B------:R-:W1:Y:S01]  /*d2c0*/  I2F R69, R75 ;  /* 0x0000004b00457306 */ /* 0x000e620000201400 */
[C---:B------:R-:W-:Y:S02]  /*d2d0*/  ISETP.GE.AND P3, PT, R92.reuse, R189, PT ;  /* 0x000000bd5c00720c */ /* 0x040fe40003f66270 */
[----:B------:R-:W-:Y:S02]  /*d2e0*/  ISETP.GE.AND P2, PT, R92, R184, PT ;  /* 0x000000b85c00720c */ /* 0x000fe40003f46270 */
[----:B------:R-:W-:-:S03]  /*d2f0*/  FSEL R92, R38, -INF , !P6 ;  /* 0xff800000265c7808 */ /* 0x000fc60007000000 */
[----:B------:R-:W2:Y:S01]  /*d300*/  MUFU.TANH R21, R21 ;  /* 0x0000001500157308 */ /* 0x000ea20000002400 */
[----:B------:R-:W-:Y:S01]  /*d310*/  ISETP.GE.AND P6, PT, R227, R189, PT ;  /* 0x000000bde300720c */ /* 0x000fe20003fc6270 */
[C---:B---3--:R-:W-:Y:S01]  /*d320*/  FFMA.FTZ R38, R167.reuse, R70, R242 ;  /* 0x00000046a7267223 */ /* 0x048fe200000100f2 */
[----:B------:R-:W-:Y:S01]  /*d330*/  FSEL R191, R32, -INF , !P3 ;  /* 0xff80000020bf7808 */ /* 0x000fe20005800000 */
[----:B------:R-:W-:Y:S01]  /*d340*/  FFMA.FTZ R32, R167, R3, R28 ;  /* 0x00000003a7207223 */ /* 0x000fe2000001001c */
[----:B------:R-:W-:Y:S01]  /*d350*/  ISETP.GE.AND P3, PT, R240, R184, PT ;  /* 0x000000b8f000720c */ /* 0x000fe20003f66270 */
[----:B------:R-:W-:Y:S01]  /*d360*/  IMAD.MOV.U32 R240, RZ, RZ, R146 ;  /* 0x000000fffff07224 */ /* 0x000fe200078e0092 */
[----:B------:R-:W-:Y:S01]  /*d370*/  FSEL R84, R34, -INF , !P2 ;  /* 0xff80000022547808 */ /* 0x000fe20005000000 */
[----:B------:R-:W3:Y:S01]  /*d380*/  I2F R64, R66 ;  /* 0x0000004200407306 */ /* 0x000ee20000201400 */
[----:B------:R-:W-:Y:S01]  /*d390*/  FSEL R105, R33, -INF , !P6 ;  /* 0xff80000021697808 */ /* 0x000fe20007000000 */
[----:B------:R-:W-:Y:S01]  /*d3a0*/  FFMA.FTZ R146, R167, R72, R24 ;  /* 0x00000048a7927223 */ /* 0x000fe20000010018 */
[CC--:B------:R-:W-:Y:S01]  /*d3b0*/  ISETP.GE.AND P2, PT, R81.reuse, R189.reuse, PT ;  /* 0x000000bd5100720c */ /* 0x0c0fe20003f46270 */
[----:B------:R-:W-:Y:S01]  /*d3c0*/  IMAD.MOV.U32 R242, RZ, RZ, R45 ;  /* 0x000000fffff27224 */ /* 0x000fe200078e002d */
[----:B------:R-:W-:Y:S01]  /*d3d0*/  ISETP.GE.AND P6, PT, R81, R184, PT ;  /* 0x000000b85100720c */ /* 0x000fe20003fc6270 */
[----:B------:R-:W-:Y:S01]  /*d3e0*/  IMAD.MOV.U32 R45, RZ, RZ, R46 ;  /* 0x000000ffff2d7224 */ /* 0x000fe200078e002e */
[----:B------:R-:W-:Y:S01]  /*d3f0*/  FSEL R81, R125, -INF , !P5 ;  /* 0xff8000007d517808 */ /* 0x000fe20006800000 */
[----:B------:R-:W4:Y:S01]  /*d400*/  I2F R65, R67 ;  /* 0x0000004300417306 */ /* 0x000f220000201400 */
[----:B------:R-:W-:Y:S01]  /*d410*/  ISETP.GE.AND P5, PT, R74, R189, PT ;  /* 0x000000bd4a00720c */ /* 0x000fe20003fa6270 */
[C---:B------:R-:W-:Y:S01]  /*d420*/  FFMA.FTZ R175, R167.reuse, R70, R26 ;  /* 0x00000046a7af7223 */ /* 0x040fe2000001001a */
[----:B------:R-:W-:Y:S01]  /*d430*/  FSEL R125, R32, -INF , !P4 ;  /* 0xff800000207d7808 */ /* 0x000fe20006000000 */
[----:B------:R-:W-:Y:S01]  /*d440*/  IMAD.MOV.U32 R46, RZ, RZ, R169 ;  /* 0x000000ffff2e7224 */ /* 0x000fe200078e00a9 */
[-C--:B------:R-:W-:Y:S01]  /*d450*/  ISETP.GE.AND P4, PT, R74, R184.reuse, PT ;  /* 0x000000b84a00720c */ /* 0x080fe20003f86270 */
[-C--:B-1----:R-:W-:Y:S01]  /*d460*/  FFMA.FTZ R35, R167, R69.reuse, R35 ;  /* 0x00000045a7237223 */ /* 0x082fe20000010023 */
[----:B------:R-:W-:Y:S01]  /*d470*/  FSEL R137, R137, -INF , !P2 ;  /* 0xff80000089897808 */ /* 0x000fe20005000000 */
[----:B------:R-:W1:Y:S01]  /*d480*/  I2F R60, R62 ;  /* 0x0000003e003c7306 */ /* 0x000e620000201400 */
[----:B------:R-:W-:Y:S01]  /*d490*/  ISETP.GE.AND P2, PT, R73, R184, PT ;  /* 0x000000b84900720c */ /* 0x000fe20003f46270 */
[----:B--2---:R-:W-:Y:S01]  /*d4a0*/  FFMA.FTZ R169, R167, R69, R21 ;  /* 0x00000045a7a97223 */ /* 0x004fe20000010015 */
[----:B------:R-:W-:Y:S01]  /*d4b0*/  FSEL R41, R41, -INF , !P3 ;  /* 0xff80000029297808 */ /* 0x000fe20005800000 */
[CC--:B---3--:R-:W-:Y:S01]  /*d4c0*/  FFMA.FTZ R2, R167.reuse, R64.reuse, R25 ;  /* 0x00000040a7027223 */ /* 0x0c8fe20000010019 */
[----:B------:R-:W-:Y:S01]  /*d4d0*/  FSEL R146, R146, -INF , !P5 ;  /* 0xff80000092927808 */ /* 0x000fe20006800000 */
[----:B------:R-:W-:Y:S01]  /*d4e0*/  FFMA.FTZ R36, R167, R64, R134 ;  /* 0x00000040a7247223 */ /* 0x000fe20000010086 */
[----:B------:R-:W-:Y:S01]  /*d4f0*/  ISETP.GE.AND P3, PT, R73, R189, PT ;  /* 0x000000bd4900720c */ /* 0x000fe20003f66270 */
[----:B------:R-:W2:Y:S01]  /*d500*/  I2F R61, R63 ;  /* 0x0000003f003d7306 */ /* 0x000ea20000201400 */
[----:B------:R-:W-:Y:S01]  /*d510*/  FSEL R40, R40, -INF , !P6 ;  /* 0xff80000028287808 */ /* 0x000fe20007000000 */
[----:B----4-:R-:W-:Y:S01]  /*d520*/  FFMA.FTZ R102, R167, R65, R20 ;  /* 0x00000041a7667223 */ /* 0x010fe20000010014 */
[----:B------:R-:W-:-:S02]  /*d530*/  ISETP.GE.AND P5, PT, R75, R184, PT ;  /* 0x000000b84b00720c */ /* 0x000fc40003fa6270 */
[----:B------:R-:W-:Y:S02]  /*d540*/  FSEL R39, R39, -INF , !P4 ;  /* 0xff80000027277808 */ /* 0x000fe40006000000 */
[-C--:B------:R-:W-:Y:S01]  /*d550*/  ISETP.GE.AND P6, PT, R75, R189.reuse, PT ;  /* 0x000000bd4b00720c */ /* 0x080fe20003fc6270 */
[----:B------:R-:W3:Y:S01]  /*d560*/  I2F R56, R58 ;  /* 0x0000003a00387306 */ /* 0x000ee20000201400 */
[-C--:B------:R-:W-:Y:S01]  /*d570*/  ISETP.GE.AND P4, PT, R66, R189.reuse, PT ;  /* 0x000000bd4200720c */ /* 0x080fe20003f86270 */
[CC--:B-1----:R-:W-:Y:S01]  /*d580*/  FFMA.FTZ R34, R167.reuse, R60.reuse, R46 ;  /* 0x0000003ca7227223 */ /* 0x0c2fe2000001002e */
[----:B------:R-:W-:Y:S01]  /*d590*/  FSEL R38, R38, -INF , !P2 ;  /* 0xff80000026267808 */ /* 0x000fe20005000000 */
[----:B------:R-:W-:Y:S01]  /*d5a0*/  FFMA.FTZ R89, R167, R60, R23 ;  /* 0x0000003ca7597223 */ /* 0x000fe20000010017 */
[----:B------:R-:W-:Y:S02]  /*d5b0*/  ISETP.GE.AND P2, PT, R67, R189, PT ;  /* 0x000000bd4300720c */ /* 0x000fe40003f46270 */
[----:B------:R-:W-:Y:S01]  /*d5c0*/  FSEL R175, R175, -INF , !P3 ;  /* 0xff800000afaf7808 */ /* 0x000fe20005800000 */
[----:B------:R-:W1:Y:S01]  /*d5d0*/  I2F R57, R59 ;  /* 0x0000003b00397306 */ /* 0x000e620000201400 */
[----:B------:R-:W-:Y:S01]  /*d5e0*/  FSEL R37, R35, -INF , !P5 ;  /* 0xff80000023257808 */ /* 0x000fe20006800000 */
[C---:B------:R-:W-:Y:S01]  /*d5f0*/  FFMA.FTZ R35, R167.reuse, R65, R31 ;  /* 0x00000041a7237223 */ /* 0x040fe2000001001f */
[C-C-:B------:R-:W-:Y:S01]  /*d600*/  LOP3.LUT R227, R190.reuse, 0x21, R187.reuse, 0xfe, !PT ;  /* 0x00000021bee37812 */ /* 0x140fe200078efebb */
[CC--:B--2---:R-:W-:Y:S01]  /*d610*/  FFMA.FTZ R30, R167.reuse, R61.reuse, R30 ;  /* 0x0000003da71e7223 */ /* 0x0c4fe2000001001e */
[----:B------:R-:W-:Y:S01]  /*d620*/  LOP3.LUT R28, R190, 0x29, R187, 0xfe, !PT ;  /* 0x00000029be1c7812 */ /* 0x000fe200078efebb */
[----:B------:R-:W-:Y:S01]  /*d630*/  FFMA.FTZ R18, R167, R61, R18 ;  /* 0x0000003da7127223 */ /* 0x000fe20000010012 */
[----:B------:R-:W-:Y:S01]  /*d640*/  ISETP.GE.AND P3, PT, R66, R184, PT ;  /* 0x000000b84200720c */ /* 0x000fe20003f66270 */
[----:B------:R-:W2:Y:S01]  /*d650*/  I2F R52, R54 ;  /* 0x0000003600347306 */ /* 0x000ea20000201400 */
[----:B------:R-:W-:Y:S01]  /*d660*/  FSEL R169, R169, -INF , !P6 ;  /* 0xff800000a9a97808 */ /* 0x000fe20007000000 */
[CC--:B---3--:R-:W-:Y:S01]  /*d670*/  FFMA.FTZ R45, R167.reuse, R56.reuse, R45 ;  /* 0x00000038a72d7223 */ /* 0x0c8fe2000001002d */
[----:B------:R-:W-:Y:S01]  /*d680*/  FSEL R134, R2, -INF , !P4 ;  /* 0xff80000002867808 */ /* 0x000fe20006000000 */
[----:B------:R-:W-:Y:S01]  /*d690*/  FFMA.FTZ R32, R167, R56, R242 ;  /* 0x00000038a7207223 */ /* 0x000fe200000100f2 */
[-C--:B------:R-:W-:Y:S01]  /*d6a0*/  ISETP.GE.AND P6, PT, R67, R184.reuse, PT ;  /* 0x000000b84300720c */ /* 0x080fe20003fc6270 */
[----:B------:R-:W-:Y:S01]  /*d6b0*/  IMAD.MOV.U32 R242, RZ, RZ, R237 ;  /* 0x000000fffff27224 */ /* 0x000fe200078e00ed */
[-C--:B------:R-:W-:Y:S01]  /*d6c0*/  ISETP.GE.AND P4, PT, R62, R184.reuse, PT ;  /* 0x000000b83e00720c */ /* 0x080fe20003f86270 */
[----:B------:R-:W3:Y:S01]  /*d6d0*/  I2F R50, R144 ;  /* 0x0000009000327306 */ /* 0x000ee20000201400 */
[----:B------:R-:W-:Y:S01]  /*d6e0*/  FSEL R102, R102, -INF , !P2 ;  /* 0xff80000066667808 */ /* 0x000fe20005000000 */
[CC--:B-1----:R-:W-:Y:S01]  /*d6f0*/  FFMA.FTZ R22, R167.reuse, R57.reuse, R22 ;  /* 0x00000039a7167223 */ /* 0x0c2fe20000010016 */
[----:B------:R-:W-:Y:S01]  /*d700*/  LOP3.LUT R24, R190, 0x31, R187, 0xfe, !PT ;  /* 0x00000031be187812 */ /* 0x000fe200078efebb */
[----:B------:R-:W-:Y:S01]  /*d710*/  FFMA.FTZ R3, R167, R57, R44 ;  /* 0x00000039a7037223 */ /* 0x000fe2000001002c */
[-C--:B------:R-:W-:Y:S01]  /*d720*/  ISETP.GE.AND P5, PT, R62, R189.reuse, PT ;  /* 0x000000bd3e00720c */ /* 0x080fe20003fa6270 */
[----:B------:R-:W-:Y:S01]  /*d730*/  IMAD.MOV.U32 R237, RZ, RZ, R235 ;  /* 0x000000ffffed7224 */ /* 0x000fe200078e00eb */
[----:B------:R-:W-:Y:S01]  /*d740*/  ISETP.GE.AND P2, PT, R63, R184, PT ;  /* 0x000000b83f00720c */ /* 0x000fe20003f46270 */
[----:B------:R-:W1:Y:S01]  /*d750*/  I2F R53, R55 ;  /* 0x0000003700357306 */ /* 0x000e620000201400 */
[----:B------:R-:W-:Y:S01]  /*d760*/  FSEL R36, R36, -INF , !P3 ;  /* 0xff80000024247808 */ /* 0x000fe20005800000 */
[CC--:B--2---:R-:W-:Y:S01]  /*d770*/  FFMA.FTZ R27, R167.reuse, R52.reuse, R27 ;  /* 0x00000034a71b7223 */ /* 0x0c4fe2000001001b */
[C---:B------:R-:W-:Y:S01]  /*d780*/  LOP3.LUT R26, R190.reuse, 0x38, R187, 0xfe, !PT ;  /* 0x00000038be1a7812 */ /* 0x040fe200078efebb */
[----:B------:R-:W-:Y:S01]  /*d790*/  FFMA.FTZ R2, R167, R52, R241 ;  /* 0x00000034a7027223 */ /* 0x000fe200000100f1 */
[----:B------:R-:W-:Y:S01]  /*d7a0*/  LOP3.LUT R25, R190, 0x40, R187, 0xfe, !PT ;  /* 0x00000040be197812 */ /* 0x000fe200078efebb */
[----:B------:R-:W-:Y:S01]  /*d7b0*/  IMAD.MOV.U32 R241, RZ, RZ, R240 ;  /* 0x000000fffff17224 */ /* 0x000fe200078e00f0 */
[----:B------:R-:W-:Y:S01]  /*d7c0*/  ISETP.GE.AND P3, PT, R63, R189, PT ;  /* 0x000000bd3f00720c */ /* 0x000fe20003f66270 */
[----:B------:R-:W-:Y:S01]  /*d7d0*/  I2F R170, R171 ;  /* 0x000000ab00aa7306 */ /* 0x000fe20000201400 */
[----:B------:R-:W-:Y:S01]  /*d7e0*/  FSEL R35, R35, -INF , !P6 ;  /* 0xff80000023237808 */ /* 0x000fe20007000000 */
[----:B------:R-:W-:Y:S01]  /*d7f0*/  IMAD.MOV.U32 R240, RZ, RZ, R236 ;  /* 0x000000fffff07224 */ /* 0x000fe200078e00ec */
[----:B------:R-:W-:-:S02]  /*d800*/  FSEL R34, R34, -INF , !P4 ;  /* 0xff80000022227808 */ /* 0x000fc40006000000 */
[-C--:B------:R-:W-:Y:S02]  /*d810*/  ISETP.GE.AND P6, PT, R58, R189.reuse, PT ;  /* 0x000000bd3a00720c */ /* 0x080fe40003fc6270 */
[-C--:B------:R-:W-:Y:S01]  /*d820*/  ISETP.GE.AND P4, PT, R59, R189.reuse, PT ;  /* 0x000000bd3b00720c */ /* 0x080fe20003f86270 */
[----:B------:R-:W-:Y:S01]  /*d830*/  MUFU.TANH R124, R124 ;  /* 0x0000007c007c7308 */ /* 0x000fe20000002400 */
[----:B------:R-:W-:Y:S02]  /*d840*/  LOP3.LUT R21, R190, 0x39, R187, 0xfe, !PT ;  /* 0x00000039be157812 */ /* 0x000fe400078efebb */
[----:B------:R-:W-:Y:S02]  /*d850*/  FSEL R89, R89, -INF , !P5 ;  /* 0xff80000059597808 */ /* 0x000fe40006800000 */
[----:B------:R-:W-:Y:S02]  /*d860*/  FSEL R33, R30, -INF , !P2 ;  /* 0xff8000001e217808 */ /* 0x000fe40005000000 */
[----:B------:R-:W-:Y:S01]  /*d870*/  ISETP.GE.AND P5, PT, R58, R184, PT ;  /* 0x000000b83a00720c */ /* 0x000fe20003fa6270 */
[----:B------:R-:W2:Y:S01]  /*d880*/  I2F R51, R145 ;  /* 0x0000009100337306 */ /* 0x000ea20000201400 */
[----:B------:R-:W-:-:S02]  /*d890*/  ISETP.GE.AND P2, PT, R54, R189, PT ;  /* 0x000000bd3600720c */ /* 0x000fc40003f46270 */
[----:B------:R-:W-:Y:S02]  /*d8a0*/  LOP3.LUT R20, R190, 0x41, R187, 0xfe, !PT ;  /* 0x00000041be147812 */ /* 0x000fe400078efebb */
[----:B------:R-:W-:Y:S01]  /*d8b0*/  FSEL R46, R18, -INF , !P3 ;  /* 0xff800000122e7808 */ /* 0x000fe20005800000 */
[----:B---3--:R-:W-:Y:S01]  /*d8c0*/  FFMA.FTZ R18, R167, R50, R139 ;  /* 0x00000032a7127223 */ /* 0x008fe2000001008b */
[--C-:B------:R-:W-:Y:S01]  /*d8d0*/  LOP3.LUT R23, R190, 0x48, R187.reuse, 0xfe, !PT ;  /* 0x00000048be177812 */ /* 0x100fe200078efebb */
[----:B------:R-:W-:Y:S01]  /*d8e0*/  MUFU.TANH R116, R116 ;  /* 0x0000007400747308 */ /* 0x000fe20000002400 */
[-C--:B------:R-:W-:Y:S02]  /*d8f0*/  ISETP.GE.AND P3, PT, R59, R184.reuse, PT ;  /* 0x000000b83b00720c */ /* 0x080fe40003f66270 */
[----:B------:R-:W-:Y:S02]  /*d900*/  FSEL R45, R45, -INF , !P6 ;  /* 0xff8000002d2d7808 */ /* 0x000fe40007000000 */
[----:B------:R-:W-:Y:S01]  /*d910*/  FSEL R44, R22, -INF , !P4 ;  /* 0xff800000162c7808 */ /* 0x000fe20006000000 */
[C---:B-1----:R-:W-:Y:S01]  /*d920*/  FFMA.FTZ R22, R167.reuse, R53, R136 ;  /* 0x00000035a7167223 */ /* 0x042fe20000010088 */
[----:B------:R-:W-:Y:S01]  /*d930*/  ISETP.GE.AND P6, PT, R54, R184, PT ;  /* 0x000000b83600720c */ /* 0x000fe20003fc6270 */
[----:B------:R-:W1:Y:S01]  /*d940*/  I2F R173, R172 ;  /* 0x000000ac00ad7306 */ /* 0x000e620000201400 */
[----:B------:R-:W-:Y:S01]  /*d950*/  ISETP.GE.AND P4, PT, R144, R189, PT ;  /* 0x000000bd9000720c */ /* 0x000fe20003f86270 */
[----:B--2---:R-:W-:Y:S01]  /*d960*/  FFMA.FTZ R30, R167, R51, R124 ;  /* 0x00000033a71e7223 */ /* 0x004fe2000001007c */
[----:B------:R-:W-:-:S02]  /*d970*/  LOP3.LUT R56, R190, 0x50, R187, 0xfe, !PT ;  /* 0x00000050be387812 */ /* 0x000fc400078efebb */
[----:B------:R-:W-:Y:S02]  /*d980*/  FSEL R32, R32, -INF , !P5 ;  /* 0xff80000020207808 */ /* 0x000fe40006800000 */
[----:B------:R-:W-:Y:S01]  /*d990*/  FSEL R43, R27, -INF , !P2 ;  /* 0xff8000001b2b7808 */ /* 0x000fe20005000000 */
[----:B------:R-:W2:Y:S01]  /*d9a0*/  I2F R180, R179 ;  /* 0x000000b300b47306 */ /* 0x000ea20000201400 */
[----:B------:R-:W-:Y:S01]  /*d9b0*/  ISETP.GE.AND P5, PT, R55, R189, PT ;  /* 0x000000bd3700720c */ /* 0x000fe20003fa6270 */
[----:B------:R-:W-:Y:S01]  /*d9c0*/  FFMA.FTZ R27, R167, R170, R147 ;  /* 0x000000aaa71b7223 */ /* 0x000fe20000010093 */
[C-C-:B------:R-:W-:Y:S02]  /*d9d0*/  LOP3.LUT R63, R190.reuse, 0x51, R187.reuse, 0xfe, !PT ;  /* 0x00000051be3f7812 */ /* 0x140fe400078efebb */
[C-C-:B------:R-:W-:Y:S02]  /*d9e0*/  LOP3.LUT R60, R190.reuse, 0x49, R187.reuse, 0xfe, !PT ;  /* 0x00000049be3c7812 */ /* 0x140fe400078efebb */
[----:B------:R-:W-:Y:S01]  /*d9f0*/  LOP3.LUT R70, R190, 0x58, R187, 0xfe, !PT ;  /* 0x00000058be467812 */ /* 0x000fe200078efebb */
[----:B------:R-:W3:Y:S01]  /*da00*/  I2F R178, R177 ;  /* 0x000000b100b27306 */ /* 0x000ee20000201400 */
[----:B------:R-:W-:Y:S01]  /*da10*/  FSEL R3, R3, -INF , !P3 ;  /* 0xff80000003037808 */ /* 0x000fe20005800000 */
[----:B-1----:R-:W-:Y:S01]  /*da20*/  FFMA.FTZ R51, R167, R173, R229 ;  /* 0x000000ada7337223 */ /* 0x002fe200000100e5 */
[----:B------:R-:W-:-:S02]  /*da30*/  ISETP.GE.AND P2, PT, R171, R189, PT ;  /* 0x000000bdab00720c */ /* 0x000fc40003f46270 */
[-C--:B------:R-:W-:Y:S02]  /*da40*/  ISETP.GE.AND P3, PT, R145, R189.reuse, PT ;  /* 0x000000bd9100720c */ /* 0x080fe40003f66270 */
[----:B------:R-:W-:Y:S01]  /*da50*/  LOP3.LUT R144, R190, 0x59, R187, 0xfe, !PT ;  /* 0x00000059be907812 */ /* 0x000fe200078efebb */
[----:B------:R-:W-:Y:S01]  /*da60*/  MUFU.TANH R112, R112 ;  /* 0x0000007000707308 */ /* 0x000fe20000002400 */
[----:B------:R-:W-:Y:S01]  /*da70*/  FSEL R2, R2, -INF , !P6 ;  /* 0xff80000002027808 */ /* 0x000fe20007000000 */
[----:B--2---:R-:W-:Y:S01]  /*da80*/  FFMA.FTZ R53, R167, R180, R116 ;  /* 0x000000b4a7357223 */ /* 0x004fe20000010074 */
[----:B------:R-:W-:Y:S02]  /*da90*/  FSEL R18, R18, -INF , !P4 ;  /* 0xff80000012127808 */ /* 0x000fe40006000000 */
[-C--:B------:R-:W-:Y:S02]  /*daa0*/  ISETP.GE.AND P6, PT, R172, R189.reuse, PT ;  /* 0x000000bdac00720c */ /* 0x080fe40003fc6270 */
[-C--:B------:R-:W-:Y:S01]  /*dab0*/  ISETP.GE.AND P4, PT, R179, R189.reuse, PT ;  /* 0x000000bdb300720c */ /* 0x080fe20003f86270 */
[----:B------:R-:W1:Y:S01]  /*dac0*/  I2F R226, R225 ;  /* 0x000000e100e27306 */ /* 0x000e620000201400 */
[----:B------:R-:W-:Y:S01]  /*dad0*/  FSEL R22, R22, -INF , !P5 ;  /* 0xff80000016167808 */ /* 0x000fe20006800000 */
[----:B---3--:R-:W-:Y:S01]  /*dae0*/  FFMA.FTZ R50, R167, R178, R230 ;  /* 0x000000b2a7327223 */ /* 0x008fe200000100e6 */
[----:B------:R-:W-:-:S02]  /*daf0*/  ISETP.GE.AND P5, PT, R177, R189, PT ;  /* 0x000000bdb100720c */ /* 0x000fc40003fa6270 */
[----:B------:R-:W-:Y:S02]  /*db00*/  FSEL R27, R27, -INF , !P2 ;  /* 0xff8000001b1b7808 */ /* 0x000fe40005000000 */
[C-C-:B------:R-:W-:Y:S01]  /*db10*/  LOP3.LUT R171, R190.reuse, 0x60, R187.reuse, 0xfe, !PT ;  /* 0x00000060beab7812 */ /* 0x140fe200078efebb */
[----:B------:R-:W2:Y:S01]  /*db20*/  I2F R183, R181 ;  /* 0x000000b500b77306 */ /* 0x000ea20000201400 */
[--C-:B------:R-:W-:Y:S02]  /*db30*/  LOP3.LUT R147, R190, 0x69, R187.reuse, 0xfe, !PT ;  /* 0x00000069be937812 */ /* 0x100fe400078efebb */
[----:B------:R-:W-:Y:S02]  /*db40*/  FSEL R30, R30, -INF , !P3 ;  /* 0xff8000001e1e7808 */ /* 0x000fe40005800000 */
[-C--:B------:R-:W-:Y:S02]  /*db50*/  ISETP.GE.AND P2, PT, R225, R189.reuse, PT ;  /* 0x000000bde100720c */ /* 0x080fe40003f46270 */
[----:B------:R-:W-:Y:S01]  /*db60*/  LOP3.LUT R177, R190, 0x68, R187, 0xfe, !PT ;  /* 0x00000068beb17812 */ /* 0x000fe200078efebb */
[----:B------:R-:W3:Y:S01]  /*db70*/  I2F R232, R227 ;  /* 0x000000e300e87306 */ /* 0x000ee20000201400 */
[----:B-1----:R-:W-:Y:S01]  /*db80*/  FFMA.FTZ R55, R167, R226, R112 ;  /* 0x000000e2a7377223 */ /* 0x002fe20000010070 */
[----:B------:R-:W-:-:S02]  /*db90*/  ISETP.GE.AND P3, PT, R181, R189, PT ;  /* 0x000000bdb500720c */ /* 0x000fc40003f66270 */
[----:B------:R-:W-:Y:S02]  /*dba0*/  LOP3.LUT R179, R190, 0x79, R187, 0xfe, !PT ;  /* 0x00000079beb37812 */ /* 0x000fe400078efebb */
[----:B------:R-:W-:Y:S02]  /*dbb0*/  FSEL R51, R51, -INF , !P6 ;  /* 0xff80000033337808 */ /* 0x000fe40007000000 */
[----:B------:R-:W1:Y:S01]  /*dbc0*/  I2F R74, R28 ;  /* 0x0000001c004a7306 */ /* 0x000e620000201400 */
[----:B--2---:R-:W-:Y:S01]  /*dbd0*/  FFMA.FTZ R52, R167, R183, R123 ;  /* 0x000000b7a7347223 */ /* 0x004fe2000001007b */
[----:B------:R-:W-:Y:S02]  /*dbe0*/  FSEL R53, R53, -INF , !P4 ;  /* 0xff80000035357808 */ /* 0x000fe40006000000 */
[-C--:B------:R-:W-:Y:S02]  /*dbf0*/  ISETP.GE.AND P6, PT, R227, R189.reuse, PT ;  /* 0x000000bde300720c */ /* 0x080fe40003fc6270 */
[----:B------:R-:W-:-:S02]  /*dc00*/  ISETP.GE.AND P4, PT, R28, R189, PT ;  /* 0x000000bd1c00720c */ /* 0x000fc40003f86270 */
[----:B------:R-:W-:Y:S01]  /*dc10*/  MUFU.TANH R108, R108 ;  /* 0x0000006c006c7308 */ /* 0x000fe20000002400 */
[----:B---3--:R-:W-:Y:S01]  /*dc20*/  FFMA.FTZ R54, R167, R232, R231 ;  /* 0x000000e8a7367223 */ /* 0x008fe200000100e7 */
[----:B------:R-:W-:Y:S02]  /*dc30*/  LOP3.LUT R139, R190, 0x61, R187, 0xfe, !PT ;  /* 0x00000061be8b7812 */ /* 0x000fe400078efebb */
[----:B------:R-:W-:Y:S02]  /*dc40*/  FSEL R50, R50, -INF , !P5 ;  /* 0xff80000032327808 */ /* 0x000fe40006800000 */
[----:B------:R-:W-:Y:S02]  /*dc50*/  ISETP.GE.AND P5, PT, R233, R189, PT ;  /* 0x000000bde900720c */ /* 0x000fe40003fa6270 */
[----:B------:R-:W2:Y:S01]  /*dc60*/  I2F R234, R233 ;  /* 0x000000e900ea7306 */ /* 0x000ea20000201400 */
[----:B-1----:R-:W-:Y:S01]  /*dc70*/  FFMA.FTZ R64, R167, R74, R115 ;  /* 0x0000004aa7407223 */ /* 0x002fe20000010073 */
[----:B------:R-:W-:-:S02]  /*dc80*/  FSEL R55, R55, -INF , !P2 ;  /* 0xff80000037377808 */ /* 0x000fc40005000000 */
[--C-:B------:R-:W-:Y:S02]  /*dc90*/  LOP3.LUT R173, R190, 0x38, R187.reuse, 0xfe, !PT ;  /* 0x00000038bead7812 */ /* 0x100fe400078efebb */
[----:B------:R-:W-:Y:S02]  /*dca0*/  FSEL R52, R52, -INF , !P3 ;  /* 0xff80000034347808 */ /* 0x000fe40005800000 */
[----:B------:R-:W1:Y:S01]  /*dcb0*/  I2F R72, R24 ;  /* 0x0000001800487306 */ /* 0x000e620000201400 */
[-C--:B------:R-:W-:Y:S02]  /*dcc0*/  ISETP.GE.AND P2, PT, R24, R189.reuse, PT ;  /* 0x000000bd1800720c */ /* 0x080fe40003f46270 */
[C-C-:B------:R-:W-:Y:S02]  /*dcd0*/  LOP3.LUT R123, R190.reuse, 0x1, R187.reuse, 0xfe, !PT ;  /* 0x00000001be7b7812 */ /* 0x140fe400078efebb */
[----:B------:R-:W-:Y:S02]  /*dce0*/  ISETP.GE.AND P3, PT, R29, R189, PT ;  /* 0x000000bd1d00720c */ /* 0x000fe40003f66270 */
[----:B------:R-:W-:Y:S01]  /*dcf0*/  LOP3.LUT R225, R190, 0x9, R187, 0xfe, !PT ;  /* 0x00000009bee17812 */ /* 0x000fe200078efebb */
[----:B------:R-:W3:Y:S01]  /*dd00*/  I2F R73, R29 ;  /* 0x0000001d00497306 */ /* 0x000ee20000201400 */
[----:B--2---:R-:W-:Y:S01]  /*dd10*/  FFMA.FTZ R65, R167, R234, R108 ;  /* 0x000000eaa7417223 */ /* 0x004fe2000001006c */
[----:B------:R-:W-:-:S02]  /*dd20*/  FSEL R54, R54, -INF , !P6 ;  /* 0xff80000036367808 */ /* 0x000fc40007000000 */
[----:B------:R-:W-:Y:S02]  /*dd30*/  FSEL R64, R64, -INF , !P4 ;  /* 0xff80000040407808 */ /* 0x000fe40006000000 */
[-C--:B------:R-:W-:Y:S02]  /*dd40*/  ISETP.GE.AND P6, PT, R26, R189.reuse, PT ;  /* 0x000000bd1a00720c */ /* 0x080fe40003fc6270 */
[----:B------:R-:W2:Y:S01]  /*dd50*/  I2F R66, R26 ;  /* 0x0000001a00427306 */ /* 0x000ea20000201400 */
[----:B-1----:R-:W-:Y:S01]  /*dd60*/  FFMA.FTZ R72, R167, R72, R244 ;  /* 0x00000048a7487223 */ /* 0x002fe200000100f4 */
[----:B------:R-:W-:Y:S02]  /*dd70*/  ISETP.GE.AND P4, PT, R25, R189, PT ;  /* 0x000000bd1900720c */ /* 0x000fe40003f86270 */
[----:B------:R-:W-:Y:S02]  /*dd80*/  LOP3.LUT R181, R190, R187, RZ, 0xfc, !PT ;  /* 0x000000bbbeb57212 */ /* 0x000fe400078efcff */
[----:B------:R-:W-:-:S02]  /*dd90*/  FSEL R65, R65, -INF , !P5 ;  /* 0xff80000041417808 */ /* 0x000fc40006800000 */
[----:B------:R-:W1:Y:S01]  /*dda0*/  I2F R62, R25 ;  /* 0x00000019003e7306 */ /* 0x000e620000201400 */
[----:B---3--:R-:W-:Y:S01]  /*ddb0*/  FFMA.FTZ R73, R167, R73, R243 ;  /* 0x00000049a7497223 */ /* 0x008fe200000100f3 */
[----:B------:R-:W-:Y:S02]  /*ddc0*/  ISETP.GE.AND P5, PT, R21, R189, PT ;  /* 0x000000bd1500720c */ /* 0x000fe40003fa6270 */
[----:B------:R-:W-:Y:S02]  /*ddd0*/  FSEL R72, R72, -INF , !P2 ;  /* 0xff80000048487808 */ /* 0x000fe40005000000 */
[C-C-:B------:R-:W-:Y:S02]  /*dde0*/  LOP3.LUT R180, R190.reuse, 0x8, R187.reuse, 0xfe, !PT ;  /* 0x00000008beb47812 */ /* 0x140fe400078efebb */
[----:B------:R-:W3:Y:S01]  /*ddf0*/  I2F R67, R21 ;  /* 0x0000001500437306 */ /* 0x000ee20000201400 */
[----:B--2---:R-:W-:Y:S01]  /*de00*/  FFMA.FTZ R66, R167, R66, R100 ;  /* 0x00000042a7427223 */ /* 0x004fe20000010064 */
[----:B------:R-:W-:-:S02]  /*de10*/  LOP3.LUT R26, R190, 0x10, R187, 0xfe, !PT ;  /* 0x00000010be1a7812 */ /* 0x000fc400078efebb */
[----:B------:R-:W-:Y:S02]  /*de20*/  FSEL R73, R73, -INF , !P3 ;  /* 0xff80000049497808 */ /* 0x000fe40005800000 */
[-C--:B------:R-:W-:Y:S02]  /*de30*/  ISETP.GE.AND P2, PT, R23, R189.reuse, PT ;  /* 0x000000bd1700720c */ /* 0x080fe40003f46270 */
[----:B------:R-:W2:Y:S01]  /*de40*/  I2F R31, R20 ;  /* 0x00000014001f7306 */ /* 0x000ea20000201400 */
[----:B-1----:R-:W-:Y:S01]  /*de50*/  FFMA.FTZ R62, R167, R62, R251 ;  /* 0x0000003ea73e7223 */ /* 0x002fe200000100fb */
[----:B------:R-:W-:Y:S02]  /*de60*/  ISETP.GE.AND P3, PT, R20, R189, PT ;  /* 0x000000bd1400720c */ /* 0x000fe40003f66270 */
[----:B------:R-:W-:Y:S02]  /*de70*/  FSEL R66, R66, -INF , !P6 ;  /* 0xff80000042427808 */ /* 0x000fe40007000000 */
[----:B------:R-:W-:-:S02]  /*de80*/  FSEL R62, R62, -INF , !P4 ;  /* 0xff8000003e3e7808 */ /* 0x000fc40006000000 */
[----:B------:R-:W1:Y:S01]  /*de90*/  I2F R58, R23 ;  /* 0x00000017003a7306 */ /* 0x000e620000201400 */
[----:B---3--:R-:W-:Y:S01]  /*dea0*/  FFMA.FTZ R67, R167, R67, R248 ;  /* 0x00000043a7437223 */ /* 0x008fe200000100f8 */
[-C--:B------:R-:W-:Y:S02]  /*deb0*/  ISETP.GE.AND P6, PT, R60, R189.reuse, PT ;  /* 0x000000bd3c00720c */ /* 0x080fe40003fc6270 */
[----:B------:R-:W-:Y:S02]  /*dec0*/  ISETP.GE.AND P4, PT, R63, R189, PT ;  /* 0x000000bd3f00720c */ /* 0x000fe40003f86270 */
[C-C-:B------:R-:W-:Y:S02]  /*ded0*/  LOP3.LUT R74, R190.reuse, 0x11, R187.reuse, 0xfe, !PT ;  /* 0x00000011be4a7812 */ /* 0x140fe400078efebb */
[----:B------:R-:W3:Y:S01]  /*dee0*/  I2F R61, R56 ;  /* 0x00000038003d7306 */ /* 0x000ee20000201400 */
[----:B--2---:R-:W-:Y:S01]  /*def0*/  FFMA.FTZ R31, R167, R31, R252 ;  /* 0x0000001fa71f7223 */ /* 0x004fe200000100fc */
[----:B------:R-:W-:-:S02]  /*df00*/  LOP3.LUT R20, R190, 0x20, R187, 0xfe, !PT ;  /* 0x00000020be147812 */ /* 0x000fc400078efebb */
[C-C-:B------:R-:W-:Y:S02]  /*df10*/  LOP3.LUT R231, R190.reuse, 0x21, R187.reuse, 0xfe, !PT ;  /* 0x00000021bee77812 */ /* 0x140fe400078efebb */
[C---:B------:R-:W-:Y:S02]  /*df20*/  LOP3.LUT R236, R190.reuse, 0x31, R187, 0xfe, !PT ;  /* 0x00000031beec7812 */ /* 0x040fe400078efebb */
[----:B------:R3:W2:Y:S01]  /*df30*/  I2F R69, R63 ;  /* 0x0000003f00457306 */ /* 0x0006a20000201400 */
[----:B-1----:R-:W-:Y:S01]  /*df40*/  FFMA.FTZ R23, R167, R58, R99 ;  /* 0x0000003aa7177223 */ /* 0x002fe20000010063 */
[C-C-:B------:R-:W-:Y:S02]  /*df50*/  LOP3.LUT R232, R190.reuse, 0x28, R187.reuse, 0xfe, !PT ;  /* 0x00000028bee87812 */ /* 0x140fe400078efebb */
[C-C-:B------:R-:W-:Y:S02]  /*df60*/  LOP3.LUT R115, R190.reuse, 0x18, R187.reuse, 0xfe, !PT ;  /* 0x00000018be737812 */ /* 0x140fe400078efebb */
[----:B------:R-:W-:-:S02]  /*df70*/  LOP3.LUT R227, R190, 0x19, R187, 0xfe, !PT ;  /* 0x00000019bee37812 */ /* 0x000fc400078efebb */
[----:B------:R1:W4:Y:S01]  /*df80*/  I2F R59, R60 ;  /* 0x0000003c003b7306 */ /* 0x0003220000201400 */
[C-C-:B------:R-:W-:Y:S02]  /*df90*/  LOP3.LUT R234, R190.reuse, 0x29, R187.reuse, 0xfe, !PT ;  /* 0x00000029beea7812 */ /* 0x140fe400078efebb */
[----:B------:R-:W-:-:S05]  /*dfa0*/  LOP3.LUT R235, R190, 0x30, R187, 0xfe, !PT ;  /* 0x00000030beeb7812 */ /* 0x000fca00078efebb */
[----:B------:R-:W5:Y:S01]  /*dfb0*/  I2F R75, R70 ;  /* 0x00000046004b7306 */ /* 0x000f620000201400 */
[C---:B---3--:R-:W-:Y:S02]  /*dfc0*/  FFMA.FTZ R63, R167.reuse, R61, R242 ;  /* 0x0000003da73f7223 */ /* 0x048fe400000100f2 */
[----:B--2---:R-:W-:Y:S01]  /*dfd0*/  FFMA.FTZ R61, R167, R69, R238 ;  /* 0x00000045a73d7223 */ /* 0x004fe200000100ee */
[----:B------:R-:W-:-:S04]  /*dfe0*/  LOP3.LUT R238, R190, 0x40, R187, 0xfe, !PT ;  /* 0x00000040beee7812 */ /* 0x000fc800078efebb */
[----:B------:R-:W2:Y:S01]  /*dff0*/  I2F R145, R144 ;  /* 0x0000009000917306 */ /* 0x000ea20000201400 */
[----:B-1----:R-:W-:Y:S01]  /*e000*/  FSEL R60, R67, -INF , !P5 ;  /* 0xff800000433c7808 */ /* 0x002fe20006800000 */
[----:B----4-:R-:W-:Y:S01]  /*e010*/  FFMA.FTZ R58, R167, R59, R237 ;  /* 0x0000003ba73a7223 */ /* 0x010fe200000100ed */
[-C--:B------:R-:W-:Y:S02]  /*e020*/  ISETP.GE.AND P5, PT, R56, R189.reuse, PT ;  /* 0x000000bd3800720c */ /* 0x080fe40003fa6270 */
[----:B------:R-:W-:Y:S02]  /*e030*/  FSEL R56, R31, -INF , !P3 ;  /* 0xff8000001f387808 */ /* 0x000fe40005800000 */
[----:B------:R-:W-:Y:S01]  /*e040*/  ISETP.GE.AND P3, PT, R70, R189, PT ;  /* 0x000000bd4600720c */ /* 0x000fe20003f66270 */
[----:B------:R-:W1:Y:S01]  /*e050*/  I2F R136, R171 ;  /* 0x000000ab00887306 */ /* 0x000e620000201400 */
[----:B-----5:R-:W-:Y:S01]  /*e060*/  FFMA.FTZ R69, R167, R75, R241 ;  /* 0x0000004ba7457223 */ /* 0x020fe200000100f1 */
[----:B------:R-:W-:-:S02]  /*e070*/  FSEL R59, R23, -INF , !P2 ;  /* 0xff800000173b7808 */ /* 0x000fc40005000000 */
[----:B------:R-:W-:Y:S02]  /*e080*/  ISETP.GE.AND P2, PT, R144, R189, PT ;  /* 0x000000bd9000720c */ /* 0x000fe40003f46270 */
[----:B------:R-:W-:Y:S02]  /*e090*/  FSEL R58, R58, -INF , !P6 ;  /* 0xff8000003a3a7808 */ /* 0x000fe40007000000 */
[----:B------:R-:W3:Y:S01]  /*e0a0*/  I2F R170, R147 ;  /* 0x0000009300aa7306 */ /* 0x000ee20000201400 */
[----:B--2---:R-:W-:Y:S01]  /*e0b0*/  FFMA.FTZ R67, R167, R145, R85 ;  /* 0x00000091a7437223 */ /* 0x004fe20000010055 */
[----:B------:R-:W-:Y:S02]  /*e0c0*/  LOP3.LUT R237, R190, 0x39, R187, 0xfe, !PT ;  /* 0x00000039beed7812 */ /* 0x000fe400078efebb */
[----:B------:R-:W-:Y:S02]  /*e0d0*/  FSEL R69, R69, -INF , !P3 ;  /* 0xff80000045457808 */ /* 0x000fe40005800000 */
[----:B------:R-:W-:-:S02]  /*e0e0*/  ISETP.GE.AND P6, PT, R171, R189, PT ;  /* 0x000000bdab00720c */ /* 0x000fc40003fc6270 */
[----:B------:R-:W-:Y:S01]  /*e0f0*/  MUFU.TANH R76, R76 ;  /* 0x0000004c004c7308 */ /* 0x000fe20000002400 */
[----:B-1----:R-:W-:Y:S01]  /*e100*/  FFMA.FTZ R108, R167, R136, R80 ;  /* 0x00000088a76c7223 */ /* 0x002fe20000010050 */
[----:B------:R-:W-:Y:S02]  /*e110*/  FSEL R61, R61, -INF , !P4 ;  /* 0xff8000003d3d7808 */ /* 0x000fe40006000000 */
[-C--:B------:R-:W-:Y:S02]  /*e120*/  ISETP.GE.AND P3, PT, R147, R189.reuse, PT ;  /* 0x000000bd9300720c */ /* 0x080fe40003f66270 */
[----:B------:R-:W-:Y:S02]  /*e130*/  FSEL R67, R67, -INF , !P2 ;  /* 0xff80000043437808 */ /* 0x000fe40005000000 */
[----:B------:R-:W-:Y:S01]  /*e140*/  MUFU.TANH R68, R68 ;  /* 0x0000004400447308 */ /* 0x000fe20000002400 */
[----:B---3--:R-:W-:Y:S01]  /*e150*/  FFMA.FTZ R23, R167, R170, R77 ;  /* 0x000000aaa7177223 */ /* 0x008fe2000001004d */
[----:B------:R-:W-:-:S02]  /*e160*/  ISETP.GE.AND P4, PT, R177, R189, PT ;  /* 0x000000bdb100720c */ /* 0x000fc40003f86270 */
[-C--:B------:R-:W-:Y:S02]  /*e170*/  ISETP.GE.AND P2, PT, R179, R189.reuse, PT ;  /* 0x000000bdb300720c */ /* 0x080fe40003f46270 */
[--C-:B------:R-:W-:Y:S02]  /*e180*/  LOP3.LUT R147, R190, 0x49, R187.reuse, 0xfe, !PT ;  /* 0x00000049be937812 */ /* 0x100fe400078efebb */
[----:B------:R-:W1:Y:S01]  /*e190*/  I2F R124, R177 ;  /* 0x000000b1007c7306 */ /* 0x000e620000201400 */
[----:B------:R-:W-:Y:S02]  /*e1a0*/  FSEL R63, R63, -INF , !P5 ;  /* 0xff8000003f3f7808 */ /* 0x000fe40006800000 */
[----:B------:R-:W-:Y:S02]  /*e1b0*/  ISETP.GE.AND P5, PT, R139, R189, PT ;  /* 0x000000bd8b00720c */ /* 0x000fe40003fa6270 */
[----:B------:R-:W-:Y:S02]  /*e1c0*/  FSEL R108, R108, -INF , !P6 ;  /* 0xff8000006c6c7808 */ /* 0x000fe40007000000 */
[----:B------:R-:W-:Y:S01]  /*e1d0*/  ISETP.GE.AND P6, PT, R173, R184, PT ;  /* 0x000000b8ad00720c */ /* 0x000fe20003fc6270 */
[----:B------:R-:W2:Y:S01]  /*e1e0*/  I2F R57, R179 ;  /* 0x000000b300397306 */ /* 0x000ea20000201400 */
[----:B------:R-:W-:-:S02]  /*e1f0*/  LOP3.LUT R170, R190, 0x59, R187, 0xfe, !PT ;  /* 0x00000059beaa7812 */ /* 0x000fc400078efebb */
[----:B------:R-:W-:-:S05]  /*e200*/  LOP3.LUT R241, R190, 0x69, R187, 0xfe, !PT ;  /* 0x00000069bef17812 */ /* 0x000fca00078efebb */
[----:B------:R-:W3:Y:S01]  /*e210*/  I2F R172, R139 ;  /* 0x0000008b00ac7306 */ /* 0x000ee20000201400 */
[C---:B-1----:R-:W-:Y:S01]  /*e220*/  FFMA.FTZ R112, R167.reuse, R124, R76 ;  /* 0x0000007ca7707223 */ /* 0x042fe2000001004c */
[C-C-:B------:R-:W-:Y:S02]  /*e230*/  LOP3.LUT R177, R190.reuse, 0x41, R187.reuse, 0xfe, !PT ;  /* 0x00000041beb17812 */ /* 0x140fe400078efebb */
[--C-:B------:R-:W-:Y:S02]  /*e240*/  LOP3.LUT R124, R190, 0x58, R187.reuse, 0xfe, !PT ;  /* 0x00000058be7c7812 */ /* 0x100fe400078efebb */
[----:B------:R-:W-:Y:S02]  /*e250*/  FSEL R112, R112, -INF , !P4 ;  /* 0xff80000070707808 */ /* 0x000fe40006000000 */
[----:B------:R-:W1:Y:S01]  /*e260*/  I2F R178, R173 ;  /* 0x000000ad00b27306 */ /* 0x000e620000201400 */
[----:B--2---:R-:W-:Y:S01]  /*e270*/  FFMA.FTZ R77, R167, R57, R68 ;  /* 0x00000039a74d7223 */ /* 0x004fe20000010044 */
[----:B------:R-:W-:-:S02]  /*e280*/  LOP3.LUT R179, R190, 0x50, R187, 0xfe, !PT ;  /* 0x00000050beb37812 */ /* 0x000fc400078efebb */
[----:B------:R-:W-:Y:S02]  /*e290*/  FSEL R68, R23, -INF , !P3 ;  /* 0xff80000017447808 */ /* 0x000fe40005800000 */
[----:B------:R-:W-:Y:S02]  /*e2a0*/  ISETP.GE.AND P3, PT, R180, R184, PT ;  /* 0x000000b8b400720c */ /* 0x000fe40003f66270 */
[----:B------:R-:W-:Y:S01]  /*e2b0*/  MUFU.TANH R135, R135 ;  /* 0x0000008700877308 */ /* 0x000fe20000002400 */
[----:B---3--:R-:W-:Y:S01]  /*e2c0*/  FFMA.FTZ R70, R167, R172, R240 ;  /* 0x000000aca7467223 */ /* 0x008fe200000100f0 */
[----:B------:R-:W-:Y:S02]  /*e2d0*/  FSEL R77, R77, -INF , !P2 ;  /* 0xff8000004d4d7808 */ /* 0x000fe40005000000 */
[-C--:B------:R-:W-:Y:S02]  /*e2e0*/  ISETP.GE.AND P4, PT, R123, R184.reuse, PT ;  /* 0x000000b87b00720c */ /* 0x080fe40003f86270 */
[----:B------:R-:W-:-:S02]  /*e2f0*/  ISETP.GE.AND P2, PT, R225, R184, PT ;  /* 0x000000b8e100720c */ /* 0x000fc40003f46270 */
[----:B------:R-:W2:Y:S01]  /*e300*/  I2F R28, R123 ;  /* 0x0000007b001c7306 */ /* 0x000ea20000201400 */
[----:B-1----:R-:W-:Y:S01]  /*e310*/  FFMA.FTZ R136, R167, R178, R250 ;  /* 0x000000b2a7887223 */ /* 0x002fe200000100fa */
[----:B------:R-:W-:Y:S02]  /*e320*/  FSEL R70, R70, -INF , !P5 ;  /* 0xff80000046467808 */ /* 0x000fe40006800000 */
[-C--:B------:R-:W-:Y:S02]  /*e330*/  ISETP.GE.AND P5, PT, R181, R184.reuse, PT ;  /* 0x000000b8b500720c */ /* 0x080fe40003fa6270 */
[----:B------:R-:W-:Y:S02]  /*e340*/  FSEL R136, R136, -INF , !P6 ;  /* 0xff80000088887808 */ /* 0x000fe40007000000 */
[----:B------:R-:W1:Y:S01]  /*e350*/  I2F R24, R225 ;  /* 0x000000e100187306 */ /* 0x000e620000201400 */
[----:B------:R-:W-:Y:S02]  /*e360*/  ISETP.GE.AND P6, PT, R26, R184, PT ;  /* 0x000000b81a00720c */ /* 0x000fe40003fc6270 */
[----:B------:R-:W-:-:S02]  /*e370*/  LOP3.LUT R173, R190, 0x51, R187, 0xfe, !PT ;  /* 0x00000051bead7812 */ /* 0x000fc400078efebb */
[----:B------:R-:W-:-:S03]  /*e380*/  LOP3.LUT R240, R190, 0x68, R187, 0xfe, !PT ;  /* 0x00000068bef07812 */ /* 0x000fc600078efebb */
[----:B------:R-:W3:Y:S01]  /*e390*/  I2F R116, R181 ;  /* 0x000000b500747306 */ /* 0x000ee20000201400 */
[----:B--2---:R-:W-:-:S07]  /*e3a0*/  FFMA.FTZ R28, R167, R28, R135 ;  /* 0x0000001ca71c7223 */ /* 0x004fce0000010087 */
[----:B------:R-:W-:Y:S01]  /*e3b0*/  MUFU.TANH R121, R121 ;  /* 0x0000007900797308 */ /* 0x000fe20000002400 */
[----:B-1----:R-:W-:-:S05]  /*e3c0*/  FFMA.FTZ R23, R167, R24, R228 ;  /* 0x00000018a7177223 */ /* 0x002fca00000100e4 */
[----:B------:R-:W-:Y:S02]  /*e3d0*/  FSEL R23, R23, -INF , !P2 ;  /* 0xff80000017177808 */ /* 0x000fe40005000000 */
[----:B------:R1:W2:Y:S01]  /*e3e0*/  I2F R29, R180 ;  /* 0x000000b4001d7306 */ /* 0x0002a20000201400 */
[----:B---3--:R-:W-:Y:S01]  /*e3f0*/  FFMA.FTZ R140, R167, R116, R140 ;  /* 0x00000074a78c7223 */ /* 0x008fe2000001008c */
[----:B------:R-:W-:Y:S02]  /*e400*/  ISETP.GE.AND P2, PT, R20, R184, PT ;  /* 0x000000b81400720c */ /* 0x000fe40003f46270 */
[----:B------:R-:W-:-:S04]  /*e410*/  LOP3.LUT R181, R190, 0x61, R187, 0xfe, !PT ;  /* 0x00000061beb57812 */ /* 0x000fc800078efebb */
[----:B------:R-:W3:Y:S08]  /*e420*/  I2F R183, R26 ;  /* 0x0000001a00b77306 */ /* 0x000ef00000201400 */
[----:B------:R-:W-:Y:S01]  /*e430*/  MUFU.TANH R113, R113 ;  /* 0x0000007100717308 */ /* 0x000fe20000002400 */
[----:B-1----:R-:W-:Y:S01]  /*e440*/  LOP3.LUT R180, R190, 0x60, R187, 0xfe, !PT ;  /* 0x00000060beb47812 */ /* 0x002fe200078efebb */
[----:B--2---:R-:W-:Y:S01]  /*e450*/  FFMA.FTZ R31, R167, R29, R143 ;  /* 0x0000001da71f7223 */ /* 0x004fe2000001008f */
[----:B------:R-:W-:-:S02]  /*e460*/  FSEL R29, R28, -INF , !P4 ;  /* 0xff8000001c1d7808 */ /* 0x000fc40006000000 */
[-C--:B------:R-:W-:Y:S02]  /*e470*/  ISETP.GE.AND P4, PT, R115, R184.reuse, PT ;  /* 0x000000b87300720c */ /* 0x080fe40003f86270 */
[----:B------:R-:W-:Y:S01]  /*e480*/  FSEL R31, R31, -INF , !P3 ;  /* 0xff8000001f1f7808 */ /* 0x000fe20005800000 */
[----:B------:R-:W1:Y:S01]  /*e490*/  I2F R100, R20 ;  /* 0x0000001400647306 */ /* 0x000e620000201400 */
[----:B---3--:R-:W-:Y:S01]  /*e4a0*/  FFMA.FTZ R121, R167, R183, R121 ;  /* 0x000000b7a7797223 */ /* 0x008fe20000010079 */
[----:B------:R-:W-:Y:S02]  /*e4b0*/  FSEL R26, R140, -INF , !P5 ;  /* 0xff8000008c1a7808 */ /* 0x000fe40006800000 */
[-C--:B------:R-:W-:Y:S02]  /*e4c0*/  ISETP.GE.AND P5, PT, R74, R184.reuse, PT ;  /* 0x000000b84a00720c */ /* 0x080fe40003fa6270 */
[----:B------:R-:W-:Y:S02]  /*e4d0*/  ISETP.GE.AND P3, PT, R227, R184, PT ;  /* 0x000000b8e300720c */ /* 0x000fe40003f66270 */
[----:B------:R-:W-:Y:S08]  /*e4e0*/  MUFU.TANH R122, R122 ;  /* 0x0000007a007a7308 */ /* 0x000ff00000002400 */
[----:B------:R-:W2:Y:S01]  /*e4f0*/  I2F R21, R74 ;  /* 0x0000004a00157306 */ /* 0x000ea20000201400 */
[----:B-1----:R-:W-:-:S05]  /*e500*/  FFMA.FTZ R28, R167, R100, R113 ;  /* 0x00000064a71c7223 */ /* 0x002fca0000010071 */
[----:B------:R-:W-:Y:S02]  /*e510*/  FSEL R28, R28, -INF , !P2 ;  /* 0xff8000001c1c7808 */ /* 0x000fe40005000000 */
[----:B------:R-:W-:Y:S01]  /*e520*/  MUFU.TANH R114, R114 ;  /* 0x0000007200727308 */ /* 0x000fe20000002400 */
[----:B------:R-:W-:-:S07]  /*e530*/  ISETP.GE.AND P2, PT, R236, R184, PT ;  /* 0x000000b8ec00720c */ /* 0x000fce0003f46270 */
[----:B------:R-:W1:Y:S01]  /*e540*/  I2F R229, R231 ;  /* 0x000000e700e57306 */ /* 0x000e620000201400 */
[----:B--2---:R-:W-:Y:S01]  /*e550*/  FFMA.FTZ R20, R167, R21, R122 ;  /* 0x00000015a7147223 */ /* 0x004fe2000001007a */
[----:B------:R-:W-:Y:S02]  /*e560*/  FSEL R21, R121, -INF , !P6 ;  /* 0xff80000079157808 */ /* 0x000fe40007000000 */
[-C--:B------:R-:W-:Y:S02]  /*e570*/  ISETP.GE.AND P6, PT, R231, R184.reuse, PT ;  /* 0x000000b8e700720c */ /* 0x080fe40003fc6270 */
[----:B------:R-:W-:Y:S02]  /*e580*/  FSEL R20, R20, -INF , !P5 ;  /* 0xff80000014147808 */ /* 0x000fe40006800000 */
[----:B------:R-:W-:Y:S01]  /*e590*/  MUFU.TANH R107, R107 ;  /* 0x0000006b006b7308 */ /* 0x000fe20000002400 */
[----:B------:R-:W-:-:S07]  /*e5a0*/  ISETP.GE.AND P5, PT, R232, R184, PT ;  /* 0x000000b8e800720c */ /* 0x000fce0003fa6270 */
[----:B------:R-:W2:Y:S01]  /*e5b0*/  I2F R144, R236 ;  /* 0x000000ec00907306 */ /* 0x000ea20000201400 */
[----:B-1----:R-:W-:-:S05]  /*e5c0*/  FFMA.FTZ R114, R167, R229, R114 ;  /* 0x000000e5a7727223 */ /* 0x002fca0000010072 */
[----:B------:R-:W-:Y:S02]  /*e5d0*/  FSEL R225, R114, -INF , !P6 ;  /* 0xff80000072e17808 */ /* 0x000fe40007000000 */
[----:B------:R-:W-:Y:S01]  /*e5e0*/  MUFU.TANH R110, R110 ;  /* 0x0000006e006e7308 */ /* 0x000fe20000002400 */
[----:B------:R-:W-:-:S07]  /*e5f0*/  ISETP.GE.AND P6, PT, R237, R184, PT ;  /* 0x000000b8ed00720c */ /* 0x000fce0003fc6270 */
[----:B------:R-:W1:Y:S01]  /*e600*/  I2F R230, R232 ;  /* 0x000000e800e67306 */ /* 0x000e620000201400 */
[----:B--2---:R-:W-:-:S05]  /*e610*/  FFMA.FTZ R107, R167, R144, R107 ;  /* 0x00000090a76b7223 */ /* 0x004fca000001006b */
[----:B------:R-:W-:Y:S02]  /*e620*/  FSEL R135, R107, -INF , !P2 ;  /* 0xff8000006b877808 */ /* 0x000fe40005000000 */
[----:B------:R-:W-:Y:S01]  /*e630*/  MUFU.TANH R103, R103 ;  /* 0x0000006700677308 */ /* 0x000fe20000002400 */
[----:B------:R-:W-:-:S07]  /*e640*/  ISETP.GE.AND P2, PT, R147, R184, PT ;  /* 0x000000b89300720c */ /* 0x000fce0003f46270 */
[----:B------:R-:W2:Y:S01]  /*e650*/  I2F R171, R237 ;  /* 0x000000ed00ab7306 */ /* 0x000ea20000201400 */
[----:B-1----:R-:W-:-:S05]  /*e660*/  FFMA.FTZ R110, R167, R230, R110 ;  /* 0x000000e6a76e7223 */ /* 0x002fca000001006e */
[----:B------:R-:W-:Y:S02]  /*e670*/  FSEL R189, R110, -INF , !P5 ;  /* 0xff8000006ebd7808 */ /* 0x000fe40006800000 */
[----:B------:R-:W-:Y:S01]  /*e680*/  I2F R145, R147 ;  /* 0x0000009300917306 */ /* 0x000fe20000201400 */
[----:B------:R-:W-:-:S07]  /*e690*/  ISETP.GE.AND P5, PT, R238, R184, PT ;  /* 0x000000b8ee00720c */ /* 0x000fce0003fa6270 */
[----:B------:R-:W1:Y:S01]  /*e6a0*/  MUFU.TANH R95, R95 ;  /* 0x0000005f005f7308 */ /* 0x000e620000002400 */
[----:B--2---:R-:W-:-:S07]  /*e6b0*/  FFMA.FTZ R103, R167, R171, R103 ;  /* 0x000000aba7677223 */ /* 0x004fce0000010067 */
[----:B------:R-:W-:Y:S08]  /*e6c0*/  MUFU.TANH R117, R117 ;  /* 0x0000007500757308 */ /* 0x000ff00000002400 */
[----:B------:R-:W-:Y:S01]  /*e6d0*/  MUFU.TANH R118, R118 ;  /* 0x0000007600767308 */ /* 0x000fe20000002400 */
[----:B-1----:R-:W-:-:S05]  /*e6e0*/  FFMA.FTZ R95, R167, R145, R95 ;  /* 0x00000091a75f7223 */ /* 0x002fca000001005f */
[----:B------:R-:W-:Y:S02]  /*e6f0*/  FSEL R147, R95, -INF , !P2 ;  /* 0xff8000005f937808 */ /* 0x000fe40005000000 */
[----:B------:R-:W-:Y:S01]  /*e700*/  MUFU.TANH R98, R98 ;  /* 0x0000006200627308 */ /* 0x000fe20000002400 */
[----:B------:R-:W-:-:S07]  /*e710*/  ISETP.GE.AND P2, PT, R180, R184, PT ;  /* 0x000000b8b400720c */ /* 0x000fce0003f46270 */
[----:B------:R-:W1:Y:S08]  /*e720*/  I2F R25, R115 ;  /* 0x0000007300197306 */ /* 0x000e700000201400 */
[----:B------:R-:W2:Y:S08]  /*e730*/  I2F R226, R227 ;  /* 0x000000e300e27306 */ /* 0x000eb00000201400 */
[----:B------:R-:W3:Y:S01]  /*e740*/  I2F R139, R238 ;  /* 0x000000ee008b7306 */ /* 0x000ee20000201400 */
[----:B-1----:R-:W-:-:S05]  /*e750*/  FFMA.FTZ R25, R167, R25, R117 ;  /* 0x00000019a7197223 */ /* 0x002fca0000010075 */
[----:B------:R-:W-:Y:S02]  /*e760*/  FSEL R25, R25, -INF , !P4 ;  /* 0xff80000019197808 */ /* 0x000fe40006000000 */
[----:B------:R-:W1:Y:S01]  /*e770*/  I2F R80, R179 ;  /* 0x000000b300507306 */ /* 0x000e620000201400 */
[----:B--2---:R-:W-:Y:S01]  /*e780*/  FFMA.FTZ R24, R167, R226, R118 ;  /* 0x000000e2a7187223 */ /* 0x004fe20000010076 */
[----:B------:R-:W-:-:S04]  /*e790*/  ISETP.GE.AND P4, PT, R234, R184, PT ;  /* 0x000000b8ea00720c */ /* 0x000fc80003f86270 */
[----:B------:R-:W-:Y:S02]  /*e7a0*/  FSEL R24, R24, -INF , !P3 ;  /* 0xff80000018187808 */ /* 0x000fe40005800000 */
[----:B------:R-:W-:Y:S01]  /*e7b0*/  MUFU.TANH R97, R97 ;  /* 0x0000006100617308 */ /* 0x000fe20000002400 */
[----:B---3--:R-:W-:Y:S01]  /*e7c0*/  FFMA.FTZ R98, R167, R139, R98 ;  /* 0x0000008ba7627223 */ /* 0x008fe20000010062 */
[----:B------:R-:W-:Y:S02]  /*e7d0*/  FSEL R139, R103, -INF , !P6 ;  /* 0xff800000678b7808 */ /* 0x000fe40007000000 */
[----:B------:R-:W-:Y:S02]  /*e7e0*/  ISETP.GE.AND P6, PT, R179, R184, PT ;  /* 0x000000b8b300720c */ /* 0x000fe40003fc6270 */
[----:B------:R-:W-:Y:S02]  /*e7f0*/  FSEL R144, R98, -INF , !P5 ;  /* 0xff80000062907808 */ /* 0x000fe40006800000 */
[----:B------:R-:W2:Y:S01]  /*e800*/  I2F R75, R177 ;  /* 0x000000b1004b7306 */ /* 0x000ea20000201400 */
[----:B-1----:R-:W-:Y:S01]  /*e810*/  FFMA.FTZ R80, R167, R80, R90 ;  /* 0x00000050a7507223 */ /* 0x002fe2000001005a */
[----:B------:R-:W-:-:S02]  /*e820*/  ISETP.GE.AND P3, PT, R235, R184, PT ;  /* 0x000000b8eb00720c */ /* 0x000fc40003f66270 */
[----:B------:R-:W-:-:S04]  /*e830*/  ISETP.GE.AND P5, PT, R173, R184, PT ;  /* 0x000000b8ad00720c */ /* 0x000fc80003fa6270 */
[----:B------:R-:W-:Y:S08]  /*e840*/  I2F R178, R180 ;  /* 0x000000b400b27306 */ /* 0x000ff00000201400 */
[----:B------:R-:W1:Y:S01]  /*e850*/  MUFU.TANH R82, R82 ;  /* 0x0000005200527308 */ /* 0x000e620000002400 */
[----:B--2---:R-:W-:-:S07]  /*e860*/  FFMA.FTZ R97, R167, R75, R97 ;  /* 0x0000004ba7617223 */ /* 0x004fce0000010061 */
[----:B------:R-:W-:Y:S08]  /*e870*/  MUFU.TANH R111, R111 ;  /* 0x0000006f006f7308 */ /* 0x000ff00000002400 */
[----:B------:R-:W-:Y:S01]  /*e880*/  MUFU.TANH R106, R106 ;  /* 0x0000006a006a7308 */ /* 0x000fe20000002400 */
[----:B-1----:R-:W-:-:S07]  /*e890*/  FFMA.FTZ R82, R167, R178, R82 ;  /* 0x000000b2a7527223 */ /* 0x002fce0000010052 */
[----:B------:R-:W1:Y:S08]  /*e8a0*/  I2F R233, R234 ;  /* 0x000000ea00e97306 */ /* 0x000e700000201400 */
[----:B------:R-:W2:Y:S08]  /*e8b0*/  I2F R99, R235 ;  /* 0x000000eb00637306 */ /* 0x000eb00000201400 */
[----:B------:R-:W-:Y:S01]  /*e8c0*/  MUFU.TANH R94, R94 ;  /* 0x0000005e005e7308 */ /* 0x000fe20000002400 */
[----:B-1----:R-:W-:-:S05]  /*e8d0*/  FFMA.FTZ R111, R167, R233, R111 ;  /* 0x000000e9a76f7223 */ /* 0x002fca000001006f */
[----:B------:R-:W-:Y:S02]  /*e8e0*/  FSEL R183, R111, -INF , !P4 ;  /* 0xff8000006fb77808 */ /* 0x000fe40006000000 */
[----:B------:R-:W1:Y:S01]  /*e8f0*/  I2F R85, R239 ;  /* 0x000000ef00557306 */ /* 0x000e620000201400 */
[----:B--2---:R-:W-:Y:S01]  /*e900*/  FFMA.FTZ R99, R167, R99, R106 ;  /* 0x00000063a7637223 */ /* 0x004fe2000001006a */
[----:B------:R-:W-:-:S04]  /*e910*/  ISETP.GE.AND P4, PT, R177, R184, PT ;  /* 0x000000b8b100720c */ /* 0x000fc80003f86270 */
[----:B------:R-:W-:Y:S02]  /*e920*/  FSEL R140, R99, -INF , !P3 ;  /* 0xff800000638c7808 */ /* 0x000fe40005800000 */
[----:B------:R2:W-:Y:S01]  /*e930*/  I2F R172, R173 ;  /* 0x000000ad00ac7306 */ /* 0x0005e20000201400 */
[-C--:B------:R-:W-:Y:S02]  /*e940*/  ISETP.GE.AND P3, PT, R239, R184.reuse, PT ;  /* 0x000000b8ef00720c */ /* 0x080fe40003f66270 */
[----:B------:R-:W-:Y:S02]  /*e950*/  FSEL R143, R97, -INF , !P4 ;  /* 0xff800000618f7808 */ /* 0x000fe40006000000 */
[----:B------:R-:W-:-:S03]  /*e960*/  ISETP.GE.AND P4, PT, R124, R184, PT ;  /* 0x000000b87c00720c */ /* 0x000fc60003f86270 */
[----:B------:R-:W-:Y:S01]  /*e970*/  I2F R76, R124 ;  /* 0x0000007c004c7306 */ /* 0x000fe20000201400 */
[----:B-1----:R-:W-:-:S05]  /*e980*/  FFMA.FTZ R85, R167, R85, R94 ;  /* 0x00000055a7557223 */ /* 0x002fca000001005e */
[----:B------:R-:W-:Y:S02]  /*e990*/  FSEL R145, R85, -INF , !P3 ;  /* 0xff80000055917808 */ /* 0x000fe40005800000 */
[----:B------:R-:W-:Y:S01]  /*e9a0*/  I2F R123, R170 ;  /* 0x000000aa007b7306 */ /* 0x000fe20000201400 */
[----:B--2---:R-:W-:Y:S02]  /*e9b0*/  FSEL R173, R80, -INF , !P6 ;  /* 0xff80000050ad7808 */ /* 0x004fe40007000000 */
[-C--:B------:R-:W-:Y:S02]  /*e9c0*/  ISETP.GE.AND P6, PT, R181, R184.reuse, PT ;  /* 0x000000b8b500720c */ /* 0x080fe40003fc6270 */
[----:B------:R-:W-:Y:S02]  /*e9d0*/  ISETP.GE.AND P3, PT, R170, R184, PT ;  /* 0x000000b8aa00720c */ /* 0x000fe40003f66270 */
[----:B------:R-:W-:Y:S01]  /*e9e0*/  LOP3.LUT R80, R190, 0x79, R187, 0xfe, !PT ;  /* 0x00000079be507812 */ /* 0x000fe200078efebb */
[----:B------:R-:W1:Y:S08]  /*e9f0*/  MUFU.TANH R91, R91 ;  /* 0x0000005b005b7308 */ /* 0x000e700000002400 */
[----:B------:R-:W2:Y:S08]  /*ea00*/  MUFU.TANH R86, R86 ;  /* 0x0000005600567308 */ /* 0x000eb00000002400 */
[----:B------:R-:W3:Y:S01]  /*ea10*/  MUFU.TANH R87, R87 ;  /* 0x0000005700577308 */ /* 0x000ee20000002400 */
[----:B-1----:R-:W-:-:S05]  /*ea20*/  FFMA.FTZ R91, R167, R172, R91 ;  /* 0x000000aca75b7223 */ /* 0x002fca000001005b */
[----:B------:R-:W-:Y:S02]  /*ea30*/  FSEL R170, R91, -INF , !P5 ;  /* 0xff8000005baa7808 */ /* 0x000fe40006800000 */
[----:B------:R1:W-:Y:S01]  /*ea40*/  I2F R116, R181 ;  /* 0x000000b500747306 */ /* 0x0003e20000201400 */
[----:B--2---:R-:W-:Y:S01]  /*ea50*/  FFMA.FTZ R76, R167, R76, R86 ;  /* 0x0000004ca74c7223 */ /* 0x004fe20000010056 */
[----:B------:R-:W-:-:S04]  /*ea60*/  ISETP.GE.AND P5, PT, R240, R184, PT ;  /* 0x000000b8f000720c */ /* 0x000fc80003fa6270 */
[----:B------:R-:W-:Y:S02]  /*ea70*/  FSEL R171, R76, -INF , !P4 ;  /* 0xff8000004cab7808 */ /* 0x000fe40006000000 */
[----:B------:R-:W-:Y:S01]  /*ea80*/  I2F R74, R240 ;  /* 0x000000f0004a7306 */ /* 0x000fe20000201400 */
[----:B---3--:R-:W-:Y:S01]  /*ea90*/  FFMA.FTZ R87, R167, R123, R87 ;  /* 0x0000007ba7577223 */ /* 0x008fe20000010057 */
[----:B------:R-:W-:-:S04]  /*eaa0*/  ISETP.GE.AND P4, PT, R241, R184, PT ;  /* 0x000000b8f100720c */ /* 0x000fc80003f86270 */
[----:B------:R-:W-:Y:S02]  /*eab0*/  FSEL R172, R87, -INF , !P3 ;  /* 0xff80000057ac7808 */ /* 0x000fe40005800000 */
[----:B------:R-:W-:Y:S01]  /*eac0*/  I2F R115, R241 ;  /* 0x000000f100737306 */ /* 0x000fe20000201400 */
[----:B-1----:R-:W-:Y:S01]  /*ead0*/  FSEL R181, R82, -INF , !P2 ;  /* 0xff80000052b57808 */ /* 0x002fe20005000000 */
[----:B------:R-:W-:Y:S01]  /*eae0*/  BAR.SYNC.DEFER_BLOCKING 0x0 ;  /* 0x0000000000007b1d */ /* 0x000fe20000010000 */
[----:B------:R-:W-:Y:S02]  /*eaf0*/  ISETP.GT.AND P2, PT, R188, R209, PT ;  /* 0x000000d1bc00720c */ /* 0x000fe40003f44270 */
[----:B------:R-:W-:-:S03]  /*eb00*/  ISETP.GE.AND P3, PT, R80, R184, PT ;  /* 0x000000b85000720c */ /* 0x000fc60003f66270 */
[----:B------:R-:W1:Y:S08]  /*eb10*/  MUFU.TANH R75, R83 ;  /* 0x00000053004b7308 */ /* 0x000e700000002400 */
[----:B------:R-:W2:Y:S08]  /*eb20*/  MUFU.TANH R78, R78 ;  /* 0x0000004e004e7308 */ /* 0x000eb00000002400 */
[----:B------:R-:W3:Y:S01]  /*eb30*/  MUFU.TANH R79, R79 ;  /* 0x0000004f004f7308 */ /* 0x000ee20000002400 */
[----:B-1----:R-:W-:-:S05]  /*eb40*/  FFMA.FTZ R75, R167, R116, R75 ;  /* 0x00000074a74b7223 */ /* 0x002fca000001004b */
[----:B------:R-:W-:Y:S02]  /*eb50*/  FSEL R178, R75, -INF , !P6 ;  /* 0xff8000004bb27808 */ /* 0x000fe40007000000 */
[----:B------:R-:W1:Y:S01]  /*eb60*/  MUFU.TANH R71, R71 ;  /* 0x0000004700477308 */ /* 0x000e620000002400 */
[----:B--2---:R-:W-:-:S05]  /*eb70*/  FFMA.FTZ R74, R167, R74, R78 ;  /* 0x0000004aa74a7223 */ /* 0x004fca000001004e */
[----:B------:R-:W-:Y:S01]  /*eb80*/  FSEL R179, R74, -INF , !P5 ;  /* 0xff8000004ab37808 */ /* 0x000fe20006800000 */
[----:B---3--:R-:W-:-:S05]  /*eb90*/  FFMA.FTZ R79, R167, R115, R79 ;  /* 0x00000073a74f7223 */ /* 0x008fca000001004f */
[----:B------:R-:W-:Y:S01]  /*eba0*/  FSEL R180, R79, -INF , !P4 ;  /* 0xff8000004fb47808 */ /* 0x000fe20006000000 */
[----:B-1----:R-:W-:-:S05]  /*ebb0*/  FFMA.FTZ R71, R167, R57, R71 ;  /* 0x00000039a7477223 */ /* 0x002fca0000010047 */
[----:B------:R-:W-:Y:S01]  /*ebc0*/  FSEL R177, R71, -INF , !P3 ;  /* 0xff80000047b17808 */ /* 0x000fe20005800000 */
[----:B------:R-:W-:Y:S05]  /*ebd0*/  @!P2 BRA `(.L_x_2381) ;  /* 0x00000af00000a947 */ /* 0x000fea0003800000 */
[----:B------:R-:W-:Y:S01]  /*ebe0*/  ULDC.64 UR6, c[0x0][0x118] ;  /* 0x0000460000067ab9 */ /* 0x000fe20000000a00 */
[----:B------:R-:W-:Y:S05]  /*ebf0*/  @!P1 BRA `(.L_x_2382) ;  /* 0x000003b000009947 */ /* 0x000fea0003800000 */
[----:B------:R-:W-:Y:S02]  /*ec00*/  IABS R57, c[0x0][0x2d0] ;  /* 0x0000b40000397a13 */ /* 0x000fe40000000000 */
[----:B------:R-:W-:Y:S02]  /*ec10*/  IABS R76, R190 ;  /* 0x000000be004c7213 */ /* 0x000fe40000000000 */
[----:B------:R-:W1:Y:S01]  /*ec20*/  I2F.RP R74, R57 ;  /* 0x00000039004a7306 */ /* 0x000e620000209400 */
[C---:B------:R-:W-:Y:S02]  /*ec30*/  IADD3 R78, R190.reuse, -0x100, RZ ;  /* 0xffffff00be4e7810 */ /* 0x040fe40007ffe0ff */
[----:B------:R-:W-:-:S05]  /*ec40*/  LOP3.LUT R190, R190, c[0x0][0x2d0], RZ, 0x3c, !PT ;  /* 0x0000b400bebe7a12 */ /* 0x000fca00078e3cff */
        /* <DEDUP_REMOVED lines=28> */
[----:B------:R-:W-:Y:S02]  /*ee10*/  MOV R57, R79 ;  /* 0x0000004f00397202 */ /* 0x000fe40000000f00 */
[----:B------:R-:W-:-:S03]  /*ee20*/  @P6 IADD3 R71, R71, 0x1, RZ ;  /* 0x0000000147476810 */ /* 0x000fc60007ffe0ff */
[----:B------:R-:W-:-:S05]  /*ee30*/  @!P5 IMAD.MOV R57, RZ, RZ, -R57 ;  /* 0x000000ffff39d224 */ /* 0x000fca00078e0a39 */
[----:B------:R-:W-:Y:S01]  /*ee40*/  SEL R57, R74, R57, !P4 ;  /* 0x000000394a397207 */ /* 0x000fe20006000000 */
[----:B------:R-:W-:-:S04]  /*ee50*/  @!P3 IMAD.MOV R71, RZ, RZ, -R71 ;  /* 0x000000ffff47b224 */ /* 0x000fc800078e0a47 */
[----:B------:R-:W-:Y:S01]  /*ee60*/  IMAD.WIDE R82, R57, 0x4, R214 ;  /* 0x0000000439527825 */ /* 0x000fe200078e02d6 */
[----:B------:R-:W-:-:S04]  /*ee70*/  SEL R74, R74, R71, !P4 ;  /* 0x000000474a4a7207 */ /* 0x000fc80006000000 */
[----:B------:R-:W2:Y:S01]  /*ee80*/  LDG.E R71, [R82.64] ;  /* 0x0000000652477981 */ /* 0x000ea2000c1e1900 */
        /* <DEDUP_REMOVED lines=18> */
.L_x_2382:
[----:B------:R-:W-:-:S05]  /*efb0*/  IMAD.MOV.U32 R76, RZ, RZ, c[0x0][0x198] ;  /* 0x00006600ff4c7624 */ /* 0x000fca00078e00ff */
[----:B------:R-:W-:-:S04]  /*efc0*/  LEA R76, -R76, RZ, 0x8 ;  /* 0x000000ff4c4c7211 */ /* 0x000fc800078e41ff */
[----:B------:R-:W-:Y:S02]  /*efd0*/  SHF.R.S32.HI R75, RZ, 0x1f, R76 ;  /* 0x0000001fff4b7819 */ /* 0x000fe4000001144c */
.L_x_2383:
[----:B------:R-:W-:Y:S01]  /*efe0*/  @!P0 IMAD.MOV.U32 R98, RZ, RZ, c[0x0][0x198] ;  /* 0x00006600ff628624 */ /* 0x000fe200078e00ff */
[C---:B------:R-:W-:Y:S01]  /*eff0*/  @!P0 LEA R106, P6, R76.reuse, R220, 0x1 ;  /* 0x000000dc4c6a8211 */ /* 0x040fe200078c08ff */
[----:B------:R-:W-:Y:S01]  /*f000*/  @!P0 IMAD.MOV.U32 R94, RZ, RZ, c[0x0][0x198] ;  /* 0x00006600ff5e8624 */ /* 0x000fe200078e00ff */
[----:B------:R1:W-:Y:S01]  /*f010*/  @P0 STS [R210+0x1004], RZ ;  /* 0x001004ffd2000388 */ /* 0x0003e20000000800 */
[----:B------:R-:W-:Y:S01]  /*f020*/  @!P0 IMAD.MOV.U32 R78, RZ, RZ, R130 ;  /* 0x000000ffff4e8224 */ /* 0x000fe200078e0082 */
[----:B------:R-:W-:Y:S01]  /*f030*/  @!P0 LEA.HI.X R107, R76, R219, R75, 0x1, P6 ;  /* 0x000000db4c6b8211 */ /* 0x000fe200030f0c4b */
[----:B------:R-:W-:Y:S01]  /*f040*/  @!P0 IMAD.MOV.U32 R79, RZ, RZ, R128 ;  /* 0x000000ffff4f8224 */ /* 0x000fe200078e0080 */
[----:B------:R1:W-:Y:S01]  /*f050*/  @P0 STS.64 [R210+0x1008], RZ ;  /* 0x001008ffd2000388 */ /* 0x0003e20000000a00 */
[----:B------:R-:W-:Y:S01]  /*f060*/  @!P0 IMAD.MOV.U32 R57, RZ, RZ, c[0x0][0x198] ;  /* 0x00006600ff398624 */ /* 0x000fe200078e00ff */
[----:B------:R-:W-:Y:S01]  /*f070*/  BSSY B0, `(.L_x_2384) ;  /* 0x0000062000007945 */ /* 0x000fe20003800000 */
[----:B------:R-:W-:Y:S01]  /*f080*/  @!P0 IMAD.MOV.U32 R90, RZ, RZ, c[0x0][0x198] ;  /* 0x00006600ff5a8624 */ /* 0x000fe200078e00ff */
[----:B------:R1:W-:Y:S01]  /*f090*/  @P0 STS [R210+0x1000], RZ ;  /* 0x001000ffd2000388 */ /* 0x0003e20000000800 */
[----:B------:R-:W-:-:S02]  /*f0a0*/  @!P0 IMAD.MOV.U32 R82, RZ, RZ, R130 ;  /* 0x000000ffff528224 */ /* 0x000fc400078e0082 */
[----:B------:R-:W-:Y:S01]  /*f0b0*/  @!P0 IMAD.MOV.U32 R83, RZ, RZ, R128 ;  /* 0x000000ffff538224 */ /* 0x000fe200078e0080 */
[----:B------:R-:W-:Y:S01]  /*f0c0*/  @!PT LDS RZ, [RZ] ;  /* 0x00000000fffff984 */ /* 0x000fe20000000800 */
[----:B------:R-:W-:Y:S01]  /*f0d0*/  @!PT LDS RZ, [RZ] ;  /* 0x00000000fffff984 */ /* 0x000fe20000000800 */
[----:B------:R-:W-:Y:S01]  /*f0e0*/  @!PT LDS RZ, [RZ] ;  /* 0x00000000fffff984 */ /* 0x000fe20000000800 */
[----:B------:R1:W-:Y:S01]  /*f0f0*/  @!P0 LDGSTS.E.BYPASS.LTC128B.128 [R210+0x1000], [R106.64] ;  /* 0x010000006ad28fae */ /* 0x0003e2000b901d46 */
[----:B------:R-:W-:Y:S02]  /*f100*/  @!P0 IMAD.MOV.U32 R71, RZ, RZ, c[0x0][0x198] ;  /* 0x00006600ff478624 */ /* 0x000fe400078e00ff */
[--C-:B------:R-:W-:Y:S01]  /*f110*/  @!P0 IMAD.WIDE.U32 R98, R98, 0x60, R78.reuse ;  /* 0x0000006062628825 */ /* 0x100fe200078e004e */
[----:B------:R1:W-:Y:S03]  /*f120*/  @P0 STS.128 [R210+0x1800], RZ ;  /* 0x001800ffd2000388 */ /* 0x0003e60000000c00 */
[----:B------:R-:W-:Y:S01]  /*f130*/  @!P0 IMAD.WIDE.U32 R94, R94, 0xa0, R78 ;  /* 0x000000a05e5e8825 */ /* 0x000fe200078e004e */
[----:B------:R-:W-:-:S03]  /*f140*/  @!P0 LEA R79, P3, R57, R130, 0x5 ;  /* 0x00000082394f8211 */ /* 0x000fc600078628ff */
[----:B------:R-:W-:Y:S01]  /*f150*/  @!P0 IMAD.MOV.U32 R78, RZ, RZ, c[0x0][0x19c] ;  /* 0x00006700ff4e8624 */ /* 0x000fe200078e00ff */
[----:B------:R-:W-:Y:S01]  /*f160*/  @!P0 IADD3 R79, P5, R76, R79, RZ ;  /* 0x0000004f4c4f8210 */ /* 0x000fe20007fbe0ff */
[----:B------:R-:W-:Y:S01]  /*f170*/  @!P0 IMAD.WIDE.U32 R90, R90, 0xc0, R82 ;  /* 0x000000c05a5a8825 */ /* 0x000fe200078e0052 */
[----:B------:R-:W-:Y:S02]  /*f180*/  @!P0 LEA R82, P4, R71, R130, 0x6 ;  /* 0x0000008247528211 */ /* 0x000fe400078830ff */
[C---:B------:R-:W-:Y:S01]  /*f190*/  @!P0 LEA.HI.X R78, R57.reuse, R128, R78, 0x5, P3 ;  /* 0x00000080394e8211 */ /* 0x040fe200018f2c4e */
[----:B------:R-:W-:Y:S01]  /*f1a0*/  @!P0 IMAD.MOV.U32 R80, RZ, RZ, c[0x0][0x19c] ;  /* 0x00006700ff508624 */ /* 0x000fe200078e00ff */
[----:B------:R-:W-:Y:S01]  /*f1b0*/  @!P0 LEA R86, P3, R57, R130, 0x7 ;  /* 0x0000008239568211 */ /* 0x000fe200078638ff */
[----:B------:R-:W-:Y:S02]  /*f1c0*/  @!P0 IMAD.MOV.U32 R85, RZ, RZ, c[0x0][0x19c] ;  /* 0x00006700ff558624 */ /* 0x000fe400078e00ff */
[----:B------:R-:W-:Y:S01]  /*f1d0*/  @!P0 IMAD.MOV.U32 R74, RZ, RZ, c[0x0][0x19c] ;  /* 0x00006700ff4a8624 */ /* 0x000fe200078e00ff */
[-C--:B------:R-:W-:Y:S01]  /*f1e0*/  @!P0 LEA.HI.X R80, R71, R128.reuse, R80, 0x6, P4 ;  /* 0x0000008047508211 */ /* 0x080fe200020f3450 */
[----:B------:R-:W-:Y:S01]  /*f1f0*/  @!P0 IMAD.MOV.U32 R71, RZ, RZ, c[0x0][0x19c] ;  /* 0x00006700ff478624 */ /* 0x000fe200078e00ff */
[----:B------:R-:W-:Y:S01]  /*f200*/  @!P0 LEA.HI.X R85, R57, R128, R85, 0x7, P3 ;  /* 0x0000008039558211 */ /* 0x000fe200018f3c55 */
[----:B------:R-:W-:Y:S01]  /*f210*/  @!P0 IMAD R74, R74, 0x60, RZ ;  /* 0x000000604a4a8824 */ /* 0x000fe200078e02ff */
[C---:B------:R-:W-:Y:S01]  /*f220*/  @!P0 IADD3 R87, P3, R76.reuse, R94, RZ ;  /* 0x0000005e4c578210 */ /* 0x040fe20007f7e0ff */
[----:B------:R-:W-:Y:S01]  /*f230*/  @!P0 IMAD R71, R71, 0xa0, RZ ;  /* 0x000000a047478824 */ /* 0x000fe200078e02ff */
[----:B------:R-:W-:Y:S01]  /*f240*/  @!P0 IADD3 R83, P4, R76, R98, RZ ;  /* 0x000000624c538210 */ /* 0x000fe20007f9e0ff */
[----:B------:R-:W-:Y:S01]  /*f250*/  @!P0 IMAD.X R78, R75, 0x1, R78, P5 ;  /* 0x000000014b4e8824 */ /* 0x000fe200028e064e */
[----:B------:R-:W-:Y:S01]  /*f260*/  @!P0 LEA R94, P5, R79, c[0x0][0x168], 0x1 ;  /* 0x00005a004f5e8a11 */ /* 0x000fe200078a08ff */
[----:B------:R-:W-:Y:S01]  /*f270*/  @!P0 IMAD.MOV.U32 R57, RZ, RZ, c[0x0][0x19c] ;  /* 0x00006700ff398624 */ /* 0x000fe200078e00ff */
[----:B------:R-:W-:-:S02]  /*f280*/  @!P0 IADD3.X R71, R75, R71, R95, P3, !PT ;  /* 0x000000474b478210 */ /* 0x000fc40001ffe45f */
[----:B------:R-:W-:Y:S01]  /*f290*/  @!P0 IADD3.X R74, R75, R74, R99, P4, !PT ;  /* 0x0000004a4b4a8210 */ /* 0x000fe200027fe463 */
[----:B------:R-:W-:Y:S01]  /*f2a0*/  @!P0 IMAD R57, R57, 0xc0, RZ ;  /* 0x000000c039398824 */ /* 0x000fe200078e02ff */
        /* <DEDUP_REMOVED lines=62> */
.L_x_2385:
[----:B------:R-:W-:Y:S05]  /*f690*/  BSYNC B0 ;  /* 0x0000000000007941 */ /* 0x000fea0003800000 */
.L_x_2384:
[----:B------:R-:W0:Y:S01]  /*f6a0*/  LDGDEPBAR ;  /* 0x00000000000079af */ /* 0x000e220000000000 */
[----:B------:R-:W-:-:S04]  /*f6b0*/  LEA R220, P0, R76, R220, 0x1 ;  /* 0x000000dc4cdc7211 */ /* 0x000fc800078008ff */
[----:B------:R-:W-:Y:S02]  /*f6c0*/  LEA.HI.X R219, R76, R219, R75, 0x1, P0 ;  /* 0x000000db4cdb7211 */ /* 0x000fe400000f0c4b */
.L_x_2381:
        /* <DEDUP_REMOVED lines=66> */
[----:B--2---:R-:W2:Y:S02]  /*faf0*/  SHFL.BFLY PT, R78, R57, 0x1, 0x1f ;  /* 0x0c201f00394e7f89 */ /* 0x004ea400000e0000 */
[----:B--2---:R-:W-:-:S04]  /*fb00*/  FMNMX.FTZ R78, R57, R78, !PT ;  /* 0x0000004e394e7209 */ /* 0x004fc80007810000 */
        /* <DEDUP_REMOVED lines=46> */
[----:B------:R-:W-:Y:S01]  /*fdf0*/  FMUL.FTZ R8, R8, c[0x0][0x23c] ;  /* 0x00008f0008087a20 */ /* 0x000fe20000410000 */
        /* <DEDUP_REMOVED lines=34> */
[----:B------:R-:W1:Y:S01]  /*10020*/  MUFU.EX2 R103, R103 ;  /* 0x0000006700677308 */ /* 0x000e620000000800 */
[----:B------:R-:W-:Y:S01]  /*10030*/  FFMA.FTZ R53, R19, c[0x0][0x23c], -R76 ;  /* 0x00008f0013357a23 */ /* 0x000fe2000001084c */
[----:B------:R-:W-:Y:S01]  /*10040*/  FMNMX.FTZ R18, R171, R18, !PT ;  /* 0x00000012ab127209 */ /* 0x000fe20007810000 */
[----:B------:R-:W-:-:S02]  /*10050*/  FMUL.FTZ R16, R204, R123 ;  /* 0x0000007bcc107220 */ /* 0x000fc40000410000 */
[-C--:B------:R-:W-:Y:S01]  /*10060*/  FMUL.FTZ R17, R205, R123.reuse ;  /* 0x0000007bcd117220 */ /* 0x080fe20000410000 */
[----:B------:R-:W-:Y:S01]  /*10070*/  FMNMX.FTZ R18, R172, R18, !PT ;  /* 0x00000012ac127209 */ /* 0x000fe20007810000 */
[----:B------:R-:W-:Y:S01]  /*10080*/  FMUL.FTZ R200, R200, R123 ;  /* 0x0000007bc8c87220 */ /* 0x000fe20000410000 */
[----:B--2---:R-:W-:Y:S01]  /*10090*/  F2FP.BF16.PACK_AB R14, R113, R115 ;  /* 0x00000073710e723e */ /* 0x004fe200000010ff */
[-C--:B------:R-:W-:Y:S01]  /*100a0*/  FMUL.FTZ R201, R201, R123.reuse ;  /* 0x0000007bc9c97220 */ /* 0x080fe20000410000 */
[----:B------:R-:W-:Y:S01]  /*100b0*/  FMNMX.FTZ R18, R181, R18, !PT ;  /* 0x00000012b5127209 */ /* 0x000fe20007810000 */
[--C-:B------:R-:W-:Y:S01]  /*100c0*/  FFMA.FTZ R107, R51, c[0x0][0x23c], -R76.reuse ;  /* 0x00008f00336b7a23 */ /* 0x100fe2000001084c */
[----:B------:R-:W-:Y:S01]  /*100d0*/  MUFU.EX2 R99, R99 ;  /* 0x0000006300637308 */ /* 0x000fe20000000800 */
[----:B------:R-:W-:Y:S01]  /*100e0*/  FFMA.FTZ R106, R50, c[0x0][0x23c], -R76 ;  /* 0x00008f00326a7a23 */ /* 0x000fe2000001084c */
[----:B------:R-:W-:Y:S01]  /*100f0*/  FMNMX.FTZ R18, R178, R18, !PT ;  /* 0x00000012b2127209 */ /* 0x000fe20007810000 */
[----:B------:R-:W-:Y:S01]  /*10100*/  FMUL.FTZ R196, R196, R123 ;  /* 0x0000007bc4c47220 */ /* 0x000fe20000410000 */
[----:B-1----:R-:W-:Y:S01]  /*10110*/  F2FP.BF16.PACK_AB R30, R100, R103 ;  /* 0x00000067641e723e */ /* 0x002fe200000010ff */
[-C--:B------:R-:W-:Y:S01]  /*10120*/  FMUL.FTZ R197, R197, R123.reuse ;  /* 0x0000007bc5c57220 */ /* 0x080fe20000410000 */
[----:B------:R-:W-:Y:S01]  /*10130*/  FMNMX.FTZ R18, R179, R18, !PT ;  /* 0x00000012b3127209 */ /* 0x000fe20007810000 */
[-C--:B------:R-:W-:Y:S01]  /*10140*/  FMUL.FTZ R192, R192, R123.reuse ;  /* 0x0000007bc0c07220 */ /* 0x080fe20000410000 */
[----:B------:R-:W1:Y:S01]  /*10150*/  MUFU.EX2 R107, R107 ;  /* 0x0000006b006b7308 */ /* 0x000e620000000800 */
[-C--:B------:R-:W-:Y:S01]  /*10160*/  FMUL.FTZ R193, R193, R123.reuse ;  /* 0x0000007bc1c17220 */ /* 0x080fe20000410000 */
[----:B------:R-:W-:Y:S01]  /*10170*/  FMNMX.FTZ R18, R180, R18, !PT ;  /* 0x00000012b4127209 */ /* 0x000fe20007810000 */
[----:B------:R-:W-:-:S02]  /*10180*/  FFMA.FTZ R118, R185, R123, R118 ;  /* 0x0000007bb9767223 */ /* 0x000fc40000010076 */
[----:B------:R-:W-:Y:S01]  /*10190*/  FFMA.FTZ R50, R49, c[0x0][0x23c], -R76 ;  /* 0x00008f0031327a23 */ /* 0x000fe2000001084c */
[----:B------:R-:W-:Y:S01]  /*101a0*/  FMNMX.FTZ R18, R182, R18, !PT ;  /* 0x00000012b6127209 */ /* 0x000fe20007810000 */
[----:B------:R-:W-:Y:S01]  /*101b0*/  FADD.FTZ R117, R117, R118 ;  /* 0x0000007675757221 */ /* 0x000fe20000010000 */
[----:B------:R-:W2:Y:S01]  /*101c0*/  MUFU.EX2 R106, R106 ;  /* 0x0000006a006a7308 */ /* 0x000ea20000000800 */
[--C-:B------:R-:W-:Y:S01]  /*101d0*/  FFMA.FTZ R51, R48, c[0x0][0x23c], -R76.reuse ;  /* 0x00008f0030337a23 */ /* 0x100fe2000001084c */
[----:B------:R-:W-:Y:S01]  /*101e0*/  FMNMX.FTZ R18, R176, R18, !PT ;  /* 0x00000012b0127209 */ /* 0x000fe20007810000 */
[----:B------:R-:W-:Y:S02]  /*101f0*/  FADD.FTZ R117, R115, R117 ;  /* 0x0000007573757221 */ /* 0x000fe40000010000 */
[--C-:B------:R-:W-:Y:S01]  /*10200*/  FFMA.FTZ R49, R218, c[0x0][0x23c], -R76.reuse ;  /* 0x00008f00da317a23 */ /* 0x100fe2000001084c */
[----:B------:R-:W-:Y:S01]  /*10210*/  FMNMX.FTZ R18, R174, R18, !PT ;  /* 0x00000012ae127209 */ /* 0x000fe20007810000 */
[----:B------:R-:W-:Y:S01]  /*10220*/  FADD.FTZ R113, R113, R117 ;  /* 0x0000007571717221 */ /* 0x000fe20000010000 */
[----:B------:R-:W-:Y:S01]  /*10230*/  MUFU.EX2 R98, R98 ;  /* 0x0000006200627308 */ /* 0x000fe20000000800 */
[----:B------:R-:W-:Y:S01]  /*10240*/  FFMA.FTZ R48, R224, c[0x0][0x23c], -R76 ;  /* 0x00008f00e0307a23 */ /* 0x000fe2000001084c */
[----:B------:R-:W-:Y:S01]  /*10250*/  FMNMX.FTZ R18, R177, R18, !PT ;  /* 0x00000012b1127209 */ /* 0x000fe20007810000 */
[----:B-1----:R-:W-:-:S02]  /*10260*/  FADD.FTZ R113, R107, R113 ;  /* 0x000000716b717221 */ /* 0x002fc40000010000 */
        /* <DEDUP_REMOVED lines=20> */
[----:B------:R-:W-:-:S03]  /*103b0*/  FFMA.FTZ R185, R42, c[0x0][0x23c], -R76 ;  /* 0x00008f002ab97a23 */ /* 0x000fc6000001084c */
        /* <DEDUP_REMOVED lines=59> */
[----:B------:R-:W-:Y:S02]  /*10770*/  FMUL.FTZ R9, R9, c[0x0][0x23c] ;  /* 0x00008f0009097a20 */ /* 0x000fe40000410000 */
[--C-:B------:R-:W-:Y:S02]  /*10780*/  FFMA.FTZ R114, R29, c[0x0][0x23c], -R47.reuse ;  /* 0x00008f001d727a23 */ /* 0x100fe4000001082f */
[--C-:B------:R-:W-:Y:S01]  /*10790*/  FFMA.FTZ R112, R31, c[0x0][0x23c], -R47.reuse ;  /* 0x00008f001f707a23 */ /* 0x100fe2000001082f */
[----:B------:R3:W4:Y:S01]  /*107a0*/  MUFU.EX2 R122, R9 ;  /* 0x00000009007a7308 */ /* 0x0007220000000800 */
[----:B------:R-:W-:-:S02]  /*107b0*/  FFMA.FTZ R108, R23, c[0x0][0x23c], -R47 ;  /* 0x00008f00176c7a23 */ /* 0x000fc4000001082f */
[--C-:B------:R-:W-:Y:S02]  /*107c0*/  FFMA.FTZ R110, R21, c[0x0][0x23c], -R47.reuse ;  /* 0x00008f00156e7a23 */ /* 0x100fe4000001082f */
[--C-:B------:R-:W-:Y:S02]  /*107d0*/  FFMA.FTZ R111, R20, c[0x0][0x23c], -R47.reuse ;  /* 0x00008f00146f7a23 */ /* 0x100fe4000001082f */
[----:B------:R-:W-:Y:S01]  /*107e0*/  LDSM.16.MT88.4 R20, [R216+0x5400] ;  /* 0x00540000d814783b */ /* 0x000fe20000004200 */
[----:B------:R-:W-:Y:S01]  /*107f0*/  MUFU.EX2 R116, R116 ;  /* 0x0000007400747308 */ /* 0x000fe20000000800 */
[--C-:B------:R-:W-:Y:S02]  /*10800*/  FFMA.FTZ R121, R25, c[0x0][0x23c], -R47.reuse ;  /* 0x00008f0019797a23 */ /* 0x100fe4000001082f */
[--C-:B------:R-:W-:Y:S02]  /*10810*/  FFMA.FTZ R124, R24, c[0x0][0x23c], -R47.reuse ;  /* 0x00008f00187c7a23 */ /* 0x100fe4000001082f */
[----:B------:R-:W-:Y:S01]  /*10820*/  LDSM.16.MT88.4 R24, [R221+0x5400] ;  /* 0x00540000dd18783b */ /* 0x000fe20000004200 */
[----:B------:R-:W-:Y:S01]  /*10830*/  FFMA.FTZ R130, R28, c[0x0][0x23c], -R47 ;  /* 0x00008f001c827a23 */ /* 0x000fe2000001082f */
[----:B--2---:R-:W-:Y:S01]  /*10840*/  F2FP.BF16.PACK_AB R28, R106, R107 ;  /* 0x0000006b6a1c723e */ /* 0x004fe200000010ff */
[----:B------:R-:W2:Y:S01]  /*10850*/  MUFU.EX2 R114, R114 ;  /* 0x0000007200727308 */ /* 0x000ea20000000800 */
[----:B---3--:R-:W3:Y:S01]  /*10860*/  LDSM.16.MT88.4 R8, [R221+0x5000] ;  /* 0x00500000dd08783b */ /* 0x008ee20000004200 */
[----:B----4-:R-:W-:-:S02]  /*10870*/  FMUL.FTZ R18, R206, R122 ;  /* 0x0000007ace127220 */ /* 0x010fc40000410000 */
[-C--:B------:R-:W-:Y:S02]  /*10880*/  FMUL.FTZ R19, R207, R122.reuse ;  /* 0x0000007acf137220 */ /* 0x080fe40000410000 */
[-C--:B------:R-:W-:Y:S02]  /*10890*/  FMUL.FTZ R202, R202, R122.reuse ;  /* 0x0000007acaca7220 */ /* 0x080fe40000410000 */
[----:B------:R-:W-:Y:S01]  /*108a0*/  MUFU.EX2 R112, R112 ;  /* 0x0000007000707308 */ /* 0x000fe20000000800 */
[-C--:B------:R-:W-:Y:S02]  /*108b0*/  FMUL.FTZ R203, R203, R122.reuse ;  /* 0x0000007acbcb7220 */ /* 0x080fe40000410000 */
[-C--:B------:R-:W-:Y:S02]  /*108c0*/  FMUL.FTZ R198, R198, R122.reuse ;  /* 0x0000007ac6c67220 */ /* 0x080fe40000410000 */
[-C--:B------:R-:W-:Y:S02]  /*108d0*/  FMUL.FTZ R199, R199, R122.reuse ;  /* 0x0000007ac7c77220 */ /* 0x080fe40000410000 */
[----:B------:R-:W-:Y:S01]  /*108e0*/  FMUL.FTZ R194, R194, R122 ;  /* 0x0000007ac2c27220 */ /* 0x000fe20000410000 */
[----:B------:R-:W4:Y:S01]  /*108f0*/  MUFU.EX2 R108, R108 ;  /* 0x0000006c006c7308 */ /* 0x000f220000000800 */
[----:B--2---:R-:W-:Y:S01]  /*10900*/  F2FP.BF16.PACK_AB R13, R114, R116 ;  /* 0x00000074720d723e */ /* 0x004fe200000010ff */
[----:B------:R-:W-:-:S02]  /*10910*/  FMUL.FTZ R195, R195, R122 ;  /* 0x0000007ac3c37220 */ /* 0x000fc40000410000 */
        /* <DEDUP_REMOVED lines=12> */
[C---:B-1----:R-:W-:Y:S01]  /*109e0*/  HMMA.16816.F32.BF16 R16, R12.reuse, R4, R16 ;  /* 0x000000040c10723c */ /* 0x042fe20000041810 */
[--C-:B------:R-:W-:Y:S01]  /*109f0*/  FFMA.FTZ R145, R145, c[0x0][0x23c], -R47.reuse ;  /* 0x00008f0091917a23 */ /* 0x100fe2000001082f */
[----:B------:R-:W-:Y:S01]  /*10a00*/  MUFU.EX2 R121, R121 ;  /* 0x0000007900797308 */ /* 0x000fe20000000800 */
[--C-:B------:R-:W-:Y:S02]  /*10a10*/  FFMA.FTZ R147, R147, c[0x0][0x23c], -R47.reuse ;  /* 0x00008f0093937a23 */ /* 0x100fe4000001082f */
[--C-:B------:R-:W-:Y:S02]  /*10a20*/  FFMA.FTZ R173, R173, c[0x0][0x23c], -R47.reuse ;  /* 0x00008f00adad7a23 */ /* 0x100fe4000001082f */
[--C-:B------:R-:W-:Y:S01]  /*10a30*/  FFMA.FTZ R170, R170, c[0x0][0x23c], -R47.reuse ;  /* 0x00008f00aaaa7a23 */ /* 0x100fe2000001082f */
[----:B------:R-:W-:Y:S01]  /*10a40*/  HMMA.16816.F32.BF16 R4, R12, R6, R200 ;  /* 0x000000060c04723c */ /* 0x000fe200000418c8 */
[--C-:B------:R-:W-:Y:S01]  /*10a50*/  FFMA.FTZ R171, R171, c[0x0][0x23c], -R47.reuse ;  /* 0x00008f00abab7a23 */ /* 0x100fe2000001082f */
[----:B------:R-:W1:Y:S01]  /*10a60*/  MUFU.EX2 R124, R124 ;  /* 0x0000007c007c7308 */ /* 0x000e620000000800 */
[----:B--2---:R-:W-:Y:S01]  /*10a70*/  F2FP.BF16.PACK_AB R29, R111, R110 ;  /* 0x0000006e6f1d723e */ /* 0x004fe200000010ff */
[--C-:B------:R-:W-:Y:S01]  /*10a80*/  FFMA.FTZ R172, R172, c[0x0][0x23c], -R47.reuse ;  /* 0x00008f00acac7a23 */ /* 0x100fe2000001082f */
[----:B------:R-:W-:Y:S01]  /*10a90*/  LDSM.16.MT88.4 R200, [R216+0x8c00] ;  /* 0x008c0000d8c8783b */ /* 0x000fe20000004200 */
[----:B------:R-:W-:-:S02]  /*10aa0*/  FFMA.FTZ R181, R181, c[0x0][0x23c], -R47 ;  /* 0x00008f00b5b57a23 */ /* 0x000fc4000001082f */
[C---:B---3--:R-:W-:Y:S01]  /*10ab0*/  HMMA.16816.F32.BF16 R196, R12.reuse, R8, R196 ;  /* 0x000000080cc4723c */ /* 0x048fe200000418c4 */
        /* <DEDUP_REMOVED lines=13> */
[C---:B------:R-:W-:Y:S01]  /*10b90*/  HMMA.16816.F32.BF16 R16, R28.reuse, R20, R16 ;  /* 0x000000141c10723c */ /* 0x040fe20000041810 */
[----:B------:R-:W-:Y:S01]  /*10ba0*/  FFMA.FTZ R116, R186, R122, R116 ;  /* 0x0000007aba747223 */ /* 0x000fe20000010074 */
[----:B------:R-:W-:Y:S01]  /*10bb0*/  MUFU.EX2 R131, R131 ;  /* 0x0000008300837308 */ /* 0x000fe20000000800 */
[--C-:B------:R-:W-:Y:S02]  /*10bc0*/  FFMA.FTZ R168, R168, c[0x0][0x23c], -R47.reuse ;  /* 0x00008f00a8a87a23 */ /* 0x100fe4000001082f */
[----:B------:R-:W-:Y:S02]  /*10bd0*/  FADD.FTZ R116, R114, R116 ;  /* 0x0000007472747221 */ /* 0x000fe40000010000 */
[--C-:B------:R-:W-:Y:S01]  /*10be0*/  FFMA.FTZ R142, R142, c[0x0][0x23c], -R47.reuse ;  /* 0x00008f008e8e7a23 */ /* 0x100fe2000001082f */
[----:B------:R-:W-:Y:S01]  /*10bf0*/  HMMA.16816.F32.BF16 R4, R28, R22, R4 ;  /* 0x000000161c04723c */ /* 0x000fe20000041804 */
[----:B------:R-:W3:Y:S01]  /*10c00*/  LDSM.16.MT88.4 R20, [R221+0x5800] ;  /* 0x00580000dd14783b */ /* 0x000ee20000004200 */
[----:B------:R-:W4:Y:S01]  /*10c10*/  MUFU.EX2 R129, R129 ;  /* 0x0000008100817308 */ /* 0x000f220000000800 */
[----:B------:R-:W-:-:S02]  /*10c20*/  FFMA.FTZ R141, R141, c[0x0][0x23c], -R47 ;  /* 0x00008f008d8d7a23 */ /* 0x000fc4000001082f */
[----:B------:R-:W-:Y:S02]  /*10c30*/  FFMA.FTZ R138, R138, c[0x0][0x23c], -R47 ;  /* 0x00008f008a8a7a23 */ /* 0x000fe4000001082f */
        /* <DEDUP_REMOVED lines=8> */
[----:B------:R-:W5:Y:S01]  /*10cc0*/  LDSM.16.MT88.4 R12, [R216+0x5c00] ;  /* 0x005c0000d80c783b */ /* 0x000f620000004200 */
[----:B------:R-:W2:Y:S01]  /*10cd0*/  MUFU.EX2 R135, R135 ;  /* 0x0000008700877308 */ /* 0x000ea20000000800 */
[----:B------:R-:W-:-:S02]  /*10ce0*/  FADD.FTZ R110, R111, R110 ;  /* 0x0000006e6f6e7221 */ /* 0x000fc40000010000 */
[----:B------:R-:W-:Y:S02]  /*10cf0*/  FADD.FTZ R106, R100, R106 ;  /* 0x0000006a646a7221 */ /* 0x000fe40000010000 */
[----:B------:R-:W-:Y:S01]  /*10d00*/  F2FP.BF16.PACK_AB R28, R98, R99 ;  /* 0x00000063621c723e */ /* 0x000fe200000010ff */
[----:B------:R-:W-:Y:S01]  /*10d10*/  FADD.FTZ R121, R121, R110 ;  /* 0x0000006e79797221 */ /* 0x000fe20000010000 */
        /* <DEDUP_REMOVED lines=8> */
[--C-:B------:R-:W-:Y:S01]  /*10da0*/  FFMA.FTZ R133, R133, c[0x0][0x23c], -R47.reuse ;  /* 0x00008f0085857a23 */ /* 0x100fe2000001082f */
[C---:B--2---:R-:W-:Y:S01]  /*10db0*/  HMMA.16816.F32.BF16 R16, R28.reuse, R8, R16 ;  /* 0x000000081c10723c */ /* 0x044fe20000041810 */
[--C-:B------:R-:W-:Y:S02]  /*10dc0*/  FFMA.FTZ R132, R132, c[0x0][0x23c], -R47.reuse ;  /* 0x00008f0084847a23 */ /* 0x100fe4000001082f */
[--C-:B------:R-:W-:Y:S02]  /*10dd0*/  FFMA.FTZ R127, R127, c[0x0][0x23c], -R47.reuse ;  /* 0x00008f007f7f7a23 */ /* 0x100fe4000001082f */
[----:B------:R-:W-:Y:S01]  /*10de0*/  FFMA.FTZ R126, R126, c[0x0][0x23c], -R47 ;  /* 0x00008f007e7e7a23 */ /* 0x000fe2000001082f */
[----:B------:R-:W2:Y:S01]  /*10df0*/  MUFU.EX2 R144, R144 ;  /* 0x0000009000907308 */ /* 0x000ea20000000800 */
[----:B------:R-:W-:Y:S01]  /*10e00*/  FADD.FTZ R99, R98, R99 ;  /* 0x0000006362637221 */ /* 0x000fe20000010000 */
[----:B------:R-:W-:Y:S01]  /*10e10*/  HMMA.16816.F32.BF16 R4, R28, R10, R4 ;  /* 0x0000000a1c04723c */ /* 0x000fe20000041804 */
[----:B------:R-:W4:Y:S01]  /*10e20*/  LDSM.16.MT88.4 R8, [R221+0x5c00] ;  /* 0x005c0000dd08783b */ /* 0x000f220000004200 */
[----:B------:R-:W-:-:S02]  /*10e30*/  FADD.FTZ R130, R128, R130 ;  /* 0x0000008280827221 */ /* 0x000fc40000010000 */
[----:B------:R-:W-:Y:S02]  /*10e40*/  FADD.FTZ R97, R97, R99 ;  /* 0x0000006361617221 */ /* 0x000fe40000010000 */
[----:B------:R-:W1:Y:S01]  /*10e50*/  MUFU.EX2 R143, R143 ;  /* 0x0000008f008f7308 */ /* 0x000e620000000800 */
[----:B------:R-:W-:Y:S01]  /*10e60*/  FADD.FTZ R131, R131, R130 ;  /* 0x0000008283837221 */ /* 0x000fe20000010000 */
[C---:B---3--:R-:W-:Y:S01]  /*10e70*/  HMMA.16816.F32.BF16 R196, R28.reuse, R20, R196 ;  /* 0x000000141cc4723c */ /* 0x048fe200000418c4 */
[----:B------:R-:W-:Y:S02]  /*10e80*/  FADD.FTZ R97, R95, R97 ;  /* 0x000000615f617221 */ /* 0x000fe40000010000 */
[----:B------:R-:W-:Y:S01]  /*10e90*/  FADD.FTZ R131, R129, R131 ;  /* 0x0000008381837221 */ /* 0x000fe20000010000 */
[----:B------:R-:W-:Y:S01]  /*10ea0*/  MOV R129, R77 ;  /* 0x0000004d00817202 */ /* 0x000fe20000000f00 */
        /* <DEDUP_REMOVED lines=15> */
[----:B------:R-:W1:Y:S01]  /*10fa0*/  MUFU.EX2 R173, R173 ;  /* 0x000000ad00ad7308 */ /* 0x000e620000000800 */
[----:B------:R-:W-:Y:S01]  /*10fb0*/  FADD.FTZ R140, R135, R140 ;  /* 0x0000008c878c7221 */ /* 0x000fe20000010000 */
[----:B------:R-:W-:Y:S01]  /*10fc0*/  MOV R131, R78 ;  /* 0x0000004e00837202 */ /* 0x000fe20000000f00 */
[----:B------:R-:W-:-:S02]  /*10fd0*/  FADD.FTZ R94, R90, R94 ;  /* 0x0000005e5a5e7221 */ /* 0x000fc40000010000 */
[----:B------:R-:W-:Y:S01]  /*10fe0*/  FADD.FTZ R136, R136, R140 ;  /* 0x0000008c88887221 */ /* 0x000fe20000010000 */
[C---:B-----5:R-:W-:Y:S01]  /*10ff0*/  HMMA.16816.F32.BF16 R16, R28.reuse, R12, R16 ;  /* 0x0000000c1c10723c */ /* 0x060fe20000041810 */
[----:B------:R-:W-:Y:S01]  /*11000*/  FADD.FTZ R87, R87, R94 ;  /* 0x0000005e57577221 */ /* 0x000fe20000010000 */
[----:B------:R-:W5:Y:S01]  /*11010*/  MUFU.EX2 R170, R170 ;  /* 0x000000aa00aa7308 */ /* 0x000f620000000800 */
[----:B------:R-:W-:Y:S02]  /*11020*/  FADD.FTZ R136, R139, R136 ;  /* 0x000000888b887221 */ /* 0x000fe40000010000 */
[----:B------:R-:W-:Y:S02]  /*11030*/  FADD.FTZ R87, R86, R87 ;  /* 0x0000005756577221 */ /* 0x000fe40000010000 */
[----:B--2---:R-:W-:Y:S01]  /*11040*/  FADD.FTZ R136, R144, R136 ;  /* 0x0000008890887221 */ /* 0x004fe20000010000 */
[----:B------:R-:W-:Y:S01]  /*11050*/  HMMA.16816.F32.BF16 R4, R28, R14, R4 ;  /* 0x0000000e1c04723c */ /* 0x000fe20000041804 */
[----:B------:R-:W2:Y:S01]  /*11060*/  LDSM.16.MT88.4 R12, [R221+0x6000] ;  /* 0x00600000dd0c783b */ /* 0x000ea20000004200 */
[----:B------:R-:W-:Y:S01]  /*11070*/  MUFU.EX2 R171, R171 ;  /* 0x000000ab00ab7308 */ /* 0x000fe20000000800 */
[----:B------:R-:W-:-:S02]  /*11080*/  FFMA.FTZ R101, R101, c[0x0][0x23c], -R47 ;  /* 0x00008f0065657a23 */ /* 0x000fc4000001082f */
[--C-:B------:R-:W-:Y:S02]  /*11090*/  FFMA.FTZ R96, R96, c[0x0][0x23c], -R47.reuse ;  /* 0x00008f0060607a23 */ /* 0x100fe4000001082f */
[--C-:B------:R-:W-:Y:S01]  /*110a0*/  FFMA.FTZ R93, R93, c[0x0][0x23c], -R47.reuse ;  /* 0x00008f005d5d7a23 */ /* 0x100fe2000001082f */
[C---:B----4-:R-:W-:Y:S01]  /*110b0*/  HMMA.16816.F32.BF16 R196, R28.reuse, R8, R196 ;  /* 0x000000081cc4723c */ /* 0x050fe200000418c4 */
[--C-:B------:R-:W-:Y:S01]  /*110c0*/  FFMA.FTZ R92, R92, c[0x0][0x23c], -R47.reuse ;  /* 0x00008f005c5c7a23 */ /* 0x100fe2000001082f */
[----:B------:R-:W4:Y:S01]  /*110d0*/  MUFU.EX2 R172, R172 ;  /* 0x000000ac00ac7308 */ /* 0x000f220000000800 */
[--C-:B------:R-:W-:Y:S02]  /*110e0*/  FFMA.FTZ R88, R88, c[0x0][0x23c], -R47.reuse ;  /* 0x00008f0058587a23 */ /* 0x100fe4000001082f */
[--C-:B------:R-:W-:Y:S02]  /*110f0*/  FFMA.FTZ R84, R84, c[0x0][0x23c], -R47.reuse ;  /* 0x00008f0054547a23 */ /* 0x100fe4000001082f */
[--C-:B------:R-:W-:Y:S01]  /*11100*/  FFMA.FTZ R81, R81, c[0x0][0x23c], -R47.reuse ;  /* 0x00008f0051517a23 */ /* 0x100fe2000001082f */
[----:B------:R-:W-:Y:S01]  /*11110*/  HMMA.16816.F32.BF16 R24, R28, R10, R24 ;  /* 0x0000000a1c18723c */ /* 0x000fe20000041818 */
[----:B------:R-:W4:Y:S01]  /*11120*/  LDSM.16.MT88.4 R8, [R216+0x6400] ;  /* 0x00640000d808783b */ /* 0x000f220000004200 */
[----:B------:R-:W-:Y:S01]  /*11130*/  MUFU.EX2 R181, R181 ;  /* 0x000000b500b57308 */ /* 0x000fe20000000800 */
[----:B------:R-:W-:-:S02]  /*11140*/  FFMA.FTZ R41, R41, c[0x0][0x23c], -R47 ;  /* 0x00008f0029297a23 */ /* 0x000fc4000001082f */
[----:B------:R-:W-:Y:S02]  /*11150*/  FFMA.FTZ R40, R40, c[0x0][0x23c], -R47 ;  /* 0x00008f0028287a23 */ /* 0x000fe4000001082f */
[C---:B------:R-:W-:Y:S01]  /*11160*/  F2FP.BF16.PACK_AB R28, R85.reuse, R86 ;  /* 0x00000056551c723e */ /* 0x040fe200000010ff */
[----:B------:R-:W-:Y:S01]  /*11170*/  FADD.FTZ R85, R85, R87 ;  /* 0x0000005755557221 */ /* 0x000fe20000010000 */
[C---:B------:R-:W-:Y:S01]  /*11180*/  F2FP.BF16.PACK_AB R29, R143.reuse, R144 ;  /* 0x000000908f1d723e */ /* 0x040fe200000010ff */
[----:B------:R-:W2:Y:S01]  /*11190*/  MUFU.EX2 R178, R178 ;  /* 0x000000b200b27308 */ /* 0x000ea20000000800 */
        /* <DEDUP_REMOVED lines=8> */
[----:B------:R-:W-:Y:S02]  /*11220*/  FADD.FTZ R147, R147, R143 ;  /* 0x0000008f93937221 */ /* 0x000fe40000010000 */
[----:B------:R-:W-:Y:S02]  /*11230*/  FADD.FTZ R82, R80, R82 ;  /* 0x0000005250527221 */ /* 0x000fe40000010000 */
[----:B-1----:R-:W-:Y:S01]  /*11240*/  FADD.FTZ R147, R173, R147 ;  /* 0x00000093ad937221 */ /* 0x002fe20000010000 */
[----:B------:R-:W1:Y:S01]  /*11250*/  MUFU.EX2 R180, R180 ;  /* 0x000000b400b47308 */ /* 0x000e620000000800 */
[----:B------:R-:W-:Y:S01]  /*11260*/  FADD.FTZ R82, R75, R82 ;  /* 0x000000524b527221 */ /* 0x000fe20000010000 */
[----:B------:R-:W-:Y:S01]  /*11270*/  HMMA.16816.F32.BF16 R4, R28, R22, R4 ;  /* 0x000000161c04723c */ /* 0x000fe20000041804 */
[----:B------:R-:W3:Y:S01]  /*11280*/  LDSM.16.MT88.4 R20, [R221+0x6400] ;  /* 0x00640000dd14783b */ /* 0x000ee20000004200 */
[----:B------:R-:W-:-:S02]  /*11290*/  FFMA.FTZ R39, R39, c[0x0][0x23c], -R47 ;  /* 0x00008f0027277a23 */ /* 0x000fc4000001082f */
        /* <DEDUP_REMOVED lines=10> */
[----:B------:R-:W1:Y:S01]  /*11340*/  LDSM.16.MT88.4 R12, [R216+0x6800] ;  /* 0x00680000d80c783b */ /* 0x000e620000004200 */
[----:B------:R-:W-:-:S02]  /*11350*/  FFMA.FTZ R2, R2, c[0x0][0x23c], -R47 ;  /* 0x00008f0002027a23 */ /* 0x000fc4000001082f */
[----:B------:R-:W-:Y:S02]  /*11360*/  FFMA.FTZ R186, R0, c[0x0][0x23c], -R47 ;  /* 0x00008f0000ba7a23 */ /* 0x000fe4000001082f */
[----:B------:R-:W-:Y:S01]  /*11370*/  MUFU.EX2 R174, R174 ;  /* 0x000000ae00ae7308 */ /* 0x000fe20000000800 */
[----:B------:R-:W-:Y:S02]  /*11380*/  F2FP.BF16.PACK_AB R28, R75, R80 ;  /* 0x000000504b1c723e */ /* 0x000fe400000010ff */
[C---:B-----5:R-:W-:Y:S01]  /*11390*/  F2FP.BF16.PACK_AB R29, R170.reuse, R173 ;  /* 0x000000adaa1d723e */ /* 0x060fe200000010ff */
[----:B------:R-:W-:Y:S01]  /*113a0*/  FADD.FTZ R170, R170, R147 ;  /* 0x00000093aaaa7221 */ /* 0x000fe20000010000 */
[----:B------:R-:W-:Y:S01]  /*113b0*/  F2FP.BF16.PACK_AB R30, R73, R74 ;  /* 0x0000004a491e723e */ /* 0x000fe200000010ff */
[----:B------:R-:W-:Y:S01]  /*113c0*/  FADD.FTZ R74, R74, R82 ;  /* 0x000000524a4a7221 */ /* 0x000fe20000010000 */
[----:B----4-:R-:W-:Y:S01]  /*113d0*/  F2FP.BF16.PACK_AB R31, R172, R171 ;  /* 0x000000abac1f723e */ /* 0x010fe200000010ff */
[----:B------:R-:W4:Y:S01]  /*113e0*/  MUFU.EX2 R177, R177 ;  /* 0x000000b100b17308 */ /* 0x000f220000000800 */
[----:B------:R-:W-:-:S02]  /*113f0*/  FADD.FTZ R170, R171, R170 ;  /* 0x000000aaabaa7221 */ /* 0x000fc40000010000 */
[----:B------:R-:W-:Y:S02]  /*11400*/  FADD.FTZ R74, R73, R74 ;  /* 0x0000004a494a7221 */ /* 0x000fe40000010000 */
[----:B------:R-:W-:Y:S01]  /*11410*/  FADD.FTZ R170, R172, R170 ;  /* 0x000000aaacaa7221 */ /* 0x000fe20000010000 */
[C---:B------:R-:W-:Y:S02]  /*11420*/  HMMA.16816.F32.BF16 R16, R28.reuse, R8, R16 ;  /* 0x000000081c10723c */ /* 0x040fe40000041810 */
[----:B------:R-:W5:Y:S06]  /*11430*/  MUFU.EX2 R168, R168 ;  /* 0x000000a800a87308 */ /* 0x000f6c0000000800 */
[C---:B------:R-:W-:Y:S01]  /*11440*/  HMMA.16816.F32.BF16 R4, R28.reuse, R10, R4 ;  /* 0x0000000a1c04723c */ /* 0x040fe20000041804 */
[----:B------:R-:W2:Y:S01]  /*11450*/  LDSM.16.MT88.4 R8, [R221+0x6800] ;  /* 0x00680000dd08783b */ /* 0x000ea20000004200 */
[----:B------:R-:W1:Y:S06]  /*11460*/  MUFU.EX2 R142, R142 ;  /* 0x0000008e008e7308 */ /* 0x000e6c0000000800 */
[C---:B---3--:R-:W-:Y:S02]  /*11470*/  HMMA.16816.F32.BF16 R196, R28.reuse, R20, R196 ;  /* 0x000000141cc4723c */ /* 0x048fe400000418c4 */
[----:B------:R-:W-:Y:S06]  /*11480*/  MUFU.EX2 R141, R141 ;  /* 0x0000008d008d7308 */ /* 0x000fec0000000800 */
[----:B------:R-:W-:Y:S01]  /*11490*/  HMMA.16816.F32.BF16 R24, R28, R22, R24 ;  /* 0x000000161c18723c */ /* 0x000fe20000041818 */
[----:B------:R-:W3:Y:S01]  /*114a0*/  LDSM.16.MT88.4 R20, [R216+0x6c00] ;  /* 0x006c0000d814783b */ /* 0x000ee20000004200 */
[----:B------:R-:W2:Y:S05]  /*114b0*/  MUFU.EX2 R138, R138 ;  /* 0x0000008a008a7308 */ /* 0x000eaa0000000800 */
[----:B------:R-:W-:Y:S01]  /*114c0*/  F2FP.BF16.PACK_AB R28, R71, R72 ;  /* 0x00000048471c723e */ /* 0x000fe200000010ff */
[----:B------:R-:W-:Y:S01]  /*114d0*/  FADD.FTZ R72, R72, R74 ;  /* 0x0000004a48487221 */ /* 0x000fe20000010000 */
[----:B------:R-:W-:Y:S01]  /*114e0*/  F2FP.BF16.PACK_AB R29, R178, R181 ;  /* 0x000000b5b21d723e */ /* 0x000fe200000010ff */
[----:B------:R-:W-:Y:S01]  /*114f0*/  MUFU.EX2 R57, R57 ;  /* 0x0000003900397308 */ /* 0x000fe20000000800 */
        /* <DEDUP_REMOVED lines=12> */
[----:B------:R-:W-:Y:S01]  /*115c0*/  FADD.FTZ R69, R68, R69 ;  /* 0x0000004544457221 */ /* 0x000fe20000010000 */
[C---:B------:R-:W-:Y:S01]  /*115d0*/  HMMA.16816.F32.BF16 R4, R28.reuse, R14, R4 ;  /* 0x0000000e1c04723c */ /* 0x040fe20000041804 */
[----:B------:R-:W1:Y:S05]  /*115e0*/  LDSM.16.MT88.4 R12, [R221+0x6c00] ;  /* 0x006c0000dd0c783b */ /* 0x000e6a0000004200 */
[----:B------:R-:W-:Y:S02]  /*115f0*/  MUFU.EX2 R127, R127 ;  /* 0x0000007f007f7308 */ /* 0x000fe40000000800 */
[C---:B--2---:R-:W-:Y:S06]  /*11600*/  HMMA.16816.F32.BF16 R196, R28.reuse, R8, R196 ;  /* 0x000000081cc4723c */ /* 0x044fec00000418c4 */
[----:B------:R-:W2:Y:S02]  /*11610*/  MUFU.EX2 R126, R126 ;  /* 0x0000007e007e7308 */ /* 0x000ea40000000800 */
[----:B------:R-:W-:Y:S01]  /*11620*/  HMMA.16816.F32.BF16 R24, R28, R10, R24 ;  /* 0x0000000a1c18723c */ /* 0x000fe20000041818 */
[----:B------:R-:W2:Y:S05]  /*11630*/  LDSM.16.MT88.4 R8, [R216+0x7000] ;  /* 0x00700000d808783b */ /* 0x000eaa0000004200 */
[----:B------:R-:W1:Y:S01]  /*11640*/  MUFU.EX2 R56, R56 ;  /* 0x0000003800387308 */ /* 0x000e620000000800 */
[C---:B------:R-:W-:Y:S01]  /*11650*/  F2FP.BF16.PACK_AB R28, R67.reuse, R68 ;  /* 0x00000044431c723e */ /* 0x040fe200000010ff */
[----:B------:R-:W-:Y:S01]  /*11660*/  FADD.FTZ R67, R67, R69 ;  /* 0x0000004543437221 */ /* 0x000fe20000010000 */
[----:B------:R-:W-:Y:S01]  /*11670*/  F2FP.BF16.PACK_AB R29, R176, R182 ;  /* 0x000000b6b01d723e */ /* 0x000fe200000010ff */
        /* <DEDUP_REMOVED lines=13> */
[----:B-----5:R-:W-:Y:S01]  /*11750*/  FADD.FTZ R177, R168, R177 ;  /* 0x000000b1a8b17221 */ /* 0x020fe20000010000 */
[----:B------:R-:W-:Y:S01]  /*11760*/  HMMA.16816.F32.BF16 R4, R28, R22, R4 ;  /* 0x000000161c04723c */ /* 0x000fe20000041804 */
[----:B------:R-:W3:Y:S01]  /*11770*/  LDSM.16.MT88.4 R20, [R221+0x7000] ;  /* 0x00700000dd14783b */ /* 0x000ee20000004200 */
[----:B------:R-:W-:Y:S01]  /*11780*/  MUFU.EX2 R53, R53 ;  /* 0x0000003500357308 */ /* 0x000fe20000000800 */
[----:B------:R-:W-:-:S05]  /*11790*/  FADD.FTZ R177, R142, R177 ;  /* 0x000000b18eb17221 */ /* 0x000fca0000010000 */
[C---:B-1----:R-:W-:Y:S02]  /*117a0*/  HMMA.16816.F32.BF16 R196, R28.reuse, R12, R196 ;  /* 0x0000000c1cc4723c */ /* 0x042fe400000418c4 */
[----:B------:R-:W-:Y:S06]  /*117b0*/  MUFU.EX2 R120, R120 ;  /* 0x0000007800787308 */ /* 0x000fec0000000800 */
[----:B------:R-:W-:Y:S01]  /*117c0*/  HMMA.16816.F32.BF16 R24, R28, R14, R24 ;  /* 0x0000000e1c18723c */ /* 0x000fe20000041818 */
[----:B------:R-:W1:Y:S01]  /*117d0*/  LDSM.16.MT88.4 R12, [R216+0x7400] ;  /* 0x00740000d80c783b */ /* 0x000e620000004200 */
[----:B------:R-:W5:Y:S05]  /*117e0*/  MUFU.EX2 R119, R119 ;  /* 0x0000007700777308 */ /* 0x000f6a0000000800 */
[----:B------:R-:W-:-:S02]  /*117f0*/  F2FP.BF16.PACK_AB R28, R63, R64 ;  /* 0x000000403f1c723e */ /* 0x000fc400000010ff */
[----:B------:R-:W-:Y:S01]  /*11800*/  F2FP.BF16.PACK_AB R29, R142, R168 ;  /* 0x000000a88e1d723e */ /* 0x000fe200000010ff */
[----:B------:R-:W-:Y:S01]  /*11810*/  MUFU.EX2 R109, R109 ;  /* 0x0000006d006d7308 */ /* 0x000fe20000000800 */
[----:B------:R-:W-:Y:S01]  /*11820*/  F2FP.BF16.PACK_AB R30, R61, R62 ;  /* 0x0000003e3d1e723e */ /* 0x000fe200000010ff */
[----:B------:R-:W-:Y:S01]  /*11830*/  FADD.FTZ R62, R62, R65 ;  /* 0x000000413e3e7221 */ /* 0x000fe20000010000 */
[C---:B------:R-:W-:Y:S01]  /*11840*/  F2FP.BF16.PACK_AB R31, R138.reuse, R141 ;  /* 0x0000008d8a1f723e */ /* 0x040fe200000010ff */
[----:B------:R-:W-:Y:S02]  /*11850*/  FADD.FTZ R141, R141, R177 ;  /* 0x000000b18d8d7221 */ /* 0x000fe40000010000 */
[----:B------:R-:W-:Y:S02]  /*11860*/  FADD.FTZ R62, R61, R62 ;  /* 0x0000003e3d3e7221 */ /* 0x000fe40000010000 */
[----:B------:R-:W1:Y:S01]  /*11870*/  MUFU.EX2 R104, R104 ;  /* 0x0000006800687308 */ /* 0x000e620000000800 */
[----:B------:R-:W-:Y:S01]  /*11880*/  FADD.FTZ R141, R138, R141 ;  /* 0x0000008d8a8d7221 */ /* 0x000fe20000010000 */
[----:B--2---:R-:W-:Y:S01]  /*11890*/  HMMA.16816.F32.BF16 R16, R28, R8, R16 ;  /* 0x000000081c10723c */ /* 0x004fe20000041810 */
[----:B------:R-:W-:-:S05]  /*118a0*/  FADD.FTZ R62, R60, R62 ;  /* 0x0000003e3c3e7221 */ /* 0x000fca0000010000 */
        /* <DEDUP_REMOVED lines=9> */
[C---:B------:R-:W-:Y:S01]  /*11940*/  F2FP.BF16.PACK_AB R28, R59.reuse, R60 ;  /* 0x0000003c3b1c723e */ /* 0x040fe200000010ff */
[----:B------:R-:W-:Y:S01]  /*11950*/  FADD.FTZ R59, R59, R62 ;  /* 0x0000003e3b3b7221 */ /* 0x000fe20000010000 */
[----:B------:R-:W-:Y:S01]  /*11960*/  F2FP.BF16.PACK_AB R29, R132, R133 ;  /* 0x00000085841d723e */ /* 0x000fe200000010ff */
        /* <DEDUP_REMOVED lines=8> */
[----:B-1----:R-:W-:Y:S01]  /*119f0*/  HMMA.16816.F32.BF16 R16, R28, R12, R16 ;  /* 0x0000000c1c10723c */ /* 0x002fe20000041810 */
[----:B------:R-:W-:Y:S01]  /*11a00*/  FADD.FTZ R57, R56, R57 ;  /* 0x0000003938397221 */ /* 0x000fe20000010000 */
[----:B------:R-:W1:Y:S01]  /*11a10*/  MUFU.EX2 R96, R96 ;  /* 0x0000006000607308 */ /* 0x000e620000000800 */
[----:B------:R-:W-:-:S05]  /*11a20*/  FADD.FTZ R127, R126, R127 ;  /* 0x0000007f7e7f7221 */ /* 0x000fca0000010000 */
[C---:B------:R-:W-:Y:S01]  /*11a30*/  HMMA.16816.F32.BF16 R4, R28.reuse, R14, R4 ;  /* 0x0000000e1c04723c */ /* 0x040fe20000041804 */
[----:B------:R-:W1:Y:S01]  /*11a40*/  LDSM.16.MT88.4 R12, [R221+0x7800] ;  /* 0x00780000dd0c783b */ /* 0x000e620000004200 */
[----:B------:R-:W-:Y:S06]  /*11a50*/  MUFU.EX2 R93, R93 ;  /* 0x0000005d005d7308 */ /* 0x000fec0000000800 */
[C---:B--2---:R-:W-:Y:S02]  /*11a60*/  HMMA.16816.F32.BF16 R196, R28.reuse, R8, R196 ;  /* 0x000000081cc4723c */ /* 0x044fe400000418c4 */
[----:B------:R-:W2:Y:S05]  /*11a70*/  MUFU.EX2 R92, R92 ;  /* 0x0000005c005c7308 */ /* 0x000eaa0000000800 */
[----:B----4-:R-:W-:Y:S01]  /*11a80*/  F2FP.BF16.PACK_AB R8, R55, R56 ;  /* 0x000000383708723e */ /* 0x010fe200000010ff */
[----:B------:R-:W-:Y:S01]  /*11a90*/  HMMA.16816.F32.BF16 R24, R28, R10, R24 ;  /* 0x0000000a1c18723c */ /* 0x000fe20000041818 */
[----:B-----5:R-:W-:Y:S01]  /*11aa0*/  F2FP.BF16.PACK_AB R9, R119, R120 ;  /* 0x000000787709723e */ /* 0x020fe200000010ff */
[----:B------:R-:W4:Y:S01]  /*11ab0*/  LDSM.16.MT88.4 R28, [R216+0x7c00] ;  /* 0x007c0000d81c783b */ /* 0x000f220000004200 */
[----:B------:R-:W5:Y:S01]  /*11ac0*/  MUFU.EX2 R48, R48 ;  /* 0x0000003000307308 */ /* 0x000f620000000800 */
[----:B------:R-:W-:-:S02]  /*11ad0*/  FADD.FTZ R120, R120, R127 ;  /* 0x0000007f78787221 */ /* 0x000fc40000010000 */
[----:B------:R-:W-:Y:S01]  /*11ae0*/  FADD.FTZ R55, R55, R57 ;  /* 0x0000003937377221 */ /* 0x000fe20000010000 */
[----:B------:R-:W-:Y:S01]  /*11af0*/  F2FP.BF16.PACK_AB R10, R53, R54 ;  /* 0x00000036350a723e */ /* 0x000fe200000010ff */
[----:B------:R-:W-:Y:S01]  /*11b00*/  FADD.FTZ R120, R119, R120 ;  /* 0x0000007877787221 */ /* 0x000fe20000010000 */
[----:B------:R-:W-:Y:S01]  /*11b10*/  F2FP.BF16.PACK_AB R11, R104, R109 ;  /* 0x0000006d680b723e */ /* 0x000fe200000010ff */
[----:B------:R-:W-:Y:S01]  /*11b20*/  FADD.FTZ R55, R54, R55 ;  /* 0x0000003736377221 */ /* 0x000fe20000010000 */
[----:B------:R-:W2:Y:S01]  /*11b30*/  MUFU.EX2 R79, R79 ;  /* 0x0000004f004f7308 */ /* 0x000ea20000000800 */
[----:B------:R-:W-:Y:S02]  /*11b40*/  FADD.FTZ R120, R109, R120 ;  /* 0x000000786d787221 */ /* 0x000fe40000010000 */
[----:B------:R-:W-:Y:S02]  /*11b50*/  FADD.FTZ R55, R53, R55 ;  /* 0x0000003735377221 */ /* 0x000fe40000010000 */
[----:B---3--:R-:W-:Y:S01]  /*11b60*/  HMMA.16816.F32.BF16 R16, R8, R20, R16 ;  /* 0x000000140810723c */ /* 0x008fe20000041810 */
[----:B------:R-:W-:-:S02]  /*11b70*/  FADD.FTZ R104, R104, R120 ;  /* 0x0000007868687221 */ /* 0x000fc40000010000 */
[----:B------:R-:W-:Y:S02]  /*11b80*/  MUFU.EX2 R105, R105 ;  /* 0x0000006900697308 */ /* 0x000fe40000000800 */
[----:B------:R-:W-:-:S03]  /*11b90*/  FADD.FTZ R104, R101, R104 ;  /* 0x0000006865687221 */ /* 0x000fc60000010000 */
[C---:B------:R-:W-:Y:S01]  /*11ba0*/  HMMA.16816.F32.BF16 R4, R8.reuse, R22, R4 ;  /* 0x000000160804723c */ /* 0x040fe20000041804 */
[----:B------:R-:W3:Y:S01]  /*11bb0*/  LDSM.16.MT88.4 R20, [R221+0x7c00] ;  /* 0x007c0000dd14783b */ /* 0x000ee20000004200 */
[----:B-1----:R-:W-:Y:S01]  /*11bc0*/  FADD.FTZ R104, R96, R104 ;  /* 0x0000006860687221 */ /* 0x002fe20000010000 */
[----:B------:R-:W-:Y:S05]  /*11bd0*/  MUFU.EX2 R125, R125 ;  /* 0x0000007d007d7308 */ /* 0x000fea0000000800 */
[C---:B------:R-:W-:Y:S03]  /*11be0*/  HMMA.16816.F32.BF16 R196, R8.reuse, R12, R196 ;  /* 0x0000000c08c4723c */ /* 0x040fe600000418c4 */
[----:B------:R-:W-:Y:S05]  /*11bf0*/  MUFU.EX2 R88, R88 ;  /* 0x0000005800587308 */ /* 0x000fea0000000800 */
[----:B------:R-:W-:Y:S01]  /*11c00*/  HMMA.16816.F32.BF16 R24, R8, R14, R24 ;  /* 0x0000000e0818723c */ /* 0x000fe20000041818 */
[----:B------:R-:W1:Y:S02]  /*11c10*/  LDSM.16.MT88.4 R12, [R216+0x8000] ;  /* 0x00800000d80c783b */ /* 0x000e640000004200 */
[----:B------:R-:W1:Y:S04]  /*11c20*/  MUFU.EX2 R84, R84 ;  /* 0x0000005400547308 */ /* 0x000e680000000800 */
[----:B------:R-:W-:Y:S01]  /*11c30*/  F2FP.BF16.PACK_AB R8, R51, R52 ;  /* 0x000000343308723e */ /* 0x000fe200000010ff */
[----:B------:R-:W-:Y:S01]  /*11c40*/  FADD.FTZ R52, R52, R55 ;  /* 0x0000003734347221 */ /* 0x000fe20000010000 */
[----:B------:R-:W-:-:S02]  /*11c50*/  F2FP.BF16.PACK_AB R9, R96, R101 ;  /* 0x000000656009723e */ /* 0x000fc400000010ff */
[----:B------:R-:W-:Y:S01]  /*11c60*/  F2FP.BF16.PACK_AB R10, R49, R50 ;  /* 0x00000032310a723e */ /* 0x000fe200000010ff */
[----:B------:R-:W-:Y:S01]  /*11c70*/  MUFU.EX2 R81, R81 ;  /* 0x0000005100517308 */ /* 0x000fe20000000800 */
[----:B--2---:R-:W-:Y:S01]  /*11c80*/  F2FP.BF16.PACK_AB R11, R92, R93 ;  /* 0x0000005d5c0b723e */ /* 0x004fe200000010ff */
[----:B------:R-:W-:Y:S02]  /*11c90*/  FADD.FTZ R52, R51, R52 ;  /* 0x0000003433347221 */ /* 0x000fe40000010000 */
[----:B------:R-:W-:Y:S02]  /*11ca0*/  FADD.FTZ R93, R93, R104 ;  /* 0x000000685d5d7221 */ /* 0x000fe40000010000 */
[----:B------:R-:W-:Y:S02]  /*11cb0*/  FADD.FTZ R52, R50, R52 ;  /* 0x0000003432347221 */ /* 0x000fe40000010000 */
[----:B----4-:R-:W-:Y:S01]  /*11cc0*/  HMMA.16816.F32.BF16 R16, R8, R28, R16 ;  /* 0x0000001c0810723c */ /* 0x010fe20000041810 */
[----:B------:R2:W4:Y:S01]  /*11cd0*/  MUFU.EX2 R83, R41 ;  /* 0x0000002900537308 */ /* 0x0005220000000800 */
[----:B------:R-:W-:-:S02]  /*11ce0*/  FADD.FTZ R49, R49, R52 ;  /* 0x0000003431317221 */ /* 0x000fc40000010000 */
[----:B------:R-:W-:Y:S02]  /*11cf0*/  FADD.FTZ R93, R92, R93 ;  /* 0x0000005d5c5d7221 */ /* 0x000fe40000010000 */
[----:B-----5:R-:W-:Y:S02]  /*11d00*/  FADD.FTZ R49, R48, R49 ;  /* 0x0000003130317221 */ /* 0x020fe40000010000 */
[C---:B------:R-:W-:Y:S01]  /*11d10*/  HMMA.16816.F32.BF16 R4, R8.reuse, R30, R4 ;  /* 0x0000001e0804723c */ /* 0x040fe20000041804 */
[----:B------:R-:W5:Y:S01]  /*11d20*/  LDSM.16.MT88.4 R28, [R221+0x8000] ;  /* 0x00800000dd1c783b */ /* 0x000f620000004200 */
        /* <DEDUP_REMOVED lines=24> */
[----:B------:R-:W3:Y:S02]  /*11eb0*/  MUFU.EX2 R39, R39 ;  /* 0x0000002700277308 */ /* 0x000ee40000000800 */
[C---:B------:R-:W-:Y:S01]  /*11ec0*/  HMMA.16816.F32.BF16 R4, R8.reuse, R14, R4 ;  /* 0x0000000e0804723c */ /* 0x040fe20000041804 */
[----:B------:R-:W4:Y:S05]  /*11ed0*/  LDSM.16.MT88.4 R12, [R221+0x8400] ;  /* 0x00840000dd0c783b */ /* 0x000f2a0000004200 */
[----:B------:R-:W-:Y:S01]  /*11ee0*/  MUFU.EX2 R38, R38 ;  /* 0x0000002600267308 */ /* 0x000fe20000000800 */
[----:B-1----:R-:W-:Y:S01]  /*11ef0*/  FADD.FTZ R81, R40, R81 ;  /* 0x0000005128517221 */ /* 0x002fe20000010000 */
[C---:B-----5:R-:W-:Y:S06]  /*11f00*/  HMMA.16816.F32.BF16 R196, R8.reuse, R28, R196 ;  /* 0x0000001c08c4723c */ /* 0x060fec00000418c4 */
[----:B------:R-:W1:Y:S02]  /*11f10*/  MUFU.EX2 R46, R46 ;  /* 0x0000002e002e7308 */ /* 0x000e640000000800 */
[----:B------:R-:W-:Y:S01]  /*11f20*/  HMMA.16816.F32.BF16 R24, R8, R30, R24 ;  /* 0x0000001e0818723c */ /* 0x000fe20000041818 */
[----:B------:R-:W5:Y:S05]  /*11f30*/  LDSM.16.MT88.4 R28, [R216+0x8800] ;  /* 0x00880000d81c783b */ /* 0x000f6a0000004200 */
[----:B------:R-:W2:Y:S01]  /*11f40*/  MUFU.EX2 R134, R134 ;  /* 0x0000008600867308 */ /* 0x000ea20000000800 */
[C---:B------:R-:W-:Y:S01]  /*11f50*/  F2FP.BF16.PACK_AB R8, R146.reuse, R137 ;  /* 0x000000899208723e */ /* 0x040fe200000010ff */
[----:B------:R-:W-:Y:S01]  /*11f60*/  FADD.FTZ R146, R146, R125 ;  /* 0x0000007d92927221 */ /* 0x000fe20000010000 */
[C---:B---3--:R-:W-:Y:S01]  /*11f70*/  F2FP.BF16.PACK_AB R9, R39.reuse, R40 ;  /* 0x000000282709723e */ /* 0x048fe200000010ff */
[----:B------:R-:W-:Y:S01]  /*11f80*/  FADD.FTZ R39, R39, R81 ;  /* 0x0000005127277221 */ /* 0x000fe20000010000 */
[----:B------:R-:W-:Y:S01]  /*11f90*/  F2FP.BF16.PACK_AB R10, R169, R175 ;  /* 0x000000afa90a723e */ /* 0x000fe200000010ff */
[----:B------:R-:W-:Y:S01]  /*11fa0*/  FADD.FTZ R146, R175, R146 ;  /* 0x00000092af927221 */ /* 0x000fe20000010000 */
[----:B-1----:R-:W-:Y:S01]  /*11fb0*/  F2FP.BF16.PACK_AB R11, R46, R38 ;  /* 0x000000262e0b723e */ /* 0x002fe200000010ff */
[----:B------:R-:W1:Y:S01]  /*11fc0*/  MUFU.EX2 R102, R102 ;  /* 0x0000006600667308 */ /* 0x000e620000000800 */
        /* <DEDUP_REMOVED lines=8> */
[----:B------:R-:W3:Y:S06]  /*12050*/  MUFU.EX2 R41, R41 ;  /* 0x0000002900297308 */ /* 0x000eec0000000800 */
[C---:B----4-:R-:W-:Y:S02]  /*12060*/  HMMA.16816.F32.BF16 R196, R8.reuse, R12, R196 ;  /* 0x0000000c08c4723c */ /* 0x050fe400000418c4 */
[----:B------:R-:W4:Y:S05]  /*12070*/  MUFU.EX2 R36, R36 ;  /* 0x0000002400247308 */ /* 0x000f2a0000000800 */
[----:B------:R-:W-:Y:S01]  /*12080*/  FFMA.FTZ R12, R43, c[0x0][0x23c], -R76 ;  /* 0x00008f002b0c7a23 */ /* 0x000fe2000001084c */
[----:B------:R-:W-:Y:S01]  /*12090*/  HMMA.16816.F32.BF16 R24, R8, R14, R24 ;  /* 0x0000000e0818723c */ /* 0x000fe20000041818 */
[----:B------:R-:W-:Y:S01]  /*120a0*/  FFMA.FTZ R13, R32, c[0x0][0x23c], -R47 ;  /* 0x00008f00200d7a23 */ /* 0x000fe2000001082f */
[----:B------:R-:W5:Y:S05]  /*120b0*/  MUFU.EX2 R35, R35 ;  /* 0x0000002300237308 */ /* 0x000f6a0000000800 */
        /* <DEDUP_REMOVED lines=8> */
[C---:B-----5:R-:W-:Y:S01]  /*12140*/  F2FP.BF16.PACK_AB R9, R35.reuse, R36 ;  /* 0x000000242309723e */ /* 0x060fe200000010ff */
[----:B------:R-:W-:-:S06]  /*12150*/  FADD.FTZ R35, R35, R46 ;  /* 0x0000002e23237221 */ /* 0x000fcc0000010000 */
[----:B------:R-:W4:Y:S01]  /*12160*/  MUFU.EX2 R45, R45 ;  /* 0x0000002d002d7308 */ /* 0x000f220000000800 */
[----:B-1----:R-:W-:Y:S01]  /*12170*/  FADD.FTZ R35, R34, R35 ;  /* 0x0000002322237221 */ /* 0x002fe20000010000 */
[----:B---3--:R-:W-:-:S06]  /*12180*/  F2FP.BF16.PACK_AB R11, R33, R34 ;  /* 0x00000022210b723e */ /* 0x008fcc00000010ff */
[----:B------:R-:W1:Y:S01]  /*12190*/  MUFU.EX2 R37, R37 ;  /* 0x0000002500257308 */ /* 0x000e620000000800 */
[----:B------:R-:W-:Y:S01]  /*121a0*/  FADD.FTZ R33, R33, R35 ;  /* 0x0000002321217221 */ /* 0x000fe20000010000 */
[----:B------:R-:W-:Y:S01]  /*121b0*/  HMMA.16816.F32.BF16 R16, R8, R28, R16 ;  /* 0x0000001c0810723c */ /* 0x000fe20000041810 */
[----:B----4-:R-:W-:-:S05]  /*121c0*/  FADD.FTZ R41, R45, R41 ;  /* 0x000000292d297221 */ /* 0x010fca0000010000 */
[----:B------:R-:W3:Y:S02]  /*121d0*/  MUFU.EX2 R12, R12 ;  /* 0x0000000c000c7308 */ /* 0x000ee40000000800 */
[C---:B--2---:R-:W-:Y:S06]  /*121e0*/  HMMA.16816.F32.BF16 R196, R8.reuse, R20, R196 ;  /* 0x0000001408c4723c */ /* 0x044fec00000418c4 */
[----:B------:R-:W2:Y:S01]  /*121f0*/  MUFU.EX2 R185, R185 ;  /* 0x000000b900b97308 */ /* 0x000ea20000000800 */
[C---:B-1----:R-:W-:Y:S01]  /*12200*/  FADD.FTZ R41, R37.reuse, R41 ;  /* 0x0000002925297221 */ /* 0x042fe20000010000 */
[C---:B------:R-:W-:Y:S06]  /*12210*/  HMMA.16816.F32.BF16 R4, R8.reuse, R30, R4 ;  /* 0x0000001e0804723c */ /* 0x040fec0000041804 */
[----:B------:R-:W1:Y:S01]  /*12220*/  MUFU.EX2 R13, R13 ;  /* 0x0000000d000d7308 */ /* 0x000e620000000800 */
[----:B---3--:R-:W-:Y:S01]  /*12230*/  FADD.FTZ R41, R12, R41 ;  /* 0x000000290c297221 */ /* 0x008fe20000010000 */
[----:B------:R-:W-:Y:S06]  /*12240*/  HMMA.16816.F32.BF16 R24, R8, R22, R24 ;  /* 0x000000160818723c */ /* 0x000fec0000041818 */
[----:B------:R-:W3:Y:S01]  /*12250*/  MUFU.EX2 R3, R3 ;  /* 0x0000000300037308 */ /* 0x000ee20000000800 */
[----:B------:R-:W-:-:S02]  /*12260*/  F2FP.BF16.PACK_AB R8, R37, R45 ;  /* 0x0000002d2508723e */ /* 0x000fc400000010ff */
[----:B--2---:R-:W-:-:S05]  /*12270*/  F2FP.BF16.PACK_AB R10, R185, R12 ;  /* 0x0000000cb90a723e */ /* 0x004fca00000010ff */
        /* <DEDUP_REMOVED lines=12> */
[----:B------:R-:W-:Y:S11]  /*12340*/  HMMA.16816.F32.BF16 R192, R8, R194, R24 ;  /* 0x000000c208c0723c */ /* 0x000ff60000041818 */
[----:B------:R-:W-:Y:S07]  /*12350*/  @!UPT UIADD3 URZ, URZ, URZ, URZ ;  /* 0x0000003f3f3ff290 */ /* 0x000fee000fffe03f */
.L_x_2378:
[----:B------:R-:W-:Y:S01]  /*12360*/  ULDC.64 UR4, c[0x0][0x118] ;  /* 0x0000460000047ab9 */ /* 0x000fe20000000a00 */
[----:B------:R-:W-:Y:S05]  /*12370*/  @!P2 BRA `(.L_x_2386) ;  /* 0x000066b00000a947 */ /* 0x000fea0003800000 */
[----:B------:R-:W-:Y:S02]  /*12380*/  MOV R189, R129 ;  /* 0x0000008100bd7202 */ /* 0x000fe40000000f00 */
[----:B------:R-:W-:-:S02]  /*12390*/  MOV R190, R131 ;  /* 0x0000008300be7202 */ /* 0x000fc40000000f00 */
[----:B------:R-:W-:Y:S02]  /*123a0*/  MOV R218, c[0x0][0x1a0] ;  /* 0x0000680000da7a02 */ /* 0x000fe40000000f00 */
.L_x_2390:
        /* <DEDUP_REMOVED lines=50> */
[----:B------:R-:W-:Y:S01]  /*126d0*/  IMAD.MOV.U32 R2, RZ, RZ, c[0x0][0x2d0] ;  /* 0x0000b400ff027624 */ /* 0x000fe200078e00ff */
[----:B------:R-:W2:Y:S03]  /*126e0*/  LDG.E R3, [R6.64] ;  /* 0x0000000406037981 */ /* 0x000ea6000c1e1900 */
[----:B------:R-:W-:Y:S01]  /*126f0*/  IMAD R0, R0, R2, -0x100 ;  /* 0xffffff0000007424 */ /* 0x000fe200078e0202 */
[----:B------:R-:W2:Y:S03]  /*12700*/  LDG.E R4, [R4.64] ;  /* 0x0000000404047981 */ /* 0x000ea6000c1e1900 */
        /* <DEDUP_REMOVED lines=11> */
.L_x_2387:
[----:B------:R-:W-:Y:S02]  /*127c0*/  ISETP.GE.AND P2, PT, R211, c[0x0][0x220], PT ;  /* 0x00008800d3007a0c */ /* 0x000fe40003f46270 */
[C---:B------:R-:W-:Y:S04]  /*127d0*/  LEA R168, P4, R8.reuse, R222, 0x1 ;  /* 0x000000de08a87211 */ /* 0x040fe800078808ff */
[----:B------:R-:W-:Y:S07]  /*127e0*/  LEA.HI.X R169, R8, R223, R9, 0x1, P4 ;  /* 0x000000df08a97211 */ /* 0x000fee00020f0c09 */
[----:B------:R-:W-:Y:S01]  /*127f0*/  @P2 STS.64 [R210+0x5008], RZ ;  /* 0x005008ffd2002388 */ /* 0x000fe20000000a00 */
[-C--:B------:R-:W-:Y:S02]  /*12800*/  @!P2 MOV R14, R8.reuse ;  /* 0x00000008000ea202 */ /* 0x080fe40000000f00 */
[CC--:B------:R-:W-:Y:S02]  /*12810*/  @!P2 LEA R2, P3, R218.reuse, R8.reuse, 0x5 ;  /* 0x00000008da02a211 */ /* 0x0c0fe400078628ff */
[-C--:B------:R-:W-:Y:S01]  /*12820*/  @!P2 MOV R15, R9.reuse ;  /* 0x00000009000fa202 */ /* 0x080fe20000000f00 */
[----:B------:R-:W-:Y:S01]  /*12830*/  @P2 STS [R210+0x5000], RZ ;  /* 0x005000ffd2002388 */ /* 0x000fe20000000800 */
[CC--:B------:R-:W-:Y:S02]  /*12840*/  @!P2 LEA R4, P0, R218.reuse, R8.reuse, 0x6 ;  /* 0x00000008da04a211 */ /* 0x0c0fe400078030ff */
[-C--:B------:R-:W-:Y:S01]  /*12850*/  @!P2 MOV R10, R8.reuse ;  /* 0x00000008000aa202 */ /* 0x080fe20000000f00 */
[----:B------:R-:W-:Y:S01]  /*12860*/  @P2 STS [R210+0x5004], RZ ;  /* 0x005004ffd2002388 */ /* 0x000fe20000000800 */
[----:B------:R-:W-:Y:S01]  /*12870*/  @!P2 IMAD.WIDE.U32 R14, R218, 0x60, R14 ;  /* 0x00000060da0ea825 */ /* 0x000fe200078e000e */
[-C--:B------:R-:W-:Y:S02]  /*12880*/  @!P2 MOV R11, R9.reuse ;  /* 0x00000009000ba202 */ /* 0x080fe40000000f00 */
[----:B------:R-:W-:Y:S01]  /*12890*/  @!PT LDS RZ, [RZ] ;  /* 0x00000000fffff984 */ /* 0x000fe20000000800 */
[----:B------:R-:W-:Y:S01]  /*128a0*/  @!PT LDS RZ, [RZ] ;  /* 0x00000000fffff984 */ /* 0x000fe20000000800 */
[----:B------:R-:W-:Y:S01]  /*128b0*/  @!PT LDS RZ, [RZ] ;  /* 0x00000000fffff984 */ /* 0x000fe20000000800 */
[----:B------:R1:W-:Y:S01]  /*128c0*/  @!P2 LDGSTS.E.BYPASS.LTC128B.128 [R210+0x5000], [R168.64] ;  /* 0x05000000a8d2afae */ /* 0x0003e2000b901d44 */
[----:B------:R-:W-:Y:S02]  /*128d0*/  @!P2 MOV R20, R8 ;  /* 0x000000080014a202 */ /* 0x000fe40000000f00 */
[-C--:B------:R-:W-:Y:S01]  /*128e0*/  @!P2 LEA R24, P5, R14, R222.reuse, 0x1 ;  /* 0x000000de0e18a211 */ /* 0x080fe200078a08ff */
[----:B------:R-:W-:Y:S01]  /*128f0*/  @!P2 IMAD.WIDE.U32 R10, R218, 0xa0, R10 ;  /* 0x000000a0da0aa825 */ /* 0x000fe200078e000a */
[-C--:B------:R-:W-:Y:S02]  /*12900*/  @!P2 MOV R21, R9.reuse ;  /* 0x000000090015a202 */ /* 0x080fe40000000f00 */
[----:B------:R-:W-:Y:S01]  /*12910*/  @!P2 MOV R0, c[0x0][0x1a4] ;  /* 0x000069000000aa02 */ /* 0x000fe20000000f00 */
[----:B------:R-:W-:Y:S01]  /*12920*/  @P2 STS.128 [R210+0x5800], RZ ;  /* 0x005800ffd2002388 */ /* 0x000fe20000000c00 */
[-C--:B------:R-:W-:Y:S01]  /*12930*/  @!P2 LEA R22, P4, R10, R222.reuse, 0x1 ;  /* 0x000000de0a16a211 */ /* 0x080fe200078808ff */
[C---:B------:R-:W-:Y:S01]  /*12940*/  @!P2 IMAD.WIDE.U32 R20, R218.reuse, 0xe0, R20 ;  /* 0x000000e0da14a825 */ /* 0x040fe200078e0014 */
[----:B------:R-:W-:Y:S02]  /*12950*/  @!P2 LEA.HI.X R0, R218, R9, R0, 0x5, P3 ;  /* 0x00000009da00a211 */ /* 0x000fe400018f2c00 */
[CC--:B------:R-:W-:Y:S02]  /*12960*/  @!P2 LEA R18, P3, R2.reuse, R222.reuse, 0x1 ;  /* 0x000000de0212a211 */ /* 0x0c0fe400078608ff */
[----:B------:R-:W-:Y:S02]  /*12970*/  @!P2 MOV R3, c[0x0][0x1a4] ;  /* 0x000069000003aa02 */ /* 0x000fe40000000f00 */
[----:B------:R-:W-:Y:S02]  /*12980*/  @!P2 LEA.HI.X R19, R2, R223, R0, 0x1, P3 ;  /* 0x000000df0213a211 */ /* 0x000fe400018f0c00 */
[----:B------:R-:W-:Y:S02]  /*12990*/  @!P2 LEA.HI.X R3, R218, R9, R3, 0x6, P0 ;  /* 0x00000009da03a211 */ /* 0x000fe400000f3403 */
[C---:B------:R-:W-:Y:S01]  /*129a0*/  @!P2 LEA R16, P0, R4.reuse, R222, 0x1 ;  /* 0x000000de0410a211 */ /* 0x040fe200078008ff */
[----:B------:R-:W-:Y:S01]  /*129b0*/  @!PT LDS RZ, [RZ] ;  /* 0x00000000fffff984 */ /* 0x000fe20000000800 */
[----:B------:R-:W-:Y:S01]  /*129c0*/  @!PT LDS RZ, [RZ] ;  /* 0x00000000fffff984 */ /* 0x000fe20000000800 */
[----:B------:R-:W-:Y:S01]  /*129d0*/  @!PT LDS RZ, [RZ] ;  /* 0x00000000fffff984 */ /* 0x000fe20000000800 */
[----:B------:R2:W-:Y:S01]  /*129e0*/  @!P2 LDGSTS.E.BYPASS.LTC128B.128 [R210+0x5800], [R18.64] ;  /* 0x0580000012d2afae */ /* 0x0005e2000b901d44 */
[----:B------:R-:W-:Y:S02]  /*129f0*/  @!P2 MOV R2, c[0x0][0x1a4] ;  /* 0x000069000002aa02 */ /* 0x000fe40000000f00 */
[----:B------:R-:W-:Y:S02]  /*12a00*/  @!P2 LEA.HI.X R17, R4, R223, R3, 0x1, P0 ;  /* 0x000000df0411a211 */ /* 0x000fe400000f0c03 */
[----:B------:R-:W-:Y:S01]  /*12a10*/  @!P2 LEA R6, P0, R218, R8, 0x7 ;  /* 0x00000008da06a211 */ /* 0x000fe200078038ff */
[----:B------:R-:W-:Y:S01]  /*12a20*/  @!P2 IMAD R2, R2, 0xc0, RZ ;  /* 0x000000c00202a824 */ /* 0x000fe200078e02ff */
[----:B------:R-:W-:Y:S01]  /*12a30*/  @!P2 MOV R4, c[0x0][0x1a4] ;  /* 0x000069000004aa02 */ /* 0x000fe20000000f00 */
[----:B------:R-:W-:Y:S01]  /*12a40*/  @P2 STS.128 [R210+0x6000], RZ ;  /* 0x006000ffd2002388 */ /* 0x000fe20000000c00 */
[----:B------:R-:W-:Y:S02]  /*12a50*/  @!P2 MOV R5, c[0x0][0x1a4] ;  /* 0x000069000005aa02 */ /* 0x000fe40000000f00 */
[----:B------:R-:W-:Y:S01]  /*12a60*/  @!P2 MOV R3, c[0x0][0x1a4] ;  /* 0x000069000003aa02 */ /* 0x000fe20000000f00 */
[----:B------:R-:W-:Y:S01]  /*12a70*/  @!P2 IMAD R4, R4, 0x60, RZ ;  /* 0x000000600404a824 */ /* 0x000fe200078e02ff */
[C---:B------:R-:W-:Y:S01]  /*12a80*/  @!P2 LEA.HI.X R5, R218.reuse, R9, R5, 0x7, P0 ;  /* 0x00000009da05a211 */ /* 0x040fe200000f3c05 */
[----:B------:R-:W-:Y:S01]  /*12a90*/  @!P2 IMAD.WIDE.U32 R8, R218, 0xc0, R8 ;  /* 0x000000c0da08a825 */ /* 0x000fe200078e0008 */
[-C--:B------:R-:W-:Y:S01]  /*12aa0*/  @!P2 LEA R12, P0, R6, R222.reuse, 0x1 ;  /* 0x000000de060ca211 */ /* 0x080fe200078008ff */
[----:B------:R-:W-:Y:S01]  /*12ab0*/  @!PT LDS RZ, [RZ] ;  /* 0x00000000fffff984 */ /* 0x000fe20000000800 */
[----:B------:R-:W-:Y:S01]  /*12ac0*/  @!PT LDS RZ, [RZ] ;  /* 0x00000000fffff984 */ /* 0x000fe20000000800 */
[----:B------:R-:W-:Y:S01]  /*12ad0*/  @!PT LDS RZ, [RZ] ;  /* 0x00000000fffff984 */ /* 0x000fe20000000800 */
[----:B------:R2:W-:Y:S01]  /*12ae0*/  @!P2 LDGSTS.E.BYPASS.LTC128B.128 [R210+0x6000], [R16.64] ;  /* 0x0600000010d2afae */ /* 0x0005e2000b901d44 */
[----:B------:R-:W-:Y:S01]  /*12af0*/  @!P2 IADD3 R4, R4, R15, RZ ;  /* 0x0000000f0404a210 */ /* 0x000fe20007ffe0ff */
[----:B------:R-:W-:Y:S01]  /*12b00*/  @!P2 IMAD R3, R3, 0xa0, RZ ;  /* 0x000000a00303a824 */ /* 0x000fe200078e02ff */
[----:B------:R-:W-:Y:S02]  /*12b10*/  @!P2 LEA.HI.X R13, R6, R223, R5, 0x1, P0 ;  /* 0x000000df060da211 */ /* 0x000fe400000f0c05 */
[----:B------:R-:W-:Y:S02]  /*12b20*/  @!P2 IADD3 R2, R2, R9, RZ ;  /* 0x000000090202a210 */ /* 0x000fe40007ffe0ff */
[----:B------:R-:W-:Y:S01]  /*12b30*/  @!P2 LEA.HI.X R25, R14, R223, R4, 0x1, P5 ;  /* 0x000000df0e19a211 */ /* 0x000fe200028f0c04 */
[----:B------:R-:W-:Y:S01]  /*12b40*/  @P2 STS.128 [R210+0x6800], RZ ;  /* 0x006800ffd2002388 */ /* 0x000fe20000000c00 */
[----:B------:R-:W-:Y:S02]  /*12b50*/  @!P2 IADD3 R3, R3, R11, RZ ;  /* 0x0000000b0303a210 */ /* 0x000fe40007ffe0ff */
[-C--:B------:R-:W-:Y:S02]  /*12b60*/  @!P2 LEA R6, P3, R8, R222.reuse, 0x1 ;  /* 0x000000de0806a211 */ /* 0x080fe400078608ff */
[-C--:B------:R-:W-:Y:S02]  /*12b70*/  @!P2 LEA.HI.X R23, R10, R223.reuse, R3, 0x1, P4 ;  /* 0x000000df0a17a211 */ /* 0x080fe400020f0c03 */
[----:B------:R-:W-:Y:S01]  /*12b80*/  @!P2 LEA.HI.X R7, R8, R223, R2, 0x1, P3 ;  /* 0x000000df0807a211 */ /* 0x000fe200018f0c02 */
[----:B------:R-:W-:Y:S01]  /*12b90*/  @!PT LDS RZ, [RZ] ;  /* 0x00000000fffff984 */ /* 0x000fe20000000800 */
[----:B------:R-:W-:Y:S01]  /*12ba0*/  @!PT LDS RZ, [RZ] ;  /* 0x00000000fffff984 */ /* 0x000fe20000000800 */
[----:B------:R-:W-:Y:S01]  /*12bb0*/  @!PT LDS RZ, [RZ] ;  /* 0x00000000fffff984 */ /* 0x000fe20000000800 */
[----:B------:R3:W-:Y:S01]  /*12bc0*/  @!P2 LDGSTS.E.BYPASS.LTC128B.128 [R210+0x6800], [R24.64] ;  /* 0x0680000018d2afae */ /* 0x0007e2000b901d44 */
[----:B------:R-:W-:Y:S02]  /*12bd0*/  @!P2 LEA R26, P0, R20, R222, 0x1 ;  /* 0x000000de141aa211 */ /* 0x000fe400078008ff */
[----:B------:R-:W-:Y:S02]  /*12be0*/  @!P2 MOV R0, c[0x0][0x1a4] ;  /* 0x000069000000aa02 */ /* 0x000fe40000000f00 */
[----:B------:R-:W-:Y:S03]  /*12bf0*/  MOV R222, R168 ;  /* 0x000000a800de7202 */ /* 0x000fe60000000f00 */
[----:B------:R-:W-:Y:S01]  /*12c00*/  @P2 STS.128 [R210+0x7000], RZ ;  /* 0x007000ffd2002388 */ /* 0x000fe20000000c00 */
[----:B------:R-:W-:Y:S05]  /*12c10*/  @!P2 IMAD R0, R0, 0xe0, RZ ;  /* 0x000000e00000a824 */ /* 0x000fea00078e02ff */
[----:B------:R-:W-:Y:S02]  /*12c20*/  @!P2 IADD3 R0, R0, R21, RZ ;  /* 0x000000150000a210 */ /* 0x000fe40007ffe0ff */
[----:B------:R-:W-:Y:S01]  /*12c30*/  @!PT LDS RZ, [RZ] ;  /* 0x00000000fffff984 */ /* 0x000fe20000000800 */
[----:B------:R-:W-:Y:S01]  /*12c40*/  @!PT LDS RZ, [RZ] ;  /* 0x00000000fffff984 */ /* 0x000fe20000000800 */
[----:B------:R-:W-:Y:S01]  /*12c50*/  @!PT LDS RZ, [RZ] ;  /* 0x00000000fffff984 */ /* 0x000fe20000000800 */
[----:B------:R4:W-:Y:S02]  /*12c60*/  @!P2 LDGSTS.E.BYPASS.LTC128B.128 [R210+0x7000], [R12.64] ;  /* 0x070000000cd2afae */ /* 0x0009e4000b901d44 */
[----:B------:R-:W-:Y:S02]  /*12c70*/  @!P2 LEA.HI.X R27, R20, R223, R0, 0x1, P0 ;  /* 0x000000df141ba211 */ /* 0x000fe400000f0c00 */
[----:B------:R-:W-:Y:S02]  /*12c80*/  ISETP.GT.AND P0, PT, R188, R209, PT ;  /* 0x000000d1bc00720c */ /* 0x000fe40003f04270 */
[----:B------:R-:W-:Y:S02]  /*12c90*/  MOV R223, R169 ;  /* 0x000000a900df7202 */ /* 0x000fe40000000f00 */
        /* <DEDUP_REMOVED lines=19> */
[----:B----4-:R-:W-:Y:S08]  /*12dd0*/  LDSM.16.M88.4 R12, [R163] ;  /* 0x00000000a30c783b */ /* 0x010ff00000000200 */
[----:B--2---:R-:W-:Y:S08]  /*12de0*/  LDSM.16.M88.4 R16, [R164+0x1400] ;  /* 0x00140000a410783b */ /* 0x004ff00000000200 */
[----:B-----5:R-:W-:Y:S08]  /*12df0*/  LDSM.16.M88.4 R20, [R162] ;  /* 0x00000000a214783b */ /* 0x020ff00000000200 */
[----:B---3--:R-:W-:Y:S08]  /*12e00*/  LDSM.16.M88.4 R24, [R164+0x1800] ;  /* 0x00180000a418783b */ /* 0x008ff00000000200 */
        /* <DEDUP_REMOVED lines=14> */
[----:B------:R-:W2:Y:S08]  /*12ef0*/  LDSM.16.M88.4 R104, [R164+0x3c00] ;  /* 0x003c0000a468783b */ /* 0x000eb00000000200 */
[----:B------:R-:W-:Y:S08]  /*12f00*/  LDSM.16.M88.4 R96, [R153] ;  /* 0x000000009960783b */ /* 0x000ff00000000200 */
[----:B------:R-:W3:Y:S08]  /*12f10*/  LDSM.16.M88.4 R100, [R152] ;  /* 0x000000009864783b */ /* 0x000ef00000000200 */
[----:B------:R-:W4:Y:S08]  /*12f20*/  LDSM.16.M88.4 R116, [R164+0x4000] ;  /* 0x00400000a474783b */ /* 0x000f300000000200 */
[----:B------:R-:W-:Y:S08]  /*12f30*/  LDSM.16.M88.4 R112, [R164+0x4400] ;  /* 0x00440000a470783b */ /* 0x000ff00000000200 */
[----:B------:R-:W-:Y:S08]  /*12f40*/  LDSM.16.M88.4 R120, [R164+0x4800] ;  /* 0x00480000a478783b */ /* 0x000ff00000000200 */
[----:B------:R-:W-:Y:S08]  /*12f50*/  LDSM.16.M88.4 R140, [R164+0x4c00] ;  /* 0x004c0000a48c783b */ /* 0x000ff00000000200 */
[----:B------:R-:W-:Y:S08]  /*12f60*/  LDSM.16.M88.4 R144, [R149] ;  /* 0x000000009590783b */ /* 0x000ff00000000200 */
[----:B------:R-:W-:Y:S01]  /*12f70*/  LDSM.16.M88.4 R136, [R148] ;  /* 0x000000009488783b */ /* 0x000fe20000000200 */
[C---:B--2---:R-:W-:Y:S08]  /*12f80*/  HMMA.16816.F32.BF16 R92, R132.reuse, R104, RZ ;  /* 0x00000068845c723c */ /* 0x044ff000000418ff */
[C---:B------:R-:W-:Y:S08]  /*12f90*/  HMMA.16816.F32.BF16 R104, R132.reuse, R106, RZ ;  /* 0x0000006a8468723c */ /* 0x040ff000000418ff */
[----:B-1----:R-:W-:Y:S08]  /*12fa0*/  HMMA.16816.F32.BF16 R4, R132, R8, RZ ;  /* 0x000000088404723c */ /* 0x002ff000000418ff */
        /* <DEDUP_REMOVED lines=330> */
[----:B------:R-:W2:Y:S01]  /*14450*/  I2F.RP R130, R129 ;  /* 0x0000008100827306 */ /* 0x000ea20000209400 */
[C---:B------:R-:W-:Y:S02]  /*14460*/  IADD3 R138, R133.reuse, -0x100, RZ ;  /* 0xffffff00858a7810 */ /* 0x040fe40007ffe0ff */
        /* <DEDUP_REMOVED lines=43> */
[----:B------:R3:W2:Y:S03]  /*14720*/  LDG.E R134, [R134.64] ;  /* 0x0000000486867981 */ /* 0x0006a6000c1e1900 */
[----:B------:R-:W-:Y:S01]  /*14730*/  IMAD.WIDE.U32 R130, R129, c[0x0][0x198], RZ ;  /* 0x0000660081827a25 */ /* 0x000fe200078e00ff */
[----:B---3--:R-:W-:Y:S05]  /*14740*/  SHF.R.S32.HI R135, RZ, 0x1f, R129 ;  /* 0x0000001fff877819 */ /* 0x008fea0000011481 */
        /* <DEDUP_REMOVED lines=9> */
.L_x_2389:
[----:B------:R2:W-:Y:S01]  /*147e0*/  @P2 STS [R210+0x1004], RZ ;  /* 0x001004ffd2002388 */ /* 0x0005e20000000800 */
[----:B------:R-:W-:Y:S01]  /*147f0*/  LEA R168, P5, R130, R220, 0x1 ;  /* 0x000000dc82a87211 */ /* 0x000fe200078a08ff */
[----:B------:R-:W-:Y:S01]  /*14800*/  @!P2 IMAD.MOV.U32 R133, RZ, RZ, c[0x0][0x19c] ;  /* 0x00006700ff85a624 */ /* 0x000fe200078e00ff */
[-C--:B------:R-:W-:Y:S01]  /*14810*/  @!P2 LEA R134, P4, R132, R130.reuse, 0x5 ;  /* 0x000000828486a211 */ /* 0x080fe200078828ff */
[----:B------:R2:W-:Y:S01]  /*14820*/  @P2 STS.64 [R210+0x1008], RZ ;  /* 0x001008ffd2002388 */ /* 0x0005e20000000a00 */
[----:B------:R-:W-:Y:S01]  /*14830*/  @!P2 IMAD.MOV.U32 R135, RZ, RZ, c[0x0][0x19c] ;  /* 0x00006700ff87a624 */ /* 0x000fe200078e00ff */
[--C-:B------:R-:W-:Y:S01]  /*14840*/  LEA.HI.X R169, R130, R219, R129.reuse, 0x1, P5 ;  /* 0x000000db82a97211 */ /* 0x100fe200028f0c81 */
        /* <DEDUP_REMOVED lines=10> */
[----:B------:R-:W-:Y:S01]  /*148f0*/  @!P2 IMAD.WIDE.U32 R144, R132, 0x60, R130 ;  /* 0x000000608490a825 */ /* 0x000fe200078e0082 */
[----:B------:R-:W-:Y:S01]  /*14900*/  @!P2 LEA R146, P3, R134, R220, 0x1 ;  /* 0x000000dc8692a211 */ /* 0x000fe200078608ff */
[----:B------:R2:W-:Y:S01]  /*14910*/  @P2 STS.128 [R210+0x1800], RZ ;  /* 0x001800ffd2002388 */ /* 0x0005e20000000c00 */
[----:B------:R-:W-:Y:S01]  /*14920*/  @!P2 LEA R138, P0, R132, R130, 0x7 ;  /* 0x00000082848aa211 */ /* 0x000fe200078038ff */
[----:B------:R-:W-:Y:S01]  /*14930*/  @!P2 IMAD.MOV.U32 R141, RZ, RZ, R129 ;  /* 0x000000ffff8da224 */ /* 0x000fe200078e0081 */
[----:B------:R-:W-:Y:S01]  /*14940*/  @!P2 LEA.HI.X R147, R134, R219, R133, 0x1, P3 ;  /* 0x000000db8693a211 */ /* 0x000fe200018f0c85 */
[--C-:B------:R-:W-:Y:S01]  /*14950*/  @!P2 IMAD.MOV.U32 R142, RZ, RZ, R130.reuse ;  /* 0x000000ffff8ea224 */ /* 0x100fe200078e0082 */
[-C--:B------:R-:W-:Y:S01]  /*14960*/  @!P2 LEA.HI.X R137, R132, R129.reuse, R137, 0x7, P0 ;  /* 0x000000818489a211 */ /* 0x080fe200000f3c89 */
[----:B------:R-:W-:Y:S01]  /*14970*/  @!P2 IMAD.MOV.U32 R140, RZ, RZ, R130 ;  /* 0x000000ffff8ca224 */ /* 0x000fe200078e0082 */
[-C--:B------:R-:W-:Y:S01]  /*14980*/  @!P2 MOV R143, R129.reuse ;  /* 0x00000081008fa202 */ /* 0x080fe20000000f00 */
[----:B------:R-:W-:Y:S01]  /*14990*/  @!PT LDS RZ, [RZ] ;  /* 0x00000000fffff984 */ /* 0x000fe20000000800 */
[----:B------:R-:W-:Y:S01]  /*149a0*/  @!PT LDS RZ, [RZ] ;  /* 0x00000000fffff984 */ /* 0x000fe20000000800 */
[----:B------:R-:W-:Y:S01]  /*149b0*/  @!PT LDS RZ, [RZ] ;  /* 0x00000000fffff984 */ /* 0x000fe20000000800 */
[----:B------:R2:W-:Y:S01]  /*149c0*/  @!P2 LDGSTS.E.BYPASS.LTC128B.128 [R210+0x1800], [R146.64] ;  /* 0x0180000092d2afae */ /* 0x0005e2000b901d44 */
[----:B------:R-:W-:Y:S01]  /*149d0*/  @!P2 MOV R171, R129 ;  /* 0x0000008100aba202 */ /* 0x000fe20000000f00 */
[----:B------:R-:W-:Y:S01]  /*149e0*/  @!P2 IMAD.MOV.U32 R129, RZ, RZ, c[0x0][0x19c] ;  /* 0x00006700ff81a624 */ /* 0x000fe200078e00ff */
[-C--:B------:R-:W-:Y:S01]  /*149f0*/  @!P2 LEA R172, P0, R136, R220.reuse, 0x1 ;  /* 0x000000dc88aca211 */ /* 0x080fe200078008ff */
[----:B------:R2:W-:Y:S01]  /*14a00*/  @P2 STS.128 [R210+0x2000], RZ ;  /* 0x002000ffd2002388 */ /* 0x0005e20000000c00 */
[-C--:B------:R-:W-:Y:S01]  /*14a10*/  @!P2 LEA R174, P5, R144, R220.reuse, 0x1 ;  /* 0x000000dc90aea211 */ /* 0x080fe200078a08ff */
[----:B------:R-:W-:Y:S01]  /*14a20*/  @!P2 IMAD R129, R129, 0x60, RZ ;  /* 0x000000608181a824 */ /* 0x000fe200078e02ff */
[-C--:B------:R-:W-:Y:S01]  /*14a30*/  @!P2 LEA.HI.X R173, R136, R219.reuse, R135, 0x1, P0 ;  /* 0x000000db88ada211 */ /* 0x080fe200000f0c87 */
[----:B------:R-:W-:Y:S01]  /*14a40*/  @!P2 IMAD.WIDE.U32 R142, R132, 0xa0, R142 ;  /* 0x000000a0848ea825 */ /* 0x000fe200078e008e */
[CC--:B------:R-:W-:Y:S03]  /*14a50*/  @!P2 LEA R134, P0, R138.reuse, R220.reuse, 0x1 ;  /* 0x000000dc8a86a211 */ /* 0x0c0fe600078008ff */
[----:B------:R-:W-:Y:S01]  /*14a60*/  @!PT LDS RZ, [RZ] ;  /* 0x00000000fffff984 */ /* 0x000fe20000000800 */
[----:B------:R-:W-:Y:S01]  /*14a70*/  @!PT LDS RZ, [RZ] ;  /* 0x00000000fffff984 */ /* 0x000fe20000000800 */
[----:B------:R-:W-:Y:S01]  /*14a80*/  @!PT LDS RZ, [RZ] ;  /* 0x00000000fffff984 */ /* 0x000fe20000000800 */
[----:B------:R2:W-:Y:S01]  /*14a90*/  @!P2 LDGSTS.E.BYPASS.LTC128B.128 [R210+0x2000], [R172.64] ;  /* 0x02000000acd2afae */ /* 0x0005e2000b901d44 */
[----:B------:R-:W-:Y:S01]  /*14aa0*/  @!P2 IMAD.IADD R129, R129, 0x1, R145 ;  /* 0x000000018181a824 */ /* 0x000fe200078e0291 */
[-C--:B------:R-:W-:Y:S01]  /*14ab0*/  @!P2 LEA.HI.X R135, R138, R219.reuse, R137, 0x1, P0 ;  /* 0x000000db8a87a211 */ /* 0x080fe200000f0c89 */
[----:B------:R-:W-:Y:S01]  /*14ac0*/  @!P2 IMAD.MOV.U32 R170, RZ, RZ, R130 ;  /* 0x000000ffffaaa224 */ /* 0x000fe200078e0082 */
[----:B------:R2:W-:Y:S01]  /*14ad0*/  @P2 STS.128 [R210+0x2800], RZ ;  /* 0x002800ffd2002388 */ /* 0x0005e20000000c00 */
[----:B------:R-:W-:Y:S01]  /*14ae0*/  @!P2 IMAD.WIDE.U32 R140, R132, 0xc0, R140 ;  /* 0x000000c0848ca825 */ /* 0x000fe200078e008c */
[-C--:B------:R-:W-:Y:S02]  /*14af0*/  @!P2 LEA.HI.X R175, R144, R219.reuse, R129, 0x1, P5 ;  /* 0x000000db90afa211 */ /* 0x080fe400028f0c81 */
[-C--:B------:R-:W-:Y:S01]  /*14b00*/  @!P2 LEA R138, P4, R142, R220.reuse, 0x1 ;  /* 0x000000dc8e8aa211 */ /* 0x080fe200078808ff */
[----:B------:R-:W-:Y:S01]  /*14b10*/  @!P2 IMAD.WIDE.U32 R170, R132, 0xe0, R170 ;  /* 0x000000e084aaa825 */ /* 0x000fe200078e00aa */
[-C--:B------:R-:W-:Y:S01]  /*14b20*/  @!P2 LEA R136, P3, R140, R220.reuse, 0x1 ;  /* 0x000000dc8c88a211 */ /* 0x080fe200078608ff */
[----:B------:R-:W-:Y:S01]  /*14b30*/  @!PT LDS RZ, [RZ] ;  /* 0x00000000fffff984 */ /* 0x000fe20000000800 */
[----:B------:R-:W-:Y:S01]  /*14b40*/  @!PT LDS RZ, [RZ] ;  /* 0x00000000fffff984 */ /* 0x000fe20000000800 */
[----:B------:R-:W-:Y:S01]  /*14b50*/  @!PT LDS RZ, [RZ] ;  /* 0x00000000fffff984 */ /* 0x000fe20000000800 */
[----:B------:R2:W-:Y:S01]  /*14b60*/  @!P2 LDGSTS.E.BYPASS.LTC128B.128 [R210+0x2800], [R174.64] ;  /* 0x02800000aed2afae */ /* 0x0005e2000b901d44 */
[----:B------:R-:W-:Y:S01]  /*14b70*/  @!P2 MOV R130, c[0x0][0x19c] ;  /* 0x000067000082aa02 */ /* 0x000fe20000000f00 */
[----:B------:R-:W-:Y:S01]  /*14b80*/  @!P2 IMAD.MOV.U32 R132, RZ, RZ, c[0x0][0x19c] ;  /* 0x00006700ff84a624 */ /* 0x000fe200078e00ff */
[----:B------:R-:W-:Y:S01]  /*14b90*/  @!P2 LEA R176, P0, R170, R220, 0x1 ;  /* 0x000000dcaab0a211 */ /* 0x000fe200078008ff */
[----:B------:R2:W-:Y:S01]  /*14ba0*/  @P2 STS.128 [R210+0x3000], RZ ;  /* 0x003000ffd2002388 */ /* 0x0005e20000000c00 */
[----:B------:R-:W-:Y:S02]  /*14bb0*/  @!P2 IMAD.MOV.U32 R131, RZ, RZ, c[0x0][0x19c] ;  /* 0x00006700ff83a624 */ /* 0x000fe400078e00ff */
[----:B------:R-:W-:Y:S01]  /*14bc0*/  @!P2 IMAD R132, R132, 0xa0, RZ ;  /* 0x000000a08484a824 */ /* 0x000fe200078e02ff */
[----:B------:R-:W-:Y:S01]  /*14bd0*/  @!PT LDS RZ, [RZ] ;  /* 0x00000000fffff984 */ /* 0x000fe20000000800 */
[----:B------:R-:W-:Y:S01]  /*14be0*/  @!PT LDS RZ, [RZ] ;  /* 0x00000000fffff984 */ /* 0x000fe20000000800 */
[----:B------:R-:W-:Y:S01]  /*14bf0*/  @!PT LDS RZ, [RZ] ;  /* 0x00000000fffff984 */ /* 0x000fe20000000800 */
[----:B------:R2:W-:Y:S01]  /*14c00*/  @!P2 LDGSTS.E.BYPASS.LTC128B.128 [R210+0x3000], [R134.64] ;  /* 0x0300000086d2afae */ /* 0x0005e2000b901d44 */
[----:B------:R-:W-:Y:S02]  /*14c10*/  @!P2 IMAD R131, R131, 0xc0, RZ ;  /* 0x000000c08383a824 */ /* 0x000fe400078e02ff */
[----:B------:R-:W-:Y:S01]  /*14c20*/  @!P2 IMAD.IADD R132, R132, 0x1, R143 ;  /* 0x000000018484a824 */ /* 0x000fe200078e028f */
[----:B------:R2:W-:Y:S01]  /*14c30*/  @P2 STS.128 [R210+0x3800], RZ ;  /* 0x003800ffd2002388 */ /* 0x0005e20000000c00 */
        /* <DEDUP_REMOVED lines=23> */
.L_x_2388:
[----:B--234-:R-:W-:Y:S04]  /*14db0*/  LEA R191, R188, R187, 0x8 ;  /* 0x000000bbbcbf7211 */ /* 0x01cfe800078e40ff */
        /* <DEDUP_REMOVED lines=71> */
[CC--:B--2---:R-:W-:Y:S02]  /*15230*/  FFMA.FTZ R0, R167.reuse, R129.reuse, R0 ;  /* 0x00000081a7007223 */ /* 0x0c4fe40000010000 */
[----:B-1----:R-:W-:Y:S01]  /*15240*/  FFMA.FTZ R2, R167, R129, R2 ;  /* 0x00000081a7027223 */ /* 0x002fe20000010002 */
[----:B------:R-:W-:Y:S01]  /*15250*/  IADD3 R129, R191, 0x90, RZ ;  /* 0x00000090bf817810 */ /* 0x000fe20007ffe0ff */
[CC--:B---3--:R-:W-:Y:S02]  /*15260*/  FFMA.FTZ R3, R167.reuse, R130.reuse, R3 ;  /* 0x00000082a7037223 */ /* 0x0c8fe40000010003 */
[C---:B------:R-:W-:Y:S01]  /*15270*/  FFMA.FTZ R4, R167.reuse, R130, R4 ;  /* 0x00000082a7047223 */ /* 0x040fe20000010004 */
[----:B------:R-:W-:Y:S01]  /*15280*/  FMNMX.FTZ R130, R0, R190, !PT ;  /* 0x000000be00827209 */ /* 0x000fe20007810000 */
[CC--:B----4-:R-:W-:Y:S01]  /*15290*/  FFMA.FTZ R5, R167.reuse, R131.reuse, R5 ;  /* 0x00000083a7057223 */ /* 0x0d0fe20000010005 */
[----:B------:R-:W1:Y:S01]  /*152a0*/  I2F R129, R129 ;  /* 0x0000008100817306 */ /* 0x000e620000201400 */
[----:B------:R-:W-:Y:S01]  /*152b0*/  FFMA.FTZ R6, R167, R131, R6 ;  /* 0x00000083a7067223 */ /* 0x000fe20000010006 */
[----:B------:R-:W-:Y:S01]  /*152c0*/  FMNMX.FTZ R224, R3, R130, !PT ;  /* 0x0000008203e07209 */ /* 0x000fe20007810000 */
[CC--:B-----5:R-:W-:Y:S01]  /*152d0*/  FFMA.FTZ R7, R167.reuse, R132.reuse, R7 ;  /* 0x00000084a7077223 */ /* 0x0e0fe20000010007 */
[----:B------:R-:W-:Y:S01]  /*152e0*/  FMNMX.FTZ R131, R2, R189, !PT ;  /* 0x000000bd02837209 */ /* 0x000fe20007810000 */
[----:B------:R-:W-:Y:S01]  /*152f0*/  FFMA.FTZ R8, R167, R132, R8 ;  /* 0x00000084a7087223 */ /* 0x000fe20000010008 */
[----:B------:R-:W-:Y:S01]  /*15300*/  FMNMX.FTZ R224, R5, R224, !PT ;  /* 0x000000e005e07209 */ /* 0x000fe20007810000 */
[C---:B------:R-:W-:Y:S01]  /*15310*/  FFMA.FTZ R9, R167.reuse, R133, R9 ;  /* 0x00000085a7097223 */ /* 0x040fe20000010009 */
[----:B------:R-:W-:Y:S01]  /*15320*/  FMNMX.FTZ R131, R4, R131, !PT ;  /* 0x0000008304837209 */ /* 0x000fe20007810000 */
[----:B------:R-:W-:Y:S01]  /*15330*/  FFMA.FTZ R10, R167, R133, R10 ;  /* 0x00000085a70a7223 */ /* 0x000fe2000001000a */
[----:B------:R-:W-:Y:S01]  /*15340*/  FMNMX.FTZ R224, R7, R224, !PT ;  /* 0x000000e007e07209 */ /* 0x000fe20007810000 */
[CC--:B------:R-:W-:Y:S01]  /*15350*/  FFMA.FTZ R11, R167.reuse, R134.reuse, R11 ;  /* 0x00000086a70b7223 */ /* 0x0c0fe2000001000b */
[----:B------:R-:W-:Y:S01]  /*15360*/  FMNMX.FTZ R132, R6, R131, !PT ;  /* 0x0000008306847209 */ /* 0x000fe20007810000 */
[----:B------:R-:W-:Y:S01]  /*15370*/  FFMA.FTZ R12, R167, R134, R12 ;  /* 0x00000086a70c7223 */ /* 0x000fe2000001000c */
[----:B------:R-:W-:Y:S01]  /*15380*/  FMNMX.FTZ R224, R9, R224, !PT ;  /* 0x000000e009e07209 */ /* 0x000fe20007810000 */
[CC--:B------:R-:W-:Y:S01]  /*15390*/  FFMA.FTZ R13, R167.reuse, R135.reuse, R13 ;  /* 0x00000087a70d7223 */ /* 0x0c0fe2000001000d */
[----:B------:R-:W-:Y:S01]  /*153a0*/  FMNMX.FTZ R132, R8, R132, !PT ;  /* 0x0000008408847209 */ /* 0x000fe20007810000 */
[----:B------:R-:W-:Y:S01]  /*153b0*/  FFMA.FTZ R14, R167, R135, R14 ;  /* 0x00000087a70e7223 */ /* 0x000fe2000001000e */
[----:B------:R-:W-:Y:S01]  /*153c0*/  FMNMX.FTZ R224, R11, R224, !PT ;  /* 0x000000e00be07209 */ /* 0x000fe20007810000 */
[C---:B------:R-:W-:Y:S01]  /*153d0*/  FFMA.FTZ R15, R167.reuse, R136, R15 ;  /* 0x00000088a70f7223 */ /* 0x040fe2000001000f */
        /* <DEDUP_REMOVED lines=34> */
[----:B------:R-:W-:Y:S01]  /*15600*/  IADD3 R136, R191, 0xa9, RZ ;  /* 0x000000a9bf887810 */ /* 0x000fe20007ffe0ff */
[-C--:B------:R-:W-:Y:S01]  /*15610*/  FFMA.FTZ R33, R167, R145.reuse, R33 ;  /* 0x00000091a7217223 */ /* 0x080fe20000010021 */
[----:B------:R-:W-:Y:S01]  /*15620*/  FMNMX.FTZ R224, R29, R224, !PT ;  /* 0x000000e01de07209 */ /* 0x000fe20007810000 */
[C---:B------:R-:W-:Y:S01]  /*15630*/  FFMA.FTZ R34, R167.reuse, R145, R34 ;  /* 0x00000091a7227223 */ /* 0x040fe20000010022 */
[----:B------:R-:W-:Y:S01]  /*15640*/  FMNMX.FTZ R137, R28, R137, !PT ;  /* 0x000000891c897209 */ /* 0x000fe20007810000 */
[CC--:B------:R-:W-:Y:S01]  /*15650*/  FFMA.FTZ R35, R167.reuse, R146.reuse, R35 ;  /* 0x00000092a7237223 */ /* 0x0c0fe20000010023 */
[----:B------:R-:W-:Y:S01]  /*15660*/  I2F R136, R136 ;  /* 0x0000008800887306 */ /* 0x000fe20000201400 */
[C---:B------:R-:W-:Y:S01]  /*15670*/  FFMA.FTZ R36, R167.reuse, R146, R36 ;  /* 0x00000092a7247223 */ /* 0x040fe20000010024 */
[----:B------:R-:W-:Y:S01]  /*15680*/  FMNMX.FTZ R138, R30, R137, !PT ;  /* 0x000000891e8a7209 */ /* 0x000fe20007810000 */
[-C--:B------:R-:W-:Y:S01]  /*15690*/  FFMA.FTZ R37, R167, R147.reuse, R37 ;  /* 0x00000093a7257223 */ /* 0x080fe20000010025 */
[----:B------:R-:W-:Y:S01]  /*156a0*/  IADD3 R137, R191, 0xb0, RZ ;  /* 0x000000b0bf897810 */ /* 0x000fe20007ffe0ff */
[C---:B------:R-:W-:Y:S01]  /*156b0*/  FFMA.FTZ R38, R167.reuse, R147, R38 ;  /* 0x00000093a7267223 */ /* 0x040fe20000010026 */
[----:B------:R-:W-:Y:S01]  /*156c0*/  FMNMX.FTZ R138, R32, R138, !PT ;  /* 0x0000008a208a7209 */ /* 0x000fe20007810000 */
[----:B------:R-:W-:Y:S01]  /*156d0*/  FFMA.FTZ R39, R167, R168, R39 ;  /* 0x000000a8a7277223 */ /* 0x000fe20000010027 */
[----:B------:R-:W-:Y:S01]  /*156e0*/  FMNMX.FTZ R224, R31, R224, !PT ;  /* 0x000000e01fe07209 */ /* 0x000fe20007810000 */
[C---:B------:R-:W-:Y:S01]  /*156f0*/  FFMA.FTZ R40, R167.reuse, R168, R40 ;  /* 0x000000a8a7287223 */ /* 0x040fe20000010028 */
[----:B------:R-:W-:Y:S01]  /*15700*/  I2F R137, R137 ;  /* 0x0000008900897306 */ /* 0x000fe20000201400 */
[----:B------:R-:W-:Y:S01]  /*15710*/  FMNMX.FTZ R139, R34, R138, !PT ;  /* 0x0000008a228b7209 */ /* 0x000fe20007810000 */
[-C--:B------:R-:W-:Y:S01]  /*15720*/  FFMA.FTZ R41, R167, R169.reuse, R41 ;  /* 0x000000a9a7297223 */ /* 0x080fe20000010029 */
[----:B------:R-:W-:Y:S01]  /*15730*/  IADD3 R138, R191, 0xb1, RZ ;  /* 0x000000b1bf8a7810 */ /* 0x000fe20007ffe0ff */
[C---:B------:R-:W-:Y:S01]  /*15740*/  FFMA.FTZ R42, R167.reuse, R169, R42 ;  /* 0x000000a9a72a7223 */ /* 0x040fe2000001002a */
[----:B------:R-:W-:Y:S01]  /*15750*/  FMNMX.FTZ R139, R36, R139, !PT ;  /* 0x0000008b248b7209 */ /* 0x000fe20007810000 */
[----:B------:R-:W-:Y:S01]  /*15760*/  FFMA.FTZ R43, R167, R170, R43 ;  /* 0x000000aaa72b7223 */ /* 0x000fe2000001002b */
[----:B------:R-:W-:Y:S01]  /*15770*/  FMNMX.FTZ R224, R33, R224, !PT ;  /* 0x000000e021e07209 */ /* 0x000fe20007810000 */
[----:B------:R-:W-:Y:S01]  /*15780*/  FFMA.FTZ R44, R167, R170, R44 ;  /* 0x000000aaa72c7223 */ /* 0x000fe2000001002c */
[----:B------:R-:W-:Y:S01]  /*15790*/  FMNMX.FTZ R140, R38, R139, !PT ;  /* 0x0000008b268c7209 */ /* 0x000fe20007810000 */
[----:B------:R-:W-:Y:S01]  /*157a0*/  I2F R138, R138 ;  /* 0x0000008a008a7306 */ /* 0x000fe20000201400 */
[----:B------:R-:W-:Y:S01]  /*157b0*/  IADD3 R139, R191, 0xb8, RZ ;  /* 0x000000b8bf8b7810 */ /* 0x000fe20007ffe0ff */
        /* <DEDUP_REMOVED lines=8> */
[----:B------:R-:W-:Y:S01]  /*15840*/  I2F R139, R139 ;  /* 0x0000008b008b7306 */ /* 0x000fe20000201400 */
[-C--:B------:R-:W-:Y:S01]  /*15850*/  FFMA.FTZ R49, R167, R173.reuse, R49 ;  /* 0x000000ada7317223 */ /* 0x080fe20000010031 */
[----:B------:R-:W-:Y:S01]  /*15860*/  FMNMX.FTZ R224, R37, R224, !PT ;  /* 0x000000e025e07209 */ /* 0x000fe20007810000 */
[C---:B------:R-:W-:Y:S01]  /*15870*/  FFMA.FTZ R50, R167.reuse, R173, R50 ;  /* 0x000000ada7327223 */ /* 0x040fe20000010032 */
[----:B------:R-:W-:Y:S01]  /*15880*/  FMNMX.FTZ R141, R44, R141, !PT ;  /* 0x0000008d2c8d7209 */ /* 0x000fe20007810000 */
[----:B------:R-:W-:Y:S01]  /*15890*/  FFMA.FTZ R51, R167, R174, R51 ;  /* 0x000000aea7337223 */ /* 0x000fe20000010033 */
[----:B------:R-:W-:Y:S01]  /*158a0*/  FMNMX.FTZ R224, R39, R224, !PT ;  /* 0x000000e027e07209 */ /* 0x000fe20007810000 */
[C---:B------:R-:W-:Y:S01]  /*158b0*/  FFMA.FTZ R52, R167.reuse, R174, R52 ;  /* 0x000000aea7347223 */ /* 0x040fe20000010034 */
[----:B------:R-:W-:Y:S01]  /*158c0*/  FMNMX.FTZ R142, R46, R141, !PT ;  /* 0x0000008d2e8e7209 */ /* 0x000fe20007810000 */
[-C--:B------:R-:W-:Y:S01]  /*158d0*/  FFMA.FTZ R53, R167, R175.reuse, R53 ;  /* 0x000000afa7357223 */ /* 0x080fe20000010035 */
[----:B------:R-:W-:Y:S01]  /*158e0*/  I2F R140, R140 ;  /* 0x0000008c008c7306 */ /* 0x000fe20000201400 */
[----:B------:R-:W-:Y:S01]  /*158f0*/  IADD3 R141, R191, 0xc0, RZ ;  /* 0x000000c0bf8d7810 */ /* 0x000fe20007ffe0ff */
[----:B------:R-:W-:Y:S01]  /*15900*/  FFMA.FTZ R54, R167, R175, R54 ;  /* 0x000000afa7367223 */ /* 0x000fe20000010036 */
[----:B------:R-:W-:Y:S01]  /*15910*/  FMNMX.FTZ R224, R41, R224, !PT ;  /* 0x000000e029e07209 */ /* 0x000fe20007810000 */
[C---:B------:R-:W-:Y:S01]  /*15920*/  FFMA.FTZ R55, R167.reuse, R176, R55 ;  /* 0x000000b0a7377223 */ /* 0x040fe20000010037 */
[----:B------:R-:W-:Y:S01]  /*15930*/  FMNMX.FTZ R142, R48, R142, !PT ;  /* 0x0000008e308e7209 */ /* 0x000fe20007810000 */
[----:B------:R-:W-:Y:S01]  /*15940*/  FFMA.FTZ R56, R167, R176, R56 ;  /* 0x000000b0a7387223 */ /* 0x000fe20000010038 */
[----:B------:R-:W-:Y:S01]  /*15950*/  FMNMX.FTZ R224, R43, R224, !PT ;  /* 0x000000e02be07209 */ /* 0x000fe20007810000 */
[-C--:B------:R-:W-:Y:S01]  /*15960*/  FFMA.FTZ R57, R167, R177.reuse, R57 ;  /* 0x000000b1a7397223 */ /* 0x080fe20000010039 */
[----:B------:R-:W-:Y:S01]  /*15970*/  FMNMX.FTZ R143, R50, R142, !PT ;  /* 0x0000008e328f7209 */ /* 0x000fe20007810000 */
[----:B------:R-:W-:Y:S01]  /*15980*/  I2F R141, R141 ;  /* 0x0000008d008d7306 */ /* 0x000fe20000201400 */
[----:B------:R-:W-:Y:S01]  /*15990*/  IADD3 R142, R191, 0xc1, RZ ;  /* 0x000000c1bf8e7810 */ /* 0x000fe20007ffe0ff */
[C---:B------:R-:W-:Y:S01]  /*159a0*/  FFMA.FTZ R58, R167.reuse, R177, R58 ;  /* 0x000000b1a73a7223 */ /* 0x040fe2000001003a */
[----:B------:R-:W-:Y:S01]  /*159b0*/  FMNMX.FTZ R143, R52, R143, !PT ;  /* 0x0000008f348f7209 */ /* 0x000fe20007810000 */
[----:B------:R-:W-:Y:S01]  /*159c0*/  FFMA.FTZ R59, R167, R178, R59 ;  /* 0x000000b2a73b7223 */ /* 0x000fe2000001003b */
[----:B------:R-:W-:Y:S01]  /*159d0*/  FMNMX.FTZ R224, R45, R224, !PT ;  /* 0x000000e02de07209 */ /* 0x000fe20007810000 */
[C---:B------:R-:W-:Y:S01]  /*159e0*/  FFMA.FTZ R60, R167.reuse, R178, R60 ;  /* 0x000000b2a73c7223 */ /* 0x040fe2000001003c */
[----:B------:R-:W-:Y:S01]  /*159f0*/  FMNMX.FTZ R144, R54, R143, !PT ;  /* 0x0000008f36907209 */ /* 0x000fe20007810000 */
[-C--:B------:R-:W-:Y:S01]  /*15a00*/  FFMA.FTZ R61, R167, R179.reuse, R61 ;  /* 0x000000b3a73d7223 */ /* 0x080fe2000001003d */
[----:B------:R-:W-:Y:S01]  /*15a10*/  IADD3 R143, R191, 0xc8, RZ ;  /* 0x000000c8bf8f7810 */ /* 0x000fe20007ffe0ff */
[----:B------:R-:W-:Y:S01]  /*15a20*/  I2F R142, R142 ;  /* 0x0000008e008e7306 */ /* 0x000fe20000201400 */
        /* <DEDUP_REMOVED lines=9> */
[----:B------:R-:W-:Y:S01]  /*15ac0*/  I2F R143, R143 ;  /* 0x0000008f008f7306 */ /* 0x000fe20000201400 */
[C---:B------:R-:W-:Y:S01]  /*15ad0*/  FFMA.FTZ R66, R167.reuse, R181, R66 ;  /* 0x000000b5a7427223 */ /* 0x040fe20000010042 */
[----:B------:R-:W-:Y:S01]  /*15ae0*/  FMNMX.FTZ R145, R60, R145, !PT ;  /* 0x000000913c917209 */ /* 0x000fe20007810000 */
[----:B------:R-:W-:Y:S01]  /*15af0*/  FFMA.FTZ R67, R167, R182, R67 ;  /* 0x000000b6a7437223 */ /* 0x000fe20000010043 */
[----:B------:R-:W-:Y:S01]  /*15b00*/  FMNMX.FTZ R224, R51, R224, !PT ;  /* 0x000000e033e07209 */ /* 0x000fe20007810000 */
[C---:B------:R-:W-:Y:S01]  /*15b10*/  FFMA.FTZ R68, R167.reuse, R182, R68 ;  /* 0x000000b6a7447223 */ /* 0x040fe20000010044 */
[----:B------:R-:W-:Y:S01]  /*15b20*/  FMNMX.FTZ R146, R62, R145, !PT ;  /* 0x000000913e927209 */ /* 0x000fe20007810000 */
[-C--:B------:R-:W-:Y:S01]  /*15b30*/  FFMA.FTZ R69, R167, R183.reuse, R69 ;  /* 0x000000b7a7457223 */ /* 0x080fe20000010045 */
[----:B------:R-:W-:Y:S01]  /*15b40*/  FMNMX.FTZ R224, R53, R224, !PT ;  /* 0x000000e035e07209 */ /* 0x000fe20007810000 */
[C---:B------:R-:W-:Y:S01]  /*15b50*/  FFMA.FTZ R70, R167.reuse, R183, R70 ;  /* 0x000000b7a7467223 */ /* 0x040fe20000010046 */
[----:B------:R-:W-:Y:S01]  /*15b60*/  I2F R144, R144 ;  /* 0x0000009000907306 */ /* 0x000fe20000201400 */
[----:B------:R-:W-:Y:S01]  /*15b70*/  FFMA.FTZ R71, R167, R184, R71 ;  /* 0x000000b8a7477223 */ /* 0x000fe20000010047 */
[----:B------:R-:W-:Y:S01]  /*15b80*/  FMNMX.FTZ R224, R55, R224, !PT ;  /* 0x000000e037e07209 */ /* 0x000fe20007810000 */
[----:B------:R-:W-:Y:S01]  /*15b90*/  FFMA.FTZ R72, R167, R184, R72 ;  /* 0x000000b8a7487223 */ /* 0x000fe20000010048 */
[----:B------:R-:W-:Y:S01]  /*15ba0*/  IADD3 R135, R191, 0xa8, RZ ;  /* 0x000000a8bf877810 */ /* 0x000fe20007ffe0ff */
[-C--:B-1----:R-:W-:Y:S01]  /*15bb0*/  FFMA.FTZ R73, R167, R129.reuse, R73 ;  /* 0x00000081a7497223 */ /* 0x082fe20000010049 */
[----:B------:R-:W-:Y:S01]  /*15bc0*/  FMNMX.FTZ R224, R57, R224, !PT ;  /* 0x000000e039e07209 */ /* 0x000fe20007810000 */
[----:B------:R-:W-:Y:S01]  /*15bd0*/  FFMA.FTZ R74, R167, R129, R74 ;  /* 0x00000081a74a7223 */ /* 0x000fe2000001004a */
[----:B------:R-:W-:Y:S02]  /*15be0*/  FMNMX.FTZ R146, R64, R146, !PT ;  /* 0x0000009240927209 */ /* 0x000fe40007810000 */
[----:B------:R-:W-:Y:S01]  /*15bf0*/  I2F R135, R135 ;  /* 0x0000008700877306 */ /* 0x000fe20000201400 */
[----:B------:R-:W-:Y:S02]  /*15c00*/  FMNMX.FTZ R224, R59, R224, !PT ;  /* 0x000000e03be07209 */ /* 0x000fe40007810000 */
[----:B------:R-:W-:Y:S02]  /*15c10*/  FMNMX.FTZ R147, R66, R146, !PT ;  /* 0x0000009242937209 */ /* 0x000fe40007810000 */
[----:B------:R-:W-:Y:S02]  /*15c20*/  IADD3 R146, R191, 0xd1, RZ ;  /* 0x000000d1bf927810 */ /* 0x000fe40007ffe0ff */
[----:B------:R-:W-:Y:S02]  /*15c30*/  FMNMX.FTZ R147, R68, R147, !PT ;  /* 0x0000009344937209 */ /* 0x000fe40007810000 */
[----:B------:R-:W-:Y:S01]  /*15c40*/  FMNMX.FTZ R224, R61, R224, !PT ;  /* 0x000000e03de07209 */ /* 0x000fe20007810000 */
[----:B------:R-:W-:Y:S01]  /*15c50*/  I2F R129, R146 ;  /* 0x0000009200817306 */ /* 0x000fe20000201400 */
[----:B------:R-:W-:Y:S02]  /*15c60*/  FMNMX.FTZ R147, R70, R147, !PT ;  /* 0x0000009346937209 */ /* 0x000fe40007810000 */
[----:B------:R-:W-:Y:S02]  /*15c70*/  FMNMX.FTZ R224, R63, R224, !PT ;  /* 0x000000e03fe07209 */ /* 0x000fe40007810000 */
[----:B------:R-:W-:Y:S02]  /*15c80*/  FMNMX.FTZ R147, R72, R147, !PT ;  /* 0x0000009348937209 */ /* 0x000fe40007810000 */
[----:B------:R-:W-:Y:S02]  /*15c90*/  FMNMX.FTZ R224, R65, R224, !PT ;  /* 0x000000e041e07209 */ /* 0x000fe40007810000 */
[----:B------:R-:W-:Y:S02]  /*15ca0*/  FMNMX.FTZ R147, R74, R147, !PT ;  /* 0x000000934a937209 */ /* 0x000fe40007810000 */
[----:B------:R-:W-:Y:S02]  /*15cb0*/  FMNMX.FTZ R224, R67, R224, !PT ;  /* 0x000000e043e07209 */ /* 0x000fe40007810000 */
[----:B------:R-:W-:Y:S02]  /*15cc0*/  IADD3 R145, R191, 0xd0, RZ ;  /* 0x000000d0bf917810 */ /* 0x000fe40007ffe0ff */
[----:B------:R-:W-:Y:S02]  /*15cd0*/  FMNMX.FTZ R224, R69, R224, !PT ;  /* 0x000000e045e07209 */ /* 0x000fe40007810000 */
[----:B------:R-:W-:Y:S02]  /*15ce0*/  IADD3 R130, R191, 0x91, RZ ;  /* 0x00000091bf827810 */ /* 0x000fe40007ffe0ff */
[----:B------:R-:W-:Y:S01]  /*15cf0*/  I2F R145, R145 ;  /* 0x0000009100917306 */ /* 0x000fe20000201400 */
[----:B------:R-:W-:Y:S02]  /*15d00*/  FMNMX.FTZ R224, R71, R224, !PT ;  /* 0x000000e047e07209 */ /* 0x000fe40007810000 */
[----:B------:R-:W-:Y:S02]  /*15d10*/  IADD3 R131, R191, 0x98, RZ ;  /* 0x00000098bf837810 */ /* 0x000fe40007ffe0ff */
[----:B------:R-:W-:Y:S02]  /*15d20*/  FMNMX.FTZ R224, R73, R224, !PT ;  /* 0x000000e049e07209 */ /* 0x000fe40007810000 */
[C---:B------:R-:W-:Y:S02]  /*15d30*/  IADD3 R132, R191.reuse, 0x99, RZ ;  /* 0x00000099bf847810 */ /* 0x040fe40007ffe0ff */
[C---:B------:R-:W-:Y:S01]  /*15d40*/  IADD3 R133, R191.reuse, 0xa0, RZ ;  /* 0x000000a0bf857810 */ /* 0x040fe20007ffe0ff */
[----:B------:R-:W1:Y:S01]  /*15d50*/  I2F R130, R130 ;  /* 0x0000008200827306 */ /* 0x000e620000201400 */
[----:B------:R-:W-:Y:S09]  /*15d60*/  IADD3 R134, R191, 0xa1, RZ ;  /* 0x000000a1bf867810 */ /* 0x000ff20007ffe0ff */
[----:B------:R-:W2:Y:S10]  /*15d70*/  I2F R131, R131 ;  /* 0x0000008300837306 */ /* 0x000eb40000201400 */
[----:B------:R-:W3:Y:S01]  /*15d80*/  I2F R132, R132 ;  /* 0x0000008400847306 */ /* 0x000ee20000201400 */
[CC--:B-1----:R-:W-:Y:S02]  /*15d90*/  FFMA.FTZ R75, R167.reuse, R130.reuse, R75 ;  /* 0x00000082a74b7223 */ /* 0x0c2fe4000001004b */
[----:B------:R-:W-:Y:S01]  /*15da0*/  FFMA.FTZ R76, R167, R130, R76 ;  /* 0x00000082a74c7223 */ /* 0x000fe2000001004c */
[----:B------:R-:W-:Y:S02]  /*15db0*/  IADD3 R130, R191, 0xd8, RZ ;  /* 0x000000d8bf827810 */ /* 0x000fe40007ffe0ff */
        /* <DEDUP_REMOVED lines=10> */
[----:B------:R-:W-:Y:S01]  /*15e60*/  FFMA.FTZ R80, R167, R132, R80 ;  /* 0x00000084a7507223 */ /* 0x000fe20000010050 */
[----:B------:R-:W-:Y:S02]  /*15e70*/  IADD3 R132, R191, 0xe0, RZ ;  /* 0x000000e0bf847810 */ /* 0x000fe40007ffe0ff */
[----:B------:R-:W-:Y:S03]  /*15e80*/  FMNMX.FTZ R224, R79, R224, !PT ;  /* 0x000000e04fe07209 */ /* 0x000fe60007810000 */
[----:B------:R-:W3:Y:S01]  /*15e90*/  I2F R130, R130 ;  /* 0x0000008200827306 */ /* 0x000ee20000201400 */
[----:B------:R-:W-:Y:S01]  /*15ea0*/  FMNMX.FTZ R147, R80, R147, !PT ;  /* 0x0000009350937209 */ /* 0x000fe20007810000 */
[CC--:B-1----:R-:W-:Y:S02]  /*15eb0*/  FFMA.FTZ R81, R167.reuse, R133.reuse, R81 ;  /* 0x00000085a7517223 */ /* 0x0c2fe40000010051 */
[----:B------:R-:W-:Y:S01]  /*15ec0*/  FFMA.FTZ R82, R167, R133, R82 ;  /* 0x00000085a7527223 */ /* 0x000fe20000010052 */
[----:B------:R-:W-:Y:S02]  /*15ed0*/  IADD3 R133, R191, 0xe1, RZ ;  /* 0x000000e1bf857810 */ /* 0x000fe40007ffe0ff */
[----:B------:R-:W-:Y:S03]  /*15ee0*/  FMNMX.FTZ R224, R81, R224, !PT ;  /* 0x000000e051e07209 */ /* 0x000fe60007810000 */
[----:B------:R-:W1:Y:S01]  /*15ef0*/  I2F R131, R131 ;  /* 0x0000008300837306 */ /* 0x000e620000201400 */
[----:B------:R-:W-:Y:S01]  /*15f00*/  FMNMX.FTZ R147, R82, R147, !PT ;  /* 0x0000009352937209 */ /* 0x000fe20007810000 */
[CC--:B--2---:R-:W-:Y:S02]  /*15f10*/  FFMA.FTZ R83, R167.reuse, R134.reuse, R83 ;  /* 0x00000086a7537223 */ /* 0x0c4fe40000010053 */
[----:B------:R-:W-:Y:S01]  /*15f20*/  FFMA.FTZ R84, R167, R134, R84 ;  /* 0x00000086a7547223 */ /* 0x000fe20000010054 */
[----:B------:R-:W-:Y:S01]  /*15f30*/  IADD3 R134, R191, 0xe8, RZ ;  /* 0x000000e8bf867810 */ /* 0x000fe20007ffe0ff */
[-C--:B------:R-:W-:Y:S01]  /*15f40*/  FFMA.FTZ R85, R167, R135.reuse, R85 ;  /* 0x00000087a7557223 */ /* 0x080fe20000010055 */
[----:B------:R-:W-:Y:S03]  /*15f50*/  FMNMX.FTZ R224, R83, R224, !PT ;  /* 0x000000e053e07209 */ /* 0x000fe60007810000 */
[----:B------:R-:W2:Y:S01]  /*15f60*/  I2F R132, R132 ;  /* 0x0000008400847306 */ /* 0x000ea20000201400 */
[----:B------:R-:W-:Y:S01]  /*15f70*/  FFMA.FTZ R86, R167, R135, R86 ;  /* 0x00000087a7567223 */ /* 0x000fe20000010056 */
[----:B------:R-:W-:Y:S01]  /*15f80*/  IADD3 R135, R191, 0xe9, RZ ;  /* 0x000000e9bf877810 */ /* 0x000fe20007ffe0ff */
[----:B------:R-:W-:Y:S01]  /*15f90*/  FFMA.FTZ R87, R167, R136, R87 ;  /* 0x00000088a7577223 */ /* 0x000fe20000010057 */
[----:B------:R-:W-:Y:S01]  /*15fa0*/  FMNMX.FTZ R224, R85, R224, !PT ;  /* 0x000000e055e07209 */ /* 0x000fe20007810000 */
[----:B------:R-:W-:Y:S01]  /*15fb0*/  FFMA.FTZ R88, R167, R136, R88 ;  /* 0x00000088a7587223 */ /* 0x000fe20000010058 */
[----:B------:R-:W-:Y:S01]  /*15fc0*/  IADD3 R136, R191, 0xf0, RZ ;  /* 0x000000f0bf887810 */ /* 0x000fe20007ffe0ff */
[-C--:B------:R-:W-:Y:S01]  /*15fd0*/  FFMA.FTZ R89, R167, R137.reuse, R89 ;  /* 0x00000089a7597223 */ /* 0x080fe20000010059 */
[----:B------:R-:W-:Y:S01]  /*15fe0*/  FMNMX.FTZ R224, R87, R224, !PT ;  /* 0x000000e057e07209 */ /* 0x000fe20007810000 */
[C---:B------:R-:W-:Y:S01]  /*15ff0*/  FFMA.FTZ R90, R167.reuse, R137, R90 ;  /* 0x00000089a75a7223 */ /* 0x040fe2000001005a */
[----:B------:R-:W4:Y:S01]  /*16000*/  I2F R133, R133 ;  /* 0x0000008500857306 */ /* 0x000f220000201400 */
[-C--:B------:R-:W-:Y:S01]  /*16010*/  FFMA.FTZ R91, R167, R138.reuse, R91 ;  /* 0x0000008aa75b7223 */ /* 0x080fe2000001005b */
[----:B------:R-:W-:Y:S01]  /*16020*/  IADD3 R137, R191, 0xf1, RZ ;  /* 0x000000f1bf897810 */ /* 0x000fe20007ffe0ff */
[C---:B------:R-:W-:Y:S01]  /*16030*/  FFMA.FTZ R92, R167.reuse, R138, R92 ;  /* 0x0000008aa75c7223 */ /* 0x040fe2000001005c */
[----:B------:R-:W-:Y:S01]  /*16040*/  FMNMX.FTZ R147, R84, R147, !PT ;  /* 0x0000009354937209 */ /* 0x000fe20007810000 */
[-C--:B------:R-:W-:Y:S01]  /*16050*/  FFMA.FTZ R93, R167, R139.reuse, R93 ;  /* 0x0000008ba75d7223 */ /* 0x080fe2000001005d */
[----:B------:R-:W-:Y:S01]  /*16060*/  FMNMX.FTZ R224, R89, R224, !PT ;  /* 0x000000e059e07209 */ /* 0x000fe20007810000 */
[C---:B------:R-:W-:Y:S01]  /*16070*/  FFMA.FTZ R94, R167.reuse, R139, R94 ;  /* 0x0000008ba75e7223 */ /* 0x040fe2000001005e */
[----:B------:R-:W-:Y:S01]  /*16080*/  FMNMX.FTZ R147, R86, R147, !PT ;  /* 0x0000009356937209 */ /* 0x000fe20007810000 */
[CC--:B------:R-:W-:Y:S01]  /*16090*/  FFMA.FTZ R95, R167.reuse, R140.reuse, R95 ;  /* 0x0000008ca75f7223 */ /* 0x0c0fe2000001005f */
[----:B------:R-:W5:Y:S01]  /*160a0*/  I2F R134, R134 ;  /* 0x0000008600867306 */ /* 0x000f620000201400 */
[C---:B------:R-:W-:Y:S01]  /*160b0*/  FFMA.FTZ R96, R167.reuse, R140, R96 ;  /* 0x0000008ca7607223 */ /* 0x040fe20000010060 */
[----:B------:R-:W-:Y:S01]  /*160c0*/  FMNMX.FTZ R147, R88, R147, !PT ;  /* 0x0000009358937209 */ /* 0x000fe20007810000 */
[-C--:B------:R-:W-:Y:S01]  /*160d0*/  FFMA.FTZ R97, R167, R141.reuse, R97 ;  /* 0x0000008da7617223 */ /* 0x080fe20000010061 */
[----:B------:R-:W-:Y:S01]  /*160e0*/  FMNMX.FTZ R224, R91, R224, !PT ;  /* 0x000000e05be07209 */ /* 0x000fe20007810000 */
[C---:B------:R-:W-:Y:S01]  /*160f0*/  FFMA.FTZ R98, R167.reuse, R141, R98 ;  /* 0x0000008da7627223 */ /* 0x040fe20000010062 */
[----:B------:R-:W-:Y:S01]  /*16100*/  FMNMX.FTZ R147, R90, R147, !PT ;  /* 0x000000935a937209 */ /* 0x000fe20007810000 */
[----:B------:R-:W-:Y:S01]  /*16110*/  FFMA.FTZ R99, R167, R142, R99 ;  /* 0x0000008ea7637223 */ /* 0x000fe20000010063 */
[----:B------:R-:W-:Y:S01]  /*16120*/  FMNMX.FTZ R224, R93, R224, !PT ;  /* 0x000000e05de07209 */ /* 0x000fe20007810000 */
[C---:B------:R-:W-:Y:S01]  /*16130*/  FFMA.FTZ R100, R167.reuse, R142, R100 ;  /* 0x0000008ea7647223 */ /* 0x040fe20000010064 */
[----:B------:R-:W2:Y:S01]  /*16140*/  I2F R135, R135 ;  /* 0x0000008700877306 */ /* 0x000ea20000201400 */
        /* <DEDUP_REMOVED lines=8> */
[CC--:B------:R-:W-:Y:S01]  /*161d0*/  FFMA.FTZ R105, R167.reuse, R145.reuse, R105 ;  /* 0x00000091a7697223 */ /* 0x0c0fe20000010069 */
[----:B------:R-:W5:Y:S01]  /*161e0*/  I2F R136, R136 ;  /* 0x0000008800887306 */ /* 0x000f620000201400 */
[----:B------:R-:W-:Y:S01]  /*161f0*/  FFMA.FTZ R106, R167, R145, R106 ;  /* 0x00000091a76a7223 */ /* 0x000fe2000001006a */
[----:B------:R-:W-:Y:S01]  /*16200*/  FMNMX.FTZ R224, R99, R224, !PT ;  /* 0x000000e063e07209 */ /* 0x000fe20007810000 */
[C---:B------:R-:W-:Y:S01]  /*16210*/  FFMA.FTZ R107, R167.reuse, R129, R107 ;  /* 0x00000081a76b7223 */ /* 0x040fe2000001006b */
[----:B------:R-:W-:Y:S01]  /*16220*/  FMNMX.FTZ R147, R96, R147, !PT ;  /* 0x0000009360937209 */ /* 0x000fe20007810000 */
[----:B------:R-:W-:Y:S01]  /*16230*/  FFMA.FTZ R108, R167, R129, R108 ;  /* 0x00000081a76c7223 */ /* 0x000fe2000001006c */
[----:B------:R-:W-:Y:S01]  /*16240*/  IADD3 R129, R191, 0xf8, RZ ;  /* 0x000000f8bf817810 */ /* 0x000fe20007ffe0ff */
[----:B---3--:R-:W-:Y:S01]  /*16250*/  FFMA.FTZ R109, R167, R130, R109 ;  /* 0x00000082a76d7223 */ /* 0x008fe2000001006d */
[----:B------:R-:W-:Y:S01]  /*16260*/  FMNMX.FTZ R224, R101, R224, !PT ;  /* 0x000000e065e07209 */ /* 0x000fe20007810000 */
[C---:B------:R-:W-:Y:S01]  /*16270*/  FFMA.FTZ R110, R167.reuse, R130, R110 ;  /* 0x00000082a76e7223 */ /* 0x040fe2000001006e */
[----:B------:R-:W3:Y:S01]  /*16280*/  I2F R137, R137 ;  /* 0x0000008900897306 */ /* 0x000ee20000201400 */
[-C--:B-1----:R-:W-:Y:S01]  /*16290*/  FFMA.FTZ R111, R167, R131.reuse, R111 ;  /* 0x00000083a76f7223 */ /* 0x082fe2000001006f */
[----:B------:R-:W-:Y:S01]  /*162a0*/  FMNMX.FTZ R224, R103, R224, !PT ;  /* 0x000000e067e07209 */ /* 0x000fe20007810000 */
[----:B------:R-:W-:Y:S01]  /*162b0*/  FFMA.FTZ R112, R167, R131, R112 ;  /* 0x00000083a7707223 */ /* 0x000fe20000010070 */
[----:B------:R-:W-:Y:S01]  /*162c0*/  IADD3 R130, R191, 0xf9, RZ ;  /* 0x000000f9bf827810 */ /* 0x000fe20007ffe0ff */
[----:B--2---:R-:W-:Y:S01]  /*162d0*/  FFMA.FTZ R113, R167, R132, R113 ;  /* 0x00000084a7717223 */ /* 0x004fe20000010071 */
[----:B------:R-:W-:Y:S01]  /*162e0*/  FMNMX.FTZ R224, R105, R224, !PT ;  /* 0x000000e069e07209 */ /* 0x000fe20007810000 */
[C---:B------:R-:W-:Y:S01]  /*162f0*/  FFMA.FTZ R114, R167.reuse, R132, R114 ;  /* 0x00000084a7727223 */ /* 0x040fe20000010072 */
[----:B------:R-:W-:Y:S01]  /*16300*/  FMNMX.FTZ R147, R98, R147, !PT ;  /* 0x0000009362937209 */ /* 0x000fe20007810000 */
[-C--:B----4-:R-:W-:Y:S01]  /*16310*/  FFMA.FTZ R115, R167, R133.reuse, R115 ;  /* 0x00000085a7737223 */ /* 0x090fe20000010073 */
[----:B------:R-:W1:Y:S01]  /*16320*/  I2F R129, R129 ;  /* 0x0000008100817306 */ /* 0x000e620000201400 */
[----:B------:R-:W-:Y:S01]  /*16330*/  FMNMX.FTZ R224, R107, R224, !PT ;  /* 0x000000e06be07209 */ /* 0x000fe20007810000 */
[C---:B------:R-:W-:Y:S01]  /*16340*/  FFMA.FTZ R116, R167.reuse, R133, R116 ;  /* 0x00000085a7747223 */ /* 0x040fe20000010074 */
[----:B------:R-:W-:Y:S01]  /*16350*/  FMNMX.FTZ R147, R100, R147, !PT ;  /* 0x0000009364937209 */ /* 0x000fe20007810000 */
[----:B-----5:R-:W-:Y:S01]  /*16360*/  FFMA.FTZ R117, R167, R134, R117 ;  /* 0x00000086a7757223 */ /* 0x020fe20000010075 */
[----:B------:R-:W-:Y:S01]  /*16370*/  FMNMX.FTZ R224, R109, R224, !PT ;  /* 0x000000e06de07209 */ /* 0x000fe20007810000 */
[C---:B------:R-:W-:Y:S01]  /*16380*/  FFMA.FTZ R118, R167.reuse, R134, R118 ;  /* 0x00000086a7767223 */ /* 0x040fe20000010076 */
[----:B------:R-:W-:Y:S01]  /*16390*/  FMNMX.FTZ R147, R102, R147, !PT ;  /* 0x0000009366937209 */ /* 0x000fe20007810000 */
[-C--:B------:R-:W-:Y:S01]  /*163a0*/  FFMA.FTZ R119, R167, R135.reuse, R119 ;  /* 0x00000087a7777223 */ /* 0x080fe20000010077 */
[----:B------:R-:W-:Y:S01]  /*163b0*/  FMNMX.FTZ R224, R111, R224, !PT ;  /* 0x000000e06fe07209 */ /* 0x000fe20007810000 */
[----:B------:R-:W2:Y:S01]  /*163c0*/  I2F R130, R130 ;  /* 0x0000008200827306 */ /* 0x000ea20000201400 */
[C---:B------:R-:W-:Y:S01]  /*163d0*/  FFMA.FTZ R120, R167.reuse, R135, R120 ;  /* 0x00000087a7787223 */ /* 0x040fe20000010078 */
[----:B------:R-:W-:Y:S01]  /*163e0*/  FMNMX.FTZ R147, R104, R147, !PT ;  /* 0x0000009368937209 */ /* 0x000fe20007810000 */
[----:B------:R-:W-:Y:S01]  /*163f0*/  FFMA.FTZ R121, R167, R136, R121 ;  /* 0x00000088a7797223 */ /* 0x000fe20000010079 */
[----:B------:R-:W-:Y:S01]  /*16400*/  FMNMX.FTZ R224, R113, R224, !PT ;  /* 0x000000e071e07209 */ /* 0x000fe20007810000 */
[C---:B------:R-:W-:Y:S01]  /*16410*/  FFMA.FTZ R122, R167.reuse, R136, R122 ;  /* 0x00000088a77a7223 */ /* 0x040fe2000001007a */
[----:B------:R-:W-:Y:S01]  /*16420*/  FMNMX.FTZ R147, R106, R147, !PT ;  /* 0x000000936a937209 */ /* 0x000fe20007810000 */
[-C--:B---3--:R-:W-:Y:S01]  /*16430*/  FFMA.FTZ R123, R167, R137.reuse, R123 ;  /* 0x00000089a77b7223 */ /* 0x088fe2000001007b */
[----:B------:R-:W-:Y:S01]  /*16440*/  FMNMX.FTZ R224, R115, R224, !PT ;  /* 0x000000e073e07209 */ /* 0x000fe20007810000 */
[----:B------:R-:W-:Y:S01]  /*16450*/  FFMA.FTZ R124, R167, R137, R124 ;  /* 0x00000089a77c7223 */ /* 0x000fe2000001007c */
[----:B------:R-:W-:Y:S01]  /*16460*/  FMNMX.FTZ R147, R108, R147, !PT ;  /* 0x000000936c937209 */ /* 0x000fe20007810000 */
[----:B------:R-:W-:Y:S01]  /*16470*/  LDSM.16.MT88.4 R136, [R221+0x5000] ;  /* 0x00500000dd88783b */ /* 0x000fe20000004200 */
[----:B------:R-:W-:Y:S01]  /*16480*/  FMNMX.FTZ R224, R117, R224, !PT ;  /* 0x000000e075e07209 */ /* 0x000fe20007810000 */
[C---:B-1----:R-:W-:Y:S01]  /*16490*/  FFMA.FTZ R125, R167.reuse, R129, R125 ;  /* 0x00000081a77d7223 */ /* 0x042fe2000001007d */
[----:B------:R-:W-:Y:S01]  /*164a0*/  FMNMX.FTZ R147, R110, R147, !PT ;  /* 0x000000936e937209 */ /* 0x000fe20007810000 */
[----:B------:R-:W-:Y:S01]  /*164b0*/  FFMA.FTZ R126, R167, R129, R126 ;  /* 0x00000081a77e7223 */ /* 0x000fe2000001007e */
[----:B------:R-:W-:Y:S02]  /*164c0*/  FMNMX.FTZ R224, R119, R224, !PT ;  /* 0x000000e077e07209 */ /* 0x000fe40007810000 */
[----:B------:R-:W-:Y:S02]  /*164d0*/  FMNMX.FTZ R147, R112, R147, !PT ;  /* 0x0000009370937209 */ /* 0x000fe40007810000 */
[----:B------:R-:W-:Y:S02]  /*164e0*/  FMNMX.FTZ R224, R121, R224, !PT ;  /* 0x000000e079e07209 */ /* 0x000fe40007810000 */
[----:B------:R-:W-:Y:S01]  /*164f0*/  FMNMX.FTZ R147, R114, R147, !PT ;  /* 0x0000009372937209 */ /* 0x000fe20007810000 */
[----:B--2---:R-:W-:Y:S01]  /*16500*/  FFMA.FTZ R127, R167, R130, R127 ;  /* 0x00000082a77f7223 */ /* 0x004fe2000001007f */
[----:B------:R-:W-:Y:S01]  /*16510*/  FMNMX.FTZ R224, R123, R224, !PT ;  /* 0x000000e07be07209 */ /* 0x000fe20007810000 */
[----:B------:R-:W-:Y:S01]  /*16520*/  FFMA.FTZ R128, R167, R130, R128 ;  /* 0x00000082a7807223 */ /* 0x000fe20000010080 */
[----:B------:R-:W-:Y:S02]  /*16530*/  FMNMX.FTZ R147, R116, R147, !PT ;  /* 0x0000009374937209 */ /* 0x000fe40007810000 */
[----:B------:R-:W-:Y:S02]  /*16540*/  FMNMX.FTZ R131, R125, R224, !PT ;  /* 0x000000e07d837209 */ /* 0x000fe40007810000 */
[----:B------:R-:W-:Y:S02]  /*16550*/  FMNMX.FTZ R147, R118, R147, !PT ;  /* 0x0000009376937209 */ /* 0x000fe40007810000 */
        /* <DEDUP_REMOVED lines=21> */
[----:B------:R-:W-:Y:S06]  /*166b0*/  FMUL.FTZ R133, R133, c[0x0][0x23c] ;  /* 0x00008f0085857a20 */ /* 0x000fec0000410000 */
[----:B------:R-:W2:Y:S01]  /*166c0*/  MUFU.EX2 R133, R133 ;  /* 0x0000008500857308 */ /* 0x000ea20000000800 */
[C---:B-1----:R-:W-:Y:S02]  /*166d0*/  FMUL.FTZ R196, R132.reuse, R196 ;  /* 0x000000c484c47220 */ /* 0x042fe40000410000 */
[C---:B------:R-:W-:Y:S02]  /*166e0*/  FMUL.FTZ R197, R132.reuse, R197 ;  /* 0x000000c584c57220 */ /* 0x040fe40000410000 */
[C---:B------:R-:W-:Y:S02]  /*166f0*/  FMUL.FTZ R204, R132.reuse, R204 ;  /* 0x000000cc84cc7220 */ /* 0x040fe40000410000 */
[C---:B------:R-:W-:Y:S02]  /*16700*/  FMUL.FTZ R205, R132.reuse, R205 ;  /* 0x000000cd84cd7220 */ /* 0x040fe40000410000 */
[C---:B------:R-:W-:Y:S02]  /*16710*/  FMUL.FTZ R200, R132.reuse, R200 ;  /* 0x000000c884c87220 */ /* 0x040fe40000410000 */
[C---:B------:R-:W-:Y:S02]  /*16720*/  FMUL.FTZ R201, R132.reuse, R201 ;  /* 0x000000c984c97220 */ /* 0x040fe40000410000 */
[C---:B--2---:R-:W-:Y:S02]  /*16730*/  FMUL.FTZ R198, R133.reuse, R198 ;  /* 0x000000c685c67220 */ /* 0x044fe40000410000 */
[C---:B------:R-:W-:Y:S02]  /*16740*/  FMUL.FTZ R199, R133.reuse, R199 ;  /* 0x000000c785c77220 */ /* 0x040fe40000410000 */
[C---:B------:R-:W-:Y:S02]  /*16750*/  FMUL.FTZ R206, R133.reuse, R206 ;  /* 0x000000ce85ce7220 */ /* 0x040fe40000410000 */
[C---:B------:R-:W-:Y:S02]  /*16760*/  FMUL.FTZ R207, R133.reuse, R207 ;  /* 0x000000cf85cf7220 */ /* 0x040fe40000410000 */
[C---:B------:R-:W-:Y:S02]  /*16770*/  FMUL.FTZ R202, R133.reuse, R202 ;  /* 0x000000ca85ca7220 */ /* 0x040fe40000410000 */
[C---:B------:R-:W-:Y:S02]  /*16780*/  FMUL.FTZ R203, R133.reuse, R203 ;  /* 0x000000cb85cb7220 */ /* 0x040fe40000410000 */
[C---:B------:R-:W-:Y:S02]  /*16790*/  FMUL.FTZ R192, R132.reuse, R192 ;  /* 0x000000c084c07220 */ /* 0x040fe40000410000 */
[----:B------:R-:W-:Y:S02]  /*167a0*/  FMUL.FTZ R193, R132, R193 ;  /* 0x000000c184c17220 */ /* 0x000fe40000410000 */
[C---:B------:R-:W-:Y:S02]  /*167b0*/  FMUL.FTZ R194, R133.reuse, R194 ;  /* 0x000000c285c27220 */ /* 0x040fe40000410000 */
[----:B------:R-:W-:Y:S02]  /*167c0*/  FMUL.FTZ R195, R133, R195 ;  /* 0x000000c385c37220 */ /* 0x000fe40000410000 */
[----:B------:R-:W-:Y:S05]  /*167d0*/  FMUL.FTZ R130, R131, c[0x0][0x23c] ;  /* 0x00008f0083827a20 */ /* 0x000fea0000410000 */
[----:B------:R-:W-:Y:S02]  /*167e0*/  FSEL R130, R130, RZ, P0 ;  /* 0x000000ff82827208 */ /* 0x000fe40000000000 */
[----:B------:R-:W-:Y:S03]  /*167f0*/  FSETP.NEU.FTZ.AND P0, PT, R129, -INF , PT ;  /* 0xff8000008100780b */ /* 0x000fe60003f1d000 */
[--C-:B------:R-:W-:Y:S02]  /*16800*/  FFMA.FTZ R135, R5, c[0x0][0x23c], -R130.reuse ;  /* 0x00008f0005877a23 */ /* 0x100fe40000010882 */
[--C-:B------:R-:W-:Y:S02]  /*16810*/  FFMA.FTZ R140, R7, c[0x0][0x23c], -R130.reuse ;  /* 0x00008f00078c7a23 */ /* 0x100fe40000010882 */
[--C-:B------:R-:W-:Y:S02]  /*16820*/  FFMA.FTZ R143, R13, c[0x0][0x23c], -R130.reuse ;  /* 0x00008f000d8f7a23 */ /* 0x100fe40000010882 */
[----:B------:R-:W-:Y:S01]  /*16830*/  MUFU.EX2 R135, R135 ;  /* 0x0000008700877308 */ /* 0x000fe20000000800 */
[--C-:B------:R-:W-:Y:S02]  /*16840*/  FFMA.FTZ R144, R15, c[0x0][0x23c], -R130.reuse ;  /* 0x00008f000f907a23 */ /* 0x100fe40000010882 */
[--C-:B------:R-:W-:Y:S02]  /*16850*/  FFMA.FTZ R141, R9, c[0x0][0x23c], -R130.reuse ;  /* 0x00008f00098d7a23 */ /* 0x100fe40000010882 */
[--C-:B------:R-:W-:Y:S02]  /*16860*/  FFMA.FTZ R142, R11, c[0x0][0x23c], -R130.reuse ;  /* 0x00008f000b8e7a23 */ /* 0x100fe40000010882 */
[--C-:B------:R-:W-:Y:S02]  /*16870*/  FFMA.FTZ R134, R3, c[0x0][0x23c], -R130.reuse ;  /* 0x00008f0003867a23 */ /* 0x100fe40000010882 */
[----:B------:R-:W-:Y:S01]  /*16880*/  FMUL.FTZ R3, R129, c[0x0][0x23c] ;  /* 0x00008f0081037a20 */ /* 0x000fe20000410000 */
[----:B------:R-:W1:Y:S01]  /*16890*/  MUFU.EX2 R140, R140 ;  /* 0x0000008c008c7308 */ /* 0x000e620000000800 */
[--C-:B------:R-:W-:Y:S02]  /*168a0*/  FFMA.FTZ R0, R0, c[0x0][0x23c], -R130.reuse ;  /* 0x00008f0000007a23 */ /* 0x100fe40000010882 */
[--C-:B------:R-:W-:Y:S01]  /*168b0*/  FFMA.FTZ R145, R17, c[0x0][0x23c], -R130.reuse ;  /* 0x00008f0011917a23 */ /* 0x100fe20000010882 */
[----:B------:R-:W-:Y:S01]  /*168c0*/  FSEL R3, R3, RZ, P0 ;  /* 0x000000ff03037208 */ /* 0x000fe20000000000 */
[--C-:B------:R-:W-:Y:S01]  /*168d0*/  FFMA.FTZ R146, R19, c[0x0][0x23c], -R130.reuse ;  /* 0x00008f0013927a23 */ /* 0x100fe20000010882 */
[----:B------:R-:W-:Y:S01]  /*168e0*/  ISETP.GT.AND P0, PT, R188, R209, PT ;  /* 0x000000d1bc00720c */ /* 0x000fe20003f04270 */
[--C-:B------:R-:W-:Y:S02]  /*168f0*/  FFMA.FTZ R65, R65, c[0x0][0x23c], -R130.reuse ;  /* 0x00008f0041417a23 */ /* 0x100fe40000010882 */
[--C-:B------:R-:W-:Y:S01]  /*16900*/  FFMA.FTZ R170, R4, c[0x0][0x23c], -R3.reuse ;  /* 0x00008f0004aa7a23 */ /* 0x100fe20000010803 */
[----:B------:R-:W-:Y:S01]  /*16910*/  MUFU.EX2 R0, R0 ;  /* 0x0000000000007308 */ /* 0x000fe20000000800 */
[--C-:B------:R-:W-:Y:S02]  /*16920*/  FFMA.FTZ R168, R6, c[0x0][0x23c], -R3.reuse ;  /* 0x00008f0006a87a23 */ /* 0x100fe40000010803 */
[----:B------:R-:W2:Y:S01]  /*16930*/  LDSM.16.MT88.4 R4, [R216+0x5000] ;  /* 0x00500000d804783b */ /* 0x000ea20000004200 */
[--C-:B------:R-:W-:Y:S02]  /*16940*/  FFMA.FTZ R147, R12, c[0x0][0x23c], -R3.reuse ;  /* 0x00008f000c937a23 */ /* 0x100fe40000010803 */
[--C-:B------:R-:W-:Y:S02]  /*16950*/  FFMA.FTZ R172, R14, c[0x0][0x23c], -R3.reuse ;  /* 0x00008f000eac7a23 */ /* 0x100fe40000010803 */
[--C-:B------:R-:W-:Y:S02]  /*16960*/  FFMA.FTZ R169, R8, c[0x0][0x23c], -R3.reuse ;  /* 0x00008f0008a97a23 */ /* 0x100fe40000010803 */
[----:B------:R-:W3:Y:S01]  /*16970*/  MUFU.EX2 R134, R134 ;  /* 0x0000008600867308 */ /* 0x000ee20000000800 */
[----:B------:R-:W4:Y:S01]  /*16980*/  LDSM.16.MT88.4 R12, [R216+0x5400] ;  /* 0x00540000d80c783b */ /* 0x000f220000004200 */
[--C-:B------:R-:W-:Y:S01]  /*16990*/  FFMA.FTZ R171, R10, c[0x0][0x23c], -R3.reuse ;  /* 0x00008f000aab7a23 */ /* 0x100fe20000010803 */
[----:B-1----:R-:W-:Y:S01]  /*169a0*/  F2FP.BF16.PACK_AB R10, R140, R135 ;  /* 0x000000878c0a723e */ /* 0x002fe200000010ff */
        /* <DEDUP_REMOVED lines=43> */
[C---:B------:R-:W-:Y:S05]  /*16c60*/  HMMA.16816.F32.BF16 R196, R8.reuse, R136, R196 ;  /* 0x0000008808c4723c */ /* 0x040fea00000418c4 */
[--C-:B------:R-:W-:Y:S02]  /*16c70*/  FFMA.FTZ R24, R24, c[0x0][0x23c], -R3.reuse ;  /* 0x00008f0018187a23 */ /* 0x100fe40000010803 */
[--C-:B------:R-:W-:Y:S01]  /*16c80*/  FFMA.FTZ R136, R20, c[0x0][0x23c], -R3.reuse ;  /* 0x00008f0014887a23 */ /* 0x100fe20000010803 */
[C---:B--2---:R-:W-:Y:S01]  /*16c90*/  HMMA.16816.F32.BF16 R204, R8.reuse, R4, R204 ;  /* 0x0000000408cc723c */ /* 0x044fe200000418cc */
[----:B------:R-:W-:Y:S03]  /*16ca0*/  MUFU.EX2 R144, R144 ;  /* 0x0000009000907308 */ /* 0x000fe60000000800 */
[--C-:B------:R-:W-:Y:S01]  /*16cb0*/  FFMA.FTZ R25, R25, c[0x0][0x23c], -R130.reuse ;  /* 0x00008f0019197a23 */ /* 0x100fe20000010882 */
[----:B-1----:R-:W-:Y:S01]  /*16cc0*/  F2FP.BF16.PACK_AB R16, R142, R141 ;  /* 0x0000008d8e10723e */ /* 0x002fe200000010ff */
[--C-:B------:R-:W-:Y:S02]  /*16cd0*/  FFMA.FTZ R27, R27, c[0x0][0x23c], -R130.reuse ;  /* 0x00008f001b1b7a23 */ /* 0x100fe40000010882 */
[C---:B------:R-:W-:Y:S01]  /*16ce0*/  HMMA.16816.F32.BF16 R200, R8.reuse, R6, R200 ;  /* 0x0000000608c8723c */ /* 0x040fe200000418c8 */
[----:B------:R-:W1:Y:S02]  /*16cf0*/  LDSM.16.MT88.4 R4, [R221+0x5400] ;  /* 0x00540000dd04783b */ /* 0x000e640000004200 */
[----:B------:R-:W-:Y:S01]  /*16d00*/  MUFU.EX2 R171, R171 ;  /* 0x000000ab00ab7308 */ /* 0x000fe20000000800 */
[--C-:B------:R-:W-:Y:S02]  /*16d10*/  FFMA.FTZ R29, R29, c[0x0][0x23c], -R130.reuse ;  /* 0x00008f001d1d7a23 */ /* 0x100fe40000010882 */
[--C-:B------:R-:W-:Y:S02]  /*16d20*/  FFMA.FTZ R31, R31, c[0x0][0x23c], -R130.reuse ;  /* 0x00008f001f1f7a23 */ /* 0x100fe40000010882 */
[----:B------:R-:W-:Y:S01]  /*16d30*/  HMMA.16816.F32.BF16 R192, R8, R138, R192 ;  /* 0x0000008a08c0723c */ /* 0x000fe200000418c0 */
[----:B------:R-:W2:Y:S03]  /*16d40*/  LDSM.16.MT88.4 R8, [R216+0x5800] ;  /* 0x00580000d808783b */ /* 0x000ea60000004200 */
[--C-:B------:R-:W-:Y:S01]  /*16d50*/  FFMA.FTZ R26, R26, c[0x0][0x23c], -R3.reuse ;  /* 0x00008f001a1a7a23 */ /* 0x100fe20000010803 */
[----:B------:R-:W3:Y:S01]  /*16d60*/  MUFU.EX2 R147, R147 ;  /* 0x0000009300937308 */ /* 0x000ee20000000800 */
[--C-:B------:R-:W-:Y:S02]  /*16d70*/  FFMA.FTZ R28, R28, c[0x0][0x23c], -R3.reuse ;  /* 0x00008f001c1c7a23 */ /* 0x100fe40000010803 */
[--C-:B------:R-:W-:Y:S04]  /*16d80*/  FFMA.FTZ R138, R30, c[0x0][0x23c], -R3.reuse ;  /* 0x00008f001e8a7a23 */ /* 0x100fe80000010803 */
        /* <DEDUP_REMOVED lines=11> */
[----:B---3--:R-:W-:Y:S01]  /*16e40*/  F2FP.BF16.PACK_AB R17, R147, R171 ;  /* 0x000000ab9311723e */ /* 0x008fe200000010ff */
        /* <DEDUP_REMOVED lines=28> */
[----:B------:R-:W3:Y:S01]  /*17010*/  MUFU.EX2 R23, R23 ;  /* 0x0000001700177308 */ /* 0x000ee20000000800 */
[----:B------:R-:W4:Y:S02]  /*17020*/  LDSM.16.MT88.4 R12, [R221+0x5800] ;  /* 0x00580000dd0c783b */ /* 0x000f240000004200 */
[--C-:B------:R-:W-:Y:S02]  /*17030*/  FFMA.FTZ R89, R89, c[0x0][0x23c], -R130.reuse ;  /* 0x00008f0059597a23 */ /* 0x100fe40000010882 */
[--C-:B------:R-:W-:Y:S02]  /*17040*/  FFMA.FTZ R91, R91, c[0x0][0x23c], -R130.reuse ;  /* 0x00008f005b5b7a23 */ /* 0x100fe40000010882 */
[C---:B-1----:R-:W-:Y:S03]  /*17050*/  HMMA.16816.F32.BF16 R196, R16.reuse, R4, R196 ;  /* 0x0000000410c4723c */ /* 0x042fe600000418c4 */
[----:B------:R-:W1:Y:S01]  /*17060*/  MUFU.EX2 R136, R136 ;  /* 0x0000008800887308 */ /* 0x000e620000000800 */
[--C-:B------:R-:W-:Y:S02]  /*17070*/  FFMA.FTZ R93, R93, c[0x0][0x23c], -R130.reuse ;  /* 0x00008f005d5d7a23 */ /* 0x100fe40000010882 */
[--C-:B------:R-:W-:Y:S02]  /*17080*/  FFMA.FTZ R95, R95, c[0x0][0x23c], -R130.reuse ;  /* 0x00008f005f5f7a23 */ /* 0x100fe40000010882 */
[----:B------:R-:W-:Y:S01]  /*17090*/  HMMA.16816.F32.BF16 R192, R16, R6, R192 ;  /* 0x0000000610c0723c */ /* 0x000fe200000418c0 */
[----:B------:R-:W2:Y:S03]  /*170a0*/  LDSM.16.MT88.4 R4, [R216+0x5c00] ;  /* 0x005c0000d804783b */ /* 0x000ea60000004200 */
[--C-:B------:R-:W-:Y:S01]  /*170b0*/  FFMA.FTZ R97, R97, c[0x0][0x23c], -R130.reuse ;  /* 0x00008f0061617a23 */ /* 0x100fe20000010882 */
[----:B------:R-:W-:Y:S01]  /*170c0*/  MUFU.EX2 R22, R22 ;  /* 0x0000001600167308 */ /* 0x000fe20000000800 */
[--C-:B------:R-:W-:Y:S01]  /*170d0*/  FFMA.FTZ R99, R99, c[0x0][0x23c], -R130.reuse ;  /* 0x00008f0063637a23 */ /* 0x100fe20000010882 */
[----:B-----5:R-:W-:Y:S01]  /*170e0*/  F2FP.BF16.PACK_AB R16, R146, R145 ;  /* 0x000000919210723e */ /* 0x020fe200000010ff */
[--C-:B------:R-:W-:Y:S01]  /*170f0*/  FFMA.FTZ R101, R101, c[0x0][0x23c], -R130.reuse ;  /* 0x00008f0065657a23 */ /* 0x100fe20000010882 */
[----:B---3--:R-:W-:Y:S03]  /*17100*/  F2FP.BF16.PACK_AB R18, R23, R21 ;  /* 0x000000151712723e */ /* 0x008fe600000010ff */
[--C-:B------:R-:W-:Y:S02]  /*17110*/  FFMA.FTZ R103, R103, c[0x0][0x23c], -R130.reuse ;  /* 0x00008f0067677a23 */ /* 0x100fe40000010882 */
[--C-:B------:R-:W-:Y:S01]  /*17120*/  FFMA.FTZ R113, R113, c[0x0][0x23c], -R130.reuse ;  /* 0x00008f0071717a23 */ /* 0x100fe20000010882 */
[----:B------:R-:W3:Y:S01]  /*17130*/  MUFU.EX2 R24, R24 ;  /* 0x0000001800187308 */ /* 0x000ee20000000800 */
[--C-:B------:R-:W-:Y:S02]  /*17140*/  FFMA.FTZ R115, R115, c[0x0][0x23c], -R130.reuse ;  /* 0x00008f0073737a23 */ /* 0x100fe40000010882 */
[--C-:B------:R-:W-:Y:S01]  /*17150*/  FFMA.FTZ R117, R117, c[0x0][0x23c], -R130.reuse ;  /* 0x00008f0075757a23 */ /* 0x100fe20000010882 */
[----:B-1----:R-:W-:Y:S01]  /*17160*/  F2FP.BF16.PACK_AB R17, R136, R137 ;  /* 0x000000898811723e */ /* 0x002fe200000010ff */
[--C-:B------:R-:W-:Y:S02]  /*17170*/  FFMA.FTZ R119, R119, c[0x0][0x23c], -R130.reuse ;  /* 0x00008f0077777a23 */ /* 0x100fe40000010882 */
[----:B------:R-:W-:Y:S02]  /*17180*/  FFMA.FTZ R20, R121, c[0x0][0x23c], -R130 ;  /* 0x00008f0079147a23 */ /* 0x000fe40000010882 */
[--C-:B------:R-:W-:Y:S01]  /*17190*/  FFMA.FTZ R121, R46, c[0x0][0x23c], -R3.reuse ;  /* 0x00008f002e797a23 */ /* 0x100fe20000010803 */
[----:B------:R-:W-:Y:S01]  /*171a0*/  MUFU.EX2 R25, R25 ;  /* 0x0000001900197308 */ /* 0x000fe20000000800 */
[--C-:B------:R-:W-:Y:S02]  /*171b0*/  FFMA.FTZ R46, R48, c[0x0][0x23c], -R3.reuse ;  /* 0x00008f00302e7a23 */ /* 0x100fe40000010803 */
[--C-:B------:R-:W-:Y:S02]  /*171c0*/  FFMA.FTZ R48, R50, c[0x0][0x23c], -R3.reuse ;  /* 0x00008f0032307a23 */ /* 0x100fe40000010803 */
[--C-:B------:R-:W-:Y:S02]  /*171d0*/  FFMA.FTZ R50, R52, c[0x0][0x23c], -R3.reuse ;  /* 0x00008f0034327a23 */ /* 0x100fe40000010803 */
[----:B------:R-:W-:Y:S02]  /*171e0*/  FFMA.FTZ R0, R185, R132, R0 ;  /* 0x00000084b9007223 */ /* 0x000fe40000010000 */
[----:B------:R-:W-:Y:S01]  /*171f0*/  FFMA.FTZ R2, R186, R133, R2 ;  /* 0x00000085ba027223 */ /* 0x000fe20000010002 */
        /* <DEDUP_REMOVED lines=8> */
[C---:B--2---:R-:W-:Y:S03]  /*17280*/  HMMA.16816.F32.BF16 R204, R16.reuse, R8, R204 ;  /* 0x0000000810cc723c */ /* 0x044fe600000418cc */
[--C-:B------:R-:W-:Y:S02]  /*17290*/  FFMA.FTZ R0, R90, c[0x0][0x23c], -R3.reuse ;  /* 0x00008f005a007a23 */ /* 0x100fe40000010803 */
[--C-:B------:R-:W-:Y:S02]  /*172a0*/  FFMA.FTZ R90, R94, c[0x0][0x23c], -R3.reuse ;  /* 0x00008f005e5a7a23 */ /* 0x100fe40000010803 */
[----:B------:R-:W-:Y:S01]  /*172b0*/  FADD.FTZ R169, R169, R2 ;  /* 0x00000002a9a97221 */ /* 0x000fe20000010000 */
[C---:B------:R-:W-:Y:S01]  /*172c0*/  HMMA.16816.F32.BF16 R200, R16.reuse, R10, R200 ;  /* 0x0000000a10c8723c */ /* 0x040fe200000418c8 */
[----:B------:R-:W2:Y:S01]  /*172d0*/  MUFU.EX2 R31, R31 ;  /* 0x0000001f001f7308 */ /* 0x000ea20000000800 */
[----:B------:R-:W3:Y:S02]  /*172e0*/  LDSM.16.MT88.4 R8, [R221+0x5c00] ;  /* 0x005c0000dd08783b */ /* 0x000ee40000004200 */
[----:B------:R-:W-:Y:S02]  /*172f0*/  FFMA.FTZ R2, R92, c[0x0][0x23c], -R3 ;  /* 0x00008f005c027a23 */ /* 0x000fe40000010803 */
[----:B------:R-:W-:Y:S02]  /*17300*/  FADD.FTZ R140, R141, R140 ;  /* 0x0000008c8d8c7221 */ /* 0x000fe40000010000 */
[C---:B----4-:R-:W-:Y:S03]  /*17310*/  HMMA.16816.F32.BF16 R196, R16.reuse, R12, R196 ;  /* 0x0000000c10c4723c */ /* 0x050fe600000418c4 */
[----:B------:R-:W-:Y:S01]  /*17320*/  MUFU.EX2 R26, R26 ;  /* 0x0000001a001a7308 */ /* 0x000fe20000000800 */
[----:B------:R-:W-:Y:S02]  /*17330*/  FADD.FTZ R142, R142, R140 ;  /* 0x0000008c8e8e7221 */ /* 0x000fe40000010000 */
[----:B------:R-:W-:Y:S02]  /*17340*/  FADD.FTZ R169, R171, R169 ;  /* 0x000000a9aba97221 */ /* 0x000fe40000010000 */
[----:B------:R-:W-:Y:S01]  /*17350*/  HMMA.16816.F32.BF16 R192, R16, R14, R192 ;  /* 0x0000000e10c0723c */ /* 0x000fe200000418c0 */
[----:B------:R-:W4:Y:S03]  /*17360*/  LDSM.16.MT88.4 R12, [R216+0x6000] ;  /* 0x00600000d80c783b */ /* 0x000f260000004200 */
[----:B------:R-:W-:Y:S01]  /*17370*/  FADD.FTZ R142, R143, R142 ;  /* 0x0000008e8f8e7221 */ /* 0x000fe20000010000 */
[----:B------:R-:W5:Y:S01]  /*17380*/  MUFU.EX2 R28, R28 ;  /* 0x0000001c001c7308 */ /* 0x000f620000000800 */
[----:B------:R-:W-:Y:S01]  /*17390*/  FADD.FTZ R169, R147, R169 ;  /* 0x000000a993a97221 */ /* 0x000fe20000010000 */
[----:B-1----:R-:W-:Y:S01]  /*173a0*/  F2FP.BF16.PACK_AB R16, R27, R25 ;  /* 0x000000191b10723e */ /* 0x002fe200000010ff */
[----:B------:R-:W-:Y:S01]  /*173b0*/  FADD.FTZ R144, R144, R142 ;  /* 0x0000008e90907221 */ /* 0x000fe20000010000 */
[----:B--2---:R-:W-:Y:S03]  /*173c0*/  F2FP.BF16.PACK_AB R18, R31, R29 ;  /* 0x0000001d1f12723e */ /* 0x004fe600000010ff */
[----:B------:R-:W-:Y:S02]  /*173d0*/  FADD.FTZ R144, R145, R144 ;  /* 0x0000009091907221 */ /* 0x000fe40000010000 */
[----:B------:R-:W-:Y:S01]  /*173e0*/  FADD.FTZ R172, R172, R169 ;  /* 0x000000a9acac7221 */ /* 0x000fe20000010000 */
[----:B------:R-:W-:Y:S01]  /*173f0*/  MUFU.EX2 R138, R138 ;  /* 0x0000008a008a7308 */ /* 0x000fe20000000800 */
[----:B------:R-:W-:Y:S02]  /*17400*/  FADD.FTZ R146, R146, R144 ;  /* 0x0000009092927221 */ /* 0x000fe40000010000 */
[----:B------:R-:W-:Y:S02]  /*17410*/  FADD.FTZ R172, R173, R172 ;  /* 0x000000acadac7221 */ /* 0x000fe40000010000 */
[----:B------:R-:W-:Y:S02]  /*17420*/  FADD.FTZ R146, R21, R146 ;  /* 0x0000009215927221 */ /* 0x000fe40000010000 */
[----:B------:R-:W-:Y:S02]  /*17430*/  FFMA.FTZ R21, R96, c[0x0][0x23c], -R3 ;  /* 0x00008f0060157a23 */ /* 0x000fe40000010803 */
[----:B------:R-:W-:Y:S01]  /*17440*/  FADD.FTZ R23, R23, R146 ;  /* 0x0000009217177221 */ /* 0x000fe20000010000 */
[----:B------:R-:W1:Y:S01]  /*17450*/  MUFU.EX2 R30, R30 ;  /* 0x0000001e001e7308 */ /* 0x000e620000000800 */
[----:B------:R-:W-:Y:S02]  /*17460*/  FADD.FTZ R137, R137, R172 ;  /* 0x000000ac89897221 */ /* 0x000fe40000010000 */
[----:B------:R-:W-:Y:S01]  /*17470*/  FADD.FTZ R23, R25, R23 ;  /* 0x0000001719177221 */ /* 0x000fe20000010000 */
[----:B-----5:R-:W-:Y:S01]  /*17480*/  F2FP.BF16.PACK_AB R17, R28, R26 ;  /* 0x0000001a1c11723e */ /* 0x020fe200000010ff */
[----:B------:R-:W-:Y:S02]  /*17490*/  FFMA.FTZ R25, R104, c[0x0][0x23c], -R3 ;  /* 0x00008f0068197a23 */ /* 0x000fe40000010803 */
[----:B------:R-:W-:Y:S02]  /*174a0*/  FADD.FTZ R27, R27, R23 ;  /* 0x000000171b1b7221 */ /* 0x000fe40000010000 */
[----:B------:R-:W-:Y:S01]  /*174b0*/  FFMA.FTZ R23, R100, c[0x0][0x23c], -R3 ;  /* 0x00008f0064177a23 */ /* 0x000fe20000010803 */
[----:B------:R-:W2:Y:S01]  /*174c0*/  MUFU.EX2 R33, R33 ;  /* 0x0000002100217308 */ /* 0x000ea20000000800 */
[----:B------:R-:W-:Y:S02]  /*174d0*/  FADD.FTZ R27, R29, R27 ;  /* 0x0000001b1d1b7221 */ /* 0x000fe40000010000 */
[----:B------:R-:W-:Y:S02]  /*174e0*/  FFMA.FTZ R29, R112, c[0x0][0x23c], -R3 ;  /* 0x00008f00701d7a23 */ /* 0x000fe40000010803 */
[----:B------:R-:W-:Y:S02]  /*174f0*/  FADD.FTZ R31, R31, R27 ;  /* 0x0000001b1f1f7221 */ /* 0x000fe40000010000 */
[----:B------:R-:W-:Y:S02]  /*17500*/  FFMA.FTZ R27, R108, c[0x0][0x23c], -R3 ;  /* 0x00008f006c1b7a23 */ /* 0x000fe40000010803 */
[----:B------:R-:W-:Y:S01]  /*17510*/  FADD.FTZ R137, R136, R137 ;  /* 0x0000008988897221 */ /* 0x000fe20000010000 */
[----:B------:R-:W5:Y:S01]  /*17520*/  MUFU.EX2 R35, R35 ;  /* 0x0000002300237308 */ /* 0x000f620000000800 */
[--C-:B------:R-:W-:Y:S02]  /*17530*/  FFMA.FTZ R34, R123, c[0x0][0x23c], -R130.reuse ;  /* 0x00008f007b227a23 */ /* 0x100fe40000010882 */
[----:B------:R-:W-:Y:S01]  /*17540*/  FADD.FTZ R22, R22, R137 ;  /* 0x0000008916167221 */ /* 0x000fe20000010000 */
[----:B-1----:R-:W-:Y:S01]  /*17550*/  F2FP.BF16.PACK_AB R19, R30, R138 ;  /* 0x0000008a1e13723e */ /* 0x002fe200000010ff */
[----:B------:R-:W-:Y:S02]  /*17560*/  FFMA.FTZ R52, R125, c[0x0][0x23c], -R130 ;  /* 0x00008f007d347a23 */ /* 0x000fe40000010882 */
[----:B------:R-:W-:Y:S02]  /*17570*/  FADD.FTZ R22, R24, R22 ;  /* 0x0000001618167221 */ /* 0x000fe40000010000 */
[--C-:B------:R-:W-:Y:S01]  /*17580*/  FFMA.FTZ R24, R102, c[0x0][0x23c], -R3.reuse ;  /* 0x00008f0066187a23 */ /* 0x100fe20000010803 */
[----:B------:R-:W-:Y:S01]  /*17590*/  MUFU.EX2 R37, R37 ;  /* 0x0000002500257308 */ /* 0x000fe20000000800 */
[C---:B------:R-:W-:Y:S03]  /*175a0*/  HMMA.16816.F32.BF16 R204, R16.reuse, R4, R204 ;  /* 0x0000000410cc723c */ /* 0x040fe600000418cc */
[----:B------:R-:W-:Y:S02]  /*175b0*/  FADD.FTZ R26, R26, R22 ;  /* 0x000000161a1a7221 */ /* 0x000fe40000010000 */
[--C-:B------:R-:W-:Y:S02]  /*175c0*/  FFMA.FTZ R22, R98, c[0x0][0x23c], -R3.reuse ;  /* 0x00008f0062167a23 */ /* 0x100fe40000010803 */
[----:B------:R-:W-:Y:S01]  /*175d0*/  FADD.FTZ R26, R28, R26 ;  /* 0x0000001a1c1a7221 */ /* 0x000fe20000010000 */
[C---:B------:R-:W-:Y:S01]  /*175e0*/  HMMA.16816.F32.BF16 R200, R16.reuse, R6, R200 ;  /* 0x0000000610c8723c */ /* 0x040fe200000418c8 */
[----:B------:R-:W1:Y:S01]  /*175f0*/  MUFU.EX2 R39, R39 ;  /* 0x0000002700277308 */ /* 0x000e620000000800 */
[----:B------:R-:W4:Y:S02]  /*17600*/  LDSM.16.MT88.4 R4, [R221+0x6000] ;  /* 0x00600000dd04783b */ /* 0x000f240000004200 */
[--C-:B------:R-:W-:Y:S02]  /*17610*/  FFMA.FTZ R28, R110, c[0x0][0x23c], -R3.reuse ;  /* 0x00008f006e1c7a23 */ /* 0x100fe40000010803 */
[----:B------:R-:W-:Y:S02]  /*17620*/  FADD.FTZ R138, R138, R26 ;  /* 0x0000001a8a8a7221 */ /* 0x000fe40000010000 */
[C---:B---3--:R-:W-:Y:S03]  /*17630*/  HMMA.16816.F32.BF16 R196, R16.reuse, R8, R196 ;  /* 0x0000000810c4723c */ /* 0x048fe600000418c4 */
[----:B------:R-:W3:Y:S01]  /*17640*/  MUFU.EX2 R32, R32 ;  /* 0x0000002000207308 */ /* 0x000ee20000000800 */
[--C-:B------:R-:W-:Y:S02]  /*17650*/  FFMA.FTZ R26, R106, c[0x0][0x23c], -R3.reuse ;  /* 0x00008f006a1a7a23 */ /* 0x100fe40000010803 */
[----:B------:R-:W-:Y:S02]  /*17660*/  FADD.FTZ R138, R30, R138 ;  /* 0x0000008a1e8a7221 */ /* 0x000fe40000010000 */
[----:B------:R-:W-:Y:S01]  /*17670*/  HMMA.16816.F32.BF16 R192, R16, R10, R192 ;  /* 0x0000000a10c0723c */ /* 0x000fe200000418c0 */
[----:B------:R-:W4:Y:S03]  /*17680*/  LDSM.16.MT88.4 R8, [R216+0x6400] ;  /* 0x00640000d808783b */ /* 0x000f260000004200 */
[----:B------:R-:W-:Y:S01]  /*17690*/  FFMA.FTZ R30, R114, c[0x0][0x23c], -R3 ;  /* 0x00008f00721e7a23 */ /* 0x000fe20000010803 */
[----:B------:R-:W3:Y:S01]  /*176a0*/  MUFU.EX2 R36, R36 ;  /* 0x0000002400247308 */ /* 0x000ee20000000800 */
[----:B--2---:R-:W-:Y:S01]  /*176b0*/  FADD.FTZ R31, R33, R31 ;  /* 0x0000001f211f7221 */ /* 0x004fe20000010000 */
[----:B-----5:R-:W-:Y:S01]  /*176c0*/  F2FP.BF16.PACK_AB R16, R35, R33 ;  /* 0x000000212310723e */ /* 0x020fe200000010ff */
[----:B------:R-:W-:Y:S01]  /*176d0*/  FFMA.FTZ R33, R120, c[0x0][0x23c], -R3 ;  /* 0x00008f0078217a23 */ /* 0x000fe20000010803 */
[----:B-1----:R-:W-:Y:S03]  /*176e0*/  F2FP.BF16.PACK_AB R18, R39, R37 ;  /* 0x000000252712723e */ /* 0x002fe600000010ff */
[----:B------:R-:W-:Y:S02]  /*176f0*/  FADD.FTZ R35, R35, R31 ;  /* 0x0000001f23237221 */ /* 0x000fe40000010000 */
[----:B------:R-:W-:Y:S01]  /*17700*/  FFMA.FTZ R31, R116, c[0x0][0x23c], -R3 ;  /* 0x00008f00741f7a23 */ /* 0x000fe20000010803 */
[----:B------:R-:W1:Y:S01]  /*17710*/  MUFU.EX2 R38, R38 ;  /* 0x0000002600267308 */ /* 0x000e620000000800 */
[----:B------:R-:W-:Y:S02]  /*17720*/  FADD.FTZ R35, R37, R35 ;  /* 0x0000002325237221 */ /* 0x000fe40000010000 */
[----:B------:R-:W-:Y:S02]  /*17730*/  FFMA.FTZ R130, R127, c[0x0][0x23c], -R130 ;  /* 0x00008f007f827a23 */ /* 0x000fe40000010882 */
[----:B---3--:R-:W-:Y:S02]  /*17740*/  FADD.FTZ R138, R32, R138 ;  /* 0x0000008a208a7221 */ /* 0x008fe40000010000 */
[----:B------:R-:W-:Y:S02]  /*17750*/  FADD.FTZ R35, R39, R35 ;  /* 0x0000002327237221 */ /* 0x000fe40000010000 */
[--C-:B------:R-:W-:Y:S01]  /*17760*/  FFMA.FTZ R126, R126, c[0x0][0x23c], -R3.reuse ;  /* 0x00008f007e7e7a23 */ /* 0x100fe20000010803 */
[----:B------:R-:W2:Y:S01]  /*17770*/  MUFU.EX2 R40, R40 ;  /* 0x0000002800287308 */ /* 0x000ea20000000800 */
[----:B------:R-:W-:Y:S01]  /*17780*/  F2FP.BF16.PACK_AB R17, R36, R32 ;  /* 0x000000202411723e */ /* 0x000fe200000010ff */
[--C-:B------:R-:W-:Y:S02]  /*17790*/  FFMA.FTZ R32, R118, c[0x0][0x23c], -R3.reuse ;  /* 0x00008f0076207a23 */ /* 0x100fe40000010803 */
[----:B------:R-:W-:Y:S06]  /*177a0*/  FADD.FTZ R36, R36, R138 ;  /* 0x0000008a24247221 */ /* 0x000fec0000010000 */
[----:B------:R-:W-:Y:S01]  /*177b0*/  MUFU.EX2 R41, R41 ;  /* 0x0000002900297308 */ /* 0x000fe20000000800 */
[----:B-1----:R-:W-:Y:S09]  /*177c0*/  FADD.FTZ R36, R38, R36 ;  /* 0x0000002426247221 */ /* 0x002ff20000010000 */
[----:B------:R-:W1:Y:S01]  /*177d0*/  MUFU.EX2 R43, R43 ;  /* 0x0000002b002b7308 */ /* 0x000e620000000800 */
[C---:B--2---:R-:W-:Y:S01]  /*177e0*/  F2FP.BF16.PACK_AB R19, R40.reuse, R38 ;  /* 0x000000262813723e */ /* 0x044fe200000010ff */
[----:B------:R-:W-:Y:S02]  /*177f0*/  FADD.FTZ R40, R40, R36 ;  /* 0x0000002428287221 */ /* 0x000fe40000010000 */
[----:B------:R-:W-:Y:S06]  /*17800*/  FFMA.FTZ R36, R124, c[0x0][0x23c], -R3 ;  /* 0x00008f007c247a23 */ /* 0x000fec0000010803 */
[----:B------:R-:W-:Y:S01]  /*17810*/  MUFU.EX2 R45, R45 ;  /* 0x0000002d002d7308 */ /* 0x000fe20000000800 */
[C---:B----4-:R-:W-:Y:S08]  /*17820*/  HMMA.16816.F32.BF16 R204, R16.reuse, R12, R204 ;  /* 0x0000000c10cc723c */ /* 0x050ff000000418cc */
[C---:B------:R-:W-:Y:S01]  /*17830*/  HMMA.16816.F32.BF16 R200, R16.reuse, R14, R200 ;  /* 0x0000000e10c8723c */ /* 0x040fe200000418c8 */
[----:B------:R-:W2:Y:S01]  /*17840*/  MUFU.EX2 R47, R47 ;  /* 0x0000002f002f7308 */ /* 0x000ea20000000800 */
[----:B------:R-:W3:Y:S06]  /*17850*/  LDSM.16.MT88.4 R12, [R221+0x6400] ;  /* 0x00640000dd0c783b */ /* 0x000eec0000004200 */
[C---:B------:R-:W-:Y:S03]  /*17860*/  HMMA.16816.F32.BF16 R196, R16.reuse, R4, R196 ;  /* 0x0000000410c4723c */ /* 0x040fe600000418c4 */
[----:B------:R-:W4:Y:S05]  /*17870*/  MUFU.EX2 R42, R42 ;  /* 0x0000002a002a7308 */ /* 0x000f2a0000000800 */
[----:B------:R-:W-:Y:S01]  /*17880*/  HMMA.16816.F32.BF16 R192, R16, R6, R192 ;  /* 0x0000000610c0723c */ /* 0x000fe200000418c0 */
[----:B------:R-:W5:Y:S04]  /*17890*/  LDSM.16.MT88.4 R4, [R216+0x6800] ;  /* 0x00680000d804783b */ /* 0x000f680000004200 */
[----:B------:R-:W3:Y:S02]  /*178a0*/  MUFU.EX2 R44, R44 ;  /* 0x0000002c002c7308 */ /* 0x000ee40000000800 */
[----:B-1----:R-:W-:Y:S01]  /*178b0*/  F2FP.BF16.PACK_AB R16, R43, R41 ;  /* 0x000000292b10723e */ /* 0x002fe200000010ff */
[----:B------:R-:W-:Y:S01]  /*178c0*/  FADD.FTZ R41, R41, R35 ;  /* 0x0000002329297221 */ /* 0x000fe20000010000 */
[----:B--2---:R-:W-:Y:S03]  /*178d0*/  F2FP.BF16.PACK_AB R18, R47, R45 ;  /* 0x0000002d2f12723e */ /* 0x004fe600000010ff */
[----:B------:R-:W-:Y:S02]  /*178e0*/  FADD.FTZ R41, R43, R41 ;  /* 0x000000292b297221 */ /* 0x000fe40000010000 */
[----:B------:R-:W-:Y:S01]  /*178f0*/  FFMA.FTZ R35, R122, c[0x0][0x23c], -R3 ;  /* 0x00008f007a237a23 */ /* 0x000fe20000010803 */
[----:B------:R-:W-:Y:S01]  /*17900*/  MUFU.EX2 R121, R121 ;  /* 0x0000007900797308 */ /* 0x000fe20000000800 */
[----:B------:R-:W-:Y:S02]  /*17910*/  FADD.FTZ R45, R45, R41 ;  /* 0x000000292d2d7221 */ /* 0x000fe40000010000 */
[----:B------:R-:W-:Y:S02]  /*17920*/  FFMA.FTZ R3, R128, c[0x0][0x23c], -R3 ;  /* 0x00008f0080037a23 */ /* 0x000fe40000010803 */
[----:B----4-:R-:W-:Y:S02]  /*17930*/  FADD.FTZ R40, R42, R40 ;  /* 0x000000282a287221 */ /* 0x010fe40000010000 */
[----:B------:R-:W-:Y:S03]  /*17940*/  FADD.FTZ R45, R47, R45 ;  /* 0x0000002d2f2d7221 */ /* 0x000fe60000010000 */
        /* <DEDUP_REMOVED lines=26> */
[----:B---3--:R-:W-:Y:S01]  /*17af0*/  F2FP.BF16.PACK_AB R17, R50, R48 ;  /* 0x000000303211723e */ /* 0x008fe200000010ff */
[----:B------:R-:W-:Y:S04]  /*17b00*/  FADD.FTZ R48, R48, R121 ;  /* 0x0000007930307221 */ /* 0x000fe80000010000 */
[----:B------:R-:W-:Y:S04]  /*17b10*/  FADD.FTZ R48, R50, R48 ;  /* 0x0000003032307221 */ /* 0x000fe80000010000 */
[----:B------:R-:W2:Y:S10]  /*17b20*/  MUFU.EX2 R57, R57 ;  /* 0x0000003900397308 */ /* 0x000eb40000000800 */
[----:B------:R-:W3:Y:S01]  /*17b30*/  MUFU.EX2 R59, R59 ;  /* 0x0000003b003b7308 */ /* 0x000ee20000000800 */
[----:B-1----:R-:W-:Y:S01]  /*17b40*/  F2FP.BF16.PACK_AB R19, R56, R54 ;  /* 0x000000363813723e */ /* 0x002fe200000010ff */
        /* <DEDUP_REMOVED lines=15> */
[----:B-1----:R-:W-:Y:S03]  /*17c40*/  F2FP.BF16.PACK_AB R18, R63, R61 ;  /* 0x0000003d3f12723e */ /* 0x002fe600000010ff */
        /* <DEDUP_REMOVED lines=25> */
[----:B---3--:R-:W-:Y:S03]  /*17de0*/  F2FP.BF16.PACK_AB R18, R71, R69 ;  /* 0x000000454712723e */ /* 0x008fe600000010ff */
        /* <DEDUP_REMOVED lines=19> */
[----:B-1----:R-:W-:Y:S01]  /*17f20*/  F2FP.BF16.PACK_AB R12, R75, R73 ;  /* 0x000000494b0c723e */ /* 0x002fe200000010ff */
[----:B------:R-:W-:Y:S01]  /*17f30*/  HMMA.16816.F32.BF16 R192, R16, R14, R192 ;  /* 0x0000000e10c0723c */ /* 0x000fe200000418c0 */
[----:B------:R-:W1:Y:S03]  /*17f40*/  LDSM.16.MT88.4 R16, [R216+0x7800] ;  /* 0x00780000d810783b */ /* 0x000e660000004200 */
[----:B------:R-:W-:Y:S01]  /*17f50*/  FADD.FTZ R73, R73, R67 ;  /* 0x0000004349497221 */ /* 0x000fe20000010000 */
[----:B------:R-:W3:Y:S03]  /*17f60*/  MUFU.EX2 R76, R76 ;  /* 0x0000004c004c7308 */ /* 0x000ee60000000800 */
[----:B------:R-:W-:Y:S01]  /*17f70*/  FADD.FTZ R73, R75, R73 ;  /* 0x000000494b497221 */ /* 0x000fe20000010000 */
[----:B--2---:R-:W-:Y:S03]  /*17f80*/  F2FP.BF16.PACK_AB R14, R79, R77 ;  /* 0x0000004d4f0e723e */ /* 0x004fe600000010ff */
        /* <DEDUP_REMOVED lines=19> */
[----:B--2---:R-:W-:Y:S01]  /*180c0*/  F2FP.BF16.PACK_AB R8, R83, R81 ;  /* 0x000000515308723e */ /* 0x004fe200000010ff */
[----:B------:R-:W-:Y:S01]  /*180d0*/  HMMA.16816.F32.BF16 R192, R12, R10, R192 ;  /* 0x0000000a0cc0723c */ /* 0x000fe200000418c0 */
[----:B------:R-:W2:Y:S03]  /*180e0*/  LDSM.16.MT88.4 R12, [R216+0x7c00] ;  /* 0x007c0000d80c783b */ /* 0x000ea60000004200 */
[----:B------:R-:W-:Y:S01]  /*180f0*/  FADD.FTZ R81, R81, R77 ;  /* 0x0000004d51517221 */ /* 0x000fe20000010000 */
[----:B------:R-:W1:Y:S03]  /*18100*/  MUFU.EX2 R84, R84 ;  /* 0x0000005400547308 */ /* 0x000e660000000800 */
[----:B------:R-:W-:Y:S01]  /*18110*/  FADD.FTZ R81, R83, R81 ;  /* 0x0000005153517221 */ /* 0x000fe20000010000 */
[----:B---3--:R-:W-:Y:S03]  /*18120*/  F2FP.BF16.PACK_AB R10, R87, R85 ;  /* 0x00000055570a723e */ /* 0x008fe600000010ff */
        /* <DEDUP_REMOVED lines=9> */
[----:B---3--:R-:W-:Y:S01]  /*181c0*/  F2FP.BF16.PACK_AB R11, R88, R86 ;  /* 0x00000056580b723e */ /* 0x008fe200000010ff */
[----:B------:R-:W-:Y:S04]  /*181d0*/  FADD.FTZ R86, R86, R80 ;  /* 0x0000005056567221 */ /* 0x000fe80000010000 */
[----:B------:R-:W-:Y:S04]  /*181e0*/  FADD.FTZ R37, R88, R86 ;  /* 0x0000005658257221 */ /* 0x000fe80000010000 */
[----:B------:R-:W3:Y:S01]  /*181f0*/  MUFU.EX2 R93, R93 ;  /* 0x0000005d005d7308 */ /* 0x000ee20000000800 */
[C---:B------:R-:W-:Y:S05]  /*18200*/  HMMA.16816.F32.BF16 R204, R8.reuse, R16, R204 ;  /* 0x0000001008cc723c */ /* 0x040fea00000418cc */
[----:B-1----:R-:W-:Y:S03]  /*18210*/  FADD.FTZ R87, R89, R87 ;  /* 0x0000005759577221 */ /* 0x002fe60000010000 */
[C---:B------:R-:W-:Y:S01]  /*18220*/  HMMA.16816.F32.BF16 R200, R8.reuse, R18, R200 ;  /* 0x0000001208c8723c */ /* 0x040fe200000418c8 */
[----:B------:R-:W1:Y:S01]  /*18230*/  MUFU.EX2 R95, R95 ;  /* 0x0000005f005f7308 */ /* 0x000e620000000800 */
[----:B------:R-:W2:Y:S06]  /*18240*/  LDSM.16.MT88.4 R16, [R221+0x7c00] ;  /* 0x007c0000dd10783b */ /* 0x000eac0000004200 */
[C---:B----4-:R-:W-:Y:S03]  /*18250*/  HMMA.16816.F32.BF16 R196, R8.reuse, R4, R196 ;  /* 0x0000000408c4723c */ /* 0x050fe600000418c4 */
[----:B------:R-:W4:Y:S04]  /*18260*/  MUFU.EX2 R0, R0 ;  /* 0x0000000000007308 */ /* 0x000f280000000800 */
[C---:B-----5:R-:W-:Y:S01]  /*18270*/  F2FP.BF16.PACK_AB R4, R91.reuse, R89 ;  /* 0x000000595b04723e */ /* 0x060fe200000010ff */
[----:B------:R-:W-:Y:S01]  /*18280*/  HMMA.16816.F32.BF16 R192, R8, R6, R192 ;  /* 0x0000000608c0723c */ /* 0x000fe200000418c0 */
[----:B------:R-:W5:Y:S03]  /*18290*/  LDSM.16.MT88.4 R8, [R216+0x8000] ;  /* 0x00800000d808783b */ /* 0x000f660000004200 */
[----:B------:R-:W-:Y:S01]  /*182a0*/  FADD.FTZ R91, R91, R87 ;  /* 0x000000575b5b7221 */ /* 0x000fe20000010000 */
[----:B------:R-:W2:Y:S03]  /*182b0*/  MUFU.EX2 R2, R2 ;  /* 0x0000000200027308 */ /* 0x000ea60000000800 */
[----:B---3--:R-:W-:Y:S01]  /*182c0*/  FADD.FTZ R91, R93, R91 ;  /* 0x0000005b5d5b7221 */ /* 0x008fe20000010000 */
[C---:B-1----:R-:W-:Y:S03]  /*182d0*/  F2FP.BF16.PACK_AB R6, R95.reuse, R93 ;  /* 0x0000005d5f06723e */ /* 0x042fe600000010ff */
[----:B------:R-:W-:Y:S03]  /*182e0*/  FADD.FTZ R95, R95, R91 ;  /* 0x0000005b5f5f7221 */ /* 0x000fe60000010000 */
[----:B------:R-:W-:Y:S01]  /*182f0*/  MUFU.EX2 R90, R90 ;  /* 0x0000005a005a7308 */ /* 0x000fe20000000800 */
[----:B----4-:R-:W-:Y:S09]  /*18300*/  FADD.FTZ R37, R0, R37 ;  /* 0x0000002500257221 */ /* 0x010ff20000010000 */
[----:B------:R-:W1:Y:S01]  /*18310*/  MUFU.EX2 R21, R21 ;  /* 0x0000001500157308 */ /* 0x000e620000000800 */
[C---:B--2---:R-:W-:Y:S01]  /*18320*/  F2FP.BF16.PACK_AB R5, R2.reuse, R0 ;  /* 0x000000000205723e */ /* 0x044fe200000010ff */
[----:B------:R-:W-:Y:S08]  /*18330*/  FADD.FTZ R37, R2, R37 ;  /* 0x0000002502257221 */ /* 0x000ff00000010000 */
[----:B------:R-:W2:Y:S10]  /*18340*/  MUFU.EX2 R97, R97 ;  /* 0x0000006100617308 */ /* 0x000eb40000000800 */
[----:B------:R-:W3:Y:S01]  /*18350*/  MUFU.EX2 R99, R99 ;  /* 0x0000006300637308 */ /* 0x000ee20000000800 */
[C---:B-1----:R-:W-:Y:S01]  /*18360*/  F2FP.BF16.PACK_AB R7, R21.reuse, R90 ;  /* 0x0000005a1507723e */ /* 0x042fe200000010ff */
[----:B------:R-:W-:Y:S04]  /*18370*/  FADD.FTZ R90, R90, R37 ;  /* 0x000000255a5a7221 */ /* 0x000fe80000010000 */
[----:B------:R-:W-:Y:S04]  /*18380*/  FADD.FTZ R90, R21, R90 ;  /* 0x0000005a155a7221 */ /* 0x000fe80000010000 */
[----:B------:R-:W-:Y:S01]  /*18390*/  MUFU.EX2 R101, R101 ;  /* 0x0000006500657308 */ /* 0x000fe20000000800 */
[C---:B------:R-:W-:Y:S05]  /*183a0*/  HMMA.16816.F32.BF16 R204, R4.reuse, R12, R204 ;  /* 0x0000000c04cc723c */ /* 0x040fea00000418cc */
[----:B--2---:R-:W-:Y:S03]  /*183b0*/  FADD.FTZ R95, R97, R95 ;  /* 0x0000005f615f7221 */ /* 0x004fe60000010000 */
[C---:B------:R-:W-:Y:S01]  /*183c0*/  HMMA.16816.F32.BF16 R200, R4.reuse, R14, R200 ;  /* 0x0000000e04c8723c */ /* 0x040fe200000418c8 */
[----:B------:R-:W1:Y:S01]  /*183d0*/  MUFU.EX2 R103, R103 ;  /* 0x0000006700677308 */ /* 0x000e620000000800 */
[----:B------:R-:W2:Y:S06]  /*183e0*/  LDSM.16.MT88.4 R12, [R221+0x8000] ;  /* 0x00800000dd0c783b */ /* 0x000eac0000004200 */
[C---:B------:R-:W-:Y:S03]  /*183f0*/  HMMA.16816.F32.BF16 R196, R4.reuse, R16, R196 ;  /* 0x0000001004c4723c */ /* 0x040fe600000418c4 */
[----:B------:R-:W-:Y:S05]  /*18400*/  MUFU.EX2 R22, R22 ;  /* 0x0000001600167308 */ /* 0x000fea0000000800 */
[----:B------:R-:W-:Y:S01]  /*18410*/  HMMA.16816.F32.BF16 R192, R4, R18, R192 ;  /* 0x0000001204c0723c */ /* 0x000fe200000418c0 */
[----:B------:R-:W4:Y:S04]  /*18420*/  LDSM.16.MT88.4 R16, [R216+0x8400] ;  /* 0x00840000d810783b */ /* 0x000f280000004200 */
[----:B------:R-:W2:Y:S02]  /*18430*/  MUFU.EX2 R23, R23 ;  /* 0x0000001700177308 */ /* 0x000ea40000000800 */
[C---:B---3--:R-:W-:Y:S01]  /*18440*/  F2FP.BF16.PACK_AB R4, R99.reuse, R97 ;  /* 0x000000616304723e */ /* 0x048fe200000010ff */
[----:B------:R-:W-:Y:S01]  /*18450*/  FADD.FTZ R99, R99, R95 ;  /* 0x0000005f63637221 */ /* 0x000fe20000010000 */
[----:B-1----:R-:W-:Y:S03]  /*18460*/  F2FP.BF16.PACK_AB R6, R103, R101 ;  /* 0x000000656706723e */ /* 0x002fe600000010ff */
[----:B------:R-:W-:Y:S03]  /*18470*/  FADD.FTZ R99, R101, R99 ;  /* 0x0000006365637221 */ /* 0x000fe60000010000 */
[----:B------:R-:W-:Y:S01]  /*18480*/  MUFU.EX2 R24, R24 ;  /* 0x0000001800187308 */ /* 0x000fe20000000800 */
[----:B------:R-:W-:Y:S09]  /*18490*/  FADD.FTZ R103, R103, R99 ;  /* 0x0000006367677221 */ /* 0x000ff20000010000 */
[----:B------:R-:W1:Y:S01]  /*184a0*/  MUFU.EX2 R25, R25 ;  /* 0x0000001900197308 */ /* 0x000e620000000800 */
[C---:B--2---:R-:W-:Y:S01]  /*184b0*/  F2FP.BF16.PACK_AB R5, R23.reuse, R22 ;  /* 0x000000161705723e */ /* 0x044fe200000010ff */
        /* <DEDUP_REMOVED lines=33> */
[----:B------:R-:W3:Y:S01]  /*186d0*/  MUFU.EX2 R117, R117 ;  /* 0x0000007500757308 */ /* 0x000ee20000000800 */
[C---:B------:R-:W-:Y:S03]  /*186e0*/  HMMA.16816.F32.BF16 R204, R4.reuse, R16, R204 ;  /* 0x0000001004cc723c */ /* 0x040fe600000418cc */
[----:B----4-:R-:W-:Y:S05]  /*186f0*/  FADD.FTZ R111, R113, R111 ;  /* 0x0000006f716f7221 */ /* 0x010fea0000010000 */
[C---:B------:R-:W-:Y:S01]  /*18700*/  HMMA.16816.F32.BF16 R200, R4.reuse, R18, R200 ;  /* 0x0000001204c8723c */ /* 0x040fe200000418c8 */
[----:B------:R-:W4:Y:S01]  /*18710*/  MUFU.EX2 R119, R119 ;  /* 0x0000007700777308 */ /* 0x000f220000000800 */
[----:B------:R-:W5:Y:S06]  /*18720*/  LDSM.16.MT88.4 R16, [R221+0x8800] ;  /* 0x00880000dd10783b */ /* 0x000f6c0000004200 */
[C---:B--2---:R-:W-:Y:S03]  /*18730*/  HMMA.16816.F32.BF16 R196, R4.reuse, R8, R196 ;  /* 0x0000000804c4723c */ /* 0x044fe600000418c4 */
[----:B------:R-:W2:Y:S04]  /*18740*/  MUFU.EX2 R30, R30 ;  /* 0x0000001e001e7308 */ /* 0x000ea80000000800 */
[C---:B-1----:R-:W-:Y:S01]  /*18750*/  F2FP.BF16.PACK_AB R8, R115.reuse, R113 ;  /* 0x000000717308723e */ /* 0x042fe200000010ff */
[----:B------:R-:W-:Y:S01]  /*18760*/  HMMA.16816.F32.BF16 R192, R4, R10, R192 ;  /* 0x0000000a04c0723c */ /* 0x000fe200000418c0 */
[----:B------:R-:W1:Y:S03]  /*18770*/  LDSM.16.MT88.4 R4, [R216+0x8c00] ;  /* 0x008c0000d804783b */ /* 0x000e660000004200 */
[----:B------:R-:W-:Y:S01]  /*18780*/  FADD.FTZ R115, R115, R111 ;  /* 0x0000006f73737221 */ /* 0x000fe20000010000 */
[----:B------:R-:W5:Y:S03]  /*18790*/  MUFU.EX2 R31, R31 ;  /* 0x0000001f001f7308 */ /* 0x000f660000000800 */
[----:B---3--:R-:W-:Y:S01]  /*187a0*/  FADD.FTZ R115, R117, R115 ;  /* 0x0000007375737221 */ /* 0x008fe20000010000 */
[C---:B----4-:R-:W-:Y:S03]  /*187b0*/  F2FP.BF16.PACK_AB R10, R119.reuse, R117 ;  /* 0x00000075770a723e */ /* 0x050fe600000010ff */
[----:B------:R-:W-:Y:S03]  /*187c0*/  FADD.FTZ R119, R119, R115 ;  /* 0x0000007377777221 */ /* 0x000fe60000010000 */
[----:B------:R-:W3:Y:S01]  /*187d0*/  MUFU.EX2 R32, R32 ;  /* 0x0000002000207308 */ /* 0x000ee20000000800 */
[----:B--2---:R-:W-:Y:S09]  /*187e0*/  FADD.FTZ R29, R30, R29 ;  /* 0x0000001d1e1d7221 */ /* 0x004ff20000010000 */
[----:B------:R-:W2:Y:S01]  /*187f0*/  MUFU.EX2 R33, R33 ;  /* 0x0000002100217308 */ /* 0x000ea20000000800 */
[C---:B-----5:R-:W-:Y:S01]  /*18800*/  F2FP.BF16.PACK_AB R9, R31.reuse, R30 ;  /* 0x0000001e1f09723e */ /* 0x060fe200000010ff */
[----:B------:R-:W-:Y:S08]  /*18810*/  FADD.FTZ R31, R31, R29 ;  /* 0x0000001d1f1f7221 */ /* 0x000ff00000010000 */
[----:B------:R-:W4:Y:S01]  /*18820*/  MUFU.EX2 R20, R20 ;  /* 0x0000001400147308 */ /* 0x000f220000000800 */
[----:B---3--:R-:W-:Y:S09]  /*18830*/  FADD.FTZ R31, R32, R31 ;  /* 0x0000001f201f7221 */ /* 0x008ff20000010000 */
[----:B------:R-:W3:Y:S01]  /*18840*/  MUFU.EX2 R34, R34 ;  /* 0x0000002200227308 */ /* 0x000ee20000000800 */
[C---:B--2---:R-:W-:Y:S01]  /*18850*/  F2FP.BF16.PACK_AB R11, R33.reuse, R32 ;  /* 0x00000020210b723e */ /* 0x044fe200000010ff */
[----:B------:R-:W-:Y:S08]  /*18860*/  FADD.FTZ R33, R33, R31 ;  /* 0x0000001f21217221 */ /* 0x000ff00000010000 */
[----:B------:R-:W2:Y:S01]  /*18870*/  MUFU.EX2 R52, R52 ;  /* 0x0000003400347308 */ /* 0x000ea20000000800 */
[C---:B------:R-:W-:Y:S05]  /*18880*/  HMMA.16816.F32.BF16 R204, R8.reuse, R12, R204 ;  /* 0x0000000c08cc723c */ /* 0x040fea00000418cc */
[----:B----4-:R-:W-:Y:S03]  /*18890*/  FADD.FTZ R119, R20, R119 ;  /* 0x0000007714777221 */ /* 0x010fe60000010000 */
[C---:B------:R-:W-:Y:S01]  /*188a0*/  HMMA.16816.F32.BF16 R200, R8.reuse, R14, R200 ;  /* 0x0000000e08c8723c */ /* 0x040fe200000418c8 */
[----:B------:R-:W4:Y:S01]  /*188b0*/  MUFU.EX2 R130, R130 ;  /* 0x0000008200827308 */ /* 0x000f220000000800 */
[----:B------:R-:W5:Y:S02]  /*188c0*/  LDSM.16.MT88.4 R12, [R221+0x8c00] ;  /* 0x008c0000dd0c783b */ /* 0x000f640000004200 */
[----:B---3--:R-:W-:Y:S04]  /*188d0*/  FADD.FTZ R119, R34, R119 ;  /* 0x0000007722777221 */ /* 0x008fe80000010000 */
[C---:B------:R-:W-:Y:S03]  /*188e0*/  HMMA.16816.F32.BF16 R196, R8.reuse, R16, R196 ;  /* 0x0000001008c4723c */ /* 0x040fe600000418c4 */
[----:B------:R-:W3:Y:S01]  /*188f0*/  MUFU.EX2 R35, R35 ;  /* 0x0000002300237308 */ /* 0x000ee20000000800 */
[----:B--2---:R-:W-:Y:S04]  /*18900*/  FADD.FTZ R119, R52, R119 ;  /* 0x0000007734777221 */ /* 0x004fe80000010000 */
[----:B------:R-:W-:Y:S05]  /*18910*/  HMMA.16816.F32.BF16 R192, R8, R18, R192 ;  /* 0x0000001208c0723c */ /* 0x000fea00000418c0 */
[----:B------:R-:W2:Y:S02]  /*18920*/  MUFU.EX2 R36, R36 ;  /* 0x0000002400247308 */ /* 0x000ea40000000800 */
[----:B------:R-:W-:Y:S02]  /*18930*/  F2FP.BF16.PACK_AB R8, R34, R20 ;  /* 0x000000142208723e */ /* 0x000fe400000010ff */
[C---:B----4-:R-:W-:Y:S03]  /*18940*/  F2FP.BF16.PACK_AB R10, R130.reuse, R52 ;  /* 0x00000034820a723e */ /* 0x050fe600000010ff */
[----:B------:R-:W-:Y:S03]  /*18950*/  FADD.FTZ R185, R130, R119 ;  /* 0x0000007782b97221 */ /* 0x000fe60000010000 */
[----:B------:R-:W4:Y:S01]  /*18960*/  MUFU.EX2 R0, R126 ;  /* 0x0000007e00007308 */ /* 0x000f220000000800 */
[----:B---3--:R-:W-:Y:S09]  /*18970*/  FADD.FTZ R33, R35, R33 ;  /* 0x0000002123217221 */ /* 0x008ff20000010000 */
[----:B------:R-:W3:Y:S01]  /*18980*/  MUFU.EX2 R3, R3 ;  /* 0x0000000300037308 */ /* 0x000ee20000000800 */
[C---:B--2---:R-:W-:Y:S01]  /*18990*/  F2FP.BF16.PACK_AB R9, R36.reuse, R35 ;  /* 0x000000232409723e */ /* 0x044fe200000010ff */
[----:B------:R-:W-:Y:S04]  /*189a0*/  FADD.FTZ R33, R36, R33 ;  /* 0x0000002124217221 */ /* 0x000fe80000010000 */
[----:B----4-:R-:W-:Y:S01]  /*189b0*/  FADD.FTZ R33, R0, R33 ;  /* 0x0000002100217221 */ /* 0x010fe20000010000 */
[C---:B---3--:R-:W-:Y:S03]  /*189c0*/  F2FP.BF16.PACK_AB R11, R3.reuse, R0 ;  /* 0x00000000030b723e */ /* 0x048fe600000010ff */
[----:B------:R-:W-:Y:S04]  /*189d0*/  FADD.FTZ R186, R3, R33 ;  /* 0x0000002103ba7221 */ /* 0x000fe80000010000 */
[C---:B-1----:R-:W-:Y:S08]  /*189e0*/  HMMA.16816.F32.BF16 R204, R8.reuse, R4, R204 ;  /* 0x0000000408cc723c */ /* 0x042ff000000418cc */
[C---:B------:R-:W-:Y:S08]  /*189f0*/  HMMA.16816.F32.BF16 R200, R8.reuse, R6, R200 ;  /* 0x0000000608c8723c */ /* 0x040ff000000418c8 */
[C---:B-----5:R-:W-:Y:S08]  /*18a00*/  HMMA.16816.F32.BF16 R196, R8.reuse, R12, R196 ;  /* 0x0000000c08c4723c */ /* 0x060ff000000418c4 */
[----:B------:R-:W-:Y:S01]  /*18a10*/  HMMA.16816.F32.BF16 R192, R8, R14, R192 ;  /* 0x0000000e08c0723c */ /* 0x000fe200000418c0 */
[----:B------:R-:W-:-:S07]  /*18a20*/  @P0 BRA `(.L_x_2390) ;  /* 0xffff998000000947 */ /* 0x000fce000383ffff */
.L_x_2386:
[----:B------:R-:W1:Y:S01]  /*18a30*/  SHFL.BFLY PT, R2, R185, 0x2, 0x1f ;  /* 0x0c401f00b9027f89 */ /* 0x000e6200000e0000 */
[----:B------:R-:W-:Y:S01]  /*18a40*/  IMAD.MOV.U32 R6, RZ, RZ, 0x3f800000 ;  /* 0x3f800000ff067424 */ /* 0x000fe200078e00ff */
[----:B------:R-:W-:Y:S01]  /*18a50*/  BSSY B0, `(.L_x_2391) ;  /* 0x0000085000007945 */ /* 0x000fe20003800000 */
[----:B------:R-:W-:Y:S01]  /*18a60*/  IMAD.MOV.U32 R5, RZ, RZ, 0x3f800000 ;  /* 0x3f800000ff057424 */ /* 0x000fe200078e00ff */
        /* <DEDUP_REMOVED lines=9> */
[CC--:B------:R-:W-:Y:S01]  /*18b00*/  LEA.HI R7, R10.reuse, R2.reuse, RZ, 0x2 ;  /* 0x000000020a077211 */ /* 0x0c0fe200078f10ff */
[----:B--2---:R-:W-:Y:S01]  /*18b10*/  FADD.FTZ R4, R185, R4 ;  /* 0x00000004b9047221 */ /* 0x004fe20000010000 */
[----:B------:R-:W-:Y:S02]  /*18b20*/  LEA.HI R0, R10, R2, RZ, 0x5 ;  /* 0x000000020a007211 */ /* 0x000fe400078f28ff */
[----:B------:R-:W-:Y:S01]  /*18b30*/  LOP3.LUT R8, R7, 0xfffffffc, RZ, 0xc0, !PT ;  /* 0xfffffffc07087812 */ /* 0x000fe200078ec0ff */
[----:B---3--:R-:W-:Y:S01]  /*18b40*/  FADD.FTZ R3, R186, R3 ;  /* 0x00000003ba037221 */ /* 0x008fe20000010000 */
[----:B------:R-:W-:Y:S02]  /*18b50*/  SHF.R.S32.HI R7, RZ, 0x2, R7 ;  /* 0x00000002ff077819 */ /* 0x000fe40000011407 */
[----:B------:R-:W-:Y:S02]  /*18b60*/  SHF.R.S32.HI R11, RZ, 0x5, R0 ;  /* 0x00000005ff0b7819 */ /* 0x000fe40000011400 */
[----:B------:R-:W-:-:S02]  /*18b70*/  SHF.R.S32.HI R14, RZ, 0x1f, R7 ;  /* 0x0000001fff0e7819 */ /* 0x000fc40000011407 */
[-C--:B------:R-:W-:Y:S02]  /*18b80*/  IADD3 R8, -R8, R2.reuse, RZ ;  /* 0x0000000208087210 */ /* 0x080fe40007ffe1ff */
[-C--:B------:R-:W-:Y:S02]  /*18b90*/  LEA.HI R9, R10, R2.reuse, RZ, 0x3 ;  /* 0x000000020a097211 */ /* 0x080fe400078f18ff */
[----:B------:R-:W-:Y:S01]  /*18ba0*/  LEA.HI R14, R14, R7, RZ, 0x3 ;  /* 0x000000070e0e7211 */ /* 0x000fe200078f18ff */
[----:B------:R-:W-:Y:S01]  /*18bb0*/  IMAD R11, R11, 0x100, R8 ;  /* 0x000001000b0b7824 */ /* 0x000fe200078e0208 */
[----:B------:R-:W-:Y:S02]  /*18bc0*/  SHF.R.S32.HI R8, RZ, 0x3, R9 ;  /* 0x00000003ff087819 */ /* 0x000fe40000011409 */
[----:B------:R-:W-:Y:S02]  /*18bd0*/  LOP3.LUT R14, R14, 0xfffffff8, RZ, 0xc0, !PT ;  /* 0xfffffff80e0e7812 */ /* 0x000fe400078ec0ff */
[----:B------:R-:W-:-:S02]  /*18be0*/  LEA.HI R13, R10, R2, RZ, 0x6 ;  /* 0x000000020a0d7211 */ /* 0x000fc400078f30ff */
[----:B------:R-:W-:Y:S02]  /*18bf0*/  LEA.HI R12, R9, R8, RZ, 0x1 ;  /* 0x00000008090c7211 */ /* 0x000fe400078f08ff */
[----:B------:R-:W-:Y:S01]  /*18c00*/  IADD3 R14, R7, -R14, RZ ;  /* 0x8000000e070e7210 */ /* 0x000fe20007ffe0ff */
[----:B------:R-:W-:Y:S01]  /*18c10*/  IMAD.SHL.U32 R13, R13, 0x4, RZ ;  /* 0x000000040d0d7824 */ /* 0x000fe200078e00ff */
        /* <DEDUP_REMOVED lines=8> */
[----:B------:R-:W-:Y:S02]  /*18ca0*/  LOP3.LUT R13, R15, 0x1fffffe, RZ, 0xc0, !PT ;  /* 0x01fffffe0f0d7812 */ /* 0x000fe400078ec0ff */
[----:B------:R-:W-:Y:S02]  /*18cb0*/  FSETP.NE.FTZ.AND P2, PT, R3, RZ, PT ;  /* 0x000000ff0300720b */ /* 0x000fe40003f55000 */
[----:B------:R-:W-:Y:S01]  /*18cc0*/  LEA.HI R12, R7, R7, RZ, 0x1 ;  /* 0x00000007070c7211 */ /* 0x000fe200078f08ff */
[----:B------:R-:W-:Y:S01]  /*18cd0*/  IMAD.IADD R13, R14, 0x1, -R13 ;  /* 0x000000010e0d7824 */ /* 0x000fe200078e0a0d */
[----:B------:R-:W-:Y:S01]  /*18ce0*/  SHF.R.S32.HI R15, RZ, 0x1, R15 ;  /* 0x00000001ff0f7819 */ /* 0x000fe2000001140f */
[----:B------:R-:W1:Y:S01]  /*18cf0*/  @P3 MUFU.RCP R6, R4 ;  /* 0x0000000400063308 */ /* 0x000e620000001000 */
[----:B------:R-:W-:Y:S01]  /*18d00*/  SHF.R.S32.HI R10, RZ, 0x4, R10 ;  /* 0x00000004ff0a7819 */ /* 0x000fe2000001140a */
[----:B------:R-:W-:Y:S01]  /*18d10*/  IMAD R11, R13, 0x10, R11 ;  /* 0x000000100d0b7824 */ /* 0x000fe200078e020b */
[----:B------:R-:W-:-:S02]  /*18d20*/  LEA R16, R16, R9, 0x5 ;  /* 0x0000000910107211 */ /* 0x000fc400078e28ff */
[----:B------:R-:W-:Y:S01]  /*18d30*/  LOP3.LUT R9, R12, 0xfffffffe, RZ, 0xc0, !PT ;  /* 0xfffffffe0c097812 */ /* 0x000fe200078ec0ff */
[----:B------:R-:W-:Y:S01]  /*18d40*/  IMAD.SHL.U32 R10, R10, 0x40, RZ ;  /* 0x000000400a0a7824 */ /* 0x000fe200078e00ff */
[----:B------:R-:W-:Y:S01]  /*18d50*/  SHF.L.U32 R14, R15, 0x6, RZ ;  /* 0x000000060f0e7819 */ /* 0x000fe200000006ff */
[----:B------:R-:W2:Y:S01]  /*18d60*/  @P2 MUFU.RCP R5, R3 ;  /* 0x0000000300052308 */ /* 0x000ea20000001000 */
[----:B------:R-:W-:Y:S01]  /*18d70*/  SHF.R.S32.HI R12, RZ, 0x1, R12 ;  /* 0x00000001ff0c7819 */ /* 0x000fe2000001140c */
[----:B------:R-:W-:Y:S01]  /*18d80*/  IMAD.IADD R9, R7, 0x1, -R9 ;  /* 0x0000000107097824 */ /* 0x000fe200078e0a09 */
[----:B------:R-:W-:Y:S02]  /*18d90*/  LOP3.LUT R14, R14, 0xc0, RZ, 0xc0, !PT ;  /* 0x000000c00e0e7812 */ /* 0x000fe400078ec0ff */
[----:B------:R-:W-:Y:S01]  /*18da0*/  LOP3.LUT R10, R10, 0xc0, RZ, 0xc0, !PT ;  /* 0x000000c00a0a7812 */ /* 0x000fe200078ec0ff */
[----:B------:R-:W-:Y:S01]  /*18db0*/  IMAD.SHL.U32 R12, R12, 0x8, RZ ;  /* 0x000000080c0c7824 */ /* 0x000fe200078e00ff */
[----:B------:R-:W-:Y:S01]  /*18dc0*/  LEA.HI R14, R14, R14, RZ, 0x1d ;  /* 0x0000000e0e0e7211 */ /* 0x000fe200078fe8ff */
[C---:B-1----:R-:W-:Y:S01]  /*18dd0*/  FMUL.FTZ R204, R6.reuse, R204 ;  /* 0x000000cc06cc7220 */ /* 0x042fe20000410000 */
[----:B------:R-:W-:Y:S01]  /*18de0*/  LOP3.LUT P0, RZ, R15, 0x2, RZ, 0xc0, !PT ;  /* 0x000000020fff7812 */ /* 0x000fe2000780c0ff */
[----:B------:R-:W-:Y:S01]  /*18df0*/  FMUL.FTZ R205, R6, R205 ;  /* 0x000000cd06cd7220 */ /* 0x000fe20000410000 */
[----:B------:R-:W-:Y:S01]  /*18e00*/  LOP3.LUT R12, R10, 0x18, R12, 0xf8, !PT ;  /* 0x000000180a0c7812 */ /* 0x000fe200078ef80c */
[----:B------:R-:W-:Y:S01]  /*18e10*/  IMAD.U32 R11, R11, 0x2, R14 ;  /* 0x000000020b0b7824 */ /* 0x000fe200078e000e */
[----:B------:R-:W-:Y:S01]  /*18e20*/  SHF.R.U32.HI R13, RZ, 0x3, R10 ;  /* 0x00000003ff0d7819 */ /* 0x000fe2000001160a */
[C---:B------:R-:W-:Y:S01]  /*18e30*/  FMUL.FTZ R200, R6.reuse, R200 ;  /* 0x000000c806c87220 */ /* 0x040fe20000410000 */
[----:B------:R-:W-:Y:S01]  /*18e40*/  LOP3.LUT R10, R15, 0x1, RZ, 0xc0, !PT ;  /* 0x000000010f0a7812 */ /* 0x000fe200078ec0ff */
[----:B------:R-:W-:Y:S01]  /*18e50*/  FMUL.FTZ R201, R6, R201 ;  /* 0x000000c906c97220 */ /* 0x000fe20000410000 */
[----:B------:R-:W-:Y:S01]  /*18e60*/  LOP3.LUT R12, R12, R13, RZ, 0x3c, !PT ;  /* 0x0000000d0c0c7212 */ /* 0x000fe200078e3cff */
[----:B------:R-:W-:Y:S01]  /*18e70*/  FMUL.FTZ R196, R6, R196 ;  /* 0x000000c406c47220 */ /* 0x000fe20000410000 */
[----:B------:R-:W-:Y:S01]  /*18e80*/  ISETP.NE.U32.AND P1, PT, R10, 0x1, PT ;  /* 0x000000010a00780c */ /* 0x000fe20003f25070 */
[----:B------:R-:W-:Y:S01]  /*18e90*/  IMAD.SHL.U32 R10, R11, 0x4, RZ ;  /* 0x000000040b0a7824 */ /* 0x000fe200078e00ff */
[----:B------:R-:W-:Y:S01]  /*18ea0*/  MOV R13, 0xffffffe0 ;  /* 0xffffffe0000d7802 */ /* 0x000fe20000000f00 */
[C---:B------:R-:W-:Y:S01]  /*18eb0*/  FMUL.FTZ R197, R6.reuse, R197 ;  /* 0x000000c506c57220 */ /* 0x040fe20000410000 */
[----:B------:R-:W-:Y:S01]  /*18ec0*/  STS.64 [R11.X4], R204 ;  /* 0x000000cc0b007388 */ /* 0x000fe20000004a00 */
[C---:B------:R-:W-:Y:S01]  /*18ed0*/  FMUL.FTZ R192, R6.reuse, R192 ;  /* 0x000000c006c07220 */ /* 0x040fe20000410000 */
[----:B------:R-:W-:Y:S01]  /*18ee0*/  SEL R13, R13, 0x20, !P1 ;  /* 0x000000200d0d7807 */ /* 0x000fe20004800000 */
[----:B------:R-:W-:Y:S01]  /*18ef0*/  FMUL.FTZ R193, R6, R193 ;  /* 0x000000c106c17220 */ /* 0x000fe20000410000 */
[C---:B------:R-:W-:Y:S01]  /*18f00*/  IADD3 R6, R10.reuse, 0x40, RZ ;  /* 0x000000400a067810 */ /* 0x040fe20007ffe0ff */
[C---:B--2---:R-:W-:Y:S01]  /*18f10*/  FMUL.FTZ R207, R5.reuse, R207 ;  /* 0x000000cf05cf7220 */ /* 0x044fe20000410000 */
[C---:B------:R-:W-:Y:S01]  /*18f20*/  @P0 IADD3 R6, R10.reuse, -0x40, RZ ;  /* 0xffffffc00a060810 */ /* 0x040fe20007ffe0ff */
[C---:B------:R-:W-:Y:S01]  /*18f30*/  FMUL.FTZ R206, R5.reuse, R206 ;  /* 0x000000ce05ce7220 */ /* 0x040fe20000410000 */
[----:B------:R-:W-:Y:S01]  /*18f40*/  IADD3 R10, R10, R13, RZ ;  /* 0x0000000d0a0a7210 */ /* 0x000fe20007ffe0ff */
[----:B------:R-:W-:Y:S01]  /*18f50*/  FMUL.FTZ R203, R5, R203 ;  /* 0x000000cb05cb7220 */ /* 0x000fe20000410000 */
[----:B------:R-:W-:Y:S01]  /*18f60*/  LEA R9, R9, R16, 0x2 ;  /* 0x0000001009097211 */ /* 0x000fe200078e10ff */
[C---:B------:R-:W-:Y:S01]  /*18f70*/  FMUL.FTZ R202, R5.reuse, R202 ;  /* 0x000000ca05ca7220 */ /* 0x040fe20000410000 */
[----:B------:R-:W-:Y:S01]  /*18f80*/  STS.64 [R11.X4+0x400], R206 ;  /* 0x000400ce0b007388 */ /* 0x000fe20000004a00 */
[C---:B------:R-:W-:Y:S01]  /*18f90*/  FMUL.FTZ R199, R5.reuse, R199 ;  /* 0x000000c705c77220 */ /* 0x040fe20000410000 */
[----:B------:R-:W-:Y:S01]  /*18fa0*/  LOP3.LUT R0, R0, 0xffffffe0, RZ, 0xc0, !PT ;  /* 0xffffffe000007812 */ /* 0x000fe200078ec0ff */
[C---:B------:R-:W-:Y:S01]  /*18fb0*/  FMUL.FTZ R198, R5.reuse, R198 ;  /* 0x000000c605c67220 */ /* 0x040fe20000410000 */
[----:B------:R-:W-:Y:S01]  /*18fc0*/  STS.64 [R10], R200 ;  /* 0x000000c80a007388 */ /* 0x000fe20000000a00 */
[C---:B------:R-:W-:Y:S01]  /*18fd0*/  FMUL.FTZ R195, R5.reuse, R195 ;  /* 0x000000c305c37220 */ /* 0x040fe20000410000 */
[----:B------:R-:W1:Y:S01]  /*18fe0*/  @P2 MUFU.LG2 R3, R3 ;  /* 0x0000000300032308 */ /* 0x000e620000000c00 */
[----:B------:R-:W-:Y:S01]  /*18ff0*/  FMUL.FTZ R194, R5, R194 ;  /* 0x000000c205c27220 */ /* 0x000fe20000410000 */
[----:B------:R2:W-:Y:S01]  /*19000*/  STS.64 [R10+0x400], R202 ;  /* 0x000400ca0a007388 */ /* 0x0005e20000000a00 */
[----:B------:R-:W-:Y:S01]  /*19010*/  IMAD.IADD R13, R13, 0x1, R6 ;  /* 0x000000010d0d7824 */ /* 0x000fe200078e0206 */
[----:B------:R-:W-:Y:S01]  /*19020*/  IADD3 R0, -R0, R2, RZ ;  /* 0x0000000200007210 */ /* 0x000fe20007ffe1ff */
[----:B------:R-:W-:Y:S01]  /*19030*/  IMAD.IADD R5, R9, 0x1, R12 ;  /* 0x0000000109057824 */ /* 0x000fe200078e020c */
[----:B------:R-:W-:Y:S01]  /*19040*/  STS.64 [R6], R196 ;  /* 0x000000c406007388 */ /* 0x000fe20000000a00 */
[----:B------:R-:W-:-:S02]  /*19050*/  MOV R2, 0xff800000 ;  /* 0xff80000000027802 */ /* 0x000fc40000000f00 */
[----:B------:R-:W-:Y:S01]  /*19060*/  LOP3.LUT P0, RZ, R0, 0x3, RZ, 0xc0, !PT ;  /* 0x0000000300ff7812 */ /* 0x000fe2000780c0ff */
[----:B------:R3:W-:Y:S01]  /*19070*/  STS.64 [R6+0x400], R198 ;  /* 0x000400c606007388 */ /* 0x0007e20000000a00 */
[----:B------:R-:W-:-:S03]  /*19080*/  IMAD.MOV.U32 R0, RZ, RZ, -0x800000 ;  /* 0xff800000ff007424 */ /* 0x000fc600078e00ff */
[----:B------:R-:W-:Y:S01]  /*19090*/  STS.64 [R13], R192 ;  /* 0x000000c00d007388 */ /* 0x000fe20000000a00 */
[----:B-1----:R-:W-:-:S03]  /*190a0*/  @P2 FMUL.FTZ R3, R3, 0.69314718246459960938 ;  /* 0x3f31721803032820 */ /* 0x002fc60000410000 */
[----:B------:R-:W-:Y:S01]  /*190b0*/  STS.64 [R13+0x400], R194 ;  /* 0x000400c20d007388 */ /* 0x000fe20000000a00 */
[----:B------:R-:W-:-:S03]  /*190c0*/  @P2 FFMA.FTZ R2, R129, c[0x0][0x238], R3 ;  /* 0x00008e0081022a23 */ /* 0x000fc60000010003 */
[----:B------:R-:W-:Y:S06]  /*190d0*/  BAR.SYNC.DEFER_BLOCKING 0x0 ;  /* 0x0000000000007b1d */ /* 0x000fec0000010000 */
[----:B------:R-:W1:Y:S01]  /*190e0*/  S2R R9, SR_CTAID.Z ;  /* 0x0000000000097919 */ /* 0x000e620000002700 */
[----:B--2---:R2:W4:Y:S03]  /*190f0*/  @P3 MUFU.LG2 R10, R4 ;  /* 0x00000004000a3308 */ /* 0x0045260000000c00 */
[----:B---3--:R-:W3:Y:S01]  /*19100*/  S2R R6, SR_CTAID.Y ;  /* 0x0000000000067919 */ /* 0x008ee20000002600 */
[----:B--2---:R-:W-:-:S03]  /*19110*/  IMAD.MOV R4, RZ, RZ, -R212 ;  /* 0x000000ffff047224 */ /* 0x004fc600078e0ad4 */
[----:B------:R-:W2:Y:S01]  /*19120*/  LDS.128 R20, [R5.X4] ;  /* 0x0000000005147984 */ /* 0x000ea20000004c00 */
[----:B----4-:R-:W-:-:S03]  /*19130*/  @P3 FMUL.FTZ R10, R10, 0.69314718246459960938 ;  /* 0x3f3172180a0a3820 */ /* 0x010fc60000410000 */
[----:B------:R-:W4:Y:S01]  /*19140*/  LDS.128 R16, [R5.X4+0x800] ;  /* 0x0008000005107984 */ /* 0x000f220000004c00 */
[----:B------:R-:W-:Y:S01]  /*19150*/  @P3 FFMA.FTZ R0, R131, c[0x0][0x238], R10 ;  /* 0x00008e0083003a23 */ /* 0x000fe2000001000a */
[----:B------:R-:W-:Y:S01]  /*19160*/  SHF.L.U32 R10, R7, 0x2, RZ ;  /* 0x00000002070a7819 */ /* 0x000fe200000006ff */
[----:B-1----:R-:W-:Y:S01]  /*19170*/  IMAD R4, R4, c[0x0][0x1c0], R9 ;  /* 0x0000700004047a24 */ /* 0x002fe200078e0209 */
[----:B------:R-:W1:Y:S04]  /*19180*/  LDS.128 R12, [R5.X4+0x1000] ;  /* 0x00100000050c7984 */ /* 0x000e680000004c00 */
[----:B------:R5:W1:Y:S01]  /*19190*/  LDS.128 R24, [R5.X4+0x1800] ;  /* 0x0018000005187984 */ /* 0x000a620000004c00 */
[----:B---3--:R-:W-:-:S04]  /*191a0*/  IMAD R6, R6, c[0x0][0x210], R212 ;  /* 0x0000840006067a24 */ /* 0x008fc800078e02d4 */
[----:B------:R-:W-:Y:S01]  /*191b0*/  IMAD R4, R6, c[0x0][0x1c0], R4 ;  /* 0x0000700006047a24 */ /* 0x000fe200078e0204 */
[----:B-----5:R-:W3:Y:S02]  /*191c0*/  S2R R5, SR_CTAID.X ;  /* 0x0000000000057919 */ /* 0x020ee40000002500 */
[----:B---3--:R-:W-:-:S04]  /*191d0*/  IMAD.SHL.U32 R5, R5, 0x40, RZ ;  /* 0x0000004005057824 */ /* 0x008fc800078e00ff */
[----:B------:R-:W-:Y:S01]  /*191e0*/  IMAD R4, R4, c[0x0][0x214], R5 ;  /* 0x0000850004047a24 */ /* 0x000fe200078e0205 */
[----:B------:R-:W-:Y:S05]  /*191f0*/  @P0 BRA `(.L_x_2392) ;  /* 0x000000a000000947 */ /* 0x000fea0003800000 */
[C---:B-12-4-:R-:W-:Y:S02]  /*19200*/  IADD3 R6, R217.reuse, 0x8, RZ ;  /* 0x00000008d9067810 */ /* 0x056fe40007ffe0ff */
[----:B------:R-:W-:Y:S02]  /*19210*/  SHF.R.S32.HI R5, RZ, 0x1f, R217 ;  /* 0x0000001fff057819 */ /* 0x000fe400000114d9 */
[----:B------:R-:W-:Y:S02]  /*19220*/  IADD3 R3, P0, R4, R217, RZ ;  /* 0x000000d904037210 */ /* 0x000fe40007f1e0ff */
[-C--:B------:R-:W-:Y:S02]  /*19230*/  ISETP.GE.AND P2, PT, R217, R208.reuse, PT ;  /* 0x000000d0d900720c */ /* 0x080fe40003f46270 */
[----:B------:R-:W-:Y:S02]  /*19240*/  ISETP.GE.AND P1, PT, R6, R208, PT ;  /* 0x000000d00600720c */ /* 0x000fe40003f26270 */
[----:B------:R-:W-:-:S02]  /*19250*/  LEA.HI.X.SX32 R5, R4, R5, 0x1, P0 ;  /* 0x0000000504057211 */ /* 0x000fc400000f0eff */
[----:B------:R-:W-:-:S04]  /*19260*/  LEA R6, P0, R3, c[0x0][0x208], 0x2 ;  /* 0x0000820003067a11 */ /* 0x000fc800078010ff */
[----:B------:R-:W-:-:S05]  /*19270*/  LEA.HI.X R7, R3, c[0x0][0x20c], R5, 0x2, P0 ;  /* 0x0000830003077a11 */ /* 0x000fca00000f1405 */
[----:B------:R1:W-:Y:S04]  /*19280*/  @!P2 STG.E [R6.64], R0 ;  /* 0x000000000600a986 */ /* 0x0003e8000c101904 */
[----:B------:R1:W-:Y:S02]  /*19290*/  @!P1 STG.E [R6.64+0x20], R2 ;  /* 0x0000200206009986 */ /* 0x0003e4000c101904 */
.L_x_2392:
[----:B-12-4-:R-:W-:Y:S05]  /*192a0*/  BSYNC B0 ;  /* 0x0000000000007941 */ /* 0x016fea0003800000 */
.L_x_2391:
[--C-:B------:R-:W-:Y:S01]  /*192b0*/  SHF.R.S32.HI R11, RZ, 0x1f, R10.reuse ;  /* 0x0000001fff0b7819 */ /* 0x100fe2000001140a */
[----:B------:R-:W-:Y:S01]  /*192c0*/  IMAD R4, R4, c[0x0][0x22c], RZ ;  /* 0x00008b0004047a24 */ /* 0x000fe200078e02ff */
[----:B------:R-:W-:Y:S02]  /*192d0*/  ISETP.GE.AND P1, PT, R10, c[0x0][0x220], PT ;  /* 0x000088000a007a0c */ /* 0x000fe40003f26270 */
[C---:B------:R-:W-:Y:S01]  /*192e0*/  IADD3 R2, R8.reuse, 0x10, RZ ;  /* 0x0000001008027810 */ /* 0x040fe20007ffe0ff */
[C---:B------:R-:W-:Y:S01]  /*192f0*/  IMAD.WIDE R6, R8.reuse, 0x20, R10 ;  /* 0x0000002008067825 */ /* 0x040fe200078e020a */
        /* <DEDUP_REMOVED lines=17> */
.L_x_2393:
        /* <DEDUP_REMOVED lines=15> */
.L_x_5213:


//--------------------- .text._ZN5flash24flash_fwd_splitkv_kernelI23Flash_fwd_kernel_traitsILi32ELi64ELi256ELi4ELb0ELb0EN7cutlass10bfloat16_tE19Flash_kernel_traitsILi32ELi64ELi256ELi4ES3_EELb1ELb0ELb0ELb0ELb1ELb0ELb1ELb1EEEvNS_16Flash_fwd_paramsE --------------------------
	.section	.text._ZN5flash24flash_fwd_splitkv_kernelI23Flash_fwd_kernel_traitsILi32ELi64ELi256ELi4ELb0ELb0EN7cutlass10bfloat16_tE19Flash_kernel_traitsILi32ELi64ELi256ELi4ES3_EELb1ELb0ELb0ELb0ELb1ELb0ELb1ELb1EEEvNS_16Flash_fwd_paramsE,"ax",@progbits
	.sectioninfo	@"SHI_REGISTERS=255"
	.align	128
        .global         _ZN5flash24flash_fwd_splitkv_kernelI23Flash_fwd_kernel_traitsILi32ELi64ELi256ELi4ELb0ELb0EN7cutlass10bfloat16_tE19Flash_kernel_traitsILi32ELi64ELi256ELi4ES3_EELb1ELb0ELb0ELb0ELb1ELb0ELb1ELb1EEEvNS_16Flash_fwd_paramsE
        .type           _ZN5flash24flash_fwd_splitkv_kernelI23Flash_fwd_kernel_traitsILi32ELi64ELi256ELi4ELb0ELb0EN7cutlass10bfloat16_tE19Flash_kernel_traitsILi32ELi64ELi256ELi4ES3_EELb1ELb0ELb0ELb0ELb1ELb0ELb1ELb1EEEvNS_16Flash_fwd_paramsE,@function
        .size           _ZN5flash24flash_fwd_splitkv_kernelI23Flash_fwd_kernel_traitsILi32ELi64ELi256ELi4ELb0ELb0EN7cutlass10bfloat16_tE19Flash_kernel_traitsILi32ELi64ELi256ELi4ES3_EELb1ELb0ELb0ELb0ELb1ELb0ELb1ELb1EEEvNS_16Flash_fwd_paramsE,(.L_x_5214 - _ZN5flash24flash_fwd_splitkv_kernelI23Flash_fwd_kernel_traitsILi32ELi64ELi256ELi4ELb0ELb0EN7cutlass10bfloat16_tE19Flash_kernel_traitsILi32ELi64ELi256ELi4ES3_EELb1ELb0ELb0ELb0ELb1ELb0ELb1ELb1EEEvNS_16Flash_fwd_paramsE)
        .other          _ZN5flash24flash_fwd_splitkv_kernelI23Flash_fwd_kernel_traitsILi32ELi64ELi256ELi4ELb0ELb0EN7cutlass10bfloat16_tE19Flash_kernel_traitsILi32ELi64ELi256ELi4ES3_EELb1ELb0ELb0ELb0ELb1ELb0ELb1ELb1EEEvNS_16Flash_fwd_paramsE,@"STO_CUDA_ENTRY STV_DEFAULT"
_ZN5flash24flash_fwd_splitkv_kernelI23Flash_fwd_kernel_traitsILi32ELi64ELi256ELi4ELb0ELb0EN7cutlass10bfloat16_tE19Flash_kernel_traitsILi32ELi64ELi256ELi4ES3_EELb1ELb0ELb0ELb0ELb1ELb0ELb1ELb1EEEvNS_16Flash_fwd_paramsE:
.text._ZN5flash24flash_fwd_splitkv_kernelI23Flash_fwd_kernel_traitsILi32ELi64ELi256ELi4ELb0ELb0EN7cutlass10bfloat16_tE19Flash_kernel_traitsILi32ELi64ELi256ELi4ES3_EELb1ELb0ELb0ELb0ELb1ELb0ELb1ELb1EEEvNS_16Flash_fwd_paramsE:
[----:B------:R-:W-:Y:S02]  /*0000*/  MOV R1, c[0x0][0x28] ;  /* 0x00000a0000017a02 */ /* 0x000fe40000000f00 */
[----:B------:R-:W1:Y:S01]  /*0010*/  I2F.U32.RP R2, c[0x0][0x1c0] ;  /* 0x0000700000027b06 */ /* 0x000e620000209000 */
[----:B------:R-:W2:Y:S01]  /*0020*/  S2R R3, SR_CTAID.Z ;  /* 0x0000000000037919 */ /* 0x000ea20000002700 */
[----:B------:R-:W-:Y:S01]  /*0030*/  IMAD.MOV.U32 R4, RZ, RZ, RZ ;  /* 0x000000ffff047224 */ /* 0x000fe200078e00ff */
[----:B------:R-:W-:Y:S01]  /*0040*/  ISETP.NE.U32.AND P2, PT, RZ, c[0x0][0x1c0], PT ;  /* 0x00007000ff007a0c */ /* 0x000fe20003f45070 */
[----:B------:R-:W-:Y:S01]  /*0050*/  IMAD.MOV.U32 R17, RZ, RZ, -0x1 ;  /* 0xffffffffff117424 */ /* 0x000fe200078e00ff */
[----:B------:R-:W-:Y:S01]  /*0060*/  ULDC.64 UR6, c[0x0][0x118] ;  /* 0x0000460000067ab9 */ /* 0x000fe20000000a00 */
[----:B------:R-:W-:Y:S02]  /*0070*/  ISETP.EQ.U32.AND P3, PT, RZ, c[0x0][0x248], PT ;  /* 0x00009200ff007a0c */ /* 0x000fe40003f62070 */
[----:B-1----:R-:W1:Y:S02]  /*0080*/  MUFU.RCP R5, R2 ;  /* 0x0000000200057308 */ /* 0x002e640000001000 */
[----:B-1----:R-:W-:Y:S01]  /*0090*/  IADD3 R5, R5, 0xffffffe, RZ ;  /* 0x0ffffffe05057810 */ /* 0x002fe20007ffe0ff */
[----:B------:R-:W-:Y:S01]  /*00a0*/  IMAD.MOV.U32 R6, RZ, RZ, RZ ;  /* 0x000000ffff067224 */ /* 0x000fe200078e00ff */
[----:B------:R-:W1:Y:S04]  /*00b0*/  LDC.U8 R2, c[0x0][0x312] ;  /* 0x0000c480ff027b82 */ /* 0x000e680000000000 */
[----:B------:R-:W3:Y:S02]  /*00c0*/  F2I.FTZ.U32.TRUNC.NTZ R5, R5 ;  /* 0x0000000500057305 */ /* 0x000ee4000021f000 */
[----:B---3--:R-:W-:-:S04]  /*00d0*/  IMAD.MOV R0, RZ, RZ, -R5 ;  /* 0x000000ffff007224 */ /* 0x008fc800078e0a05 */
        /* <DEDUP_REMOVED lines=14> */
[----:B------:R-:W-:Y:S02]  /*01c0*/  ISETP.NE.U32.AND P2, PT, RZ, c[0x0][0x250], PT ;  /* 0x00009400ff007a0c */ /* 0x000fe40003f45070 */
[----:B-1----:R-:W-:Y:S01]  /*01d0*/  ISETP.NE.AND P1, PT, R2, RZ, PT ;  /* 0x000000ff0200720c */ /* 0x002fe20003f25270 */
[CC--:B------:R-:W-:Y:S01]  /*01e0*/  IMAD.WIDE R8, R235.reuse, R0.reuse, c[0x0][0x240] ;  /* 0x00009000eb087625 */ /* 0x0c0fe200078e0200 */
[----:B------:R-:W-:Y:S02]  /*01f0*/  ISETP.NE.AND.EX P4, PT, RZ, c[0x0][0x254], PT, P2 ;  /* 0x00009500ff007a0c */ /* 0x000fe40003f85320 */
[----:B------:R-:W-:Y:S01]  /*0200*/  ISETP.EQ.OR.EX P2, PT, RZ, c[0x0][0x24c], !P1, P3 ;  /* 0x00009300ff007a0c */ /* 0x000fe20004f42730 */
[CC--:B------:R-:W-:Y:S01]  /*0210*/  IMAD.WIDE R142, R235.reuse, R0.reuse, c[0x0][0x250] ;  /* 0x00009400eb8e7625 */ /* 0x0c0fe200078e0200 */
[----:B------:R-:W2:Y:S04]  /*0220*/  @P0 LDG.E R17, [R8.64] ;  /* 0x0000000608110981 */ /* 0x000ea8000c1e1900 */
[----:B------:R-:W2:Y:S01]  /*0230*/  @P0 LDG.E R234, [R8.64+0x4] ;  /* 0x0000040608ea0981 */ /* 0x000ea2000c1e1900 */
[----:B------:R-:W-:Y:S01]  /*0240*/  MOV R13, 0xffffffff ;  /* 0xffffffff000d7802 */ /* 0x000fe20000000f00 */
[----:B------:R-:W-:-:S03]  /*0250*/  IMAD.WIDE R4, R235, R0, c[0x0][0x248] ;  /* 0x00009200eb047625 */ /* 0x000fc600078e0200 */
[----:B------:R1:W5:Y:S04]  /*0260*/  @P4 LDG.E R6, [R142.64] ;  /* 0x000000068e064981 */ /* 0x000368000c1e1900 */
[----:B------:R1:W5:Y:S01]  /*0270*/  @!P2 LDG.E R13, [R4.64] ;  /* 0x00000006040da981 */ /* 0x000362000c1e1900 */
[----:B------:R-:W-:Y:S01]  /*0280*/  ISETP.NE.U32.AND P2, PT, RZ, c[0x0][0x248], PT ;  /* 0x00009200ff007a0c */ /* 0x000fe20003f45070 */
[----:B------:R-:W-:Y:S02]  /*0290*/  IMAD.MOV R140, RZ, RZ, -R235 ;  /* 0x000000ffff8c7224 */ /* 0x000fe400078e0aeb */
[----:B------:R-:W3:Y:S01]  /*02a0*/  S2R R23, SR_CTAID.X ;  /* 0x0000000000177919 */ /* 0x000ee20000002500 */
[----:B------:R-:W-:Y:S01]  /*02b0*/  ISETP.NE.AND.EX P2, PT, RZ, c[0x0][0x24c], PT, P2 ;  /* 0x00009300ff007a0c */ /* 0x000fe20003f45320 */
[----:B------:R-:W-:-:S02]  /*02c0*/  IMAD R140, R140, c[0x0][0x1c0], R3 ;  /* 0x000070008c8c7a24 */ /* 0x000fc400078e0203 */
[----:B------:R-:W4:Y:S04]  /*02d0*/  S2R R2, SR_CTAID.Y ;  /* 0x0000000000027919 */ /* 0x000f280000002600 */
[----:B------:R-:W1:Y:S01]  /*02e0*/  S2R R57, SR_TID.X ;  /* 0x0000000000397919 */ /* 0x000e620000002100 */
[----:B--2---:R-:W-:Y:S01]  /*02f0*/  @P0 IADD3 R234, R234, -R17, RZ ;  /* 0x80000011eaea0210 */ /* 0x004fe20007ffe0ff */
[----:B------:R-:W-:-:S04]  /*0300*/  @!P0 IMAD.MOV.U32 R234, RZ, RZ, c[0x0][0x214] ;  /* 0x00008500ffea8624 */ /* 0x000fc800078e00ff */
[----:B------:R-:W-:Y:S05]  /*0310*/  @!P2 BRA `(.L_x_2394) ;  /* 0x000000400000a947 */ /* 0x000fea0003800000 */
[----:B-1-34-:R-:W2:Y:S02]  /*0320*/  @P1 LDG.E R8, [R4.64+0x4] ;  /* 0x0000040604081981 */ /* 0x01aea4000c1e1900 */
[----:B--2--5:R-:W-:-:S06]  /*0330*/  @P1 IADD3 R71, R8, -R13, RZ ;  /* 0x8000000d08471210 */ /* 0x024fcc0007ffe0ff */
[----:B------:R1:W5:Y:S01]  /*0340*/  @!P1 LDG.E R71, [R4.64] ;  /* 0x0000000604479981 */ /* 0x000362000c1e1900 */
[----:B------:R-:W-:Y:S05]  /*0350*/  BRA `(.L_x_2395) ;  /* 0x0000001000007947 */ /* 0x000fea0003800000 */
.L_x_2394:
[----:B-1-34-:R-:W-:Y:S02]  /*0360*/  MOV R71, c[0x0][0x218] ;  /* 0x0000860000477a02 */ /* 0x01afe40000000f00 */
.L_x_2395:
[----:B------:R-:W-:-:S04]  /*0370*/  ISETP.NE.U32.AND P0, PT, RZ, c[0x0][0x258], PT ;  /* 0x00009600ff007a0c */ /* 0x000fc80003f05070 */
[----:B------:R-:W-:-:S13]  /*0380*/  ISETP.NE.AND.EX P1, PT, RZ, c[0x0][0x25c], PT, P0 ;  /* 0x00009700ff007a0c */ /* 0x000fda0003f25300 */
[----:B------:R-:W-:-:S05]  /*0390*/  @P1 IMAD.WIDE R8, R235, R0, c[0x0][0x258] ;  /* 0x00009600eb081625 */ /* 0x000fca00078e0200 */
[----:B------:R-:W2:Y:S01]  /*03a0*/  @P1 LDG.E R61, [R8.64] ;  /* 0x00000006083d1981 */ /* 0x000ea2000c1e1900 */
[----:B------:R-:W-:Y:S01]  /*03b0*/  @!P1 ISETP.NE.U32.AND P0, PT, RZ, c[0x0][0x268], PT ;  /* 0x00009a00ff009a0c */ /* 0x000fe20003f05070 */
[----:B------:R-:W-:Y:S02]  /*03c0*/  IMAD.SHL.U32 R59, R23, 0x40, RZ ;  /* 0x00000040173b7824 */ /* 0x000fe400078e00ff */
[--C-:B-----5:R-:W-:Y:S01]  /*03d0*/  IMAD.IADD R71, R71, 0x1, -R6.reuse ;  /* 0x0000000147477824 */ /* 0x120fe200078e0a06 */
[----:B------:R-:W-:Y:S02]  /*03e0*/  @!P1 ISETP.NE.AND.EX P2, PT, RZ, c[0x0][0x26c], PT, P0 ;  /* 0x00009b00ff009a0c */ /* 0x000fe40003f45300 */
[----:B------:R-:W-:Y:S02]  /*03f0*/  ISETP.GT.AND P0, PT, R234, R59, PT ;  /* 0x0000003bea00720c */ /* 0x000fe40003f04270 */
[----:B-1----:R-:W-:Y:S01]  /*0400*/  @!P1 SEL R4, RZ, c[0x0][0x21c], !P2 ;  /* 0x00008700ff049a07 */ /* 0x002fe20005000000 */
        /* <DEDUP_REMOVED lines=57> */
[----:B------:R-:W-:Y:S02]  /*07a0*/  IMAD.IADD R4, R57, 0x1, -R4 ;  /* 0x0000000139047824 */ /* 0x000fe400078e0a04 */
[----:B------:R-:W-:Y:S01]  /*07b0*/  IMAD R3, R5, c[0x0][0x22c], RZ ;  /* 0x00008b0005037a24 */ /* 0x000fe200078e02ff */
[----:B------:R-:W-:Y:S01]  /*07c0*/  ISETP.GE.AND P3, PT, R2, R59, PT ;  /* 0x0000003b0200720c */ /* 0x000fe20003f66270 */
[----:B------:R-:W-:Y:S01]  /*07d0*/  IMAD.SHL.U32 R6, R4, 0x4, RZ ;  /* 0x0000000404067824 */ /* 0x000fe200078e00ff */
[----:B------:R-:W-:-:S04]  /*07e0*/  IADD3 R4, R2, 0x10, RZ ;  /* 0x0000001002047810 */ /* 0x000fc80007ffe0ff */
[--C-:B------:R-:W-:Y:S02]  /*07f0*/  SHF.R.S32.HI R7, RZ, 0x1f, R6.reuse ;  /* 0x0000001fff077819 */ /* 0x100fe40000011406 */
[CC--:B------:R-:W-:Y:S02]  /*0800*/  ISETP.GE.AND P5, PT, R4.reuse, R59.reuse, PT ;  /* 0x0000003b0400720c */ /* 0x0c0fe40003fa6270 */
[----:B------:R-:W-:Y:S01]  /*0810*/  ISETP.GE.OR P4, PT, R4, R59, P2 ;  /* 0x0000003b0400720c */ /* 0x000fe20001786670 */
[----:B------:R-:W-:-:S05]  /*0820*/  IMAD.WIDE R6, R2, 0x20, R6 ;  /* 0x0000002002067825 */ /* 0x000fca00078e0206 */
[C---:B------:R-:W-:Y:S02]  /*0830*/  IADD3 R0, P0, R3.reuse, R6, RZ ;  /* 0x0000000603007210 */ /* 0x040fe40007f1e0ff */
[----:B------:R-:W-:Y:S02]  /*0840*/  IADD3 R6, R2, 0x20, RZ ;  /* 0x0000002002067810 */ /* 0x000fe40007ffe0ff */
[----:B------:R-:W-:Y:S02]  /*0850*/  LEA.HI.X.SX32 R3, R3, R7, 0x1, P0 ;  /* 0x0000000703037211 */ /* 0x000fe400000f0eff */
[----:B------:R-:W-:Y:S02]  /*0860*/  LEA R8, P0, R0, c[0x0][0x1d8], 0x2 ;  /* 0x0000760000087a11 */ /* 0x000fe400078010ff */
[----:B------:R-:W-:Y:S02]  /*0870*/  ISETP.GE.OR P1, PT, R6, R59, P2 ;  /* 0x0000003b0600720c */ /* 0x000fe40001726670 */
[----:B------:R-:W-:-:S02]  /*0880*/  LEA.HI.X R9, R0, c[0x0][0x1dc], R3, 0x2, P0 ;  /* 0x0000770000097a11 */ /* 0x000fc400000f1403 */
[----:B------:R-:W-:Y:S02]  /*0890*/  SHF.R.S32.HI R3, RZ, 0x1f, R5 ;  /* 0x0000001fff037819 */ /* 0x000fe40000011405 */
[----:B------:R-:W-:Y:S01]  /*08a0*/  IADD3 R5, P0, R5, R2, RZ ;  /* 0x0000000205057210 */ /* 0x000fe20007f1e0ff */
[----:B------:R1:W-:Y:S01]  /*08b0*/  @!P5 STG.E.128 [R8.64+0x800], RZ ;  /* 0x000800ff0800d986 */ /* 0x0003e2000c101d06 */
[CC--:B------:R-:W-:Y:S02]  /*08c0*/  ISETP.GE.OR P2, PT, R2.reuse, R59.reuse, P2 ;  /* 0x0000003b0200720c */ /* 0x0c0fe40001746670 */
[----:B------:R-:W-:Y:S01]  /*08d0*/  IADD3 R0, R2, 0x30, RZ ;  /* 0x0000003002007810 */ /* 0x000fe20007ffe0ff */
[----:B------:R1:W-:Y:S01]  /*08e0*/  @!P3 STG.E.128 [R8.64], RZ ;  /* 0x000000ff0800b986 */ /* 0x0003e2000c101d06 */
[----:B------:R-:W-:Y:S02]  /*08f0*/  ISETP.GE.AND P6, PT, R6, R59, PT ;  /* 0x0000003b0600720c */ /* 0x000fe40003fc6270 */
[----:B------:R-:W-:Y:S01]  /*0900*/  LEA.HI.X.SX32 R2, R2, R3, 0x1, P0 ;  /* 0x0000000302027211 */ /* 0x000fe200000f0eff */
[----:B------:R-:W-:Y:S01]  /*0910*/  @!P4 IMAD.MOV.U32 R3, RZ, RZ, -0x800000 ;  /* 0xff800000ff03c424 */ /* 0x000fe200078e00ff */
[----:B------:R-:W-:-:S02]  /*0920*/  LEA R6, P0, R5, c[0x0][0x208], 0x2 ;  /* 0x0000820005067a11 */ /* 0x000fc400078010ff */
[----:B------:R-:W-:Y:S02]  /*0930*/  LOP3.LUT P5, RZ, R57, 0x7, RZ, 0xc0, !PT ;  /* 0x0000000739ff7812 */ /* 0x000fe400078ac0ff */
[CC--:B------:R-:W-:Y:S01]  /*0940*/  ISETP.GE.AND P3, PT, R0.reuse, R59.reuse, PT ;  /* 0x0000003b0000720c */ /* 0x0c0fe20003f66270 */
[----:B------:R-:W-:Y:S01]  /*0950*/  @!P2 IMAD.MOV.U32 R4, RZ, RZ, -0x800000 ;  /* 0xff800000ff04a424 */ /* 0x000fe200078e00ff */
[----:B------:R-:W-:Y:S01]  /*0960*/  LEA.HI.X R7, R5, c[0x0][0x20c], R2, 0x2, P0 ;  /* 0x0000830005077a11 */ /* 0x000fe200000f1402 */
[----:B------:R-:W-:Y:S01]  /*0970*/  @!P1 IMAD.MOV.U32 R2, RZ, RZ, -0x800000 ;  /* 0xff800000ff029424 */ /* 0x000fe200078e00ff */
[----:B------:R-:W-:Y:S01]  /*0980*/  ISETP.GE.OR P0, PT, R0, R59, P5 ;  /* 0x0000003b0000720c */ /* 0x000fe20002f06670 */
[----:B------:R1:W-:Y:S08]  /*0990*/  @!P6 STG.E.128 [R8.64+0x1000], RZ ;  /* 0x001000ff0800e986 */ /* 0x0003f0000c101d06 */
        /* <DEDUP_REMOVED lines=8> */
.L_x_2396:
[----:B------:R-:W-:Y:S01]  /*0a20*/  ISETP.NE.U32.AND P0, PT, RZ, c[0x0][0x2b8], PT ;  /* 0x0000ae00ff007a0c */ /* 0x000fe20003f05070 */
[----:B------:R-:W-:-:S03]  /*0a30*/  IMAD.MOV.U32 R3, RZ, RZ, R235 ;  /* 0x000000ffff037224 */ /* 0x000fc600078e00eb */
[----:B------:R-:W-:-:S13]  /*0a40*/  ISETP.NE.AND.EX P0, PT, RZ, c[0x0][0x2bc], PT, P0 ;  /* 0x0000af00ff007a0c */ /* 0x000fda0003f05300 */
[----:B------:R-:W-:-:S05]  /*0a50*/  @P0 IMAD.WIDE R8, R235, R0, c[0x0][0x2b8] ;  /* 0x0000ae00eb080625 */ /* 0x000fca00078e0200 */
[----:B------:R1:W5:Y:S01]  /*0a60*/  @P0 LDG.E R3, [R8.64] ;  /* 0x0000000608030981 */ /* 0x000362000c1e1900 */
[----:B------:R-:W-:Y:S01]  /*0a70*/  ISETP.NE.U32.AND P0, PT, RZ, c[0x0][0x2c0], PT ;  /* 0x0000b000ff007a0c */ /* 0x000fe20003f05070 */
[----:B------:R-:W-:Y:S01]  /*0a80*/  CS2R R238, SRZ ;  /* 0x0000000000ee7805 */ /* 0x000fe2000001ff00 */
[----:B------:R-:W-:Y:S02]  /*0a90*/  SHF.R.S32.HI R16, RZ, 0x1f, R235 ;  /* 0x0000001fff107819 */ /* 0x000fe400000114eb */
[----:B------:R-:W-:Y:S02]  /*0aa0*/  ISETP.NE.AND.EX P1, PT, RZ, c[0x0][0x2c4], PT, P0 ;  /* 0x0000b100ff007a0c */ /* 0x000fe40003f25300 */
[----:B------:R-:W-:Y:S02]  /*0ab0*/  PLOP3.LUT P2, PT, PT, PT, PT, 0x8, 0x0 ;  /* 0x000000000000781c */ /* 0x000fe40003f4e170 */
[----:B------:R-:W-:-:S09]  /*0ac0*/  LOP3.LUT R236, R236, 0xfffffffb, RZ, 0xc0, !PT ;  /* 0xfffffffbecec7812 */ /* 0x000fd200078ec0ff */
        /* <DEDUP_REMOVED lines=17> */
[----:B-1---5:R-:W-:Y:S02]  /*0be0*/  IMAD.MOV R3, RZ, RZ, -R5 ;  /* 0x000000ffff037224 */ /* 0x022fe400078e0a05 */
        /* <DEDUP_REMOVED lines=18> */
[----:B------:R-:W2:Y:S01]  /*0d10*/  LDG.E R0, [R12.64] ;  /* 0x000000060c007981 */ /* 0x000ea2000c1e1900 */
[----:B------:R-:W-:Y:S01]  /*0d20*/  IABS R3, c[0x0][0x1c8] ;  /* 0x0000720000037a13 */ /* 0x000fe20000000000 */
[----:B------:R-:W-:Y:S02]  /*0d30*/  IMAD.MOV.U32 R6, RZ, RZ, RZ ;  /* 0x000000ffff067224 */ /* 0x000fe400078e00ff */
[----:B------:R-:W-:Y:S01]  /*0d40*/  IMAD.MOV R5, RZ, RZ, -R5 ;  /* 0x000000ffff057224 */ /* 0x000fe200078e0a05 */
[----:B------:R-:W1:Y:S08]  /*0d50*/  I2F.RP R9, R3 ;  /* 0x0000000300097306 */ /* 0x000e700000209400 */
[----:B-1----:R-:W1:Y:S02]  /*0d60*/  MUFU.RCP R8, R9 ;  /* 0x0000000900087308 */ /* 0x002e640000001000 */
[----:B-1----:R-:W-:-:S06]  /*0d70*/  IADD3 R8, R8, 0xffffffe, RZ ;  /* 0x0ffffffe08087810 */ /* 0x002fcc0007ffe0ff */
[----:B------:R-:W1:Y:S02]  /*0d80*/  F2I.FTZ.U32.TRUNC.NTZ R7, R8 ;  /* 0x0000000800077305 */ /* 0x000e64000021f000 */
[----:B-1----:R-:W-:-:S05]  /*0d90*/  IADD3 R2, RZ, -R7, RZ ;  /* 0x80000007ff027210 */ /* 0x002fca0007ffe0ff */
[----:B------:R-:W-:Y:S01]  /*0da0*/  IMAD R4, R2, R3, RZ ;  /* 0x0000000302047224 */ /* 0x000fe200078e02ff */
[----:B------:R-:W-:-:S03]  /*0db0*/  IABS R2, R140 ;  /* 0x0000008c00027213 */ /* 0x000fc60000000000 */
[----:B------:R-:W-:Y:S01]  /*0dc0*/  IMAD.HI.U32 R7, R7, R4, R6 ;  /* 0x0000000407077227 */ /* 0x000fe200078e0006 */
[----:B------:R-:W-:-:S05]  /*0dd0*/  MOV R6, R2 ;  /* 0x0000000200067202 */ /* 0x000fca0000000f00 */
[----:B------:R-:W-:-:S04]  /*0de0*/  IMAD.HI.U32 R2, R7, R6, RZ ;  /* 0x0000000607027227 */ /* 0x000fc800078e00ff */
[----:B------:R-:W-:Y:S02]  /*0df0*/  IMAD.MOV R4, RZ, RZ, -R2 ;  /* 0x000000ffff047224 */ /* 0x000fe400078e0a02 */
[----:B------:R-:W-:Y:S02]  /*0e00*/  IMAD R7, R5, c[0x0][0x2d0], R10 ;  /* 0x0000b40005077a24 */ /* 0x000fe400078e020a */
[----:B------:R-:W-:-:S03]  /*0e10*/  IMAD R4, R3, R4, R6 ;  /* 0x0000000403047224 */ /* 0x000fc600078e0206 */
[----:B------:R-:W-:Y:S02]  /*0e20*/  SHF.R.S32.HI R5, RZ, 0x1f, R7 ;  /* 0x0000001fff057819 */ /* 0x000fe40000011407 */
[----:B------:R-:W-:-:S13]  /*0e30*/  ISETP.GT.U32.AND P0, PT, R3, R4, PT ;  /* 0x000000040300720c */ /* 0x000fda0003f04070 */
[-C--:B------:R-:W-:Y:S02]  /*0e40*/  @!P0 IADD3 R4, R4, -R3.reuse, RZ ;  /* 0x8000000304048210 */ /* 0x080fe40007ffe0ff */
[----:B------:R-:W-:Y:S02]  /*0e50*/  @!P0 IADD3 R2, R2, 0x1, RZ ;  /* 0x0000000102028810 */ /* 0x000fe40007ffe0ff */
[----:B------:R-:W-:Y:S01]  /*0e60*/  ISETP.GE.U32.AND P1, PT, R4, R3, PT ;  /* 0x000000030400720c */ /* 0x000fe20003f26070 */
[----:B------:R-:W-:Y:S01]  /*0e70*/  IMAD R4, R5, c[0x0][0x198], RZ ;  /* 0x0000660005047a24 */ /* 0x000fe200078e02ff */
[----:B------:R-:W-:-:S04]  /*0e80*/  LOP3.LUT R3, R140, c[0x0][0x1c8], RZ, 0x3c, !PT ;  /* 0x000072008c037a12 */ /* 0x000fc800078e3cff */
[----:B------:R-:W-:-:S07]  /*0e90*/  ISETP.GE.AND P0, PT, R3, RZ, PT ;  /* 0x000000ff0300720c */ /* 0x000fce0003f06270 */
[----:B------:R-:W-:Y:S02]  /*0ea0*/  @P1 IADD3 R2, R2, 0x1, RZ ;  /* 0x0000000102021810 */ /* 0x000fe40007ffe0ff */
[----:B------:R-:W-:-:S04]  /*0eb0*/  ISETP.NE.AND P1, PT, RZ, c[0x0][0x1c8], PT ;  /* 0x00007200ff007a0c */ /* 0x000fc80003f25270 */
[----:B------:R-:W-:-:S09]  /*0ec0*/  @!P0 IADD3 R2, -R2, RZ, RZ ;  /* 0x000000ff02028210 */ /* 0x000fd20007ffe1ff */
        /* <DEDUP_REMOVED lines=8> */
[----:B------:R-:W-:Y:S02]  /*0f50*/  IMAD.IADD R9, R9, 0x1, R3 ;  /* 0x0000000109097824 */ /* 0x000fe400078e0203 */
[----:B------:R-:W-:-:S02]  /*0f60*/  IMAD R3, R7, c[0x0][0x19c], R4 ;  /* 0x0000670007037a24 */ /* 0x000fc400078e0204 */
[----:B------:R-:W-:-:S04]  /*0f70*/  IMAD.WIDE.U32 R8, R7, c[0x0][0x198], R8 ;  /* 0x0000660007087a25 */ /* 0x000fc800078e0008 */
[----:B------:R-:W-:Y:S01]  /*0f80*/  IMAD.WIDE.U32 R14, R0, c[0x0][0x188], RZ ;  /* 0x00006200000e7a25 */ /* 0x000fe200078e00ff */
[----:B------:R-:W-:-:S03]  /*0f90*/  IADD3 R9, R9, R3, RZ ;  /* 0x0000000309097210 */ /* 0x000fc60007ffe0ff */
[----:B------:R-:W-:Y:S01]  /*0fa0*/  IMAD R3, R119, c[0x0][0x1b0], RZ ;  /* 0x00006c0077037a24 */ /* 0x000fe200078e02ff */
[----:B------:R-:W-:Y:S01]  /*0fb0*/  IADD3 R13, R15, R13, RZ ;  /* 0x0000000d0f0d7210 */ /* 0x000fe20007ffe0ff */
[----:B------:R-:W-:-:S04]  /*0fc0*/  IMAD.WIDE.U32 R8, R2, c[0x0][0x1b0], R8 ;  /* 0x00006c0002087a25 */ /* 0x000fc800078e0008 */
[----:B------:R-:W-:Y:S01]  /*0fd0*/  IMAD R3, R2, c[0x0][0x1b4], R3 ;  /* 0x00006d0002037a24 */ /* 0x000fe200078e0203 */
[----:B------:R-:W-:Y:S01]  /*0fe0*/  MOV R0, R8 ;  /* 0x0000000800007202 */ /* 0x000fe20000000f00 */
[----:B------:R-:W-:Y:S02]  /*0ff0*/  IMAD.MOV.U32 R4, RZ, RZ, R14 ;  /* 0x000000ffff047224 */ /* 0x000fe400078e000e */
[----:B------:R-:W-:Y:S01]  /*1000*/  IMAD.IADD R11, R9, 0x1, R3 ;  /* 0x00000001090b7824 */ /* 0x000fe200078e0203 */
[----:B------:R-:W-:Y:S05]  /*1010*/  BRA `(.L_x_2398) ;  /* 0x0000044000007947 */ /* 0x000fea0003800000 */
.L_x_2397:
        /* <DEDUP_REMOVED lines=16> */
.L_x_2399:
[----:B------:R-:W-:Y:S02]  /*1120*/  IABS R4, c[0x0][0x1c8] ;  /* 0x0000720000047a13 */ /* 0x000fe40000000000 */
[----:B------:R-:W-:Y:S02]  /*1130*/  @P0 IADD3 R13, R6, R13, RZ ;  /* 0x0000000d060d0210 */ /* 0x000fe40007ffe0ff */
[----:B------:R-:W1:Y:S03]  /*1140*/  I2F.RP R5, R4 ;  /* 0x0000000400057306 */ /* 0x000e660000209400 */
[----:B------:R-:W-:-:S04]  /*1150*/  @P0 IMAD.WIDE.U32 R14, R13, c[0x0][0x1a0], RZ ;  /* 0x000068000d0e0a25 */ /* 0x000fc800078e00ff */
[----:B------:R-:W-:Y:S01]  /*1160*/  @P0 IMAD R13, R13, c[0x0][0x1a4], R15 ;  /* 0x000069000d0d0a24 */ /* 0x000fe200078e020f */
        /* <DEDUP_REMOVED lines=8> */
[----:B------:R-:W-:-:S05]  /*11f0*/  LEA R10, R56, 0xffffff00, 0x8 ;  /* 0xffffff00380a7811 */ /* 0x000fca00078e40ff */
[----:B------:R-:W-:-:S04]  /*1200*/  IMAD.HI.U32 R2, R11, R0, RZ ;  /* 0x000000000b027227 */ /* 0x000fc800078e00ff */
[----:B------:R-:W-:Y:S02]  /*1210*/  IMAD.MOV R5, RZ, RZ, -R2 ;  /* 0x000000ffff057224 */ /* 0x000fe400078e0a02 */
[----:B------:R-:W-:-:S04]  /*1220*/  IMAD.WIDE.U32 R8, R10, c[0x0][0x198], R8 ;  /* 0x000066000a087a25 */ /* 0x000fc800078e0008 */
        /* <DEDUP_REMOVED lines=8> */
[----:B------:R-:W-:Y:S02]  /*12b0*/  SHF.R.S32.HI R5, RZ, 0x1f, R10 ;  /* 0x0000001fff057819 */ /* 0x000fe4000001140a */
[----:B------:R-:W-:-:S03]  /*12c0*/  @P0 MOV R4, R14 ;  /* 0x0000000e00040202 */ /* 0x000fc60000000f00 */
[----:B------:R-:W-:-:S04]  /*12d0*/  IMAD R7, R5, c[0x0][0x198], RZ ;  /* 0x0000660005077a24 */ /* 0x000fc800078e02ff */
[----:B------:R-:W-:Y:S01]  /*12e0*/  @P3 IADD3 R2, R2, 0x1, RZ ;  /* 0x0000000102023810 */ /* 0x000fe20007ffe0ff */
[----:B------:R-:W-:Y:S02]  /*12f0*/  IMAD R0, R10, c[0x0][0x19c], R7 ;  /* 0x000067000a007a24 */ /* 0x000fe400078e0207 */
[----:B------:R-:W-:Y:S02]  /*1300*/  IMAD.MOV.U32 R7, RZ, RZ, R10 ;  /* 0x000000ffff077224 */ /* 0x000fe400078e000a */
[----:B------:R-:W-:Y:S01]  /*1310*/  @!P2 IMAD.MOV R2, RZ, RZ, -R2 ;  /* 0x000000ffff02a224 */ /* 0x000fe200078e0a02 */
[----:B------:R-:W-:Y:S01]  /*1320*/  @!P1 LOP3.LUT R2, RZ, c[0x0][0x1c8], RZ, 0x33, !PT ;  /* 0x00007200ff029a12 */ /* 0x000fe200078e33ff */
[----:B------:R-:W-:-:S03]  /*1330*/  IMAD.IADD R9, R9, 0x1, R0 ;  /* 0x0000000109097824 */ /* 0x000fc600078e0200 */
        /* <DEDUP_REMOVED lines=18> */
.L_x_2398:
[----:B-----5:R1:W5:Y:S01]  /*1460*/  @P4 LDG.E R3, [R142.64] ;  /* 0x000000068e034981 */ /* 0x020362000c1e1900 */
        /* <DEDUP_REMOVED lines=11> */
[----:B------:R-:W-:-:S02]  /*1520*/  SHF.R.S32.HI R138, RZ, 0x2, R19 ;  /* 0x00000002ff8a7819 */ /* 0x000fc40000011413 */
[----:B------:R-:W-:Y:S01]  /*1530*/  LEA.HI R66, R12, R15, RZ, 0x1 ;  /* 0x0000000f0c427211 */ /* 0x000fe200078f08ff */
[----:B------:R-:W-:Y:S01]  /*1540*/  @!P0 IMAD R6, R16, c[0x0][0x178], RZ ;  /* 0x00005e0010068a24 */ /* 0x000fe200078e02ff */
[-C--:B------:R-:W-:Y:S01]  /*1550*/  LEA.HI R137, R8, R57.reuse, RZ, 0x5 ;  /* 0x0000003908897211 */ /* 0x080fe200078f28ff */
[----:B------:R-:W-:Y:S01]  /*1560*/  @P0 IMAD.WIDE.U32 R20, R17, c[0x0][0x190], RZ ;  /* 0x0000640011140a25 */ /* 0x000fe200078e00ff */
[----:B------:R-:W-:Y:S02]  /*1570*/  LOP3.LUT R66, R66, 0xfffffffe, RZ, 0xc0, !PT ;  /* 0xfffffffe42427812 */ /* 0x000fe400078ec0ff */
[----:B------:R-:W-:Y:S01]  /*1580*/  LOP3.LUT R12, R12, 0xfffffff8, RZ, 0xc0, !PT ;  /* 0xfffffff80c0c7812 */ /* 0x000fe200078ec0ff */
[----:B------:R-:W-:Y:S01]  /*1590*/  @!P0 IMAD.WIDE.U32 R24, R235, c[0x0][0x178], RZ ;  /* 0x00005e00eb188a25 */ /* 0x000fe200078e00ff */
[----:B------:R-:W-:Y:S02]  /*15a0*/  IADD3 R66, R15, -R66, RZ ;  /* 0x800000420f427210 */ /* 0x000fe40007ffe0ff */
[----:B------:R-:W-:Y:S01]  /*15b0*/  LEA.HI R8, R8, R57, RZ, 0x4 ;  /* 0x0000003908087211 */ /* 0x000fe200078f20ff */
[----:B------:R-:W-:Y:S01]  /*15c0*/  @!P0 IMAD R6, R235, c[0x0][0x17c], R6 ;  /* 0x00005f00eb068a24 */ /* 0x000fe200078e0206 */
[----:B------:R-:W-:Y:S01]  /*15d0*/  SHF.R.S32.HI R137, RZ, 0x5, R137 ;  /* 0x00000005ff897819 */ /* 0x000fe20000011489 */
[----:B------:R-:W-:Y:S01]  /*15e0*/  @P0 IMAD R17, R17, c[0x0][0x194], R21 ;  /* 0x0000650011110a24 */ /* 0x000fe200078e0215 */
[----:B------:R-:W-:Y:S01]  /*15f0*/  LOP3.LUT R8, R8, 0xfffffff0, RZ, 0xc0, !PT ;  /* 0xfffffff008087812 */ /* 0x000fe200078ec0ff */
[----:B------:R-:W-:Y:S01]  /*1600*/  @!P0 IMAD.IADD R17, R25, 0x1, R6 ;  /* 0x0000000119118824 */ /* 0x000fe200078e0206 */
[----:B------:R-:W-:Y:S01]  /*1610*/  LOP3.LUT R6, R19, 0xfffffffc, RZ, 0xc0, !PT ;  /* 0xfffffffc13067812 */ /* 0x000fe200078ec0ff */
[----:B------:R-:W-:Y:S01]  /*1620*/  IMAD.SHL.U32 R15, R15, 0x40, RZ ;  /* 0x000000400f0f7824 */ /* 0x000fe200078e00ff */
[----:B------:R-:W-:Y:S01]  /*1630*/  LEA.HI R19, R19, R138, RZ, 0x1 ;  /* 0x0000008a13137211 */ /* 0x000fe200078f08ff */
[----:B------:R-:W-:Y:S01]  /*1640*/  @!P0 IMAD.MOV.U32 R20, RZ, RZ, R24 ;  /* 0x000000ffff148224 */ /* 0x000fe200078e0018 */
[----:B------:R-:W-:Y:S01]  /*1650*/  SHF.R.S32.HI R139, RZ, 0x1f, R138 ;  /* 0x0000001fff8b7819 */ /* 0x000fe2000001148a */
[----:B------:R-:W-:Y:S01]  /*1660*/  IMAD.IADD R9, R57, 0x1, -R6 ;  /* 0x0000000139097824 */ /* 0x000fe200078e0a06 */
[----:B------:R-:W-:Y:S01]  /*1670*/  LOP3.LUT R19, R19, 0x7fffffe, RZ, 0xc0, !PT ;  /* 0x07fffffe13137812 */ /* 0x000fe200078ec0ff */
[----:B------:R-:W-:Y:S01]  /*1680*/  IMAD.IADD R69, R57, 0x1, -R8 ;  /* 0x0000000139457824 */ /* 0x000fe200078e0a08 */
[----:B------:R-:W-:Y:S01]  /*1690*/  LOP3.LUT R15, R15, 0xc0, RZ, 0xc0, !PT ;  /* 0x000000c00f0f7812 */ /* 0x000fe200078ec0ff */
[----:B------:R-:W-:Y:S01]  /*16a0*/  IMAD.SHL.U32 R14, R9, 0x8, RZ ;  /* 0x00000008090e7824 */ /* 0x000fe200078e00ff */
[----:B------:R-:W-:Y:S01]  /*16b0*/  SHF.R.S32.HI R75, RZ, 0x1, R77 ;  /* 0x00000001ff4b7819 */ /* 0x000fe2000001144d */
[----:B------:R-:W-:Y:S01]  /*16c0*/  IMAD.IADD R6, R138, 0x1, -R19 ;  /* 0x000000018a067824 */ /* 0x000fe200078e0a13 */
[----:B------:R-:W-:Y:S01]  /*16d0*/  LEA.HI R68, R69, R69, RZ, 0x1 ;  /* 0x0000004545447211 */ /* 0x000fe200078f08ff */
[----:B------:R-:W-:Y:S01]  /*16e0*/  IMAD.IADD R19, R57, 0x1, -R12 ;  /* 0x0000000139137824 */ /* 0x000fe200078e0a0c */
[----:B------:R-:W-:Y:S01]  /*16f0*/  LOP3.LUT R21, R15, 0x18, R14, 0xf8, !PT ;  /* 0x000000180f157812 */ /* 0x000fe200078ef80e */
[----:B------:R-:W-:Y:S01]  /*1700*/  IMAD.WIDE R22, R23, 0x40, R138 ;  /* 0x0000004017167825 */ /* 0x000fe200078e028a */
[----:B------:R-:W-:-:S02]  /*1710*/  SHF.R.U32.HI R12, RZ, 0x3, R15 ;  /* 0x00000003ff0c7819 */ /* 0x000fc4000001160f */
[----:B------:R-:W-:Y:S01]  /*1720*/  LEA R137, R137, R6, 0x3 ;  /* 0x0000000689897211 */ /* 0x000fe200078e18ff */
[----:B------:R-:W-:Y:S01]  /*1730*/  IMAD R6, R23, c[0x0][0x190], RZ ;  /* 0x0000640017067a24 */ /* 0x000fe200078e02ff */
[----:B------:R-:W-:Y:S01]  /*1740*/  IADD3 R20, P0, R14, R20, RZ ;  /* 0x000000140e147210 */ /* 0x000fe20007f1e0ff */
[----:B------:R-:W-:Y:S01]  /*1750*/  IMAD.SHL.U32 R9, R9, 0x4, RZ ;  /* 0x0000000409097824 */ /* 0x000fe200078e00ff */
[----:B------:R-:W-:Y:S01]  /*1760*/  SHF.R.S32.HI R15, RZ, 0x1f, R14 ;  /* 0x0000001fff0f7819 */ /* 0x000fe2000001140e */
[----:B------:R-:W-:Y:S01]  /*1770*/  IMAD R6, R22, c[0x0][0x194], R6 ;  /* 0x0000650016067a24 */ /* 0x000fe200078e0206 */
[----:B------:R-:W-:Y:S01]  /*1780*/  LOP3.LUT R12, R21, R12, RZ, 0x3c, !PT ;  /* 0x0000000c150c7212 */ /* 0x000fe200078e3cff */
[----:B------:R-:W-:Y:S01]  /*1790*/  IMAD R76, R138, R75, R9 ;  /* 0x0000004b8a4c7224 */ /* 0x000fe200078e0209 */
[----:B------:R-:W-:Y:S01]  /*17a0*/  SHF.R.S32.HI R8, RZ, 0x1, R68 ;  /* 0x00000001ff087819 */ /* 0x000fe20000011444 */
[----:B------:R-:W-:Y:S01]  /*17b0*/  IMAD.X R21, R15, 0x1, R17, P0 ;  /* 0x000000010f157824 */ /* 0x000fe200000e0611 */
[----:B------:R-:W-:Y:S01]  /*17c0*/  LEA.HI R58, R19, R19, RZ, 0x1 ;  /* 0x00000013133a7211 */ /* 0x000fe200078f08ff */
[----:B------:R-:W-:Y:S01]  /*17d0*/  IMAD.U32 R137, R137, 0x20, R12 ;  /* 0x0000002089897824 */ /* 0x000fe200078e000c */
[----:B------:R-:W-:Y:S01]  /*17e0*/  IADD3 R12, P0, R14, R4, RZ ;  /* 0x000000040e0c7210 */ /* 0x000fe20007f1e0ff */
[----:B------:R-:W-:Y:S01]  /*17f0*/  IMAD R17, R119, c[0x0][0x1b8], RZ ;  /* 0x00006e0077117a24 */ /* 0x000fe200078e02ff */
[----:B------:R-:W-:Y:S01]  /*1800*/  IADD3 R4, P1, R138, R7, RZ ;  /* 0x000000078a047210 */ /* 0x000fe20007f3e0ff */
[----:B------:R-:W-:Y:S01]  /*1810*/  IMAD.WIDE.U32 R20, R22, c[0x0][0x190], R20 ;  /* 0x0000640016147a25 */ /* 0x000fe200078e0014 */
[----:B------:R-:W-:-:S02]  /*1820*/  SHF.R.S32.HI R7, RZ, 0x1f, R68 ;  /* 0x0000001fff077819 */ /* 0x000fc40000011444 */
[----:B------:R-:W-:Y:S01]  /*1830*/  LOP3.LUT R64, R58, 0xfffffffe, RZ, 0xc0, !PT ;  /* 0xfffffffe3a407812 */ /* 0x000fe200078ec0ff */
[----:B------:R-:W-:Y:S01]  /*1840*/  IMAD.X R13, R15, 0x1, R13, P0 ;  /* 0x000000010f0d7824 */ /* 0x000fe200000e060d */
[----:B------:R-:W-:Y:S01]  /*1850*/  LEA.HI R7, R7, R8, RZ, 0x2 ;  /* 0x0000000807077211 */ /* 0x000fe200078f10ff */
[----:B------:R-:W-:Y:S01]  /*1860*/  IMAD R17, R2, c[0x0][0x1bc], R17 ;  /* 0x00006f0002117a24 */ /* 0x000fe200078e0211 */
[----:B------:R-:W-:Y:S01]  /*1870*/  IADD3 R18, P0, R14, R0, RZ ;  /* 0x000000000e127210 */ /* 0x000fe20007f1e0ff */
[----:B------:R-:W-:Y:S01]  /*1880*/  IMAD.WIDE.U32 R22, R2, c[0x0][0x1b8], R12 ;  /* 0x00006e0002167a25 */ /* 0x000fe200078e000c */
[----:B------:R-:W-:Y:S02]  /*1890*/  LOP3.LUT R7, R7, 0xfffffffc, RZ, 0xc0, !PT ;  /* 0xfffffffc07077812 */ /* 0x000fe400078ec0ff */
[----:B------:R-:W-:Y:S01]  /*18a0*/  SHF.R.S32.HI R0, RZ, 0x1f, R140 ;  /* 0x0000001fff007819 */ /* 0x000fe2000001148c */
[----:B------:R-:W-:Y:S01]  /*18b0*/  IMAD.IADD R64, R19, 0x1, -R64 ;  /* 0x0000000113407824 */ /* 0x000fe200078e0a40 */
[C---:B------:R-:W-:Y:S01]  /*18c0*/  IADD3.X R5, R139.reuse, R5, RZ, P1, !PT ;  /* 0x000000058b057210 */ /* 0x040fe20000ffe4ff */
[----:B------:R-:W-:Y:S01]  /*18d0*/  IMAD.IADD R67, R8, 0x1, -R7 ;  /* 0x0000000108437824 */ /* 0x000fe200078e0a07 */
[----:B------:R-:W-:Y:S01]  /*18e0*/  SHF.R.S32.HI R58, RZ, 0x1, R58 ;  /* 0x00000001ff3a7819 */ /* 0x000fe2000001143a */
[----:B------:R-:W-:Y:S01]  /*18f0*/  IMAD R7, R0, c[0x0][0x1a8], RZ ;  /* 0x00006a0000077a24 */ /* 0x000fe200078e02ff */
[----:B------:R-:W-:Y:S01]  /*1900*/  SHF.R.S32.HI R0, RZ, 0x1f, R71 ;  /* 0x0000001fff007819 */ /* 0x000fe20000011447 */
[----:B------:R-:W-:Y:S01]  /*1910*/  IMAD R13, R139, c[0x0][0x198], RZ ;  /* 0x000066008b0d7a24 */ /* 0x000fe200078e02ff */
[----:B------:R-:W-:Y:S01]  /*1920*/  LOP3.LUT P3, RZ, R67, 0x2, RZ, 0xc0, !PT ;  /* 0x0000000243ff7812 */ /* 0x000fe2000786c0ff */
[----:B------:R-:W-:Y:S01]  /*1930*/  IMAD.X R19, R15, 0x1, R11, P0 ;  /* 0x000000010f137824 */ /* 0x000fe200000e060b */
[----:B------:R-:W-:Y:S01]  /*1940*/  LEA.HI R0, R0, R71, RZ, 0x8 ;  /* 0x0000004700007211 */ /* 0x000fe200078f40ff */
[----:B------:R-:W-:Y:S01]  /*1950*/  IMAD R5, R5, c[0x0][0x1a0], RZ ;  /* 0x0000680005057a24 */ /* 0x000fe200078e02ff */
[----:B------:R-:W-:Y:S01]  /*1960*/  SHF.R.S32.HI R73, RZ, 0x1f, R76 ;  /* 0x0000001fff497819 */ /* 0x000fe2000001144c */
[----:B------:R-:W-:Y:S01]  /*1970*/  IMAD.IADD R23, R23, 0x1, R17 ;  /* 0x0000000117177824 */ /* 0x000fe200078e0211 */
[----:B------:R-:W-:Y:S01]  /*1980*/  SHF.R.S32.HI R92, RZ, 0x8, R0 ;  /* 0x00000008ff5c7819 */ /* 0x000fe20000011400 */
[C---:B------:R-:W-:Y:S01]  /*1990*/  IMAD R13, R138.reuse, c[0x0][0x19c], R13 ;  /* 0x000067008a0d7a24 */ /* 0x040fe200078e020d */
[----:B------:R-:W-:Y:S01]  /*19a0*/  SEL R49, R49, 0xfffffff0, !P3 ;  /* 0xfffffff031317807 */ /* 0x000fe20005800000 */
[----:B------:R-:W-:Y:S01]  /*19b0*/  IMAD.WIDE.U32 R18, R138, c[0x0][0x198], R18 ;  /* 0x000066008a127a25 */ /* 0x000fe200078e0012 */
[----:B------:R-:W-:-:S03]  /*19c0*/  IMNMX R92, R229, R92, !PT ;  /* 0x0000005ce55c7217 */ /* 0x000fc60007800200 */
[----:B------:R-:W-:Y:S01]  /*19d0*/  IMAD R5, R4, c[0x0][0x1a4], R5 ;  /* 0x0000690004057a24 */ /* 0x000fe200078e0205 */
[----:B------:R-:W-:Y:S01]  /*19e0*/  ISETP.GT.AND P2, PT, R56, R92, PT ;  /* 0x0000005c3800720c */ /* 0x000fe20003f44270 */
[----:B------:R-:W-:Y:S01]  /*19f0*/  IMAD.WIDE.U32 R22, R4, c[0x0][0x1a0], R22 ;  /* 0x0000680004167a25 */ /* 0x000fe200078e0016 */
[----:B------:R-:W-:-:S03]  /*1a00*/  LEA R94, P1, R18, c[0x0][0x168], 0x1 ;  /* 0x00005a00125e7a11 */ /* 0x000fc600078208ff */
[----:B------:R-:W-:Y:S01]  /*1a10*/  IMAD.IADD R13, R19, 0x1, R13 ;  /* 0x00000001130d7824 */ /* 0x000fe200078e020d */
[----:B------:R-:W-:Y:S01]  /*1a20*/  IADD3 R97, R23, R5, RZ ;  /* 0x0000000517617210 */ /* 0x000fe20007ffe0ff */
[----:B------:R-:W-:Y:S01]  /*1a30*/  IMAD.IADD R21, R21, 0x1, R6 ;  /* 0x0000000115157824 */ /* 0x000fe200078e0206 */
[----:B------:R-:W-:Y:S01]  /*1a40*/  LEA R96, P0, R22, c[0x0][0x170], 0x1 ;  /* 0x00005c0016607a11 */ /* 0x000fe200078008ff */
[----:B------:R-:W-:Y:S01]  /*1a50*/  IMAD R5, R140, c[0x0][0x1ac], R7 ;  /* 0x00006b008c057a24 */ /* 0x000fe200078e0207 */
[----:B------:R-:W-:Y:S01]  /*1a60*/  SHF.L.U64.HI R95, R18, 0x1, R13 ;  /* 0x00000001125f7819 */ /* 0x000fe2000001020d */
[----:B------:R-:W-:Y:S01]  /*1a70*/  IMAD.WIDE.U32 R140, R140, c[0x0][0x1a8], R20 ;  /* 0x00006a008c8c7a25 */ /* 0x000fe200078e0014 */
[----:B------:R-:W-:Y:S02]  /*1a80*/  SHF.L.U64.HI R97, R22, 0x1, R97 ;  /* 0x0000000116617819 */ /* 0x000fe40000010261 */
[----:B------:R-:W-:Y:S01]  /*1a90*/  IADD3.X R95, R95, c[0x0][0x16c], RZ, P1, !PT ;  /* 0x00005b005f5f7a10 */ /* 0x000fe20000ffe4ff */
[----:B------:R-:W-:Y:S01]  /*1aa0*/  IMAD.MOV.U32 R153, RZ, RZ, c[0x0][0x198] ;  /* 0x00006600ff997624 */ /* 0x000fe200078e00ff */
[----:B------:R-:W-:Y:S01]  /*1ab0*/  IADD3.X R97, R97, c[0x0][0x174], RZ, P0, !PT ;  /* 0x00005d0061617a10 */ /* 0x000fe200007fe4ff */
[----:B------:R-:W-:Y:S01]  /*1ac0*/  IMAD.MOV.U32 R128, RZ, RZ, 0x5 ;  /* 0x00000005ff807424 */ /* 0x000fe200078e00ff */
[----:B------:R-:W-:Y:S01]  /*1ad0*/  IADD3 R70, R141, R5, RZ ;  /* 0x000000058d467210 */ /* 0x000fe20007ffe0ff */
[----:B------:R-:W-:Y:S01]  /*1ae0*/  IMAD.MOV.U32 R7, RZ, RZ, c[0x0][0x1a0] ;  /* 0x00006800ff077624 */ /* 0x000fe200078e00ff */
[----:B------:R-:W-:Y:S01]  /*1af0*/  SHF.L.U32 R63, R153, 0x5, RZ ;  /* 0x00000005993f7819 */ /* 0x000fe200000006ff */
[----:B------:R-:W-:Y:S01]  /*1b00*/  IMAD.IADD R74, R9, 0x1, R76 ;  /* 0x00000001094a7824 */ /* 0x000fe200078e024c */
[-C--:B------:R-:W-:Y:S01]  /*1b10*/  SHF.L.U64.HI R60, R153, R128.reuse, c[0x0][0x19c] ;  /* 0x00006700993c7619 */ /* 0x080fe20000010280 */
[C---:B------:R-:W-:Y:S01]  /*1b20*/  IMAD.SHL.U32 R65, R7.reuse, 0x20, RZ ;  /* 0x0000002007417824 */ /* 0x040fe200078e00ff */
[----:B------:R-:W-:Y:S01]  /*1b30*/  SHF.L.U64.HI R62, R7, R128, c[0x0][0x1a4] ;  /* 0x00006900073e7619 */ /* 0x000fe20000010280 */
[----:B------:R-:W-:Y:S01]  /*1b40*/  IMAD.MOV.U32 R230, RZ, RZ, R94 ;  /* 0x000000ffffe67224 */ /* 0x000fe200078e005e */
[----:B------:R-:W-:Y:S01]  /*1b50*/  SHF.R.S32.HI R72, RZ, 0x1f, R74 ;  /* 0x0000001fff487819 */ /* 0x000fe2000001144a */
[----:B------:R-:W-:-:S02]  /*1b60*/  IMAD.MOV.U32 R231, RZ, RZ, R95 ;  /* 0x000000ffffe77224 */ /* 0x000fc400078e005f */
[----:B------:R-:W-:Y:S02]  /*1b70*/  IMAD.MOV.U32 R232, RZ, RZ, R96 ;  /* 0x000000ffffe87224 */ /* 0x000fe400078e0060 */
[----:B------:R-:W-:Y:S02]  /*1b80*/  IMAD.MOV.U32 R233, RZ, RZ, R97 ;  /* 0x000000ffffe97224 */ /* 0x000fe400078e0061 */
[----:B------:R-:W-:Y:S01]  /*1b90*/  @!P4 IMAD.MOV.U32 R3, RZ, RZ, RZ ;  /* 0x000000ffff03c224 */ /* 0x000fe200078e00ff */
[----:B------:R-:W-:Y:S05]  /*1ba0*/  @!P2 BRA `(.L_x_2400) ;  /* 0x000068600000a947 */ /* 0x000fea0003800000 */
[--C-:B-1---5:R-:W-:Y:S01]  /*1bb0*/  IMAD.IADD R0, R3, 0x1, R10.reuse ;  /* 0x0000000103007824 */ /* 0x122fe200078e020a */
[----:B------:R-:W-:Y:S01]  /*1bc0*/  SHF.R.S32.HI R3, RZ, 0x1f, R10 ;  /* 0x0000001fff037819 */ /* 0x000fe2000001140a */
[----:B------:R-:W-:Y:S01]  /*1bd0*/  IMAD R8, R16, c[0x0][0x280], RZ ;  /* 0x0000a00010087a24 */ /* 0x000fe200078e02ff */
[--C-:B------:R-:W-:Y:S01]  /*1be0*/  IADD3 R10, P1, P0, R10, R138, -R71.reuse ;  /* 0x0000008a0a0a7210 */ /* 0x100fe2000783e847 */
[----:B------:R-:W-:Y:S01]  /*1bf0*/  IMAD R16, R16, c[0x0][0x278], RZ ;  /* 0x00009e0010107a24 */ /* 0x000fe200078e02ff */
[----:B------:R-:W-:Y:S01]  /*1c00*/  SHF.R.S32.HI R4, RZ, 0x1f, R71 ;  /* 0x0000001fff047819 */ /* 0x000fe20000011447 */
[C---:B------:R-:W-:Y:S01]  /*1c10*/  IMAD R8, R235.reuse, c[0x0][0x284], R8 ;  /* 0x0000a100eb087a24 */ /* 0x040fe200078e0208 */
[----:B------:R-:W-:Y:S01]  /*1c20*/  UMOV UR12, 0x40 ;  /* 0x00000040000c7882 */ /* 0x000fe20000000000 */
[----:B------:R-:W-:Y:S01]  /*1c30*/  IMAD.WIDE.U32 R18, R235, c[0x0][0x280], R14 ;  /* 0x0000a000eb127a25 */ /* 0x000fe200078e000e */
[----:B------:R-:W-:Y:S01]  /*1c40*/  IADD3.X R3, R3, R139, ~R4, P1, P0 ;  /* 0x0000008b03037210 */ /* 0x000fe20000fe0c04 */
[----:B------:R-:W-:Y:S01]  /*1c50*/  ULDC.64 UR4, c[0x0][0x1a0] ;  /* 0x0000680000047ab9 */ /* 0x000fe20000000a00 */
[----:B------:R-:W-:Y:S01]  /*1c60*/  MOV R144, c[0x0][0x290] ;  /* 0x0000a40000907a02 */ /* 0x000fe20000000f00 */
[----:B------:R-:W-:Y:S01]  /*1c70*/  IMAD.WIDE.U32 R12, R235, c[0x0][0x278], R14 ;  /* 0x00009e00eb0c7a25 */ /* 0x000fe200078e000e */
[----:B------:R-:W-:Y:S01]  /*1c80*/  UIMAD UR17, UR12, UR5, URZ ;  /* 0x000000050c1172a4 */ /* 0x000fe2000f8e023f */
[----:B------:R-:W-:Y:S01]  /*1c90*/  SHF.L.U32 R91, R75, 0x5, RZ ;  /* 0x000000054b5b7819 */ /* 0x000fe200000006ff */
[----:B------:R-:W-:Y:S01]  /*1ca0*/  UMOV UR13, 0x80 ;  /* 0x00000080000d7882 */ /* 0x000fe20000000000 */
[----:B------:R-:W-:Y:S01]  /*1cb0*/  IMAD R16, R235, c[0x0][0x27c], R16 ;  /* 0x00009f00eb107a24 */ /* 0x000fe200078e0210 */
[----:B------:R-:W-:Y:S01]  /*1cc0*/  UMOV UR11, 0xc0 ;  /* 0x000000c0000b7882 */ /* 0x000fe20000000000 */
[----:B------:R-:W-:Y:S01]  /*1cd0*/  IMAD.IADD R9, R19, 0x1, R8 ;  /* 0x0000000113097824 */ /* 0x000fe200078e0208 */
[----:B------:R-:W-:Y:S01]  /*1ce0*/  UMOV UR10, 0x140 ;  /* 0x00000140000a7882 */ /* 0x000fe20000000000 */
[----:B------:R-:W-:Y:S01]  /*1cf0*/  IMAD.IADD R17, R13, 0x1, R16 ;  /* 0x000000010d117824 */ /* 0x000fe200078e0210 */
[----:B------:R-:W-:Y:S01]  /*1d00*/  MOV R16, R12 ;  /* 0x0000000c00107202 */ /* 0x000fe20000000f00 */
[----:B------:R-:W-:Y:S01]  /*1d10*/  IMAD.MOV.U32 R8, RZ, RZ, R18 ;  /* 0x000000ffff087224 */ /* 0x000fe200078e0012 */
[----:B------:R-:W-:Y:S01]  /*1d20*/  UMOV UR9, 0x180 ;  /* 0x0000018000097882 */ /* 0x000fe20000000000 */
[C---:B------:R-:W-:Y:S01]  /*1d30*/  IMAD R5, R3.reuse, c[0x0][0x290], RZ ;  /* 0x0000a40003057a24 */ /* 0x040fe200078e02ff */
[----:B------:R-:W-:Y:S01]  /*1d40*/  UMOV UR8, 0x1c0 ;  /* 0x000001c000087882 */ /* 0x000fe20000000000 */
[----:B------:R-:W-:Y:S01]  /*1d50*/  IMAD R3, R3, c[0x0][0x288], RZ ;  /* 0x0000a20003037a24 */ /* 0x000fe200078e02ff */
[----:B------:R-:W-:Y:S01]  /*1d60*/  UIMAD UR18, UR13, UR5, URZ ;  /* 0x000000050d1272a4 */ /* 0x000fe2000f8e023f */
[----:B------:R-:W-:Y:S01]  /*1d70*/  IMAD.WIDE.U32 R18, R10, c[0x0][0x290], R8 ;  /* 0x0000a4000a127a25 */ /* 0x000fe200078e0008 */
[----:B------:R-:W-:Y:S01]  /*1d80*/  UIMAD UR16, UR11, UR5, URZ ;  /* 0x000000050b1072a4 */ /* 0x000fe2000f8e023f */
[----:B------:R-:W-:Y:S01]  /*1d90*/  SHF.L.U32 R112, R144, 0x7, RZ ;  /* 0x0000000790707819 */ /* 0x000fe200000006ff */
        /* <DEDUP_REMOVED lines=11> */
[----:B------:R-:W-:Y:S01]  /*1e50*/  IMAD.IADD R9, R11, 0x1, R8 ;  /* 0x000000010b097824 */ /* 0x000fe200078e0208 */
[----:B------:R-:W-:Y:S01]  /*1e60*/  MOV R8, R10 ;  /* 0x0000000a00087202 */ /* 0x000fe20000000f00 */
[C---:B------:R-:W-:Y:S01]  /*1e70*/  IMAD R3, R119.reuse, c[0x0][0x2a0], RZ ;  /* 0x0000a80077037a24 */ /* 0x040fe200078e02ff */
[----:B------:R-:W-:Y:S01]  /*1e80*/  UIMAD.WIDE.U32 UR28, UR9, UR4, URZ ;  /* 0x00000004091c72a5 */ /* 0x000fe2000f8e003f */
[----:B------:R-:W-:Y:S01]  /*1e90*/  IMAD.MOV.U32 R4, RZ, RZ, R18 ;  /* 0x000000ffff047224 */ /* 0x000fe200078e0012 */
        /* <DEDUP_REMOVED lines=11> */
[----:B------:R-:W-:Y:S01]  /*1f50*/  IMAD.WIDE.U32 R2, R2, c[0x0][0x298], R8 ;  /* 0x0000a60002027a25 */ /* 0x000fe200078e0008 */
[----:B------:R-:W-:Y:S01]  /*1f60*/  LEA R120, P1, R4, c[0x0][0x270], 0x1 ;  /* 0x00009c0004787a11 */ /* 0x000fe200078208ff */
        /* <DEDUP_REMOVED lines=8> */
[C---:B------:R-:W-:Y:S01]  /*1ff0*/  IMAD.WIDE.U32 R12, R7.reuse, 0x40, RZ ;  /* 0x00000040070c7825 */ /* 0x040fe200078e00ff */
[----:B------:R-:W-:Y:S01]  /*2000*/  LEA.HI.X R118, R4, c[0x0][0x274], R118, 0x1, P1 ;  /* 0x00009d0004767a11 */ /* 0x000fe200008f0c76 */
[----:B------:R-:W-:Y:S01]  /*2010*/  ULDC UR23, c[0x0][0x28c] ;  /* 0x0000a30000177ab9 */ /* 0x000fe20000000800 */
[----:B------:R-:W-:Y:S01]  /*2020*/  SHF.R.S32.HI R51, RZ, 0x1f, R3 ;  /* 0x0000001fff337819 */ /* 0x000fe20000011403 */
[----:B------:R-:W-:Y:S01]  /*2030*/  IMAD.MOV.U32 R98, RZ, RZ, 0x6 ;  /* 0x00000006ff627424 */ /* 0x000fe200078e00ff */
[-C--:B------:R-:W-:Y:S01]  /*2040*/  IADD3 R126, P0, R74, R3.reuse, RZ ;  /* 0x000000034a7e7210 */ /* 0x080fe20007f1e0ff */
[----:B------:R-:W-:Y:S01]  /*2050*/  IMAD.MOV.U32 R101, RZ, RZ, 0x7 ;  /* 0x00000007ff657424 */ /* 0x000fe200078e00ff */
[----:B------:R-:W-:Y:S01]  /*2060*/  IADD3 R50, P1, R76, R3, RZ ;  /* 0x000000034c327210 */ /* 0x000fe20007f3e0ff */
[----:B------:R-:W-:Y:S01]  /*2070*/  IMAD.WIDE.U32 R6, R7, 0x80, RZ ;  /* 0x0000008007067825 */ /* 0x000fe200078e00ff */
[----:B------:R-:W-:Y:S01]  /*2080*/  IADD3 R108, R13, UR17, RZ ;  /* 0x000000110d6c7c10 */ /* 0x000fe2000fffe0ff */
[----:B------:R-:W-:Y:S01]  /*2090*/  ULDC UR17, c[0x0][0x19c] ;  /* 0x0000670000117ab9 */ /* 0x000fe20000000800 */
[----:B------:R-:W-:Y:S01]  /*20a0*/  SHF.L.U64.HI R106, R144, R98, c[0x0][0x294] ;  /* 0x0000a500906a7619 */ /* 0x000fe20000010262 */
[--C-:B------:R-:W-:Y:S01]  /*20b0*/  IMAD.X R127, R72, 0x1, R51.reuse, P0 ;  /* 0x00000001487f7824 */ /* 0x100fe200000e0633 */
[----:B------:R-:W-:Y:S01]  /*20c0*/  UIMAD UR13, UR13, UR17, URZ ;  /* 0x000000110d0d72a4 */ /* 0x000fe2000f8e023f */
[----:B------:R-:W-:Y:S01]  /*20d0*/  IMAD.X R51, R73, 0x1, R51, P1 ;  /* 0x0000000149337824 */ /* 0x000fe200008e0633 */
[----:B------:R-:W-:Y:S01]  /*20e0*/  UIMAD UR12, UR12, UR17, URZ ;  /* 0x000000110c0c72a4 */ /* 0x000fe2000f8e023f */
[----:B------:R-:W-:Y:S01]  /*20f0*/  IMAD.MOV.U32 R129, RZ, RZ, c[0x0][0x288] ;  /* 0x0000a200ff817624 */ /* 0x000fe200078e00ff */
[C---:B------:R-:W-:Y:S01]  /*2100*/  SHF.L.U64.HI R127, R126.reuse, 0x1, R127 ;  /* 0x000000017e7f7819 */ /* 0x040fe2000001027f */
[----:B------:R-:W-:Y:S01]  /*2110*/  IMAD.SHL.U32 R126, R126, 0x2, RZ ;  /* 0x000000027e7e7824 */ /* 0x000fe200078e00ff */
[C---:B------:R-:W-:Y:S01]  /*2120*/  SHF.L.U64.HI R51, R50.reuse, 0x1, R51 ;  /* 0x0000000132337819 */ /* 0x040fe20000010233 */
[----:B------:R-:W-:Y:S01]  /*2130*/  IMAD.WIDE.U32 R154, R153, 0x80, RZ ;  /* 0x00000080999a7825 */ /* 0x000fe200078e00ff */
[----:B------:R-:W-:Y:S01]  /*2140*/  SHF.L.U32 R50, R50, 0x1, RZ ;  /* 0x0000000132327819 */ /* 0x000fe200000006ff */
[----:B------:R-:W-:Y:S01]  /*2150*/  ULDC UR22, c[0x0][0x28c] ;  /* 0x0000a30000167ab9 */ /* 0x000fe20000000800 */
[CC--:B------:R-:W-:Y:S01]  /*2160*/  SHF.L.U64.HI R111, R144.reuse, R101.reuse, c[0x0][0x294] ;  /* 0x0000a500906f7619 */ /* 0x0c0fe20000010265 */
[C---:B------:R-:W-:Y:S01]  /*2170*/  IMAD.SHL.U32 R107, R144.reuse, 0x40, RZ ;  /* 0x00000040906b7824 */ /* 0x040fe200078e00ff */
[C---:B------:R-:W-:Y:S01]  /*2180*/  SHF.L.U64.HI R0, R144.reuse, R128, c[0x0][0x294] ;  /* 0x0000a50090007619 */ /* 0x040fe20000010280 */
[----:B------:R-:W-:Y:S01]  /*2190*/  IMAD.SHL.U32 R105, R144, 0x20, RZ ;  /* 0x0000002090697824 */ /* 0x000fe200078e00ff */
[----:B------:R-:W-:Y:S01]  /*21a0*/  IADD3 R124, P3, R126, c[0x0][0x2b0], RZ ;  /* 0x0000ac007e7c7a10 */ /* 0x000fe20007f7e0ff */
[----:B------:R-:W-:Y:S01]  /*21b0*/  IMAD.WIDE.U32 R150, R144, 0xc0, RZ ;  /* 0x000000c090967825 */ /* 0x000fe200078e00ff */
[----:B------:R-:W-:Y:S01]  /*21c0*/  IADD3 R10, P1, R50, c[0x0][0x2b0], RZ ;  /* 0x0000ac00320a7a10 */ /* 0x000fe20007f3e0ff */
[----:B------:R-:W-:Y:S01]  /*21d0*/  ULDC UR21, c[0x0][0x28c] ;  /* 0x0000a30000157ab9 */ /* 0x000fe20000000800 */
[----:B------:R-:W-:Y:S01]  /*21e0*/  IADD3 R114, R7, UR18, RZ ;  /* 0x0000001207727c10 */ /* 0x000fe2000fffe0ff */
[----:B------:R-:W-:Y:S01]  /*21f0*/  IMAD.WIDE.U32 R148, R144, 0x140, RZ ;  /* 0x0000014090947825 */ /* 0x000fe200078e00ff */
[----:B------:R-:W-:Y:S01]  /*2200*/  IADD3 R126, P2, R126, c[0x0][0x2a8], RZ ;  /* 0x0000aa007e7e7a10 */ /* 0x000fe20007f5e0ff */
[----:B------:R-:W-:Y:S01]  /*2210*/  ULDC UR20, c[0x0][0x28c] ;  /* 0x0000a30000147ab9 */ /* 0x000fe20000000800 */
[----:B------:R-:W-:Y:S01]  /*2220*/  IADD3 R50, P0, R50, c[0x0][0x2a8], RZ ;  /* 0x0000aa0032327a10 */ /* 0x000fe20007f1e0ff */
[----:B------:R-:W-:Y:S01]  /*2230*/  IMAD.WIDE.U32 R146, R144, 0x180, RZ ;  /* 0x0000018090927825 */ /* 0x000fe200078e00ff */
[C---:B------:R-:W-:Y:S01]  /*2240*/  SHF.L.U64.HI R98, R129.reuse, R98, c[0x0][0x28c] ;  /* 0x0000a30081627619 */ /* 0x040fe20000010262 */
[----:B------:R-:W-:Y:S01]  /*2250*/  ULDC UR19, c[0x0][0x28c] ;  /* 0x0000a30000137ab9 */ /* 0x000fe20000000800 */
[----:B------:R-:W-:Y:S01]  /*2260*/  SHF.L.U64.HI R101, R129, R101, c[0x0][0x28c] ;  /* 0x0000a30081657619 */ /* 0x000fe20000010265 */
[----:B------:R-:W-:Y:S01]  /*2270*/  IMAD.WIDE.U32 R152, R153, 0x40, RZ ;  /* 0x0000004099987825 */ /* 0x000fe200078e00ff */
[C---:B------:R-:W-:Y:S01]  /*2280*/  SHF.L.U64.HI R128, R129.reuse, R128, c[0x0][0x28c] ;  /* 0x0000a30081807619 */ /* 0x040fe20000010280 */
[----:B------:R-:W-:Y:S01]  /*2290*/  ULDC UR18, c[0x0][0x28c] ;  /* 0x0000a30000127ab9 */ /* 0x000fe20000000800 */
[----:B------:R-:W-:Y:S01]  /*22a0*/  SHF.L.U32 R99, R129, 0x6, RZ ;  /* 0x0000000681637819 */ /* 0x000fe200000006ff */
[----:B------:R-:W-:Y:S01]  /*22b0*/  IMAD.SHL.U32 R89, R75, 0x40, RZ ;  /* 0x000000404b597824 */ /* 0x000fe200078e00ff */
[----:B------:R-:W-:Y:S01]  /*22c0*/  SHF.L.U64.HI R106, R107, 0x1, R106 ;  /* 0x000000016b6a7819 */ /* 0x000fe2000001026a */
[C---:B------:R-:W-:Y:S01]  /*22d0*/  IMAD R87, R75.reuse, 0x60, RZ ;  /* 0x000000604b577824 */ /* 0x040fe200078e02ff */
[----:B------:R-:W-:Y:S01]  /*22e0*/  SHF.L.U64.HI R111, R112, 0x1, R111 ;  /* 0x00000001706f7819 */ /* 0x000fe2000001026f */
[----:B------:R-:W-:Y:S01]  /*22f0*/  IMAD.SHL.U32 R85, R75, 0x80, RZ ;  /* 0x000000804b557824 */ /* 0x000fe200078e00ff */
[----:B------:R-:W-:Y:S01]  /*2300*/  SHF.L.U64.HI R103, R105, 0x1, R0 ;  /* 0x0000000169677819 */ /* 0x000fe20000010200 */
[----:B------:R-:W-:Y:S01]  /*2310*/  IMAD R83, R75, 0xa0, RZ ;  /* 0x000000a04b537824 */ /* 0x000fe200078e02ff */
[----:B------:R-:W-:Y:S01]  /*2320*/  IADD3.X R121, R127, c[0x0][0x2b4], RZ, P3, !PT ;  /* 0x0000ad007f797a10 */ /* 0x000fe20001ffe4ff */
[----:B------:R-:W-:Y:S01]  /*2330*/  IMAD R81, R75, 0xc0, RZ ;  /* 0x000000c04b517824 */ /* 0x000fe200078e02ff */
[----:B------:R-:W-:Y:S01]  /*2340*/  IADD3.X R9, R51, c[0x0][0x2b4], RZ, P1, !PT ;  /* 0x0000ad0033097a10 */ /* 0x000fe20000ffe4ff */
[----:B------:R-:W-:Y:S01]  /*2350*/  IMAD R79, R75, 0xe0, RZ ;  /* 0x000000e04b4f7824 */ /* 0x000fe200078e02ff */
[----:B------:R-:W-:Y:S01]  /*2360*/  SHF.L.U64.HI R108, R12, 0x1, R108 ;  /* 0x000000010c6c7819 */ /* 0x000fe2000001026c */
[----:B------:R-:W-:Y:S01]  /*2370*/  IMAD.WIDE.U32 R144, R144, 0x1c0, RZ ;  /* 0x000001c090907825 */ /* 0x000fe200078e00ff */
[----:B------:R-:W-:Y:S01]  /*2380*/  SHF.L.U64.HI R114, R6, 0x1, R114 ;  /* 0x0000000106727819 */ /* 0x000fe20000010272 */
[----:B------:R-:W-:Y:S01]  /*2390*/  ULDC UR4, c[0x0][0x230] ;  /* 0x00008c0000047ab9 */ /* 0x000fe20000000800 */
[C---:B------:R-:W-:Y:S01]  /*23a0*/  IADD3 R132, R138.reuse, 0xa0, RZ ;  /* 0x000000a08a847810 */ /* 0x040fe20007ffe0ff */
[----:B------:R-:W-:Y:S01]  /*23b0*/  IMAD.MOV.U32 R93, RZ, RZ, c[0x0][0x290] ;  /* 0x0000a400ff5d7624 */ /* 0x000fe200078e00ff */
[C---:B------:R-:W-:Y:S01]  /*23c0*/  IADD3 R131, R138.reuse, 0xc0, RZ ;  /* 0x000000c08a837810 */ /* 0x040fe20007ffe0ff */
[C---:B------:R-:W-:Y:S01]  /*23d0*/  IMAD.SHL.U32 R102, R129.reuse, 0x80, RZ ;  /* 0x0000008081667824 */ /* 0x040fe200078e00ff */
[----:B------:R-:W-:Y:S01]  /*23e0*/  IADD3 R130, R138, 0xe0, RZ ;  /* 0x000000e08a827810 */ /* 0x000fe20007ffe0ff */
[----:B------:R-:W-:Y:S01]  /*23f0*/  IMAD.SHL.U32 R109, R12, 0x2, RZ ;  /* 0x000000020c6d7824 */ /* 0x000fe200078e00ff */
        /* <DEDUP_REMOVED lines=13> */
[----:B------:R-:W-:Y:S01]  /*24d0*/  UIMAD UR25, UR25, 0xc0, URZ ;  /* 0x000000c0191978a4 */ /* 0x000fe2000f8e023f */
[----:B------:R-:W-:Y:S01]  /*24e0*/  SHF.L.U32 R105, R105, 0x1, RZ ;  /* 0x0000000169697819 */ /* 0x000fe200000006ff */
        /* <DEDUP_REMOVED lines=14> */
[----:B------:R-:W-:Y:S01]  /*25d0*/  UIADD3 UR16, UR33, UR16, URZ ;  /* 0x0000001021107290 */ /* 0x000fe2000fffe03f */
[----:B------:R-:W-:Y:S01]  /*25e0*/  IADD3.X R51, R51, c[0x0][0x2ac], RZ, P0, !PT ;  /* 0x0000ab0033337a10 */ /* 0x000fe200007fe4ff */
[----:B------:R-:W-:-:S02]  /*25f0*/  UIADD3 UR15, UR31, UR15, URZ ;  /* 0x0000000f1f0f7290 */ /* 0x000fc4000fffe03f */
[----:B------:R-:W-:Y:S02]  /*2600*/  UIADD3 UR14, UR29, UR14, URZ ;  /* 0x0000000e1d0e7290 */ /* 0x000fe4000fffe03f */
[----:B------:R-:W-:Y:S02]  /*2610*/  UIADD3 UR26, UR35, UR26, URZ ;  /* 0x0000001a231a7290 */ /* 0x000fe4000fffe03f */
[----:B------:R-:W-:Y:S02]  /*2620*/  ULDC.U8 UR8, c[0x0][0x313] ;  /* 0x0000c4c000087ab9 */ /* 0x000fe40000000000 */
.L_x_2454:
[----:B------:R-:W-:Y:S02]  /*2630*/  IMAD.SHL.U32 R13, R11, 0x100, RZ ;  /* 0x000001000b0d7824 */ /* 0x000fe400078e00ff */
[----:B------:R-:W-:Y:S02]  /*2640*/  IMAD.MOV.U32 R16, RZ, RZ, R120 ;  /* 0x000000ffff107224 */ /* 0x000fe400078e0078 */
[----:B------:R-:W-:Y:S01]  /*2650*/  IMAD.MOV.U32 R17, RZ, RZ, R118 ;  /* 0x000000ffff117224 */ /* 0x000fe200078e0076 */
[----:B------:R-:W-:Y:S05]  /*2660*/  IADD3 R12, R13, -0x100, RZ ;  /* 0xffffff000d0c7810 */ /* 0x000fea0007ffe0ff */
[--C-:B------:R-:W-:Y:S02]  /*2670*/  IMAD.IADD R7, R61, 0x1, -R12.reuse ;  /* 0x000000013d077824 */ /* 0x100fe400078e0a0c */
[----:B------:R-:W-:Y:S03]  /*2680*/  IMAD.IADD R5, R71, 0x1, -R12 ;  /* 0x0000000147057824 */ /* 0x000fe600078e0a0c */
[CC--:B------:R-:W-:Y:S02]  /*2690*/  ISETP.GE.AND P0, PT, R136.reuse, R7.reuse, PT ;  /* 0x000000078800720c */ /* 0x0c0fe40003f06270 */
[----:B------:R-:W-:Y:S02]  /*26a0*/  ISETP.GE.AND P2, PT, R133, R7, PT ;  /* 0x000000078500720c */ /* 0x000fe40003f46270 */
[----:B------:R-:W-:Y:S02]  /*26b0*/  ISETP.GE.AND P3, PT, R136, R5, !P0 ;  /* 0x000000058800720c */ /* 0x000fe40004766270 */
[----:B------:R-:W-:Y:S02]  /*26c0*/  ISETP.GE.AND P0, PT, R135, R7, PT ;  /* 0x000000078700720c */ /* 0x000fe40003f06270 */
[-C--:B------:R-:W-:Y:S02]  /*26d0*/  ISETP.GE.AND P2, PT, R133, R5.reuse, !P2 ;  /* 0x000000058500720c */ /* 0x080fe40005746270 */
[----:B------:R-:W-:Y:S02]  /*26e0*/  ISETP.GE.AND P5, PT, R135, R5, !P0 ;  /* 0x000000058700720c */ /* 0x000fe400047a6270 */
        /* <DEDUP_REMOVED lines=13> */
[----:B------:R-:W-:Y:S01]  /*27c0*/  ISETP.GE.AND P1, PT, R132, R7, PT ;  /* 0x000000078400720c */ /* 0x000fe20003f26270 */
        /* <DEDUP_REMOVED lines=105> */
.L_x_2404:
[----:B------:R-:W-:Y:S05]  /*2e60*/  BSYNC B0 ;  /* 0x0000000000007941 */ /* 0x000fea0003800000 */
.L_x_2403:
        /* <DEDUP_REMOVED lines=57> */
.L_x_2406:
[----:B------:R-:W-:Y:S05]  /*3200*/  BSYNC B0 ;  /* 0x0000000000007941 */ /* 0x000fea0003800000 */
.L_x_2405:
        /* <DEDUP_REMOVED lines=59> */
.L_x_2408:
[----:B------:R-:W-:Y:S05]  /*35c0*/  BSYNC B0 ;  /* 0x0000000000007941 */ /* 0x000fea0003800000 */
.L_x_2407:
        /* <DEDUP_REMOVED lines=61> */
.L_x_2410:
[----:B------:R-:W-:Y:S05]  /*39a0*/  BSYNC B0 ;  /* 0x0000000000007941 */ /* 0x000fea0003800000 */
.L_x_2409:
        /* <DEDUP_REMOVED lines=57> */
.L_x_2412:
[----:B------:R-:W-:Y:S05]  /*3d40*/  BSYNC B0 ;  /* 0x0000000000007941 */ /* 0x000fea0003800000 */
.L_x_2411:
        /* <DEDUP_REMOVED lines=61> */
.L_x_2414:
[----:B------:R-:W-:Y:S05]  /*4120*/  BSYNC B0 ;  /* 0x0000000000007941 */ /* 0x000fea0003800000 */
.L_x_2413:
        /* <DEDUP_REMOVED lines=61> */
.L_x_2416:
[----:B------:R-:W-:Y:S05]  /*4500*/  BSYNC B0 ;  /* 0x0000000000007941 */ /* 0x000fea0003800000 */
.L_x_2415:
        /* <DEDUP_REMOVED lines=63> */
.L_x_2418:
[----:B------:R-:W-:Y:S05]  /*4900*/  BSYNC B0 ;  /* 0x0000000000007941 */ /* 0x000fea0003800000 */
.L_x_2417:
        /* <DEDUP_REMOVED lines=9> */
.L_x_2402:
        /* <DEDUP_REMOVED lines=87> */
.L_x_2423:
[----:B------:R-:W-:Y:S05]  /*4f10*/  BSYNC B0 ;  /* 0x0000000000007941 */ /* 0x000fea0003800000 */
.L_x_2422:
[----:B-----5:R2:W-:Y:S02]  /*4f20*/  STG.E.128 [R94.64], R44 ;  /* 0x0000002c5e007986 */ /* 0x0205e4000c101d06 */
.L_x_2421:
[----:B------:R-:W-:Y:S05]  /*4f30*/  BSYNC B1 ;  /* 0x0000000000017941 */ /* 0x000fea0003800000 */
.L_x_2420:
        /* <DEDUP_REMOVED lines=88> */
.L_x_2427:
[----:B------:R-:W-:Y:S05]  /*54c0*/  BSYNC B0 ;  /* 0x0000000000007941 */ /* 0x000fea0003800000 */
.L_x_2426:
[C---:B------:R-:W-:Y:S04]  /*54d0*/  LEA R2, P0, R63.reuse, R94, 0x1 ;  /* 0x0000005e3f027211 */ /* 0x040fe800078008ff */
[----:B------:R-:W-:Y:S05]  /*54e0*/  LEA.HI.X R3, R63, R95, R60, 0x1, P0 ;  /* 0x0000005f3f037211 */ /* 0x000fea00000f0c3c */
[----:B-----5:R3:W-:Y:S04]  /*54f0*/  STG.E.128 [R2.64], R44 ;  /* 0x0000002c02007986 */ /* 0x0207e8000c101d06 */
.L_x_2425:
[----:B------:R-:W-:Y:S05]  /*5500*/  BSYNC B1 ;  /* 0x0000000000017941 */ /* 0x000fea0003800000 */
.L_x_2424:
[----:B------:R-:W-:Y:S01]  /*5510*/  ISETP.NE.AND P0, PT, R158, RZ, PT ;  /* 0x000000ff9e00720c */ /* 0x000fe20003f05270 */
[----:B------:R-:W-:Y:S01]  /*5520*/  @!UPT UIADD3 URZ, URZ, URZ, URZ ;  /* 0x0000003f3f3ff290 */ /* 0x000fe2000fffe03f */
[----:B------:R-:W-:Y:S11]  /*5530*/  BSSY B1, `(.L_x_2428) ;  /* 0x000005c000017945 */ /* 0x000ff60003800000 */
        /* <DEDUP_REMOVED lines=11> */
[C---:B------:R-:W-:Y:S01]  /*55f0*/  LOP3.LUT R39, R45.reuse, 0xffff0000, RZ, 0xc0, !PT ;  /* 0xffff00002d277812 */ /* 0x040fe200078ec0ff */
[----:B------:R-:W-:Y:S01]  /*5600*/  IMAD.U32 R36, R45, 0x10000, RZ ;  /* 0x000100002d247824 */ /* 0x000fe200078e00ff */
[C---:B------:R-:W-:Y:S01]  /*5610*/  SHF.L.U32 R40, R46.reuse, 0x10, RZ ;  /* 0x000000102e287819 */ /* 0x040fe200000006ff */
[C---:B------:R-:W-:Y:S01]  /*5620*/  IMAD.U32 R44, R47.reuse, 0x10000, RZ ;  /* 0x000100002f2c7824 */ /* 0x040fe200078e00ff */
[----:B------:R-:W-:Y:S02]  /*5630*/  LOP3.LUT R43, R46, 0xffff0000, RZ, 0xc0, !PT ;  /* 0xffff00002e2b7812 */ /* 0x000fe400078ec0ff */
        /* <DEDUP_REMOVED lines=11> */
[----:B-1----:R-:W-:Y:S04]  /*56f0*/  IADD3 R123, P1, R89, R48, RZ ;  /* 0x00000030597b7210 */ /* 0x002fe80007f3e0ff */
        /* <DEDUP_REMOVED lines=59> */
.L_x_2431:
[----:B------:R-:W-:Y:S05]  /*5ab0*/  BSYNC B0 ;  /* 0x0000000000007941 */ /* 0x000fea0003800000 */
.L_x_2430:
[C---:B------:R-:W-:Y:S04]  /*5ac0*/  LEA R2, P0, R152.reuse, R94, 0x1 ;  /* 0x0000005e98027211 */ /* 0x040fe800078008ff */
[----:B------:R-:W-:Y:S05]  /*5ad0*/  LEA.HI.X R3, R152, R95, R100, 0x1, P0 ;  /* 0x0000005f98037211 */ /* 0x000fea00000f0c64 */
[----:B-----5:R3:W-:Y:S04]  /*5ae0*/  STG.E.128 [R2.64], R44 ;  /* 0x0000002c02007986 */ /* 0x0207e8000c101d06 */
.L_x_2429:
[----:B------:R-:W-:Y:S05]  /*5af0*/  BSYNC B1 ;  /* 0x0000000000017941 */ /* 0x000fea0003800000 */
.L_x_2428:
        /* <DEDUP_REMOVED lines=28> */
[C---:B------:R-:W-:Y:S04]  /*5cc0*/  LEA R160, P1, R123.reuse, R124, 0x1 ;  /* 0x0000007c7ba07211 */ /* 0x040fe800078208ff */
        /* <DEDUP_REMOVED lines=61> */
.L_x_2435:
[----:B------:R-:W-:Y:S05]  /*60a0*/  BSYNC B0 ;  /* 0x0000000000007941 */ /* 0x000fea0003800000 */
.L_x_2434:
[----:B------:R-:W-:Y:S05]  /*60b0*/  MOV R3, 0xc0 ;  /* 0x000000c000037802 */ /* 0x000fea0000000f00 */
[C---:B------:R-:W-:Y:S04]  /*60c0*/  IMAD.WIDE.U32 R4, R3.reuse, c[0x0][0x198], R94 ;  /* 0x0000660003047a25 */ /* 0x040fe800078e005e */
[----:B------:R-:W-:Y:S05]  /*60d0*/  IMAD R0, R3, c[0x0][0x19c], RZ ;  /* 0x0000670003007a24 */ /* 0x000fea00078e02ff */
[----:B------:R-:W-:Y:S05]  /*60e0*/  IADD3 R5, R5, R0, RZ ;  /* 0x0000000005057210 */ /* 0x000fea0007ffe0ff */
[----:B-----5:R2:W-:Y:S02]  /*60f0*/  STG.E.128 [R4.64], R44 ;  /* 0x0000002c04007986 */ /* 0x0205e4000c101d06 */
.L_x_2433:
[----:B------:R-:W-:Y:S05]  /*6100*/  BSYNC B1 ;  /* 0x0000000000017941 */ /* 0x000fea0003800000 */
.L_x_2432:
        /* <DEDUP_REMOVED lines=24> */
[C---:B------:R-:W-:Y:S02]  /*6290*/  LEA R160, P1, R123.reuse, R124, 0x1 ;  /* 0x0000007c7ba07211 */ /* 0x040fe400078208ff */
        /* <DEDUP_REMOVED lines=63> */
.L_x_2439:
[----:B------:R-:W-:Y:S05]  /*6690*/  BSYNC B0 ;  /* 0x0000000000007941 */ /* 0x000fea0003800000 */
.L_x_2438:
[C---:B------:R-:W-:Y:S04]  /*66a0*/  LEA R2, P0, R154.reuse, R94, 0x1 ;  /* 0x0000005e9a027211 */ /* 0x040fe800078008ff */
[----:B------:R-:W-:Y:S05]  /*66b0*/  LEA.HI.X R3, R154, R95, R104, 0x1, P0 ;  /* 0x0000005f9a037211 */ /* 0x000fea00000f0c68 */
[----:B-----5:R2:W-:Y:S04]  /*66c0*/  STG.E.128 [R2.64], R44 ;  /* 0x0000002c02007986 */ /* 0x0205e8000c101d06 */
.L_x_2437:
[----:B------:R-:W-:Y:S05]  /*66d0*/  BSYNC B1 ;  /* 0x0000000000017941 */ /* 0x000fea0003800000 */
.L_x_2436:
        /* <DEDUP_REMOVED lines=90> */
.L_x_2443:
[----:B------:R-:W-:Y:S05]  /*6c80*/  BSYNC B0 ;  /* 0x0000000000007941 */ /* 0x000fea0003800000 */
.L_x_2442:
[----:B------:R-:W-:Y:S05]  /*6c90*/  MOV R3, 0x140 ;  /* 0x0000014000037802 */ /* 0x000fea0000000f00 */
[C---:B------:R-:W-:Y:S04]  /*6ca0*/  IMAD.WIDE.U32 R4, R3.reuse, c[0x0][0x198], R94 ;  /* 0x0000660003047a25 */ /* 0x040fe800078e005e */
[----:B------:R-:W-:Y:S05]  /*6cb0*/  IMAD R0, R3, c[0x0][0x19c], RZ ;  /* 0x0000670003007a24 */ /* 0x000fea00078e02ff */
[----:B------:R-:W-:Y:S05]  /*6cc0*/  IADD3 R5, R5, R0, RZ ;  /* 0x0000000005057210 */ /* 0x000fea0007ffe0ff */
[----:B-----5:R2:W-:Y:S02]  /*6cd0*/  STG.E.128 [R4.64], R44 ;  /* 0x0000002c04007986 */ /* 0x0205e4000c101d06 */
.L_x_2441:
[----:B------:R-:W-:Y:S05]  /*6ce0*/  BSYNC B1 ;  /* 0x0000000000017941 */ /* 0x000fea0003800000 */
.L_x_2440:
        /* <DEDUP_REMOVED lines=90> */
.L_x_2447:
[----:B------:R-:W-:Y:S05]  /*7290*/  BSYNC B0 ;  /* 0x0000000000007941 */ /* 0x000fea0003800000 */
.L_x_2446:
[----:B------:R-:W-:Y:S05]  /*72a0*/  MOV R3, 0x180 ;  /* 0x0000018000037802 */ /* 0x000fea0000000f00 */
[C---:B------:R-:W-:Y:S04]  /*72b0*/  IMAD.WIDE.U32 R4, R3.reuse, c[0x0][0x198], R94 ;  /* 0x0000660003047a25 */ /* 0x040fe800078e005e */
[----:B------:R-:W-:Y:S05]  /*72c0*/  IMAD R0, R3, c[0x0][0x19c], RZ ;  /* 0x0000670003007a24 */ /* 0x000fea00078e02ff */
[----:B------:R-:W-:Y:S05]  /*72d0*/  IADD3 R5, R5, R0, RZ ;  /* 0x0000000005057210 */ /* 0x000fea0007ffe0ff */
[----:B-----5:R2:W-:Y:S02]  /*72e0*/  STG.E.128 [R4.64], R44 ;  /* 0x0000002c04007986 */ /* 0x0205e4000c101d06 */
.L_x_2445:
[----:B------:R-:W-:Y:S05]  /*72f0*/  BSYNC B1 ;  /* 0x0000000000017941 */ /* 0x000fea0003800000 */
.L_x_2444:
        /* <DEDUP_REMOVED lines=91> */
.L_x_2451:
[----:B------:R-:W-:Y:S05]  /*78b0*/  BSYNC B0 ;  /* 0x0000000000007941 */ /* 0x000fea0003800000 */
.L_x_2450:
[----:B------:R-:W-:Y:S05]  /*78c0*/  MOV R3, 0x1c0 ;  /* 0x000001c000037802 */ /* 0x000fea0000000f00 */
[C---:B------:R-:W-:Y:S04]  /*78d0*/  IMAD.WIDE.U32 R4, R3.reuse, c[0x0][0x198], R94 ;  /* 0x0000660003047a25 */ /* 0x040fe800078e005e */
[----:B------:R-:W-:Y:S05]  /*78e0*/  IMAD R0, R3, c[0x0][0x19c], RZ ;  /* 0x0000670003007a24 */ /* 0x000fea00078e02ff */
[----:B------:R-:W-:Y:S05]  /*78f0*/  IADD3 R5, R5, R0, RZ ;  /* 0x0000000005057210 */ /* 0x000fea0007ffe0ff */
[----:B-----5:R2:W-:Y:S02]  /*7900*/  STG.E.128 [R4.64], R44 ;  /* 0x0000002c04007986 */ /* 0x0205e4000c101d06 */
.L_x_2449:
[----:B------:R-:W-:Y:S05]  /*7910*/  BSYNC B1 ;  /* 0x0000000000017941 */ /* 0x000fea0003800000 */
.L_x_2448:
        /* <DEDUP_REMOVED lines=9> */
.L_x_2401:
        /* <DEDUP_REMOVED lines=72> */
.L_x_2419:
        /* <DEDUP_REMOVED lines=82> */
.L_x_2452:
        /* <DEDUP_REMOVED lines=8> */
.L_x_2453:
[----:B------:R-:W-:Y:S04]  /*83d0*/  IADD3 R11, R11, -0x1, RZ ;  /* 0xffffffff0b0b7810 */ /* 0x000fe80007ffe0ff */
[----:B------:R-:W-:Y:S11]  /*83e0*/  ISETP.GT.AND P0, PT, R11, R92, PT ;  /* 0x0000005c0b00720c */ /* 0x000ff60003f04270 */
[----:B------:R-:W-:Y:S02]  /*83f0*/  @!UPT UIADD3 URZ, URZ, URZ, URZ ;  /* 0x0000003f3f3ff290 */ /* 0x000fe4000fffe03f */
[----:B------:R-:W-:-:S05]  /*8400*/  @P0 BRA `(.L_x_2454) ;  /* 0xffffa22000000947 */ /* 0x000fca000383ffff */
.L_x_2400:
        /* <DEDUP_REMOVED lines=16> */
[--C-:B------:R-:W-:Y:S01]  /*8510*/  IMAD.IADD R13, R234, 0x1, -R59.reuse ;  /* 0x00000001ea0d7824 */ /* 0x100fe200078e0a3b */
[----:B------:R-:W-:Y:S02]  /*8520*/  ISETP.NE.AND P4, PT, RZ, UR4, PT ;  /* 0x00000004ff007c0c */ /* 0x000fe4000bf85270 */
[----:B--2---:R-:W-:-:S05]  /*8530*/  IADD3 R0, R0, R71, R59 ;  /* 0x0000004700007210 */ /* 0x004fca0007ffe03b */
[----:B------:R-:W-:Y:S01]  /*8540*/  IMAD R9, R75, R0, RZ ;  /* 0x000000004b097224 */ /* 0x000fe200078e02ff */
[----:B------:R-:W-:Y:S02]  /*8550*/  IADD3.X R0, R70, UR5, RZ, P0, !PT ;  /* 0x0000000546007c10 */ /* 0x000fe400087fe4ff */
[C---:B------:R-:W-:Y:S02]  /*8560*/  LEA R26, P0, R5.reuse, c[0x0][0x160], 0x1 ;  /* 0x00005800051a7a11 */ /* 0x040fe400078008ff */
[-C--:B------:R-:W-:Y:S02]  /*8570*/  IADD3 R7, P2, R76, R9.reuse, RZ ;  /* 0x000000094c077210 */ /* 0x080fe40007f5e0ff */
[----:B------:R-:W-:Y:S02]  /*8580*/  SHF.R.S32.HI R25, RZ, 0x1f, R9 ;  /* 0x0000001fff197819 */ /* 0x000fe40000011409 */
[----:B-----5:R-:W-:Y:S02]  /*8590*/  IADD3 R3, P1, R74, R9, RZ ;  /* 0x000000094a037210 */ /* 0x020fe40007f3e0ff */
[----:B------:R-:W-:Y:S01]  /*85a0*/  LEA.HI.X R27, R5, c[0x0][0x164], R0, 0x1, P0 ;  /* 0x00005900051b7a11 */ /* 0x000fe200000f0c00 */
[--C-:B------:R-:W-:Y:S01]  /*85b0*/  IMAD.X R73, R73, 0x1, R25.reuse, P2 ;  /* 0x0000000149497824 */ /* 0x100fe200010e0619 */
[----:B------:R-:W-:Y:S01]  /*85c0*/  LEA.HI.X R9, R140, c[0x0][0x164], R70, 0x1, P3 ;  /* 0x000059008c097a11 */ /* 0x000fe200018f0c46 */
[----:B------:R-:W-:-:S02]  /*85d0*/  IMAD.X R25, R72, 0x1, R25, P1 ;  /* 0x0000000148197824 */ /* 0x000fc400008e0619 */
[----:B------:R-:W-:Y:S01]  /*85e0*/  IMAD.SHL.U32 R0, R75, 0x20, RZ ;  /* 0x000000204b007824 */ /* 0x000fe200078e00ff */
        /* <DEDUP_REMOVED lines=22> */
[----:B------:R-:W-:-:S02]  /*8750*/  SHF.L.U32 R16, R11, 0x10, RZ ;  /* 0x000000100b107819 */ /* 0x000fc400000006ff */
[----:B------:R-:W-:Y:S02]  /*8760*/  LOP3.LUT R8, R11, 0xffff0000, RZ, 0xc0, !PT ;  /* 0xffff00000b087812 */ /* 0x000fe400078ec0ff */
[----:B------:R-:W-:Y:S02]  /*8770*/  LOP3.LUT R10, R10, 0xffff0000, RZ, 0xc0, !PT ;  /* 0xffff00000a0a7812 */ /* 0x000fe400078ec0ff */
[----:B--2---:R-:W-:Y:S02]  /*8780*/  LOP3.LUT R11, R2, 0xffff0000, RZ, 0xc0, !PT ;  /* 0xffff0000020b7812 */ /* 0x004fe400078ec0ff */
[C---:B------:R-:W-:Y:S01]  /*8790*/  LOP3.LUT R21, R3.reuse, 0xffff0000, RZ, 0xc0, !PT ;  /* 0xffff000003157812 */ /* 0x040fe200078ec0ff */
[----:B------:R-:W-:Y:S01]  /*87a0*/  IMAD.U32 R3, R3, 0x10000, RZ ;  /* 0x0001000003037824 */ /* 0x000fe200078e00ff */
        /* <DEDUP_REMOVED lines=10> */
[----:B------:R-:W-:Y:S02]  /*8850*/  IMAD.U32 R6, R5, 0x10000, RZ ;  /* 0x0001000005067824 */ /* 0x000fe400078e00ff */
[-C--:B------:R-:W-:Y:S02]  /*8860*/  FMUL.FTZ R5, R18, R2.reuse ;  /* 0x0000000212057220 */ /* 0x080fe40000410000 */
[----:B------:R-:W-:Y:S02]  /*8870*/  FMUL.FTZ R21, R9, R2 ;  /* 0x0000000209157220 */ /* 0x000fe40000410000 */
[----:B------:R-:W-:-:S02]  /*8880*/  FMUL.FTZ R2, R10, R3 ;  /* 0x000000030a027220 */ /* 0x000fc40000410000 */
[----:B------:R-:W-:Y:S02]  /*8890*/  FMUL.FTZ R3, R17, R3 ;  /* 0x0000000311037220 */ /* 0x000fe40000410000 */
[----:B------:R-:W-:Y:S02]  /*88a0*/  FFMA.FTZ R11, R16, R23, -R11 ;  /* 0x00000017100b7223 */ /* 0x000fe4000001080b */
[-C--:B------:R-:W-:Y:S02]  /*88b0*/  FFMA.FTZ R5, R9, R4.reuse, -R5 ;  /* 0x0000000409057223 */ /* 0x080fe40000010805 */
[----:B------:R-:W-:Y:S01]  /*88c0*/  FFMA.FTZ R19, R12, R25, -R19 ;  /* 0x000000190c137223 */ /* 0x000fe20000010813 */
[----:B------:R-:W-:Y:S01]  /*88d0*/  F2FP.BF16.PACK_AB R11, R8, R11 ;  /* 0x0000000b080b723e */ /* 0x000fe200000010ff */
[----:B------:R-:W-:Y:S02]  /*88e0*/  FFMA.FTZ R4, R18, R4, R21 ;  /* 0x0000000412047223 */ /* 0x000fe40000010015 */
[-C--:B------:R-:W-:Y:S01]  /*88f0*/  FFMA.FTZ R2, R17, R6.reuse, -R2 ;  /* 0x0000000611027223 */ /* 0x080fe20000010802 */
[----:B------:R-:W-:Y:S01]  /*8900*/  F2FP.BF16.PACK_AB R9, R20, R19 ;  /* 0x000000131409723e */ /* 0x000fe200000010ff */
[----:B------:R-:W-:Y:S01]  /*8910*/  FFMA.FTZ R3, R10, R6, R3 ;  /* 0x000000060a037223 */ /* 0x000fe20000010003 */
[----:B------:R-:W-:-:S04]  /*8920*/  F2FP.BF16.PACK_AB R8, R4, R5 ;  /* 0x000000050408723e */ /* 0x000fc800000010ff */
[----:B------:R-:W-:Y:S02]  /*8930*/  F2FP.BF16.PACK_AB R10, R3, R2 ;  /* 0x00000002030a723e */ /* 0x000fe400000010ff */
.L_x_2461:
[----:B------:R-:W-:Y:S05]  /*8940*/  BSYNC B0 ;  /* 0x0000000000007941 */ /* 0x000fea0003800000 */
.L_x_2460:
[----:B-----5:R1:W-:Y:S04]  /*8950*/  STS.64 [R237], R8 ;  /* 0x00000008ed007388 */ /* 0x0203e80000000a00 */
[----:B------:R1:W-:Y:S02]  /*8960*/  STS.64 [R237+0x8], R10 ;  /* 0x0000080aed007388 */ /* 0x0003e40000000a00 */
.L_x_2459:
[----:B------:R-:W-:Y:S05]  /*8970*/  BSYNC B1 ;  /* 0x0000000000017941 */ /* 0x000fea0003800000 */
.L_x_2458:
        /* <DEDUP_REMOVED lines=55> */
.L_x_2464:
[----:B------:R-:W-:Y:S05]  /*8cf0*/  BSYNC B0 ;  /* 0x0000000000007941 */ /* 0x000fea0003800000 */
.L_x_2463:
[----:B-----5:R2:W-:Y:S01]  /*8d00*/  STS.128 [R237+0x800], R8 ;  /* 0x00080008ed007388 */ /* 0x0205e20000000c00 */
[----:B------:R-:W-:Y:S05]  /*8d10*/  BRA `(.L_x_2462) ;  /* 0x00000cb000007947 */ /* 0x000fea0003800000 */
.L_x_2457:
        /* <DEDUP_REMOVED lines=90> */
.L_x_2468:
[----:B------:R-:W-:Y:S05]  /*92c0*/  BSYNC B0 ;  /* 0x0000000000007941 */ /* 0x000fea0003800000 */
.L_x_2467:
[----:B-----5:R2:W-:Y:S04]  /*92d0*/  STS.64 [R237], R20 ;  /* 0x00000014ed007388 */ /* 0x0205e80000000a00 */
[----:B------:R2:W-:Y:S02]  /*92e0*/  STS.64 [R237+0x8], R22 ;  /* 0x00000816ed007388 */ /* 0x0005e40000000a00 */
.L_x_2466:
[----:B------:R-:W-:Y:S05]  /*92f0*/  BSYNC B1 ;  /* 0x0000000000017941 */ /* 0x000fea0003800000 */
.L_x_2465:
        /* <DEDUP_REMOVED lines=91> */
.L_x_2470:
[----:B------:R-:W-:Y:S05]  /*98b0*/  BSYNC B0 ;  /* 0x0000000000007941 */ /* 0x000fea0003800000 */
.L_x_2469:
[----:B-----5:R3:W-:Y:S01]  /*98c0*/  STS.128 [R237+0x800], R4 ;  /* 0x00080004ed007388 */ /* 0x0207e20000000c00 */
[----:B------:R-:W-:Y:S05]  /*98d0*/  BRA `(.L_x_2462) ;  /* 0x000000f000007947 */ /* 0x000fea0003800000 */
.L_x_2456:
[----:B-----5:R-:W-:Y:S01]  /*98e0*/  IMAD.IADD R3, R234, 0x1, -R59 ;  /* 0x00000001ea037824 */ /* 0x020fe200078e0a3b */
[----:B------:R-:W-:-:S04]  /*98f0*/  IADD3 R20, R138, 0x20, RZ ;  /* 0x000000208a147810 */ /* 0x000fc80007ffe0ff */
[-C--:B------:R-:W-:Y:S02]  /*9900*/  ISETP.GE.AND P0, PT, R20, R3.reuse, PT ;  /* 0x000000031400720c */ /* 0x080fe40003f06270 */
[----:B------:R-:W-:-:S11]  /*9910*/  ISETP.GE.AND P1, PT, R138, R3, PT ;  /* 0x000000038a00720c */ /* 0x000fd60003f26270 */
[C---:B------:R-:W-:Y:S02]  /*9920*/  @!P0 IADD3 R3, P2, R140.reuse, UR4, RZ ;  /* 0x000000048c038c10 */ /* 0x040fe4000ff5e0ff */
[----:B------:R-:W-:Y:S02]  /*9930*/  @!P1 LEA R4, P3, R140, c[0x0][0x160], 0x1 ;  /* 0x000058008c049a11 */ /* 0x000fe400078608ff */
        /* <DEDUP_REMOVED lines=9> */
.L_x_2462:
[----:B------:R-:W-:Y:S05]  /*99d0*/  BSYNC B2 ;  /* 0x0000000000027941 */ /* 0x000fea0003800000 */
.L_x_2455:
[----:B------:R-:W-:Y:S01]  /*99e0*/  IADD3 R240, R56, -0x1, RZ ;  /* 0xffffffff38f07810 */ /* 0x000fe20007ffe0ff */
[----:B------:R-:W-:Y:S01]  /*99f0*/  IMAD.SHL.U32 R66, R66, 0x8, RZ ;  /* 0x0000000842427824 */ /* 0x000fe200078e00ff */
[C---:B---3--:R-:W-:Y:S01]  /*9a00*/  IADD3 R6, R138.reuse, 0x40, RZ ;  /* 0x000000408a067810 */ /* 0x048fe20007ffe0ff */
[----:B------:R-:W-:Y:S01]  /*9a10*/  IMAD.SHL.U32 R67, R67, 0x40, RZ ;  /* 0x0000004043437824 */ /* 0x000fe200078e00ff */
[----:B-1----:R-:W-:Y:S01]  /*9a20*/  IADD3 R5, R138, 0x60, RZ ;  /* 0x000000608a057810 */ /* 0x002fe20007ffe0ff */
[----:B------:R-:W-:Y:S01]  /*9a30*/  IMAD.SHL.U32 R0, R240, 0x100, RZ ;  /* 0x00000100f0007824 */ /* 0x000fe200078e00ff */
[----:B--2---:R-:W-:-:S02]  /*9a40*/  IADD3 R8, R138, 0x80, RZ ;  /* 0x000000808a087810 */ /* 0x004fc40007ffe0ff */
        /* <DEDUP_REMOVED lines=11> */
[----:B------:R-:W-:Y:S01]  /*9b00*/  @!PT LDS RZ, [RZ] ;  /* 0x00000000fffff984 */ /* 0x000fe20000000800 */
[----:B------:R-:W-:Y:S01]  /*9b10*/  @!PT LDS RZ, [RZ] ;  /* 0x00000000fffff984 */ /* 0x000fe20000000800 */
[----:B------:R-:W-:Y:S01]  /*9b20*/  @!PT LDS RZ, [RZ] ;  /* 0x00000000fffff984 */ /* 0x000fe20000000800 */
[----:B------:R1:W-:Y:S01]  /*9b30*/  @!P0 LDGSTS.E.BYPASS.LTC128B.128 [R237+0x1000], [R230.64] ;  /* 0x01000000e6ed8fae */ /* 0x0003e2000b901d46 */
[----:B------:R-:W-:Y:S02]  /*9b40*/  SHF.R.S32.HI R50, RZ, 0x1f, R57 ;  /* 0x0000001fff327819 */ /* 0x000fe40000011439 */
[----:B------:R-:W-:Y:S01]  /*9b50*/  @!P4 LEA R12, P0, R63, R230, 0x1 ;  /* 0x000000e63f0cc211 */ /* 0x000fe200078008ff */
[----:B------:R-:W-:Y:S01]  /*9b60*/  @!P5 IMAD.MOV.U32 R9, RZ, RZ, c[0x0][0x198] ;  /* 0x00006600ff09d624 */ /* 0x000fe200078e00ff */
[----:B------:R-:W-:Y:S01]  /*9b70*/  LOP3.LUT R67, R67, 0xc0, RZ, 0xc0, !PT ;  /* 0x000000c043437812 */ /* 0x000fe200078ec0ff */
[----:B------:R-:W-:Y:S01]  /*9b80*/  @!P5 IMAD.MOV.U32 R10, RZ, RZ, c[0x0][0x19c] ;  /* 0x00006700ff0ad624 */ /* 0x000fe200078e00ff */
[----:B------:R-:W-:Y:S01]  /*9b90*/  @!P4 LEA.HI.X R13, R63, R231, R60, 0x1, P0 ;  /* 0x000000e73f0dc211 */ /* 0x000fe200000f0c3c */
[----:B------:R-:W-:Y:S01]  /*9ba0*/  @!P3 IMAD.MOV.U32 R24, RZ, RZ, c[0x0][0x198] ;  /* 0x00006600ff18b624 */ /* 0x000fe200078e00ff */
[----:B------:R-:W-:Y:S01]  /*9bb0*/  ISETP.GE.AND P0, PT, R2, R7, PT ;  /* 0x000000070200720c */ /* 0x000fe20003f06270 */
[----:B------:R-:W-:-:S02]  /*9bc0*/  @!P3 IMAD.MOV.U32 R14, RZ, RZ, c[0x0][0x19c] ;  /* 0x00006700ff0eb624 */ /* 0x000fc400078e00ff */
[----:B------:R2:W-:Y:S01]  /*9bd0*/  @!P4 LDGSTS.E.BYPASS.LTC128B.128 [R237+0x1800], [R12.64] ;  /* 0x018000000cedcfae */ /* 0x0005e2000b901d46 */
[C---:B------:R-:W-:Y:S01]  /*9be0*/  @!P5 LEA R26, P4, R9.reuse, R230, 0x7 ;  /* 0x000000e6091ad211 */ /* 0x040fe200078838ff */
[----:B------:R-:W-:Y:S02]  /*9bf0*/  @!P2 IMAD.MOV.U32 R22, RZ, RZ, c[0x0][0x198] ;  /* 0x00006600ff16a624 */ /* 0x000fe400078e00ff */
[----:B------:R-:W-:Y:S01]  /*9c00*/  @!P2 IMAD.MOV.U32 R11, RZ, RZ, c[0x0][0x19c] ;  /* 0x00006700ff0ba624 */ /* 0x000fe200078e00ff */
[----:B------:R-:W-:Y:S01]  /*9c10*/  @!P5 LEA.HI.X R27, R9, R231, R10, 0x7, P4 ;  /* 0x000000e7091bd211 */ /* 0x000fe200020f3c0a */
[----:B------:R-:W-:Y:S01]  /*9c20*/  @!P1 IMAD.MOV.U32 R18, RZ, RZ, c[0x0][0x198] ;  /* 0x00006600ff129624 */ /* 0x000fe200078e00ff */
[----:B------:R-:W-:Y:S01]  /*9c30*/  ISETP.GE.AND P4, PT, R8, R7, PT ;  /* 0x000000070800720c */ /* 0x000fe20003f86270 */
[----:B------:R-:W-:Y:S02]  /*9c40*/  @!P1 IMAD.MOV.U32 R10, RZ, RZ, c[0x0][0x19c] ;  /* 0x00006700ff0a9624 */ /* 0x000fe400078e00ff */
[----:B------:R-:W-:Y:S01]  /*9c50*/  @!P3 IMAD.WIDE.U32 R24, R24, 0xc0, R230 ;  /* 0x000000c01818b825 */ /* 0x000fe200078e00e6 */
[----:B------:R3:W-:Y:S03]  /*9c60*/  @!P5 LDGSTS.E.BYPASS.LTC128B.128 [R237+0x2000], [R26.64] ;  /* 0x020000001aeddfae */ /* 0x0007e6000b901d46 */
[----:B------:R-:W-:-:S02]  /*9c70*/  @!P0 IMAD.MOV.U32 R16, RZ, RZ, c[0x0][0x198] ;  /* 0x00006600ff108624 */ /* 0x000fc400078e00ff */
[----:B------:R-:W-:Y:S02]  /*9c80*/  @!P0 IMAD.MOV.U32 R9, RZ, RZ, c[0x0][0x19c] ;  /* 0x00006700ff098624 */ /* 0x000fe400078e00ff */
[----:B------:R-:W-:Y:S02]  /*9c90*/  @!P3 IMAD R14, R14, 0xc0, RZ ;  /* 0x000000c00e0eb824 */ /* 0x000fe400078e02ff */
[----:B------:R-:W-:-:S04]  /*9ca0*/  @!P2 IMAD.WIDE.U32 R22, R22, 0x140, R230 ;  /* 0x000001401616a825 */ /* 0x000fc800078e00e6 */
[----:B------:R-:W-:Y:S02]  /*9cb0*/  @!P2 IMAD R11, R11, 0x140, RZ ;  /* 0x000001400b0ba824 */ /* 0x000fe400078e02ff */
[----:B------:R-:W-:-:S04]  /*9cc0*/  @!P1 IMAD.WIDE.U32 R18, R18, 0x180, R230 ;  /* 0x0000018012129825 */ /* 0x000fc800078e00e6 */
[----:B--2---:R-:W-:Y:S02]  /*9cd0*/  @!P4 IMAD.MOV.U32 R13, RZ, RZ, c[0x0][0x198] ;  /* 0x00006600ff0dc624 */ /* 0x004fe400078e00ff */
[----:B------:R-:W-:Y:S02]  /*9ce0*/  @!P4 IMAD.MOV.U32 R12, RZ, RZ, c[0x0][0x19c] ;  /* 0x00006700ff0cc624 */ /* 0x000fe400078e00ff */
[----:B------:R-:W-:Y:S02]  /*9cf0*/  @!P1 IMAD R10, R10, 0x180, RZ ;  /* 0x000001800a0a9824 */ /* 0x000fe400078e02ff */
[----:B------:R-:W-:Y:S01]  /*9d00*/  @!P0 IMAD.WIDE.U32 R16, R16, 0x1c0, R230 ;  /* 0x000001c010108825 */ /* 0x000fe200078e00e6 */
[----:B---3--:R-:W-:-:S03]  /*9d10*/  @!P4 LEA R26, P5, R13, R230, 0x8 ;  /* 0x000000e60d1ac211 */ /* 0x008fc600078a40ff */
[----:B------:R-:W-:Y:S02]  /*9d20*/  @!P0 IMAD R9, R9, 0x1c0, RZ ;  /* 0x000001c009098824 */ /* 0x000fe400078e02ff */
[----:B------:R-:W-:Y:S01]  /*9d30*/  @!P3 IMAD.IADD R25, R25, 0x1, R14 ;  /* 0x000000011919b824 */ /* 0x000fe200078e020e */
[----:B------:R-:W-:Y:S01]  /*9d40*/  @!P4 LEA.HI.X R27, R13, R231, R12, 0x8, P5 ;  /* 0x000000e70d1bc211 */ /* 0x000fe200028f440c */
[----:B------:R-:W-:Y:S01]  /*9d50*/  @!P2 IMAD.IADD R23, R23, 0x1, R11 ;  /* 0x000000011717a824 */ /* 0x000fe200078e020b */
[-C--:B------:R-:W-:Y:S01]  /*9d60*/  ISETP.GE.AND P5, PT, R6, R7.reuse, PT ;  /* 0x000000070600720c */ /* 0x080fe20003fa6270 */
[----:B------:R-:W-:Y:S01]  /*9d70*/  @!P1 IMAD.IADD R19, R19, 0x1, R10 ;  /* 0x0000000113139824 */ /* 0x000fe200078e020a */
[----:B------:R2:W-:Y:S01]  /*9d80*/  @!P3 LDGSTS.E.BYPASS.LTC128B.128 [R237+0x2800], [R24.64] ;  /* 0x0280000018edbfae */ /* 0x0005e2000b901d46 */
[----:B------:R-:W-:Y:S01]  /*9d90*/  @!P0 IMAD.IADD R17, R17, 0x1, R9 ;  /* 0x0000000111118824 */ /* 0x000fe200078e0209 */
[----:B------:R-:W-:Y:S01]  /*9da0*/  SHF.R.S32.HI R10, RZ, 0x1f, R69 ;  /* 0x0000001fff0a7819 */ /* 0x000fe20000011445 */
[----:B------:R-:W-:Y:S01]  /*9db0*/  IMAD.IADD R48, R69, 0x1, -R48 ;  /* 0x0000000145307824 */ /* 0x000fe200078e0a30 */
[----:B------:R2:W-:Y:S01]  /*9dc0*/  @!P4 LDGSTS.E.BYPASS.LTC128B.128 [R237+0x3000], [R26.64] ;  /* 0x030000001aedcfae */ /* 0x0005e2000b901d46 */
[----:B------:R-:W-:-:S02]  /*9dd0*/  ISETP.GE.AND P4, PT, R20, R7, PT ;  /* 0x000000071400720c */ /* 0x000fc40003f86270 */
[----:B------:R-:W-:Y:S01]  /*9de0*/  LEA.HI R69, R10, R69, RZ, 0x3 ;  /* 0x000000450a457211 */ /* 0x000fe200078f18ff */
[----:B------:R3:W-:Y:S01]  /*9df0*/  @!P2 LDGSTS.E.BYPASS.LTC128B.128 [R237+0x3800], [R22.64] ;  /* 0x0380000016edafae */ /* 0x0007e2000b901d46 */
[-C--:B------:R-:W-:Y:S02]  /*9e00*/  ISETP.GE.AND P2, PT, R4, R7.reuse, PT ;  /* 0x000000070400720c */ /* 0x080fe40003f46270 */
[----:B------:R-:W-:Y:S01]  /*9e10*/  @!P5 IMAD.MOV.U32 R4, RZ, RZ, c[0x0][0x1a4] ;  /* 0x00006900ff04d624 */ /* 0x000fe200078e00ff */
[----:B------:R4:W-:Y:S01]  /*9e20*/  @!P1 LDGSTS.E.BYPASS.LTC128B.128 [R237+0x4000], [R18.64] ;  /* 0x0400000012ed9fae */ /* 0x0009e2000b901d46 */
[-C--:B------:R-:W-:Y:S01]  /*9e30*/  ISETP.GE.AND P3, PT, R5, R7.reuse, PT ;  /* 0x000000070500720c */ /* 0x080fe20003f66270 */
[----:B------:R-:W-:Y:S02]  /*9e40*/  IMAD.SHL.U32 R5, R58, 0x40, RZ ;  /* 0x000000403a057824 */ /* 0x000fe400078e00ff */
[----:B------:R5:W-:Y:S01]  /*9e50*/  @!P0 LDGSTS.E.BYPASS.LTC128B.128 [R237+0x4800], [R16.64] ;  /* 0x0480000010ed8fae */ /* 0x000be2000b901d46 */
[----:B------:R-:W-:Y:S01]  /*9e60*/  ISETP.GE.AND P0, PT, R138, R7, PT ;  /* 0x000000078a00720c */ /* 0x000fe20003f06270 */
[----:B------:R-:W-:Y:S01]  /*9e70*/  IMAD.SHL.U32 R51, R69, 0x20, RZ ;  /* 0x0000002045337824 */ /* 0x000fe200078e00ff */
[----:B------:R-:W-:Y:S01]  /*9e80*/  @!P4 LEA R10, P1, R65, R232, 0x1 ;  /* 0x000000e8410ac211 */ /* 0x000fe200078208ff */
[----:B------:R-:W0:Y:S01]  /*9e90*/  LDGDEPBAR ;  /* 0x00000000000079af */ /* 0x000e220000000000 */
[----:B------:R-:W-:Y:S01]  /*9ea0*/  LOP3.LUT R5, R5, 0xc0, RZ, 0xc0, !PT ;  /* 0x000000c005057812 */ /* 0x000fe200078ec0ff */
[----:B------:R-:W-:Y:S01]  /*9eb0*/  @!P2 IMAD.MOV.U32 R14, RZ, RZ, c[0x0][0x1a0] ;  /* 0x00006800ff0ea624 */ /* 0x000fe200078e00ff */
[----:B------:R-:W-:-:S02]  /*9ec0*/  @!P4 LEA.HI.X R11, R65, R233, R62, 0x1, P1 ;  /* 0x000000e9410bc211 */ /* 0x000fc400008f0c3e */
[----:B------:R-:W-:Y:S01]  /*9ed0*/  ISETP.GE.AND P1, PT, R3, R7, PT ;  /* 0x000000070300720c */ /* 0x000fe20003f26270 */
[----:B------:R-:W-:Y:S01]  /*9ee0*/  @!P5 IMAD.MOV.U32 R3, RZ, RZ, c[0x0][0x1a0] ;  /* 0x00006800ff03d624 */ /* 0x000fe200078e00ff */
[----:B------:R-:W-:Y:S01]  /*9ef0*/  LOP3.LUT R66, R5, 0x8, R66, 0xf8, !PT ;  /* 0x0000000805427812 */ /* 0x000fe200078ef842 */
[----:B------:R-:W-:Y:S01]  /*9f00*/  @!P2 IMAD.WIDE.U32 R14, R14, 0x140, R232 ;  /* 0x000001400e0ea825 */ /* 0x000fe200078e00e8 */
[----:B------:R-:W-:Y:S02]  /*9f10*/  SHF.R.U32.HI R5, RZ, 0x3, R5 ;  /* 0x00000003ff057819 */ /* 0x000fe40000011605 */
[----:B------:R-:W-:Y:S02]  /*9f20*/  LOP3.LUT R51, R51, 0xffffff00, RZ, 0xc0, !PT ;  /* 0xffffff0033337812 */ /* 0x000fe400078ec0ff */
[----:B------:R-:W-:-:S05]  /*9f30*/  LOP3.LUT R226, R66, R5, RZ, 0x3c, !PT ;  /* 0x0000000542e27212 */ /* 0x000fca00078e3cff */
[----:B------:R-:W-:-:S04]  /*9f40*/  @!P1 IMAD.MOV.U32 R12, RZ, RZ, c[0x0][0x1a0] ;  /* 0x00006800ff0c9624 */ /* 0x000fc800078e00ff */
[----:B------:R-:W-:Y:S01]  /*9f50*/  @!P1 IMAD.WIDE.U32 R12, R12, 0x180, R232 ;  /* 0x000001800c0c9825 */ /* 0x000fe200078e00e8 */
[----:B------:R-:W-:-:S04]  /*9f60*/  DEPBAR.LE SB0, 0x0 ;  /* 0x000080000000791a */ /* 0x000fc80000000000 */
[----:B------:R-:W-:Y:S01]  /*9f70*/  BAR.SYNC.DEFER_BLOCKING 0x0 ;  /* 0x0000000000007b1d */ /* 0x000fe20000010000 */
[----:B-----5:R-:W-:-:S04]  /*9f80*/  @!P3 IMAD.MOV.U32 R16, RZ, RZ, c[0x0][0x1a0] ;  /* 0x00006800ff10b624 */ /* 0x020fc800078e00ff */
        /* <DEDUP_REMOVED lines=8> */
[----:B------:R-:W-:Y:S01]  /*a010*/  ISETP.GE.AND P0, PT, R2, R7, PT ;  /* 0x000000070200720c */ /* 0x000fe20003f06270 */
[----:B------:R-:W-:-:S02]  /*a020*/  @!P1 IMAD.MOV.U32 R2, RZ, RZ, c[0x0][0x1a4] ;  /* 0x00006900ff029624 */ /* 0x000fc400078e00ff */
[----:B------:R-:W-:Y:S02]  /*a030*/  @P4 STS.128 [R237+0x5800], RZ ;  /* 0x005800ffed004388 */ /* 0x000fe40000000c00 */
[----:B------:R-:W-:Y:S02]  /*a040*/  @!P1 IMAD R2, R2, 0x180, RZ ;  /* 0x0000018002029824 */ /* 0x000fe400078e02ff */
[----:B------:R-:W-:Y:S01]  /*a050*/  @!PT LDS RZ, [RZ] ;  /* 0x00000000fffff984 */ /* 0x000fe20000000800 */
[----:B------:R-:W-:Y:S01]  /*a060*/  @!PT LDS RZ, [RZ] ;  /* 0x00000000fffff984 */ /* 0x000fe20000000800 */
[----:B------:R-:W-:Y:S01]  /*a070*/  @!PT LDS RZ, [RZ] ;  /* 0x00000000fffff984 */ /* 0x000fe20000000800 */
[----:B------:R5:W-:Y:S01]  /*a080*/  @!P4 LDGSTS.E.BYPASS.LTC128B.128 [R237+0x5800], [R10.64] ;  /* 0x058000000aedcfae */ /* 0x000be2000b901d46 */
[----:B----4-:R-:W-:Y:S01]  /*a090*/  @!P5 LEA R18, P4, R3, R232, 0x7 ;  /* 0x000000e80312d211 */ /* 0x010fe200078838ff */
[----:B------:R-:W-:Y:S02]  /*a0a0*/  @!P1 IMAD.IADD R13, R13, 0x1, R2 ;  /* 0x000000010d0d9824 */ /* 0x000fe400078e0202 */
[----:B------:R-:W-:Y:S01]  /*a0b0*/  @P5 STS.128 [R237+0x6000], RZ ;  /* 0x006000ffed005388 */ /* 0x000fe20000000c00 */
[----:B------:R-:W-:Y:S01]  /*a0c0*/  @!P5 LEA.HI.X R19, R3, R233, R4, 0x7, P4 ;  /* 0x000000e90313d211 */ /* 0x000fe200020f3c04 */
[----:B------:R-:W-:Y:S01]  /*a0d0*/  @!P2 IMAD.MOV.U32 R3, RZ, RZ, c[0x0][0x1a4] ;  /* 0x00006900ff03a624 */ /* 0x000fe200078e00ff */
[----:B------:R-:W-:Y:S01]  /*a0e0*/  ISETP.GE.AND P4, PT, R8, R7, PT ;  /* 0x000000070800720c */ /* 0x000fe20003f86270 */
[----:B------:R-:W-:-:S02]  /*a0f0*/  @!P3 IMAD.MOV.U32 R7, RZ, RZ, c[0x0][0x1a4] ;  /* 0x00006900ff07b624 */ /* 0x000fc400078e00ff */
[----:B------:R-:W-:Y:S01]  /*a100*/  @!PT LDS RZ, [RZ] ;  /* 0x00000000fffff984 */ /* 0x000fe20000000800 */
[----:B------:R-:W-:Y:S01]  /*a110*/  @!PT LDS RZ, [RZ] ;  /* 0x00000000fffff984 */ /* 0x000fe20000000800 */
[----:B------:R-:W-:Y:S01]  /*a120*/  @!PT LDS RZ, [RZ] ;  /* 0x00000000fffff984 */ /* 0x000fe20000000800 */
[----:B------:R4:W-:Y:S01]  /*a130*/  @!P5 LDGSTS.E.BYPASS.LTC128B.128 [R237+0x6000], [R18.64] ;  /* 0x0600000012eddfae */ /* 0x0009e2000b901d46 */
[----:B------:R-:W-:Y:S02]  /*a140*/  @!P2 IMAD R3, R3, 0x140, RZ ;  /* 0x000001400303a824 */ /* 0x000fe400078e02ff */
[----:B------:R-:W-:Y:S01]  /*a150*/  @!P0 IMAD.MOV.U32 R8, RZ, RZ, c[0x0][0x1a0] ;  /* 0x00006800ff088624 */ /* 0x000fe200078e00ff */
[----:B------:R-:W-:Y:S01]  /*a160*/  @P3 STS.128 [R237+0x6800], RZ ;  /* 0x006800ffed003388 */ /* 0x000fe20000000c00 */
[----:B------:R-:W-:Y:S02]  /*a170*/  @!P0 IMAD.MOV.U32 R2, RZ, RZ, c[0x0][0x1a4] ;  /* 0x00006900ff028624 */ /* 0x000fe400078e00ff */
[----:B------:R-:W-:Y:S02]  /*a180*/  @!P3 IMAD R7, R7, 0xc0, RZ ;  /* 0x000000c00707b824 */ /* 0x000fe400078e02ff */
[----:B------:R-:W-:Y:S02]  /*a190*/  @!P2 IMAD.IADD R15, R15, 0x1, R3 ;  /* 0x000000010f0fa824 */ /* 0x000fe400078e0203 */
[----:B------:R-:W-:-:S02]  /*a1a0*/  @!P4 IMAD.MOV.U32 R5, RZ, RZ, c[0x0][0x1a0] ;  /* 0x00006800ff05c624 */ /* 0x000fc400078e00ff */
[----:B------:R-:W-:Y:S02]  /*a1b0*/  @!P4 IMAD.MOV.U32 R6, RZ, RZ, c[0x0][0x1a4] ;  /* 0x00006900ff06c624 */ /* 0x000fe400078e00ff */
[----:B------:R-:W-:Y:S01]  /*a1c0*/  @!P0 IMAD.WIDE.U32 R8, R8, 0x1c0, R232 ;  /* 0x000001c008088825 */ /* 0x000fe200078e00e8 */
[----:B------:R-:W-:Y:S02]  /*a1d0*/  @!P4 LEA R4, P5, R5, R232, 0x8 ;  /* 0x000000e80504c211 */ /* 0x000fe400078a40ff */
[-C--:B-----5:R-:W-:Y:S01]  /*a1e0*/  LEA.HI R10, R50, R57.reuse, RZ, 0x4 ;  /* 0x00000039320a7211 */ /* 0x0a0fe200078f20ff */
[----:B------:R-:W-:Y:S01]  /*a1f0*/  @!P0 IMAD R3, R2, 0x1c0, RZ ;  /* 0x000001c002038824 */ /* 0x000fe200078e02ff */
[----:B------:R-:W-:Y:S01]  /*a200*/  LEA.HI R50, R50, R57, RZ, 0x5 ;  /* 0x0000003932327211 */ /* 0x000fe200078f28ff */
[----:B------:R-:W-:Y:S01]  /*a210*/  @!P3 IMAD.IADD R17, R17, 0x1, R7 ;  /* 0x000000011111b824 */ /* 0x000fe200078e0207 */
[----:B------:R-:W-:Y:S02]  /*a220*/  SHF.R.S32.HI R10, RZ, 0x4, R10 ;  /* 0x00000004ff0a7819 */ /* 0x000fe4000001140a */
[----:B------:R-:W-:-:S02]  /*a230*/  @!P4 LEA.HI.X R5, R5, R233, R6, 0x8, P5 ;  /* 0x000000e90505c211 */ /* 0x000fc400028f4406 */
[----:B------:R-:W-:Y:S01]  /*a240*/  LEA.HI R11, R10, R10, RZ, 0x1 ;  /* 0x0000000a0a0b7211 */ /* 0x000fe200078f08ff */
[----:B----4-:R-:W-:Y:S01]  /*a250*/  @!P0 IMAD.IADD R19, R9, 0x1, R3 ;  /* 0x0000000109138824 */ /* 0x010fe200078e0203 */
[----:B------:R-:W-:Y:S01]  /*a260*/  SHF.R.S32.HI R2, RZ, 0x5, R50 ;  /* 0x00000005ff027819 */ /* 0x000fe20000011432 */
[----:B------:R-:W-:Y:S01]  /*a270*/  @!PT LDS RZ, [RZ] ;  /* 0x00000000fffff984 */ /* 0x000fe20000000800 */
[----:B------:R-:W-:Y:S01]  /*a280*/  @!PT LDS RZ, [RZ] ;  /* 0x00000000fffff984 */ /* 0x000fe20000000800 */
[----:B------:R-:W-:Y:S01]  /*a290*/  @!PT LDS RZ, [RZ] ;  /* 0x00000000fffff984 */ /* 0x000fe20000000800 */
[----:B------:R4:W-:Y:S01]  /*a2a0*/  @!P3 LDGSTS.E.BYPASS.LTC128B.128 [R237+0x6800], [R16.64] ;  /* 0x0680000010edbfae */ /* 0x0009e2000b901d46 */
[----:B------:R-:W-:Y:S01]  /*a2b0*/  LOP3.LUT R11, R11, 0xfffffffe, RZ, 0xc0, !PT ;  /* 0xfffffffe0b0b7812 */ /* 0x000fe200078ec0ff */
[----:B------:R-:W-:Y:S01]  /*a2c0*/  @!P0 IMAD.MOV.U32 R18, RZ, RZ, R8 ;  /* 0x000000ffff128224 */ /* 0x000fe200078e0008 */
[----:B------:R-:W-:Y:S01]  /*a2d0*/  LOP3.LUT R50, R50, 0xffffffe0, RZ, 0xc0, !PT ;  /* 0xffffffe032327812 */ /* 0x000fe200078ec0ff */
[----:B------:R-:W-:Y:S02]  /*a2e0*/  @P4 STS.128 [R237+0x7000], RZ ;  /* 0x007000ffed004388 */ /* 0x000fe40000000c00 */
[----:B------:R-:W-:Y:S02]  /*a2f0*/  IMAD.IADD R11, R10, 0x1, -R11 ;  /* 0x000000010a0b7824 */ /* 0x000fe400078e0a0b */
[----:B------:R-:W-:Y:S01]  /*a300*/  @!PT LDS RZ, [RZ] ;  /* 0x00000000fffff984 */ /* 0x000fe20000000800 */
[----:B------:R-:W-:Y:S01]  /*a310*/  @!PT LDS RZ, [RZ] ;  /* 0x00000000fffff984 */ /* 0x000fe20000000800 */
[----:B------:R-:W-:Y:S01]  /*a320*/  @!PT LDS RZ, [RZ] ;  /* 0x00000000fffff984 */ /* 0x000fe20000000800 */
[----:B------:R5:W-:Y:S01]  /*a330*/  @!P4 LDGSTS.E.BYPASS.LTC128B.128 [R237+0x7000], [R4.64] ;  /* 0x0700000004edcfae */ /* 0x000be2000b901d46 */
[----:B------:R-:W-:-:S02]  /*a340*/  IMAD.IADD R50, R57, 0x1, -R50 ;  /* 0x0000000139327824 */ /* 0x000fc400078e0a32 */
[C---:B------:R-:W-:Y:S01]  /*a350*/  IMAD.SHL.U32 R6, R11.reuse, 0x8, RZ ;  /* 0x000000080b067824 */ /* 0x040fe200078e00ff */
[----:B------:R-:W-:Y:S01]  /*a360*/  @P2 STS.128 [R237+0x7800], RZ ;  /* 0x007800ffed002388 */ /* 0x000fe20000000c00 */
[----:B------:R-:W-:Y:S01]  /*a370*/  IMAD R7, R11, 0x8, R64 ;  /* 0x000000080b077824 */ /* 0x000fe200078e0240 */
[----:B------:R-:W-:Y:S01]  /*a380*/  SHF.R.S32.HI R63, RZ, 0x1f, R50 ;  /* 0x0000001fff3f7819 */ /* 0x000fe20000011432 */
[----:B------:R-:W-:Y:S01]  /*a390*/  IMAD.SHL.U32 R57, R57, 0x2, RZ ;  /* 0x0000000239397824 */ /* 0x000fe200078e00ff */
[----:B------:R-:W-:Y:S01]  /*a3a0*/  LOP3.LUT R3, R67, 0x8, R6, 0xf8, !PT ;  /* 0x0000000843037812 */ /* 0x000fe200078ef806 */
[----:B------:R-:W-:Y:S01]  /*a3b0*/  IMAD.U32 R226, R7, 0x20, R226 ;  /* 0x0000002007e27824 */ /* 0x000fe200078e00e2 */
[----:B------:R-:W-:Y:S01]  /*a3c0*/  SHF.R.U32.HI R6, RZ, 0x3, R67 ;  /* 0x00000003ff067819 */ /* 0x000fe20000011643 */
[----:B------:R-:W-:Y:S01]  /*a3d0*/  IMAD R7, R2, 0x200, R51 ;  /* 0x0000020002077824 */ /* 0x000fe200078e0233 */
[----:B------:R-:W-:Y:S01]  /*a3e0*/  @!PT LDS RZ, [RZ] ;  /* 0x00000000fffff984 */ /* 0x000fe20000000800 */
[----:B------:R-:W-:Y:S01]  /*a3f0*/  @!PT LDS RZ, [RZ] ;  /* 0x00000000fffff984 */ /* 0x000fe20000000800 */
[----:B------:R-:W-:Y:S01]  /*a400*/  @!PT LDS RZ, [RZ] ;  /* 0x00000000fffff984 */ /* 0x000fe20000000800 */
[----:B------:R1:W-:Y:S01]  /*a410*/  @!P2 LDGSTS.E.BYPASS.LTC128B.128 [R237+0x7800], [R14.64] ;  /* 0x078000000eedafae */ /* 0x0003e2000b901d46 */
[----:B------:R-:W-:Y:S01]  /*a420*/  IMAD.SHL.U32 R226, R226, 0x2, RZ ;  /* 0x00000002e2e27824 */ /* 0x000fe200078e00ff */
[----:B------:R-:W-:Y:S01]  /*a430*/  LOP3.LUT R3, R3, R6, RZ, 0x3c, !PT ;  /* 0x0000000603037212 */ /* 0x000fe200078e3cff */
[----:B------:R-:W-:Y:S01]  /*a440*/  IMAD R228, R48, 0x20, R7 ;  /* 0x0000002030e47824 */ /* 0x000fe200078e0207 */
[----:B------:R-:W-:Y:S01]  /*a450*/  @P1 STS.128 [R237+0x8000], RZ ;  /* 0x008000ffed001388 */ /* 0x000fe20000000c00 */
[----:B------:R-:W-:Y:S01]  /*a460*/  LEA.HI R63, R63, R50, RZ, 0x2 ;  /* 0x000000323f3f7211 */ /* 0x000fe200078f10ff */
[----:B------:R-:W-:Y:S01]  /*a470*/  IMAD R2, R2, 0x10, R59 ;  /* 0x0000001002027824 */ /* 0x000fe200078e023b */
[C---:B------:R-:W-:Y:S01]  /*a480*/  IADD3 R8, R226.reuse, 0x1000, RZ ;  /* 0x00001000e2087810 */ /* 0x040fe20007ffe0ff */
[----:B------:R-:W-:Y:S01]  /*a490*/  IMAD.IADD R228, R3, 0x1, R228 ;  /* 0x0000000103e47824 */ /* 0x000fe200078e02e4 */
[----:B------:R-:W-:Y:S01]  /*a4a0*/  @!PT LDS RZ, [RZ] ;  /* 0x00000000fffff984 */ /* 0x000fe20000000800 */
[----:B------:R-:W-:Y:S01]  /*a4b0*/  @!PT LDS RZ, [RZ] ;  /* 0x00000000fffff984 */ /* 0x000fe20000000800 */
[----:B------:R-:W-:Y:S01]  /*a4c0*/  @!PT LDS RZ, [RZ] ;  /* 0x00000000fffff984 */ /* 0x000fe20000000800 */
[----:B------:R1:W-:Y:S01]  /*a4d0*/  @!P1 LDGSTS.E.BYPASS.LTC128B.128 [R237+0x8000], [R12.64] ;  /* 0x080000000ced9fae */ /* 0x0003e2000b901d46 */
[----:B------:R-:W-:Y:S01]  /*a4e0*/  IADD3 R225, R226, 0x1020, RZ ;  /* 0x00001020e2e17810 */ /* 0x000fe20007ffe0ff */
[----:B------:R-:W-:Y:S01]  /*a4f0*/  IMAD R48, R48, 0x20, R51 ;  /* 0x0000002030307824 */ /* 0x000fe200078e0233 */
[----:B------:R-:W-:Y:S01]  /*a500*/  SHF.R.S32.HI R59, RZ, 0x2, R63 ;  /* 0x00000002ff3b7819 */ /* 0x000fe2000001143f */
[----:B------:R-:W-:Y:S01]  /*a510*/  IMAD.SHL.U32 R228, R228, 0x2, RZ ;  /* 0x00000002e4e47824 */ /* 0x000fe200078e00ff */
[----:B------:R-:W-:Y:S01]  /*a520*/  @P0 STS.128 [R237+0x8800], RZ ;  /* 0x008800ffed000388 */ /* 0x000fe20000000c00 */
[----:B------:R-:W-:Y:S01]  /*a530*/  LOP3.LUT R57, R57, 0x6, RZ, 0xc0, !PT ;  /* 0x0000000639397812 */ /* 0x000fe200078ec0ff */
[----:B------:R-:W-:Y:S01]  /*a540*/  IMAD.IADD R3, R3, 0x1, R48 ;  /* 0x0000000103037824 */ /* 0x000fe200078e0230 */
[----:B------:R-:W-:Y:S01]  /*a550*/  IADD3 R2, R2, 0x1, R59 ;  /* 0x0000000102027810 */ /* 0x000fe20007ffe03b */
[----:B------:R-:W-:Y:S01]  /*a560*/  @!PT LDS RZ, [RZ] ;  /* 0x00000000fffff984 */ /* 0x000fe20000000800 */
[----:B------:R-:W-:Y:S01]  /*a570*/  @!PT LDS RZ, [RZ] ;  /* 0x00000000fffff984 */ /* 0x000fe20000000800 */
[----:B------:R-:W-:Y:S01]  /*a580*/  @!PT LDS RZ, [RZ] ;  /* 0x00000000fffff984 */ /* 0x000fe20000000800 */
[----:B------:R4:W-:Y:S01]  /*a590*/  @!P0 LDGSTS.E.BYPASS.LTC128B.128 [R237+0x8800], [R18.64] ;  /* 0x0880000012ed8fae */ /* 0x0009e2000b901d46 */
[----:B------:R-:W-:Y:S01]  /*a5a0*/  LOP3.LUT P0, RZ, R58, 0x2, RZ, 0xc0, !PT ;  /* 0x000000023aff7812 */ /* 0x000fe2000780c0ff */
[----:B------:R-:W-:Y:S01]  /*a5b0*/  IMAD R227, R49, 0x2, R228 ;  /* 0x0000000231e37824 */ /* 0x000fe200078e02e4 */
[----:B------:R-:W-:Y:S01]  /*a5c0*/  IADD3 R2, R61, R2, -R234 ;  /* 0x000000023d027210 */ /* 0x000fe20007ffe8ea */
[----:B------:R-:W-:Y:S04]  /*a5d0*/  LDSM.16.M88.4 R140, [R228] ;  /* 0x00000000e48c783b */ /* 0x000fe80000000200 */
[----:B-----5:R-:W5:Y:S04]  /*a5e0*/  LDSM.16.M88.4 R4, [R226+0x1000] ;  /* 0x00100000e204783b */ /* 0x020f680000000200 */
[----:B------:R-:W2:Y:S02]  /*a5f0*/  LDSM.16.M88.4 R124, [R226+0x1400] ;  /* 0x00140000e27c783b */ /* 0x000ea40000000200 */
[----:B------:R-:W-:-:S02]  /*a600*/  @P0 IADD3 R225, R8, -0x20, RZ ;  /* 0xffffffe008e10810 */ /* 0x000fc40007ffe0ff */
[----:B------:R-:W-:Y:S02]  /*a610*/  LDSM.16.M88.4 R136, [R227] ;  /* 0x00000000e388783b */ /* 0x000fe40000000200 */
[C---:B------:R-:W-:Y:S02]  /*a620*/  IADD3 R222, R225.reuse, 0x400, RZ ;  /* 0x00000400e1de7810 */ /* 0x040fe40007ffe0ff */
[----:B-1----:R-:W1:Y:S01]  /*a630*/  LDSM.16.M88.4 R12, [R225] ;  /* 0x00000000e10c783b */ /* 0x002e620000000200 */
[C---:B------:R-:W-:Y:S02]  /*a640*/  IADD3 R221, R225.reuse, 0x800, RZ ;  /* 0x00000800e1dd7810 */ /* 0x040fe40007ffe0ff */
[C---:B------:R-:W-:Y:S01]  /*a650*/  IADD3 R220, R225.reuse, 0xc00, RZ ;  /* 0x00000c00e1dc7810 */ /* 0x040fe20007ffe0ff */
[----:B------:R-:W1:Y:S01]  /*a660*/  LDSM.16.M88.4 R148, [R226+0x4c00] ;  /* 0x004c0000e294783b */ /* 0x000e620000000200 */
[C---:B------:R-:W-:Y:S02]  /*a670*/  IADD3 R219, R225.reuse, 0x1000, RZ ;  /* 0x00001000e1db7810 */ /* 0x040fe40007ffe0ff */
[C---:B------:R-:W-:Y:S01]  /*a680*/  IADD3 R218, R225.reuse, 0x1400, RZ ;  /* 0x00001400e1da7810 */ /* 0x040fe20007ffe0ff */
[----:B------:R-:W1:Y:S01]  /*a690*/  LDSM.16.M88.4 R132, [R225+0x400] ;  /* 0x00040000e184783b */ /* 0x000e620000000200 */
[----:B------:R-:W-:-:S02]  /*a6a0*/  IADD3 R217, R225, 0x1800, RZ ;  /* 0x00001800e1d97810 */ /* 0x000fc40007ffe0ff */
[C---:B------:R-:W-:Y:S01]  /*a6b0*/  IADD3 R216, R225.reuse, 0x1c00, RZ ;  /* 0x00001c00e1d87810 */ /* 0x040fe20007ffe0ff */
[----:B------:R-:W1:Y:S01]  /*a6c0*/  LDSM.16.M88.4 R116, [R226+0x1800] ;  /* 0x00180000e274783b */ /* 0x000e620000000200 */
        /* <DEDUP_REMOVED lines=8> */
[----:B------:R-:W3:Y:S01]  /*a750*/  LDSM.16.M88.4 R100, [R226+0x2000] ;  /* 0x00200000e264783b */ /* 0x000ee20000000200 */
[C---:B------:R-:W-:Y:S02]  /*a760*/  IADD3 R209, R225.reuse, 0x3800, RZ ;  /* 0x00003800e1d17810 */ /* 0x040fe40007ffe0ff */
[----:B------:R-:W-:Y:S01]  /*a770*/  IADD3 R208, R225, 0x3c00, RZ ;  /* 0x00003c00e1d07810 */ /* 0x000fe20007ffe0ff */
[C---:B-----5:R-:W-:Y:S01]  /*a780*/  HMMA.16816.F32.BF16 R8, R140.reuse, R4, RZ ;  /* 0x000000048c08723c */ /* 0x060fe200000418ff */
[----:B------:R-:W-:Y:S04]  /*a790*/  LDSM.16.M88.4 R92, [R226+0x2400] ;  /* 0x00240000e25c783b */ /* 0x000fe80000000200 */
[----:B------:R-:W-:Y:S03]  /*a7a0*/  LDSM.16.M88.4 R84, [R226+0x2800] ;  /* 0x00280000e254783b */ /* 0x000fe60000000200 */
[C---:B------:R-:W-:Y:S01]  /*a7b0*/  HMMA.16816.F32.BF16 R4, R140.reuse, R6, RZ ;  /* 0x000000068c04723c */ /* 0x040fe200000418ff */
[----:B------:R-:W-:Y:S04]  /*a7c0*/  LDSM.16.M88.4 R76, [R226+0x2c00] ;  /* 0x002c0000e24c783b */ /* 0x000fe80000000200 */
[----:B------:R-:W-:Y:S03]  /*a7d0*/  LDSM.16.M88.4 R68, [R226+0x3000] ;  /* 0x00300000e244783b */ /* 0x000fe60000000200 */
[----:B--2---:R-:W-:Y:S01]  /*a7e0*/  HMMA.16816.F32.BF16 R128, R140, R124, RZ ;  /* 0x0000007c8c80723c */ /* 0x004fe200000418ff */
[----:B------:R-:W-:Y:S04]  /*a7f0*/  LDSM.16.M88.4 R52, [R226+0x3400] ;  /* 0x00340000e234783b */ /* 0x000fe80000000200 */
[----:B------:R-:W-:Y:S03]  /*a800*/  LDSM.16.M88.4 R40, [R226+0x3800] ;  /* 0x00380000e228783b */ /* 0x000fe60000000200 */
[C---:B-1----:R-:W-:Y:S01]  /*a810*/  HMMA.16816.F32.BF16 R8, R136.reuse, R12, R8 ;  /* 0x0000000c8808723c */ /* 0x042fe20000041808 */
[----:B------:R-:W-:Y:S04]  /*a820*/  LDSM.16.M88.4 R32, [R226+0x3c00] ;  /* 0x003c0000e220783b */ /* 0x000fe80000000200 */
[----:B------:R-:W-:Y:S03]  /*a830*/  LDSM.16.M88.4 R24, [R226+0x4000] ;  /* 0x00400000e218783b */ /* 0x000fe60000000200 */
[----:B------:R-:W-:Y:S01]  /*a840*/  HMMA.16816.F32.BF16 R4, R136, R14, R4 ;  /* 0x0000000e8804723c */ /* 0x000fe20000041804 */
[----:B----4-:R-:W-:Y:S04]  /*a850*/  LDSM.16.M88.4 R16, [R226+0x4400] ;  /* 0x00440000e210783b */ /* 0x010fe80000000200 */
[----:B------:R-:W-:Y:S03]  /*a860*/  LDSM.16.M88.4 R144, [R226+0x4800] ;  /* 0x00480000e290783b */ /* 0x000fe60000000200 */
[C---:B------:R-:W-:Y:S01]  /*a870*/  HMMA.16816.F32.BF16 R156, R140.reuse, R148, RZ ;  /* 0x000000948c9c723c */ /* 0x040fe200000418ff */
[----:B------:R-:W0:Y:S06]  /*a880*/  LDGDEPBAR ;  /* 0x00000000000079af */ /* 0x000e2c0000000000 */
[----:B------:R-:W-:Y:S01]  /*a890*/  IADD3 R148, R2, c[0x0][0x2e8], RZ ;  /* 0x0000ba0002947a10 */ /* 0x000fe20007ffe0ff */
[----:B------:R-:W-:Y:S01]  /*a8a0*/  HMMA.16816.F32.BF16 R124, R140, R126, RZ ;  /* 0x0000007e8c7c723c */ /* 0x000fe200000418ff */
[----:B------:R-:W-:-:S02]  /*a8b0*/  IMAD.IADD R2, R0, 0x1, R57 ;  /* 0x0000000100027824 */ /* 0x000fc400078e0239 */
[C---:B------:R-:W-:Y:S02]  /*a8c0*/  IADD3 R50, R148.reuse, 0x8, RZ ;  /* 0x0000000894327810 */ /* 0x040fe40007ffe0ff */
[-C--:B------:R-:W-:Y:S02]  /*a8d0*/  IMNMX R148, R148, R61.reuse, PT ;  /* 0x0000003d94947217 */ /* 0x080fe40003800200 */
[----:B------:R-:W-:Y:S01]  /*a8e0*/  IADD3 R51, R2, 0x1, RZ ;  /* 0x0000000102337810 */ /* 0x000fe20007ffe0ff */
[----:B------:R-:W-:Y:S01]  /*a8f0*/  HMMA.16816.F32.BF16 R128, R136, R132, R128 ;  /* 0x000000848880723c */ /* 0x000fe20000041880 */
[----:B------:R-:W-:Y:S02]  /*a900*/  IMNMX R149, R50, R61, PT ;  /* 0x0000003d32957217 */ /* 0x000fe40003800200 */
[----:B------:R-:W1:Y:S01]  /*a910*/  LDSM.16.M88.4 R60, [R225+0xc00] ;  /* 0x000c0000e13c783b */ /* 0x000e620000000200 */
[----:B------:R-:W-:Y:S02]  /*a920*/  IADD3 R50, R2, 0x8, RZ ;  /* 0x0000000802327810 */ /* 0x000fe40007ffe0ff */
[----:B------:R-:W-:-:S02]  /*a930*/  ISETP.GE.AND P0, PT, R51, R149, PT ;  /* 0x000000953300720c */ /* 0x000fc40003f06270 */
[-C--:B------:R-:W-:Y:S01]  /*a940*/  ISETP.GE.AND P2, PT, R51, R148.reuse, PT ;  /* 0x000000943300720c */ /* 0x080fe20003f46270 */
[C---:B------:R-:W-:Y:S01]  /*a950*/  HMMA.16816.F32.BF16 R120, R140.reuse, R116, RZ ;  /* 0x000000748c78723c */ /* 0x040fe200000418ff */
[----:B------:R-:W-:Y:S02]  /*a960*/  P2R R48, PR, RZ, 0x1 ;  /* 0x00000001ff307803 */ /* 0x000fe40000000000 */
        /* <DEDUP_REMOVED lines=8> */
[----:B---3--:R-:W-:Y:S01]  /*a9f0*/  HMMA.16816.F32.BF16 R112, R140, R108, RZ ;  /* 0x0000006c8c70723c */ /* 0x008fe200000418ff */
[----:B------:R-:W-:Y:S02]  /*aa00*/  ISETP.GE.AND P5, PT, R51, R149, PT ;  /* 0x000000953300720c */ /* 0x000fe40003fa6270 */
[----:B------:R-:W-:Y:S02]  /*aa10*/  ISETP.GE.AND P4, PT, R50, R148, PT ;  /* 0x000000943200720c */ /* 0x000fe40003f86270 */
[----:B------:R-:W-:-:S02]  /*aa20*/  IADD3 R4, R2, 0x18, RZ ;  /* 0x0000001802047810 */ /* 0x000fc40007ffe0ff */
[----:B------:R-:W-:Y:S01]  /*aa30*/  ISETP.GE.AND P6, PT, R51, R148, PT ;  /* 0x000000943300720c */ /* 0x000fe20003fc6270 */
[----:B------:R-:W-:Y:S01]  /*aa40*/  HMMA.16816.F32.BF16 R124, R136, R134, R124 ;  /* 0x00000086887c723c */ /* 0x000fe2000004187c */
[----:B------:R-:W-:Y:S02]  /*aa50*/  FSEL R58, R9, -INF , !P2 ;  /* 0xff800000093a7808 */ /* 0x000fe40005000000 */
[----:B------:R-:W-:Y:S02]  /*aa60*/  FSEL R205, R7, -INF , !P5 ;  /* 0xff80000007cd7808 */ /* 0x000fe40006800000 */
[----:B------:R-:W-:Y:S02]  /*aa70*/  FSEL R9, R6, -INF , !P3 ;  /* 0xff80000006097808 */ /* 0x000fe40005800000 */
[----:B------:R-:W-:Y:S01]  /*aa80*/  FSEL R134, R128, -INF , !P4 ;  /* 0xff80000080867808 */ /* 0x000fe20006000000 */
[----:B------:R-:W-:Y:S01]  /*aa90*/  HMMA.16816.F32.BF16 R108, R140, R110, RZ ;  /* 0x0000006e8c6c723c */ /* 0x000fe200000418ff */
[----:B------:R-:W-:-:S02]  /*aaa0*/  FSEL R132, R5, -INF , !P6 ;  /* 0xff80000005847808 */ /* 0x000fc40007000000 */
[C---:B------:R-:W-:Y:S02]  /*aab0*/  ISETP.GE.AND P5, PT, R4.reuse, R148, PT ;  /* 0x000000940400720c */ /* 0x040fe40003fa6270 */
[-C--:B------:R-:W-:Y:S02]  /*aac0*/  ISETP.GE.AND P4, PT, R4, R149.reuse, PT ;  /* 0x000000950400720c */ /* 0x080fe40003f86270 */
[----:B------:R-:W2:Y:S01]  /*aad0*/  LDSM.16.M88.4 R4, [R225+0x1000] ;  /* 0x00100000e104783b */ /* 0x000ea20000000200 */
[----:B------:R-:W-:Y:S01]  /*aae0*/  HMMA.16816.F32.BF16 R120, R136, R152, R120 ;  /* 0x000000988878723c */ /* 0x000fe20000041878 */
[----:B------:R-:W-:Y:S02]  /*aaf0*/  ISETP.GE.AND P0, PT, R50, R149, PT ;  /* 0x000000953200720c */ /* 0x000fe40003f06270 */
[C---:B------:R-:W-:Y:S02]  /*ab00*/  IADD3 R51, R2.reuse, 0x11, RZ ;  /* 0x0000001102337810 */ /* 0x040fe40007ffe0ff */
[----:B------:R-:W-:-:S02]  /*ab10*/  IADD3 R50, R2, 0x19, RZ ;  /* 0x0000001902327810 */ /* 0x000fc40007ffe0ff */
[----:B------:R-:W-:Y:S01]  /*ab20*/  FSEL R241, R130, -INF , !P0 ;  /* 0xff80000082f17808 */ /* 0x000fe20004000000 */
[----:B------:R-:W-:Y:S01]  /*ab30*/  HMMA.16816.F32.BF16 R104, R140, R100, RZ ;  /* 0x000000648c68723c */ /* 0x000fe200000418ff */
        /* <DEDUP_REMOVED lines=8> */
[C---:B------:R-:W-:Y:S01]  /*abc0*/  ISETP.GE.AND P1, PT, R50.reuse, R148, PT ;  /* 0x000000943200720c */ /* 0x040fe20003f26270 */
[----:B-1----:R-:W-:Y:S01]  /*abd0*/  HMMA.16816.F32.BF16 R112, R136, R60, R112 ;  /* 0x0000003c8870723c */ /* 0x002fe20000041870 */
[----:B------:R-:W-:Y:S02]  /*abe0*/  ISETP.GE.AND P2, PT, R50, R149, PT ;  /* 0x000000953200720c */ /* 0x000fe40003f46270 */
[----:B------:R-:W-:Y:S02]  /*abf0*/  IADD3 R51, R2, 0x21, RZ ;  /* 0x0000002102337810 */ /* 0x000fe40007ffe0ff */
[----:B------:R-:W-:-:S02]  /*ac00*/  FSEL R160, R124, -INF , !P5 ;  /* 0xff8000007ca07808 */ /* 0x000fc40006800000 */
[----:B------:R-:W-:Y:S01]  /*ac10*/  FSEL R207, R126, -INF , !P4 ;  /* 0xff8000007ecf7808 */ /* 0x000fe20006000000 */
[----:B------:R-:W-:Y:S01]  /*ac20*/  HMMA.16816.F32.BF16 R108, R136, R62, R108 ;  /* 0x0000003e886c723c */ /* 0x000fe2000004186c */
[----:B------:R-:W-:Y:S01]  /*ac30*/  FSEL R162, R125, -INF , !P3 ;  /* 0xff8000007da27808 */ /* 0x000fe20005800000 */
[----:B------:R-:W-:Y:S01]  /*ac40*/  LDSM.16.M88.4 R60, [R225+0x1800] ;  /* 0x00180000e13c783b */ /* 0x000fe20000000200 */
[----:B------:R-:W-:Y:S02]  /*ac50*/  IADD3 R50, R2, 0x28, RZ ;  /* 0x0000002802327810 */ /* 0x000fe40007ffe0ff */
[----:B------:R-:W-:Y:S02]  /*ac60*/  FSEL R243, R127, -INF , !P0 ;  /* 0xff8000007ff37808 */ /* 0x000fe40004000000 */
[----:B------:R-:W1:Y:S01]  /*ac70*/  LDSM.16.M88.4 R124, [R225+0x1400] ;  /* 0x00140000e17c783b */ /* 0x000e620000000200 */
[----:B------:R-:W-:Y:S01]  /*ac80*/  HMMA.16816.F32.BF16 R100, R140, R102, RZ ;  /* 0x000000668c64723c */ /* 0x000fe200000418ff */
[----:B------:R-:W-:-:S02]  /*ac90*/  ISETP.GE.AND P5, PT, R51, R148, PT ;  /* 0x000000943300720c */ /* 0x000fc40003fa6270 */
[-C--:B------:R-:W-:Y:S02]  /*aca0*/  ISETP.GE.AND P4, PT, R51, R149.reuse, PT ;  /* 0x000000953300720c */ /* 0x080fe40003f86270 */
[C---:B------:R-:W-:Y:S02]  /*acb0*/  ISETP.GE.AND P3, PT, R50.reuse, R148, PT ;  /* 0x000000943200720c */ /* 0x040fe40003f66270 */
[----:B------:R-:W-:Y:S01]  /*acc0*/  ISETP.GE.AND P0, PT, R50, R149, PT ;  /* 0x000000953200720c */ /* 0x000fe20003f06270 */
[----:B--2---:R-:W-:Y:S01]  /*acd0*/  HMMA.16816.F32.BF16 R104, R136, R4, R104 ;  /* 0x000000048868723c */ /* 0x004fe20000041868 */
[C---:B------:R-:W-:Y:S02]  /*ace0*/  IADD3 R51, R2.reuse, 0x29, RZ ;  /* 0x0000002902337810 */ /* 0x040fe40007ffe0ff */
[----:B------:R-:W-:Y:S02]  /*acf0*/  IADD3 R50, R2, 0x30, RZ ;  /* 0x0000003002327810 */ /* 0x000fe40007ffe0ff */
[----:B------:R-:W-:-:S02]  /*ad00*/  FSEL R201, R122, -INF , !P2 ;  /* 0xff8000007ac97808 */ /* 0x000fc40005000000 */
        /* <DEDUP_REMOVED lines=26> */
[----:B-1----:R-:W-:Y:S01]  /*aeb0*/  HMMA.16816.F32.BF16 R96, R136, R124, R96 ;  /* 0x0000007c8860723c */ /* 0x002fe20000041860 */
[----:B------:R-:W-:Y:S02]  /*aec0*/  FSEL R118, R117, -INF , !P1 ;  /* 0xff80000075767808 */ /* 0x000fe40004800000 */
[----:B------:R-:W-:Y:S02]  /*aed0*/  FSEL R195, R119, -INF , !P2 ;  /* 0xff80000077c37808 */ /* 0x000fe40005000000 */
[----:B------:R-:W-:-:S02]  /*aee0*/  ISETP.GE.AND P3, PT, R4, R148, PT ;  /* 0x000000940400720c */ /* 0x000fc40003f66270 */
[-C--:B------:R-:W-:Y:S01]  /*aef0*/  ISETP.GE.AND P0, PT, R4, R149.reuse, PT ;  /* 0x000000950400720c */ /* 0x080fe20003f06270 */
[----:B------:R-:W-:Y:S01]  /*af00*/  HMMA.16816.F32.BF16 R80, R140, R76, RZ ;  /* 0x0000004c8c50723c */ /* 0x000fe200000418ff */
[C---:B------:R-:W-:Y:S02]  /*af10*/  ISETP.GE.AND P1, PT, R50.reuse, R148, PT ;  /* 0x000000943200720c */ /* 0x040fe40003f26270 */
[----:B------:R-:W-:Y:S02]  /*af20*/  ISETP.GE.AND P2, PT, R50, R149, PT ;  /* 0x000000953200720c */ /* 0x000fe40003f46270 */
[C---:B------:R-:W-:Y:S02]  /*af30*/  IADD3 R5, R2.reuse, 0x41, RZ ;  /* 0x0000004102057810 */ /* 0x040fe40007ffe0ff */
[----:B------:R-:W-:Y:S01]  /*af40*/  IADD3 R4, R2, 0x48, RZ ;  /* 0x0000004802047810 */ /* 0x000fe20007ffe0ff */
[----:B------:R-:W-:Y:S01]  /*af50*/  HMMA.16816.F32.BF16 R92, R136, R126, R92 ;  /* 0x0000007e885c723c */ /* 0x000fe2000004185c */
        /* <DEDUP_REMOVED lines=8> */
[-C--:B------:R-:W-:Y:S01]  /*afe0*/  ISETP.GE.AND P4, PT, R4, R149.reuse, PT ;  /* 0x000000950400720c */ /* 0x080fe20003f86270 */
[----:B------:R-:W-:Y:S01]  /*aff0*/  HMMA.16816.F32.BF16 R84, R136, R62, R84 ;  /* 0x0000003e8854723c */ /* 0x000fe20000041854 */
[----:B------:R-:W1:Y:S01]  /*b000*/  LDSM.16.M88.4 R4, [R225+0x1c00] ;  /* 0x001c0000e104783b */ /* 0x000e620000000200 */
[----:B------:R-:W-:Y:S02]  /*b010*/  IADD3 R50, R2, 0x49, RZ ;  /* 0x0000004902327810 */ /* 0x000fe40007ffe0ff */
[----:B------:R-:W-:Y:S01]  /*b020*/  FSEL R178, R104, -INF , !P3 ;  /* 0xff80000068b27808 */ /* 0x000fe20005800000 */
[----:B------:R-:W-:Y:S01]  /*b030*/  LDSM.16.M88.4 R60, [R225+0x2400] ;  /* 0x00240000e13c783b */ /* 0x000fe20000000200 */
[----:B------:R-:W-:Y:S02]  /*b040*/  FSEL R185, R106, -INF , !P0 ;  /* 0xff8000006ab97808 */ /* 0x000fe40004000000 */
[C---:B------:R-:W-:Y:S01]  /*b050*/  ISETP.GE.AND P3, PT, R50.reuse, R148, PT ;  /* 0x000000943200720c */ /* 0x040fe20003f66270 */
[----:B------:R-:W-:Y:S01]  /*b060*/  HMMA.16816.F32.BF16 R76, R140, R78, RZ ;  /* 0x0000004e8c4c723c */ /* 0x000fe200000418ff */
[----:B------:R-:W-:-:S02]  /*b070*/  ISETP.GE.AND P0, PT, R50, R149, PT ;  /* 0x000000953200720c */ /* 0x000fc40003f06270 */
[----:B------:R-:W-:Y:S02]  /*b080*/  IADD3 R50, R2, 0x50, RZ ;  /* 0x0000005002327810 */ /* 0x000fe40007ffe0ff */
[----:B------:R-:W-:Y:S02]  /*b090*/  FSEL R180, R105, -INF , !P1 ;  /* 0xff80000069b47808 */ /* 0x000fe40004800000 */
[----:B------:R-:W-:Y:S01]  /*b0a0*/  FSEL R183, R107, -INF , !P2 ;  /* 0xff8000006bb77808 */ /* 0x000fe20005000000 */
[----:B------:R-:W-:Y:S01]  /*b0b0*/  HMMA.16816.F32.BF16 R72, R140, R68, RZ ;  /* 0x000000448c48723c */ /* 0x000fe200000418ff */
[C---:B------:R-:W-:Y:S02]  /*b0c0*/  ISETP.GE.AND P1, PT, R50.reuse, R148, PT ;  /* 0x000000943200720c */ /* 0x040fe40003f26270 */
[----:B------:R-:W-:Y:S02]  /*b0d0*/  ISETP.GE.AND P2, PT, R50, R149, PT ;  /* 0x000000953200720c */ /* 0x000fe40003f46270 */
[----:B------:R-:W-:-:S02]  /*b0e0*/  IADD3 R51, R2, 0x51, RZ ;  /* 0x0000005102337810 */ /* 0x000fc40007ffe0ff */
[----:B------:R-:W-:Y:S01]  /*b0f0*/  FSEL R126, R100, -INF , !P5 ;  /* 0xff800000647e7808 */ /* 0x000fe20006800000 */
[C---:B------:R-:W-:Y:S01]  /*b100*/  HMMA.16816.F32.BF16 R68, R140.reuse, R70, RZ ;  /* 0x000000468c44723c */ /* 0x040fe200000418ff */
[----:B------:R-:W-:Y:S02]  /*b110*/  FSEL R181, R102, -INF , !P4 ;  /* 0xff80000066b57808 */ /* 0x000fe40006000000 */
[----:B------:R-:W-:Y:S02]  /*b120*/  FSEL R182, R101, -INF , !P3 ;  /* 0xff80000065b67808 */ /* 0x000fe40005800000 */
[----:B------:R-:W-:Y:S02]  /*b130*/  IADD3 R50, R2, 0x58, RZ ;  /* 0x0000005802327810 */ /* 0x000fe40007ffe0ff */
[----:B------:R-:W-:Y:S01]  /*b140*/  FSEL R179, R103, -INF , !P0 ;  /* 0xff80000067b37808 */ /* 0x000fe20004000000 */
[----:B------:R-:W-:Y:S01]  /*b150*/  HMMA.16816.F32.BF16 R64, R140, R52, RZ ;  /* 0x000000348c40723c */ /* 0x000fe200000418ff */
[----:B------:R-:W2:Y:S01]  /*b160*/  LDSM.16.M88.4 R100, [R225+0x2000] ;  /* 0x00200000e164783b */ /* 0x000ea20000000200 */
[----:B------:R-:W-:-:S02]  /*b170*/  ISETP.GE.AND P5, PT, R51, R148, PT ;  /* 0x000000943300720c */ /* 0x000fc40003fa6270 */
[-C--:B------:R-:W-:Y:S02]  /*b180*/  ISETP.GE.AND P4, PT, R51, R149.reuse, PT ;  /* 0x000000953300720c */ /* 0x080fe40003f86270 */
[C---:B------:R-:W-:Y:S02]  /*b190*/  ISETP.GE.AND P3, PT, R50.reuse, R148, PT ;  /* 0x000000943200720c */ /* 0x040fe40003f66270 */
[----:B------:R-:W-:Y:S01]  /*b1a0*/  ISETP.GE.AND P0, PT, R50, R149, PT ;  /* 0x000000953200720c */ /* 0x000fe20003f06270 */
[----:B-1----:R-:W-:Y:S01]  /*b1b0*/  HMMA.16816.F32.BF16 R80, R136, R4, R80 ;  /* 0x000000048850723c */ /* 0x002fe20000041850 */
        /* <DEDUP_REMOVED lines=19> */
[C---:B--2---:R-:W-:Y:S01]  /*b2f0*/  HMMA.16816.F32.BF16 R72, R136.reuse, R100, R72 ;  /* 0x000000648848723c */ /* 0x044fe20000041848 */
[CC--:B------:R-:W-:Y:S02]  /*b300*/  ISETP.GE.AND P3, PT, R51.reuse, R148.reuse, PT ;  /* 0x000000943300720c */ /* 0x0c0fe40003f66270 */
[-C--:B------:R-:W-:Y:S02]  /*b310*/  ISETP.GE.AND P0, PT, R51, R149.reuse, PT ;  /* 0x000000953300720c */ /* 0x080fe40003f06270 */
[C---:B------:R-:W-:Y:S02]  /*b320*/  ISETP.GE.AND P5, PT, R4.reuse, R148, PT ;  /* 0x000000940400720c */ /* 0x040fe40003fa6270 */
[----:B------:R-:W-:Y:S01]  /*b330*/  ISETP.GE.AND P4, PT, R4, R149, PT ;  /* 0x000000950400720c */ /* 0x000fe20003f86270 */
[----:B------:R-:W-:Y:S01]  /*b340*/  HMMA.16816.F32.BF16 R68, R136, R102, R68 ;  /* 0x000000668844723c */ /* 0x000fe20000041844 */
[----:B------:R-:W-:-:S02]  /*b350*/  IADD3 R4, R2, 0x70, RZ ;  /* 0x0000007002047810 */ /* 0x000fc40007ffe0ff */
[----:B------:R-:W-:Y:S02]  /*b360*/  IADD3 R50, R2, 0x68, RZ ;  /* 0x0000006802327810 */ /* 0x000fe40007ffe0ff */
[----:B------:R-:W-:Y:S02]  /*b370*/  FSEL R196, R89, -INF , !P3 ;  /* 0xff80000059c47808 */ /* 0x000fe40005800000 */
[----:B------:R-:W-:Y:S01]  /*b380*/  FSEL R167, R91, -INF , !P0 ;  /* 0xff8000005ba77808 */ /* 0x000fe20004000000 */
[----:B------:R-:W-:Y:S01]  /*b390*/  HMMA.16816.F32.BF16 R36, R140, R32, RZ ;  /* 0x000000208c24723c */ /* 0x000fe200000418ff */
[----:B------:R-:W-:Y:S02]  /*b3a0*/  FSEL R190, R93, -INF , !P1 ;  /* 0xff8000005dbe7808 */ /* 0x000fe40004800000 */
[----:B------:R-:W-:Y:S02]  /*b3b0*/  FSEL R175, R95, -INF , !P2 ;  /* 0xff8000005faf7808 */ /* 0x000fe40005000000 */
[----:B------:R-:W-:-:S02]  /*b3c0*/  ISETP.GE.AND P3, PT, R4, R148, PT ;  /* 0x000000940400720c */ /* 0x000fc40003f66270 */
[-C--:B------:R-:W-:Y:S01]  /*b3d0*/  ISETP.GE.AND P0, PT, R4, R149.reuse, PT ;  /* 0x000000950400720c */ /* 0x080fe20003f06270 */
[C---:B------:R-:W-:Y:S01]  /*b3e0*/  HMMA.16816.F32.BF16 R28, R140.reuse, R24, RZ ;  /* 0x000000188c1c723c */ /* 0x040fe200000418ff */
[C---:B------:R-:W-:Y:S02]  /*b3f0*/  ISETP.GE.AND P1, PT, R50.reuse, R148, PT ;  /* 0x000000943200720c */ /* 0x040fe40003f26270 */
[----:B------:R-:W-:Y:S02]  /*b400*/  ISETP.GE.AND P2, PT, R50, R149, PT ;  /* 0x000000953200720c */ /* 0x000fe40003f46270 */
[C---:B------:R-:W-:Y:S02]  /*b410*/  IADD3 R5, R2.reuse, 0x71, RZ ;  /* 0x0000007102057810 */ /* 0x040fe40007ffe0ff */
[----:B------:R-:W-:Y:S01]  /*b420*/  IADD3 R4, R2, 0x78, RZ ;  /* 0x0000007802047810 */ /* 0x000fe20007ffe0ff */
[----:B------:R-:W-:Y:S01]  /*b430*/  HMMA.16816.F32.BF16 R20, R140, R16, RZ ;  /* 0x000000108c14723c */ /* 0x000fe200000418ff */
[----:B------:R-:W-:-:S02]  /*b440*/  FSEL R198, R84, -INF , !P1 ;  /* 0xff80000054c67808 */ /* 0x000fc40004800000 */
[----:B------:R-:W-:Y:S02]  /*b450*/  FSEL R165, R86, -INF , !P2 ;  /* 0xff80000056a57808 */ /* 0x000fe40005000000 */
[----:B------:R-:W-:Y:S02]  /*b460*/  FSEL R200, R85, -INF , !P5 ;  /* 0xff80000055c87808 */ /* 0x000fe40006800000 */
[----:B------:R-:W-:Y:S01]  /*b470*/  FSEL R163, R87, -INF , !P4 ;  /* 0xff80000057a37808 */ /* 0x000fe20006000000 */
[----:B------:R-:W-:Y:S01]  /*b480*/  HMMA.16816.F32.BF16 R12, R140, R144, RZ ;  /* 0x000000908c0c723c */ /* 0x000fe200000418ff */
[CC--:B------:R-:W-:Y:S02]  /*b490*/  ISETP.GE.AND P1, PT, R5.reuse, R148.reuse, PT ;  /* 0x000000940500720c */ /* 0x0c0fe40003f26270 */
[----:B------:R-:W-:Y:S02]  /*b4a0*/  ISETP.GE.AND P2, PT, R5, R149, PT ;  /* 0x000000950500720c */ /* 0x000fe40003f46270 */
[----:B------:R-:W-:-:S02]  /*b4b0*/  ISETP.GE.AND P5, PT, R4, R148, PT ;  /* 0x000000940400720c */ /* 0x000fc40003fa6270 */
[----:B------:R-:W-:Y:S01]  /*b4c0*/  ISETP.GE.AND P4, PT, R4, R149, PT ;  /* 0x000000950400720c */ /* 0x000fe20003f86270 */
[----:B------:R-:W-:Y:S01]  /*b4d0*/  HMMA.16816.F32.BF16 R52, R136, R62, R52 ;  /* 0x0000003e8834723c */ /* 0x000fe20000041834 */
[----:B------:R-:W1:Y:S01]  /*b4e0*/  LDSM.16.M88.4 R4, [R225+0x2800] ;  /* 0x00280000e104783b */ /* 0x000e620000000200 */
[----:B------:R-:W-:Y:S02]  /*b4f0*/  FSEL R202, R80, -INF , !P3 ;  /* 0xff80000050ca7808 */ /* 0x000fe40005800000 */
[----:B------:R-:W-:Y:S02]  /*b500*/  FSEL R161, R82, -INF , !P0 ;  /* 0xff80000052a17808 */ /* 0x000fe40004000000 */
[----:B------:R-:W-:Y:S02]  /*b510*/  FSEL R204, R81, -INF , !P1 ;  /* 0xff80000051cc7808 */ /* 0x000fe40004800000 */
[----:B------:R-:W-:Y:S01]  /*b520*/  FSEL R153, R83, -INF , !P2 ;  /* 0xff80000053997808 */ /* 0x000fe20005000000 */
[----:B------:R-:W-:Y:S01]  /*b530*/  HMMA.16816.F32.BF16 R40, R140, R42, RZ ;  /* 0x0000002a8c28723c */ /* 0x000fe200000418ff */
[----:B------:R-:W-:-:S02]  /*b540*/  IADD3 R50, R2, 0x79, RZ ;  /* 0x0000007902327810 */ /* 0x000fc40007ffe0ff */
[----:B------:R-:W-:Y:S02]  /*b550*/  IADD3 R51, R2, 0x81, RZ ;  /* 0x0000008102337810 */ /* 0x000fe40007ffe0ff */
[CC--:B------:R-:W-:Y:S02]  /*b560*/  ISETP.GE.AND P3, PT, R50.reuse, R148.reuse, PT ;  /* 0x000000943200720c */ /* 0x0c0fe40003f66270 */
[----:B------:R-:W-:Y:S01]  /*b570*/  ISETP.GE.AND P0, PT, R50, R149, PT ;  /* 0x000000953200720c */ /* 0x000fe20003f06270 */
[----:B------:R-:W-:Y:S01]  /*b580*/  HMMA.16816.F32.BF16 R80, R136, R60, R64 ;  /* 0x0000003c8850723c */ /* 0x000fe20000041840 */
[----:B------:R-:W-:Y:S01]  /*b590*/  IADD3 R50, R2, 0x80, RZ ;  /* 0x0000008002327810 */ /* 0x000fe20007ffe0ff */
[----:B------:R-:W2:Y:S01]  /*b5a0*/  LDSM.16.M88.4 R64, [R225+0x2c00] ;  /* 0x002c0000e140783b */ /* 0x000ea20000000200 */
[----:B------:R-:W-:Y:S02]  /*b5b0*/  FSEL R76, R76, -INF , !P5 ;  /* 0xff8000004c4c7808 */ /* 0x000fe40006800000 */
[----:B------:R-:W-:-:S02]  /*b5c0*/  ISETP.GE.AND P1, PT, R50, R148, PT ;  /* 0x000000943200720c */ /* 0x000fc40003f26270 */
[----:B------:R-:W-:Y:S01]  /*b5d0*/  ISETP.GE.AND P2, PT, R50, R149, PT ;  /* 0x000000953200720c */ /* 0x000fe20003f46270 */
[C---:B------:R-:W-:Y:S01]  /*b5e0*/  HMMA.16816.F32.BF16 R32, R140.reuse, R34, RZ ;  /* 0x000000228c20723c */ /* 0x040fe200000418ff */
[----:B------:R-:W-:Y:S02]  /*b5f0*/  IADD3 R50, R2, 0x88, RZ ;  /* 0x0000008802327810 */ /* 0x000fe40007ffe0ff */
[----:B------:R-:W-:Y:S02]  /*b600*/  FSEL R206, R77, -INF , !P3 ;  /* 0xff8000004dce7808 */ /* 0x000fe40005800000 */
[----:B------:R-:W-:Y:S02]  /*b610*/  FSEL R155, R79, -INF , !P0 ;  /* 0xff8000004f9b7808 */ /* 0x000fe40004000000 */
[-C--:B------:R-:W-:Y:S01]  /*b620*/  ISETP.GE.AND P5, PT, R51, R148.reuse, PT ;  /* 0x000000943300720c */ /* 0x080fe20003fa6270 */
[----:B------:R-:W-:Y:S01]  /*b630*/  HMMA.16816.F32.BF16 R24, R140, R26, RZ ;  /* 0x0000001a8c18723c */ /* 0x000fe200000418ff */
[----:B------:R-:W-:-:S02]  /*b640*/  ISETP.GE.AND P3, PT, R50, R148, PT ;  /* 0x000000943200720c */ /* 0x000fc40003f66270 */
[----:B------:R-:W-:Y:S02]  /*b650*/  ISETP.GE.AND P0, PT, R50, R149, PT ;  /* 0x000000953200720c */ /* 0x000fe40003f06270 */
[----:B------:R-:W-:Y:S02]  /*b660*/  IADD3 R50, R2, 0x90, RZ ;  /* 0x0000009002327810 */ /* 0x000fe40007ffe0ff */
[----:B------:R-:W-:Y:S01]  /*b670*/  FSEL R72, R72, -INF , !P1 ;  /* 0xff80000048487808 */ /* 0x000fe20004800000 */
[----:B------:R-:W-:Y:S01]  /*b680*/  HMMA.16816.F32.BF16 R16, R140, R18, RZ ;  /* 0x000000128c10723c */ /* 0x000fe200000418ff */
[----:B------:R-:W-:Y:S02]  /*b690*/  FSEL R135, R74, -INF , !P2 ;  /* 0xff8000004a877808 */ /* 0x000fe40005000000 */
[----:B------:R-:W-:Y:S02]  /*b6a0*/  FSEL R60, R73, -INF , !P5 ;  /* 0xff800000493c7808 */ /* 0x000fe40006800000 */
[----:B------:R-:W-:-:S02]  /*b6b0*/  ISETP.GE.AND P5, PT, R50, R148, PT ;  /* 0x000000943200720c */ /* 0x000fc40003fa6270 */
[----:B------:R-:W-:Y:S01]  /*b6c0*/  FSEL R131, R70, -INF , !P0 ;  /* 0xff80000046837808 */ /* 0x000fe20004000000 */
[----:B------:R-:W-:Y:S01]  /*b6d0*/  HMMA.16816.F32.BF16 R144, R140, R146, RZ ;  /* 0x000000928c90723c */ /* 0x000fe200000418ff */
[----:B------:R-:W-:Y:S02]  /*b6e0*/  FSEL R68, R68, -INF , !P3 ;  /* 0xff80000044447808 */ /* 0x000fe40005800000 */
[----:B------:R-:W-:-:S05]  /*b6f0*/  FSEL R70, R80, -INF , !P5 ;  /* 0xff80000050467808 */ /* 0x000fca0006800000 */
[----:B------:R-:W-:Y:S07]  /*b700*/  HMMA.16816.F32.BF16 R140, R140, R150, RZ ;  /* 0x000000968c8c723c */ /* 0x000fee00000418ff */
[----:B------:R-:W-:Y:S01]  /*b710*/  FSEL R151, R78, -INF , !P4 ;  /* 0xff8000004e977808 */ /* 0x000fe20006000000 */
[----:B-1----:R-:W-:Y:S01]  /*b720*/  HMMA.16816.F32.BF16 R108, R136, R4, R44 ;  /* 0x00000004886c723c */ /* 0x002fe2000004182c */
[----:B------:R-:W-:Y:S01]  /*b730*/  ISETP.GE.AND P4, PT, R51, R149, PT ;  /* 0x000000953300720c */ /* 0x000fe20003f86270 */
[----:B------:R-:W1:Y:S01]  /*b740*/  LDSM.16.M88.4 R44, [R225+0x3000] ;  /* 0x00300000e12c783b */ /* 0x000e620000000200 */
[----:B------:R-:W-:-:S02]  /*b750*/  IADD3 R51, R2, 0x89, RZ ;  /* 0x0000008902337810 */ /* 0x000fc40007ffe0ff */
[----:B------:R-:W-:Y:S02]  /*b760*/  FSEL R133, R75, -INF , !P4 ;  /* 0xff8000004b857808 */ /* 0x000fe40006000000 */
[C---:B------:R-:W-:Y:S01]  /*b770*/  ISETP.GE.AND P1, PT, R51.reuse, R148, PT ;  /* 0x000000943300720c */ /* 0x040fe20003f26270 */
[C---:B------:R-:W-:Y:S01]  /*b780*/  HMMA.16816.F32.BF16 R40, R136.reuse, R6, R40 ;  /* 0x000000068828723c */ /* 0x040fe20000041828 */
[-C--:B------:R-:W-:Y:S02]  /*b790*/  ISETP.GE.AND P2, PT, R51, R149.reuse, PT ;  /* 0x000000953300720c */ /* 0x080fe40003f46270 */
[----:B------:R-:W-:Y:S02]  /*b7a0*/  ISETP.GE.AND P4, PT, R50, R149, PT ;  /* 0x000000953200720c */ /* 0x000fe40003f86270 */
[C---:B------:R-:W-:Y:S02]  /*b7b0*/  IADD3 R51, R2.reuse, 0x91, RZ ;  /* 0x0000009102337810 */ /* 0x040fe40007ffe0ff */
[----:B------:R-:W-:Y:S01]  /*b7c0*/  IADD3 R4, R2, 0x99, RZ ;  /* 0x0000009902047810 */ /* 0x000fe20007ffe0ff */
        /* <DEDUP_REMOVED lines=24> */
[CC--:B------:R-:W-:Y:S01]  /*b950*/  ISETP.GE.AND P1, PT, R5.reuse, R148.reuse, PT ;  /* 0x000000940500720c */ /* 0x0c0fe20003f26270 */
[----:B------:R-:W-:Y:S01]  /*b960*/  HMMA.16816.F32.BF16 R52, R136, R44, R28 ;  /* 0x0000002c8834723c */ /* 0x000fe2000004181c */
[-C--:B------:R-:W-:Y:S01]  /*b970*/  ISETP.GE.AND P2, PT, R5, R149.reuse, PT ;  /* 0x000000950500720c */ /* 0x080fe20003f46270 */
[----:B------:R-:W1:Y:S01]  /*b980*/  LDSM.16.M88.4 R28, [R225+0x3800] ;  /* 0x00380000e11c783b */ /* 0x000e620000000200 */
        /* <DEDUP_REMOVED lines=11> */
[----:B------:R-:W-:Y:S02]  /*ba40*/  ISETP.GE.AND P1, PT, R50, R148, PT ;  /* 0x000000943200720c */ /* 0x000fe40003f26270 */
[----:B------:R-:W-:Y:S02]  /*ba50*/  FSEL R246, R40, -INF , !P5 ;  /* 0xff80000028f67808 */ /* 0x000fe40006800000 */
[----:B------:R-:W-:Y:S02]  /*ba60*/  ISETP.GE.AND P2, PT, R50, R149, PT ;  /* 0x000000953200720c */ /* 0x000fe40003f46270 */
[----:B------:R-:W-:Y:S02]  /*ba70*/  FSEL R248, R41, -INF , !P3 ;  /* 0xff80000029f87808 */ /* 0x000fe40005800000 */
        /* <DEDUP_REMOVED lines=9> */
[CC--:B------:R-:W-:Y:S02]  /*bb10*/  ISETP.GE.AND P1, PT, R41.reuse, R148.reuse, PT ;  /* 0x000000942900720c */ /* 0x0c0fe40003f26270 */
[----:B------:R-:W-:Y:S01]  /*bb20*/  ISETP.GE.AND P2, PT, R41, R149, PT ;  /* 0x000000952900720c */ /* 0x000fe20003f46270 */
[----:B--2---:R-:W-:Y:S01]  /*bb30*/  HMMA.16816.F32.BF16 R16, R136, R6, R16 ;  /* 0x000000068810723c */ /* 0x004fe20000041810 */
[C---:B------:R-:W-:Y:S02]  /*bb40*/  IADD3 R51, R2.reuse, 0xb1, RZ ;  /* 0x000000b102337810 */ /* 0x040fe40007ffe0ff */
[----:B------:R-:W-:Y:S02]  /*bb50*/  IADD3 R36, R2, 0xc0, RZ ;  /* 0x000000c002247810 */ /* 0x000fe40007ffe0ff */
[----:B------:R-:W-:-:S02]  /*bb60*/  ISETP.GE.AND P5, PT, R51, R148, PT ;  /* 0x000000943300720c */ /* 0x000fc40003fa6270 */
        /* <DEDUP_REMOVED lines=77> */
[----:B------:R-:W-:Y:S02]  /*c040*/  ISETP.GT.AND P5, PT, R240, R229, PT ;  /* 0x000000e5f000720c */ /* 0x000fe40003fa4270 */
        /* <DEDUP_REMOVED lines=84> */
.L_x_2472:
[----:B------:R-:W-:-:S05]  /*c590*/  IMAD.MOV.U32 R6, RZ, RZ, c[0x0][0x198] ;  /* 0x00006600ff067624 */ /* 0x000fca00078e00ff */
[----:B------:R-:W-:-:S04]  /*c5a0*/  LEA R6, -R6, RZ, 0x8 ;  /* 0x000000ff06067211 */ /* 0x000fc800078e41ff */
[----:B------:R-:W-:Y:S02]  /*c5b0*/  SHF.R.S32.HI R0, RZ, 0x1f, R6 ;  /* 0x0000001fff007819 */ /* 0x000fe40000011406 */
.L_x_2473:
[----:B------:R-:W-:Y:S01]  /*c5c0*/  ULDC.64 UR4, c[0x0][0x198] ;  /* 0x0000660000047ab9 */ /* 0x000fe20000000a00 */
[C---:B------:R-:W-:Y:S01]  /*c5d0*/  LEA R230, P0, R6.reuse, R230, 0x1 ;  /* 0x000000e606e67211 */ /* 0x040fe200078008ff */
[----:B------:R-:W-:Y:S02]  /*c5e0*/  USHF.L.U32 UR9, UR4, 0x6, URZ ;  /* 0x0000000604097899 */ /* 0x000fe4000800063f */
        /* <DEDUP_REMOVED lines=29> */
.L_x_2471:
        /* <DEDUP_REMOVED lines=277> */
[----:B------:R-:W-:Y:S02]  /*d910*/  FFMA.FTZ R163, R154, c[0x0][0x23c], -R85 ;  /* 0x00008f009aa37a23 */ /* 0x000fe40000010855 */
        /* <DEDUP_REMOVED lines=74> */
[----:B------:R-:W-:Y:S01]  /*ddc0*/  FFMA.FTZ R243, R54, c[0x0][0x23c], -R85 ;  /* 0x00008f0036f37a23 */ /* 0x000fe20000010855 */
[----:B------:R-:W3:Y:S01]  /*ddd0*/  MUFU.EX2 R181, R181 ;  /* 0x000000b500b57308 */ /* 0x000ee20000000800 */
[----:B------:R-:W-:Y:S01]  /*dde0*/  FFMA.FTZ R244, R51, c[0x0][0x23c], -R58 ;  /* 0x00008f0033f47a23 */ /* 0x000fe2000001083a */
        /* <DEDUP_REMOVED lines=290> */
[----:B------:R-:W-:Y:S01]  /*f010*/  FADD.FTZ R37, R37, R36 ;  /* 0x0000002425257221 */ /* 0x000fe20000010000 */
[----:B------:R-:W3:Y:S01]  /*f020*/  LDSM.16.MT88.4 R4, [R223+0x8c00] ;  /* 0x008c0000df04783b */ /* 0x000ee20000004200 */
[----:B------:R-:W-:Y:S01]  /*f030*/  MUFU.EX2 R32, R32 ;  /* 0x0000002000207308 */ /* 0x000fe20000000800 */
[----:B-1----:R-:W-:Y:S01]  /*f040*/  F2FP.BF16.PACK_AB R132, R44, R39 ;  /* 0x000000272c84723e */ /* 0x002fe200000010ff */
[----:B------:R-:W-:-:S03]  /*f050*/  FADD.FTZ R38, R38, R37 ;  /* 0x0000002526267221 */ /* 0x000fc60000010000 */
[----:B------:R-:W-:Y:S01]  /*f060*/  HMMA.16816.F32.BF16 R28, R12, R18, R28 ;  /* 0x000000120c1c723c */ /* 0x000fe2000004181c */
[----:B------:R-:W-:Y:S01]  /*f070*/  FADD.FTZ R41, R41, R38 ;  /* 0x0000002629297221 */ /* 0x000fe20000010000 */
[----:B--2---:R-:W-:Y:S01]  /*f080*/  F2FP.BF16.PACK_AB R133, R34, R33 ;  /* 0x000000212285723e */ /* 0x004fe200000010ff */
[----:B------:R-:W1:Y:S02]  /*f090*/  MUFU.EX2 R243, R243 ;  /* 0x000000f300f37308 */ /* 0x000e640000000800 */
[----:B------:R-:W-:Y:S02]  /*f0a0*/  FADD.FTZ R40, R40, R41 ;  /* 0x0000002928287221 */ /* 0x000fe40000010000 */
        /* <DEDUP_REMOVED lines=10> */
[----:B-1----:R-:W-:Y:S01]  /*f150*/  F2FP.BF16.PACK_AB R134, R243, R32 ;  /* 0x00000020f386723e */ /* 0x002fe200000010ff */
[----:B------:R-:W-:Y:S02]  /*f160*/  FADD.FTZ R119, R119, R150 ;  /* 0x0000009677777221 */ /* 0x000fe40000010000 */
[----:B------:R-:W-:-:S02]  /*f170*/  FADD.FTZ R46, R45, R46 ;  /* 0x0000002e2d2e7221 */ /* 0x000fc40000010000 */
[----:B------:R-:W-:Y:S02]  /*f180*/  FADD.FTZ R114, R114, R119 ;  /* 0x0000007772727221 */ /* 0x000fe40000010000 */
[----:B------:R-:W-:Y:S02]  /*f190*/  FADD.FTZ R33, R33, R46 ;  /* 0x0000002e21217221 */ /* 0x000fe40000010000 */
[----:B------:R-:W-:Y:S02]  /*f1a0*/  FADD.FTZ R49, R49, R114 ;  /* 0x0000007231317221 */ /* 0x000fe40000010000 */
[----:B------:R-:W-:Y:S02]  /*f1b0*/  FADD.FTZ R34, R34, R33 ;  /* 0x0000002122227221 */ /* 0x000fe40000010000 */
[----:B------:R-:W-:Y:S01]  /*f1c0*/  FADD.FTZ R88, R88, R49 ;  /* 0x0000003158587221 */ /* 0x000fe20000010000 */
[----:B--2---:R-:W-:Y:S01]  /*f1d0*/  F2FP.BF16.PACK_AB R135, R244, R35 ;  /* 0x00000023f487723e */ /* 0x004fe200000010ff */
[----:B------:R-:W-:-:S02]  /*f1e0*/  FADD.FTZ R35, R35, R34 ;  /* 0x0000002223237221 */ /* 0x000fc40000010000 */
[----:B------:R-:W-:Y:S02]  /*f1f0*/  FADD.FTZ R39, R39, R88 ;  /* 0x0000005827277221 */ /* 0x000fe40000010000 */
[----:B------:R-:W-:Y:S02]  /*f200*/  FADD.FTZ R244, R244, R35 ;  /* 0x00000023f4f47221 */ /* 0x000fe40000010000 */
[----:B------:R-:W-:Y:S01]  /*f210*/  FADD.FTZ R39, R44, R39 ;  /* 0x000000272c277221 */ /* 0x000fe20000010000 */
[----:B------:R-:W-:Y:S03]  /*f220*/  HMMA.16816.F32.BF16 R144, R132, R140, R8 ;  /* 0x0000008c8490723c */ /* 0x000fe60000041808 */
[----:B------:R-:W-:-:S04]  /*f230*/  FADD.FTZ R32, R32, R39 ;  /* 0x0000002720207221 */ /* 0x000fc80000010000 */
[----:B------:R-:W-:Y:S01]  /*f240*/  FADD.FTZ R243, R243, R32 ;  /* 0x00000020f3f37221 */ /* 0x000fe20000010000 */
[C---:B------:R-:W-:Y:S08]  /*f250*/  HMMA.16816.F32.BF16 R140, R132.reuse, R142, R20 ;  /* 0x0000008e848c723c */ /* 0x040ff00000041814 */
[C---:B---3--:R-:W-:Y:S08]  /*f260*/  HMMA.16816.F32.BF16 R136, R132.reuse, R4, R24 ;  /* 0x000000048488723c */ /* 0x048ff00000041818 */
        /* <DEDUP_REMOVED lines=66> */
.L_x_2475:
[----:B------:R-:W-:-:S05]  /*f690*/  IMAD.MOV.U32 R8, RZ, RZ, c[0x0][0x1a0] ;  /* 0x00006800ff087624 */ /* 0x000fca00078e00ff */
[----:B------:R-:W-:-:S04]  /*f6a0*/  LEA R8, -R8, RZ, 0x8 ;  /* 0x000000ff08087211 */ /* 0x000fc800078e41ff */
[----:B------:R-:W-:Y:S02]  /*f6b0*/  SHF.R.S32.HI R4, RZ, 0x1f, R8 ;  /* 0x0000001fff047819 */ /* 0x000fe40000011408 */
.L_x_2476:
[----:B------:R-:W-:Y:S01]  /*f6c0*/  ULDC.64 UR4, c[0x0][0x1a0] ;  /* 0x0000680000047ab9 */ /* 0x000fe20000000a00 */
[C---:B------:R-:W-:Y:S01]  /*f6d0*/  LEA R232, P0, R8.reuse, R232, 0x1 ;  /* 0x000000e808e87211 */ /* 0x040fe200078008ff */
[----:B------:R-:W-:Y:S01]  /*f6e0*/  USHF.L.U32 UR9, UR4, 0x6, URZ ;  /* 0x0000000604097899 */ /* 0x000fe2000800063f */
[----:B------:R-:W1:Y:S01]  /*f6f0*/  S2R R3, SR_TID.X ;  /* 0x0000000000037919 */ /* 0x000e620000002100 */
[----:B------:R-:W-:Y:S01]  /*f700*/  UMOV UR8, 0x6 ;  /* 0x0000000600087882 */ /* 0x000fe20000000000 */
[----:B------:R-:W-:Y:S01]  /*f710*/  LEA.HI.X R233, R8, R233, R4, 0x1, P0 ;  /* 0x000000e908e97211 */ /* 0x000fe200000f0c04 */
[----:B------:R-:W-:Y:S01]  /*f720*/  USHF.L.U64.HI UR5, UR4, UR8, UR5 ;  /* 0x0000000804057299 */ /* 0x000fe20008010205 */
[----:B------:R-:W-:Y:S01]  /*f730*/  IMAD.SHL.U32 R92, R240, 0x100, RZ ;  /* 0x00000100f05c7824 */ /* 0x000fe200078e00ff */
[----:B------:R-:W-:Y:S02]  /*f740*/  IADD3 R6, P0, R232, UR9, RZ ;  /* 0x00000009e8067c10 */ /* 0x000fe4000ff1e0ff */
[----:B------:R-:W-:Y:S01]  /*f750*/  @!PT LDS RZ, [RZ] ;  /* 0x00000000fffff984 */ /* 0x000fe20000000800 */
[----:B------:R-:W-:Y:S01]  /*f760*/  @!PT LDS RZ, [RZ] ;  /* 0x00000000fffff984 */ /* 0x000fe20000000800 */
[----:B------:R-:W-:Y:S01]  /*f770*/  @!PT LDS RZ, [RZ] ;  /* 0x00000000fffff984 */ /* 0x000fe20000000800 */
[----:B------:R2:W-:Y:S01]  /*f780*/  LDGSTS.E.BYPASS.LTC128B.128 [R237+0x5000], [R232.64] ;  /* 0x05000000e8ed7fae */ /* 0x0005e2000b901d46 */
[----:B------:R-:W-:-:S02]  /*f790*/  ISETP.GT.AND P5, PT, R240, R229, PT ;  /* 0x000000e5f000720c */ /* 0x000fc40003fa4270 */
[----:B------:R-:W-:Y:S02]  /*f7a0*/  IADD3.X R7, R233, UR5, RZ, P0, !PT ;  /* 0x00000005e9077c10 */ /* 0x000fe400087fe4ff */
        /* <DEDUP_REMOVED lines=14> */
[----:B------:R-:W-:Y:S02]  /*f890*/  IADD3 R14, P0, R8, UR9, RZ ;  /* 0x00000009080e7c10 */ /* 0x000fe4000ff1e0ff */
[----:B------:R-:W-:Y:S01]  /*f8a0*/  LOP3.LUT R3, R92, 0x1, R93, 0xfe, !PT ;  /* 0x000000015c037812 */ /* 0x000fe200078efe5d */
[----:B------:R4:W-:Y:S01]  /*f8b0*/  LDGSTS.E.BYPASS.LTC128B.128 [R237+0x7800], [R8.64] ;  /* 0x0780000008ed7fae */ /* 0x0009e2000b901d46 */
[----:B------:R-:W-:Y:S02]  /*f8c0*/  IADD3.X R15, R9, UR5, RZ, P0, !PT ;  /* 0x00000005090f7c10 */ /* 0x000fe400087fe4ff */
[----:B------:R-:W-:Y:S02]  /*f8d0*/  IADD3 R16, P0, R14, UR9, RZ ;  /* 0x000000090e107c10 */ /* 0x000fe4000ff1e0ff */
[----:B------:R-:W-:Y:S01]  /*f8e0*/  ISETP.GE.AND P3, PT, R3, R148, PT ;  /* 0x000000940300720c */ /* 0x000fe20003f66270 */
[----:B------:R1:W-:Y:S01]  /*f8f0*/  LDGSTS.E.BYPASS.LTC128B.128 [R237+0x8000], [R14.64] ;  /* 0x080000000eed7fae */ /* 0x0003e2000b901d46 */
[----:B------:R-:W-:-:S02]  /*f900*/  IADD3.X R17, R15, UR5, RZ, P0, !PT ;  /* 0x000000050f117c10 */ /* 0x000fc400087fe4ff */
[----:B------:R-:W-:Y:S02]  /*f910*/  ISETP.GE.AND P2, PT, R3, R149, PT ;  /* 0x000000950300720c */ /* 0x000fe40003f46270 */
[----:B------:R-:W-:Y:S01]  /*f920*/  LOP3.LUT R3, R92, 0x8, R93, 0xfe, !PT ;  /* 0x000000085c037812 */ /* 0x000fe200078efe5d */
[----:B------:R5:W-:Y:S03]  /*f930*/  LDGSTS.E.BYPASS.LTC128B.128 [R237+0x8800], [R16.64] ;  /* 0x0880000010ed7fae */ /* 0x000be6000b901d46 */
[----:B------:R-:W-:Y:S01]  /*f940*/  ISETP.GE.AND P4, PT, R3, R148, PT ;  /* 0x000000940300720c */ /* 0x000fe20003f86270 */
[----:B------:R-:W-:Y:S04]  /*f950*/  LDSM.16.M88.4 R84, [R228] ;  /* 0x00000000e454783b */ /* 0x000fe80000000200 */
[----:B------:R-:W2:Y:S04]  /*f960*/  LDSM.16.M88.4 R52, [R226+0x1000] ;  /* 0x00100000e234783b */ /* 0x000ea80000000200 */
[----:B------:R-:W4:Y:S04]  /*f970*/  LDSM.16.M88.4 R28, [R226+0x1c00] ;  /* 0x001c0000e21c783b */ /* 0x000f280000000200 */
[----:B------:R-:W-:Y:S04]  /*f980*/  LDSM.16.M88.4 R76, [R227] ;  /* 0x00000000e34c783b */ /* 0x000fe80000000200 */
[----:B---3--:R-:W3:Y:S04]  /*f990*/  LDSM.16.M88.4 R4, [R225] ;  /* 0x00000000e104783b */ /* 0x008ee80000000200 */
[----:B------:R-:W3:Y:S04]  /*f9a0*/  LDSM.16.M88.4 R44, [R226+0x1400] ;  /* 0x00140000e22c783b */ /* 0x000ee80000000200 */
[----:B------:R-:W3:Y:S04]  /*f9b0*/  LDSM.16.M88.4 R36, [R226+0x1800] ;  /* 0x00180000e224783b */ /* 0x000ee80000000200 */
[----:B------:R-:W3:Y:S04]  /*f9c0*/  LDSM.16.M88.4 R20, [R226+0x2000] ;  /* 0x00200000e214783b */ /* 0x000ee80000000200 */
[----:B-----5:R-:W5:Y:S04]  /*f9d0*/  LDSM.16.M88.4 R16, [R220] ;  /* 0x00000000dc10783b */ /* 0x020f680000000200 */
[----:B------:R-:W5:Y:S04]  /*f9e0*/  LDSM.16.M88.4 R64, [R222] ;  /* 0x00000000de40783b */ /* 0x000f680000000200 */
[----:B-1----:R-:W1:Y:S01]  /*f9f0*/  LDSM.16.M88.4 R12, [R226+0x2400] ;  /* 0x00240000e20c783b */ /* 0x002e620000000200 */
[C---:B--2---:R-:W-:Y:S03]  /*fa00*/  HMMA.16816.F32.BF16 R56, R84.reuse, R52, RZ ;  /* 0x000000345438723c */ /* 0x044fe600000418ff */
[----:B------:R-:W2:Y:S04]  /*fa10*/  LDSM.16.M88.4 R60, [R221] ;  /* 0x00000000dd3c783b */ /* 0x000ea80000000200 */
[----:B----4-:R-:W4:Y:S01]  /*fa20*/  LDSM.16.M88.4 R8, [R219] ;  /* 0x00000000db08783b */ /* 0x010f220000000200 */
[C---:B------:R-:W-:Y:S03]  /*fa30*/  HMMA.16816.F32.BF16 R52, R84.reuse, R54, RZ ;  /* 0x000000365434723c */ /* 0x040fe600000418ff */
[----:B------:R-:W-:Y:S04]  /*fa40*/  LDSM.16.M88.4 R68, [R218] ;  /* 0x00000000da44783b */ /* 0x000fe80000000200 */
[----:B------:R-:W-:Y:S01]  /*fa50*/  LDSM.16.M88.4 R80, [R226+0x3000] ;  /* 0x00300000e250783b */ /* 0x000fe20000000200 */
[----:B------:R-:W-:Y:S03]  /*fa60*/  HMMA.16816.F32.BF16 R32, R84, R28, RZ ;  /* 0x0000001c5420723c */ /* 0x000fe600000418ff */
[----:B------:R-:W-:Y:S04]  /*fa70*/  LDSM.16.M88.4 R72, [R216] ;  /* 0x00000000d848783b */ /* 0x000fe80000000200 */
[----:B------:R-:W-:Y:S01]  /*fa80*/  LDSM.16.M88.4 R88, [R226+0x3400] ;  /* 0x00340000e258783b */ /* 0x000fe20000000200 */
[C---:B---3--:R-:W-:Y:S03]  /*fa90*/  HMMA.16816.F32.BF16 R56, R76.reuse, R4, R56 ;  /* 0x000000044c38723c */ /* 0x048fe60000041838 */
[----:B------:R-:W0:Y:S05]  /*faa0*/  LDGDEPBAR ;  /* 0x00000000000079af */ /* 0x000e2a0000000000 */
[----:B------:R-:W-:Y:S01]  /*fab0*/  HMMA.16816.F32.BF16 R52, R76, R6, R52 ;  /* 0x000000064c34723c */ /* 0x000fe20000041834 */
[----:B------:R-:W3:Y:S07]  /*fac0*/  LDSM.16.M88.4 R4, [R226+0x2800] ;  /* 0x00280000e204783b */ /* 0x000eee0000000200 */
[C---:B------:R-:W-:Y:S08]  /*fad0*/  HMMA.16816.F32.BF16 R48, R84.reuse, R44, RZ ;  /* 0x0000002c5430723c */ /* 0x040ff000000418ff */
[----:B------:R-:W-:Y:S01]  /*fae0*/  HMMA.16816.F32.BF16 R28, R84, R30, RZ ;  /* 0x0000001e541c723c */ /* 0x000fe200000418ff */
[----:B------:R-:W-:-:S02]  /*faf0*/  FSEL R96, R57, -INF , !P3 ;  /* 0xff80000039607808 */ /* 0x000fc40005800000 */
[----:B------:R-:W-:-:S05]  /*fb00*/  FSEL R193, R59, -INF , !P2 ;  /* 0xff8000003bc17808 */ /* 0x000fca0005000000 */
[----:B------:R-:W-:Y:S01]  /*fb10*/  HMMA.16816.F32.BF16 R44, R84, R46, RZ ;  /* 0x0000002e542c723c */ /* 0x000fe200000418ff */
[----:B------:R-:W-:Y:S02]  /*fb20*/  FSEL R98, R52, -INF , !P4 ;  /* 0xff80000034627808 */ /* 0x000fe40006000000 */
[----:B------:R-:W-:-:S05]  /*fb30*/  LOP3.LUT R52, R92, 0x11, R93, 0xfe, !PT ;  /* 0x000000115c347812 */ /* 0x000fca00078efe5d */
[C---:B------:R-:W-:Y:S08]  /*fb40*/  HMMA.16816.F32.BF16 R40, R84.reuse, R36, RZ ;  /* 0x000000245428723c */ /* 0x040ff000000418ff */
[C---:B------:R-:W-:Y:S08]  /*fb50*/  HMMA.16816.F32.BF16 R36, R84.reuse, R38, RZ ;  /* 0x000000265424723c */ /* 0x040ff000000418ff */
[C---:B------:R-:W-:Y:S08]  /*fb60*/  HMMA.16816.F32.BF16 R24, R84.reuse, R20, RZ ;  /* 0x000000145418723c */ /* 0x040ff000000418ff */
[----:B------:R-:W-:Y:S08]  /*fb70*/  HMMA.16816.F32.BF16 R20, R84, R22, RZ ;  /* 0x000000165414723c */ /* 0x000ff000000418ff */
[C---:B-----5:R-:W-:Y:S08]  /*fb80*/  HMMA.16816.F32.BF16 R32, R76.reuse, R16, R32 ;  /* 0x000000104c20723c */ /* 0x060ff00000041820 */
[C---:B------:R-:W-:Y:S08]  /*fb90*/  HMMA.16816.F32.BF16 R28, R76.reuse, R18, R28 ;  /* 0x000000124c1c723c */ /* 0x040ff0000004181c */
[C---:B------:R-:W-:Y:S08]  /*fba0*/  HMMA.16816.F32.BF16 R48, R76.reuse, R64, R48 ;  /* 0x000000404c30723c */ /* 0x040ff00000041830 */
[----:B------:R-:W-:Y:S01]  /*fbb0*/  HMMA.16816.F32.BF16 R44, R76, R66, R44 ;  /* 0x000000424c2c723c */ /* 0x000fe2000004182c */
[----:B------:R-:W5:Y:S07]  /*fbc0*/  LDSM.16.M88.4 R64, [R217] ;  /* 0x00000000d940783b */ /* 0x000f6e0000000200 */
[----:B-1----:R-:W-:Y:S08]  /*fbd0*/  HMMA.16816.F32.BF16 R16, R84, R12, RZ ;  /* 0x0000000c5410723c */ /* 0x002ff000000418ff */
[C---:B--2---:R-:W-:Y:S08]  /*fbe0*/  HMMA.16816.F32.BF16 R40, R76.reuse, R60, R40 ;  /* 0x0000003c4c28723c */ /* 0x044ff00000041828 */
[----:B------:R-:W-:Y:S01]  /*fbf0*/  HMMA.16816.F32.BF16 R36, R76, R62, R36 ;  /* 0x0000003e4c24723c */ /* 0x000fe20000041824 */
[----:B------:R-:W1:Y:S07]  /*fc00*/  LDSM.16.M88.4 R60, [R226+0x2c00] ;  /* 0x002c0000e23c783b */ /* 0x000e6e0000000200 */
[----:B------:R-:W-:Y:S08]  /*fc10*/  HMMA.16816.F32.BF16 R12, R84, R14, RZ ;  /* 0x0000000e540c723c */ /* 0x000ff000000418ff */
[C---:B----4-:R-:W-:Y:S08]  /*fc20*/  HMMA.16816.F32.BF16 R24, R76.reuse, R8, R24 ;  /* 0x000000084c18723c */ /* 0x050ff00000041818 */
[----:B------:R-:W-:Y:S08]  /*fc30*/  HMMA.16816.F32.BF16 R20, R76, R10, R20 ;  /* 0x0000000a4c14723c */ /* 0x000ff00000041814 */
[C---:B---3--:R-:W-:Y:S08]  /*fc40*/  HMMA.16816.F32.BF16 R8, R84.reuse, R4, RZ ;  /* 0x000000045408723c */ /* 0x048ff000000418ff */
[----:B------:R-:W-:Y:S08]  /*fc50*/  HMMA.16816.F32.BF16 R4, R84, R6, RZ ;  /* 0x000000065404723c */ /* 0x000ff000000418ff */
[C---:B------:R-:W-:Y:S07]  /*fc60*/  HMMA.16816.F32.BF16 R16, R76.reuse, R68, R16 ;  /* 0x000000444c10723c */ /* 0x040fee0000041810 */
[C---:B------:R-:W-:Y:S01]  /*fc70*/  LOP3.LUT R69, R92.reuse, 0xf9, R93, 0xfe, !PT ;  /* 0x000000f95c457812 */ /* 0x040fe200078efe5d */
[----:B------:R-:W-:Y:S01]  /*fc80*/  HMMA.16816.F32.BF16 R12, R76, R70, R12 ;  /* 0x000000464c0c723c */ /* 0x000fe2000004180c */
[----:B------:R-:W-:-:S02]  /*fc90*/  LOP3.LUT R68, R92, R93, RZ, 0xfc, !PT ;  /* 0x0000005d5c447212 */ /* 0x000fc400078efcff */
[CC--:B------:R-:W-:Y:S02]  /*fca0*/  ISETP.GE.AND P0, PT, R69.reuse, R148.reuse, PT ;  /* 0x000000944500720c */ /* 0x0c0fe40003f06270 */
[-C--:B------:R-:W-:Y:S02]  /*fcb0*/  ISETP.GE.AND P6, PT, R69, R149.reuse, PT ;  /* 0x000000954500720c */ /* 0x080fe40003fc6270 */
[----:B------:R-:W-:Y:S01]  /*fcc0*/  P2R R95, PR, RZ, 0x1 ;  /* 0x00000001ff5f7803 */ /* 0x000fe20000000000 */
[----:B-----5:R-:W-:Y:S01]  /*fcd0*/  HMMA.16816.F32.BF16 R8, R76, R64, R8 ;  /* 0x000000404c08723c */ /* 0x020fe20000041808 */
[C---:B------:R-:W-:Y:S02]  /*fce0*/  ISETP.GE.AND P1, PT, R68.reuse, R148, PT ;  /* 0x000000944400720c */ /* 0x040fe40003f26270 */
[----:B------:R-:W-:Y:S02]  /*fcf0*/  ISETP.GE.AND P0, PT, R68, R149, PT ;  /* 0x000000954400720c */ /* 0x000fe40003f06270 */
[----:B------:R-:W2:Y:S01]  /*fd00*/  LDSM.16.M88.4 R68, [R215] ;  /* 0x00000000d744783b */ /* 0x000ea20000000200 */
[----:B------:R-:W-:-:S02]  /*fd10*/  FSEL R94, R56, -INF , !P1 ;  /* 0xff800000385e7808 */ /* 0x000fc40004800000 */
[----:B------:R-:W-:Y:S01]  /*fd20*/  HMMA.16816.F32.BF16 R4, R76, R66, R4 ;  /* 0x000000424c04723c */ /* 0x000fe20000041804 */
[----:B------:R-:W-:Y:S02]  /*fd30*/  FSEL R177, R58, -INF , !P0 ;  /* 0xff8000003ab17808 */ /* 0x000fe40004000000 */
[-C--:B------:R-:W-:Y:S02]  /*fd40*/  ISETP.GE.AND P1, PT, R3, R149.reuse, PT ;  /* 0x000000950300720c */ /* 0x080fe40003f26270 */
[----:B------:R-:W-:Y:S02]  /*fd50*/  LOP3.LUT R3, R92, 0x9, R93, 0xfe, !PT ;  /* 0x000000095c037812 */ /* 0x000fe400078efe5d */
[----:B------:R-:W-:Y:S01]  /*fd60*/  FSEL R195, R54, -INF , !P1 ;  /* 0xff80000036c37808 */ /* 0x000fe20004800000 */
[----:B-1----:R-:W-:Y:S01]  /*fd70*/  HMMA.16816.F32.BF16 R64, R84, R60, RZ ;  /* 0x0000003c5440723c */ /* 0x002fe200000418ff */
[C---:B------:R-:W-:Y:S02]  /*fd80*/  ISETP.GE.AND P0, PT, R3.reuse, R149, PT ;  /* 0x000000950300720c */ /* 0x040fe40003f06270 */
[----:B------:R-:W-:-:S02]  /*fd90*/  ISETP.GE.AND P2, PT, R3, R148, PT ;  /* 0x000000940300720c */ /* 0x000fc40003f46270 */
[--C-:B------:R-:W-:Y:S02]  /*fda0*/  LOP3.LUT R3, R92, 0x18, R93.reuse, 0xfe, !PT ;  /* 0x000000185c037812 */ /* 0x100fe400078efe5d */
[----:B------:R-:W-:Y:S01]  /*fdb0*/  FSEL R197, R55, -INF , !P0 ;  /* 0xff80000037c57808 */ /* 0x000fe20004000000 */
[C---:B------:R-:W-:Y:S01]  /*fdc0*/  HMMA.16816.F32.BF16 R60, R84.reuse, R62, RZ ;  /* 0x0000003e543c723c */ /* 0x040fe200000418ff */
[CC--:B------:R-:W-:Y:S02]  /*fdd0*/  ISETP.GE.AND P1, PT, R52.reuse, R148.reuse, PT ;  /* 0x000000943400720c */ /* 0x0c0fe40003f26270 */
[----:B------:R-:W-:Y:S02]  /*fde0*/  ISETP.GE.AND P0, PT, R52, R149, PT ;  /* 0x000000953400720c */ /* 0x000fe40003f06270 */
[----:B------:R-:W-:Y:S02]  /*fdf0*/  FSEL R100, R49, -INF , !P1 ;  /* 0xff80000031647808 */ /* 0x000fe40004800000 */
[----:B------:R-:W-:Y:S01]  /*fe00*/  FSEL R191, R51, -INF , !P0 ;  /* 0xff80000033bf7808 */ /* 0x000fe20004000000 */
[----:B------:R-:W-:Y:S07]  /*fe10*/  HMMA.16816.F32.BF16 R56, R84, R80, RZ ;  /* 0x000000505438723c */ /* 0x000fee00000418ff */
[----:B------:R-:W-:Y:S01]  /*fe20*/  LOP3.LUT R80, R92, 0x10, R93, 0xfe, !PT ;  /* 0x000000105c507812 */ /* 0x000fe200078efe5d */
[----:B------:R-:W-:Y:S03]  /*fe30*/  HMMA.16816.F32.BF16 R64, R76, R72, R64 ;  /* 0x000000484c40723c */ /* 0x000fe60000041840 */
[----:B------:R-:W-:-:S02]  /*fe40*/  ISETP.GE.AND P3, PT, R80, R148, PT ;  /* 0x000000945000720c */ /* 0x000fc40003f66270 */
[-C--:B------:R-:W-:Y:S02]  /*fe50*/  ISETP.GE.AND P4, PT, R80, R149.reuse, PT ;  /* 0x000000955000720c */ /* 0x080fe40003f86270 */
[----:B------:R-:W-:Y:S01]  /*fe60*/  FSEL R72, R53, -INF , !P2 ;  /* 0xff80000035487808 */ /* 0x000fe20005000000 */
[----:B------:R-:W-:Y:S01]  /*fe70*/  HMMA.16816.F32.BF16 R80, R84, R82, RZ ;  /* 0x000000525450723c */ /* 0x000fe200000418ff */
[----:B------:R-:W-:Y:S02]  /*fe80*/  FSEL R104, R48, -INF , !P3 ;  /* 0xff80000030687808 */ /* 0x000fe40005800000 */
[C---:B------:R-:W-:Y:S02]  /*fe90*/  ISETP.GE.AND P3, PT, R3.reuse, R148, PT ;  /* 0x000000940300720c */ /* 0x040fe40003f66270 */
[----:B------:R-:W-:Y:S02]  /*fea0*/  ISETP.GE.AND P2, PT, R3, R149, PT ;  /* 0x000000950300720c */ /* 0x000fe40003f46270 */
[C-C-:B------:R-:W-:Y:S01]  /*feb0*/  LOP3.LUT R48, R92.reuse, 0x19, R93.reuse, 0xfe, !PT ;  /* 0x000000195c307812 */ /* 0x140fe200078efe5d */
[----:B------:R-:W-:Y:S01]  /*fec0*/  HMMA.16816.F32.BF16 R60, R76, R74, R60 ;  /* 0x0000004a4c3c723c */ /* 0x000fe2000004183c */
[----:B------:R-:W-:-:S02]  /*fed0*/  LOP3.LUT R3, R92, 0x20, R93, 0xfe, !PT ;  /* 0x000000205c037812 */ /* 0x000fc400078efe5d */
[----:B------:R-:W-:Y:S02]  /*fee0*/  FSEL R199, R50, -INF , !P4 ;  /* 0xff80000032c77808 */ /* 0x000fe40006000000 */
[CC--:B------:R-:W-:Y:S02]  /*fef0*/  ISETP.GE.AND P1, PT, R48.reuse, R148.reuse, PT ;  /* 0x000000943000720c */ /* 0x0c0fe40003f26270 */
[-C--:B------:R-:W-:Y:S01]  /*ff00*/  ISETP.GE.AND P0, PT, R48, R149.reuse, PT ;  /* 0x000000953000720c */ /* 0x080fe20003f06270 */
[----:B--2---:R-:W-:Y:S01]  /*ff10*/  HMMA.16816.F32.BF16 R56, R76, R68, R56 ;  /* 0x000000444c38723c */ /* 0x004fe20000041838 */
[----:B------:R-:W-:Y:S02]  /*ff20*/  FSEL R74, R44, -INF , !P3 ;  /* 0xff8000002c4a7808 */ /* 0x000fe40005800000 */
[C---:B------:R-:W-:Y:S02]  /*ff30*/  ISETP.GE.AND P3, PT, R3.reuse, R148, PT ;  /* 0x000000940300720c */ /* 0x040fe40003f66270 */
[----:B------:R-:W-:-:S02]  /*ff40*/  ISETP.GE.AND P4, PT, R3, R149, PT ;  /* 0x000000950300720c */ /* 0x000fc40003f86270 */
[C-C-:B------:R-:W-:Y:S01]  /*ff50*/  LOP3.LUT R44, R92.reuse, 0x21, R93.reuse, 0xfe, !PT ;  /* 0x000000215c2c7812 */ /* 0x140fe200078efe5d */
[----:B------:R-:W-:Y:S01]  /*ff60*/  HMMA.16816.F32.BF16 R80, R76, R70, R80 ;  /* 0x000000464c50723c */ /* 0x000fe20000041850 */
[----:B------:R-:W-:Y:S02]  /*ff70*/  LOP3.LUT R3, R92, 0x28, R93, 0xfe, !PT ;  /* 0x000000285c037812 */ /* 0x000fe400078efe5d */
[----:B------:R-:W-:Y:S02]  /*ff80*/  FSEL R68, R45, -INF , !P1 ;  /* 0xff8000002d447808 */ /* 0x000fe40004800000 */
[----:B------:R-:W-:Y:S02]  /*ff90*/  FSEL R187, R47, -INF , !P0 ;  /* 0xff8000002fbb7808 */ /* 0x000fe40004000000 */
[----:B------:R-:W-:Y:S02]  /*ffa0*/  FSEL R189, R46, -INF , !P2 ;  /* 0xff8000002ebd7808 */ /* 0x000fe40005000000 */
[----:B------:R-:W-:-:S02]  /*ffb0*/  ISETP.GE.AND P1, PT, R44, R148, PT ;  /* 0x000000942c00720c */ /* 0x000fc40003f26270 */
[-C--:B------:R-:W-:Y:S02]  /*ffc0*/  ISETP.GE.AND P0, PT, R44, R149.reuse, PT ;  /* 0x000000952c00720c */ /* 0x080fe40003f06270 */
[----:B------:R-:W-:Y:S01]  /*ffd0*/  FSEL R106, R40, -INF , !P3 ;  /* 0xff800000286a7808 */ /* 0x000fe20005800000 */
[----:B------:R-:W1:Y:S01]  /*ffe0*/  LDSM.16.M88.4 R44, [R214] ;  /* 0x00000000d62c783b */ /* 0x000e620000000200 */
[C---:B------:R-:W-:Y:S02]  /*fff0*/  ISETP.GE.AND P3, PT, R3.reuse, R148, PT ;  /* 0x000000940300720c */ /* 0x040fe40003f66270 */
[----:B------:R-:W-:Y:S02]  /*10000*/  ISETP.GE.AND P2, PT, R3, R149, PT ;  /* 0x000000950300720c */ /* 0x000fe40003f46270 */
[C-C-:B------:R-:W-:Y:S02]  /*10010*/  LOP3.LUT R40, R92.reuse, 0x29, R93.reuse, 0xfe, !PT ;  /* 0x000000295c287812 */ /* 0x140fe400078efe5d */
[----:B------:R-:W-:-:S02]  /*10020*/  LOP3.LUT R3, R92, 0x30, R93, 0xfe, !PT ;  /* 0x000000305c037812 */ /* 0x000fc400078efe5d */
[----:B------:R-:W-:Y:S02]  /*10030*/  FSEL R108, R41, -INF , !P1 ;  /* 0xff800000296c7808 */ /* 0x000fe40004800000 */
[----:B------:R-:W-:Y:S02]  /*10040*/  FSEL R175, R43, -INF , !P0 ;  /* 0xff8000002baf7808 */ /* 0x000fe40004000000 */
[----:B------:R-:W-:Y:S02]  /*10050*/  FSEL R185, R42, -INF , !P4 ;  /* 0xff8000002ab97808 */ /* 0x000fe40006000000 */
[CC--:B------:R-:W-:Y:S02]  /*10060*/  ISETP.GE.AND P1, PT, R40.reuse, R148.reuse, PT ;  /* 0x000000942800720c */ /* 0x0c0fe40003f26270 */
[----:B------:R-:W-:Y:S02]  /*10070*/  ISETP.GE.AND P0, PT, R40, R149, PT ;  /* 0x000000952800720c */ /* 0x000fe40003f06270 */
[----:B------:R-:W-:Y:S01]  /*10080*/  FSEL R112, R36, -INF , !P3 ;  /* 0xff80000024707808 */ /* 0x000fe20005800000 */
[----:B------:R-:W-:Y:S01]  /*10090*/  HMMA.16816.F32.BF16 R40, R84, R88, RZ ;  /* 0x000000585428723c */ /* 0x000fe200000418ff */
[----:B------:R-:W-:-:S02]  /*100a0*/  ISETP.GE.AND P3, PT, R3, R148, PT ;  /* 0x000000940300720c */ /* 0x000fc40003f66270 */
[----:B------:R-:W-:Y:S02]  /*100b0*/  ISETP.GE.AND P4, PT, R3, R149, PT ;  /* 0x000000950300720c */ /* 0x000fe40003f86270 */
[C-C-:B------:R-:W-:Y:S02]  /*100c0*/  LOP3.LUT R48, R92.reuse, 0x31, R93.reuse, 0xfe, !PT ;  /* 0x000000315c307812 */ /* 0x140fe400078efe5d */
[----:B------:R-:W-:Y:S01]  /*100d0*/  LOP3.LUT R3, R92, 0x38, R93, 0xfe, !PT ;  /* 0x000000385c037812 */ /* 0x000fe200078efe5d */
[----:B------:R-:W-:Y:S01]  /*100e0*/  HMMA.16816.F32.BF16 R88, R84, R90, RZ ;  /* 0x0000005a5458723c */ /* 0x000fe200000418ff */
[----:B------:R-:W-:Y:S02]  /*100f0*/  FSEL R122, R37, -INF , !P1 ;  /* 0xff800000257a7808 */ /* 0x000fe40004800000 */
[----:B------:R-:W-:Y:S02]  /*10100*/  FSEL R169, R39, -INF , !P0 ;  /* 0xff80000027a97808 */ /* 0x000fe40004000000 */
[----:B------:R-:W-:-:S02]  /*10110*/  FSEL R173, R38, -INF , !P2 ;  /* 0xff80000026ad7808 */ /* 0x000fc40005000000 */
[CC--:B------:R-:W-:Y:S01]  /*10120*/  ISETP.GE.AND P1, PT, R48.reuse, R148.reuse, PT ;  /* 0x000000943000720c */ /* 0x0c0fe20003f26270 */
[----:B------:R-:W2:Y:S01]  /*10130*/  LDSM.16.M88.4 R36, [R226+0x3800] ;  /* 0x00380000e224783b */ /* 0x000ea20000000200 */
[-C--:B------:R-:W-:Y:S02]  /*10140*/  ISETP.GE.AND P0, PT, R48, R149.reuse, PT ;  /* 0x000000953000720c */ /* 0x080fe40003f06270 */
[----:B------:R-:W-:Y:S02]  /*10150*/  FSEL R150, R32, -INF , !P3 ;  /* 0xff80000020967808 */ /* 0x000fe40005800000 */
[C---:B------:R-:W-:Y:S02]  /*10160*/  ISETP.GE.AND P3, PT, R3.reuse, R148, PT ;  /* 0x000000940300720c */ /* 0x040fe40003f66270 */
[----:B------:R-:W-:Y:S01]  /*10170*/  ISETP.GE.AND P2, PT, R3, R149, PT ;  /* 0x000000950300720c */ /* 0x000fe20003f46270 */
[----:B-1----:R-:W-:Y:S01]  /*10180*/  HMMA.16816.F32.BF16 R40, R76, R44, R40 ;  /* 0x0000002c4c28723c */ /* 0x002fe20000041828 */
[----:B------:R-:W-:-:S02]  /*10190*/  LOP3.LUT R32, R92, 0x39, R93, 0xfe, !PT ;  /* 0x000000395c207812 */ /* 0x000fc400078efe5d */
[----:B------:R-:W-:Y:S02]  /*101a0*/  LOP3.LUT R3, R92, 0x40, R93, 0xfe, !PT ;  /* 0x000000405c037812 */ /* 0x000fe400078efe5d */
[----:B------:R-:W-:Y:S02]  /*101b0*/  FSEL R126, R33, -INF , !P1 ;  /* 0xff800000217e7808 */ /* 0x000fe40004800000 */
[----:B------:R-:W-:Y:S01]  /*101c0*/  FSEL R163, R35, -INF , !P0 ;  /* 0xff80000023a37808 */ /* 0x000fe20004000000 */
[----:B------:R-:W-:Y:S01]  /*101d0*/  HMMA.16816.F32.BF16 R88, R76, R46, R88 ;  /* 0x0000002e4c58723c */ /* 0x000fe20000041858 */
[C---:B------:R-:W-:Y:S01]  /*101e0*/  ISETP.GE.AND P1, PT, R32.reuse, R148, PT ;  /* 0x000000942000720c */ /* 0x040fe20003f26270 */
[----:B------:R-:W-:Y:S01]  /*101f0*/  LDSM.16.M88.4 R44, [R226+0x4800] ;  /* 0x00480000e22c783b */ /* 0x000fe20000000200 */
[----:B------:R-:W-:Y:S02]  /*10200*/  ISETP.GE.AND P0, PT, R32, R149, PT ;  /* 0x000000952000720c */ /* 0x000fe40003f06270 */
[----:B------:R-:W-:-:S02]  /*10210*/  FSEL R70, R28, -INF , !P3 ;  /* 0xff8000001c467808 */ /* 0x000fc40005800000 */
[----:B------:R-:W-:Y:S02]  /*10220*/  ISETP.GE.AND P3, PT, R3, R148, PT ;  /* 0x000000940300720c */ /* 0x000fe40003f66270 */
[----:B------:R-:W-:Y:S02]  /*10230*/  LOP3.LUT R28, R92, 0x41, R93, 0xfe, !PT ;  /* 0x000000415c1c7812 */ /* 0x000fe400078efe5d */
[----:B------:R-:W-:Y:S02]  /*10240*/  FSEL R179, R34, -INF , !P4 ;  /* 0xff80000022b37808 */ /* 0x000fe40006000000 */
[----:B------:R-:W-:Y:S02]  /*10250*/  FSEL R160, R29, -INF , !P1 ;  /* 0xff8000001da07808 */ /* 0x000fe40004800000 */
[----:B------:R-:W-:Y:S02]  /*10260*/  FSEL R165, R31, -INF , !P0 ;  /* 0xff8000001fa57808 */ /* 0x000fe40004000000 */
[----:B------:R-:W-:-:S02]  /*10270*/  ISETP.GE.AND P4, PT, R3, R149, PT ;  /* 0x000000950300720c */ /* 0x000fc40003f86270 */
[C---:B------:R-:W-:Y:S02]  /*10280*/  ISETP.GE.AND P1, PT, R28.reuse, R148, PT ;  /* 0x000000941c00720c */ /* 0x040fe40003f26270 */
[----:B------:R-:W-:Y:S02]  /*10290*/  ISETP.GE.AND P0, PT, R28, R149, PT ;  /* 0x000000951c00720c */ /* 0x000fe40003f06270 */
[----:B------:R-:W-:Y:S02]  /*102a0*/  FSEL R168, R24, -INF , !P3 ;  /* 0xff80000018a87808 */ /* 0x000fe40005800000 */
[C-C-:B------:R-:W-:Y:S02]  /*102b0*/  LOP3.LUT R3, R92.reuse, 0x48, R93.reuse, 0xfe, !PT ;  /* 0x000000485c037812 */ /* 0x140fe400078efe5d */
[----:B------:R-:W-:Y:S02]  /*102c0*/  LOP3.LUT R24, R92, 0x49, R93, 0xfe, !PT ;  /* 0x000000495c187812 */ /* 0x000fe400078efe5d */
[----:B------:R-:W-:-:S02]  /*102d0*/  FSEL R159, R30, -INF , !P2 ;  /* 0xff8000001e9f7808 */ /* 0x000fc40005000000 */
[----:B------:R-:W-:Y:S01]  /*102e0*/  FSEL R166, R25, -INF , !P1 ;  /* 0xff80000019a67808 */ /* 0x000fe20004800000 */
[----:B------:R-:W1:Y:S01]  /*102f0*/  LDSM.16.M88.4 R28, [R213] ;  /* 0x00000000d51c783b */ /* 0x000e620000000200 */
[----:B------:R-:W-:Y:S02]  /*10300*/  FSEL R157, R27, -INF , !P0 ;  /* 0xff8000001b9d7808 */ /* 0x000fe40004000000 */
[CC--:B------:R-:W-:Y:S02]  /*10310*/  ISETP.GE.AND P3, PT, R3.reuse, R148.reuse, PT ;  /* 0x000000940300720c */ /* 0x0c0fe40003f66270 */
[-C--:B------:R-:W-:Y:S02]  /*10320*/  ISETP.GE.AND P2, PT, R3, R149.reuse, PT ;  /* 0x000000950300720c */ /* 0x080fe40003f46270 */
[C---:B------:R-:W-:Y:S02]  /*10330*/  ISETP.GE.AND P1, PT, R24.reuse, R148, PT ;  /* 0x000000941800720c */ /* 0x040fe40003f26270 */
[----:B------:R-:W-:-:S02]  /*10340*/  ISETP.GE.AND P0, PT, R24, R149, PT ;  /* 0x000000951800720c */ /* 0x000fc40003f06270 */
[----:B------:R-:W-:Y:S02]  /*10350*/  FSEL R170, R20, -INF , !P3 ;  /* 0xff80000014aa7808 */ /* 0x000fe40005800000 */
[----:B------:R-:W-:Y:S02]  /*10360*/  FSEL R155, R22, -INF , !P2 ;  /* 0xff800000169b7808 */ /* 0x000fe40005000000 */
[----:B------:R-:W-:Y:S02]  /*10370*/  FSEL R172, R21, -INF , !P1 ;  /* 0xff80000015ac7808 */ /* 0x000fe40004800000 */
[----:B------:R-:W-:Y:S02]  /*10380*/  FSEL R151, R23, -INF , !P0 ;  /* 0xff80000017977808 */ /* 0x000fe40004000000 */
[----:B------:R-:W3:Y:S01]  /*10390*/  LDSM.16.M88.4 R20, [R226+0x3c00] ;  /* 0x003c0000e214783b */ /* 0x000ee20000000200 */
[----:B------:R-:W-:Y:S02]  /*103a0*/  LOP3.LUT R3, R92, 0x50, R93, 0xfe, !PT ;  /* 0x000000505c037812 */ /* 0x000fe400078efe5d */
[----:B------:R-:W-:-:S02]  /*103b0*/  FSEL R167, R26, -INF , !P4 ;  /* 0xff8000001aa77808 */ /* 0x000fc40006000000 */
[CC--:B------:R-:W-:Y:S01]  /*103c0*/  ISETP.GE.AND P3, PT, R3.reuse, R148.reuse, PT ;  /* 0x000000940300720c */ /* 0x0c0fe20003f66270 */
[C---:B--2---:R-:W-:Y:S01]  /*103d0*/  HMMA.16816.F32.BF16 R24, R84.reuse, R36, RZ ;  /* 0x000000245418723c */ /* 0x044fe200000418ff */
[----:B------:R-:W-:Y:S02]  /*103e0*/  ISETP.GE.AND P4, PT, R3, R149, PT ;  /* 0x000000950300720c */ /* 0x000fe40003f86270 */
[C-C-:B------:R-:W-:Y:S02]  /*103f0*/  LOP3.LUT R32, R92.reuse, 0x51, R93.reuse, 0xfe, !PT ;  /* 0x000000515c207812 */ /* 0x140fe400078efe5d */
[----:B------:R-:W-:Y:S02]  /*10400*/  LOP3.LUT R3, R92, 0x58, R93, 0xfe, !PT ;  /* 0x000000585c037812 */ /* 0x000fe400078efe5d */
[----:B------:R-:W-:Y:S01]  /*10410*/  FSEL R176, R16, -INF , !P3 ;  /* 0xff80000010b07808 */ /* 0x000fe20005800000 */
[----:B------:R-:W-:Y:S01]  /*10420*/  HMMA.16816.F32.BF16 R36, R84, R38, RZ ;  /* 0x000000265424723c */ /* 0x000fe200000418ff */
[----:B------:R-:W-:-:S02]  /*10430*/  ISETP.GE.AND P1, PT, R32, R148, PT ;  /* 0x000000942000720c */ /* 0x000fc40003f26270 */
[----:B------:R-:W-:Y:S02]  /*10440*/  ISETP.GE.AND P0, PT, R32, R149, PT ;  /* 0x000000952000720c */ /* 0x000fe40003f06270 */
[----:B------:R-:W-:Y:S01]  /*10450*/  LOP3.LUT R16, R92, 0x59, R93, 0xfe, !PT ;  /* 0x000000595c107812 */ /* 0x000fe200078efe5d */
[----:B------:R-:W-:Y:S01]  /*10460*/  LDSM.16.M88.4 R32, [R226+0x4400] ;  /* 0x00440000e220783b */ /* 0x000fe20000000200 */
[----:B------:R-:W-:Y:S02]  /*10470*/  ISETP.GE.AND P3, PT, R3, R148, PT ;  /* 0x000000940300720c */ /* 0x000fe40003f66270 */
[----:B------:R-:W-:Y:S02]  /*10480*/  FSEL R174, R17, -INF , !P1 ;  /* 0xff80000011ae7808 */ /* 0x000fe40004800000 */
[----:B------:R-:W-:Y:S02]  /*10490*/  FSEL R125, R19, -INF , !P0 ;  /* 0xff800000137d7808 */ /* 0x000fe40004000000 */
[----:B------:R-:W-:-:S02]  /*104a0*/  FSEL R153, R18, -INF , !P4 ;  /* 0xff80000012997808 */ /* 0x000fc40006000000 */
[C---:B------:R-:W-:Y:S01]  /*104b0*/  ISETP.GE.AND P1, PT, R16.reuse, R148, PT ;  /* 0x000000941000720c */ /* 0x040fe20003f26270 */
[C---:B-1----:R-:W-:Y:S01]  /*104c0*/  HMMA.16816.F32.BF16 R24, R76.reuse, R28, R24 ;  /* 0x0000001c4c18723c */ /* 0x042fe20000041818 */
[-C--:B------:R-:W-:Y:S02]  /*104d0*/  ISETP.GE.AND P0, PT, R16, R149.reuse, PT ;  /* 0x000000951000720c */ /* 0x080fe40003f06270 */
[----:B------:R-:W-:Y:S01]  /*104e0*/  FSEL R178, R12, -INF , !P3 ;  /* 0xff8000000cb27808 */ /* 0x000fe20005800000 */
[----:B------:R-:W1:Y:S01]  /*104f0*/  LDSM.16.M88.4 R16, [R226+0x4000] ;  /* 0x00400000e210783b */ /* 0x000e620000000200 */
[----:B------:R-:W-:Y:S02]  /*10500*/  LOP3.LUT R12, R92, 0x61, R93, 0xfe, !PT ;  /* 0x000000615c0c7812 */ /* 0x000fe400078efe5d */
[----:B------:R-:W-:Y:S01]  /*10510*/  ISETP.GE.AND P2, PT, R3, R149, PT ;  /* 0x000000950300720c */ /* 0x000fe20003f46270 */
[----:B------:R-:W-:Y:S01]  /*10520*/  HMMA.16816.F32.BF16 R36, R76, R30, R36 ;  /* 0x0000001e4c24723c */ /* 0x000fe20000041824 */
[----:B------:R-:W-:-:S02]  /*10530*/  FSEL R180, R13, -INF , !P1 ;  /* 0xff8000000db47808 */ /* 0x000fc40004800000 */
[----:B------:R-:W-:Y:S02]  /*10540*/  FSEL R127, R15, -INF , !P0 ;  /* 0xff8000000f7f7808 */ /* 0x000fe40004000000 */
[----:B------:R-:W-:Y:S02]  /*10550*/  LOP3.LUT R3, R92, 0x60, R93, 0xfe, !PT ;  /* 0x000000605c037812 */ /* 0x000fe400078efe5d */
[----:B------:R-:W-:Y:S02]  /*10560*/  FSEL R123, R14, -INF , !P2 ;  /* 0xff8000000e7b7808 */ /* 0x000fe40005000000 */
[CC--:B------:R-:W-:Y:S02]  /*10570*/  ISETP.GE.AND P1, PT, R12.reuse, R148.reuse, PT ;  /* 0x000000940c00720c */ /* 0x0c0fe40003f26270 */
[----:B------:R-:W-:Y:S02]  /*10580*/  ISETP.GE.AND P0, PT, R12, R149, PT ;  /* 0x000000950c00720c */ /* 0x000fe40003f06270 */
[----:B------:R-:W2:Y:S01]  /*10590*/  LDSM.16.M88.4 R12, [R212] ;  /* 0x00000000d40c783b */ /* 0x000ea20000000200 */
        /* <DEDUP_REMOVED lines=11> */
[----:B------:R-:W-:Y:S02]  /*10650*/  FSEL R129, R10, -INF , !P4 ;  /* 0xff8000000a817808 */ /* 0x000fe40006000000 */
[----:B---3--:R-:W-:Y:S01]  /*10660*/  HMMA.16816.F32.BF16 R8, R84, R20, RZ ;  /* 0x000000145408723c */ /* 0x008fe200000418ff */
[----:B------:R-:W-:-:S02]  /*10670*/  FSEL R188, R4, -INF , !P3 ;  /* 0xff80000004bc7808 */ /* 0x000fc40005800000 */
[----:B------:R-:W-:Y:S02]  /*10680*/  FSEL R117, R6, -INF , !P2 ;  /* 0xff80000006757808 */ /* 0x000fe40005000000 */
[----:B------:R-:W-:Y:S02]  /*10690*/  FSEL R190, R5, -INF , !P1 ;  /* 0xff80000005be7808 */ /* 0x000fe40004800000 */
[----:B------:R-:W-:Y:S01]  /*106a0*/  FSEL R113, R7, -INF , !P0 ;  /* 0xff80000007717808 */ /* 0x000fe20004000000 */
[----:B------:R-:W-:Y:S01]  /*106b0*/  HMMA.16816.F32.BF16 R20, R84, R22, RZ ;  /* 0x000000165414723c */ /* 0x000fe200000418ff */
[----:B------:R-:W3:Y:S01]  /*106c0*/  LDSM.16.M88.4 R4, [R211] ;  /* 0x00000000d304783b */ /* 0x000ee20000000200 */
[C-C-:B------:R-:W-:Y:S02]  /*106d0*/  LOP3.LUT R28, R92.reuse, 0x70, R93.reuse, 0xfe, !PT ;  /* 0x000000705c1c7812 */ /* 0x140fe400078efe5d */
[----:B------:R-:W-:Y:S02]  /*106e0*/  LOP3.LUT R3, R92, 0x71, R93, 0xfe, !PT ;  /* 0x000000715c037812 */ /* 0x000fe400078efe5d */
[----:B------:R-:W-:-:S02]  /*106f0*/  ISETP.GE.AND P3, PT, R28, R148, PT ;  /* 0x000000941c00720c */ /* 0x000fc40003f66270 */
[CC--:B------:R-:W-:Y:S02]  /*10700*/  ISETP.GE.AND P1, PT, R3.reuse, R148.reuse, PT ;  /* 0x000000940300720c */ /* 0x0c0fe40003f26270 */
[-C--:B------:R-:W-:Y:S02]  /*10710*/  ISETP.GE.AND P0, PT, R3, R149.reuse, PT ;  /* 0x000000950300720c */ /* 0x080fe40003f06270 */
[----:B------:R-:W-:Y:S02]  /*10720*/  LOP3.LUT R3, R92, 0x78, R93, 0xfe, !PT ;  /* 0x000000785c037812 */ /* 0x000fe400078efe5d */
[----:B------:R-:W-:Y:S02]  /*10730*/  ISETP.GE.AND P4, PT, R28, R149, PT ;  /* 0x000000951c00720c */ /* 0x000fe40003f86270 */
[----:B------:R-:W-:Y:S01]  /*10740*/  FSEL R194, R64, -INF , !P3 ;  /* 0xff80000040c27808 */ /* 0x000fe20005800000 */
[----:B-1----:R-:W-:Y:S01]  /*10750*/  HMMA.16816.F32.BF16 R28, R84, R16, RZ ;  /* 0x00000010541c723c */ /* 0x002fe200000418ff */
[----:B------:R-:W-:-:S02]  /*10760*/  ISETP.GE.AND P3, PT, R3, R148, PT ;  /* 0x000000940300720c */ /* 0x000fc40003f66270 */
[----:B------:R-:W-:Y:S02]  /*10770*/  ISETP.GE.AND P2, PT, R3, R149, PT ;  /* 0x000000950300720c */ /* 0x000fe40003f46270 */
[C-C-:B------:R-:W-:Y:S02]  /*10780*/  LOP3.LUT R3, R92.reuse, 0x79, R93.reuse, 0xfe, !PT ;  /* 0x000000795c037812 */ /* 0x140fe400078efe5d */
[----:B------:R-:W-:Y:S01]  /*10790*/  LOP3.LUT R16, R92, 0x80, R93, 0xfe, !PT ;  /* 0x000000805c107812 */ /* 0x000fe200078efe5d */
[----:B--2---:R-:W-:Y:S01]  /*107a0*/  HMMA.16816.F32.BF16 R8, R76, R12, R8 ;  /* 0x0000000c4c08723c */ /* 0x004fe20000041808 */
[----:B------:R-:W-:Y:S02]  /*107b0*/  FSEL R192, R65, -INF , !P1 ;  /* 0xff80000041c07808 */ /* 0x000fe40004800000 */
[----:B------:R-:W-:Y:S02]  /*107c0*/  FSEL R105, R67, -INF , !P0 ;  /* 0xff80000043697808 */ /* 0x000fe40004000000 */
[----:B------:R-:W-:-:S02]  /*107d0*/  ISETP.GE.AND P1, PT, R3, R148, PT ;  /* 0x000000940300720c */ /* 0x000fc40003f26270 */
[----:B------:R-:W-:Y:S01]  /*107e0*/  ISETP.GE.AND P0, PT, R3, R149, PT ;  /* 0x000000950300720c */ /* 0x000fe20003f06270 */
[C---:B------:R-:W-:Y:S01]  /*107f0*/  HMMA.16816.F32.BF16 R20, R76.reuse, R14, R20 ;  /* 0x0000000e4c14723c */ /* 0x040fe20000041814 */
[----:B------:R-:W-:Y:S02]  /*10800*/  FSEL R196, R60, -INF , !P3 ;  /* 0xff8000003cc47808 */ /* 0x000fe40005800000 */
[----:B------:R-:W-:Y:S02]  /*10810*/  ISETP.GE.AND P3, PT, R16, R148, PT ;  /* 0x000000941000720c */ /* 0x000fe40003f66270 */
[C-C-:B------:R-:W-:Y:S02]  /*10820*/  LOP3.LUT R12, R92.reuse, 0x81, R93.reuse, 0xfe, !PT ;  /* 0x000000815c0c7812 */ /* 0x140fe400078efe5d */
[----:B------:R-:W-:Y:S01]  /*10830*/  LOP3.LUT R3, R92, 0x88, R93, 0xfe, !PT ;  /* 0x000000885c037812 */ /* 0x000fe200078efe5d */
[----:B---3--:R-:W-:Y:S01]  /*10840*/  HMMA.16816.F32.BF16 R28, R76, R4, R28 ;  /* 0x000000044c1c723c */ /* 0x008fe2000004181c */
[----:B------:R-:W-:-:S02]  /*10850*/  FSEL R198, R61, -INF , !P1 ;  /* 0xff8000003dc67808 */ /* 0x000fc40004800000 */
[----:B------:R-:W-:Y:S02]  /*10860*/  FSEL R109, R63, -INF , !P0 ;  /* 0xff8000003f6d7808 */ /* 0x000fe40004000000 */
[----:B------:R-:W-:Y:S02]  /*10870*/  FSEL R115, R66, -INF , !P4 ;  /* 0xff80000042737808 */ /* 0x000fe40006000000 */
[C---:B------:R-:W-:Y:S02]  /*10880*/  ISETP.GE.AND P1, PT, R12.reuse, R148, PT ;  /* 0x000000940c00720c */ /* 0x040fe40003f26270 */
[-C--:B------:R-:W-:Y:S02]  /*10890*/  ISETP.GE.AND P0, PT, R12, R149.reuse, PT ;  /* 0x000000950c00720c */ /* 0x080fe40003f06270 */
[----:B------:R-:W-:Y:S02]  /*108a0*/  FSEL R202, R56, -INF , !P3 ;  /* 0xff80000038ca7808 */ /* 0x000fe40005800000 */
[----:B------:R-:W-:-:S02]  /*108b0*/  ISETP.GE.AND P4, PT, R16, R149, PT ;  /* 0x000000951000720c */ /* 0x000fc40003f86270 */
[C---:B------:R-:W-:Y:S01]  /*108c0*/  ISETP.GE.AND P3, PT, R3.reuse, R148, PT ;  /* 0x000000940300720c */ /* 0x040fe20003f66270 */
[----:B------:R-:W-:Y:S01]  /*108d0*/  HMMA.16816.F32.BF16 R16, R84, R18, RZ ;  /* 0x000000125410723c */ /* 0x000fe200000418ff */
[C-C-:B------:R-:W-:Y:S02]  /*108e0*/  LOP3.LUT R13, R92.reuse, 0x89, R93.reuse, 0xfe, !PT ;  /* 0x000000895c0d7812 */ /* 0x140fe400078efe5d */
[----:B------:R-:W-:Y:S02]  /*108f0*/  LOP3.LUT R12, R92, 0x90, R93, 0xfe, !PT ;  /* 0x000000905c0c7812 */ /* 0x000fe400078efe5d */
[----:B------:R-:W-:Y:S02]  /*10900*/  FSEL R103, R62, -INF , !P2 ;  /* 0xff8000003e677808 */ /* 0x000fe40005000000 */
[----:B------:R-:W-:Y:S02]  /*10910*/  ISETP.GE.AND P2, PT, R3, R149, PT ;  /* 0x000000950300720c */ /* 0x000fe40003f46270 */
[----:B------:R-:W-:-:S02]  /*10920*/  FSEL R200, R57, -INF , !P1 ;  /* 0xff80000039c87808 */ /* 0x000fc40004800000 */
[----:B------:R-:W-:Y:S02]  /*10930*/  FSEL R111, R58, -INF , !P4 ;  /* 0xff8000003a6f7808 */ /* 0x000fe40006000000 */
[----:B------:R-:W-:Y:S02]  /*10940*/  FSEL R3, R59, -INF , !P0 ;  /* 0xff8000003b037808 */ /* 0x000fe40004000000 */
[----:B------:R-:W-:Y:S02]  /*10950*/  FSEL R80, R80, -INF , !P3 ;  /* 0xff80000050507808 */ /* 0x000fe40005800000 */
[CC--:B------:R-:W-:Y:S02]  /*10960*/  ISETP.GE.AND P1, PT, R13.reuse, R148.reuse, PT ;  /* 0x000000940d00720c */ /* 0x0c0fe40003f26270 */
[----:B------:R-:W-:Y:S02]  /*10970*/  ISETP.GE.AND P0, PT, R13, R149, PT ;  /* 0x000000950d00720c */ /* 0x000fe40003f06270 */
        /* <DEDUP_REMOVED lines=9> */
[----:B------:R-:W-:Y:S02]  /*10a10*/  FSEL R206, R40, -INF , !P3 ;  /* 0xff80000028ce7808 */ /* 0x000fe40005800000 */
[----:B------:R-:W-:Y:S02]  /*10a20*/  FSEL R242, R41, -INF , !P1 ;  /* 0xff80000029f27808 */ /* 0x000fe40004800000 */
[----:B------:R-:W-:Y:S02]  /*10a30*/  FSEL R50, R42, -INF , !P4 ;  /* 0xff8000002a327808 */ /* 0x000fe40006000000 */
[----:B------:R-:W-:Y:S02]  /*10a40*/  FSEL R51, R43, -INF , !P0 ;  /* 0xff8000002b337808 */ /* 0x000fe40004000000 */
[----:B------:R-:W-:Y:S01]  /*10a50*/  LOP3.LUT R4, R92, 0x98, R93, 0xfe, !PT ;  /* 0x000000985c047812 */ /* 0x000fe200078efe5d */
[----:B------:R-:W-:Y:S01]  /*10a60*/  HMMA.16816.F32.BF16 R40, R84, R32, RZ ;  /* 0x000000205428723c */ /* 0x000fe200000418ff */
[----:B------:R-:W-:-:S02]  /*10a70*/  FSEL R48, R82, -INF , !P2 ;  /* 0xff80000052307808 */ /* 0x000fc40005000000 */
[CC--:B------:R-:W-:Y:S02]  /*10a80*/  ISETP.GE.AND P3, PT, R4.reuse, R148.reuse, PT ;  /* 0x000000940400720c */ /* 0x0c0fe40003f66270 */
[----:B------:R-:W-:Y:S02]  /*10a90*/  ISETP.GE.AND P2, PT, R4, R149, PT ;  /* 0x000000950400720c */ /* 0x000fe40003f46270 */
[C-C-:B------:R-:W-:Y:S01]  /*10aa0*/  LOP3.LUT R4, R92.reuse, 0xa0, R93.reuse, 0xfe, !PT ;  /* 0x000000a05c047812 */ /* 0x140fe200078efe5d */
[----:B------:R-:W-:Y:S01]  /*10ab0*/  HMMA.16816.F32.BF16 R32, R84, R34, RZ ;  /* 0x000000225420723c */ /* 0x000fe200000418ff */
[----:B------:R-:W-:Y:S02]  /*10ac0*/  LOP3.LUT R5, R92, 0x99, R93, 0xfe, !PT ;  /* 0x000000995c057812 */ /* 0x000fe400078efe5d */
[----:B------:R-:W-:Y:S02]  /*10ad0*/  FSEL R246, R88, -INF , !P3 ;  /* 0xff80000058f67808 */ /* 0x000fe40005800000 */
[----:B------:R-:W-:-:S02]  /*10ae0*/  ISETP.GE.AND P3, PT, R4, R148, PT ;  /* 0x000000940400720c */ /* 0x000fc40003f66270 */
[-C--:B------:R-:W-:Y:S02]  /*10af0*/  ISETP.GE.AND P4, PT, R4, R149.reuse, PT ;  /* 0x000000950400720c */ /* 0x080fe40003f86270 */
[C---:B------:R-:W-:Y:S02]  /*10b00*/  ISETP.GE.AND P1, PT, R5.reuse, R148, PT ;  /* 0x000000940500720c */ /* 0x040fe40003f26270 */
[----:B------:R-:W-:Y:S02]  /*10b10*/  ISETP.GE.AND P0, PT, R5, R149, PT ;  /* 0x000000950500720c */ /* 0x000fe40003f06270 */
[C-C-:B------:R-:W-:Y:S02]  /*10b20*/  LOP3.LUT R4, R92.reuse, 0xa8, R93.reuse, 0xfe, !PT ;  /* 0x000000a85c047812 */ /* 0x140fe400078efe5d */
[----:B------:R-:W-:Y:S01]  /*10b30*/  LOP3.LUT R5, R92, 0xa1, R93, 0xfe, !PT ;  /* 0x000000a15c057812 */ /* 0x000fe200078efe5d */
[----:B-1----:R-:W-:Y:S01]  /*10b40*/  HMMA.16816.F32.BF16 R40, R76, R12, R40 ;  /* 0x0000000c4c28723c */ /* 0x002fe20000041828 */
        /* <DEDUP_REMOVED lines=8> */
[-C--:B------:R-:W-:Y:S02]  /*10bd0*/  ISETP.GE.AND P0, PT, R5, R149.reuse, PT ;  /* 0x000000950500720c */ /* 0x080fe40003f06270 */
[----:B------:R-:W-:Y:S02]  /*10be0*/  LOP3.LUT R4, R92, 0xa9, R93, 0xfe, !PT ;  /* 0x000000a95c047812 */ /* 0x000fe400078efe5d */
[----:B------:R-:W-:Y:S02]  /*10bf0*/  FSEL R250, R25, -INF , !P1 ;  /* 0xff80000019fa7808 */ /* 0x000fe40004800000 */
[----:B------:R-:W-:Y:S02]  /*10c00*/  FSEL R55, R27, -INF , !P0 ;  /* 0xff8000001b377808 */ /* 0x000fe40004000000 */
[C---:B------:R-:W-:Y:S02]  /*10c10*/  ISETP.GE.AND P1, PT, R4.reuse, R148, PT ;  /* 0x000000940400720c */ /* 0x040fe40003f26270 */
[----:B------:R-:W-:-:S02]  /*10c20*/  ISETP.GE.AND P0, PT, R4, R149, PT ;  /* 0x000000950400720c */ /* 0x000fc40003f06270 */
[--C-:B------:R-:W-:Y:S01]  /*10c30*/  LOP3.LUT R24, R92, 0xb0, R93.reuse, 0xfe, !PT ;  /* 0x000000b05c187812 */ /* 0x100fe200078efe5d */
[----:B------:R-:W1:Y:S01]  /*10c40*/  LDSM.16.M88.4 R4, [R226+0x4c00] ;  /* 0x004c0000e204783b */ /* 0x000e620000000200 */
[----:B------:R-:W-:Y:S02]  /*10c50*/  FSEL R67, R36, -INF , !P3 ;  /* 0xff80000024437808 */ /* 0x000fe40005800000 */
        /* <DEDUP_REMOVED lines=11> */
[----:B------:R-:W2:Y:S01]  /*10d10*/  LDSM.16.M88.4 R12, [R209] ;  /* 0x00000000d10c783b */ /* 0x000ea20000000200 */
        /* <DEDUP_REMOVED lines=9> */
[-C--:B------:R-:W-:Y:S02]  /*10db0*/  ISETP.GE.AND P4, PT, R24, R149.reuse, PT ;  /* 0x000000951800720c */ /* 0x080fe40003f86270 */
[C---:B------:R-:W-:Y:S01]  /*10dc0*/  ISETP.GE.AND P1, PT, R8.reuse, R148, PT ;  /* 0x000000940800720c */ /* 0x040fe20003f26270 */
[----:B------:R-:W3:Y:S01]  /*10dd0*/  LDSM.16.M88.4 R24, [R208] ;  /* 0x00000000d018783b */ /* 0x000ee20000000200 */
[----:B------:R-:W-:Y:S01]  /*10de0*/  ISETP.GE.AND P0, PT, R8, R149, PT ;  /* 0x000000950800720c */ /* 0x000fe20003f06270 */
[----:B------:R-:W-:-:S04]  /*10df0*/  DEPBAR.LE SB0, 0x0 ;  /* 0x000080000000791a */ /* 0x000fc80000000000 */
[C---:B------:R-:W-:Y:S01]  /*10e00*/  HMMA.16816.F32.BF16 R8, R84.reuse, R44, RZ ;  /* 0x0000002c5408723c */ /* 0x040fe200000418ff */
[----:B------:R-:W-:Y:S02]  /*10e10*/  FSEL R203, R21, -INF , !P1 ;  /* 0xff80000015cb7808 */ /* 0x000fe40004800000 */
[C-C-:B------:R-:W-:Y:S02]  /*10e20*/  LOP3.LUT R20, R92.reuse, 0xc1, R93.reuse, 0xfe, !PT ;  /* 0x000000c15c147812 */ /* 0x140fe400078efe5d */
[----:B------:R-:W-:Y:S02]  /*10e30*/  LOP3.LUT R21, R92, 0xc8, R93, 0xfe, !PT ;  /* 0x000000c85c157812 */ /* 0x000fe400078efe5d */
[----:B------:R-:W-:Y:S01]  /*10e40*/  FSEL R56, R22, -INF , !P2 ;  /* 0xff80000016387808 */ /* 0x000fe20005000000 */
[----:B------:R-:W-:Y:S01]  /*10e50*/  HMMA.16816.F32.BF16 R44, R84, R46, RZ ;  /* 0x0000002e542c723c */ /* 0x000fe200000418ff */
[----:B------:R-:W-:Y:S02]  /*10e60*/  FSEL R57, R23, -INF , !P0 ;  /* 0xff80000017397808 */ /* 0x000fe40004000000 */
[----:B------:R-:W-:Y:S01]  /*10e70*/  FSEL R205, R28, -INF , !P3 ;  /* 0xff8000001ccd7808 */ /* 0x000fe20005800000 */
[----:B------:R-:W-:Y:S01]  /*10e80*/  BAR.SYNC.DEFER_BLOCKING 0x0 ;  /* 0x0000000000007b1d */ /* 0x000fe20000010000 */
[----:B------:R-:W-:-:S02]  /*10e90*/  ISETP.GE.AND P1, PT, R20, R148, PT ;  /* 0x000000941400720c */ /* 0x000fc40003f26270 */
[-C--:B------:R-:W-:Y:S02]  /*10ea0*/  ISETP.GE.AND P0, PT, R20, R149.reuse, PT ;  /* 0x000000951400720c */ /* 0x080fe40003f06270 */
[C---:B------:R-:W-:Y:S02]  /*10eb0*/  ISETP.GE.AND P3, PT, R21.reuse, R148, PT ;  /* 0x000000941500720c */ /* 0x040fe40003f66270 */
[----:B------:R-:W-:Y:S02]  /*10ec0*/  ISETP.GE.AND P2, PT, R21, R149, PT ;  /* 0x000000951500720c */ /* 0x000fe40003f46270 */
[----:B-1----:R-:W-:Y:S01]  /*10ed0*/  HMMA.16816.F32.BF16 R20, R84, R4, RZ ;  /* 0x000000045414723c */ /* 0x002fe200000418ff */
[----:B------:R-:W-:Y:S02]  /*10ee0*/  FSEL R28, R29, -INF , !P1 ;  /* 0xff8000001d1c7808 */ /* 0x000fe40004800000 */
[----:B------:R-:W-:Y:S02]  /*10ef0*/  FSEL R59, R31, -INF , !P0 ;  /* 0xff8000001f3b7808 */ /* 0x000fe40004000000 */
[----:B------:R-:W-:-:S02]  /*10f00*/  LOP3.LUT R29, R92, 0xd0, R93, 0xfe, !PT ;  /* 0x000000d05c1d7812 */ /* 0x000fc400078efe5d */
[--C-:B------:R-:W-:Y:S01]  /*10f10*/  LOP3.LUT R4, R92, 0xc9, R93.reuse, 0xfe, !PT ;  /* 0x000000c95c047812 */ /* 0x100fe200078efe5d */
[----:B--2---:R-:W-:Y:S01]  /*10f20*/  HMMA.16816.F32.BF16 R8, R76, R12, R8 ;  /* 0x0000000c4c08723c */ /* 0x004fe20000041808 */
[----:B------:R-:W-:Y:S02]  /*10f30*/  FSEL R60, R18, -INF , !P2 ;  /* 0xff800000123c7808 */ /* 0x000fe40005000000 */
[C---:B------:R-:W-:Y:S02]  /*10f40*/  ISETP.GE.AND P1, PT, R4.reuse, R148, PT ;  /* 0x000000940400720c */ /* 0x040fe40003f26270 */
[----:B------:R-:W-:Y:S02]  /*10f50*/  ISETP.GE.AND P0, PT, R4, R149, PT ;  /* 0x000000950400720c */ /* 0x000fe40003f06270 */
[----:B------:R-:W-:Y:S01]  /*10f60*/  LOP3.LUT R18, R92, 0xd1, R93, 0xfe, !PT ;  /* 0x000000d15c127812 */ /* 0x000fe200078efe5d */
[----:B------:R-:W-:Y:S01]  /*10f70*/  HMMA.16816.F32.BF16 R4, R84, R6, RZ ;  /* 0x000000065404723c */ /* 0x000fe200000418ff */
[----:B------:R-:W-:-:S02]  /*10f80*/  FSEL R182, R16, -INF , !P3 ;  /* 0xff80000010b67808 */ /* 0x000fc40005800000 */
[-C--:B------:R-:W-:Y:S02]  /*10f90*/  ISETP.GE.AND P3, PT, R29, R148.reuse, PT ;  /* 0x000000941d00720c */ /* 0x080fe40003f66270 */
[----:B------:R-:W-:Y:S02]  /*10fa0*/  FSEL R158, R17, -INF , !P1 ;  /* 0xff800000119e7808 */ /* 0x000fe40004800000 */
[----:B------:R-:W-:Y:S01]  /*10fb0*/  FSEL R61, R19, -INF , !P0 ;  /* 0xff800000133d7808 */ /* 0x000fe20004000000 */
[----:B------:R-:W-:Y:S01]  /*10fc0*/  HMMA.16816.F32.BF16 R44, R76, R14, R44 ;  /* 0x0000000e4c2c723c */ /* 0x000fe2000004182c */
[----:B------:R-:W-:Y:S02]  /*10fd0*/  LOP3.LUT R16, R92, 0xd8, R93, 0xfe, !PT ;  /* 0x000000d85c107812 */ /* 0x000fe400078efe5d */
[C---:B------:R-:W-:Y:S02]  /*10fe0*/  ISETP.GE.AND P1, PT, R18.reuse, R148, PT ;  /* 0x000000941200720c */ /* 0x040fe40003f26270 */
[----:B------:R-:W-:-:S02]  /*10ff0*/  ISETP.GE.AND P0, PT, R18, R149, PT ;  /* 0x000000951200720c */ /* 0x000fc40003f06270 */
[----:B------:R-:W-:Y:S01]  /*11000*/  LOP3.LUT R13, R92, 0xd9, R93, 0xfe, !PT ;  /* 0x000000d95c0d7812 */ /* 0x000fe200078efe5d */
[C---:B---3--:R-:W-:Y:S01]  /*11010*/  HMMA.16816.F32.BF16 R20, R76.reuse, R24, R20 ;  /* 0x000000184c14723c */ /* 0x048fe20000041814 */
[----:B------:R-:W-:Y:S02]  /*11020*/  FSEL R58, R30, -INF , !P4 ;  /* 0xff8000001e3a7808 */ /* 0x000fe40006000000 */
[----:B------:R-:W-:Y:S02]  /*11030*/  FSEL R164, R40, -INF , !P3 ;  /* 0xff80000028a47808 */ /* 0x000fe40005800000 */
[----:B------:R-:W-:Y:S02]  /*11040*/  ISETP.GE.AND P4, PT, R29, R149, PT ;  /* 0x000000951d00720c */ /* 0x000fe40003f86270 */
[----:B------:R-:W-:Y:S01]  /*11050*/  ISETP.GE.AND P3, PT, R16, R148, PT ;  /* 0x000000941000720c */ /* 0x000fe20003f66270 */
[----:B------:R-:W-:Y:S01]  /*11060*/  HMMA.16816.F32.BF16 R4, R76, R26, R4 ;  /* 0x0000001a4c04723c */ /* 0x000fe20000041804 */
[----:B------:R-:W-:-:S02]  /*11070*/  FSEL R162, R41, -INF , !P1 ;  /* 0xff80000029a27808 */ /* 0x000fc40004800000 */
[----:B------:R-:W-:Y:S02]  /*11080*/  FSEL R43, R43, -INF , !P0 ;  /* 0xff8000002b2b7808 */ /* 0x000fe40004000000 */
[C-C-:B------:R-:W-:Y:S02]  /*11090*/  LOP3.LUT R12, R92.reuse, 0xe0, R93.reuse, 0xfe, !PT ;  /* 0x000000e05c0c7812 */ /* 0x140fe400078efe5d */
[C---:B------:R-:W-:Y:S02]  /*110a0*/  ISETP.GE.AND P1, PT, R13.reuse, R148, PT ;  /* 0x000000940d00720c */ /* 0x040fe40003f26270 */
[----:B------:R-:W-:Y:S02]  /*110b0*/  ISETP.GE.AND P0, PT, R13, R149, PT ;  /* 0x000000950d00720c */ /* 0x000fe40003f06270 */
[----:B------:R-:W-:Y:S02]  /*110c0*/  LOP3.LUT R13, R92, 0xe1, R93, 0xfe, !PT ;  /* 0x000000e15c0d7812 */ /* 0x000fe400078efe5d */
[----:B------:R-:W-:-:S02]  /*110d0*/  FSEL R42, R42, -INF , !P4 ;  /* 0xff8000002a2a7808 */ /* 0x000fc40006000000 */
[----:B------:R-:W-:Y:S02]  /*110e0*/  FSEL R156, R32, -INF , !P3 ;  /* 0xff800000209c7808 */ /* 0x000fe40005800000 */
[CC--:B------:R-:W-:Y:S02]  /*110f0*/  ISETP.GE.AND P3, PT, R12.reuse, R148.reuse, PT ;  /* 0x000000940c00720c */ /* 0x0c0fe40003f66270 */
[----:B------:R-:W-:Y:S02]  /*11100*/  ISETP.GE.AND P4, PT, R12, R149, PT ;  /* 0x000000950c00720c */ /* 0x000fe40003f86270 */
[----:B------:R-:W-:Y:S02]  /*11110*/  FSEL R154, R33, -INF , !P1 ;  /* 0xff800000219a7808 */ /* 0x000fe40004800000 */
[----:B------:R-:W-:Y:S02]  /*11120*/  LOP3.LUT R12, R92, 0xe8, R93, 0xfe, !PT ;  /* 0x000000e85c0c7812 */ /* 0x000fe400078efe5d */
[----:B------:R-:W-:-:S02]  /*11130*/  ISETP.GE.AND P1, PT, R13, R148, PT ;  /* 0x000000940d00720c */ /* 0x000fc40003f26270 */
[----:B------:R-:W-:Y:S02]  /*11140*/  FSEL R35, R35, -INF , !P0 ;  /* 0xff80000023237808 */ /* 0x000fe40004000000 */
[----:B------:R-:W-:Y:S02]  /*11150*/  FSEL R152, R8, -INF , !P3 ;  /* 0xff80000008987808 */ /* 0x000fe40005800000 */
[----:B------:R-:W-:Y:S02]  /*11160*/  ISETP.GE.AND P0, PT, R13, R149, PT ;  /* 0x000000950d00720c */ /* 0x000fe40003f06270 */
[----:B------:R-:W-:Y:S02]  /*11170*/  ISETP.GE.AND P3, PT, R12, R148, PT ;  /* 0x000000940c00720c */ /* 0x000fe40003f66270 */
[----:B------:R-:W-:Y:S02]  /*11180*/  FSEL R116, R9, -INF , !P1 ;  /* 0xff80000009747808 */ /* 0x000fe40004800000 */
[----:B------:R-:W-:-:S02]  /*11190*/  LOP3.LUT R9, R92, 0xe9, R93, 0xfe, !PT ;  /* 0x000000e95c097812 */ /* 0x000fc400078efe5d */
[----:B------:R-:W-:Y:S02]  /*111a0*/  LOP3.LUT R8, R92, 0xf0, R93, 0xfe, !PT ;  /* 0x000000f05c087812 */ /* 0x000fe400078efe5d */
[-C--:B------:R-:W-:Y:S02]  /*111b0*/  ISETP.GE.AND P2, PT, R16, R149.reuse, PT ;  /* 0x000000951000720c */ /* 0x080fe40003f46270 */
[----:B------:R-:W-:Y:S02]  /*111c0*/  FSEL R33, R10, -INF , !P4 ;  /* 0xff8000000a217808 */ /* 0x000fe40006000000 */
[----:B------:R-:W-:Y:S02]  /*111d0*/  FSEL R32, R11, -INF , !P0 ;  /* 0xff8000000b207808 */ /* 0x000fe40004000000 */
[----:B------:R-:W-:Y:S02]  /*111e0*/  FSEL R110, R44, -INF , !P3 ;  /* 0xff8000002c6e7808 */ /* 0x000fe40005800000 */
[----:B------:R-:W-:-:S02]  /*111f0*/  ISETP.GE.AND P0, PT, R9, R149, PT ;  /* 0x000000950900720c */ /* 0x000fc40003f06270 */
[C---:B------:R-:W-:Y:S02]  /*11200*/  ISETP.GE.AND P3, PT, R8.reuse, R148, PT ;  /* 0x000000940800720c */ /* 0x040fe40003f66270 */
[-C--:B------:R-:W-:Y:S02]  /*11210*/  ISETP.GE.AND P4, PT, R8, R149.reuse, PT ;  /* 0x000000950800720c */ /* 0x080fe40003f86270 */
[----:B------:R-:W-:Y:S02]  /*11220*/  LOP3.LUT R8, R92, 0xf1, R93, 0xfe, !PT ;  /* 0x000000f15c087812 */ /* 0x000fe400078efe5d */
[----:B------:R-:W-:Y:S02]  /*11230*/  FSEL R34, R34, -INF , !P2 ;  /* 0xff80000022227808 */ /* 0x000fe40005000000 */
[----:B------:R-:W-:Y:S02]  /*11240*/  ISETP.GE.AND P2, PT, R12, R149, PT ;  /* 0x000000950c00720c */ /* 0x000fe40003f46270 */
        /* <DEDUP_REMOVED lines=8> */
[-C--:B------:R-:W-:Y:S02]  /*112d0*/  ISETP.GE.AND P1, PT, R8, R149.reuse, PT ;  /* 0x000000950800720c */ /* 0x080fe40003f26270 */
[----:B------:R-:W-:Y:S02]  /*112e0*/  ISETP.NE.AND P3, PT, R95, RZ, PT ;  /* 0x000000ff5f00720c */ /* 0x000fe40003f65270 */
[C---:B------:R-:W-:Y:S02]  /*112f0*/  ISETP.GE.AND P2, PT, R93.reuse, R148, PT ;  /* 0x000000945d00720c */ /* 0x040fe40003f46270 */
[----:B------:R-:W-:Y:S02]  /*11300*/  ISETP.GE.AND P0, PT, R93, R149, PT ;  /* 0x000000955d00720c */ /* 0x000fe40003f06270 */
[----:B------:R-:W-:-:S02]  /*11310*/  FSEL R64, R22, -INF , !P4 ;  /* 0xff80000016407808 */ /* 0x000fc40006000000 */
[----:B------:R-:W-:Y:S02]  /*11320*/  FSEL R63, R23, -INF , !P1 ;  /* 0xff800000173f7808 */ /* 0x000fe40004800000 */
        /* <DEDUP_REMOVED lines=65> */
.L_x_2478:
[----:B------:R-:W-:-:S05]  /*11740*/  IMAD.MOV.U32 R6, RZ, RZ, c[0x0][0x198] ;  /* 0x00006600ff067624 */ /* 0x000fca00078e00ff */
[----:B------:R-:W-:-:S04]  /*11750*/  LEA R6, -R6, RZ, 0x8 ;  /* 0x000000ff06067211 */ /* 0x000fc800078e41ff */
[----:B------:R-:W-:Y:S02]  /*11760*/  SHF.R.S32.HI R4, RZ, 0x1f, R6 ;  /* 0x0000001fff047819 */ /* 0x000fe40000011406 */
.L_x_2479:
        /* <DEDUP_REMOVED lines=32> */
.L_x_2477:
        /* <DEDUP_REMOVED lines=258> */
[----:B------:R-:W-:Y:S02]  /*12990*/  FFMA.FTZ R151, R164, c[0x0][0x23c], -R101 ;  /* 0x00008f00a4977a23 */ /* 0x000fe40000010865 */
        /* <DEDUP_REMOVED lines=101> */
[----:B------:R-:W2:Y:S01]  /*12ff0*/  MUFU.EX2 R158, R158 ;  /* 0x0000009e009e7308 */ /* 0x000ea20000000800 */
[----:B------:R-:W-:Y:S01]  /*13000*/  FADD.FTZ R140, R140, R145 ;  /* 0x000000918c8c7221 */ /* 0x000fe20000010000 */
[----:B------:R-:W-:Y:S01]  /*13010*/  HMMA.16816.F32.BF16 R4, R28, R10, R4 ;  /* 0x0000000a1c04723c */ /* 0x000fe20000041804 */
[----:B------:R-:W4:Y:S01]  /*13020*/  LDSM.16.MT88.4 R8, [R223+0x5c00] ;  /* 0x005c0000df08783b */ /* 0x000f220000004200 */
[----:B------:R-:W-:-:S02]  /*13030*/  FADD.FTZ R161, R161, R120 ;  /* 0x00000078a1a17221 */ /* 0x000fc40000010000 */
[----:B------:R-:W-:Y:S02]  /*13040*/  FADD.FTZ R141, R141, R140 ;  /* 0x0000008c8d8d7221 */ /* 0x000fe40000010000 */
[----:B------:R-:W1:Y:S01]  /*13050*/  MUFU.EX2 R160, R160 ;  /* 0x000000a000a07308 */ /* 0x000e620000000800 */
        /* <DEDUP_REMOVED lines=35> */
[C---:B----4-:R-:W-:Y:S01]  /*13290*/  HMMA.16816.F32.BF16 R136, R28.reuse, R8, R136 ;  /* 0x000000081c88723c */ /* 0x050fe20000041888 */
[--C-:B------:R-:W-:Y:S01]  /*132a0*/  FFMA.FTZ R59, R60, c[0x0][0x23c], -R68.reuse ;  /* 0x00008f003c3b7a23 */ /* 0x100fe20000010844 */
[----:B------:R-:W4:Y:S01]  /*132b0*/  MUFU.EX2 R119, R119 ;  /* 0x0000007700777308 */ /* 0x000f220000000800 */
        /* <DEDUP_REMOVED lines=10> */
[----:B--2---:R-:W-:Y:S01]  /*13360*/  F2FP.BF16.PACK_AB R29, R157, R158 ;  /* 0x0000009e9d1d723e */ /* 0x004fe200000010ff */
[----:B------:R-:W2:Y:S01]  /*13370*/  MUFU.EX2 R170, R170 ;  /* 0x000000aa00aa7308 */ /* 0x000ea20000000800 */
[----:B------:R-:W-:Y:S01]  /*13380*/  F2FP.BF16.PACK_AB R30, R97, R98 ;  /* 0x00000062611e723e */ /* 0x000fe200000010ff */
[----:B------:R-:W-:Y:S01]  /*13390*/  FFMA.FTZ R61, R35, c[0x0][0x23c], -R68 ;  /* 0x00008f00233d7a23 */ /* 0x000fe20000010844 */
[----:B------:R-:W-:Y:S01]  /*133a0*/  F2FP.BF16.PACK_AB R31, R160, R155 ;  /* 0x0000009ba01f723e */ /* 0x000fe200000010ff */
        /* <DEDUP_REMOVED lines=11> */
[----:B------:R-:W2:Y:S01]  /*13460*/  LDSM.16.MT88.4 R20, [R223+0x6400] ;  /* 0x00640000df14783b */ /* 0x000ea20000004200 */
[----:B------:R-:W-:-:S02]  /*13470*/  FFMA.FTZ R46, R65, c[0x0][0x23c], -R101 ;  /* 0x00008f00412e7a23 */ /* 0x000fc40000010865 */
[----:B------:R-:W-:Y:S02]  /*13480*/  FFMA.FTZ R64, R64, c[0x0][0x23c], -R68 ;  /* 0x00008f0040407a23 */ /* 0x000fe40000010844 */
[----:B------:R-:W-:Y:S02]  /*13490*/  MUFU.EX2 R103, R103 ;  /* 0x0000006700677308 */ /* 0x000fe40000000800 */
[C---:B-----5:R-:W-:Y:S06]  /*134a0*/  HMMA.16816.F32.BF16 R136, R28.reuse, R12, R136 ;  /* 0x0000000c1c88723c */ /* 0x060fec0000041888 */
[----:B------:R-:W5:Y:S02]  /*134b0*/  MUFU.EX2 R172, R172 ;  /* 0x000000ac00ac7308 */ /* 0x000f640000000800 */
        /* <DEDUP_REMOVED lines=34> */
[----:B------:R-:W-:-:S02]  /*136e0*/  F2FP.BF16.PACK_AB R28, R87, R88 ;  /* 0x00000058571c723e */ /* 0x000fc400000010ff */
[----:B------:R-:W-:Y:S02]  /*136f0*/  F2FP.BF16.PACK_AB R29, R105, R156 ;  /* 0x0000009c691d723e */ /* 0x000fe400000010ff */
[----:B------:R-:W-:Y:S02]  /*13700*/  F2FP.BF16.PACK_AB R30, R85, R86 ;  /* 0x00000056551e723e */ /* 0x000fe400000010ff */
[----:B-----5:R-:W-:Y:S01]  /*13710*/  F2FP.BF16.PACK_AB R31, R172, R103 ;  /* 0x00000067ac1f723e */ /* 0x020fe200000010ff */
[----:B------:R-:W5:Y:S06]  /*13720*/  MUFU.EX2 R52, R52 ;  /* 0x0000003400347308 */ /* 0x000f6c0000000800 */
[C---:B--2---:R-:W-:Y:S02]  /*13730*/  HMMA.16816.F32.BF16 R16, R28.reuse, R20, R16 ;  /* 0x000000141c10723c */ /* 0x044fe40000041810 */
        /* <DEDUP_REMOVED lines=9> */
[----:B------:R-:W-:-:S02]  /*137d0*/  F2FP.BF16.PACK_AB R28, R83, R84 ;  /* 0x00000054531c723e */ /* 0x000fc400000010ff */
[----:B------:R-:W-:Y:S01]  /*137e0*/  F2FP.BF16.PACK_AB R29, R3, R174 ;  /* 0x000000ae031d723e */ /* 0x000fe200000010ff */
[----:B------:R-:W-:Y:S01]  /*137f0*/  MUFU.EX2 R53, R53 ;  /* 0x0000003500357308 */ /* 0x000fe20000000800 */
[----:B------:R-:W-:Y:S02]  /*13800*/  F2FP.BF16.PACK_AB R30, R81, R82 ;  /* 0x00000052511e723e */ /* 0x000fe400000010ff */
[----:B------:R-:W-:-:S05]  /*13810*/  F2FP.BF16.PACK_AB R31, R176, R109 ;  /* 0x0000006db01f723e */ /* 0x000fca00000010ff */
        /* <DEDUP_REMOVED lines=11> */
[----:B----4-:R-:W-:-:S02]  /*138d0*/  F2FP.BF16.PACK_AB R28, R79, R80 ;  /* 0x000000504f1c723e */ /* 0x010fc400000010ff */
[----:B------:R-:W-:Y:S02]  /*138e0*/  F2FP.BF16.PACK_AB R29, R49, R50 ;  /* 0x00000032311d723e */ /* 0x000fe400000010ff */
[----:B------:R-:W-:Y:S02]  /*138f0*/  F2FP.BF16.PACK_AB R30, R77, R78 ;  /* 0x0000004e4d1e723e */ /* 0x000fe400000010ff */
[----:B-----5:R-:W-:Y:S01]  /*13900*/  F2FP.BF16.PACK_AB R31, R52, R51 ;  /* 0x00000033341f723e */ /* 0x020fe200000010ff */
[----:B------:R-:W-:Y:S06]  /*13910*/  MUFU.EX2 R70, R70 ;  /* 0x0000004600467308 */ /* 0x000fec0000000800 */
[C---:B---3--:R-:W-:Y:S02]  /*13920*/  HMMA.16816.F32.BF16 R16, R28.reuse, R12, R16 ;  /* 0x0000000c1c10723c */ /* 0x048fe40000041810 */
[----:B------:R-:W-:Y:S06]  /*13930*/  MUFU.EX2 R69, R69 ;  /* 0x0000004500457308 */ /* 0x000fec0000000800 */
[C---:B------:R-:W-:Y:S01]  /*13940*/  HMMA.16816.F32.BF16 R4, R28.reuse, R14, R4 ;  /* 0x0000000e1c04723c */ /* 0x040fe20000041804 */
[----:B------:R-:W3:Y:S01]  /*13950*/  LDSM.16.MT88.4 R12, [R223+0x7800] ;  /* 0x00780000df0c783b */ /* 0x000ee20000004200 */
[----:B------:R-:W-:Y:S06]  /*13960*/  MUFU.EX2 R111, R111 ;  /* 0x0000006f006f7308 */ /* 0x000fec0000000800 */
[C---:B-1----:R-:W-:Y:S02]  /*13970*/  HMMA.16816.F32.BF16 R136, R28.reuse, R8, R136 ;  /* 0x000000081c88723c */ /* 0x042fe40000041888 */
[----:B------:R-:W1:Y:S05]  /*13980*/  MUFU.EX2 R36, R36 ;  /* 0x0000002400247308 */ /* 0x000e6a0000000800 */
[----:B------:R-:W-:Y:S01]  /*13990*/  F2FP.BF16.PACK_AB R8, R75, R76 ;  /* 0x0000004c4b08723e */ /* 0x000fe200000010ff */
[----:B------:R-:W-:Y:S01]  /*139a0*/  HMMA.16816.F32.BF16 R24, R28, R10, R24 ;  /* 0x0000000a1c18723c */ /* 0x000fe20000041818 */
[----:B------:R-:W4:Y:S01]  /*139b0*/  LDSM.16.MT88.4 R28, [R224+0x7c00] ;  /* 0x007c0000e01c783b */ /* 0x000f220000004200 */
[----:B------:R-:W-:Y:S01]  /*139c0*/  F2FP.BF16.PACK_AB R9, R54, R53 ;  /* 0x000000353609723e */ /* 0x000fe200000010ff */
[----:B------:R-:W-:Y:S04]  /*139d0*/  MUFU.EX2 R37, R37 ;  /* 0x0000002500257308 */ /* 0x000fe80000000800 */
[----:B------:R-:W-:-:S02]  /*139e0*/  F2FP.BF16.PACK_AB R10, R73, R74 ;  /* 0x0000004a490a723e */ /* 0x000fc400000010ff */
[----:B------:R-:W-:Y:S02]  /*139f0*/  F2FP.BF16.PACK_AB R11, R55, R38 ;  /* 0x00000026370b723e */ /* 0x000fe400000010ff */
[----:B------:R-:W5:Y:S05]  /*13a00*/  MUFU.EX2 R56, R56 ;  /* 0x0000003800387308 */ /* 0x000f6a0000000800 */
[C---:B--2---:R-:W-:Y:S03]  /*13a10*/  HMMA.16816.F32.BF16 R16, R8.reuse, R20, R16 ;  /* 0x000000140810723c */ /* 0x044fe60000041810 */
[----:B------:R-:W-:Y:S05]  /*13a20*/  MUFU.EX2 R67, R67 ;  /* 0x0000004300437308 */ /* 0x000fea0000000800 */
[C---:B------:R-:W-:Y:S01]  /*13a30*/  HMMA.16816.F32.BF16 R4, R8.reuse, R22, R4 ;  /* 0x000000160804723c */ /* 0x040fe20000041804 */
[----:B------:R-:W2:Y:S02]  /*13a40*/  LDSM.16.MT88.4 R20, [R223+0x7c00] ;  /* 0x007c0000df14783b */ /* 0x000ea40000004200 */
[----:B------:R-:W1:Y:S05]  /*13a50*/  MUFU.EX2 R0, R0 ;  /* 0x0000000000007308 */ /* 0x000e6a0000000800 */
[C---:B---3--:R-:W-:Y:S03]  /*13a60*/  HMMA.16816.F32.BF16 R136, R8.reuse, R12, R136 ;  /* 0x0000000c0888723c */ /* 0x048fe60000041888 */
        /* <DEDUP_REMOVED lines=11> */
[----:B-----5:R-:W-:Y:S01]  /*13b20*/  F2FP.BF16.PACK_AB R11, R56, R37 ;  /* 0x00000025380b723e */ /* 0x020fe200000010ff */
[----:B------:R-:W-:Y:S02]  /*13b30*/  MUFU.EX2 R58, R58 ;  /* 0x0000003a003a7308 */ /* 0x000fe40000000800 */
[----:B------:R-:W-:-:S04]  /*13b40*/  FADD.FTZ R98, R98, R99 ;  /* 0x0000006362627221 */ /* 0x000fc80000010000 */
[C---:B----4-:R-:W-:Y:S01]  /*13b50*/  HMMA.16816.F32.BF16 R16, R8.reuse, R28, R16 ;  /* 0x0000001c0810723c */ /* 0x050fe20000041810 */
[----:B------:R-:W-:Y:S01]  /*13b60*/  FADD.FTZ R97, R97, R98 ;  /* 0x0000006261617221 */ /* 0x000fe20000010000 */
[----:B------:R-:W3:Y:S03]  /*13b70*/  MUFU.EX2 R57, R57 ;  /* 0x0000003900397308 */ /* 0x000ee60000000800 */
[----:B------:R-:W-:Y:S02]  /*13b80*/  FADD.FTZ R96, R96, R97 ;  /* 0x0000006160607221 */ /* 0x000fe40000010000 */
[----:B------:R-:W-:Y:S01]  /*13b90*/  FADD.FTZ R28, R158, R159 ;  /* 0x0000009f9e1c7221 */ /* 0x000fe20000010000 */
[----:B--2---:R-:W-:Y:S01]  /*13ba0*/  HMMA.16816.F32.BF16 R136, R8, R20, R136 ;  /* 0x000000140888723c */ /* 0x004fe20000041888 */
[----:B------:R-:W-:Y:S01]  /*13bb0*/  FADD.FTZ R95, R95, R96 ;  /* 0x000000605f5f7221 */ /* 0x000fe20000010000 */
[----:B------:R-:W-:Y:S01]  /*13bc0*/  MUFU.EX2 R59, R59 ;  /* 0x0000003b003b7308 */ /* 0x000fe20000000800 */
        /* <DEDUP_REMOVED lines=17> */
[----:B---3--:R-:W-:Y:S01]  /*13ce0*/  F2FP.BF16.PACK_AB R9, R57, R58 ;  /* 0x0000003a3909723e */ /* 0x008fe200000010ff */
[----:B------:R-:W-:Y:S01]  /*13cf0*/  FADD.FTZ R89, R89, R90 ;  /* 0x0000005a59597221 */ /* 0x000fe20000010000 */
[----:B------:R-:W-:Y:S01]  /*13d00*/  F2FP.BF16.PACK_AB R10, R143, R132 ;  /* 0x000000848f0a723e */ /* 0x000fe200000010ff */
[----:B------:R-:W-:Y:S01]  /*13d10*/  FADD.FTZ R123, R166, R123 ;  /* 0x0000007ba67b7221 */ /* 0x000fe20000010000 */
[----:B--2---:R-:W-:Y:S01]  /*13d20*/  F2FP.BF16.PACK_AB R11, R60, R59 ;  /* 0x0000003b3c0b723e */ /* 0x004fe200000010ff */
        /* <DEDUP_REMOVED lines=141> */
.L_x_2474:
[----:B------:R-:W-:Y:S05]  /*14600*/  @!P5 BRA `(.L_x_2480) ;  /* 0x00003f900000d947 */ /* 0x000fea0003800000 */
[----:B------:R-:W-:Y:S01]  /*14610*/  ULDC UR9, c[0x0][0x1a0] ;  /* 0x0000680000097ab9 */ /* 0x000fe20000000800 */
[----:B------:R-:W-:Y:S01]  /*14620*/  IMAD.MOV.U32 R3, RZ, RZ, R0 ;  /* 0x000000ffff037224 */ /* 0x000fe200078e0000 */
[----:B------:R-:W-:Y:S01]  /*14630*/  ULEA UR6, -UR9, URZ, 0x8 ;  /* 0x0000003f09067291 */ /* 0x000fe2000f8e413f */
[----:B------:R-:W-:Y:S01]  /*14640*/  IMAD.MOV.U32 R149, RZ, RZ, R2 ;  /* 0x000000ffff957224 */ /* 0x000fe200078e0002 */
[----:B------:R-:W-:Y:S02]  /*14650*/  UMOV UR4, 0x6 ;  /* 0x0000000600047882 */ /* 0x000fe40000000000 */
[----:B------:R-:W-:Y:S02]  /*14660*/  ULDC UR10, c[0x0][0x1a4] ;  /* 0x00006900000a7ab9 */ /* 0x000fe40000000800 */
[----:B------:R-:W-:Y:S01]  /*14670*/  USHF.L.U64.HI UR10, UR9, UR4, UR10 ;  /* 0x00000004090a7299 */ /* 0x000fe2000801020a */
[----:B------:R-:W-:Y:S01]  /*14680*/  MOV R242, UR6 ;  /* 0x0000000600f27c02 */ /* 0x000fe20008000f00 */
[----:B------:R-:W-:-:S02]  /*14690*/  USHF.R.S32.HI UR4, URZ, 0x1f, UR6 ;  /* 0x0000001f3f047899 */ /* 0x000fc40008011406 */
[----:B------:R-:W-:Y:S02]  /*146a0*/  USHF.L.U32 UR9, UR9, 0x6, URZ ;  /* 0x0000000609097899 */ /* 0x000fe4000800063f */
[----:B------:R-:W-:Y:S02]  /*146b0*/  ULDC.64 UR12, c[0x0][0x118] ;  /* 0x00004600000c7ab9 */ /* 0x000fe40000000a00 */
[----:B------:R-:W-:Y:S01]  /*146c0*/  MOV R241, UR4 ;  /* 0x0000000400f17c02 */ /* 0x000fe20008000f00 */
[----:B------:R-:W-:Y:S02]  /*146d0*/  UMOV UR5, 0x6 ;  /* 0x0000000600057882 */ /* 0x000fe40000000000 */
[----:B------:R-:W-:Y:S02]  /*146e0*/  ULDC UR4, c[0x0][0x19c] ;  /* 0x0000670000047ab9 */ /* 0x000fe40000000800 */
.L_x_2484:
[----:B------:R-:W-:Y:S04]  /*146f0*/  DEPBAR.LE SB0, 0x0 ;  /* 0x000080000000791a */ /* 0x000fe80000000000 */
[----:B------:R-:W-:Y:S01]  /*14700*/  BAR.SYNC.DEFER_BLOCKING 0x0 ;  /* 0x0000000000007b1d */ /* 0x000fe20000010000 */
[----:B------:R-:W-:Y:S01]  /*14710*/  LOP3.LUT P6, RZ, R236, 0x4, RZ, 0xc0, !PT ;  /* 0x00000004ecff7812 */ /* 0x000fe200078cc0ff */
[----:B------:R-:W-:Y:S01]  /*14720*/  IMAD.MOV.U32 R8, RZ, RZ, R242 ;  /* 0x000000ffff087224 */ /* 0x000fe200078e00f2 */
[----:B------:R-:W-:Y:S01]  /*14730*/  IADD3 R240, R240, -0x1, RZ ;  /* 0xfffffffff0f07810 */ /* 0x000fe20007ffe0ff */
[----:B------:R-:W-:Y:S10]  /*14740*/  IMAD.MOV.U32 R2, RZ, RZ, R241 ;  /* 0x000000ffff027224 */ /* 0x000ff400078e00f1 */
        /* <DEDUP_REMOVED lines=60> */
.L_x_2481:
        /* <DEDUP_REMOVED lines=29> */
[----:B------:R-:W1:Y:S05]  /*14ce0*/  LDSM.16.M88.4 R156, [R226+0x1000] ;  /* 0x00100000e29c783b */ /* 0x000e6a0000000200 */
[----:B------:R-:W2:Y:S05]  /*14cf0*/  LDSM.16.M88.4 R160, [R226+0x1400] ;  /* 0x00140000e2a0783b */ /* 0x000eaa0000000200 */
[----:B------:R-:W2:Y:S05]  /*14d00*/  LDSM.16.M88.4 R164, [R226+0x1800] ;  /* 0x00180000e2a4783b */ /* 0x000eaa0000000200 */
[----:B------:R-:W0:Y:S05]  /*14d10*/  LDGDEPBAR ;  /* 0x00000000000079af */ /* 0x000e2a0000000000 */
[----:B------:R-:W3:Y:S05]  /*14d20*/  LDSM.16.M88.4 R168, [R226+0x1c00] ;  /* 0x001c0000e2a8783b */ /* 0x000eea0000000200 */
[----:B------:R-:W4:Y:S05]  /*14d30*/  LDSM.16.M88.4 R172, [R226+0x2000] ;  /* 0x00200000e2ac783b */ /* 0x000f2a0000000200 */
[----:B------:R-:W3:Y:S05]  /*14d40*/  LDSM.16.M88.4 R176, [R226+0x2400] ;  /* 0x00240000e2b0783b */ /* 0x000eea0000000200 */
        /* <DEDUP_REMOVED lines=27> */
[----:B------:R-:W-:Y:S07]  /*14f00*/  LDSM.16.M88.4 R204, [R209] ;  /* 0x00000000d1cc783b */ /* 0x000fee0000000200 */
[C---:B-----5:R-:W-:Y:S01]  /*14f10*/  HMMA.16816.F32.BF16 R48, R152.reuse, R178, RZ ;  /* 0x000000b29830723c */ /* 0x060fe200000418ff */
        /* <DEDUP_REMOVED lines=130> */
.L_x_2483:
        /* <DEDUP_REMOVED lines=30> */
.L_x_2482:
        /* <DEDUP_REMOVED lines=712> */
.L_x_2480:
[----:B------:R-:W1:Y:S01]  /*185a0*/  SHFL.BFLY PT, R8, R243, 0x2, 0x1f ;  /* 0x0c401f00f3087f89 */ /* 0x000e6200000e0000 */
[----:B------:R-:W-:Y:S01]  /*185b0*/  IMAD.MOV.U32 R11, RZ, RZ, 0x3f800000 ;  /* 0x3f800000ff0b7424 */ /* 0x000fe200078e00ff */
[----:B------:R-:W-:Y:S01]  /*185c0*/  ULDC.64 UR4, c[0x0][0x118] ;  /* 0x0000460000047ab9 */ /* 0x000fe20000000a00 */
[----:B------:R-:W-:Y:S01]  /*185d0*/  IMAD.MOV.U32 R6, RZ, RZ, 0x3f800000 ;  /* 0x3f800000ff067424 */ /* 0x000fe200078e00ff */
[----:B------:R-:W2:Y:S01]  /*185e0*/  SHFL.BFLY PT, R7, R244, 0x2, 0x1f ;  /* 0x0c401f00f4077f89 */ /* 0x000ea200000e0000 */
[----:B------:R-:W-:Y:S01]  /*185f0*/  IMAD.MOV R33, RZ, RZ, -R235 ;  /* 0x000000ffff217224 */ /* 0x000fe200078e0aeb */
[----:B------:R-:W-:Y:S02]  /*18600*/  BSSY B0, `(.L_x_2485) ;  /* 0x000008e000007945 */ /* 0x000fe40003800000 */
[----:B------:R-:W3:Y:S04]  /*18610*/  S2R R3, SR_TID.X ;  /* 0x0000000000037919 */ /* 0x000ee80000002100 */
[----:B------:R-:W-:Y:S06]  /*18620*/  BAR.SYNC.DEFER_BLOCKING 0x0 ;  /* 0x0000000000007b1d */ /* 0x000fec0000010000 */
        /* <DEDUP_REMOVED lines=9> */
[----:B------:R-:W-:Y:S01]  /*186c0*/  LOP3.LUT R18, R9, 0xfffffffc, RZ, 0xc0, !PT ;  /* 0xfffffffc09127812 */ /* 0x000fe200078ec0ff */
[----:B------:R-:W-:Y:S01]  /*186d0*/  IMAD.SHL.U32 R15, R15, 0x4, RZ ;  /* 0x000000040f0f7824 */ /* 0x000fe200078e00ff */
[----:B------:R-:W-:Y:S01]  /*186e0*/  SHF.R.S32.HI R16, RZ, 0x1f, R13 ;  /* 0x0000001fff107819 */ /* 0x000fe2000001140d */
[----:B----4-:R-:W-:-:S02]  /*186f0*/  IMAD R235, R30, c[0x0][0x210], R235 ;  /* 0x000084001eeb7a24 */ /* 0x010fc400078e02eb */
[----:B------:R-:W-:Y:S01]  /*18700*/  IMAD.IADD R18, R3, 0x1, -R18 ;  /* 0x0000000103127824 */ /* 0x000fe200078e0a12 */
[----:B------:R-:W-:Y:S02]  /*18710*/  LOP3.LUT R15, R15, 0x3fffff00, RZ, 0xc0, !PT ;  /* 0x3fffff000f0f7812 */ /* 0x000fe400078ec0ff */
[----:B------:R-:W-:Y:S01]  /*18720*/  LEA.HI R16, R16, R13, RZ, 0x3 ;  /* 0x0000000d10107211 */ /* 0x000fe200078f18ff */
[----:B-1----:R-:W-:Y:S01]  /*18730*/  FADD.FTZ R5, R8, R5 ;  /* 0x0000000508057221 */ /* 0x002fe20000010000 */
[----:B------:R-:W-:Y:S02]  /*18740*/  LEA.HI R8, R10, R3, RZ, 0x3 ;  /* 0x000000030a087211 */ /* 0x000fe400078f18ff */
[----:B------:R-:W-:Y:S01]  /*18750*/  LOP3.LUT R16, R16, 0xfffffff8, RZ, 0xc0, !PT ;  /* 0xfffffff810107812 */ /* 0x000fe200078ec0ff */
[----:B--2---:R-:W-:Y:S01]  /*18760*/  FADD.FTZ R4, R7, R4 ;  /* 0x0000000407047221 */ /* 0x004fe20000010000 */
[----:B------:R-:W-:Y:S02]  /*18770*/  SHF.R.S32.HI R7, RZ, 0x3, R8 ;  /* 0x00000003ff077819 */ /* 0x000fe40000011408 */
[C---:B------:R-:W-:Y:S01]  /*18780*/  LOP3.LUT R12, R8.reuse, 0xfffffff8, RZ, 0xc0, !PT ;  /* 0xfffffff8080c7812 */ /* 0x040fe200078ec0ff */
[----:B------:R-:W-:Y:S01]  /*18790*/  IMAD.IADD R16, R13, 0x1, -R16 ;  /* 0x000000010d107824 */ /* 0x000fe200078e0a10 */
[----:B------:R-:W-:-:S02]  /*187a0*/  LEA.HI R14, R8, R7, RZ, 0x1 ;  /* 0x00000007080e7211 */ /* 0x000fc400078f08ff */
[-C--:B------:R-:W-:Y:S01]  /*187b0*/  LEA.HI R13, R10, R3.reuse, RZ, 0x4 ;  /* 0x000000030a0d7211 */ /* 0x080fe200078f20ff */
[----:B------:R-:W-:Y:S01]  /*187c0*/  IMAD.IADD R8, R3, 0x1, -R12 ;  /* 0x0000000103087824 */ /* 0x000fe200078e0a0c */
[----:B------:R-:W-:Y:S02]  /*187d0*/  LOP3.LUT R14, R14, 0xfffffffe, RZ, 0xc0, !PT ;  /* 0xfffffffe0e0e7812 */ /* 0x000fe400078ec0ff */
[----:B------:R-:W-:Y:S02]  /*187e0*/  LEA.HI R10, R10, R3, RZ, 0x5 ;  /* 0x000000030a0a7211 */ /* 0x000fe400078f28ff */
[----:B------:R-:W-:Y:S01]  /*187f0*/  LEA.HI R12, R8, R8, RZ, 0x1 ;  /* 0x00000008080c7211 */ /* 0x000fe200078f08ff */
[----:B------:R-:W-:Y:S01]  /*18800*/  IMAD.IADD R14, R7, 0x1, -R14 ;  /* 0x00000001070e7824 */ /* 0x000fe200078e0a0e */
[----:B------:R-:W-:Y:S02]  /*18810*/  SHF.R.S32.HI R13, RZ, 0x4, R13 ;  /* 0x00000004ff0d7819 */ /* 0x000fe4000001140d */
[----:B------:R-:W-:-:S02]  /*18820*/  FSETP.NE.FTZ.AND P1, PT, R5, RZ, PT ;  /* 0x000000ff0500720b */ /* 0x000fc40003f35000 */
[----:B------:R-:W-:Y:S02]  /*18830*/  LEA R14, R14, R15, 0x5 ;  /* 0x0000000f0e0e7211 */ /* 0x000fe400078e28ff */
[----:B------:R-:W-:Y:S02]  /*18840*/  LOP3.LUT R15, R12, 0xfffffffe, RZ, 0xc0, !PT ;  /* 0xfffffffe0c0f7812 */ /* 0x000fe400078ec0ff */
[----:B------:R-:W-:Y:S02]  /*18850*/  FSETP.NE.FTZ.AND P0, PT, R4, RZ, PT ;  /* 0x000000ff0400720b */ /* 0x000fe40003f15000 */
[----:B------:R-:W-:Y:S01]  /*18860*/  SHF.R.S32.HI R9, RZ, 0x5, R10 ;  /* 0x00000005ff097819 */ /* 0x000fe2000001140a */
[----:B------:R-:W-:Y:S01]  /*18870*/  IMAD.IADD R15, R8, 0x1, -R15 ;  /* 0x00000001080f7824 */ /* 0x000fe200078e0a0f */
[----:B------:R-:W-:Y:S02]  /*18880*/  SHF.R.S32.HI R12, RZ, 0x1, R12 ;  /* 0x00000001ff0c7819 */ /* 0x000fe4000001140c */
[----:B------:R-:W-:Y:S01]  /*18890*/  SHF.L.U32 R13, R13, 0x6, RZ ;  /* 0x000000060d0d7819 */ /* 0x000fe200000006ff */
[----:B------:R-:W-:Y:S01]  /*188a0*/  IMAD R28, R15, 0x4, R14 ;  /* 0x000000040f1c7824 */ /* 0x000fe200078e020e */
[----:B------:R-:W-:Y:S01]  /*188b0*/  LEA.HI R15, R16, R16, RZ, 0x1 ;  /* 0x00000010100f7211 */ /* 0x000fe200078f08ff */
[----:B------:R-:W-:Y:S01]  /*188c0*/  IMAD.SHL.U32 R12, R12, 0x8, RZ ;  /* 0x000000080c0c7824 */ /* 0x000fe200078e00ff */
[----:B------:R-:W-:Y:S01]  /*188d0*/  LOP3.LUT R13, R13, 0xc0, RZ, 0xc0, !PT ;  /* 0x000000c00d0d7812 */ /* 0x000fe200078ec0ff */
[----:B------:R-:W-:Y:S01]  /*188e0*/  IMAD R18, R9, 0x100, R18 ;  /* 0x0000010009127824 */ /* 0x000fe200078e0212 */
[----:B------:R-:W-:Y:S01]  /*188f0*/  SHF.R.S32.HI R14, RZ, 0x1, R15 ;  /* 0x00000001ff0e7819 */ /* 0x000fe2000001140f */
[----:B------:R-:W1:Y:S01]  /*18900*/  @P1 MUFU.RCP R11, R5 ;  /* 0x00000005000b1308 */ /* 0x000e620000001000 */
[----:B------:R-:W-:-:S02]  /*18910*/  LOP3.LUT R15, R15, 0x1fffffe, RZ, 0xc0, !PT ;  /* 0x01fffffe0f0f7812 */ /* 0x000fc400078ec0ff */
[----:B------:R-:W-:Y:S01]  /*18920*/  LOP3.LUT R12, R13, 0x18, R12, 0xf8, !PT ;  /* 0x000000180d0c7812 */ /* 0x000fe200078ef80c */
[----:B------:R-:W-:Y:S01]  /*18930*/  IMAD.SHL.U32 R17, R14, 0x40, RZ ;  /* 0x000000400e117824 */ /* 0x000fe200078e00ff */
[----:B------:R-:W-:Y:S01]  /*18940*/  SHF.R.U32.HI R13, RZ, 0x3, R13 ;  /* 0x00000003ff0d7819 */ /* 0x000fe2000001160d */
[----:B------:R-:W-:Y:S01]  /*18950*/  IMAD.IADD R15, R16, 0x1, -R15 ;  /* 0x00000001100f7824 */ /* 0x000fe200078e0a0f */
[----:B------:R-:W-:Y:S01]  /*18960*/  LOP3.LUT P2, RZ, R14, 0x2, RZ, 0xc0, !PT ;  /* 0x000000020eff7812 */ /* 0x000fe2000784c0ff */
[----:B------:R-:W2:Y:S01]  /*18970*/  @P0 MUFU.RCP R6, R4 ;  /* 0x0000000400060308 */ /* 0x000ea20000001000 */
[----:B------:R-:W-:Y:S02]  /*18980*/  LOP3.LUT R17, R17, 0xc0, RZ, 0xc0, !PT ;  /* 0x000000c011117812 */ /* 0x000fe400078ec0ff */
[----:B------:R-:W-:Y:S02]  /*18990*/  LEA R15, R15, R18, 0x4 ;  /* 0x000000120f0f7211 */ /* 0x000fe400078e20ff */
[----:B------:R-:W-:-:S02]  /*189a0*/  LEA.HI R18, R17, R17, RZ, 0x1d ;  /* 0x0000001111127211 */ /* 0x000fc400078fe8ff */
[----:B------:R-:W-:Y:S01]  /*189b0*/  LOP3.LUT R13, R12, R13, RZ, 0x3c, !PT ;  /* 0x0000000d0c0d7212 */ /* 0x000fe200078e3cff */
[----:B-1----:R-:W-:Y:S01]  /*189c0*/  FMUL.FTZ R144, R11, R144 ;  /* 0x000000900b907220 */ /* 0x002fe20000410000 */
[----:B------:R-:W-:Y:S01]  /*189d0*/  LOP3.LUT R16, R14, 0x1, RZ, 0xc0, !PT ;  /* 0x000000010e107812 */ /* 0x000fe200078ec0ff */
[----:B------:R-:W-:Y:S01]  /*189e0*/  IMAD.U32 R12, R15, 0x2, R18 ;  /* 0x000000020f0c7824 */ /* 0x000fe200078e0012 */
[----:B------:R-:W-:Y:S01]  /*189f0*/  IADD3 R28, R28, R13, RZ ;  /* 0x0000000d1c1c7210 */ /* 0x000fe20007ffe0ff */
[----:B------:R-:W-:Y:S01]  /*18a00*/  IMAD.MOV.U32 R14, RZ, RZ, -0x20 ;  /* 0xffffffe0ff0e7424 */ /* 0x000fe200078e00ff */
[----:B------:R-:W-:Y:S01]  /*18a10*/  ISETP.NE.U32.AND P3, PT, R16, 0x1, PT ;  /* 0x000000011000780c */ /* 0x000fe20003f65070 */
[----:B------:R-:W-:Y:S01]  /*18a20*/  IMAD.SHL.U32 R15, R12, 0x4, RZ ;  /* 0x000000040c0f7824 */ /* 0x000fe200078e00ff */
[----:B------:R-:W-:Y:S01]  /*18a30*/  LOP3.LUT R10, R10, 0xffffffe0, RZ, 0xc0, !PT ;  /* 0xffffffe00a0a7812 */ /* 0x000fe200078ec0ff */
[----:B------:R-:W-:Y:S01]  /*18a40*/  FMUL.FTZ R145, R11, R145 ;  /* 0x000000910b917220 */ /* 0x000fe20000410000 */
[----:B------:R-:W-:Y:S01]  /*18a50*/  SEL R14, R14, 0x20, !P3 ;  /* 0x000000200e0e7807 */ /* 0x000fe20005800000 */
[C---:B--2---:R-:W-:Y:S01]  /*18a60*/  FMUL.FTZ R147, R6.reuse, R147 ;  /* 0x0000009306937220 */ /* 0x044fe20000410000 */
[C---:B------:R-:W-:Y:S01]  /*18a70*/  IADD3 R29, R15.reuse, 0x40, RZ ;  /* 0x000000400f1d7810 */ /* 0x040fe20007ffe0ff */
[C---:B------:R-:W-:Y:S01]  /*18a80*/  FMUL.FTZ R146, R6.reuse, R146 ;  /* 0x0000009206927220 */ /* 0x040fe20000410000 */
[----:B------:R-:W-:Y:S01]  /*18a90*/  @P2 IADD3 R29, R15, -0x40, RZ ;  /* 0xffffffc00f1d2810 */ /* 0x000fe20007ffe0ff */
[C---:B------:R-:W-:Y:S01]  /*18aa0*/  FMUL.FTZ R140, R11.reuse, R140 ;  /* 0x0000008c0b8c7220 */ /* 0x040fe20000410000 */
[----:B------:R-:W-:Y:S01]  /*18ab0*/  STS.64 [R12.X4], R144 ;  /* 0x000000900c007388 */ /* 0x000fe20000004a00 */
[----:B------:R-:W-:Y:S01]  /*18ac0*/  FMUL.FTZ R141, R11, R141 ;  /* 0x0000008d0b8d7220 */ /* 0x000fe20000410000 */
[----:B------:R-:W1:Y:S01]  /*18ad0*/  @P1 MUFU.LG2 R5, R5 ;  /* 0x0000000500051308 */ /* 0x000e620000000c00 */
[C---:B------:R-:W-:Y:S01]  /*18ae0*/  FMUL.FTZ R143, R6.reuse, R143 ;  /* 0x0000008f068f7220 */ /* 0x040fe20000410000 */
[----:B------:R-:W-:Y:S01]  /*18af0*/  STS.64 [R12.X4+0x400], R146 ;  /* 0x000400920c007388 */ /* 0x000fe20000004a00 */
[----:B------:R-:W-:-:S02]  /*18b00*/  FMUL.FTZ R142, R6, R142 ;  /* 0x0000008e068e7220 */ /* 0x000fc40000410000 */
[----:B------:R-:W-:Y:S02]  /*18b10*/  IMAD.IADD R31, R15, 0x1, R14 ;  /* 0x000000010f1f7824 */ /* 0x000fe400078e020e */
[C---:B------:R-:W-:Y:S01]  /*18b20*/  FMUL.FTZ R136, R11.reuse, R136 ;  /* 0x000000880b887220 */ /* 0x040fe20000410000 */
[----:B------:R-:W2:Y:S01]  /*18b30*/  @P0 MUFU.LG2 R4, R4 ;  /* 0x0000000400040308 */ /* 0x000ea20000000c00 */
[C---:B------:R-:W-:Y:S01]  /*18b40*/  FMUL.FTZ R137, R11.reuse, R137 ;  /* 0x000000890b897220 */ /* 0x040fe20000410000 */
[----:B------:R-:W-:Y:S01]  /*18b50*/  STS.64 [R31], R140 ;  /* 0x0000008c1f007388 */ /* 0x000fe20000000a00 */
[C---:B------:R-:W-:Y:S02]  /*18b60*/  FMUL.FTZ R139, R6.reuse, R139 ;  /* 0x0000008b068b7220 */ /* 0x040fe40000410000 */
[----:B------:R-:W-:Y:S01]  /*18b70*/  FMUL.FTZ R138, R6, R138 ;  /* 0x0000008a068a7220 */ /* 0x000fe20000410000 */
[----:B------:R3:W-:Y:S01]  /*18b80*/  STS.64 [R31+0x400], R142 ;  /* 0x0004008e1f007388 */ /* 0x0007e20000000a00 */
[----:B------:R-:W-:-:S02]  /*18b90*/  FMUL.FTZ R132, R11, R132 ;  /* 0x000000840b847220 */ /* 0x000fc40000410000 */
[----:B------:R-:W-:Y:S01]  /*18ba0*/  FMUL.FTZ R133, R11, R133 ;  /* 0x000000850b857220 */ /* 0x000fe20000410000 */
[----:B------:R-:W-:Y:S01]  /*18bb0*/  STS.64 [R29], R136 ;  /* 0x000000881d007388 */ /* 0x000fe20000000a00 */
[C---:B------:R-:W-:Y:S02]  /*18bc0*/  FMUL.FTZ R135, R6.reuse, R135 ;  /* 0x0000008706877220 */ /* 0x040fe40000410000 */
[----:B------:R-:W-:Y:S01]  /*18bd0*/  FMUL.FTZ R134, R6, R134 ;  /* 0x0000008606867220 */ /* 0x000fe20000410000 */
[----:B------:R2:W-:Y:S01]  /*18be0*/  STS.64 [R29+0x400], R138 ;  /* 0x0004008a1d007388 */ /* 0x0005e20000000a00 */
[----:B------:R-:W-:Y:S02]  /*18bf0*/  IMAD.IADD R34, R14, 0x1, R29 ;  /* 0x000000010e227824 */ /* 0x000fe400078e021d */
[----:B------:R-:W-:Y:S01]  /*18c00*/  IMAD.IADD R10, R3, 0x1, -R10 ;  /* 0x00000001030a7824 */ /* 0x000fe200078e0a0a */
[----:B------:R-:W4:Y:S01]  /*18c10*/  S2R R11, SR_TID.X ;  /* 0x00000000000b7919 */ /* 0x000f220000002100 */
[----:B-1----:R-:W-:-:S03]  /*18c20*/  @P1 FMUL.FTZ R5, R5, 0.69314718246459960938 ;  /* 0x3f31721805051820 */ /* 0x002fc60000410000 */
[----:B------:R-:W-:Y:S01]  /*18c30*/  STS.64 [R34], R132 ;  /* 0x0000008422007388 */ /* 0x000fe20000000a00 */
[----:B------:R-:W-:Y:S01]  /*18c40*/  LOP3.LUT P2, RZ, R10, 0x3, RZ, 0xc0, !PT ;  /* 0x000000030aff7812 */ /* 0x000fe2000784c0ff */
[----:B------:R-:W-:Y:S02]  /*18c50*/  IMAD.MOV.U32 R10, RZ, RZ, -0x800000 ;  /* 0xff800000ff0a7424 */ /* 0x000fe400078e00ff */
[----:B------:R1:W-:Y:S01]  /*18c60*/  STS.64 [R34+0x400], R134 ;  /* 0x0004008622007388 */ /* 0x0003e20000000a00 */
[----:B------:R-:W-:-:S03]  /*18c70*/  @P1 FFMA.FTZ R10, R2, c[0x0][0x238], R5 ;  /* 0x00008e00020a1a23 */ /* 0x000fc60000010005 */
[----:B------:R-:W-:Y:S06]  /*18c80*/  BAR.SYNC.DEFER_BLOCKING 0x0 ;  /* 0x0000000000007b1d */ /* 0x000fec0000010000 */
[----:B------:R-:W5:Y:S04]  /*18c90*/  S2R R6, SR_CTAID.Z ;  /* 0x0000000000067919 */ /* 0x000f680000002700 */
[----:B---3--:R-:W3:Y:S01]  /*18ca0*/  S2R R31, SR_CTAID.X ;  /* 0x00000000001f7919 */ /* 0x008ee20000002500 */
[----:B--2---:R-:W-:Y:S01]  /*18cb0*/  @P0 FMUL.FTZ R29, R4, 0.69314718246459960938 ;  /* 0x3f317218041d0820 */ /* 0x004fe20000410000 */
[----:B----4-:R-:W-:-:S04]  /*18cc0*/  SHF.R.S32.HI R32, RZ, 0x1f, R11 ;  /* 0x0000001fff207819 */ /* 0x010fc8000001140b */
[----:B------:R-:W-:-:S04]  /*18cd0*/  LEA.HI R32, R32, R11, RZ, 0x5 ;  /* 0x0000000b20207211 */ /* 0x000fc800078f28ff */
[----:B------:R-:W-:Y:S02]  /*18ce0*/  LOP3.LUT R32, R32, 0xffffffe0, RZ, 0xc0, !PT ;  /* 0xffffffe020207812 */ /* 0x000fe400078ec0ff */
[----:B-1----:R-:W-:Y:S01]  /*18cf0*/  SHF.R.S32.HI R34, RZ, 0x1f, R9 ;  /* 0x0000001fff227819 */ /* 0x002fe20000011409 */
[----:B------:R1:W2:Y:S01]  /*18d00*/  LDS.128 R24, [R28.X4] ;  /* 0x000000001c187984 */ /* 0x0002a20000004c00 */
[----:B------:R-:W-:Y:S01]  /*18d10*/  IADD3 R32, R11, -R32, RZ ;  /* 0x800000200b207210 */ /* 0x000fe20007ffe0ff */
[----:B------:R-:W-:Y:S01]  /*18d20*/  IMAD.MOV.U32 R11, RZ, RZ, -0x800000 ;  /* 0xff800000ff0b7424 */ /* 0x000fe200078e00ff */
[----:B------:R-:W-:Y:S01]  /*18d30*/  LEA.HI R34, R34, R9, RZ, 0x2 ;  /* 0x0000000922227211 */ /* 0x000fe200078f10ff */
[----:B------:R1:W4:Y:S01]  /*18d40*/  LDS.128 R20, [R28.X4+0x800] ;  /* 0x000800001c147984 */ /* 0x0003220000004c00 */
[----:B------:R-:W-:Y:S01]  /*18d50*/  SHF.R.S32.HI R3, RZ, 0x1f, R32 ;  /* 0x0000001fff037819 */ /* 0x000fe20000011420 */
[----:B-----5:R-:W-:Y:S01]  /*18d60*/  IMAD R6, R33, c[0x0][0x1c0], R6 ;  /* 0x0000700021067a24 */ /* 0x020fe200078e0206 */
[----:B------:R-:W-:Y:S01]  /*18d70*/  LOP3.LUT R34, R34, 0xffffffc, RZ, 0xc0, !PT ;  /* 0x0ffffffc22227812 */ /* 0x000fe200078ec0ff */
[----:B------:R1:W1:Y:S01]  /*18d80*/  LDS.128 R16, [R28.X4+0x1000] ;  /* 0x001000001c107984 */ /* 0x0002620000004c00 */
[----:B------:R-:W-:Y:S01]  /*18d90*/  LEA.HI R3, R3, R32, RZ, 0x2 ;  /* 0x0000002003037211 */ /* 0x000fe200078f10ff */
[----:B------:R-:W-:-:S02]  /*18da0*/  IMAD R6, R235, c[0x0][0x1c0], R6 ;  /* 0x00007000eb067a24 */ /* 0x000fc400078e0206 */
[----:B------:R1:W1:Y:S01]  /*18db0*/  LDS.128 R12, [R28.X4+0x1800] ;  /* 0x001800001c0c7984 */ /* 0x0002620000004c00 */
[----:B------:R-:W-:Y:S01]  /*18dc0*/  IMAD.IADD R34, R9, 0x1, -R34 ;  /* 0x0000000109227824 */ /* 0x000fe200078e0a22 */
[----:B---3--:R-:W-:Y:S01]  /*18dd0*/  SHF.L.U32 R9, R31, 0x6, RZ ;  /* 0x000000061f097819 */ /* 0x008fe200000006ff */
[----:B------:R-:W-:Y:S01]  /*18de0*/  @P0 FFMA.FTZ R11, R0, c[0x0][0x238], R29 ;  /* 0x00008e00000b0a23 */ /* 0x000fe2000001001d */
[----:B------:R-:W-:-:S03]  /*18df0*/  SHF.R.S32.HI R3, RZ, 0x2, R3 ;  /* 0x00000002ff037819 */ /* 0x000fc60000011403 */
[----:B------:R-:W-:Y:S02]  /*18e00*/  IMAD R6, R6, c[0x0][0x214], R9 ;  /* 0x0000850006067a24 */ /* 0x000fe400078e0209 */
[----:B------:R-:W-:Y:S01]  /*18e10*/  IMAD R9, R34, 0x10, R3 ;  /* 0x0000001022097824 */ /* 0x000fe200078e0203 */
[----:B------:R-:W-:Y:S05]  /*18e20*/  @P2 BRA `(.L_x_2486) ;  /* 0x000000b000002947 */ /* 0x000fea0003800000 */
[----:B------:R-:W-:Y:S01]  /*18e30*/  IMAD R0, R31, -0x40, R234 ;  /* 0xffffffc01f007824 */ /* 0x000fe200078e02ea */
[C---:B------:R-:W-:Y:S02]  /*18e40*/  IADD3 R5, R9.reuse, 0x8, RZ ;  /* 0x0000000809057810 */ /* 0x040fe40007ffe0ff */
[----:B------:R-:W-:Y:S02]  /*18e50*/  SHF.R.S32.HI R3, RZ, 0x1f, R9 ;  /* 0x0000001fff037819 */ /* 0x000fe40000011409 */
[----:B------:R-:W-:Y:S02]  /*18e60*/  IADD3 R2, P0, R6, R9, RZ ;  /* 0x0000000906027210 */ /* 0x000fe40007f1e0ff */
[----:B------:R-:W-:-:S02]  /*18e70*/  ISETP.GE.AND P2, PT, R9, R0, PT ;  /* 0x000000000900720c */ /* 0x000fc40003f46270 */
[----:B------:R-:W-:Y:S02]  /*18e80*/  ISETP.GE.AND P1, PT, R5, R0, PT ;  /* 0x000000000500720c */ /* 0x000fe40003f26270 */
[----:B------:R-:W-:Y:S02]  /*18e90*/  LEA.HI.X.SX32 R3, R6, R3, 0x1, P0 ;  /* 0x0000000306037211 */ /* 0x000fe400000f0eff */
[----:B------:R-:W-:-:S04]  /*18ea0*/  LEA R4, P0, R2, c[0x0][0x208], 0x2 ;  /* 0x0000820002047a11 */ /* 0x000fc800078010ff */
[----:B------:R-:W-:-:S05]  /*18eb0*/  LEA.HI.X R5, R2, c[0x0][0x20c], R3, 0x2, P0 ;  /* 0x0000830002057a11 */ /* 0x000fca00000f1403 */
[----:B------:R3:W-:Y:S04]  /*18ec0*/  @!P2 STG.E [R4.64], R10 ;  /* 0x0000000a0400a986 */ /* 0x0007e8000c101904 */
[----:B------:R3:W-:Y:S02]  /*18ed0*/  @!P1 STG.E [R4.64+0x20], R11 ;  /* 0x0000200b04009986 */ /* 0x0007e4000c101904 */
.L_x_2486:
[----:B------:R-:W-:Y:S05]  /*18ee0*/  BSYNC B0 ;  /* 0x0000000000007941 */ /* 0x000fea0003800000 */
.L_x_2485:
[----:B---3--:R-:W-:Y:S01]  /*18ef0*/  IMAD.SHL.U32 R4, R8, 0x4, RZ ;  /* 0x0000000408047824 */ /* 0x008fe200078e00ff */
[C---:B------:R-:W-:Y:S01]  /*18f00*/  IADD3 R2, R7.reuse, 0x10, RZ ;  /* 0x0000001007027810 */ /* 0x040fe20007ffe0ff */
[----:B------:R-:W-:Y:S01]  /*18f10*/  IMAD R6, R6, c[0x0][0x22c], RZ ;  /* 0x00008b0006067a24 */ /* 0x000fe200078e02ff */
[----:B------:R-:W-:Y:S01]  /*18f20*/  IADD3 R0, R7, 0x20, RZ ;  /* 0x0000002007007810 */ /* 0x000fe20007ffe0ff */
[----:B------:R-:W-:Y:S01]  /*18f30*/  IMAD R31, R31, -0x40, R234 ;  /* 0xffffffc01f1f7824 */ /* 0x000fe200078e02ea */
[----:B------:R-:W-:-:S04]  /*18f40*/  SHF.R.S32.HI R5, RZ, 0x1f, R4 ;  /* 0x0000001fff057819 */ /* 0x000fc80000011404 */
[-C--:B------:R-:W-:Y:S01]  /*18f50*/  ISETP.GE.AND P3, PT, R2, R31.reuse, PT ;  /* 0x0000001f0200720c */ /* 0x080fe20003f66270 */
[C---:B------:R-:W-:Y:S01]  /*18f60*/  IMAD.WIDE R4, R7.reuse, 0x20, R4 ;  /* 0x0000002007047825 */ /* 0x040fe200078e0204 */
[----:B------:R-:W-:Y:S02]  /*18f70*/  ISETP.GE.AND P2, PT, R0, R31, PT ;  /* 0x0000001f0000720c */ /* 0x000fe40003f46270 */
[----:B------:R-:W-:Y:S02]  /*18f80*/  IADD3 R0, R7, 0x30, RZ ;  /* 0x0000003007007810 */ /* 0x000fe40007ffe0ff */
[----:B------:R-:W-:-:S04]  /*18f90*/  IADD3 R3, P0, R6, R4, RZ ;  /* 0x0000000406037210 */ /* 0x000fc80007f1e0ff */
[----:B------:R-:W-:Y:S02]  /*18fa0*/  LEA.HI.X.SX32 R6, R6, R5, 0x1, P0 ;  /* 0x0000000506067211 */ /* 0x000fe400000f0eff */
[----:B------:R-:W-:Y:S02]  /*18fb0*/  ISETP.GE.AND P0, PT, R7, R31, PT ;  /* 0x0000001f0700720c */ /* 0x000fe40003f06270 */
[----:B------:R-:W-:-:S04]  /*18fc0*/  LEA R2, P1, R3, c[0x0][0x1d8], 0x2 ;  /* 0x0000760003027a11 */ /* 0x000fc800078210ff */
[----:B------:R-:W-:-:S05]  /*18fd0*/  LEA.HI.X R3, R3, c[0x0][0x1dc], R6, 0x2, P1 ;  /* 0x0000770003037a11 */ /* 0x000fca00008f1406 */
[----:B----4-:R3:W-:Y:S04]  /*18fe0*/  @!P3 STG.E.128 [R2.64+0x800], R20 ;  /* 0x000800140200b986 */ /* 0x0107e8000c101d04 */
[----:B--2---:R3:W-:Y:S04]  /*18ff0*/  @!P0 STG.E.64 [R2.64], R24 ;  /* 0x0000001802008986 */ /* 0x0047e8000c101b04 */
[----:B------:R3:W-:Y:S01]  /*19000*/  @!P0 STG.E.64 [R2.64+0x8], R26 ;  /* 0x0000081a02008986 */ /* 0x0007e2000c101b04 */
[----:B------:R-:W-:-:S03]  /*19010*/  ISETP.GE.AND P0, PT, R0, R31, PT ;  /* 0x0000001f0000720c */ /* 0x000fc60003f06270 */
[----:B-1----:R3:W-:Y:S10]  /*19020*/  @!P2 STG.E.128 [R2.64+0x1000], R16 ;  /* 0x001000100200a986 */ /* 0x0027f4000c101d04 */
[----:B------:R-:W-:Y:S05]  /*19030*/  @P0 EXIT ;  /* 0x000000000000094d */ /* 0x000fea0003800000 */
[----:B------:R-:W-:Y:S01]  /*19040*/  STG.E.128 [R2.64+0x1800], R12 ;  /* 0x0018000c02007986 */ /* 0x000fe2000c101d04 */
[----:B------:R-:W-:Y:S05]  /*19050*/  EXIT ;  /* 0x000000000000794d */ /* 0x000fea0003800000 */
.L_x_2487:
        /* <DEDUP_REMOVED lines=10> */
.L_x_5214:


//--------------------- .text._ZN5flash24flash_fwd_splitkv_kernelI23Flash_fwd_kernel_traitsILi32ELi64ELi256ELi4ELb0ELb0EN7cutlass10bfloat16_tE19Flash_kernel_traitsILi32ELi64ELi256ELi4ES3_EELb1ELb0ELb0ELb0ELb1ELb1ELb1ELb1EEEvNS_16Flash_fwd_paramsE --------------------------
	.section	.text._ZN5flash24flash_fwd_splitkv_kernelI23Flash_fwd_kernel_traitsILi32ELi64ELi256ELi4ELb0ELb0EN7cutlass10bfloat16_tE19Flash_kernel_traitsILi32ELi64ELi256ELi4ES3_EELb1ELb0ELb0ELb0ELb1ELb1ELb1ELb1EEEvNS_16Flash_fwd_paramsE,"ax",@progbits
	.sectioninfo	@"SHI_REGISTERS=255"
	.align	128
        .global         _ZN5flash24flash_fwd_splitkv_kernelI23Flash_fwd_kernel_traitsILi32ELi64ELi256ELi4ELb0ELb0EN7cutlass10bfloat16_tE19Flash_kernel_traitsILi32ELi64ELi256ELi4ES3_EELb1ELb0ELb0ELb0ELb1ELb1ELb1ELb1EEEvNS_16Flash_fwd_paramsE
        .type           _ZN5flash24flash_fwd_splitkv_kernelI23Flash_fwd_kernel_traitsILi32ELi64ELi256ELi4ELb0ELb0EN7cutlass10bfloat16_tE19Flash_kernel_traitsILi32ELi64ELi256ELi4ES3_EELb1ELb0ELb0ELb0ELb1ELb1ELb1ELb1EEEvNS_16Flash_fwd_paramsE,@function
        .size           _ZN5flash24flash_fwd_splitkv_kernelI23Flash_fwd_kernel_traitsILi32ELi64ELi256ELi4ELb0ELb0EN7cutlass10bfloat16_tE19Flash_kernel_traitsILi32ELi64ELi256ELi4ES3_EELb1ELb0ELb0ELb0ELb1ELb1ELb1ELb1EEEvNS_16Flash_fwd_paramsE,(.L_x_5215 - _ZN5flash24flash_fwd_splitkv_kernelI23Flash_fwd_kernel_traitsILi32ELi64ELi256ELi4ELb0ELb0EN7cutlass10bfloat16_tE19Flash_kernel_traitsILi32ELi64ELi256ELi4ES3_EELb1ELb0ELb0ELb0ELb1ELb1ELb1ELb1EEEvNS_16Flash_fwd_paramsE)
        .other          _ZN5flash24flash_fwd_splitkv_kernelI23Flash_fwd_kernel_traitsILi32ELi64ELi256ELi4ELb0ELb0EN7cutlass10bfloat16_tE19Flash_kernel_traitsILi32ELi64ELi256ELi4ES3_EELb1ELb0ELb0ELb0ELb1ELb1ELb1ELb1EEEvNS_16Flash_fwd_paramsE,@"STO_CUDA_ENTRY STV_DEFAULT"
_ZN5flash24flash_fwd_splitkv_kernelI23Flash_fwd_kernel_traitsILi32ELi64ELi256ELi4ELb0ELb0EN7cutlass10bfloat16_tE19Flash_kernel_traitsILi32ELi64ELi256ELi4ES3_EELb1ELb0ELb0ELb0ELb1ELb1ELb1ELb1EEEvNS_16Flash_fwd_paramsE:
.text._ZN5flash24flash_fwd_splitkv_kernelI23Flash_fwd_kernel_traitsILi32ELi64ELi256ELi4ELb0ELb0EN7cutlass10bfloat16_tE19Flash_kernel_traitsILi32ELi64ELi256ELi4ES3_EELb1ELb0ELb0ELb0ELb1ELb1ELb1ELb1EEEvNS_16Flash_fwd_paramsE:
        /* <DEDUP_REMOVED lines=56> */
.L_x_2488:
[----:B----4-:R-:W-:Y:S02]  /*0380*/  MOV R0, c[0x0][0x218] ;  /* 0x0000860000007a02 */ /* 0x010fe40000000f00 */
.L_x_2489:
        /* <DEDUP_REMOVED lines=70> */
[-C--:B------:R-:W-:Y:S01]  /*07f0*/  ISETP.GE.AND P3, PT, R0, R8.reuse, PT ;  /* 0x000000080000720c */ /* 0x080fe20003f66270 */
[----:B------:R-:W-:Y:S01]  /*0800*/  IMAD.SHL.U32 R2, R2, 0x4, RZ ;  /* 0x0000000402027824 */ /* 0x000fe200078e00ff */
[CC--:B------:R-:W-:Y:S02]  /*0810*/  ISETP.GE.AND P5, PT, R5.reuse, R8.reuse, PT ;  /* 0x000000080500720c */ /* 0x0c0fe40003fa6270 */
[----:B------:R-:W-:Y:S02]  /*0820*/  IADD3 R7, R0, 0x20, RZ ;  /* 0x0000002000077810 */ /* 0x000fe40007ffe0ff */
[----:B------:R-:W-:Y:S02]  /*0830*/  SHF.R.S32.HI R3, RZ, 0x1f, R2 ;  /* 0x0000001fff037819 */ /* 0x000fe40000011402 */
[----:B------:R-:W-:-:S02]  /*0840*/  ISETP.GE.OR P4, PT, R5, R8, P2 ;  /* 0x000000080500720c */ /* 0x000fc40001786670 */
[CC--:B------:R-:W-:Y:S01]  /*0850*/  ISETP.GE.OR P1, PT, R7.reuse, R8.reuse, P2 ;  /* 0x000000080700720c */ /* 0x0c0fe20001726670 */
[C---:B------:R-:W-:Y:S01]  /*0860*/  IMAD.WIDE R2, R0.reuse, 0x20, R2 ;  /* 0x0000002000027825 */ /* 0x040fe200078e0202 */
[C---:B------:R-:W-:Y:S02]  /*0870*/  ISETP.GE.OR P2, PT, R0.reuse, R8, P2 ;  /* 0x000000080000720c */ /* 0x040fe40001746670 */
[----:B------:R-:W-:Y:S02]  /*0880*/  IADD3 R9, R0, 0x30, RZ ;  /* 0x0000003000097810 */ /* 0x000fe40007ffe0ff */
[C---:B------:R-:W-:Y:S02]  /*0890*/  IADD3 R2, P0, R4.reuse, R2, RZ ;  /* 0x0000000204027210 */ /* 0x040fe40007f1e0ff */
[----:B------:R-:W-:Y:S02]  /*08a0*/  ISETP.GE.AND P6, PT, R7, R8, PT ;  /* 0x000000080700720c */ /* 0x000fe40003fc6270 */
[----:B------:R-:W-:-:S02]  /*08b0*/  LEA.HI.X.SX32 R3, R4, R3, 0x1, P0 ;  /* 0x0000000304037211 */ /* 0x000fc400000f0eff */
[----:B------:R-:W-:-:S03]  /*08c0*/  LEA R4, P0, R2, c[0x0][0x1d8], 0x2 ;  /* 0x0000760002047a11 */ /* 0x000fc600078010ff */
[----:B------:R-:W-:Y:S01]  /*08d0*/  @!P2 IMAD.MOV.U32 R7, RZ, RZ, -0x800000 ;  /* 0xff800000ff07a424 */ /* 0x000fe200078e00ff */
[----:B------:R-:W-:Y:S02]  /*08e0*/  LEA.HI.X R5, R2, c[0x0][0x1dc], R3, 0x2, P0 ;  /* 0x0000770002057a11 */ /* 0x000fe400000f1403 */
[----:B------:R-:W-:Y:S02]  /*08f0*/  SHF.R.S32.HI R2, RZ, 0x1f, R6 ;  /* 0x0000001fff027819 */ /* 0x000fe40000011406 */
[----:B------:R-:W-:Y:S01]  /*0900*/  IADD3 R3, P0, R6, R0, RZ ;  /* 0x0000000006037210 */ /* 0x000fe20007f1e0ff */
[----:B------:R1:W-:Y:S01]  /*0910*/  @!P5 STG.E.128 [R4.64+0x800], RZ ;  /* 0x000800ff0400d986 */ /* 0x0003e2000c101d06 */
[----:B------:R-:W-:Y:S01]  /*0920*/  LOP3.LUT P5, RZ, R148, 0x7, RZ, 0xc0, !PT ;  /* 0x0000000794ff7812 */ /* 0x000fe200078ac0ff */
[----:B------:R-:W-:Y:S01]  /*0930*/  @!P4 IMAD.MOV.U32 R6, RZ, RZ, -0x800000 ;  /* 0xff800000ff06c424 */ /* 0x000fe200078e00ff */
[----:B------:R-:W-:Y:S01]  /*0940*/  LEA.HI.X.SX32 R0, R0, R2, 0x1, P0 ;  /* 0x0000000200007211 */ /* 0x000fe200000f0eff */
[----:B------:R1:W-:Y:S01]  /*0950*/  @!P3 STG.E.128 [R4.64], RZ ;  /* 0x000000ff0400b986 */ /* 0x0003e2000c101d06 */
[----:B------:R-:W-:-:S02]  /*0960*/  LEA R2, P0, R3, c[0x0][0x208], 0x2 ;  /* 0x0000820003027a11 */ /* 0x000fc400078010ff */
[-C--:B------:R-:W-:Y:S01]  /*0970*/  ISETP.GE.AND P3, PT, R9, R8.reuse, PT ;  /* 0x000000080900720c */ /* 0x080fe20003f66270 */
[----:B------:R1:W-:Y:S01]  /*0980*/  @!P6 STG.E.128 [R4.64+0x1000], RZ ;  /* 0x001000ff0400e986 */ /* 0x0003e2000c101d06 */
[----:B------:R-:W-:Y:S01]  /*0990*/  LEA.HI.X R3, R3, c[0x0][0x20c], R0, 0x2, P0 ;  /* 0x0000830003037a11 */ /* 0x000fe200000f1400 */
[----:B------:R-:W-:Y:S01]  /*09a0*/  @!P1 IMAD.MOV.U32 R0, RZ, RZ, -0x800000 ;  /* 0xff800000ff009424 */ /* 0x000fe200078e00ff */
[----:B------:R-:W-:-:S09]  /*09b0*/  ISETP.GE.OR P0, PT, R9, R8, P5 ;  /* 0x000000080900720c */ /* 0x000fd20002f06670 */
        /* <DEDUP_REMOVED lines=8> */
.L_x_2490:
        /* <DEDUP_REMOVED lines=103> */
.L_x_2491:
        /* <DEDUP_REMOVED lines=17> */
.L_x_2493:
        /* <DEDUP_REMOVED lines=56> */
.L_x_2492:
[----:B------:R1:W5:Y:S01]  /*1540*/  @P4 LDG.E R26, [R126.64] ;  /* 0x000000067e1a4981 */ /* 0x000362000c1e1900 */
[----:B------:R-:W-:Y:S01]  /*1550*/  ISETP.NE.AND P0, PT, R10, -0x1, PT ;  /* 0xffffffff0a00780c */ /* 0x000fe20003f05270 */
[----:B------:R-:W-:Y:S01]  /*1560*/  IMAD.MOV.U32 R7, RZ, RZ, 0x2 ;  /* 0x00000002ff077424 */ /* 0x000fe200078e00ff */
[----:B------:R-:W-:Y:S01]  /*1570*/  SHF.R.S32.HI R17, RZ, 0x1f, R148 ;  /* 0x0000001fff117819 */ /* 0x000fe20000011494 */
[----:B------:R-:W-:Y:S01]  /*1580*/  IMAD.MOV.U32 R4, RZ, RZ, c[0x0][0x230] ;  /* 0x00008c00ff047624 */ /* 0x000fe200078e00ff */
[----:B------:R-:W-:Y:S01]  /*1590*/  MOV R42, 0x10 ;  /* 0x00000010002a7802 */ /* 0x000fe20000000f00 */
[----:B------:R-:W-:Y:S01]  /*15a0*/  IMAD.MOV.U32 R114, RZ, RZ, RZ ;  /* 0x000000ffff727224 */ /* 0x000fe200078e00ff */
[CC--:B------:R-:W-:Y:S01]  /*15b0*/  LEA.HI R5, R17.reuse, R148.reuse, RZ, 0x3 ;  /* 0x0000009411057211 */ /* 0x0c0fe200078f18ff */
[----:B------:R-:W-:Y:S01]  /*15c0*/  IMAD.MOV.U32 R115, RZ, RZ, c[0x0][0x230] ;  /* 0x00008c00ff737624 */ /* 0x000fe200078e00ff */
[----:B------:R-:W-:Y:S01]  /*15d0*/  LEA.HI R16, R17, R148, RZ, 0x2 ;  /* 0x0000009411107211 */ /* 0x000fe200078f10ff */
[----:B------:R-:W-:-:S02]  /*15e0*/  IMAD.MOV.U32 R110, RZ, RZ, c[0x0][0x198] ;  /* 0x00006600ff6e7624 */ /* 0x000fc400078e00ff */
[----:B------:R-:W-:Y:S01]  /*15f0*/  IMAD.HI.U32 R114, R7, R4, R114 ;  /* 0x0000000407727227 */ /* 0x000fe200078e0072 */
[----:B------:R-:W-:Y:S02]  /*1600*/  SHF.R.S32.HI R78, RZ, 0x2, R16 ;  /* 0x00000002ff4e7819 */ /* 0x000fe40000011410 */
[----:B------:R-:W-:Y:S01]  /*1610*/  LOP3.LUT R4, R16, 0xfffffffc, RZ, 0xc0, !PT ;  /* 0xfffffffc10047812 */ /* 0x000fe200078ec0ff */
[C---:B------:R-:W-:Y:S01]  /*1620*/  @P0 IMAD.WIDE.U32 R2, R10.reuse, c[0x0][0x190], RZ ;  /* 0x000064000a020a25 */ /* 0x040fe200078e00ff */
[----:B------:R-:W-:Y:S02]  /*1630*/  LEA.HI R7, R17, R148, RZ, 0x5 ;  /* 0x0000009411077211 */ /* 0x000fe400078f28ff */
[----:B------:R-:W-:Y:S01]  /*1640*/  SHF.R.S32.HI R79, RZ, 0x1f, R78 ;  /* 0x0000001fff4f7819 */ /* 0x000fe2000001144e */
[----:B------:R-:W-:Y:S01]  /*1650*/  @!P0 IMAD R0, R27, c[0x0][0x178], RZ ;  /* 0x00005e001b008a24 */ /* 0x000fe200078e02ff */
[----:B------:R-:W-:Y:S01]  /*1660*/  SHF.R.S32.HI R7, RZ, 0x5, R7 ;  /* 0x00000005ff077819 */ /* 0x000fe20000011407 */
[----:B------:R-:W-:Y:S01]  /*1670*/  @P0 IMAD R10, R10, c[0x0][0x194], R3 ;  /* 0x000065000a0a0a24 */ /* 0x000fe200078e0203 */
[----:B------:R-:W-:Y:S01]  /*1680*/  IADD3 R12, P1, R78, R12, RZ ;  /* 0x0000000c4e0c7210 */ /* 0x000fe20007f3e0ff */
[----:B------:R-:W-:Y:S01]  /*1690*/  @P0 IMAD.MOV.U32 R6, RZ, RZ, R2 ;  /* 0x000000ffff060224 */ /* 0x000fe200078e0002 */
[----:B------:R-:W-:Y:S01]  /*16a0*/  SHF.R.S32.HI R107, RZ, 0x1, R114 ;  /* 0x00000001ff6b7819 */ /* 0x000fe20000011472 */
[----:B------:R-:W-:Y:S01]  /*16b0*/  @!P0 IMAD.WIDE.U32 R2, R246, c[0x0][0x178], RZ ;  /* 0x00005e00f6028a25 */ /* 0x000fe200078e00ff */
[----:B------:R-:W-:-:S03]  /*16c0*/  SHF.L.U32 R121, R110, 0x5, RZ ;  /* 0x000000056e797819 */ /* 0x000fc600000006ff */
[----:B------:R-:W-:Y:S02]  /*16d0*/  @!P0 IMAD R0, R246, c[0x0][0x17c], R0 ;  /* 0x00005f00f6008a24 */ /* 0x000fe400078e0200 */
[----:B------:R-:W-:Y:S01]  /*16e0*/  @!P0 IMAD.MOV.U32 R6, RZ, RZ, R2 ;  /* 0x000000ffff068224 */ /* 0x000fe200078e0002 */
[----:B------:R-:W-:Y:S01]  /*16f0*/  LEA.HI R2, R16, R78, RZ, 0x1 ;  /* 0x0000004e10027211 */ /* 0x000fe200078f08ff */
[----:B------:R-:W-:Y:S01]  /*1700*/  IMAD.IADD R22, R148, 0x1, -R4 ;  /* 0x0000000194167824 */ /* 0x000fe200078e0a04 */
[----:B------:R-:W-:Y:S01]  /*1710*/  @!P0 IADD3 R10, R3, R0, RZ ;  /* 0x00000000030a8210 */ /* 0x000fe20007ffe0ff */
[----:B-----5:R-:W-:Y:S01]  /*1720*/  IMAD.WIDE R8, R18, 0x40, R78 ;  /* 0x0000004012087825 */ /* 0x020fe200078e024e */
[----:B------:R-:W-:Y:S02]  /*1730*/  SHF.R.S32.HI R3, RZ, 0x3, R5 ;  /* 0x00000003ff037819 */ /* 0x000fe40000011405 */
[----:B------:R-:W-:Y:S01]  /*1740*/  LOP3.LUT R2, R2, 0x7fffffe, RZ, 0xc0, !PT ;  /* 0x07fffffe02027812 */ /* 0x000fe200078ec0ff */
[----:B------:R-:W-:Y:S01]  /*1750*/  IMAD.SHL.U32 R16, R22, 0x8, RZ ;  /* 0x0000000816107824 */ /* 0x000fe200078e00ff */
[C---:B------:R-:W-:Y:S01]  /*1760*/  LEA.HI R0, R5.reuse, R3, RZ, 0x1 ;  /* 0x0000000305007211 */ /* 0x040fe200078f08ff */
[----:B------:R-:W-:Y:S01]  /*1770*/  IMAD.MOV.U32 R120, RZ, RZ, 0x5 ;  /* 0x00000005ff787424 */ /* 0x000fe200078e00ff */
[----:B------:R-:W-:Y:S01]  /*1780*/  LOP3.LUT R5, R5, 0xfffffff8, RZ, 0xc0, !PT ;  /* 0xfffffff805057812 */ /* 0x000fe200078ec0ff */
[----:B------:R-:W-:Y:S01]  /*1790*/  IMAD.IADD R2, R78, 0x1, -R2 ;  /* 0x000000014e027824 */ /* 0x000fe200078e0a02 */
[----:B------:R-:W-:-:S02]  /*17a0*/  LOP3.LUT R0, R0, 0xfffffffe, RZ, 0xc0, !PT ;  /* 0xfffffffe00007812 */ /* 0x000fc400078ec0ff */
[----:B------:R-:W-:Y:S01]  /*17b0*/  IADD3 R5, -R5, R148, RZ ;  /* 0x0000009405057210 */ /* 0x000fe20007ffe1ff */
[----:B------:R-:W-:Y:S01]  /*17c0*/  IMAD R7, R7, 0x8, R2 ;  /* 0x0000000807077824 */ /* 0x000fe200078e0202 */
[----:B------:R-:W-:Y:S01]  /*17d0*/  IADD3 R2, P0, R16, R6, RZ ;  /* 0x0000000610027210 */ /* 0x000fe20007f1e0ff */
[----:B------:R-:W-:Y:S01]  /*17e0*/  IMAD.IADD R142, R3, 0x1, -R0 ;  /* 0x00000001038e7824 */ /* 0x000fe200078e0a00 */
[----:B------:R-:W-:Y:S01]  /*17f0*/  LEA.HI R20, R5, R5, RZ, 0x1 ;  /* 0x0000000505147211 */ /* 0x000fe200078f08ff */
[----:B------:R-:W-:Y:S01]  /*1800*/  IMAD.SHL.U32 R0, R3, 0x40, RZ ;  /* 0x0000004003007824 */ /* 0x000fe200078e00ff */
[----:B------:R-:W-:Y:S02]  /*1810*/  LEA.HI R3, R17, R148, RZ, 0x4 ;  /* 0x0000009411037211 */ /* 0x000fe400078f20ff */
[----:B------:R-:W-:Y:S02]  /*1820*/  SHF.R.S32.HI R17, RZ, 0x1f, R16 ;  /* 0x0000001fff117819 */ /* 0x000fe40000011410 */
[----:B------:R-:W-:-:S02]  /*1830*/  LOP3.LUT R0, R0, 0xc0, RZ, 0xc0, !PT ;  /* 0x000000c000007812 */ /* 0x000fc400078ec0ff */
[----:B------:R-:W-:Y:S02]  /*1840*/  LOP3.LUT R6, R20, 0xfffffffe, RZ, 0xc0, !PT ;  /* 0xfffffffe14067812 */ /* 0x000fe400078ec0ff */
[----:B------:R-:W-:Y:S02]  /*1850*/  LOP3.LUT R4, R0, 0x18, R16, 0xf8, !PT ;  /* 0x0000001800047812 */ /* 0x000fe400078ef810 */
[----:B------:R-:W-:Y:S01]  /*1860*/  SHF.R.U32.HI R0, RZ, 0x3, R0 ;  /* 0x00000003ff007819 */ /* 0x000fe20000011600 */
[----:B------:R-:W-:Y:S01]  /*1870*/  IMAD.IADD R143, R5, 0x1, -R6 ;  /* 0x00000001058f7824 */ /* 0x000fe200078e0a06 */
[----:B------:R-:W-:Y:S01]  /*1880*/  SHF.L.U64.HI R123, R110, R120, c[0x0][0x19c] ;  /* 0x000067006e7b7619 */ /* 0x000fe20000010278 */
[----:B------:R-:W-:Y:S01]  /*1890*/  IMAD R5, R9, c[0x0][0x190], RZ ;  /* 0x0000640009057a24 */ /* 0x000fe200078e02ff */
[----:B------:R-:W-:Y:S02]  /*18a0*/  LOP3.LUT R4, R4, R0, RZ, 0x3c, !PT ;  /* 0x0000000004047212 */ /* 0x000fe400078e3cff */
[----:B------:R-:W-:Y:S01]  /*18b0*/  LOP3.LUT R0, R3, 0xfffffff0, RZ, 0xc0, !PT ;  /* 0xfffffff003007812 */ /* 0x000fe200078ec0ff */
[----:B------:R-:W-:Y:S01]  /*18c0*/  IMAD.X R3, R17, 0x1, R10, P0 ;  /* 0x0000000111037824 */ /* 0x000fe200000e060a */
[----:B------:R-:W-:Y:S01]  /*18d0*/  SHF.R.S32.HI R135, RZ, 0x1, R20 ;  /* 0x00000001ff877819 */ /* 0x000fe20000011414 */
[----:B------:R-:W-:Y:S01]  /*18e0*/  IMAD.U32 R183, R7, 0x20, R4 ;  /* 0x0000002007b77824 */ /* 0x000fe200078e0004 */
[----:B------:R-:W-:Y:S01]  /*18f0*/  IADD3 R125, -R0, R148, RZ ;  /* 0x00000094007d7210 */ /* 0x000fe20007ffe1ff */
[----:B------:R-:W-:Y:S01]  /*1900*/  IMAD.WIDE.U32 R6, R8, c[0x0][0x190], R2 ;  /* 0x0000640008067a25 */ /* 0x000fe200078e0002 */
[----:B------:R-:W-:-:S02]  /*1910*/  IADD3 R2, P0, R16, R11, RZ ;  /* 0x0000000b10027210 */ /* 0x000fc40007f1e0ff */
[----:B------:R-:W-:Y:S01]  /*1920*/  LEA.HI R129, R125, R125, RZ, 0x1 ;  /* 0x0000007d7d817211 */ /* 0x000fe200078f08ff */
[----:B------:R-:W-:Y:S02]  /*1930*/  IMAD R18, R8, c[0x0][0x194], R5 ;  /* 0x0000650008127a24 */ /* 0x000fe400078e0205 */
[----:B------:R-:W-:Y:S01]  /*1940*/  IMAD.X R3, R17, 0x1, R14, P0 ;  /* 0x0000000111037824 */ /* 0x000fe200000e060e */
[--C-:B------:R-:W-:Y:S01]  /*1950*/  SHF.R.S32.HI R8, RZ, 0x1, R129.reuse ;  /* 0x00000001ff087819 */ /* 0x100fe20000011481 */
[----:B------:R-:W-:Y:S01]  /*1960*/  IMAD R0, R21, c[0x0][0x1b8], RZ ;  /* 0x00006e0015007a24 */ /* 0x000fe200078e02ff */
[----:B------:R-:W-:Y:S01]  /*1970*/  SHF.R.S32.HI R5, RZ, 0x1f, R129 ;  /* 0x0000001fff057819 */ /* 0x000fe20000011481 */
[----:B------:R-:W-:Y:S01]  /*1980*/  IMAD.X R11, R79, 0x1, R19, P1 ;  /* 0x000000014f0b7824 */ /* 0x000fe200008e0613 */
[----:B------:R-:W-:Y:S01]  /*1990*/  IADD3 R4, P0, R16, R24, RZ ;  /* 0x0000001810047210 */ /* 0x000fe20007f1e0ff */
[----:B------:R-:W-:Y:S01]  /*19a0*/  IMAD R10, R15, c[0x0][0x1bc], R0 ;  /* 0x00006f000f0a7a24 */ /* 0x000fe200078e0200 */
[----:B------:R-:W-:Y:S01]  /*19b0*/  LEA.HI R9, R5, R8, RZ, 0x2 ;  /* 0x0000000805097211 */ /* 0x000fe200078f10ff */
[----:B------:R-:W-:-:S02]  /*19c0*/  IMAD R0, R79, c[0x0][0x198], RZ ;  /* 0x000066004f007a24 */ /* 0x000fc400078e02ff */
[----:B------:R-:W-:Y:S02]  /*19d0*/  IMAD.X R5, R17, 0x1, R25, P0 ;  /* 0x0000000111057824 */ /* 0x000fe400000e0619 */
[----:B------:R-:W-:-:S04]  /*19e0*/  IMAD.WIDE.U32 R2, R15, c[0x0][0x1b8], R2 ;  /* 0x00006e000f027a25 */ /* 0x000fc800078e0002 */
[----:B------:R-:W-:Y:S01]  /*19f0*/  IMAD R14, R11, c[0x0][0x1a0], RZ ;  /* 0x000068000b0e7a24 */ /* 0x000fe200078e02ff */
[----:B------:R-:W-:Y:S01]  /*1a00*/  LOP3.LUT R11, R9, 0xfffffffc, RZ, 0xc0, !PT ;  /* 0xfffffffc090b7812 */ /* 0x000fe200078ec0ff */
[C---:B------:R-:W-:Y:S01]  /*1a10*/  IMAD R9, R78.reuse, c[0x0][0x19c], R0 ;  /* 0x000067004e097a24 */ /* 0x040fe200078e0200 */
[----:B------:R-:W-:Y:S01]  /*1a20*/  SHF.R.S32.HI R0, RZ, 0x1f, R23 ;  /* 0x0000001fff007819 */ /* 0x000fe20000011417 */
[----:B------:R-:W-:Y:S01]  /*1a30*/  IMAD.WIDE.U32 R4, R78, c[0x0][0x198], R4 ;  /* 0x000066004e047a25 */ /* 0x000fe200078e0004 */
[----:B------:R-:W-:-:S03]  /*1a40*/  IADD3 R134, R8, -R11, RZ ;  /* 0x8000000b08867210 */ /* 0x000fc60007ffe0ff */
[----:B------:R-:W-:Y:S01]  /*1a50*/  IMAD.IADD R3, R3, 0x1, R10 ;  /* 0x0000000103037824 */ /* 0x000fe200078e020a */
[----:B------:R-:W-:Y:S01]  /*1a60*/  LOP3.LUT P3, RZ, R134, 0x2, RZ, 0xc0, !PT ;  /* 0x0000000286ff7812 */ /* 0x000fe2000786c0ff */
[----:B------:R-:W-:Y:S02]  /*1a70*/  IMAD.IADD R9, R5, 0x1, R9 ;  /* 0x0000000105097824 */ /* 0x000fe400078e0209 */
[----:B------:R-:W-:Y:S01]  /*1a80*/  IMAD R8, R12, c[0x0][0x1a4], R14 ;  /* 0x000069000c087a24 */ /* 0x000fe200078e020e */
[C---:B------:R-:W-:Y:S01]  /*1a90*/  LEA R14, P1, R4.reuse, c[0x0][0x168], 0x1 ;  /* 0x00005a00040e7a11 */ /* 0x040fe200078208ff */
[----:B------:R-:W-:Y:S01]  /*1aa0*/  IMAD.IADD R5, R7, 0x1, R18 ;  /* 0x0000000107057824 */ /* 0x000fe200078e0212 */
[----:B------:R-:W-:Y:S01]  /*1ab0*/  SHF.L.U64.HI R9, R4, 0x1, R9 ;  /* 0x0000000104097819 */ /* 0x000fe20000010209 */
[----:B------:R-:W-:Y:S01]  /*1ac0*/  IMAD.WIDE.U32 R2, R12, c[0x0][0x1a0], R2 ;  /* 0x000068000c027a25 */ /* 0x000fe200078e0002 */
[----:B------:R-:W-:Y:S02]  /*1ad0*/  SEL R42, R42, 0xfffffff0, !P3 ;  /* 0xfffffff02a2a7807 */ /* 0x000fe40005800000 */
[----:B------:R-:W-:Y:S01]  /*1ae0*/  IADD3.X R10, R9, c[0x0][0x16c], RZ, P1, !PT ;  /* 0x00005b00090a7a10 */ /* 0x000fe20000ffe4ff */
[----:B------:R-:W-:Y:S01]  /*1af0*/  IMAD R7, R0, c[0x0][0x1a8], RZ ;  /* 0x00006a0000077a24 */ /* 0x000fe200078e02ff */
[----:B------:R-:W-:Y:S01]  /*1b00*/  SHF.R.S32.HI R0, RZ, 0x1f, R96 ;  /* 0x0000001fff007819 */ /* 0x000fe20000011460 */
[----:B------:R-:W-:Y:S01]  /*1b10*/  IMAD.IADD R3, R3, 0x1, R8 ;  /* 0x0000000103037824 */ /* 0x000fe200078e0208 */
[----:B------:R-:W-:Y:S01]  /*1b20*/  LEA R12, P0, R2, c[0x0][0x170], 0x1 ;  /* 0x00005c00020c7a11 */ /* 0x000fe200078008ff */
[----:B------:R-:W-:Y:S01]  /*1b30*/  IMAD.MOV.U32 R4, RZ, RZ, R6 ;  /* 0x000000ffff047224 */ /* 0x000fe200078e0006 */
[----:B------:R-:W-:Y:S01]  /*1b40*/  LEA.HI R0, R0, R96, RZ, 0x8 ;  /* 0x0000006000007211 */ /* 0x000fe200078f40ff */
[C---:B------:R-:W-:Y:S01]  /*1b50*/  IMAD R7, R23.reuse, c[0x0][0x1ac], R7 ;  /* 0x00006b0017077a24 */ /* 0x040fe200078e0207 */
[----:B------:R-:W-:Y:S01]  /*1b60*/  SHF.L.U64.HI R3, R2, 0x1, R3 ;  /* 0x0000000102037819 */ /* 0x000fe20000010203 */
[----:B------:R-:W-:Y:S01]  /*1b70*/  IMAD.WIDE.U32 R108, R23, c[0x0][0x1a8], R4 ;  /* 0x00006a00176c7a25 */ /* 0x000fe200078e0004 */
[----:B------:R-:W-:-:S02]  /*1b80*/  SHF.R.S32.HI R2, RZ, 0x8, R0 ;  /* 0x00000008ff027819 */ /* 0x000fc40000011400 */
[----:B------:R-:W-:Y:S01]  /*1b90*/  IADD3.X R11, R3, c[0x0][0x174], RZ, P0, !PT ;  /* 0x00005d00030b7a10 */ /* 0x000fe200007fe4ff */
[----:B------:R-:W-:Y:S01]  /*1ba0*/  IMAD.SHL.U32 R0, R22, 0x4, RZ ;  /* 0x0000000416007824 */ /* 0x000fe200078e00ff */
[----:B------:R-:W-:Y:S01]  /*1bb0*/  IMNMX R95, R245, R2, !PT ;  /* 0x00000002f55f7217 */ /* 0x000fe20007800200 */
[----:B------:R-:W-:Y:S01]  /*1bc0*/  IMAD.MOV.U32 R22, RZ, RZ, c[0x0][0x1a0] ;  /* 0x00006800ff167624 */ /* 0x000fe200078e00ff */
[----:B------:R-:W-:Y:S01]  /*1bd0*/  IADD3 R124, R109, R7, RZ ;  /* 0x000000076d7c7210 */ /* 0x000fe20007ffe0ff */
[----:B------:R-:W-:Y:S01]  /*1be0*/  IMAD R122, R78, R107, R0 ;  /* 0x0000006b4e7a7224 */ /* 0x000fe200078e0200 */
[----:B------:R-:W-:Y:S01]  /*1bf0*/  ISETP.GT.AND P2, PT, R198, R95, PT ;  /* 0x0000005fc600720c */ /* 0x000fe20003f44270 */
[C---:B------:R-:W-:Y:S01]  /*1c00*/  IMAD.SHL.U32 R138, R22.reuse, 0x20, RZ ;  /* 0x00000020168a7824 */ /* 0x040fe200078e00ff */
[----:B------:R-:W-:Y:S01]  /*1c10*/  SHF.L.U64.HI R137, R22, R120, c[0x0][0x1a4] ;  /* 0x0000690016897619 */ /* 0x000fe20000010278 */
[--C-:B------:R-:W-:Y:S01]  /*1c20*/  IMAD.IADD R128, R0, 0x1, R122.reuse ;  /* 0x0000000100807824 */ /* 0x100fe200078e027a */
[----:B------:R-:W-:Y:S01]  /*1c30*/  SHF.R.S32.HI R130, RZ, 0x1f, R122 ;  /* 0x0000001fff827819 */ /* 0x000fe2000001147a */
[----:B------:R-:W-:-:S02]  /*1c40*/  IMAD.MOV.U32 R240, RZ, RZ, R14 ;  /* 0x000000fffff07224 */ /* 0x000fc400078e000e */
[----:B------:R-:W-:Y:S01]  /*1c50*/  IMAD.MOV.U32 R239, RZ, RZ, R10 ;  /* 0x000000ffffef7224 */ /* 0x000fe200078e000a */
[----:B------:R-:W-:Y:S01]  /*1c60*/  SHF.R.S32.HI R131, RZ, 0x1f, R128 ;  /* 0x0000001fff837819 */ /* 0x000fe20000011480 */
[----:B------:R-:W-:Y:S02]  /*1c70*/  IMAD.MOV.U32 R242, RZ, RZ, R12 ;  /* 0x000000fffff27224 */ /* 0x000fe400078e000c */
[----:B------:R-:W-:Y:S02]  /*1c80*/  IMAD.MOV.U32 R241, RZ, RZ, R11 ;  /* 0x000000fffff17224 */ /* 0x000fe400078e000b */
        /* <DEDUP_REMOVED lines=8> */
[C---:B------:R-:W-:Y:S01]  /*1d10*/  IMAD R0, R246.reuse, c[0x0][0x284], R0 ;  /* 0x0000a100f6007a24 */ /* 0x040fe200078e0200 */
[----:B------:R-:W-:Y:S01]  /*1d20*/  ULDC.64 UR4, c[0x0][0x1a0] ;  /* 0x0000680000047ab9 */ /* 0x000fe20000000a00 */
[----:B------:R-:W-:Y:S01]  /*1d30*/  IMAD R7, R27, c[0x0][0x278], RZ ;  /* 0x00009e001b077a24 */ /* 0x000fe200078e02ff */
[----:B------:R-:W-:Y:S01]  /*1d40*/  UIMAD UR17, UR12, UR5, URZ ;  /* 0x000000050c1172a4 */ /* 0x000fe2000f8e023f */
[----:B------:R-:W-:Y:S01]  /*1d50*/  IMAD.IADD R5, R5, 0x1, R0 ;  /* 0x0000000105057824 */ /* 0x000fe200078e0200 */
[----:B------:R-:W-:Y:S01]  /*1d60*/  IADD3.X R0, R9, R79, ~R8, P1, P0 ;  /* 0x0000004f09007210 */ /* 0x000fe20000fe0c08 */
[C---:B------:R-:W-:Y:S01]  /*1d70*/  IMAD.WIDE.U32 R2, R246.reuse, c[0x0][0x278], R16 ;  /* 0x00009e00f6027a25 */ /* 0x040fe200078e0010 */
[----:B------:R-:W-:Y:S01]  /*1d80*/  UMOV UR13, 0x80 ;  /* 0x00000080000d7882 */ /* 0x000fe20000000000 */
[----:B------:R-:W-:Y:S01]  /*1d90*/  SHF.L.U32 R76, R107, 0x5, RZ ;  /* 0x000000056b4c7819 */ /* 0x000fe200000006ff */
[----:B------:R-:W-:Y:S01]  /*1da0*/  UIMAD UR18, UR13, UR5, URZ ;  /* 0x000000050d1272a4 */ /* 0x000fe2000f8e023f */
[----:B------:R-:W-:Y:S01]  /*1db0*/  IMAD R7, R246, c[0x0][0x27c], R7 ;  /* 0x00009f00f6077a24 */ /* 0x000fe200078e0207 */
[----:B------:R-:W-:Y:S01]  /*1dc0*/  UMOV UR11, 0xc0 ;  /* 0x000000c0000b7882 */ /* 0x000fe20000000000 */
[----:B------:R-:W-:Y:S01]  /*1dd0*/  IMAD.WIDE.U32 R18, R22, 0x40, RZ ;  /* 0x0000004016127825 */ /* 0x000fe200078e00ff */
[----:B------:R-:W-:Y:S01]  /*1de0*/  UMOV UR10, 0x140 ;  /* 0x00000140000a7882 */ /* 0x000fe20000000000 */
[----:B------:R-:W-:Y:S01]  /*1df0*/  MOV R59, R10 ;  /* 0x0000000a003b7202 */ /* 0x000fe20000000f00 */
        /* <DEDUP_REMOVED lines=9> */
[C---:B------:R-:W-:Y:S01]  /*1e90*/  IMAD R7, R6.reuse, c[0x0][0x28c], R0 ;  /* 0x0000a30006077a24 */ /* 0x040fe200078e0200 */
[----:B------:R-:W-:Y:S01]  /*1ea0*/  IADD3 R0, R19, UR17, RZ ;  /* 0x0000001113007c10 */ /* 0x000fe2000fffe0ff */
[----:B------:R-:W-:Y:S01]  /*1eb0*/  IMAD.WIDE.U32 R4, R6, c[0x0][0x290], R4 ;  /* 0x0000a40006047a25 */ /* 0x000fe200078e0004 */
[----:B------:R-:W-:Y:S01]  /*1ec0*/  UIMAD UR26, UR8, UR5, URZ ;  /* 0x00000005081a72a4 */ /* 0x000fe2000f8e023f */
[----:B------:R-:W-:Y:S01]  /*1ed0*/  SHF.L.U32 R133, R18, 0x1, RZ ;  /* 0x0000000112857819 */ /* 0x000fe200000006ff */
[----:B------:R-:W-:Y:S01]  /*1ee0*/  UIMAD.WIDE.U32 UR32, UR11, UR4, URZ ;  /* 0x000000040b2072a5 */ /* 0x000fe2000f8e003f */
[----:B------:R-:W-:Y:S01]  /*1ef0*/  IMAD.WIDE.U32 R2, R6, c[0x0][0x288], R2 ;  /* 0x0000a20006027a25 */ /* 0x000fe200078e0002 */
[----:B------:R-:W-:Y:S01]  /*1f00*/  SHF.L.U64.HI R106, R18, 0x1, R0 ;  /* 0x00000001126a7819 */ /* 0x000fe20000010200 */
[----:B------:R-:W-:Y:S01]  /*1f10*/  ULDC UR5, c[0x0][0x294] ;  /* 0x0000a50000057ab9 */ /* 0x000fe20000000800 */
[----:B------:R-:W-:Y:S01]  /*1f20*/  IADD3 R94, R78, 0x20, RZ ;  /* 0x000000204e5e7810 */ /* 0x000fe20007ffe0ff */
[----:B------:R-:W-:Y:S01]  /*1f30*/  IMAD.IADD R5, R5, 0x1, R8 ;  /* 0x0000000105057824 */ /* 0x000fe200078e0208 */
[----:B------:R-:W-:Y:S01]  /*1f40*/  UIMAD.WIDE.U32 UR30, UR10, UR4, URZ ;  /* 0x000000040a1e72a5 */ /* 0x000fe2000f8e003f */
[----:B------:R-:W-:Y:S01]  /*1f50*/  IMAD R0, R21, c[0x0][0x298], RZ ;  /* 0x0000a60015007a24 */ /* 0x000fe200078e02ff */
[----:B------:R-:W-:Y:S01]  /*1f60*/  UIMAD.WIDE.U32 UR28, UR9, UR4, URZ ;  /* 0x00000004091c72a5 */ /* 0x000fe2000f8e003f */
[----:B------:R-:W-:Y:S01]  /*1f70*/  IMAD.WIDE.U32 R8, R22, 0x80, RZ ;  /* 0x0000008016087825 */ /* 0x000fe200078e00ff */
[----:B------:R-:W-:Y:S01]  /*1f80*/  ULDC UR17, c[0x0][0x19c] ;  /* 0x0000670000117ab9 */ /* 0x000fe20000000800 */
[C---:B------:R-:W-:Y:S01]  /*1f90*/  IADD3 R93, R78.reuse, 0x40, RZ ;  /* 0x000000404e5d7810 */ /* 0x040fe20007ffe0ff */
[----:B------:R-:W-:Y:S01]  /*1fa0*/  UIMAD UR11, UR11, UR5, URZ ;  /* 0x000000050b0b72a4 */ /* 0x000fe2000f8e023f */
[----:B------:R-:W-:Y:S01]  /*1fb0*/  IMAD.IADD R3, R3, 0x1, R7 ;  /* 0x0000000103037824 */ /* 0x000fe200078e0207 */
[----:B------:R-:W-:Y:S01]  /*1fc0*/  UIMAD UR10, UR10, UR5, URZ ;  /* 0x000000050a0a72a4 */ /* 0x000fe2000f8e023f */
        /* <DEDUP_REMOVED lines=17> */
[----:B------:R-:W-:Y:S01]  /*20e0*/  UIMAD.WIDE.U32 UR34, UR8, UR4, URZ ;  /* 0x00000004082272a5 */ /* 0x000fe2000f8e003f */
[----:B------:R-:W-:Y:S01]  /*20f0*/  IMAD.IADD R26, R26, 0x1, R13 ;  /* 0x000000011a1a7824 */ /* 0x000fe200078e020d */
[----:B------:R-:W-:Y:S01]  /*2100*/  LEA.HI.X R60, R2, c[0x0][0x26c], R60, 0x1, P0 ;  /* 0x00009b00023c7a11 */ /* 0x000fe200000f0c3c */
[----:B------:R-:W-:Y:S01]  /*2110*/  IMAD.MOV.U32 R118, RZ, RZ, 0x6 ;  /* 0x00000006ff767424 */ /* 0x000fe200078e00ff */
[----:B------:R-:W-:Y:S01]  /*2120*/  LEA.HI.X R68, R4, c[0x0][0x274], R0, 0x1, P1 ;  /* 0x00009d0004447a11 */ /* 0x000fe200008f0c00 */
[----:B------:R-:W-:Y:S01]  /*2130*/  IMAD.MOV.U32 R119, RZ, RZ, 0x7 ;  /* 0x00000007ff777424 */ /* 0x000fe200078e00ff */
[----:B------:R-:W-:Y:S01]  /*2140*/  MOV R2, c[0x0][0x290] ;  /* 0x0000a40000027a02 */ /* 0x000fe20000000f00 */
[----:B------:R-:W-:Y:S01]  /*2150*/  IMAD R0, R107, R26, RZ ;  /* 0x0000001a6b007224 */ /* 0x000fe200078e02ff */
[----:B------:R-:W-:Y:S01]  /*2160*/  IADD3 R90, R78, 0xa0, RZ ;  /* 0x000000a04e5a7810 */ /* 0x000fe20007ffe0ff */
        /* <DEDUP_REMOVED lines=8> */
[----:B------:R-:W-:Y:S01]  /*21f0*/  ULDC UR25, c[0x0][0x28c] ;  /* 0x0000a30000197ab9 */ /* 0x000fe20000000800 */
[----:B------:R-:W-:Y:S01]  /*2200*/  SHF.R.S32.HI R3, RZ, 0x1f, R0 ;  /* 0x0000001fff037819 */ /* 0x000fe20000011400 */
[----:B------:R-:W-:Y:S01]  /*2210*/  IMAD.WIDE.U32 R150, R2, 0x140, RZ ;  /* 0x0000014002967825 */ /* 0x000fe200078e00ff */
[----:B------:R-:W-:Y:S01]  /*2220*/  SHF.L.U64.HI R104, R7, 0x1, R4 ;  /* 0x0000000107687819 */ /* 0x000fe20000010204 */
[----:B------:R-:W-:Y:S01]  /*2230*/  ULDC UR24, c[0x0][0x28c] ;  /* 0x0000a30000187ab9 */ /* 0x000fe20000000800 */
[----:B------:R-:W-:Y:S01]  /*2240*/  IADD3 R89, R78, 0xc0, RZ ;  /* 0x000000c04e597810 */ /* 0x000fe20007ffe0ff */
[----:B------:R-:W-:Y:S01]  /*2250*/  IMAD.WIDE.U32 R146, R2, 0x180, RZ ;  /* 0x0000018002927825 */ /* 0x000fe200078e00ff */
[----:B------:R-:W-:Y:S01]  /*2260*/  IADD3 R88, R78, 0xe0, RZ ;  /* 0x000000e04e587810 */ /* 0x000fe20007ffe0ff */
[----:B------:R-:W-:Y:S01]  /*2270*/  ULDC UR23, c[0x0][0x28c] ;  /* 0x0000a30000177ab9 */ /* 0x000fe20000000800 */
[----:B------:R-:W-:Y:S01]  /*2280*/  SHF.R.S32.HI R85, RZ, 0x1f, R76 ;  /* 0x0000001fff557819 */ /* 0x000fe2000001144c */
[----:B------:R-:W-:Y:S01]  /*2290*/  IMAD.WIDE.U32 R144, R2, 0x1c0, RZ ;  /* 0x000001c002907825 */ /* 0x000fe200078e00ff */
[-C--:B------:R-:W-:Y:S01]  /*22a0*/  IADD3 R2, P1, R122, R0.reuse, RZ ;  /* 0x000000007a027210 */ /* 0x080fe20007f3e0ff */
[----:B------:R-:W-:Y:S01]  /*22b0*/  ULDC UR22, c[0x0][0x28c] ;  /* 0x0000a30000167ab9 */ /* 0x000fe20000000800 */
[----:B------:R-:W-:Y:S01]  /*22c0*/  IADD3 R0, P0, R128, R0, RZ ;  /* 0x0000000080007210 */ /* 0x000fe20007f1e0ff */
[----:B------:R-:W-:Y:S01]  /*22d0*/  IMAD.MOV.U32 R117, RZ, RZ, c[0x0][0x288] ;  /* 0x0000a200ff757624 */ /* 0x000fe200078e00ff */
[----:B------:R-:W-:Y:S01]  /*22e0*/  SHF.L.U64.HI R103, R8, 0x1, R5 ;  /* 0x0000000108677819 */ /* 0x000fe20000010205 */
[----:B------:R-:W-:Y:S01]  /*22f0*/  IMAD.WIDE.U32 R112, R110, 0x80, RZ ;  /* 0x000000806e707825 */ /* 0x000fe200078e00ff */
[----:B------:R-:W-:Y:S01]  /*2300*/  SHF.L.U64.HI R102, R9, 0x1, R6 ;  /* 0x0000000109667819 */ /* 0x000fe20000010206 */
        /* <DEDUP_REMOVED lines=35> */
[----:B------:R-:W-:Y:S01]  /*2540*/  SHF.L.U32 R139, R9, 0x1, RZ ;  /* 0x00000001098b7819 */ /* 0x000fe200000006ff */
        /* <DEDUP_REMOVED lines=13> */
[C---:B------:R-:W-:Y:S01]  /*2620*/  IADD3.X R64, R4.reuse, c[0x0][0x2b4], RZ, P3, !PT ;  /* 0x0000ad0004407a10 */ /* 0x040fe20001ffe4ff */
[----:B------:R-:W-:Y:S01]  /*2630*/  UIMAD UR25, UR25, 0xc0, URZ ;  /* 0x000000c0191978a4 */ /* 0x000fe2000f8e023f */
        /* <DEDUP_REMOVED lines=10> */
[----:B------:R-:W-:Y:S02]  /*26e0*/  UIADD3 UR16, UR33, UR16, URZ ;  /* 0x0000001021107290 */ /* 0x000fe4000fffe03f */
[----:B------:R-:W-:-:S02]  /*26f0*/  UIADD3 UR15, UR31, UR15, URZ ;  /* 0x0000000f1f0f7290 */ /* 0x000fc4000fffe03f */
[----:B------:R-:W-:Y:S02]  /*2700*/  UIADD3 UR14, UR29, UR14, URZ ;  /* 0x0000000e1d0e7290 */ /* 0x000fe4000fffe03f */
[----:B------:R-:W-:Y:S02]  /*2710*/  UIADD3 UR26, UR35, UR26, URZ ;  /* 0x0000001a231a7290 */ /* 0x000fe4000fffe03f */
[----:B------:R-:W-:Y:S02]  /*2720*/  ULDC.U8 UR8, c[0x0][0x313] ;  /* 0x0000c4c000087ab9 */ /* 0x000fe40000000000 */
.L_x_2548:
[----:B------:R-:W-:Y:S01]  /*2730*/  LOP3.LUT R184, R184, 0xfffffffd, RZ, 0xc0, !PT ;  /* 0xfffffffdb8b87812 */ /* 0x000fe200078ec0ff */
        /* <DEDUP_REMOVED lines=15> */
[----:B------:R-:W-:Y:S02]  /*2830*/  @P3 LEA R10, P1, R138, R63, 0x1 ;  /* 0x0000003f8a0a3211 */ /* 0x000fe400078208ff */
[----:B------:R-:W-:Y:S01]  /*2840*/  P2R R25, PR, RZ, 0x10 ;  /* 0x00000010ff197803 */ /* 0x000fe20000000000 */
[----:B------:R-:W-:Y:S01]  /*2850*/  @P3 IMAD.X R13, R68, 0x1, R102, P0 ;  /* 0x00000001440d3824 */ /* 0x000fe200000e0666 */
[----:B------:R-:W-:Y:S02]  /*2860*/  @P5 IADD3 R8, P0, R69, R141, RZ ;  /* 0x0000008d45085210 */ /* 0x000fe40007f1e0ff */
[----:B------:R-:W-:Y:S02]  /*2870*/  @P3 LEA.HI.X R11, R138, R62, R137, 0x1, P1 ;  /* 0x0000003e8a0b3211 */ /* 0x000fe400008f0c89 */
[-C--:B------:R-:W-:Y:S01]  /*2880*/  @P5 IADD3 R6, P1, R133, R63.reuse, RZ ;  /* 0x0000003f85065210 */ /* 0x080fe20007f3e0ff */
        /* <DEDUP_REMOVED lines=120> */
.L_x_2498:
[----:B------:R-:W-:Y:S05]  /*3010*/  BSYNC B0 ;  /* 0x0000000000007941 */ /* 0x000fea0003800000 */
.L_x_2497:
        /* <DEDUP_REMOVED lines=57> */
.L_x_2500:
[----:B------:R-:W-:Y:S05]  /*33b0*/  BSYNC B0 ;  /* 0x0000000000007941 */ /* 0x000fea0003800000 */
.L_x_2499:
        /* <DEDUP_REMOVED lines=59> */
.L_x_2502:
[----:B------:R-:W-:Y:S05]  /*3770*/  BSYNC B0 ;  /* 0x0000000000007941 */ /* 0x000fea0003800000 */
.L_x_2501:
        /* <DEDUP_REMOVED lines=65> */
.L_x_2504:
[----:B------:R-:W-:Y:S05]  /*3b90*/  BSYNC B0 ;  /* 0x0000000000007941 */ /* 0x000fea0003800000 */
.L_x_2503:
        /* <DEDUP_REMOVED lines=57> */
.L_x_2506:
[----:B------:R-:W-:Y:S05]  /*3f30*/  BSYNC B0 ;  /* 0x0000000000007941 */ /* 0x000fea0003800000 */
.L_x_2505:
        /* <DEDUP_REMOVED lines=65> */
.L_x_2508:
[----:B------:R-:W-:Y:S05]  /*4350*/  BSYNC B0 ;  /* 0x0000000000007941 */ /* 0x000fea0003800000 */
.L_x_2507:
        /* <DEDUP_REMOVED lines=65> */
.L_x_2510:
[----:B------:R-:W-:Y:S05]  /*4770*/  BSYNC B0 ;  /* 0x0000000000007941 */ /* 0x000fea0003800000 */
.L_x_2509:
        /* <DEDUP_REMOVED lines=67> */
.L_x_2512:
[----:B------:R-:W-:Y:S05]  /*4bb0*/  BSYNC B0 ;  /* 0x0000000000007941 */ /* 0x000fea0003800000 */
.L_x_2511:
        /* <DEDUP_REMOVED lines=12> */
.L_x_2496:
        /* <DEDUP_REMOVED lines=91> */
.L_x_2517:
[----:B------:R-:W-:Y:S05]  /*5230*/  BSYNC B0 ;  /* 0x0000000000007941 */ /* 0x000fea0003800000 */
.L_x_2516:
[----:B--2---:R-:W-:Y:S02]  /*5240*/  MOV R2, R58 ;  /* 0x0000003a00027202 */ /* 0x004fe40000000f00 */
[----:B------:R-:W-:Y:S05]  /*5250*/  MOV R3, R59 ;  /* 0x0000003b00037202 */ /* 0x000fea0000000f00 */
[----:B-----5:R2:W-:Y:S02]  /*5260*/  STG.E.128 [R2.64], R32 ;  /* 0x0000002002007986 */ /* 0x0205e4000c101d06 */
.L_x_2515:
[----:B------:R-:W-:Y:S05]  /*5270*/  BSYNC B1 ;  /* 0x0000000000017941 */ /* 0x000fea0003800000 */
.L_x_2514:
        /* <DEDUP_REMOVED lines=88> */
.L_x_2521:
[----:B------:R-:W-:Y:S05]  /*5800*/  BSYNC B0 ;  /* 0x0000000000007941 */ /* 0x000fea0003800000 */
.L_x_2520:
[C---:B--2---:R-:W-:Y:S04]  /*5810*/  LEA R2, P0, R121.reuse, R58, 0x1 ;  /* 0x0000003a79027211 */ /* 0x044fe800078008ff */
[----:B------:R-:W-:Y:S05]  /*5820*/  LEA.HI.X R3, R121, R59, R123, 0x1, P0 ;  /* 0x0000003b79037211 */ /* 0x000fea00000f0c7b */
[----:B-----5:R2:W-:Y:S04]  /*5830*/  STG.E.128 [R2.64], R32 ;  /* 0x0000002002007986 */ /* 0x0205e8000c101d06 */
.L_x_2519:
[----:B------:R-:W-:Y:S05]  /*5840*/  BSYNC B1 ;  /* 0x0000000000017941 */ /* 0x000fea0003800000 */
.L_x_2518:
        /* <DEDUP_REMOVED lines=91> */
.L_x_2525:
[----:B------:R-:W-:Y:S05]  /*5e00*/  BSYNC B0 ;  /* 0x0000000000007941 */ /* 0x000fea0003800000 */
.L_x_2524:
[C---:B--2---:R-:W-:Y:S04]  /*5e10*/  LEA R2, P0, R110.reuse, R58, 0x1 ;  /* 0x0000003a6e027211 */ /* 0x044fe800078008ff */
[----:B------:R-:W-:Y:S05]  /*5e20*/  LEA.HI.X R3, R110, R59, R86, 0x1, P0 ;  /* 0x0000003b6e037211 */ /* 0x000fea00000f0c56 */
[----:B-----5:R2:W-:Y:S04]  /*5e30*/  STG.E.128 [R2.64], R8 ;  /* 0x0000000802007986 */ /* 0x0205e8000c101d06 */
.L_x_2523:
[----:B------:R-:W-:Y:S05]  /*5e40*/  BSYNC B1 ;  /* 0x0000000000017941 */ /* 0x000fea0003800000 */
.L_x_2522:
        /* <DEDUP_REMOVED lines=92> */
.L_x_2529:
[----:B------:R-:W-:Y:S05]  /*6410*/  BSYNC B0 ;  /* 0x0000000000007941 */ /* 0x000fea0003800000 */
.L_x_2528:
[----:B------:R-:W-:Y:S02]  /*6420*/  MOV R0, 0xc0 ;  /* 0x000000c000007802 */ /* 0x000fe40000000f00 */
[----:B--2---:R-:W-:Y:S02]  /*6430*/  MOV R2, R58 ;  /* 0x0000003a00027202 */ /* 0x004fe40000000f00 */
[----:B------:R-:W-:Y:S05]  /*6440*/  MOV R3, R59 ;  /* 0x0000003b00037202 */ /* 0x000fea0000000f00 */
[C---:B------:R-:W-:Y:S04]  /*6450*/  IMAD.WIDE.U32 R2, R0.reuse, c[0x0][0x198], R2 ;  /* 0x0000660000027a25 */ /* 0x040fe800078e0002 */
[----:B------:R-:W-:Y:S05]  /*6460*/  IMAD R0, R0, c[0x0][0x19c], RZ ;  /* 0x0000670000007a24 */ /* 0x000fea00078e02ff */
[----:B------:R-:W-:Y:S05]  /*6470*/  IADD3 R3, R3, R0, RZ ;  /* 0x0000000003037210 */ /* 0x000fea0007ffe0ff */
[----:B-----5:R2:W-:Y:S02]  /*6480*/  STG.E.128 [R2.64], R8 ;  /* 0x0000000802007986 */ /* 0x0205e4000c101d06 */
.L_x_2527:
[----:B------:R-:W-:Y:S05]  /*6490*/  BSYNC B1 ;  /* 0x0000000000017941 */ /* 0x000fea0003800000 */
.L_x_2526:
        /* <DEDUP_REMOVED lines=89> */
.L_x_2533:
[----:B------:R-:W-:Y:S05]  /*6a30*/  BSYNC B0 ;  /* 0x0000000000007941 */ /* 0x000fea0003800000 */
.L_x_2532:
[C---:B--2---:R-:W-:Y:S04]  /*6a40*/  LEA R2, P0, R112.reuse, R58, 0x1 ;  /* 0x0000003a70027211 */ /* 0x044fe800078008ff */
[----:B------:R-:W-:Y:S05]  /*6a50*/  LEA.HI.X R3, R112, R59, R87, 0x1, P0 ;  /* 0x0000003b70037211 */ /* 0x000fea00000f0c57 */
[----:B-----5:R2:W-:Y:S04]  /*6a60*/  STG.E.128 [R2.64], R8 ;  /* 0x0000000802007986 */ /* 0x0205e8000c101d06 */
.L_x_2531:
[----:B------:R-:W-:Y:S05]  /*6a70*/  BSYNC B1 ;  /* 0x0000000000017941 */ /* 0x000fea0003800000 */
.L_x_2530:
        /* <DEDUP_REMOVED lines=92> */
.L_x_2537:
[----:B------:R-:W-:Y:S05]  /*7040*/  BSYNC B0 ;  /* 0x0000000000007941 */ /* 0x000fea0003800000 */
.L_x_2536:
[----:B------:R-:W-:Y:S02]  /*7050*/  MOV R0, 0x140 ;  /* 0x0000014000007802 */ /* 0x000fe40000000f00 */
[----:B--2---:R-:W-:Y:S02]  /*7060*/  MOV R2, R58 ;  /* 0x0000003a00027202 */ /* 0x004fe40000000f00 */
[----:B------:R-:W-:Y:S05]  /*7070*/  MOV R3, R59 ;  /* 0x0000003b00037202 */ /* 0x000fea0000000f00 */
[C---:B------:R-:W-:Y:S04]  /*7080*/  IMAD.WIDE.U32 R2, R0.reuse, c[0x0][0x198], R2 ;  /* 0x0000660000027a25 */ /* 0x040fe800078e0002 */
[----:B------:R-:W-:Y:S05]  /*7090*/  IMAD R0, R0, c[0x0][0x19c], RZ ;  /* 0x0000670000007a24 */ /* 0x000fea00078e02ff */
[----:B------:R-:W-:Y:S05]  /*70a0*/  IADD3 R3, R3, R0, RZ ;  /* 0x0000000003037210 */ /* 0x000fea0007ffe0ff */
[----:B-----5:R2:W-:Y:S02]  /*70b0*/  STG.E.128 [R2.64], R8 ;  /* 0x0000000802007986 */ /* 0x0205e4000c101d06 */
.L_x_2535:
[----:B------:R-:W-:Y:S05]  /*70c0*/  BSYNC B1 ;  /* 0x0000000000017941 */ /* 0x000fea0003800000 */
.L_x_2534:
        /* <DEDUP_REMOVED lines=92> */
.L_x_2541:
[----:B------:R-:W-:Y:S05]  /*7690*/  BSYNC B0 ;  /* 0x0000000000007941 */ /* 0x000fea0003800000 */
.L_x_2540:
[----:B------:R-:W-:Y:S02]  /*76a0*/  MOV R0, 0x180 ;  /* 0x0000018000007802 */ /* 0x000fe40000000f00 */
[----:B--2---:R-:W-:Y:S02]  /*76b0*/  MOV R2, R58 ;  /* 0x0000003a00027202 */ /* 0x004fe40000000f00 */
[----:B------:R-:W-:Y:S05]  /*76c0*/  MOV R3, R59 ;  /* 0x0000003b00037202 */ /* 0x000fea0000000f00 */
[C---:B------:R-:W-:Y:S04]  /*76d0*/  IMAD.WIDE.U32 R2, R0.reuse, c[0x0][0x198], R2 ;  /* 0x0000660000027a25 */ /* 0x040fe800078e0002 */
[----:B------:R-:W-:Y:S05]  /*76e0*/  IMAD R0, R0, c[0x0][0x19c], RZ ;  /* 0x0000670000007a24 */ /* 0x000fea00078e02ff */
[----:B------:R-:W-:Y:S05]  /*76f0*/  IADD3 R3, R3, R0, RZ ;  /* 0x0000000003037210 */ /* 0x000fea0007ffe0ff */
[----:B-----5:R2:W-:Y:S02]  /*7700*/  STG.E.128 [R2.64], R8 ;  /* 0x0000000802007986 */ /* 0x0205e4000c101d06 */
.L_x_2539:
[----:B------:R-:W-:Y:S05]  /*7710*/  BSYNC B1 ;  /* 0x0000000000017941 */ /* 0x000fea0003800000 */
.L_x_2538:
        /* <DEDUP_REMOVED lines=93> */
.L_x_2545:
[----:B------:R-:W-:Y:S05]  /*7cf0*/  BSYNC B0 ;  /* 0x0000000000007941 */ /* 0x000fea0003800000 */
.L_x_2544:
[----:B------:R-:W-:Y:S02]  /*7d00*/  MOV R0, 0x1c0 ;  /* 0x000001c000007802 */ /* 0x000fe40000000f00 */
[----:B--2---:R-:W-:Y:S02]  /*7d10*/  MOV R2, R58 ;  /* 0x0000003a00027202 */ /* 0x004fe40000000f00 */
[----:B------:R-:W-:Y:S05]  /*7d20*/  MOV R3, R59 ;  /* 0x0000003b00037202 */ /* 0x000fea0000000f00 */
[C---:B------:R-:W-:Y:S04]  /*7d30*/  IMAD.WIDE.U32 R2, R0.reuse, c[0x0][0x198], R2 ;  /* 0x0000660000027a25 */ /* 0x040fe800078e0002 */
[----:B------:R-:W-:Y:S05]  /*7d40*/  IMAD R0, R0, c[0x0][0x19c], RZ ;  /* 0x0000670000007a24 */ /* 0x000fea00078e02ff */
[----:B------:R-:W-:Y:S05]  /*7d50*/  IADD3 R3, R3, R0, RZ ;  /* 0x0000000003037210 */ /* 0x000fea0007ffe0ff */
[----:B-----5:R2:W-:Y:S02]  /*7d60*/  STG.E.128 [R2.64], R8 ;  /* 0x0000000802007986 */ /* 0x0205e4000c101d06 */
.L_x_2543:
[----:B------:R-:W-:Y:S05]  /*7d70*/  BSYNC B1 ;  /* 0x0000000000017941 */ /* 0x000fea0003800000 */
.L_x_2542:
        /* <DEDUP_REMOVED lines=12> */
.L_x_2495:
        /* <DEDUP_REMOVED lines=87> */
.L_x_2513:
        /* <DEDUP_REMOVED lines=84> */
.L_x_2546:
        /* <DEDUP_REMOVED lines=12> */
.L_x_2547:
[----:B------:R-:W-:Y:S04]  /*89b0*/  IADD3 R23, R23, -0x1, RZ ;  /* 0xffffffff17177810 */ /* 0x000fe80007ffe0ff */
[----:B------:R-:W-:Y:S11]  /*89c0*/  ISETP.GT.AND P0, PT, R23, R95, PT ;  /* 0x0000005f1700720c */ /* 0x000ff60003f04270 */
[----:B------:R-:W-:Y:S02]  /*89d0*/  @!UPT UIADD3 URZ, URZ, URZ, URZ ;  /* 0x0000003f3f3ff290 */ /* 0x000fe4000fffe03f */
[----:B------:R-:W-:-:S05]  /*89e0*/  @P0 BRA `(.L_x_2548) ;  /* 0xffff9d4000000947 */ /* 0x000fca000383ffff */
.L_x_2494:
        /* <DEDUP_REMOVED lines=84> */
.L_x_2555:
[----:B------:R-:W-:Y:S05]  /*8f30*/  BSYNC B0 ;  /* 0x0000000000007941 */ /* 0x000fea0003800000 */
.L_x_2554:
[----:B-----5:R3:W-:Y:S04]  /*8f40*/  STS.64 [R183], R4 ;  /* 0x00000004b7007388 */ /* 0x0207e80000000a00 */
[----:B------:R3:W-:Y:S02]  /*8f50*/  STS.64 [R183+0x8], R6 ;  /* 0x00000806b7007388 */ /* 0x0007e40000000a00 */
.L_x_2553:
[----:B------:R-:W-:Y:S05]  /*8f60*/  BSYNC B1 ;  /* 0x0000000000017941 */ /* 0x000fea0003800000 */
.L_x_2552:
        /* <DEDUP_REMOVED lines=54> */
.L_x_2558:
[----:B------:R-:W-:Y:S05]  /*92d0*/  BSYNC B0 ;  /* 0x0000000000007941 */ /* 0x000fea0003800000 */
.L_x_2557:
[----:B-----5:R4:W-:Y:S01]  /*92e0*/  STS.128 [R183+0x800], R4 ;  /* 0x00080004b7007388 */ /* 0x0209e20000000c00 */
[----:B------:R-:W-:Y:S05]  /*92f0*/  BRA `(.L_x_2556) ;  /* 0x00000cb000007947 */ /* 0x000fea0003800000 */
.L_x_2551:
        /* <DEDUP_REMOVED lines=90> */
.L_x_2562:
[----:B------:R-:W-:Y:S05]  /*98a0*/  BSYNC B0 ;  /* 0x0000000000007941 */ /* 0x000fea0003800000 */
.L_x_2561:
[----:B-----5:R3:W-:Y:S04]  /*98b0*/  STS.64 [R183], R4 ;  /* 0x00000004b7007388 */ /* 0x0207e80000000a00 */
[----:B------:R3:W-:Y:S02]  /*98c0*/  STS.64 [R183+0x8], R6 ;  /* 0x00000806b7007388 */ /* 0x0007e40000000a00 */
.L_x_2560:
[----:B------:R-:W-:Y:S05]  /*98d0*/  BSYNC B1 ;  /* 0x0000000000017941 */ /* 0x000fea0003800000 */
.L_x_2559:
        /* <DEDUP_REMOVED lines=91> */
.L_x_2564:
[----:B------:R-:W-:Y:S05]  /*9e90*/  BSYNC B0 ;  /* 0x0000000000007941 */ /* 0x000fea0003800000 */
.L_x_2563:
[----:B-----5:R4:W-:Y:S01]  /*9ea0*/  STS.128 [R183+0x800], R4 ;  /* 0x00080004b7007388 */ /* 0x0209e20000000c00 */
[----:B------:R-:W-:Y:S05]  /*9eb0*/  BRA `(.L_x_2556) ;  /* 0x000000f000007947 */ /* 0x000fea0003800000 */
.L_x_2550:
        /* <DEDUP_REMOVED lines=15> */
.L_x_2556:
[----:B------:R-:W-:Y:S05]  /*9fb0*/  BSYNC B2 ;  /* 0x0000000000027941 */ /* 0x000fea0003800000 */
.L_x_2549:
        /* <DEDUP_REMOVED lines=73> */
[----:B------:R-:W-:Y:S01]  /*a450*/  IMAD.IADD R43, R125, 0x1, -R0 ;  /* 0x000000017d2b7824 */ /* 0x000fe200078e0a00 */
[----:B------:R-:W-:Y:S01]  /*a460*/  SHF.R.S32.HI R20, RZ, 0x1f, R148 ;  /* 0x0000001fff147819 */ /* 0x000fe20000011494 */
[----:B------:R-:W-:Y:S01]  /*a470*/  @!P5 IMAD.MOV.U32 R0, RZ, RZ, c[0x0][0x1a0] ;  /* 0x00006800ff00d624 */ /* 0x000fe200078e00ff */
[----:B------:R1:W-:Y:S01]  /*a480*/  @!P0 LDGSTS.E.BYPASS.LTC128B.128 [R183+0x4800], [R2.64] ;  /* 0x0480000002b78fae */ /* 0x0003e2000b901d46 */
[----:B------:R-:W-:-:S02]  /*a490*/  ISETP.GE.AND P0, PT, R78, R14, PT ;  /* 0x0000000e4e00720c */ /* 0x000fc40003f06270 */
[CC--:B------:R-:W-:Y:S01]  /*a4a0*/  LEA.HI R57, R20.reuse, R148.reuse, RZ, 0x5 ;  /* 0x0000009414397211 */ /* 0x0c0fe200078f28ff */
[----:B------:R-:W0:Y:S03]  /*a4b0*/  LDGDEPBAR ;  /* 0x00000000000079af */ /* 0x000e260000000000 */
[----:B------:R-:W-:Y:S01]  /*a4c0*/  SHF.R.S32.HI R56, RZ, 0x5, R57 ;  /* 0x00000005ff387819 */ /* 0x000fe20000011439 */
[----:B--2---:R-:W-:Y:S01]  /*a4d0*/  @!P2 IMAD.MOV.U32 R8, RZ, RZ, c[0x0][0x1a0] ;  /* 0x00006800ff08a624 */ /* 0x004fe200078e00ff */
[----:B---3--:R-:W-:Y:S01]  /*a4e0*/  LEA.HI R10, R20, R148, RZ, 0x4 ;  /* 0x00000094140a7211 */ /* 0x008fe200078f20ff */
[----:B------:R-:W-:-:S03]  /*a4f0*/  @!P3 IMAD.MOV.U32 R11, RZ, RZ, c[0x0][0x1a4] ;  /* 0x00006900ff0bb624 */ /* 0x000fc600078e00ff */
[----:B------:R-:W-:Y:S01]  /*a500*/  SHF.R.S32.HI R10, RZ, 0x4, R10 ;  /* 0x00000004ff0a7819 */ /* 0x000fe2000001140a */
[----:B------:R-:W-:Y:S02]  /*a510*/  @!P3 IMAD R11, R11, 0xc0, RZ ;  /* 0x000000c00b0bb824 */ /* 0x000fe400078e02ff */
[----:B-----5:R-:W-:Y:S01]  /*a520*/  @!P0 IMAD.MOV.U32 R4, RZ, RZ, R242 ;  /* 0x000000ffff048224 */ /* 0x020fe200078e00f2 */
[----:B------:R-:W-:Y:S01]  /*a530*/  LEA.HI R15, R10, R10, RZ, 0x1 ;  /* 0x0000000a0a0f7211 */ /* 0x000fe200078f08ff */
[----:B------:R-:W-:Y:S01]  /*a540*/  @!P0 IMAD.MOV.U32 R5, RZ, RZ, R241 ;  /* 0x000000ffff058224 */ /* 0x000fe200078e00f1 */
[----:B-1----:R-:W-:Y:S01]  /*a550*/  SHF.R.S32.HI R2, RZ, 0x1f, R125 ;  /* 0x0000001fff027819 */ /* 0x002fe2000001147d */
[----:B------:R-:W-:-:S04]  /*a560*/  DEPBAR.LE SB0, 0x0 ;  /* 0x000080000000791a */ /* 0x000fc80000000000 */
[----:B------:R-:W-:Y:S01]  /*a570*/  BAR.SYNC.DEFER_BLOCKING 0x0 ;  /* 0x0000000000007b1d */ /* 0x000fe20000010000 */
[----:B------:R-:W-:Y:S02]  /*a580*/  LEA.HI R23, R2, R125, RZ, 0x3 ;  /* 0x0000007d02177211 */ /* 0x000fe400078f18ff */
[C---:B------:R-:W-:Y:S02]  /*a590*/  @!P4 LEA R2, P1, R138.reuse, R242, 0x1 ;  /* 0x000000f28a02c211 */ /* 0x040fe400078208ff */
[----:B------:R-:W-:Y:S02]  /*a5a0*/  LOP3.LUT R15, R15, 0xfffffffe, RZ, 0xc0, !PT ;  /* 0xfffffffe0f0f7812 */ /* 0x000fe400078ec0ff */
[----:B------:R-:W-:Y:S02]  /*a5b0*/  @!P4 LEA.HI.X R3, R138, R241, R137, 0x1, P1 ;  /* 0x000000f18a03c211 */ /* 0x000fe400008f0c89 */
[----:B------:R-:W-:-:S13]  /*a5c0*/  ISETP.GE.AND P1, PT, R19, R14, PT ;  /* 0x0000000e1300720c */ /* 0x000fda0003f26270 */
[----:B----4-:R-:W-:Y:S01]  /*a5d0*/  @!P1 IMAD.MOV.U32 R6, RZ, RZ, c[0x0][0x1a0] ;  /* 0x00006800ff069624 */ /* 0x010fe200078e00ff */
        /* <DEDUP_REMOVED lines=15> */
[----:B-1----:R-:W-:Y:S02]  /*a6d0*/  IMAD.SHL.U32 R4, R135, 0x40, RZ ;  /* 0x0000004087047824 */ /* 0x002fe400078e00ff */
[----:B--2---:R-:W-:-:S03]  /*a6e0*/  IMAD.SHL.U32 R3, R142, 0x8, RZ ;  /* 0x000000088e037824 */ /* 0x004fc600078e00ff */
[----:B------:R-:W-:Y:S01]  /*a6f0*/  LOP3.LUT R2, R4, 0xc0, RZ, 0xc0, !PT ;  /* 0x000000c004027812 */ /* 0x000fe200078ec0ff */
[----:B------:R-:W-:-:S03]  /*a700*/  @!P5 IMAD.MOV.U32 R4, RZ, RZ, c[0x0][0x1a4] ;  /* 0x00006900ff04d624 */ /* 0x000fc600078e00ff */
[----:B------:R-:W-:Y:S02]  /*a710*/  LOP3.LUT R3, R2, 0x8, R3, 0xf8, !PT ;  /* 0x0000000802037812 */ /* 0x000fe400078ef803 */
[----:B------:R-:W-:Y:S02]  /*a720*/  SHF.R.U32.HI R2, RZ, 0x3, R2 ;  /* 0x00000003ff027819 */ /* 0x000fe40000011602 */
[----:B------:R-:W-:Y:S01]  /*a730*/  @!P5 LEA.HI.X R13, R0, R241, R4, 0x7, P4 ;  /* 0x000000f1000dd211 */ /* 0x000fe200020f3c04 */
[----:B------:R-:W-:Y:S01]  /*a740*/  @!P3 IMAD.MOV.U32 R0, RZ, RZ, c[0x0][0x1a0] ;  /* 0x00006800ff00b624 */ /* 0x000fe200078e00ff */
[----:B------:R-:W-:Y:S01]  /*a750*/  LOP3.LUT R19, R3, R2, RZ, 0x3c, !PT ;  /* 0x0000000203137212 */ /* 0x000fe200078e3cff */
[----:B------:R-:W-:Y:S01]  /*a760*/  @!P3 IMAD.MOV.U32 R2, RZ, RZ, R242 ;  /* 0x000000ffff02b224 */ /* 0x000fe200078e00f2 */
[----:B------:R-:W-:Y:S01]  /*a770*/  ISETP.GE.AND P4, PT, R22, R14, PT ;  /* 0x0000000e1600720c */ /* 0x000fe20003f86270 */
[----:B------:R-:W-:Y:S01]  /*a780*/  @!P3 IMAD.MOV.U32 R3, RZ, RZ, R241 ;  /* 0x000000ffff03b224 */ /* 0x000fe200078e00f1 */
[----:B------:R-:W-:Y:S01]  /*a790*/  @!PT LDS RZ, [RZ] ;  /* 0x00000000fffff984 */ /* 0x000fe20000000800 */
[----:B------:R-:W-:Y:S01]  /*a7a0*/  @!PT LDS RZ, [RZ] ;  /* 0x00000000fffff984 */ /* 0x000fe20000000800 */
[----:B------:R-:W-:Y:S01]  /*a7b0*/  @!PT LDS RZ, [RZ] ;  /* 0x00000000fffff984 */ /* 0x000fe20000000800 */
[----:B------:R1:W-:Y:S01]  /*a7c0*/  @!P5 LDGSTS.E.BYPASS.LTC128B.128 [R183+0x6000], [R12.64] ;  /* 0x060000000cb7dfae */ /* 0x0003e2000b901d46 */
[----:B------:R-:W-:-:S02]  /*a7d0*/  @!P2 IMAD.MOV.U32 R14, RZ, RZ, c[0x0][0x1a4] ;  /* 0x00006900ff0ea624 */ /* 0x000fc400078e00ff */
[----:B------:R-:W-:Y:S01]  /*a7e0*/  @!P3 IMAD.WIDE.U32 R4, R0, 0xc0, R2 ;  /* 0x000000c00004b825 */ /* 0x000fe200078e0002 */
[----:B------:R-:W-:Y:S03]  /*a7f0*/  @P3 STS.128 [R183+0x6800], RZ ;  /* 0x006800ffb7003388 */ /* 0x000fe60000000c00 */
[----:B------:R-:W-:Y:S02]  /*a800*/  @!P2 IMAD.MOV.U32 R2, RZ, RZ, R242 ;  /* 0x000000ffff02a224 */ /* 0x000fe400078e00f2 */
[----:B------:R-:W-:Y:S02]  /*a810*/  @!P2 IMAD.MOV.U32 R3, RZ, RZ, R241 ;  /* 0x000000ffff03a224 */ /* 0x000fe400078e00f1 */
[----:B------:R-:W-:Y:S02]  /*a820*/  @!P0 IMAD.MOV.U32 R0, RZ, RZ, c[0x0][0x1a0] ;  /* 0x00006800ff008624 */ /* 0x000fe400078e00ff */
[----:B------:R-:W-:-:S04]  /*a830*/  @!P2 IMAD.WIDE.U32 R8, R8, 0x140, R2 ;  /* 0x000001400808a825 */ /* 0x000fc800078e0002 */
[----:B------:R-:W-:Y:S02]  /*a840*/  @!P1 IMAD.MOV.U32 R2, RZ, RZ, R242 ;  /* 0x000000ffff029224 */ /* 0x000fe400078e00f2 */
[----:B------:R-:W-:Y:S02]  /*a850*/  @!P1 IMAD.MOV.U32 R3, RZ, RZ, R241 ;  /* 0x000000ffff039224 */ /* 0x000fe400078e00f1 */
[----:B------:R-:W-:Y:S02]  /*a860*/  @!P4 IMAD.MOV.U32 R16, RZ, RZ, c[0x0][0x1a4] ;  /* 0x00006900ff10c624 */ /* 0x000fe400078e00ff */
[----:B------:R-:W-:-:S04]  /*a870*/  @!P1 IMAD.WIDE.U32 R6, R6, 0x180, R2 ;  /* 0x0000018006069825 */ /* 0x000fc800078e0002 */
[----:B------:R-:W-:Y:S02]  /*a880*/  @!P0 IMAD.MOV.U32 R2, RZ, RZ, R242 ;  /* 0x000000ffff028224 */ /* 0x000fe400078e00f2 */
[----:B------:R-:W-:Y:S02]  /*a890*/  @!P0 IMAD.MOV.U32 R3, RZ, RZ, R241 ;  /* 0x000000ffff038224 */ /* 0x000fe400078e00f1 */
[----:B-1----:R-:W-:Y:S02]  /*a8a0*/  @!P1 IMAD.MOV.U32 R13, RZ, RZ, c[0x0][0x1a4] ;  /* 0x00006900ff0d9624 */ /* 0x002fe400078e00ff */
[----:B------:R-:W-:-:S04]  /*a8b0*/  @!P0 IMAD.WIDE.U32 R2, R0, 0x1c0, R2 ;  /* 0x000001c000028825 */ /* 0x000fc800078e0002 */
[----:B------:R-:W-:Y:S02]  /*a8c0*/  @!P4 IMAD.MOV.U32 R0, RZ, RZ, c[0x0][0x1a0] ;  /* 0x00006800ff00c624 */ /* 0x000fe400078e00ff */
[----:B------:R-:W-:Y:S02]  /*a8d0*/  @!P1 IMAD R18, R13, 0x180, RZ ;  /* 0x000001800d129824 */ /* 0x000fe400078e02ff */
[----:B------:R-:W-:Y:S01]  /*a8e0*/  @!P2 IMAD R17, R14, 0x140, RZ ;  /* 0x000001400e11a824 */ /* 0x000fe200078e02ff */
[----:B------:R-:W-:Y:S01]  /*a8f0*/  @!P4 LEA R12, P5, R0, R242, 0x8 ;  /* 0x000000f2000cc211 */ /* 0x000fe200078a40ff */
[----:B------:R-:W-:Y:S02]  /*a900*/  @!P3 IMAD.IADD R5, R5, 0x1, R11 ;  /* 0x000000010505b824 */ /* 0x000fe400078e020b */
[----:B------:R-:W-:Y:S01]  /*a910*/  IMAD.IADD R14, R10, 0x1, -R15 ;  /* 0x000000010a0e7824 */ /* 0x000fe200078e0a0f */
[----:B------:R-:W-:Y:S01]  /*a920*/  @!P4 LEA.HI.X R13, R0, R241, R16, 0x8, P5 ;  /* 0x000000f1000dc211 */ /* 0x000fe200028f4410 */
[----:B------:R-:W-:Y:S01]  /*a930*/  @!P1 IMAD.IADD R11, R7, 0x1, R18 ;  /* 0x00000001070b9824 */ /* 0x000fe200078e0212 */
[----:B------:R-:W-:Y:S01]  /*a940*/  @!PT LDS RZ, [RZ] ;  /* 0x00000000fffff984 */ /* 0x000fe20000000800 */
[----:B------:R-:W-:Y:S01]  /*a950*/  @!PT LDS RZ, [RZ] ;  /* 0x00000000fffff984 */ /* 0x000fe20000000800 */
[----:B------:R-:W-:Y:S01]  /*a960*/  @!PT LDS RZ, [RZ] ;  /* 0x00000000fffff984 */ /* 0x000fe20000000800 */
[----:B------:R1:W-:Y:S01]  /*a970*/  @!P3 LDGSTS.E.BYPASS.LTC128B.128 [R183+0x6800], [R4.64] ;  /* 0x0680000004b7bfae */ /* 0x0003e2000b901d46 */
[----:B------:R-:W-:-:S02]  /*a980*/  IMAD.SHL.U32 R0, R134, 0x40, RZ ;  /* 0x0000004086007824 */ /* 0x000fc400078e00ff */
[----:B------:R-:W-:Y:S01]  /*a990*/  @!P0 IMAD.MOV.U32 R7, RZ, RZ, c[0x0][0x1a4] ;  /* 0x00006900ff078624 */ /* 0x000fe200078e00ff */
[----:B------:R-:W-:Y:S01]  /*a9a0*/  @P4 STS.128 [R183+0x7000], RZ ;  /* 0x007000ffb7004388 */ /* 0x000fe20000000c00 */
[----:B------:R-:W-:Y:S01]  /*a9b0*/  IMAD.SHL.U32 R15, R23, 0x20, RZ ;  /* 0x00000020170f7824 */ /* 0x000fe200078e00ff */
[----:B------:R-:W-:Y:S01]  /*a9c0*/  LOP3.LUT R0, R0, 0xc0, RZ, 0xc0, !PT ;  /* 0x000000c000007812 */ /* 0x000fe200078ec0ff */
[----:B------:R-:W-:Y:S01]  /*a9d0*/  @!P1 IMAD.MOV.U32 R10, RZ, RZ, R6 ;  /* 0x000000ffff0a9224 */ /* 0x000fe200078e0006 */
[----:B------:R-:W-:Y:S01]  /*a9e0*/  @!PT LDS RZ, [RZ] ;  /* 0x00000000fffff984 */ /* 0x000fe20000000800 */
[----:B------:R-:W-:Y:S01]  /*a9f0*/  @!PT LDS RZ, [RZ] ;  /* 0x00000000fffff984 */ /* 0x000fe20000000800 */
[----:B------:R-:W-:Y:S01]  /*aa00*/  @!PT LDS RZ, [RZ] ;  /* 0x00000000fffff984 */ /* 0x000fe20000000800 */
[----:B------:R2:W-:Y:S01]  /*aa10*/  @!P4 LDGSTS.E.BYPASS.LTC128B.128 [R183+0x7000], [R12.64] ;  /* 0x070000000cb7cfae */ /* 0x0005e2000b901d46 */
[C---:B------:R-:W-:Y:S01]  /*aa20*/  IMAD R16, R14.reuse, 0x8, R143 ;  /* 0x000000080e107824 */ /* 0x040fe200078e028f */
[----:B------:R-:W-:Y:S01]  /*aa30*/  LOP3.LUT R41, R15, 0xffffff00, RZ, 0xc0, !PT ;  /* 0xffffff000f297812 */ /* 0x000fe200078ec0ff */
[----:B------:R-:W-:Y:S01]  /*aa40*/  @!P0 IMAD R6, R7, 0x1c0, RZ ;  /* 0x000001c007068824 */ /* 0x000fe200078e02ff */
[----:B------:R-:W-:Y:S01]  /*aa50*/  @P2 STS.128 [R183+0x7800], RZ ;  /* 0x007800ffb7002388 */ /* 0x000fe20000000c00 */
[----:B------:R-:W-:-:S02]  /*aa60*/  IMAD.SHL.U32 R14, R14, 0x8, RZ ;  /* 0x000000080e0e7824 */ /* 0x000fc400078e00ff */
[----:B------:R-:W-:Y:S01]  /*aa70*/  @!P0 IMAD.IADD R7, R3, 0x1, R6 ;  /* 0x0000000103078824 */ /* 0x000fe200078e0206 */
[----:B------:R-:W-:Y:S01]  /*aa80*/  SHF.R.U32.HI R3, RZ, 0x3, R0 ;  /* 0x00000003ff037819 */ /* 0x000fe20000011600 */
[----:B------:R-:W-:Y:S01]  /*aa90*/  @!P0 IMAD.MOV.U32 R6, RZ, RZ, R2 ;  /* 0x000000ffff068224 */ /* 0x000fe200078e0002 */
[----:B------:R-:W-:Y:S01]  /*aaa0*/  LOP3.LUT R14, R0, 0x8, R14, 0xf8, !PT ;  /* 0x00000008000e7812 */ /* 0x000fe200078ef80e */
[----:B------:R-:W-:Y:S02]  /*aab0*/  IMAD R2, R56, 0x200, R41 ;  /* 0x0000020038027824 */ /* 0x000fe400078e0229 */
[----:B------:R-:W-:Y:S01]  /*aac0*/  @!P2 IMAD.IADD R9, R9, 0x1, R17 ;  /* 0x000000010909a824 */ /* 0x000fe200078e0211 */
[----:B------:R-:W-:Y:S01]  /*aad0*/  LOP3.LUT R40, R14, R3, RZ, 0x3c, !PT ;  /* 0x000000030e287212 */ /* 0x000fe200078e3cff */
[----:B------:R-:W-:Y:S02]  /*aae0*/  IMAD R2, R43, 0x20, R2 ;  /* 0x000000202b027824 */ /* 0x000fe400078e0202 */
[----:B------:R-:W-:Y:S01]  /*aaf0*/  IMAD.U32 R0, R16, 0x20, R19 ;  /* 0x0000002010007824 */ /* 0x000fe200078e0013 */
[----:B------:R-:W-:Y:S01]  /*ab00*/  @!PT LDS RZ, [RZ] ;  /* 0x00000000fffff984 */ /* 0x000fe20000000800 */
[----:B------:R-:W-:Y:S01]  /*ab10*/  @!PT LDS RZ, [RZ] ;  /* 0x00000000fffff984 */ /* 0x000fe20000000800 */
[----:B------:R-:W-:Y:S01]  /*ab20*/  @!PT LDS RZ, [RZ] ;  /* 0x00000000fffff984 */ /* 0x000fe20000000800 */
[----:B------:R3:W-:Y:S01]  /*ab30*/  @!P2 LDGSTS.E.BYPASS.LTC128B.128 [R183+0x7800], [R8.64] ;  /* 0x0780000008b7afae */ /* 0x0007e2000b901d46 */
[----:B------:R-:W-:-:S02]  /*ab40*/  IMAD.IADD R2, R40, 0x1, R2 ;  /* 0x0000000128027824 */ /* 0x000fc400078e0202 */
[----:B------:R-:W-:Y:S01]  /*ab50*/  IMAD.SHL.U32 R134, R0, 0x2, RZ ;  /* 0x0000000200867824 */ /* 0x000fe200078e00ff */
[----:B------:R-:W-:Y:S01]  /*ab60*/  @P1 STS.128 [R183+0x8000], RZ ;  /* 0x008000ffb7001388 */ /* 0x000fe20000000c00 */
[----:B------:R-:W-:-:S03]  /*ab70*/  IMAD.SHL.U32 R166, R2, 0x2, RZ ;  /* 0x0000000202a67824 */ /* 0x000fc600078e00ff */
[----:B------:R-:W-:Y:S01]  /*ab80*/  @!PT LDS RZ, [RZ] ;  /* 0x00000000fffff984 */ /* 0x000fe20000000800 */
[----:B------:R-:W-:Y:S01]  /*ab90*/  @!PT LDS RZ, [RZ] ;  /* 0x00000000fffff984 */ /* 0x000fe20000000800 */
[----:B------:R-:W-:Y:S01]  /*aba0*/  @!PT LDS RZ, [RZ] ;  /* 0x00000000fffff984 */ /* 0x000fe20000000800 */
[----:B------:R3:W-:Y:S01]  /*abb0*/  @!P1 LDGSTS.E.BYPASS.LTC128B.128 [R183+0x8000], [R10.64] ;  /* 0x080000000ab79fae */ /* 0x0007e2000b901d46 */
[----:B------:R-:W-:Y:S01]  /*abc0*/  IADD3 R0, R134, 0x1000, RZ ;  /* 0x0000100086007810 */ /* 0x000fe20007ffe0ff */
[----:B------:R-:W-:Y:S01]  /*abd0*/  IMAD R167, R42, 0x2, R166 ;  /* 0x000000022aa77824 */ /* 0x000fe200078e02a6 */
[----:B------:R-:W-:Y:S01]  /*abe0*/  IADD3 R165, R134, 0x1020, RZ ;  /* 0x0000102086a57810 */ /* 0x000fe20007ffe0ff */
[----:B------:R-:W-:Y:S04]  /*abf0*/  @P0 STS.128 [R183+0x8800], RZ ;  /* 0x008800ffb7000388 */ /* 0x000fe80000000c00 */
[----:B------:R-:W-:Y:S01]  /*ac00*/  @!PT LDS RZ, [RZ] ;  /* 0x00000000fffff984 */ /* 0x000fe20000000800 */
[----:B------:R-:W-:Y:S01]  /*ac10*/  @!PT LDS RZ, [RZ] ;  /* 0x00000000fffff984 */ /* 0x000fe20000000800 */
[----:B------:R-:W-:Y:S01]  /*ac20*/  @!PT LDS RZ, [RZ] ;  /* 0x00000000fffff984 */ /* 0x000fe20000000800 */
[----:B------:R1:W-:Y:S01]  /*ac30*/  @!P0 LDGSTS.E.BYPASS.LTC128B.128 [R183+0x8800], [R6.64] ;  /* 0x0880000006b78fae */ /* 0x0003e2000b901d46 */
[----:B------:R-:W-:-:S03]  /*ac40*/  LOP3.LUT P0, RZ, R135, 0x2, RZ, 0xc0, !PT ;  /* 0x0000000287ff7812 */ /* 0x000fc6000780c0ff */
[----:B--2---:R-:W-:Y:S04]  /*ac50*/  LDSM.16.M88.4 R12, [R166] ;  /* 0x00000000a60c783b */ /* 0x004fe80000000200 */
[----:B------:R-:W1:Y:S04]  /*ac60*/  LDSM.16.M88.4 R16, [R134+0x1000] ;  /* 0x001000008610783b */ /* 0x000e680000000200 */
[----:B------:R-:W-:Y:S02]  /*ac70*/  LDSM.16.M88.4 R28, [R134+0x1400] ;  /* 0x00140000861c783b */ /* 0x000fe40000000200 */
[----:B------:R-:W-:-:S02]  /*ac80*/  @P0 IADD3 R165, R0, -0x20, RZ ;  /* 0xffffffe000a50810 */ /* 0x000fc40007ffe0ff */
[----:B------:R-:W-:Y:S02]  /*ac90*/  LDSM.16.M88.4 R44, [R134+0x1800] ;  /* 0x00180000862c783b */ /* 0x000fe40000000200 */
[C---:B------:R-:W-:Y:S02]  /*aca0*/  IADD3 R182, R165.reuse, 0x400, RZ ;  /* 0x00000400a5b67810 */ /* 0x040fe40007ffe0ff */
[----:B---3--:R-:W-:Y:S01]  /*acb0*/  LDSM.16.M88.4 R8, [R167] ;  /* 0x00000000a708783b */ /* 0x008fe20000000200 */
[C---:B------:R-:W-:Y:S02]  /*acc0*/  IADD3 R181, R165.reuse, 0x800, RZ ;  /* 0x00000800a5b57810 */ /* 0x040fe40007ffe0ff */
[C---:B------:R-:W-:Y:S01]  /*acd0*/  IADD3 R180, R165.reuse, 0xc00, RZ ;  /* 0x00000c00a5b47810 */ /* 0x040fe20007ffe0ff */
[----:B------:R-:W2:Y:S01]  /*ace0*/  LDSM.16.M88.4 R20, [R165] ;  /* 0x00000000a514783b */ /* 0x000ea20000000200 */
        /* <DEDUP_REMOVED lines=8> */
[----:B------:R-:W5:Y:S01]  /*ad70*/  LDSM.16.M88.4 R48, [R134+0x1c00] ;  /* 0x001c00008630783b */ /* 0x000f620000000200 */
        /* <DEDUP_REMOVED lines=15> */
[----:B------:R1:W2:Y:S05]  /*ae70*/  MUFU.TANH R111, R0 ;  /* 0x00000000006f7308 */ /* 0x0002aa0000002400 */
[----:B---3--:R-:W-:Y:S08]  /*ae80*/  HMMA.16816.F32.BF16 R24, R8, R36, R4 ;  /* 0x000000240818723c */ /* 0x008ff00000041804 */
[----:B------:R-:W-:Y:S01]  /*ae90*/  HMMA.16816.F32.BF16 R4, R12, R30, RZ ;  /* 0x0000001e0c04723c */ /* 0x000fe200000418ff */
[----:B-1----:R-:W-:-:S04]  /*aea0*/  FMUL.FTZ R0, R53, c[0x0][0x2ec] ;  /* 0x0000bb0035007a20 */ /* 0x002fc80000410000 */
[----:B------:R1:W-:Y:S03]  /*aeb0*/  MUFU.TANH R100, R0 ;  /* 0x0000000000647308 */ /* 0x0003e60000002400 */
[----:B----4-:R-:W-:Y:S08]  /*aec0*/  HMMA.16816.F32.BF16 R28, R8, R32, R20 ;  /* 0x00000020081c723c */ /* 0x010ff00000041814 */
[----:B-----5:R-:W-:Y:S01]  /*aed0*/  HMMA.16816.F32.BF16 R20, R12, R48, RZ ;  /* 0x000000300c14723c */ /* 0x020fe200000418ff */
        /* <DEDUP_REMOVED lines=44> */
[----:B------:R1:W2:Y:S04]  /*b1a0*/  MUFU.TANH R121, R0 ;  /* 0x0000000000797308 */ /* 0x0002a80000002400 */
        /* <DEDUP_REMOVED lines=12> */
[----:B------:R-:W-:Y:S01]  /*b270*/  LDSM.16.M88.4 R44, [R165+0x1800] ;  /* 0x00180000a52c783b */ /* 0x000fe20000000200 */
[----:B--2---:R-:W-:-:S04]  /*b280*/  FMUL.FTZ R0, R24, c[0x0][0x2ec] ;  /* 0x0000bb0018007a20 */ /* 0x004fc80000410000 */
[----:B------:R2:W-:Y:S02]  /*b290*/  MUFU.TANH R93, R0 ;  /* 0x00000000005d7308 */ /* 0x0005e40000002400 */
[----:B--2---:R-:W-:Y:S01]  /*b2a0*/  FMUL.FTZ R0, R25, c[0x0][0x2ec] ;  /* 0x0000bb0019007a20 */ /* 0x004fe20000410000 */
[----:B-1----:R-:W-:Y:S05]  /*b2b0*/  HMMA.16816.F32.BF16 R20, R8, R36, R20 ;  /* 0x000000240814723c */ /* 0x002fea0000041814 */
[----:B------:R1:W2:Y:S02]  /*b2c0*/  MUFU.TANH R89, R0 ;  /* 0x0000000000597308 */ /* 0x0002a40000002400 */
[----:B-1----:R-:W-:-:S06]  /*b2d0*/  FMUL.FTZ R0, R26, c[0x0][0x2ec] ;  /* 0x0000bb001a007a20 */ /* 0x002fcc0000410000 */
[----:B------:R1:W-:Y:S02]  /*b2e0*/  MUFU.TANH R124, R0 ;  /* 0x00000000007c7308 */ /* 0x0003e40000002400 */
[----:B-1----:R-:W-:-:S06]  /*b2f0*/  FMUL.FTZ R0, R27, c[0x0][0x2ec] ;  /* 0x0000bb001b007a20 */ /* 0x002fcc0000410000 */
        /* <DEDUP_REMOVED lines=14> */
[----:B--2---:R-:W-:Y:S01]  /*b3e0*/  FMUL.FTZ R0, R29, c[0x0][0x2ec] ;  /* 0x0000bb001d007a20 */ /* 0x004fe20000410000 */
[----:B-1----:R-:W-:Y:S05]  /*b3f0*/  HMMA.16816.F32.BF16 R24, R12, R32, RZ ;  /* 0x000000200c18723c */ /* 0x002fea00000418ff */
[----:B------:R1:W-:Y:S02]  /*b400*/  MUFU.TANH R85, R0 ;  /* 0x0000000000557308 */ /* 0x0003e40000002400 */
[----:B-1----:R-:W-:-:S06]  /*b410*/  FMUL.FTZ R0, R30, c[0x0][0x2ec] ;  /* 0x0000bb001e007a20 */ /* 0x002fcc0000410000 */
[----:B------:R1:W2:Y:S11]  /*b420*/  MUFU.TANH R128, R0 ;  /* 0x0000000000807308 */ /* 0x0002b60000002400 */
[----:B------:R-:W-:Y:S01]  /*b430*/  HMMA.16816.F32.BF16 R24, R8, R44, R24 ;  /* 0x0000002c0818723c */ /* 0x000fe20000041818 */
[----:B-1----:R-:W-:-:S02]  /*b440*/  FMUL.FTZ R0, R31, c[0x0][0x2ec] ;  /* 0x0000bb001f007a20 */ /* 0x002fc40000410000 */
[----:B------:R-:W-:Y:S02]  /*b450*/  LDSM.16.M88.4 R28, [R165+0x1c00] ;  /* 0x001c0000a51c783b */ /* 0x000fe40000000200 */
        /* <DEDUP_REMOVED lines=12> */
[----:B------:R-:W1:Y:S01]  /*b520*/  LDSM.16.M88.4 R32, [R134+0x3000] ;  /* 0x003000008620783b */ /* 0x000e620000000200 */
[----:B--2---:R-:W-:-:S04]  /*b530*/  FMUL.FTZ R0, R20, c[0x0][0x2ec] ;  /* 0x0000bb0014007a20 */ /* 0x004fc80000410000 */
[----:B------:R2:W1:Y:S11]  /*b540*/  MUFU.TANH R82, R0 ;  /* 0x0000000000527308 */ /* 0x0004760000002400 */
[----:B------:R-:W-:Y:S07]  /*b550*/  @!UPT UIADD3 URZ, URZ, URZ, URZ ;  /* 0x0000003f3f3ff290 */ /* 0x000fee000fffe03f */
[----:B------:R-:W-:Y:S01]  /*b560*/  HMMA.16816.F32.BF16 R16, R8, R46, R16 ;  /* 0x0000002e0810723c */ /* 0x000fe20000041810 */
[----:B------:R-:W-:Y:S01]  /*b570*/  LDSM.16.M88.4 R44, [R165+0x2400] ;  /* 0x00240000a52c783b */ /* 0x000fe20000000200 */
[----:B--2---:R-:W-:-:S04]  /*b580*/  FMUL.FTZ R0, R21, c[0x0][0x2ec] ;  /* 0x0000bb0015007a20 */ /* 0x004fc80000410000 */
[----:B------:R2:W-:Y:S02]  /*b590*/  MUFU.TANH R84, R0 ;  /* 0x0000000000547308 */ /* 0x0005e40000002400 */
[----:B--2---:R-:W-:-:S06]  /*b5a0*/  FMUL.FTZ R0, R22, c[0x0][0x2ec] ;  /* 0x0000bb0016007a20 */ /* 0x004fcc0000410000 */
[----:B------:R2:W1:Y:S02]  /*b5b0*/  MUFU.TANH R133, R0 ;  /* 0x0000000000857308 */ /* 0x0004640000002400 */
[----:B--2---:R-:W-:Y:S02]  /*b5c0*/  FMUL.FTZ R0, R23, c[0x0][0x2ec] ;  /* 0x0000bb0017007a20 */ /* 0x004fe40000410000 */
[----:B-1----:R-:W-:Y:S04]  /*b5d0*/  HMMA.16816.F32.BF16 R20, R12, R38, RZ ;  /* 0x000000260c14723c */ /* 0x002fe800000418ff */
[----:B------:R1:W-:Y:S02]  /*b5e0*/  MUFU.TANH R138, R0 ;  /* 0x00000000008a7308 */ /* 0x0003e40000002400 */
[----:B-1----:R-:W-:-:S06]  /*b5f0*/  FMUL.FTZ R0, R4, c[0x0][0x2ec] ;  /* 0x0000bb0004007a20 */ /* 0x002fcc0000410000 */
        /* <DEDUP_REMOVED lines=10> */
[----:B------:R2:W1:Y:S11]  /*b6a0*/  MUFU.TANH R77, R0 ;  /* 0x00000000004d7308 */ /* 0x0004760000002400 */
[----:B------:R-:W-:Y:S01]  /*b6b0*/  @!UPT UIADD3 URZ, URZ, URZ, URZ ;  /* 0x0000003f3f3ff290 */ /* 0x000fe2000fffe03f */
[----:B------:R-:W-:Y:S01]  /*b6c0*/  HMMA.16816.F32.BF16 R4, R8, R28, R4 ;  /* 0x0000001c0804723c */ /* 0x000fe20000041804 */
[----:B--2---:R-:W-:-:S04]  /*b6d0*/  FMUL.FTZ R0, R25, c[0x0][0x2ec] ;  /* 0x0000bb0019007a20 */ /* 0x004fc80000410000 */
        /* <DEDUP_REMOVED lines=8> */
[----:B-1----:R-:W-:-:S04]  /*b760*/  FMUL.FTZ R0, R16, c[0x0][0x2ec] ;  /* 0x0000bb0010007a20 */ /* 0x002fc80000410000 */
[----:B------:R1:W1:Y:S11]  /*b770*/  MUFU.TANH R76, R0 ;  /* 0x00000000004c7308 */ /* 0x0002760000002400 */
[----:B------:R-:W-:Y:S08]  /*b780*/  @!UPT UIADD3 URZ, URZ, URZ, URZ ;  /* 0x0000003f3f3ff290 */ /* 0x000ff0000fffe03f */
[----:B------:R-:W-:Y:S01]  /*b790*/  HMMA.16816.F32.BF16 R20, R8, R38, R20 ;  /* 0x000000260814723c */ /* 0x000fe20000041814 */
[----:B-1----:R-:W-:-:S04]  /*b7a0*/  FMUL.FTZ R0, R17, c[0x0][0x2ec] ;  /* 0x0000bb0011007a20 */ /* 0x002fc80000410000 */
[----:B------:R1:W-:Y:S02]  /*b7b0*/  MUFU.TANH R72, R0 ;  /* 0x0000000000487308 */ /* 0x0003e40000002400 */
[----:B-1----:R-:W-:-:S06]  /*b7c0*/  FMUL.FTZ R0, R18, c[0x0][0x2ec] ;  /* 0x0000bb0012007a20 */ /* 0x002fcc0000410000 */
[----:B------:R1:W1:Y:S02]  /*b7d0*/  MUFU.TANH R140, R0 ;  /* 0x00000000008c7308 */ /* 0x0002640000002400 */
[----:B-1----:R-:W-:Y:S02]  /*b7e0*/  FMUL.FTZ R0, R19, c[0x0][0x2ec] ;  /* 0x0000bb0013007a20 */ /* 0x002fe40000410000 */
[----:B------:R-:W-:Y:S04]  /*b7f0*/  HMMA.16816.F32.BF16 R16, R12, R32, RZ ;  /* 0x000000200c10723c */ /* 0x000fe800000418ff */
        /* <DEDUP_REMOVED lines=11> */
[----:B--2---:R-:W-:Y:S01]  /*b8b0*/  HMMA.16816.F32.BF16 R16, R12, R28, RZ ;  /* 0x0000001c0c10723c */ /* 0x004fe200000418ff */
[----:B---3--:R-:W-:-:S04]  /*b8c0*/  FMUL.FTZ R0, R24, c[0x0][0x2ec] ;  /* 0x0000bb0018007a20 */ /* 0x008fc80000410000 */
[----:B------:R2:W-:Y:S11]  /*b8d0*/  MUFU.TANH R75, R0 ;  /* 0x00000000004b7308 */ /* 0x0005f60000002400 */
[----:B------:R-:W-:-:S04]  /*b8e0*/  FMUL.FTZ R2, R7, c[0x0][0x2ec] ;  /* 0x0000bb0007027a20 */ /* 0x000fc80000410000 */
[----:B------:R3:W-:Y:S04]  /*b8f0*/  MUFU.TANH R149, R2 ;  /* 0x0000000200957308 */ /* 0x0007e80000002400 */
[----:B------:R-:W-:Y:S01]  /*b900*/  HMMA.16816.F32.BF16 R32, R8, R44, R16 ;  /* 0x0000002c0820723c */ /* 0x000fe20000041810 */
[----:B--2---:R-:W-:-:S07]  /*b910*/  FMUL.FTZ R0, R25, c[0x0][0x2ec] ;  /* 0x0000bb0019007a20 */ /* 0x004fce0000410000 */
[----:B------:R-:W-:Y:S01]  /*b920*/  HMMA.16816.F32.BF16 R16, R12, R30, RZ ;  /* 0x0000001e0c10723c */ /* 0x000fe200000418ff */
[----:B------:R2:W1:Y:S01]  /*b930*/  MUFU.TANH R71, R0 ;  /* 0x0000000000477308 */ /* 0x0004620000002400 */
[----:B---3--:R-:W-:-:S07]  /*b940*/  FMUL.FTZ R2, R20, c[0x0][0x2ec] ;  /* 0x0000bb0014027a20 */ /* 0x008fce0000410000 */
[----:B------:R3:W-:Y:S07]  /*b950*/  MUFU.TANH R69, R2 ;  /* 0x0000000200457308 */ /* 0x0007ee0000002400 */
[----:B------:R-:W-:Y:S02]  /*b960*/  FMUL.FTZ R28, R34, c[0x0][0x2ec] ;  /* 0x0000bb00221c7a20 */ /* 0x000fe40000410000 */
[----:B--2---:R-:W-:Y:S02]  /*b970*/  FMUL.FTZ R0, R26, c[0x0][0x2ec] ;  /* 0x0000bb001a007a20 */ /* 0x004fe40000410000 */
[----:B------:R2:W-:Y:S01]  /*b980*/  MUFU.TANH R65, R28 ;  /* 0x0000001c00417308 */ /* 0x0005e20000002400 */
[----:B------:R-:W-:-:S02]  /*b990*/  FMUL.FTZ R7, R32, c[0x0][0x2ec] ;  /* 0x0000bb0020077a20 */ /* 0x000fc40000410000 */
[----:B---3--:R-:W-:-:S05]  /*b9a0*/  IMAD R2, R56, 0x10, R154 ;  /* 0x0000001038027824 */ /* 0x008fca00078e029a */
[----:B------:R3:W-:Y:S01]  /*b9b0*/  MUFU.TANH R146, R0 ;  /* 0x0000000000927308 */ /* 0x0007e20000002400 */
[----:B--2---:R-:W-:-:S07]  /*b9c0*/  FMUL.FTZ R28, R35, c[0x0][0x2ec] ;  /* 0x0000bb00231c7a20 */ /* 0x004fce0000410000 */
[----:B------:R-:W-:Y:S01]  /*b9d0*/  MUFU.TANH R66, R7 ;  /* 0x0000000700427308 */ /* 0x000fe20000002400 */
[----:B---3--:R-:W-:-:S07]  /*b9e0*/  FMUL.FTZ R0, R27, c[0x0][0x2ec] ;  /* 0x0000bb001b007a20 */ /* 0x008fce0000410000 */
[----:B------:R-:W-:Y:S01]  /*b9f0*/  MUFU.TANH R131, R28 ;  /* 0x0000001c00837308 */ /* 0x000fe20000002400 */
[----:B------:R-:W2:Y:S07]  /*ba00*/  LDSM.16.M88.4 R24, [R165+0x2800] ;  /* 0x00280000a518783b */ /* 0x000eae0000000200 */
[----:B------:R3:W1:Y:S02]  /*ba10*/  MUFU.TANH R144, R0 ;  /* 0x0000000000907308 */ /* 0x0006640000002400 */
[----:B---3--:R-:W-:-:S02]  /*ba20*/  FMUL.FTZ R0, R4, c[0x0][0x2ec] ;  /* 0x0000bb0004007a20 */ /* 0x008fc40000410000 */
[----:B------:R-:W-:-:S04]  /*ba30*/  IMAD.SHL.U32 R4, R148, 0x2, RZ ;  /* 0x0000000294047824 */ /* 0x000fc800078e00ff */
[----:B------:R3:W1:Y:S01]  /*ba40*/  MUFU.TANH R70, R0 ;  /* 0x0000000000467308 */ /* 0x0006620000002400 */
[----:B------:R-:W-:Y:S01]  /*ba50*/  LOP3.LUT R4, R4, 0x6, RZ, 0xc0, !PT ;  /* 0x0000000604047812 */ /* 0x000fe200078ec0ff */
[----:B---3--:R-:W-:Y:S02]  /*ba60*/  FMUL.FTZ R0, R5, c[0x0][0x2ec] ;  /* 0x0000bb0005007a20 */ /* 0x008fe40000410000 */
[----:B------:R-:W-:-:S04]  /*ba70*/  FMUL.FTZ R5, R23, c[0x0][0x2ec] ;  /* 0x0000bb0017057a20 */ /* 0x000fc80000410000 */
[----:B------:R3:W-:Y:S08]  /*ba80*/  MUFU.TANH R68, R0 ;  /* 0x0000000000447308 */ /* 0x0007f00000002400 */
[----:B------:R-:W-:Y:S01]  /*ba90*/  MUFU.TANH R151, R5 ;  /* 0x0000000500977308 */ /* 0x000fe20000002400 */
[----:B---3--:R-:W-:-:S07]  /*baa0*/  FMUL.FTZ R0, R6, c[0x0][0x2ec] ;  /* 0x0000bb0006007a20 */ /* 0x008fce0000410000 */
[----:B------:R3:W1:Y:S02]  /*bab0*/  MUFU.TANH R147, R0 ;  /* 0x0000000000937308 */ /* 0x0006640000002400 */
[----:B---3--:R-:W-:-:S05]  /*bac0*/  LOP3.LUT R0, R57, 0xffffffe0, RZ, 0xc0, !PT ;  /* 0xffffffe039007812 */ /* 0x008fca00078ec0ff */
[----:B------:R-:W-:-:S05]  /*bad0*/  IMAD.IADD R0, R148, 0x1, -R0 ;  /* 0x0000000194007824 */ /* 0x000fca00078e0a00 */
[----:B------:R-:W-:-:S04]  /*bae0*/  SHF.R.S32.HI R3, RZ, 0x1f, R0 ;  /* 0x0000001fff037819 */ /* 0x000fc80000011400 */
[----:B------:R-:W-:Y:S01]  /*baf0*/  LEA.HI R0, R3, R0, RZ, 0x2 ;  /* 0x0000000003007211 */ /* 0x000fe200078f10ff */
[----:B------:R-:W-:-:S03]  /*bb00*/  FMUL.FTZ R3, R21, c[0x0][0x2ec] ;  /* 0x0000bb0015037a20 */ /* 0x000fc60000410000 */
[----:B------:R-:W-:Y:S01]  /*bb10*/  SHF.R.S32.HI R0, RZ, 0x2, R0 ;  /* 0x00000002ff007819 */ /* 0x000fe20000011400 */
[----:B------:R3:W-:Y:S03]  /*bb20*/  MUFU.TANH R67, R3 ;  /* 0x0000000300437308 */ /* 0x0007e60000002400 */
[----:B------:R-:W-:-:S04]  /*bb30*/  IADD3 R0, R2, 0x1, R0 ;  /* 0x0000000102007810 */ /* 0x000fc80007ffe000 */
[----:B------:R-:W-:Y:S01]  /*bb40*/  IADD3 R2, R97, R0, -R155 ;  /* 0x0000000061027210 */ /* 0x000fe20007ffe89b */
[----:B------:R-:W-:-:S04]  /*bb50*/  IMAD R0, R43, 0x20, R41 ;  /* 0x000000202b007824 */ /* 0x000fc800078e0229 */
[----:B------:R-:W-:Y:S02]  /*bb60*/  IMAD.IADD R0, R40, 0x1, R0 ;  /* 0x0000000128007824 */ /* 0x000fe400078e0200 */
[----:B---3--:R-:W-:Y:S02]  /*bb70*/  FMUL.FTZ R3, R22, c[0x0][0x2ec] ;  /* 0x0000bb0016037a20 */ /* 0x008fe40000410000 */
[----:B------:R-:W-:Y:S01]  /*bb80*/  HMMA.16816.F32.BF16 R20, R8, R46, R16 ;  /* 0x0000002e0814723c */ /* 0x000fe20000041810 */
[----:B------:R-:W-:Y:S01]  /*bb90*/  LDSM.16.M88.4 R44, [R165+0x2c00] ;  /* 0x002c0000a52c783b */ /* 0x000fe20000000200 */
[----:B------:R3:W2:Y:S06]  /*bba0*/  MUFU.TANH R48, R3 ;  /* 0x0000000300307308 */ /* 0x0006ac0000002400 */
[----:B-1----:R-:W-:Y:S01]  /*bbb0*/  HMMA.16816.F32.BF16 R16, R12, R36, RZ ;  /* 0x000000240c10723c */ /* 0x002fe200000418ff */
[----:B---3--:R-:W-:Y:S01]  /*bbc0*/  IADD3 R3, R2, c[0x0][0x2e8], RZ ;  /* 0x0000ba0002037a10 */ /* 0x008fe20007ffe0ff */
[----:B------:R-:W-:-:S03]  /*bbd0*/  IMAD.IADD R2, R164, 0x1, R4 ;  /* 0x00000001a4027824 */ /* 0x000fc600078e0204 */
[C---:B------:R-:W-:Y:S02]  /*bbe0*/  IADD3 R4, R3.reuse, 0x8, RZ ;  /* 0x0000000803047810 */ /* 0x040fe40007ffe0ff */
[----:B------:R-:W-:-:S09]  /*bbf0*/  IMNMX R5, R3, R97, PT ;  /* 0x0000006103057217 */ /* 0x000fd20003800200 */
[----:B------:R-:W-:Y:S01]  /*bc00*/  FMUL.FTZ R21, R21, c[0x0][0x2ec] ;  /* 0x0000bb0015157a20 */ /* 0x000fe20000410000 */
[----:B------:R-:W-:Y:S02]  /*bc10*/  IMNMX R4, R4, R97, PT ;  /* 0x0000006104047217 */ /* 0x000fe40003800200 */
[C---:B------:R-:W-:Y:S01]  /*bc20*/  IADD3 R3, R2.reuse, 0x8, RZ ;  /* 0x0000000802037810 */ /* 0x040fe20007ffe0ff */
[----:B------:R-:W-:Y:S01]  /*bc30*/  MUFU.TANH R63, R21 ;  /* 0x00000015003f7308 */ /* 0x000fe20000002400 */
[----:B------:R-:W-:Y:S02]  /*bc40*/  IADD3 R6, R2, 0x1, RZ ;  /* 0x0000000102067810 */ /* 0x000fe40007ffe0ff */
[CC--:B------:R-:W-:Y:S01]  /*bc50*/  ISETP.GE.AND P3, PT, R3.reuse, R5.reuse, PT ;  /* 0x000000050300720c */ /* 0x0c0fe20003f66270 */
[----:B--2---:R-:W-:Y:S01]  /*bc60*/  HMMA.16816.F32.BF16 R28, R8, R24, R16 ;  /* 0x00000018081c723c */ /* 0x004fe20000041810 */
[-C--:B------:R-:W-:Y:S01]  /*bc70*/  ISETP.GE.AND P5, PT, R3, R4.reuse, PT ;  /* 0x000000040300720c */ /* 0x080fe20003fa6270 */
[----:B------:R-:W-:Y:S01]  /*bc80*/  FMUL.FTZ R3, R33, c[0x0][0x2ec] ;  /* 0x0000bb0021037a20 */ /* 0x000fe20000410000 */
[CC--:B------:R-:W-:Y:S01]  /*bc90*/  ISETP.GE.AND P2, PT, R6.reuse, R5.reuse, PT ;  /* 0x000000050600720c */ /* 0x0c0fe20003f46270 */
[----:B------:R-:W1:Y:S01]  /*bca0*/  LDSM.16.M88.4 R32, [R134+0x3c00] ;  /* 0x003c00008620783b */ /* 0x000e620000000200 */
[-C--:B------:R-:W-:Y:S01]  /*bcb0*/  ISETP.GE.AND P0, PT, R6, R4.reuse, PT ;  /* 0x000000040600720c */ /* 0x080fe20003f06270 */
[----:B------:R2:W-:Y:S01]  /*bcc0*/  MUFU.TANH R135, R3 ;  /* 0x0000000300877308 */ /* 0x0005e20000002400 */
[C---:B------:R-:W-:Y:S01]  /*bcd0*/  IADD3 R6, R2.reuse, 0x9, RZ ;  /* 0x0000000902067810 */ /* 0x040fe20007ffe0ff */
[----:B------:R-:W-:Y:S01]  /*bce0*/  HMMA.16816.F32.BF16 R16, R12, R38, RZ ;  /* 0x000000260c10723c */ /* 0x000fe200000418ff */
[----:B------:R-:W-:Y:S01]  /*bcf0*/  ISETP.GE.AND P1, PT, R2, R4, PT ;  /* 0x000000040200720c */ /* 0x000fe20003f26270 */
[----:B------:R-:W3:Y:S01]  /*bd00*/  LDSM.16.M88.4 R36, [R134+0x4000] ;  /* 0x004000008624783b */ /* 0x000ee20000000200 */
[----:B------:R-:W-:-:S02]  /*bd10*/  ISETP.GE.AND P4, PT, R6, R5, PT ;  /* 0x000000050600720c */ /* 0x000fc40003f86270 */
[----:B------:R-:W-:Y:S02]  /*bd20*/  FSEL R111, R111, -INF , !P1 ;  /* 0xff8000006f6f7808 */ /* 0x000fe40004800000 */
[----:B------:R-:W-:Y:S02]  /*bd30*/  P2R R7, PR, RZ, 0x10 ;  /* 0x00000010ff077803 */ /* 0x000fe40000000000 */
[----:B------:R-:W-:Y:S02]  /*bd40*/  ISETP.GE.AND P4, PT, R6, R4, PT ;  /* 0x000000040600720c */ /* 0x000fe40003f86270 */
[----:B------:R-:W-:Y:S02]  /*bd50*/  IADD3 R6, R2, 0x11, RZ ;  /* 0x0000001102067810 */ /* 0x000fe40007ffe0ff */
[----:B----4-:R-:W-:Y:S02]  /*bd60*/  FSEL R102, R102, -INF , !P3 ;  /* 0xff80000066667808 */ /* 0x010fe40005800000 */
[----:B--2---:R-:W-:-:S02]  /*bd70*/  IADD3 R3, R2, 0x10, RZ ;  /* 0x0000001002037810 */ /* 0x004fc40007ffe0ff */
[----:B------:R-:W-:Y:S02]  /*bd80*/  ISETP.NE.AND P3, PT, R7, RZ, PT ;  /* 0x000000ff0700720c */ /* 0x000fe40003f65270 */
[C---:B------:R-:W-:Y:S02]  /*bd90*/  ISETP.GE.AND P6, PT, R3.reuse, R5, PT ;  /* 0x000000050300720c */ /* 0x040fe40003fc6270 */
[----:B------:R-:W-:Y:S02]  /*bda0*/  ISETP.GE.AND P1, PT, R3, R4, PT ;  /* 0x000000040300720c */ /* 0x000fe40003f26270 */
[----:B------:R-:W-:Y:S01]  /*bdb0*/  IADD3 R3, R2, 0x18, RZ ;  /* 0x0000001802037810 */ /* 0x000fe20007ffe0ff */
[----:B------:R-:W-:Y:S01]  /*bdc0*/  HMMA.16816.F32.BF16 R24, R8, R26, R16 ;  /* 0x0000001a0818723c */ /* 0x000fe20000041810 */
[----:B------:R-:W-:Y:S02]  /*bdd0*/  FSEL R100, R100, -INF , !P2 ;  /* 0xff80000064647808 */ /* 0x000fe40005000000 */
[----:B------:R-:W-:-:S02]  /*bde0*/  FSEL R112, R112, -INF , !P0 ;  /* 0xff80000070707808 */ /* 0x000fc40004000000 */
[CC--:B------:R-:W-:Y:S02]  /*bdf0*/  ISETP.GE.AND P2, PT, R6.reuse, R5.reuse, PT ;  /* 0x000000050600720c */ /* 0x0c0fe40003f46270 */
[-C--:B------:R-:W-:Y:S01]  /*be00*/  ISETP.GE.AND P0, PT, R6, R4.reuse, PT ;  /* 0x000000040600720c */ /* 0x080fe20003f06270 */
[----:B------:R-:W-:Y:S01]  /*be10*/  FMUL.FTZ R6, R20, c[0x0][0x2ec] ;  /* 0x0000bb0014067a20 */ /* 0x000fe20000410000 */
[----:B-----5:R-:W-:Y:S02]  /*be20*/  FSEL R101, R101, -INF , !P3 ;  /* 0xff80000065657808 */ /* 0x020fe40005800000 */
[----:B------:R-:W-:Y:S01]  /*be30*/  FSEL R120, R120, -INF , !P4 ;  /* 0xff80000078787808 */ /* 0x000fe20006000000 */
[----:B-1----:R-:W-:Y:S01]  /*be40*/  HMMA.16816.F32.BF16 R16, R12, R32, RZ ;  /* 0x000000200c10723c */ /* 0x002fe200000418ff */
[C---:B------:R-:W-:Y:S01]  /*be50*/  ISETP.GE.AND P3, PT, R3.reuse, R5, PT ;  /* 0x000000050300720c */ /* 0x040fe20003f66270 */
[----:B------:R1:W2:Y:S01]  /*be60*/  MUFU.TANH R64, R6 ;  /* 0x0000000600407308 */ /* 0x0002a20000002400 */
[----:B------:R-:W-:-:S02]  /*be70*/  ISETP.GE.AND P4, PT, R3, R4, PT ;  /* 0x000000040300720c */ /* 0x000fc40003f86270 */
[----:B------:R-:W-:Y:S02]  /*be80*/  IADD3 R3, R2, 0x20, RZ ;  /* 0x0000002002037810 */ /* 0x000fe40007ffe0ff */
[----:B------:R-:W-:Y:S02]  /*be90*/  FSEL R118, R118, -INF , !P5 ;  /* 0xff80000076767808 */ /* 0x000fe40006800000 */
[----:B------:R-:W-:Y:S02]  /*bea0*/  FSEL R113, R113, -INF , !P0 ;  /* 0xff80000071717808 */ /* 0x000fe40004000000 */
[C---:B------:R-:W-:Y:S02]  /*beb0*/  ISETP.GE.AND P5, PT, R3.reuse, R5, PT ;  /* 0x000000050300720c */ /* 0x040fe40003fa6270 */
[----:B------:R-:W-:Y:S02]  /*bec0*/  ISETP.GE.AND P0, PT, R3, R4, PT ;  /* 0x000000040300720c */ /* 0x000fe40003f06270 */
[----:B------:R-:W-:-:S02]  /*bed0*/  IADD3 R3, R2, 0x21, RZ ;  /* 0x0000002102037810 */ /* 0x000fc40007ffe0ff */
[----:B------:R-:W-:Y:S02]  /*bee0*/  P2R R7, PR, RZ, 0x8 ;  /* 0x00000008ff077803 */ /* 0x000fe40000000000 */
[----:B-1----:R-:W-:Y:S02]  /*bef0*/  IADD3 R6, R2, 0x19, RZ ;  /* 0x0000001902067810 */ /* 0x002fe40007ffe0ff */
[----:B------:R-:W-:Y:S02]  /*bf00*/  FSEL R99, R99, -INF , !P6 ;  /* 0xff80000063637808 */ /* 0x000fe40007000000 */
[C---:B------:R-:W-:Y:S02]  /*bf10*/  ISETP.GE.AND P6, PT, R6.reuse, R5, PT ;  /* 0x000000050600720c */ /* 0x040fe40003fc6270 */
[----:B------:R-:W-:Y:S01]  /*bf20*/  ISETP.GE.AND P3, PT, R6, R4, PT ;  /* 0x000000040600720c */ /* 0x000fe20003f66270 */
[----:B------:R-:W-:Y:S01]  /*bf30*/  FMUL.FTZ R6, R22, c[0x0][0x2ec] ;  /* 0x0000bb0016067a20 */ /* 0x000fe20000410000 */
[----:B------:R-:W-:-:S02]  /*bf40*/  FSEL R98, R98, -INF , !P2 ;  /* 0xff80000062627808 */ /* 0x000fc40005000000 */
[----:B------:R-:W-:Y:S01]  /*bf50*/  ISETP.GE.AND P2, PT, R3, R5, PT ;  /* 0x000000050300720c */ /* 0x000fe20003f46270 */
[----:B------:R1:W4:Y:S01]  /*bf60*/  MUFU.TANH R61, R6 ;  /* 0x00000006003d7308 */ /* 0x0003220000002400 */
[----:B------:R-:W-:Y:S02]  /*bf70*/  FSEL R114, R114, -INF , !P1 ;  /* 0xff80000072727808 */ /* 0x000fe40004800000 */
[----:B------:R-:W-:Y:S01]  /*bf80*/  ISETP.NE.AND P1, PT, R7, RZ, PT ;  /* 0x000000ff0700720c */ /* 0x000fe20003f25270 */
[----:B------:R-:W-:Y:S01]  /*bf90*/  FMUL.FTZ R7, R23, c[0x0][0x2ec] ;  /* 0x0000bb0017077a20 */ /* 0x000fe20000410000 */
[----:B------:R-:W-:Y:S01]  /*bfa0*/  FSEL R97, R53, -INF , !P6 ;  /* 0xff80000035617808 */ /* 0x000fe20007000000 */
[----:B------:R-:W-:Y:S01]  /*bfb0*/  HMMA.16816.F32.BF16 R20, R8, R44, R16 ;  /* 0x0000002c0814723c */ /* 0x000fe20000041810 */
[----:B------:R-:W-:Y:S01]  /*bfc0*/  FSEL R96, R96, -INF , !P1 ;  /* 0xff80000060607808 */ /* 0x000fe20004800000 */
[----:B------:R5:W-:Y:S01]  /*bfd0*/  MUFU.TANH R43, R7 ;  /* 0x00000007002b7308 */ /* 0x000be20000002400 */
[----:B------:R-:W-:-:S02]  /*bfe0*/  ISETP.GE.AND P1, PT, R3, R4, PT ;  /* 0x000000040300720c */ /* 0x000fc40003f26270 */
[----:B------:R-:W-:Y:S02]  /*bff0*/  IADD3 R3, R2, 0x28, RZ ;  /* 0x0000002802037810 */ /* 0x000fe40007ffe0ff */
[----:B------:R-:W-:Y:S01]  /*c000*/  FSEL R116, R116, -INF , !P4 ;  /* 0xff80000074747808 */ /* 0x000fe20006000000 */
[----:B------:R-:W-:Y:S01]  /*c010*/  HMMA.16816.F32.BF16 R16, R12, R34, RZ ;  /* 0x000000220c10723c */ /* 0x000fe200000418ff */
[C---:B------:R-:W-:Y:S01]  /*c020*/  ISETP.GE.AND P4, PT, R3.reuse, R5, PT ;  /* 0x000000050300720c */ /* 0x040fe20003f86270 */
[----:B------:R-:W2:Y:S01]  /*c030*/  LDSM.16.M88.4 R32, [R165+0x3000] ;  /* 0x00300000a520783b */ /* 0x000ea20000000200 */
        /* <DEDUP_REMOVED lines=9> */
[----:B------:R-:W-:Y:S02]  /*c0d0*/  FSEL R119, R119, -INF , !P0 ;  /* 0xff80000077777808 */ /* 0x000fe40004000000 */
[----:B------:R-:W-:Y:S02]  /*c0e0*/  FSEL R121, R121, -INF , !P1 ;  /* 0xff80000079797808 */ /* 0x000fe40004800000 */
[C---:B------:R-:W-:Y:S01]  /*c0f0*/  ISETP.GE.AND P3, PT, R3.reuse, R5, PT ;  /* 0x000000050300720c */ /* 0x040fe20003f66270 */
[----:B------:R3:W-:Y:S01]  /*c100*/  MUFU.TANH R115, R7 ;  /* 0x0000000700737308 */ /* 0x0007e20000002400 */
[----:B------:R-:W-:Y:S02]  /*c110*/  ISETP.GE.AND P0, PT, R3, R4, PT ;  /* 0x000000040300720c */ /* 0x000fe40003f06270 */
[----:B------:R-:W-:Y:S02]  /*c120*/  FSEL R91, R91, -INF , !P3 ;  /* 0xff8000005b5b7808 */ /* 0x000fe40005800000 */
[----:B------:R-:W-:-:S02]  /*c130*/  FSEL R123, R123, -INF , !P0 ;  /* 0xff8000007b7b7808 */ /* 0x000fc40004000000 */
[C---:B------:R-:W-:Y:S02]  /*c140*/  IADD3 R3, R2.reuse, 0x31, RZ ;  /* 0x0000003102037810 */ /* 0x040fe40007ffe0ff */
[----:B-1----:R-:W-:Y:S02]  /*c150*/  IADD3 R6, R2, 0x30, RZ ;  /* 0x0000003002067810 */ /* 0x002fe40007ffe0ff */
[----:B------:R-:W-:Y:S02]  /*c160*/  FSEL R92, R92, -INF , !P4 ;  /* 0xff8000005c5c7808 */ /* 0x000fe40006000000 */
[C---:B------:R-:W-:Y:S02]  /*c170*/  ISETP.GE.AND P5, PT, R6.reuse, R5, PT ;  /* 0x000000050600720c */ /* 0x040fe40003fa6270 */
[----:B------:R-:W-:Y:S01]  /*c180*/  ISETP.GE.AND P1, PT, R6, R4, PT ;  /* 0x000000040600720c */ /* 0x000fe20003f26270 */
[----:B---3--:R-:W-:Y:S01]  /*c190*/  FMUL.FTZ R7, R30, c[0x0][0x2ec] ;  /* 0x0000bb001e077a20 */ /* 0x008fe20000410000 */
[----:B------:R-:W-:-:S02]  /*c1a0*/  IADD3 R6, R2, 0x38, RZ ;  /* 0x0000003802067810 */ /* 0x000fc40007ffe0ff */
[----:B------:R-:W-:Y:S01]  /*c1b0*/  FSEL R122, R122, -INF , !P2 ;  /* 0xff8000007a7a7808 */ /* 0x000fe20005000000 */
[----:B------:R1:W3:Y:S01]  /*c1c0*/  MUFU.TANH R60, R7 ;  /* 0x00000007003c7308 */ /* 0x0002e20000002400 */
[CC--:B------:R-:W-:Y:S02]  /*c1d0*/  ISETP.GE.AND P3, PT, R6.reuse, R5.reuse, PT ;  /* 0x000000050600720c */ /* 0x0c0fe40003f66270 */
[-C--:B------:R-:W-:Y:S01]  /*c1e0*/  ISETP.GE.AND P0, PT, R6, R4.reuse, PT ;  /* 0x000000040600720c */ /* 0x080fe20003f06270 */
[----:B------:R-:W-:Y:S01]  /*c1f0*/  FMUL.FTZ R6, R24, c[0x0][0x2ec] ;  /* 0x0000bb0018067a20 */ /* 0x000fe20000410000 */
        /* <DEDUP_REMOVED lines=8> */
[----:B------:R-:W-:Y:S01]  /*c280*/  FSEL R124, R124, -INF , !P1 ;  /* 0xff8000007c7c7808 */ /* 0x000fe20004800000 */
[----:B------:R-:W1:Y:S01]  /*c290*/  LDSM.16.M88.4 R28, [R134+0x4400] ;  /* 0x00440000861c783b */ /* 0x000e620000000200 */
[C---:B------:R-:W-:Y:S01]  /*c2a0*/  ISETP.GE.AND P5, PT, R3.reuse, R5, PT ;  /* 0x000000050300720c */ /* 0x040fe20003fa6270 */
[----:B------:R3:W1:Y:S01]  /*c2b0*/  MUFU.TANH R41, R7 ;  /* 0x0000000700297308 */ /* 0x0006620000002400 */
        /* <DEDUP_REMOVED lines=8> */
[----:B------:R-:W-:Y:S01]  /*c340*/  ISETP.GE.AND P3, PT, R3, R5, PT ;  /* 0x000000050300720c */ /* 0x000fe20003f66270 */
[----:B------:R2:W1:Y:S01]  /*c350*/  MUFU.TANH R40, R6 ;  /* 0x0000000600287308 */ /* 0x0004620000002400 */
[----:B---3--:R-:W-:Y:S01]  /*c360*/  FMUL.FTZ R7, R25, c[0x0][0x2ec] ;  /* 0x0000bb0019077a20 */ /* 0x008fe20000410000 */
[----:B------:R-:W-:Y:S02]  /*c370*/  ISETP.GE.AND P0, PT, R3, R4, PT ;  /* 0x000000040300720c */ /* 0x000fe40003f06270 */
[----:B------:R-:W-:Y:S02]  /*c380*/  IADD3 R3, R2, 0x48, RZ ;  /* 0x0000004802037810 */ /* 0x000fe40007ffe0ff */
[----:B------:R-:W-:Y:S02]  /*c390*/  FSEL R86, R86, -INF , !P5 ;  /* 0xff80000056567808 */ /* 0x000fe40006800000 */
[----:B------:R3:W-:Y:S01]  /*c3a0*/  MUFU.TANH R58, R7 ;  /* 0x00000007003a7308 */ /* 0x0007e20000002400 */
[----:B------:R-:W-:-:S02]  /*c3b0*/  FSEL R127, R127, -INF , !P1 ;  /* 0xff8000007f7f7808 */ /* 0x000fc40004800000 */
[CC--:B------:R-:W-:Y:S02]  /*c3c0*/  ISETP.GE.AND P5, PT, R3.reuse, R5.reuse, PT ;  /* 0x000000050300720c */ /* 0x0c0fe40003fa6270 */
[-C--:B------:R-:W-:Y:S02]  /*c3d0*/  ISETP.GE.AND P1, PT, R3, R4.reuse, PT ;  /* 0x000000040300720c */ /* 0x080fe40003f26270 */
[----:B------:R-:W-:Y:S01]  /*c3e0*/  IADD3 R3, R2, 0x49, RZ ;  /* 0x0000004902037810 */ /* 0x000fe20007ffe0ff */
[----:B--2---:R-:W-:Y:S01]  /*c3f0*/  FMUL.FTZ R6, R27, c[0x0][0x2ec] ;  /* 0x0000bb001b067a20 */ /* 0x004fe20000410000 */
[----:B------:R-:W-:Y:S01]  /*c400*/  FSEL R87, R87, -INF , !P4 ;  /* 0xff80000057577808 */ /* 0x000fe20006000000 */
[----:B------:R-:W-:Y:S01]  /*c410*/  HMMA.16816.F32.BF16 R24, R8, R46, R16 ;  /* 0x0000002e0818723c */ /* 0x000fe20000041810 */
[----:B------:R-:W-:Y:S01]  /*c420*/  FSEL R128, R128, -INF , !P2 ;  /* 0xff80000080807808 */ /* 0x000fe20005000000 */
[----:B------:R2:W-:Y:S01]  /*c430*/  MUFU.TANH R109, R6 ;  /* 0x00000006006d7308 */ /* 0x0005e20000002400 */
[C---:B------:R-:W-:Y:S01]  /*c440*/  ISETP.GE.AND P4, PT, R3.reuse, R5, PT ;  /* 0x000000050300720c */ /* 0x040fe20003f86270 */
[----:B------:R-:W1:Y:S01]  /*c450*/  LDSM.16.M88.4 R44, [R165+0x3400] ;  /* 0x00340000a52c783b */ /* 0x000e620000000200 */
[----:B------:R-:W-:Y:S01]  /*c460*/  ISETP.GE.AND P2, PT, R3, R4, PT ;  /* 0x000000040300720c */ /* 0x000fe20003f46270 */
[----:B---3--:R-:W-:Y:S01]  /*c470*/  FMUL.FTZ R7, R21, c[0x0][0x2ec] ;  /* 0x0000bb0015077a20 */ /* 0x008fe20000410000 */
[----:B------:R-:W-:Y:S01]  /*c480*/  IADD3 R3, R2, 0x50, RZ ;  /* 0x0000005002037810 */ /* 0x000fe20007ffe0ff */
[----:B------:R-:W-:Y:S01]  /*c490*/  HMMA.16816.F32.BF16 R16, R12, R36, RZ ;  /* 0x000000240c10723c */ /* 0x000fe200000418ff */
[----:B------:R-:W-:Y:S01]  /*c4a0*/  FSEL R85, R85, -INF , !P3 ;  /* 0xff80000055557808 */ /* 0x000fe20005800000 */
[----:B------:R3:W-:Y:S01]  /*c4b0*/  MUFU.TANH R108, R7 ;  /* 0x00000007006c7308 */ /* 0x0007e20000002400 */
[----:B------:R-:W-:-:S02]  /*c4c0*/  FSEL R130, R130, -INF , !P0 ;  /* 0xff80000082827808 */ /* 0x000fc40004000000 */
        /* <DEDUP_REMOVED lines=9> */
[----:B---3--:R-:W-:Y:S01]  /*c560*/  FMUL.FTZ R7, R22, c[0x0][0x2ec] ;  /* 0x0000bb0016077a20 */ /* 0x008fe20000410000 */
[----:B------:R-:W-:Y:S02]  /*c570*/  FSEL R83, R83, -INF , !P4 ;  /* 0xff80000053537808 */ /* 0x000fe40006000000 */
[----:B------:R-:W-:Y:S01]  /*c580*/  FSEL R132, R132, -INF , !P2 ;  /* 0xff80000084847808 */ /* 0x000fe20005000000 */
[----:B------:R3:W1:Y:S01]  /*c590*/  MUFU.TANH R55, R7 ;  /* 0x0000000700377308 */ /* 0x0006620000002400 */
[C---:B------:R-:W-:Y:S02]  /*c5a0*/  ISETP.GE.AND P4, PT, R3.reuse, R5, PT ;  /* 0x000000050300720c */ /* 0x040fe40003f86270 */
[----:B------:R-:W-:Y:S02]  /*c5b0*/  ISETP.GE.AND P2, PT, R3, R4, PT ;  /* 0x000000040300720c */ /* 0x000fe40003f46270 */
[----:B------:R-:W-:-:S02]  /*c5c0*/  FSEL R80, R80, -INF , !P4 ;  /* 0xff80000050507808 */ /* 0x000fc40006000000 */
[----:B------:R-:W-:Y:S02]  /*c5d0*/  FSEL R136, R136, -INF , !P2 ;  /* 0xff80000088887808 */ /* 0x000fe40005000000 */
[C---:B--2---:R-:W-:Y:S02]  /*c5e0*/  IADD3 R6, R2.reuse, 0x51, RZ ;  /* 0x0000005102067810 */ /* 0x044fe40007ffe0ff */
[----:B------:R-:W-:Y:S02]  /*c5f0*/  IADD3 R3, R2, 0x60, RZ ;  /* 0x0000006002037810 */ /* 0x000fe40007ffe0ff */
[CC--:B------:R-:W-:Y:S02]  /*c600*/  ISETP.GE.AND P5, PT, R6.reuse, R5.reuse, PT ;  /* 0x000000050600720c */ /* 0x0c0fe40003fa6270 */
[----:B------:R-:W-:Y:S01]  /*c610*/  ISETP.GE.AND P1, PT, R6, R4, PT ;  /* 0x000000040600720c */ /* 0x000fe20003f26270 */
[----:B---3--:R-:W-:Y:S01]  /*c620*/  FMUL.FTZ R7, R23, c[0x0][0x2ec] ;  /* 0x0000bb0017077a20 */ /* 0x008fe20000410000 */
[----:B------:R-:W-:Y:S01]  /*c630*/  IADD3 R6, R2, 0x59, RZ ;  /* 0x0000005902067810 */ /* 0x000fe20007ffe0ff */
[----:B------:R-:W-:Y:S01]  /*c640*/  HMMA.16816.F32.BF16 R20, R8, R32, R16 ;  /* 0x000000200814723c */ /* 0x000fe20000041810 */
[----:B------:R-:W-:Y:S01]  /*c650*/  FSEL R84, R84, -INF , !P5 ;  /* 0xff80000054547808 */ /* 0x000fe20006800000 */
[----:B------:R2:W-:Y:S01]  /*c660*/  MUFU.TANH R107, R7 ;  /* 0x00000007006b7308 */ /* 0x0005e20000002400 */
[----:B------:R-:W-:-:S02]  /*c670*/  ISETP.GE.AND P3, PT, R6, R5, PT ;  /* 0x000000050600720c */ /* 0x000fc40003f66270 */
[-C--:B------:R-:W-:Y:S01]  /*c680*/  ISETP.GE.AND P0, PT, R6, R4.reuse, PT ;  /* 0x000000040600720c */ /* 0x080fe20003f06270 */
[----:B------:R-:W-:Y:S01]  /*c690*/  FMUL.FTZ R6, R24, c[0x0][0x2ec] ;  /* 0x0000bb0018067a20 */ /* 0x000fe20000410000 */
[----:B------:R-:W-:Y:S01]  /*c6a0*/  FSEL R138, R138, -INF , !P1 ;  /* 0xff8000008a8a7808 */ /* 0x000fe20004800000 */
[----:B------:R-:W-:Y:S01]  /*c6b0*/  HMMA.16816.F32.BF16 R16, R12, R38, RZ ;  /* 0x000000260c10723c */ /* 0x000fe200000418ff */
[C---:B------:R-:W-:Y:S01]  /*c6c0*/  ISETP.GE.AND P5, PT, R3.reuse, R5, PT ;  /* 0x000000050300720c */ /* 0x040fe20003fa6270 */
[----:B------:R3:W-:Y:S01]  /*c6d0*/  MUFU.TANH R105, R6 ;  /* 0x0000000600697308 */ /* 0x0007e20000002400 */
[----:B------:R-:W-:Y:S01]  /*c6e0*/  ISETP.GE.AND P1, PT, R3, R4, PT ;  /* 0x000000040300720c */ /* 0x000fe20003f26270 */
[----:B------:R-:W1:Y:S01]  /*c6f0*/  LDSM.16.M88.4 R36, [R134+0x4800] ;  /* 0x004800008624783b */ /* 0x000e620000000200 */
[----:B------:R-:W-:Y:S02]  /*c700*/  IADD3 R3, R2, 0x68, RZ ;  /* 0x0000006802037810 */ /* 0x000fe40007ffe0ff */
[----:B------:R-:W-:-:S02]  /*c710*/  FSEL R79, R79, -INF , !P3 ;  /* 0xff8000004f4f7808 */ /* 0x000fc40005800000 */
[----:B------:R-:W-:Y:S01]  /*c720*/  FSEL R137, R137, -INF , !P0 ;  /* 0xff80000089897808 */ /* 0x000fe20004000000 */
[----:B--2---:R-:W-:Y:S01]  /*c730*/  FMUL.FTZ R7, R25, c[0x0][0x2ec] ;  /* 0x0000bb0019077a20 */ /* 0x004fe20000410000 */
[C---:B------:R-:W-:Y:S02]  /*c740*/  ISETP.GE.AND P3, PT, R3.reuse, R5, PT ;  /* 0x000000050300720c */ /* 0x040fe40003f66270 */
[----:B------:R-:W-:Y:S01]  /*c750*/  ISETP.GE.AND P0, PT, R3, R4, PT ;  /* 0x000000040300720c */ /* 0x000fe20003f06270 */
[----:B------:R2:W1:Y:S01]  /*c760*/  MUFU.TANH R106, R7 ;  /* 0x00000007006a7308 */ /* 0x0004620000002400 */
[C---:B------:R-:W-:Y:S02]  /*c770*/  IADD3 R3, R2.reuse, 0x69, RZ ;  /* 0x0000006902037810 */ /* 0x040fe40007ffe0ff */
[----:B------:R-:W-:Y:S02]  /*c780*/  FSEL R77, R77, -INF , !P5 ;  /* 0xff8000004d4d7808 */ /* 0x000fe40006800000 */
[----:B---3--:R-:W-:-:S02]  /*c790*/  IADD3 R6, R2, 0x61, RZ ;  /* 0x0000006102067810 */ /* 0x008fc40007ffe0ff */
[----:B------:R-:W-:Y:S02]  /*c7a0*/  FSEL R139, R139, -INF , !P1 ;  /* 0xff8000008b8b7808 */ /* 0x000fe40004800000 */
[CC--:B------:R-:W-:Y:S02]  /*c7b0*/  ISETP.GE.AND P4, PT, R6.reuse, R5.reuse, PT ;  /* 0x000000050600720c */ /* 0x0c0fe40003f86270 */
[-C--:B------:R-:W-:Y:S01]  /*c7c0*/  ISETP.GE.AND P2, PT, R6, R4.reuse, PT ;  /* 0x000000040600720c */ /* 0x080fe20003f46270 */
[----:B------:R-:W-:Y:S01]  /*c7d0*/  FMUL.FTZ R6, R26, c[0x0][0x2ec] ;  /* 0x0000bb001a067a20 */ /* 0x000fe20000410000 */
[C---:B------:R-:W-:Y:S02]  /*c7e0*/  ISETP.GE.AND P5, PT, R3.reuse, R5, PT ;  /* 0x000000050300720c */ /* 0x040fe40003fa6270 */
[----:B------:R-:W-:Y:S01]  /*c7f0*/  ISETP.GE.AND P1, PT, R3, R4, PT ;  /* 0x000000040300720c */ /* 0x000fe20003f26270 */
[----:B------:R3:W1:Y:S01]  /*c800*/  MUFU.TANH R103, R6 ;  /* 0x0000000600677308 */ /* 0x0006620000002400 */
[----:B--2---:R-:W-:Y:S01]  /*c810*/  FMUL.FTZ R7, R21, c[0x0][0x2ec] ;  /* 0x0000bb0015077a20 */ /* 0x004fe20000410000 */
[----:B------:R-:W-:-:S02]  /*c820*/  IADD3 R3, R2, 0x70, RZ ;  /* 0x0000007002037810 */ /* 0x000fc40007ffe0ff */
[----:B------:R-:W-:Y:S02]  /*c830*/  FSEL R78, R78, -INF , !P4 ;  /* 0xff8000004e4e7808 */ /* 0x000fe40006000000 */
[----:B------:R-:W-:Y:S02]  /*c840*/  FSEL R142, R142, -INF , !P2 ;  /* 0xff8000008e8e7808 */ /* 0x000fe40005000000 */
[----:B------:R2:W-:Y:S01]  /*c850*/  MUFU.TANH R95, R7 ;  /* 0x00000007005f7308 */ /* 0x0005e20000002400 */
[CC--:B------:R-:W-:Y:S02]  /*c860*/  ISETP.GE.AND P4, PT, R3.reuse, R5.reuse, PT ;  /* 0x000000050300720c */ /* 0x0c0fe40003f86270 */
[-C--:B------:R-:W-:Y:S02]  /*c870*/  ISETP.GE.AND P2, PT, R3, R4.reuse, PT ;  /* 0x000000040300720c */ /* 0x080fe40003f46270 */
[----:B------:R-:W-:Y:S02]  /*c880*/  IADD3 R3, R2, 0x71, RZ ;  /* 0x0000007102037810 */ /* 0x000fe40007ffe0ff */
[----:B------:R-:W-:Y:S01]  /*c890*/  FSEL R76, R76, -INF , !P3 ;  /* 0xff8000004c4c7808 */ /* 0x000fe20005800000 */
[----:B---3--:R-:W-:Y:S01]  /*c8a0*/  FMUL.FTZ R6, R27, c[0x0][0x2ec] ;  /* 0x0000bb001b067a20 */ /* 0x008fe20000410000 */
[----:B------:R-:W-:Y:S01]  /*c8b0*/  FSEL R140, R140, -INF , !P0 ;  /* 0xff8000008c8c7808 */ /* 0x000fe20004000000 */
[----:B------:R-:W-:Y:S01]  /*c8c0*/  HMMA.16816.F32.BF16 R24, R8, R34, R16 ;  /* 0x000000220818723c */ /* 0x000fe20000041810 */
[----:B------:R-:W-:Y:S01]  /*c8d0*/  FSEL R72, R72, -INF , !P5 ;  /* 0xff80000048487808 */ /* 0x000fe20006800000 */
[----:B------:R3:W3:Y:S01]  /*c8e0*/  MUFU.TANH R104, R6 ;  /* 0x0000000600687308 */ /* 0x0006e20000002400 */
[----:B------:R-:W-:Y:S01]  /*c8f0*/  FSEL R141, R141, -INF , !P1 ;  /* 0xff8000008d8d7808 */ /* 0x000fe20004800000 */
[----:B------:R-:W4:Y:S01]  /*c900*/  LDSM.16.M88.4 R32, [R165+0x3800] ;  /* 0x00380000a520783b */ /* 0x000f220000000200 */
[C---:B------:R-:W-:Y:S01]  /*c910*/  ISETP.GE.AND P3, PT, R3.reuse, R5, PT ;  /* 0x000000050300720c */ /* 0x040fe20003f66270 */
[----:B--2---:R-:W-:Y:S01]  /*c920*/  FMUL.FTZ R7, R22, c[0x0][0x2ec] ;  /* 0x0000bb0016077a20 */ /* 0x004fe20000410000 */
[----:B------:R-:W-:Y:S01]  /*c930*/  ISETP.GE.AND P0, PT, R3, R4, PT ;  /* 0x000000040300720c */ /* 0x000fe20003f06270 */
[----:B-1----:R-:W-:Y:S01]  /*c940*/  HMMA.16816.F32.BF16 R16, R12, R28, RZ ;  /* 0x0000001c0c10723c */ /* 0x002fe200000418ff */
[----:B------:R-:W-:Y:S01]  /*c950*/  FSEL R73, R73, -INF , !P3 ;  /* 0xff80000049497808 */ /* 0x000fe20005800000 */
[----:B------:R1:W-:Y:S01]  /*c960*/  MUFU.TANH R54, R7 ;  /* 0x0000000700367308 */ /* 0x0003e20000002400 */
[----:B------:R-:W-:-:S02]  /*c970*/  FSEL R145, R145, -INF , !P0 ;  /* 0xff80000091917808 */ /* 0x000fc40004000000 */
[----:B------:R-:W-:Y:S02]  /*c980*/  IADD3 R3, R2, 0x79, RZ ;  /* 0x0000007902037810 */ /* 0x000fe40007ffe0ff */
[----:B------:R-:W-:Y:S02]  /*c990*/  FSEL R74, R74, -INF , !P4 ;  /* 0xff8000004a4a7808 */ /* 0x000fe40006000000 */
[----:B------:R-:W-:Y:S01]  /*c9a0*/  FSEL R143, R143, -INF , !P2 ;  /* 0xff8000008f8f7808 */ /* 0x000fe20005000000 */
[----:B---3--:R-:W-:Y:S01]  /*c9b0*/  FMUL.FTZ R6, R20, c[0x0][0x2ec] ;  /* 0x0000bb0014067a20 */ /* 0x008fe20000410000 */
[C---:B------:R-:W-:Y:S02]  /*c9c0*/  ISETP.GE.AND P4, PT, R3.reuse, R5, PT ;  /* 0x000000050300720c */ /* 0x040fe40003f86270 */
[----:B------:R-:W-:Y:S01]  /*c9d0*/  ISETP.GE.AND P2, PT, R3, R4, PT ;  /* 0x000000040300720c */ /* 0x000fe20003f46270 */
[----:B------:R2:W-:Y:S01]  /*c9e0*/  MUFU.TANH R62, R6 ;  /* 0x00000006003e7308 */ /* 0x0005e20000002400 */
[----:B------:R-:W-:-:S02]  /*c9f0*/  FSEL R71, R71, -INF , !P4 ;  /* 0xff80000047477808 */ /* 0x000fc40006000000 */
[----:B------:R-:W-:Y:S01]  /*ca00*/  FSEL R144, R144, -INF , !P2 ;  /* 0xff80000090907808 */ /* 0x000fe20005000000 */
[----:B-1----:R-:W-:Y:S01]  /*ca10*/  FMUL.FTZ R7, R23, c[0x0][0x2ec] ;  /* 0x0000bb0017077a20 */ /* 0x002fe20000410000 */
[----:B------:R-:W-:Y:S02]  /*ca20*/  IADD3 R3, R2, 0x81, RZ ;  /* 0x0000008102037810 */ /* 0x000fe40007ffe0ff */
[----:B------:R-:W-:Y:S01]  /*ca30*/  FSEL R90, R90, -INF , !P6 ;  /* 0xff8000005a5a7808 */ /* 0x000fe20007000000 */
[----:B------:R1:W3:Y:S02]  /*ca40*/  MUFU.TANH R57, R7 ;  /* 0x0000000700397308 */ /* 0x0002e40000002400 */
[----:B------:R-:W-:Y:S01]  /*ca50*/  HMMA.16816.F32.BF16 R20, R8, R44, R16 ;  /* 0x0000002c0814723c */ /* 0x000fe20000041810 */
[----:B--2---:R-:W-:-:S07]  /*ca60*/  IADD3 R6, R2, 0x78, RZ ;  /* 0x0000007802067810 */ /* 0x004fce0007ffe0ff */
[----:B------:R-:W-:Y:S01]  /*ca70*/  HMMA.16816.F32.BF16 R16, R12, R30, RZ ;  /* 0x0000001e0c10723c */ /* 0x000fe200000418ff */
[----:B------:R-:W2:Y:S01]  /*ca80*/  LDSM.16.M88.4 R28, [R134+0x4c00] ;  /* 0x004c0000861c783b */ /* 0x000ea20000000200 */
[CC--:B------:R-:W-:Y:S02]  /*ca90*/  ISETP.GE.AND P5, PT, R6.reuse, R5.reuse, PT ;  /* 0x000000050600720c */ /* 0x0c0fe40003fa6270 */
[-C--:B------:R-:W-:Y:S02]  /*caa0*/  ISETP.GE.AND P1, PT, R6, R4.reuse, PT ;  /* 0x000000040600720c */ /* 0x080fe40003f26270 */
[----:B------:R-:W-:Y:S01]  /*cab0*/  IADD3 R6, R2, 0x80, RZ ;  /* 0x0000008002067810 */ /* 0x000fe20007ffe0ff */
[----:B-1----:R-:W-:Y:S01]  /*cac0*/  FMUL.FTZ R7, R25, c[0x0][0x2ec] ;  /* 0x0000bb0019077a20 */ /* 0x002fe20000410000 */
[----:B------:R-:W-:Y:S02]  /*cad0*/  FSEL R75, R75, -INF , !P5 ;  /* 0xff8000004b4b7808 */ /* 0x000fe40006800000 */
[C---:B------:R-:W-:Y:S01]  /*cae0*/  ISETP.GE.AND P3, PT, R6.reuse, R5, PT ;  /* 0x000000050600720c */ /* 0x040fe20003f66270 */
[----:B------:R1:W1:Y:S01]  /*caf0*/  MUFU.TANH R51, R7 ;  /* 0x0000000700337308 */ /* 0x0002620000002400 */
[----:B------:R-:W-:Y:S01]  /*cb00*/  ISETP.GE.AND P0, PT, R6, R4, PT ;  /* 0x000000040600720c */ /* 0x000fe20003f06270 */
[----:B------:R-:W-:Y:S01]  /*cb10*/  FMUL.FTZ R6, R24, c[0x0][0x2ec] ;  /* 0x0000bb0018067a20 */ /* 0x000fe20000410000 */
[----:B------:R-:W-:-:S02]  /*cb20*/  FSEL R146, R146, -INF , !P1 ;  /* 0xff80000092927808 */ /* 0x000fc40004800000 */
[CC--:B------:R-:W-:Y:S02]  /*cb30*/  ISETP.GE.AND P5, PT, R3.reuse, R5.reuse, PT ;  /* 0x000000050300720c */ /* 0x0c0fe40003fa6270 */
[-C--:B------:R-:W-:Y:S01]  /*cb40*/  ISETP.GE.AND P1, PT, R3, R4.reuse, PT ;  /* 0x000000040300720c */ /* 0x080fe20003f26270 */
[----:B------:R3:W-:Y:S01]  /*cb50*/  MUFU.TANH R53, R6 ;  /* 0x0000000600357308 */ /* 0x0007e20000002400 */
[----:B------:R-:W-:Y:S02]  /*cb60*/  IADD3 R3, R2, 0x89, RZ ;  /* 0x0000008902037810 */ /* 0x000fe40007ffe0ff */
[----:B------:R-:W-:Y:S02]  /*cb70*/  FSEL R70, R70, -INF , !P3 ;  /* 0xff80000046467808 */ /* 0x000fe40005800000 */
[----:B------:R-:W-:Y:S02]  /*cb80*/  FSEL R147, R147, -INF , !P0 ;  /* 0xff80000093937808 */ /* 0x000fe40004000000 */
[----:B------:R-:W-:Y:S01]  /*cb90*/  ISETP.GE.AND P3, PT, R3, R5, PT ;  /* 0x000000050300720c */ /* 0x000fe20003f66270 */
[----:B-1----:R-:W-:Y:S01]  /*cba0*/  FMUL.FTZ R7, R21, c[0x0][0x2ec] ;  /* 0x0000bb0015077a20 */ /* 0x002fe20000410000 */
[----:B------:R-:W-:-:S02]  /*cbb0*/  ISETP.GE.AND P0, PT, R3, R4, PT ;  /* 0x000000040300720c */ /* 0x000fc40003f06270 */
[----:B------:R-:W-:Y:S02]  /*cbc0*/  IADD3 R3, R2, 0x90, RZ ;  /* 0x0000009002037810 */ /* 0x000fe40007ffe0ff */
[----:B------:R-:W-:Y:S02]  /*cbd0*/  FSEL R68, R68, -INF , !P5 ;  /* 0xff80000044447808 */ /* 0x000fe40006800000 */
[----:B------:R-:W-:Y:S02]  /*cbe0*/  FSEL R149, R149, -INF , !P1 ;  /* 0xff80000095957808 */ /* 0x000fe40004800000 */
[----:B---3--:R-:W-:Y:S02]  /*cbf0*/  IADD3 R6, R2, 0x88, RZ ;  /* 0x0000008802067810 */ /* 0x008fe40007ffe0ff */
[-C--:B------:R-:W-:Y:S02]  /*cc00*/  ISETP.GE.AND P5, PT, R3, R5.reuse, PT ;  /* 0x000000050300720c */ /* 0x080fe40003fa6270 */
[----:B------:R-:W-:-:S02]  /*cc10*/  ISETP.GE.AND P4, PT, R6, R5, PT ;  /* 0x000000050600720c */ /* 0x000fc40003f86270 */
[-C--:B------:R-:W-:Y:S01]  /*cc20*/  ISETP.GE.AND P2, PT, R6, R4.reuse, PT ;  /* 0x000000040600720c */ /* 0x080fe20003f46270 */
[----:B------:R-:W-:Y:S01]  /*cc30*/  FMUL.FTZ R6, R26, c[0x0][0x2ec] ;  /* 0x0000bb001a067a20 */ /* 0x000fe20000410000 */
[----:B------:R-:W-:Y:S02]  /*cc40*/  ISETP.GE.AND P1, PT, R3, R4, PT ;  /* 0x000000040300720c */ /* 0x000fe40003f26270 */
[----:B------:R-:W-:Y:S01]  /*cc50*/  IADD3 R3, R2, 0x91, RZ ;  /* 0x0000009102037810 */ /* 0x000fe20007ffe0ff */
[----:B------:R1:W3:Y:S01]  /*cc60*/  MUFU.TANH R50, R6 ;  /* 0x0000000600327308 */ /* 0x0002e20000002400 */
[----:B------:R-:W-:Y:S02]  /*cc70*/  FSEL R69, R69, -INF , !P4 ;  /* 0xff80000045457808 */ /* 0x000fe40006000000 */
[----:B------:R-:W-:Y:S02]  /*cc80*/  FSEL R150, R48, -INF , !P2 ;  /* 0xff80000030967808 */ /* 0x000fe40005000000 */
[----:B------:R-:W-:-:S02]  /*cc90*/  ISETP.GE.AND P4, PT, R3, R5, PT ;  /* 0x000000050300720c */ /* 0x000fc40003f86270 */
[----:B------:R-:W-:Y:S02]  /*cca0*/  ISETP.GE.AND P2, PT, R3, R4, PT ;  /* 0x000000040300720c */ /* 0x000fe40003f46270 */
[----:B------:R-:W-:Y:S02]  /*ccb0*/  IADD3 R3, R2, 0x98, RZ ;  /* 0x0000009802037810 */ /* 0x000fe40007ffe0ff */
[----:B------:R-:W-:Y:S02]  /*ccc0*/  FSEL R67, R67, -INF , !P3 ;  /* 0xff80000043437808 */ /* 0x000fe40005800000 */
[----:B------:R-:W-:Y:S02]  /*ccd0*/  FSEL R151, R151, -INF , !P0 ;  /* 0xff80000097977808 */ /* 0x000fe40004000000 */
[----:B------:R-:W-:Y:S01]  /*cce0*/  FSEL R66, R66, -INF , !P5 ;  /* 0xff80000042427808 */ /* 0x000fe20006800000 */
[----:B-1----:R-:W-:Y:S01]  /*ccf0*/  FMUL.FTZ R6, R27, c[0x0][0x2ec] ;  /* 0x0000bb001b067a20 */ /* 0x002fe20000410000 */
[----:B------:R-:W-:Y:S01]  /*cd00*/  FSEL R148, R65, -INF , !P1 ;  /* 0xff80000041947808 */ /* 0x000fe20004800000 */
[----:B------:R-:W-:Y:S01]  /*cd10*/  HMMA.16816.F32.BF16 R24, R8, R46, R16 ;  /* 0x0000002e0818723c */ /* 0x000fe20000041810 */
[----:B------:R1:W-:Y:S01]  /*cd20*/  MUFU.TANH R47, R7 ;  /* 0x00000007002f7308 */ /* 0x0003e20000002400 */
[----:B------:R-:W-:-:S02]  /*cd30*/  ISETP.GE.AND P3, PT, R3, R5, PT ;  /* 0x000000050300720c */ /* 0x000fc40003f66270 */
[----:B------:R-:W-:Y:S02]  /*cd40*/  ISETP.GE.AND P0, PT, R3, R4, PT ;  /* 0x000000040300720c */ /* 0x000fe40003f06270 */
[----:B------:R-:W-:Y:S02]  /*cd50*/  FSEL R64, R64, -INF , !P3 ;  /* 0xff80000040407808 */ /* 0x000fe40005800000 */
[----:B------:R-:W-:Y:S01]  /*cd60*/  HMMA.16816.F32.BF16 R16, R12, R36, RZ ;  /* 0x000000240c10723c */ /* 0x000fe200000418ff */
[----:B------:R2:W-:Y:S01]  /*cd70*/  MUFU.TANH R49, R6 ;  /* 0x0000000600317308 */ /* 0x0005e20000002400 */
[----:B----4-:R-:W-:Y:S02]  /*cd80*/  FSEL R152, R61, -INF , !P0 ;  /* 0xff8000003d987808 */ /* 0x010fe40004000000 */
[----:B------:R-:W-:Y:S02]  /*cd90*/  IADD3 R3, R2, 0xa0, RZ ;  /* 0x000000a002037810 */ /* 0x000fe40007ffe0ff */
[----:B------:R-:W-:-:S02]  /*cda0*/  FSEL R65, R135, -INF , !P4 ;  /* 0xff80000087417808 */ /* 0x000fc40006000000 */
[----:B------:R-:W-:Y:S01]  /*cdb0*/  ISETP.GE.AND P4, PT, R3, R5, PT ;  /* 0x000000050300720c */ /* 0x000fe20003f86270 */
[----:B-1----:R-:W-:Y:S01]  /*cdc0*/  FMUL.FTZ R7, R22, c[0x0][0x2ec] ;  /* 0x0000bb0016077a20 */ /* 0x002fe20000410000 */
[----:B------:R-:W-:Y:S02]  /*cdd0*/  FSEL R131, R131, -INF , !P2 ;  /* 0xff80000083837808 */ /* 0x000fe40005000000 */
[----:B------:R-:W-:Y:S01]  /*cde0*/  ISETP.GE.AND P2, PT, R3, R4, PT ;  /* 0x000000040300720c */ /* 0x000fe20003f46270 */
[----:B------:R1:W-:Y:S01]  /*cdf0*/  MUFU.TANH R46, R7 ;  /* 0x00000007002e7308 */ /* 0x0003e20000002400 */
[----:B-----5:R-:W-:Y:S02]  /*ce00*/  FSEL R61, R110, -INF , !P4 ;  /* 0xff8000006e3d7808 */ /* 0x020fe40006000000 */
[----:B------:R-:W-:Y:S01]  /*ce10*/  FSEL R110, R60, -INF , !P2 ;  /* 0xff8000003c6e7808 */ /* 0x000fe20005000000 */
[----:B--2---:R-:W-:Y:S01]  /*ce20*/  FMUL.FTZ R6, R20, c[0x0][0x2ec] ;  /* 0x0000bb0014067a20 */ /* 0x004fe20000410000 */
[----:B------:R-:W-:-:S03]  /*ce30*/  IADD3 R3, R2, 0xa8, RZ ;  /* 0x000000a802037810 */ /* 0x000fc60007ffe0ff */
[----:B------:R2:W4:Y:S01]  /*ce40*/  MUFU.TANH R48, R6 ;  /* 0x0000000600307308 */ /* 0x0005220000002400 */
[----:B-1----:R-:W-:Y:S02]  /*ce50*/  FMUL.FTZ R7, R23, c[0x0][0x2ec] ;  /* 0x0000bb0017077a20 */ /* 0x002fe40000410000 */
[----:B------:R-:W-:Y:S05]  /*ce60*/  HMMA.16816.F32.BF16 R20, R8, R32, R16 ;  /* 0x000000200814723c */ /* 0x000fea0000041810 */
[----:B------:R1:W-:Y:S01]  /*ce70*/  MUFU.TANH R45, R7 ;  /* 0x00000007002d7308 */ /* 0x0003e20000002400 */
[----:B--2---:R-:W-:Y:S02]  /*ce80*/  IADD3 R6, R2, 0x99, RZ ;  /* 0x0000009902067810 */ /* 0x004fe40007ffe0ff */
[----:B------:R-:W-:Y:S01]  /*ce90*/  HMMA.16816.F32.BF16 R16, R12, R38, RZ ;  /* 0x000000260c10723c */ /* 0x000fe200000418ff */
[----:B------:R-:W2:Y:S01]  /*cea0*/  LDSM.16.M88.4 R36, [R165+0x3c00] ;  /* 0x003c0000a524783b */ /* 0x000ea20000000200 */
[----:B------:R-:W-:Y:S01]  /*ceb0*/  ISETP.GE.AND P5, PT, R6, R5, PT ;  /* 0x000000050600720c */ /* 0x000fe20003fa6270 */
[----:B------:R-:W-:-:S04]  /*cec0*/  DEPBAR.LE SB0, 0x0 ;  /* 0x000080000000791a */ /* 0x000fc80000000000 */
[----:B------:R-:W-:Y:S01]  /*ced0*/  BAR.SYNC.DEFER_BLOCKING 0x0 ;  /* 0x0000000000007b1d */ /* 0x000fe20000010000 */
[-C--:B------:R-:W-:Y:S02]  /*cee0*/  ISETP.GE.AND P1, PT, R6, R4.reuse, PT ;  /* 0x000000040600720c */ /* 0x080fe40003f26270 */
[----:B------:R-:W-:Y:S01]  /*cef0*/  IADD3 R6, R2, 0xa1, RZ ;  /* 0x000000a102067810 */ /* 0x000fe20007ffe0ff */
        /* <DEDUP_REMOVED lines=9> */
[----:B------:R5:W2:Y:S01]  /*cf90*/  MUFU.TANH R44, R6 ;  /* 0x00000006002c7308 */ /* 0x000aa20000002400 */
[----:B------:R-:W-:Y:S02]  /*cfa0*/  ISETP.GE.AND P1, PT, R3, R4, PT ;  /* 0x000000040300720c */ /* 0x000fe40003f26270 */
[----:B------:R-:W-:Y:S02]  /*cfb0*/  FSEL R115, R41, -INF , !P0 ;  /* 0xff80000029737808 */ /* 0x000fe40004000000 */
[----:B------:R-:W-:Y:S02]  /*cfc0*/  IADD3 R3, R2, 0xb0, RZ ;  /* 0x000000b002037810 */ /* 0x000fe40007ffe0ff */
[----:B------:R-:W-:Y:S01]  /*cfd0*/  FSEL R59, R59, -INF , !P5 ;  /* 0xff8000003b3b7808 */ /* 0x000fe20006800000 */
[----:B-1----:R-:W-:Y:S01]  /*cfe0*/  FMUL.FTZ R7, R27, c[0x0][0x2ec] ;  /* 0x0000bb001b077a20 */ /* 0x002fe20000410000 */
        /* <DEDUP_REMOVED lines=40> */
[----:B------:R2:W5:Y:S01]  /*d270*/  MUFU.TANH R28, R7 ;  /* 0x00000007001c7308 */ /* 0x0005620000002400 */
        /* <DEDUP_REMOVED lines=19> */
[----:B------:R2:W2:Y:S01]  /*d3b0*/  MUFU.TANH R23, R6 ;  /* 0x0000000600177308 */ /* 0x0004a20000002400 */
[CC--:B------:R-:W-:Y:S02]  /*d3c0*/  ISETP.GE.AND P5, PT, R3.reuse, R5.reuse, PT ;  /* 0x000000050300720c */ /* 0x0c0fe40003fa6270 */
[----:B------:R-:W-:Y:S02]  /*d3d0*/  ISETP.GE.AND P2, PT, R3, R4, PT ;  /* 0x000000040300720c */ /* 0x000fe40003f46270 */
[----:B------:R-:W-:Y:S02]  /*d3e0*/  IADD3 R3, R2, 0xd1, RZ ;  /* 0x000000d102037810 */ /* 0x000fe40007ffe0ff */
[----:B------:R-:W-:Y:S01]  /*d3f0*/  FSEL R54, R95, -INF , !P4 ;  /* 0xff8000005f367808 */ /* 0x000fe20006000000 */
[----:B-1----:R-:W-:Y:S01]  /*d400*/  FMUL.FTZ R7, R27, c[0x0][0x2ec] ;  /* 0x0000bb001b077a20 */ /* 0x002fe20000410000 */
[----:B---3--:R-:W-:Y:S01]  /*d410*/  FSEL R157, R50, -INF , !P0 ;  /* 0xff800000329d7808 */ /* 0x008fe20004000000 */
        /* <DEDUP_REMOVED lines=11> */
[----:B------:R2:W3:Y:S01]  /*d4d0*/  MUFU.TANH R22, R6 ;  /* 0x0000000600167308 */ /* 0x0004e20000002400 */
        /* <DEDUP_REMOVED lines=11> */
[----:B-----5:R-:W-:Y:S02]  /*d590*/  FSEL R186, R28, -INF , !P0 ;  /* 0xff8000001cba7808 */ /* 0x020fe40004000000 */
[----:B------:R-:W-:Y:S01]  /*d5a0*/  FSEL R162, R41, -INF , !P1 ;  /* 0xff80000029a27808 */ /* 0x000fe20004800000 */
[----:B------:R2:W4:Y:S01]  /*d5b0*/  MUFU.TANH R20, R6 ;  /* 0x0000000600147308 */ /* 0x0005220000002400 */
        /* <DEDUP_REMOVED lines=18> */
[----:B------:R2:W5:Y:S01]  /*d6e0*/  MUFU.TANH R13, R6 ;  /* 0x00000006000d7308 */ /* 0x0005620000002400 */
[C---:B------:R-:W-:Y:S02]  /*d6f0*/  ISETP.GE.AND P4, PT, R3.reuse, R5, PT ;  /* 0x000000050300720c */ /* 0x040fe40003f86270 */
[----:B------:R-:W-:Y:S02]  /*d700*/  ISETP.GE.AND P1, PT, R3, R4, PT ;  /* 0x000000040300720c */ /* 0x000fe40003f26270 */
[----:B------:R-:W-:-:S02]  /*d710*/  IADD3 R3, R2, 0xf1, RZ ;  /* 0x000000f102037810 */ /* 0x000fc40007ffe0ff */
[----:B------:R-:W-:Y:S01]  /*d720*/  FSEL R23, R23, -INF , !P5 ;  /* 0xff80000017177808 */ /* 0x000fe20006800000 */
[----:B-1----:R-:W-:Y:S01]  /*d730*/  FMUL.FTZ R7, R8, c[0x0][0x2ec] ;  /* 0x0000bb0008077a20 */ /* 0x002fe20000410000 */
[C---:B------:R-:W-:Y:S02]  /*d740*/  ISETP.GE.AND P6, PT, R3.reuse, R5, PT ;  /* 0x000000050300720c */ /* 0x040fe40003fc6270 */
[----:B------:R-:W-:Y:S01]  /*d750*/  ISETP.GE.AND P5, PT, R3, R4, PT ;  /* 0x000000040300720c */ /* 0x000fe20003fa6270 */
[----:B------:R-:W1:Y:S01]  /*d760*/  MUFU.TANH R8, R7 ;  /* 0x0000000700087308 */ /* 0x000e620000002400 */
[----:B---3--:R-:W-:Y:S02]  /*d770*/  FSEL R104, R22, -INF , !P4 ;  /* 0xff80000016687808 */ /* 0x008fe40006000000 */
        /* <DEDUP_REMOVED lines=8> */
[----:B----4-:R-:W-:Y:S02]  /*d800*/  FSEL R188, R20, -INF , !P3 ;  /* 0xff80000014bc7808 */ /* 0x010fe40005800000 */
[----:B------:R-:W-:Y:S02]  /*d810*/  ISETP.GE.AND P3, PT, R3, R5, PT ;  /* 0x000000050300720c */ /* 0x000fe40003f66270 */
[----:B------:R-:W-:Y:S02]  /*d820*/  @P0 LOP3.LUT R184, R184, 0x1, RZ, 0xfc, !PT ;  /* 0x00000001b8b80812 */ /* 0x000fe400078efcff */
[-C--:B------:R-:W-:Y:S01]  /*d830*/  ISETP.GE.AND P0, PT, R6, R4.reuse, PT ;  /* 0x000000040600720c */ /* 0x080fe20003f06270 */
[----:B------:R-:W-:Y:S01]  /*d840*/  FMUL.FTZ R6, R9, c[0x0][0x2ec] ;  /* 0x0000bb0009067a20 */ /* 0x000fe20000410000 */
[----:B------:R-:W-:Y:S02]  /*d850*/  LOP3.LUT P2, RZ, R184, 0x1, RZ, 0xc0, !PT ;  /* 0x00000001b8ff7812 */ /* 0x000fe4000784c0ff */
[----:B-----5:R-:W-:Y:S01]  /*d860*/  FSEL R194, R13, -INF , !P0 ;  /* 0xff8000000dc27808 */ /* 0x020fe20004000000 */
[----:B------:R2:W3:Y:S01]  /*d870*/  MUFU.TANH R7, R6 ;  /* 0x0000000600077308 */ /* 0x0004e20000002400 */
[----:B------:R-:W-:Y:S01]  /*d880*/  ISETP.GE.AND P0, PT, R2, R4, PT ;  /* 0x000000040200720c */ /* 0x000fe20003f06270 */
[----:B------:R-:W-:Y:S01]  /*d890*/  FMUL.FTZ R2, R52, c[0x0][0x2ec] ;  /* 0x0000bb0034027a20 */ /* 0x000fe20000410000 */
[----:B------:R-:W-:-:S02]  /*d8a0*/  FSEL R105, R16, -INF , !P2 ;  /* 0xff80000010697808 */ /* 0x000fc40005000000 */
[----:B------:R-:W-:Y:S02]  /*d8b0*/  ISETP.GE.AND P2, PT, R3, R4, PT ;  /* 0x000000040300720c */ /* 0x000fe40003f46270 */
[----:B------:R-:W-:Y:S01]  /*d8c0*/  FSEL R160, R14, -INF , !P6 ;  /* 0xff8000000ea07808 */ /* 0x000fe20007000000 */
[----:B------:R-:W4:Y:S01]  /*d8d0*/  MUFU.TANH R2, R2 ;  /* 0x0000000200027308 */ /* 0x000f220000002400 */
[----:B------:R-:W-:Y:S02]  /*d8e0*/  ISETP.GT.AND P6, PT, R236, R245, PT ;  /* 0x000000f5ec00720c */ /* 0x000fe40003fc4270 */
        /* <DEDUP_REMOVED lines=69> */
.L_x_2566:
[----:B------:R-:W-:-:S05]  /*dd40*/  IMAD.MOV.U32 R2, RZ, RZ, c[0x0][0x198] ;  /* 0x00006600ff027624 */ /* 0x000fca00078e00ff */
[----:B------:R-:W-:-:S04]  /*dd50*/  LEA R2, -R2, RZ, 0x8 ;  /* 0x000000ff02027211 */ /* 0x000fc800078e41ff */
[----:B------:R-:W-:Y:S02]  /*dd60*/  SHF.R.S32.HI R3, RZ, 0x1f, R2 ;  /* 0x0000001fff037819 */ /* 0x000fe40000011402 */
.L_x_2567:
        /* <DEDUP_REMOVED lines=34> */
.L_x_2565:
        /* <DEDUP_REMOVED lines=160> */
[----:B------:R4:W5:Y:S01]  /*e990*/  MUFU.EX2 R9, R7 ;  /* 0x0000000700097308 */ /* 0x0009620000000800 */
        /* <DEDUP_REMOVED lines=91> */
[----:B-1----:R-:W-:-:S06]  /*ef50*/  FFMA.FTZ R0, R118, c[0x0][0x23c], -R2 ;  /* 0x00008f0076007a23 */ /* 0x002fcc0000010802 */
[----:B------:R1:W4:Y:S02]  /*ef60*/  MUFU.EX2 R55, R0 ;  /* 0x0000000000377308 */ /* 0x0003240000000800 */
[----:B-1----:R-:W-:Y:S01]  /*ef70*/  FFMA.FTZ R0, R120, c[0x0][0x23c], -R2 ;  /* 0x00008f0078007a23 */ /* 0x002fe20000010802 */
[----:B-----5:R-:W-:Y:S02]  /*ef80*/  MOV R120, R9 ;  /* 0x0000000900787202 */ /* 0x020fe40000000f00 */
[----:B---3--:R-:W-:-:S03]  /*ef90*/  F2FP.BF16.PACK_AB R9, R21, R52 ;  /* 0x000000341509723e */ /* 0x008fc600000010ff */
[----:B------:R1:W3:Y:S01]  /*efa0*/  MUFU.EX2 R58, R0 ;  /* 0x00000000003a7308 */ /* 0x0002e20000000800 */
[----:B------:R-:W-:-:S04]  /*efb0*/  FADD.FTZ R21, R52, R21 ;  /* 0x0000001534157221 */ /* 0x000fc80000010000 */
[----:B----4-:R-:W-:Y:S02]  /*efc0*/  FADD.FTZ R21, R55, R21 ;  /* 0x0000001537157221 */ /* 0x010fe40000010000 */
[----:B-1----:R-:W-:Y:S01]  /*efd0*/  FFMA.FTZ R0, R114, c[0x0][0x23c], -R2 ;  /* 0x00008f0072007a23 */ /* 0x002fe20000010802 */
[----:B---3--:R-:W-:-:S03]  /*efe0*/  F2FP.BF16.PACK_AB R11, R58, R55 ;  /* 0x000000373a0b723e */ /* 0x008fc600000010ff */
[----:B------:R1:W-:Y:S04]  /*eff0*/  MUFU.EX2 R59, R0 ;  /* 0x00000000003b7308 */ /* 0x0003e80000000800 */
        /* <DEDUP_REMOVED lines=16> */
[C---:B--2---:R-:W-:Y:S08]  /*f100*/  HMMA.16816.F32.BF16 R28, R8.reuse, R32, R28 ;  /* 0x00000020081c723c */ /* 0x044ff0000004181c */
        /* <DEDUP_REMOVED lines=161> */
[C---:B---3--:R-:W-:Y:S08]  /*fb20*/  HMMA.16816.F32.BF16 R32, R8.reuse, R36, R28 ;  /* 0x000000240820723c */ /* 0x048ff0000004181c */
        /* <DEDUP_REMOVED lines=310> */
.L_x_2569:
[----:B------:R-:W-:-:S05]  /*10e90*/  IMAD.MOV.U32 R0, RZ, RZ, c[0x0][0x1a0] ;  /* 0x00006800ff007624 */ /* 0x000fca00078e00ff */
[----:B------:R-:W-:-:S04]  /*10ea0*/  LEA R0, -R0, RZ, 0x8 ;  /* 0x000000ff00007211 */ /* 0x000fc800078e41ff */
[----:B------:R-:W-:Y:S02]  /*10eb0*/  SHF.R.S32.HI R2, RZ, 0x1f, R0 ;  /* 0x0000001fff027819 */ /* 0x000fe40000011400 */
.L_x_2570:
[----:B------:R-:W-:Y:S01]  /*10ec0*/  ULDC.64 UR4, c[0x0][0x1a0] ;  /* 0x0000680000047ab9 */ /* 0x000fe20000000a00 */
[----:B------:R-:W-:Y:S01]  /*10ed0*/  LEA R242, P0, R0, R242, 0x1 ;  /* 0x000000f200f27211 */ /* 0x000fe200078008ff */
[----:B------:R-:W-:Y:S01]  /*10ee0*/  USHF.L.U32 UR9, UR4, 0x6, URZ ;  /* 0x0000000604097899 */ /* 0x000fe2000800063f */
[----:B------:R-:W-:Y:S01]  /*10ef0*/  LOP3.LUT R184, R184, 0xfffffffd, RZ, 0xc0, !PT ;  /* 0xfffffffdb8b87812 */ /* 0x000fe200078ec0ff */
[----:B------:R-:W-:Y:S01]  /*10f00*/  UMOV UR8, 0x6 ;  /* 0x0000000600087882 */ /* 0x000fe20000000000 */
[----:B------:R-:W-:Y:S01]  /*10f10*/  LEA.HI.X R241, R0, R241, R2, 0x1, P0 ;  /* 0x000000f100f17211 */ /* 0x000fe200000f0c02 */
[----:B------:R-:W-:Y:S01]  /*10f20*/  USHF.L.U64.HI UR5, UR4, UR8, UR5 ;  /* 0x0000000804057299 */ /* 0x000fe20008010205 */
[----:B------:R-:W-:Y:S01]  /*10f30*/  IMAD.MOV.U32 R16, RZ, RZ, R242 ;  /* 0x000000ffff107224 */ /* 0x000fe200078e00f2 */
[----:B------:R-:W-:Y:S02]  /*10f40*/  IADD3 R6, P0, R242, UR9, RZ ;  /* 0x00000009f2067c10 */ /* 0x000fe4000ff1e0ff */
[----:B------:R-:W-:Y:S01]  /*10f50*/  IMAD.MOV.U32 R17, RZ, RZ, R241 ;  /* 0x000000ffff117224 */ /* 0x000fe200078e00f1 */
[----:B------:R-:W-:-:S02]  /*10f60*/  ISETP.GT.AND P6, PT, R236, R245, PT ;  /* 0x000000f5ec00720c */ /* 0x000fc40003fc4270 */
        /* <DEDUP_REMOVED lines=24> */
[----:B------:R-:W-:Y:S04]  /*110f0*/  LDSM.16.M88.4 R24, [R134+0x1000] ;  /* 0x001000008618783b */ /* 0x000fe80000000200 */
[----:B-----5:R-:W-:Y:S04]  /*11100*/  LDSM.16.M88.4 R8, [R167] ;  /* 0x00000000a708783b */ /* 0x020fe80000000200 */
[----:B------:R-:W-:Y:S04]  /*11110*/  LDSM.16.M88.4 R32, [R165] ;  /* 0x00000000a520783b */ /* 0x000fe80000000200 */
[----:B------:R-:W-:Y:S04]  /*11120*/  LDSM.16.M88.4 R40, [R134+0x1400] ;  /* 0x001400008628783b */ /* 0x000fe80000000200 */
[----:B------:R-:W-:Y:S04]  /*11130*/  LDSM.16.M88.4 R48, [R182] ;  /* 0x00000000b630783b */ /* 0x000fe80000000200 */
[----:B------:R-:W-:Y:S04]  /*11140*/  LDSM.16.M88.4 R56, [R134+0x1800] ;  /* 0x001800008638783b */ /* 0x000fe80000000200 */
[----:B----4-:R-:W1:Y:S04]  /*11150*/  LDSM.16.M88.4 R12, [R166] ;  /* 0x00000000a60c783b */ /* 0x010e680000000200 */
[----:B------:R-:W3:Y:S04]  /*11160*/  LDSM.16.M88.4 R44, [R181] ;  /* 0x00000000b52c783b */ /* 0x000ee80000000200 */
[----:B------:R-:W4:Y:S04]  /*11170*/  LDSM.16.M88.4 R52, [R134+0x1c00] ;  /* 0x001c00008634783b */ /* 0x000f280000000200 */
[----:B--2---:R-:W2:Y:S04]  /*11180*/  S2R R7, SR_TID.X ;  /* 0x0000000000077919 */ /* 0x004ea80000002100 */
[----:B------:R-:W0:Y:S01]  /*11190*/  LDGDEPBAR ;  /* 0x00000000000079af */ /* 0x000e220000000000 */
[----:B--2---:R-:W-:Y:S01]  /*111a0*/  IMAD.SHL.U32 R7, R7, 0x2, RZ ;  /* 0x0000000207077824 */ /* 0x004fe200078e00ff */
        /* <DEDUP_REMOVED lines=23> */
[----:B---3--:R-:W-:Y:S04]  /*11320*/  HMMA.16816.F32.BF16 R32, R8, R44, R24 ;  /* 0x0000002c0820723c */ /* 0x008fe80000041818 */
[----:B------:R3:W-:Y:S04]  /*11330*/  MUFU.TANH R104, R19 ;  /* 0x0000001300687308 */ /* 0x0007e80000002400 */
[C---:B------:R-:W-:Y:S01]  /*11340*/  HMMA.16816.F32.BF16 R24, R12.reuse, R58, RZ ;  /* 0x0000003a0c18723c */ /* 0x040fe200000418ff */
[----:B------:R-:W-:Y:S03]  /*11350*/  LDSM.16.M88.4 R56, [R134+0x2000] ;  /* 0x002000008638783b */ /* 0x000fe60000000200 */
[----:B------:R-:W-:Y:S04]  /*11360*/  MUFU.TANH R86, R28 ;  /* 0x0000001c00567308 */ /* 0x000fe80000002400 */
[----:B---3--:R-:W-:Y:S01]  /*11370*/  HMMA.16816.F32.BF16 R16, R12, R42, RZ ;  /* 0x0000002a0c10723c */ /* 0x008fe200000418ff */
[----:B------:R-:W3:Y:S03]  /*11380*/  LDSM.16.M88.4 R40, [R180] ;  /* 0x00000000b428783b */ /* 0x000ee60000000200 */
[----:B------:R-:W-:Y:S04]  /*11390*/  MUFU.TANH R83, R29 ;  /* 0x0000001d00537308 */ /* 0x000fe80000002400 */
[----:B------:R-:W-:-:S02]  /*113a0*/  FMUL.FTZ R32, R32, c[0x0][0x2ec] ;  /* 0x0000bb0020207a20 */ /* 0x000fc40000410000 */
[----:B------:R-:W-:Y:S02]  /*113b0*/  FMUL.FTZ R33, R33, c[0x0][0x2ec] ;  /* 0x0000bb0021217a20 */ /* 0x000fe40000410000 */
[----:B------:R-:W-:Y:S01]  /*113c0*/  FMUL.FTZ R34, R34, c[0x0][0x2ec] ;  /* 0x0000bb0022227a20 */ /* 0x000fe20000410000 */
[----:B------:R-:W5:Y:S01]  /*113d0*/  MUFU.TANH R101, R30 ;  /* 0x0000001e00657308 */ /* 0x000f620000002400 */
[----:B------:R-:W-:-:S07]  /*113e0*/  FMUL.FTZ R35, R35, c[0x0][0x2ec] ;  /* 0x0000bb0023237a20 */ /* 0x000fce0000410000 */
[----:B------:R4:W1:Y:S03]  /*113f0*/  MUFU.TANH R102, R31 ;  /* 0x0000001f00667308 */ /* 0x0008660000002400 */
[----:B------:R-:W-:Y:S01]  /*11400*/  HMMA.16816.F32.BF16 R16, R8, R50, R16 ;  /* 0x000000320810723c */ /* 0x000fe20000041810 */
[----:B------:R-:W-:Y:S04]  /*11410*/  LDSM.16.M88.4 R48, [R134+0x2400] ;  /* 0x002400008630783b */ /* 0x000fe80000000200 */
[----:B------:R-:W1:Y:S03]  /*11420*/  MUFU.TANH R82, R36 ;  /* 0x0000002400527308 */ /* 0x000e660000002400 */
[----:B----4-:R-:W-:Y:S05]  /*11430*/  HMMA.16816.F32.BF16 R28, R12, R52, RZ ;  /* 0x000000340c1c723c */ /* 0x010fea00000418ff */
[----:B------:R-:W4:Y:S08]  /*11440*/  MUFU.TANH R85, R37 ;  /* 0x0000002500557308 */ /* 0x000f300000002400 */
[----:B------:R-:W-:Y:S03]  /*11450*/  MUFU.TANH R103, R38 ;  /* 0x0000002600677308 */ /* 0x000fe60000002400 */
        /* <DEDUP_REMOVED lines=21> */
[----:B------:R-:W-:Y:S08]  /*115b0*/  MUFU.TANH R111, R34 ;  /* 0x00000022006f7308 */ /* 0x000ff00000002400 */
        /* <DEDUP_REMOVED lines=19> */
[----:B------:R-:W-:Y:S06]  /*116f0*/  MUFU.TANH R115, R38 ;  /* 0x0000002600737308 */ /* 0x000fec0000002400 */
        /* <DEDUP_REMOVED lines=86> */
[--C-:B------:R-:W-:Y:S01]  /*11c60*/  LOP3.LUT R2, R0, 0x1, R7.reuse, 0xfe, !PT ;  /* 0x0000000100027812 */ /* 0x100fe200078efe07 */
[----:B-1----:R-:W-:Y:S03]  /*11c70*/  HMMA.16816.F32.BF16 R28, R12, R48, RZ ;  /* 0x000000300c1c723c */ /* 0x002fe600000418ff */
[C---:B------:R-:W-:Y:S01]  /*11c80*/  ISETP.GE.AND P2, PT, R2.reuse, R5, PT ;  /* 0x000000050200720c */ /* 0x040fe20003f46270 */
[----:B------:R1:W4:Y:S01]  /*11c90*/  MUFU.TANH R156, R19 ;  /* 0x00000013009c7308 */ /* 0x0003220000002400 */
[----:B------:R-:W-:Y:S02]  /*11ca0*/  ISETP.GE.AND P3, PT, R2, R4, PT ;  /* 0x000000040200720c */ /* 0x000fe40003f66270 */
[----:B------:R-:W-:-:S02]  /*11cb0*/  LOP3.LUT R2, R0, 0x9, R7, 0xfe, !PT ;  /* 0x0000000900027812 */ /* 0x000fc400078efe07 */
[----:B------:R-:W-:Y:S02]  /*11cc0*/  @P1 LOP3.LUT R184, R184, 0x2, RZ, 0xfc, !PT ;  /* 0x00000002b8b81812 */ /* 0x000fe400078efcff */
[----:B------:R-:W-:Y:S02]  /*11cd0*/  ISETP.GE.AND P1, PT, R6, R5, PT ;  /* 0x000000050600720c */ /* 0x000fe40003f26270 */
[----:B------:R-:W-:Y:S02]  /*11ce0*/  LOP3.LUT R184, R184, 0xfffffffe, RZ, 0xc0, !PT ;  /* 0xfffffffeb8b87812 */ /* 0x000fe400078ec0ff */
[----:B------:R-:W-:Y:S01]  /*11cf0*/  FSEL R84, R84, -INF , !P1 ;  /* 0xff80000054547808 */ /* 0x000fe20004800000 */
[----:B------:R-:W-:Y:S01]  /*11d00*/  FMUL.FTZ R32, R32, c[0x0][0x2ec] ;  /* 0x0000bb0020207a20 */ /* 0x000fe20000410000 */
[----:B------:R-:W-:Y:S01]  /*11d10*/  @P0 LOP3.LUT R184, R184, 0x1, RZ, 0xfc, !PT ;  /* 0x00000001b8b80812 */ /* 0x000fe200078efcff */
[----:B------:R-:W-:Y:S01]  /*11d20*/  FMUL.FTZ R33, R33, c[0x0][0x2ec] ;  /* 0x0000bb0021217a20 */ /* 0x000fe20000410000 */
[----:B------:R-:W-:Y:S01]  /*11d30*/  ISETP.GE.AND P0, PT, R6, R4, PT ;  /* 0x000000040600720c */ /* 0x000fe20003f06270 */
[----:B-1----:R-:W-:Y:S01]  /*11d40*/  HMMA.16816.F32.BF16 R16, R8, R42, R24 ;  /* 0x0000002a0810723c */ /* 0x002fe20000041818 */
[----:B------:R-:W1:Y:S01]  /*11d50*/  LDSM.16.M88.4 R40, [R134+0x3800] ;  /* 0x003800008628783b */ /* 0x000e620000000200 */
[----:B------:R-:W-:Y:S01]  /*11d60*/  FMUL.FTZ R34, R34, c[0x0][0x2ec] ;  /* 0x0000bb0022227a20 */ /* 0x000fe20000410000 */
[----:B------:R-:W-:Y:S01]  /*11d70*/  MUFU.TANH R57, R33 ;  /* 0x0000002100397308 */ /* 0x000fe20000002400 */
[----:B------:R-:W-:Y:S01]  /*11d80*/  FMUL.FTZ R35, R35, c[0x0][0x2ec] ;  /* 0x0000bb0023237a20 */ /* 0x000fe20000410000 */
[----:B------:R-:W-:-:S02]  /*11d90*/  LOP3.LUT R6, R0, 0x8, R7, 0xfe, !PT ;  /* 0x0000000800067812 */ /* 0x000fc400078efe07 */
[----:B------:R-:W-:Y:S01]  /*11da0*/  FSEL R100, R100, -INF , !P0 ;  /* 0xff80000064647808 */ /* 0x000fe20004000000 */
[----:B------:R-:W-:Y:S01]  /*11db0*/  HMMA.16816.F32.BF16 R24, R12, R54, RZ ;  /* 0x000000360c18723c */ /* 0x000fe200000418ff */
[----:B------:R-:W-:Y:S02]  /*11dc0*/  FSEL R87, R87, -INF , !P2 ;  /* 0xff80000057577808 */ /* 0x000fe40005000000 */
[----:B------:R-:W-:Y:S01]  /*11dd0*/  MUFU.TANH R55, R32 ;  /* 0x0000002000377308 */ /* 0x000fe20000002400 */
[-C--:B------:R-:W-:Y:S02]  /*11de0*/  ISETP.GE.AND P0, PT, R6, R4.reuse, PT ;  /* 0x000000040600720c */ /* 0x080fe40003f06270 */
[C---:B------:R-:W-:Y:S02]  /*11df0*/  ISETP.GE.AND P1, PT, R2.reuse, R5, PT ;  /* 0x000000050200720c */ /* 0x040fe40003f26270 */
[----:B---3--:R-:W-:Y:S01]  /*11e00*/  HMMA.16816.F32.BF16 R28, R8, R36, R28 ;  /* 0x00000024081c723c */ /* 0x008fe2000004181c */
[----:B------:R-:W-:-:S02]  /*11e10*/  ISETP.GE.AND P2, PT, R2, R4, PT ;  /* 0x000000040200720c */ /* 0x000fc40003f46270 */
[----:B------:R-:W-:Y:S01]  /*11e20*/  MUFU.TANH R160, R34 ;  /* 0x0000002200a07308 */ /* 0x000fe20000002400 */
[----:B------:R-:W-:Y:S02]  /*11e30*/  LOP3.LUT R2, R0, 0x11, R7, 0xfe, !PT ;  /* 0x0000001100027812 */ /* 0x000fe400078efe07 */
[----:B-----5:R-:W-:Y:S02]  /*11e40*/  FSEL R101, R101, -INF , !P0 ;  /* 0xff80000065657808 */ /* 0x020fe40004000000 */
        /* <DEDUP_REMOVED lines=8> */
[----:B------:R-:W-:Y:S02]  /*11ed0*/  ISETP.GE.AND P2, PT, R2, R4, PT ;  /* 0x000000040200720c */ /* 0x000fe40003f46270 */
[----:B------:R-:W3:Y:S01]  /*11ee0*/  MUFU.TANH R56, R16 ;  /* 0x0000001000387308 */ /* 0x000ee20000002400 */
[C-C-:B------:R-:W-:Y:S02]  /*11ef0*/  LOP3.LUT R6, R0.reuse, 0x10, R7.reuse, 0xfe, !PT ;  /* 0x0000001000067812 */ /* 0x140fe400078efe07 */
        /* <DEDUP_REMOVED lines=10> */
[----:B------:R-:W5:Y:S01]  /*11fa0*/  MUFU.TANH R159, R18 ;  /* 0x00000012009f7308 */ /* 0x000f620000002400 */
[C---:B------:R-:W-:Y:S02]  /*11fb0*/  ISETP.GE.AND P4, PT, R2.reuse, R5, PT ;  /* 0x000000050200720c */ /* 0x040fe40003f86270 */
[----:B------:R-:W-:Y:S02]  /*11fc0*/  ISETP.GE.AND P1, PT, R2, R4, PT ;  /* 0x000000040200720c */ /* 0x000fe40003f26270 */
[----:B------:R-:W-:Y:S02]  /*11fd0*/  LOP3.LUT R2, R0, 0x19, R7, 0xfe, !PT ;  /* 0x0000001900027812 */ /* 0x000fe400078efe07 */
[----:B------:R-:W-:Y:S01]  /*11fe0*/  FSEL R82, R82, -INF , !P3 ;  /* 0xff80000052527808 */ /* 0x000fe20005800000 */
[----:B------:R1:W1:Y:S01]  /*11ff0*/  MUFU.TANH R161, R19 ;  /* 0x0000001300a17308 */ /* 0x0002620000002400 */
[----:B------:R-:W-:-:S02]  /*12000*/  FSEL R85, R85, -INF , !P0 ;  /* 0xff80000055557808 */ /* 0x000fc40004000000 */
[-C--:B------:R-:W-:Y:S02]  /*12010*/  ISETP.GE.AND P5, PT, R6, R4.reuse, PT ;  /* 0x000000040600720c */ /* 0x080fe40003fa6270 */
[C---:B------:R-:W-:Y:S02]  /*12020*/  ISETP.GE.AND P3, PT, R2.reuse, R5, PT ;  /* 0x000000050200720c */ /* 0x040fe40003f66270 */
[----:B------:R-:W-:Y:S01]  /*12030*/  ISETP.GE.AND P0, PT, R2, R4, PT ;  /* 0x000000040200720c */ /* 0x000fe20003f06270 */
[----:B------:R-:W-:Y:S01]  /*12040*/  MUFU.TANH R189, R30 ;  /* 0x0000001e00bd7308 */ /* 0x000fe20000002400 */
[C-C-:B------:R-:W-:Y:S02]  /*12050*/  LOP3.LUT R2, R0.reuse, 0x20, R7.reuse, 0xfe, !PT ;  /* 0x0000002000027812 */ /* 0x140fe400078efe07 */
[----:B------:R-:W-:Y:S02]  /*12060*/  LOP3.LUT R6, R0, 0x21, R7, 0xfe, !PT ;  /* 0x0000002100067812 */ /* 0x000fe400078efe07 */
[----:B------:R-:W-:-:S02]  /*12070*/  FSEL R107, R107, -INF , !P2 ;  /* 0xff8000006b6b7808 */ /* 0x000fc40005000000 */
[----:B------:R-:W-:Y:S01]  /*12080*/  FSEL R80, R80, -INF , !P4 ;  /* 0xff80000050507808 */ /* 0x000fe20006000000 */
[----:B-1----:R-:W-:Y:S01]  /*12090*/  HMMA.16816.F32.BF16 R16, R8, R46, R24 ;  /* 0x0000002e0810723c */ /* 0x002fe20000041818 */
[----:B------:R-:W1:Y:S01]  /*120a0*/  LDSM.16.M88.4 R44, [R173] ;  /* 0x00000000ad2c783b */ /* 0x000e620000000200 */
[----:B------:R-:W-:Y:S01]  /*120b0*/  MUFU.TANH R22, R31 ;  /* 0x0000001f00167308 */ /* 0x000fe20000002400 */
[----:B------:R-:W-:Y:S02]  /*120c0*/  FSEL R108, R108, -INF , !P1 ;  /* 0xff8000006c6c7808 */ /* 0x000fe40004800000 */
[----:B------:R-:W-:Y:S02]  /*120d0*/  FSEL R109, R109, -INF , !P0 ;  /* 0xff8000006d6d7808 */ /* 0x000fe40004000000 */
[CC--:B------:R-:W-:Y:S01]  /*120e0*/  ISETP.GE.AND P2, PT, R2.reuse, R5.reuse, PT ;  /* 0x000000050200720c */ /* 0x0c0fe20003f46270 */
[----:B------:R-:W-:Y:S01]  /*120f0*/  HMMA.16816.F32.BF16 R24, R12, R50, RZ ;  /* 0x000000320c18723c */ /* 0x000fe200000418ff */
[----:B------:R-:W-:Y:S01]  /*12100*/  ISETP.GE.AND P4, PT, R2, R4, PT ;  /* 0x000000040200720c */ /* 0x000fe20003f86270 */
[----:B------:R-:W-:Y:S01]  /*12110*/  MUFU.TANH R51, R28 ;  /* 0x0000001c00337308 */ /* 0x000fe20000002400 */
[----:B------:R-:W-:-:S02]  /*12120*/  ISETP.GE.AND P1, PT, R6, R5, PT ;  /* 0x000000050600720c */ /* 0x000fc40003f26270 */
[-C--:B------:R-:W-:Y:S02]  /*12130*/  ISETP.GE.AND P0, PT, R6, R4.reuse, PT ;  /* 0x000000040600720c */ /* 0x080fe40003f06270 */
[C-C-:B------:R-:W-:Y:S02]  /*12140*/  LOP3.LUT R2, R0.reuse, 0x28, R7.reuse, 0xfe, !PT ;  /* 0x0000002800027812 */ /* 0x140fe400078efe07 */
[----:B------:R-:W-:Y:S01]  /*12150*/  LOP3.LUT R6, R0, 0x29, R7, 0xfe, !PT ;  /* 0x0000002900067812 */ /* 0x000fe200078efe07 */
[----:B------:R-:W-:Y:S01]  /*12160*/  MUFU.TANH R50, R29 ;  /* 0x0000001d00327308 */ /* 0x000fe20000002400 */
[----:B------:R-:W-:Y:S02]  /*12170*/  FSEL R77, R77, -INF , !P3 ;  /* 0xff8000004d4d7808 */ /* 0x000fe40005800000 */
[----:B------:R-:W-:Y:S02]  /*12180*/  FSEL R78, R78, -INF , !P2 ;  /* 0xff8000004e4e7808 */ /* 0x000fe40005000000 */
[----:B------:R-:W-:Y:S01]  /*12190*/  FSEL R81, R81, -INF , !P1 ;  /* 0xff80000051517808 */ /* 0x000fe20004800000 */
[----:B------:R-:W-:Y:S01]  /*121a0*/  FMUL.FTZ R16, R16, c[0x0][0x2ec] ;  /* 0x0000bb0010107a20 */ /* 0x000fe20000410000 */
[----:B------:R-:W-:Y:S01]  /*121b0*/  FSEL R114, R114, -INF , !P0 ;  /* 0xff80000072727808 */ /* 0x000fe20004000000 */
[----:B------:R-:W-:Y:S01]  /*121c0*/  FMUL.FTZ R17, R17, c[0x0][0x2ec] ;  /* 0x0000bb0011117a20 */ /* 0x000fe20000410000 */
[-C--:B------:R-:W-:Y:S01]  /*121d0*/  ISETP.GE.AND P3, PT, R2, R5.reuse, PT ;  /* 0x000000050200720c */ /* 0x080fe20003f66270 */
[----:B------:R-:W-:Y:S01]  /*121e0*/  FMUL.FTZ R18, R18, c[0x0][0x2ec] ;  /* 0x0000bb0012127a20 */ /* 0x000fe20000410000 */
[----:B------:R-:W1:Y:S01]  /*121f0*/  MUFU.TANH R52, R16 ;  /* 0x0000001000347308 */ /* 0x000e620000002400 */
[----:B------:R-:W-:Y:S01]  /*12200*/  FMUL.FTZ R19, R19, c[0x0][0x2ec] ;  /* 0x0000bb0013137a20 */ /* 0x000fe20000410000 */
[----:B------:R-:W-:Y:S01]  /*12210*/  ISETP.GE.AND P1, PT, R2, R4, PT ;  /* 0x000000040200720c */ /* 0x000fe20003f26270 */
[----:B------:R-:W-:Y:S01]  /*12220*/  HMMA.16816.F32.BF16 R32, R8, R38, R24 ;  /* 0x000000260820723c */ /* 0x000fe20000041818 */
[----:B------:R-:W1:Y:S01]  /*12230*/  LDSM.16.M88.4 R36, [R134+0x3c00] ;  /* 0x003c00008624783b */ /* 0x000e620000000200 */
[----:B------:R-:W-:-:S02]  /*12240*/  ISETP.GE.AND P2, PT, R6, R5, PT ;  /* 0x000000050600720c */ /* 0x000fc40003f46270 */
[----:B------:R-:W-:Y:S01]  /*12250*/  ISETP.GE.AND P0, PT, R6, R4, PT ;  /* 0x000000040600720c */ /* 0x000fe20003f06270 */
[----:B------:R-:W-:Y:S01]  /*12260*/  MUFU.TANH R53, R17 ;  /* 0x0000001100357308 */ /* 0x000fe20000002400 */
[C-C-:B------:R-:W-:Y:S02]  /*12270*/  LOP3.LUT R2, R0.reuse, 0x30, R7.reuse, 0xfe, !PT ;  /* 0x0000003000027812 */ /* 0x140fe400078efe07 */
[----:B------:R-:W-:Y:S02]  /*12280*/  LOP3.LUT R6, R0, 0x31, R7, 0xfe, !PT ;  /* 0x0000003100067812 */ /* 0x000fe400078efe07 */
[----:B------:R-:W-:Y:S02]  /*12290*/  FSEL R111, R111, -INF , !P4 ;  /* 0xff8000006f6f7808 */ /* 0x000fe40006000000 */
[----:B------:R-:W-:Y:S01]  /*122a0*/  FSEL R79, R79, -INF , !P3 ;  /* 0xff8000004f4f7808 */ /* 0x000fe20005800000 */
[----:B------:R-:W1:Y:S01]  /*122b0*/  MUFU.TANH R163, R18 ;  /* 0x0000001200a37308 */ /* 0x000e620000002400 */
[----:B------:R-:W-:-:S02]  /*122c0*/  FSEL R116, R116, -INF , !P1 ;  /* 0xff80000074747808 */ /* 0x000fc40004800000 */
[CC--:B------:R-:W-:Y:S02]  /*122d0*/  ISETP.GE.AND P3, PT, R2.reuse, R5.reuse, PT ;  /* 0x000000050200720c */ /* 0x0c0fe40003f66270 */
[----:B------:R-:W-:Y:S02]  /*122e0*/  ISETP.GE.AND P4, PT, R2, R4, PT ;  /* 0x000000040200720c */ /* 0x000fe40003f86270 */
[----:B------:R-:W-:Y:S01]  /*122f0*/  ISETP.GE.AND P1, PT, R6, R5, PT ;  /* 0x000000050600720c */ /* 0x000fe20003f26270 */
[----:B------:R2:W1:Y:S01]  /*12300*/  MUFU.TANH R187, R19 ;  /* 0x0000001300bb7308 */ /* 0x0004620000002400 */
[----:B------:R-:W-:Y:S02]  /*12310*/  LOP3.LUT R2, R0, 0x38, R7, 0xfe, !PT ;  /* 0x0000003800027812 */ /* 0x000fe400078efe07 */
        /* <DEDUP_REMOVED lines=8> */
[-C--:B------:R-:W-:Y:S02]  /*123a0*/  ISETP.GE.AND P0, PT, R6, R4.reuse, PT ;  /* 0x000000040600720c */ /* 0x080fe40003f06270 */
[CC--:B------:R-:W-:Y:S01]  /*123b0*/  ISETP.GE.AND P3, PT, R2.reuse, R5.reuse, PT ;  /* 0x000000050200720c */ /* 0x0c0fe20003f66270 */
[----:B--2---:R-:W-:Y:S01]  /*123c0*/  HMMA.16816.F32.BF16 R16, R12, R40, RZ ;  /* 0x000000280c10723c */ /* 0x004fe200000418ff */
[----:B------:R-:W-:Y:S01]  /*123d0*/  MUFU.TANH R48, R33 ;  /* 0x0000002100307308 */ /* 0x000fe20000002400 */
[----:B------:R-:W-:Y:S02]  /*123e0*/  ISETP.GE.AND P1, PT, R2, R4, PT ;  /* 0x000000040200720c */ /* 0x000fe40003f26270 */
[----:B------:R-:W-:Y:S02]  /*123f0*/  LOP3.LUT R2, R0, 0x39, R7, 0xfe, !PT ;  /* 0x0000003900027812 */ /* 0x000fe400078efe07 */
[----:B------:R-:W-:Y:S02]  /*12400*/  FSEL R75, R75, -INF , !P2 ;  /* 0xff8000004b4b7808 */ /* 0x000fe40005000000 */
[----:B------:R-:W-:Y:S01]  /*12410*/  FSEL R120, R120, -INF , !P0 ;  /* 0xff80000078787808 */ /* 0x000fe20004000000 */
[----:B------:R-:W2:Y:S01]  /*12420*/  MUFU.TANH R190, R34 ;  /* 0x0000002200be7308 */ /* 0x000ea20000002400 */
        /* <DEDUP_REMOVED lines=8> */
[----:B-1----:R-:W-:Y:S01]  /*124b0*/  HMMA.16816.F32.BF16 R24, R8, R44, R16 ;  /* 0x0000002c0818723c */ /* 0x002fe20000041810 */
[----:B------:R-:W-:Y:S02]  /*124c0*/  LOP3.LUT R2, R0, 0x41, R7, 0xfe, !PT ;  /* 0x0000004100027812 */ /* 0x000fe400078efe07 */
[----:B------:R-:W-:Y:S02]  /*124d0*/  FSEL R122, R122, -INF , !P1 ;  /* 0xff8000007a7a7808 */ /* 0x000fe40004800000 */
[----:B------:R-:W-:Y:S02]  /*124e0*/  FSEL R119, R119, -INF , !P0 ;  /* 0xff80000077777808 */ /* 0x000fe40004000000 */
[C---:B------:R-:W-:Y:S01]  /*124f0*/  ISETP.GE.AND P1, PT, R2.reuse, R5, PT ;  /* 0x000000050200720c */ /* 0x040fe20003f26270 */
[----:B------:R-:W-:Y:S01]  /*12500*/  HMMA.16816.F32.BF16 R16, R12, R42, RZ ;  /* 0x0000002a0c10723c */ /* 0x000fe200000418ff */
[----:B------:R-:W1:Y:S01]  /*12510*/  LDSM.16.M88.4 R40, [R172] ;  /* 0x00000000ac28783b */ /* 0x000e620000000200 */
[----:B------:R-:W-:-:S02]  /*12520*/  ISETP.GE.AND P0, PT, R2, R4, PT ;  /* 0x000000040200720c */ /* 0x000fc40003f06270 */
[C-C-:B------:R-:W-:Y:S01]  /*12530*/  LOP3.LUT R6, R0.reuse, 0x48, R7.reuse, 0xfe, !PT ;  /* 0x0000004800067812 */ /* 0x140fe200078efe07 */
[----:B--2---:R-:W-:Y:S01]  /*12540*/  LDSM.16.M88.4 R32, [R171] ;  /* 0x00000000ab20783b */ /* 0x004fe20000000200 */
        /* <DEDUP_REMOVED lines=10> */
[----:B------:R-:W-:Y:S01]  /*125f0*/  MUFU.TANH R188, R24 ;  /* 0x0000001800bc7308 */ /* 0x000fe20000002400 */
[----:B------:R-:W-:Y:S01]  /*12600*/  FMUL.FTZ R27, R27, c[0x0][0x2ec] ;  /* 0x0000bb001b1b7a20 */ /* 0x000fe20000410000 */
[C---:B------:R-:W-:Y:S01]  /*12610*/  ISETP.GE.AND P2, PT, R2.reuse, R5, PT ;  /* 0x000000050200720c */ /* 0x040fe20003f46270 */
[----:B------:R-:W-:Y:S01]  /*12620*/  HMMA.16816.F32.BF16 R28, R8, R46, R16 ;  /* 0x0000002e081c723c */ /* 0x000fe20000041810 */
[----:B------:R-:W2:Y:S01]  /*12630*/  LDSM.16.M88.4 R44, [R134+0x4000] ;  /* 0x00400000862c783b */ /* 0x000ea20000000200 */
[----:B------:R-:W-:-:S02]  /*12640*/  ISETP.GE.AND P0, PT, R2, R4, PT ;  /* 0x000000040200720c */ /* 0x000fc40003f06270 */
[C-C-:B------:R-:W-:Y:S01]  /*12650*/  LOP3.LUT R6, R0.reuse, 0x50, R7.reuse, 0xfe, !PT ;  /* 0x0000005000067812 */ /* 0x140fe200078efe07 */
[----:B------:R-:W1:Y:S01]  /*12660*/  MUFU.TANH R21, R25 ;  /* 0x0000001900157308 */ /* 0x000e620000002400 */
[----:B------:R-:W-:Y:S02]  /*12670*/  LOP3.LUT R2, R0, 0x51, R7, 0xfe, !PT ;  /* 0x0000005100027812 */ /* 0x000fe400078efe07 */
[----:B------:R-:W-:Y:S01]  /*12680*/  HMMA.16816.F32.BF16 R16, R12, R36, RZ ;  /* 0x000000240c10723c */ /* 0x000fe200000418ff */
[----:B------:R-:W-:Y:S02]  /*12690*/  FSEL R121, R121, -INF , !P4 ;  /* 0xff80000079797808 */ /* 0x000fe40006000000 */
[----:B------:R-:W-:Y:S02]  /*126a0*/  FSEL R69, R69, -INF , !P3 ;  /* 0xff80000045457808 */ /* 0x000fe40005800000 */
[----:B------:R-:W-:Y:S01]  /*126b0*/  MUFU.TANH R157, R26 ;  /* 0x0000001a009d7308 */ /* 0x000fe20000002400 */
        /* <DEDUP_REMOVED lines=36> */
[----:B------:R-:W3:Y:S01]  /*12900*/  MUFU.TANH R118, R24 ;  /* 0x0000001800767308 */ /* 0x000ee20000002400 */
[----:B------:R-:W-:Y:S01]  /*12910*/  FMUL.FTZ R27, R27, c[0x0][0x2ec] ;  /* 0x0000bb001b1b7a20 */ /* 0x000fe20000410000 */
[----:B------:R-:W-:Y:S01]  /*12920*/  LOP3.LUT R2, R0, 0x61, R7, 0xfe, !PT ;  /* 0x0000006100027812 */ /* 0x000fe200078efe07 */
[----:B-1----:R-:W-:Y:S01]  /*12930*/  HMMA.16816.F32.BF16 R28, R8, R42, R16 ;  /* 0x0000002a081c723c */ /* 0x002fe20000041810 */
[----:B------:R-:W1:Y:S01]  /*12940*/  LDSM.16.M88.4 R40, [R134+0x4400] ;  /* 0x004400008628783b */ /* 0x000e620000000200 */
[----:B------:R-:W-:-:S03]  /*12950*/  FSEL R131, R131, -INF , !P1 ;  /* 0xff80000083837808 */ /* 0x000fc60004800000 */
[----:B------:R-:W1:Y:S01]  /*12960*/  MUFU.TANH R112, R25 ;  /* 0x0000001900707308 */ /* 0x000e620000002400 */
[----:B------:R-:W-:Y:S02]  /*12970*/  FSEL R132, R132, -INF , !P0 ;  /* 0xff80000084847808 */ /* 0x000fe40004000000 */
[C---:B------:R-:W-:Y:S01]  /*12980*/  ISETP.GE.AND P1, PT, R2.reuse, R5, PT ;  /* 0x000000050200720c */ /* 0x040fe20003f26270 */
[----:B--2---:R-:W-:Y:S01]  /*12990*/  HMMA.16816.F32.BF16 R16, R12, R44, RZ ;  /* 0x0000002c0c10723c */ /* 0x004fe200000418ff */
[----:B------:R-:W-:Y:S02]  /*129a0*/  ISETP.GE.AND P0, PT, R2, R4, PT ;  /* 0x000000040200720c */ /* 0x000fe40003f06270 */
[C-C-:B------:R-:W-:Y:S01]  /*129b0*/  LOP3.LUT R2, R0.reuse, 0x68, R7.reuse, 0xfe, !PT ;  /* 0x0000006800027812 */ /* 0x140fe200078efe07 */
[----:B------:R-:W-:Y:S01]  /*129c0*/  MUFU.TANH R123, R26 ;  /* 0x0000001a007b7308 */ /* 0x000fe20000002400 */
[----:B------:R-:W-:Y:S02]  /*129d0*/  LOP3.LUT R6, R0, 0x69, R7, 0xfe, !PT ;  /* 0x0000006900067812 */ /* 0x000fe400078efe07 */
[----:B------:R-:W-:-:S02]  /*129e0*/  FSEL R65, R65, -INF , !P2 ;  /* 0xff80000041417808 */ /* 0x000fc40005000000 */
[----:B------:R-:W-:Y:S02]  /*129f0*/  FSEL R61, R61, -INF , !P3 ;  /* 0xff8000003d3d7808 */ /* 0x000fe40005800000 */
[----:B------:R-:W-:Y:S01]  /*12a00*/  FSEL R63, R63, -INF , !P1 ;  /* 0xff8000003f3f7808 */ /* 0x000fe20004800000 */
[----:B------:R2:W1:Y:S01]  /*12a10*/  MUFU.TANH R117, R27 ;  /* 0x0000001b00757308 */ /* 0x0004620000002400 */
[----:B------:R-:W-:Y:S02]  /*12a20*/  FSEL R152, R152, -INF , !P0 ;  /* 0xff80000098987808 */ /* 0x000fe40004000000 */
[-C--:B------:R-:W-:Y:S01]  /*12a30*/  ISETP.GE.AND P3, PT, R2, R5.reuse, PT ;  /* 0x000000050200720c */ /* 0x080fe20003f66270 */
[----:B------:R-:W-:Y:S01]  /*12a40*/  FMUL.FTZ R28, R28, c[0x0][0x2ec] ;  /* 0x0000bb001c1c7a20 */ /* 0x000fe20000410000 */
[-C--:B------:R-:W-:Y:S01]  /*12a50*/  ISETP.GE.AND P1, PT, R2, R4.reuse, PT ;  /* 0x000000040200720c */ /* 0x080fe20003f26270 */
[----:B------:R-:W-:Y:S01]  /*12a60*/  FMUL.FTZ R29, R29, c[0x0][0x2ec] ;  /* 0x0000bb001d1d7a20 */ /* 0x000fe20000410000 */
[----:B------:R-:W-:Y:S01]  /*12a70*/  ISETP.GE.AND P2, PT, R6, R5, PT ;  /* 0x000000050600720c */ /* 0x000fe20003f46270 */
[----:B------:R-:W-:Y:S01]  /*12a80*/  FMUL.FTZ R30, R30, c[0x0][0x2ec] ;  /* 0x0000bb001e1e7a20 */ /* 0x000fe20000410000 */
[----:B------:R-:W1:Y:S01]  /*12a90*/  MUFU.TANH R106, R28 ;  /* 0x0000001c006a7308 */ /* 0x000e620000002400 */
[----:B------:R-:W-:Y:S01]  /*12aa0*/  FMUL.FTZ R31, R31, c[0x0][0x2ec] ;  /* 0x0000bb001f1f7a20 */ /* 0x000fe20000410000 */
[----:B------:R-:W-:-:S02]  /*12ab0*/  ISETP.GE.AND P0, PT, R6, R4, PT ;  /* 0x000000040600720c */ /* 0x000fc40003f06270 */
[C-C-:B------:R-:W-:Y:S02]  /*12ac0*/  LOP3.LUT R2, R0.reuse, 0x70, R7.reuse, 0xfe, !PT ;  /* 0x0000007000027812 */ /* 0x140fe400078efe07 */
[----:B------:R-:W-:Y:S01]  /*12ad0*/  LOP3.LUT R6, R0, 0x71, R7, 0xfe, !PT ;  /* 0x0000007100067812 */ /* 0x000fe200078efe07 */
[----:B--2---:R-:W-:Y:S01]  /*12ae0*/  HMMA.16816.F32.BF16 R24, R8, R32, R16 ;  /* 0x000000200818723c */ /* 0x004fe20000041810 */
[----:B------:R-:W-:Y:S01]  /*12af0*/  MUFU.TANH R110, R29 ;  /* 0x0000001d006e7308 */ /* 0x000fe20000002400 */
[----:B------:R-:W-:Y:S02]  /*12b00*/  FSEL R130, R130, -INF , !P4 ;  /* 0xff80000082827808 */ /* 0x000fe40006000000 */
[----:B------:R-:W-:Y:S02]  /*12b10*/  FSEL R59, R59, -INF , !P3 ;  /* 0xff8000003b3b7808 */ /* 0x000fe40005800000 */
[----:B------:R-:W-:Y:S02]  /*12b20*/  FSEL R154, R154, -INF , !P1 ;  /* 0xff8000009a9a7808 */ /* 0x000fe40004800000 */
[----:B------:R-:W-:Y:S01]  /*12b30*/  HMMA.16816.F32.BF16 R16, R12, R46, RZ ;  /* 0x0000002e0c10723c */ /* 0x000fe200000418ff */
[----:B------:R-:W2:Y:S01]  /*12b40*/  LDSM.16.M88.4 R44, [R170] ;  /* 0x00000000aa2c783b */ /* 0x000ea20000000200 */
[----:B------:R-:W1:Y:S01]  /*12b50*/  MUFU.TANH R98, R30 ;  /* 0x0000001e00627308 */ /* 0x000e620000002400 */
[----:B------:R-:W-:-:S02]  /*12b60*/  ISETP.GE.AND P3, PT, R2, R5, PT ;  /* 0x000000050200720c */ /* 0x000fc40003f66270 */
[-C--:B------:R-:W-:Y:S02]  /*12b70*/  ISETP.GE.AND P4, PT, R2, R4.reuse, PT ;  /* 0x000000040200720c */ /* 0x080fe40003f86270 */
[-C--:B------:R-:W-:Y:S02]  /*12b80*/  ISETP.GE.AND P1, PT, R6, R5.reuse, PT ;  /* 0x000000050600720c */ /* 0x080fe40003f26270 */
[----:B------:R-:W-:Y:S01]  /*12b90*/  LOP3.LUT R2, R0, 0x78, R7, 0xfe, !PT ;  /* 0x0000007800027812 */ /* 0x000fe200078efe07 */
[----:B------:R1:W1:Y:S01]  /*12ba0*/  MUFU.TANH R105, R31 ;  /* 0x0000001f00697308 */ /* 0x0002620000002400 */
[----:B----4-:R-:W-:Y:S02]  /*12bb0*/  FSEL R156, R156, -INF , !P0 ;  /* 0xff8000009c9c7808 */ /* 0x010fe40004000000 */
[----:B------:R-:W-:Y:S02]  /*12bc0*/  FSEL R60, R60, -INF , !P3 ;  /* 0xff8000003c3c7808 */ /* 0x000fe40005800000 */
[----:B------:R-:W-:Y:S01]  /*12bd0*/  FSEL R62, R62, -INF , !P1 ;  /* 0xff8000003e3e7808 */ /* 0x000fe20004800000 */
[----:B------:R-:W-:Y:S01]  /*12be0*/  FMUL.FTZ R24, R24, c[0x0][0x2ec] ;  /* 0x0000bb0018187a20 */ /* 0x000fe20000410000 */
[-C--:B------:R-:W-:Y:S01]  /*12bf0*/  ISETP.GE.AND P0, PT, R6, R4.reuse, PT ;  /* 0x000000040600720c */ /* 0x080fe20003f06270 */
[----:B------:R-:W-:Y:S01]  /*12c00*/  FMUL.FTZ R25, R25, c[0x0][0x2ec] ;  /* 0x0000bb0019197a20 */ /* 0x000fe20000410000 */
[----:B------:R-:W-:Y:S01]  /*12c10*/  ISETP.GE.AND P3, PT, R2, R5, PT ;  /* 0x000000050200720c */ /* 0x000fe20003f66270 */
[----:B------:R-:W-:Y:S01]  /*12c20*/  FMUL.FTZ R26, R26, c[0x0][0x2ec] ;  /* 0x0000bb001a1a7a20 */ /* 0x000fe20000410000 */
[----:B------:R-:W4:Y:S01]  /*12c30*/  MUFU.TANH R23, R24 ;  /* 0x0000001800177308 */ /* 0x000f220000002400 */
[----:B------:R-:W-:Y:S01]  /*12c40*/  FMUL.FTZ R27, R27, c[0x0][0x2ec] ;  /* 0x0000bb001b1b7a20 */ /* 0x000fe20000410000 */
[----:B------:R-:W-:-:S02]  /*12c50*/  ISETP.GE.AND P1, PT, R2, R4, PT ;  /* 0x000000040200720c */ /* 0x000fc40003f26270 */
[C-C-:B------:R-:W-:Y:S01]  /*12c60*/  LOP3.LUT R6, R0.reuse, 0x79, R7.reuse, 0xfe, !PT ;  /* 0x0000007900067812 */ /* 0x140fe200078efe07 */
[----:B-1----:R-:W-:Y:S01]  /*12c70*/  HMMA.16816.F32.BF16 R28, R8, R34, R16 ;  /* 0x00000022081c723c */ /* 0x002fe20000041810 */
[----:B------:R-:W-:Y:S02]  /*12c80*/  LOP3.LUT R2, R0, 0x80, R7, 0xfe, !PT ;  /* 0x0000008000027812 */ /* 0x000fe400078efe07 */
[----:B------:R-:W1:Y:S01]  /*12c90*/  MUFU.TANH R96, R25 ;  /* 0x0000001900607308 */ /* 0x000e620000002400 */
[----:B------:R-:W-:Y:S02]  /*12ca0*/  FSEL R155, R155, -INF , !P4 ;  /* 0xff8000009b9b7808 */ /* 0x000fe40006000000 */
[----:B------:R-:W-:Y:S02]  /*12cb0*/  FSEL R158, R158, -INF , !P0 ;  /* 0xff8000009e9e7808 */ /* 0x000fe40004000000 */
[----:B------:R-:W-:Y:S01]  /*12cc0*/  HMMA.16816.F32.BF16 R16, R12, R40, RZ ;  /* 0x000000280c10723c */ /* 0x000fe200000418ff */
[----:B---3--:R-:W-:-:S02]  /*12cd0*/  FSEL R56, R56, -INF , !P3 ;  /* 0xff80000038387808 */ /* 0x008fc40005800000 */
[----:B------:R-:W-:Y:S01]  /*12ce0*/  MUFU.TANH R99, R26 ;  /* 0x0000001a00637308 */ /* 0x000fe20000002400 */
[-C--:B------:R-:W-:Y:S02]  /*12cf0*/  ISETP.GE.AND P0, PT, R6, R4.reuse, PT ;  /* 0x000000040600720c */ /* 0x080fe40003f06270 */
[C---:B------:R-:W-:Y:S02]  /*12d00*/  ISETP.GE.AND P3, PT, R2.reuse, R5, PT ;  /* 0x000000050200720c */ /* 0x040fe40003f66270 */
[----:B------:R-:W-:Y:S02]  /*12d10*/  ISETP.GE.AND P4, PT, R2, R4, PT ;  /* 0x000000040200720c */ /* 0x000fe40003f86270 */
[----:B------:R-:W-:Y:S01]  /*12d20*/  LOP3.LUT R2, R0, 0x81, R7, 0xfe, !PT ;  /* 0x0000008100027812 */ /* 0x000fe200078efe07 */
[----:B------:R2:W3:Y:S01]  /*12d30*/  MUFU.TANH R97, R27 ;  /* 0x0000001b00617308 */ /* 0x0004e20000002400 */
[----:B-----5:R-:W-:Y:S02]  /*12d40*/  FSEL R159, R159, -INF , !P1 ;  /* 0xff8000009f9f7808 */ /* 0x020fe40004800000 */
[----:B------:R-:W-:-:S02]  /*12d50*/  FSEL R161, R161, -INF , !P0 ;  /* 0xff800000a1a17808 */ /* 0x000fc40004000000 */
[-C--:B------:R-:W-:Y:S01]  /*12d60*/  ISETP.GE.AND P1, PT, R2, R5.reuse, PT ;  /* 0x000000050200720c */ /* 0x080fe20003f26270 */
[----:B------:R-:W-:Y:S01]  /*12d70*/  FMUL.FTZ R28, R28, c[0x0][0x2ec] ;  /* 0x0000bb001c1c7a20 */ /* 0x000fe20000410000 */
[----:B------:R-:W-:Y:S01]  /*12d80*/  ISETP.GE.AND P0, PT, R2, R4, PT ;  /* 0x000000040200720c */ /* 0x000fe20003f06270 */
[----:B------:R-:W-:Y:S01]  /*12d90*/  FMUL.FTZ R29, R29, c[0x0][0x2ec] ;  /* 0x0000bb001d1d7a20 */ /* 0x000fe20000410000 */
[----:B------:R-:W-:Y:S01]  /*12da0*/  LOP3.LUT R2, R0, 0x88, R7, 0xfe, !PT ;  /* 0x0000008800027812 */ /* 0x000fe200078efe07 */
[----:B------:R-:W-:Y:S01]  /*12db0*/  FMUL.FTZ R30, R30, c[0x0][0x2ec] ;  /* 0x0000bb001e1e7a20 */ /* 0x000fe20000410000 */
[----:B------:R-:W-:Y:S01]  /*12dc0*/  FSEL R58, R58, -INF , !P2 ;  /* 0xff8000003a3a7808 */ /* 0x000fe20005000000 */
[----:B------:R-:W-:Y:S01]  /*12dd0*/  FMUL.FTZ R31, R31, c[0x0][0x2ec] ;  /* 0x0000bb001f1f7a20 */ /* 0x000fe20000410000 */
[----:B------:R-:W-:Y:S01]  /*12de0*/  FSEL R55, R55, -INF , !P3 ;  /* 0xff80000037377808 */ /* 0x000fe20005800000 */
[----:B------:R-:W5:Y:S01]  /*12df0*/  MUFU.TANH R94, R28 ;  /* 0x0000001c005e7308 */ /* 0x000f620000002400 */
[----:B------:R-:W-:Y:S01]  /*12e00*/  FSEL R57, R57, -INF , !P1 ;  /* 0xff80000039397808 */ /* 0x000fe20004800000 */
[----:B--2---:R-:W-:Y:S01]  /*12e10*/  HMMA.16816.F32.BF16 R24, R8, R44, R16 ;  /* 0x0000002c0818723c */ /* 0x004fe20000041810 */
[----:B------:R-:W-:-:S02]  /*12e20*/  ISETP.GE.AND P2, PT, R6, R5, PT ;  /* 0x000000050600720c */ /* 0x000fc40003f46270 */
[CC--:B------:R-:W-:Y:S02]  /*12e30*/  ISETP.GE.AND P3, PT, R2.reuse, R5.reuse, PT ;  /* 0x000000050200720c */ /* 0x0c0fe40003f66270 */
[----:B------:R-:W-:Y:S01]  /*12e40*/  ISETP.GE.AND P1, PT, R2, R4, PT ;  /* 0x000000040200720c */ /* 0x000fe20003f26270 */
[----:B------:R-:W-:Y:S01]  /*12e50*/  MUFU.TANH R95, R29 ;  /* 0x0000001d005f7308 */ /* 0x000fe20000002400 */
[----:B------:R-:W-:Y:S01]  /*12e60*/  LOP3.LUT R2, R0, 0x89, R7, 0xfe, !PT ;  /* 0x0000008900027812 */ /* 0x000fe200078efe07 */
[----:B------:R-:W-:Y:S01]  /*12e70*/  HMMA.16816.F32.BF16 R16, R12, R42, RZ ;  /* 0x0000002a0c10723c */ /* 0x000fe200000418ff */
[----:B------:R-:W2:Y:S01]  /*12e80*/  LDSM.16.M88.4 R40, [R169] ;  /* 0x00000000a928783b */ /* 0x000ea20000000200 */
[----:B------:R-:W-:Y:S02]  /*12e90*/  FSEL R54, R54, -INF , !P2 ;  /* 0xff80000036367808 */ /* 0x000fe40005000000 */
[----:B------:R-:W-:Y:S02]  /*12ea0*/  FSEL R185, R185, -INF , !P0 ;  /* 0xff800000b9b97808 */ /* 0x000fe40004000000 */
[----:B------:R-:W1:Y:S01]  /*12eb0*/  MUFU.TANH R89, R30 ;  /* 0x0000001e00597308 */ /* 0x000e620000002400 */
[----:B------:R-:W-:-:S02]  /*12ec0*/  ISETP.GE.AND P2, PT, R2, R5, PT ;  /* 0x000000050200720c */ /* 0x000fc40003f46270 */
[----:B------:R-:W-:Y:S02]  /*12ed0*/  ISETP.GE.AND P0, PT, R2, R4, PT ;  /* 0x000000040200720c */ /* 0x000fe40003f06270 */
[C-C-:B------:R-:W-:Y:S02]  /*12ee0*/  LOP3.LUT R6, R0.reuse, 0x90, R7.reuse, 0xfe, !PT ;  /* 0x0000009000067812 */ /* 0x140fe400078efe07 */
[----:B------:R-:W-:Y:S01]  /*12ef0*/  LOP3.LUT R2, R0, 0x91, R7, 0xfe, !PT ;  /* 0x0000009100027812 */ /* 0x000fe200078efe07 */
[----:B------:R2:W1:Y:S01]  /*12f00*/  MUFU.TANH R93, R31 ;  /* 0x0000001f005d7308 */ /* 0x0004620000002400 */
[----:B------:R-:W-:Y:S01]  /*12f10*/  FSEL R160, R160, -INF , !P4 ;  /* 0xff800000a0a07808 */ /* 0x000fe20006000000 */
[----:B------:R-:W-:Y:S01]  /*12f20*/  FMUL.FTZ R24, R24, c[0x0][0x2ec] ;  /* 0x0000bb0018187a20 */ /* 0x000fe20000410000 */
[----:B------:R-:W-:Y:S01]  /*12f30*/  FSEL R52, R52, -INF , !P3 ;  /* 0xff80000034347808 */ /* 0x000fe20005800000 */
[----:B------:R-:W-:Y:S01]  /*12f40*/  FMUL.FTZ R25, R25, c[0x0][0x2ec] ;  /* 0x0000bb0019197a20 */ /* 0x000fe20000410000 */
[----:B------:R-:W-:Y:S01]  /*12f50*/  FSEL R163, R163, -INF , !P1 ;  /* 0xff800000a3a37808 */ /* 0x000fe20004800000 */
[----:B------:R-:W-:Y:S01]  /*12f60*/  FMUL.FTZ R26, R26, c[0x0][0x2ec] ;  /* 0x0000bb001a1a7a20 */ /* 0x000fe20000410000 */
[----:B------:R-:W-:Y:S01]  /*12f70*/  FSEL R187, R187, -INF , !P0 ;  /* 0xff800000bbbb7808 */ /* 0x000fe20004000000 */
[----:B------:R-:W-:Y:S01]  /*12f80*/  FMUL.FTZ R27, R27, c[0x0][0x2ec] ;  /* 0x0000bb001b1b7a20 */ /* 0x000fe20000410000 */
[----:B------:R-:W-:Y:S01]  /*12f90*/  MUFU.TANH R92, R24 ;  /* 0x00000018005c7308 */ /* 0x000fe20000002400 */
[----:B------:R-:W-:Y:S01]  /*12fa0*/  HMMA.16816.F32.BF16 R32, R8, R46, R16 ;  /* 0x0000002e0820723c */ /* 0x000fe20000041810 */
[----:B------:R-:W-:-:S02]  /*12fb0*/  ISETP.GE.AND P3, PT, R6, R5, PT ;  /* 0x000000050600720c */ /* 0x000fc40003f66270 */
[-C--:B------:R-:W-:Y:S02]  /*12fc0*/  ISETP.GE.AND P4, PT, R6, R4.reuse, PT ;  /* 0x000000040600720c */ /* 0x080fe40003f86270 */
[C---:B------:R-:W-:Y:S02]  /*12fd0*/  ISETP.GE.AND P1, PT, R2.reuse, R5, PT ;  /* 0x000000050200720c */ /* 0x040fe40003f26270 */
[----:B------:R-:W1:Y:S01]  /*12fe0*/  MUFU.TANH R90, R25 ;  /* 0x00000019005a7308 */ /* 0x000e620000002400 */
[----:B------:R-:W-:Y:S01]  /*12ff0*/  HMMA.16816.F32.BF16 R16, R12, R36, RZ ;  /* 0x000000240c10723c */ /* 0x000fe200000418ff */
[----:B------:R-:W-:Y:S02]  /*13000*/  ISETP.GE.AND P0, PT, R2, R4, PT ;  /* 0x000000040200720c */ /* 0x000fe40003f06270 */
[C-C-:B------:R-:W-:Y:S02]  /*13010*/  LOP3.LUT R6, R0.reuse, 0x98, R7.reuse, 0xfe, !PT ;  /* 0x0000009800067812 */ /* 0x140fe400078efe07 */
[----:B------:R-:W-:-:S02]  /*13020*/  LOP3.LUT R2, R0, 0x99, R7, 0xfe, !PT ;  /* 0x0000009900027812 */ /* 0x000fc400078efe07 */
[----:B------:R-:W-:Y:S01]  /*13030*/  MUFU.TANH R91, R26 ;  /* 0x0000001a005b7308 */ /* 0x000fe20000002400 */
[----:B------:R-:W-:Y:S02]  /*13040*/  FSEL R53, R53, -INF , !P2 ;  /* 0xff80000035357808 */ /* 0x000fe40005000000 */
[----:B------:R-:W-:Y:S02]  /*13050*/  FSEL R50, R50, -INF , !P1 ;  /* 0xff80000032327808 */ /* 0x000fe40004800000 */
[----:B------:R-:W-:Y:S02]  /*13060*/  FSEL R194, R22, -INF , !P0 ;  /* 0xff80000016c27808 */ /* 0x000fe40004000000 */
[-C--:B------:R-:W-:Y:S01]  /*13070*/  ISETP.GE.AND P1, PT, R6, R4.reuse, PT ;  /* 0x000000040600720c */ /* 0x080fe20003f26270 */
[----:B------:R1:W1:Y:S01]  /*13080*/  MUFU.TANH R88, R27 ;  /* 0x0000001b00587308 */ /* 0x0002620000002400 */
        /* <DEDUP_REMOVED lines=8> */
[----:B--2---:R-:W-:Y:S01]  /*13110*/  HMMA.16816.F32.BF16 R28, R8, R40, R16 ;  /* 0x00000028081c723c */ /* 0x004fe20000041810 */
[----:B------:R-:W-:Y:S01]  /*13120*/  ISETP.GE.AND P1, PT, R2, R5, PT ;  /* 0x000000050200720c */ /* 0x000fe20003f26270 */
[----:B------:R-:W-:Y:S01]  /*13130*/  MUFU.TANH R45, R32 ;  /* 0x00000020002d7308 */ /* 0x000fe20000002400 */
[----:B------:R-:W-:-:S02]  /*13140*/  FSEL R51, R51, -INF , !P3 ;  /* 0xff80000033337808 */ /* 0x000fc40005800000 */
[----:B------:R-:W-:Y:S01]  /*13150*/  FSEL R47, R21, -INF , !P1 ;  /* 0xff800000152f7808 */ /* 0x000fe20004800000 */
[----:B-1----:R-:W1:Y:S02]  /*13160*/  LDSM.16.M88.4 R24, [R134+0x4c00] ;  /* 0x004c00008618783b */ /* 0x002e640000000200 */
[----:B------:R-:W-:Y:S01]  /*13170*/  HMMA.16816.F32.BF16 R16, R12, R38, RZ ;  /* 0x000000260c10723c */ /* 0x000fe200000418ff */
[----:B------:R-:W-:Y:S01]  /*13180*/  ISETP.GE.AND P3, PT, R6, R5, PT ;  /* 0x000000050600720c */ /* 0x000fe20003f66270 */
[----:B------:R-:W-:Y:S01]  /*13190*/  MUFU.TANH R44, R33 ;  /* 0x00000021002c7308 */ /* 0x000fe20000002400 */
[----:B------:R-:W2:Y:S01]  /*131a0*/  LDSM.16.M88.4 R36, [R168] ;  /* 0x00000000a824783b */ /* 0x000ea20000000200 */
[----:B------:R-:W-:Y:S01]  /*131b0*/  LOP3.LUT R6, R0, 0xa0, R7, 0xfe, !PT ;  /* 0x000000a000067812 */ /* 0x000fe200078efe07 */
[----:B------:R-:W-:-:S04]  /*131c0*/  DEPBAR.LE SB0, 0x0 ;  /* 0x000080000000791a */ /* 0x000fc80000000000 */
[----:B------:R-:W-:Y:S01]  /*131d0*/  FSEL R189, R189, -INF , !P4 ;  /* 0xff800000bdbd7808 */ /* 0x000fe20006000000 */
[----:B------:R-:W1:Y:S01]  /*131e0*/  MUFU.TANH R22, R34 ;  /* 0x0000002200167308 */ /* 0x000e620000002400 */
[----:B------:R-:W-:Y:S02]  /*131f0*/  FSEL R49, R49, -INF , !P3 ;  /* 0xff80000031317808 */ /* 0x000fe40005800000 */
[----:B------:R-:W-:Y:S02]  /*13200*/  FSEL R191, R191, -INF , !P0 ;  /* 0xff800000bfbf7808 */ /* 0x000fe40004000000 */
[C---:B------:R-:W-:Y:S01]  /*13210*/  ISETP.GE.AND P3, PT, R6.reuse, R5, PT ;  /* 0x000000050600720c */ /* 0x040fe20003f66270 */
[----:B------:R-:W-:Y:S01]  /*13220*/  FMUL.FTZ R31, R31, c[0x0][0x2ec] ;  /* 0x0000bb001f1f7a20 */ /* 0x000fe20000410000 */
[-C--:B------:R-:W-:Y:S01]  /*13230*/  ISETP.GE.AND P4, PT, R6, R4.reuse, PT ;  /* 0x000000040600720c */ /* 0x080fe20003f86270 */
[----:B------:R3:W1:Y:S01]  /*13240*/  MUFU.TANH R21, R35 ;  /* 0x0000002300157308 */ /* 0x0006620000002400 */
[----:B------:R-:W-:Y:S01]  /*13250*/  ISETP.GE.AND P0, PT, R2, R4, PT ;  /* 0x000000040200720c */ /* 0x000fe20003f06270 */
[----:B------:R-:W-:Y:S01]  /*13260*/  FMUL.FTZ R28, R28, c[0x0][0x2ec] ;  /* 0x0000bb001c1c7a20 */ /* 0x000fe20000410000 */
[C-C-:B------:R-:W-:Y:S01]  /*13270*/  LOP3.LUT R6, R0.reuse, 0xa8, R7.reuse, 0xfe, !PT ;  /* 0x000000a800067812 */ /* 0x140fe200078efe07 */
[----:B------:R-:W-:Y:S01]  /*13280*/  FMUL.FTZ R29, R29, c[0x0][0x2ec] ;  /* 0x0000bb001d1d7a20 */ /* 0x000fe20000410000 */
[----:B------:R-:W-:Y:S01]  /*13290*/  LOP3.LUT R2, R0, 0xa9, R7, 0xfe, !PT ;  /* 0x000000a900027812 */ /* 0x000fe200078efe07 */
[----:B------:R-:W-:Y:S01]  /*132a0*/  FMUL.FTZ R30, R30, c[0x0][0x2ec] ;  /* 0x0000bb001e1e7a20 */ /* 0x000fe20000410000 */
[----:B------:R-:W-:Y:S01]  /*132b0*/  FSEL R48, R48, -INF , !P2 ;  /* 0xff80000030307808 */ /* 0x000fe20005000000 */
[----:B------:R-:W1:Y:S01]  /*132c0*/  MUFU.TANH R31, R31 ;  /* 0x0000001f001f7308 */ /* 0x000e620000002400 */
[----:B------:R-:W-:-:S02]  /*132d0*/  FSEL R46, R188, -INF , !P3 ;  /* 0xff800000bc2e7808 */ /* 0x000fc40005800000 */
[----:B------:R-:W-:Y:S02]  /*132e0*/  FSEL R162, R162, -INF , !P0 ;  /* 0xff800000a2a27808 */ /* 0x000fe40004000000 */
[CC--:B------:R-:W-:Y:S02]  /*132f0*/  ISETP.GE.AND P3, PT, R6.reuse, R5.reuse, PT ;  /* 0x000000050600720c */ /* 0x0c0fe40003f66270 */
[-C--:B------:R-:W-:Y:S01]  /*13300*/  ISETP.GE.AND P1, PT, R6, R4.reuse, PT ;  /* 0x000000040600720c */ /* 0x080fe20003f26270 */
[----:B---3--:R-:W-:Y:S01]  /*13310*/  HMMA.16816.F32.BF16 R32, R8, R42, R16 ;  /* 0x0000002a0820723c */ /* 0x008fe20000041810 */
[C---:B------:R-:W-:Y:S01]  /*13320*/  ISETP.GE.AND P2, PT, R2.reuse, R5, PT ;  /* 0x000000050200720c */ /* 0x040fe20003f46270 */
[----:B------:R-:W3:Y:S01]  /*13330*/  MUFU.TANH R28, R28 ;  /* 0x0000001c001c7308 */ /* 0x000ee20000002400 */
[----:B------:R-:W-:Y:S02]  /*13340*/  ISETP.GE.AND P0, PT, R2, R4, PT ;  /* 0x000000040200720c */ /* 0x000fe40003f06270 */
[----:B------:R-:W-:-:S02]  /*13350*/  LOP3.LUT R2, R0, 0xb0, R7, 0xfe, !PT ;  /* 0x000000b000027812 */ /* 0x000fc400078efe07 */
[----:B------:R-:W-:Y:S01]  /*13360*/  LOP3.LUT R6, R0, 0xb1, R7, 0xfe, !PT ;  /* 0x000000b100067812 */ /* 0x000fe200078efe07 */
[C---:B-1----:R-:W-:Y:S01]  /*13370*/  HMMA.16816.F32.BF16 R16, R12.reuse, R24, RZ ;  /* 0x000000180c10723c */ /* 0x042fe200000418ff */
[----:B------:R-:W-:Y:S01]  /*13380*/  FSEL R157, R157, -INF , !P4 ;  /* 0xff8000009d9d7808 */ /* 0x000fe20006000000 */
[----:B------:R-:W1:Y:S01]  /*13390*/  MUFU.TANH R29, R29 ;  /* 0x0000001d001d7308 */ /* 0x000e620000002400 */
[----:B------:R-:W-:Y:S02]  /*133a0*/  FSEL R43, R153, -INF , !P3 ;  /* 0xff800000992b7808 */ /* 0x000fe40005800000 */
[----:B------:R-:W-:Y:S02]  /*133b0*/  FSEL R124, R124, -INF , !P1 ;  /* 0xff8000007c7c7808 */ /* 0x000fe40004800000 */
[----:B------:R-:W-:Y:S01]  /*133c0*/  FSEL R133, R133, -INF , !P0 ;  /* 0xff80000085857808 */ /* 0x000fe20004000000 */
[----:B------:R-:W-:Y:S01]  /*133d0*/  HMMA.16816.F32.BF16 R12, R12, R26, RZ ;  /* 0x0000001a0c0c723c */ /* 0x000fe200000418ff */
[C---:B------:R-:W-:Y:S01]  /*133e0*/  ISETP.GE.AND P3, PT, R2.reuse, R5, PT ;  /* 0x000000050200720c */ /* 0x040fe20003f66270 */
[----:B------:R-:W1:Y:S01]  /*133f0*/  MUFU.TANH R30, R30 ;  /* 0x0000001e001e7308 */ /* 0x000e620000002400 */
[----:B------:R-:W-:-:S02]  /*13400*/  ISETP.GE.AND P4, PT, R2, R4, PT ;  /* 0x000000040200720c */ /* 0x000fc40003f86270 */
[C---:B------:R-:W-:Y:S02]  /*13410*/  ISETP.GE.AND P1, PT, R6.reuse, R5, PT ;  /* 0x000000050600720c */ /* 0x040fe40003f26270 */
[----:B------:R-:W-:Y:S01]  /*13420*/  ISETP.GE.AND P0, PT, R6, R4, PT ;  /* 0x000000040600720c */ /* 0x000fe20003f06270 */
[----:B------:R-:W-:Y:S01]  /*13430*/  FMUL.FTZ R32, R32, c[0x0][0x2ec] ;  /* 0x0000bb0020207a20 */ /* 0x000fe20000410000 */
[C-C-:B------:R-:W-:Y:S01]  /*13440*/  LOP3.LUT R2, R0.reuse, 0xb8, R7.reuse, 0xfe, !PT ;  /* 0x000000b800027812 */ /* 0x140fe200078efe07 */
[----:B------:R-:W-:Y:S01]  /*13450*/  FMUL.FTZ R33, R33, c[0x0][0x2ec] ;  /* 0x0000bb0021217a20 */ /* 0x000fe20000410000 */
[----:B------:R-:W-:Y:S01]  /*13460*/  LOP3.LUT R6, R0, 0xb9, R7, 0xfe, !PT ;  /* 0x000000b900067812 */ /* 0x000fe200078efe07 */
[----:B------:R-:W-:Y:S01]  /*13470*/  FMUL.FTZ R34, R34, c[0x0][0x2ec] ;  /* 0x0000bb0022227a20 */ /* 0x000fe20000410000 */
[----:B------:R-:W-:Y:S01]  /*13480*/  FSEL R42, R186, -INF , !P2 ;  /* 0xff800000ba2a7808 */ /* 0x000fe20005000000 */
[----:B------:R-:W-:Y:S01]  /*13490*/  FMUL.FTZ R35, R35, c[0x0][0x2ec] ;  /* 0x0000bb0023237a20 */ /* 0x000fe20000410000 */
[----:B------:R-:W-:Y:S01]  /*134a0*/  FSEL R41, R118, -INF , !P3 ;  /* 0xff80000076297808 */ /* 0x000fe20005800000 */
[----:B--2---:R-:W-:Y:S01]  /*134b0*/  HMMA.16816.F32.BF16 R16, R8, R36, R16 ;  /* 0x000000240810723c */ /* 0x004fe20000041810 */
[----:B------:R-:W-:Y:S01]  /*134c0*/  FSEL R40, R112, -INF , !P1 ;  /* 0xff80000070287808 */ /* 0x000fe20004800000 */
[----:B------:R-:W2:Y:S01]  /*134d0*/  MUFU.TANH R32, R32 ;  /* 0x0000002000207308 */ /* 0x000ea20000002400 */
[----:B------:R-:W-:-:S02]  /*134e0*/  FSEL R117, R117, -INF , !P0 ;  /* 0xff80000075757808 */ /* 0x000fc40004000000 */
[CC--:B------:R-:W-:Y:S02]  /*134f0*/  ISETP.GE.AND P3, PT, R2.reuse, R5.reuse, PT ;  /* 0x000000050200720c */ /* 0x0c0fe40003f66270 */
[-C--:B------:R-:W-:Y:S01]  /*13500*/  ISETP.GE.AND P1, PT, R2, R4.reuse, PT ;  /* 0x000000040200720c */ /* 0x080fe20003f26270 */
[----:B------:R-:W-:Y:S01]  /*13510*/  HMMA.16816.F32.BF16 R12, R8, R38, R12 ;  /* 0x00000026080c723c */ /* 0x000fe2000004180c */
[C---:B------:R-:W-:Y:S01]  /*13520*/  ISETP.GE.AND P2, PT, R6.reuse, R5, PT ;  /* 0x000000050600720c */ /* 0x040fe20003f46270 */
[----:B------:R-:W-:Y:S01]  /*13530*/  MUFU.TANH R33, R33 ;  /* 0x0000002100217308 */ /* 0x000fe20000002400 */
[----:B------:R-:W-:Y:S02]  /*13540*/  ISETP.GE.AND P0, PT, R6, R4, PT ;  /* 0x000000040600720c */ /* 0x000fe40003f06270 */
[C-C-:B------:R-:W-:Y:S02]  /*13550*/  LOP3.LUT R2, R0.reuse, 0xc0, R7.reuse, 0xfe, !PT ;  /* 0x000000c000027812 */ /* 0x140fe400078efe07 */
[----:B------:R-:W-:-:S02]  /*13560*/  LOP3.LUT R6, R0, 0xc1, R7, 0xfe, !PT ;  /* 0x000000c100067812 */ /* 0x000fc400078efe07 */
[----:B------:R-:W-:Y:S01]  /*13570*/  FSEL R123, R123, -INF , !P4 ;  /* 0xff8000007b7b7808 */ /* 0x000fe20006000000 */
[----:B------:R-:W1:Y:S01]  /*13580*/  MUFU.TANH R34, R34 ;  /* 0x0000002200227308 */ /* 0x000e620000002400 */
[----:B------:R-:W-:Y:S02]  /*13590*/  FSEL R25, R106, -INF , !P3 ;  /* 0xff8000006a197808 */ /* 0x000fe40005800000 */
        /* <DEDUP_REMOVED lines=8> */
[----:B------:R-:W-:Y:S01]  /*13620*/  FMUL.FTZ R19, R19, c[0x0][0x2ec] ;  /* 0x0000bb0013137a20 */ /* 0x000fe20000410000 */
        /* <DEDUP_REMOVED lines=8> */
[----:B----4-:R-:W-:-:S02]  /*136b0*/  FSEL R23, R23, -INF , !P3 ;  /* 0xff80000017177808 */ /* 0x010fc40005800000 */
[----:B------:R-:W-:Y:S02]  /*136c0*/  FSEL R26, R96, -INF , !P1 ;  /* 0xff800000601a7808 */ /* 0x000fe40004800000 */
[----:B------:R-:W-:Y:S02]  /*136d0*/  FSEL R110, R97, -INF , !P0 ;  /* 0xff800000616e7808 */ /* 0x000fe40004000000 */
[CC--:B------:R-:W-:Y:S01]  /*136e0*/  ISETP.GE.AND P3, PT, R2.reuse, R5.reuse, PT ;  /* 0x000000050200720c */ /* 0x0c0fe20003f66270 */
[----:B------:R-:W4:Y:S01]  /*136f0*/  MUFU.TANH R16, R16 ;  /* 0x0000001000107308 */ /* 0x000f220000002400 */
[-C--:B------:R-:W-:Y:S02]  /*13700*/  ISETP.GE.AND P1, PT, R2, R4.reuse, PT ;  /* 0x000000040200720c */ /* 0x080fe40003f26270 */
[C---:B------:R-:W-:Y:S02]  /*13710*/  ISETP.GE.AND P2, PT, R6.reuse, R5, PT ;  /* 0x000000050600720c */ /* 0x040fe40003f46270 */
[----:B------:R-:W-:-:S02]  /*13720*/  ISETP.GE.AND P0, PT, R6, R4, PT ;  /* 0x000000040600720c */ /* 0x000fc40003f06270 */
[C-C-:B------:R-:W-:Y:S01]  /*13730*/  LOP3.LUT R2, R0.reuse, 0xd0, R7.reuse, 0xfe, !PT ;  /* 0x000000d000027812 */ /* 0x140fe200078efe07 */
[----:B------:R-:W1:Y:S01]  /*13740*/  MUFU.TANH R17, R17 ;  /* 0x0000001100117308 */ /* 0x000e620000002400 */
[----:B------:R-:W-:Y:S02]  /*13750*/  LOP3.LUT R6, R0, 0xd1, R7, 0xfe, !PT ;  /* 0x000000d100067812 */ /* 0x000fe400078efe07 */
[----:B------:R-:W-:Y:S02]  /*13760*/  FSEL R99, R99, -INF , !P4 ;  /* 0xff80000063637808 */ /* 0x000fe40006000000 */
[----:B-----5:R-:W-:Y:S02]  /*13770*/  FSEL R36, R94, -INF , !P3 ;  /* 0xff8000005e247808 */ /* 0x020fe40005800000 */
[----:B------:R-:W-:Y:S01]  /*13780*/  FSEL R112, R89, -INF , !P1 ;  /* 0xff80000059707808 */ /* 0x000fe20004800000 */
[----:B------:R-:W5:Y:S01]  /*13790*/  MUFU.TANH R12, R12 ;  /* 0x0000000c000c7308 */ /* 0x000f620000002400 */
[----:B------:R-:W-:-:S02]  /*137a0*/  FSEL R118, R93, -INF , !P0 ;  /* 0xff8000005d767808 */ /* 0x000fc40004000000 */
[CC--:B------:R-:W-:Y:S02]  /*137b0*/  ISETP.GE.AND P3, PT, R2.reuse, R5.reuse, PT ;  /* 0x000000050200720c */ /* 0x0c0fe40003f66270 */
[-C--:B------:R-:W-:Y:S02]  /*137c0*/  ISETP.GE.AND P4, PT, R2, R4.reuse, PT ;  /* 0x000000040200720c */ /* 0x080fe40003f86270 */
[C---:B------:R-:W-:Y:S01]  /*137d0*/  ISETP.GE.AND P1, PT, R6.reuse, R5, PT ;  /* 0x000000050600720c */ /* 0x040fe20003f26270 */
[----:B------:R-:W1:Y:S01]  /*137e0*/  MUFU.TANH R13, R13 ;  /* 0x0000000d000d7308 */ /* 0x000e620000002400 */
[----:B------:R-:W-:Y:S02]  /*137f0*/  ISETP.GE.AND P0, PT, R6, R4, PT ;  /* 0x000000040600720c */ /* 0x000fe40003f06270 */
[C-C-:B------:R-:W-:Y:S02]  /*13800*/  LOP3.LUT R2, R0.reuse, 0xd8, R7.reuse, 0xfe, !PT ;  /* 0x000000d800027812 */ /* 0x140fe400078efe07 */
[----:B------:R-:W-:-:S02]  /*13810*/  LOP3.LUT R6, R0, 0xd9, R7, 0xfe, !PT ;  /* 0x000000d900067812 */ /* 0x000fc400078efe07 */
[----:B------:R-:W-:Y:S01]  /*13820*/  FSEL R89, R95, -INF , !P2 ;  /* 0xff8000005f597808 */ /* 0x000fe20005000000 */
[----:B------:R-:W1:Y:S01]  /*13830*/  MUFU.TANH R18, R18 ;  /* 0x0000001200127308 */ /* 0x000e620000002400 */
[----:B------:R-:W-:Y:S02]  /*13840*/  FSEL R90, R90, -INF , !P1 ;  /* 0xff8000005a5a7808 */ /* 0x000fe40004800000 */
[----:B------:R-:W-:Y:S02]  /*13850*/  FSEL R186, R88, -INF , !P0 ;  /* 0xff80000058ba7808 */ /* 0x000fe40004000000 */
[-C--:B------:R-:W-:Y:S02]  /*13860*/  ISETP.GE.AND P1, PT, R2, R4.reuse, PT ;  /* 0x000000040200720c */ /* 0x080fe40003f26270 */
[C---:B------:R-:W-:Y:S01]  /*13870*/  ISETP.GE.AND P2, PT, R6.reuse, R5, PT ;  /* 0x000000050600720c */ /* 0x040fe20003f46270 */
[----:B------:R-:W1:Y:S01]  /*13880*/  MUFU.TANH R19, R19 ;  /* 0x0000001300137308 */ /* 0x000e620000002400 */
[----:B------:R-:W-:Y:S01]  /*13890*/  BAR.SYNC.DEFER_BLOCKING 0x0 ;  /* 0x0000000000007b1d */ /* 0x000fe20000010000 */
[----:B------:R-:W-:-:S02]  /*138a0*/  ISETP.GE.AND P0, PT, R6, R4, PT ;  /* 0x000000040600720c */ /* 0x000fc40003f06270 */
[--C-:B------:R-:W-:Y:S02]  /*138b0*/  LOP3.LUT R6, R0, 0xe1, R7.reuse, 0xfe, !PT ;  /* 0x000000e100067812 */ /* 0x100fe400078efe07 */
[----:B------:R-:W-:Y:S02]  /*138c0*/  FSEL R92, R92, -INF , !P3 ;  /* 0xff8000005c5c7808 */ /* 0x000fe40005800000 */
[----:B------:R-:W-:Y:S01]  /*138d0*/  ISETP.GE.AND P3, PT, R2, R5, PT ;  /* 0x000000050200720c */ /* 0x000fe20003f66270 */
[----:B------:R-:W1:Y:S01]  /*138e0*/  MUFU.TANH R8, R8 ;  /* 0x0000000800087308 */ /* 0x000e620000002400 */
[----:B------:R-:W-:Y:S02]  /*138f0*/  FSEL R195, R22, -INF , !P1 ;  /* 0xff80000016c37808 */ /* 0x000fe40004800000 */
[----:B------:R-:W-:Y:S02]  /*13900*/  FSEL R196, R21, -INF , !P0 ;  /* 0xff80000015c47808 */ /* 0x000fe40004000000 */
[----:B------:R-:W-:-:S02]  /*13910*/  LOP3.LUT R2, R0, 0xe0, R7, 0xfe, !PT ;  /* 0x000000e000027812 */ /* 0x000fc400078efe07 */
[CC--:B------:R-:W-:Y:S02]  /*13920*/  ISETP.GE.AND P1, PT, R6.reuse, R5.reuse, PT ;  /* 0x000000050600720c */ /* 0x0c0fe40003f26270 */
[----:B------:R-:W-:Y:S02]  /*13930*/  ISETP.GE.AND P0, PT, R6, R4, PT ;  /* 0x000000040600720c */ /* 0x000fe40003f06270 */
[----:B------:R-:W-:Y:S02]  /*13940*/  LOP3.LUT R6, R0, 0xe9, R7, 0xfe, !PT ;  /* 0x000000e900067812 */ /* 0x000fe400078efe07 */
[----:B------:R-:W-:Y:S02]  /*13950*/  FSEL R153, R91, -INF , !P4 ;  /* 0xff8000005b997808 */ /* 0x000fe40006000000 */
[----:B------:R-:W-:Y:S02]  /*13960*/  FSEL R91, R45, -INF , !P3 ;  /* 0xff8000002d5b7808 */ /* 0x000fe40005800000 */
[----:B------:R-:W-:-:S02]  /*13970*/  ISETP.GE.AND P3, PT, R2, R5, PT ;  /* 0x000000050200720c */ /* 0x000fc40003f66270 */
[-C--:B------:R-:W-:Y:S02]  /*13980*/  ISETP.GE.AND P4, PT, R2, R4.reuse, PT ;  /* 0x000000040200720c */ /* 0x080fe40003f86270 */
[----:B------:R-:W-:Y:S02]  /*13990*/  FSEL R93, R44, -INF , !P2 ;  /* 0xff8000002c5d7808 */ /* 0x000fe40005000000 */
[----:B------:R-:W-:Y:S02]  /*139a0*/  FSEL R198, R31, -INF , !P0 ;  /* 0xff8000001fc67808 */ /* 0x000fe40004000000 */
[----:B------:R-:W-:Y:S02]  /*139b0*/  LOP3.LUT R2, R0, 0xe8, R7, 0xfe, !PT ;  /* 0x000000e800027812 */ /* 0x000fe400078efe07 */
[C---:B------:R-:W-:Y:S02]  /*139c0*/  ISETP.GE.AND P2, PT, R6.reuse, R5, PT ;  /* 0x000000050600720c */ /* 0x040fe40003f46270 */
[----:B------:R-:W-:Y:S01]  /*139d0*/  ISETP.GE.AND P0, PT, R6, R4, PT ;  /* 0x000000040600720c */ /* 0x000fe20003f06270 */
[----:B------:R-:W-:Y:S01]  /*139e0*/  FMUL.FTZ R6, R15, c[0x0][0x2ec] ;  /* 0x0000bb000f067a20 */ /* 0x000fe20000410000 */
[----:B---3--:R-:W-:-:S02]  /*139f0*/  FSEL R94, R28, -INF , !P3 ;  /* 0xff8000001c5e7808 */ /* 0x008fc40005800000 */
[----:B-1----:R-:W-:Y:S02]  /*13a00*/  FSEL R95, R29, -INF , !P1 ;  /* 0xff8000001d5f7808 */ /* 0x002fe40004800000 */
[C---:B------:R-:W-:Y:S01]  /*13a10*/  ISETP.GE.AND P3, PT, R2.reuse, R5, PT ;  /* 0x000000050200720c */ /* 0x040fe20003f66270 */
[----:B------:R-:W1:Y:S01]  /*13a20*/  MUFU.TANH R6, R6 ;  /* 0x0000000600067308 */ /* 0x000e620000002400 */
[----:B------:R-:W-:Y:S02]  /*13a30*/  ISETP.GE.AND P1, PT, R2, R4, PT ;  /* 0x000000040200720c */ /* 0x000fe40003f26270 */
[----:B------:R-:W-:Y:S02]  /*13a40*/  LOP3.LUT R2, R0, 0xf0, R7, 0xfe, !PT ;  /* 0x000000f000027812 */ /* 0x000fe400078efe07 */
[----:B------:R-:W-:Y:S02]  /*13a50*/  FSEL R103, R103, -INF , !P5 ;  /* 0xff80000067677808 */ /* 0x000fe40006800000 */
[----:B------:R-:W-:-:S02]  /*13a60*/  FSEL R197, R30, -INF , !P4 ;  /* 0xff8000001ec57808 */ /* 0x000fc40006000000 */
[CC--:B------:R-:W-:Y:S02]  /*13a70*/  ISETP.GE.AND P4, PT, R2.reuse, R5.reuse, PT ;  /* 0x000000050200720c */ /* 0x0c0fe40003f86270 */
[----:B------:R-:W-:Y:S02]  /*13a80*/  ISETP.GE.AND P5, PT, R2, R4, PT ;  /* 0x000000040200720c */ /* 0x000fe40003fa6270 */
[--C-:B------:R-:W-:Y:S02]  /*13a90*/  LOP3.LUT R2, R0, 0xf1, R7.reuse, 0xfe, !PT ;  /* 0x000000f100027812 */ /* 0x100fe400078efe07 */
[----:B--2---:R-:W-:Y:S02]  /*13aa0*/  FSEL R96, R32, -INF , !P3 ;  /* 0xff80000020607808 */ /* 0x004fe40005800000 */
[----:B------:R-:W-:Y:S02]  /*13ab0*/  ISETP.GE.AND P3, PT, R2, R5, PT ;  /* 0x000000050200720c */ /* 0x000fe40003f66270 */
[----:B------:R-:W-:-:S02]  /*13ac0*/  LOP3.LUT R7, R0, 0xf8, R7, 0xfe, !PT ;  /* 0x000000f800077812 */ /* 0x000fc400078efe07 */
[----:B------:R-:W-:Y:S02]  /*13ad0*/  FSEL R199, R34, -INF , !P1 ;  /* 0xff80000022c77808 */ /* 0x000fe40004800000 */
[----:B------:R-:W-:Y:S02]  /*13ae0*/  FSEL R97, R33, -INF , !P2 ;  /* 0xff80000021617808 */ /* 0x000fe40005000000 */
[----:B------:R-:W-:Y:S02]  /*13af0*/  FSEL R200, R35, -INF , !P0 ;  /* 0xff80000023c87808 */ /* 0x000fe40004000000 */
[----:B----4-:R-:W-:Y:S02]  /*13b00*/  FSEL R106, R16, -INF , !P4 ;  /* 0xff800000106a7808 */ /* 0x010fe40006000000 */
[----:B------:R-:W-:Y:S02]  /*13b10*/  FSEL R188, R17, -INF , !P3 ;  /* 0xff80000011bc7808 */ /* 0x000fe40005800000 */
[----:B------:R-:W-:-:S02]  /*13b20*/  ISETP.GE.AND P2, PT, R7, R5, PT ;  /* 0x000000050700720c */ /* 0x000fc40003f46270 */
[----:B------:R-:W-:Y:S02]  /*13b30*/  LOP3.LUT P4, RZ, R184, 0x1, RZ, 0xc0, !PT ;  /* 0x00000001b8ff7812 */ /* 0x000fe4000788c0ff */
[-C--:B------:R-:W-:Y:S02]  /*13b40*/  ISETP.GE.AND P1, PT, R2, R4.reuse, PT ;  /* 0x000000040200720c */ /* 0x080fe40003f26270 */
[----:B------:R-:W-:Y:S02]  /*13b50*/  LOP3.LUT P3, RZ, R184, 0x2, RZ, 0xc0, !PT ;  /* 0x00000002b8ff7812 */ /* 0x000fe4000786c0ff */
[----:B------:R-:W-:Y:S02]  /*13b60*/  ISETP.GE.AND P0, PT, R7, R4, PT ;  /* 0x000000040700720c */ /* 0x000fe40003f06270 */
[----:B-----5:R-:W-:Y:S02]  /*13b70*/  FSEL R201, R12, -INF , !P2 ;  /* 0xff8000000cc97808 */ /* 0x020fe40005000000 */
[----:B------:R-:W-:-:S02]  /*13b80*/  FSEL R202, R13, -INF , !P3 ;  /* 0xff8000000dca7808 */ /* 0x000fc40005800000 */
[----:B------:R-:W-:Y:S02]  /*13b90*/  FSEL R203, R18, -INF , !P5 ;  /* 0xff80000012cb7808 */ /* 0x000fe40006800000 */
[----:B------:R-:W-:Y:S02]  /*13ba0*/  FSEL R204, R19, -INF , !P1 ;  /* 0xff80000013cc7808 */ /* 0x000fe40004800000 */
        /* <DEDUP_REMOVED lines=58> */
[----:B------:R-:W-:-:S03]  /*13f50*/  SHF.R.S32.HI R7, RZ, 0x1f, R6 ;  /* 0x0000001fff077819 */ /* 0x000fc60000011406 */
[----:B------:R-:W-:Y:S02]  /*13f60*/  IMAD.MOV.U32 R0, RZ, RZ, R4 ;  /* 0x000000ffff007224 */ /* 0x000fe400078e0004 */
[----:B------:R-:W-:-:S04]  /*13f70*/  IMAD R2, R7, c[0x0][0x180], RZ ;  /* 0x0000600007027a24 */ /* 0x000fc800078e02ff */
[----:B------:R-:W-:-:S05]  /*13f80*/  IMAD R2, R6, c[0x0][0x184], R2 ;  /* 0x0000610006027a24 */ /* 0x000fca00078e0202 */
[----:B------:R-:W-:Y:S01]  /*13f90*/  IADD3 R2, R5, R2, RZ ;  /* 0x0000000205027210 */ /* 0x000fe20007ffe0ff */
[----:B------:R-:W-:Y:S05]  /*13fa0*/  BRA `(.L_x_2573) ;  /* 0x0000003000007947 */ /* 0x000fea0003800000 */
.L_x_2572:
[----:B------:R-:W-:-:S05]  /*13fb0*/  IMAD.MOV.U32 R0, RZ, RZ, c[0x0][0x198] ;  /* 0x00006600ff007624 */ /* 0x000fca00078e00ff */
[----:B------:R-:W-:-:S04]  /*13fc0*/  LEA R0, -R0, RZ, 0x8 ;  /* 0x000000ff00007211 */ /* 0x000fc800078e41ff */
[----:B------:R-:W-:Y:S02]  /*13fd0*/  SHF.R.S32.HI R2, RZ, 0x1f, R0 ;  /* 0x0000001fff027819 */ /* 0x000fe40000011400 */
.L_x_2573:
        /* <DEDUP_REMOVED lines=34> */
.L_x_2571:
        /* <DEDUP_REMOVED lines=260> */
[----:B--2---:R-:W-:-:S04]  /*15240*/  FFMA.FTZ R4, R42, c[0x0][0x23c], -R2 ;  /* 0x00008f002a047a23 */ /* 0x004fc80000010802 */
[----:B------:R1:W-:Y:S02]  /*15250*/  MUFU.EX2 R31, R4 ;  /* 0x00000004001f7308 */ /* 0x0003e40000000800 */
[----:B-1----:R-:W-:-:S06]  /*15260*/  FFMA.FTZ R4, R41, c[0x0][0x23c], -R2 ;  /* 0x00008f0029047a23 */ /* 0x002fcc0000010802 */
[----:B------:R1:W-:Y:S02]  /*15270*/  MUFU.EX2 R84, R4 ;  /* 0x0000000400547308 */ /* 0x0003e40000000800 */
[--C-:B-1----:R-:W-:Y:S02]  /*15280*/  FFMA.FTZ R4, R40, c[0x0][0x23c], -R2.reuse ;  /* 0x00008f0028047a23 */ /* 0x102fe40000010802 */
[----:B------:R-:W-:Y:S04]  /*15290*/  LDSM.16.MT88.4 R40, [R135+0x7800] ;  /* 0x007800008728783b */ /* 0x000fe80000004200 */
[----:B------:R1:W-:Y:S02]  /*152a0*/  MUFU.EX2 R86, R4 ;  /* 0x0000000400567308 */ /* 0x0003e40000000800 */
[----:B-1----:R-:W-:-:S02]  /*152b0*/  FFMA.FTZ R4, R24, c[0x0][0x23c], -R2 ;  /* 0x00008f0018047a23 */ /* 0x002fc40000010802 */
[----:B------:R-:W1:Y:S04]  /*152c0*/  LDSM.16.MT88.4 R24, [R135+0x5400] ;  /* 0x005400008718783b */ /* 0x000e680000004200 */
[----:B------:R2:W-:Y:S02]  /*152d0*/  MUFU.EX2 R32, R4 ;  /* 0x0000000400207308 */ /* 0x0005e40000000800 */
[----:B--2---:R-:W-:-:S06]  /*152e0*/  FFMA.FTZ R4, R23, c[0x0][0x23c], -R2 ;  /* 0x00008f0017047a23 */ /* 0x004fcc0000010802 */
[----:B------:R2:W4:Y:S02]  /*152f0*/  MUFU.EX2 R21, R4 ;  /* 0x0000000400157308 */ /* 0x0005240000000800 */
[----:B--2---:R-:W-:-:S06]  /*15300*/  FFMA.FTZ R4, R100, c[0x0][0x23c], -R0 ;  /* 0x00008f0064047a23 */ /* 0x004fcc0000010800 */
[----:B------:R2:W-:Y:S08]  /*15310*/  MUFU.EX2 R100, R3 ;  /* 0x0000000300647308 */ /* 0x0005f00000000800 */
[----:B------:R5:W-:Y:S01]  /*15320*/  MUFU.EX2 R46, R4 ;  /* 0x00000004002e7308 */ /* 0x000be20000000800 */
[----:B--2---:R-:W-:Y:S01]  /*15330*/  FFMA.FTZ R3, R107, c[0x0][0x23c], -R0 ;  /* 0x00008f006b037a23 */ /* 0x004fe20000010800 */
[----:B---3--:R-:W-:-:S06]  /*15340*/  MOV R107, R16 ;  /* 0x00000010006b7202 */ /* 0x008fcc0000000f00 */
        /* <DEDUP_REMOVED lines=9> */
[--C-:B--2---:R-:W-:Y:S01]  /*153e0*/  FFMA.FTZ R3, R109, c[0x0][0x23c], -R0.reuse ;  /* 0x00008f006d037a23 */ /* 0x104fe20000010800 */
[----:B------:R-:W-:Y:S02]  /*153f0*/  MOV R109, R32 ;  /* 0x00000020006d7202 */ /* 0x000fe40000000f00 */
[----:B------:R-:W2:Y:S04]  /*15400*/  LDSM.16.MT88.4 R32, [R164+0x5400] ;  /* 0x00540000a420783b */ /* 0x000ea80000004200 */
[----:B------:R4:W-:Y:S01]  /*15410*/  MUFU.EX2 R52, R3 ;  /* 0x0000000300347308 */ /* 0x0009e20000000800 */
[----:B---3--:R-:W-:-:S07]  /*15420*/  FFMA.FTZ R4, R102, c[0x0][0x23c], -R0 ;  /* 0x00008f0066047a23 */ /* 0x008fce0000010800 */
[----:B------:R3:W5:Y:S01]  /*15430*/  MUFU.EX2 R101, R4 ;  /* 0x0000000400657308 */ /* 0x0007620000000800 */
[----:B----4-:R-:W-:Y:S01]  /*15440*/  FFMA.FTZ R3, R111, c[0x0][0x23c], -R0 ;  /* 0x00008f006f037a23 */ /* 0x010fe20000010800 */
[----:B------:R-:W-:-:S06]  /*15450*/  MOV R111, R83 ;  /* 0x00000053006f7202 */ /* 0x000fcc0000000f00 */
[----:B------:R4:W-:Y:S01]  /*15460*/  MUFU.EX2 R51, R3 ;  /* 0x0000000300337308 */ /* 0x0009e20000000800 */
[----:B---3--:R-:W-:Y:S02]  /*15470*/  F2FP.BF16.PACK_AB R4, R208, R207 ;  /* 0x000000cfd004723e */ /* 0x008fe400000010ff */
[----:B-----5:R-:W-:-:S07]  /*15480*/  F2FP.BF16.PACK_AB R7, R101, R70 ;  /* 0x000000466507723e */ /* 0x020fce00000010ff */
[----:B------:R-:W-:Y:S01]  /*15490*/  HMMA.16816.F32.BF16 R16, R4, R8, R136 ;  /* 0x000000080410723c */ /* 0x000fe20000041888 */
[----:B----4-:R-:W-:Y:S01]  /*154a0*/  FFMA.FTZ R3, R114, c[0x0][0x23c], -R0 ;  /* 0x00008f0072037a23 */ /* 0x010fe20000010800 */
[----:B------:R-:W-:-:S06]  /*154b0*/  MOV R114, R29 ;  /* 0x0000001d00727202 */ /* 0x000fcc0000000f00 */
[C---:B------:R-:W-:Y:S01]  /*154c0*/  HMMA.16816.F32.BF16 R20, R4.reuse, R10, R140 ;  /* 0x0000000a0414723c */ /* 0x040fe2000004188c */
[----:B------:R-:W-:Y:S07]  /*154d0*/  LDSM.16.MT88.4 R140, [R135+0x8800] ;  /* 0x00880000878c783b */ /* 0x000fee0000004200 */
[C---:B------:R-:W-:Y:S07]  /*154e0*/  HMMA.16816.F32.BF16 R8, R4.reuse, R14, R148 ;  /* 0x0000000e0408723c */ /* 0x040fee0000041894 */
[----:B------:R-:W-:Y:S01]  /*154f0*/  MOV R151, R86 ;  /* 0x0000005600977202 */ /* 0x000fe20000000f00 */
[----:B------:R-:W-:Y:S01]  /*15500*/  HMMA.16816.F32.BF16 R144, R4, R12, R144 ;  /* 0x0000000c0490723c */ /* 0x000fe20000041890 */
[----:B------:R3:W4:Y:S01]  /*15510*/  MUFU.EX2 R86, R3 ;  /* 0x0000000300567308 */ /* 0x0007220000000800 */
[----:B------:R-:W-:Y:S01]  /*15520*/  MOV R149, R31 ;  /* 0x0000001f00957202 */ /* 0x000fe20000000f00 */
[----:B------:R-:W5:Y:S01]  /*15530*/  LDSM.16.MT88.4 R12, [R135+0x5800] ;  /* 0x00580000870c783b */ /* 0x000f620000004200 */
[----:B------:R-:W-:-:S02]  /*15540*/  MOV R148, R30 ;  /* 0x0000001e00947202 */ /* 0x000fc40000000f00 */
[----:B------:R-:W-:Y:S02]  /*15550*/  MOV R150, R84 ;  /* 0x0000005400967202 */ /* 0x000fe40000000f00 */
[----:B------:R-:W-:Y:S02]  /*15560*/  F2FP.BF16.PACK_AB R4, R211, R212 ;  /* 0x000000d4d304723e */ /* 0x000fe400000010ff */
[----:B------:R-:W-:Y:S02]  /*15570*/  F2FP.BF16.PACK_AB R5, R87, R100 ;  /* 0x000000645705723e */ /* 0x000fe400000010ff */
[----:B------:R-:W-:Y:S02]  /*15580*/  F2FP.BF16.PACK_AB R6, R215, R213 ;  /* 0x000000d5d706723e */ /* 0x000fe400000010ff */
[----:B------:R-:W-:Y:S01]  /*15590*/  F2FP.BF16.PACK_AB R7, R52, R53 ;  /* 0x000000353407723e */ /* 0x000fe200000010ff */
[----:B---3--:R-:W-:Y:S01]  /*155a0*/  FFMA.FTZ R3, R116, c[0x0][0x23c], -R0 ;  /* 0x00008f0074037a23 */ /* 0x008fe20000010800 */
[----:B------:R-:W-:-:S02]  /*155b0*/  MOV R116, R28 ;  /* 0x0000001c00747202 */ /* 0x000fc40000000f00 */
[----:B------:R-:W3:Y:S01]  /*155c0*/  LDSM.16.MT88.4 R28, [R164+0x5800] ;  /* 0x00580000a41c783b */ /* 0x000ee20000004200 */
[----:B------:R2:W-:Y:S02]  /*155d0*/  MUFU.EX2 R60, R3 ;  /* 0x00000003003c7308 */ /* 0x0005e40000000800 */
[C---:B-1----:R-:W-:Y:S08]  /*155e0*/  HMMA.16816.F32.BF16 R16, R4.reuse, R24, R16 ;  /* 0x000000180410723c */ /* 0x042ff00000041810 */
[----:B------:R-:W-:Y:S01]  /*155f0*/  HMMA.16816.F32.BF16 R20, R4, R26, R20 ;  /* 0x0000001a0414723c */ /* 0x000fe20000041814 */
[----:B--2---:R-:W-:-:S07]  /*15600*/  FFMA.FTZ R3, R113, c[0x0][0x23c], -R0 ;  /* 0x00008f0071037a23 */ /* 0x004fce0000010800 */
[C---:B------:R-:W-:Y:S01]  /*15610*/  HMMA.16816.F32.BF16 R8, R4.reuse, R34, R8 ;  /* 0x000000220408723c */ /* 0x040fe20000041808 */
[----:B------:R-:W-:Y:S01]  /*15620*/  MOV R113, R39 ;  /* 0x0000002700717202 */ /* 0x000fe20000000f00 */
[----:B------:R1:W2:Y:S06]  /*15630*/  MUFU.EX2 R85, R3 ;  /* 0x0000000300557308 */ /* 0x0002ac0000000800 */
[----:B------:R-:W-:Y:S01]  /*15640*/  HMMA.16816.F32.BF16 R24, R4, R32, R144 ;  /* 0x000000200418723c */ /* 0x000fe20000041890 */
[----:B------:R-:W3:Y:S06]  /*15650*/  LDSM.16.MT88.4 R32, [R135+0x5c00] ;  /* 0x005c00008720783b */ /* 0x000eec0000004200 */
[----:B------:R-:W-:-:S02]  /*15660*/  MOV R147, R38 ;  /* 0x0000002600937202 */ /* 0x000fc40000000f00 */
[----:B------:R-:W-:Y:S01]  /*15670*/  MOV R146, R37 ;  /* 0x0000002500927202 */ /* 0x000fe20000000f00 */
[----:B-1----:R-:W-:Y:S01]  /*15680*/  FFMA.FTZ R3, R36, c[0x0][0x23c], -R2 ;  /* 0x00008f0024037a23 */ /* 0x002fe20000010802 */
[----:B------:R-:W-:Y:S01]  /*15690*/  F2FP.BF16.PACK_AB R4, R217, R214 ;  /* 0x000000d6d904723e */ /* 0x000fe200000010ff */
[----:B------:R-:W1:Y:S01]  /*156a0*/  LDSM.16.MT88.4 R36, [R164+0x5c00] ;  /* 0x005c0000a424783b */ /* 0x000e620000004200 */
[----:B----4-:R-:W-:Y:S01]  /*156b0*/  F2FP.BF16.PACK_AB R5, R86, R51 ;  /* 0x000000335605723e */ /* 0x010fe200000010ff */
[----:B------:R4:W-:Y:S01]  /*156c0*/  MUFU.EX2 R104, R3 ;  /* 0x0000000300687308 */ /* 0x0009e20000000800 */
[----:B------:R-:W-:Y:S02]  /*156d0*/  F2FP.BF16.PACK_AB R6, R218, R216 ;  /* 0x000000d8da06723e */ /* 0x000fe400000010ff */
[----:B--2---:R-:W-:-:S07]  /*156e0*/  F2FP.BF16.PACK_AB R7, R85, R60 ;  /* 0x0000003c5507723e */ /* 0x004fce00000010ff */
[----:B-----5:R-:W-:Y:S01]  /*156f0*/  HMMA.16816.F32.BF16 R16, R4, R12, R16 ;  /* 0x0000000c0410723c */ /* 0x020fe20000041810 */
[----:B----4-:R-:W-:-:S07]  /*15700*/  FFMA.FTZ R3, R115, c[0x0][0x23c], -R0 ;  /* 0x00008f0073037a23 */ /* 0x010fce0000010800 */
[C---:B------:R-:W-:Y:S01]  /*15710*/  HMMA.16816.F32.BF16 R20, R4.reuse, R14, R20 ;  /* 0x0000000e0414723c */ /* 0x040fe20000041814 */
[----:B------:R-:W2:Y:S01]  /*15720*/  LDSM.16.MT88.4 R12, [R135+0x6000] ;  /* 0x00600000870c783b */ /* 0x000ea20000004200 */
[----:B------:R4:W-:Y:S06]  /*15730*/  MUFU.EX2 R49, R3 ;  /* 0x0000000300317308 */ /* 0x0009ec0000000800 */
[C---:B---3--:R-:W-:Y:S08]  /*15740*/  HMMA.16816.F32.BF16 R8, R4.reuse, R30, R8 ;  /* 0x0000001e0408723c */ /* 0x048ff00000041808 */
[----:B------:R-:W-:Y:S01]  /*15750*/  HMMA.16816.F32.BF16 R24, R4, R28, R24 ;  /* 0x0000001c0418723c */ /* 0x000fe20000041818 */
[----:B------:R-:W3:Y:S01]  /*15760*/  LDSM.16.MT88.4 R28, [R164+0x6000] ;  /* 0x00600000a41c783b */ /* 0x000ee20000004200 */
[----:B----4-:R-:W-:-:S04]  /*15770*/  FFMA.FTZ R3, R120, c[0x0][0x23c], -R0 ;  /* 0x00008f0078037a23 */ /* 0x010fc80000010800 */
[----:B------:R4:W5:Y:S01]  /*15780*/  MUFU.EX2 R84, R3 ;  /* 0x0000000300547308 */ /* 0x0009620000000800 */
[----:B------:R-:W-:Y:S02]  /*15790*/  F2FP.BF16.PACK_AB R4, R220, R219 ;  /* 0x000000dbdc04723e */ /* 0x000fe400000010ff */
[----:B------:R-:W-:Y:S01]  /*157a0*/  F2FP.BF16.PACK_AB R6, R221, R222 ;  /* 0x000000dedd06723e */ /* 0x000fe200000010ff */
[----:B----4-:R-:W-:Y:S01]  /*157b0*/  FFMA.FTZ R3, R122, c[0x0][0x23c], -R0 ;  /* 0x00008f007a037a23 */ /* 0x010fe20000010800 */
[----:B-----5:R-:W-:-:S03]  /*157c0*/  F2FP.BF16.PACK_AB R5, R84, R49 ;  /* 0x000000315405723e */ /* 0x020fc600000010ff */
[----:B------:R4:W-:Y:S02]  /*157d0*/  MUFU.EX2 R83, R3 ;  /* 0x0000000300537308 */ /* 0x0009e40000000800 */
[----:B----4-:R-:W-:-:S06]  /*157e0*/  FFMA.FTZ R3, R119, c[0x0][0x23c], -R0 ;  /* 0x00008f0077037a23 */ /* 0x010fcc0000010800 */
[----:B------:R4:W5:Y:S02]  /*157f0*/  MUFU.EX2 R82, R3 ;  /* 0x0000000300527308 */ /* 0x0009640000000800 */
[----:B----4-:R-:W-:Y:S01]  /*15800*/  FFMA.FTZ R3, R89, c[0x0][0x23c], -R2 ;  /* 0x00008f0059037a23 */ /* 0x010fe20000010802 */
[----:B-----5:R-:W-:-:S05]  /*15810*/  F2FP.BF16.PACK_AB R7, R82, R83 ;  /* 0x000000535207723e */ /* 0x020fca00000010ff */
[----:B------:R4:W-:Y:S02]  /*15820*/  MUFU.EX2 R103, R3 ;  /* 0x0000000300677308 */ /* 0x0009e40000000800 */
[C---:B------:R-:W-:Y:S08]  /*15830*/  HMMA.16816.F32.BF16 R16, R4.reuse, R32, R16 ;  /* 0x000000200410723c */ /* 0x040ff00000041810 */
[----:B------:R-:W-:Y:S01]  /*15840*/  HMMA.16816.F32.BF16 R20, R4, R34, R20 ;  /* 0x000000220414723c */ /* 0x000fe20000041814 */
[----:B------:R-:W5:Y:S01]  /*15850*/  LDSM.16.MT88.4 R32, [R135+0x6400] ;  /* 0x006400008720783b */ /* 0x000f620000004200 */
[----:B----4-:R-:W-:-:S04]  /*15860*/  FFMA.FTZ R3, R121, c[0x0][0x23c], -R0 ;  /* 0x00008f0079037a23 */ /* 0x010fc80000010800 */
[----:B------:R4:W-:Y:S02]  /*15870*/  MUFU.EX2 R80, R3 ;  /* 0x0000000300507308 */ /* 0x0009e40000000800 */
[C---:B-1----:R-:W-:Y:S08]  /*15880*/  HMMA.16816.F32.BF16 R8, R4.reuse, R38, R8 ;  /* 0x000000260408723c */ /* 0x042ff00000041808 */
[----:B------:R-:W-:Y:S01]  /*15890*/  HMMA.16816.F32.BF16 R24, R4, R36, R24 ;  /* 0x000000240418723c */ /* 0x000fe20000041818 */
[----:B------:R-:W1:Y:S01]  /*158a0*/  LDSM.16.MT88.4 R36, [R164+0x6400] ;  /* 0x00640000a424783b */ /* 0x000e620000004200 */
[----:B----4-:R-:W-:-:S05]  /*158b0*/  FFMA.FTZ R3, R125, c[0x0][0x23c], -R0 ;  /* 0x00008f007d037a23 */ /* 0x010fca0000010800 */
[----:B------:R-:W-:Y:S02]  /*158c0*/  F2FP.BF16.PACK_AB R4, R224, R223 ;  /* 0x000000dfe004723e */ /* 0x000fe400000010ff */
[----:B------:R-:W-:Y:S01]  /*158d0*/  F2FP.BF16.PACK_AB R6, R225, R226 ;  /* 0x000000e2e106723e */ /* 0x000fe200000010ff */
[----:B------:R4:W2:Y:S02]  /*158e0*/  MUFU.EX2 R81, R3 ;  /* 0x0000000300517308 */ /* 0x0008a40000000800 */
[----:B----4-:R-:W-:Y:S01]  /*158f0*/  FFMA.FTZ R3, R127, c[0x0][0x23c], -R0 ;  /* 0x00008f007f037a23 */ /* 0x010fe20000010800 */
[----:B--2---:R-:W-:-:S05]  /*15900*/  F2FP.BF16.PACK_AB R5, R81, R80 ;  /* 0x000000505105723e */ /* 0x004fca00000010ff */
        /* <DEDUP_REMOVED lines=11> */
[C---:B---3--:R-:W-:Y:S08]  /*159c0*/  HMMA.16816.F32.BF16 R8, R4.reuse, R30, R8 ;  /* 0x0000001e0408723c */ /* 0x048ff00000041808 */
[----:B------:R-:W-:Y:S01]  /*159d0*/  HMMA.16816.F32.BF16 R24, R4, R28, R24 ;  /* 0x0000001c0418723c */ /* 0x000fe20000041818 */
[----:B------:R-:W3:Y:S01]  /*159e0*/  LDSM.16.MT88.4 R28, [R164+0x6800] ;  /* 0x00680000a41c783b */ /* 0x000ee20000004200 */
        /* <DEDUP_REMOVED lines=54> */
[----:B------:R-:W-:Y:S01]  /*15d50*/  LDSM.16.MT88.4 R32, [R135+0x7400] ;  /* 0x007400008720783b */ /* 0x000fe20000004200 */
[----:B-1----:R-:W-:-:S04]  /*15d60*/  FFMA.FTZ R3, R160, c[0x0][0x23c], -R0 ;  /* 0x00008f00a0037a23 */ /* 0x002fc80000010800 */
[----:B------:R1:W-:Y:S02]  /*15d70*/  MUFU.EX2 R64, R3 ;  /* 0x0000000300407308 */ /* 0x0003e40000000800 */
[C---:B-----5:R-:W-:Y:S08]  /*15d80*/  HMMA.16816.F32.BF16 R8, R4.reuse, R38, R8 ;  /* 0x000000260408723c */ /* 0x060ff00000041808 */
        /* <DEDUP_REMOVED lines=16> */
[----:B-1----:R-:W-:-:S04]  /*15e90*/  FFMA.FTZ R3, R189, c[0x0][0x23c], -R0 ;  /* 0x00008f00bd037a23 */ /* 0x002fc80000010800 */
[----:B------:R1:W-:Y:S03]  /*15ea0*/  MUFU.EX2 R57, R3 ;  /* 0x0000000300397308 */ /* 0x0003e60000000800 */
[C---:B---3--:R-:W-:Y:S07]  /*15eb0*/  HMMA.16816.F32.BF16 R12, R4.reuse, R30, R8 ;  /* 0x0000001e040c723c */ /* 0x048fee0000041808 */
        /* <DEDUP_REMOVED lines=266> */
.L_x_2568:
        /* <DEDUP_REMOVED lines=15> */
.L_x_2578:
        /* <DEDUP_REMOVED lines=66> */
.L_x_2575:
        /* <DEDUP_REMOVED lines=454> */
.L_x_2577:
        /* <DEDUP_REMOVED lines=32> */
.L_x_2576:
        /* <DEDUP_REMOVED lines=712> */
.L_x_2574:
        /* <DEDUP_REMOVED lines=59> */
[----:B------:R-:W4:Y:S01]  /*1c300*/  S2R R11, SR_TID.X ;  /* 0x00000000000b7919 */ /* 0x000f220000002100 */
        /* <DEDUP_REMOVED lines=12> */
[----:B------:R-:W-:Y:S01]  /*1c3d0*/  LOP3.LUT R8, R10, R8, RZ, 0x3c, !PT ;  /* 0x000000080a087212 */ /* 0x000fe200078e3cff */
[----:B------:R-:W-:Y:S01]  /*1c3e0*/  FMUL.FTZ R145, R2, R145 ;  /* 0x0000009102917220 */ /* 0x000fe20000410000 */
[----:B------:R-:W-:Y:S01]  /*1c3f0*/  ISETP.NE.U32.AND P3, PT, R6, 0x1, PT ;  /* 0x000000010600780c */ /* 0x000fe20003f65070 */
[----:B------:R-:W-:Y:S01]  /*1c400*/  IMAD.MOV.U32 R6, RZ, RZ, -0x20 ;  /* 0xffffffe0ff067424 */ /* 0x000fe200078e00ff */
[----:B------:R-:W-:Y:S01]  /*1c410*/  STS.64 [R7.X4], R136 ;  /* 0x0000008807007388 */ /* 0x000fe20000004a00 */
[----:B------:R-:W-:Y:S01]  /*1c420*/  IMAD.SHL.U32 R4, R7, 0x4, RZ ;  /* 0x0000000407047824 */ /* 0x000fe200078e00ff */
[----:B------:R-:W-:Y:S01]  /*1c430*/  IADD3 R0, R16, R8, RZ ;  /* 0x0000000810007210 */ /* 0x000fe20007ffe0ff */
[----:B------:R-:W-:Y:S01]  /*1c440*/  FMUL.FTZ R148, R2, R148 ;  /* 0x0000009402947220 */ /* 0x000fe20000410000 */
[----:B------:R-:W-:Y:S01]  /*1c450*/  SEL R6, R6, 0x20, !P3 ;  /* 0x0000002006067807 */ /* 0x000fe20005800000 */
[----:B------:R-:W-:Y:S01]  /*1c460*/  FMUL.FTZ R149, R2, R149 ;  /* 0x0000009502957220 */ /* 0x000fe20000410000 */
[C---:B------:R-:W-:Y:S01]  /*1c470*/  IADD3 R2, R4.reuse, 0x40, RZ ;  /* 0x0000004004027810 */ /* 0x040fe20007ffe0ff */
[C---:B---3--:R-:W-:Y:S01]  /*1c480*/  FMUL.FTZ R139, R5.reuse, R139 ;  /* 0x0000008b058b7220 */ /* 0x048fe20000410000 */
[----:B------:R-:W-:Y:S01]  /*1c490*/  @P2 IADD3 R2, R4, -0x40, RZ ;  /* 0xffffffc004022810 */ /* 0x000fe20007ffe0ff */
[C---:B------:R-:W-:Y:S01]  /*1c4a0*/  FMUL.FTZ R138, R5.reuse, R138 ;  /* 0x0000008a058a7220 */ /* 0x040fe20000410000 */
[----:B------:R-:W2:Y:S01]  /*1c4b0*/  S2R R8, SR_CTAID.Z ;  /* 0x0000000000087919 */ /* 0x000ea20000002700 */
[C---:B------:R-:W-:Y:S01]  /*1c4c0*/  FMUL.FTZ R143, R5.reuse, R143 ;  /* 0x0000008f058f7220 */ /* 0x040fe20000410000 */
[----:B------:R-:W3:Y:S01]  /*1c4d0*/  @P1 MUFU.LG2 R10, R14 ;  /* 0x0000000e000a1308 */ /* 0x000ee20000000c00 */
[C---:B------:R-:W-:Y:S01]  /*1c4e0*/  FMUL.FTZ R142, R5.reuse, R142 ;  /* 0x0000008e058e7220 */ /* 0x040fe20000410000 */
[----:B------:R-:W-:Y:S01]  /*1c4f0*/  STS.64 [R7.X4+0x400], R138 ;  /* 0x0004008a07007388 */ /* 0x000fe20000004a00 */
[----:B------:R-:W-:-:S02]  /*1c500*/  FMUL.FTZ R147, R5, R147 ;  /* 0x0000009305937220 */ /* 0x000fc40000410000 */
[C---:B------:R-:W-:Y:S02]  /*1c510*/  FMUL.FTZ R146, R5.reuse, R146 ;  /* 0x0000009205927220 */ /* 0x040fe40000410000 */
[C---:B------:R-:W-:Y:S01]  /*1c520*/  FMUL.FTZ R151, R5.reuse, R151 ;  /* 0x0000009705977220 */ /* 0x040fe20000410000 */
[----:B------:R-:W1:Y:S01]  /*1c530*/  @P0 MUFU.LG2 R9, R15 ;  /* 0x0000000f00090308 */ /* 0x000e620000000c00 */
[----:B------:R-:W-:Y:S02]  /*1c540*/  FMUL.FTZ R150, R5, R150 ;  /* 0x0000009605967220 */ /* 0x000fe40000410000 */
[----:B------:R-:W-:Y:S02]  /*1c550*/  IMAD.IADD R5, R4, 0x1, R6 ;  /* 0x0000000104057824 */ /* 0x000fe400078e0206 */
[----:B------:R-:W-:-:S03]  /*1c560*/  IMAD.IADD R4, R6, 0x1, R2 ;  /* 0x0000000106047824 */ /* 0x000fc600078e0202 */
[----:B------:R-:W-:Y:S04]  /*1c570*/  STS.64 [R5], R140 ;  /* 0x0000008c05007388 */ /* 0x000fe80000000a00 */
[----:B------:R1:W-:Y:S04]  /*1c580*/  STS.64 [R5+0x400], R142 ;  /* 0x0004008e05007388 */ /* 0x0003e80000000a00 */
[----:B------:R-:W-:Y:S04]  /*1c590*/  STS.64 [R2], R144 ;  /* 0x0000009002007388 */ /* 0x000fe80000000a00 */
[----:B------:R4:W-:Y:S04]  /*1c5a0*/  STS.64 [R2+0x400], R146 ;  /* 0x0004009202007388 */ /* 0x0009e80000000a00 */
[----:B------:R-:W-:Y:S04]  /*1c5b0*/  STS.64 [R4], R148 ;  /* 0x0000009404007388 */ /* 0x000fe80000000a00 */
[----:B------:R2:W-:Y:S04]  /*1c5c0*/  STS.64 [R4+0x400], R150 ;  /* 0x0004009604007388 */ /* 0x0005e80000000a00 */
[----:B------:R-:W-:Y:S06]  /*1c5d0*/  BAR.SYNC.DEFER_BLOCKING 0x0 ;  /* 0x0000000000007b1d */ /* 0x000fec0000010000 */
[----:B-1----:R-:W1:Y:S01]  /*1c5e0*/  S2R R5, SR_CTAID.Y ;  /* 0x0000000000057919 */ /* 0x002e620000002600 */
[----:B----4-:R-:W-:-:S04]  /*1c5f0*/  SHF.R.S32.HI R2, RZ, 0x1f, R11 ;  /* 0x0000001fff027819 */ /* 0x010fc8000001140b */
[----:B------:R-:W-:Y:S02]  /*1c600*/  LEA.HI R2, R2, R11, RZ, 0x5 ;  /* 0x0000000b02027211 */ /* 0x000fe400078f28ff */
[----:B--2---:R-:W-:Y:S01]  /*1c610*/  SHF.R.S32.HI R4, RZ, 0x1f, R13 ;  /* 0x0000001fff047819 */ /* 0x004fe2000001140d */
[----:B------:R-:W2:Y:S03]  /*1c620*/  LDS.128 R32, [R0.X4] ;  /* 0x0000000000207984 */ /* 0x000ea60000004c00 */
[----:B------:R-:W-:Y:S01]  /*1c630*/  LEA.HI R4, R4, R13, RZ, 0x2 ;  /* 0x0000000d04047211 */ /* 0x000fe200078f10ff */
[----:B------:R-:W4:Y:S03]  /*1c640*/  LDS.128 R28, [R0.X4+0x800] ;  /* 0x00080000001c7984 */ /* 0x000f260000004c00 */
[----:B------:R-:W-:Y:S01]  /*1c650*/  LOP3.LUT R4, R4, 0xffffffc, RZ, 0xc0, !PT ;  /* 0x0ffffffc04047812 */ /* 0x000fe200078ec0ff */
[----:B------:R-:W2:Y:S01]  /*1c660*/  LDS.128 R24, [R0.X4+0x1000] ;  /* 0x0010000000187984 */ /* 0x000ea20000004c00 */
[----:B-1----:R-:W-:-:S03]  /*1c670*/  IMAD R5, R5, c[0x0][0x210], R246 ;  /* 0x0000840005057a24 */ /* 0x002fc600078e02f6 */
[----:B------:R1:W2:Y:S02]  /*1c680*/  LDS.128 R16, [R0.X4+0x1800] ;  /* 0x0018000000107984 */ /* 0x0002a40000004c00 */
[----:B-1----:R-:W-:-:S04]  /*1c690*/  IMAD.MOV R0, RZ, RZ, -R246 ;  /* 0x000000ffff007224 */ /* 0x002fc800078e0af6 */
[----:B------:R-:W-:Y:S01]  /*1c6a0*/  IMAD R6, R0, c[0x0][0x1c0], R8 ;  /* 0x0000700000067a24 */ /* 0x000fe200078e0208 */
[----:B------:R-:W-:Y:S01]  /*1c6b0*/  LOP3.LUT R0, R2, 0xffffffe0, RZ, 0xc0, !PT ;  /* 0xffffffe002007812 */ /* 0x000fe200078ec0ff */
[----:B------:R-:W-:Y:S01]  /*1c6c0*/  IMAD.MOV.U32 R8, RZ, RZ, -0x800000 ;  /* 0xff800000ff087424 */ /* 0x000fe200078e00ff */
[----:B------:R-:W-:Y:S01]  /*1c6d0*/  LOP3.LUT R2, R22, 0xffffffe0, RZ, 0xc0, !PT ;  /* 0xffffffe016027812 */ /* 0x000fe200078ec0ff */
[----:B------:R-:W-:Y:S01]  /*1c6e0*/  IMAD R6, R5, c[0x0][0x1c0], R6 ;  /* 0x0000700005067a24 */ /* 0x000fe200078e0206 */
[----:B------:R-:W-:Y:S01]  /*1c6f0*/  IADD3 R0, R11, -R0, RZ ;  /* 0x800000000b007210 */ /* 0x000fe20007ffe0ff */
[----:B---3--:R-:W-:Y:S01]  /*1c700*/  @P1 FMUL.FTZ R5, R10, 0.69314718246459960938 ;  /* 0x3f3172180a051820 */ /* 0x008fe20000410000 */
[----:B------:R-:W-:Y:S01]  /*1c710*/  SHF.L.U32 R11, R36, 0x6, RZ ;  /* 0x00000006240b7819 */ /* 0x000fe200000006ff */
[----:B------:R-:W-:Y:S01]  /*1c720*/  IMAD.IADD R2, R23, 0x1, -R2 ;  /* 0x0000000117027824 */ /* 0x000fe200078e0a02 */
[----:B------:R-:W-:-:S03]  /*1c730*/  SHF.R.S32.HI R7, RZ, 0x1f, R0 ;  /* 0x0000001fff077819 */ /* 0x000fc60000011400 */
[----:B------:R-:W-:Y:S01]  /*1c740*/  IMAD R6, R6, c[0x0][0x214], R11 ;  /* 0x0000850006067a24 */ /* 0x000fe200078e020b */
[----:B------:R-:W-:Y:S01]  /*1c750*/  LOP3.LUT P2, RZ, R2, 0x3, RZ, 0xc0, !PT ;  /* 0x0000000302ff7812 */ /* 0x000fe2000784c0ff */
[----:B------:R-:W-:Y:S01]  /*1c760*/  IMAD.IADD R2, R13, 0x1, -R4 ;  /* 0x000000010d027824 */ /* 0x000fe200078e0a04 */
[----:B------:R-:W-:Y:S01]  /*1c770*/  LEA.HI R0, R7, R0, RZ, 0x2 ;  /* 0x0000000007007211 */ /* 0x000fe200078f10ff */
[----:B------:R-:W-:Y:S02]  /*1c780*/  @P0 FMUL.FTZ R4, R9, 0.69314718246459960938 ;  /* 0x3f31721809040820 */ /* 0x000fe40000410000 */
[----:B------:R-:W-:Y:S01]  /*1c790*/  IMAD.MOV.U32 R7, RZ, RZ, -0x800000 ;  /* 0xff800000ff077424 */ /* 0x000fe200078e00ff */
[----:B------:R-:W-:Y:S01]  /*1c7a0*/  SHF.R.S32.HI R0, RZ, 0x2, R0 ;  /* 0x00000002ff007819 */ /* 0x000fe20000011400 */
[----:B------:R-:W-:Y:S02]  /*1c7b0*/  @P1 FFMA.FTZ R7, R20, c[0x0][0x238], R5 ;  /* 0x00008e0014071a23 */ /* 0x000fe40000010005 */
[----:B------:R-:W-:-:S02]  /*1c7c0*/  @P0 FFMA.FTZ R8, R3, c[0x0][0x238], R4 ;  /* 0x00008e0003080a23 */ /* 0x000fc40000010004 */
[----:B------:R-:W-:Y:S02]  /*1c7d0*/  IMAD R0, R2, 0x10, R0 ;  /* 0x0000001002007824 */ /* 0x000fe400078e0200 */
[----:B------:R-:W-:Y:S05]  /*1c7e0*/  @P2 BRA `(.L_x_2580) ;  /* 0x000000b000002947 */ /* 0x000fea0003800000 */
[----:B--2-45:R-:W-:Y:S01]  /*1c7f0*/  IMAD R2, R36, -0x40, R37 ;  /* 0xffffffc024027824 */ /* 0x034fe200078e0225 */
[----:B------:R-:W-:Y:S02]  /*1c800*/  IADD3 R4, R0, 0x8, RZ ;  /* 0x0000000800047810 */ /* 0x000fe40007ffe0ff */
[----:B------:R-:W-:Y:S02]  /*1c810*/  SHF.R.S32.HI R3, RZ, 0x1f, R0 ;  /* 0x0000001fff037819 */ /* 0x000fe40000011400 */
[----:B------:R-:W-:Y:S02]  /*1c820*/  IADD3 R5, P0, R6, R0, RZ ;  /* 0x0000000006057210 */ /* 0x000fe40007f1e0ff */
[-C--:B------:R-:W-:Y:S02]  /*1c830*/  ISETP.GE.AND P2, PT, R0, R2.reuse, PT ;  /* 0x000000020000720c */ /* 0x080fe40003f46270 */
[----:B------:R-:W-:-:S02]  /*1c840*/  ISETP.GE.AND P1, PT, R4, R2, PT ;  /* 0x000000020400720c */ /* 0x000fc40003f26270 */
[----:B------:R-:W-:Y:S02]  /*1c850*/  LEA.HI.X.SX32 R0, R6, R3, 0x1, P0 ;  /* 0x0000000306007211 */ /* 0x000fe400000f0eff */
[----:B------:R-:W-:-:S04]  /*1c860*/  LEA R2, P0, R5, c[0x0][0x208], 0x2 ;  /* 0x0000820005027a11 */ /* 0x000fc800078010ff */
[----:B------:R-:W-:-:S05]  /*1c870*/  LEA.HI.X R3, R5, c[0x0][0x20c], R0, 0x2, P0 ;  /* 0x0000830005037a11 */ /* 0x000fca00000f1400 */
[----:B------:R1:W-:Y:S04]  /*1c880*/  @!P2 STG.E [R2.64], R7 ;  /* 0x000000070200a986 */ /* 0x0003e8000c101904 */
[----:B------:R1:W-:Y:S02]  /*1c890*/  @!P1 STG.E [R2.64+0x20], R8 ;  /* 0x0000200802009986 */ /* 0x0003e4000c101904 */
.L_x_2580:
[----:B--2-4-:R-:W-:Y:S05]  /*1c8a0*/  BSYNC B0 ;  /* 0x0000000000007941 */ /* 0x014fea0003800000 */
.L_x_2579:
[----:B-1----:R-:W-:Y:S01]  /*1c8b0*/  IMAD.SHL.U32 R2, R21, 0x4, RZ ;  /* 0x0000000415027824 */ /* 0x002fe200078e00ff */
[----:B------:R-:W-:Y:S01]  /*1c8c0*/  IADD3 R7, R12, 0x10, RZ ;  /* 0x000000100c077810 */ /* 0x000fe20007ffe0ff */
[----:B------:R-:W-:Y:S01]  /*1c8d0*/  IMAD R0, R6, c[0x0][0x22c], RZ ;  /* 0x00008b0006007a24 */ /* 0x000fe200078e02ff */
[----:B------:R-:W-:Y:S01]  /*1c8e0*/  IADD3 R6, R12, 0x20, RZ ;  /* 0x000000200c067810 */ /* 0x000fe20007ffe0ff */
[----:B-----5:R-:W-:Y:S01]  /*1c8f0*/  IMAD R5, R36, -0x40, R37 ;  /* 0xffffffc024057824 */ /* 0x020fe200078e0225 */
[----:B------:R-:W-:-:S04]  /*1c900*/  SHF.R.S32.HI R3, RZ, 0x1f, R2 ;  /* 0x0000001fff037819 */ /* 0x000fc80000011402 */
[-C--:B------:R-:W-:Y:S01]  /*1c910*/  ISETP.GE.AND P3, PT, R7, R5.reuse, PT ;  /* 0x000000050700720c */ /* 0x080fe20003f66270 */
[----:B------:R-:W-:Y:S01]  /*1c920*/  IMAD.WIDE R2, R12, 0x20, R2 ;  /* 0x000000200c027825 */ /* 0x000fe200078e0202 */
[----:B------:R-:W-:-:S04]  /*1c930*/  ISETP.GE.AND P2, PT, R6, R5, PT ;  /* 0x000000050600720c */ /* 0x000fc80003f46270 */
[----:B------:R-:W-:-:S04]  /*1c940*/  IADD3 R4, P0, R0, R2, RZ ;  /* 0x0000000200047210 */ /* 0x000fc80007f1e0ff */
[----:B------:R-:W-:Y:S02]  /*1c950*/  LEA.HI.X.SX32 R3, R0, R3, 0x1, P0 ;  /* 0x0000000300037211 */ /* 0x000fe400000f0eff */
[----:B------:R-:W-:Y:S02]  /*1c960*/  ISETP.GE.AND P0, PT, R12, R5, PT ;  /* 0x000000050c00720c */ /* 0x000fe40003f06270 */
[----:B------:R-:W-:Y:S02]  /*1c970*/  LEA R2, P1, R4, c[0x0][0x1d8], 0x2 ;  /* 0x0000760004027a11 */ /* 0x000fe400078210ff */
[----:B------:R-:W-:Y:S02]  /*1c980*/  IADD3 R0, R12, 0x30, RZ ;  /* 0x000000300c007810 */ /* 0x000fe40007ffe0ff */
[----:B------:R-:W-:-:S05]  /*1c990*/  LEA.HI.X R3, R4, c[0x0][0x1dc], R3, 0x2, P1 ;  /* 0x0000770004037a11 */ /* 0x000fca00008f1403 */
[----:B------:R1:W-:Y:S04]  /*1c9a0*/  @!P3 STG.E.128 [R2.64+0x800], R28 ;  /* 0x0008001c0200b986 */ /* 0x0003e8000c101d04 */
[----:B------:R1:W-:Y:S04]  /*1c9b0*/  @!P0 STG.E.64 [R2.64], R32 ;  /* 0x0000002002008986 */ /* 0x0003e8000c101b04 */
[----:B------:R1:W-:Y:S01]  /*1c9c0*/  @!P0 STG.E.64 [R2.64+0x8], R34 ;  /* 0x0000082202008986 */ /* 0x0003e2000c101b04 */
[----:B------:R-:W-:-:S03]  /*1c9d0*/  ISETP.GE.AND P0, PT, R0, R5, PT ;  /* 0x000000050000720c */ /* 0x000fc60003f06270 */
[----:B------:R1:W-:Y:S10]  /*1c9e0*/  @!P2 STG.E.128 [R2.64+0x1000], R24 ;  /* 0x001000180200a986 */ /* 0x0003f4000c101d04 */
[----:B------:R-:W-:Y:S05]  /*1c9f0*/  @P0 EXIT ;  /* 0x000000000000094d */ /* 0x000fea0003800000 */
[----:B------:R-:W-:Y:S01]  /*1ca00*/  STG.E.128 [R2.64+0x1800], R16 ;  /* 0x0018001002007986 */ /* 0x000fe2000c101d04 */
[----:B------:R-:W-:Y:S05]  /*1ca10*/  EXIT ;  /* 0x000000000000794d */ /* 0x000fea0003800000 */
.L_x_2581:
        /* <DEDUP_REMOVED lines=14> */
.L_x_5215:


//--------------------- .text._ZN5flash24flash_fwd_splitkv_kernelI23Flash_fwd_kernel_traitsILi32ELi64ELi256ELi4ELb0ELb0EN7cutlass10bfloat16_tE19Flash_kernel_traitsILi32ELi64ELi256ELi4ES3_EELb1ELb0ELb1ELb0ELb0ELb0ELb1ELb1EEEvNS_16Flash_fwd_paramsE --------------------------
	.section	.text._ZN5flash24flash_fwd_splitkv_kernelI23Flash_fwd_kernel_traitsILi32ELi64ELi256ELi4ELb0ELb0EN7cutlass10bfloat16_tE19Flash_kernel_traitsILi32ELi64ELi256ELi4ES3_EELb1ELb0ELb1ELb0ELb0ELb0ELb1ELb1EEEvNS_16Flash_fwd_paramsE,"ax",@progbits
	.sectioninfo	@"SHI_REGISTERS=255"
	.align	128
        .global         _ZN5flash24flash_fwd_splitkv_kernelI23Flash_fwd_kernel_traitsILi32ELi64ELi256ELi4ELb0ELb0EN7cutlass10bfloat16_tE19Flash_kernel_traitsILi32ELi64ELi256ELi4ES3_EELb1ELb0ELb1ELb0ELb0ELb0ELb1ELb1EEEvNS_16Flash_fwd_paramsE
        .type           _ZN5flash24flash_fwd_splitkv_kernelI23Flash_fwd_kernel_traitsILi32ELi64ELi256ELi4ELb0ELb0EN7cutlass10bfloat16_tE19Flash_kernel_traitsILi32ELi64ELi256ELi4ES3_EELb1ELb0ELb1ELb0ELb0ELb0ELb1ELb1EEEvNS_16Flash_fwd_paramsE,@function
        .size           _ZN5flash24flash_fwd_splitkv_kernelI23Flash_fwd_kernel_traitsILi32ELi64ELi256ELi4ELb0ELb0EN7cutlass10bfloat16_tE19Flash_kernel_traitsILi32ELi64ELi256ELi4ES3_EELb1ELb0ELb1ELb0ELb0ELb0ELb1ELb1EEEvNS_16Flash_fwd_paramsE,(.L_x_5216 - _ZN5flash24flash_fwd_splitkv_kernelI23Flash_fwd_kernel_traitsILi32ELi64ELi256ELi4ELb0ELb0EN7cutlass10bfloat16_tE19Flash_kernel_traitsILi32ELi64ELi256ELi4ES3_EELb1ELb0ELb1ELb0ELb0ELb0ELb1ELb1EEEvNS_16Flash_fwd_paramsE)
        .other          _ZN5flash24flash_fwd_splitkv_kernelI23Flash_fwd_kernel_traitsILi32ELi64ELi256ELi4ELb0ELb0EN7cutlass10bfloat16_tE19Flash_kernel_traitsILi32ELi64ELi256ELi4ES3_EELb1ELb0ELb1ELb0ELb0ELb0ELb1ELb1EEEvNS_16Flash_fwd_paramsE,@"STO_CUDA_ENTRY STV_DEFAULT"
_ZN5flash24flash_fwd_splitkv_kernelI23Flash_fwd_kernel_traitsILi32ELi64ELi256ELi4ELb0ELb0EN7cutlass10bfloat16_tE19Flash_kernel_traitsILi32ELi64ELi256ELi4ES3_EELb1ELb0ELb1ELb0ELb0ELb0ELb1ELb1EEEvNS_16Flash_fwd_paramsE:
.text._ZN5flash24flash_fwd_splitkv_kernelI23Flash_fwd_kernel_traitsILi32ELi64ELi256ELi4ELb0ELb0EN7cutlass10bfloat16_tE19Flash_kernel_traitsILi32ELi64ELi256ELi4ES3_EELb1ELb0ELb1ELb0ELb0ELb0ELb1ELb1EEEvNS_16Flash_fwd_paramsE:
[----:B------:R-:W-:Y:S02]  /*0000*/  MOV R1, c[0x0][0x28] ;  /* 0x00000a0000017a02 */ /* 0x000fe40000000f00 */
[----:B------:R-:W1:Y:S01]  /*0010*/  I2F.U32.RP R2, c[0x0][0x1c0] ;  /* 0x0000700000027b06 */ /* 0x000e620000209000 */
[----:B------:R-:W2:Y:S01]  /*0020*/  S2UR UR5, SR_CTAID.Z ;  /* 0x00000000000579c3 */ /* 0x000ea20000002700 */
[----:B------:R-:W-:Y:S01]  /*0030*/  ULDC UR16, c[0x0][0x1c0] ;  /* 0x0000700000107ab9 */ /* 0x000fe20000000800 */
[----:B------:R-:W-:Y:S01]  /*0040*/  ISETP.NE.U32.AND P4, PT, RZ, c[0x0][0x250], PT ;  /* 0x00009400ff007a0c */ /* 0x000fe20003f85070 */
[----:B------:R-:W-:Y:S02]  /*0050*/  UMOV UR6, URZ ;  /* 0x0000003f00067c82 */ /* 0x000fe40008000000 */
[----:B------:R-:W-:Y:S02]  /*0060*/  UISETP.NE.U32.AND UP1, UPT, URZ, UR16, UPT ;  /* 0x000000103f00728c */ /* 0x000fe4000bf25070 */
[----:B------:R-:W-:Y:S02]  /*0070*/  UMOV UR14, 0x4 ;  /* 0x00000004000e7882 */ /* 0x000fe40000000000 */
[----:B------:R-:W-:-:S02]  /*0080*/  ULDC.64 UR8, c[0x0][0x240] ;  /* 0x0000900000087ab9 */ /* 0x000fc40000000a00 */
[----:B------:R-:W-:Y:S01]  /*0090*/  ULDC.64 UR10, c[0x0][0x248] ;  /* 0x00009200000a7ab9 */ /* 0x000fe20000000a00 */
[----:B-1----:R-:W1:Y:S02]  /*00a0*/  MUFU.RCP R0, R2 ;  /* 0x0000000200007308 */ /* 0x002e640000001000 */
[----:B-1----:R-:W-:-:S06]  /*00b0*/  IADD3 R0, R0, 0xffffffe, RZ ;  /* 0x0ffffffe00007810 */ /* 0x002fcc0007ffe0ff */
[----:B------:R-:W1:Y:S02]  /*00c0*/  F2I.FTZ.U32.TRUNC.NTZ R0, R0 ;  /* 0x0000000000007305 */ /* 0x000e64000021f000 */
[----:B-1----:R-:W1:Y:S02]  /*00d0*/  R2UR UR7, R0 ;  /* 0x00000000000773c2 */ /* 0x002e6400000e0000 */
[----:B-1----:R-:W-:-:S04]  /*00e0*/  UIADD3 UR4, URZ, -UR7, URZ ;  /* 0x800000073f047290 */ /* 0x002fc8000fffe03f */
[----:B------:R-:W-:-:S04]  /*00f0*/  UIMAD UR4, UR4, UR16, URZ ;  /* 0x00000010040472a4 */ /* 0x000fc8000f8e023f */
[----:B------:R-:W-:-:S04]  /*0100*/  UIMAD.WIDE.U32 UR6, UR7, UR4, UR6 ;  /* 0x00000004070672a5 */ /* 0x000fc8000f8e0006 */
[----:B--2---:R-:W-:-:S03]  /*0110*/  UIMAD.WIDE.U32 UR12, UR7, UR5, URZ ;  /* 0x00000005070c72a5 */ /* 0x004fc6000f8e003f */
[----:B------:R-:W-:Y:S02]  /*0120*/  ULDC.64 UR6, c[0x0][0x240] ;  /* 0x0000900000067ab9 */ /* 0x000fe40000000a00 */
[----:B------:R-:W-:Y:S02]  /*0130*/  UIADD3 UR4, -UR13, URZ, URZ ;  /* 0x0000003f0d047290 */ /* 0x000fe4000fffe13f */
[----:B------:R-:W-:Y:S02]  /*0140*/  UISETP.NE.U32.AND UP0, UPT, URZ, UR6, UPT ;  /* 0x000000063f00728c */ /* 0x000fe4000bf05070 */
[----:B------:R-:W-:Y:S02]  /*0150*/  UIMAD UR4, UR4, UR16, UR5 ;  /* 0x00000010040472a4 */ /* 0x000fe4000f8e0205 */
[----:B------:R-:W-:Y:S02]  /*0160*/  UISETP.NE.AND.EX UP0, UPT, URZ, UR7, UPT, UP0 ;  /* 0x000000073f00728c */ /* 0x000fe4000bf05300 */
[----:B------:R-:W-:-:S02]  /*0170*/  UISETP.GE.U32.AND UP3, UPT, UR4, UR16, UPT ;  /* 0x000000100400728c */ /* 0x000fc4000bf66070 */
[----:B------:R-:W-:Y:S02]  /*0180*/  ULDC.64 UR6, c[0x0][0x248] ;  /* 0x0000920000067ab9 */ /* 0x000fe40000000a00 */
[----:B------:R-:W-:-:S07]  /*0190*/  PLOP3.LUT P0, PT, PT, PT, UP0, 0x80, 0x0 ;  /* 0x000000000000781c */ /* 0x000fce0003f0f008 */
[----:B------:R-:W-:Y:S02]  /*01a0*/  @UP3 UIADD3 UR4, UR4, -UR16, URZ ;  /* 0x8000001004043290 */ /* 0x000fe4000fffe03f */
[----:B------:R-:W-:Y:S02]  /*01b0*/  @UP3 UIADD3 UR13, UR13, 0x1, URZ ;  /* 0x000000010d0d3890 */ /* 0x000fe4000fffe03f */
[----:B------:R-:W-:-:S03]  /*01c0*/  UISETP.GE.U32.AND UP2, UPT, UR4, UR16, UPT ;  /* 0x000000100400728c */ /* 0x000fc6000bf46070 */
[----:B------:R-:W-:-:S08]  /*01d0*/  ULDC.U8 UR4, c[0x0][0x312] ;  /* 0x0000c48000047ab9 */ /* 0x000fd00000000000 */
[----:B------:R-:W-:Y:S02]  /*01e0*/  @UP2 UIADD3 UR13, UR13, 0x1, URZ ;  /* 0x000000010d0d2890 */ /* 0x000fe4000fffe03f */
[----:B------:R-:W-:Y:S02]  /*01f0*/  @!UP1 ULOP3.LUT UR13, URZ, UR16, URZ, 0x33, !UPT ;  /* 0x000000103f0d9292 */ /* 0x000fe4000f8e333f */
[----:B------:R-:W-:Y:S02]  /*0200*/  UISETP.NE.AND UP2, UPT, UR4, URZ, UPT ;  /* 0x0000003f0400728c */ /* 0x000fe4000bf45270 */
[----:B------:R-:W-:Y:S02]  /*0210*/  UIMAD.WIDE UR8, UR13, UR14, UR8 ;  /* 0x0000000e0d0872a5 */ /* 0x000fe4000f8e0208 */
[----:B------:R-:W-:-:S04]  /*0220*/  UISETP.EQ.U32.AND UP1, UPT, URZ, UR6, UPT ;  /* 0x000000063f00728c */ /* 0x000fc8000bf22070 */
[----:B------:R-:W-:Y:S01]  /*0230*/  IMAD.U32 R8, RZ, RZ, UR8 ;  /* 0x00000008ff087e24 */ /* 0x000fe2000f8e00ff */
[----:B------:R-:W-:Y:S01]  /*0240*/  UISETP.EQ.OR.EX UP1, UPT, URZ, UR7, !UP2, UP1 ;  /* 0x000000073f00728c */ /* 0x000fe2000d722710 */
[----:B------:R-:W-:Y:S02]  /*0250*/  IMAD.U32 R9, RZ, RZ, UR9 ;  /* 0x00000009ff097e24 */ /* 0x000fe4000f8e00ff */
[----:B------:R-:W-:-:S03]  /*0260*/  ULDC.64 UR6, c[0x0][0x118] ;  /* 0x0000460000067ab9 */ /* 0x000fc60000000a00 */
[----:B------:R-:W2:Y:S04]  /*0270*/  @P0 LDG.E R4, [R8.64] ;  /* 0x0000000608040981 */ /* 0x000ea8000c1e1900 */
[----:B------:R-:W3:Y:S01]  /*0280*/  @P0 LDG.E R0, [R8.64+0x4] ;  /* 0x0000040608000981 */ /* 0x000ee2000c1e1900 */
[----:B------:R-:W-:Y:S01]  /*0290*/  ULDC.64 UR8, c[0x0][0x250] ;  /* 0x0000940000087ab9 */ /* 0x000fe20000000a00 */
[----:B------:R-:W-:Y:S01]  /*02a0*/  PLOP3.LUT P1, PT, PT, PT, UP1, 0x80, 0x0 ;  /* 0x000000000000781c */ /* 0x000fe20003f2f018 */
[----:B------:R-:W-:Y:S01]  /*02b0*/  UIMAD.WIDE UR10, UR13, UR14, UR10 ;  /* 0x0000000e0d0a72a5 */ /* 0x000fe2000f8e020a */
[----:B------:R-:W-:Y:S01]  /*02c0*/  ISETP.NE.AND.EX P4, PT, RZ, c[0x0][0x254], PT, P4 ;  /* 0x00009500ff007a0c */ /* 0x000fe20003f85340 */
        /* <DEDUP_REMOVED lines=12> */
[----:B------:R-:W-:-:S03]  /*0390*/  UIADD3 UR4, -UR13, URZ, URZ ;  /* 0x0000003f0d047290 */ /* 0x000fc6000fffe13f */
[----:B------:R-:W1:Y:S01]  /*03a0*/  S2UR UR19, SR_CTAID.Y ;  /* 0x00000000001379c3 */ /* 0x000e620000002600 */
[----:B------:R-:W-:-:S07]  /*03b0*/  UIMAD UR16, UR4, UR16, UR5 ;  /* 0x00000010041072a4 */ /* 0x000fce000f8e0205 */
        /* <DEDUP_REMOVED lines=16> */
.L_x_2582:
[----:B------:R-:W-:Y:S02]  /*04c0*/  ULDC UR18, c[0x0][0x218] ;  /* 0x0000860000127ab9 */ /* 0x000fe40000000800 */
.L_x_2583:
        /* <DEDUP_REMOVED lines=22> */
[----:B------:R-:W-:Y:S01]  /*0630*/  IABS R0, c[0x0][0x10] ;  /* 0x0000040000007a13 */ /* 0x000fe20000000000 */
[----:B------:R-:W-:Y:S02]  /*0640*/  ULDC UR4, c[0x0][0x218] ;  /* 0x0000860000047ab9 */ /* 0x000fe40000000800 */
[----:B------:R-:W-:Y:S01]  /*0650*/  UIADD3 UR4, UR4, 0xff, URZ ;  /* 0x000000ff04047890 */ /* 0x000fe2000fffe03f */
[----:B------:R1:W2:Y:S01]  /*0660*/  R2UR UR9, R0 ;  /* 0x00000000000973c2 */ /* 0x0002a200000e0000 */
[----:B------:R-:W-:Y:S02]  /*0670*/  ULDC UR5, c[0x0][0x10] ;  /* 0x0000040000057ab9 */ /* 0x000fe40000000800 */
[----:B------:R-:W-:Y:S02]  /*0680*/  USHF.R.S32.HI UR20, URZ, 0x1f, UR4 ;  /* 0x0000001f3f147899 */ /* 0x000fe40008011404 */
[----:B------:R-:W-:Y:S02]  /*0690*/  UMOV UR24, URZ ;  /* 0x0000003f00187c82 */ /* 0x000fe40008000000 */
[----:B------:R-:W-:-:S04]  /*06a0*/  ULEA.HI UR20, UR20, UR4, URZ, 0x8 ;  /* 0x0000000414147291 */ /* 0x000fc8000f8f403f */
[----:B------:R-:W-:-:S04]  /*06b0*/  ULEA.HI.SX32 UR20, UR20, UR5, 0x18 ;  /* 0x0000000514147291 */ /* 0x000fc8000f8fc23f */
[----:B------:R-:W-:-:S06]  /*06c0*/  UIADD3 UR20, UR20, -0x1, URZ ;  /* 0xffffffff14147890 */ /* 0x000fcc000fffe03f */
[----:B-1----:R-:W-:Y:S01]  /*06d0*/  IMAD.U32 R0, RZ, RZ, UR20 ;  /* 0x00000014ff007e24 */ /* 0x002fe2000f8e00ff */
[----:B--2---:R-:W1:Y:S01]  /*06e0*/  I2F.RP R3, UR9 ;  /* 0x0000000900037d06 */ /* 0x004e620008209400 */
[----:B------:R-:W-:-:S03]  /*06f0*/  ULOP3.LUT UR20, UR20, UR5, URZ, 0x3c, !UPT ;  /* 0x0000000514147292 */ /* 0x000fc6000f8e3c3f */
[----:B------:R-:W-:-:S04]  /*0700*/  IABS R0, R0 ;  /* 0x0000000000007213 */ /* 0x000fc80000000000 */
[----:B------:R-:W2:Y:S01]  /*0710*/  R2UR UR8, R0 ;  /* 0x00000000000873c2 */ /* 0x000ea200000e0000 */
[----:B-1----:R-:W1:Y:S02]  /*0720*/  MUFU.RCP R2, R3 ;  /* 0x0000000300027308 */ /* 0x002e640000001000 */
[----:B-1----:R-:W-:-:S06]  /*0730*/  IADD3 R2, R2, 0xffffffe, RZ ;  /* 0x0ffffffe02027810 */ /* 0x002fcc0007ffe0ff */
[----:B------:R-:W1:Y:S02]  /*0740*/  F2I.FTZ.U32.TRUNC.NTZ R2, R2 ;  /* 0x0000000200027305 */ /* 0x000e64000021f000 */
[----:B-1----:R-:W1:Y:S02]  /*0750*/  R2UR UR25, R2 ;  /* 0x00000000021973c2 */ /* 0x002e6400000e0000 */
[----:B-1----:R-:W-:-:S04]  /*0760*/  UIADD3 UR4, URZ, -UR25, URZ ;  /* 0x800000193f047290 */ /* 0x002fc8000fffe03f */
[----:B------:R-:W-:-:S04]  /*0770*/  UIMAD UR4, UR4, UR9, URZ ;  /* 0x00000009040472a4 */ /* 0x000fc8000f8e023f */
[----:B------:R-:W-:-:S07]  /*0780*/  UIMAD.WIDE.U32 UR24, UR25, UR4, UR24 ;  /* 0x00000004191872a5 */ /* 0x000fce000f8e0018 */
[----:B------:R-:W-:Y:S02]  /*0790*/  UMOV UR21, UR25 ;  /* 0x0000001900157c82 */ /* 0x000fe40008000000 */
[----:B--2---:R-:W-:-:S07]  /*07a0*/  UIMAD.WIDE.U32 UR24, UR21, UR8, URZ ;  /* 0x00000008151872a5 */ /* 0x004fce000f8e003f */
[----:B------:R-:W-:Y:S02]  /*07b0*/  UMOV UR21, UR25 ;  /* 0x0000001900157c82 */ /* 0x000fe40008000000 */
[----:B------:R-:W-:-:S04]  /*07c0*/  UIADD3 UR4, -UR21, URZ, URZ ;  /* 0x0000003f15047290 */ /* 0x000fc8000fffe13f */
[----:B------:R-:W-:Y:S02]  /*07d0*/  UIMAD UR4, UR9, UR4, UR8 ;  /* 0x00000004090472a4 */ /* 0x000fe4000f8e0208 */
[----:B------:R-:W-:Y:S02]  /*07e0*/  UIADD3 UR8, UR11, 0xff, URZ ;  /* 0x000000ff0b087890 */ /* 0x000fe4000fffe03f */
[----:B------:R-:W-:-:S11]  /*07f0*/  UISETP.GT.U32.AND UP0, UPT, UR9, UR4, UPT ;  /* 0x000000040900728c */ /* 0x000fd6000bf04070 */
[----:B------:R-:W-:Y:S02]  /*0800*/  @!UP0 UIADD3 UR4, UR4, -UR9, URZ ;  /* 0x8000000904048290 */ /* 0x000fe4000fffe03f */
[----:B------:R-:W-:Y:S02]  /*0810*/  @!UP0 UIADD3 UR21, UR21, 0x1, URZ ;  /* 0x0000000115158890 */ /* 0x000fe4000fffe03f */
[----:B------:R-:W-:Y:S02]  /*0820*/  UISETP.GE.U32.AND UP1, UPT, UR4, UR9, UPT ;  /* 0x000000090400728c */ /* 0x000fe4000bf26070 */
[----:B------:R-:W-:Y:S02]  /*0830*/  UISETP.GE.AND UP0, UPT, UR20, URZ, UPT ;  /* 0x0000003f1400728c */ /* 0x000fe4000bf06270 */
[----:B------:R-:W-:Y:S02]  /*0840*/  UIADD3 UR4, -UR12, 0x13f, UR10 ;  /* 0x0000013f0c047890 */ /* 0x000fe4000fffe10a */
[----:B------:R-:W-:-:S02]  /*0850*/  USHF.R.S32.HI UR20, URZ, 0x1f, UR8 ;  /* 0x0000001f3f147899 */ /* 0x000fc40008011408 */
[----:B------:R-:W-:Y:S02]  /*0860*/  ULDC UR9, c[0x0][0x2e8] ;  /* 0x0000ba0000097ab9 */ /* 0x000fe40000000800 */
[----:B------:R-:W-:Y:S02]  /*0870*/  UIADD3 UR4, UR4, UR9, UR11 ;  /* 0x0000000904047290 */ /* 0x000fe4000fffe00b */
[----:B------:R-:W-:Y:S02]  /*0880*/  @UP1 UIADD3 UR21, UR21, 0x1, URZ ;  /* 0x0000000115151890 */ /* 0x000fe4000fffe03f */
[----:B------:R-:W-:Y:S02]  /*0890*/  UISETP.NE.AND UP1, UPT, URZ, UR5, UPT ;  /* 0x000000053f00728c */ /* 0x000fe4000bf25270 */
[----:B------:R-:W-:Y:S02]  /*08a0*/  @!UP0 UIADD3 UR21, -UR21, URZ, URZ ;  /* 0x0000003f15158290 */ /* 0x000fe4000fffe13f */
[----:B------:R-:W-:-:S04]  /*08b0*/  ULEA.HI UR8, UR20, UR8, URZ, 0x8 ;  /* 0x0000000814087291 */ /* 0x000fc8000f8f403f */
[----:B------:R-:W-:-:S03]  /*08c0*/  USHF.R.S32.HI UR8, URZ, 0x8, UR8 ;  /* 0x000000083f087899 */ /* 0x000fc60008011408 */
[----:B------:R-:W-:Y:S02]  /*08d0*/  @!UP1 ULOP3.LUT UR21, URZ, UR5, URZ, 0x33, !UPT ;  /* 0x000000053f159292 */ /* 0x000fe4000f8e333f */
[----:B------:R-:W-:Y:S02]  /*08e0*/  USHF.R.S32.HI UR5, URZ, 0x1f, UR4 ;  /* 0x0000001f3f057899 */ /* 0x000fe40008011404 */
[----:B------:R-:W-:Y:S02]  /*08f0*/  UIMAD UR9, UR21, UR19, URZ ;  /* 0x00000013150972a4 */ /* 0x000fe4000f8e023f */
[----:B------:R-:W-:Y:S02]  /*0900*/  ULEA.HI UR4, UR5, UR4, URZ, 0x8 ;  /* 0x0000000405047291 */ /* 0x000fe4000f8f403f */
[----:B------:R-:W-:Y:S02]  /*0910*/  UIADD3 UR21, UR21, UR9, URZ ;  /* 0x0000000915157290 */ /* 0x000fe4000fffe03f */
[----:B------:R-:W-:-:S02]  /*0920*/  USHF.R.S32.HI UR4, URZ, 0x8, UR4 ;  /* 0x000000083f047899 */ /* 0x000fc40008011404 */
[----:B------:R-:W-:-:S04]  /*0930*/  UISETP.LT.AND UP0, UPT, UR8, UR21, UPT ;  /* 0x000000150800728c */ /* 0x000fc8000bf01270 */
[----:B------:R-:W-:-:S04]  /*0940*/  USEL UR8, UR8, UR21, UP0 ;  /* 0x0000001508087287 */ /* 0x000fc80008000000 */
[----:B------:R-:W-:-:S04]  /*0950*/  UISETP.LT.AND UP0, UPT, UR8, UR4, UPT ;  /* 0x000000040800728c */ /* 0x000fc8000bf01270 */
[----:B------:R-:W-:-:S04]  /*0960*/  USEL UR8, UR8, UR4, UP0 ;  /* 0x0000000408087287 */ /* 0x000fc80008000000 */
[----:B------:R-:W-:-:S06]  /*0970*/  UISETP.GE.AND UP0, UPT, UR9, UR8, UPT ;  /* 0x000000080900728c */ /* 0x000fcc000bf06270 */
[----:B------:R-:W-:-:S13]  /*0980*/  PLOP3.LUT P0, PT, PT, PT, UP0, 0x80, 0x0 ;  /* 0x000000000000781c */ /* 0x000fda0003f0f008 */
[----:B------:R-:W-:Y:S05]  /*0990*/  @!P0 BRA `(.L_x_2584) ;  /* 0x000003a000008947 */ /* 0x000fea0003800000 */
[----:B------:R-:W-:Y:S01]  /*09a0*/  SHF.R.S32.HI R5, RZ, 0x1f, R64 ;  /* 0x0000001fff057819 */ /* 0x000fe20000011440 */
[----:B------:R-:W-:Y:S02]  /*09b0*/  ULDC.64 UR4, c[0x0][0x210] ;  /* 0x0000840000047ab9 */ /* 0x000fe40000000a00 */
[----:B------:R-:W-:Y:S01]  /*09c0*/  UIMAD UR19, UR19, UR4, UR13 ;  /* 0x00000004131372a4 */ /* 0x000fe2000f8e020d */
[----:B------:R-:W-:Y:S02]  /*09d0*/  LEA.HI R5, R5, R64, RZ, 0x3 ;  /* 0x0000004005057211 */ /* 0x000fe400078f18ff */
[----:B------:R-:W-:Y:S02]  /*09e0*/  ULDC UR4, c[0x0][0x1c0] ;  /* 0x0000700000047ab9 */ /* 0x000fe40000000800 */
[----:B------:R-:W-:Y:S01]  /*09f0*/  LOP3.LUT R3, R5, 0xfffffff8, RZ, 0xc0, !PT ;  /* 0xfffffff805037812 */ /* 0x000fe200078ec0ff */
[----:B------:R-:W-:Y:S01]  /*0a00*/  UIMAD UR4, UR19, UR4, UR16 ;  /* 0x00000004130472a4 */ /* 0x000fe2000f8e0210 */
[----:B------:R-:W-:-:S03]  /*0a10*/  SHF.R.S32.HI R5, RZ, 0x3, R5 ;  /* 0x00000003ff057819 */ /* 0x000fc60000011405 */
[----:B------:R-:W-:Y:S01]  /*0a20*/  IMAD.IADD R64, R64, 0x1, -R3 ;  /* 0x0000000140407824 */ /* 0x000fe200078e0a03 */
[----:B------:R-:W-:Y:S01]  /*0a30*/  UIMAD UR14, UR4, UR5, UR10 ;  /* 0x00000005040e72a4 */ /* 0x000fe2000f8e020a */
[C---:B------:R-:W-:Y:S01]  /*0a40*/  IADD3 R2, R5.reuse, 0x10, RZ ;  /* 0x0000001005027810 */ /* 0x040fe20007ffe0ff */
[----:B------:R-:W-:Y:S01]  /*0a50*/  UIADD3 UR4, -UR10, UR12, URZ ;  /* 0x0000000c0a047290 */ /* 0x000fe2000fffe13f */
[----:B------:R-:W-:Y:S01]  /*0a60*/  IMAD.SHL.U32 R8, R64, 0x4, RZ ;  /* 0x0000000440087824 */ /* 0x000fe200078e00ff */
[----:B------:R-:W-:Y:S01]  /*0a70*/  ULDC UR5, c[0x0][0x22c] ;  /* 0x00008b0000057ab9 */ /* 0x000fe20000000800 */
[----:B------:R-:W-:Y:S01]  /*0a80*/  IADD3 R4, R5, 0x30, RZ ;  /* 0x0000003005047810 */ /* 0x000fe20007ffe0ff */
[----:B------:R-:W-:Y:S02]  /*0a90*/  UIMAD UR5, UR14, UR5, URZ ;  /* 0x000000050e0572a4 */ /* 0x000fe4000f8e023f */
[----:B------:R-:W-:Y:S02]  /*0aa0*/  SHF.R.S32.HI R9, RZ, 0x1f, R8 ;  /* 0x0000001fff097819 */ /* 0x000fe40000011408 */
[----:B------:R-:W-:-:S02]  /*0ab0*/  ISETP.GE.AND P3, PT, R8, c[0x0][0x220], PT ;  /* 0x0000880008007a0c */ /* 0x000fc40003f66270 */
[----:B------:R-:W-:Y:S02]  /*0ac0*/  IMAD.U32 R0, RZ, RZ, UR5 ;  /* 0x00000005ff007e24 */ /* 0x000fe4000f8e00ff */
[C---:B------:R-:W-:Y:S01]  /*0ad0*/  IMAD.WIDE R6, R5.reuse, 0x20, R8 ;  /* 0x0000002005067825 */ /* 0x040fe200078e0208 */
[----:B------:R-:W-:Y:S02]  /*0ae0*/  ISETP.GE.OR P5, PT, R5, UR4, P3 ;  /* 0x0000000405007c0c */ /* 0x000fe40009fa6670 */
[----:B------:R-:W-:Y:S02]  /*0af0*/  ISETP.GE.OR P2, PT, R2, UR4, P3 ;  /* 0x0000000402007c0c */ /* 0x000fe40009f46670 */
[----:B------:R-:W-:Y:S01]  /*0b00*/  IADD3 R3, P0, R6, UR5, RZ ;  /* 0x0000000506037c10 */ /* 0x000fe2000ff1e0ff */
[----:B------:R-:W-:-:S03]  /*0b10*/  USHF.R.S32.HI UR5, URZ, 0x1f, UR14 ;  /* 0x0000001f3f057899 */ /* 0x000fc6000801140e */
[----:B------:R-:W-:Y:S02]  /*0b20*/  LEA.HI.X.SX32 R0, R0, R7, 0x1, P0 ;  /* 0x0000000700007211 */ /* 0x000fe400000f0eff */
[C---:B------:R-:W-:Y:S02]  /*0b30*/  LEA R8, P1, R3.reuse, c[0x0][0x1d8], 0x2 ;  /* 0x0000760003087a11 */ /* 0x040fe400078210ff */
[----:B------:R-:W-:Y:S02]  /*0b40*/  ISETP.GE.AND P0, PT, R2, UR4, PT ;  /* 0x0000000402007c0c */ /* 0x000fe4000bf06270 */
[----:B------:R-:W-:Y:S02]  /*0b50*/  LEA.HI.X R9, R3, c[0x0][0x1dc], R0, 0x2, P1 ;  /* 0x0000770003097a11 */ /* 0x000fe400008f1400 */
[C---:B------:R-:W-:Y:S02]  /*0b60*/  IADD3 R0, R5.reuse, 0x20, RZ ;  /* 0x0000002005007810 */ /* 0x040fe40007ffe0ff */
[----:B------:R-:W-:Y:S01]  /*0b70*/  IADD3 R3, P6, R5, UR14, RZ ;  /* 0x0000000e05037c10 */ /* 0x000fe2000ffde0ff */
[----:B------:R1:W-:Y:S01]  /*0b80*/  @!P5 STG.E.128 [R8.64], RZ ;  /* 0x000000ff0800d986 */ /* 0x0003e2000c101d06 */
[----:B------:R-:W-:-:S02]  /*0b90*/  ISETP.GE.AND P4, PT, R0, UR4, PT ;  /* 0x0000000400007c0c */ /* 0x000fc4000bf86270 */
[C---:B------:R-:W-:Y:S02]  /*0ba0*/  ISETP.NE.OR P1, PT, R64.reuse, RZ, P0 ;  /* 0x000000ff4000720c */ /* 0x040fe40000725670 */
[----:B------:R-:W-:Y:S02]  /*0bb0*/  P2R R2, PR, RZ, 0x4 ;  /* 0x00000004ff027803 */ /* 0x000fe40000000000 */
[----:B------:R-:W-:Y:S02]  /*0bc0*/  ISETP.NE.OR P0, PT, R64, RZ, P4 ;  /* 0x000000ff4000720c */ /* 0x000fe40002705670 */
[----:B------:R-:W-:Y:S02]  /*0bd0*/  ISETP.GE.OR P5, PT, R0, UR4, P3 ;  /* 0x0000000400007c0c */ /* 0x000fe40009fa6670 */
[----:B------:R-:W-:Y:S02]  /*0be0*/  LEA.HI.X.SX32 R0, R5, UR5, 0x1, P6 ;  /* 0x0000000505007c11 */ /* 0x000fe4000b0f0eff */
[----:B------:R-:W-:-:S02]  /*0bf0*/  ISETP.GE.OR P4, PT, R4, UR4, P3 ;  /* 0x0000000404007c0c */ /* 0x000fc40009f86670 */
[----:B------:R-:W-:Y:S01]  /*0c00*/  ISETP.NE.AND P6, PT, R2, RZ, PT ;  /* 0x000000ff0200720c */ /* 0x000fe20003fc5270 */
[----:B------:R-:W-:Y:S01]  /*0c10*/  @!P1 IMAD.MOV.U32 R2, RZ, RZ, -0x800000 ;  /* 0xff800000ff029424 */ /* 0x000fe200078e00ff */
[C---:B------:R-:W-:Y:S02]  /*0c20*/  LEA R6, P3, R3.reuse, c[0x0][0x208], 0x2 ;  /* 0x0000820003067a11 */ /* 0x040fe400078610ff */
[----:B------:R-:W-:Y:S02]  /*0c30*/  ISETP.NE.AND P2, PT, R64, RZ, PT ;  /* 0x000000ff4000720c */ /* 0x000fe40003f45270 */
[----:B------:R-:W-:Y:S01]  /*0c40*/  LEA.HI.X R7, R3, c[0x0][0x20c], R0, 0x2, P3 ;  /* 0x0000830003077a11 */ /* 0x000fe200018f1400 */
[----:B------:R-:W-:Y:S01]  /*0c50*/  @!P0 IMAD.MOV.U32 R0, RZ, RZ, -0x800000 ;  /* 0xff800000ff008424 */ /* 0x000fe200078e00ff */
[----:B------:R-:W-:Y:S01]  /*0c60*/  ISETP.GE.OR P2, PT, R5, UR4, P2 ;  /* 0x0000000405007c0c */ /* 0x000fe20009746670 */
[----:B------:R1:W-:Y:S04]  /*0c70*/  @!P5 STG.E.128 [R8.64+0x1000], RZ ;  /* 0x001000ff0800d986 */ /* 0x0003e8000c101d06 */
[----:B------:R1:W-:Y:S04]  /*0c80*/  @!P6 STG.E.128 [R8.64+0x800], RZ ;  /* 0x000800ff0800e986 */ /* 0x0003e8000c101d06 */
[----:B------:R1:W-:Y:S04]  /*0c90*/  @!P4 STG.E.128 [R8.64+0x1800], RZ ;  /* 0x001800ff0800c986 */ /* 0x0003e8000c101d06 */
[----:B------:R1:W-:Y:S01]  /*0ca0*/  @!P0 STG.E [R6.64+0x80], R0 ;  /* 0x0000800006008986 */ /* 0x0003e2000c101906 */
[----:B------:R-:W-:Y:S01]  /*0cb0*/  ISETP.GE.AND P0, PT, R4, UR4, PT ;  /* 0x0000000404007c0c */ /* 0x000fe2000bf06270 */
[----:B------:R-:W-:-:S02]  /*0cc0*/  @!P2 IMAD.MOV.U32 R3, RZ, RZ, -0x800000 ;  /* 0xff800000ff03a424 */ /* 0x000fc400078e00ff */
[----:B------:R1:W-:Y:S01]  /*0cd0*/  @!P1 STG.E [R6.64+0x40], R2 ;  /* 0x0000400206009986 */ /* 0x0003e2000c101906 */
[----:B------:R-:W-:-:S03]  /*0ce0*/  ISETP.NE.OR P0, PT, R64, RZ, P0 ;  /* 0x000000ff4000720c */ /* 0x000fc60000705670 */
[----:B------:R1:W-:Y:S10]  /*0cf0*/  @!P2 STG.E [R6.64], R3 ;  /* 0x000000030600a986 */ /* 0x0003f4000c101906 */
[----:B------:R-:W-:Y:S05]  /*0d00*/  @P0 EXIT ;  /* 0x000000000000094d */ /* 0x000fea0003800000 */
[----:B-1----:R-:W-:-:S05]  /*0d10*/  MOV R3, 0xff800000 ;  /* 0xff80000000037802 */ /* 0x002fca0000000f00 */
[----:B------:R-:W-:Y:S01]  /*0d20*/  STG.E [R6.64+0xc0], R3 ;  /* 0x0000c00306007986 */ /* 0x000fe2000c101906 */
[----:B------:R-:W-:Y:S05]  /*0d30*/  EXIT ;  /* 0x000000000000794d */ /* 0x000fea0003800000 */
.L_x_2584:
[----:B------:R-:W-:Y:S02]  /*0d40*/  ULDC.64 UR4, c[0x0][0x2b8] ;  /* 0x0000ae0000047ab9 */ /* 0x000fe40000000a00 */
[----:B------:R-:W-:Y:S02]  /*0d50*/  UISETP.NE.U32.AND UP0, UPT, URZ, UR4, UPT ;  /* 0x000000043f00728c */ /* 0x000fe4000bf05070 */
[----:B------:R-:W-:Y:S02]  /*0d60*/  ULDC.64 UR20, c[0x0][0x2c0] ;  /* 0x0000b00000147ab9 */ /* 0x000fe40000000a00 */
[----:B------:R-:W-:-:S03]  /*0d70*/  UISETP.NE.AND.EX UP0, UPT, URZ, UR5, UPT, UP0 ;  /* 0x000000053f00728c */ /* 0x000fc6000bf05300 */
[----:B------:R-:W-:-:S03]  /*0d80*/  ULDC.64 UR4, c[0x0][0x2b8] ;  /* 0x0000ae0000047ab9 */ /* 0x000fc60000000a00 */
[----:B------:R-:W-:-:S05]  /*0d90*/  PLOP3.LUT P0, PT, PT, PT, UP0, 0x80, 0x0 ;  /* 0x000000000000781c */ /* 0x000fca0003f0f008 */
[----:B------:R-:W-:-:S06]  /*0da0*/  @UP0 UIMAD.WIDE UR4, UR13, UR14, UR4 ;  /* 0x0000000e0d0402a5 */ /* 0x000fcc000f8e0204 */
[----:B------:R-:W-:Y:S02]  /*0db0*/  IMAD.U32 R2, RZ, RZ, UR4 ;  /* 0x00000004ff027e24 */ /* 0x000fe4000f8e00ff */
[----:B------:R-:W-:Y:S01]  /*0dc0*/  IMAD.U32 R3, RZ, RZ, UR5 ;  /* 0x00000005ff037e24 */ /* 0x000fe2000f8e00ff */
[----:B------:R-:W-:Y:S02]  /*0dd0*/  UISETP.NE.U32.AND UP1, UPT, URZ, UR20, UPT ;  /* 0x000000143f00728c */ /* 0x000fe4000bf25070 */
[----:B------:R-:W-:Y:S02]  /*0de0*/  USHF.R.S32.HI UR14, URZ, 0x1f, UR13 ;  /* 0x0000001f3f0e7899 */ /* 0x000fe4000801140d */
[----:B------:R-:W2:Y:S01]  /*0df0*/  @P0 LDG.E R0, [R2.64] ;  /* 0x0000000602000981 */ /* 0x000ea2000c1e1900 */
[----:B------:R-:W-:Y:S02]  /*0e00*/  UISETP.NE.AND.EX UP1, UPT, URZ, UR21, UPT, UP1 ;  /* 0x000000153f00728c */ /* 0x000fe4000bf25310 */
[----:B------:R-:W-:-:S02]  /*0e10*/  ULDC.64 UR4, c[0x0][0x2c8] ;  /* 0x0000b20000047ab9 */ /* 0x000fc40000000a00 */
[----:B------:R-:W-:-:S07]  /*0e20*/  UPLOP3.LUT UP2, UPT, UPT, UPT, UPT, 0x40, 0x0 ;  /* 0x000000000000789c */ /* 0x000fce0003f4e870 */
[----:B------:R-:W-:Y:S02]  /*0e30*/  @UP1 UIMAD UR19, UR14, UR4, URZ ;  /* 0x000000040e1312a4 */ /* 0x000fe4000f8e023f */
[----:B------:R-:W-:Y:S02]  /*0e40*/  @UP1 UIMAD.WIDE.U32 UR24, UR13, UR4, URZ ;  /* 0x000000040d1812a5 */ /* 0x000fe4000f8e003f */
[----:B------:R-:W-:Y:S02]  /*0e50*/  @UP1 UIMAD UR5, UR13, UR5, UR19 ;  /* 0x000000050d0512a4 */ /* 0x000fe4000f8e0213 */
[----:B------:R-:W-:Y:S02]  /*0e60*/  UMOV UR4, URZ ;  /* 0x0000003f00047c82 */ /* 0x000fe40008000000 */
[----:B------:R-:W-:Y:S02]  /*0e70*/  @UP1 UIADD3 UR5, UR25, UR5, URZ ;  /* 0x0000000519051290 */ /* 0x000fe4000fffe03f */
[----:B------:R-:W-:-:S02]  /*0e80*/  @UP1 ULEA UR4, UP0, UR24, UR20, 0x2 ;  /* 0x0000001418041291 */ /* 0x000fc4000f80103f */
[----:B------:R-:W-:Y:S02]  /*0e90*/  @UP1 USHF.L.U64.HI UR24, UR24, 0x2, UR5 ;  /* 0x0000000218181899 */ /* 0x000fe40008010205 */
[----:B------:R-:W-:Y:S02]  /*0ea0*/  UMOV UR19, UR13 ;  /* 0x0000000d00137c82 */ /* 0x000fe40008000000 */
        /* <DEDUP_REMOVED lines=39> */
[----:B------:R-:W-:Y:S01]  /*1120*/  IMAD.U32 R0, RZ, RZ, UR16 ;  /* 0x00000010ff007e24 */ /* 0x000fe2000f8e00ff */
[----:B------:R-:W-:Y:S02]  /*1130*/  ULOP3.LUT UR20, UR16, UR20, URZ, 0x3c, !UPT ;  /* 0x0000001410147292 */ /* 0x000fe4000f8e3c3f */
[----:B------:R-:W1:Y:S02]  /*1140*/  I2F.RP R10, R4 ;  /* 0x00000004000a7306 */ /* 0x000e640000209400 */
[----:B------:R-:W-:-:S05]  /*1150*/  IABS R0, R0 ;  /* 0x0000000000007213 */ /* 0x000fca0000000000 */
[----:B------:R-:W-:Y:S01]  /*1160*/  IMAD.MOV.U32 R6, RZ, RZ, R0 ;  /* 0x000000ffff067224 */ /* 0x000fe200078e0000 */
        /* <DEDUP_REMOVED lines=11> */
[-C--:B------:R-:W-:Y:S02]  /*1220*/  @!P0 IADD3 R3, R3, -R4.reuse, RZ ;  /* 0x8000000403038210 */ /* 0x080fe40007ffe0ff */
[----:B------:R-:W-:Y:S02]  /*1230*/  @!P0 IADD3 R0, R0, 0x1, RZ ;  /* 0x0000000100008810 */ /* 0x000fe40007ffe0ff */
[----:B------:R-:W-:Y:S01]  /*1240*/  ISETP.GE.U32.AND P1, PT, R3, R4, PT ;  /* 0x000000040300720c */ /* 0x000fe20003f26070 */
[----:B------:R-:W-:Y:S01]  /*1250*/  IMAD.MOV R4, RZ, RZ, -R7 ;  /* 0x000000ffff047224 */ /* 0x000fe200078e0a07 */
[----:B------:R-:W-:-:S03]  /*1260*/  ISETP.LE.AND P0, PT, RZ, UR20, PT ;  /* 0x00000014ff007c0c */ /* 0x000fc6000bf03270 */
[----:B------:R-:W-:-:S05]  /*1270*/  IMAD R11, R4, c[0x0][0x2d0], R5 ;  /* 0x0000b400040b7a24 */ /* 0x000fca00078e0205 */
[----:B------:R-:W-:-:S03]  /*1280*/  SHF.R.S32.HI R9, RZ, 0x1f, R11 ;  /* 0x0000001fff097819 */ /* 0x000fc6000001140b */
[----:B------:R-:W-:Y:S02]  /*1290*/  @P1 IADD3 R0, R0, 0x1, RZ ;  /* 0x0000000100001810 */ /* 0x000fe40007ffe0ff */
[----:B------:R-:W-:Y:S02]  /*12a0*/  ISETP.NE.AND P1, PT, RZ, c[0x0][0x1c8], PT ;  /* 0x00007200ff007a0c */ /* 0x000fe40003f25270 */
[----:B------:R-:W-:-:S11]  /*12b0*/  @!P0 IADD3 R0, -R0, RZ, RZ ;  /* 0x000000ff00008210 */ /* 0x000fd60007ffe1ff */
        /* <DEDUP_REMOVED lines=20> */
[----:B------:R-:W-:Y:S02]  /*1400*/  IADD3 R7, R7, R2, RZ ;  /* 0x0000000207077210 */ /* 0x000fe40007ffe0ff */
[----:B------:R-:W-:-:S03]  /*1410*/  UIADD3 UR20, UR23, UR5, URZ ;  /* 0x0000000517147290 */ /* 0x000fc6000fffe03f */
[----:B------:R-:W-:-:S04]  /*1420*/  IMAD.WIDE.U32 R6, R0, c[0x0][0x1b0], R6 ;  /* 0x00006c0000067a25 */ /* 0x000fc800078e0006 */
[----:B------:R-:W-:Y:S01]  /*1430*/  IMAD.IADD R7, R7, 0x1, R3 ;  /* 0x0000000107077824 */ /* 0x000fe200078e0203 */
[----:B------:R-:W-:Y:S01]  /*1440*/  MOV R2, R6 ;  /* 0x0000000600027202 */ /* 0x000fe20000000f00 */
[----:B------:R-:W-:Y:S05]  /*1450*/  BRA `(.L_x_2586) ;  /* 0x000004f000007947 */ /* 0x000fea0003800000 */
.L_x_2585:
        /* <DEDUP_REMOVED lines=19> */
.L_x_2587:
[----:B------:R-:W-:Y:S01]  /*1590*/  IABS R3, c[0x0][0x1c8] ;  /* 0x0000720000037a13 */ /* 0x000fe20000000000 */
[----:B------:R-:W-:Y:S01]  /*15a0*/  IMAD.U32 R0, RZ, RZ, UR16 ;  /* 0x00000010ff007e24 */ /* 0x000fe2000f8e00ff */
[----:B------:R-:W-:Y:S01]  /*15b0*/  MOV R4, RZ ;  /* 0x000000ff00047202 */ /* 0x000fe20000000f00 */
[----:B------:R-:W-:Y:S01]  /*15c0*/  ULDC UR5, c[0x0][0x1c8] ;  /* 0x0000720000057ab9 */ /* 0x000fe20000000800 */
[----:B------:R-:W1:Y:S01]  /*15d0*/  I2F.RP R7, R3 ;  /* 0x0000000300077306 */ /* 0x000e620000209400 */
[----:B------:R-:W-:Y:S01]  /*15e0*/  ULOP3.LUT UR5, UR16, UR5, URZ, 0x3c, !UPT ;  /* 0x0000000510057292 */ /* 0x000fe2000f8e3c3f */
[----:B------:R-:W-:Y:S01]  /*15f0*/  IABS R0, R0 ;  /* 0x0000000000007213 */ /* 0x000fe20000000000 */
[----:B------:R-:W-:-:S04]  /*1600*/  ULEA UR4, UR8, 0xffffff00, 0x8 ;  /* 0xffffff0008047891 */ /* 0x000fc8000f8e403f */
[----:B------:R-:W-:Y:S01]  /*1610*/  ISETP.LE.AND P3, PT, RZ, UR5, PT ;  /* 0x00000005ff007c0c */ /* 0x000fe2000bf63270 */
[----:B-1----:R-:W1:Y:S02]  /*1620*/  MUFU.RCP R6, R7 ;  /* 0x0000000700067308 */ /* 0x002e640000001000 */
[----:B-1----:R-:W-:Y:S02]  /*1630*/  IADD3 R6, R6, 0xffffffe, RZ ;  /* 0x0ffffffe06067810 */ /* 0x002fe40007ffe0ff */
[----:B------:R-:W-:Y:S01]  /*1640*/  MOV R7, UR20 ;  /* 0x0000001400077c02 */ /* 0x000fe20008000f00 */
[----:B------:R-:W-:-:S03]  /*1650*/  @UP0 UIADD3 UR20, UR17, UR22, URZ ;  /* 0x0000001611140290 */ /* 0x000fc6000fffe03f */
[----:B------:R-:W1:Y:S02]  /*1660*/  F2I.FTZ.U32.TRUNC.NTZ R5, R6 ;  /* 0x0000000600057305 */ /* 0x000e64000021f000 */
[----:B-1----:R-:W-:Y:S02]  /*1670*/  IMAD.MOV R2, RZ, RZ, -R5 ;  /* 0x000000ffff027224 */ /* 0x002fe400078e0a05 */
[----:B------:R-:W-:Y:S02]  /*1680*/  IMAD.U32 R6, RZ, RZ, UR24 ;  /* 0x00000018ff067e24 */ /* 0x000fe4000f8e00ff */
        /* <DEDUP_REMOVED lines=20> */
[----:B------:R-:W-:Y:S01]  /*17d0*/  IADD3 R3, R7, R2, RZ ;  /* 0x0000000207037210 */ /* 0x000fe20007ffe0ff */
[----:B------:R-:W-:Y:S02]  /*17e0*/  IMAD.MOV.U32 R2, RZ, RZ, R6 ;  /* 0x000000ffff027224 */ /* 0x000fe400078e0006 */
[----:B------:R-:W-:-:S05]  /*17f0*/  @P2 IADD3 R0, R0, 0x1, RZ ;  /* 0x0000000100002810 */ /* 0x000fca0007ffe0ff */
[----:B------:R-:W-:Y:S01]  /*1800*/  @!P3 IMAD.MOV R0, RZ, RZ, -R0 ;  /* 0x000000ffff00b224 */ /* 0x000fe200078e0a00 */
[----:B------:R-:W-:-:S04]  /*1810*/  @!P1 LOP3.LUT R0, RZ, c[0x0][0x1c8], RZ, 0x33, !PT ;  /* 0x00007200ff009a12 */ /* 0x000fc800078e33ff */
[----:B------:R-:W-:Y:S01]  /*1820*/  SHF.R.S32.HI R109, RZ, 0x1f, R0 ;  /* 0x0000001fff6d7819 */ /* 0x000fe20000011400 */
[----:B------:R-:W-:-:S04]  /*1830*/  IMAD.WIDE.U32 R2, R0, c[0x0][0x1b0], R2 ;  /* 0x00006c0000027a25 */ /* 0x000fc800078e0002 */
[----:B------:R-:W-:-:S04]  /*1840*/  IMAD R7, R109, c[0x0][0x1b0], RZ ;  /* 0x00006c006d077a24 */ /* 0x000fc800078e02ff */
        /* <DEDUP_REMOVED lines=16> */
.L_x_2586:
[----:B------:R1:W5:Y:S01]  /*1950*/  @P4 LDG.E R112, [R140.64] ;  /* 0x000000068c704981 */ /* 0x000362000c1e1900 */
[----:B------:R-:W-:Y:S01]  /*1960*/  SHF.R.S32.HI R3, RZ, 0x1f, R64 ;  /* 0x0000001fff037819 */ /* 0x000fe20000011440 */
[----:B------:R-:W-:Y:S01]  /*1970*/  UISETP.NE.AND UP0, UPT, UR15, -0x1, UPT ;  /* 0xffffffff0f00788c */ /* 0x000fe2000bf05270 */
[----:B------:R-:W-:Y:S01]  /*1980*/  IMAD.MOV.U32 R13, RZ, RZ, 0x2 ;  /* 0x00000002ff0d7424 */ /* 0x000fe200078e00ff */
[----:B------:R-:W-:Y:S01]  /*1990*/  ULDC.64 UR4, c[0x0][0x190] ;  /* 0x0000640000047ab9 */ /* 0x000fe20000000a00 */
[CC--:B------:R-:W-:Y:S01]  /*19a0*/  LEA.HI R19, R3.reuse, R64.reuse, RZ, 0x2 ;  /* 0x0000004003137211 */ /* 0x0c0fe200078f10ff */
[----:B------:R-:W-:Y:S01]  /*19b0*/  IMAD.MOV.U32 R130, RZ, RZ, c[0x0][0x230] ;  /* 0x00008c00ff827624 */ /* 0x000fe200078e00ff */
[----:B------:R-:W-:Y:S01]  /*19c0*/  LEA.HI R57, R3, R64, RZ, 0x3 ;  /* 0x0000004003397211 */ /* 0x000fe200078f18ff */
[----:B------:R-:W-:Y:S01]  /*19d0*/  IMAD.MOV.U32 R14, RZ, RZ, RZ ;  /* 0x000000ffff0e7224 */ /* 0x000fe200078e00ff */
[----:B------:R-:W-:Y:S01]  /*19e0*/  SHF.R.S32.HI R156, RZ, 0x2, R19 ;  /* 0x00000002ff9c7819 */ /* 0x000fe20000011413 */
[----:B------:R-:W-:Y:S01]  /*19f0*/  IMAD.MOV.U32 R15, RZ, RZ, c[0x0][0x230] ;  /* 0x00008c00ff0f7624 */ /* 0x000fe200078e00ff */
[----:B------:R-:W-:Y:S01]  /*1a00*/  SHF.R.S32.HI R61, RZ, 0x3, R57 ;  /* 0x00000003ff3d7819 */ /* 0x000fe20000011439 */
[----:B------:R-:W2:Y:S01]  /*1a10*/  S2R R17, SR_CTAID.X ;  /* 0x0000000000117919 */ /* 0x000ea20000002500 */
[----:B------:R-:W-:Y:S01]  /*1a20*/  @UP0 UIMAD.WIDE.U32 UR24, UR15, UR4, URZ ;  /* 0x000000040f1802a5 */ /* 0x000fe2000f8e003f */
[----:B------:R-:W-:Y:S01]  /*1a30*/  IMAD.HI.U32 R130, R13, R130, R14 ;  /* 0x000000820d827227 */ /* 0x000fe200078e000e */
[----:B------:R-:W-:-:S02]  /*1a40*/  LEA.HI R13, R19, R156, RZ, 0x1 ;  /* 0x0000009c130d7211 */ /* 0x000fc400078f08ff */
[----:B------:R-:W-:Y:S01]  /*1a50*/  LOP3.LUT R19, R19, 0xfffffffc, RZ, 0xc0, !PT ;  /* 0xfffffffc13137812 */ /* 0x000fe200078ec0ff */
[----:B------:R-:W-:Y:S01]  /*1a60*/  @UP0 UIMAD UR17, UR15, UR5, UR25 ;  /* 0x000000050f1102a4 */ /* 0x000fe2000f8e0219 */
[-C--:B------:R-:W-:Y:S01]  /*1a70*/  LEA.HI R131, R3, R64.reuse, RZ, 0x5 ;  /* 0x0000004003837211 */ /* 0x080fe200078f28ff */
[----:B------:R-:W-:Y:S01]  /*1a80*/  IMAD.SHL.U32 R15, R61, 0x40, RZ ;  /* 0x000000403d0f7824 */ /* 0x000fe200078e00ff */
[----:B------:R-:W-:Y:S01]  /*1a90*/  ULDC.64 UR4, c[0x0][0x178] ;  /* 0x00005e0000047ab9 */ /* 0x000fe20000000a00 */
[----:B------:R-:W-:Y:S01]  /*1aa0*/  LOP3.LUT R13, R13, 0x7fffffe, RZ, 0xc0, !PT ;  /* 0x07fffffe0d0d7812 */ /* 0x000fe200078ec0ff */
[----:B------:R-:W-:Y:S01]  /*1ab0*/  IMAD.IADD R128, R64, 0x1, -R19 ;  /* 0x0000000140807824 */ /* 0x000fe200078e0a13 */
[----:B------:R-:W-:Y:S01]  /*1ac0*/  @!UP0 UIMAD UR15, UR14, UR4, URZ ;  /* 0x000000040e0f82a4 */ /* 0x000fe2000f8e023f */
[----:B------:R-:W-:Y:S01]  /*1ad0*/  SHF.R.S32.HI R131, RZ, 0x5, R131 ;  /* 0x00000005ff837819 */ /* 0x000fe20000011483 */
[----:B------:R-:W-:Y:S01]  /*1ae0*/  @!UP0 UIMAD.WIDE.U32 UR26, UR13, UR4, URZ ;  /* 0x000000040d1a82a5 */ /* 0x000fe2000f8e003f */
[----:B------:R-:W-:Y:S01]  /*1af0*/  IMAD.IADD R4, R156, 0x1, -R13 ;  /* 0x000000019c047824 */ /* 0x000fe200078e0a0d */
[----:B------:R-:W-:Y:S01]  /*1b00*/  @!UP0 UIMAD UR5, UR13, UR5, UR15 ;  /* 0x000000050d0582a4 */ /* 0x000fe2000f8e020f */
[----:B------:R-:W-:Y:S01]  /*1b10*/  IMAD.SHL.U32 R188, R128, 0x8, RZ ;  /* 0x0000000880bc7824 */ /* 0x000fe200078e00ff */
[----:B------:R-:W-:Y:S01]  /*1b20*/  LOP3.LUT R15, R15, 0xc0, RZ, 0xc0, !PT ;  /* 0x000000c00f0f7812 */ /* 0x000fe200078ec0ff */
[----:B------:R-:W-:Y:S01]  /*1b30*/  IMAD R131, R131, 0x8, R4 ;  /* 0x0000000883837824 */ /* 0x000fe200078e0204 */
[----:B------:R-:W-:Y:S01]  /*1b40*/  LEA.HI R3, R3, R64, RZ, 0x4 ;  /* 0x0000004003037211 */ /* 0x000fe200078f20ff */
[----:B------:R-:W-:Y:S01]  /*1b50*/  @!UP0 UIADD3 UR17, UR27, UR5, URZ ;  /* 0x000000051b118290 */ /* 0x000fe2000fffe03f */
[----:B------:R-:W-:Y:S01]  /*1b60*/  LOP3.LUT R57, R57, 0xfffffff8, RZ, 0xc0, !PT ;  /* 0xfffffff839397812 */ /* 0x000fe200078ec0ff */
[----:B------:R-:W-:Y:S01]  /*1b70*/  @!UP0 UMOV UR24, UR26 ;  /* 0x0000001a00188c82 */ /* 0x000fe20008000000 */
[--C-:B------:R-:W-:Y:S01]  /*1b80*/  LOP3.LUT R13, R15, 0x18, R188.reuse, 0xf8, !PT ;  /* 0x000000180f0d7812 */ /* 0x100fe200078ef8bc */
[----:B------:R-:W-:Y:S01]  /*1b90*/  USHF.R.S32.HI UR15, URZ, 0x1f, UR16 ;  /* 0x0000001f3f0f7899 */ /* 0x000fe20008011410 */
[----:B------:R-:W-:Y:S01]  /*1ba0*/  SHF.R.U32.HI R4, RZ, 0x3, R15 ;  /* 0x00000003ff047819 */ /* 0x000fe2000001160f */
[----:B------:R-:W-:Y:S01]  /*1bb0*/  IMAD.IADD R57, R64, 0x1, -R57 ;  /* 0x0000000140397824 */ /* 0x000fe200078e0a39 */
[----:B------:R-:W-:Y:S01]  /*1bc0*/  LOP3.LUT R3, R3, 0xfffffff0, RZ, 0xc0, !PT ;  /* 0xfffffff003037812 */ /* 0x000fe200078ec0ff */
[----:B------:R-:W-:Y:S01]  /*1bd0*/  ULDC.64 UR4, c[0x0][0x1a8] ;  /* 0x00006a0000047ab9 */ /* 0x000fe20000000a00 */
[----:B------:R-:W-:Y:S01]  /*1be0*/  SHF.R.S32.HI R189, RZ, 0x1f, R188 ;  /* 0x0000001fffbd7819 */ /* 0x000fe200000114bc */
[----:B------:R-:W-:Y:S01]  /*1bf0*/  UIMAD UR4, UR15, UR4, URZ ;  /* 0x000000040f0472a4 */ /* 0x000fe2000f8e023f */
[----:B------:R-:W-:Y:S01]  /*1c00*/  IADD3 R12, P0, R188, UR24, RZ ;  /* 0x00000018bc0c7c10 */ /* 0x000fe2000ff1e0ff */
[----:B------:R-:W-:Y:S01]  /*1c10*/  IMAD.IADD R60, R64, 0x1, -R3 ;  /* 0x00000001403c7824 */ /* 0x000fe200078e0a03 */
[----:B------:R-:W-:Y:S01]  /*1c20*/  LOP3.LUT R4, R13, R4, RZ, 0x3c, !PT ;  /* 0x000000040d047212 */ /* 0x000fe200078e3cff */
[----:B------:R-:W-:Y:S01]  /*1c30*/  IMAD R3, R109, c[0x0][0x1b8], RZ ;  /* 0x00006e006d037a24 */ /* 0x000fe200078e02ff */
[----:B------:R-:W-:Y:S01]  /*1c40*/  IADD3.X R13, R189, UR17, RZ, P0, !PT ;  /* 0x00000011bd0d7c10 */ /* 0x000fe200087fe4ff */
[----:B------:R-:W-:Y:S01]  /*1c50*/  USHF.R.S32.HI UR17, URZ, 0x1f, UR18 ;  /* 0x0000001f3f117899 */ /* 0x000fe20008011412 */
[----:B------:R-:W-:Y:S01]  /*1c60*/  LEA.HI R56, R57, R57, RZ, 0x1 ;  /* 0x0000003939387211 */ /* 0x000fe200078f08ff */
[----:B------:R-:W-:Y:S01]  /*1c70*/  IMAD.U32 R131, R131, 0x20, R4 ;  /* 0x0000002083837824 */ /* 0x000fe200078e0004 */
[----:B------:R-:W-:Y:S01]  /*1c80*/  LEA.HI R59, R60, R60, RZ, 0x1 ;  /* 0x0000003c3c3b7211 */ /* 0x000fe200078f08ff */
[----:B------:R-:W-:Y:S01]  /*1c90*/  ULEA.HI UR17, UR17, UR18, URZ, 0x8 ;  /* 0x0000001211117291 */ /* 0x000fe2000f8f403f */
[----:B------:R-:W-:Y:S01]  /*1ca0*/  LOP3.LUT R6, R56, 0xfffffffe, RZ, 0xc0, !PT ;  /* 0xfffffffe38067812 */ /* 0x000fe200078ec0ff */
[----:B------:R-:W-:Y:S01]  /*1cb0*/  IMAD R3, R0, c[0x0][0x1bc], R3 ;  /* 0x00006f0000037a24 */ /* 0x000fe200078e0203 */
[--C-:B------:R-:W-:Y:S01]  /*1cc0*/  SHF.R.S32.HI R58, RZ, 0x1, R59.reuse ;  /* 0x00000001ff3a7819 */ /* 0x100fe2000001143b */
[----:B------:R-:W-:Y:S01]  /*1cd0*/  USHF.R.S32.HI UR17, URZ, 0x8, UR17 ;  /* 0x000000083f117899 */ /* 0x000fe20008011411 */
[----:B------:R-:W-:Y:S01]  /*1ce0*/  SHF.R.S32.HI R15, RZ, 0x1f, R59 ;  /* 0x0000001fff0f7819 */ /* 0x000fe2000001143b */
[----:B------:R-:W-:Y:S01]  /*1cf0*/  UIMAD UR5, UR16, UR5, UR4 ;  /* 0x00000005100572a4 */ /* 0x000fe2000f8e0204 */
[----:B------:R-:W-:Y:S01]  /*1d00*/  IADD3 R14, P0, R188, UR22, RZ ;  /* 0x00000016bc0e7c10 */ /* 0x000fe2000ff1e0ff */
[----:B------:R-:W-:Y:S01]  /*1d10*/  UISETP.LT.AND UP0, UPT, UR9, UR17, UPT ;  /* 0x000000110900728c */ /* 0x000fe2000bf01270 */
[----:B------:R-:W-:Y:S01]  /*1d20*/  IADD3 R57, R57, -R6, RZ ;  /* 0x8000000639397210 */ /* 0x000fe20007ffe0ff */
[----:B------:R-:W-:Y:S01]  /*1d30*/  IMAD.MOV.U32 R153, RZ, RZ, c[0x0][0x198] ;  /* 0x00006600ff997624 */ /* 0x000fe200078e00ff */
[--C-:B------:R-:W-:Y:S01]  /*1d40*/  SHF.R.S32.HI R157, RZ, 0x1f, R156.reuse ;  /* 0x0000001fff9d7819 */ /* 0x100fe2000001149c */
[----:B------:R-:W-:Y:S01]  /*1d50*/  USEL UR17, UR9, UR17, !UP0 ;  /* 0x0000001109117287 */ /* 0x000fe2000c000000 */
[----:B------:R-:W-:Y:S01]  /*1d60*/  LEA.HI R6, R15, R58, RZ, 0x2 ;  /* 0x0000003a0f067211 */ /* 0x000fe200078f10ff */
[----:B------:R-:W-:Y:S01]  /*1d70*/  IMAD.MOV.U32 R116, RZ, RZ, 0x5 ;  /* 0x00000005ff747424 */ /* 0x000fe200078e00ff */
[----:B------:R-:W-:Y:S01]  /*1d80*/  IADD3.X R15, R189, UR20, RZ, P0, !PT ;  /* 0x00000014bd0f7c10 */ /* 0x000fe200087fe4ff */
[----:B--2---:R-:W-:Y:S01]  /*1d90*/  IMAD.WIDE R16, R17, 0x40, R156 ;  /* 0x0000004011107825 */ /* 0x004fe200078e029c */
[----:B------:R-:W-:Y:S01]  /*1da0*/  IADD3 R136, P0, R156, R11, RZ ;  /* 0x0000000b9c887210 */ /* 0x000fe20007f1e0ff */
[----:B------:R-:W-:Y:S01]  /*1db0*/  UISETP.GT.AND UP0, UPT, UR8, UR17, UPT ;  /* 0x000000110800728c */ /* 0x000fe2000bf04270 */
[----:B------:R-:W-:Y:S01]  /*1dc0*/  LOP3.LUT R11, R6, 0xfffffffc, RZ, 0xc0, !PT ;  /* 0xfffffffc060b7812 */ /* 0x000fe200078ec0ff */
[----:B------:R-:W-:Y:S01]  /*1dd0*/  IMAD R4, R17, c[0x0][0x190], RZ ;  /* 0x0000640011047a24 */ /* 0x000fe200078e02ff */
[----:B------:R-:W-:Y:S01]  /*1de0*/  SHF.R.S32.HI R127, RZ, 0x1, R130 ;  /* 0x00000001ff7f7819 */ /* 0x000fe20000011482 */
[----:B------:R-:W-:Y:S01]  /*1df0*/  IMAD.X R9, R157, 0x1, R9, P0 ;  /* 0x000000019d097824 */ /* 0x000fe200000e0609 */
[----:B------:R-:W-:Y:S01]  /*1e00*/  IADD3 R134, P0, R188, R2, RZ ;  /* 0x00000002bc867210 */ /* 0x000fe20007f1e0ff */
[----:B------:R-:W-:Y:S01]  /*1e10*/  IMAD R4, R16, c[0x0][0x194], R4 ;  /* 0x0000650010047a24 */ /* 0x000fe200078e0204 */
[----:B------:R-:W-:Y:S01]  /*1e20*/  SHF.L.U32 R128, R128, 0x2, RZ ;  /* 0x0000000280807819 */ /* 0x000fe200000006ff */
[----:B------:R-:W-:Y:S01]  /*1e30*/  IMAD.WIDE.U32 R12, R16, c[0x0][0x190], R12 ;  /* 0x00006400100c7a25 */ /* 0x000fe200078e000c */
[----:B------:R-:W-:-:S02]  /*1e40*/  MOV R142, UR16 ;  /* 0x00000010008e7c02 */ /* 0x000fc40008000f00 */
[----:B------:R-:W-:Y:S01]  /*1e50*/  SHF.L.U64.HI R114, R153, R116, c[0x0][0x19c] ;  /* 0x0000670099727619 */ /* 0x000fe20000010274 */
[----:B------:R-:W-:Y:S01]  /*1e60*/  IMAD.X R135, R189, 0x1, R7, P0 ;  /* 0x00000001bd877824 */ /* 0x000fe200000e0607 */
[----:B------:R-:W-:Y:S01]  /*1e70*/  PLOP3.LUT P0, PT, PT, PT, UP0, 0x80, 0x0 ;  /* 0x000000000000781c */ /* 0x000fe20003f0f008 */
[----:B------:R-:W-:Y:S01]  /*1e80*/  IMAD.IADD R13, R13, 0x1, R4 ;  /* 0x000000010d0d7824 */ /* 0x000fe200078e0204 */
[----:B------:R-:W-:Y:S01]  /*1e90*/  SHF.R.S32.HI R56, RZ, 0x1, R56 ;  /* 0x00000001ff387819 */ /* 0x000fe20000011438 */
[----:B------:R-:W-:-:S04]  /*1ea0*/  IMAD.WIDE.U32 R14, R0, c[0x0][0x1b8], R14 ;  /* 0x00006e00000e7a25 */ /* 0x000fc800078e000e */
[----:B------:R-:W-:Y:S02]  /*1eb0*/  IMAD.IADD R58, R58, 0x1, -R11 ;  /* 0x000000013a3a7824 */ /* 0x000fe400078e0a0b */
[----:B------:R-:W-:Y:S02]  /*1ec0*/  IMAD R9, R9, c[0x0][0x1a0], RZ ;  /* 0x0000680009097a24 */ /* 0x000fe400078e02ff */
[----:B------:R-:W-:Y:S01]  /*1ed0*/  IMAD R129, R156, R127, R128 ;  /* 0x0000007f9c817224 */ /* 0x000fe200078e0280 */
[----:B------:R-:W-:Y:S01]  /*1ee0*/  LOP3.LUT P1, RZ, R58, 0x2, RZ, 0xc0, !PT ;  /* 0x000000023aff7812 */ /* 0x000fe2000782c0ff */
[----:B------:R-:W-:Y:S02]  /*1ef0*/  IMAD.IADD R15, R15, 0x1, R3 ;  /* 0x000000010f0f7824 */ /* 0x000fe400078e0203 */
[----:B------:R-:W-:Y:S01]  /*1f00*/  IMAD.WIDE.U32 R142, R142, c[0x0][0x1a8], R12 ;  /* 0x00006a008e8e7a25 */ /* 0x000fe200078e000c */
[----:B------:R-:W-:-:S03]  /*1f10*/  SHF.R.S32.HI R119, RZ, 0x1f, R129 ;  /* 0x0000001fff777819 */ /* 0x000fc60000011481 */
[----:B------:R-:W-:Y:S01]  /*1f20*/  IMAD R79, R157, c[0x0][0x198], RZ ;  /* 0x000066009d4f7a24 */ /* 0x000fe200078e02ff */
[----:B------:R-:W-:Y:S01]  /*1f30*/  IADD3 R80, R143, UR5, RZ ;  /* 0x000000058f507c10 */ /* 0x000fe2000fffe0ff */
[----:B------:R-:W-:Y:S02]  /*1f40*/  IMAD R139, R136, c[0x0][0x1a4], R9 ;  /* 0x00006900888b7a24 */ /* 0x000fe400078e0209 */
[----:B------:R-:W-:Y:S02]  /*1f50*/  IMAD.MOV.U32 R10, RZ, RZ, 0x10 ;  /* 0x00000010ff0a7424 */ /* 0x000fe400078e00ff */
[----:B------:R-:W-:Y:S02]  /*1f60*/  IMAD.MOV.U32 R3, RZ, RZ, c[0x0][0x1a0] ;  /* 0x00006800ff037624 */ /* 0x000fe400078e00ff */
[----:B------:R-:W-:Y:S01]  /*1f70*/  IMAD.IADD R128, R128, 0x1, R129 ;  /* 0x0000000180807824 */ /* 0x000fe200078e0281 */
[----:B------:R-:W-:Y:S01]  /*1f80*/  SEL R10, R10, 0xfffffff0, !P1 ;  /* 0xfffffff00a0a7807 */ /* 0x000fe20004800000 */
[----:B------:R-:W-:Y:S01]  /*1f90*/  IMAD.WIDE.U32 R136, R136, c[0x0][0x1a0], R14 ;  /* 0x0000680088887a25 */ /* 0x000fe200078e000e */
[----:B------:R-:W-:-:S02]  /*1fa0*/  SHF.L.U64.HI R62, R3, R116, c[0x0][0x1a4] ;  /* 0x00006900033e7619 */ /* 0x000fc40000010274 */
        /* <DEDUP_REMOVED lines=12> */
[----:B------:R-:W-:Y:S01]  /*2070*/  ULDC.64 UR20, c[0x0][0x280] ;  /* 0x0000a00000147ab9 */ /* 0x000fe20000000a00 */
[----:B------:R-:W-:Y:S01]  /*2080*/  IMAD.WIDE.U32 R14, R7, c[0x0][0x278], R188 ;  /* 0x00009e00070e7a25 */ /* 0x000fe200078e00bc */
[----:B------:R-:W-:Y:S01]  /*2090*/  USHF.R.S32.HI UR25, URZ, 0x1f, UR18 ;  /* 0x0000001f3f197899 */ /* 0x000fe20008011412 */
[----:B------:R-:W-:Y:S01]  /*20a0*/  SHF.R.S32.HI R7, RZ, 0x1f, R5 ;  /* 0x0000001fff077819 */ /* 0x000fe20000011405 */
[----:B------:R-:W-:Y:S01]  /*20b0*/  UIMAD UR4, UR14, UR4, URZ ;  /* 0x000000040e0472a4 */ /* 0x000fe2000f8e023f */
[----:B------:R-:W-:Y:S01]  /*20c0*/  IADD3 R5, P1, P0, R5, -UR18, R156 ;  /* 0x8000001205057c10 */ /* 0x000fe2000f83e09c */
[----:B------:R-:W-:Y:S01]  /*20d0*/  UIMAD UR20, UR14, UR20, URZ ;  /* 0x000000140e1472a4 */ /* 0x000fe2000f8e023f */
[----:B------:R-:W-:Y:S01]  /*20e0*/  IMAD.U32 R9, RZ, RZ, UR13 ;  /* 0x0000000dff097e24 */ /* 0x000fe2000f8e00ff */
[----:B------:R-:W-:Y:S01]  /*20f0*/  UIMAD UR23, UR13, UR5, UR4 ;  /* 0x000000050d1772a4 */ /* 0x000fe2000f8e0204 */
[----:B------:R-:W-:Y:S01]  /*2100*/  IADD3.X R2, R7, ~UR25, R157, P1, P0 ;  /* 0x8000001907027c10 */ /* 0x000fe20008fe049d */
[----:B------:R-:W-:Y:S01]  /*2110*/  UIMAD UR26, UR13, UR21, UR20 ;  /* 0x000000150d1a72a4 */ /* 0x000fe2000f8e0214 */
[----:B------:R-:W-:Y:S01]  /*2120*/  IMAD.WIDE.U32 R8, R9, c[0x0][0x280], R188 ;  /* 0x0000a00009087a25 */ /* 0x000fe200078e00bc */
[----:B------:R-:W-:Y:S01]  /*2130*/  UMOV UR34, 0x80 ;  /* 0x0000008000227882 */ /* 0x000fe20000000000 */
[----:B------:R-:W-:Y:S01]  /*2140*/  IADD3 R126, R156, 0x20, RZ ;  /* 0x000000209c7e7810 */ /* 0x000fe20007ffe0ff */
[----:B------:R-:W-:Y:S01]  /*2150*/  ULDC.64 UR4, c[0x0][0x1a0] ;  /* 0x0000680000047ab9 */ /* 0x000fe20000000a00 */
[----:B------:R-:W-:Y:S01]  /*2160*/  IADD3 R15, R15, UR23, RZ ;  /* 0x000000170f0f7c10 */ /* 0x000fe2000fffe0ff */
[C---:B------:R-:W-:Y:S01]  /*2170*/  IMAD R4, R2.reuse, c[0x0][0x290], RZ ;  /* 0x0000a40002047a24 */ /* 0x040fe200078e02ff */
[----:B------:R-:W-:Y:S01]  /*2180*/  IADD3 R9, R9, UR26, RZ ;  /* 0x0000001a09097c10 */ /* 0x000fe2000fffe0ff */
[----:B------:R-:W-:Y:S01]  /*2190*/  IMAD R2, R2, c[0x0][0x288], RZ ;  /* 0x0000a20002027a24 */ /* 0x000fe200078e02ff */
[----:B------:R-:W-:Y:S01]  /*21a0*/  UMOV UR33, 0x40 ;  /* 0x0000004000217882 */ /* 0x000fe20000000000 */
[C---:B------:R-:W-:Y:S01]  /*21b0*/  IMAD.WIDE.U32 R6, R5.reuse, c[0x0][0x288], R14 ;  /* 0x0000a20005067a25 */ /* 0x040fe200078e000e */
[----:B------:R-:W-:Y:S01]  /*21c0*/  UIMAD UR24, UR34, UR5, URZ ;  /* 0x00000005221872a4 */ /* 0x000fe2000f8e023f */
[C---:B------:R-:W-:Y:S01]  /*21d0*/  IADD3 R125, R156.reuse, 0x40, RZ ;  /* 0x000000409c7d7810 */ /* 0x040fe20007ffe0ff */
[----:B------:R-:W-:Y:S01]  /*21e0*/  UIMAD UR5, UR33, UR5, URZ ;  /* 0x00000005210572a4 */ /* 0x000fe2000f8e023f */
[C---:B------:R-:W-:Y:S01]  /*21f0*/  IMAD R2, R5.reuse, c[0x0][0x28c], R2 ;  /* 0x0000a30005027a24 */ /* 0x040fe200078e0202 */
[----:B------:R-:W-:Y:S01]  /*2200*/  ULDC UR32, c[0x0][0x19c] ;  /* 0x0000670000207ab9 */ /* 0x000fe20000000800 */
[C---:B------:R-:W-:Y:S01]  /*2210*/  IMAD R4, R5.reuse, c[0x0][0x294], R4 ;  /* 0x0000a50005047a24 */ /* 0x040fe200078e0204 */
[----:B------:R-:W-:Y:S01]  /*2220*/  UMOV UR22, 0xc0 ;  /* 0x000000c000167882 */ /* 0x000fe20000000000 */
[----:B------:R-:W-:Y:S01]  /*2230*/  IMAD.WIDE.U32 R8, R5, c[0x0][0x290], R8 ;  /* 0x0000a40005087a25 */ /* 0x000fe200078e0008 */
[----:B------:R-:W-:Y:S01]  /*2240*/  ULDC UR23, c[0x0][0x294] ;  /* 0x0000a50000177ab9 */ /* 0x000fe20000000800 */
[C---:B------:R-:W-:Y:S01]  /*2250*/  IADD3 R124, R156.reuse, 0x60, RZ ;  /* 0x000000609c7c7810 */ /* 0x040fe20007ffe0ff */
[----:B------:R-:W-:Y:S01]  /*2260*/  UMOV UR21, 0x140 ;  /* 0x0000014000157882 */ /* 0x000fe20000000000 */
[----:B------:R-:W-:Y:S01]  /*2270*/  IMAD R107, R109, c[0x0][0x2a0], RZ ;  /* 0x0000a8006d6b7a24 */ /* 0x000fe200078e02ff */
[----:B------:R-:W-:Y:S01]  /*2280*/  UIMAD UR34, UR34, UR32, URZ ;  /* 0x00000020222272a4 */ /* 0x000fe2000f8e023f */
[----:B------:R-:W-:Y:S01]  /*2290*/  IMAD.IADD R7, R7, 0x1, R2 ;  /* 0x0000000107077824 */ /* 0x000fe200078e0202 */
[----:B------:R-:W-:Y:S01]  /*22a0*/  UIMAD UR33, UR33, UR32, URZ ;  /* 0x00000020212172a4 */ /* 0x000fe2000f8e023f */
[----:B------:R-:W-:Y:S01]  /*22b0*/  IMAD R109, R109, c[0x0][0x298], RZ ;  /* 0x0000a6006d6d7a24 */ /* 0x000fe200078e02ff */
[----:B------:R-:W-:Y:S01]  /*22c0*/  UMOV UR20, 0x180 ;  /* 0x0000018000147882 */ /* 0x000fe20000000000 */
[----:B------:R-:W-:Y:S01]  /*22d0*/  IMAD.IADD R5, R9, 0x1, R4 ;  /* 0x0000000109057824 */ /* 0x000fe200078e0204 */
[----:B------:R-:W-:Y:S01]  /*22e0*/  UIMAD.WIDE.U32 UR42, UR22, UR4, URZ ;  /* 0x00000004162a72a5 */ /* 0x000fe2000f8e003f */
[----:B------:R-:W-:Y:S01]  /*22f0*/  IMAD.MOV.U32 R4, RZ, RZ, R8 ;  /* 0x000000ffff047224 */ /* 0x000fe200078e0008 */
[----:B------:R-:W-:Y:S01]  /*2300*/  UIMAD UR32, UR22, UR23, URZ ;  /* 0x00000017162072a4 */ /* 0x000fe2000f8e023f */
[C---:B------:R-:W-:Y:S01]  /*2310*/  IMAD.WIDE.U32 R12, R3.reuse, 0x40, RZ ;  /* 0x00000040030c7825 */ /* 0x040fe200078e00ff */
[----:B------:R-:W-:Y:S01]  /*2320*/  UMOV UR19, 0x1c0 ;  /* 0x000001c000137882 */ /* 0x000fe20000000000 */
[C---:B------:R-:W-:Y:S01]  /*2330*/  IADD3 R123, R156.reuse, 0x80, RZ ;  /* 0x000000809c7b7810 */ /* 0x040fe20007ffe0ff */
[----:B------:R-:W-:Y:S01]  /*2340*/  UIMAD.WIDE.U32 UR40, UR21, UR4, URZ ;  /* 0x00000004152872a5 */ /* 0x000fe2000f8e003f */
[----:B------:R-:W-:Y:S01]  /*2350*/  IMAD.WIDE.U32 R8, R3, 0x80, RZ ;  /* 0x0000008003087825 */ /* 0x000fe200078e00ff */
[----:B------:R-:W-:Y:S01]  /*2360*/  IADD3 R92, R13, UR5, RZ ;  /* 0x000000050d5c7c10 */ /* 0x000fe2000fffe0ff */
[----:B------:R-:W-:Y:S01]  /*2370*/  ULDC UR5, c[0x0][0x1a4] ;  /* 0x0000690000057ab9 */ /* 0x000fe20000000800 */
[----:B------:R-:W-:Y:S01]  /*2380*/  IADD3 R122, R156, 0xa0, RZ ;  /* 0x000000a09c7a7810 */ /* 0x000fe20007ffe0ff */
[C---:B------:R-:W-:Y:S01]  /*2390*/  IMAD R109, R0.reuse, c[0x0][0x29c], R109 ;  /* 0x0000a700006d7a24 */ /* 0x040fe200078e026d */
[----:B------:R-:W-:Y:S01]  /*23a0*/  UIMAD UR35, UR22, UR5, URZ ;  /* 0x00000005162372a4 */ /* 0x000fe2000f8e023f */
[----:B------:R-:W-:Y:S01]  /*23b0*/  IMAD.WIDE.U32 R2, R0, c[0x0][0x298], R6 ;  /* 0x0000a60000027a25 */ /* 0x000fe200078e0006 */
[----:B------:R-:W-:Y:S01]  /*23c0*/  UIMAD UR22, UR21, UR23, URZ ;  /* 0x00000017151672a4 */ /* 0x000fe2000f8e023f */
[----:B------:R-:W-:Y:S01]  /*23d0*/  SHF.L.U64.HI R92, R12, 0x1, R92 ;  /* 0x000000010c5c7819 */ /* 0x000fe2000001025c */
[----:B------:R-:W-:Y:S01]  /*23e0*/  UIMAD UR38, UR21, UR5, URZ ;  /* 0x00000005152672a4 */ /* 0x000fe2000f8e023f */
[----:B------:R-:W-:Y:S01]  /*23f0*/  IMAD R107, R0, c[0x0][0x2a4], R107 ;  /* 0x0000a900006b7a24 */ /* 0x000fe200078e026b */
[----:B------:R-:W-:Y:S01]  /*2400*/  LEA R108, P0, R2, c[0x0][0x268], 0x1 ;  /* 0x00009a00026c7a11 */ /* 0x000fe200078008ff */
[----:B------:R-:W-:Y:S01]  /*2410*/  IMAD.WIDE.U32 R4, R0, c[0x0][0x2a0], R4 ;  /* 0x0000a80000047a25 */ /* 0x000fe200078e0004 */
[----:B------:R-:W-:Y:S01]  /*2420*/  UIMAD UR21, UR20, UR23, URZ ;  /* 0x00000017141572a4 */ /* 0x000fe2000f8e023f */
[----:B------:R-:W-:Y:S01]  /*2430*/  IADD3 R97, R9, UR24, RZ ;  /* 0x0000001809617c10 */ /* 0x000fe2000fffe0ff */
[----:B------:R-:W-:Y:S01]  /*2440*/  UIMAD UR23, UR19, UR23, URZ ;  /* 0x00000017131772a4 */ /* 0x000fe2000f8e023f */
[----:B------:R-:W-:Y:S01]  /*2450*/  IMAD.IADD R109, R3, 0x1, R109 ;  /* 0x00000001036d7824 */ /* 0x000fe200078e026d */
[----:B------:R-:W-:Y:S01]  /*2460*/  LEA R106, P1, R4, c[0x0][0x270], 0x1 ;  /* 0x00009c00046a7a11 */ /* 0x000fe200078208ff */
[----:B------:R-:W-:Y:S01]  /*2470*/  IMAD.IADD R107, R5, 0x1, R107 ;  /* 0x00000001056b7824 */ /* 0x000fe200078e026b */
[----:B------:R-:W-:Y:S01]  /*2480*/  UIMAD.WIDE.U32 UR36, UR20, UR4, URZ ;  /* 0x00000004142472a5 */ /* 0x000fe2000f8e003f */
        /* <DEDUP_REMOVED lines=8> */
[----:B------:R-:W-:Y:S01]  /*2510*/  IMAD.SHL.U32 R93, R12, 0x2, RZ ;  /* 0x000000020c5d7824 */ /* 0x000fe200078e00ff */
        /* <DEDUP_REMOVED lines=9> */
[C---:B------:R-:W-:Y:S01]  /*25b0*/  IMAD.SHL.U32 R96, R144.reuse, 0x80, RZ ;  /* 0x0000008090607824 */ /* 0x040fe200078e00ff */
[-C--:B------:R-:W-:Y:S01]  /*25c0*/  IADD3 R48, P1, R129, R112.reuse, RZ ;  /* 0x0000007081307210 */ /* 0x080fe20007f3e0ff */
[----:B------:R-:W-:Y:S01]  /*25d0*/  IMAD.SHL.U32 R89, R144, 0x20, RZ ;  /* 0x0000002090597824 */ /* 0x000fe200078e00ff */
[----:B------:R-:W-:Y:S01]  /*25e0*/  IADD3 R112, P0, R128, R112, RZ ;  /* 0x0000007080707210 */ /* 0x000fe20007f1e0ff */
[C---:B------:R-:W-:Y:S01]  /*25f0*/  IMAD.WIDE.U32 R150, R144.reuse, 0xc0, RZ ;  /* 0x000000c090967825 */ /* 0x040fe200078e00ff */
[C---:B------:R-:W-:Y:S01]  /*2600*/  SHF.L.U64.HI R90, R144.reuse, R82, c[0x0][0x294] ;  /* 0x0000a500905a7619 */ /* 0x040fe20000010252 */
[----:B------:R-:W-:Y:S01]  /*2610*/  UIMAD.WIDE.U32 UR44, UR19, UR4, URZ ;  /* 0x00000004132c72a5 */ /* 0x000fe2000f8e003f */
[-C--:B------:R-:W-:Y:S01]  /*2620*/  SHF.L.U64.HI R95, R144, R85.reuse, c[0x0][0x294] ;  /* 0x0000a500905f7619 */ /* 0x080fe20000010255 */
[--C-:B------:R-:W-:Y:S01]  /*2630*/  IMAD.X R113, R118, 0x1, R49.reuse, P0 ;  /* 0x0000000176717824 */ /* 0x100fe200000e0631 */
[C---:B------:R-:W-:Y:S01]  /*2640*/  SHF.L.U64.HI R88, R144.reuse, R116, c[0x0][0x294] ;  /* 0x0000a50090587619 */ /* 0x040fe20000010274 */
[----:B------:R-:W-:Y:S01]  /*2650*/  IMAD.X R49, R119, 0x1, R49, P1 ;  /* 0x0000000177317824 */ /* 0x000fe200008e0631 */
[----:B------:R-:W-:Y:S01]  /*2660*/  UIMAD UR5, UR19, UR5, URZ ;  /* 0x00000005130572a4 */ /* 0x000fe2000f8e023f */
[----:B------:R-:W-:Y:S01]  /*2670*/  IMAD.WIDE.U32 R148, R144, 0x140, RZ ;  /* 0x0000014090947825 */ /* 0x000fe200078e00ff */
[----:B------:R-:W-:Y:S01]  /*2680*/  SHF.L.U64.HI R113, R112, 0x1, R113 ;  /* 0x0000000170717819 */ /* 0x000fe20000010271 */
[----:B------:R-:W-:Y:S01]  /*2690*/  ULDC UR31, c[0x0][0x28c] ;  /* 0x0000a300001f7ab9 */ /* 0x000fe20000000800 */
[----:B------:R-:W-:Y:S01]  /*26a0*/  SHF.L.U64.HI R49, R48, 0x1, R49 ;  /* 0x0000000130317819 */ /* 0x000fe20000010231 */
[----:B------:R-:W-:Y:S01]  /*26b0*/  IMAD.SHL.U32 R112, R112, 0x2, RZ ;  /* 0x0000000270707824 */ /* 0x000fe200078e00ff */
[C---:B------:R-:W-:Y:S01]  /*26c0*/  SHF.L.U64.HI R82, R117.reuse, R82, c[0x0][0x28c] ;  /* 0x0000a30075527619 */ /* 0x040fe20000010252 */
        /* <DEDUP_REMOVED lines=25> */
[C---:B------:R-:W-:Y:S01]  /*2860*/  IADD3 R121, R156.reuse, 0xc0, RZ ;  /* 0x000000c09c797810 */ /* 0x040fe20007ffe0ff */
[----:B------:R-:W-:Y:S01]  /*2870*/  ULDC UR28, c[0x0][0x28c] ;  /* 0x0000a300001c7ab9 */ /* 0x000fe20000000800 */
[----:B------:R-:W-:Y:S01]  /*2880*/  IADD3 R120, R156, 0xe0, RZ ;  /* 0x000000e09c787810 */ /* 0x000fe20007ffe0ff */
        /* <DEDUP_REMOVED lines=43> */
.L_x_2642:
[----:B------:R-:W-:Y:S01]  /*2b40*/  ISETP.NE.AND P5, PT, R132, RZ, PT ;  /* 0x000000ff8400720c */ /* 0x000fe20003fa5270 */
[----:B------:R-:W-:Y:S02]  /*2b50*/  IMAD.SHL.U32 R14, R11, 0x100, RZ ;  /* 0x000001000b0e7824 */ /* 0x000fe400078e00ff */
[----:B------:R-:W-:Y:S02]  /*2b60*/  IMAD.MOV.U32 R16, RZ, RZ, R106 ;  /* 0x000000ffff107224 */ /* 0x000fe400078e006a */
[----:B------:R-:W-:Y:S01]  /*2b70*/  IMAD.MOV.U32 R17, RZ, RZ, R107 ;  /* 0x000000ffff117224 */ /* 0x000fe200078e006b */
[----:B------:R-:W-:Y:S04]  /*2b80*/  IADD3 R13, R14, -0x100, RZ ;  /* 0xffffff000e0d7810 */ /* 0x000fe80007ffe0ff */
[C---:B------:R-:W-:Y:S02]  /*2b90*/  IADD3 R7, -R13.reuse, UR11, RZ ;  /* 0x0000000b0d077c10 */ /* 0x040fe4000fffe1ff */
[----:B------:R-:W-:Y:S02]  /*2ba0*/  IADD3 R5, -R13, UR18, RZ ;  /* 0x000000120d057c10 */ /* 0x000fe4000fffe1ff */
        /* <DEDUP_REMOVED lines=17> */
[C---:B------:R-:W-:Y:S02]  /*2cc0*/  ISETP.GE.OR P0, PT, R122.reuse, R7, P5 ;  /* 0x000000077a00720c */ /* 0x040fe40002f06670 */
[----:B------:R-:W-:Y:S01]  /*2cd0*/  P2R R0, PR, RZ, 0x10 ;  /* 0x00000010ff007803 */ /* 0x000fe20000000000 */
[C---:B------:R-:W-:Y:S01]  /*2ce0*/  @!P3 IMAD.X R55, R107.reuse, 0x1, R88, P1 ;  /* 0x000000016b37b824 */ /* 0x040fe200008e0658 */
[----:B------:R-:W-:Y:S02]  /*2cf0*/  ISETP.LT.OR P5, PT, R122, R5, P0 ;  /* 0x000000057a00720c */ /* 0x000fe400007a1670 */
[C---:B------:R-:W-:Y:S03]  /*2d00*/  @!P6 IADD3 R32, P1, R106.reuse, R91, RZ ;  /* 0x0000005b6a20e210 */ /* 0x040fe60007f3e0ff */
[C---:B------:R-:W-:Y:S02]  /*2d10*/  @!P2 IADD3 R24, P0, R106.reuse, R96, RZ ;  /* 0x000000606a18a210 */ /* 0x040fe40007f1e0ff */
[C---:B------:R-:W-:Y:S01]  /*2d20*/  @!P6 IMAD.X R33, R107.reuse, 0x1, R90, P1 ;  /* 0x000000016b21e824 */ /* 0x040fe200008e065a */
[----:B------:R-:W-:Y:S02]  /*2d30*/  @!P4 IADD3 R28, P1, R106, R150, RZ ;  /* 0x000000966a1cc210 */ /* 0x000fe40007f3e0ff */
[C---:B------:R-:W-:Y:S01]  /*2d40*/  @!P2 IMAD.X R25, R107.reuse, 0x1, R95, P0 ;  /* 0x000000016b19a824 */ /* 0x040fe200000e065f */
[C---:B--2---:R-:W-:Y:S02]  /*2d50*/  @!P2 IADD3 R44, P0, R104.reuse, R98, RZ ;  /* 0x00000062682ca210 */ /* 0x044fe40007f1e0ff */
        /* <DEDUP_REMOVED lines=64> */
[C---:B-1----:R-:W-:Y:S01]  /*3160*/  @!P0 IMAD.U32 R8, R18.reuse, 0x10000, RZ ;  /* 0x0001000012088824 */ /* 0x042fe200078e00ff */
[----:B------:R-:W-:Y:S02]  /*3170*/  @!P0 LOP3.LUT R22, R18, 0xffff0000, RZ, 0xc0, !PT ;  /* 0xffff000012168812 */ /* 0x000fe400078ec0ff */
[C---:B---3--:R-:W-:Y:S02]  /*3180*/  @!P0 SHF.L.U32 R23, R28.reuse, 0x10, RZ ;  /* 0x000000101c178819 */ /* 0x048fe400000006ff */
[----:B------:R-:W-:Y:S02]  /*3190*/  @!P0 LOP3.LUT R25, R28, 0xffff0000, RZ, 0xc0, !PT ;  /* 0xffff00001c198812 */ /* 0x000fe400078ec0ff */
[----:B------:R-:W-:Y:S01]  /*31a0*/  @!P0 SHF.L.U32 R27, R29, 0x10, RZ ;  /* 0x000000101d1b8819 */ /* 0x000fe200000006ff */
[C---:B----4-:R-:W-:Y:S01]  /*31b0*/  @!P0 IMAD.U32 R5, R6.reuse, 0x10000, RZ ;  /* 0x0001000006058824 */ /* 0x050fe200078e00ff */
[----:B------:R-:W-:Y:S02]  /*31c0*/  @!P0 LOP3.LUT R15, R6, 0xffff0000, RZ, 0xc0, !PT ;  /* 0xffff0000060f8812 */ /* 0x000fe400078ec0ff */
[----:B------:R-:W-:Y:S01]  /*31d0*/  @!P0 SHF.L.U32 R6, R19, 0x10, RZ ;  /* 0x0000001013068819 */ /* 0x000fe200000006ff */
[-C--:B------:R-:W-:Y:S01]  /*31e0*/  @!P0 FMUL.FTZ R31, R21, R5.reuse ;  /* 0x00000005151f8220 */ /* 0x080fe20000410000 */
[----:B------:R-:W-:Y:S01]  /*31f0*/  @!P0 LOP3.LUT R29, R29, 0xffff0000, RZ, 0xc0, !PT ;  /* 0xffff00001d1d8812 */ /* 0x000fe200078ec0ff */
[C---:B------:R-:W-:Y:S02]  /*3200*/  @!P0 FMUL.FTZ R0, R20.reuse, R5 ;  /* 0x0000000514008220 */ /* 0x040fe40000410000 */
[-C--:B------:R-:W-:Y:S01]  /*3210*/  @!P0 FFMA.FTZ R31, R20, R23.reuse, -R31 ;  /* 0x00000017141f8223 */ /* 0x080fe2000001081f */
[----:B------:R-:W-:Y:S01]  /*3220*/  @!P0 SHF.L.U32 R20, R17, 0x10, RZ ;  /* 0x0000001011148819 */ /* 0x000fe200000006ff */
[C---:B------:R-:W-:Y:S01]  /*3230*/  @!P0 IMAD.U32 R5, R7.reuse, 0x10000, RZ ;  /* 0x0001000007058824 */ /* 0x040fe200078e00ff */
[----:B------:R-:W-:Y:S01]  /*3240*/  @!P0 LOP3.LUT R7, R7, 0xffff0000, RZ, 0xc0, !PT ;  /* 0xffff000007078812 */ /* 0x000fe200078ec0ff */
[----:B------:R-:W-:Y:S01]  /*3250*/  @!P0 FFMA.FTZ R0, R21, R23, R0 ;  /* 0x0000001715008223 */ /* 0x000fe20000010000 */
[----:B------:R-:W-:Y:S01]  /*3260*/  @!P0 LOP3.LUT R21, R17, 0xffff0000, RZ, 0xc0, !PT ;  /* 0xffff000011158812 */ /* 0x000fe200078ec0ff */
[----:B------:R-:W-:Y:S01]  /*3270*/  @!P0 FMUL.FTZ R2, R20, R15 ;  /* 0x0000000f14028220 */ /* 0x000fe20000410000 */
[----:B------:R-:W-:Y:S01]  /*3280*/  @!P0 LOP3.LUT R23, R19, 0xffff0000, RZ, 0xc0, !PT ;  /* 0xffff000013178812 */ /* 0x000fe200078ec0ff */
[----:B------:R-:W-:Y:S01]  /*3290*/  @!P0 FMUL.FTZ R3, R8, R5 ;  /* 0x0000000508038220 */ /* 0x000fe20000410000 */
[----:B------:R-:W-:Y:S01]  /*32a0*/  @!P0 F2FP.BF16.PACK_AB R31, R0, R31 ;  /* 0x0000001f001f823e */ /* 0x000fe200000010ff */
[----:B------:R-:W-:Y:S02]  /*32b0*/  @!P0 FMUL.FTZ R33, R21, R15 ;  /* 0x0000000f15218220 */ /* 0x000fe40000410000 */
[----:B------:R-:W-:Y:S01]  /*32c0*/  @!P0 FMUL.FTZ R24, R22, R5 ;  /* 0x0000000516188220 */ /* 0x000fe20000410000 */
[----:B------:R-:W-:Y:S01]  /*32d0*/  @!P0 MOV R16, R31 ;  /* 0x0000001f00108202 */ /* 0x000fe20000000f00 */
[-C--:B------:R-:W-:Y:S02]  /*32e0*/  @!P0 FMUL.FTZ R26, R23, R7.reuse ;  /* 0x00000007171a8220 */ /* 0x080fe40000410000 */
[----:B------:R-:W-:Y:S02]  /*32f0*/  @!P0 FMUL.FTZ R4, R6, R7 ;  /* 0x0000000706048220 */ /* 0x000fe40000410000 */
[----:B------:R-:W-:Y:S02]  /*3300*/  @!P0 FFMA.FTZ R2, R21, R25, R2 ;  /* 0x0000001915028223 */ /* 0x000fe40000010002 */
[----:B------:R-:W-:Y:S02]  /*3310*/  @!P0 FFMA.FTZ R3, R22, R27, R3 ;  /* 0x0000001b16038223 */ /* 0x000fe40000010003 */
        /* <DEDUP_REMOVED lines=11> */
.L_x_2592:
[----:B------:R-:W-:Y:S05]  /*33d0*/  BSYNC B0 ;  /* 0x0000000000007941 */ /* 0x000fea0003800000 */
.L_x_2591:
        /* <DEDUP_REMOVED lines=57> */
.L_x_2594:
[----:B------:R-:W-:Y:S05]  /*3770*/  BSYNC B0 ;  /* 0x0000000000007941 */ /* 0x000fea0003800000 */
.L_x_2593:
        /* <DEDUP_REMOVED lines=59> */
.L_x_2596:
[----:B------:R-:W-:Y:S05]  /*3b30*/  BSYNC B0 ;  /* 0x0000000000007941 */ /* 0x000fea0003800000 */
.L_x_2595:
[----:B------:R-:W-:Y:S01]  /*3b40*/  BSSY B0, `(.L_x_2597) ;  /* 0x000003c000007945 */ /* 0x000fe20003800000 */
[----:B------:R-:W-:-:S05]  /*3b50*/  @P4 BRA `(.L_x_2598) ;  /* 0x000003a000004947 */ /* 0x000fca0003800000 */
[----:B------:R-:W-:Y:S02]  /*3b60*/  ISETP.GE.AND P0, PT, R188, UR4, PT ;  /* 0x00000004bc007c0c */ /* 0x000fe4000bf06270 */
[----:B---3--:R-:W-:Y:S02]  /*3b70*/  MOV R33, c[0x0][0x288] ;  /* 0x0000a20000217a02 */ /* 0x008fe40000000f00 */
[----:B------:R-:W-:Y:S03]  /*3b80*/  MOV R37, 0xc0 ;  /* 0x000000c000257802 */ /* 0x000fe60000000f00 */
[----:B------:R-:W-:Y:S04]  /*3b90*/  IMAD.WIDE.U32 R32, R33, 0xc0, R108 ;  /* 0x000000c021207825 */ /* 0x000fe800078e006c */
[----:B------:R-:W-:Y:S01]  /*3ba0*/  IMAD.WIDE.U32 R40, R37, c[0x0][0x198], R102 ;  /* 0x0000660025287a25 */ /* 0x000fe200078e0066 */
[----:B------:R-:W-:Y:S02]  /*3bb0*/  IADD3 R33, R33, UR31, RZ ;  /* 0x0000001f21217c10 */ /* 0x000fe4000fffe0ff */
[C---:B------:R-:W-:Y:S01]  /*3bc0*/  @!P0 SHF.L.U64.HI R26, R74.reuse, 0x1, R73 ;  /* 0x000000014a1a8819 */ /* 0x040fe20000010249 */
[----:B-1----:R-:W-:Y:S02]  /*3bd0*/  @!P0 IMAD.SHL.U32 R35, R74, 0x2, RZ ;  /* 0x000000024a238824 */ /* 0x002fe400078e00ff */
[----:B------:R-:W-:Y:S01]  /*3be0*/  IMAD R37, R37, c[0x0][0x19c], RZ ;  /* 0x0000670025257a24 */ /* 0x000fe200078e02ff */
[----:B------:R-:W2:Y:S02]  /*3bf0*/  LDG.E.128 R16, [R32.64] ;  /* 0x0000000620107981 */ /* 0x000ea4000c1e1d00 */
[----:B------:R-:W-:Y:S01]  /*3c00*/  @!P0 IADD3 R30, P1, R35, R48, RZ ;  /* 0x00000030231e8210 */ /* 0x000fe20007f3e0ff */
[----:B------:R-:W-:Y:S03]  /*3c10*/  IMAD.IADD R41, R41, 0x1, R37 ;  /* 0x0000000129297824 */ /* 0x000fe600078e0225 */
        /* <DEDUP_REMOVED lines=46> */
.L_x_2598:
[----:B------:R-:W-:Y:S05]  /*3f00*/  BSYNC B0 ;  /* 0x0000000000007941 */ /* 0x000fea0003800000 */
.L_x_2597:
        /* <DEDUP_REMOVED lines=57> */
.L_x_2600:
[----:B------:R-:W-:Y:S05]  /*42a0*/  BSYNC B0 ;  /* 0x0000000000007941 */ /* 0x000fea0003800000 */
.L_x_2599:
        /* <DEDUP_REMOVED lines=60> */
.L_x_2602:
[----:B------:R-:W-:Y:S05]  /*4670*/  BSYNC B0 ;  /* 0x0000000000007941 */ /* 0x000fea0003800000 */
.L_x_2601:
        /* <DEDUP_REMOVED lines=60> */
.L_x_2604:
[----:B------:R-:W-:Y:S05]  /*4a40*/  BSYNC B0 ;  /* 0x0000000000007941 */ /* 0x000fea0003800000 */
.L_x_2603:
        /* <DEDUP_REMOVED lines=62> */
.L_x_2606:
[----:B------:R-:W-:Y:S05]  /*4e30*/  BSYNC B0 ;  /* 0x0000000000007941 */ /* 0x000fea0003800000 */
.L_x_2605:
        /* <DEDUP_REMOVED lines=9> */
.L_x_2590:
        /* <DEDUP_REMOVED lines=86> */
.L_x_2611:
[----:B------:R-:W-:Y:S05]  /*5430*/  BSYNC B0 ;  /* 0x0000000000007941 */ /* 0x000fea0003800000 */
.L_x_2610:
[----:B-----5:R2:W-:Y:S02]  /*5440*/  STG.E.128 [R102.64], R44 ;  /* 0x0000002c66007986 */ /* 0x0205e4000c101d06 */
.L_x_2609:
[----:B------:R-:W-:Y:S05]  /*5450*/  BSYNC B1 ;  /* 0x0000000000017941 */ /* 0x000fea0003800000 */
.L_x_2608:
        /* <DEDUP_REMOVED lines=88> */
.L_x_2615:
[----:B------:R-:W-:Y:S05]  /*59e0*/  BSYNC B0 ;  /* 0x0000000000007941 */ /* 0x000fea0003800000 */
.L_x_2614:
[C---:B------:R-:W-:Y:S04]  /*59f0*/  LEA R2, P0, R115.reuse, R102, 0x1 ;  /* 0x0000006673027211 */ /* 0x040fe800078008ff */
[----:B------:R-:W-:Y:S05]  /*5a00*/  LEA.HI.X R3, R115, R103, R114, 0x1, P0 ;  /* 0x0000006773037211 */ /* 0x000fea00000f0c72 */
[----:B-----5:R3:W-:Y:S04]  /*5a10*/  STG.E.128 [R2.64], R44 ;  /* 0x0000002c02007986 */ /* 0x0207e8000c101d06 */
.L_x_2613:
[----:B------:R-:W-:Y:S05]  /*5a20*/  BSYNC B1 ;  /* 0x0000000000017941 */ /* 0x000fea0003800000 */
.L_x_2612:
        /* <DEDUP_REMOVED lines=90> */
.L_x_2619:
[----:B------:R-:W-:Y:S05]  /*5fd0*/  BSYNC B0 ;  /* 0x0000000000007941 */ /* 0x000fea0003800000 */
.L_x_2618:
[C---:B------:R-:W-:Y:S04]  /*5fe0*/  LEA R2, P0, R152.reuse, R102, 0x1 ;  /* 0x0000006698027211 */ /* 0x040fe800078008ff */
[----:B------:R-:W-:Y:S05]  /*5ff0*/  LEA.HI.X R3, R152, R103, R84, 0x1, P0 ;  /* 0x0000006798037211 */ /* 0x000fea00000f0c54 */
[----:B-----5:R4:W-:Y:S04]  /*6000*/  STG.E.128 [R2.64], R36 ;  /* 0x0000002402007986 */ /* 0x0209e8000c101d06 */
.L_x_2617:
[----:B------:R-:W-:Y:S05]  /*6010*/  BSYNC B1 ;  /* 0x0000000000017941 */ /* 0x000fea0003800000 */
.L_x_2616:
        /* <DEDUP_REMOVED lines=27> */
[C---:B---3--:R-:W-:Y:S04]  /*61d0*/  LEA R160, P1, R47.reuse, R110, 0x1 ;  /* 0x0000006e2fa07211 */ /* 0x048fe800078208ff */
        /* <DEDUP_REMOVED lines=61> */
.L_x_2623:
[----:B------:R-:W-:Y:S05]  /*65b0*/  BSYNC B0 ;  /* 0x0000000000007941 */ /* 0x000fea0003800000 */
.L_x_2622:
[----:B------:R-:W-:Y:S05]  /*65c0*/  MOV R3, 0xc0 ;  /* 0x000000c000037802 */ /* 0x000fea0000000f00 */
[C---:B------:R-:W-:Y:S04]  /*65d0*/  IMAD.WIDE.U32 R4, R3.reuse, c[0x0][0x198], R102 ;  /* 0x0000660003047a25 */ /* 0x040fe800078e0066 */
[----:B------:R-:W-:Y:S05]  /*65e0*/  IMAD R0, R3, c[0x0][0x19c], RZ ;  /* 0x0000670003007a24 */ /* 0x000fea00078e02ff */
[----:B------:R-:W-:Y:S05]  /*65f0*/  IADD3 R5, R5, R0, RZ ;  /* 0x0000000005057210 */ /* 0x000fea0007ffe0ff */
[----:B-----5:R4:W-:Y:S02]  /*6600*/  STG.E.128 [R4.64], R36 ;  /* 0x0000002404007986 */ /* 0x0209e4000c101d06 */
.L_x_2621:
[----:B------:R-:W-:Y:S05]  /*6610*/  BSYNC B1 ;  /* 0x0000000000017941 */ /* 0x000fea0003800000 */
.L_x_2620:
        /* <DEDUP_REMOVED lines=8> */
[----:B----4-:R3:W5:Y:S10]  /*66a0*/  LDG.E.128 R36, [R160.64] ;  /* 0x00000006a0247981 */ /* 0x010774000c1e1d00 */
        /* <DEDUP_REMOVED lines=81> */
.L_x_2627:
[----:B------:R-:W-:Y:S05]  /*6bc0*/  BSYNC B0 ;  /* 0x0000000000007941 */ /* 0x000fea0003800000 */
.L_x_2626:
[C---:B------:R-:W-:Y:S04]  /*6bd0*/  LEA R2, P0, R154.reuse, R102, 0x1 ;  /* 0x000000669a027211 */ /* 0x040fe800078008ff */
[----:B------:R-:W-:Y:S05]  /*6be0*/  LEA.HI.X R3, R154, R103, R87, 0x1, P0 ;  /* 0x000000679a037211 */ /* 0x000fea00000f0c57 */
[----:B-----5:R4:W-:Y:S04]  /*6bf0*/  STG.E.128 [R2.64], R36 ;  /* 0x0000002402007986 */ /* 0x0209e8000c101d06 */
.L_x_2625:
[----:B------:R-:W-:Y:S05]  /*6c00*/  BSYNC B1 ;  /* 0x0000000000017941 */ /* 0x000fea0003800000 */
.L_x_2624:
        /* <DEDUP_REMOVED lines=89> */
.L_x_2631:
[----:B------:R-:W-:Y:S05]  /*71a0*/  BSYNC B0 ;  /* 0x0000000000007941 */ /* 0x000fea0003800000 */
.L_x_2630:
[----:B------:R-:W-:Y:S05]  /*71b0*/  MOV R3, 0x140 ;  /* 0x0000014000037802 */ /* 0x000fea0000000f00 */
[C---:B------:R-:W-:Y:S04]  /*71c0*/  IMAD.WIDE.U32 R4, R3.reuse, c[0x0][0x198], R102 ;  /* 0x0000660003047a25 */ /* 0x040fe800078e0066 */
[----:B------:R-:W-:Y:S05]  /*71d0*/  IMAD R0, R3, c[0x0][0x19c], RZ ;  /* 0x0000670003007a24 */ /* 0x000fea00078e02ff */
[----:B------:R-:W-:Y:S05]  /*71e0*/  IADD3 R5, R5, R0, RZ ;  /* 0x0000000005057210 */ /* 0x000fea0007ffe0ff */
[----:B-----5:R4:W-:Y:S02]  /*71f0*/  STG.E.128 [R4.64], R36 ;  /* 0x0000002404007986 */ /* 0x0209e4000c101d06 */
.L_x_2629:
[----:B------:R-:W-:Y:S05]  /*7200*/  BSYNC B1 ;  /* 0x0000000000017941 */ /* 0x000fea0003800000 */
.L_x_2628:
        /* <DEDUP_REMOVED lines=89> */
.L_x_2635:
[----:B------:R-:W-:Y:S05]  /*77a0*/  BSYNC B0 ;  /* 0x0000000000007941 */ /* 0x000fea0003800000 */
.L_x_2634:
[----:B------:R-:W-:Y:S05]  /*77b0*/  MOV R3, 0x180 ;  /* 0x0000018000037802 */ /* 0x000fea0000000f00 */
[C---:B------:R-:W-:Y:S04]  /*77c0*/  IMAD.WIDE.U32 R4, R3.reuse, c[0x0][0x198], R102 ;  /* 0x0000660003047a25 */ /* 0x040fe800078e0066 */
[----:B------:R-:W-:Y:S05]  /*77d0*/  IMAD R0, R3, c[0x0][0x19c], RZ ;  /* 0x0000670003007a24 */ /* 0x000fea00078e02ff */
[----:B------:R-:W-:Y:S05]  /*77e0*/  IADD3 R5, R5, R0, RZ ;  /* 0x0000000005057210 */ /* 0x000fea0007ffe0ff */
[----:B-----5:R4:W-:Y:S02]  /*77f0*/  STG.E.128 [R4.64], R36 ;  /* 0x0000002404007986 */ /* 0x0209e4000c101d06 */
.L_x_2633:
[----:B------:R-:W-:Y:S05]  /*7800*/  BSYNC B1 ;  /* 0x0000000000017941 */ /* 0x000fea0003800000 */
.L_x_2632:
[----:B------:R-:W-:Y:S01]  /*7810*/  ISETP.NE.AND P0, PT, R133, RZ, PT ;  /* 0x000000ff8500720c */ /* 0x000fe20003f05270 */
[----:B------:R-:W-:Y:S01]  /*7820*/  @!UPT UIADD3 URZ, URZ, URZ, URZ ;  /* 0x0000003f3f3ff290 */ /* 0x000fe2000fffe03f */
[----:B------:R-:W-:Y:S11]  /*7830*/  BSSY B1, `(.L_x_2636) ;  /* 0x000005e000017945 */ /* 0x000ff60003800000 */
        /* <DEDUP_REMOVED lines=16> */
[C---:B--2---:R-:W-:Y:S02]  /*7940*/  SHF.L.U32 R44, R39.reuse, 0x10, RZ ;  /* 0x00000010272c7819 */ /* 0x044fe400000006ff */
[----:B------:R-:W-:Y:S01]  /*7950*/  LOP3.LUT R45, R39, 0xffff0000, RZ, 0xc0, !PT ;  /* 0xffff0000272d7812 */ /* 0x000fe200078ec0ff */
[----:B------:R-:W-:Y:S01]  /*7960*/  @P0 IMAD R159, RZ, RZ, -UR19 ;  /* 0x80000013ff9f0e24 */ /* 0x000fe2000f8e02ff */
[----:B------:R-:W-:Y:S04]  /*7970*/  @P0 IADD3 R50, RZ, -UR19, RZ ;  /* 0x80000013ff320c10 */ /* 0x000fe8000fffe0ff */
[C---:B------:R-:W-:Y:S02]  /*7980*/  LEA R16, P1, R159.reuse, R160, 0x1 ;  /* 0x000000a09f107211 */ /* 0x040fe400078208ff */
[----:B------:R-:W-:Y:S02]  /*7990*/  IADD3 R47, P2, R66, R50, RZ ;  /* 0x00000032422f7210 */ /* 0x000fe40007f5e0ff */
[----:B------:R-:W-:Y:S02]  /*79a0*/  LEA.HI.X.SX32 R17, R159, R161, 0x1, P1 ;  /* 0x000000a19f117211 */ /* 0x000fe400008f0eff */
[C---:B---3--:R-:W-:Y:S02]  /*79b0*/  LEA R160, P1, R47.reuse, R110, 0x1 ;  /* 0x0000006e2fa07211 */ /* 0x048fe400078208ff */
        /* <DEDUP_REMOVED lines=63> */
.L_x_2639:
[----:B------:R-:W-:Y:S05]  /*7db0*/  BSYNC B0 ;  /* 0x0000000000007941 */ /* 0x000fea0003800000 */
.L_x_2638:
[----:B------:R-:W-:Y:S05]  /*7dc0*/  MOV R3, 0x1c0 ;  /* 0x000001c000037802 */ /* 0x000fea0000000f00 */
[C---:B------:R-:W-:Y:S04]  /*7dd0*/  IMAD.WIDE.U32 R4, R3.reuse, c[0x0][0x198], R102 ;  /* 0x0000660003047a25 */ /* 0x040fe800078e0066 */
[----:B------:R-:W-:Y:S05]  /*7de0*/  IMAD R0, R3, c[0x0][0x19c], RZ ;  /* 0x0000670003007a24 */ /* 0x000fea00078e02ff */
[----:B------:R-:W-:Y:S05]  /*7df0*/  IADD3 R5, R5, R0, RZ ;  /* 0x0000000005057210 */ /* 0x000fea0007ffe0ff */
[----:B-----5:R4:W-:Y:S02]  /*7e00*/  STG.E.128 [R4.64], R36 ;  /* 0x0000002404007986 */ /* 0x0209e4000c101d06 */
.L_x_2637:
[----:B------:R-:W-:Y:S05]  /*7e10*/  BSYNC B1 ;  /* 0x0000000000017941 */ /* 0x000fea0003800000 */
.L_x_2636:
        /* <DEDUP_REMOVED lines=8> */
.L_x_2589:
[----:B------:R-:W-:Y:S01]  /*7ea0*/  @!P4 IMAD.MOV.U32 R0, RZ, RZ, c[0x0][0x28c] ;  /* 0x0000a300ff00c624 */ /* 0x000fe200078e00ff */
[----:B---3--:R-:W2:Y:S01]  /*7eb0*/  @!P1 LDG.E.128 R4, [R108.64] ;  /* 0x000000066c049981 */ /* 0x008ea2000c1e1d00 */
[----:B------:R-:W-:Y:S01]  /*7ec0*/  @!P5 IMAD.MOV.U32 R15, RZ, RZ, 0x140 ;  /* 0x00000140ff0fd424 */ /* 0x000fe200078e00ff */
[C---:B------:R-:W-:Y:S01]  /*7ed0*/  @!P3 LEA R20, P0, R117.reuse, R108, 0x1 ;  /* 0x0000006c7514b211 */ /* 0x040fe200078008ff */
[----:B------:R-:W-:Y:S01]  /*7ee0*/  @!P4 IMAD R0, R0, 0xc0, RZ ;  /* 0x000000c00000c824 */ /* 0x000fe200078e02ff */
[----:B------:R-:W-:Y:S01]  /*7ef0*/  ISETP.NE.AND P2, PT, R160, RZ, PT ;  /* 0x000000ffa000720c */ /* 0x000fe20003f45270 */
[----:B------:R-:W-:Y:S01]  /*7f00*/  UMOV UR4, URZ ;  /* 0x0000003f00047c82 */ /* 0x000fe20008000000 */
[----:B------:R-:W-:Y:S02]  /*7f10*/  @!P3 LEA.HI.X R21, R117, R109, R116, 0x1, P0 ;  /* 0x0000006d7515b211 */ /* 0x000fe400000f0c74 */
[C---:B------:R-:W-:Y:S02]  /*7f20*/  @!P3 LEA R26, P0, R115.reuse, R102, 0x1 ;  /* 0x00000066731ab211 */ /* 0x040fe400078008ff */
[----:B------:R-:W-:Y:S02]  /*7f30*/  @!P4 MOV R3, c[0x0][0x288] ;  /* 0x0000a2000003ca02 */ /* 0x000fe40000000f00 */
[----:B------:R-:W-:Y:S03]  /*7f40*/  @!P3 LEA.HI.X R27, R115, R103, R114, 0x1, P0 ;  /* 0x00000067731bb211 */ /* 0x000fe600000f0c72 */
[----:B------:R-:W-:Y:S02]  /*7f50*/  @!P4 IMAD.WIDE.U32 R2, R3, 0xc0, R108 ;  /* 0x000000c00302c825 */ /* 0x000fe400078e006c */
[----:B------:R-:W-:Y:S03]  /*7f60*/  @!P2 LEA R16, P0, R83, R108, 0x1 ;  /* 0x0000006c5310a211 */ /* 0x000fe600078008ff */
[----:B------:R-:W-:Y:S02]  /*7f70*/  @!P4 IADD3 R3, R3, R0, RZ ;  /* 0x000000000303c210 */ /* 0x000fe40007ffe0ff */
[----:B------:R-:W-:Y:S02]  /*7f80*/  @!P2 LEA.HI.X R17, R83, R109, R82, 0x1, P0 ;  /* 0x0000006d5311a211 */ /* 0x000fe400000f0c52 */
[C---:B------:R-:W-:Y:S04]  /*7f90*/  @!P2 LEA R24, P0, R152.reuse, R102, 0x1 ;  /* 0x000000669818a211 */ /* 0x040fe800078008ff */
[----:B------:R-:W-:Y:S01]  /*7fa0*/  @!P2 LEA.HI.X R25, R152, R103, R84, 0x1, P0 ;  /* 0x000000679819a211 */ /* 0x000fe200000f0c54 */
[----:B--2---:R-:W-:Y:S01]  /*7fb0*/  @!P1 STG.E.128 [R102.64], R4 ;  /* 0x0000000466009986 */ /* 0x004fe2000c101d06 */
[----:B------:R-:W-:Y:S03]  /*7fc0*/  ISETP.NE.AND P1, PT, R158, RZ, PT ;  /* 0x000000ff9e00720c */ /* 0x000fe60003f25270 */
[----:B------:R-:W2:Y:S04]  /*7fd0*/  @!P3 LDG.E.128 R20, [R20.64] ;  /* 0x000000061414b981 */ /* 0x000ea8000c1e1d00 */
        /* <DEDUP_REMOVED lines=8> */
[C---:B------:R-:W-:Y:S04]  /*8060*/  @!P4 IMAD.WIDE.U32 R22, R3.reuse, c[0x0][0x198], R102 ;  /* 0x000066000316ca25 */ /* 0x040fe800078e0066 */
[----:B------:R-:W-:Y:S02]  /*8070*/  @!P4 IMAD R0, R3, c[0x0][0x19c], RZ ;  /* 0x000067000300ca24 */ /* 0x000fe400078e02ff */
        /* <DEDUP_REMOVED lines=8> */
[----:B---3--:R2:W-:Y:S04]  /*8100*/  @!P4 STG.E.128 [R22.64], R4 ;  /* 0x000000041600c986 */ /* 0x0085e8000c101d06 */
[----:B-1----:R1:W3:Y:S02]  /*8110*/  @!P1 LDG.E.128 R16, [R20.64] ;  /* 0x0000000614109981 */ /* 0x0022e4000c1e1d00 */
[C---:B-1----:R-:W-:Y:S04]  /*8120*/  @!P5 IMAD.WIDE.U32 R20, R15.reuse, c[0x0][0x198], R102 ;  /* 0x000066000f14da25 */ /* 0x042fe800078e0066 */
[----:B------:R-:W-:Y:S01]  /*8130*/  @!P5 IMAD R15, R15, c[0x0][0x19c], RZ ;  /* 0x000067000f0fda24 */ /* 0x000fe200078e02ff */
[C---:B--2---:R-:W-:Y:S03]  /*8140*/  @!P1 LEA R22, P0, R154.reuse, R102, 0x1 ;  /* 0x000000669a169211 */ /* 0x044fe600078008ff */
[----:B------:R-:W-:Y:S01]  /*8150*/  @!P5 IMAD.IADD R21, R21, 0x1, R15 ;  /* 0x000000011515d824 */ /* 0x000fe200078e020f */
[----:B------:R-:W-:Y:S02]  /*8160*/  @!P1 LEA.HI.X R23, R154, R103, R87, 0x1, P0 ;  /* 0x000000679a179211 */ /* 0x000fe400000f0c57 */
[----:B------:R-:W-:Y:S03]  /*8170*/  @!P6 MOV R15, 0x180 ;  /* 0x00000180000fe802 */ /* 0x000fe60000000f00 */
[----:B---3--:R1:W-:Y:S04]  /*8180*/  @!P1 STG.E.128 [R22.64], R16 ;  /* 0x0000001016009986 */ /* 0x0083e8000c101d06 */
        /* <DEDUP_REMOVED lines=21> */
.L_x_2607:
[----:B------:R-:W-:Y:S01]  /*82e0*/  PLOP3.LUT P0, PT, PT, PT, UP2, 0x40, 0x0 ;  /* 0x000000000000781c */ /* 0x000fe20003f0e828 */
[----:B------:R-:W-:Y:S04]  /*82f0*/  IMAD.MOV.U32 R0, RZ, RZ, c[0x0][0x288] ;  /* 0x0000a200ff007624 */ /* 0x000fe800078e00ff */
[----:B------:R-:W-:Y:S05]  /*8300*/  IMAD.U32 R3, R0, -0x100, RZ ;  /* 0xffffff0000037824 */ /* 0x000fea00078e00ff */
[C---:B-1----:R-:W-:Y:S04]  /*8310*/  LEA R108, P1, R3.reuse, R108, 0x1 ;  /* 0x0000006c036c7211 */ /* 0x042fe800078208ff */
[----:B------:R-:W-:Y:S01]  /*8320*/  LEA.HI.X.SX32 R109, R3, R109, 0x1, P1 ;  /* 0x0000006d036d7211 */ /* 0x000fe200008f0eff */
[----:B------:R-:W-:-:S05]  /*8330*/  @P0 BRA `(.L_x_2640) ;  /* 0x000004b000000947 */ /* 0x000fca0003800000 */
[----:B------:R-:W-:Y:S04]  /*8340*/  IADD3 R0, R11, -0x1, RZ ;  /* 0xffffffff0b007810 */ /* 0x000fe80007ffe0ff */
[----:B------:R-:W-:Y:S11]  /*8350*/  ISETP.GT.AND P0, PT, R0, UR17, PT ;  /* 0x0000001100007c0c */ /* 0x000ff6000bf04270 */
        /* <DEDUP_REMOVED lines=73> */
.L_x_2640:
[----:B------:R-:W-:Y:S02]  /*87f0*/  IMAD.MOV.U32 R2, RZ, RZ, c[0x0][0x1a0] ;  /* 0x00006800ff027624 */ /* 0x000fe400078e00ff */
[----:B------:R-:W-:Y:S02]  /*8800*/  IMAD.MOV.U32 R0, RZ, RZ, c[0x0][0x198] ;  /* 0x00006600ff007624 */ /* 0x000fe400078e00ff */
[----:B------:R-:W-:Y:S02]  /*8810*/  IMAD.U32 R3, R2, -0x100, RZ ;  /* 0xffffff0002037824 */ /* 0x000fe400078e00ff */
[----:B------:R-:W-:Y:S03]  /*8820*/  IMAD.U32 R5, R0, -0x100, RZ ;  /* 0xffffff0000057824 */ /* 0x000fe600078e00ff */
[----:B------:R-:W-:Y:S02]  /*8830*/  LEA R104, P1, R3, R104, 0x1 ;  /* 0x0000006803687211 */ /* 0x000fe400078208ff */
[----:B--2---:R-:W-:Y:S02]  /*8840*/  LEA R102, P0, R5, R102, 0x1 ;  /* 0x0000006605667211 */ /* 0x004fe400078008ff */
[----:B------:R-:W-:Y:S02]  /*8850*/  LEA.HI.X.SX32 R105, R3, R105, 0x1, P1 ;  /* 0x0000006903697211 */ /* 0x000fe400008f0eff */
[----:B------:R-:W-:Y:S02]  /*8860*/  LEA.HI.X.SX32 R103, R5, R103, 0x1, P0 ;  /* 0x0000006705677211 */ /* 0x000fe400000f0eff */
.L_x_2641:
[----:B------:R-:W-:Y:S04]  /*8870*/  IADD3 R11, R11, -0x1, RZ ;  /* 0xffffffff0b0b7810 */ /* 0x000fe80007ffe0ff */
[----:B------:R-:W-:Y:S11]  /*8880*/  ISETP.GT.AND P0, PT, R11, UR17, PT ;  /* 0x000000110b007c0c */ /* 0x000ff6000bf04270 */
[----:B------:R-:W-:Y:S02]  /*8890*/  @!UPT UIADD3 URZ, URZ, URZ, URZ ;  /* 0x0000003f3f3ff290 */ /* 0x000fe4000fffe03f */
[----:B------:R-:W-:-:S05]  /*88a0*/  @P0 BRA `(.L_x_2642) ;  /* 0xffffa29000000947 */ /* 0x000fca000383ffff */
.L_x_2588:
        /* <DEDUP_REMOVED lines=53> */
[C---:B-----5:R-:W-:Y:S01]  /*8c00*/  LOP3.LUT R0, R13.reuse, 0xffff0000, RZ, 0xc0, !PT ;  /* 0xffff00000d007812 */ /* 0x060fe200078ec0ff */
[C---:B------:R-:W-:Y:S01]  /*8c10*/  IMAD.U32 R8, R12.reuse, 0x10000, RZ ;  /* 0x000100000c087824 */ /* 0x040fe200078e00ff */
[----:B------:R-:W-:Y:S02]  /*8c20*/  SHF.L.U32 R7, R13, 0x10, RZ ;  /* 0x000000100d077819 */ /* 0x000fe400000006ff */
[----:B------:R-:W-:Y:S02]  /*8c30*/  LOP3.LUT R16, R12, 0xffff0000, RZ, 0xc0, !PT ;  /* 0xffff00000c107812 */ /* 0x000fe400078ec0ff */
[----:B------:R-:W-:-:S02]  /*8c40*/  SHF.L.U32 R13, R15, 0x10, RZ ;  /* 0x000000100f0d7819 */ /* 0x000fc400000006ff */
[----:B------:R-:W-:Y:S01]  /*8c50*/  LOP3.LUT R12, R15, 0xffff0000, RZ, 0xc0, !PT ;  /* 0xffff00000f0c7812 */ /* 0x000fe200078ec0ff */
[C---:B------:R-:W-:Y:S01]  /*8c60*/  IMAD.U32 R15, R14.reuse, 0x10000, RZ ;  /* 0x000100000e0f7824 */ /* 0x040fe200078e00ff */
[----:B------:R-:W-:Y:S02]  /*8c70*/  LOP3.LUT R20, R14, 0xffff0000, RZ, 0xc0, !PT ;  /* 0xffff00000e147812 */ /* 0x000fe400078ec0ff */
[----:B---3--:R-:W-:Y:S02]  /*8c80*/  LOP3.LUT R11, R2, 0xffff0000, RZ, 0xc0, !PT ;  /* 0xffff0000020b7812 */ /* 0x008fe400078ec0ff */
[C---:B------:R-:W-:Y:S01]  /*8c90*/  LOP3.LUT R17, R3.reuse, 0xffff0000, RZ, 0xc0, !PT ;  /* 0xffff000003117812 */ /* 0x040fe200078ec0ff */
[----:B------:R-:W-:Y:S01]  /*8ca0*/  IMAD.U32 R3, R3, 0x10000, RZ ;  /* 0x0001000003037824 */ /* 0x000fe200078e00ff */
[----:B----4-:R-:W-:Y:S01]  /*8cb0*/  LOP3.LUT R19, R4, 0xffff0000, RZ, 0xc0, !PT ;  /* 0xffff000004137812 */ /* 0x010fe200078ec0ff */
[-C--:B------:R-:W-:Y:S01]  /*8cc0*/  FMUL.FTZ R14, R0, R11.reuse ;  /* 0x0000000b000e7220 */ /* 0x080fe20000410000 */
[----:B------:R-:W-:Y:S01]  /*8cd0*/  LOP3.LUT R18, R5, 0xffff0000, RZ, 0xc0, !PT ;  /* 0xffff000005127812 */ /* 0x000fe200078ec0ff */
[----:B------:R-:W-:-:S02]  /*8ce0*/  FMUL.FTZ R21, R7, R11 ;  /* 0x0000000b07157220 */ /* 0x000fc40000410000 */
[----:B------:R-:W-:Y:S01]  /*8cf0*/  FFMA.FTZ R14, R7, R19, -R14 ;  /* 0x00000013070e7223 */ /* 0x000fe2000001080e */
[----:B------:R-:W-:Y:S01]  /*8d00*/  SHF.L.U32 R7, R2, 0x10, RZ ;  /* 0x0000001002077819 */ /* 0x000fe200000006ff */
[-C--:B------:R-:W-:Y:S02]  /*8d10*/  FMUL.FTZ R11, R12, R17.reuse ;  /* 0x000000110c0b7220 */ /* 0x080fe40000410000 */
[C---:B------:R-:W-:Y:S02]  /*8d20*/  FMUL.FTZ R17, R13.reuse, R17 ;  /* 0x000000110d117220 */ /* 0x040fe40000410000 */
[----:B------:R-:W-:Y:S02]  /*8d30*/  FFMA.FTZ R21, R0, R19, R21 ;  /* 0x0000001300157223 */ /* 0x000fe40000010015 */
[----:B------:R-:W-:Y:S01]  /*8d40*/  FFMA.FTZ R11, R13, R18, -R11 ;  /* 0x000000120d0b7223 */ /* 0x000fe2000001080b */
[----:B------:R-:W-:Y:S01]  /*8d50*/  SHF.L.U32 R13, R4, 0x10, RZ ;  /* 0x00000010040d7819 */ /* 0x000fe200000006ff */
[----:B------:R-:W-:-:S02]  /*8d60*/  FMUL.FTZ R0, R16, R7 ;  /* 0x0000000710007220 */ /* 0x000fc40000410000 */
[----:B------:R-:W-:Y:S02]  /*8d70*/  FMUL.FTZ R2, R20, R3 ;  /* 0x0000000314027220 */ /* 0x000fe40000410000 */
[----:B------:R-:W-:Y:S02]  /*8d80*/  IMAD.U32 R5, R5, 0x10000, RZ ;  /* 0x0001000005057824 */ /* 0x000fe400078e00ff */
[----:B------:R-:W-:Y:S02]  /*8d90*/  FMUL.FTZ R7, R8, R7 ;  /* 0x0000000708077220 */ /* 0x000fe40000410000 */
[----:B------:R-:W-:Y:S02]  /*8da0*/  FMUL.FTZ R3, R15, R3 ;  /* 0x000000030f037220 */ /* 0x000fe40000410000 */
[----:B------:R-:W-:Y:S02]  /*8db0*/  FFMA.FTZ R12, R12, R18, R17 ;  /* 0x000000120c0c7223 */ /* 0x000fe40000010011 */
[----:B------:R-:W-:-:S02]  /*8dc0*/  FFMA.FTZ R0, R8, R13, -R0 ;  /* 0x0000000d08007223 */ /* 0x000fc40000010800 */
[----:B------:R-:W-:Y:S01]  /*8dd0*/  FFMA.FTZ R7, R16, R13, R7 ;  /* 0x0000000d10077223 */ /* 0x000fe20000010007 */
[----:B------:R-:W-:Y:S01]  /*8de0*/  F2FP.BF16.PACK_AB R13, R21, R14 ;  /* 0x0000000e150d723e */ /* 0x000fe200000010ff */
[----:B------:R-:W-:Y:S01]  /*8df0*/  FFMA.FTZ R2, R15, R5, -R2 ;  /* 0x000000050f027223 */ /* 0x000fe20000010802 */
[----:B------:R-:W-:Y:S01]  /*8e00*/  F2FP.BF16.PACK_AB R15, R12, R11 ;  /* 0x0000000b0c0f723e */ /* 0x000fe200000010ff */
[----:B------:R-:W-:Y:S01]  /*8e10*/  FFMA.FTZ R3, R20, R5, R3 ;  /* 0x0000000514037223 */ /* 0x000fe20000010003 */
[----:B------:R-:W-:-:S04]  /*8e20*/  F2FP.BF16.PACK_AB R12, R7, R0 ;  /* 0x00000000070c723e */ /* 0x000fc800000010ff */
[----:B------:R-:W-:Y:S02]  /*8e30*/  F2FP.BF16.PACK_AB R14, R3, R2 ;  /* 0x00000002030e723e */ /* 0x000fe400000010ff */
.L_x_2649:
[----:B------:R-:W-:Y:S05]  /*8e40*/  BSYNC B0 ;  /* 0x0000000000007941 */ /* 0x000fea0003800000 */
.L_x_2648:
[----:B-----5:R3:W-:Y:S04]  /*8e50*/  STS.64 [R212], R12 ;  /* 0x0000000cd4007388 */ /* 0x0207e80000000a00 */
[----:B------:R3:W-:Y:S02]  /*8e60*/  STS.64 [R212+0x8], R14 ;  /* 0x0000080ed4007388 */ /* 0x0007e40000000a00 */
.L_x_2647:
[----:B------:R-:W-:Y:S05]  /*8e70*/  BSYNC B1 ;  /* 0x0000000000017941 */ /* 0x000fea0003800000 */
.L_x_2646:
        /* <DEDUP_REMOVED lines=57> */
.L_x_2652:
[----:B------:R-:W-:Y:S05]  /*9210*/  BSYNC B0 ;  /* 0x0000000000007941 */ /* 0x000fea0003800000 */
.L_x_2651:
[----:B-----5:R1:W-:Y:S01]  /*9220*/  STS.128 [R212+0x800], R28 ;  /* 0x0008001cd4007388 */ /* 0x0203e20000000c00 */
[----:B------:R-:W-:Y:S05]  /*9230*/  BRA `(.L_x_2650) ;  /* 0x00000e2000007947 */ /* 0x000fea0003800000 */
.L_x_2645:
        /* <DEDUP_REMOVED lines=23> */
[C---:B---3--:R-:W-:Y:S01]  /*93b0*/  LEA R12, P1, R3.reuse, c[0x0][0x2b0], 0x1 ;  /* 0x0000ac00030c7a11 */ /* 0x048fe200078208ff */
[----:B------:R-:W-:Y:S02]  /*93c0*/  IMAD.MOV.U32 R11, RZ, RZ, RZ ;  /* 0x000000ffff0b7224 */ /* 0x000fe400078e00ff */
[----:B------:R-:W3:Y:S01]  /*93d0*/  LDG.E.128 R4, [R6.64] ;  /* 0x0000000606047981 */ /* 0x000ee2000c1e1d00 */
[----:B------:R-:W-:Y:S02]  /*93e0*/  LEA.HI.X R13, R3, c[0x0][0x2b4], R8, 0x1, P1 ;  /* 0x0000ad00030d7a11 */ /* 0x000fe400008f0c08 */
[----:B------:R-:W-:-:S04]  /*93f0*/  @P0 SHF.R.S32.HI R3, RZ, 0x1, R130 ;  /* 0x00000001ff030819 */ /* 0x000fc80000011482 */
[----:B------:R-:W-:Y:S01]  /*9400*/  @P0 IADD3 R11, -R3, RZ, RZ ;  /* 0x000000ff030b0210 */ /* 0x000fe20007ffe1ff */
[----:B------:R-:W4:Y:S03]  /*9410*/  LDG.E.128 R12, [R12.64] ;  /* 0x000000060c0c7981 */ /* 0x000f26000c1e1d00 */
[----:B------:R-:W-:-:S04]  /*9420*/  IADD3 R3, P1, R11, R0, RZ ;  /* 0x000000000b037210 */ /* 0x000fc80007f3e0ff */
[----:B------:R-:W-:Y:S02]  /*9430*/  LEA.HI.X.SX32 R8, R11, R2, 0x1, P1 ;  /* 0x000000020b087211 */ /* 0x000fe400008f0eff */
[----:B------:R-:W-:-:S04]  /*9440*/  LEA R16, P1, R3, c[0x0][0x2a8], 0x1 ;  /* 0x0000aa0003107a11 */ /* 0x000fc800078208ff */
[----:B------:R-:W-:-:S06]  /*9450*/  LEA.HI.X R17, R3, c[0x0][0x2ac], R8, 0x1, P1 ;  /* 0x0000ab0003117a11 */ /* 0x000fcc00008f0c08 */
[----:B--2---:R-:W2:Y:S01]  /*9460*/  LDG.E.128 R16, [R16.64] ;  /* 0x0000000610107981 */ /* 0x004ea2000c1e1d00 */
        /* <DEDUP_REMOVED lines=11> */
[----:B------:R-:W-:-:S02]  /*9520*/  SHF.L.U32 R4, R5, 0x10, RZ ;  /* 0x0000001005047819 */ /* 0x000fc400000006ff */
[----:B------:R-:W-:Y:S02]  /*9530*/  LOP3.LUT R30, R5, 0xffff0000, RZ, 0xc0, !PT ;  /* 0xffff0000051e7812 */ /* 0x000fe400078ec0ff */
[C---:B------:R-:W-:Y:S01]  /*9540*/  SHF.L.U32 R5, R7.reuse, 0x10, RZ ;  /* 0x0000001007057819 */ /* 0x040fe200000006ff */
[----:B----4-:R-:W-:Y:S01]  /*9550*/  IMAD.U32 R32, R12, 0x10000, RZ ;  /* 0x000100000c207824 */ /* 0x010fe200078e00ff */
        /* <DEDUP_REMOVED lines=17> */
[----:B--2---:R-:W-:Y:S01]  /*9670*/  LOP3.LUT R15, R18, 0xffff0000, RZ, 0xc0, !PT ;  /* 0xffff0000120f7812 */ /* 0x004fe200078ec0ff */
        /* <DEDUP_REMOVED lines=27> */
.L_x_2656:
[----:B------:R-:W-:Y:S05]  /*9830*/  BSYNC B0 ;  /* 0x0000000000007941 */ /* 0x000fea0003800000 */
.L_x_2655:
[----:B-----5:R4:W-:Y:S04]  /*9840*/  STS.64 [R212], R20 ;  /* 0x00000014d4007388 */ /* 0x0209e80000000a00 */
[----:B------:R4:W-:Y:S02]  /*9850*/  STS.64 [R212+0x8], R22 ;  /* 0x00000816d4007388 */ /* 0x0009e40000000a00 */
.L_x_2654:
[----:B------:R-:W-:Y:S05]  /*9860*/  BSYNC B1 ;  /* 0x0000000000017941 */ /* 0x000fea0003800000 */
.L_x_2653:
        /* <DEDUP_REMOVED lines=16> */
[----:B---3--:R-:W-:-:S03]  /*9970*/  @P0 SHF.R.S32.HI R12, RZ, 0x1, R130 ;  /* 0x00000001ff0c0819 */ /* 0x008fc60000011482 */
        /* <DEDUP_REMOVED lines=29> */
[C---:B------:R-:W-:Y:S02]  /*9b50*/  SHF.L.U32 R24, R12.reuse, 0x10, RZ ;  /* 0x000000100c187819 */ /* 0x040fe400000006ff */
[----:B------:R-:W-:Y:S01]  /*9b60*/  LOP3.LUT R7, R12, 0xffff0000, RZ, 0xc0, !PT ;  /* 0xffff00000c077812 */ /* 0x000fe200078ec0ff */
[C---:B-12---:R-:W-:Y:S01]  /*9b70*/  IMAD.U32 R29, R16.reuse, 0x10000, RZ ;  /* 0x00010000101d7824 */ /* 0x046fe200078e00ff */
[----:B------:R-:W-:Y:S02]  /*9b80*/  LOP3.LUT R14, R16, 0xffff0000, RZ, 0xc0, !PT ;  /* 0xffff0000100e7812 */ /* 0x000fe400078ec0ff */
[----:B------:R-:W-:Y:S01]  /*9b90*/  SHF.L.U32 R12, R15, 0x10, RZ ;  /* 0x000000100f0c7819 */ /* 0x000fe200000006ff */
[----:B------:R-:W-:Y:S01]  /*9ba0*/  @!P0 FADD.FTZ R29, -R29, -RZ ;  /* 0x800000ff1d1d8221 */ /* 0x000fe20000010100 */
[----:B------:R-:W-:Y:S01]  /*9bb0*/  LOP3.LUT R28, R15, 0xffff0000, RZ, 0xc0, !PT ;  /* 0xffff00000f1c7812 */ /* 0x000fe200078ec0ff */
[C---:B------:R-:W-:Y:S01]  /*9bc0*/  IMAD.U32 R15, R17.reuse, 0x10000, RZ ;  /* 0x00010000110f7824 */ /* 0x040fe200078e00ff */
[----:B------:R-:W-:Y:S01]  /*9bd0*/  LOP3.LUT R16, R18, 0xffff0000, RZ, 0xc0, !PT ;  /* 0xffff000012107812 */ /* 0x000fe200078ec0ff */
[----:B------:R-:W-:Y:S01]  /*9be0*/  @!P0 FADD.FTZ R14, -R14, -RZ ;  /* 0x800000ff0e0e8221 */ /* 0x000fe20000010100 */
[----:B------:R-:W-:Y:S01]  /*9bf0*/  LOP3.LUT R30, R17, 0xffff0000, RZ, 0xc0, !PT ;  /* 0xffff0000111e7812 */ /* 0x000fe200078ec0ff */
[----:B------:R-:W-:Y:S01]  /*9c00*/  IMAD.U32 R17, R19, 0x10000, RZ ;  /* 0x0001000013117824 */ /* 0x000fe200078e00ff */
[----:B------:R-:W-:Y:S01]  /*9c10*/  SHF.L.U32 R31, R18, 0x10, RZ ;  /* 0x00000010121f7819 */ /* 0x000fe200000006ff */
[----:B------:R-:W-:Y:S01]  /*9c20*/  @!P0 FADD.FTZ R15, -R15, -RZ ;  /* 0x800000ff0f0f8221 */ /* 0x000fe20000010100 */
[----:B------:R-:W-:Y:S01]  /*9c30*/  LOP3.LUT R19, R19, 0xffff0000, RZ, 0xc0, !PT ;  /* 0xffff000013137812 */ /* 0x000fe200078ec0ff */
[----:B------:R-:W-:-:S02]  /*9c40*/  @!P0 FADD.FTZ R16, -R16, -RZ ;  /* 0x800000ff10108221 */ /* 0x000fc40000010100 */
[----:B------:R-:W-:Y:S02]  /*9c50*/  @!P0 FADD.FTZ R17, -R17, -RZ ;  /* 0x800000ff11118221 */ /* 0x000fe40000010100 */
[----:B------:R-:W-:Y:S01]  /*9c60*/  @!P0 FADD.FTZ R30, -R30, -RZ ;  /* 0x800000ff1e1e8221 */ /* 0x000fe20000010100 */
[----:B----4-:R-:W-:Y:S01]  /*9c70*/  LOP3.LUT R18, R22, 0xffff0000, RZ, 0xc0, !PT ;  /* 0xffff000016127812 */ /* 0x010fe200078ec0ff */
[----:B------:R-:W-:Y:S01]  /*9c80*/  FMUL.FTZ R7, R7, R14 ;  /* 0x0000000e07077220 */ /* 0x000fe20000410000 */
[----:B------:R-:W-:Y:S01]  /*9c90*/  LOP3.LUT R14, R20, 0xffff0000, RZ, 0xc0, !PT ;  /* 0xffff0000140e7812 */ /* 0x000fe200078ec0ff */
[----:B------:R-:W-:Y:S02]  /*9ca0*/  FMUL.FTZ R6, R6, R15 ;  /* 0x0000000f06067220 */ /* 0x000fe40000410000 */
[----:B------:R-:W-:Y:S02]  /*9cb0*/  @!P0 FADD.FTZ R31, -R31, -RZ ;  /* 0x800000ff1f1f8221 */ /* 0x000fe40000010100 */
[----:B------:R-:W-:-:S02]  /*9cc0*/  @!P0 FADD.FTZ R19, -R19, -RZ ;  /* 0x800000ff13138221 */ /* 0x000fc40000010100 */
        /* <DEDUP_REMOVED lines=8> */
[----:B------:R-:W-:Y:S02]  /*9d50*/  FMUL.FTZ R27, R27, R30 ;  /* 0x0000001e1b1b7220 */ /* 0x000fe40000410000 */
        /* <DEDUP_REMOVED lines=15> */
.L_x_2658:
[----:B------:R-:W-:Y:S05]  /*9e50*/  BSYNC B0 ;  /* 0x0000000000007941 */ /* 0x000fea0003800000 */
.L_x_2657:
[----:B-----5:R1:W-:Y:S01]  /*9e60*/  STS.128 [R212+0x800], R4 ;  /* 0x00080004d4007388 */ /* 0x0203e20000000c00 */
[----:B------:R-:W-:Y:S05]  /*9e70*/  BRA `(.L_x_2650) ;  /* 0x000001e000007947 */ /* 0x000fea0003800000 */
.L_x_2644:
        /* <DEDUP_REMOVED lines=15> */
.L_x_2660:
[----:B------:R-:W-:Y:S05]  /*9f70*/  BSYNC B0 ;  /* 0x0000000000007941 */ /* 0x000fea0003800000 */
.L_x_2659:
[----:B------:R-:W-:-:S04]  /*9f80*/  IADD3 R8, R156, 0x20, RZ ;  /* 0x000000209c087810 */ /* 0x000fc80007ffe0ff */
[----:B------:R-:W-:-:S13]  /*9f90*/  ISETP.GE.AND P0, PT, R8, UR17, PT ;  /* 0x0000001108007c0c */ /* 0x000fda000bf06270 */
        /* <DEDUP_REMOVED lines=12> */
.L_x_2650:
[----:B------:R-:W-:Y:S05]  /*a060*/  BSYNC B2 ;  /* 0x0000000000027941 */ /* 0x000fea0003800000 */
.L_x_2643:
        /* <DEDUP_REMOVED lines=17> */
.L_x_2662:
[----:B------:R-:W-:Y:S05]  /*a180*/  BSYNC B0 ;  /* 0x0000000000007941 */ /* 0x000fea0003800000 */
.L_x_2661:
        /* <DEDUP_REMOVED lines=12> */
.L_x_2664:
[----:B------:R-:W-:Y:S05]  /*a250*/  BSYNC B0 ;  /* 0x0000000000007941 */ /* 0x000fea0003800000 */
.L_x_2663:
[----:B---3--:R-:W-:Y:S01]  /*a260*/  IADD3 R12, R156, 0x40, RZ ;  /* 0x000000409c0c7810 */ /* 0x008fe20007ffe0ff */
        /* <DEDUP_REMOVED lines=14> */
.L_x_2666:
[----:B------:R-:W-:Y:S05]  /*a350*/  BSYNC B0 ;  /* 0x0000000000007941 */ /* 0x000fea0003800000 */
.L_x_2665:
        /* <DEDUP_REMOVED lines=16> */
.L_x_2668:
[----:B------:R-:W-:Y:S05]  /*a460*/  BSYNC B0 ;  /* 0x0000000000007941 */ /* 0x000fea0003800000 */
.L_x_2667:
[----:B------:R-:W-:Y:S01]  /*a470*/  IADD3 R9, R156, 0x80, RZ ;  /* 0x000000809c097810 */ /* 0x000fe20007ffe0ff */
[----:B------:R-:W-:Y:S03]  /*a480*/  BSSY B0, `(.L_x_2669) ;  /* 0x000000e000007945 */ /* 0x000fe60003800000 */
[----:B------:R-:W-:-:S13]  /*a490*/  ISETP.GE.AND P0, PT, R9, UR17, PT ;  /* 0x0000001109007c0c */ /* 0x000fda000bf06270 */
        /* <DEDUP_REMOVED lines=12> */
.L_x_2670:
[----:B------:R-:W-:Y:S05]  /*a560*/  BSYNC B0 ;  /* 0x0000000000007941 */ /* 0x000fea0003800000 */
.L_x_2669:
        /* <DEDUP_REMOVED lines=16> */
.L_x_2672:
[----:B------:R-:W-:Y:S05]  /*a670*/  BSYNC B0 ;  /* 0x0000000000007941 */ /* 0x000fea0003800000 */
.L_x_2671:
        /* <DEDUP_REMOVED lines=16> */
.L_x_2674:
[----:B------:R-:W-:Y:S05]  /*a780*/  BSYNC B0 ;  /* 0x0000000000007941 */ /* 0x000fea0003800000 */
.L_x_2673:
[----:B------:R-:W-:Y:S01]  /*a790*/  IADD3 R4, R156, 0xe0, RZ ;  /* 0x000000e09c047810 */ /* 0x000fe20007ffe0ff */
[----:B------:R-:W-:Y:S01]  /*a7a0*/  BSSY B0, `(.L_x_2675) ;  /* 0x0000013000007945 */ /* 0x000fe20003800000 */
[----:B------:R-:W-:Y:S02]  /*a7b0*/  SHF.R.S32.HI R5, RZ, 0x1f, R64 ;  /* 0x0000001fff057819 */ /* 0x000fe40000011440 */
[----:B------:R-:W-:Y:S02]  /*a7c0*/  ISETP.GE.AND P0, PT, R4, UR17, PT ;  /* 0x0000001104007c0c */ /* 0x000fe4000bf06270 */
[----:B-1----:R-:W-:-:S04]  /*a7d0*/  LEA.HI R3, R5, R64, RZ, 0x5 ;  /* 0x0000004005037211 */ /* 0x002fc800078f28ff */
        /* <DEDUP_REMOVED lines=15> */
.L_x_2676:
[----:B------:R-:W-:Y:S05]  /*a8d0*/  BSYNC B0 ;  /* 0x0000000000007941 */ /* 0x000fea0003800000 */
.L_x_2675:
        /* <DEDUP_REMOVED lines=16> */
[----:B------:R-:W-:Y:S02]  /*a9e0*/  ISETP.GE.AND P0, PT, R156, UR17, PT ;  /* 0x000000119c007c0c */ /* 0x000fe4000bf06270 */
[----:B------:R-:W-:-:S03]  /*a9f0*/  LEA R236, P1, R136, c[0x0][0x170], 0x1 ;  /* 0x00005c0088ec7a11 */ /* 0x000fc600078208ff */
[----:B------:R-:W2:Y:S01]  /*aa00*/  MUFU.RCP R0, c[0x0][0x238] ;  /* 0x00008e0000007b08 */ /* 0x000ea20000001000 */
[----:B------:R-:W-:Y:S01]  /*aa10*/  BSSY B0, `(.L_x_2677) ;  /* 0x0000014000007945 */ /* 0x000fe20003800000 */
[----:B------:R-:W-:-:S06]  /*aa20*/  LEA.HI.X R237, R136, c[0x0][0x174], R139, 0x1, P1 ;  /* 0x00005d0088ed7a11 */ /* 0x000fcc00008f0c8b */
[----:B------:R1:W-:Y:S04]  /*aa30*/  @P0 STS [R212+0x5000], RZ ;  /* 0x005000ffd4000388 */ /* 0x0003e80000000800 */
[----:B------:R1:W-:Y:S04]  /*aa40*/  @P0 STS [R212+0x5004], RZ ;  /* 0x005004ffd4000388 */ /* 0x0003e80000000800 */
[----:B------:R1:W-:Y:S01]  /*aa50*/  @P0 STS.64 [R212+0x5008], RZ ;  /* 0x005008ffd4000388 */ /* 0x0003e20000000a00 */
[----:B--2---:R-:W-:Y:S01]  /*aa60*/  FMUL.FTZ R0, R13, R0 ;  /* 0x000000000d007220 */ /* 0x004fe20000410000 */
        /* <DEDUP_REMOVED lines=14> */
.L_x_2678:
[----:B------:R-:W-:Y:S05]  /*ab50*/  BSYNC B0 ;  /* 0x0000000000007941 */ /* 0x000fea0003800000 */
.L_x_2677:
        /* <DEDUP_REMOVED lines=13> */
.L_x_2680:
[----:B------:R-:W-:Y:S05]  /*ac30*/  BSYNC B0 ;  /* 0x0000000000007941 */ /* 0x000fea0003800000 */
.L_x_2679:
        /* <DEDUP_REMOVED lines=15> */
.L_x_2682:
[----:B------:R-:W-:Y:S05]  /*ad30*/  BSYNC B0 ;  /* 0x0000000000007941 */ /* 0x000fea0003800000 */
.L_x_2681:
        /* <DEDUP_REMOVED lines=16> */
.L_x_2684:
[----:B------:R-:W-:Y:S05]  /*ae40*/  BSYNC B0 ;  /* 0x0000000000007941 */ /* 0x000fea0003800000 */
.L_x_2683:
        /* <DEDUP_REMOVED lines=15> */
.L_x_2686:
[----:B------:R-:W-:Y:S05]  /*af40*/  BSYNC B0 ;  /* 0x0000000000007941 */ /* 0x000fea0003800000 */
.L_x_2685:
        /* <DEDUP_REMOVED lines=16> */
.L_x_2688:
[----:B------:R-:W-:Y:S05]  /*b050*/  BSYNC B0 ;  /* 0x0000000000007941 */ /* 0x000fea0003800000 */
.L_x_2687:
        /* <DEDUP_REMOVED lines=16> */
.L_x_2690:
[----:B------:R-:W-:Y:S05]  /*b160*/  BSYNC B0 ;  /* 0x0000000000007941 */ /* 0x000fea0003800000 */
.L_x_2689:
[----:B------:R-:W-:Y:S01]  /*b170*/  ISETP.GE.AND P0, PT, R4, UR17, PT ;  /* 0x0000001104007c0c */ /* 0x000fe2000bf06270 */
[----:B------:R-:W-:Y:S01]  /*b180*/  BSSY B0, `(.L_x_2691) ;  /* 0x0000016000007945 */ /* 0x000fe20003800000 */
[CC--:B-1----:R-:W-:Y:S02]  /*b190*/  LEA.HI R0, R5.reuse, R64.reuse, RZ, 0x3 ;  /* 0x0000004005007211 */ /* 0x0c2fe400078f18ff */
        /* <DEDUP_REMOVED lines=20> */
.L_x_2692:
[----:B------:R-:W-:Y:S05]  /*b2e0*/  BSYNC B0 ;  /* 0x0000000000007941 */ /* 0x000fea0003800000 */
.L_x_2691:
[----:B------:R-:W-:Y:S01]  /*b2f0*/  LEA.HI R7, R12, R12, RZ, 0x1 ;  /* 0x0000000c0c077211 */ /* 0x000fe200078f08ff */
[----:B------:R-:W-:Y:S01]  /*b300*/  IMAD.SHL.U32 R8, R58, 0x40, RZ ;  /* 0x000000403a087824 */ /* 0x000fe200078e00ff */
[----:B-1----:R-:W-:Y:S01]  /*b310*/  SHF.R.S32.HI R5, RZ, 0x1f, R60 ;  /* 0x0000001fff057819 */ /* 0x002fe2000001143c */
[----:B------:R-:W-:Y:S01]  /*b320*/  IMAD.SHL.U32 R6, R6, 0x8, RZ ;  /* 0x0000000806067824 */ /* 0x000fe200078e00ff */
[----:B------:R-:W-:Y:S01]  /*b330*/  LOP3.LUT R7, R7, 0xfffffffe, RZ, 0xc0, !PT ;  /* 0xfffffffe07077812 */ /* 0x000fe200078ec0ff */
[----:B------:R-:W-:Y:S01]  /*b340*/  IMAD.SHL.U32 R208, R64, 0x2, RZ ;  /* 0x0000000240d07824 */ /* 0x000fe200078e00ff */
[----:B------:R-:W-:Y:S01]  /*b350*/  LEA.HI R5, R5, R60, RZ, 0x3 ;  /* 0x0000003c05057211 */ /* 0x000fe200078f18ff */
[----:B------:R-:W0:Y:S01]  /*b360*/  LDGDEPBAR ;  /* 0x00000000000079af */ /* 0x000e220000000000 */
[----:B------:R-:W-:Y:S01]  /*b370*/  LOP3.LUT R8, R8, 0xc0, RZ, 0xc0, !PT ;  /* 0x000000c008087812 */ /* 0x000fe200078ec0ff */
        /* <DEDUP_REMOVED lines=8> */
[----:B------:R-:W-:Y:S01]  /*b400*/  IMAD.IADD R4, R60, 0x1, -R59 ;  /* 0x000000013c047824 */ /* 0x000fe200078e0a3b */
[----:B------:R-:W-:Y:S01]  /*b410*/  LOP3.LUT R5, R5, 0xffffff00, RZ, 0xc0, !PT ;  /* 0xffffff0005057812 */ /* 0x000fe200078ec0ff */
[----:B------:R-:W-:Y:S01]  /*b420*/  IMAD R57, R12, 0x8, R57 ;  /* 0x000000080c397824 */ /* 0x000fe200078e0239 */
[----:B------:R-:W-:Y:S01]  /*b430*/  LOP3.LUT R6, R7, 0x8, R6, 0xf8, !PT ;  /* 0x0000000807067812 */ /* 0x000fe200078ef806 */
[----:B------:R-:W-:Y:S01]  /*b440*/  UISETP.GT.AND UP0, UPT, UR5, UR9, UPT ;  /* 0x000000090500728c */ /* 0x000fe2000bf04270 */
[----:B------:R-:W-:Y:S01]  /*b450*/  LOP3.LUT R55, R8, 0x8, R55, 0xf8, !PT ;  /* 0x0000000808377812 */ /* 0x000fe200078ef837 */
[----:B------:R-:W-:Y:S01]  /*b460*/  IMAD R5, R0, 0x200, R5 ;  /* 0x0000020000057824 */ /* 0x000fe200078e0205 */
[----:B------:R-:W-:-:S02]  /*b470*/  SHF.R.U32.HI R7, RZ, 0x3, R7 ;  /* 0x00000003ff077819 */ /* 0x000fc40000011607 */
[----:B------:R-:W-:Y:S01]  /*b480*/  SHF.R.U32.HI R8, RZ, 0x3, R8 ;  /* 0x00000003ff087819 */ /* 0x000fe20000011608 */
[----:B------:R-:W-:Y:S01]  /*b490*/  IMAD R4, R4, 0x20, R5 ;  /* 0x0000002004047824 */ /* 0x000fe200078e0205 */
[----:B------:R-:W-:Y:S02]  /*b4a0*/  LOP3.LUT R6, R6, R7, RZ, 0x3c, !PT ;  /* 0x0000000706067212 */ /* 0x000fe400078e3cff */
[----:B------:R-:W-:Y:S02]  /*b4b0*/  LOP3.LUT R55, R55, R8, RZ, 0x3c, !PT ;  /* 0x0000000837377212 */ /* 0x000fe400078e3cff */
[C---:B------:R-:W-:Y:S01]  /*b4c0*/  IADD3 R71, R208.reuse, UR20, RZ ;  /* 0x00000014d0477c10 */ /* 0x040fe2000fffe0ff */
[----:B------:R-:W-:Y:S01]  /*b4d0*/  IMAD.U32 R205, R57, 0x20, R6 ;  /* 0x0000002039cd7824 */ /* 0x000fe200078e0006 */
[----:B------:R-:W-:Y:S01]  /*b4e0*/  IADD3 R53, R208, UR20, RZ ;  /* 0x00000014d0357c10 */ /* 0x000fe2000fffe0ff */
[----:B------:R-:W-:Y:S01]  /*b4f0*/  IMAD.IADD R207, R55, 0x1, R4 ;  /* 0x0000000137cf7824 */ /* 0x000fe200078e0204 */
[----:B------:R-:W-:Y:S01]  /*b500*/  IADD3 R25, R71, 0x1, RZ ;  /* 0x0000000147197810 */ /* 0x000fe20007ffe0ff */
[----:B------:R-:W-:Y:S01]  /*b510*/  IMAD.SHL.U32 R205, R205, 0x2, RZ ;  /* 0x00000002cdcd7824 */ /* 0x000fe200078e00ff */
[----:B------:R-:W-:Y:S01]  /*b520*/  IADD3 R131, R71, 0x8, RZ ;  /* 0x0000000847837810 */ /* 0x000fe20007ffe0ff */
[----:B------:R-:W-:Y:S01]  /*b530*/  IMAD.SHL.U32 R207, R207, 0x2, RZ ;  /* 0x00000002cfcf7824 */ /* 0x000fe200078e00ff */
[----:B------:R-:W1:Y:S01]  /*b540*/  I2F R78, R25 ;  /* 0x00000019004e7306 */ /* 0x000e620000201400 */
[----:B------:R-:W-:Y:S01]  /*b550*/  IADD3 R129, R71, 0x9, RZ ;  /* 0x0000000947817810 */ /* 0x000fe20007ffe0ff */
[----:B------:R-:W-:Y:S01]  /*b560*/  LDSM.16.M88.4 R4, [R205+0x1000] ;  /* 0x00100000cd04783b */ /* 0x000fe20000000200 */
[C---:B------:R-:W-:Y:S01]  /*b570*/  IADD3 R8, R205.reuse, 0x1000, RZ ;  /* 0x00001000cd087810 */ /* 0x040fe20007ffe0ff */
[----:B------:R-:W-:Y:S01]  /*b580*/  IMAD R206, R10, 0x2, R207 ;  /* 0x000000020ace7824 */ /* 0x000fe200078e02cf */
[----:B------:R-:W-:Y:S01]  /*b590*/  IADD3 R204, R205, 0x1020, RZ ;  /* 0x00001020cdcc7810 */ /* 0x000fe20007ffe0ff */
[----:B------:R-:W3:Y:S01]  /*b5a0*/  LDSM.16.M88.4 R28, [R207] ;  /* 0x00000000cf1c783b */ /* 0x000ee20000000200 */
[----:B------:R-:W-:Y:S01]  /*b5b0*/  @P0 IADD3 R204, R8, -0x20, RZ ;  /* 0xffffffe008cc0810 */ /* 0x000fe20007ffe0ff */
[----:B------:R-:W-:Y:S01]  /*b5c0*/  I2F R127, R131 ;  /* 0x00000083007f7306 */ /* 0x000fe20000201400 */
[C---:B------:R-:W-:Y:S01]  /*b5d0*/  IADD3 R89, R71.reuse, 0x10, RZ ;  /* 0x0000001047597810 */ /* 0x040fe20007ffe0ff */
[----:B------:R-:W4:Y:S01]  /*b5e0*/  LDSM.16.M88.4 R8, [R205+0x1400] ;  /* 0x00140000cd08783b */ /* 0x000f220000000200 */
[----:B------:R-:W-:-:S02]  /*b5f0*/  IADD3 R101, R71, 0x18, RZ ;  /* 0x0000001847657810 */ /* 0x000fc40007ffe0ff */
[C---:B------:R-:W-:Y:S01]  /*b600*/  IADD3 R43, R71.reuse, 0x11, RZ ;  /* 0x00000011472b7810 */ /* 0x040fe20007ffe0ff */
[----:B----4-:R-:W-:Y:S01]  /*b610*/  LDSM.16.M88.4 R20, [R204] ;  /* 0x00000000cc14783b */ /* 0x010fe20000000200 */
[C---:B------:R-:W-:Y:S01]  /*b620*/  IADD3 R93, R71.reuse, 0x19, RZ ;  /* 0x00000019475d7810 */ /* 0x040fe20007ffe0ff */
[----:B------:R4:W2:Y:S01]  /*b630*/  I2F R76, R25 ;  /* 0x00000019004c7306 */ /* 0x0008a20000201400 */
[C---:B------:R-:W-:Y:S01]  /*b640*/  IADD3 R67, R71.reuse, 0x20, RZ ;  /* 0x0000002047437810 */ /* 0x040fe20007ffe0ff */
[----:B------:R-:W1:Y:S01]  /*b650*/  LDSM.16.M88.4 R12, [R206] ;  /* 0x00000000ce0c783b */ /* 0x000e620000000200 */
[C---:B------:R-:W-:Y:S02]  /*b660*/  IADD3 R119, R71.reuse, 0x28, RZ ;  /* 0x0000002847777810 */ /* 0x040fe40007ffe0ff */
[C---:B------:R-:W-:Y:S01]  /*b670*/  IADD3 R107, R71.reuse, 0x29, RZ ;  /* 0x00000029476b7810 */ /* 0x040fe20007ffe0ff */
[----:B------:R-:W1:Y:S01]  /*b680*/  LDSM.16.M88.4 R32, [R204+0x400] ;  /* 0x00040000cc20783b */ /* 0x000e620000000200 */
[C---:B------:R-:W-:Y:S01]  /*b690*/  IADD3 R85, R71.reuse, 0x30, RZ ;  /* 0x0000003047557810 */ /* 0x040fe20007ffe0ff */
[----:B------:R-:W1:Y:S01]  /*b6a0*/  I2F R42, R129 ;  /* 0x00000081002a7306 */ /* 0x000e620000201400 */
[C---:B------:R-:W-:Y:S01]  /*b6b0*/  IADD3 R105, R71.reuse, 0x21, RZ ;  /* 0x0000002147697810 */ /* 0x040fe20007ffe0ff */
[----:B------:R-:W1:Y:S01]  /*b6c0*/  LDSM.16.M88.4 R16, [R205+0x1800] ;  /* 0x00180000cd10783b */ /* 0x000e620000000200 */
[----:B------:R-:W-:-:S02]  /*b6d0*/  IADD3 R115, R71, 0x38, RZ ;  /* 0x0000003847737810 */ /* 0x000fc40007ffe0ff */
[C---:B------:R-:W-:Y:S01]  /*b6e0*/  IADD3 R109, R71.reuse, 0x39, RZ ;  /* 0x00000039476d7810 */ /* 0x040fe20007ffe0ff */
[----:B------:R-:W1:Y:S01]  /*b6f0*/  LDSM.16.M88.4 R44, [R204+0x800] ;  /* 0x00080000cc2c783b */ /* 0x000e620000000200 */
[C---:B------:R-:W-:Y:S01]  /*b700*/  IADD3 R97, R71.reuse, 0x40, RZ ;  /* 0x0000004047617810 */ /* 0x040fe20007ffe0ff */
[----:B------:R-:W1:Y:S01]  /*b710*/  I2F R40, R129 ;  /* 0x0000008100287306 */ /* 0x000e620000201400 */
[C---:B------:R-:W-:Y:S02]  /*b720*/  IADD3 R117, R71.reuse, 0x31, RZ ;  /* 0x0000003147757810 */ /* 0x040fe40007ffe0ff */
[C---:B------:R-:W-:Y:S02]  /*b730*/  IADD3 R79, R71.reuse, 0x48, RZ ;  /* 0x00000048474f7810 */ /* 0x040fe40007ffe0ff */
[C---:B------:R-:W-:Y:S02]  /*b740*/  IADD3 R77, R71.reuse, 0x49, RZ ;  /* 0x00000049474d7810 */ /* 0x040fe40007ffe0ff */
[C---:B------:R-:W-:Y:S01]  /*b750*/  IADD3 R87, R71.reuse, 0x41, RZ ;  /* 0x0000004147577810 */ /* 0x040fe20007ffe0ff */
[----:B------:R-:W1:Y:S01]  /*b760*/  I2F R41, R131 ;  /* 0x0000008300297306 */ /* 0x000e620000201400 */
[----:B------:R-:W-:-:S02]  /*b770*/  IADD3 R73, R71, 0x50, RZ ;  /* 0x0000005047497810 */ /* 0x000fc40007ffe0ff */
[C---:B------:R-:W-:Y:S02]  /*b780*/  IADD3 R203, R204.reuse, 0x400, RZ ;  /* 0x00000400cccb7810 */ /* 0x040fe40007ffe0ff */
[C---:B------:R-:W-:Y:S01]  /*b790*/  IADD3 R202, R204.reuse, 0x800, RZ ;  /* 0x00000800ccca7810 */ /* 0x040fe20007ffe0ff */
[C---:B---3--:R-:W-:Y:S01]  /*b7a0*/  HMMA.16816.F32.BF16 R48, R28.reuse, R4, RZ ;  /* 0x000000041c30723c */ /* 0x048fe200000418ff */
[C---:B------:R-:W-:Y:S01]  /*b7b0*/  IADD3 R201, R204.reuse, 0xc00, RZ ;  /* 0x00000c00ccc97810 */ /* 0x040fe20007ffe0ff */
[----:B------:R-:W-:Y:S01]  /*b7c0*/  I2F R99, R101 ;  /* 0x0000006500637306 */ /* 0x000fe20000201400 */
[C---:B------:R-:W-:Y:S02]  /*b7d0*/  IADD3 R200, R204.reuse, 0x1000, RZ ;  /* 0x00001000ccc87810 */ /* 0x040fe40007ffe0ff */
[C---:B------:R-:W-:Y:S02]  /*b7e0*/  IADD3 R199, R204.reuse, 0x1400, RZ ;  /* 0x00001400ccc77810 */ /* 0x040fe40007ffe0ff */
[C---:B------:R-:W-:Y:S01]  /*b7f0*/  IADD3 R198, R204.reuse, 0x1800, RZ ;  /* 0x00001800ccc67810 */ /* 0x040fe20007ffe0ff */
[----:B------:R-:W-:Y:S01]  /*b800*/  HMMA.16816.F32.BF16 R4, R28, R6, RZ ;  /* 0x000000061c04723c */ /* 0x000fe200000418ff */
[C---:B------:R-:W-:Y:S01]  /*b810*/  IADD3 R197, R204.reuse, 0x1c00, RZ ;  /* 0x00001c00ccc57810 */ /* 0x040fe20007ffe0ff */
[----:B------:R-:W-:Y:S01]  /*b820*/  I2F R95, R101 ;  /* 0x00000065005f7306 */ /* 0x000fe20000201400 */
[----:B------:R-:W-:-:S02]  /*b830*/  IADD3 R196, R204, 0x2000, RZ ;  /* 0x00002000ccc47810 */ /* 0x000fc40007ffe0ff */
[C---:B------:R-:W-:Y:S02]  /*b840*/  IADD3 R195, R204.reuse, 0x2400, RZ ;  /* 0x00002400ccc37810 */ /* 0x040fe40007ffe0ff */
[C---:B------:R-:W-:Y:S01]  /*b850*/  IADD3 R194, R204.reuse, 0x2800, RZ ;  /* 0x00002800ccc27810 */ /* 0x040fe20007ffe0ff */
[----:B------:R-:W-:Y:S01]  /*b860*/  HMMA.16816.F32.BF16 R36, R28, R8, RZ ;  /* 0x000000081c24723c */ /* 0x000fe200000418ff */
[C---:B------:R-:W-:Y:S01]  /*b870*/  IADD3 R193, R204.reuse, 0x2c00, RZ ;  /* 0x00002c00ccc17810 */ /* 0x040fe20007ffe0ff */
[----:B------:R-:W-:Y:S01]  /*b880*/  I2F R86, R43 ;  /* 0x0000002b00567306 */ /* 0x000fe20000201400 */
[C---:B------:R-:W-:Y:S02]  /*b890*/  IADD3 R192, R204.reuse, 0x3000, RZ ;  /* 0x00003000ccc07810 */ /* 0x040fe40007ffe0ff */
[----:B------:R-:W-:Y:S02]  /*b8a0*/  IADD3 R191, R204, 0x3400, RZ ;  /* 0x00003400ccbf7810 */ /* 0x000fe40007ffe0ff */
[----:B------:R-:W-:Y:S01]  /*b8b0*/  LEA R9, R0, UR10, 0x4 ;  /* 0x0000000a00097c11 */ /* 0x000fe2000f8e20ff */
[----:B------:R-:W-:Y:S01]  /*b8c0*/  IMAD.U32 R0, RZ, RZ, UR11 ;  /* 0x0000000bff007e24 */ /* 0x000fe2000f8e00ff */
[----:B-1----:R-:W-:Y:S01]  /*b8d0*/  HMMA.16816.F32.BF16 R48, R12, R20, R48 ;  /* 0x000000140c30723c */ /* 0x002fe20000041830 */
[----:B------:R-:W-:Y:S01]  /*b8e0*/  I2F R84, R43 ;  /* 0x0000002b00547306 */ /* 0x000fe20000201400 */
[----:B------:R-:W-:-:S02]  /*b8f0*/  IADD3 R9, R9, 0x1, R2 ;  /* 0x0000000109097810 */ /* 0x000fc40007ffe002 */
[----:B------:R-:W-:Y:S02]  /*b900*/  IADD3 R190, R204, 0x3800, RZ ;  /* 0x00003800ccbe7810 */ /* 0x000fe40007ffe0ff */
[----:B------:R-:W-:Y:S02]  /*b910*/  IADD3 R0, R0, -UR12, R9 ;  /* 0x8000000c00007c10 */ /* 0x000fe4000fffe009 */
[----:B------:R-:W-:Y:S01]  /*b920*/  HMMA.16816.F32.BF16 R4, R12, R22, R4 ;  /* 0x000000160c04723c */ /* 0x000fe20000041804 */
[----:B------:R-:W1:Y:S01]  /*b930*/  I2F R123, R89 ;  /* 0x00000059007b7306 */ /* 0x000e620000201400 */
[----:B------:R-:W-:-:S04]  /*b940*/  IADD3 R2, R0, c[0x0][0x2e8], RZ ;  /* 0x0000ba0000027a10 */ /* 0x000fc80007ffe0ff */
[C---:B------:R-:W-:Y:S02]  /*b950*/  IADD3 R0, R2.reuse, 0x8, RZ ;  /* 0x0000000802007810 */ /* 0x040fe40007ffe0ff */
[----:B------:R-:W-:Y:S01]  /*b960*/  HMMA.16816.F32.BF16 R8, R28, R10, RZ ;  /* 0x0000000a1c08723c */ /* 0x000fe200000418ff */
[----:B------:R-:W-:Y:S01]  /*b970*/  IMNMX R2, R2, UR11, PT ;  /* 0x0000000b02027c17 */ /* 0x000fe2000b800200 */
[----:B------:R-:W3:Y:S01]  /*b980*/  I2F R125, R89 ;  /* 0x00000059007d7306 */ /* 0x000ee20000201400 */
[----:B------:R-:W-:Y:S01]  /*b990*/  IMNMX R0, R0, UR11, PT ;  /* 0x0000000b00007c17 */ /* 0x000fe2000b800200 */
[----:B------:R-:W-:Y:S01]  /*b9a0*/  ULDC.64 UR10, c[0x0][0x118] ;  /* 0x00004600000a7ab9 */ /* 0x000fe20000000a00 */
[C---:B------:R-:W-:Y:S02]  /*b9b0*/  ISETP.GE.AND P2, PT, R25.reuse, R2, PT ;  /* 0x000000021900720c */ /* 0x040fe40003f46270 */
[----:B------:R-:W-:Y:S01]  /*b9c0*/  ISETP.GE.AND P0, PT, R25, R0, PT ;  /* 0x000000001900720c */ /* 0x000fe20003f06270 */
[----:B--2---:R-:W-:Y:S01]  /*b9d0*/  FFMA.FTZ R49, R78, UR4, R49 ;  /* 0x000000044e317c23 */ /* 0x004fe20008010031 */
[----:B----4-:R-:W2:Y:S01]  /*b9e0*/  LDSM.16.M88.4 R24, [R205+0x1c00] ;  /* 0x001c0000cd18783b */ /* 0x010ea20000000200 */
[-C--:B------:R-:W-:Y:S01]  /*b9f0*/  ISETP.GE.AND P1, PT, R131, R2.reuse, PT ;  /* 0x000000028300720c */ /* 0x080fe20003f26270 */
[----:B------:R-:W-:Y:S01]  /*ba00*/  HMMA.16816.F32.BF16 R36, R12, R32, R36 ;  /* 0x000000200c24723c */ /* 0x000fe20000041824 */
[----:B------:R-:W-:Y:S01]  /*ba10*/  ISETP.GE.AND P6, PT, R89, R2, PT ;  /* 0x000000025900720c */ /* 0x000fe20003fc6270 */
[----:B------:R-:W-:Y:S01]  /*ba20*/  FFMA.FTZ R51, R76, UR4, R51 ;  /* 0x000000044c337c23 */ /* 0x000fe20008010033 */
[----:B------:R-:W-:Y:S01]  /*ba30*/  FSEL R128, R49, -INF , !P2 ;  /* 0xff80000031807808 */ /* 0x000fe20005000000 */
[----:B------:R-:W4:Y:S01]  /*ba40*/  I2F R82, R93 ;  /* 0x0000005d00527306 */ /* 0x000f220000201400 */
[----:B------:R-:W-:Y:S01]  /*ba50*/  FFMA.FTZ R4, R127, UR4, R4 ;  /* 0x000000047f047c23 */ /* 0x000fe20008010004 */
[----:B------:R-:W-:Y:S01]  /*ba60*/  ISETP.GE.AND P2, PT, R89, R0, PT ;  /* 0x000000005900720c */ /* 0x000fe20003f46270 */
[----:B-----5:R-:W-:Y:S01]  /*ba70*/  FFMA.FTZ R112, R42, UR4, R5 ;  /* 0x000000042a707c23 */ /* 0x020fe20008010005 */
[----:B------:R-:W-:Y:S01]  /*ba80*/  HMMA.16816.F32.BF16 R20, R28, R16, RZ ;  /* 0x000000101c14723c */ /* 0x000fe200000418ff */
[----:B------:R-:W-:Y:S01]  /*ba90*/  FFMA.FTZ R32, R40, UR4, R7 ;  /* 0x0000000428207c23 */ /* 0x000fe20008010007 */
[----:B------:R-:W-:Y:S01]  /*baa0*/  ISETP.GE.AND P4, PT, R129, R2, PT ;  /* 0x000000028100720c */ /* 0x000fe20003f86270 */
[----:B------:R-:W-:Y:S01]  /*bab0*/  FFMA.FTZ R41, R41, UR4, R6 ;  /* 0x0000000429297c23 */ /* 0x000fe20008010006 */
[----:B------:R-:W-:Y:S01]  /*bac0*/  ISETP.GE.AND P5, PT, R129, R0, PT ;  /* 0x000000008100720c */ /* 0x000fe20003fa6270 */
[----:B------:R-:W2:Y:S01]  /*bad0*/  I2F R80, R93 ;  /* 0x0000005d00507306 */ /* 0x000ea20000201400 */
[----:B------:R-:W-:-:S02]  /*bae0*/  FSEL R118, R4, -INF , !P1 ;  /* 0xff80000004767808 */ /* 0x000fc40004800000 */
[----:B------:R-:W-:Y:S01]  /*baf0*/  P2R R16, PR, RZ, 0x40 ;  /* 0x00000040ff107803 */ /* 0x000fe20000000000 */
[----:B------:R-:W-:Y:S01]  /*bb00*/  HMMA.16816.F32.BF16 R4, R28, R18, RZ ;  /* 0x000000121c04723c */ /* 0x000fe200000418ff */
[----:B------:R-:W-:Y:S02]  /*bb10*/  P2R R17, PR, RZ, 0x4 ;  /* 0x00000004ff117803 */ /* 0x000fe40000000000 */
[----:B------:R-:W-:Y:S01]  /*bb20*/  ISETP.GE.AND P3, PT, R131, R0, PT ;  /* 0x000000008300720c */ /* 0x000fe20003f66270 */
[----:B------:R-:W2:Y:S01]  /*bb30*/  I2F R81, R67 ;  /* 0x0000004300517306 */ /* 0x000ea20000201400 */
[C---:B------:R-:W-:Y:S02]  /*bb40*/  ISETP.GE.AND P1, PT, R101.reuse, R2, PT ;  /* 0x000000026500720c */ /* 0x040fe40003f26270 */
[----:B------:R-:W-:Y:S01]  /*bb50*/  ISETP.GE.AND P2, PT, R101, R0, PT ;  /* 0x000000006500720c */ /* 0x000fe20003f46270 */
[C---:B------:R-:W-:Y:S01]  /*bb60*/  HMMA.16816.F32.BF16 R8, R12.reuse, R34, R8 ;  /* 0x000000220c08723c */ /* 0x040fe20000041808 */
[----:B------:R-:W-:Y:S01]  /*bb70*/  FSEL R112, R112, -INF , !P4 ;  /* 0xff80000070707808 */ /* 0x000fe20006000000 */
[----:B-1----:R-:W-:Y:S01]  /*bb80*/  FFMA.FTZ R38, R123, UR4, R38 ;  /* 0x000000047b267c23 */ /* 0x002fe20008010026 */
[----:B------:R-:W-:Y:S01]  /*bb90*/  FSEL R101, R32, -INF , !P5 ;  /* 0xff80000020657808 */ /* 0x000fe20006800000 */
[----:B---3--:R-:W-:Y:S01]  /*bba0*/  FFMA.FTZ R36, R125, UR4, R36 ;  /* 0x000000047d247c23 */ /* 0x008fe20008010024 */
[----:B------:R-:W-:Y:S01]  /*bbb0*/  ISETP.NE.AND P4, PT, R16, RZ, PT ;  /* 0x000000ff1000720c */ /* 0x000fe20003f85270 */
[----:B------:R-:W-:Y:S01]  /*bbc0*/  I2F R75, R119 ;  /* 0x00000077004b7306 */ /* 0x000fe20000201400 */
[----:B------:R-:W-:Y:S01]  /*bbd0*/  ISETP.NE.AND P5, PT, R17, RZ, PT ;  /* 0x000000ff1100720c */ /* 0x000fe20003fa5270 */
[----:B------:R-:W-:Y:S01]  /*bbe0*/  HMMA.16816.F32.BF16 R20, R12, R44, R20 ;  /* 0x0000002c0c14723c */ /* 0x000fe20000041814 */
[----:B------:R-:W-:Y:S01]  /*bbf0*/  FSEL R234, R51, -INF , !P0 ;  /* 0xff80000033ea7808 */ /* 0x000fe20004000000 */
[----:B------:R-:W1:Y:S01]  /*bc00*/  LDSM.16.M88.4 R16, [R205+0x2000] ;  /* 0x00200000cd10783b */ /* 0x000e620000000200 */
[C---:B------:R-:W-:Y:S01]  /*bc10*/  ISETP.GE.AND P6, PT, R43.reuse, R2, PT ;  /* 0x000000022b00720c */ /* 0x040fe20003fc6270 */
[----:B------:R-:W-:Y:S01]  /*bc20*/  FFMA.FTZ R37, R86, UR4, R37 ;  /* 0x0000000456257c23 */ /* 0x000fe20008010025 */
[----:B------:R-:W-:Y:S01]  /*bc30*/  ISETP.GE.AND P0, PT, R43, R0, PT ;  /* 0x000000002b00720c */ /* 0x000fe20003f06270 */
[----:B------:R-:W3:Y:S01]  /*bc40*/  I2F R121, R67 ;  /* 0x0000004300797306 */ /* 0x000ee20000201400 */
[----:B------:R-:W-:Y:S01]  /*bc50*/  FSEL R140, R41, -INF , !P3 ;  /* 0xff800000298c7808 */ /* 0x000fe20005800000 */
[----:B--2---:R-:W-:Y:S01]  /*bc60*/  HMMA.16816.F32.BF16 R32, R28, R24, RZ ;  /* 0x000000181c20723c */ /* 0x004fe200000418ff */
[----:B------:R-:W2:Y:S01]  /*bc70*/  LDSM.16.M88.4 R40, [R204+0xc00] ;  /* 0x000c0000cc28783b */ /* 0x000ea20000000200 */
[----:B------:R-:W-:Y:S01]  /*bc80*/  FSEL R126, R38, -INF , !P5 ;  /* 0xff800000267e7808 */ /* 0x000fe20006800000 */
[----:B------:R-:W-:Y:S01]  /*bc90*/  FFMA.FTZ R39, R84, UR4, R39 ;  /* 0x0000000454277c23 */ /* 0x000fe20008010027 */
[----:B------:R-:W-:-:S02]  /*bca0*/  ISETP.GE.AND P5, PT, R67, R2, PT ;  /* 0x000000024300720c */ /* 0x000fc40003fa6270 */
[----:B------:R-:W-:Y:S01]  /*bcb0*/  FSEL R108, R36, -INF , !P4 ;  /* 0xff800000246c7808 */ /* 0x000fe20006000000 */
[----:B------:R-:W1:Y:S01]  /*bcc0*/  I2F R113, R119 ;  /* 0x0000007700717306 */ /* 0x000e620000201400 */
[----:B------:R-:W-:Y:S01]  /*bcd0*/  HMMA.16816.F32.BF16 R4, R12, R46, R4 ;  /* 0x0000002e0c04723c */ /* 0x000fe20000041804 */
[----:B------:R-:W-:Y:S01]  /*bce0*/  FFMA.FTZ R8, R99, UR4, R8 ;  /* 0x0000000463087c23 */ /* 0x000fe20008010008 */
[----:B------:R-:W2:Y:S01]  /*bcf0*/  LDSM.16.M88.4 R44, [R204+0x1000] ;  /* 0x00100000cc2c783b */ /* 0x000ea20000000200 */
[----:B------:R-:W-:Y:S01]  /*bd00*/  FFMA.FTZ R95, R95, UR4, R10 ;  /* 0x000000045f5f7c23 */ /* 0x000fe2000801000a */
[----:B------:R-:W-:Y:S01]  /*bd10*/  ISETP.GE.AND P4, PT, R93, R0, PT ;  /* 0x000000005d00720c */ /* 0x000fe20003f86270 */
[----:B----4-:R-:W-:Y:S01]  /*bd20*/  FFMA.FTZ R92, R82, UR4, R9 ;  /* 0x00000004525c7c23 */ /* 0x010fe20008010009 */
[----:B------:R-:W-:Y:S01]  /*bd30*/  FSEL R98, R8, -INF , !P1 ;  /* 0xff80000008627808 */ /* 0x000fe20004800000 */
[----:B------:R-:W-:Y:S01]  /*bd40*/  FFMA.FTZ R80, R80, UR4, R11 ;  /* 0x0000000450507c23 */ /* 0x000fe2000801000b */
[----:B------:R-:W-:Y:S01]  /*bd50*/  P2R R24, PR, RZ, 0x20 ;  /* 0x00000020ff187803 */ /* 0x000fe20000000000 */
[----:B------:R-:W-:Y:S01]  /*bd60*/  HMMA.16816.F32.BF16 R8, R28, R26, RZ ;  /* 0x0000001a1c08723c */ /* 0x000fe200000418ff */
[----:B------:R-:W4:Y:S01]  /*bd70*/  I2F R70, R107 ;  /* 0x0000006b00467306 */ /* 0x000f220000201400 */
[----:B------:R-:W-:Y:S01]  /*bd80*/  FSEL R100, R37, -INF , !P6 ;  /* 0xff80000025647808 */ /* 0x000fe20007000000 */
[----:B------:R-:W-:Y:S01]  /*bd90*/  FFMA.FTZ R22, R81, UR4, R22 ;  /* 0x0000000451167c23 */ /* 0x000fe20008010016 */
[----:B------:R-:W-:Y:S01]  /*bda0*/  FSEL R114, R80, -INF , !P4 ;  /* 0xff80000050727808 */ /* 0x000fe20006000000 */
[----:B---3--:R-:W-:Y:S01]  /*bdb0*/  FFMA.FTZ R20, R121, UR4, R20 ;  /* 0x0000000479147c23 */ /* 0x008fe20008010014 */
[----:B------:R-:W-:-:S02]  /*bdc0*/  ISETP.NE.AND P4, PT, R24, RZ, PT ;  /* 0x000000ff1800720c */ /* 0x000fc40003f85270 */
[----:B------:R-:W3:Y:S01]  /*bdd0*/  LDSM.16.M88.4 R24, [R205+0x2400] ;  /* 0x00240000cd18783b */ /* 0x000ee20000000200 */
[----:B------:R-:W2:Y:S01]  /*bde0*/  I2F R68, R107 ;  /* 0x0000006b00447306 */ /* 0x000ea20000201400 */
[----:B------:R-:W-:Y:S02]  /*bdf0*/  FSEL R99, R39, -INF , !P0 ;  /* 0xff80000027637808 */ /* 0x000fe40004000000 */
[----:B------:R-:W-:Y:S02]  /*be00*/  ISETP.GE.AND P6, PT, R67, R0, PT ;  /* 0x000000004300720c */ /* 0x000fe40003fc6270 */
[-C--:B------:R-:W-:Y:S01]  /*be10*/  ISETP.GE.AND P1, PT, R119, R2.reuse, PT ;  /* 0x000000027700720c */ /* 0x080fe20003f26270 */
[----:B------:R-:W-:Y:S01]  /*be20*/  FFMA.FTZ R4, R75, UR4, R4 ;  /* 0x000000044b047c23 */ /* 0x000fe20008010004 */
[----:B------:R-:W-:Y:S01]  /*be30*/  FSEL R116, R22, -INF , !P6 ;  /* 0xff80000016747808 */ /* 0x000fe20007000000 */
[----:B-1----:R-:W-:Y:S01]  /*be40*/  HMMA.16816.F32.BF16 R36, R28, R16, RZ ;  /* 0x000000101c24723c */ /* 0x002fe200000418ff */
[----:B------:R-:W-:Y:S01]  /*be50*/  ISETP.GE.AND P6, PT, R85, R2, PT ;  /* 0x000000025500720c */ /* 0x000fe20003fc6270 */
[----:B------:R-:W-:Y:S01]  /*be60*/  FFMA.FTZ R252, R113, UR4, R6 ;  /* 0x0000000471fc7c23 */ /* 0x000fe20008010006 */
[----:B------:R-:W-:Y:S01]  /*be70*/  FSEL R80, R4, -INF , !P1 ;  /* 0xff80000004507808 */ /* 0x000fe20004800000 */
[----:B----4-:R-:W-:Y:S01]  /*be80*/  FFMA.FTZ R70, R70, UR4, R5 ;  /* 0x0000000446467c23 */ /* 0x010fe20008010005 */
[----:B------:R-:W-:Y:S01]  /*be90*/  I2F R103, R85 ;  /* 0x0000005500677306 */ /* 0x000fe20000201400 */
[----:B------:R-:W-:-:S02]  /*bea0*/  FSEL R90, R20, -INF , !P4 ;  /* 0xff800000145a7808 */ /* 0x000fc40006000000 */
[----:B--2---:R-:W-:Y:S01]  /*beb0*/  HMMA.16816.F32.BF16 R32, R12, R40, R32 ;  /* 0x000000280c20723c */ /* 0x004fe20000041820 */
[----:B------:R-:W-:Y:S01]  /*bec0*/  FFMA.FTZ R68, R68, UR4, R7 ;  /* 0x0000000444447c23 */ /* 0x000fe20008010007 */
[-C--:B------:R-:W-:Y:S02]  /*bed0*/  ISETP.GE.AND P4, PT, R107, R0.reuse, PT ;  /* 0x000000006b00720c */ /* 0x080fe40003f86270 */
[----:B------:R-:W-:Y:S01]  /*bee0*/  P2R R16, PR, RZ, 0x40 ;  /* 0x00000040ff107803 */ /* 0x000fe20000000000 */
[----:B------:R-:W1:Y:S01]  /*bef0*/  I2F R74, R105 ;  /* 0x00000069004a7306 */ /* 0x000e620000201400 */
[----:B------:R-:W-:Y:S02]  /*bf00*/  FSEL R122, R68, -INF , !P4 ;  /* 0xff800000447a7808 */ /* 0x000fe40006000000 */
[----:B------:R-:W-:Y:S01]  /*bf10*/  HMMA.16816.F32.BF16 R4, R28, R18, RZ ;  /* 0x000000121c04723c */ /* 0x000fe200000418ff */
[----:B------:R-:W-:Y:S02]  /*bf20*/  ISETP.NE.AND P4, PT, R16, RZ, PT ;  /* 0x000000ff1000720c */ /* 0x000fe40003f85270 */
[----:B------:R-:W-:Y:S01]  /*bf30*/  LDSM.16.M88.4 R16, [R205+0x2800] ;  /* 0x00280000cd10783b */ /* 0x000fe20000000200 */
[----:B------:R-:W-:Y:S01]  /*bf40*/  ISETP.GE.AND P6, PT, R85, R0, PT ;  /* 0x000000005500720c */ /* 0x000fe20003fc6270 */
[----:B------:R-:W2:Y:S01]  /*bf50*/  I2F R72, R105 ;  /* 0x0000006900487306 */ /* 0x000ea20000201400 */
[----:B------:R-:W-:-:S02]  /*bf60*/  ISETP.GE.AND P5, PT, R105, R2, PT ;  /* 0x000000026900720c */ /* 0x000fc40003fa6270 */
[C---:B------:R-:W-:Y:S01]  /*bf70*/  HMMA.16816.F32.BF16 R8, R12.reuse, R42, R8 ;  /* 0x0000002a0c08723c */ /* 0x040fe20000041808 */
[----:B------:R-:W4:Y:S01]  /*bf80*/  LDSM.16.M88.4 R40, [R204+0x1400] ;  /* 0x00140000cc28783b */ /* 0x000f220000000200 */
[----:B------:R-:W-:Y:S02]  /*bf90*/  ISETP.GE.AND P0, PT, R105, R0, PT ;  /* 0x000000006900720c */ /* 0x000fe40003f06270 */
[-C--:B------:R-:W-:Y:S01]  /*bfa0*/  ISETP.GE.AND P1, PT, R115, R2.reuse, PT ;  /* 0x000000027300720c */ /* 0x080fe20003f26270 */
[----:B------:R-:W3:Y:S01]  /*bfb0*/  I2F R111, R85 ;  /* 0x00000055006f7306 */ /* 0x000ee20000201400 */
[----:B-1----:R-:W-:Y:S01]  /*bfc0*/  FFMA.FTZ R21, R74, UR4, R21 ;  /* 0x000000044a157c23 */ /* 0x002fe20008010015 */
[----:B------:R-:W-:Y:S01]  /*bfd0*/  ISETP.GE.AND P3, PT, R93, R2, PT ;  /* 0x000000025d00720c */ /* 0x000fe20003f66270 */
[----:B------:R-:W-:Y:S01]  /*bfe0*/  HMMA.16816.F32.BF16 R36, R12, R44, R36 ;  /* 0x0000002c0c24723c */ /* 0x000fe20000041824 */
[----:B------:R-:W-:Y:S01]  /*bff0*/  FFMA.FTZ R34, R103, UR4, R34 ;  /* 0x0000000467227c23 */ /* 0x000fe20008010022 */
[----:B------:R-:W-:-:S02]  /*c000*/  IADD3 R93, R71, 0x58, RZ ;  /* 0x00000058475d7810 */ /* 0x000fc40007ffe0ff */
[----:B------:R-:W-:Y:S01]  /*c010*/  FSEL R84, R21, -INF , !P5 ;  /* 0xff80000015547808 */ /* 0x000fe20006800000 */
[----:B------:R-:W1:Y:S01]  /*c020*/  I2F R91, R115 ;  /* 0x00000073005b7306 */ /* 0x000e620000201400 */
[----:B--2---:R-:W-:Y:S01]  /*c030*/  FFMA.FTZ R23, R72, UR4, R23 ;  /* 0x0000000448177c23 */ /* 0x004fe20008010017 */
[----:B------:R-:W-:Y:S01]  /*c040*/  FSEL R144, R34, -INF , !P6 ;  /* 0xff80000022907808 */ /* 0x000fe20007000000 */
[----:B------:R-:W-:Y:S01]  /*c050*/  HMMA.16816.F32.BF16 R4, R12, R46, R4 ;  /* 0x0000002e0c04723c */ /* 0x000fe20000041804 */
[----:B------:R-:W-:Y:S01]  /*c060*/  ISETP.GE.AND P6, PT, R97, R2, PT ;  /* 0x000000026100720c */ /* 0x000fe20003fc6270 */
[----:B------:R-:W-:Y:S01]  /*c070*/  LDSM.16.M88.4 R44, [R204+0x1800] ;  /* 0x00180000cc2c783b */ /* 0x000fe20000000200 */
[----:B------:R-:W-:Y:S02]  /*c080*/  FSEL R92, R92, -INF , !P3 ;  /* 0xff8000005c5c7808 */ /* 0x000fe40005800000 */
[----:B------:R-:W2:Y:S01]  /*c090*/  I2F R60, R109 ;  /* 0x0000006d003c7306 */ /* 0x000ea20000201400 */
[----:B---3--:R-:W-:Y:S01]  /*c0a0*/  FFMA.FTZ R32, R111, UR4, R32 ;  /* 0x000000046f207c23 */ /* 0x008fe20008010020 */
[----:B------:R-:W-:-:S02]  /*c0b0*/  FSEL R85, R23, -INF , !P0 ;  /* 0xff80000017557808 */ /* 0x000fc40004000000 */
[----:B------:R-:W-:Y:S01]  /*c0c0*/  HMMA.16816.F32.BF16 R20, R28, R24, RZ ;  /* 0x000000181c14723c */ /* 0x000fe200000418ff */
[----:B------:R-:W-:Y:S02]  /*c0d0*/  ISETP.GE.AND P3, PT, R107, R2, PT ;  /* 0x000000026b00720c */ /* 0x000fe40003f66270 */
[----:B------:R-:W-:Y:S01]  /*c0e0*/  FSEL R72, R32, -INF , !P4 ;  /* 0xff80000020487808 */ /* 0x000fe20006000000 */
[----:B------:R-:W3:Y:S01]  /*c0f0*/  I2F R83, R115 ;  /* 0x0000007300537306 */ /* 0x000ee20000201400 */
[----:B-1----:R-:W-:Y:S01]  /*c100*/  FFMA.FTZ R8, R91, UR4, R8 ;  /* 0x000000045b087c23 */ /* 0x002fe20008010008 */
[----:B------:R-:W-:Y:S02]  /*c110*/  ISETP.GE.AND P4, PT, R109, R0, PT ;  /* 0x000000006d00720c */ /* 0x000fe40003f86270 */
[----:B------:R-:W-:Y:S02]  /*c120*/  P2R R24, PR, RZ, 0x40 ;  /* 0x00000040ff187803 */ /* 0x000fe40000000000 */
        /* <DEDUP_REMOVED lines=8> */
[----:B------:R-:W-:-:S02]  /*c1b0*/  ISETP.NE.AND P4, PT, R24, RZ, PT ;  /* 0x000000ff1800720c */ /* 0x000fc40003f85270 */
[----:B------:R-:W-:Y:S01]  /*c1c0*/  ISETP.GE.AND P0, PT, R117, R0, PT ;  /* 0x000000007500720c */ /* 0x000fe20003f06270 */
[----:B----4-:R-:W-:Y:S01]  /*c1d0*/  HMMA.16816.F32.BF16 R20, R12, R40, R20 ;  /* 0x000000280c14723c */ /* 0x010fe20000041814 */
[----:B------:R-:W-:Y:S02]  /*c1e0*/  FSEL R74, R70, -INF , !P3 ;  /* 0xff800000464a7808 */ /* 0x000fe40005800000 */
[----:B------:R-:W3:Y:S01]  /*c1f0*/  I2F R66, R117 ;  /* 0x0000007500427306 */ /* 0x000ee20000201400 */
[----:B-1----:R-:W-:Y:S01]  /*c200*/  FFMA.FTZ R62, R62, UR4, R9 ;  /* 0x000000043e3e7c23 */ /* 0x002fe20008010009 */
[-C--:B------:R-:W-:Y:S02]  /*c210*/  ISETP.GE.AND P1, PT, R79, R2.reuse, PT ;  /* 0x000000024f00720c */ /* 0x080fe40003f26270 */
[----:B------:R-:W-:Y:S01]  /*c220*/  ISETP.GE.AND P3, PT, R109, R2, PT ;  /* 0x000000026d00720c */ /* 0x000fe20003f66270 */
[----:B------:R-:W-:Y:S01]  /*c230*/  HMMA.16816.F32.BF16 R8, R28, R26, RZ ;  /* 0x0000001a1c08723c */ /* 0x000fe200000418ff */
[----:B------:R-:W1:Y:S01]  /*c240*/  LDSM.16.M88.4 R24, [R205+0x2c00] ;  /* 0x002c0000cd18783b */ /* 0x000e620000000200 */
[----:B------:R-:W-:Y:S01]  /*c250*/  IADD3 R105, R71, 0x59, RZ ;  /* 0x0000005947697810 */ /* 0x000fe20007ffe0ff */
[----:B------:R-:W4:Y:S01]  /*c260*/  I2F R64, R117 ;  /* 0x0000007500407306 */ /* 0x000f220000201400 */
[----:B--2---:R-:W-:Y:S01]  /*c270*/  FFMA.FTZ R38, R57, UR4, R38 ;  /* 0x0000000439267c23 */ /* 0x004fe20008010026 */
[----:B------:R-:W-:-:S02]  /*c280*/  FSEL R95, R95, -INF , !P2 ;  /* 0xff8000005f5f7808 */ /* 0x000fc40005000000 */
[----:B------:R-:W-:Y:S02]  /*c290*/  IADD3 R89, R71, 0x51, RZ ;  /* 0x0000005147597810 */ /* 0x000fe40007ffe0ff */
[----:B------:R-:W-:Y:S02]  /*c2a0*/  FSEL R158, R38, -INF , !P6 ;  /* 0xff800000269e7808 */ /* 0x000fe40007000000 */
[----:B------:R-:W2:Y:S01]  /*c2b0*/  I2F R65, R97 ;  /* 0x0000006100417306 */ /* 0x000ea20000201400 */
[----:B---3--:R-:W-:Y:S01]  /*c2c0*/  FFMA.FTZ R33, R66, UR4, R33 ;  /* 0x0000000442217c23 */ /* 0x008fe20008010021 */
[----:B------:R-:W-:Y:S02]  /*c2d0*/  ISETP.GE.AND P6, PT, R73, R2, PT ;  /* 0x000000024900720c */ /* 0x000fe40003fc6270 */
[----:B------:R-:W-:Y:S02]  /*c2e0*/  FSEL R66, R62, -INF , !P3 ;  /* 0xff8000003e427808 */ /* 0x000fe40005800000 */
[----:B------:R-:W-:-:S02]  /*c2f0*/  FSEL R70, R33, -INF , !P5 ;  /* 0xff80000021467808 */ /* 0x000fc40006800000 */
[----:B------:R-:W3:Y:S01]  /*c300*/  I2F R63, R79 ;  /* 0x0000004f003f7306 */ /* 0x000ee20000201400 */
[----:B----4-:R-:W-:Y:S01]  /*c310*/  FFMA.FTZ R35, R64, UR4, R35 ;  /* 0x0000000440237c23 */ /* 0x010fe20008010023 */
[----:B------:R-:W-:Y:S02]  /*c320*/  ISETP.GE.AND P5, PT, R87, R2, PT ;  /* 0x000000025700720c */ /* 0x000fe40003fa6270 */
[-C--:B------:R-:W-:Y:S01]  /*c330*/  ISETP.GE.AND P2, PT, R119, R0.reuse, PT ;  /* 0x000000007700720c */ /* 0x080fe20003f46270 */
[----:B------:R-:W-:Y:S01]  /*c340*/  HMMA.16816.F32.BF16 R8, R12, R42, R8 ;  /* 0x0000002a0c08723c */ /* 0x000fe20000041808 */
[----:B------:R-:W-:Y:S02]  /*c350*/  FSEL R250, R35, -INF , !P0 ;  /* 0xff80000023fa7808 */ /* 0x000fe40004000000 */
[----:B------:R-:W4:Y:S01]  /*c360*/  I2F R58, R77 ;  /* 0x0000004d003a7306 */ /* 0x000f220000201400 */
[----:B--2---:R-:W-:Y:S01]  /*c370*/  FFMA.FTZ R36, R65, UR4, R36 ;  /* 0x0000000441247c23 */ /* 0x004fe20008010024 */
[----:B------:R-:W-:-:S02]  /*c380*/  ISETP.GE.AND P0, PT, R87, R0, PT ;  /* 0x000000005700720c */ /* 0x000fc40003f06270 */
[----:B------:R-:W-:Y:S01]  /*c390*/  FSEL R252, R252, -INF , !P2 ;  /* 0xff800000fcfc7808 */ /* 0x000fe20005000000 */
[C---:B------:R-:W-:Y:S01]  /*c3a0*/  HMMA.16816.F32.BF16 R32, R28.reuse, R16, RZ ;  /* 0x000000101c20723c */ /* 0x040fe200000418ff */
[----:B------:R-:W-:Y:S02]  /*c3b0*/  FSEL R64, R36, -INF , !P4 ;  /* 0xff80000024407808 */ /* 0x000fe40006000000 */
[----:B------:R-:W2:Y:S01]  /*c3c0*/  I2F R52, R87 ;  /* 0x0000005700347306 */ /* 0x000ea20000201400 */
[----:B---3--:R-:W-:Y:S01]  /*c3d0*/  FFMA.FTZ R4, R63, UR4, R4 ;  /* 0x000000043f047c23 */ /* 0x008fe20008010004 */
[-C--:B------:R-:W-:Y:S02]  /*c3e0*/  ISETP.GE.AND P4, PT, R77, R0.reuse, PT ;  /* 0x000000004d00720c */ /* 0x080fe40003f86270 */
[----:B------:R-:W-:Y:S02]  /*c3f0*/  P2R R16, PR, RZ, 0x40 ;  /* 0x00000040ff107803 */ /* 0x000fe40000000000 */
[----:B------:R-:W-:Y:S01]  /*c400*/  FSEL R60, R4, -INF , !P1 ;  /* 0xff800000043c7808 */ /* 0x000fe20004800000 */
[----:B-1----:R-:W-:Y:S01]  /*c410*/  HMMA.16816.F32.BF16 R40, R28, R24, RZ ;  /* 0x000000181c28723c */ /* 0x002fe200000418ff */
[----:B------:R-:W1:Y:S01]  /*c420*/  I2F R54, R87 ;  /* 0x0000005700367306 */ /* 0x000e620000201400 */
[----:B----4-:R-:W-:Y:S01]  /*c430*/  FFMA.FTZ R132, R58, UR4, R7 ;  /* 0x000000043a847c23 */ /* 0x010fe20008010007 */
[----:B------:R-:W-:-:S02]  /*c440*/  ISETP.GE.AND P2, PT, R115, R0, PT ;  /* 0x000000007300720c */ /* 0x000fc40003f46270 */
[----:B------:R-:W-:Y:S02]  /*c450*/  IADD3 R107, R71, 0x60, RZ ;  /* 0x00000060476b7810 */ /* 0x000fe40007ffe0ff */
[----:B------:R-:W-:Y:S01]  /*c460*/  FSEL R132, R132, -INF , !P4 ;  /* 0xff80000084847808 */ /* 0x000fe20006000000 */
[----:B------:R-:W-:Y:S01]  /*c470*/  HMMA.16816.F32.BF16 R24, R28, R26, RZ ;  /* 0x0000001a1c18723c */ /* 0x000fe200000418ff */
[----:B------:R-:W3:Y:S01]  /*c480*/  I2F R61, R79 ;  /* 0x0000004f003d7306 */ /* 0x000ee20000201400 */
[----:B--2---:R-:W-:Y:S01]  /*c490*/  FFMA.FTZ R37, R52, UR4, R37 ;  /* 0x0000000434257c23 */ /* 0x004fe20008010025 */
[----:B------:R-:W-:Y:S02]  /*c4a0*/  ISETP.NE.AND P4, PT, R16, RZ, PT ;  /* 0x000000ff1000720c */ /* 0x000fe40003f85270 */
[----:B------:R-:W-:Y:S02]  /*c4b0*/  FSEL R248, R248, -INF , !P2 ;  /* 0xff800000f8f87808 */ /* 0x000fe40005000000 */
[----:B------:R-:W-:Y:S01]  /*c4c0*/  FSEL R62, R37, -INF , !P5 ;  /* 0xff800000253e7808 */ /* 0x000fe20006800000 */
[----:B------:R-:W-:Y:S01]  /*c4d0*/  HMMA.16816.F32.BF16 R32, R12, R44, R32 ;  /* 0x0000002c0c20723c */ /* 0x000fe20000041820 */
[----:B------:R-:W2:Y:S01]  /*c4e0*/  I2F R56, R77 ;  /* 0x0000004d00387306 */ /* 0x000ea20000201400 */
[----:B-1----:R-:W-:Y:S01]  /*c4f0*/  FFMA.FTZ R39, R54, UR4, R39 ;  /* 0x0000000436277c23 */ /* 0x002fe20008010027 */
[----:B------:R-:W-:-:S02]  /*c500*/  ISETP.GE.AND P3, PT, R77, R2, PT ;  /* 0x000000024d00720c */ /* 0x000fc40003f66270 */
[-C--:B------:R-:W-:Y:S02]  /*c510*/  ISETP.GE.AND P2, PT, R79, R0.reuse, PT ;  /* 0x000000004f00720c */ /* 0x080fe40003f46270 */
[----:B------:R-:W-:Y:S01]  /*c520*/  FSEL R246, R39, -INF , !P0 ;  /* 0xff80000027f67808 */ /* 0x000fe20004000000 */
[----:B---3--:R-:W-:Y:S01]  /*c530*/  FFMA.FTZ R164, R61, UR4, R6 ;  /* 0x000000043da47c23 */ /* 0x008fe20008010006 */
[----:B------:R-:W1:Y:S01]  /*c540*/  LDSM.16.M88.4 R36, [R204+0x1c00] ;  /* 0x001c0000cc24783b */ /* 0x000e620000000200 */
[----:B------:R-:W3:Y:S01]  /*c550*/  I2F R59, R73 ;  /* 0x00000049003b7306 */ /* 0x000ee20000201400 */
[----:B------:R-:W-:Y:S02]  /*c560*/  ISETP.GE.AND P6, PT, R73, R0, PT ;  /* 0x000000004900720c */ /* 0x000fe40003fc6270 */
[C---:B------:R-:W-:Y:S02]  /*c570*/  IADD3 R109, R71.reuse, 0x68, RZ ;  /* 0x00000068476d7810 */ /* 0x040fe40007ffe0ff */
[----:B------:R-:W-:Y:S01]  /*c580*/  IADD3 R83, R71, 0x69, RZ ;  /* 0x0000006947537810 */ /* 0x000fe20007ffe0ff */
[----:B--2---:R-:W-:Y:S01]  /*c590*/  FFMA.FTZ R56, R56, UR4, R5 ;  /* 0x0000000438387c23 */ /* 0x004fe20008010005 */
[----:B------:R-:W-:Y:S01]  /*c5a0*/  FSEL R164, R164, -INF , !P2 ;  /* 0xff800000a4a47808 */ /* 0x000fe20005000000 */
[----:B------:R-:W-:Y:S01]  /*c5b0*/  HMMA.16816.F32.BF16 R4, R28, R18, RZ ;  /* 0x000000121c04723c */ /* 0x000fe200000418ff */
[----:B------:R-:W2:Y:S01]  /*c5c0*/  LDSM.16.M88.4 R16, [R205+0x3000] ;  /* 0x00300000cd10783b */ /* 0x000ea20000000200 */
[----:B------:R-:W4:Y:S01]  /*c5d0*/  I2F R49, R73 ;  /* 0x0000004900317306 */ /* 0x000f220000201400 */
[----:B------:R-:W-:-:S02]  /*c5e0*/  FSEL R58, R56, -INF , !P3 ;  /* 0xff800000383a7808 */ /* 0x000fc40005800000 */
[C---:B------:R-:W-:Y:S02]  /*c5f0*/  ISETP.GE.AND P1, PT, R93.reuse, R2, PT ;  /* 0x000000025d00720c */ /* 0x040fe40003f26270 */
[----:B------:R-:W-:Y:S01]  /*c600*/  ISETP.GE.AND P2, PT, R93, R0, PT ;  /* 0x000000005d00720c */ /* 0x000fe20003f46270 */
[----:B---3--:R-:W-:Y:S01]  /*c610*/  FFMA.FTZ R20, R59, UR4, R20 ;  /* 0x000000043b147c23 */ /* 0x008fe20008010014 */
[-C--:B------:R-:W-:Y:S01]  /*c620*/  ISETP.GE.AND P3, PT, R105, R2.reuse, PT ;  /* 0x000000026900720c */ /* 0x080fe20003f66270 */
[----:B------:R-:W3:Y:S01]  /*c630*/  I2F R51, R93 ;  /* 0x0000005d00337306 */ /* 0x000ee20000201400 */
[----:B------:R-:W-:Y:S02]  /*c640*/  ISETP.GE.AND P5, PT, R89, R2, PT ;  /* 0x000000025900720c */ /* 0x000fe40003fa6270 */
[----:B------:R-:W-:Y:S02]  /*c650*/  FSEL R56, R20, -INF , !P4 ;  /* 0xff80000014387808 */ /* 0x000fe40006000000 */
[----:B------:R-:W-:-:S02]  /*c660*/  ISETP.GE.AND P4, PT, R105, R0, PT ;  /* 0x000000006900720c */ /* 0x000fc40003f86270 */
[----:B------:R-:W-:Y:S01]  /*c670*/  ISETP.GE.AND P0, PT, R89, R0, PT ;  /* 0x000000005900720c */ /* 0x000fe20003f06270 */
[----:B------:R-:W1:Y:S01]  /*c680*/  I2F R67, R93 ;  /* 0x0000005d00437306 */ /* 0x000e620000201400 */
[----:B----4-:R-:W-:Y:S01]  /*c690*/  FFMA.FTZ R22, R49, UR4, R22 ;  /* 0x0000000431167c23 */ /* 0x010fe20008010016 */
[C---:B------:R-:W-:Y:S02]  /*c6a0*/  IADD3 R113, R71.reuse, 0x61, RZ ;  /* 0x0000006147717810 */ /* 0x040fe40007ffe0ff */
[----:B------:R-:W-:Y:S02]  /*c6b0*/  IADD3 R61, R71, 0x71, RZ ;  /* 0x00000071473d7810 */ /* 0x000fe40007ffe0ff */
[----:B------:R-:W-:Y:S01]  /*c6c0*/  HMMA.16816.F32.BF16 R4, R12, R46, R4 ;  /* 0x0000002e0c04723c */ /* 0x000fe20000041804 */
[----:B------:R-:W4:Y:S01]  /*c6d0*/  LDSM.16.M88.4 R44, [R204+0x2000] ;  /* 0x00200000cc2c783b */ /* 0x000f220000000200 */
[----:B------:R-:W2:Y:S01]  /*c6e0*/  I2F R82, R105 ;  /* 0x0000006900527306 */ /* 0x000ea20000201400 */
[----:B---3--:R-:W-:Y:S01]  /*c6f0*/  FFMA.FTZ R8, R51, UR4, R8 ;  /* 0x0000000433087c23 */ /* 0x008fe20008010008 */
[----:B------:R-:W-:-:S02]  /*c700*/  FSEL R170, R22, -INF , !P6 ;  /* 0xff80000016aa7808 */ /* 0x000fc40007000000 */
[-C--:B------:R-:W-:Y:S02]  /*c710*/  ISETP.GE.AND P6, PT, R107, R2.reuse, PT ;  /* 0x000000026b00720c */ /* 0x080fe40003fc6270 */
[----:B------:R-:W-:Y:S01]  /*c720*/  FSEL R52, R8, -INF , !P1 ;  /* 0xff80000008347808 */ /* 0x000fe20004800000 */
[C---:B-1----:R-:W-:Y:S01]  /*c730*/  HMMA.16816.F32.BF16 R40, R12.reuse, R36, R40 ;  /* 0x000000240c28723c */ /* 0x042fe20000041828 */
[----:B------:R-:W1:Y:S01]  /*c740*/  I2F R94, R105 ;  /* 0x00000069005e7306 */ /* 0x000e620000201400 */
[----:B------:R-:W-:Y:S01]  /*c750*/  FFMA.FTZ R10, R67, UR4, R10 ;  /* 0x00000004430a7c23 */ /* 0x000fe2000801000a */
[----:B------:R-:W-:Y:S02]  /*c760*/  P2R R20, PR, RZ, 0x40 ;  /* 0x00000040ff147803 */ /* 0x000fe40000000000 */
[C---:B------:R-:W-:Y:S02]  /*c770*/  ISETP.GE.AND P1, PT, R109.reuse, R2, PT ;  /* 0x000000026d00720c */ /* 0x040fe40003f26270 */
[----:B------:R-:W-:Y:S01]  /*c780*/  FSEL R242, R10, -INF , !P2 ;  /* 0xff8000000af27808 */ /* 0x000fe20005000000 */
[----:B------:R-:W-:Y:S01]  /*c790*/  HMMA.16816.F32.BF16 R24, R12, R38, R24 ;  /* 0x000000260c18723c */ /* 0x000fe20000041818 */
[----:B------:R-:W3:Y:S01]  /*c7a0*/  I2F R76, R89 ;  /* 0x00000059004c7306 */ /* 0x000ee20000201400 */
[----:B--2---:R-:W-:Y:S01]  /*c7b0*/  FFMA.FTZ R9, R82, UR4, R9 ;  /* 0x0000000452097c23 */ /* 0x004fe20008010009 */
[----:B------:R-:W-:Y:S01]  /*c7c0*/  ISETP.GE.AND P2, PT, R109, R0, PT ;  /* 0x000000006d00720c */ /* 0x000fe20003f46270 */
[----:B------:R-:W-:Y:S01]  /*c7d0*/  LDSM.16.M88.4 R36, [R204+0x2400] ;  /* 0x00240000cc24783b */ /* 0x000fe20000000200 */
[----:B------:R-:W-:-:S02]  /*c7e0*/  IADD3 R87, R71, 0x78, RZ ;  /* 0x0000007847577810 */ /* 0x000fc40007ffe0ff */
[----:B------:R-:W-:Y:S02]  /*c7f0*/  FSEL R146, R9, -INF , !P3 ;  /* 0xff80000009927808 */ /* 0x000fe40005800000 */
[----:B------:R-:W2:Y:S01]  /*c800*/  I2F R78, R89 ;  /* 0x00000059004e7306 */ /* 0x000ea20000201400 */
[----:B-1----:R-:W-:Y:S01]  /*c810*/  FFMA.FTZ R11, R94, UR4, R11 ;  /* 0x000000045e0b7c23 */ /* 0x002fe2000801000b */
[----:B------:R-:W-:Y:S02]  /*c820*/  ISETP.GE.AND P3, PT, R83, R2, PT ;  /* 0x000000025300720c */ /* 0x000fe40003f66270 */
[----:B------:R-:W-:Y:S02]  /*c830*/  IADD3 R77, R71, 0x70, RZ ;  /* 0x00000070474d7810 */ /* 0x000fe40007ffe0ff */
[----:B------:R-:W-:Y:S02]  /*c840*/  FSEL R174, R11, -INF , !P4 ;  /* 0xff8000000bae7808 */ /* 0x000fe40006000000 */
[----:B------:R-:W1:Y:S01]  /*c850*/  I2F R81, R107 ;  /* 0x0000006b00517306 */ /* 0x000e620000201400 */
[----:B---3--:R-:W-:Y:S01]  /*c860*/  FFMA.FTZ R21, R76, UR4, R21 ;  /* 0x000000044c157c23 */ /* 0x008fe20008010015 */
[----:B------:R-:W3:Y:S01]  /*c870*/  LDSM.16.M88.4 R8, [R205+0x3400] ;  /* 0x00340000cd08783b */ /* 0x000ee20000000200 */
[----:B------:R-:W-:-:S02]  /*c880*/  ISETP.NE.AND P4, PT, R20, RZ, PT ;  /* 0x000000ff1400720c */ /* 0x000fc40003f85270 */
[----:B------:R-:W-:Y:S02]  /*c890*/  ISETP.GE.AND P6, PT, R107, R0, PT ;  /* 0x000000006b00720c */ /* 0x000fe40003fc6270 */
[----:B------:R-:W-:Y:S01]  /*c8a0*/  FSEL R54, R21, -INF , !P5 ;  /* 0xff80000015367808 */ /* 0x000fe20006800000 */
[----:B------:R-:W4:Y:S01]  /*c8b0*/  I2F R103, R109 ;  /* 0x0000006d00677306 */ /* 0x000f220000201400 */
[----:B--2---:R-:W-:Y:S01]  /*c8c0*/  FFMA.FTZ R23, R78, UR4, R23 ;  /* 0x000000044e177c23 */ /* 0x004fe20008010017 */
[----:B------:R-:W-:Y:S02]  /*c8d0*/  IADD3 R67, R71, 0x79, RZ ;  /* 0x0000007947437810 */ /* 0x000fe40007ffe0ff */
[----:B------:R-:W-:Y:S02]  /*c8e0*/  ISETP.GE.AND P5, PT, R113, R2, PT ;  /* 0x000000027100720c */ /* 0x000fe40003fa6270 */
[----:B------:R-:W-:Y:S02]  /*c8f0*/  FSEL R244, R23, -INF , !P0 ;  /* 0xff80000017f47808 */ /* 0x000fe40004000000 */
[----:B------:R-:W2:Y:S01]  /*c900*/  I2F R91, R109 ;  /* 0x0000006d005b7306 */ /* 0x000ea20000201400 */
[----:B------:R-:W-:Y:S01]  /*c910*/  HMMA.16816.F32.BF16 R20, R28, R16, RZ ;  /* 0x000000101c14723c */ /* 0x000fe200000418ff */
[----:B-1----:R-:W-:Y:S01]  /*c920*/  FFMA.FTZ R32, R81, UR4, R32 ;  /* 0x0000000451207c23 */ /* 0x002fe20008010020 */
[----:B------:R-:W-:-:S02]  /*c930*/  ISETP.GE.AND P0, PT, R113, R0, PT ;  /* 0x000000007100720c */ /* 0x000fc40003f06270 */
[----:B------:R-:W-:Y:S02]  /*c940*/  IADD3 R81, R71, 0x80, RZ ;  /* 0x0000008047517810 */ /* 0x000fe40007ffe0ff */
[----:B------:R-:W-:Y:S01]  /*c950*/  FSEL R49, R32, -INF , !P4 ;  /* 0xff80000020317808 */ /* 0x000fe20006000000 */
[----:B------:R-:W1:Y:S01]  /*c960*/  I2F R96, R83 ;  /* 0x0000005300607306 */ /* 0x000e620000201400 */
[----:B----4-:R-:W-:Y:S01]  /*c970*/  FFMA.FTZ R4, R103, UR4, R4 ;  /* 0x0000000467047c23 */ /* 0x010fe20008010004 */
[----:B------:R-:W-:Y:S01]  /*c980*/  ISETP.GE.AND P4, PT, R83, R0, PT ;  /* 0x000000005300720c */ /* 0x000fe20003f86270 */
[----:B------:R-:W-:Y:S03]  /*c990*/  HMMA.16816.F32.BF16 R16, R28, R18, RZ ;  /* 0x000000121c10723c */ /* 0x000fe600000418ff */
[----:B------:R-:W-:Y:S02]  /*c9a0*/  FSEL R57, R4, -INF , !P1 ;  /* 0xff80000004397808 */ /* 0x000fe40004800000 */
[----:B------:R-:W4:Y:S01]  /*c9b0*/  I2F R102, R83 ;  /* 0x0000005300667306 */ /* 0x000f220000201400 */
[----:B--2---:R-:W-:Y:S01]  /*c9c0*/  FFMA.FTZ R6, R91, UR4, R6 ;  /* 0x000000045b067c23 */ /* 0x004fe20008010006 */
[----:B------:R-:W-:-:S04]  /*c9d0*/  ISETP.GE.AND P1, PT, R87, R2, PT ;  /* 0x000000025700720c */ /* 0x000fc80003f26270 */
[----:B------:R-:W-:Y:S02]  /*c9e0*/  FSEL R230, R6, -INF , !P2 ;  /* 0xff80000006e67808 */ /* 0x000fe40005000000 */
[----:B------:R-:W2:Y:S01]  /*c9f0*/  I2F R75, R107 ;  /* 0x0000006b004b7306 */ /* 0x000ea20000201400 */
[----:B-1----:R-:W-:Y:S01]  /*ca00*/  FFMA.FTZ R5, R96, UR4, R5 ;  /* 0x0000000460057c23 */ /* 0x002fe20008010005 */
[----:B------:R-:W-:Y:S01]  /*ca10*/  HMMA.16816.F32.BF16 R20, R12, R44, R20 ;  /* 0x0000002c0c14723c */ /* 0x000fe20000041814 */
[----:B------:R-:W-:-:S03]  /*ca20*/  ISETP.GE.AND P2, PT, R87, R0, PT ;  /* 0x000000005700720c */ /* 0x000fc60003f46270 */
[----:B------:R-:W-:Y:S02]  /*ca30*/  FSEL R59, R5, -INF , !P3 ;  /* 0xff800000053b7808 */ /* 0x000fe40005800000 */
[----:B------:R-:W1:Y:S01]  /*ca40*/  I2F R88, R113 ;  /* 0x0000007100587306 */ /* 0x000e620000201400 */
[----:B----4-:R-:W-:Y:S01]  /*ca50*/  FFMA.FTZ R7, R102, UR4, R7 ;  /* 0x0000000466077c23 */ /* 0x010fe20008010007 */
[C---:B------:R-:W-:Y:S01]  /*ca60*/  IADD3 R83, R71.reuse, 0x81, RZ ;  /* 0x0000008147537810 */ /* 0x040fe20007ffe0ff */
[----:B------:R-:W-:Y:S01]  /*ca70*/  HMMA.16816.F32.BF16 R16, R12, R46, R16 ;  /* 0x0000002e0c10723c */ /* 0x000fe20000041810 */
[----:B------:R-:W-:Y:S02]  /*ca80*/  IADD3 R45, R71, 0x88, RZ ;  /* 0x00000088472d7810 */ /* 0x000fe40007ffe0ff */
[----:B------:R-:W-:Y:S02]  /*ca90*/  FSEL R186, R7, -INF , !P4 ;  /* 0xff80000007ba7808 */ /* 0x000fe40006000000 */
[----:B------:R-:W4:Y:S01]  /*caa0*/  I2F R106, R61 ;  /* 0x0000003d006a7306 */ /* 0x000f220000201400 */
[----:B------:R-:W3:Y:S01]  /*cab0*/  LDSM.16.M88.4 R4, [R205+0x3800] ;  /* 0x00380000cd04783b */ /* 0x000ee20000000200 */
[----:B--2---:R-:W-:Y:S01]  /*cac0*/  FFMA.FTZ R34, R75, UR4, R34 ;  /* 0x000000044b227c23 */ /* 0x004fe20008010022 */
[----:B------:R-:W-:-:S04]  /*cad0*/  ISETP.GE.AND P3, PT, R67, R2, PT ;  /* 0x000000024300720c */ /* 0x000fc80003f66270 */
[----:B------:R-:W-:Y:S01]  /*cae0*/  FSEL R182, R34, -INF , !P6 ;  /* 0xff80000022b67808 */ /* 0x000fe20007000000 */
[----:B------:R-:W2:Y:S01]  /*caf0*/  I2F R86, R113 ;  /* 0x0000007100567306 */ /* 0x000ea20000201400 */
[----:B-1----:R-:W-:Y:S01]  /*cb00*/  FFMA.FTZ R35, R88, UR4, R35 ;  /* 0x0000000458237c23 */ /* 0x002fe20008010023 */
[----:B------:R-:W-:-:S04]  /*cb10*/  ISETP.GE.AND P6, PT, R77, R2, PT ;  /* 0x000000024d00720c */ /* 0x000fc80003fc6270 */
[----:B------:R-:W-:Y:S02]  /*cb20*/  FSEL R238, R35, -INF , !P0 ;  /* 0xff80000023ee7808 */ /* 0x000fe40004000000 */
[----:B------:R-:W1:Y:S01]  /*cb30*/  I2F R73, R87 ;  /* 0x0000005700497306 */ /* 0x000e620000201400 */
[----:B----4-:R-:W-:Y:S01]  /*cb40*/  FFMA.FTZ R106, R106, UR4, R43 ;  /* 0x000000046a6a7c23 */ /* 0x010fe2000801002b */
[C---:B------:R-:W-:Y:S02]  /*cb50*/  ISETP.GE.AND P0, PT, R61.reuse, R0, PT ;  /* 0x000000003d00720c */ /* 0x040fe40003f06270 */
[----:B------:R-:W-:Y:S02]  /*cb60*/  P2R R32, PR, RZ, 0x40 ;  /* 0x00000040ff207803 */ /* 0x000fe40000000000 */
[----:B------:R-:W-:Y:S02]  /*cb70*/  FSEL R226, R106, -INF , !P0 ;  /* 0xff8000006ae27808 */ /* 0x000fe40004000000 */
[----:B------:R-:W4:Y:S01]  /*cb80*/  I2F R79, R87 ;  /* 0x00000057004f7306 */ /* 0x000f220000201400 */
[----:B--2---:R-:W-:Y:S01]  /*cb90*/  FFMA.FTZ R33, R86, UR4, R33 ;  /* 0x0000000456217c23 */ /* 0x004fe20008010021 */
[----:B------:R-:W-:-:S02]  /*cba0*/  ISETP.GE.AND P6, PT, R61, R2, PT ;  /* 0x000000023d00720c */ /* 0x000fc40003fc6270 */
[----:B------:R-:W-:Y:S02]  /*cbb0*/  ISETP.GE.AND P0, PT, R83, R2, PT ;  /* 0x000000025300720c */ /* 0x000fe40003f06270 */
[----:B------:R-:W-:Y:S02]  /*cbc0*/  FSEL R51, R33, -INF , !P5 ;  /* 0xff80000021337808 */ /* 0x000fe40006800000 */
[----:B------:R-:W2:Y:S01]  /*cbd0*/  I2F R65, R77 ;  /* 0x0000004d00417306 */ /* 0x000ea20000201400 */
[----:B-1----:R-:W-:Y:S01]  /*cbe0*/  FFMA.FTZ R24, R73, UR4, R24 ;  /* 0x0000000449187c23 */ /* 0x002fe20008010018 */
[----:B------:R-:W-:Y:S02]  /*cbf0*/  ISETP.NE.AND P4, PT, R32, RZ, PT ;  /* 0x000000ff2000720c */ /* 0x000fe40003f85270 */
[----:B---3--:R-:W-:Y:S01]  /*cc00*/  HMMA.16816.F32.BF16 R32, R28, R8, RZ ;  /* 0x000000081c20723c */ /* 0x008fe200000418ff */
[----:B------:R-:W-:Y:S02]  /*cc10*/  ISETP.GE.AND P5, PT, R77, R0, PT ;  /* 0x000000004d00720c */ /* 0x000fe40003fa6270 */
[----:B------:R-:W-:Y:S01]  /*cc20*/  IADD3 R73, R71, 0x89, RZ ;  /* 0x0000008947497810 */ /* 0x000fe20007ffe0ff */
[----:B------:R2:W1:Y:S01]  /*cc30*/  I2F R104, R61 ;  /* 0x0000003d00687306 */ /* 0x0004620000201400 */
[----:B----4-:R-:W-:-:S03]  /*cc40*/  FFMA.FTZ R26, R79, UR4, R26 ;  /* 0x000000044f1a7c23 */ /* 0x010fc6000801001a */
[----:B------:R-:W-:Y:S02]  /*cc50*/  HMMA.16816.F32.BF16 R8, R28, R10, RZ ;  /* 0x0000000a1c08723c */ /* 0x000fe400000418ff */
[----:B------:R-:W-:Y:S02]  /*cc60*/  FSEL R224, R26, -INF , !P2 ;  /* 0xff8000001ae07808 */ /* 0x000fe40005000000 */
[----:B------:R-:W3:Y:S01]  /*cc70*/  I2F R63, R77 ;  /* 0x0000004d003f7306 */ /* 0x000ee20000201400 */
[----:B------:R-:W-:-:S07]  /*cc80*/  ISETP.GE.AND P2, PT, R45, R2, PT ;  /* 0x000000022d00720c */ /* 0x000fce0003f46270 */
[----:B------:R-:W4:Y:S01]  /*cc90*/  I2F R76, R67 ;  /* 0x00000043004c7306 */ /* 0x000f220000201400 */
[----:B--2---:R-:W-:Y:S01]  /*cca0*/  FFMA.FTZ R61, R65, UR4, R40 ;  /* 0x00000004413d7c23 */ /* 0x004fe20008010028 */
[----:B------:R-:W-:Y:S01]  /*ccb0*/  FSEL R65, R24, -INF , !P1 ;  /* 0xff80000018417808 */ /* 0x000fe20004800000 */
[----:B-1----:R-:W-:Y:S01]  /*ccc0*/  FFMA.FTZ R104, R104, UR4, R41 ;  /* 0x0000000468687c23 */ /* 0x002fe20008010029 */
[----:B------:R-:W-:Y:S01]  /*ccd0*/  P2R R24, PR, RZ, 0x1 ;  /* 0x00000001ff187803 */ /* 0x000fe20000000000 */
[----:B------:R-:W-:Y:S01]  /*cce0*/  HMMA.16816.F32.BF16 R32, R12, R36, R32 ;  /* 0x000000240c20723c */ /* 0x000fe20000041820 */
[-C--:B------:R-:W-:Y:S02]  /*ccf0*/  ISETP.GE.AND P0, PT, R45, R0.reuse, PT ;  /* 0x000000002d00720c */ /* 0x080fe40003f06270 */
[----:B------:R-:W1:Y:S01]  /*cd00*/  I2F R78, R67 ;  /* 0x00000043004e7306 */ /* 0x000e620000201400 */
[----:B------:R-:W-:Y:S01]  /*cd10*/  FSEL R61, R61, -INF , !P4 ;  /* 0xff8000003d3d7808 */ /* 0x000fe20006000000 */
[----:B---3--:R-:W-:Y:S01]  /*cd20*/  FFMA.FTZ R63, R63, UR4, R42 ;  /* 0x000000043f3f7c23 */ /* 0x008fe2000801002a */
[----:B------:R-:W-:-:S02]  /*cd30*/  ISETP.GE.AND P4, PT, R67, R0, PT ;  /* 0x000000004300720c */ /* 0x000fc40003f86270 */
[----:B------:R-:W-:Y:S01]  /*cd40*/  ISETP.GE.AND P1, PT, R83, R0, PT ;  /* 0x000000005300720c */ /* 0x000fe20003f26270 */
[----:B------:R-:W-:Y:S01]  /*cd50*/  HMMA.16816.F32.BF16 R8, R12, R38, R8 ;  /* 0x000000260c08723c */ /* 0x000fe20000041808 */
[----:B------:R-:W-:Y:S01]  /*cd60*/  P2R R42, PR, RZ, 0x10 ;  /* 0x00000010ff2a7803 */ /* 0x000fe20000000000 */
[----:B------:R-:W2:Y:S01]  /*cd70*/  I2F R75, R81 ;  /* 0x00000051004b7306 */ /* 0x000ea20000201400 */
[----:B------:R-:W-:Y:S01]  /*cd80*/  FSEL R228, R63, -INF , !P5 ;  /* 0xff8000003fe47808 */ /* 0x000fe20006800000 */
[----:B----4-:R-:W-:Y:S01]  /*cd90*/  FFMA.FTZ R25, R76, UR4, R25 ;  /* 0x000000044c197c23 */ /* 0x010fe20008010019 */
[----:B------:R-:W-:Y:S02]  /*cda0*/  FSEL R63, R104, -INF , !P6 ;  /* 0xff800000683f7808 */ /* 0x000fe40007000000 */
[----:B------:R-:W-:Y:S02]  /*cdb0*/  ISETP.NE.AND P6, PT, R42, RZ, PT ;  /* 0x000000ff2a00720c */ /* 0x000fe40003fc5270 */
[----:B------:R-:W-:Y:S01]  /*cdc0*/  ISETP.GE.AND P4, PT, R81, R2, PT ;  /* 0x000000025100720c */ /* 0x000fe20003f86270 */
[----:B------:R-:W3:Y:S01]  /*cdd0*/  I2F R77, R81 ;  /* 0x00000051004d7306 */ /* 0x000ee20000201400 */
[----:B-1----:R-:W-:Y:S01]  /*cde0*/  FFMA.FTZ R27, R78, UR4, R27 ;  /* 0x000000044e1b7c23 */ /* 0x002fe2000801001b */
[----:B------:R-:W-:-:S02]  /*cdf0*/  FSEL R67, R25, -INF , !P3 ;  /* 0xff80000019437808 */ /* 0x000fc40005800000 */
[----:B------:R-:W-:Y:S02]  /*ce00*/  ISETP.NE.AND P3, PT, R24, RZ, PT ;  /* 0x000000ff1800720c */ /* 0x000fe40003f65270 */
[----:B------:R-:W-:Y:S02]  /*ce10*/  FSEL R222, R27, -INF , !P6 ;  /* 0xff8000001bde7808 */ /* 0x000fe40007000000 */
[----:B------:R-:W1:Y:S01]  /*ce20*/  I2F R82, R83 ;  /* 0x0000005300527306 */ /* 0x000e620000201400 */
[----:B--2---:R-:W-:Y:S01]  /*ce30*/  FFMA.FTZ R20, R75, UR4, R20 ;  /* 0x000000044b147c23 */ /* 0x004fe20008010014 */
[----:B------:R-:W-:Y:S01]  /*ce40*/  LDSM.16.M88.4 R24, [R205+0x3c00] ;  /* 0x003c0000cd18783b */ /* 0x000fe20000000200 */
[----:B------:R-:W-:Y:S02]  /*ce50*/  ISETP.GE.AND P6, PT, R71, R2, PT ;  /* 0x000000024700720c */ /* 0x000fe40003fc6270 */
[----:B------:R-:W-:Y:S02]  /*ce60*/  IADD3 R39, R53, 0x91, RZ ;  /* 0x0000009135277810 */ /* 0x000fe40007ffe0ff */
[----:B------:R-:W-:Y:S01]  /*ce70*/  FSEL R103, R20, -INF , !P4 ;  /* 0xff80000014677808 */ /* 0x000fe20006000000 */
[----:B------:R-:W2:Y:S01]  /*ce80*/  I2F R40, R83 ;  /* 0x0000005300287306 */ /* 0x000ea20000201400 */
[----:B---3--:R-:W-:Y:S01]  /*ce90*/  FFMA.FTZ R77, R77, UR4, R22 ;  /* 0x000000044d4d7c23 */ /* 0x008fe20008010016 */
[----:B------:R-:W-:-:S02]  /*cea0*/  P2R R36, PR, RZ, 0x40 ;  /* 0x00000040ff247803 */ /* 0x000fc40000000000 */
[C---:B------:R-:W-:Y:S02]  /*ceb0*/  ISETP.GE.AND P4, PT, R73.reuse, R2, PT ;  /* 0x000000024900720c */ /* 0x040fe40003f86270 */
[-C--:B------:R-:W-:Y:S02]  /*cec0*/  ISETP.GE.AND P6, PT, R73, R0.reuse, PT ;  /* 0x000000004900720c */ /* 0x080fe40003fc6270 */
[----:B------:R-:W3:Y:S01]  /*ced0*/  I2F R41, R45 ;  /* 0x0000002d00297306 */ /* 0x000ee20000201400 */
[----:B-1----:R-:W-:Y:S01]  /*cee0*/  FFMA.FTZ R82, R82, UR4, R21 ;  /* 0x0000000452527c23 */ /* 0x002fe20008010015 */
[----:B------:R-:W-:Y:S02]  /*cef0*/  ISETP.GE.AND P5, PT, R81, R0, PT ;  /* 0x000000005100720c */ /* 0x000fe40003fa6270 */
[----:B------:R-:W-:Y:S02]  /*cf00*/  IADD3 R75, R53, 0xb9, RZ ;  /* 0x000000b9354b7810 */ /* 0x000fe40007ffe0ff */
[----:B------:R-:W-:-:S02]  /*cf10*/  FSEL R105, R82, -INF , !P3 ;  /* 0xff80000052697808 */ /* 0x000fc40005800000 */
[----:B------:R1:W4:Y:S01]  /*cf20*/  I2F R43, R45 ;  /* 0x0000002d002b7306 */ /* 0x0003220000201400 */
[----:B--2---:R-:W-:Y:S01]  /*cf30*/  FFMA.FTZ R40, R40, UR4, R23 ;  /* 0x0000000428287c23 */ /* 0x004fe20008010017 */
[----:B------:R-:W-:Y:S01]  /*cf40*/  FSEL R218, R77, -INF , !P5 ;  /* 0xff8000004dda7808 */ /* 0x000fe20006800000 */
[C---:B------:R-:W-:Y:S03]  /*cf50*/  HMMA.16816.F32.BF16 R20, R28.reuse, R4, RZ ;  /* 0x000000041c14723c */ /* 0x040fe600000418ff */
[----:B------:R-:W-:Y:S02]  /*cf60*/  FSEL R216, R40, -INF , !P1 ;  /* 0xff80000028d87808 */ /* 0x000fe40004800000 */
[----:B------:R-:W2:Y:S01]  /*cf70*/  I2F R86, R73 ;  /* 0x0000004900567306 */ /* 0x000ea20000201400 */
[----:B---3--:R-:W-:Y:S02]  /*cf80*/  FFMA.FTZ R16, R41, UR4, R16 ;  /* 0x0000000429107c23 */ /* 0x008fe40008010010 */
[----:B------:R-:W-:Y:S03]  /*cf90*/  HMMA.16816.F32.BF16 R4, R28, R6, RZ ;  /* 0x000000061c04723c */ /* 0x000fe600000418ff */
[----:B------:R-:W-:Y:S01]  /*cfa0*/  FSEL R109, R16, -INF , !P2 ;  /* 0xff800000106d7808 */ /* 0x000fe20005000000 */
[----:B-1----:R-:W1:Y:S01]  /*cfb0*/  LDSM.16.M88.4 R44, [R204+0x2800] ;  /* 0x00280000cc2c783b */ /* 0x002e620000000200 */
[----:B------:R-:W3:Y:S01]  /*cfc0*/  I2F R42, R73 ;  /* 0x00000049002a7306 */ /* 0x000ee20000201400 */
[----:B----4-:R-:W-:-:S05]  /*cfd0*/  FFMA.FTZ R18, R43, UR4, R18 ;  /* 0x000000042b127c23 */ /* 0x010fca0008010012 */
[----:B------:R-:W-:Y:S01]  /*cfe0*/  FSEL R210, R18, -INF , !P0 ;  /* 0xff80000012d27808 */ /* 0x000fe20004000000 */
[----:B--2---:R-:W-:Y:S01]  /*cff0*/  FFMA.FTZ R86, R86, UR4, R17 ;  /* 0x0000000456567c23 */ /* 0x004fe20008010011 */
[----:B------:R2:W4:Y:S01]  /*d000*/  I2F R69, R71 ;  /* 0x0000004700457306 */ /* 0x0005220000201400 */
[----:B------:R-:W-:Y:S02]  /*d010*/  IADD3 R17, R53, 0x98, RZ ;  /* 0x0000009835117810 */ /* 0x000fe40007ffe0ff */
[----:B------:R-:W-:Y:S02]  /*d020*/  ISETP.GE.AND P0, PT, R39, R0, PT ;  /* 0x000000002700720c */ /* 0x000fe40003f06270 */
[----:B------:R-:W-:Y:S02]  /*d030*/  FSEL R115, R86, -INF , !P4 ;  /* 0xff80000056737808 */ /* 0x000fe40006000000 */
[C---:B------:R-:W-:Y:S01]  /*d040*/  ISETP.GE.AND P1, PT, R17.reuse, R2, PT ;  /* 0x000000021100720c */ /* 0x040fe20003f26270 */
[----:B------:R-:W1:Y:S01]  /*d050*/  I2F R76, R39 ;  /* 0x00000027004c7306 */ /* 0x000e620000201400 */
[----:B---3--:R-:W-:Y:S01]  /*d060*/  FFMA.FTZ R19, R42, UR4, R19 ;  /* 0x000000042a137c23 */ /* 0x008fe20008010013 */
[----:B------:R-:W-:-:S04]  /*d070*/  ISETP.GE.AND P2, PT, R17, R0, PT ;  /* 0x000000001100720c */ /* 0x000fc80003f46270 */
[----:B------:R-:W-:Y:S02]  /*d080*/  FSEL R184, R19, -INF , !P6 ;  /* 0xff80000013b87808 */ /* 0x000fe40007000000 */
[----:B--2---:R-:W-:Y:S01]  /*d090*/  IADD3 R71, R71, 0x90, RZ ;  /* 0x0000009047477810 */ /* 0x004fe20007ffe0ff */
[----:B----4-:R-:W-:Y:S01]  /*d0a0*/  FFMA.FTZ R69, R69, UR4, R48 ;  /* 0x0000000445457c23 */ /* 0x010fe20008010030 */
[----:B------:R-:W-:Y:S01]  /*d0b0*/  ISETP.NE.AND P6, PT, R36, RZ, PT ;  /* 0x000000ff2400720c */ /* 0x000fe20003fc5270 */
[----:B------:R-:W-:Y:S01]  /*d0c0*/  I2F R3, R53 ;  /* 0x0000003500037306 */ /* 0x000fe20000201400 */
[C---:B------:R-:W-:Y:S02]  /*d0d0*/  ISETP.GE.AND P3, PT, R71.reuse, R2, PT ;  /* 0x000000024700720c */ /* 0x040fe40003f66270 */
[----:B------:R-:W-:Y:S02]  /*d0e0*/  ISETP.GE.AND P5, PT, R71, R0, PT ;  /* 0x000000004700720c */ /* 0x000fe40003fa6270 */
[----:B------:R-:W-:Y:S01]  /*d0f0*/  P2R R40, PR, RZ, 0x8 ;  /* 0x00000008ff287803 */ /* 0x000fe20000000000 */
[----:B-1----:R-:W-:Y:S01]  /*d100*/  FFMA.FTZ R117, R76, UR4, R33 ;  /* 0x000000044c757c23 */ /* 0x002fe20008010021 */
[----:B------:R-:W-:Y:S01]  /*d110*/  ISETP.GE.AND P3, PT, R39, R2, PT ;  /* 0x000000022700720c */ /* 0x000fe20003f66270 */
[----:B------:R-:W1:Y:S01]  /*d120*/  I2F R37, R71 ;  /* 0x0000004700257306 */ /* 0x000e620000201400 */
[----:B------:R-:W-:Y:S01]  /*d130*/  ISETP.NE.AND P4, PT, R40, RZ, PT ;  /* 0x000000ff2800720c */ /* 0x000fe20003f85270 */
[----:B------:R-:W-:Y:S01]  /*d140*/  FFMA.FTZ R172, R76, UR4, R35 ;  /* 0x000000044cac7c23 */ /* 0x000fe20008010023 */
[----:B------:R-:W2:Y:S01]  /*d150*/  LDSM.16.M88.4 R40, [R204+0x2c00] ;  /* 0x002c0000cc28783b */ /* 0x000ea20000000200 */
[----:B------:R-:W-:Y:S01]  /*d160*/  HMMA.16816.F32.BF16 R20, R12, R44, R20 ;  /* 0x0000002c0c14723c */ /* 0x000fe20000041814 */
[----:B------:R-:W-:-:S02]  /*d170*/  FSEL R69, R69, -INF , !P6 ;  /* 0xff80000045457808 */ /* 0x000fc40007000000 */
[----:B------:R-:W-:Y:S01]  /*d180*/  IADD3 R35, R53, 0xa8, RZ ;  /* 0x000000a835237810 */ /* 0x000fe20007ffe0ff */
[----:B------:R-:W3:Y:S01]  /*d190*/  I2F R73, R71 ;  /* 0x0000004700497306 */ /* 0x000ee20000201400 */
[----:B------:R-:W-:Y:S02]  /*d1a0*/  FSEL R117, R117, -INF , !P3 ;  /* 0xff80000075757808 */ /* 0x000fe40005800000 */
[----:B------:R-:W-:Y:S01]  /*d1b0*/  IADD3 R45, R53, 0x99, RZ ;  /* 0x00000099352d7810 */ /* 0x000fe20007ffe0ff */
[----:B------:R-:W-:Y:S01]  /*d1c0*/  HMMA.16816.F32.BF16 R4, R12, R46, R4 ;  /* 0x0000002e0c04723c */ /* 0x000fe20000041804 */
[----:B------:R-:W-:Y:S02]  /*d1d0*/  FSEL R172, R172, -INF , !P0 ;  /* 0xff800000acac7808 */ /* 0x000fe40004000000 */
[----:B------:R-:W-:Y:S01]  /*d1e0*/  ISETP.GE.AND P6, PT, R45, R2, PT ;  /* 0x000000022d00720c */ /* 0x000fe20003fc6270 */
[----:B------:R4:W4:Y:S01]  /*d1f0*/  I2F R71, R17 ;  /* 0x0000001100477306 */ /* 0x0009220000201400 */
[----:B-1----:R-:W-:-:S02]  /*d200*/  FFMA.FTZ R123, R37, UR4, R32 ;  /* 0x00000004257b7c23 */ /* 0x002fc40008010020 */
[----:B------:R-:W1:Y:S03]  /*d210*/  LDSM.16.M88.4 R36, [R205+0x4000] ;  /* 0x00400000cd24783b */ /* 0x000e660000000200 */
[----:B------:R-:W-:Y:S02]  /*d220*/  FSEL R123, R123, -INF , !P4 ;  /* 0xff8000007b7b7808 */ /* 0x000fe40006000000 */
[----:B------:R-:W2:Y:S01]  /*d230*/  I2F R32, R45 ;  /* 0x0000002d00207306 */ /* 0x000ea20000201400 */
[----:B---3--:R-:W-:Y:S01]  /*d240*/  FFMA.FTZ R178, R73, UR4, R34 ;  /* 0x0000000449b27c23 */ /* 0x008fe20008010022 */
[----:B------:R-:W-:Y:S02]  /*d250*/  IADD3 R73, R53, 0xa0, RZ ;  /* 0x000000a035497810 */ /* 0x000fe40007ffe0ff */
[----:B------:R-:W-:Y:S02]  /*d260*/  P2R R34, PR, RZ, 0x40 ;  /* 0x00000040ff227803 */ /* 0x000fe40000000000 */
[----:B------:R-:W-:-:S02]  /*d270*/  FSEL R178, R178, -INF , !P5 ;  /* 0xff800000b2b27808 */ /* 0x000fc40006800000 */
[----:B------:R3:W3:Y:S01]  /*d280*/  I2F R33, R73 ;  /* 0x0000004900217306 */ /* 0x0006e20000201400 */
[C---:B----4-:R-:W-:Y:S01]  /*d290*/  HMMA.16816.F32.BF16 R16, R28.reuse, R24, RZ ;  /* 0x000000181c10723c */ /* 0x050fe200000418ff */
[----:B------:R-:W-:Y:S01]  /*d2a0*/  FFMA.FTZ R10, R71, UR4, R10 ;  /* 0x00000004470a7c23 */ /* 0x000fe2000801000a */
[----:B------:R-:W-:Y:S01]  /*d2b0*/  ISETP.GE.AND P5, PT, R73, R2, PT ;  /* 0x000000024900720c */ /* 0x000fe20003fa6270 */
[----:B------:R-:W-:Y:S01]  /*d2c0*/  FFMA.FTZ R8, R71, UR4, R8 ;  /* 0x0000000447087c23 */ /* 0x000fe20008010008 */
[-C--:B------:R-:W-:Y:S02]  /*d2d0*/  ISETP.GE.AND P4, PT, R73, R0.reuse, PT ;  /* 0x000000004900720c */ /* 0x080fe40003f86270 */
[----:B------:R-:W-:Y:S01]  /*d2e0*/  FSEL R168, R10, -INF , !P2 ;  /* 0xff8000000aa87808 */ /* 0x000fe20005000000 */
[----:B--2---:R-:W-:Y:S01]  /*d2f0*/  FFMA.FTZ R9, R32, UR4, R9 ;  /* 0x0000000420097c23 */ /* 0x004fe20008010009 */
[----:B------:R-:W-:Y:S01]  /*d300*/  HMMA.16816.F32.BF16 R24, R28, R26, RZ ;  /* 0x0000001a1c18723c */ /* 0x000fe200000418ff */
[----:B------:R-:W-:Y:S01]  /*d310*/  ISETP.NE.AND P2, PT, R34, RZ, PT ;  /* 0x000000ff2200720c */ /* 0x000fe20003f45270 */
[----:B------:R2:W4:Y:S01]  /*d320*/  I2F R71, R35 ;  /* 0x0000002300477306 */ /* 0x0005220000201400 */
[----:B------:R-:W-:Y:S01]  /*d330*/  ISETP.GE.AND P6, PT, R45, R0, PT ;  /* 0x000000002d00720c */ /* 0x000fe20003fc6270 */
[----:B------:R-:W-:Y:S01]  /*d340*/  FFMA.FTZ R11, R32, UR4, R11 ;  /* 0x00000004200b7c23 */ /* 0x000fe2000801000b */
[----:B------:R-:W-:-:S02]  /*d350*/  IADD3 R45, R53, 0xa1, RZ ;  /* 0x000000a1352d7810 */ /* 0x000fc40007ffe0ff */
[----:B---3--:R-:W-:Y:S01]  /*d360*/  IADD3 R73, R53, 0xa9, RZ ;  /* 0x000000a935497810 */ /* 0x008fe20007ffe0ff */
[C---:B------:R-:W-:Y:S01]  /*d370*/  FFMA.FTZ R133, R33.reuse, UR4, R20 ;  /* 0x0000000421857c23 */ /* 0x040fe20008010014 */
[----:B------:R-:W-:Y:S01]  /*d380*/  FSEL R127, R8, -INF , !P1 ;  /* 0xff800000087f7808 */ /* 0x000fe20004800000 */
[----:B------:R-:W-:Y:S01]  /*d390*/  FFMA.FTZ R160, R33, UR4, R22 ;  /* 0x0000000421a07c23 */ /* 0x000fe20008010016 */
[----:B------:R-:W-:Y:S01]  /*d3a0*/  FSEL R129, R9, -INF , !P2 ;  /* 0xff80000009817808 */ /* 0x000fe20005000000 */
[----:B------:R-:W3:Y:S01]  /*d3b0*/  I2F R20, R73 ;  /* 0x0000004900147306 */ /* 0x000ee20000201400 */
[C---:B------:R-:W-:Y:S02]  /*d3c0*/  ISETP.GE.AND P1, PT, R35.reuse, R2, PT ;  /* 0x000000022300720c */ /* 0x040fe40003f26270 */
[----:B------:R-:W-:Y:S01]  /*d3d0*/  ISETP.GE.AND P2, PT, R35, R0, PT ;  /* 0x000000002300720c */ /* 0x000fe20003f46270 */
[C---:B------:R-:W-:Y:S01]  /*d3e0*/  HMMA.16816.F32.BF16 R16, R12.reuse, R40, R16 ;  /* 0x000000280c10723c */ /* 0x040fe20000041810 */
[C---:B------:R-:W-:Y:S01]  /*d3f0*/  ISETP.GE.AND P3, PT, R45.reuse, R2, PT ;  /* 0x000000022d00720c */ /* 0x040fe20003f66270 */
[----:B--2---:R-:W2:Y:S01]  /*d400*/  LDSM.16.M88.4 R32, [R205+0x4400] ;  /* 0x00440000cd20783b */ /* 0x004ea20000000200 */
[----:B------:R-:W-:Y:S01]  /*d410*/  ISETP.GE.AND P0, PT, R45, R0, PT ;  /* 0x000000002d00720c */ /* 0x000fe20003f06270 */
[----:B------:R1:W1:Y:S01]  /*d420*/  I2F R48, R45 ;  /* 0x0000002d00307306 */ /* 0x0002620000201400 */
[----:B------:R-:W-:Y:S01]  /*d430*/  FSEL R166, R11, -INF , !P6 ;  /* 0xff8000000ba67808 */ /* 0x000fe20007000000 */
[----:B----4-:R-:W-:Y:S01]  /*d440*/  FFMA.FTZ R6, R71, UR4, R6 ;  /* 0x0000000447067c23 */ /* 0x010fe20008010006 */
[----:B------:R-:W-:Y:S01]  /*d450*/  ISETP.GE.AND P6, PT, R73, R2, PT ;  /* 0x000000024900720c */ /* 0x000fe20003fc6270 */
[----:B------:R-:W-:Y:S01]  /*d460*/  HMMA.16816.F32.BF16 R24, R12, R42, R24 ;  /* 0x0000002a0c18723c */ /* 0x000fe20000041818 */
[----:B------:R-:W-:Y:S01]  /*d470*/  FFMA.FTZ R4, R71, UR4, R4 ;  /* 0x0000000447047c23 */ /* 0x000fe20008010004 */
[----:B------:R-:W-:-:S02]  /*d480*/  IADD3 R41, R53, 0xb0, RZ ;  /* 0x000000b035297810 */ /* 0x000fc40007ffe0ff */
[----:B------:R-:W-:Y:S01]  /*d490*/  P2R R22, PR, RZ, 0x40 ;  /* 0x00000040ff167803 */ /* 0x000fe20000000000 */
[----:B---3--:R-:W-:Y:S01]  /*d4a0*/  FFMA.FTZ R5, R20, UR4, R5 ;  /* 0x0000000414057c23 */ /* 0x008fe20008010005 */
[----:B------:R-:W-:Y:S01]  /*d4b0*/  FSEL R152, R6, -INF , !P2 ;  /* 0xff80000006987808 */ /* 0x000fe20005000000 */
[----:B------:R-:W-:Y:S01]  /*d4c0*/  FFMA.FTZ R150, R20, UR4, R7 ;  /* 0x0000000414967c23 */ /* 0x000fe20008010007 */
[C---:B------:R-:W-:Y:S01]  /*d4d0*/  IADD3 R43, R53.reuse, 0xb1, RZ ;  /* 0x000000b1352b7810 */ /* 0x040fe20007ffe0ff */
[----:B-1----:R-:W-:Y:S01]  /*d4e0*/  HMMA.16816.F32.BF16 R8, R28, R36, RZ ;  /* 0x000000241c08723c */ /* 0x002fe200000418ff */
[----:B------:R-:W-:Y:S01]  /*d4f0*/  ISETP.NE.AND P2, PT, R22, RZ, PT ;  /* 0x000000ff1600720c */ /* 0x000fe20003f45270 */
[----:B------:R-:W1:Y:S01]  /*d500*/  LDSM.16.M88.4 R44, [R204+0x3000] ;  /* 0x00300000cc2c783b */ /* 0x000e620000000200 */
[C---:B------:R-:W-:Y:S01]  /*d510*/  FFMA.FTZ R131, R48.reuse, UR4, R21 ;  /* 0x0000000430837c23 */ /* 0x040fe20008010015 */
[----:B------:R-:W3:Y:S01]  /*d520*/  I2F R76, R43 ;  /* 0x0000002b004c7306 */ /* 0x000ee20000201400 */
[----:B------:R-:W-:Y:S01]  /*d530*/  FFMA.FTZ R156, R48, UR4, R23 ;  /* 0x00000004309c7c23 */ /* 0x000fe20008010017 */
[----:B------:R-:W-:-:S02]  /*d540*/  IADD3 R23, R53, 0xb8, RZ ;  /* 0x000000b835177810 */ /* 0x000fc40007ffe0ff */
[----:B------:R-:W-:Y:S01]  /*d550*/  HMMA.16816.F32.BF16 R36, R28, R38, RZ ;  /* 0x000000261c24723c */ /* 0x000fe200000418ff */
[----:B------:R-:W-:Y:S02]  /*d560*/  FSEL R143, R4, -INF , !P1 ;  /* 0xff800000048f7808 */ /* 0x000fe40004800000 */
[----:B------:R-:W-:Y:S02]  /*d570*/  FSEL R145, R5, -INF , !P2 ;  /* 0xff80000005917808 */ /* 0x000fe40005000000 */
[----:B------:R-:W-:Y:S01]  /*d580*/  FSEL R133, R133, -INF , !P5 ;  /* 0xff80000085857808 */ /* 0x000fe20006800000 */
[----:B------:R-:W4:Y:S01]  /*d590*/  LDSM.16.M88.4 R4, [R205+0x4800] ;  /* 0x00480000cd04783b */ /* 0x000f220000000200 */
[----:B------:R-:W-:Y:S01]  /*d5a0*/  FSEL R160, R160, -INF , !P4 ;  /* 0xff800000a0a07808 */ /* 0x000fe20006000000 */
[----:B------:R2:W2:Y:S01]  /*d5b0*/  I2F R21, R41 ;  /* 0x0000002900157306 */ /* 0x0004a20000201400 */
[----:B------:R-:W-:Y:S02]  /*d5c0*/  FSEL R131, R131, -INF , !P3 ;  /* 0xff80000083837808 */ /* 0x000fe40005800000 */
[----:B------:R-:W-:-:S02]  /*d5d0*/  FSEL R156, R156, -INF , !P0 ;  /* 0xff8000009c9c7808 */ /* 0x000fc40004000000 */
[C---:B------:R-:W-:Y:S01]  /*d5e0*/  ISETP.GE.AND P5, PT, R41.reuse, R2, PT ;  /* 0x000000022900720c */ /* 0x040fe20003fa6270 */
[C---:B---3--:R-:W-:Y:S01]  /*d5f0*/  FFMA.FTZ R17, R76.reuse, UR4, R17 ;  /* 0x000000044c117c23 */ /* 0x048fe20008010011 */
[----:B------:R-:W-:Y:S01]  /*d600*/  ISETP.GE.AND P4, PT, R41, R0, PT ;  /* 0x000000002900720c */ /* 0x000fe20003f86270 */
[----:B------:R-:W3:Y:S01]  /*d610*/  I2F R71, R23 ;  /* 0x0000001700477306 */ /* 0x000ee20000201400 */
[C---:B------:R-:W-:Y:S01]  /*d620*/  ISETP.GE.AND P3, PT, R43.reuse, R2, PT ;  /* 0x000000022b00720c */ /* 0x040fe20003f66270 */
[----:B------:R-:W-:Y:S01]  /*d630*/  FFMA.FTZ R19, R76, UR4, R19 ;  /* 0x000000044c137c23 */ /* 0x000fe20008010013 */
[-C--:B------:R-:W-:Y:S02]  /*d640*/  ISETP.GE.AND P0, PT, R43, R0.reuse, PT ;  /* 0x000000002b00720c */ /* 0x080fe40003f06270 */
[----:B------:R-:W-:Y:S02]  /*d650*/  ISETP.GE.AND P6, PT, R73, R0, PT ;  /* 0x000000004900720c */ /* 0x000fe40003fc6270 */
[-C--:B------:R-:W-:Y:S01]  /*d660*/  ISETP.GE.AND P1, PT, R23, R2.reuse, PT ;  /* 0x000000021700720c */ /* 0x080fe20003f26270 */
[----:B--2---:R-:W2:Y:S01]  /*d670*/  LDSM.16.M88.4 R40, [R204+0x3400] ;  /* 0x00340000cc28783b */ /* 0x004ea20000000200 */
[----:B------:R-:W-:Y:S01]  /*d680*/  FSEL R150, R150, -INF , !P6 ;  /* 0xff80000096967808 */ /* 0x000fe20007000000 */
[----:B------:R-:W-:Y:S01]  /*d690*/  FFMA.FTZ R149, R21, UR4, R16 ;  /* 0x0000000415957c23 */ /* 0x000fe20008010010 */
[----:B------:R-:W-:Y:S01]  /*d6a0*/  ISETP.GE.AND P6, PT, R75, R2, PT ;  /* 0x000000024b00720c */ /* 0x000fe20003fc6270 */
[----:B------:R-:W-:Y:S01]  /*d6b0*/  FFMA.FTZ R18, R21, UR4, R18 ;  /* 0x0000000415127c23 */ /* 0x000fe20008010012 */
[----:B------:R-:W-:Y:S01]  /*d6c0*/  ISETP.GE.AND P2, PT, R23, R0, PT ;  /* 0x000000001700720c */ /* 0x000fe20003f46270 */
[----:B------:R-:W4:Y:S01]  /*d6d0*/  I2F R48, R75 ;  /* 0x0000004b00307306 */ /* 0x000f220000201400 */
[----:B------:R-:W-:Y:S01]  /*d6e0*/  FSEL R147, R17, -INF , !P3 ;  /* 0xff80000011937808 */ /* 0x000fe20005800000 */
[C---:B---3--:R-:W-:Y:S01]  /*d6f0*/  FFMA.FTZ R26, R71.reuse, UR4, R26 ;  /* 0x00000004471a7c23 */ /* 0x048fe2000801001a */
[----:B------:R-:W-:Y:S01]  /*d700*/  HMMA.16816.F32.BF16 R20, R28, R32, RZ ;  /* 0x000000201c14723c */ /* 0x000fe200000418ff */
[----:B------:R-:W-:Y:S01]  /*d710*/  P2R R16, PR, RZ, 0x40 ;  /* 0x00000040ff107803 */ /* 0x000fe20000000000 */
[----:B------:R-:W-:Y:S01]  /*d720*/  FFMA.FTZ R24, R71, UR4, R24 ;  /* 0x0000000447187c23 */ /* 0x000fe20008010018 */
[----:B------:R-:W-:-:S02]  /*d730*/  IADD3 R17, R53, 0xc1, RZ ;  /* 0x000000c135117810 */ /* 0x000fc40007ffe0ff */
[----:B------:R-:W-:Y:S02]  /*d740*/  FSEL R120, R19, -INF , !P0 ;  /* 0xff80000013787808 */ /* 0x000fe40004000000 */
[----:B------:R-:W-:Y:S01]  /*d750*/  FSEL R110, R26, -INF , !P2 ;  /* 0xff8000001a6e7808 */ /* 0x000fe20005000000 */
[C---:B-1----:R-:W-:Y:S01]  /*d760*/  HMMA.16816.F32.BF16 R8, R12.reuse, R44, R8 ;  /* 0x0000002c0c08723c */ /* 0x042fe20000041808 */
[----:B------:R-:W-:Y:S01]  /*d770*/  FSEL R124, R18, -INF , !P4 ;  /* 0xff800000127c7808 */ /* 0x000fe20006000000 */
[----:B------:R1:W3:Y:S01]  /*d780*/  I2F R44, R17 ;  /* 0x00000011002c7306 */ /* 0x0002e20000201400 */
[C---:B------:R-:W-:Y:S02]  /*d790*/  ISETP.GE.AND P3, PT, R17.reuse, R2, PT ;  /* 0x000000021100720c */ /* 0x040fe40003f66270 */
[-C--:B------:R-:W-:Y:S01]  /*d7a0*/  ISETP.GE.AND P0, PT, R17, R0.reuse, PT ;  /* 0x000000001100720c */ /* 0x080fe20003f06270 */
[----:B----4-:R-:W-:Y:S01]  /*d7b0*/  FFMA.FTZ R25, R48, UR4, R25 ;  /* 0x0000000430197c23 */ /* 0x010fe20008010019 */
[----:B------:R-:W-:Y:S01]  /*d7c0*/  ISETP.NE.AND P2, PT, R16, RZ, PT ;  /* 0x000000ff1000720c */ /* 0x000fe20003f45270 */
[----:B------:R-:W-:Y:S01]  /*d7d0*/  FFMA.FTZ R27, R48, UR4, R27 ;  /* 0x00000004301b7c23 */ /* 0x000fe2000801001b */
[----:B------:R-:W-:Y:S01]  /*d7e0*/  IADD3 R73, R53, 0xc0, RZ ;  /* 0x000000c035497810 */ /* 0x000fe20007ffe0ff */
[----:B------:R-:W-:Y:S01]  /*d7f0*/  HMMA.16816.F32.BF16 R36, R12, R46, R36 ;  /* 0x0000002e0c24723c */ /* 0x000fe20000041824 */
[----:B------:R-:W-:-:S02]  /*d800*/  ISETP.GE.AND P6, PT, R75, R0, PT ;  /* 0x000000004b00720c */ /* 0x000fc40003fc6270 */
[----:B------:R-:W4:Y:S01]  /*d810*/  I2F R45, R73 ;  /* 0x00000049002d7306 */ /* 0x000f220000201400 */
[----:B------:R-:W-:Y:S02]  /*d820*/  FSEL R151, R24, -INF , !P1 ;  /* 0xff80000018977808 */ /* 0x000fe40004800000 */
[----:B------:R-:W-:Y:S01]  /*d830*/  FSEL R153, R25, -INF , !P2 ;  /* 0xff80000019997808 */ /* 0x000fe20005000000 */
[----:B-1----:R-:W1:Y:S01]  /*d840*/  LDSM.16.M88.4 R16, [R204+0x3800] ;  /* 0x00380000cc10783b */ /* 0x002e620000000200 */
[----:B------:R-:W-:Y:S01]  /*d850*/  FSEL R106, R27, -INF , !P6 ;  /* 0xff8000001b6a7808 */ /* 0x000fe20007000000 */
[C---:B------:R-:W-:Y:S01]  /*d860*/  HMMA.16816.F32.BF16 R32, R28.reuse, R34, RZ ;  /* 0x000000221c20723c */ /* 0x040fe200000418ff */
[----:B------:R-:W-:Y:S02]  /*d870*/  FSEL R149, R149, -INF , !P5 ;  /* 0xff80000095957808 */ /* 0x000fe40006800000 */
[C---:B------:R-:W-:Y:S02]  /*d880*/  ISETP.GE.AND P5, PT, R73.reuse, R2, PT ;  /* 0x000000024900720c */ /* 0x040fe40003fa6270 */
[C---:B---3--:R-:W-:Y:S01]  /*d890*/  FFMA.FTZ R9, R44.reuse, UR4, R9 ;  /* 0x000000042c097c23 */ /* 0x048fe20008010009 */
[----:B------:R-:W-:Y:S01]  /*d8a0*/  ISETP.GE.AND P4, PT, R73, R0, PT ;  /* 0x000000004900720c */ /* 0x000fe20003f86270 */
[----:B------:R-:W-:Y:S01]  /*d8b0*/  FFMA.FTZ R96, R44, UR4, R11 ;  /* 0x000000042c607c23 */ /* 0x000fe2000801000b */
[----:B------:R-:W-:Y:S01]  /*d8c0*/  IADD3 R71, R53, 0xc8, RZ ;  /* 0x000000c835477810 */ /* 0x000fe20007ffe0ff */
[----:B------:R-:W-:Y:S01]  /*d8d0*/  HMMA.16816.F32.BF16 R24, R28, R4, RZ ;  /* 0x000000041c18723c */ /* 0x000fe200000418ff */
[----:B----4-:R-:W-:Y:S01]  /*d8e0*/  FFMA.FTZ R8, R45, UR4, R8 ;  /* 0x000000042d087c23 */ /* 0x010fe20008010008 */
[----:B------:R-:W-:Y:S01]  /*d8f0*/  IADD3 R73, R53, 0xd0, RZ ;  /* 0x000000d035497810 */ /* 0x000fe20007ffe0ff */
[----:B------:R-:W-:Y:S01]  /*d900*/  FFMA.FTZ R10, R45, UR4, R10 ;  /* 0x000000042d0a7c23 */ /* 0x000fe2000801000a */
[----:B------:R-:W-:Y:S01]  /*d910*/  FSEL R113, R9, -INF , !P3 ;  /* 0xff80000009717808 */ /* 0x000fe20005800000 */
[----:B------:R3:W4:Y:S01]  /*d920*/  I2F R47, R71 ;  /* 0x00000047002f7306 */ /* 0x0007220000201400 */
[----:B------:R-:W-:-:S02]  /*d930*/  FSEL R141, R8, -INF , !P5 ;  /* 0xff800000088d7808 */ /* 0x000fc40006800000 */
[----:B--2---:R-:W-:Y:S01]  /*d940*/  HMMA.16816.F32.BF16 R20, R12, R40, R20 ;  /* 0x000000280c14723c */ /* 0x004fe20000041814 */
[----:B------:R-:W-:Y:S02]  /*d950*/  FSEL R102, R10, -INF , !P4 ;  /* 0xff8000000a667808 */ /* 0x000fe40006000000 */
[----:B------:R-:W2:Y:S01]  /*d960*/  LDSM.16.M88.4 R8, [R205+0x4c00] ;  /* 0x004c0000cd08783b */ /* 0x000ea20000000200 */
[C---:B------:R-:W-:Y:S01]  /*d970*/  ISETP.GE.AND P1, PT, R71.reuse, R2, PT ;  /* 0x000000024700720c */ /* 0x040fe20003f26270 */
[----:B------:R-:W1:Y:S01]  /*d980*/  I2F R45, R73 ;  /* 0x00000049002d7306 */ /* 0x000e620000201400 */
[----:B------:R-:W-:Y:S02]  /*d990*/  ISETP.GE.AND P2, PT, R71, R0, PT ;  /* 0x000000004700720c */ /* 0x000fe40003f46270 */
[----:B------:R-:W-:Y:S01]  /*d9a0*/  IADD3 R41, R53, 0xc9, RZ ;  /* 0x000000c935297810 */ /* 0x000fe20007ffe0ff */
[----:B------:R-:W-:Y:S01]  /*d9b0*/  HMMA.16816.F32.BF16 R4, R28, R6, RZ ;  /* 0x000000061c04723c */ /* 0x000fe200000418ff */
[----:B------:R-:W-:-:S02]  /*d9c0*/  ISETP.GE.AND P5, PT, R73, R2, PT ;  /* 0x000000024900720c */ /* 0x000fc40003fa6270 */
[----:B------:R-:W-:Y:S01]  /*d9d0*/  ISETP.GE.AND P6, PT, R41, R2, PT ;  /* 0x000000022900720c */ /* 0x000fe20003fc6270 */
[----:B------:R-:W1:Y:S01]  /*d9e0*/  I2F R40, R41 ;  /* 0x0000002900287306 */ /* 0x000e620000201400 */
[----:B---3--:R-:W-:Y:S01]  /*d9f0*/  IADD3 R71, R53, 0xd1, RZ ;  /* 0x000000d135477810 */ /* 0x008fe20007ffe0ff */
[C---:B----4-:R-:W-:Y:S01]  /*da00*/  FFMA.FTZ R94, R47.reuse, UR4, R38 ;  /* 0x000000042f5e7c23 */ /* 0x050fe20008010026 */
[----:B------:R-:W-:Y:S01]  /*da10*/  P2R R46, PR, RZ, 0x40 ;  /* 0x00000040ff2e7803 */ /* 0x000fe20000000000 */
[----:B------:R-:W-:Y:S01]  /*da20*/  FFMA.FTZ R36, R47, UR4, R36 ;  /* 0x000000042f247c23 */ /* 0x000fe20008010024 */
[----:B------:R-:W-:Y:S01]  /*da30*/  ISETP.GE.AND P6, PT, R41, R0, PT ;  /* 0x000000002900720c */ /* 0x000fe20003fc6270 */
[----:B------:R-:W-:Y:S01]  /*da40*/  HMMA.16816.F32.BF16 R32, R12, R42, R32 ;  /* 0x0000002a0c20723c */ /* 0x000fe20000041820 */
[----:B------:R-:W-:Y:S01]  /*da50*/  FSEL R96, R96, -INF , !P0 ;  /* 0xff80000060607808 */ /* 0x000fe20004000000 */
[----:B------:R-:W3:Y:S01]  /*da60*/  I2F R38, R71 ;  /* 0x0000004700267306 */ /* 0x000ee20000201400 */
[----:B------:R-:W-:-:S02]  /*da70*/  FSEL R121, R36, -INF , !P1 ;  /* 0xff80000024797808 */ /* 0x000fc40004800000 */
[----:B-1----:R-:W-:Y:S01]  /*da80*/  FFMA.FTZ R20, R45, UR4, R20 ;  /* 0x000000042d147c23 */ /* 0x002fe20008010014 */
[----:B------:R-:W-:Y:S01]  /*da90*/  ISETP.GE.AND P0, PT, R71, R0, PT ;  /* 0x000000004700720c */ /* 0x000fe20003f06270 */
[----:B------:R-:W-:Y:S01]  /*daa0*/  FFMA.FTZ R22, R45, UR4, R22 ;  /* 0x000000042d167c23 */ /* 0x000fe20008010016 */
[C---:B------:R-:W-:Y:S01]  /*dab0*/  HMMA.16816.F32.BF16 R24, R12.reuse, R16, R24 ;  /* 0x000000100c18723c */ /* 0x040fe20000041818 */
[C---:B------:R-:W-:Y:S01]  /*dac0*/  IADD3 R43, R53.reuse, 0xd8, RZ ;  /* 0x000000d8352b7810 */ /* 0x040fe20007ffe0ff */
[----:B------:R-:W-:Y:S01]  /*dad0*/  FFMA.FTZ R39, R40, UR4, R39 ;  /* 0x0000000428277c23 */ /* 0x000fe20008010027 */
[----:B------:R-:W-:Y:S01]  /*dae0*/  FSEL R240, R20, -INF , !P5 ;  /* 0xff80000014f07808 */ /* 0x000fe20006800000 */
[----:B------:R-:W-:Y:S01]  /*daf0*/  FFMA.FTZ R37, R40, UR4, R37 ;  /* 0x0000000428257c23 */ /* 0x000fe20008010025 */
[----:B------:R-:W1:Y:S01]  /*db00*/  I2F R41, R43 ;  /* 0x0000002b00297306 */ /* 0x000e620000201400 */
[----:B------:R-:W-:Y:S02]  /*db10*/  FSEL R94, R94, -INF , !P2 ;  /* 0xff8000005e5e7808 */ /* 0x000fe40005000000 */
[----:B------:R-:W-:Y:S01]  /*db20*/  IADD3 R17, R53, 0xd9, RZ ;  /* 0x000000d935117810 */ /* 0x000fe20007ffe0ff */
[----:B------:R-:W-:Y:S01]  /*db30*/  HMMA.16816.F32.BF16 R4, R12, R18, R4 ;  /* 0x000000120c04723c */ /* 0x000fe20000041804 */
[----:B------:R-:W-:Y:S01]  /*db40*/  FSEL R86, R39, -INF , !P6 ;  /* 0xff80000027567808 */ /* 0x000fe20007000000 */
[C---:B---3--:R-:W-:Y:S01]  /*db50*/  FFMA.FTZ R23, R38.reuse, UR4, R23 ;  /* 0x0000000426177c23 */ /* 0x048fe20008010017 */
[----:B------:R-:W-:Y:S01]  /*db60*/  ISETP.GE.AND P6, PT, R17, R2, PT ;  /* 0x000000021100720c */ /* 0x000fe20003fc6270 */
[----:B------:R3:W4:Y:S01]  /*db70*/  I2F R36, R17 ;  /* 0x0000001100247306 */ /* 0x0007220000201400 */
[----:B------:R-:W-:Y:S01]  /*db80*/  FFMA.FTZ R21, R38, UR4, R21 ;  /* 0x0000000426157c23 */ /* 0x000fe20008010015 */
[----:B------:R-:W-:-:S02]  /*db90*/  ISETP.GE.AND P4, PT, R73, R0, PT ;  /* 0x000000004900720c */ /* 0x000fc40003f86270 */
[----:B------:R-:W-:Y:S02]  /*dba0*/  P2R R20, PR, RZ, 0x40 ;  /* 0x00000040ff147803 */ /* 0x000fe40000000000 */
[----:B------:R-:W-:Y:S02]  /*dbb0*/  ISETP.GE.AND P6, PT, R17, R0, PT ;  /* 0x000000001100720c */ /* 0x000fe40003fc6270 */
[----:B------:R-:W-:Y:S01]  /*dbc0*/  ISETP.GE.AND P3, PT, R71, R2, PT ;  /* 0x000000024700720c */ /* 0x000fe20003f66270 */
[----:B-1----:R-:W-:Y:S01]  /*dbd0*/  FFMA.FTZ R220, R41, UR4, R32 ;  /* 0x0000000429dc7c23 */ /* 0x002fe20008010020 */
[----:B------:R-:W-:Y:S01]  /*dbe0*/  ISETP.NE.AND P2, PT, R46, RZ, PT ;  /* 0x000000ff2e00720c */ /* 0x000fe20003f45270 */
[----:B------:R-:W1:Y:S01]  /*dbf0*/  S2R R32, SR_TID.X ;  /* 0x0000000000207919 */ /* 0x000e620000002100 */
[----:B------:R-:W-:Y:S01]  /*dc00*/  FSEL R76, R23, -INF , !P0 ;  /* 0xff800000174c7808 */ /* 0x000fe20004000000 */
[----:B------:R-:W-:Y:S01]  /*dc10*/  FFMA.FTZ R45, R41, UR4, R34 ;  /* 0x00000004292d7c23 */ /* 0x000fe20008010022 */
[----:B------:R-:W-:Y:S01]  /*dc20*/  FSEL R125, R37, -INF , !P2 ;  /* 0xff800000257d7808 */ /* 0x000fe20005000000 */
[----:B---3--:R-:W3:Y:S01]  /*dc30*/  LDSM.16.M88.4 R16, [R204+0x3c00] ;  /* 0x003c0000cc10783b */ /* 0x008ee20000000200 */
[----:B------:R-:W-:Y:S01]  /*dc40*/  FSEL R78, R22, -INF , !P4 ;  /* 0xff800000164e7808 */ /* 0x000fe20006000000 */
[C---:B----4-:R-:W-:Y:S01]  /*dc50*/  FFMA.FTZ R180, R36.reuse, UR4, R33 ;  /* 0x0000000424b47c23 */ /* 0x050fe20008010021 */
[----:B------:R-:W-:Y:S01]  /*dc60*/  FSEL R176, R21, -INF , !P3 ;  /* 0xff80000015b07808 */ /* 0x000fe20005800000 */
[----:B------:R-:W-:Y:S01]  /*dc70*/  FFMA.FTZ R35, R36, UR4, R35 ;  /* 0x0000000424237c23 */ /* 0x000fe20008010023 */
[----:B------:R-:W-:Y:S01]  /*dc80*/  ISETP.NE.AND P0, PT, R20, RZ, PT ;  /* 0x000000ff1400720c */ /* 0x000fe20003f05270 */
[----:B------:R-:W-:-:S04]  /*dc90*/  DEPBAR.LE SB0, 0x0 ;  /* 0x000080000000791a */ /* 0x000fc80000000000 */
[----:B------:R-:W-:Y:S01]  /*dca0*/  IADD3 R37, R53, 0xe0, RZ ;  /* 0x000000e035257810 */ /* 0x000fe20007ffe0ff */
[C---:B--2---:R-:W-:Y:S01]  /*dcb0*/  HMMA.16816.F32.BF16 R20, R28.reuse, R8, RZ ;  /* 0x000000081c14723c */ /* 0x044fe200000418ff */
[-C--:B------:R-:W-:Y:S02]  /*dcc0*/  ISETP.GE.AND P1, PT, R43, R2.reuse, PT ;  /* 0x000000022b00720c */ /* 0x080fe40003f26270 */
[C---:B------:R-:W-:Y:S02]  /*dcd0*/  ISETP.GE.AND P5, PT, R37.reuse, R2, PT ;  /* 0x000000022500720c */ /* 0x040fe40003fa6270 */
[-C--:B------:R-:W-:Y:S02]  /*dce0*/  ISETP.GE.AND P4, PT, R37, R0.reuse, PT ;  /* 0x000000002500720c */ /* 0x080fe40003f86270 */
[----:B------:R-:W2:Y:S01]  /*dcf0*/  I2F R37, R37 ;  /* 0x0000002500257306 */ /* 0x000ea20000201400 */
[----:B------:R-:W-:Y:S01]  /*dd00*/  ISETP.GE.AND P2, PT, R43, R0, PT ;  /* 0x000000002b00720c */ /* 0x000fe20003f46270 */
[----:B------:R-:W-:Y:S01]  /*dd10*/  HMMA.16816.F32.BF16 R8, R28, R10, RZ ;  /* 0x0000000a1c08723c */ /* 0x000fe200000418ff */
[----:B------:R-:W-:-:S02]  /*dd20*/  IADD3 R43, R53, 0xe1, RZ ;  /* 0x000000e1352b7810 */ /* 0x000fc40007ffe0ff */
[----:B------:R-:W-:Y:S02]  /*dd30*/  IADD3 R39, R53, 0xe8, RZ ;  /* 0x000000e835277810 */ /* 0x000fe40007ffe0ff */
[----:B------:R-:W-:Y:S01]  /*dd40*/  FSEL R220, R220, -INF , !P1 ;  /* 0xff800000dcdc7808 */ /* 0x000fe20004800000 */
[----:B------:R4:W1:Y:S01]  /*dd50*/  I2F R34, R43 ;  /* 0x0000002b00227306 */ /* 0x0008620000201400 */
[C---:B------:R-:W-:Y:S02]  /*dd60*/  ISETP.GE.AND P3, PT, R43.reuse, R2, PT ;  /* 0x000000022b00720c */ /* 0x040fe40003f66270 */
[----:B------:R-:W-:Y:S02]  /*dd70*/  ISETP.GE.AND P1, PT, R43, R0, PT ;  /* 0x000000002b00720c */ /* 0x000fe40003f26270 */
[C---:B------:R-:W-:Y:S02]  /*dd80*/  IADD3 R41, R53.reuse, 0xe9, RZ ;  /* 0x000000e935297810 */ /* 0x040fe40007ffe0ff */
[----:B------:R-:W-:Y:S01]  /*dd90*/  IADD3 R31, R53, 0xf0, RZ ;  /* 0x000000f0351f7810 */ /* 0x000fe20007ffe0ff */
[----:B------:R-:W1:Y:S01]  /*dda0*/  I2F R33, R39 ;  /* 0x0000002700217306 */ /* 0x000e620000201400 */
[----:B--2---:R-:W-:Y:S01]  /*ddb0*/  FFMA.FTZ R162, R37, UR4, R24 ;  /* 0x0000000425a27c23 */ /* 0x004fe20008010018 */
[----:B------:R-:W-:-:S02]  /*ddc0*/  FSEL R44, R35, -INF , !P6 ;  /* 0xff800000232c7808 */ /* 0x000fc40007000000 */
[-C--:B------:R-:W-:Y:S01]  /*ddd0*/  ISETP.GE.AND P6, PT, R41, R2.reuse, PT ;  /* 0x000000022900720c */ /* 0x080fe20003fc6270 */
[C---:B---3--:R-:W-:Y:S01]  /*dde0*/  HMMA.16816.F32.BF16 R20, R12.reuse, R16, R20 ;  /* 0x000000100c14723c */ /* 0x048fe20000041814 */
[----:B------:R-:W-:Y:S01]  /*ddf0*/  FSEL R162, R162, -INF , !P5 ;  /* 0xff800000a2a27808 */ /* 0x000fe20006800000 */
[----:B----4-:R-:W-:Y:S01]  /*de00*/  FFMA.FTZ R43, R37, UR4, R26 ;  /* 0x00000004252b7c23 */ /* 0x010fe2000801001a */
[----:B------:R-:W2:Y:S01]  /*de10*/  I2F R24, R41 ;  /* 0x0000002900187306 */ /* 0x000ea20000201400 */
[C---:B-1----:R-:W-:Y:S01]  /*de20*/  FFMA.FTZ R130, R34.reuse, UR4, R25 ;  /* 0x0000000422827c23 */ /* 0x042fe20008010019 */
[----:B------:R-:W-:Y:S01]  /*de30*/  SHF.R.S32.HI R25, RZ, 0x1f, R32 ;  /* 0x0000001fff197819 */ /* 0x000fe20000011420 */
[----:B------:R-:W-:Y:S01]  /*de40*/  FFMA.FTZ R42, R34, UR4, R27 ;  /* 0x00000004222a7c23 */ /* 0x000fe2000801001b */
[----:B------:R-:W-:Y:S01]  /*de50*/  FSEL R43, R43, -INF , !P4 ;  /* 0xff8000002b2b7808 */ /* 0x000fe20006000000 */
[----:B------:R-:W-:Y:S01]  /*de60*/  HMMA.16816.F32.BF16 R8, R12, R18, R8 ;  /* 0x000000120c08723c */ /* 0x000fe20000041808 */
[----:B------:R-:W-:Y:S01]  /*de70*/  ISETP.GE.AND P4, PT, R31, R2, PT ;  /* 0x000000021f00720c */ /* 0x000fe20003f86270 */
[----:B------:R-:W-:Y:S01]  /*de80*/  FFMA.FTZ R4, R33, UR4, R4 ;  /* 0x0000000421047c23 */ /* 0x000fe20008010004 */
[----:B------:R-:W1:Y:S01]  /*de90*/  I2F R29, R31 ;  /* 0x0000001f001d7306 */ /* 0x000e620000201400 */
[----:B------:R-:W-:Y:S01]  /*dea0*/  IADD3 R27, R53, 0xf1, RZ ;  /* 0x000000f1351b7810 */ /* 0x000fe20007ffe0ff */
[----:B------:R-:W-:Y:S01]  /*deb0*/  FFMA.FTZ R6, R33, UR4, R6 ;  /* 0x0000000421067c23 */ /* 0x000fe20008010006 */
[----:B------:R-:W-:-:S02]  /*dec0*/  P2R R30, PR, RZ, 0x10 ;  /* 0x00000010ff1e7803 */ /* 0x000fc40000000000 */
[----:B------:R-:W-:Y:S02]  /*ded0*/  FSEL R130, R130, -INF , !P3 ;  /* 0xff80000082827808 */ /* 0x000fe40005800000 */
[----:B------:R-:W-:Y:S01]  /*dee0*/  ISETP.NE.AND P3, PT, R30, RZ, PT ;  /* 0x000000ff1e00720c */ /* 0x000fe20003f65270 */
[----:B------:R-:W3:Y:S01]  /*def0*/  I2F R16, R27 ;  /* 0x0000001b00107306 */ /* 0x000ee20000201400 */
[----:B------:R-:W-:Y:S01]  /*df00*/  ISETP.GE.AND P5, PT, R41, R0, PT ;  /* 0x000000002900720c */ /* 0x000fe20003fa6270 */
[C---:B--2---:R-:W-:Y:S01]  /*df10*/  FFMA.FTZ R5, R24.reuse, UR4, R5 ;  /* 0x0000000418057c23 */ /* 0x044fe20008010005 */
[----:B------:R-:W-:Y:S01]  /*df20*/  LEA.HI R30, R25, R32, RZ, 0x4 ;  /* 0x00000020191e7211 */ /* 0x000fe200078f20ff */
[----:B------:R-:W-:Y:S01]  /*df30*/  FFMA.FTZ R7, R24, UR4, R7 ;  /* 0x0000000418077c23 */ /* 0x000fe20008010007 */
[----:B------:R-:W-:Y:S02]  /*df40*/  FSEL R45, R45, -INF , !P2 ;  /* 0xff8000002d2d7808 */ /* 0x000fe40005000000 */
[----:B------:R-:W-:Y:S01]  /*df50*/  ISETP.GE.AND P2, PT, R39, R2, PT ;  /* 0x000000022700720c */ /* 0x000fe20003f46270 */
[C---:B-1----:R-:W-:Y:S01]  /*df60*/  FFMA.FTZ R22, R29.reuse, UR4, R22 ;  /* 0x000000041d167c23 */ /* 0x042fe20008010016 */
[----:B------:R-:W-:Y:S01]  /*df70*/  P2R R28, PR, RZ, 0x40 ;  /* 0x00000040ff1c7803 */ /* 0x000fe20000000000 */
[----:B------:R-:W-:Y:S01]  /*df80*/  FFMA.FTZ R20, R29, UR4, R20 ;  /* 0x000000041d147c23 */ /* 0x000fe20008010014 */
[----:B------:R-:W-:-:S02]  /*df90*/  P2R R26, PR, RZ, 0x20 ;  /* 0x00000020ff1a7803 */ /* 0x000fc40000000000 */
[----:B------:R-:W-:Y:S02]  /*dfa0*/  LOP3.LUT R35, R30, 0xfffffff0, RZ, 0xc0, !PT ;  /* 0xfffffff01e237812 */ /* 0x000fe400078ec0ff */
[----:B------:R-:W-:Y:S01]  /*dfb0*/  FSEL R42, R42, -INF , !P1 ;  /* 0xff8000002a2a7808 */ /* 0x000fe20004800000 */
[----:B---3--:R-:W-:Y:S01]  /*dfc0*/  FFMA.FTZ R21, R16, UR4, R21 ;  /* 0x0000000410157c23 */ /* 0x008fe20008010015 */
[----:B------:R-:W-:Y:S01]  /*dfd0*/  ISETP.NE.AND P1, PT, R28, RZ, PT ;  /* 0x000000ff1c00720c */ /* 0x000fe20003f25270 */
[----:B------:R-:W-:Y:S01]  /*dfe0*/  FFMA.FTZ R23, R16, UR4, R23 ;  /* 0x0000000410177c23 */ /* 0x000fe20008010017 */
[----:B------:R-:W-:Y:S01]  /*dff0*/  FSEL R104, R4, -INF , !P2 ;  /* 0xff80000004687808 */ /* 0x000fe20005000000 */
[----:B------:R-:W-:Y:S01]  /*e000*/  BAR.SYNC.DEFER_BLOCKING 0x0 ;  /* 0x0000000000007b1d */ /* 0x000fe20000010000 */
[----:B------:R-:W-:Y:S01]  /*e010*/  ISETP.NE.AND P2, PT, R26, RZ, PT ;  /* 0x000000ff1a00720c */ /* 0x000fe20003f45270 */
[----:B------:R-:W-:Y:S01]  /*e020*/  IMAD.IADD R26, R32, 0x1, -R35 ;  /* 0x00000001201a7824 */ /* 0x000fe200078e0a23 */
[----:B------:R-:W-:-:S02]  /*e030*/  ISETP.GE.AND P4, PT, R27, R2, PT ;  /* 0x000000021b00720c */ /* 0x000fc40003f86270 */
[----:B------:R-:W-:Y:S02]  /*e040*/  FSEL R180, R180, -INF , !P0 ;  /* 0xff800000b4b47808 */ /* 0x000fe40004000000 */
[-C--:B------:R-:W-:Y:S02]  /*e050*/  ISETP.GE.AND P0, PT, R39, R0.reuse, PT ;  /* 0x000000002700720c */ /* 0x080fe40003f06270 */
[----:B------:R-:W-:Y:S02]  /*e060*/  ISETP.GE.AND P6, PT, R31, R0, PT ;  /* 0x000000001f00720c */ /* 0x000fe40003fc6270 */
[----:B------:R-:W-:Y:S02]  /*e070*/  FSEL R88, R5, -INF , !P1 ;  /* 0xff80000005587808 */ /* 0x000fe40004800000 */
[C---:B------:R-:W-:Y:S02]  /*e080*/  IADD3 R31, R53.reuse, 0xf8, RZ ;  /* 0x000000f8351f7810 */ /* 0x040fe40007ffe0ff */
[----:B------:R-:W-:-:S02]  /*e090*/  IADD3 R5, R53, 0xf9, RZ ;  /* 0x000000f935057810 */ /* 0x000fc40007ffe0ff */
[----:B------:R-:W-:Y:S01]  /*e0a0*/  P2R R17, PR, RZ, 0x10 ;  /* 0x00000010ff117803 */ /* 0x000fe20000000000 */
[----:B------:R-:W1:Y:S01]  /*e0b0*/  I2F R13, R31 ;  /* 0x0000001f000d7306 */ /* 0x000e620000201400 */
[----:B------:R-:W-:Y:S02]  /*e0c0*/  SHF.R.S32.HI R15, RZ, 0x1f, R26 ;  /* 0x0000001fff0f7819 */ /* 0x000fe4000001141a */
[----:B------:R-:W-:Y:S02]  /*e0d0*/  FSEL R41, R6, -INF , !P0 ;  /* 0xff80000006297808 */ /* 0x000fe40004000000 */
[----:B------:R-:W-:Y:S02]  /*e0e0*/  FSEL R39, R22, -INF , !P6 ;  /* 0xff80000016277808 */ /* 0x000fe40007000000 */
[----:B------:R-:W-:Y:S01]  /*e0f0*/  ISETP.NE.AND P6, PT, R17, RZ, PT ;  /* 0x000000ff1100720c */ /* 0x000fe20003fc5270 */
[----:B------:R-:W2:Y:S01]  /*e100*/  I2F R6, R5 ;  /* 0x0000000500067306 */ /* 0x000ea20000201400 */
[----:B------:R-:W-:-:S02]  /*e110*/  LEA.HI R12, R15, R26, RZ, 0x3 ;  /* 0x0000001a0f0c7211 */ /* 0x000fc400078f18ff */
[----:B------:R-:W-:Y:S02]  /*e120*/  LEA.HI R4, R26, R26, RZ, 0x1 ;  /* 0x0000001a1a047211 */ /* 0x000fe400078f08ff */
[----:B------:R-:W-:Y:S01]  /*e130*/  FSEL R48, R21, -INF , !P6 ;  /* 0xff80000015307808 */ /* 0x000fe20007000000 */
[----:B------:R-:W-:Y:S01]  /*e140*/  IMAD.SHL.U32 R12, R12, 0x20, RZ ;  /* 0x000000200c0c7824 */ /* 0x000fe200078e00ff */
[----:B------:R-:W-:Y:S01]  /*e150*/  PLOP3.LUT P6, PT, PT, PT, UP0, 0x80, 0x0 ;  /* 0x000000000000781c */ /* 0x000fe20003fcf008 */
[C---:B-1----:R-:W-:Y:S01]  /*e160*/  FFMA.FTZ R8, R13.reuse, UR4, R8 ;  /* 0x000000040d087c23 */ /* 0x042fe20008010008 */
[----:B------:R-:W-:Y:S01]  /*e170*/  LOP3.LUT R15, R4, 0x7fffffe, RZ, 0xc0, !PT ;  /* 0x07fffffe040f7812 */ /* 0x000fe200078ec0ff */
[----:B------:R-:W-:Y:S01]  /*e180*/  FFMA.FTZ R10, R13, UR4, R10 ;  /* 0x000000040d0a7c23 */ /* 0x000fe2000801000a */
[----:B------:R-:W-:Y:S02]  /*e190*/  LOP3.LUT R12, R12, 0xffffff00, RZ, 0xc0, !PT ;  /* 0xffffff000c0c7812 */ /* 0x000fe400078ec0ff */
[----:B------:R-:W-:Y:S01]  /*e1a0*/  FSEL R82, R20, -INF , !P3 ;  /* 0xff80000014527808 */ /* 0x000fe20005800000 */
[----:B------:R-:W-:Y:S01]  /*e1b0*/  IMAD.IADD R15, R26, 0x1, -R15 ;  /* 0x000000011a0f7824 */ /* 0x000fe200078e0a0f */
[C---:B------:R-:W-:Y:S01]  /*e1c0*/  ISETP.GE.AND P3, PT, R5.reuse, R2, PT ;  /* 0x000000020500720c */ /* 0x040fe20003f66270 */
[C---:B--2---:R-:W-:Y:S01]  /*e1d0*/  FFMA.FTZ R9, R6.reuse, UR4, R9 ;  /* 0x0000000406097c23 */ /* 0x044fe20008010009 */
[-C--:B------:R-:W-:Y:S01]  /*e1e0*/  ISETP.GE.AND P0, PT, R5, R0.reuse, PT ;  /* 0x000000000500720c */ /* 0x080fe20003f06270 */
[----:B------:R-:W-:Y:S01]  /*e1f0*/  FFMA.FTZ R5, R3, UR4, R50 ;  /* 0x0000000403057c23 */ /* 0x000fe20008010032 */
[----:B------:R-:W-:Y:S01]  /*e200*/  FSEL R40, R7, -INF , !P2 ;  /* 0xff80000007287808 */ /* 0x000fe20005000000 */
[----:B------:R-:W-:Y:S01]  /*e210*/  FFMA.FTZ R11, R6, UR4, R11 ;  /* 0x00000004060b7c23 */ /* 0x000fe2000801000b */
[----:B------:R-:W-:Y:S01]  /*e220*/  ISETP.GE.AND P5, PT, R27, R0, PT ;  /* 0x000000001b00720c */ /* 0x000fe20003fa6270 */
[----:B------:R-:W-:Y:S01]  /*e230*/  IMAD R12, R15, 0x20, R12 ;  /* 0x000000200f0c7824 */ /* 0x000fe200078e020c */
[----:B------:R-:W-:-:S02]  /*e240*/  ISETP.GE.AND P4, PT, R31, R2, PT ;  /* 0x000000021f00720c */ /* 0x000fc40003f86270 */
[-C--:B------:R-:W-:Y:S01]  /*e250*/  ISETP.GE.AND P1, PT, R31, R0.reuse, PT ;  /* 0x000000001f00720c */ /* 0x080fe20003f26270 */
[----:B------:R-:W-:Y:S01]  /*e260*/  IMAD.IADD R235, R55, 0x1, R12 ;  /* 0x0000000137eb7824 */ /* 0x000fe200078e020c */
[----:B------:R-:W-:Y:S02]  /*e270*/  ISETP.GE.AND P2, PT, R53, R0, PT ;  /* 0x000000003500720c */ /* 0x000fe40003f46270 */
[----:B------:R-:W-:Y:S02]  /*e280*/  IADD3 R3, R204, 0x3c00, RZ ;  /* 0x00003c00cc037810 */ /* 0x000fe40007ffe0ff */
[----:B------:R-:W-:Y:S02]  /*e290*/  FSEL R38, R23, -INF , !P5 ;  /* 0xff80000017267808 */ /* 0x000fe40006800000 */
[----:B------:R-:W-:Y:S02]  /*e2a0*/  FSEL R47, R8, -INF , !P4 ;  /* 0xff800000082f7808 */ /* 0x000fe40006000000 */
[----:B------:R-:W-:-:S02]  /*e2b0*/  FSEL R37, R10, -INF , !P1 ;  /* 0xff8000000a257808 */ /* 0x000fc40004800000 */
[----:B------:R-:W-:Y:S02]  /*e2c0*/  FSEL R5, R5, -INF , !P2 ;  /* 0xff80000005057808 */ /* 0x000fe40005000000 */
[----:B------:R-:W-:Y:S02]  /*e2d0*/  FSEL R46, R9, -INF , !P3 ;  /* 0xff800000092e7808 */ /* 0x000fe40005800000 */
        /* <DEDUP_REMOVED lines=64> */
.L_x_2694:
[----:B------:R-:W-:-:S05]  /*e6e0*/  IMAD.MOV.U32 R7, RZ, RZ, c[0x0][0x198] ;  /* 0x00006600ff077624 */ /* 0x000fca00078e00ff */
[----:B------:R-:W-:-:S04]  /*e6f0*/  LEA R7, -R7, RZ, 0x8 ;  /* 0x000000ff07077211 */ /* 0x000fc800078e41ff */
[----:B------:R-:W-:Y:S02]  /*e700*/  SHF.R.S32.HI R6, RZ, 0x1f, R7 ;  /* 0x0000001fff067819 */ /* 0x000fe40000011407 */
.L_x_2695:
[----:B------:R-:W-:Y:S01]  /*e710*/  LEA.HI R8, R25, R32, RZ, 0x2 ;  /* 0x0000002019087211 */ /* 0x000fe200078f10ff */
[----:B------:R-:W-:Y:S01]  /*e720*/  ULDC.64 UR6, c[0x0][0x198] ;  /* 0x0000660000067ab9 */ /* 0x000fe20000000a00 */
[----:B------:R-:W-:Y:S01]  /*e730*/  ISETP.GE.AND P0, PT, R188, c[0x0][0x220], PT ;  /* 0x00008800bc007a0c */ /* 0x000fe20003f06270 */
[----:B------:R-:W-:Y:S01]  /*e740*/  USHF.L.U32 UR15, UR6, 0x5, URZ ;  /* 0x00000005060f7899 */ /* 0x000fe2000800063f */
[----:B------:R-:W-:Y:S01]  /*e750*/  SHF.R.S32.HI R8, RZ, 0x2, R8 ;  /* 0x00000002ff087819 */ /* 0x000fe20000011408 */
[----:B------:R-:W-:Y:S01]  /*e760*/  UMOV UR14, 0x5 ;  /* 0x00000005000e7882 */ /* 0x000fe20000000000 */
[----:B------:R-:W-:Y:S01]  /*e770*/  BSSY B0, `(.L_x_2696) ;  /* 0x000006b000007945 */ /* 0x000fe20003800000 */
[----:B------:R-:W-:Y:S01]  /*e780*/  USHF.L.U64.HI UR7, UR6, UR14, UR7 ;  /* 0x0000000e06077299 */ /* 0x000fe20008010207 */
[----:B------:R-:W-:-:S05]  /*e790*/  SHF.R.S32.HI R23, RZ, 0x1f, R8 ;  /* 0x0000001fff177819 */ /* 0x000fca0000011408 */
[----:B------:R-:W-:Y:S02]  /*e7a0*/  IMAD R23, R23, c[0x0][0x198], RZ ;  /* 0x0000660017177a24 */ /* 0x000fe400078e02ff */
[C---:B------:R-:W-:Y:S01]  /*e7b0*/  @!P0 LEA R10, P1, R7.reuse, R232, 0x1 ;  /* 0x000000e8070a8211 */ /* 0x040fe200078208ff */
[----:B------:R-:W-:Y:S01]  /*e7c0*/  @!P0 IMAD.MOV.U32 R15, RZ, RZ, c[0x0][0x198] ;  /* 0x00006600ff0f8624 */ /* 0x000fe200078e00ff */
[C---:B------:R-:W-:Y:S01]  /*e7d0*/  @!P0 IADD3 R12, P5, P4, R7.reuse, UR15, R134 ;  /* 0x0000000f070c8c10 */ /* 0x040fe2000fcbe086 */
[----:B------:R-:W-:Y:S01]  /*e7e0*/  IMAD R23, R8, c[0x0][0x19c], R23 ;  /* 0x0000670008177a24 */ /* 0x000fe200078e0217 */
[----:B------:R-:W-:Y:S01]  /*e7f0*/  @!P0 LEA.HI.X R11, R7, R233, R6, 0x1, P1 ;  /* 0x000000e9070b8211 */ /* 0x000fe200008f0c06 */
[----:B------:R-:W-:Y:S01]  /*e800*/  @!P0 IMAD.MOV.U32 R13, RZ, RZ, c[0x0][0x198] ;  /* 0x00006600ff0d8624 */ /* 0x000fe200078e00ff */
[----:B------:R1:W-:Y:S01]  /*e810*/  @P0 STS [R212+0x1000], RZ ;  /* 0x001000ffd4000388 */ /* 0x0003e20000000800 */
[----:B------:R-:W-:Y:S01]  /*e820*/  IMAD.IADD R23, R135, 0x1, R23 ;  /* 0x0000000187177824 */ /* 0x000fe200078e0217 */
[C---:B------:R-:W-:Y:S01]  /*e830*/  @!P0 LEA R8, P2, R15.reuse, R134, 0x6 ;  /* 0x000000860f088211 */ /* 0x040fe200078430ff */
[----:B------:R-:W-:Y:S01]  /*e840*/  @!P0 IMAD.MOV.U32 R9, RZ, RZ, c[0x0][0x19c] ;  /* 0x00006700ff098624 */ /* 0x000fe200078e00ff */
[----:B------:R1:W-:Y:S01]  /*e850*/  @P0 STS [R212+0x1004], RZ ;  /* 0x001004ffd4000388 */ /* 0x0003e20000000800 */
[----:B------:R-:W-:Y:S01]  /*e860*/  @!P0 IMAD.MOV.U32 R17, RZ, RZ, c[0x0][0x19c] ;  /* 0x00006700ff118624 */ /* 0x000fe200078e00ff */
[----:B------:R-:W-:Y:S01]  /*e870*/  @!P0 LEA R28, P3, R12, c[0x0][0x168], 0x1 ;  /* 0x00005a000c1c8a11 */ /* 0x000fe200078608ff */
[----:B------:R-:W-:Y:S01]  /*e880*/  @!P0 IMAD.MOV.U32 R20, RZ, RZ, c[0x0][0x198] ;  /* 0x00006600ff148624 */ /* 0x000fe200078e00ff */
[----:B------:R1:W-:Y:S01]  /*e890*/  @P0 STS.64 [R212+0x1008], RZ ;  /* 0x001008ffd4000388 */ /* 0x0003e20000000a00 */
[----:B------:R-:W-:Y:S01]  /*e8a0*/  @!P0 LEA.HI.X R9, R15, R23, R9, 0x6, P2 ;  /* 0x000000170f098211 */ /* 0x000fe200010f3409 */
[----:B------:R-:W-:Y:S01]  /*e8b0*/  @!P0 IMAD.MOV.U32 R18, RZ, RZ, c[0x0][0x198] ;  /* 0x00006600ff128624 */ /* 0x000fe200078e00ff */
[----:B------:R-:W-:Y:S01]  /*e8c0*/  @!P0 IADD3 R15, P2, R7, R8, RZ ;  /* 0x00000008070f8210 */ /* 0x000fe20007f5e0ff */
[----:B------:R-:W-:Y:S01]  /*e8d0*/  @!PT LDS RZ, [RZ] ;  /* 0x00000000fffff984 */ /* 0x000fe20000000800 */
[----:B------:R-:W-:Y:S01]  /*e8e0*/  @!PT LDS RZ, [RZ] ;  /* 0x00000000fffff984 */ /* 0x000fe20000000800 */
[----:B------:R-:W-:Y:S01]  /*e8f0*/  @!PT LDS RZ, [RZ] ;  /* 0x00000000fffff984 */ /* 0x000fe20000000800 */
[----:B------:R2:W-:Y:S01]  /*e900*/  @!P0 LDGSTS.E.BYPASS.LTC128B.128 [R212+0x1000], [R10.64] ;  /* 0x010000000ad48fae */ /* 0x0005e2000b901d4a */
[----:B------:R-:W-:-:S02]  /*e910*/  @!P0 IMAD.MOV.U32 R25, RZ, RZ, c[0x0][0x198] ;  /* 0x00006600ff198624 */ /* 0x000fc400078e00ff */
[----:B------:R-:W-:Y:S01]  /*e920*/  @!P0 IMAD.MOV.U32 R22, RZ, RZ, R134 ;  /* 0x000000ffff168224 */ /* 0x000fe200078e0086 */
[----:B------:R1:W-:Y:S01]  /*e930*/  @P0 STS.128 [R212+0x1800], RZ ;  /* 0x001800ffd4000388 */ /* 0x0003e20000000c00 */
[----:B------:R-:W-:Y:S02]  /*e940*/  @!P0 IMAD.X R8, R6, 0x1, R9, P2 ;  /* 0x0000000106088824 */ /* 0x000fe400010e0609 */
[----:B------:R-:W-:-:S04]  /*e950*/  @!P0 IMAD.WIDE.U32 R24, R25, 0x60, R22 ;  /* 0x0000006019188825 */ /* 0x000fc800078e0016 */
[----:B------:R-:W-:-:S04]  /*e960*/  @!P0 IMAD.MOV.U32 R9, RZ, RZ, c[0x0][0x19c] ;  /* 0x00006700ff098624 */ /* 0x000fc800078e00ff */
[----:B------:R-:W-:Y:S01]  /*e970*/  @!P0 IMAD R9, R9, 0xc0, RZ ;  /* 0x000000c009098824 */ /* 0x000fe200078e02ff */
[C---:B--2---:R-:W-:Y:S02]  /*e980*/  @!P0 LEA R10, P1, R13.reuse, R134, 0x7 ;  /* 0x000000860d0a8211 */ /* 0x044fe400078238ff */
[----:B------:R-:W-:Y:S02]  /*e990*/  @!P0 IADD3.X R11, R6, UR7, R23, P5, P4 ;  /* 0x00000007060b8c10 */ /* 0x000fe4000afe8417 */
[----:B------:R-:W-:Y:S01]  /*e9a0*/  @!P0 LEA.HI.X R17, R13, R23, R17, 0x7, P1 ;  /* 0x000000170d118211 */ /* 0x000fe200008f3c11 */
[----:B------:R-:W-:Y:S01]  /*e9b0*/  @!P0 IMAD.MOV.U32 R13, RZ, RZ, R23 ;  /* 0x000000ffff0d8224 */ /* 0x000fe200078e0017 */
[----:B------:R-:W-:Y:S01]  /*e9c0*/  @!P0 LEA.HI.X R29, R12, c[0x0][0x16c], R11, 0x1, P3 ;  /* 0x00005b000c1d8a11 */ /* 0x000fe200018f0c0b */
[----:B------:R-:W-:Y:S01]  /*e9d0*/  @!P0 IMAD.MOV.U32 R12, RZ, RZ, R134 ;  /* 0x000000ffff0c8224 */ /* 0x000fe200078e0086 */
[----:B------:R-:W-:Y:S01]  /*e9e0*/  @!P0 LEA R26, P1, R15, c[0x0][0x168], 0x1 ;  /* 0x00005a000f1a8a11 */ /* 0x000fe200078208ff */
[----:B------:R-:W-:-:S02]  /*e9f0*/  @!P0 IMAD.MOV.U32 R11, RZ, RZ, c[0x0][0x19c] ;  /* 0x00006700ff0b8624 */ /* 0x000fc400078e00ff */
[----:B------:R-:W-:Y:S01]  /*ea00*/  @!P0 IMAD.WIDE.U32 R20, R20, 0xa0, R12 ;  /* 0x000000a014148825 */ /* 0x000fe200078e000c */
[----:B------:R-:W-:Y:S01]  /*ea10*/  @!P0 LEA.HI.X R27, R15, c[0x0][0x16c], R8, 0x1, P1 ;  /* 0x00005b000f1b8a11 */ /* 0x000fe200008f0c08 */
[----:B------:R-:W-:Y:S01]  /*ea20*/  @!PT LDS RZ, [RZ] ;  /* 0x00000000fffff984 */ /* 0x000fe20000000800 */
[----:B------:R-:W-:Y:S01]  /*ea30*/  @!PT LDS RZ, [RZ] ;  /* 0x00000000fffff984 */ /* 0x000fe20000000800 */
[----:B------:R-:W-:Y:S01]  /*ea40*/  @!PT LDS RZ, [RZ] ;  /* 0x00000000fffff984 */ /* 0x000fe20000000800 */
[----:B------:R1:W-:Y:S01]  /*ea50*/  @!P0 LDGSTS.E.BYPASS.LTC128B.128 [R212+0x1800], [R28.64] ;  /* 0x018000001cd48fae */ /* 0x0003e2000b901d4a */
[C---:B------:R-:W-:Y:S01]  /*ea60*/  @!P0 IADD3 R15, P1, R7.reuse, R10, RZ ;  /* 0x0000000a070f8210 */ /* 0x040fe20007f3e0ff */
[----:B------:R-:W-:Y:S01]  /*ea70*/  @!P0 IMAD.WIDE.U32 R18, R18, 0xc0, R12 ;  /* 0x000000c012128825 */ /* 0x000fe200078e000c */
[C---:B------:R-:W-:Y:S01]  /*ea80*/  @!P0 IADD3 R8, P3, R7.reuse, R24, RZ ;  /* 0x0000001807088210 */ /* 0x040fe20007f7e0ff */
[----:B------:R1:W-:Y:S01]  /*ea90*/  @P0 STS.128 [R212+0x2000], RZ ;  /* 0x002000ffd4000388 */ /* 0x0003e20000000c00 */
[----:B------:R-:W-:Y:S01]  /*eaa0*/  @!P0 IADD3 R12, P2, R7, R20, RZ ;  /* 0x00000014070c8210 */ /* 0x000fe20007f5e0ff */
[----:B------:R-:W-:Y:S01]  /*eab0*/  @!P0 IMAD.MOV.U32 R13, RZ, RZ, c[0x0][0x19c] ;  /* 0x00006700ff0d8624 */ /* 0x000fe200078e00ff */
[----:B------:R-:W-:Y:S01]  /*eac0*/  @!P0 LEA R16, P4, R15, c[0x0][0x168], 0x1 ;  /* 0x00005a000f108a11 */ /* 0x000fe200078808ff */
[----:B------:R-:W-:Y:S01]  /*ead0*/  @!P0 IMAD R11, R11, 0xa0, RZ ;  /* 0x000000a00b0b8824 */ /* 0x000fe200078e02ff */
[----:B------:R-:W-:Y:S01]  /*eae0*/  @!PT LDS RZ, [RZ] ;  /* 0x00000000fffff984 */ /* 0x000fe20000000800 */
[----:B------:R-:W-:Y:S01]  /*eaf0*/  @!PT LDS RZ, [RZ] ;  /* 0x00000000fffff984 */ /* 0x000fe20000000800 */
[----:B------:R-:W-:Y:S01]  /*eb00*/  @!PT LDS RZ, [RZ] ;  /* 0x00000000fffff984 */ /* 0x000fe20000000800 */
[----:B------:R1:W-:Y:S01]  /*eb10*/  @!P0 LDGSTS.E.BYPASS.LTC128B.128 [R212+0x2000], [R26.64] ;  /* 0x020000001ad48fae */ /* 0x0003e2000b901d4a */
[----:B------:R-:W-:-:S02]  /*eb20*/  @!P0 IMAD R13, R13, 0x60, RZ ;  /* 0x000000600d0d8824 */ /* 0x000fc400078e02ff */
[C---:B------:R-:W-:Y:S01]  /*eb30*/  @!P0 IMAD.X R10, R6.reuse, 0x1, R17, P1 ;  /* 0x00000001060a8824 */ /* 0x040fe200008e0611 */
[----:B------:R-:W-:Y:S01]  /*eb40*/  @!P0 IADD3 R14, P1, R7, R18, RZ ;  /* 0x00000012070e8210 */ /* 0x000fe20007f3e0ff */
[----:B------:R1:W-:Y:S01]  /*eb50*/  @P0 STS.128 [R212+0x2800], RZ ;  /* 0x002800ffd4000388 */ /* 0x0003e20000000c00 */
[----:B------:R-:W-:Y:S02]  /*eb60*/  @!P0 IADD3.X R13, R6, R25, R13, P3, !PT ;  /* 0x00000019060d8210 */ /* 0x000fe40001ffe40d */
[----:B------:R-:W-:Y:S02]  /*eb70*/  @!P0 LEA R20, P3, R8, c[0x0][0x168], 0x1 ;  /* 0x00005a0008148a11 */ /* 0x000fe400078608ff */
[----:B------:R-:W-:Y:S02]  /*eb80*/  @!P0 IADD3.X R11, R6, R21, R11, P2, !PT ;  /* 0x00000015060b8210 */ /* 0x000fe400017fe40b */
[----:B------:R-:W-:Y:S02]  /*eb90*/  @!P0 LEA R18, P2, R12, c[0x0][0x168], 0x1 ;  /* 0x00005a000c128a11 */ /* 0x000fe400078408ff */
[----:B------:R-:W-:-:S02]  /*eba0*/  @!P0 LEA.HI.X R21, R8, c[0x0][0x16c], R13, 0x1, P3 ;  /* 0x00005b0008158a11 */ /* 0x000fc400018f0c0d */
        /* <DEDUP_REMOVED lines=39> */
.L_x_2697:
[----:B------:R-:W-:Y:S05]  /*ee20*/  BSYNC B0 ;  /* 0x0000000000007941 */ /* 0x000fea0003800000 */
.L_x_2696:
[----:B------:R-:W0:Y:S01]  /*ee30*/  LDGDEPBAR ;  /* 0x00000000000079af */ /* 0x000e220000000000 */
[----:B------:R-:W-:-:S04]  /*ee40*/  LEA R232, P0, R7, R232, 0x1 ;  /* 0x000000e807e87211 */ /* 0x000fc800078008ff */
[----:B------:R-:W-:Y:S02]  /*ee50*/  LEA.HI.X R233, R7, R233, R6, 0x1, P0 ;  /* 0x000000e907e97211 */ /* 0x000fe400000f0c06 */
.L_x_2693:
[----:B------:R-:W-:Y:S02]  /*ee60*/  FMNMX.FTZ R7, R69, R128, !PT ;  /* 0x0000008045077209 */ /* 0x000fe40007810000 */
[----:B------:R-:W-:Y:S02]  /*ee70*/  SHF.L.U32 R235, R235, 0x1, RZ ;  /* 0x00000001ebeb7819 */ /* 0x000fe400000006ff */
[----:B------:R-:W-:Y:S02]  /*ee80*/  FMNMX.FTZ R7, R118, R7, !PT ;  /* 0x0000000776077209 */ /* 0x000fe40007810000 */
[----:B------:R-:W-:Y:S01]  /*ee90*/  MOV R8, 0x10 ;  /* 0x0000001000087802 */ /* 0x000fe20000000f00 */
        /* <DEDUP_REMOVED lines=227> */
[----:B------:R-:W-:Y:S01]  /*fcd0*/  SHF.R.S32.HI R7, RZ, 0x1f, R4 ;  /* 0x0000001fff077819 */ /* 0x000fe20000011404 */
[----:B------:R-:W1:Y:S06]  /*fce0*/  SHFL.BFLY PT, R133, R6, 0x1, 0x1f ;  /* 0x0c201f0006857f89 */ /* 0x000e6c00000e0000 */
[----:B------:R-:W-:Y:S08]  /*fcf0*/  MUFU.EX2 R65, R65 ;  /* 0x0000004100417308 */ /* 0x000ff00000000800 */
[----:B------:R-:W-:Y:S08]  /*fd00*/  MUFU.EX2 R64, R64 ;  /* 0x0000004000407308 */ /* 0x000ff00000000800 */
[----:B------:R-:W-:Y:S01]  /*fd10*/  MUFU.EX2 R63, R63 ;  /* 0x0000003f003f7308 */ /* 0x000fe20000000800 */
[----:B-1----:R-:W-:-:S02]  /*fd20*/  FMNMX.FTZ R133, R6, R133, !PT ;  /* 0x0000008506857209 */ /* 0x002fc40007810000 */
[----:B------:R-:W-:Y:S02]  /*fd30*/  SHF.R.S32.HI R6, RZ, 0x1, R4 ;  /* 0x00000001ff067819 */ /* 0x000fe40000011404 */
[C---:B------:R-:W-:Y:S01]  /*fd40*/  FSETP.NEU.FTZ.AND P0, PT, R133.reuse, -INF , PT ;  /* 0xff8000008500780b */ /* 0x040fe20003f1d000 */
[----:B------:R-:W-:Y:S01]  /*fd50*/  FMUL.FTZ R49, R133, c[0x0][0x23c] ;  /* 0x00008f0085317a20 */ /* 0x000fe20000410000 */
[----:B------:R-:W-:Y:S01]  /*fd60*/  LEA.HI R7, R7, R6, RZ, 0x2 ;  /* 0x0000000607077211 */ /* 0x000fe200078f10ff */
[----:B------:R-:W-:Y:S03]  /*fd70*/  MUFU.EX2 R62, R62 ;  /* 0x0000003e003e7308 */ /* 0x000fe60000000800 */
[----:B------:R-:W-:Y:S02]  /*fd80*/  LOP3.LUT R7, R7, 0xfffffffc, RZ, 0xc0, !PT ;  /* 0xfffffffc07077812 */ /* 0x000fe400078ec0ff */
[----:B------:R-:W-:-:S02]  /*fd90*/  FSEL R49, R49, RZ, P0 ;  /* 0x000000ff31317208 */ /* 0x000fc40000000000 */
[----:B------:R-:W-:Y:S01]  /*fda0*/  IADD3 R7, R6, -R7, RZ ;  /* 0x8000000706077210 */ /* 0x000fe20007ffe0ff */
[----:B------:R-:W-:Y:S02]  /*fdb0*/  MUFU.EX2 R61, R61 ;  /* 0x0000003d003d7308 */ /* 0x000fe40000000800 */
[--C-:B------:R-:W-:Y:S01]  /*fdc0*/  FFMA.FTZ R146, R5, c[0x0][0x23c], -R49.reuse ;  /* 0x00008f0005927a23 */ /* 0x100fe20000010831 */
[----:B------:R-:W-:Y:S01]  /*fdd0*/  LOP3.LUT P0, RZ, R7, 0x2, RZ, 0xc0, !PT ;  /* 0x0000000207ff7812 */ /* 0x000fe2000780c0ff */
[--C-:B------:R-:W-:Y:S01]  /*fde0*/  FFMA.FTZ R117, R234, c[0x0][0x23c], -R49.reuse ;  /* 0x00008f00ea757a23 */ /* 0x100fe20000010831 */
[----:B------:R-:W1:Y:S01]  /*fdf0*/  LDSM.16.MT88.4 R4, [R235+0x5000] ;  /* 0x00500000eb04783b */ /* 0x000e620000004200 */
[--C-:B------:R-:W-:Y:S01]  /*fe00*/  FFMA.FTZ R140, R140, c[0x0][0x23c], -R49.reuse ;  /* 0x00008f008c8c7a23 */ /* 0x100fe20000010831 */
[----:B------:R-:W-:Y:S01]  /*fe10*/  SEL R234, R8, 0xfffffff0, !P0 ;  /* 0xfffffff008ea7807 */ /* 0x000fe20004000000 */
[--C-:B------:R-:W-:Y:S01]  /*fe20*/  FFMA.FTZ R109, R101, c[0x0][0x23c], -R49.reuse ;  /* 0x00008f00656d7a23 */ /* 0x100fe20000010831 */
[----:B------:R-:W-:Y:S01]  /*fe30*/  MUFU.EX2 R146, R146 ;  /* 0x0000009200927308 */ /* 0x000fe20000000800 */
[--C-:B------:R-:W-:Y:S01]  /*fe40*/  FFMA.FTZ R105, R99, c[0x0][0x23c], -R49.reuse ;  /* 0x00008f0063697a23 */ /* 0x100fe20000010831 */
[----:B------:R-:W-:Y:S01]  /*fe50*/  LEA R234, R234, R235, 0x1 ;  /* 0x000000ebeaea7211 */ /* 0x000fe200078e08ff */
[----:B------:R-:W-:-:S02]  /*fe60*/  FFMA.FTZ R126, R126, c[0x0][0x23c], -R49 ;  /* 0x00008f007e7e7a23 */ /* 0x000fc40000010831 */
[--C-:B------:R-:W-:Y:S02]  /*fe70*/  FFMA.FTZ R99, R95, c[0x0][0x23c], -R49.reuse ;  /* 0x00008f005f637a23 */ /* 0x100fe40000010831 */
[----:B------:R-:W2:Y:S01]  /*fe80*/  LDSM.16.MT88.4 R12, [R234+0x5000] ;  /* 0x00500000ea0c783b */ /* 0x000ea20000004200 */
[----:B------:R-:W3:Y:S01]  /*fe90*/  MUFU.EX2 R117, R117 ;  /* 0x0000007500757308 */ /* 0x000ee20000000800 */
[--C-:B------:R-:W-:Y:S02]  /*fea0*/  FFMA.FTZ R114, R114, c[0x0][0x23c], -R49.reuse ;  /* 0x00008f0072727a23 */ /* 0x100fe40000010831 */
[----:B------:R-:W4:Y:S01]  /*feb0*/  LDSM.16.MT88.4 R16, [R234+0x5400] ;  /* 0x00540000ea10783b */ /* 0x000f220000004200 */
[--C-:B------:R-:W-:Y:S02]  /*fec0*/  FFMA.FTZ R116, R116, c[0x0][0x23c], -R49.reuse ;  /* 0x00008f0074747a23 */ /* 0x100fe40000010831 */
[--C-:B------:R-:W-:Y:S02]  /*fed0*/  FFMA.FTZ R103, R85, c[0x0][0x23c], -R49.reuse ;  /* 0x00008f0055677a23 */ /* 0x100fe40000010831 */
[----:B------:R-:W-:Y:S01]  /*fee0*/  MUFU.EX2 R140, R140 ;  /* 0x0000008c008c7308 */ /* 0x000fe20000000800 */
[----:B------:R-:W-:-:S02]  /*fef0*/  FFMA.FTZ R101, R252, c[0x0][0x23c], -R49 ;  /* 0x00008f00fc657a23 */ /* 0x000fc40000010831 */
[----:B------:R-:W-:Y:S02]  /*ff00*/  FFMA.FTZ R122, R122, c[0x0][0x23c], -R49 ;  /* 0x00008f007a7a7a23 */ /* 0x000fe40000010831 */
[----:B------:R-:W-:Y:S02]  /*ff10*/  FFMA.FTZ R85, R113, c[0x0][0x23c], -R75 ;  /* 0x00008f0071557a23 */ /* 0x000fe4000001084b */
[--C-:B------:R-:W-:Y:S01]  /*ff20*/  FFMA.FTZ R144, R144, c[0x0][0x23c], -R49.reuse ;  /* 0x00008f0090907a23 */ /* 0x100fe20000010831 */
[----:B------:R-:W5:Y:S01]  /*ff30*/  MUFU.EX2 R109, R109 ;  /* 0x0000006d006d7308 */ /* 0x000f620000000800 */
[----:B---3--:R-:W-:Y:S01]  /*ff40*/  F2FP.BF16.PACK_AB R21, R117, R146 ;  /* 0x000000927515723e */ /* 0x008fe200000010ff */
[--C-:B------:R-:W-:Y:S02]  /*ff50*/  FFMA.FTZ R113, R250, c[0x0][0x23c], -R49.reuse ;  /* 0x00008f00fa717a23 */ /* 0x100fe40000010831 */
[--C-:B------:R-:W-:Y:S02]  /*ff60*/  FFMA.FTZ R115, R248, c[0x0][0x23c], -R49.reuse ;  /* 0x00008f00f8737a23 */ /* 0x100fe40000010831 */
[----:B------:R-:W-:-:S02]  /*ff70*/  FFMA.FTZ R142, R142, c[0x0][0x23c], -R49 ;  /* 0x00008f008e8e7a23 */ /* 0x000fc40000010831 */
[----:B------:R-:W-:Y:S01]  /*ff80*/  MUFU.EX2 R126, R126 ;  /* 0x0000007e007e7308 */ /* 0x000fe20000000800 */
[----:B------:R-:W-:Y:S02]  /*ff90*/  FFMA.FTZ R95, R121, c[0x0][0x23c], -R75 ;  /* 0x00008f00795f7a23 */ /* 0x000fe4000001084b */
        /* <DEDUP_REMOVED lines=23> */
[--C-:B------:R-:W-:Y:S01]  /*10110*/  FFMA.FTZ R222, R222, c[0x0][0x23c], -R49.reuse ;  /* 0x00008f00dede7a23 */ /* 0x100fe20000010831 */
[----:B------:R-:W-:Y:S01]  /*10120*/  LDSM.16.MT88.4 R224, [R235+0x8c00] ;  /* 0x008c0000ebe0783b */ /* 0x000fe20000004200 */
[--C-:B------:R-:W-:Y:S02]  /*10130*/  FFMA.FTZ R147, R218, c[0x0][0x23c], -R49.reuse ;  /* 0x00008f00da937a23 */ /* 0x100fe40000010831 */
        /* <DEDUP_REMOVED lines=24> */
[----:B------:R-:W-:Y:S01]  /*102c0*/  FFMA.FTZ R120, R120, c[0x0][0x23c], -R49 ;  /* 0x00008f0078787a23 */ /* 0x000fe20000010831 */
[----:B----4-:R-:W-:Y:S01]  /*102d0*/  HMMA.16816.F32.BF16 R24, R12, R16, R24 ;  /* 0x000000100c18723c */ /* 0x010fe20000041818 */
[----:B------:R-:W-:Y:S01]  /*102e0*/  FADD.FTZ R140, R140, R117 ;  /* 0x000000758c8c7221 */ /* 0x000fe20000010000 */
[----:B------:R-:W4:Y:S01]  /*102f0*/  MUFU.EX2 R113, R113 ;  /* 0x0000007100717308 */ /* 0x000f220000000800 */
[----:B------:R-:W-:-:S02]  /*10300*/  FFMA.FTZ R106, R106, c[0x0][0x23c], -R49 ;  /* 0x00008f006a6a7a23 */ /* 0x000fc40000010831 */
[----:B------:R-:W-:Y:S02]  /*10310*/  FFMA.FTZ R110, R110, c[0x0][0x23c], -R49 ;  /* 0x00008f006e6e7a23 */ /* 0x000fe40000010831 */
[----:B------:R-:W-:Y:S01]  /*10320*/  FFMA.FTZ R132, R125, c[0x0][0x23c], -R75 ;  /* 0x00008f007d847a23 */ /* 0x000fe2000001084b */
        /* <DEDUP_REMOVED lines=137> */
[----:B------:R-:W-:Y:S03]  /*10bc0*/  MUFU.EX2 R50, R50 ;  /* 0x0000003200327308 */ /* 0x000fe60000000800 */
[----:B------:R-:W-:-:S02]  /*10bd0*/  FADD.FTZ R29, R109, R140 ;  /* 0x0000008c6d1d7221 */ /* 0x000fc40000010000 */
[----:B------:R-:W-:Y:S02]  /*10be0*/  FADD.FTZ R107, R107, R128 ;  /* 0x000000806b6b7221 */ /* 0x000fe40000010000 */
[----:B------:R-:W-:Y:S01]  /*10bf0*/  FADD.FTZ R126, R126, R29 ;  /* 0x0000001d7e7e7221 */ /* 0x000fe20000010000 */
[----:B------:R-:W-:Y:S01]  /*10c00*/  MUFU.EX2 R85, R85 ;  /* 0x0000005500557308 */ /* 0x000fe20000000800 */
[----:B------:R-:W-:Y:S01]  /*10c10*/  HMMA.16816.F32.BF16 R28, R32, R30, R20 ;  /* 0x0000001e201c723c */ /* 0x000fe20000041814 */
[----:B------:R-:W2:Y:S01]  /*10c20*/  LDSM.16.MT88.4 R20, [R235+0x7c00] ;  /* 0x007c0000eb14783b */ /* 0x000ea20000004200 */
[----:B------:R-:W-:Y:S02]  /*10c30*/  FADD.FTZ R126, R105, R126 ;  /* 0x0000007e697e7221 */ /* 0x000fe40000010000 */
[----:B------:R-:W-:Y:S02]  /*10c40*/  FADD.FTZ R118, R118, R107 ;  /* 0x0000006b76767221 */ /* 0x000fe40000010000 */
[----:B------:R-:W-:Y:S01]  /*10c50*/  FFMA.FTZ R109, R124, c[0x0][0x23c], -R49 ;  /* 0x00008f007c6d7a23 */ /* 0x000fe20000010831 */
[----:B------:R-:W-:Y:S01]  /*10c60*/  F2FP.BF16.PACK_AB R32, R57, R58 ;  /* 0x0000003a3920723e */ /* 0x000fe200000010ff */
[----:B------:R-:W-:Y:S01]  /*10c70*/  MUFU.EX2 R95, R95 ;  /* 0x0000005f005f7308 */ /* 0x000fe20000000800 */
[----:B------:R-:W-:-:S02]  /*10c80*/  F2FP.BF16.PACK_AB R33, R156, R157 ;  /* 0x0000009d9c21723e */ /* 0x000fc400000010ff */
[----:B------:R-:W-:Y:S02]  /*10c90*/  F2FP.BF16.PACK_AB R34, R55, R56 ;  /* 0x000000383722723e */ /* 0x000fe400000010ff */
[----:B-1----:R-:W-:-:S03]  /*10ca0*/  F2FP.BF16.PACK_AB R35, R119, R152 ;  /* 0x000000987723723e */ /* 0x002fc600000010ff */
[----:B------:R-:W1:Y:S04]  /*10cb0*/  MUFU.EX2 R109, R109 ;  /* 0x0000006d006d7308 */ /* 0x000e680000000800 */
[C---:B---3--:R-:W-:Y:S04]  /*10cc0*/  HMMA.16816.F32.BF16 R8, R32.reuse, R16, R8 ;  /* 0x000000102008723c */ /* 0x048fe80000041808 */
[----:B------:R-:W-:Y:S03]  /*10cd0*/  MUFU.EX2 R132, R132 ;  /* 0x0000008400847308 */ /* 0x000fe60000000800 */
[----:B------:R-:W-:Y:S01]  /*10ce0*/  FADD.FTZ R17, R99, R126 ;  /* 0x0000007e63117221 */ /* 0x000fe20000010000 */
[----:B----4-:R-:W-:Y:S01]  /*10cf0*/  HMMA.16816.F32.BF16 R24, R32, R12, R24 ;  /* 0x0000000c2018723c */ /* 0x010fe20000041818 */
[----:B------:R-:W-:-:S02]  /*10d00*/  FADD.FTZ R99, R97, R118 ;  /* 0x0000007661637221 */ /* 0x000fc40000010000 */
[----:B------:R-:W-:Y:S01]  /*10d10*/  FADD.FTZ R17, R114, R17 ;  /* 0x0000001172117221 */ /* 0x000fe20000010000 */
[----:B------:R-:W3:Y:S01]  /*10d20*/  MUFU.EX2 R97, R110 ;  /* 0x0000006e00617308 */ /* 0x000ee20000000800 */
[----:B------:R-:W-:Y:S02]  /*10d30*/  FADD.FTZ R112, R112, R99 ;  /* 0x0000006370707221 */ /* 0x000fe40000010000 */
[----:B------:R-:W-:Y:S01]  /*10d40*/  FADD.FTZ R116, R116, R17 ;  /* 0x0000001174747221 */ /* 0x000fe20000010000 */
[C---:B------:R-:W-:Y:S01]  /*10d50*/  HMMA.16816.F32.BF16 R4, R32.reuse, R18, R4 ;  /* 0x000000122004723c */ /* 0x040fe20000041804 */
[----:B------:R-:W-:Y:S01]  /*10d60*/  FADD.FTZ R93, R93, R112 ;  /* 0x000000705d5d7221 */ /* 0x000fe20000010000 */
[----:B------:R-:W4:Y:S01]  /*10d70*/  LDSM.16.MT88.4 R16, [R234+0x7c00] ;  /* 0x007c0000ea10783b */ /* 0x000f220000004200 */
[----:B------:R-:W-:Y:S01]  /*10d80*/  FADD.FTZ R112, R103, R116 ;  /* 0x0000007467707221 */ /* 0x000fe20000010000 */
[----:B------:R-:W-:Y:S01]  /*10d90*/  F2FP.BF16.PACK_AB R12, R53, R54 ;  /* 0x00000036350c723e */ /* 0x000fe200000010ff */
[----:B------:R-:W-:Y:S01]  /*10da0*/  FADD.FTZ R108, R108, R93 ;  /* 0x0000005d6c6c7221 */ /* 0x000fe20000010000 */
[----:B------:R-:W-:Y:S01]  /*10db0*/  MUFU.EX2 R96, R96 ;  /* 0x0000006000607308 */ /* 0x000fe20000000800 */
[----:B------:R-:W-:Y:S01]  /*10dc0*/  FADD.FTZ R13, R101, R112 ;  /* 0x00000070650d7221 */ /* 0x000fe20000010000 */
[----:B------:R-:W-:Y:S01]  /*10dd0*/  HMMA.16816.F32.BF16 R28, R32, R14, R28 ;  /* 0x0000000e201c723c */ /* 0x000fe2000004181c */
[----:B------:R-:W-:-:S02]  /*10de0*/  FADD.FTZ R91, R91, R108 ;  /* 0x0000006c5b5b7221 */ /* 0x000fc40000010000 */
[----:B------:R-:W-:Y:S02]  /*10df0*/  FADD.FTZ R13, R122, R13 ;  /* 0x0000000d7a0d7221 */ /* 0x000fe40000010000 */
[----:B------:R-:W-:Y:S01]  /*10e00*/  FADD.FTZ R100, R100, R91 ;  /* 0x0000005b64647221 */ /* 0x000fe20000010000 */
[----:B------:R-:W-:Y:S01]  /*10e10*/  MUFU.EX2 R125, R125 ;  /* 0x0000007d007d7308 */ /* 0x000fe20000000800 */
        /* <DEDUP_REMOVED lines=9> */
[----:B------:R-:W3:Y:S01]  /*10eb0*/  LDSM.16.MT88.4 R32, [R235+0x8000] ;  /* 0x00800000eb20783b */ /* 0x000ee20000004200 */
[----:B------:R-:W-:Y:S01]  /*10ec0*/  FFMA.FTZ R89, R86, c[0x0][0x23c], -R49 ;  /* 0x00008f0056597a23 */ /* 0x000fe20000010831 */
[C---:B--2---:R-:W-:Y:S01]  /*10ed0*/  HMMA.16816.F32.BF16 R8, R12.reuse, R20, R8 ;  /* 0x000000140c08723c */ /* 0x044fe20000041808 */
[----:B------:R-:W-:Y:S02]  /*10ee0*/  FADD.FTZ R115, R142, R115 ;  /* 0x000000738e737221 */ /* 0x000fe40000010000 */
[----:B------:R-:W-:Y:S01]  /*10ef0*/  MUFU.EX2 R176, R176 ;  /* 0x000000b000b07308 */ /* 0x000fe20000000800 */
[----:B------:R-:W-:Y:S02]  /*10f00*/  FFMA.FTZ R93, R104, c[0x0][0x23c], -R75 ;  /* 0x00008f00685d7a23 */ /* 0x000fe4000001084b */
[----:B------:R-:W-:Y:S02]  /*10f10*/  FADD.FTZ R158, R158, R115 ;  /* 0x000000739e9e7221 */ /* 0x000fe40000010000 */
[----:B------:R-:W-:Y:S01]  /*10f20*/  FADD.FTZ R21, R87, R98 ;  /* 0x0000006257157221 */ /* 0x000fe20000010000 */
[----:B------:R-:W-:Y:S01]  /*10f30*/  HMMA.16816.F32.BF16 R4, R12, R22, R4 ;  /* 0x000000160c04723c */ /* 0x000fe20000041804 */
[----:B------:R-:W-:Y:S01]  /*10f40*/  FFMA.FTZ R87, R94, c[0x0][0x23c], -R49 ;  /* 0x00008f005e577a23 */ /* 0x000fe20000010831 */
[----:B------:R-:W-:Y:S01]  /*10f50*/  MUFU.EX2 R143, R143 ;  /* 0x0000008f008f7308 */ /* 0x000fe20000000800 */
[----:B------:R-:W-:-:S02]  /*10f60*/  FADD.FTZ R92, R92, R21 ;  /* 0x000000155c5c7221 */ /* 0x000fc40000010000 */
[----:B------:R-:W-:Y:S01]  /*10f70*/  FADD.FTZ R158, R121, R158 ;  /* 0x0000009e799e7221 */ /* 0x000fe20000010000 */
[----:B------:R-:W2:Y:S01]  /*10f80*/  LDSM.16.MT88.4 R20, [R234+0x8000] ;  /* 0x00800000ea14783b */ /* 0x000ea20000004200 */
        /* <DEDUP_REMOVED lines=13> */
[----:B------:R-:W-:Y:S01]  /*11060*/  F2FP.BF16.PACK_AB R12, R85, R50 ;  /* 0x00000032550c723e */ /* 0x000fe200000010ff */
[----:B------:R-:W-:Y:S01]  /*11070*/  FFMA.FTZ R86, R88, c[0x0][0x23c], -R75 ;  /* 0x00008f0058567a23 */ /* 0x000fe2000001084b */
[----:B-1----:R-:W-:Y:S01]  /*11080*/  F2FP.BF16.PACK_AB R13, R96, R91 ;  /* 0x0000005b600d723e */ /* 0x002fe200000010ff */
[----:B------:R-:W-:Y:S01]  /*11090*/  FADD.FTZ R80, R80, R17 ;  /* 0x0000001150507221 */ /* 0x000fe20000010000 */
[----:B------:R-:W-:Y:S01]  /*110a0*/  F2FP.BF16.PACK_AB R14, R132, R95 ;  /* 0x0000005f840e723e */ /* 0x000fe200000010ff */
[----:B------:R-:W-:Y:S01]  /*110b0*/  FADD.FTZ R17, R129, R170 ;  /* 0x000000aa81117221 */ /* 0x000fe20000010000 */
[----:B------:R-:W-:Y:S01]  /*110c0*/  MUFU.EX2 R180, R180 ;  /* 0x000000b400b47308 */ /* 0x000fe20000000800 */
[----:B------:R-:W-:-:S02]  /*110d0*/  FADD.FTZ R77, R77, R80 ;  /* 0x000000504d4d7221 */ /* 0x000fc40000010000 */
[----:B------:R-:W-:Y:S01]  /*110e0*/  FADD.FTZ R17, R174, R17 ;  /* 0x00000011ae117221 */ /* 0x000fe20000010000 */
        /* <DEDUP_REMOVED lines=16> */
[----:B--2---:R-:W-:Y:S01]  /*111f0*/  HMMA.16816.F32.BF16 R24, R12, R20, R24 ;  /* 0x000000140c18723c */ /* 0x004fe20000041818 */
[----:B------:R-:W-:-:S02]  /*11200*/  FADD.FTZ R68, R68, R69 ;  /* 0x0000004544447221 */ /* 0x000fc40000010000 */
        /* <DEDUP_REMOVED lines=26> */
[----:B------:R-:W-:Y:S01]  /*113b0*/  FADD.FTZ R60, R60, R61 ;  /* 0x0000003d3c3c7221 */ /* 0x000fe20000010000 */
[----:B---3--:R-:W-:Y:S01]  /*113c0*/  HMMA.16816.F32.BF16 R8, R12, R16, R8 ;  /* 0x000000100c08723c */ /* 0x008fe20000041808 */
[----:B------:R-:W-:Y:S01]  /*113d0*/  FADD.FTZ R184, R184, R149 ;  /* 0x00000095b8b87221 */ /* 0x000fe20000010000 */
[----:B------:R-:W-:Y:S01]  /*113e0*/  LDSM.16.MT88.4 R216, [R234+0x8c00] ;  /* 0x008c0000ead8783b */ /* 0x000fe20000004200 */
[----:B------:R-:W-:-:S02]  /*113f0*/  FADD.FTZ R59, R59, R60 ;  /* 0x0000003c3b3b7221 */ /* 0x000fc40000010000 */
[----:B------:R-:W-:Y:S01]  /*11400*/  FADD.FTZ R151, R151, R184 ;  /* 0x000000b897977221 */ /* 0x000fe20000010000 */
[----:B------:R-:W2:Y:S01]  /*11410*/  MUFU.EX2 R86, R86 ;  /* 0x0000005600567308 */ /* 0x000ea20000000800 */
[----:B------:R-:W-:Y:S01]  /*11420*/  FADD.FTZ R58, R58, R59 ;  /* 0x0000003b3a3a7221 */ /* 0x000fe20000010000 */
[C---:B------:R-:W-:Y:S01]  /*11430*/  HMMA.16816.F32.BF16 R4, R12.reuse, R18, R4 ;  /* 0x000000120c04723c */ /* 0x040fe20000041804 */
[----:B------:R-:W-:Y:S01]  /*11440*/  FADD.FTZ R172, R172, R151 ;  /* 0x00000097acac7221 */ /* 0x000fe20000010000 */
[----:B------:R-:W3:Y:S01]  /*11450*/  LDSM.16.MT88.4 R16, [R234+0x8800] ;  /* 0x00880000ea10783b */ /* 0x000ee20000004200 */
        /* <DEDUP_REMOVED lines=18> */
[----:B--2---:R-:W-:Y:S01]  /*11580*/  F2FP.BF16.PACK_AB R14, R86, R93 ;  /* 0x0000005d560e723e */ /* 0x004fe200000010ff */
        /* <DEDUP_REMOVED lines=19> */
[C---:B-----5:R-:W-:Y:S01]  /*116c0*/  HMMA.16816.F32.BF16 R8, R12.reuse, R20, R8 ;  /* 0x000000140c08723c */ /* 0x060fe20000041808 */
[----:B------:R-:W-:Y:S01]  /*116d0*/  FADD.FTZ R143, R143, R176 ;  /* 0x000000b08f8f7221 */ /* 0x000fe20000010000 */
[----:B------:R-:W-:Y:S01]  /*116e0*/  MUFU.EX2 R209, R209 ;  /* 0x000000d100d17308 */ /* 0x000fe20000000800 */
[----:B------:R-:W-:Y:S02]  /*116f0*/  FADD.FTZ R87, R92, R87 ;  /* 0x000000575c577221 */ /* 0x000fe40000010000 */
[----:B------:R-:W-:Y:S02]  /*11700*/  FFMA.FTZ R33, R39, c[0x0][0x23c], -R49 ;  /* 0x00008f0027217a23 */ /* 0x000fe40000010831 */
[----:B------:R-:W-:Y:S01]  /*11710*/  FADD.FTZ R78, R78, R87 ;  /* 0x000000574e4e7221 */ /* 0x000fe20000010000 */
[----:B------:R-:W-:Y:S01]  /*11720*/  HMMA.16816.F32.BF16 R4, R12, R22, R4 ;  /* 0x000000160c04723c */ /* 0x000fe20000041804 */
[----:B------:R-:W-:-:S02]  /*11730*/  FFMA.FTZ R20, R38, c[0x0][0x23c], -R49 ;  /* 0x00008f0026147a23 */ /* 0x000fc40000010831 */
[----:B------:R-:W-:Y:S01]  /*11740*/  FADD.FTZ R78, R77, R78 ;  /* 0x0000004e4d4e7221 */ /* 0x000fe20000010000 */
[----:B------:R-:W-:Y:S01]  /*11750*/  MUFU.EX2 R33, R33 ;  /* 0x0000002100217308 */ /* 0x000fe20000000800 */
[----:B------:R-:W-:Y:S02]  /*11760*/  FFMA.FTZ R32, R47, c[0x0][0x23c], -R75 ;  /* 0x00008f002f207a23 */ /* 0x000fe4000001084b */
[----:B------:R-:W-:Y:S01]  /*11770*/  FADD.FTZ R45, R45, R78 ;  /* 0x0000004e2d2d7221 */ /* 0x000fe20000010000 */
[----:B---3--:R-:W-:Y:S01]  /*11780*/  HMMA.16816.F32.BF16 R24, R12, R16, R24 ;  /* 0x000000100c18723c */ /* 0x008fe20000041818 */
[--C-:B------:R-:W-:Y:S02]  /*11790*/  FFMA.FTZ R21, R37, c[0x0][0x23c], -R49.reuse ;  /* 0x00008f0025157a23 */ /* 0x100fe40000010831 */
[----:B------:R-:W-:Y:S01]  /*117a0*/  FFMA.FTZ R22, R36, c[0x0][0x23c], -R49 ;  /* 0x00008f0024167a23 */ /* 0x000fe20000010831 */
[----:B------:R-:W2:Y:S01]  /*117b0*/  MUFU.EX2 R20, R20 ;  /* 0x0000001400147308 */ /* 0x000ea20000000800 */
[----:B------:R-:W-:-:S02]  /*117c0*/  FADD.FTZ R180, R180, R143 ;  /* 0x0000008fb4b47221 */ /* 0x000fc40000010000 */
        /* <DEDUP_REMOVED lines=27> */
[C---:B------:R-:W-:Y:S08]  /*11980*/  HMMA.16816.F32.BF16 R224, R12.reuse, R226, R4 ;  /* 0x000000e20ce0723c */ /* 0x040ff00000041804 */
[----:B------:R-:W-:Y:S01]  /*11990*/  HMMA.16816.F32.BF16 R216, R12, R218, R28 ;  /* 0x000000da0cd8723c */ /* 0x000fe2000004181c */
[----:B------:R-:W-:Y:S07]  /*119a0*/  @!UPT UIADD3 URZ, URZ, URZ, URZ ;  /* 0x0000003f3f3ff290 */ /* 0x000fee000fffe03f */
[----:B------:R-:W-:Y:S11]  /*119b0*/  @!P6 BRA `(.L_x_2698) ;  /* 0x000070500000e947 */ /* 0x000ff60003800000 */
        /* <DEDUP_REMOVED lines=66> */
.L_x_2699:
[----:B------:R-:W-:-:S05]  /*11de0*/  IMAD.MOV.U32 R8, RZ, RZ, c[0x0][0x1a0] ;  /* 0x00006800ff087624 */ /* 0x000fca00078e00ff */
[----:B------:R-:W-:-:S04]  /*11df0*/  LEA R8, -R8, RZ, 0x8 ;  /* 0x000000ff08087211 */ /* 0x000fc800078e41ff */
[----:B------:R-:W-:Y:S02]  /*11e00*/  SHF.R.S32.HI R7, RZ, 0x1f, R8 ;  /* 0x0000001fff077819 */ /* 0x000fe40000011408 */
.L_x_2700:
[----:B------:R-:W-:Y:S01]  /*11e10*/  ISETP.GE.AND P0, PT, R188, c[0x0][0x220], PT ;  /* 0x00008800bc007a0c */ /* 0x000fe20003f06270 */
[----:B------:R-:W-:Y:S01]  /*11e20*/  ULDC.64 UR6, c[0x0][0x1a0] ;  /* 0x0000680000067ab9 */ /* 0x000fe20000000a00 */
[C---:B------:R-:W-:Y:S01]  /*11e30*/  LEA R236, P1, R8.reuse, R236, 0x1 ;  /* 0x000000ec08ec7211 */ /* 0x040fe200078208ff */
[----:B------:R-:W-:Y:S01]  /*11e40*/  USHF.L.U32 UR8, UR6, 0x5, URZ ;  /* 0x0000000506087899 */ /* 0x000fe2000800063f */
[----:B------:R-:W-:Y:S01]  /*11e50*/  P2R R135, PR, RZ, 0x1 ;  /* 0x00000001ff877803 */ /* 0x000fe20000000000 */
[----:B------:R-:W-:Y:S01]  /*11e60*/  UISETP.GT.AND UP0, UPT, UR5, UR9, UPT ;  /* 0x000000090500728c */ /* 0x000fe2000bf04270 */
[----:B------:R-:W-:Y:S02]  /*11e70*/  LEA.HI.X R237, R8, R237, R7, 0x1, P1 ;  /* 0x000000ed08ed7211 */ /* 0x000fe400008f0c07 */
[----:B------:R-:W-:-:S05]  /*11e80*/  LOP3.LUT R132, R132, 0xfffffffd, RZ, 0xc0, !PT ;  /* 0xfffffffd84847812 */ /* 0x000fca00078ec0ff */
[----:B------:R-:W-:Y:S01]  /*11e90*/  @!P0 IMAD.MOV.U32 R17, RZ, RZ, c[0x0][0x1a0] ;  /* 0x00006800ff118624 */ /* 0x000fe200078e00ff */
[----:B------:R-:W-:Y:S01]  /*11ea0*/  @P0 STS [R212+0x5000], RZ ;  /* 0x005000ffd4000388 */ /* 0x000fe20000000800 */
[----:B------:R-:W-:Y:S02]  /*11eb0*/  @!P0 IMAD.MOV.U32 R138, RZ, RZ, R136 ;  /* 0x000000ffff8a8224 */ /* 0x000fe400078e0088 */
[----:B------:R-:W-:Y:S01]  /*11ec0*/  @!P0 IMAD.MOV.U32 R9, RZ, RZ, c[0x0][0x1a0] ;  /* 0x00006800ff098624 */ /* 0x000fe200078e00ff */
[----:B------:R-:W-:Y:S01]  /*11ed0*/  @P0 STS [R212+0x5004], RZ ;  /* 0x005004ffd4000388 */ /* 0x000fe20000000800 */
[----:B------:R-:W-:-:S03]  /*11ee0*/  @!P0 IMAD.WIDE.U32 R16, R17, 0x60, R138 ;  /* 0x0000006011108825 */ /* 0x000fc600078e008a */
[----:B------:R-:W-:Y:S01]  /*11ef0*/  @!P0 LEA R6, P2, R9, R136, 0x7 ;  /* 0x0000008809068211 */ /* 0x000fe200078438ff */
[----:B------:R-:W-:Y:S01]  /*11f00*/  @!P0 IMAD.MOV.U32 R10, RZ, RZ, c[0x0][0x1a4] ;  /* 0x00006900ff0a8624 */ /* 0x000fe200078e00ff */
[C---:B------:R-:W-:Y:S01]  /*11f10*/  @!P0 IADD3 R16, P1, R8.reuse, R16, RZ ;  /* 0x0000001008108210 */ /* 0x040fe20007f3e0ff */
[----:B------:R-:W-:Y:S01]  /*11f20*/  @!P0 IMAD.MOV.U32 R12, RZ, RZ, c[0x0][0x1a0] ;  /* 0x00006800ff0c8624 */ /* 0x000fe200078e00ff */
[----:B------:R-:W-:Y:S01]  /*11f30*/  @!P0 IADD3 R6, P5, R8, R6, RZ ;  /* 0x0000000608068210 */ /* 0x000fe20007fbe0ff */
[----:B------:R-:W-:Y:S01]  /*11f40*/  @!P0 IMAD.MOV.U32 R4, RZ, RZ, R136 ;  /* 0x000000ffff048224 */ /* 0x000fe200078e0088 */
[----:B------:R-:W-:Y:S01]  /*11f50*/  @P0 STS.64 [R212+0x5008], RZ ;  /* 0x005008ffd4000388 */ /* 0x000fe20000000a00 */
[----:B------:R-:W-:Y:S02]  /*11f60*/  @!P0 IMAD.MOV.U32 R5, RZ, RZ, R139 ;  /* 0x000000ffff058224 */ /* 0x000fe400078e008b */
[----:B------:R-:W-:Y:S01]  /*11f70*/  @!P0 IMAD.MOV.U32 R22, RZ, RZ, c[0x0][0x1a0] ;  /* 0x00006800ff168624 */ /* 0x000fe200078e00ff */
[----:B------:R-:W-:Y:S01]  /*11f80*/  @!PT LDS RZ, [RZ] ;  /* 0x00000000fffff984 */ /* 0x000fe20000000800 */
[----:B------:R-:W-:Y:S01]  /*11f90*/  @!PT LDS RZ, [RZ] ;  /* 0x00000000fffff984 */ /* 0x000fe20000000800 */
[----:B------:R-:W-:Y:S01]  /*11fa0*/  @!PT LDS RZ, [RZ] ;  /* 0x00000000fffff984 */ /* 0x000fe20000000800 */
[----:B------:R1:W-:Y:S01]  /*11fb0*/  @!P0 LDGSTS.E.BYPASS.LTC128B.128 [R212+0x5000], [R236.64] ;  /* 0x05000000ecd48fae */ /* 0x0003e2000b901d4a */
[----:B------:R-:W-:-:S02]  /*11fc0*/  @!P0 IMAD.MOV.U32 R138, RZ, RZ, c[0x0][0x1a4] ;  /* 0x00006900ff8a8624 */ /* 0x000fc400078e00ff */
[----:B------:R-:W-:Y:S01]  /*11fd0*/  @!P0 IMAD.MOV.U32 R11, RZ, RZ, c[0x0][0x1a0] ;  /* 0x00006800ff0b8624 */ /* 0x000fe200078e00ff */
[----:B------:R-:W-:Y:S01]  /*11fe0*/  @P0 STS.128 [R212+0x5800], RZ ;  /* 0x005800ffd4000388 */ /* 0x000fe20000000c00 */
[----:B------:R-:W-:Y:S01]  /*11ff0*/  @!P0 IMAD R10, R10, 0x60, RZ ;  /* 0x000000600a0a8824 */ /* 0x000fe200078e02ff */
[----:B------:R-:W-:Y:S01]  /*12000*/  @!P0 LEA.HI.X R18, R9, R139, R138, 0x7, P2 ;  /* 0x0000008b09128211 */ /* 0x000fe200010f3c8a */
[----:B------:R-:W-:-:S03]  /*12010*/  @!P0 IMAD.WIDE.U32 R12, R12, 0xa0, R4 ;  /* 0x000000a00c0c8825 */ /* 0x000fc600078e0004 */
[----:B------:R-:W-:Y:S01]  /*12020*/  @!P0 IADD3.X R9, R7, R17, R10, P1, !PT ;  /* 0x0000001107098210 */ /* 0x000fe20000ffe40a */
[----:B------:R-:W-:Y:S01]  /*12030*/  @!P0 IMAD.MOV.U32 R26, RZ, RZ, c[0x0][0x1a4] ;  /* 0x00006900ff1a8624 */ /* 0x000fe200078e00ff */
[----:B------:R-:W-:Y:S01]  /*12040*/  @!P0 IADD3 R20, P1, R8, R12, RZ ;  /* 0x0000000c08148210 */ /* 0x000fe20007f3e0ff */
[----:B------:R-:W-:Y:S01]  /*12050*/  @!P0 IMAD.WIDE.U32 R22, R22, 0xc0, R4 ;  /* 0x000000c016168825 */ /* 0x000fe200078e0004 */
[----:B------:R-:W-:Y:S01]  /*12060*/  @!P0 IADD3 R4, P6, P4, R8, UR8, R136 ;  /* 0x0000000808048c10 */ /* 0x000fe2000fcde088 */
[----:B------:R-:W-:Y:S01]  /*12070*/  UMOV UR8, 0x5 ;  /* 0x0000000500087882 */ /* 0x000fe20000000000 */
[----:B------:R-:W-:Y:S01]  /*12080*/  @!P0 LEA R5, P3, R11, R136, 0x6 ;  /* 0x000000880b058211 */ /* 0x000fe200078630ff */
[----:B------:R-:W-:Y:S01]  /*12090*/  @!P0 IMAD.MOV.U32 R24, RZ, RZ, c[0x0][0x1a0] ;  /* 0x00006800ff188624 */ /* 0x000fe200078e00ff */
[----:B------:R-:W-:Y:S01]  /*120a0*/  USHF.L.U64.HI UR7, UR6, UR8, UR7 ;  /* 0x0000000806077299 */ /* 0x000fe20008010207 */
[----:B------:R-:W-:Y:S02]  /*120b0*/  @!P0 IMAD.MOV.U32 R137, RZ, RZ, R139 ;  /* 0x000000ffff898224 */ /* 0x000fe400078e008b */
[----:B------:R-:W-:-:S02]  /*120c0*/  @!P0 IMAD.MOV.U32 R14, RZ, RZ, c[0x0][0x1a4] ;  /* 0x00006900ff0e8624 */ /* 0x000fc400078e00ff */
[----:B------:R-:W-:Y:S02]  /*120d0*/  @!P0 IMAD R26, R26, 0xa0, RZ ;  /* 0x000000a01a1a8824 */ /* 0x000fe400078e02ff */
[----:B------:R-:W-:Y:S01]  /*120e0*/  @!P0 IMAD.MOV.U32 R10, RZ, RZ, c[0x0][0x1a4] ;  /* 0x00006900ff0a8624 */ /* 0x000fe200078e00ff */
[----:B------:R-:W-:Y:S01]  /*120f0*/  @!P0 LEA.HI.X R14, R11, R139, R14, 0x6, P3 ;  /* 0x0000008b0b0e8211 */ /* 0x000fe200018f340e */
[----:B------:R-:W-:Y:S01]  /*12100*/  @!P0 IMAD.WIDE.U32 R24, R24, 0xe0, R136 ;  /* 0x000000e018188825 */ /* 0x000fe200078e0088 */
[C---:B------:R-:W-:Y:S02]  /*12110*/  @!P0 IADD3.X R11, R7.reuse, R13, R26, P1, !PT ;  /* 0x0000000d070b8210 */ /* 0x040fe40000ffe41a */
[C---:B------:R-:W-:Y:S01]  /*12120*/  @!P0 IADD3 R5, P3, R8.reuse, R5, RZ ;  /* 0x0000000508058210 */ /* 0x040fe20007f7e0ff */
[----:B------:R-:W-:Y:S01]  /*12130*/  @!P0 IMAD.MOV.U32 R12, RZ, RZ, c[0x0][0x1a4] ;  /* 0x00006900ff0c8624 */ /* 0x000fe200078e00ff */
[----:B------:R-:W-:Y:S01]  /*12140*/  @!P0 IADD3 R13, P2, R8, R22, RZ ;  /* 0x00000016080d8210 */ /* 0x000fe20007f5e0ff */
[----:B------:R-:W-:Y:S01]  /*12150*/  @!P0 IMAD R10, R10, 0xc0, RZ ;  /* 0x000000c00a0a8824 */ /* 0x000fe200078e02ff */
[----:B------:R-:W-:Y:S01]  /*12160*/  @!P0 IADD3 R15, P1, R8, R24, RZ ;  /* 0x00000018080f8210 */ /* 0x000fe20007f3e0ff */
[----:B------:R-:W-:Y:S01]  /*12170*/  @!P0 IMAD R12, R12, 0xe0, RZ ;  /* 0x000000e00c0c8824 */ /* 0x000fe200078e02ff */
[C---:B------:R-:W-:Y:S01]  /*12180*/  @!P0 IADD3.X R139, R7.reuse, UR7, R139, P6, P4 ;  /* 0x00000007078b8c10 */ /* 0x040fe2000b7e848b */
[C---:B------:R-:W-:Y:S01]  /*12190*/  @!P0 IMAD.X R14, R7.reuse, 0x1, R14, P3 ;  /* 0x00000001070e8824 */ /* 0x040fe200018e060e */
[----:B------:R-:W-:Y:S01]  /*121a0*/  @!P0 LEA R22, P4, R4, c[0x0][0x170], 0x1 ;  /* 0x00005c0004168a11 */ /* 0x000fe200078808ff */
[----:B------:R-:W-:Y:S01]  /*121b0*/  USHF.L.U32 UR7, UR5, 0x8, URZ ;  /* 0x0000000805077899 */ /* 0x000fe2000800063f */
[----:B------:R-:W-:-:S02]  /*121c0*/  @!P0 IADD3.X R10, R7, R10, R23, P2, !PT ;  /* 0x0000000a070a8210 */ /* 0x000fc400017fe417 */
[----:B------:R-:W-:Y:S02]  /*121d0*/  @!P0 LEA R24, P2, R5, c[0x0][0x170], 0x1 ;  /* 0x00005c0005188a11 */ /* 0x000fe400078408ff */
[C---:B------:R-:W-:Y:S01]  /*121e0*/  @!P0 IADD3.X R12, R7.reuse, R25, R12, P1, !PT ;  /* 0x00000019070c8210 */ /* 0x040fe20000ffe40c */
[----:B------:R-:W-:Y:S01]  /*121f0*/  @!P0 IMAD.X R7, R7, 0x1, R18, P5 ;  /* 0x0000000107078824 */ /* 0x000fe200028e0612 */
[----:B------:R-:W-:Y:S01]  /*12200*/  @!P0 LEA R8, P1, R16, c[0x0][0x170], 0x1 ;  /* 0x00005c0010088a11 */ /* 0x000fe200078208ff */
[----:B------:R-:W-:Y:S01]  /*12210*/  IMAD.U32 R169, RZ, RZ, UR7 ;  /* 0x00000007ffa97e24 */ /* 0x000fe2000f8e00ff */
[----:B------:R-:W-:Y:S01]  /*12220*/  @!P0 LEA.HI.X R23, R4, c[0x0][0x174], R139, 0x1, P4 ;  /* 0x00005d0004178a11 */ /* 0x000fe200020f0c8b */
[----:B------:R-:W-:Y:S01]  /*12230*/  IMAD.U32 R177, RZ, RZ, UR7 ;  /* 0x00000007ffb17e24 */ /* 0x000fe2000f8e00ff */
[----:B------:R-:W-:Y:S01]  /*12240*/  @!P0 LEA.HI.X R25, R5, c[0x0][0x174], R14, 0x1, P2 ;  /* 0x00005d0005198a11 */ /* 0x000fe200010f0c0e */
[----:B------:R-:W-:Y:S01]  /*12250*/  IMAD.U32 R179, RZ, RZ, UR7 ;  /* 0x00000007ffb37e24 */ /* 0x000fe2000f8e00ff */
[----:B------:R-:W-:Y:S01]  /*12260*/  @!P0 LEA R26, P4, R6, c[0x0][0x170], 0x1 ;  /* 0x00005c00061a8a11 */ /* 0x000fe200078808ff */
[----:B------:R-:W-:Y:S01]  /*12270*/  @!PT LDS RZ, [RZ] ;  /* 0x00000000fffff984 */ /* 0x000fe20000000800 */
[----:B------:R-:W-:Y:S01]  /*12280*/  @!PT LDS RZ, [RZ] ;  /* 0x00000000fffff984 */ /* 0x000fe20000000800 */
[----:B------:R-:W-:Y:S01]  /*12290*/  @!PT LDS RZ, [RZ] ;  /* 0x00000000fffff984 */ /* 0x000fe20000000800 */
[----:B------:R2:W-:Y:S01]  /*122a0*/  @!P0 LDGSTS.E.BYPASS.LTC128B.128 [R212+0x5800], [R22.64] ;  /* 0x0580000016d48fae */ /* 0x0005e2000b901d4a */
[----:B------:R-:W-:Y:S01]  /*122b0*/  @!P0 LEA.HI.X R9, R16, c[0x0][0x174], R9, 0x1, P1 ;  /* 0x00005d0010098a11 */ /* 0x000fe200008f0c09 */
[----:B------:R-:W-:Y:S01]  /*122c0*/  IMAD.U32 R181, RZ, RZ, UR7 ;  /* 0x00000007ffb57e24 */ /* 0x000fe2000f8e00ff */
[----:B------:R-:W-:Y:S01]  /*122d0*/  @!P0 LEA R18, P3, R20, c[0x0][0x170], 0x1 ;  /* 0x00005c0014128a11 */ /* 0x000fe200078608ff */
[----:B------:R-:W-:Y:S01]  /*122e0*/  @P0 STS.128 [R212+0x6000], RZ ;  /* 0x006000ffd4000388 */ /* 0x000fe20000000c00 */
[----:B------:R-:W-:Y:S01]  /*122f0*/  @!P0 LEA R16, P2, R13, c[0x0][0x170], 0x1 ;  /* 0x00005c000d108a11 */ /* 0x000fe200078408ff */
[----:B------:R-:W-:Y:S01]  /*12300*/  IMAD.U32 R171, RZ, RZ, UR7 ;  /* 0x00000007ffab7e24 */ /* 0x000fe2000f8e00ff */
[----:B------:R-:W-:Y:S01]  /*12310*/  @!P0 LEA.HI.X R27, R6, c[0x0][0x174], R7, 0x1, P4 ;  /* 0x00005d00061b8a11 */ /* 0x000fe200020f0c07 */
[----:B------:R-:W-:Y:S01]  /*12320*/  @!PT LDS RZ, [RZ] ;  /* 0x00000000fffff984 */ /* 0x000fe20000000800 */
[----:B------:R-:W-:Y:S01]  /*12330*/  @!PT LDS RZ, [RZ] ;  /* 0x00000000fffff984 */ /* 0x000fe20000000800 */
[----:B------:R-:W-:Y:S01]  /*12340*/  @!PT LDS RZ, [RZ] ;  /* 0x00000000fffff984 */ /* 0x000fe20000000800 */
[----:B------:R3:W-:Y:S01]  /*12350*/  @!P0 LDGSTS.E.BYPASS.LTC128B.128 [R212+0x6000], [R24.64] ;  /* 0x0600000018d48fae */ /* 0x0007e2000b901d4a */
[----:B------:R-:W-:Y:S01]  /*12360*/  @!P0 LEA R4, P1, R15, c[0x0][0x170], 0x1 ;  /* 0x00005c000f048a11 */ /* 0x000fe200078208ff */
[----:B------:R-:W-:Y:S01]  /*12370*/  IMAD.U32 R185, RZ, RZ, UR7 ;  /* 0x00000007ffb97e24 */ /* 0x000fe2000f8e00ff */
[----:B------:R-:W-:Y:S01]  /*12380*/  @!P0 LEA.HI.X R19, R20, c[0x0][0x174], R11, 0x1, P3 ;  /* 0x00005d0014138a11 */ /* 0x000fe200018f0c0b */
[----:B------:R-:W-:Y:S01]  /*12390*/  @P0 STS.128 [R212+0x6800], RZ ;  /* 0x006800ffd4000388 */ /* 0x000fe20000000c00 */
[----:B------:R-:W-:Y:S01]  /*123a0*/  @!P0 LEA.HI.X R17, R13, c[0x0][0x174], R10, 0x1, P2 ;  /* 0x00005d000d118a11 */ /* 0x000fe200010f0c0a */
[----:B------:R-:W-:Y:S01]  /*123b0*/  IMAD.U32 R187, RZ, RZ, UR7 ;  /* 0x00000007ffbb7e24 */ /* 0x000fe2000f8e00ff */
[----:B------:R-:W-:Y:S01]  /*123c0*/  @!P0 LEA.HI.X R5, R15, c[0x0][0x174], R12, 0x1, P1 ;  /* 0x00005d000f058a11 */ /* 0x000fe200008f0c0c */
[----:B------:R-:W-:Y:S01]  /*123d0*/  @!PT LDS RZ, [RZ] ;  /* 0x00000000fffff984 */ /* 0x000fe20000000800 */
[----:B------:R-:W-:Y:S01]  /*123e0*/  @!PT LDS RZ, [RZ] ;  /* 0x00000000fffff984 */ /* 0x000fe20000000800 */
[----:B------:R-:W-:Y:S01]  /*123f0*/  @!PT LDS RZ, [RZ] ;  /* 0x00000000fffff984 */ /* 0x000fe20000000800 */
[----:B------:R4:W-:Y:S01]  /*12400*/  @!P0 LDGSTS.E.BYPASS.LTC128B.128 [R212+0x6800], [R8.64] ;  /* 0x0680000008d48fae */ /* 0x0009e2000b901d4a */
[--C-:B------:R-:W-:Y:S01]  /*12410*/  LOP3.LUT R169, R169, 0xf9, R208.reuse, 0xfe, !PT ;  /* 0x000000f9a9a97812 */ /* 0x100fe200078efed0 */
[----:B------:R-:W-:Y:S01]  /*12420*/  IMAD.U32 R239, RZ, RZ, UR7 ;  /* 0x00000007ffef7e24 */ /* 0x000fe2000f8e00ff */
[--C-:B------:R-:W-:Y:S01]  /*12430*/  LOP3.LUT R177, R177, 0x78, R208.reuse, 0xfe, !PT ;  /* 0x00000078b1b17812 */ /* 0x100fe200078efed0 */
[----:B------:R-:W-:Y:S01]  /*12440*/  @P0 STS.128 [R212+0x7000], RZ ;  /* 0x007000ffd4000388 */ /* 0x000fe20000000c00 */
[----:B------:R5:W-:Y:S01]  /*12450*/  I2F R162, R169 ;  /* 0x000000a900a27306 */ /* 0x000be20000201400 */
[--C-:B------:R-:W-:Y:S01]  /*12460*/  LOP3.LUT R179, R179, 0x80, R208.reuse, 0xfe, !PT ;  /* 0x00000080b3b37812 */ /* 0x100fe200078efed0 */
[----:B------:R-:W-:Y:S01]  /*12470*/  IMAD.U32 R241, RZ, RZ, UR7 ;  /* 0x00000007fff17e24 */ /* 0x000fe2000f8e00ff */
[----:B------:R-:W-:Y:S01]  /*12480*/  @!PT LDS RZ, [RZ] ;  /* 0x00000000fffff984 */ /* 0x000fe20000000800 */
[----:B------:R-:W-:Y:S01]  /*12490*/  @!PT LDS RZ, [RZ] ;  /* 0x00000000fffff984 */ /* 0x000fe20000000800 */
[----:B------:R-:W-:Y:S01]  /*124a0*/  @!PT LDS RZ, [RZ] ;  /* 0x00000000fffff984 */ /* 0x000fe20000000800 */
[----:B------:R3:W-:Y:S01]  /*124b0*/  @!P0 LDGSTS.E.BYPASS.LTC128B.128 [R212+0x7000], [R26.64] ;  /* 0x070000001ad48fae */ /* 0x0007e2000b901d4a */
[--C-:B------:R-:W-:Y:S01]  /*124c0*/  LOP3.LUT R181, R181, 0x81, R208.reuse, 0xfe, !PT ;  /* 0x00000081b5b57812 */ /* 0x100fe200078efed0 */
[----:B------:R-:W-:Y:S01]  /*124d0*/  IMAD.U32 R245, RZ, RZ, UR7 ;  /* 0x00000007fff57e24 */ /* 0x000fe2000f8e00ff */
[----:B------:R-:W-:Y:S01]  /*124e0*/  LOP3.LUT R165, R208, UR7, RZ, 0xfc, !PT ;  /* 0x00000007d0a57c12 */ /* 0x000fe2000f8efcff */
[----:B------:R-:W-:Y:S01]  /*124f0*/  @P0 STS.128 [R212+0x7800], RZ ;  /* 0x007800ffd4000388 */ /* 0x000fe20000000c00 */
[----:B------:R-:W-:Y:S01]  /*12500*/  I2F R173, R177 ;  /* 0x000000b100ad7306 */ /* 0x000fe20000201400 */
        /* <DEDUP_REMOVED lines=8> */
[----:B------:R-:W-:Y:S01]  /*12590*/  LOP3.LUT R187, R187, 0x89, R208, 0xfe, !PT ;  /* 0x00000089bbbb7812 */ /* 0x000fe200078efed0 */
[----:B------:R-:W-:Y:S01]  /*125a0*/  @P0 STS.128 [R212+0x8000], RZ ;  /* 0x008000ffd4000388 */ /* 0x000fe20000000c00 */
[----:B------:R-:W1:Y:S01]  /*125b0*/  I2F R175, R179 ;  /* 0x000000b300af7306 */ /* 0x000e620000201400 */
[----:B------:R-:W-:Y:S01]  /*125c0*/  ISETP.GE.AND P6, PT, R165, R2, PT ;  /* 0x00000002a500720c */ /* 0x000fe20003fc6270 */
[----:B------:R-:W-:Y:S01]  /*125d0*/  IMAD.U32 R174, RZ, RZ, UR7 ;  /* 0x00000007ffae7e24 */ /* 0x000fe2000f8e00ff */
[----:B------:R-:W-:Y:S01]  /*125e0*/  @!PT LDS RZ, [RZ] ;  /* 0x00000000fffff984 */ /* 0x000fe20000000800 */
[----:B------:R-:W-:Y:S01]  /*125f0*/  @!PT LDS RZ, [RZ] ;  /* 0x00000000fffff984 */ /* 0x000fe20000000800 */
[----:B------:R-:W-:Y:S01]  /*12600*/  @!PT LDS RZ, [RZ] ;  /* 0x00000000fffff984 */ /* 0x000fe20000000800 */
[----:B------:R1:W-:Y:S01]  /*12610*/  @!P0 LDGSTS.E.BYPASS.LTC128B.128 [R212+0x8000], [R16.64] ;  /* 0x0800000010d48fae */ /* 0x0003e2000b901d4a */
[----:B------:R-:W-:-:S02]  /*12620*/  ISETP.GE.AND P1, PT, R169, R0, PT ;  /* 0x00000000a900720c */ /* 0x000fc40003f26270 */
[--C-:B------:R-:W-:Y:S01]  /*12630*/  LOP3.LUT R239, R239, 0x90, R208.reuse, 0xfe, !PT ;  /* 0x00000090efef7812 */ /* 0x100fe200078efed0 */
[----:B------:R-:W-:Y:S01]  /*12640*/  @P0 STS.128 [R212+0x8800], RZ ;  /* 0x008800ffd4000388 */ /* 0x000fe20000000c00 */
[----:B------:R-:W-:Y:S01]  /*12650*/  I2F R166, R181 ;  /* 0x000000b500a67306 */ /* 0x000fe20000201400 */
[----:B------:R-:W-:Y:S02]  /*12660*/  LOP3.LUT R241, R241, 0x91, R208, 0xfe, !PT ;  /* 0x00000091f1f17812 */ /* 0x000fe400078efed0 */
[----:B------:R-:W-:Y:S01]  /*12670*/  @!PT LDS RZ, [RZ] ;  /* 0x00000000fffff984 */ /* 0x000fe20000000800 */
[----:B------:R-:W-:Y:S01]  /*12680*/  @!PT LDS RZ, [RZ] ;  /* 0x00000000fffff984 */ /* 0x000fe20000000800 */
[----:B------:R-:W-:Y:S01]  /*12690*/  @!PT LDS RZ, [RZ] ;  /* 0x00000000fffff984 */ /* 0x000fe20000000800 */
[----:B------:R1:W-:Y:S01]  /*126a0*/  @!P0 LDGSTS.E.BYPASS.LTC128B.128 [R212+0x8800], [R4.64] ;  /* 0x0880000004d48fae */ /* 0x0003e2000b901d4a */
[-C--:B------:R-:W-:Y:S02]  /*126b0*/  ISETP.GE.AND P3, PT, R177, R2.reuse, PT ;  /* 0x00000002b100720c */ /* 0x080fe40003f66270 */
[-C--:B------:R-:W-:Y:S01]  /*126c0*/  ISETP.GE.AND P2, PT, R169, R2.reuse, PT ;  /* 0x00000002a900720c */ /* 0x080fe20003f46270 */
[----:B------:R-:W-:Y:S01]  /*126d0*/  LDSM.16.M88.4 R60, [R207] ;  /* 0x00000000cf3c783b */ /* 0x000fe20000000200 */
[----:B------:R2:W-:Y:S01]  /*126e0*/  I2F R163, R165 ;  /* 0x000000a500a37306 */ /* 0x0005e20000201400 */
[----:B------:R-:W-:Y:S01]  /*126f0*/  ISETP.GE.AND P5, PT, R171, R2, PT ;  /* 0x00000002ab00720c */ /* 0x000fe20003fa6270 */
[----:B-----5:R-:W-:Y:S01]  /*12700*/  IMAD.U32 R169, RZ, RZ, UR7 ;  /* 0x00000007ffa97e24 */ /* 0x020fe2000f8e00ff */
[----:B------:R-:W5:Y:S01]  /*12710*/  LDSM.16.M88.4 R52, [R205+0x1000] ;  /* 0x00100000cd34783b */ /* 0x000f620000000200 */
[----:B------:R-:W-:-:S02]  /*12720*/  ISETP.GE.AND P4, PT, R177, R0, PT ;  /* 0x00000000b100720c */ /* 0x000fc40003f86270 */
[--C-:B------:R-:W-:Y:S01]  /*12730*/  LOP3.LUT R245, R245, 0x98, R208.reuse, 0xfe, !PT ;  /* 0x00000098f5f57812 */ /* 0x100fe200078efed0 */
[----:B------:R-:W-:Y:S01]  /*12740*/  LDSM.16.M88.4 R152, [R206] ;  /* 0x00000000ce98783b */ /* 0x000fe20000000200 */
[----:B------:R-:W-:Y:S01]  /*12750*/  I2F R164, R171 ;  /* 0x000000ab00a47306 */ /* 0x000fe20000201400 */
[--C-:B------:R-:W-:Y:S02]  /*12760*/  LOP3.LUT R249, R249, 0x99, R208.reuse, 0xfe, !PT ;  /* 0x00000099f9f97812 */ /* 0x100fe400078efed0 */
[----:B------:R-:W-:Y:S01]  /*12770*/  LDSM.16.M88.4 R136, [R204] ;  /* 0x00000000cc88783b */ /* 0x000fe20000000200 */
[--C-:B------:R-:W-:Y:S02]  /*12780*/  LOP3.LUT R186, R169, 0xc9, R208.reuse, 0xfe, !PT ;  /* 0x000000c9a9ba7812 */ /* 0x100fe400078efed0 */
[--C-:B------:R-:W-:Y:S01]  /*12790*/  LOP3.LUT R247, R247, 0xa0, R208.reuse, 0xfe, !PT ;  /* 0x000000a0f7f77812 */ /* 0x100fe200078efed0 */
[----:B------:R-:W1:Y:S01]  /*127a0*/  LDSM.16.M88.4 R124, [R205+0x1400] ;  /* 0x00140000cd7c783b */ /* 0x000e620000000200 */
[----:B--2---:R-:W-:Y:S01]  /*127b0*/  IMAD.U32 R165, RZ, RZ, UR7 ;  /* 0x00000007ffa57e24 */ /* 0x004fe2000f8e00ff */
[----:B------:R-:W2:Y:S01]  /*127c0*/  I2F R183, R185 ;  /* 0x000000b900b77306 */ /* 0x000ea20000201400 */
[----:B------:R-:W-:Y:S01]  /*127d0*/  LOP3.LUT R167, R208, UR7, RZ, 0xfc, !PT ;  /* 0x00000007d0a77c12 */ /* 0x000fe2000f8efcff */
[----:B------:R-:W1:Y:S02]  /*127e0*/  LDSM.16.M88.4 R116, [R205+0x1800] ;  /* 0x00180000cd74783b */ /* 0x000e640000000200 */
[----:B------:R-:W-:-:S02]  /*127f0*/  LOP3.LUT R176, R165, 0xb9, R208, 0xfe, !PT ;  /* 0x000000b9a5b07812 */ /* 0x000fc400078efed0 */
[----:B------:R-:W2:Y:S01]  /*12800*/  LDSM.16.M88.4 R108, [R205+0x1c00] ;  /* 0x001c0000cd6c783b */ /* 0x000ea20000000200 */
[--C-:B------:R-:W-:Y:S01]  /*12810*/  LOP3.LUT R180, R165, 0xc1, R208.reuse, 0xfe, !PT ;  /* 0x000000c1a5b47812 */ /* 0x100fe200078efed0 */
[----:B------:R-:W-:Y:S01]  /*12820*/  I2F R168, R187 ;  /* 0x000000bb00a87306 */ /* 0x000fe20000201400 */
[----:B------:R-:W-:Y:S01]  /*12830*/  ISETP.GE.AND P0, PT, R167, R0, PT ;  /* 0x00000000a700720c */ /* 0x000fe20003f06270 */
[----:B------:R-:W2:Y:S04]  /*12840*/  LDSM.16.M88.4 R100, [R205+0x2000] ;  /* 0x00200000cd64783b */ /* 0x000ea80000000200 */
[----:B------:R-:W2:Y:S02]  /*12850*/  LDSM.16.M88.4 R92, [R205+0x2400] ;  /* 0x00240000cd5c783b */ /* 0x000ea40000000200 */
[----:B------:R-:W1:Y:S02]  /*12860*/  I2F R213, R239 ;  /* 0x000000ef00d57306 */ /* 0x000e640000201400 */
[----:B------:R-:W2:Y:S04]  /*12870*/  LDSM.16.M88.4 R84, [R205+0x2800] ;  /* 0x00280000cd54783b */ /* 0x000ea80000000200 */
[----:B------:R-:W2:Y:S01]  /*12880*/  LDSM.16.M88.4 R76, [R205+0x2c00] ;  /* 0x002c0000cd4c783b */ /* 0x000ea20000000200 */
[----:B------:R-:W-:Y:S01]  /*12890*/  @P0 LOP3.LUT R132, R132, 0x2, RZ, 0xfc, !PT ;  /* 0x0000000284840812 */ /* 0x000fe200078efcff */
[----:B------:R-:W-:Y:S02]  /*128a0*/  I2F R170, R241 ;  /* 0x000000f100aa7306 */ /* 0x000fe40000201400 */
[----:B------:R-:W2:Y:S01]  /*128b0*/  LDSM.16.M88.4 R44, [R205+0x3000] ;  /* 0x00300000cd2c783b */ /* 0x000ea20000000200 */
[C---:B-----5:R-:W-:Y:S03]  /*128c0*/  HMMA.16816.F32.BF16 R56, R60.reuse, R52, RZ ;  /* 0x000000343c38723c */ /* 0x060fe600000418ff */
[----:B------:R-:W5:Y:S02]  /*128d0*/  LDSM.16.M88.4 R36, [R205+0x3400] ;  /* 0x00340000cd24783b */ /* 0x000f640000000200 */
[----:B------:R-:W-:Y:S02]  /*128e0*/  I2F R243, R245 ;  /* 0x000000f500f37306 */ /* 0x000fe40000201400 */
[----:B------:R-:W3:Y:S01]  /*128f0*/  LDSM.16.M88.4 R28, [R205+0x3800] ;  /* 0x00380000cd1c783b */ /* 0x000ee20000000200 */
[C---:B------:R-:W-:Y:S03]  /*12900*/  HMMA.16816.F32.BF16 R52, R60.reuse, R54, RZ ;  /* 0x000000363c34723c */ /* 0x040fe600000418ff */
[----:B------:R-:W3:Y:S02]  /*12910*/  LDSM.16.M88.4 R20, [R205+0x3c00] ;  /* 0x003c0000cd14783b */ /* 0x000ee40000000200 */
[----:B------:R-:W-:Y:S02]  /*12920*/  I2F R172, R249 ;  /* 0x000000f900ac7306 */ /* 0x000fe40000201400 */
[----:B------:R-:W3:Y:S01]  /*12930*/  LDSM.16.M88.4 R12, [R205+0x4000] ;  /* 0x00400000cd0c783b */ /* 0x000ee20000000200 */
[----:B-1----:R-:W-:Y:S03]  /*12940*/  HMMA.16816.F32.BF16 R128, R60, R124, RZ ;  /* 0x0000007c3c80723c */ /* 0x002fe600000418ff */
[----:B------:R-:W4:Y:S02]  /*12950*/  LDSM.16.M88.4 R4, [R205+0x4400] ;  /* 0x00440000cd04783b */ /* 0x000f240000000200 */
[----:B------:R-:W1:Y:S02]  /*12960*/  I2F R251, R247 ;  /* 0x000000f700fb7306 */ /* 0x000e640000201400 */
[----:B------:R-:W1:Y:S01]  /*12970*/  LDSM.16.M88.4 R68, [R205+0x4800] ;  /* 0x00480000cd44783b */ /* 0x000e620000000200 */
[----:B------:R-:W-:Y:S03]  /*12980*/  HMMA.16816.F32.BF16 R56, R152, R136, R56 ;  /* 0x000000889838723c */ /* 0x000fe60000041838 */
[----:B------:R-:W1:Y:S02]  /*12990*/  LDSM.16.M88.4 R144, [R205+0x4c00] ;  /* 0x004c0000cd90783b */ /* 0x000e640000000200 */
[----:B------:R5:W-:Y:S02]  /*129a0*/  I2F R161, R167 ;  /* 0x000000a700a17306 */ /* 0x000be40000201400 */
[----:B------:R-:W-:Y:S01]  /*129b0*/  IMAD.U32 R137, RZ, RZ, UR7 ;  /* 0x00000007ff897e24 */ /* 0x000fe2000f8e00ff */
[C---:B------:R-:W-:Y:S01]  /*129c0*/  HMMA.16816.F32.BF16 R120, R60.reuse, R116, RZ ;  /* 0x000000743c78723c */ /* 0x040fe200000418ff */
[----:B------:R-:W-:Y:S03]  /*129d0*/  LDSM.16.M88.4 R140, [R196] ;  /* 0x00000000c48c783b */ /* 0x000fe60000000200 */
[----:B------:R-:W-:Y:S01]  /*129e0*/  LOP3.LUT R160, R137, 0x71, R208, 0xfe, !PT ;  /* 0x0000007189a07812 */ /* 0x000fe200078efed0 */
[----:B------:R-:W-:Y:S01]  /*129f0*/  LDSM.16.M88.4 R148, [R195] ;  /* 0x00000000c394783b */ /* 0x000fe20000000200 */
[----:B------:R-:W-:Y:S02]  /*12a00*/  I2F R182, R186 ;  /* 0x000000ba00b67306 */ /* 0x000fe40000201400 */
[----:B--2---:R-:W-:Y:S01]  /*12a10*/  HMMA.16816.F32.BF16 R112, R60, R108, RZ ;  /* 0x0000006c3c70723c */ /* 0x004fe200000418ff */
[----:B------:R-:W-:Y:S01]  /*12a20*/  LDSM.16.M88.4 R156, [R191] ;  /* 0x00000000bf9c783b */ /* 0x000fe20000000200 */
[----:B-----5:R-:W-:-:S04]  /*12a30*/  IMAD.U32 R167, RZ, RZ, UR7 ;  /* 0x00000007ffa77e24 */ /* 0x020fc8000f8e00ff */
[----:B------:R-:W-:Y:S01]  /*12a40*/  I2F R160, R160 ;  /* 0x000000a000a07306 */ /* 0x000fe20000201400 */
[----:B------:R-:W0:Y:S01]  /*12a50*/  LDGDEPBAR ;  /* 0x00000000000079af */ /* 0x000e220000000000 */
        /* <DEDUP_REMOVED lines=9> */
[C---:B----4-:R-:W-:Y:S08]  /*12af0*/  HMMA.16816.F32.BF16 R8, R60.reuse, R4, RZ ;  /* 0x000000043c08723c */ /* 0x050ff000000418ff */
[----:B-1----:R-:W-:Y:S08]  /*12b00*/  HMMA.16816.F32.BF16 R72, R60, R68, RZ ;  /* 0x000000443c48723c */ /* 0x002ff000000418ff */
[----:B------:R-:W-:Y:S01]  /*12b10*/  HMMA.16816.F32.BF16 R52, R152, R138, R52 ;  /* 0x0000008a9834723c */ /* 0x000fe20000041834 */
[----:B------:R-:W1:Y:S07]  /*12b20*/  LDSM.16.M88.4 R136, [R193] ;  /* 0x00000000c188783b */ /* 0x000e6e0000000200 */
        /* <DEDUP_REMOVED lines=17> */
[C---:B-1----:R-:W-:Y:S08]  /*12c40*/  HMMA.16816.F32.BF16 R24, R152.reuse, R136, R24 ;  /* 0x000000889818723c */ /* 0x042ff00000041818 */
[C---:B------:R-:W-:Y:S01]  /*12c50*/  HMMA.16816.F32.BF16 R20, R152.reuse, R138, R20 ;  /* 0x0000008a9814723c */ /* 0x040fe20000041814 */
[----:B------:R-:W1:Y:S07]  /*12c60*/  LDSM.16.M88.4 R136, [R3] ;  /* 0x000000000388783b */ /* 0x000e6e0000000200 */
[C---:B------:R-:W-:Y:S08]  /*12c70*/  HMMA.16816.F32.BF16 R48, R152.reuse, R140, R48 ;  /* 0x0000008c9830723c */ /* 0x040ff00000041830 */
[C---:B------:R-:W-:Y:S01]  /*12c80*/  HMMA.16816.F32.BF16 R44, R152.reuse, R142, R44 ;  /* 0x0000008e982c723c */ /* 0x040fe2000004182c */
[----:B------:R-:W3:Y:S07]  /*12c90*/  LDSM.16.M88.4 R140, [R192] ;  /* 0x00000000c08c783b */ /* 0x000eee0000000200 */
[C---:B------:R-:W-:Y:S08]  /*12ca0*/  HMMA.16816.F32.BF16 R40, R152.reuse, R148, R40 ;  /* 0x000000949828723c */ /* 0x040ff00000041828 */
[----:B--2---:R-:W-:Y:S01]  /*12cb0*/  HMMA.16816.F32.BF16 R32, R152, R144, R32 ;  /* 0x000000909820723c */ /* 0x004fe20000041820 */
[----:B------:R-:W-:-:S07]  /*12cc0*/  FFMA.FTZ R50, R175, UR4, R50 ;  /* 0x00000004af327c23 */ /* 0x000fce0008010032 */
[----:B------:R-:W-:Y:S01]  /*12cd0*/  HMMA.16816.F32.BF16 R28, R152, R146, R28 ;  /* 0x00000092981c723c */ /* 0x000fe2000004181c */
[----:B------:R-:W2:Y:S01]  /*12ce0*/  LDSM.16.M88.4 R144, [R197] ;  /* 0x00000000c590783b */ /* 0x000ea20000000200 */
[----:B------:R-:W-:-:S06]  /*12cf0*/  FFMA.FTZ R46, R183, UR4, R46 ;  /* 0x00000004b72e7c23 */ /* 0x000fcc000801002e */
[----:B------:R-:W-:Y:S01]  /*12d00*/  HMMA.16816.F32.BF16 R36, R152, R150, R36 ;  /* 0x000000969824723c */ /* 0x000fe20000041824 */
[----:B------:R-:W4:Y:S01]  /*12d10*/  LDSM.16.M88.4 R148, [R203] ;  /* 0x00000000cb94783b */ /* 0x000f220000000200 */
[C---:B------:R-:W-:Y:S02]  /*12d20*/  FFMA.FTZ R177, R213.reuse, UR4, R40 ;  /* 0x00000004d5b17c23 */ /* 0x040fe40008010028 */
[----:B------:R-:W-:-:S04]  /*12d30*/  FFMA.FTZ R42, R213, UR4, R42 ;  /* 0x00000004d52a7c23 */ /* 0x000fc8000801002a */
[----:B-1----:R-:W-:Y:S01]  /*12d40*/  HMMA.16816.F32.BF16 R60, R152, R138, R60 ;  /* 0x0000008a983c723c */ /* 0x002fe2000004183c */
[----:B------:R-:W-:-:S06]  /*12d50*/  FFMA.FTZ R34, R251, UR4, R34 ;  /* 0x00000004fb227c23 */ /* 0x000fcc0008010022 */
[----:B------:R-:W-:Y:S01]  /*12d60*/  IMAD.U32 R139, RZ, RZ, UR7 ;  /* 0x00000007ff8b7e24 */ /* 0x000fe2000f8e00ff */
[----:B---3--:R-:W-:Y:S04]  /*12d70*/  HMMA.16816.F32.BF16 R16, R152, R140, R16 ;  /* 0x0000008c9810723c */ /* 0x008fe80000041810 */
[----:B------:R-:W-:-:S04]  /*12d80*/  LOP3.LUT R139, R139, 0xb1, R208, 0xfe, !PT ;  /* 0x000000b18b8b7812 */ /* 0x000fc800078efed0 */
[----:B------:R-:W-:Y:S01]  /*12d90*/  HMMA.16816.F32.BF16 R12, R152, R142, R12 ;  /* 0x0000008e980c723c */ /* 0x000fe2000004180c */
[----:B------:R-:W1:Y:S01]  /*12da0*/  LDSM.16.M88.4 R140, [R190] ;  /* 0x00000000be8c783b */ /* 0x000e620000000200 */
[----:B------:R-:W-:Y:S02]  /*12db0*/  FFMA.FTZ R38, R243, UR4, R38 ;  /* 0x00000004f3267c23 */ /* 0x000fe40008010026 */
[----:B------:R-:W-:-:S04]  /*12dc0*/  FFMA.FTZ R39, R172, UR4, R39 ;  /* 0x00000004ac277c23 */ /* 0x000fc80008010027 */
[C---:B------:R-:W-:Y:S01]  /*12dd0*/  FFMA.FTZ R63, R162.reuse, UR4, R63 ;  /* 0x00000004a23f7c23 */ /* 0x040fe2000801003f */
[C---:B--2---:R-:W-:Y:S01]  /*12de0*/  HMMA.16816.F32.BF16 R76, R152.reuse, R146, R76 ;  /* 0x00000092984c723c */ /* 0x044fe2000004184c */
[----:B------:R-:W-:Y:S01]  /*12df0*/  FFMA.FTZ R61, R162, UR4, R61 ;  /* 0x00000004a23d7c23 */ /* 0x000fe2000801003d */
[----:B------:R-:W2:Y:S02]  /*12e00*/  I2F R146, R139 ;  /* 0x0000008b00927306 */ /* 0x000ea40000201400 */
[----:B------:R-:W-:Y:S02]  /*12e10*/  FSEL R63, R63, -INF , !P1 ;  /* 0xff8000003f3f7808 */ /* 0x000fe40004800000 */
[-C--:B------:R-:W-:Y:S01]  /*12e20*/  ISETP.GE.AND P1, PT, R171, R0.reuse, PT ;  /* 0x00000000ab00720c */ /* 0x080fe20003f26270 */
[----:B------:R-:W-:Y:S01]  /*12e30*/  FFMA.FTZ R171, R175, UR4, R48 ;  /* 0x00000004afab7c23 */ /* 0x000fe20008010030 */
[----:B------:R-:W-:Y:S01]  /*12e40*/  HMMA.16816.F32.BF16 R8, R152, R156, R8 ;  /* 0x0000009c9808723c */ /* 0x000fe20000041808 */
[----:B------:R-:W-:Y:S01]  /*12e50*/  FSEL R61, R61, -INF , !P2 ;  /* 0xff8000003d3d7808 */ /* 0x000fe20005000000 */
[----:B------:R-:W-:Y:S01]  /*12e60*/  FFMA.FTZ R175, R168, UR4, R45 ;  /* 0x00000004a8af7c23 */ /* 0x000fe2000801002d */
[----:B------:R-:W-:Y:S01]  /*12e70*/  ISETP.GE.AND P2, PT, R179, R0, PT ;  /* 0x00000000b300720c */ /* 0x000fe20003f46270 */
[----:B------:R-:W-:-:S02]  /*12e80*/  IMAD.U32 R147, RZ, RZ, UR7 ;  /* 0x00000007ff937e24 */ /* 0x000fc4000f8e00ff */
[----:B------:R-:W-:Y:S02]  /*12e90*/  FFMA.FTZ R168, R168, UR4, R47 ;  /* 0x00000004a8a87c23 */ /* 0x000fe4000801002f */
[----:B------:R-:W-:Y:S01]  /*12ea0*/  IMAD.U32 R157, RZ, RZ, UR7 ;  /* 0x00000007ff9d7e24 */ /* 0x000fe2000f8e00ff */
[C---:B------:R-:W-:Y:S01]  /*12eb0*/  HMMA.16816.F32.BF16 R4, R152.reuse, R158, R4 ;  /* 0x0000009e9804723c */ /* 0x040fe20000041804 */
[----:B------:R-:W-:Y:S01]  /*12ec0*/  IMAD.U32 R156, RZ, RZ, UR7 ;  /* 0x00000007ff9c7e24 */ /* 0x000fe2000f8e00ff */
[--C-:B------:R-:W-:Y:S01]  /*12ed0*/  LOP3.LUT R178, R147, 0xb8, R208.reuse, 0xfe, !PT ;  /* 0x000000b893b27812 */ /* 0x100fe200078efed0 */
[----:B------:R-:W-:Y:S01]  /*12ee0*/  IMAD.U32 R47, RZ, RZ, UR7 ;  /* 0x00000007ff2f7e24 */ /* 0x000fe2000f8e00ff */
[--C-:B------:R-:W-:Y:S01]  /*12ef0*/  LOP3.LUT R157, R157, 0xa1, R208.reuse, 0xfe, !PT ;  /* 0x000000a19d9d7812 */ /* 0x100fe200078efed0 */
[----:B--2---:R-:W-:Y:S01]  /*12f00*/  FFMA.FTZ R25, R146, UR4, R25 ;  /* 0x0000000492197c23 */ /* 0x004fe20008010019 */
[----:B------:R-:W-:Y:S01]  /*12f10*/  LOP3.LUT R156, R156, 0xa8, R208, 0xfe, !PT ;  /* 0x000000a89c9c7812 */ /* 0x000fe200078efed0 */
[C---:B------:R-:W-:Y:S01]  /*12f20*/  FFMA.FTZ R76, R173.reuse, UR4, R76 ;  /* 0x00000004ad4c7c23 */ /* 0x040fe2000801004c */
[----:B------:R-:W-:Y:S01]  /*12f30*/  I2F R158, R157 ;  /* 0x0000009d009e7306 */ /* 0x000fe20000201400 */
[----:B------:R-:W-:Y:S01]  /*12f40*/  FFMA.FTZ R173, R173, UR4, R78 ;  /* 0x00000004adad7c23 */ /* 0x000fe2000801004e */
[C---:B----4-:R-:W-:Y:S01]  /*12f50*/  HMMA.16816.F32.BF16 R128, R152.reuse, R148, R128 ;  /* 0x000000949880723c */ /* 0x050fe20000041880 */
[----:B------:R-:W-:Y:S01]  /*12f60*/  FFMA.FTZ R77, R164, UR4, R77 ;  /* 0x00000004a44d7c23 */ /* 0x000fe2000801004d */
[----:B------:R-:W-:Y:S01]  /*12f70*/  FSEL R165, R76, -INF , !P3 ;  /* 0xff8000004ca57808 */ /* 0x000fe20005800000 */
[----:B------:R-:W-:Y:S01]  /*12f80*/  FFMA.FTZ R164, R164, UR4, R79 ;  /* 0x00000004a4a47c23 */ /* 0x000fe2000801004f */
[-C--:B------:R-:W-:Y:S01]  /*12f90*/  ISETP.GE.AND P3, PT, R179, R2.reuse, PT ;  /* 0x00000002b300720c */ /* 0x080fe20003f66270 */
[----:B------:R-:W-:Y:S01]  /*12fa0*/  FFMA.FTZ R179, R170, UR4, R41 ;  /* 0x00000004aab37c23 */ /* 0x000fe20008010029 */
[----:B------:R-:W-:Y:S01]  /*12fb0*/  FSEL R76, R173, -INF , !P4 ;  /* 0xff800000ad4c7808 */ /* 0x000fe20006000000 */
[----:B------:R-:W-:Y:S01]  /*12fc0*/  IMAD.U32 R173, RZ, RZ, UR7 ;  /* 0x00000007ffad7e24 */ /* 0x000fe2000f8e00ff */
[----:B------:R-:W-:Y:S01]  /*12fd0*/  FSEL R169, R171, -INF , !P3 ;  /* 0xff800000aba97808 */ /* 0x000fe20005800000 */
[----:B------:R-:W-:Y:S01]  /*12fe0*/  FFMA.FTZ R171, R166, UR4, R49 ;  /* 0x00000004a6ab7c23 */ /* 0x000fe20008010031 */
[-C--:B------:R-:W-:Y:S01]  /*12ff0*/  ISETP.GE.AND P4, PT, R181, R2.reuse, PT ;  /* 0x00000002b500720c */ /* 0x080fe20003f86270 */
[----:B------:R-:W2:Y:S01]  /*13000*/  I2F R159, R156 ;  /* 0x0000009c009f7306 */ /* 0x000ea20000201400 */
[----:B------:R-:W-:Y:S01]  /*13010*/  LOP3.LUT R238, R173, 0xd0, R208, 0xfe, !PT ;  /* 0x000000d0adee7812 */ /* 0x000fe200078efed0 */
[----:B------:R-:W-:Y:S01]  /*13020*/  FFMA.FTZ R173, R183, UR4, R44 ;  /* 0x00000004b7ad7c23 */ /* 0x000fe2000801002c */
[--C-:B------:R-:W-:Y:S01]  /*13030*/  LOP3.LUT R149, R174, 0xa9, R208.reuse, 0xfe, !PT ;  /* 0x000000a9ae957812 */ /* 0x100fe200078efed0 */
[----:B------:R-:W-:Y:S01]  /*13040*/  FFMA.FTZ R166, R166, UR4, R51 ;  /* 0x00000004a6a67c23 */ /* 0x000fe20008010033 */
[----:B------:R-:W-:Y:S01]  /*13050*/  FSEL R171, R171, -INF , !P4 ;  /* 0xff800000abab7808 */ /* 0x000fe20006000000 */
[C---:B-1----:R-:W-:Y:S01]  /*13060*/  HMMA.16816.F32.BF16 R72, R152.reuse, R140, R72 ;  /* 0x0000008c9848723c */ /* 0x042fe20000041848 */
[-C--:B------:R-:W-:Y:S01]  /*13070*/  ISETP.GE.AND P3, PT, R185, R2.reuse, PT ;  /* 0x00000002b900720c */ /* 0x080fe20003f66270 */
[----:B------:R-:W1:Y:S01]  /*13080*/  I2F R148, R149 ;  /* 0x0000009500947306 */ /* 0x000e620000201400 */
[----:B------:R-:W-:Y:S01]  /*13090*/  FSEL R49, R50, -INF , !P2 ;  /* 0xff80000032317808 */ /* 0x000fe20005000000 */
[----:B------:R-:W-:Y:S01]  /*130a0*/  FFMA.FTZ R183, R172, UR4, R37 ;  /* 0x00000004acb77c23 */ /* 0x000fe20008010025 */
[----:B------:R-:W-:Y:S01]  /*130b0*/  ISETP.GE.AND P4, PT, R187, R2, PT ;  /* 0x00000002bb00720c */ /* 0x000fe20003f86270 */
[----:B------:R-:W-:Y:S01]  /*130c0*/  IMAD.U32 R51, RZ, RZ, UR7 ;  /* 0x00000007ff337e24 */ /* 0x000fe2000f8e00ff */
[-C--:B------:R-:W-:Y:S01]  /*130d0*/  ISETP.GE.AND P2, PT, R185, R0.reuse, PT ;  /* 0x00000000b900720c */ /* 0x080fe20003f46270 */
[----:B------:R-:W-:Y:S01]  /*130e0*/  IMAD.U32 R141, RZ, RZ, UR7 ;  /* 0x00000007ff8d7e24 */ /* 0x000fe2000f8e00ff */
[----:B------:R-:W-:Y:S01]  /*130f0*/  FSEL R48, R164, -INF , !P1 ;  /* 0xff800000a4307808 */ /* 0x000fe20004800000 */
[----:B------:R-:W3:Y:S01]  /*13100*/  I2F R147, R178 ;  /* 0x000000b200937306 */ /* 0x000ee20000201400 */
[----:B------:R-:W-:Y:S01]  /*13110*/  LOP3.LUT R174, R174, 0xb0, R208, 0xfe, !PT ;  /* 0x000000b0aeae7812 */ /* 0x000fe200078efed0 */
[----:B------:R-:W-:Y:S01]  /*13120*/  FFMA.FTZ R185, R251, UR4, R32 ;  /* 0x00000004fbb97c23 */ /* 0x000fe20008010020 */
[----:B------:R-:W-:Y:S01]  /*13130*/  ISETP.GE.AND P1, PT, R181, R0, PT ;  /* 0x00000000b500720c */ /* 0x000fe20003f26270 */
[----:B------:R-:W-:Y:S01]  /*13140*/  FFMA.FTZ R181, R243, UR4, R36 ;  /* 0x00000004f3b57c23 */ /* 0x000fe20008010024 */
[----:B------:R-:W-:Y:S01]  /*13150*/  FSEL R173, R173, -INF , !P3 ;  /* 0xff800000adad7808 */ /* 0x000fe20005800000 */
[----:B--2---:R-:W-:Y:S01]  /*13160*/  FFMA.FTZ R28, R159, UR4, R28 ;  /* 0x000000049f1c7c23 */ /* 0x004fe2000801001c */
[----:B------:R-:W-:Y:S01]  /*13170*/  FSEL R175, R175, -INF , !P4 ;  /* 0xff800000afaf7808 */ /* 0x000fe20006000000 */
[----:B------:R-:W2:Y:S01]  /*13180*/  I2F R138, R174 ;  /* 0x000000ae008a7306 */ /* 0x000ea20000201400 */
[-C--:B------:R-:W-:Y:S01]  /*13190*/  ISETP.GE.AND P3, PT, R239, R2.reuse, PT ;  /* 0x00000002ef00720c */ /* 0x080fe20003f66270 */
[----:B-1----:R-:W-:Y:S01]  /*131a0*/  FFMA.FTZ R29, R148, UR4, R29 ;  /* 0x00000004941d7c23 */ /* 0x002fe2000801001d */
[----:B------:R-:W-:Y:S01]  /*131b0*/  FSEL R45, R46, -INF , !P2 ;  /* 0xff8000002e2d7808 */ /* 0x000fe20005000000 */
[----:B------:R-:W-:Y:S01]  /*131c0*/  FFMA.FTZ R30, R159, UR4, R30 ;  /* 0x000000049f1e7c23 */ /* 0x000fe2000801001e */
[----:B------:R-:W-:Y:S01]  /*131d0*/  ISETP.GE.AND P4, PT, R241, R2, PT ;  /* 0x00000002f100720c */ /* 0x000fe20003f86270 */
[----:B------:R-:W-:Y:S01]  /*131e0*/  FFMA.FTZ R13, R182, UR4, R13 ;  /* 0x00000004b60d7c23 */ /* 0x000fe2000801000d */
[-C--:B------:R-:W-:Y:S01]  /*131f0*/  ISETP.GE.AND P2, PT, R239, R0.reuse, PT ;  /* 0x00000000ef00720c */ /* 0x080fe20003f46270 */
[----:B------:R-:W1:Y:S01]  /*13200*/  I2F R140, R176 ;  /* 0x000000b0008c7306 */ /* 0x000e620000201400 */
[----:B------:R-:W-:Y:S01]  /*13210*/  FSEL R44, R166, -INF , !P1 ;  /* 0xff800000a62c7808 */ /* 0x000fe20004800000 */
[----:B---3--:R-:W-:Y:S01]  /*13220*/  FFMA.FTZ R20, R147, UR4, R20 ;  /* 0x0000000493147c23 */ /* 0x008fe20008010014 */
[----:B------:R-:W-:Y:S01]  /*13230*/  ISETP.GE.AND P1, PT, R187, R0, PT ;  /* 0x00000000bb00720c */ /* 0x000fe20003f26270 */
[----:B------:R-:W-:Y:S01]  /*13240*/  FFMA.FTZ R187, R158, UR4, R33 ;  /* 0x000000049ebb7c23 */ /* 0x000fe20008010021 */
[----:B------:R-:W-:Y:S01]  /*13250*/  FSEL R177, R177, -INF , !P3 ;  /* 0xff800000b1b17808 */ /* 0x000fe20005800000 */
[----:B------:R-:W-:Y:S01]  /*13260*/  FFMA.FTZ R22, R147, UR4, R22 ;  /* 0x0000000493167c23 */ /* 0x000fe20008010016 */
[----:B------:R-:W-:Y:S01]  /*13270*/  FSEL R179, R179, -INF , !P4 ;  /* 0xff800000b3b37808 */ /* 0x000fe20006000000 */
[----:B------:R-:W3:Y:S01]  /*13280*/  I2F R78, R180 ;  /* 0x000000b4004e7306 */ /* 0x000ee20000201400 */
[-C--:B------:R-:W-:Y:S01]  /*13290*/  ISETP.GE.AND P3, PT, R245, R2.reuse, PT ;  /* 0x00000002f500720c */ /* 0x080fe20003f66270 */
[----:B--2---:R-:W-:Y:S01]  /*132a0*/  FFMA.FTZ R24, R138, UR4, R24 ;  /* 0x000000048a187c23 */ /* 0x004fe20008010018 */
[----:B------:R-:W-:Y:S01]  /*132b0*/  FSEL R41, R42, -INF , !P2 ;  /* 0xff8000002a297808 */ /* 0x000fe20005000000 */
[----:B------:R-:W-:Y:S01]  /*132c0*/  FFMA.FTZ R42, R170, UR4, R43 ;  /* 0x00000004aa2a7c23 */ /* 0x000fe2000801002b */
[----:B------:R-:W-:Y:S01]  /*132d0*/  ISETP.GE.AND P4, PT, R249, R2, PT ;  /* 0x00000002f900720c */ /* 0x000fe20003f86270 */
[----:B------:R-:W-:Y:S01]  /*132e0*/  FFMA.FTZ R26, R138, UR4, R26 ;  /* 0x000000048a1a7c23 */ /* 0x000fe2000801001a */
[-C--:B------:R-:W-:Y:S01]  /*132f0*/  ISETP.GE.AND P2, PT, R245, R0.reuse, PT ;  /* 0x00000000f500720c */ /* 0x080fe20003f46270 */
[----:B------:R-:W2:Y:S01]  /*13300*/  I2F R184, R238 ;  /* 0x000000ee00b87306 */ /* 0x000ea20000201400 */
[----:B------:R-:W-:Y:S01]  /*13310*/  FSEL R40, R168, -INF , !P1 ;  /* 0xff800000a8287808 */ /* 0x000fe20004800000 */
[----:B------:R-:W-:Y:S01]  /*13320*/  IMAD.U32 R43, RZ, RZ, UR7 ;  /* 0x00000007ff2b7e24 */ /* 0x000fe2000f8e00ff */
[----:B------:R-:W-:Y:S01]  /*13330*/  LOP3.LUT R162, R141, 0xc0, R208, 0xfe, !PT ;  /* 0x000000c08da27812 */ /* 0x000fe200078efed0 */
[C---:B-1----:R-:W-:Y:S01]  /*13340*/  FFMA.FTZ R21, R140.reuse, UR4, R21 ;  /* 0x000000048c157c23 */ /* 0x042fe20008010015 */
[----:B------:R-:W-:Y:S01]  /*13350*/  ISETP.GE.AND P1, PT, R241, R0, PT ;  /* 0x00000000f100720c */ /* 0x000fe20003f26270 */
[----:B------:R-:W-:Y:S01]  /*13360*/  FFMA.FTZ R46, R140, UR4, R23 ;  /* 0x000000048c2e7c23 */ /* 0x000fe20008010017 */
[----:B------:R-:W-:Y:S01]  /*13370*/  FSEL R181, R181, -INF , !P3 ;  /* 0xff800000b5b57808 */ /* 0x000fe20005800000 */
[----:B------:R-:W1:Y:S01]  /*13380*/  I2F R141, R162 ;  /* 0x000000a2008d7306 */ /* 0x000e620000201400 */
[----:B------:R-:W-:Y:S01]  /*13390*/  FSEL R183, R183, -INF , !P4 ;  /* 0xff800000b7b77808 */ /* 0x000fe20006000000 */
[C---:B---3--:R-:W-:Y:S01]  /*133a0*/  FFMA.FTZ R17, R78.reuse, UR4, R17 ;  /* 0x000000044e117c23 */ /* 0x048fe20008010011 */
[-C--:B------:R-:W-:Y:S01]  /*133b0*/  ISETP.GE.AND P3, PT, R247, R2.reuse, PT ;  /* 0x00000002f700720c */ /* 0x080fe20003f66270 */
[----:B------:R-:W-:Y:S01]  /*133c0*/  FFMA.FTZ R50, R78, UR4, R19 ;  /* 0x000000044e327c23 */ /* 0x000fe20008010013 */
[----:B------:R-:W-:Y:S01]  /*133d0*/  FSEL R37, R38, -INF , !P2 ;  /* 0xff80000026257808 */ /* 0x000fe20005000000 */
[----:B------:R-:W-:Y:S01]  /*133e0*/  FFMA.FTZ R38, R148, UR4, R31 ;  /* 0x0000000494267c23 */ /* 0x000fe2000801001f */
[----:B------:R-:W-:Y:S01]  /*133f0*/  ISETP.GE.AND P4, PT, R157, R2, PT ;  /* 0x000000029d00720c */ /* 0x000fe20003f86270 */
[----:B------:R-:W-:Y:S01]  /*13400*/  IMAD.U32 R31, RZ, RZ, UR7 ;  /* 0x00000007ff1f7e24 */ /* 0x000fe2000f8e00ff */
[-C--:B------:R-:W-:Y:S01]  /*13410*/  ISETP.GE.AND P2, PT, R247, R0.reuse, PT ;  /* 0x00000000f700720c */ /* 0x080fe20003f46270 */
[----:B--2---:R-:W-:Y:S01]  /*13420*/  FFMA.FTZ R8, R184, UR4, R8 ;  /* 0x00000004b8087c23 */ /* 0x004fe20008010008 */
[----:B------:R-:W-:Y:S01]  /*13430*/  FSEL R36, R42, -INF , !P1 ;  /* 0xff8000002a247808 */ /* 0x000fe20004800000 */
[----:B------:R-:W-:Y:S01]  /*13440*/  FFMA.FTZ R42, R146, UR4, R27 ;  /* 0x00000004922a7c23 */ /* 0x000fe2000801001b */
[----:B------:R-:W-:Y:S01]  /*13450*/  LOP3.LUT R79, R167, 0xc8, R208, 0xfe, !PT ;  /* 0x000000c8a74f7812 */ /* 0x000fe200078efed0 */
[----:B------:R-:W-:Y:S01]  /*13460*/  FFMA.FTZ R10, R184, UR4, R10 ;  /* 0x00000004b80a7c23 */ /* 0x000fe2000801000a */
[----:B------:R-:W-:Y:S01]  /*13470*/  ISETP.GE.AND P1, PT, R249, R0, PT ;  /* 0x00000000f900720c */ /* 0x000fe20003f26270 */
[----:B-1----:R-:W-:Y:S01]  /*13480*/  FFMA.FTZ R16, R141, UR4, R16 ;  /* 0x000000048d107c23 */ /* 0x002fe20008010010 */
[----:B------:R-:W-:Y:S01]  /*13490*/  FSEL R185, R185, -INF , !P3 ;  /* 0xff800000b9b97808 */ /* 0x000fe20005800000 */
[----:B------:R-:W-:Y:S01]  /*134a0*/  FFMA.FTZ R18, R141, UR4, R18 ;  /* 0x000000048d127c23 */ /* 0x000fe20008010012 */
[----:B------:R-:W-:Y:S01]  /*134b0*/  FSEL R187, R187, -INF , !P4 ;  /* 0xff800000bbbb7808 */ /* 0x000fe20006000000 */
[C---:B------:R-:W-:Y:S01]  /*134c0*/  HMMA.16816.F32.BF16 R68, R152.reuse, R142, R68 ;  /* 0x0000008e9844723c */ /* 0x040fe20000041844 */
[-C--:B------:R-:W-:Y:S01]  /*134d0*/  ISETP.GE.AND P3, PT, R156, R2.reuse, PT ;  /* 0x000000029c00720c */ /* 0x080fe20003f66270 */
[----:B------:R-:W-:Y:S01]  /*134e0*/  IMAD.U32 R245, RZ, RZ, UR7 ;  /* 0x00000007fff57e24 */ /* 0x000fe2000f8e00ff */
[----:B------:R-:W-:Y:S01]  /*134f0*/  FSEL R33, R34, -INF , !P2 ;  /* 0xff80000022217808 */ /* 0x000fe20005000000 */
[----:B------:R-:W-:Y:S01]  /*13500*/  FFMA.FTZ R34, R158, UR4, R35 ;  /* 0x000000049e227c23 */ /* 0x000fe20008010023 */
[----:B------:R-:W-:Y:S01]  /*13510*/  ISETP.GE.AND P4, PT, R149, R2, PT ;  /* 0x000000029500720c */ /* 0x000fe20003f86270 */
[----:B------:R-:W-:Y:S01]  /*13520*/  IMAD.U32 R247, RZ, RZ, UR7 ;  /* 0x00000007fff77e24 */ /* 0x000fe2000f8e00ff */
[----:B------:R-:W-:Y:S01]  /*13530*/  ISETP.GE.AND P2, PT, R156, R0, PT ;  /* 0x000000009c00720c */ /* 0x000fe20003f46270 */
[C---:B------:R-:W-:Y:S01]  /*13540*/  HMMA.16816.F32.BF16 R64, R152.reuse, R136, R64 ;  /* 0x000000889840723c */ /* 0x040fe20000041840 */
[----:B------:R-:W-:Y:S01]  /*13550*/  FSEL R167, R77, -INF , !P5 ;  /* 0xff8000004da77808 */ /* 0x000fe20006800000 */
[----:B------:R-:W-:Y:S01]  /*13560*/  IMAD.U32 R251, RZ, RZ, UR7 ;  /* 0x00000007fffb7e24 */ /* 0x000fe2000f8e00ff */
[----:B------:R-:W1:Y:S01]  /*13570*/  I2F R77, R79 ;  /* 0x0000004f004d7306 */ /* 0x000e620000201400 */
[----:B------:R-:W-:Y:S01]  /*13580*/  FSEL R32, R39, -INF , !P1 ;  /* 0xff80000027207808 */ /* 0x000fe20004800000 */
[----:B------:R-:W-:Y:S01]  /*13590*/  IMAD.U32 R39, RZ, RZ, UR7 ;  /* 0x00000007ff277e24 */ /* 0x000fe2000f8e00ff */
[----:B------:R-:W-:Y:S01]  /*135a0*/  LOP3.LUT R242, R51, 0xd1, R208, 0xfe, !PT ;  /* 0x000000d133f27812 */ /* 0x000fe200078efed0 */
[----:B------:R-:W-:Y:S01]  /*135b0*/  FFMA.FTZ R182, R182, UR4, R15 ;  /* 0x00000004b6b67c23 */ /* 0x000fe2000801000f */
[----:B------:R-:W-:Y:S01]  /*135c0*/  FSEL R213, R28, -INF , !P3 ;  /* 0xff8000001cd57808 */ /* 0x000fe20005800000 */
[----:B------:R-:W-:Y:S01]  /*135d0*/  FFMA.FTZ R137, R163, UR4, R56 ;  /* 0x00000004a3897c23 */ /* 0x000fe20008010038 */
[----:B------:R-:W-:Y:S01]  /*135e0*/  FSEL R29, R29, -INF , !P4 ;  /* 0xff8000001d1d7808 */ /* 0x000fe20006000000 */
[----:B------:R-:W2:Y:S01]  /*135f0*/  I2F R210, R242 ;  /* 0x000000f200d27306 */ /* 0x000ea20000201400 */
[-C--:B------:R-:W-:Y:S01]  /*13600*/  ISETP.GE.AND P3, PT, R174, R2.reuse, PT ;  /* 0x00000002ae00720c */ /* 0x080fe20003f66270 */
[----:B------:R-:W-:Y:S01]  /*13610*/  HMMA.16816.F32.BF16 R124, R152, R150, R124 ;  /* 0x00000096987c723c */ /* 0x000fe2000004187c */
[----:B------:R-:W-:Y:S01]  /*13620*/  FSEL R35, R30, -INF , !P2 ;  /* 0xff8000001e237808 */ /* 0x000fe20005000000 */
[----:B------:R-:W-:Y:S01]  /*13630*/  IMAD.U32 R15, RZ, RZ, UR7 ;  /* 0x00000007ff0f7e24 */ /* 0x000fe2000f8e00ff */
[----:B------:R-:W-:-:S02]  /*13640*/  ISETP.GE.AND P4, PT, R139, R2, PT ;  /* 0x000000028b00720c */ /* 0x000fc40003f86270 */
[-C--:B------:R-:W-:Y:S01]  /*13650*/  ISETP.GE.AND P2, PT, R174, R0.reuse, PT ;  /* 0x00000000ae00720c */ /* 0x080fe20003f46270 */
[----:B-1----:R-:W-:Y:S01]  /*13660*/  FFMA.FTZ R12, R77, UR4, R12 ;  /* 0x000000044d0c7c23 */ /* 0x002fe2000801000c */
[----:B------:R-:W-:Y:S01]  /*13670*/  ISETP.GE.AND P1, PT, R157, R0, PT ;  /* 0x000000009d00720c */ /* 0x000fe20003f26270 */
[----:B------:R-:W-:Y:S01]  /*13680*/  FFMA.FTZ R14, R77, UR4, R14 ;  /* 0x000000044d0e7c23 */ /* 0x000fe2000801000e */
[--C-:B------:R-:W-:Y:S01]  /*13690*/  LOP3.LUT R148, R31, 0x1, R208.reuse, 0xfe, !PT ;  /* 0x000000011f947812 */ /* 0x100fe200078efed0 */
[----:B------:R-:W-:Y:S01]  /*136a0*/  IMAD.U32 R77, RZ, RZ, UR7 ;  /* 0x00000007ff4d7e24 */ /* 0x000fe2000f8e00ff */
[--C-:B------:R-:W-:Y:S01]  /*136b0*/  LOP3.LUT R244, R51, 0xd8, R208.reuse, 0xfe, !PT ;  /* 0x000000d833f47812 */ /* 0x100fe200078efed0 */
[----:B------:R-:W-:Y:S01]  /*136c0*/  HMMA.16816.F32.BF16 R80, R152, R144, R80 ;  /* 0x000000909850723c */ /* 0x000fe20000041850 */
[--C-:B------:R-:W-:Y:S01]  /*136d0*/  LOP3.LUT R248, R47, 0xd9, R208.reuse, 0xfe, !PT ;  /* 0x000000d92ff87812 */ /* 0x100fe200078efed0 */
[----:B--2---:R-:W-:Y:S01]  /*136e0*/  FFMA.FTZ R9, R210, UR4, R9 ;  /* 0x00000004d2097c23 */ /* 0x004fe20008010009 */
[----:B------:R-:W-:Y:S01]  /*136f0*/  LOP3.LUT R30, R39, 0xf8, R208, 0xfe, !PT ;  /* 0x000000f8271e7812 */ /* 0x000fe200078efed0 */
[----:B------:R-:W1:Y:S01]  /*13700*/  I2F R240, R244 ;  /* 0x000000f400f07306 */ /* 0x000e620000201400 */
[----:B------:R-:W-:-:S02]  /*13710*/  FSEL R31, R24, -INF , !P3 ;  /* 0xff800000181f7808 */ /* 0x000fc40005800000 */
[----:B------:R-:W-:Y:S02]  /*13720*/  FSEL R27, R25, -INF , !P4 ;  /* 0xff800000191b7808 */ /* 0x000fe40006000000 */
[-C--:B------:R-:W-:Y:S02]  /*13730*/  ISETP.GE.AND P3, PT, R178, R2.reuse, PT ;  /* 0x00000002b200720c */ /* 0x080fe40003f66270 */
[----:B------:R-:W-:Y:S01]  /*13740*/  FSEL R39, R26, -INF , !P2 ;  /* 0xff8000001a277808 */ /* 0x000fe20005000000 */
[----:B------:R-:W2:Y:S01]  /*13750*/  I2F R168, R248 ;  /* 0x000000f800a87306 */ /* 0x000ea20000201400 */
[----:B------:R-:W-:Y:S02]  /*13760*/  ISETP.GE.AND P4, PT, R176, R2, PT ;  /* 0x00000002b000720c */ /* 0x000fe40003f86270 */
[----:B------:R-:W-:Y:S02]  /*13770*/  ISETP.GE.AND P2, PT, R178, R0, PT ;  /* 0x00000000b200720c */ /* 0x000fe40003f46270 */
[----:B------:R-:W-:-:S02]  /*13780*/  FSEL R34, R34, -INF , !P1 ;  /* 0xff80000022227808 */ /* 0x000fc40004800000 */
[----:B------:R-:W-:Y:S01]  /*13790*/  ISETP.GE.AND P1, PT, R149, R0, PT ;  /* 0x000000009500720c */ /* 0x000fe20003f26270 */
[C---:B-1----:R-:W-:Y:S01]  /*137a0*/  FFMA.FTZ R4, R240.reuse, UR4, R4 ;  /* 0x00000004f0047c23 */ /* 0x042fe20008010004 */
[----:B------:R-:W-:Y:S01]  /*137b0*/  LOP3.LUT R250, R47, 0xe0, R208, 0xfe, !PT ;  /* 0x000000e02ffa7812 */ /* 0x000fe200078efed0 */
[----:B------:R-:W-:Y:S01]  /*137c0*/  FFMA.FTZ R6, R240, UR4, R6 ;  /* 0x00000004f0067c23 */ /* 0x000fe20008010006 */
[C-C-:B------:R-:W-:Y:S01]  /*137d0*/  LOP3.LUT R246, R43.reuse, 0xe1, R208.reuse, 0xfe, !PT ;  /* 0x000000e12bf67812 */ /* 0x140fe200078efed0 */
[----:B------:R-:W-:Y:S01]  /*137e0*/  I2F R239, R30 ;  /* 0x0000001e00ef7306 */ /* 0x000fe20000201400 */
[C-C-:B------:R-:W-:Y:S02]  /*137f0*/  LOP3.LUT R172, R43.reuse, 0xe8, R208.reuse, 0xfe, !PT ;  /* 0x000000e82bac7812 */ /* 0x140fe400078efed0 */
[C-C-:B------:R-:W-:Y:S01]  /*13800*/  LOP3.LUT R156, R43.reuse, 0x8, R208.reuse, 0xfe, !PT ;  /* 0x000000082b9c7812 */ /* 0x140fe200078efed0 */
[C---:B--2---:R-:W-:Y:S01]  /*13810*/  FFMA.FTZ R5, R168.reuse, UR4, R5 ;  /* 0x00000004a8057c23 */ /* 0x044fe20008010005 */
[----:B------:R-:W-:Y:S01]  /*13820*/  LOP3.LUT R26, R43, 0x9, R208, 0xfe, !PT ;  /* 0x000000092b1a7812 */ /* 0x000fe200078efed0 */
[----:B------:R-:W-:Y:S01]  /*13830*/  FFMA.FTZ R140, R168, UR4, R7 ;  /* 0x00000004a88c7c23 */ /* 0x000fe20008010007 */
[----:B------:R-:W-:Y:S01]  /*13840*/  FSEL R25, R20, -INF , !P3 ;  /* 0xff80000014197808 */ /* 0x000fe20005800000 */
[----:B------:R-:W1:Y:S01]  /*13850*/  I2F R170, R250 ;  /* 0x000000fa00aa7306 */ /* 0x000e620000201400 */
[----:B------:R-:W-:Y:S01]  /*13860*/  FSEL R23, R21, -INF , !P4 ;  /* 0xff80000015177808 */ /* 0x000fe20006000000 */
[----:B------:R-:W-:Y:S01]  /*13870*/  IMAD.U32 R7, RZ, RZ, UR7 ;  /* 0x00000007ff077e24 */ /* 0x000fe2000f8e00ff */
[----:B------:R-:W-:-:S02]  /*13880*/  ISETP.GE.AND P3, PT, R162, R2, PT ;  /* 0x00000002a200720c */ /* 0x000fc40003f66270 */
[----:B------:R-:W-:Y:S02]  /*13890*/  FSEL R43, R22, -INF , !P2 ;  /* 0xff800000162b7808 */ /* 0x000fe40005000000 */
[----:B------:R-:W-:Y:S01]  /*138a0*/  ISETP.GE.AND P4, PT, R180, R2, PT ;  /* 0x00000002b400720c */ /* 0x000fe20003f86270 */
[----:B------:R-:W2:Y:S01]  /*138b0*/  I2F R166, R246 ;  /* 0x000000f600a67306 */ /* 0x000ea20000201400 */
[-C--:B------:R-:W-:Y:S02]  /*138c0*/  ISETP.GE.AND P2, PT, R162, R0.reuse, PT ;  /* 0x00000000a200720c */ /* 0x080fe40003f46270 */
[----:B------:R-:W-:Y:S02]  /*138d0*/  FSEL R38, R38, -INF , !P1 ;  /* 0xff80000026267808 */ /* 0x000fe40004800000 */
[----:B------:R-:W-:Y:S02]  /*138e0*/  ISETP.GE.AND P1, PT, R139, R0, PT ;  /* 0x000000008b00720c */ /* 0x000fe40003f26270 */
[C---:B------:R-:W-:Y:S01]  /*138f0*/  LOP3.LUT R146, R47.reuse, 0x10, R208, 0xfe, !PT ;  /* 0x000000102f927812 */ /* 0x040fe200078efed0 */
[----:B-1----:R-:W-:Y:S01]  /*13900*/  FFMA.FTZ R72, R170, UR4, R72 ;  /* 0x00000004aa487c23 */ /* 0x002fe20008010048 */
[----:B------:R-:W-:Y:S01]  /*13910*/  LOP3.LUT R158, R47, 0x11, R208, 0xfe, !PT ;  /* 0x000000112f9e7812 */ /* 0x000fe200078efed0 */
[----:B------:R-:W-:Y:S01]  /*13920*/  I2F R241, R172 ;  /* 0x000000ac00f17306 */ /* 0x000fe20000201400 */
[----:B------:R-:W-:-:S02]  /*13930*/  FSEL R21, R16, -INF , !P3 ;  /* 0xff80000010157808 */ /* 0x000fc40005800000 */
[----:B------:R-:W-:Y:S02]  /*13940*/  FSEL R17, R17, -INF , !P4 ;  /* 0xff80000011117808 */ /* 0x000fe40006000000 */
[CC--:B------:R-:W-:Y:S01]  /*13950*/  ISETP.GE.AND P3, PT, R79.reuse, R2.reuse, PT ;  /* 0x000000024f00720c */ /* 0x0c0fe20003f66270 */
[----:B--2---:R-:W-:Y:S01]  /*13960*/  FFMA.FTZ R73, R166, UR4, R73 ;  /* 0x00000004a6497c23 */ /* 0x004fe20008010049 */
[----:B------:R-:W-:Y:S01]  /*13970*/  FSEL R47, R18, -INF , !P2 ;  /* 0xff800000122f7808 */ /* 0x000fe20005000000 */
[----:B------:R-:W-:Y:S01]  /*13980*/  FFMA.FTZ R75, R166, UR4, R75 ;  /* 0x00000004a64b7c23 */ /* 0x000fe2000801004b */
[----:B------:R-:W-:Y:S01]  /*13990*/  ISETP.GE.AND P4, PT, R186, R2, PT ;  /* 0x00000002ba00720c */ /* 0x000fe20003f86270 */
[----:B------:R-:W1:Y:S01]  /*139a0*/  I2F R249, R156 ;  /* 0x0000009c00f97306 */ /* 0x000e620000201400 */
[-C--:B------:R-:W-:Y:S01]  /*139b0*/  ISETP.GE.AND P2, PT, R79, R0.reuse, PT ;  /* 0x000000004f00720c */ /* 0x080fe20003f46270 */
[----:B------:R-:W-:Y:S01]  /*139c0*/  FFMA.FTZ R79, R210, UR4, R11 ;  /* 0x00000004d24f7c23 */ /* 0x000fe2000801000b */
[----:B------:R-:W-:Y:S01]  /*139d0*/  FSEL R42, R42, -INF , !P1 ;  /* 0xff8000002a2a7808 */ /* 0x000fe20004800000 */
[----:B------:R-:W-:Y:S01]  /*139e0*/  IMAD.U32 R11, RZ, RZ, UR7 ;  /* 0x00000007ff0b7e24 */ /* 0x000fe2000f8e00ff */
[----:B------:R-:W-:-:S02]  /*139f0*/  ISETP.GE.AND P1, PT, R176, R0, PT ;  /* 0x00000000b000720c */ /* 0x000fc40003f26270 */
[C-C-:B------:R-:W-:Y:S01]  /*13a00*/  LOP3.LUT R176, R51.reuse, 0x18, R208.reuse, 0xfe, !PT ;  /* 0x0000001833b07812 */ /* 0x140fe200078efed0 */
[----:B------:R-:W-:Y:S01]  /*13a10*/  I2F R24, R148 ;  /* 0x0000009400187306 */ /* 0x000fe20000201400 */
[----:B------:R-:W-:Y:S02]  /*13a20*/  LOP3.LUT R174, R51, 0x19, R208, 0xfe, !PT ;  /* 0x0000001933ae7812 */ /* 0x000fe400078efed0 */
[----:B------:R-:W-:Y:S02]  /*13a30*/  FSEL R159, R12, -INF , !P3 ;  /* 0xff8000000c9f7808 */ /* 0x000fe40005800000 */
[----:B------:R-:W-:Y:S02]  /*13a40*/  FSEL R157, R13, -INF , !P4 ;  /* 0xff8000000d9d7808 */ /* 0x000fe40006000000 */
[-C--:B------:R-:W-:Y:S01]  /*13a50*/  ISETP.GE.AND P3, PT, R238, R2.reuse, PT ;  /* 0x00000002ee00720c */ /* 0x080fe20003f66270 */
[----:B------:R-:W2:Y:S01]  /*13a60*/  I2F R22, R146 ;  /* 0x0000009200167306 */ /* 0x000ea20000201400 */
[----:B------:R-:W-:Y:S01]  /*13a70*/  FSEL R51, R14, -INF , !P2 ;  /* 0xff8000000e337808 */ /* 0x000fe20005000000 */
[----:B-1----:R-:W-:Y:S01]  /*13a80*/  FFMA.FTZ R163, R249, UR4, R52 ;  /* 0x00000004f9a37c23 */ /* 0x002fe20008010034 */
[----:B------:R-:W-:-:S02]  /*13a90*/  ISETP.GE.AND P4, PT, R242, R2, PT ;  /* 0x00000002f200720c */ /* 0x000fc40003f86270 */
[----:B------:R-:W-:Y:S02]  /*13aa0*/  ISETP.GE.AND P2, PT, R238, R0, PT ;  /* 0x00000000ee00720c */ /* 0x000fe40003f46270 */
[----:B------:R-:W-:Y:S01]  /*13ab0*/  FSEL R149, R8, -INF , !P3 ;  /* 0xff80000008957808 */ /* 0x000fe20005800000 */
[----:B------:R-:W-:Y:S01]  /*13ac0*/  FFMA.FTZ R8, R241, UR4, R68 ;  /* 0x00000004f1087c23 */ /* 0x000fe20008010044 */
[----:B------:R-:W-:Y:S01]  /*13ad0*/  FSEL R147, R9, -INF , !P4 ;  /* 0xff80000009937808 */ /* 0x000fe20006000000 */
[----:B------:R-:W-:Y:S01]  /*13ae0*/  IMAD.U32 R9, RZ, RZ, UR7 ;  /* 0x00000007ff097e24 */ /* 0x000fe2000f8e00ff */
[-C--:B------:R-:W-:Y:S01]  /*13af0*/  ISETP.GE.AND P3, PT, R244, R2.reuse, PT ;  /* 0x00000002f400720c */ /* 0x080fe20003f66270 */
[----:B------:R-:W-:Y:S01]  /*13b00*/  I2F R16, R158 ;  /* 0x0000009e00107306 */ /* 0x000fe20000201400 */
[----:B------:R-:W-:Y:S01]  /*13b10*/  FSEL R78, R10, -INF , !P2 ;  /* 0xff8000000a4e7808 */ /* 0x000fe20005000000 */
[----:B------:R-:W-:Y:S01]  /*13b20*/  FFMA.FTZ R10, R241, UR4, R70 ;  /* 0x00000004f10a7c23 */ /* 0x000fe20008010046 */
[----:B------:R-:W-:Y:S01]  /*13b30*/  ISETP.GE.AND P4, PT, R248, R2, PT ;  /* 0x00000002f800720c */ /* 0x000fe20003f86270 */
[----:B--2---:R-:W-:Y:S01]  /*13b40*/  FFMA.FTZ R128, R22, UR4, R128 ;  /* 0x0000000416807c23 */ /* 0x004fe20008010080 */
[----:B------:R-:W-:Y:S01]  /*13b50*/  ISETP.GE.AND P2, PT, R244, R0, PT ;  /* 0x00000000f400720c */ /* 0x000fe20003f46270 */
[----:B------:R-:W-:Y:S01]  /*13b60*/  FFMA.FTZ R57, R24, UR4, R57 ;  /* 0x0000000418397c23 */ /* 0x000fe20008010039 */
[----:B------:R-:W-:Y:S01]  /*13b70*/  FSEL R139, R4, -INF , !P3 ;  /* 0xff800000048b7808 */ /* 0x000fe20005800000 */
[----:B------:R-:W-:Y:S01]  /*13b80*/  FFMA.FTZ R4, R170, UR4, R74 ;  /* 0x00000004aa047c23 */ /* 0x000fe2000801004a */
[----:B------:R-:W-:Y:S01]  /*13b90*/  FSEL R141, R5, -INF , !P4 ;  /* 0xff800000058d7808 */ /* 0x000fe20006000000 */
[----:B------:R-:W-:Y:S01]  /*13ba0*/  IMAD.U32 R5, RZ, RZ, UR7 ;  /* 0x00000007ff057e24 */ /* 0x000fe2000f8e00ff */
[----:B------:R-:W-:Y:S01]  /*13bb0*/  ISETP.GE.AND P3, PT, R250, R2, PT ;  /* 0x00000002fa00720c */ /* 0x000fe20003f66270 */
[----:B------:R-:W1:Y:S01]  /*13bc0*/  I2F R19, R176 ;  /* 0x000000b000137306 */ /* 0x000e620000201400 */
[----:B------:R-:W-:-:S02]  /*13bd0*/  FSEL R138, R6, -INF , !P2 ;  /* 0xff800000068a7808 */ /* 0x000fc40005000000 */
[----:B------:R-:W-:Y:S02]  /*13be0*/  ISETP.GE.AND P2, PT, R250, R0, PT ;  /* 0x00000000fa00720c */ /* 0x000fe40003f46270 */
[----:B------:R-:W-:Y:S02]  /*13bf0*/  FSEL R74, R72, -INF , !P3 ;  /* 0xff800000484a7808 */ /* 0x000fe40005800000 */
[--C-:B------:R-:W-:Y:S01]  /*13c00*/  LOP3.LUT R168, R7, 0x31, R208.reuse, 0xfe, !PT ;  /* 0x0000003107a87812 */ /* 0x100fe200078efed0 */
[----:B------:R-:W2:Y:S01]  /*13c10*/  I2F R20, R26 ;  /* 0x0000001a00147306 */ /* 0x000ea20000201400 */
[C-C-:B------:R-:W-:Y:S02]  /*13c20*/  LOP3.LUT R170, R5.reuse, 0x38, R208.reuse, 0xfe, !PT ;  /* 0x0000003805aa7812 */ /* 0x140fe400078efed0 */
[----:B------:R-:W-:Y:S02]  /*13c30*/  FSEL R72, R4, -INF , !P2 ;  /* 0xff80000004487808 */ /* 0x000fe40005000000 */
[----:B------:R-:W-:-:S02]  /*13c40*/  LOP3.LUT R166, R5, 0x39, R208, 0xfe, !PT ;  /* 0x0000003905a67812 */ /* 0x000fc400078efed0 */
[----:B------:R-:W3:Y:S01]  /*13c50*/  LDSM.16.M88.4 R4, [R202] ;  /* 0x00000000ca04783b */ /* 0x000ee20000000200 */
[----:B------:R-:W-:Y:S01]  /*13c60*/  LOP3.LUT R245, R245, 0xe9, R208, 0xfe, !PT ;  /* 0x000000e9f5f57812 */ /* 0x000fe200078efed0 */
[----:B-1----:R-:W-:Y:S01]  /*13c70*/  FFMA.FTZ R249, R19, UR4, R124 ;  /* 0x0000000413f97c23 */ /* 0x002fe2000801007c */
[----:B------:R-:W-:Y:S01]  /*13c80*/  FSEL R46, R46, -INF , !P1 ;  /* 0xff8000002e2e7808 */ /* 0x000fe20004800000 */
[----:B------:R-:W1:Y:S01]  /*13c90*/  I2F R12, R174 ;  /* 0x000000ae000c7306 */ /* 0x000e620000201400 */
[-C--:B------:R-:W-:Y:S02]  /*13ca0*/  ISETP.GE.AND P1, PT, R180, R0.reuse, PT ;  /* 0x00000000b400720c */ /* 0x080fe40003f26270 */
[--C-:B------:R-:W-:Y:S02]  /*13cb0*/  LOP3.LUT R247, R247, 0xf0, R208.reuse, 0xfe, !PT ;  /* 0x000000f0f7f77812 */ /* 0x100fe400078efed0 */
[----:B------:R-:W-:Y:S01]  /*13cc0*/  FSEL R50, R50, -INF , !P1 ;  /* 0xff80000032327808 */ /* 0x000fe20004800000 */
[----:B--2---:R-:W-:Y:S01]  /*13cd0*/  FFMA.FTZ R53, R20, UR4, R53 ;  /* 0x0000000414357c23 */ /* 0x004fe20008010035 */
[----:B------:R-:W-:Y:S01]  /*13ce0*/  ISETP.GE.AND P1, PT, R186, R0, PT ;  /* 0x00000000ba00720c */ /* 0x000fe20003f26270 */
[----:B------:R-:W2:Y:S01]  /*13cf0*/  I2F R164, R245 ;  /* 0x000000f500a47306 */ /* 0x000ea20000201400 */
[----:B------:R-:W-:-:S02]  /*13d00*/  LOP3.LUT R251, R251, 0xf1, R208, 0xfe, !PT ;  /* 0x000000f1fbfb7812 */ /* 0x000fc400078efed0 */
[----:B------:R-:W-:Y:S02]  /*13d10*/  LOP3.LUT R180, R77, 0x20, R208, 0xfe, !PT ;  /* 0x000000204db47812 */ /* 0x000fe400078efed0 */
[----:B------:R-:W-:Y:S02]  /*13d20*/  FSEL R77, R182, -INF , !P1 ;  /* 0xff800000b64d7808 */ /* 0x000fe40004800000 */
[----:B------:R-:W-:Y:S01]  /*13d30*/  ISETP.GE.AND P1, PT, R242, R0, PT ;  /* 0x00000000f200720c */ /* 0x000fe20003f26270 */
[----:B------:R-:W4:Y:S01]  /*13d40*/  I2F R243, R247 ;  /* 0x000000f700f37306 */ /* 0x000f220000201400 */
[----:B------:R-:W-:Y:S01]  /*13d50*/  ISETP.GE.AND P3, PT, R172, R2, PT ;  /* 0x00000002ac00720c */ /* 0x000fe20003f66270 */
[----:B-1----:R-:W-:Y:S01]  /*13d60*/  FFMA.FTZ R125, R12, UR4, R125 ;  /* 0x000000040c7d7c23 */ /* 0x002fe2000801007d */
[----:B------:R-:W-:Y:S01]  /*13d70*/  FSEL R79, R79, -INF , !P1 ;  /* 0xff8000004f4f7808 */ /* 0x000fe20004800000 */
[----:B------:R-:W-:Y:S01]  /*13d80*/  IMAD.U32 R12, RZ, RZ, UR7 ;  /* 0x00000007ff0c7e24 */ /* 0x000fe2000f8e00ff */
[----:B------:R-:W-:-:S02]  /*13d90*/  ISETP.GE.AND P1, PT, R248, R0, PT ;  /* 0x00000000f800720c */ /* 0x000fc40003f26270 */
[-C--:B------:R-:W-:Y:S01]  /*13da0*/  ISETP.GE.AND P2, PT, R172, R0.reuse, PT ;  /* 0x00000000ac00720c */ /* 0x080fe20003f46270 */
[----:B------:R-:W1:Y:S01]  /*13db0*/  I2F R28, R251 ;  /* 0x000000fb001c7306 */ /* 0x000e620000201400 */
[----:B------:R-:W-:Y:S01]  /*13dc0*/  FSEL R70, R8, -INF , !P3 ;  /* 0xff80000008467808 */ /* 0x000fe20005800000 */
[----:B--2---:R-:W-:Y:S01]  /*13dd0*/  FFMA.FTZ R8, R164, UR4, R69 ;  /* 0x00000004a4087c23 */ /* 0x004fe20008010045 */
[----:B------:R-:W-:Y:S01]  /*13de0*/  FSEL R140, R140, -INF , !P1 ;  /* 0xff8000008c8c7808 */ /* 0x000fe20004800000 */
[----:B------:R-:W-:Y:S01]  /*13df0*/  FFMA.FTZ R164, R164, UR4, R71 ;  /* 0x00000004a4a47c23 */ /* 0x000fe20008010047 */
[C---:B------:R-:W-:Y:S02]  /*13e00*/  ISETP.GE.AND P1, PT, R246.reuse, R0, PT ;  /* 0x00000000f600720c */ /* 0x040fe40003f26270 */
[-C--:B------:R-:W-:Y:S01]  /*13e10*/  ISETP.GE.AND P5, PT, R245, R2.reuse, PT ;  /* 0x00000002f500720c */ /* 0x080fe20003fa6270 */
[----:B------:R-:W2:Y:S01]  /*13e20*/  I2F R13, R180 ;  /* 0x000000b4000d7306 */ /* 0x000ea20000201400 */
[----:B------:R-:W-:-:S02]  /*13e30*/  ISETP.GE.AND P4, PT, R246, R2, PT ;  /* 0x00000002f600720c */ /* 0x000fc40003f86270 */
[----:B------:R-:W-:Y:S01]  /*13e40*/  FSEL R69, R10, -INF , !P2 ;  /* 0xff8000000a457808 */ /* 0x000fe20005000000 */
[----:B----4-:R-:W-:Y:S01]  /*13e50*/  FFMA.FTZ R10, R243, UR4, R66 ;  /* 0x00000004f30a7c23 */ /* 0x010fe20008010042 */
[----:B------:R-:W-:Y:S01]  /*13e60*/  FSEL R68, R75, -INF , !P1 ;  /* 0xff8000004b447808 */ /* 0x000fe20004800000 */
[C---:B---3--:R-:W-:Y:S01]  /*13e70*/  HMMA.16816.F32.BF16 R120, R152.reuse, R4, R120 ;  /* 0x000000049878723c */ /* 0x048fe20000041878 */
[-C--:B------:R-:W-:Y:S01]  /*13e80*/  ISETP.GE.AND P3, PT, R247, R0.reuse, PT ;  /* 0x00000000f700720c */ /* 0x080fe20003f66270 */
[----:B-1----:R-:W-:Y:S01]  /*13e90*/  FFMA.FTZ R75, R28, UR4, R65 ;  /* 0x000000041c4b7c23 */ /* 0x002fe20008010041 */
[----:B------:R-:W-:Y:S01]  /*13ea0*/  FSEL R71, R8, -INF , !P5 ;  /* 0xff80000008477808 */ /* 0x000fe20006800000 */
[----:B------:R-:W-:Y:S01]  /*13eb0*/  FFMA.FTZ R8, R243, UR4, R64 ;  /* 0x00000004f3087c23 */ /* 0x000fe20008010040 */
[----:B------:R-:W-:Y:S01]  /*13ec0*/  FSEL R73, R73, -INF , !P4 ;  /* 0xff80000049497808 */ /* 0x000fe20006000000 */
[----:B------:R-:W-:Y:S01]  /*13ed0*/  FFMA.FTZ R67, R28, UR4, R67 ;  /* 0x000000041c437c23 */ /* 0x000fe20008010043 */
[----:B------:R-:W-:Y:S01]  /*13ee0*/  ISETP.GE.AND P1, PT, R245, R0, PT ;  /* 0x00000000f500720c */ /* 0x000fe20003f26270 */
[----:B------:R-:W-:Y:S01]  /*13ef0*/  FFMA.FTZ R4, R239, UR4, R60 ;  /* 0x00000004ef047c23 */ /* 0x000fe2000801003c */
[-C--:B------:R-:W-:Y:S01]  /*13f00*/  ISETP.GE.AND P4, PT, R247, R2.reuse, PT ;  /* 0x00000002f700720c */ /* 0x080fe20003f86270 */
[----:B------:R-:W-:Y:S01]  /*13f10*/  FFMA.FTZ R60, R239, UR4, R62 ;  /* 0x00000004ef3c7c23 */ /* 0x000fe2000801003e */
[----:B------:R-:W-:Y:S01]  /*13f20*/  FSEL R65, R10, -INF , !P3 ;  /* 0xff8000000a417808 */ /* 0x000fe20005800000 */
[----:B------:R-:W-:Y:S01]  /*13f30*/  IMAD.U32 R5, RZ, RZ, UR7 ;  /* 0x00000007ff057e24 */ /* 0x000fe2000f8e00ff */
[C---:B------:R-:W-:Y:S01]  /*13f40*/  ISETP.GE.AND P5, PT, R251.reuse, R2, PT ;  /* 0x00000002fb00720c */ /* 0x040fe20003fa6270 */
[----:B------:R-:W-:Y:S01]  /*13f50*/  HMMA.16816.F32.BF16 R116, R152, R6, R116 ;  /* 0x000000069874723c */ /* 0x000fe20000041874 */
[----:B------:R-:W-:Y:S01]  /*13f60*/  FSEL R64, R164, -INF , !P1 ;  /* 0xff800000a4407808 */ /* 0x000fe20004800000 */
[----:B------:R-:W-:Y:S01]  /*13f70*/  IMAD.U32 R247, RZ, RZ, UR7 ;  /* 0x00000007fff77e24 */ /* 0x000fe2000f8e00ff */
[----:B------:R-:W-:Y:S01]  /*13f80*/  ISETP.GE.AND P2, PT, R251, R0, PT ;  /* 0x00000000fb00720c */ /* 0x000fe20003f46270 */
[----:B------:R-:W-:Y:S01]  /*13f90*/  I2F R142, R168 ;  /* 0x000000a8008e7306 */ /* 0x000fe20000201400 */
[----:B------:R-:W-:Y:S01]  /*13fa0*/  ISETP.GE.AND P3, PT, R156, R2, PT ;  /* 0x000000029c00720c */ /* 0x000fe20003f66270 */
[----:B------:R-:W-:Y:S01]  /*13fb0*/  IMAD.U32 R245, RZ, RZ, UR7 ;  /* 0x00000007fff57e24 */ /* 0x000fe2000f8e00ff */
[--C-:B------:R-:W-:Y:S01]  /*13fc0*/  LOP3.LUT R182, R11, 0x29, R208.reuse, 0xfe, !PT ;  /* 0x000000290bb67812 */ /* 0x100fe200078efed0 */
[----:B------:R-:W-:Y:S01]  /*13fd0*/  IMAD.U32 R239, RZ, RZ, UR7 ;  /* 0x00000007ffef7e24 */ /* 0x000fe2000f8e00ff */
[----:B------:R-:W-:Y:S01]  /*13fe0*/  LOP3.LUT R184, R9, 0x30, R208, 0xfe, !PT ;  /* 0x0000003009b87812 */ /* 0x000fe200078efed0 */
[----:B--2---:R-:W-:Y:S01]  /*13ff0*/  FFMA.FTZ R120, R13, UR4, R120 ;  /* 0x000000040d787c23 */ /* 0x004fe20008010078 */
[C-C-:B------:R-:W-:Y:S01]  /*14000*/  LOP3.LUT R172, R9.reuse, 0x40, R208.reuse, 0xfe, !PT ;  /* 0x0000004009ac7812 */ /* 0x140fe200078efed0 */
[----:B------:R-:W1:Y:S01]  /*14010*/  I2F R14, R182 ;  /* 0x000000b6000e7306 */ /* 0x000e620000201400 */
[----:B------:R-:W-:-:S02]  /*14020*/  LOP3.LUT R251, R9, 0x48, R208, 0xfe, !PT ;  /* 0x0000004809fb7812 */ /* 0x000fc400078efed0 */
[----:B------:R-:W-:Y:S02]  /*14030*/  FSEL R66, R8, -INF , !P4 ;  /* 0xff80000008427808 */ /* 0x000fe40006000000 */
[C---:B------:R-:W-:Y:S02]  /*14040*/  ISETP.GE.AND P1, PT, R30.reuse, R0, PT ;  /* 0x000000001e00720c */ /* 0x040fe40003f26270 */
[----:B------:R-:W-:Y:S01]  /*14050*/  LOP3.LUT R156, R9, 0x50, R208, 0xfe, !PT ;  /* 0x00000050099c7812 */ /* 0x000fe200078efed0 */
[----:B------:R-:W-:Y:S01]  /*14060*/  I2F R143, R184 ;  /* 0x000000b8008f7306 */ /* 0x000fe20000201400 */
[----:B------:R-:W2:Y:S01]  /*14070*/  LDSM.16.M88.4 R8, [R201] ;  /* 0x00000000c908783b */ /* 0x000ea20000000200 */
[----:B------:R-:W-:Y:S02]  /*14080*/  ISETP.GE.AND P4, PT, R30, R2, PT ;  /* 0x000000021e00720c */ /* 0x000fe40003f86270 */
[----:B------:R-:W-:Y:S02]  /*14090*/  FSEL R75, R75, -INF , !P5 ;  /* 0xff8000004b4b7808 */ /* 0x000fe40006800000 */
[----:B------:R-:W-:-:S02]  /*140a0*/  FSEL R60, R60, -INF , !P1 ;  /* 0xff8000003c3c7808 */ /* 0x000fc40004800000 */
[----:B------:R-:W-:Y:S01]  /*140b0*/  FSEL R137, R137, -INF , !P6 ;  /* 0xff80000089897808 */ /* 0x000fe20007000000 */
[----:B------:R-:W-:Y:S01]  /*140c0*/  I2F R151, R170 ;  /* 0x000000aa00977306 */ /* 0x000fe20000201400 */
[-C--:B------:R-:W-:Y:S01]  /*140d0*/  ISETP.GE.AND P5, PT, R148, R2.reuse, PT ;  /* 0x000000029400720c */ /* 0x080fe20003fa6270 */
[----:B-1----:R-:W-:Y:S01]  /*140e0*/  FFMA.FTZ R14, R14, UR4, R117 ;  /* 0x000000040e0e7c23 */ /* 0x002fe20008010075 */
[-C--:B------:R-:W-:Y:S01]  /*140f0*/  ISETP.GE.AND P1, PT, R146, R2.reuse, PT ;  /* 0x000000029200720c */ /* 0x080fe20003f26270 */
[----:B------:R-:W-:Y:S01]  /*14100*/  IMAD.U32 R117, RZ, RZ, UR7 ;  /* 0x00000007ff757e24 */ /* 0x000fe2000f8e00ff */
[----:B------:R-:W-:Y:S02]  /*14110*/  ISETP.GE.AND P6, PT, R158, R2, PT ;  /* 0x000000029e00720c */ /* 0x000fe40003fc6270 */
[----:B------:R-:W-:Y:S01]  /*14120*/  FSEL R62, R4, -INF , !P4 ;  /* 0xff800000043e7808 */ /* 0x000fe20006000000 */
[----:B------:R-:W-:Y:S01]  /*14130*/  I2F R136, R166 ;  /* 0x000000a600887306 */ /* 0x000fe20000201400 */
[----:B------:R-:W-:-:S02]  /*14140*/  LOP3.LUT R148, R5, 0x51, R208, 0xfe, !PT ;  /* 0x0000005105947812 */ /* 0x000fc400078efed0 */
[C-C-:B------:R-:W-:Y:S02]  /*14150*/  LOP3.LUT R164, R5.reuse, 0x58, R208.reuse, 0xfe, !PT ;  /* 0x0000005805a47812 */ /* 0x140fe400078efed0 */
[C-C-:B------:R-:W-:Y:S02]  /*14160*/  LOP3.LUT R146, R5.reuse, 0x59, R208.reuse, 0xfe, !PT ;  /* 0x0000005905927812 */ /* 0x140fe400078efed0 */
[C-C-:B------:R-:W-:Y:S01]  /*14170*/  LOP3.LUT R52, R5.reuse, 0x60, R208.reuse, 0xfe, !PT ;  /* 0x0000006005347812 */ /* 0x140fe200078efed0 */
[----:B------:R-:W-:Y:S01]  /*14180*/  I2F R243, R251 ;  /* 0x000000fb00f37306 */ /* 0x000fe20000201400 */
[--C-:B------:R-:W-:Y:S02]  /*14190*/  LOP3.LUT R158, R5, 0x61, R208.reuse, 0xfe, !PT ;  /* 0x00000061059e7812 */ /* 0x100fe400078efed0 */
[----:B------:R-:W1:Y:S01]  /*141a0*/  LDSM.16.M88.4 R4, [R200] ;  /* 0x00000000c804783b */ /* 0x000e620000000200 */
[----:B------:R-:W-:Y:S02]  /*141b0*/  ISETP.GE.AND P4, PT, R176, R2, PT ;  /* 0x00000002b000720c */ /* 0x000fe40003f86270 */
[----:B------:R-:W-:-:S02]  /*141c0*/  LOP3.LUT R162, R15, 0x21, R208, 0xfe, !PT ;  /* 0x000000210fa27812 */ /* 0x000fc400078efed0 */
[--C-:B------:R-:W-:Y:S01]  /*141d0*/  LOP3.LUT R178, R15, 0x28, R208.reuse, 0xfe, !PT ;  /* 0x000000280fb27812 */ /* 0x100fe200078efed0 */
[----:B------:R-:W-:Y:S01]  /*141e0*/  I2F R241, R172 ;  /* 0x000000ac00f17306 */ /* 0x000fe20000201400 */
[----:B------:R-:W-:Y:S02]  /*141f0*/  FSEL R67, R67, -INF , !P2 ;  /* 0xff80000043437808 */ /* 0x000fe40005000000 */
[----:B------:R-:W-:Y:S02]  /*14200*/  ISETP.GE.AND P2, PT, R26, R2, PT ;  /* 0x000000021a00720c */ /* 0x000fe40003f46270 */
[----:B------:R-:W-:Y:S01]  /*14210*/  LOP3.LUT R247, R247, 0x49, R208, 0xfe, !PT ;  /* 0x00000049f7f77812 */ /* 0x000fe200078efed0 */
[----:B--2---:R-:W-:Y:S02]  /*14220*/  HMMA.16816.F32.BF16 R112, R152, R8, R112 ;  /* 0x000000089870723c */ /* 0x004fe40000041870 */
[----:B------:R-:W2:Y:S01]  /*14230*/  I2F R18, R162 ;  /* 0x000000a200127306 */ /* 0x000ea20000201400 */
[----:B------:R-:W-:-:S02]  /*14240*/  FSEL R53, R53, -INF , !P2 ;  /* 0xff80000035357808 */ /* 0x000fc40005000000 */
[----:B------:R-:W-:Y:S02]  /*14250*/  ISETP.GE.AND P2, PT, R180, R2, PT ;  /* 0x00000002b400720c */ /* 0x000fe40003f46270 */
[--C-:B------:R-:W-:Y:S01]  /*14260*/  LOP3.LUT R245, R245, 0x41, R208.reuse, 0xfe, !PT ;  /* 0x00000041f5f57812 */ /* 0x100fe200078efed0 */
[----:B------:R-:W-:Y:S01]  /*14270*/  IMAD.U32 R9, RZ, RZ, UR7 ;  /* 0x00000007ff097e24 */ /* 0x000fe2000f8e00ff */
[----:B------:R-:W-:Y:S01]  /*14280*/  HMMA.16816.F32.BF16 R108, R152, R10, R108 ;  /* 0x0000000a986c723c */ /* 0x000fe2000004186c */
[----:B------:R-:W-:Y:S01]  /*14290*/  FFMA.FTZ R8, R16, UR4, R129 ;  /* 0x0000000410087c23 */ /* 0x000fe20008010081 */
[----:B------:R-:W3:Y:S01]  /*142a0*/  I2F R15, R178 ;  /* 0x000000b2000f7306 */ /* 0x000ee20000201400 */
[----:B------:R-:W-:Y:S02]  /*142b0*/  FSEL R249, R249, -INF , !P4 ;  /* 0xff800000f9f97808 */ /* 0x000fe40006000000 */
[----:B------:R-:W-:Y:S02]  /*142c0*/  LOP3.LUT R129, R9, 0x69, R208, 0xfe, !PT ;  /* 0x0000006909817812 */ /* 0x000fe400078efed0 */
[----:B------:R-:W-:-:S02]  /*142d0*/  FSEL R19, R8, -INF , !P6 ;  /* 0xff80000008137808 */ /* 0x000fc40007000000 */
[C-C-:B------:R-:W-:Y:S01]  /*142e0*/  LOP3.LUT R124, R9.reuse, 0x70, R208.reuse, 0xfe, !PT ;  /* 0x00000070097c7812 */ /* 0x140fe200078efed0 */
[----:B------:R-:W4:Y:S01]  /*142f0*/  I2F R28, R247 ;  /* 0x000000f7001c7306 */ /* 0x000f220000201400 */
[----:B------:R-:W-:Y:S01]  /*14300*/  LOP3.LUT R176, R9, 0x11, R208, 0xfe, !PT ;  /* 0x0000001109b07812 */ /* 0x000fe200078efed0 */
[----:B--2---:R-:W-:Y:S01]  /*14310*/  FFMA.FTZ R13, R18, UR4, R121 ;  /* 0x00000004120d7c23 */ /* 0x004fe20008010079 */
[----:B------:R-:W2:Y:S01]  /*14320*/  LDSM.16.M88.4 R8, [R199] ;  /* 0x00000000c708783b */ /* 0x000ea20000000200 */
[----:B------:R-:W-:Y:S02]  /*14330*/  FSEL R163, R163, -INF , !P3 ;  /* 0xff800000a3a37808 */ /* 0x000fe40005800000 */
[-C--:B------:R-:W-:Y:S01]  /*14340*/  ISETP.GE.AND P4, PT, R182, R2.reuse, PT ;  /* 0x00000002b600720c */ /* 0x080fe20003f86270 */
[----:B------:R-:W-:Y:S01]  /*14350*/  FFMA.FTZ R113, R142, UR4, R113 ;  /* 0x000000048e717c23 */ /* 0x000fe20008010071 */
[----:B------:R-:W-:Y:S01]  /*14360*/  FSEL R121, R120, -INF , !P2 ;  /* 0xff80000078797808 */ /* 0x000fe20005000000 */
[----:B-1----:R-:W-:Y:S01]  /*14370*/  HMMA.16816.F32.BF16 R104, R152, R4, R104 ;  /* 0x000000049868723c */ /* 0x002fe20000041868 */
[-C--:B------:R-:W-:Y:S01]  /*14380*/  ISETP.GE.AND P3, PT, R174, R2.reuse, PT ;  /* 0x00000002ae00720c */ /* 0x080fe20003f66270 */
[----:B------:R-:W-:Y:S01]  /*14390*/  I2F R24, R146 ;  /* 0x0000009200187306 */ /* 0x000fe20000201400 */
[----:B------:R-:W-:-:S02]  /*143a0*/  ISETP.GE.AND P2, PT, R168, R2, PT ;  /* 0x00000002a800720c */ /* 0x000fc40003f46270 */
[----:B------:R-:W-:Y:S01]  /*143b0*/  LOP3.LUT R174, R239, 0x68, R208, 0xfe, !PT ;  /* 0x00000068efae7812 */ /* 0x000fe200078efed0 */
[----:B------:R-:W-:Y:S01]  /*143c0*/  FFMA.FTZ R108, R151, UR4, R108 ;  /* 0x00000004976c7c23 */ /* 0x000fe2000801006c */
[----:B------:R-:W-:Y:S01]  /*143d0*/  LOP3.LUT R168, R12, 0x18, R208, 0xfe, !PT ;  /* 0x000000180ca87812 */ /* 0x000fe200078efed0 */
[----:B------:R-:W-:Y:S01]  /*143e0*/  HMMA.16816.F32.BF16 R100, R152, R6, R100 ;  /* 0x000000069864723c */ /* 0x000fe20000041864 */
[----:B------:R-:W1:Y:S01]  /*143f0*/  LDSM.16.M88.4 R4, [R198] ;  /* 0x00000000c604783b */ /* 0x000e620000000200 */
[----:B------:R-:W-:Y:S01]  /*14400*/  I2F R20, R52 ;  /* 0x0000003400147306 */ /* 0x000fe20000201400 */
[----:B------:R-:W-:Y:S01]  /*14410*/  FSEL R239, R128, -INF , !P1 ;  /* 0xff80000080ef7808 */ /* 0x000fe20004800000 */
[----:B---3--:R-:W-:Y:S01]  /*14420*/  FFMA.FTZ R12, R15, UR4, R116 ;  /* 0x000000040f0c7c23 */ /* 0x008fe20008010074 */
[-C--:B------:R-:W-:Y:S01]  /*14430*/  ISETP.GE.AND P1, PT, R162, R2.reuse, PT ;  /* 0x00000002a200720c */ /* 0x080fe20003f26270 */
[----:B------:R-:W-:Y:S01]  /*14440*/  IMAD.U32 R151, RZ, RZ, UR7 ;  /* 0x00000007ff977e24 */ /* 0x000fe2000f8e00ff */
[----:B------:R-:W-:Y:S01]  /*14450*/  FSEL R15, R14, -INF , !P4 ;  /* 0xff8000000e0f7808 */ /* 0x000fe20006000000 */
[----:B------:R-:W-:Y:S01]  /*14460*/  FFMA.FTZ R14, R143, UR4, R112 ;  /* 0x000000048f0e7c23 */ /* 0x000fe20008010070 */
[----:B------:R-:W-:Y:S01]  /*14470*/  FSEL R125, R125, -INF , !P3 ;  /* 0xff8000007d7d7808 */ /* 0x000fe20005800000 */
[----:B------:R3:W5:Y:S01]  /*14480*/  I2F R150, R245 ;  /* 0x000000f500967306 */ /* 0x0007620000201400 */
[----:B------:R-:W-:Y:S01]  /*14490*/  ISETP.GE.AND P3, PT, R184, R2, PT ;  /* 0x00000002b800720c */ /* 0x000fe20003f66270 */
[----:B------:R-:W-:Y:S01]  /*144a0*/  IMAD.U32 R143, RZ, RZ, UR7 ;  /* 0x00000007ff8f7e24 */ /* 0x000fe2000f8e00ff */
[----:B------:R-:W-:Y:S01]  /*144b0*/  FSEL R13, R13, -INF , !P1 ;  /* 0xff8000000d0d7808 */ /* 0x000fe20004800000 */
[----:B------:R-:W-:-:S04]  /*144c0*/  DEPBAR.LE SB0, 0x0 ;  /* 0x000080000000791a */ /* 0x000fc80000000000 */
[----:B------:R-:W1:Y:S01]  /*144d0*/  I2F R26, R148 ;  /* 0x00000094001a7306 */ /* 0x000e620000201400 */
[-C--:B------:R-:W-:Y:S01]  /*144e0*/  ISETP.GE.AND P1, PT, R170, R2.reuse, PT ;  /* 0x00000002aa00720c */ /* 0x080fe20003f26270 */
[----:B------:R-:W-:Y:S01]  /*144f0*/  IMAD.U32 R170, RZ, RZ, UR7 ;  /* 0x00000007ffaa7e24 */ /* 0x000fe2000f8e00ff */
[----:B------:R-:W-:Y:S01]  /*14500*/  FSEL R14, R14, -INF , !P3 ;  /* 0xff8000000e0e7808 */ /* 0x000fe20005800000 */
[----:B------:R-:W-:Y:S01]  /*14510*/  FFMA.FTZ R104, R241, UR4, R104 ;  /* 0x00000004f1687c23 */ /* 0x000fe20008010068 */
[-C--:B------:R-:W-:Y:S01]  /*14520*/  ISETP.GE.AND P3, PT, R245, R2.reuse, PT ;  /* 0x00000002f500720c */ /* 0x080fe20003f66270 */
[----:B------:R-:W-:Y:S01]  /*14530*/  FFMA.FTZ R100, R243, UR4, R100 ;  /* 0x00000004f3647c23 */ /* 0x000fe20008010064 */
[-C--:B------:R-:W-:Y:S01]  /*14540*/  ISETP.GE.AND P4, PT, R172, R2.reuse, PT ;  /* 0x00000002ac00720c */ /* 0x080fe20003f86270 */
[C---:B--2---:R-:W-:Y:S01]  /*14550*/  HMMA.16816.F32.BF16 R92, R152.reuse, R10, R92 ;  /* 0x0000000a985c723c */ /* 0x044fe2000004185c */
[----:B------:R-:W-:Y:S01]  /*14560*/  I2F R22, R158 ;  /* 0x0000009e00167306 */ /* 0x000fe20000201400 */
[--C-:B---3--:R-:W-:Y:S01]  /*14570*/  LOP3.LUT R245, R143, 0x28, R208.reuse, 0xfe, !PT ;  /* 0x000000288ff57812 */ /* 0x108fe200078efed0 */
[----:B----4-:R-:W-:Y:S01]  /*14580*/  FFMA.FTZ R101, R28, UR4, R101 ;  /* 0x000000041c657c23 */ /* 0x010fe20008010065 */
[----:B------:R-:W-:Y:S01]  /*14590*/  FSEL R143, R113, -INF , !P2 ;  /* 0xff800000718f7808 */ /* 0x000fe20005000000 */
[----:B------:R-:W-:Y:S01]  /*145a0*/  IMAD.U32 R172, RZ, RZ, UR7 ;  /* 0x00000007ffac7e24 */ /* 0x000fe2000f8e00ff */
[----:B------:R-:W-:Y:S01]  /*145b0*/  ISETP.GE.AND P2, PT, R251, R2, PT ;  /* 0x00000002fb00720c */ /* 0x000fe20003f46270 */
[----:B------:R-:W-:Y:S01]  /*145c0*/  IMAD.U32 R251, RZ, RZ, UR7 ;  /* 0x00000007fffb7e24 */ /* 0x000fe2000f8e00ff */
[C---:B------:R-:W-:Y:S01]  /*145d0*/  HMMA.16816.F32.BF16 R96, R152.reuse, R8, R96 ;  /* 0x000000089860723c */ /* 0x040fe20000041860 */
[----:B------:R-:W-:Y:S01]  /*145e0*/  I2F R16, R129 ;  /* 0x0000008100107306 */ /* 0x000fe20000201400 */
[--C-:B------:R-:W-:Y:S01]  /*145f0*/  LOP3.LUT R116, R170, 0x19, R208.reuse, 0xfe, !PT ;  /* 0x00000019aa747812 */ /* 0x100fe200078efed0 */
[----:B-----5:R-:W-:Y:S01]  /*14600*/  FFMA.FTZ R11, R150, UR4, R105 ;  /* 0x00000004960b7c23 */ /* 0x020fe20008010069 */
[----:B------:R-:W-:Y:S01]  /*14610*/  LOP3.LUT R172, R172, 0x21, R208, 0xfe, !PT ;  /* 0x00000021acac7812 */ /* 0x000fe200078efed0 */
[----:B------:R-:W-:Y:S01]  /*14620*/  IMAD.U32 R243, RZ, RZ, UR7 ;  /* 0x00000007fff37e24 */ /* 0x000fe2000f8e00ff */
[----:B------:R-:W-:Y:S01]  /*14630*/  FSEL R105, R104, -INF , !P4 ;  /* 0xff80000068697808 */ /* 0x000fe20006000000 */
[----:B------:R-:W-:Y:S01]  /*14640*/  FFMA.FTZ R9, R136, UR4, R109 ;  /* 0x0000000488097c23 */ /* 0x000fe2000801006d */
[----:B-1----:R-:W-:Y:S01]  /*14650*/  HMMA.16816.F32.BF16 R88, R152, R4, R88 ;  /* 0x000000049858723c */ /* 0x002fe20000041858 */
[----:B------:R-:W1:Y:S01]  /*14660*/  I2F R56, R164 ;  /* 0x000000a400387306 */ /* 0x000e620000201400 */
[----:B------:R-:W-:-:S02]  /*14670*/  FSEL R109, R108, -INF , !P1 ;  /* 0xff8000006c6d7808 */ /* 0x000fc40004800000 */
[-C--:B------:R-:W-:Y:S01]  /*14680*/  ISETP.GE.AND P1, PT, R247, R2.reuse, PT ;  /* 0x00000002f700720c */ /* 0x080fe20003f26270 */
[----:B------:R-:W-:Y:S01]  /*14690*/  IMAD.U32 R247, RZ, RZ, UR7 ;  /* 0x00000007fff77e24 */ /* 0x000fe2000f8e00ff */
[-C--:B------:R-:W-:Y:S02]  /*146a0*/  ISETP.GE.AND P4, PT, R148, R2.reuse, PT ;  /* 0x000000029400720c */ /* 0x080fe40003f86270 */
[----:B------:R-:W-:Y:S01]  /*146b0*/  HMMA.16816.F32.BF16 R84, R152, R6, R84 ;  /* 0x000000069854723c */ /* 0x000fe20000041854 */
[----:B------:R-:W2:Y:S01]  /*146c0*/  I2F R30, R156 ;  /* 0x0000009c001e7306 */ /* 0x000ea20000201400 */
[----:B------:R-:W-:Y:S01]  /*146d0*/  FSEL R5, R100, -INF , !P2 ;  /* 0xff80000064057808 */ /* 0x000fe20005000000 */
[----:B------:R-:W-:Y:S01]  /*146e0*/  FFMA.FTZ R93, R24, UR4, R93 ;  /* 0x00000004185d7c23 */ /* 0x000fe2000801005d */
[----:B------:R-:W-:Y:S02]  /*146f0*/  FSEL R101, R101, -INF , !P1 ;  /* 0xff80000065657808 */ /* 0x000fe40004800000 */
[-C--:B------:R-:W-:Y:S01]  /*14700*/  ISETP.GE.AND P2, PT, R146, R2.reuse, PT ;  /* 0x000000029200720c */ /* 0x080fe20003f46270 */
[----:B------:R-:W-:Y:S01]  /*14710*/  IMAD.U32 R155, RZ, RZ, UR7 ;  /* 0x00000007ff9b7e24 */ /* 0x000fe2000f8e00ff */
[-C--:B------:R-:W-:Y:S01]  /*14720*/  ISETP.GE.AND P1, PT, R52, R2.reuse, PT ;  /* 0x000000023400720c */ /* 0x080fe20003f26270 */
[----:B------:R-:W3:Y:S01]  /*14730*/  I2F R120, R168 ;  /* 0x000000a800787306 */ /* 0x000ee20000201400 */
[----:B------:R-:W-:Y:S01]  /*14740*/  FFMA.FTZ R7, R26, UR4, R97 ;  /* 0x000000041a077c23 */ /* 0x000fe20008010061 */
[--C-:B------:R-:W-:Y:S01]  /*14750*/  LOP3.LUT R241, R247, 0x30, R208.reuse, 0xfe, !PT ;  /* 0x00000030f7f17812 */ /* 0x100fe200078efed0 */
[----:B------:R-:W-:Y:S01]  /*14760*/  IMAD.U32 R153, RZ, RZ, UR7 ;  /* 0x00000007ff997e24 */ /* 0x000fe2000f8e00ff */
[----:B------:R-:W-:Y:S01]  /*14770*/  LOP3.LUT R155, R155, 0x71, R208, 0xfe, !PT ;  /* 0x000000719b9b7812 */ /* 0x000fe200078efed0 */
[----:B-1----:R-:W-:Y:S01]  /*14780*/  FFMA.FTZ R92, R56, UR4, R92 ;  /* 0x00000004385c7c23 */ /* 0x002fe2000801005c */
[----:B------:R-:W-:Y:S01]  /*14790*/  FSEL R57, R57, -INF , !P5 ;  /* 0xff80000039397808 */ /* 0x000fe20006800000 */
[----:B------:R-:W-:Y:S01]  /*147a0*/  FFMA.FTZ R20, R20, UR4, R88 ;  /* 0x0000000414147c23 */ /* 0x000fe20008010058 */
[----:B------:R-:W1:Y:S01]  /*147b0*/  I2F R162, R124 ;  /* 0x0000007c00a27306 */ /* 0x000e620000201400 */
[----:B------:R-:W-:Y:S01]  /*147c0*/  LOP3.LUT R251, R251, 0x31, R208, 0xfe, !PT ;  /* 0x00000031fbfb7812 */ /* 0x000fe200078efed0 */
[----:B------:R-:W-:Y:S01]  /*147d0*/  FFMA.FTZ R24, R22, UR4, R89 ;  /* 0x0000000416187c23 */ /* 0x000fe20008010059 */
[-C--:B------:R-:W-:Y:S01]  /*147e0*/  ISETP.GE.AND P5, PT, R178, R2.reuse, PT ;  /* 0x00000002b200720c */ /* 0x080fe20003fa6270 */
[----:B------:R-:W-:Y:S01]  /*147f0*/  IMAD.U32 R52, RZ, RZ, UR7 ;  /* 0x00000007ff347e24 */ /* 0x000fe2000f8e00ff */
[----:B------:R-:W-:Y:S01]  /*14800*/  FSEL R93, R93, -INF , !P2 ;  /* 0xff8000005d5d7808 */ /* 0x000fe20005000000 */
[----:B--2---:R-:W-:Y:S01]  /*14810*/  FFMA.FTZ R96, R30, UR4, R96 ;  /* 0x000000041e607c23 */ /* 0x004fe20008010060 */
[----:B------:R-:W-:Y:S01]  /*14820*/  FSEL R89, R20, -INF , !P1 ;  /* 0xff80000014597808 */ /* 0x000fe20004800000 */
[----:B------:R-:W2:Y:S01]  /*14830*/  I2F R128, R174 ;  /* 0x000000ae00807306 */ /* 0x000ea20000201400 */
[C---:B------:R-:W-:Y:S01]  /*14840*/  ISETP.GE.AND P2, PT, R155.reuse, R2, PT ;  /* 0x000000029b00720c */ /* 0x040fe20003f46270 */
[----:B------:R-:W-:Y:S01]  /*14850*/  FFMA.FTZ R20, R160, UR4, R81 ;  /* 0x00000004a0147c23 */ /* 0x000fe20008010051 */
[----:B------:R-:W-:Y:S01]  /*14860*/  ISETP.GE.AND P1, PT, R155, R0, PT ;  /* 0x000000009b00720c */ /* 0x000fe20003f26270 */
[----:B------:R-:W-:Y:S01]  /*14870*/  FFMA.FTZ R155, R16, UR4, R85 ;  /* 0x00000004109b7c23 */ /* 0x000fe20008010055 */
[-C--:B------:R-:W-:Y:S01]  /*14880*/  ISETP.GE.AND P6, PT, R158, R2.reuse, PT ;  /* 0x000000029e00720c */ /* 0x080fe20003fc6270 */
[----:B---3--:R-:W-:Y:S01]  /*14890*/  FFMA.FTZ R26, R120, UR4, R126 ;  /* 0x00000004781a7c23 */ /* 0x008fe2000801007e */
[----:B------:R-:W-:Y:S01]  /*148a0*/  FSEL R7, R7, -INF , !P4 ;  /* 0xff80000007077808 */ /* 0x000fe20006000000 */
[----:B------:R-:W-:Y:S01]  /*148b0*/  I2F R170, R116 ;  /* 0x0000007400aa7306 */ /* 0x000fe20000201400 */
[----:B------:R-:W-:Y:S01]  /*148c0*/  FSEL R11, R11, -INF , !P3 ;  /* 0xff8000000b0b7808 */ /* 0x000fe20005800000 */
[----:B------:R-:W-:Y:S01]  /*148d0*/  IMAD.U32 R30, RZ, RZ, UR7 ;  /* 0x00000007ff1e7e24 */ /* 0x000fe2000f8e00ff */
[-C--:B------:R-:W-:Y:S01]  /*148e0*/  ISETP.GE.AND P4, PT, R129, R2.reuse, PT ;  /* 0x000000028100720c */ /* 0x080fe20003f86270 */
[----:B-1----:R-:W-:Y:S01]  /*148f0*/  FFMA.FTZ R162, R162, UR4, R80 ;  /* 0x00000004a2a27c23 */ /* 0x002fe20008010050 */
[----:B------:R-:W-:Y:S01]  /*14900*/  FSEL R12, R12, -INF , !P5 ;  /* 0xff8000000c0c7808 */ /* 0x000fe20006800000 */
[----:B------:R-:W-:Y:S01]  /*14910*/  FFMA.FTZ R154, R160, UR4, R83 ;  /* 0x00000004a09a7c23 */ /* 0x000fe20008010053 */
[--C-:B------:R-:W-:Y:S01]  /*14920*/  LOP3.LUT R117, R117, 0x20, R208.reuse, 0xfe, !PT ;  /* 0x0000002075757812 */ /* 0x100fe200078efed0 */
[----:B------:R-:W1:Y:S01]  /*14930*/  I2F R112, R172 ;  /* 0x000000ac00707306 */ /* 0x000e620000201400 */
[----:B------:R-:W-:Y:S01]  /*14940*/  LOP3.LUT R151, R151, 0x29, R208, 0xfe, !PT ;  /* 0x0000002997977812 */ /* 0x000fe200078efed0 */
[----:B--2---:R-:W-:Y:S01]  /*14950*/  FFMA.FTZ R128, R128, UR4, R84 ;  /* 0x0000000480807c23 */ /* 0x004fe20008010054 */
[-C--:B------:R-:W-:Y:S01]  /*14960*/  ISETP.GE.AND P3, PT, R164, R2.reuse, PT ;  /* 0x00000002a400720c */ /* 0x080fe20003f66270 */
[----:B------:R-:W-:Y:S01]  /*14970*/  IMAD.U32 R84, RZ, RZ, UR7 ;  /* 0x00000007ff547e24 */ /* 0x000fe2000f8e00ff */
[----:B------:R-:W-:Y:S01]  /*14980*/  ISETP.GE.AND P5, PT, R166, R2, PT ;  /* 0x00000002a600720c */ /* 0x000fe20003fa6270 */
[----:B------:R-:W-:Y:S01]  /*14990*/  IMAD.U32 R80, RZ, RZ, UR7 ;  /* 0x00000007ff507e24 */ /* 0x000fe2000f8e00ff */
[C-C-:B------:R-:W-:Y:S01]  /*149a0*/  LOP3.LUT R129, R153.reuse, 0x41, R208.reuse, 0xfe, !PT ;  /* 0x0000004199817812 */ /* 0x140fe200078efed0 */
[----:B------:R-:W2:Y:S01]  /*149b0*/  I2F R247, R241 ;  /* 0x000000f100f77306 */ /* 0x000ea20000201400 */
[----:B------:R-:W-:-:S02]  /*149c0*/  LOP3.LUT R22, R153, 0x48, R208, 0xfe, !PT ;  /* 0x0000004899167812 */ /* 0x000fc400078efed0 */
[----:B------:R-:W-:Y:S01]  /*149d0*/  FSEL R153, R24, -INF , !P6 ;  /* 0xff80000018997808 */ /* 0x000fe20007000000 */
[----:B------:R-:W-:Y:S01]  /*149e0*/  IMAD.U32 R24, RZ, RZ, UR7 ;  /* 0x00000007ff187e24 */ /* 0x000fe2000f8e00ff */
[----:B------:R-:W-:Y:S02]  /*149f0*/  FSEL R155, R155, -INF , !P4 ;  /* 0xff8000009b9b7808 */ /* 0x000fe40006000000 */
[----:B------:R-:W-:Y:S01]  /*14a00*/  FSEL R145, R92, -INF , !P3 ;  /* 0xff8000005c917808 */ /* 0x000fe20005800000 */
[----:B------:R-:W3:Y:S01]  /*14a10*/  I2F R10, R251 ;  /* 0x000000fb000a7306 */ /* 0x000ee20000201400 */
[----:B------:R-:W-:Y:S01]  /*14a20*/  ISETP.GE.AND P4, PT, R168, R0, PT ;  /* 0x00000000a800720c */ /* 0x000fe20003f86270 */
[----:B-1----:R-:W-:Y:S01]  /*14a30*/  FFMA.FTZ R112, R112, UR4, R123 ;  /* 0x0000000470707c23 */ /* 0x002fe2000801007b */
[----:B------:R-:W-:Y:S02]  /*14a40*/  FSEL R9, R9, -INF , !P5 ;  /* 0xff80000009097808 */ /* 0x000fe40006800000 */
[----:B------:R-:W-:-:S02]  /*14a50*/  LOP3.LUT R52, R52, 0x40, R208, 0xfe, !PT ;  /* 0x0000004034347812 */ /* 0x000fc400078efed0 */
[-C--:B------:R-:W-:Y:S01]  /*14a60*/  ISETP.GE.AND P3, PT, R124, R2.reuse, PT ;  /* 0x000000027c00720c */ /* 0x080fe20003f66270 */
[----:B------:R1:W4:Y:S01]  /*14a70*/  I2F R166, R117 ;  /* 0x0000007500a67306 */ /* 0x0003220000201400 */
[----:B------:R-:W-:Y:S01]  /*14a80*/  ISETP.GE.AND P5, PT, R156, R2, PT ;  /* 0x000000029c00720c */ /* 0x000fe20003fa6270 */
[----:B--2---:R-:W-:Y:S01]  /*14a90*/  FFMA.FTZ R114, R247, UR4, R114 ;  /* 0x00000004f7727c23 */ /* 0x004fe20008010072 */
[----:B------:R-:W-:Y:S02]  /*14aa0*/  FSEL R83, R20, -INF , !P2 ;  /* 0xff80000014537808 */ /* 0x000fe40005000000 */
[----:B------:R-:W-:Y:S02]  /*14ab0*/  ISETP.GE.AND P2, PT, R117, R0, PT ;  /* 0x000000007500720c */ /* 0x000fe40003f46270 */
[----:B------:R-:W-:Y:S01]  /*14ac0*/  FSEL R26, R26, -INF , !P4 ;  /* 0xff8000001a1a7808 */ /* 0x000fe20006000000 */
[----:B------:R2:W5:Y:S01]  /*14ad0*/  I2F R8, R151 ;  /* 0x0000009700087306 */ /* 0x0005620000201400 */
[----:B------:R-:W-:Y:S01]  /*14ae0*/  LOP3.LUT R30, R30, 0x39, R208, 0xfe, !PT ;  /* 0x000000391e1e7812 */ /* 0x000fe200078efed0 */
[----:B---3--:R-:W-:Y:S01]  /*14af0*/  FFMA.FTZ R10, R10, UR4, R115 ;  /* 0x000000040a0a7c23 */ /* 0x008fe20008010073 */
[----:B------:R-:W-:-:S02]  /*14b00*/  FSEL R81, R162, -INF , !P3 ;  /* 0xff800000a2517808 */ /* 0x000fc40005800000 */
[-C--:B------:R-:W-:Y:S02]  /*14b10*/  ISETP.GE.AND P4, PT, R151, R0.reuse, PT ;  /* 0x000000009700720c */ /* 0x080fe40003f86270 */
[--C-:B------:R-:W-:Y:S01]  /*14b20*/  LOP3.LUT R4, R243, 0x38, R208.reuse, 0xfe, !PT ;  /* 0x00000038f3047812 */ /* 0x100fe200078efed0 */
[----:B------:R-:W3:Y:S01]  /*14b30*/  I2F R88, R129 ;  /* 0x0000008100587306 */ /* 0x000ee20000201400 */
[----:B-1----:R-:W-:Y:S01]  /*14b40*/  LOP3.LUT R117, R24, 0x51, R208, 0xfe, !PT ;  /* 0x0000005118757812 */ /* 0x002fe200078efed0 */
[----:B------:R-:W-:Y:S01]  /*14b50*/  FFMA.FTZ R24, R170, UR4, R127 ;  /* 0x00000004aa187c23 */ /* 0x000fe2000801007f */
[----:B------:R-:W-:Y:S01]  /*14b60*/  FSEL R97, R96, -INF , !P5 ;  /* 0xff80000060617808 */ /* 0x000fe20006800000 */
[----:B----4-:R-:W-:Y:S01]  /*14b70*/  FFMA.FTZ R28, R166, UR4, R122 ;  /* 0x00000004a61c7c23 */ /* 0x010fe2000801007a */
[----:B------:R-:W-:Y:S02]  /*14b80*/  ISETP.GE.AND P3, PT, R116, R0, PT ;  /* 0x000000007400720c */ /* 0x000fe40003f66270 */
[----:B------:R-:W-:Y:S01]  /*14b90*/  ISETP.GE.AND P5, PT, R174, R2, PT ;  /* 0x00000002ae00720c */ /* 0x000fe20003fa6270 */
[----:B------:R-:W1:Y:S01]  /*14ba0*/  I2F R56, R52 ;  /* 0x0000003400387306 */ /* 0x000e620000201400 */
[----:B--2---:R-:W-:Y:S01]  /*14bb0*/  IMAD.U32 R151, RZ, RZ, UR7 ;  /* 0x00000007ff977e24 */ /* 0x004fe2000f8e00ff */
[----:B------:R-:W-:Y:S01]  /*14bc0*/  FSEL R154, R154, -INF , !P1 ;  /* 0xff8000009a9a7808 */ /* 0x000fe20004800000 */
[----:B-----5:R-:W-:Y:S01]  /*14bd0*/  FFMA.FTZ R8, R8, UR4, R119 ;  /* 0x0000000408087c23 */ /* 0x020fe20008010077 */
[----:B------:R-:W-:-:S02]  /*14be0*/  ISETP.GE.AND P1, PT, R172, R0, PT ;  /* 0x00000000ac00720c */ /* 0x000fc40003f26270 */
[----:B------:R-:W-:Y:S02]  /*14bf0*/  FSEL R24, R24, -INF , !P3 ;  /* 0xff80000018187808 */ /* 0x000fe40005800000 */
[----:B------:R-:W2:Y:S01]  /*14c00*/  I2F R18, R176 ;  /* 0x000000b000127306 */ /* 0x000ea20000201400 */
[--C-:B------:R-:W-:Y:S01]  /*14c10*/  LOP3.LUT R84, R84, 0x49, R208.reuse, 0xfe, !PT ;  /* 0x0000004954547812 */ /* 0x100fe200078efed0 */
[----:B---3--:R-:W-:Y:S01]  /*14c20*/  FFMA.FTZ R88, R88, UR4, R107 ;  /* 0x0000000458587c23 */ /* 0x008fe2000801006b */
[-C--:B------:R-:W-:Y:S02]  /*14c30*/  ISETP.GE.AND P3, PT, R241, R0.reuse, PT ;  /* 0x00000000f100720c */ /* 0x080fe40003f66270 */
[C-C-:B------:R-:W-:Y:S02]  /*14c40*/  LOP3.LUT R123, R151.reuse, 0x59, R208.reuse, 0xfe, !PT ;  /* 0x00000059977b7812 */ /* 0x140fe400078efed0 */
[----:B------:R-:W-:Y:S01]  /*14c50*/  LOP3.LUT R115, R151, 0x61, R208, 0xfe, !PT ;  /* 0x0000006197737812 */ /* 0x000fe200078efed0 */
[----:B------:R-:W3:Y:S01]  /*14c60*/  I2F R2, R22 ;  /* 0x0000001600027306 */ /* 0x000ee20000201400 */
[----:B------:R-:W-:Y:S01]  /*14c70*/  FSEL R182, R112, -INF , !P1 ;  /* 0xff80000070b67808 */ /* 0x000fe20004800000 */
[----:B-1----:R-:W-:Y:S01]  /*14c80*/  FFMA.FTZ R56, R56, UR4, R106 ;  /* 0x0000000438387c23 */ /* 0x002fe2000801006a */
[----:B------:R-:W-:-:S02]  /*14c90*/  ISETP.GE.AND P1, PT, R4, R0, PT ;  /* 0x000000000400720c */ /* 0x000fc40003f26270 */
[----:B------:R-:W-:Y:S02]  /*14ca0*/  FSEL R178, R114, -INF , !P3 ;  /* 0xff80000072b27808 */ /* 0x000fe40005800000 */
[-C--:B------:R-:W-:Y:S01]  /*14cb0*/  ISETP.GE.AND P3, PT, R129, R0.reuse, PT ;  /* 0x000000008100720c */ /* 0x080fe20003f66270 */
[----:B------:R-:W1:Y:S01]  /*14cc0*/  I2F R6, R30 ;  /* 0x0000001e00067306 */ /* 0x000e620000201400 */
[----:B------:R-:W-:Y:S01]  /*14cd0*/  IMAD.U32 R129, RZ, RZ, UR7 ;  /* 0x00000007ff817e24 */ /* 0x000fe2000f8e00ff */
[----:B------:R-:W-:Y:S01]  /*14ce0*/  FSEL R28, R28, -INF , !P2 ;  /* 0xff8000001c1c7808 */ /* 0x000fe20005000000 */
[----:B--2---:R-:W-:Y:S01]  /*14cf0*/  FFMA.FTZ R20, R18, UR4, R131 ;  /* 0x0000000412147c23 */ /* 0x004fe20008010083 */
[----:B------:R-:W-:Y:S01]  /*14d00*/  FSEL R136, R8, -INF , !P4 ;  /* 0xff80000008887808 */ /* 0x000fe20006000000 */
[----:B------:R-:W-:Y:S01]  /*14d10*/  IMAD.U32 R131, RZ, RZ, UR7 ;  /* 0x00000007ff837e24 */ /* 0x000fe2000f8e00ff */
[----:B------:R-:W-:Y:S02]  /*14d20*/  LOP3.LUT R107, R151, 0x69, R208, 0xfe, !PT ;  /* 0x00000069976b7812 */ /* 0x000fe400078efed0 */
[----:B------:R-:W2:Y:S01]  /*14d30*/  I2F R243, R4 ;  /* 0x0000000400f37306 */ /* 0x000ea20000201400 */
[-C--:B------:R-:W-:Y:S01]  /*14d40*/  ISETP.GE.AND P2, PT, R251, R0.reuse, PT ;  /* 0x00000000fb00720c */ /* 0x080fe20003f46270 */
[----:B---3--:R-:W-:Y:S01]  /*14d50*/  FFMA.FTZ R102, R2, UR4, R102 ;  /* 0x0000000402667c23 */ /* 0x008fe20008010066 */
[----:B------:R-:W-:-:S02]  /*14d60*/  ISETP.GE.AND P4, PT, R52, R0, PT ;  /* 0x000000003400720c */ /* 0x000fc40003f86270 */
[----:B------:R-:W-:Y:S02]  /*14d70*/  LOP3.LUT R129, R129, 0x68, R208, 0xfe, !PT ;  /* 0x0000006881817812 */ /* 0x000fe400078efed0 */
[----:B------:R-:W-:Y:S01]  /*14d80*/  FSEL R85, R128, -INF , !P5 ;  /* 0xff80000080557808 */ /* 0x000fe20006800000 */
[----:B------:R-:W3:Y:S01]  /*14d90*/  I2F R113, R245 ;  /* 0x000000f500717306 */ /* 0x000ee20000201400 */
[----:B-1----:R-:W-:Y:S01]  /*14da0*/  FFMA.FTZ R6, R6, UR4, R111 ;  /* 0x0000000406067c23 */ /* 0x002fe2000801006f */
[----:B------:R-:W-:Y:S02]  /*14db0*/  FSEL R144, R10, -INF , !P2 ;  /* 0xff8000000a907808 */ /* 0x000fe40005000000 */
[----:B------:R-:W-:Y:S02]  /*14dc0*/  FSEL R174, R56, -INF , !P4 ;  /* 0xff80000038ae7808 */ /* 0x000fe40006000000 */
[-C--:B------:R-:W-:Y:S02]  /*14dd0*/  ISETP.GE.AND P5, PT, R176, R0.reuse, PT ;  /* 0x00000000b000720c */ /* 0x080fe40003fa6270 */
[----:B------:R-:W1:Y:S01]  /*14de0*/  I2F R16, R84 ;  /* 0x0000005400107306 */ /* 0x000e620000201400 */
[----:B--2---:R-:W-:Y:S01]  /*14df0*/  FFMA.FTZ R110, R243, UR4, R110 ;  /* 0x00000004f36e7c23 */ /* 0x004fe2000801006e */
[----:B------:R-:W-:-:S02]  /*14e00*/  ISETP.GE.AND P2, PT, R22, R0, PT ;  /* 0x000000001600720c */ /* 0x000fc40003f46270 */
[-C--:B------:R-:W-:Y:S02]  /*14e10*/  ISETP.GE.AND P4, PT, R117, R0.reuse, PT ;  /* 0x000000007500720c */ /* 0x080fe40003f86270 */
[--C-:B------:R-:W-:Y:S02]  /*14e20*/  LOP3.LUT R80, R80, 0x50, R208.reuse, 0xfe, !PT ;  /* 0x0000005050507812 */ /* 0x100fe400078efed0 */
[----:B------:R-:W2:Y:S01]  /*14e30*/  I2F R96, R123 ;  /* 0x0000007b00607306 */ /* 0x000ea20000201400 */
[----:B------:R-:W-:Y:S01]  /*14e40*/  LOP3.LUT R131, R131, 0x58, R208, 0xfe, !PT ;  /* 0x0000005883837812 */ /* 0x000fe200078efed0 */
[----:B---3--:R-:W-:Y:S01]  /*14e50*/  FFMA.FTZ R113, R113, UR4, R118 ;  /* 0x0000000471717c23 */ /* 0x008fe20008010076 */
[----:B------:R-:W-:Y:S02]  /*14e60*/  FSEL R20, R20, -INF , !P5 ;  /* 0xff80000014147808 */ /* 0x000fe40006800000 */
[----:B------:R-:W-:Y:S02]  /*14e70*/  FSEL R176, R110, -INF , !P1 ;  /* 0xff8000006eb07808 */ /* 0x000fe40004800000 */
[----:B------:R-:W-:Y:S01]  /*14e80*/  FSEL R152, R102, -INF , !P2 ;  /* 0xff80000066987808 */ /* 0x000fe20005000000 */
[----:B------:R-:W3:Y:S01]  /*14e90*/  I2F R4, R115 ;  /* 0x0000007300047306 */ /* 0x000ee20000201400 */
[----:B-1----:R-:W-:Y:S01]  /*14ea0*/  FFMA.FTZ R16, R16, UR4, R103 ;  /* 0x0000000410107c23 */ /* 0x002fe20008010067 */
[----:B------:R-:W-:-:S02]  /*14eb0*/  ISETP.GE.AND P5, PT, R245, R0, PT ;  /* 0x00000000f500720c */ /* 0x000fc40003fa6270 */
[-C--:B------:R-:W-:Y:S02]  /*14ec0*/  ISETP.GE.AND P1, PT, R84, R0.reuse, PT ;  /* 0x000000005400720c */ /* 0x080fe40003f26270 */
[-C--:B------:R-:W-:Y:S02]  /*14ed0*/  ISETP.GE.AND P2, PT, R123, R0.reuse, PT ;  /* 0x000000007b00720c */ /* 0x080fe40003f46270 */
[----:B------:R1:W4:Y:S01]  /*14ee0*/  I2F R18, R117 ;  /* 0x0000007500127306 */ /* 0x0003220000201400 */
[----:B--2---:R-:W-:Y:S01]  /*14ef0*/  FFMA.FTZ R96, R96, UR4, R95 ;  /* 0x0000000460607c23 */ /* 0x004fe2000801005f */
[----:B------:R-:W-:Y:S01]  /*14f00*/  ISETP.GE.AND P0, PT, R115, R0, PT ;  /* 0x000000007300720c */ /* 0x000fe20003f06270 */
[----:B------:R-:W-:Y:S01]  /*14f10*/  IMAD.U32 R95, RZ, RZ, UR7 ;  /* 0x00000007ff5f7e24 */ /* 0x000fe2000f8e00ff */
[----:B------:R-:W-:Y:S01]  /*14f20*/  LOP3.LUT R119, R151, 0x60, R208, 0xfe, !PT ;  /* 0x0000006097777812 */ /* 0x000fe200078efed0 */
[----:B------:R-:W-:Y:S01]  /*14f30*/  IMAD.U32 R123, RZ, RZ, UR7 ;  /* 0x00000007ff7b7e24 */ /* 0x000fe2000f8e00ff */
[----:B------:R-:W-:-:S02]  /*14f40*/  FSEL R180, R113, -INF , !P5 ;  /* 0xff80000071b47808 */ /* 0x000fc40006800000 */
[----:B------:R-:W2:Y:S01]  /*14f50*/  I2F R2, R107 ;  /* 0x0000006b00027306 */ /* 0x000ea20000201400 */
[----:B---3--:R-:W-:Y:S01]  /*14f60*/  FFMA.FTZ R168, R4, UR4, R91 ;  /* 0x0000000404a87c23 */ /* 0x008fe2000801005b */
[----:B------:R-:W-:Y:S01]  /*14f70*/  FSEL R148, R16, -INF , !P1 ;  /* 0xff80000010947808 */ /* 0x000fe20004800000 */
[----:B------:R-:W-:Y:S01]  /*14f80*/  IMAD.U32 R115, RZ, RZ, UR7 ;  /* 0x00000007ff737e24 */ /* 0x000fe2000f8e00ff */
[-C--:B------:R-:W-:Y:S01]  /*14f90*/  ISETP.GE.AND P5, PT, R30, R0.reuse, PT ;  /* 0x000000001e00720c */ /* 0x080fe20003fa6270 */
[----:B------:R-:W-:Y:S01]  /*14fa0*/  IMAD.U32 R91, RZ, RZ, UR7 ;  /* 0x00000007ff5b7e24 */ /* 0x000fe2000f8e00ff */
[----:B------:R-:W-:Y:S01]  /*14fb0*/  ISETP.GE.AND P1, PT, R119, R0, PT ;  /* 0x000000007700720c */ /* 0x000fe20003f26270 */
[----:B------:R-:W-:Y:S01]  /*14fc0*/  FFMA.FTZ R16, R161, UR4, R58 ;  /* 0x00000004a1107c23 */ /* 0x000fe2000801003a */
[----:B------:R-:W3:Y:S01]  /*14fd0*/  I2F R111, R129 ;  /* 0x00000081006f7306 */ /* 0x000ee20000201400 */
[----:B-1----:R-:W-:Y:S01]  /*14fe0*/  IMAD.U32 R117, RZ, RZ, UR7 ;  /* 0x00000007ff757e24 */ /* 0x002fe2000f8e00ff */
[--C-:B------:R-:W-:Y:S01]  /*14ff0*/  LOP3.LUT R95, R95, 0x9, R208.reuse, 0xfe, !PT ;  /* 0x000000095f5f7812 */ /* 0x100fe200078efed0 */
[----:B----4-:R-:W-:Y:S01]  /*15000*/  FFMA.FTZ R18, R18, UR4, R99 ;  /* 0x0000000412127c23 */ /* 0x010fe20008010063 */
[----:B------:R-:W-:-:S02]  /*15010*/  LOP3.LUT R115, R115, 0x1, R208, 0xfe, !PT ;  /* 0x0000000173737812 */ /* 0x000fc400078efed0 */
[--C-:B------:R-:W-:Y:S02]  /*15020*/  LOP3.LUT R117, R117, 0x70, R208.reuse, 0xfe, !PT ;  /* 0x0000007075757812 */ /* 0x100fe400078efed0 */
[----:B------:R-:W1:Y:S01]  /*15030*/  I2F R92, R80 ;  /* 0x00000050005c7306 */ /* 0x000e620000201400 */
[----:B------:R-:W-:Y:S01]  /*15040*/  LOP3.LUT R91, R91, 0x8, R208, 0xfe, !PT ;  /* 0x000000085b5b7812 */ /* 0x000fe200078efed0 */
[----:B--2---:R-:W-:Y:S01]  /*15050*/  FFMA.FTZ R2, R2, UR4, R87 ;  /* 0x0000000402027c23 */ /* 0x004fe20008010057 */
[----:B------:R-:W-:Y:S02]  /*15060*/  FSEL R146, R6, -INF , !P5 ;  /* 0xff80000006927808 */ /* 0x000fe40006800000 */
[-C--:B------:R-:W-:Y:S02]  /*15070*/  ISETP.GE.AND P6, PT, R129, R0.reuse, PT ;  /* 0x000000008100720c */ /* 0x080fe40003fc6270 */
[----:B------:R-:W-:Y:S01]  /*15080*/  FSEL R150, R88, -INF , !P3 ;  /* 0xff80000058967808 */ /* 0x000fe20005800000 */
[----:B------:R-:W2:Y:S01]  /*15090*/  I2F R127, R131 ;  /* 0x00000083007f7306 */ /* 0x000ea20000201400 */
[----:B---3--:R-:W-:Y:S01]  /*150a0*/  FFMA.FTZ R86, R111, UR4, R86 ;  /* 0x000000046f567c23 */ /* 0x008fe20008010056 */
[----:B------:R-:W-:-:S02]  /*150b0*/  ISETP.GE.AND P5, PT, R80, R0, PT ;  /* 0x000000005000720c */ /* 0x000fc40003fa6270 */
[----:B------:R-:W-:Y:S02]  /*150c0*/  ISETP.GE.AND P3, PT, R131, R0, PT ;  /* 0x000000008300720c */ /* 0x000fe40003f66270 */
[----:B------:R-:W-:Y:S02]  /*150d0*/  FSEL R160, R86, -INF , !P6 ;  /* 0xff80000056a07808 */ /* 0x000fe40007000000 */
[----:B------:R3:W4:Y:S01]  /*150e0*/  I2F R113, R119 ;  /* 0x0000007700717306 */ /* 0x0007220000201400 */
[----:B-1----:R-:W-:Y:S01]  /*150f0*/  FFMA.FTZ R92, R92, UR4, R98 ;  /* 0x000000045c5c7c23 */ /* 0x002fe20008010062 */
[----:B------:R-:W-:Y:S02]  /*15100*/  PLOP3.LUT P6, PT, PT, PT, UP0, 0x80, 0x0 ;  /* 0x000000000000781c */ /* 0x000fe40003fcf008 */
[----:B------:R-:W-:Y:S02]  /*15110*/  FSEL R170, R96, -INF , !P2 ;  /* 0xff80000060aa7808 */ /* 0x000fe40005000000 */
[----:B------:R-:W-:-:S02]  /*15120*/  FSEL R158, R92, -INF , !P5 ;  /* 0xff8000005c9e7808 */ /* 0x000fc40006800000 */
[----:B------:R-:W1:Y:S01]  /*15130*/  I2F R103, R117 ;  /* 0x0000007500677306 */ /* 0x000e620000201400 */
[----:B--2---:R-:W-:Y:S01]  /*15140*/  FFMA.FTZ R94, R127, UR4, R94 ;  /* 0x000000047f5e7c23 */ /* 0x004fe2000801005e */
[-C--:B------:R-:W-:Y:S02]  /*15150*/  ISETP.GE.AND P5, PT, R117, R0.reuse, PT ;  /* 0x000000007500720c */ /* 0x080fe40003fa6270 */
[----:B------:R-:W-:Y:S02]  /*15160*/  FSEL R172, R18, -INF , !P4 ;  /* 0xff80000012ac7808 */ /* 0x000fe40006000000 */
[----:B------:R-:W-:Y:S02]  /*15170*/  FSEL R156, R94, -INF , !P3 ;  /* 0xff8000005e9c7808 */ /* 0x000fe40005800000 */
[----:B---3--:R-:W-:Y:S01]  /*15180*/  LOP3.LUT R119, R123, 0x10, R208, 0xfe, !PT ;  /* 0x000000107b777812 */ /* 0x008fe200078efed0 */
[----:B------:R-:W2:Y:S01]  /*15190*/  I2F R4, R95 ;  /* 0x0000005f00047306 */ /* 0x000ea20000201400 */
[----:B----4-:R-:W-:Y:S01]  /*151a0*/  FFMA.FTZ R90, R113, UR4, R90 ;  /* 0x00000004715a7c23 */ /* 0x010fe2000801005a */
[----:B------:R-:W-:-:S02]  /*151b0*/  ISETP.GE.AND P3, PT, R107, R0, PT ;  /* 0x000000006b00720c */ /* 0x000fc40003f66270 */
[-C--:B------:R-:W-:Y:S02]  /*151c0*/  ISETP.GE.AND P2, PT, R95, R0.reuse, PT ;  /* 0x000000005f00720c */ /* 0x080fe40003f46270 */
[----:B------:R-:W-:Y:S01]  /*151d0*/  FSEL R162, R90, -INF , !P1 ;  /* 0xff8000005aa27808 */ /* 0x000fe20004800000 */
[----:B-1----:R-:W-:Y:S01]  /*151e0*/  FFMA.FTZ R82, R103, UR4, R82 ;  /* 0x0000000467527c23 */ /* 0x002fe20008010052 */
[----:B------:R-:W1:Y:S01]  /*151f0*/  I2F R99, R119 ;  /* 0x0000007700637306 */ /* 0x000e620000201400 */
[----:B------:R-:W-:Y:S02]  /*15200*/  FSEL R164, R2, -INF , !P3 ;  /* 0xff80000002a47808 */ /* 0x000fe40005800000 */
[-C--:B------:R-:W-:Y:S02]  /*15210*/  ISETP.GE.AND P1, PT, R119, R0.reuse, PT ;  /* 0x000000007700720c */ /* 0x080fe40003f26270 */
[----:B------:R-:W-:Y:S02]  /*15220*/  FSEL R166, R82, -INF , !P5 ;  /* 0xff80000052a67808 */ /* 0x000fe40006800000 */
[-C--:B------:R-:W-:Y:S01]  /*15230*/  ISETP.GE.AND P4, PT, R115, R0.reuse, PT ;  /* 0x000000007300720c */ /* 0x080fe20003f86270 */
[----:B------:R-:W3:Y:S01]  /*15240*/  I2F R6, R115 ;  /* 0x0000007300067306 */ /* 0x000ee20000201400 */
[----:B--2---:R-:W-:Y:S01]  /*15250*/  FFMA.FTZ R4, R4, UR4, R55 ;  /* 0x0000000404047c23 */ /* 0x004fe20008010037 */
[----:B------:R-:W-:Y:S01]  /*15260*/  BAR.SYNC.DEFER_BLOCKING 0x0 ;  /* 0x0000000000007b1d */ /* 0x000fe20000010000 */
[----:B------:R-:W-:-:S02]  /*15270*/  ISETP.GE.AND P3, PT, R91, R0, PT ;  /* 0x000000005b00720c */ /* 0x000fc40003f66270 */
[----:B------:R-:W-:Y:S02]  /*15280*/  LOP3.LUT P5, RZ, R132, 0x2, RZ, 0xc0, !PT ;  /* 0x0000000284ff7812 */ /* 0x000fe400078ac0ff */
[----:B------:R-:W-:Y:S01]  /*15290*/  FSEL R168, R168, -INF , !P0 ;  /* 0xff800000a8a87808 */ /* 0x000fe20004000000 */
[----:B------:R-:W2:Y:S01]  /*152a0*/  I2F R87, R91 ;  /* 0x0000005b00577306 */ /* 0x000ea20000201400 */
[----:B-1----:R-:W-:Y:S01]  /*152b0*/  FFMA.FTZ R8, R99, UR4, R130 ;  /* 0x0000000463087c23 */ /* 0x002fe20008010082 */
[----:B------:R-:W-:Y:S02]  /*152c0*/  FSEL R10, R4, -INF , !P2 ;  /* 0xff800000040a7808 */ /* 0x000fe40005000000 */
[----:B------:R-:W-:Y:S02]  /*152d0*/  ISETP.NE.AND P0, PT, R135, RZ, PT ;  /* 0x000000ff8700720c */ /* 0x000fe40003f05270 */
[----:B------:R-:W-:Y:S01]  /*152e0*/  FSEL R8, R8, -INF , !P1 ;  /* 0xff80000008087808 */ /* 0x000fe20004800000 */
[----:B---3--:R-:W-:Y:S01]  /*152f0*/  FFMA.FTZ R6, R6, UR4, R59 ;  /* 0x0000000406067c23 */ /* 0x008fe2000801003b */
[----:B------:R-:W-:-:S04]  /*15300*/  FSEL R16, R16, -INF , !P5 ;  /* 0xff80000010107808 */ /* 0x000fc80006800000 */
[----:B------:R-:W-:Y:S01]  /*15310*/  FSEL R6, R6, -INF , !P4 ;  /* 0xff80000006067808 */ /* 0x000fe20006000000 */
[----:B--2---:R-:W-:-:S05]  /*15320*/  FFMA.FTZ R54, R87, UR4, R54 ;  /* 0x0000000457367c23 */ /* 0x004fca0008010036 */
        /* <DEDUP_REMOVED lines=35> */
[----:B------:R-:W-:Y:S02]  /*15560*/  ISETP.LE.AND P1, PT, RZ, UR6, PT ;  /* 0x00000006ff007c0c */ /* 0x000fe4000bf23270 */
[----:B------:R-:W-:-:S02]  /*15570*/  @!P2 IADD3 R22, R22, 0x1, RZ ;  /* 0x000000011616a810 */ /* 0x000fc40007ffe0ff */
[----:B------:R-:W-:Y:S02]  /*15580*/  ISETP.NE.AND P2, PT, RZ, c[0x0][0x2d0], PT ;  /* 0x0000b400ff007a0c */ /* 0x000fe40003f45270 */
[----:B------:R-:W-:-:S03]  /*15590*/  LOP3.LUT R0, RZ, c[0x0][0x2d0], RZ, 0x33, !PT ;  /* 0x0000b400ff007a12 */ /* 0x000fc600078e33ff */
        /* <DEDUP_REMOVED lines=26> */
.L_x_2702:
[----:B------:R-:W-:-:S05]  /*15740*/  IMAD.MOV.U32 R54, RZ, RZ, c[0x0][0x198] ;  /* 0x00006600ff367624 */ /* 0x000fca00078e00ff */
[----:B------:R-:W-:-:S04]  /*15750*/  LEA R54, -R54, RZ, 0x8 ;  /* 0x000000ff36367211 */ /* 0x000fc800078e41ff */
[----:B------:R-:W-:Y:S02]  /*15760*/  SHF.R.S32.HI R55, RZ, 0x1f, R54 ;  /* 0x0000001fff377819 */ /* 0x000fe40000011436 */
.L_x_2703:
        /* <DEDUP_REMOVED lines=94> */
.L_x_2705:
[----:B------:R-:W-:Y:S05]  /*15d50*/  BSYNC B0 ;  /* 0x0000000000007941 */ /* 0x000fea0003800000 */
.L_x_2704:
[----:B------:R-:W0:Y:S01]  /*15d60*/  LDGDEPBAR ;  /* 0x00000000000079af */ /* 0x000e220000000000 */
[----:B------:R-:W-:-:S04]  /*15d70*/  LEA R232, P0, R54, R232, 0x1 ;  /* 0x000000e836e87211 */ /* 0x000fc800078008ff */
[----:B------:R-:W-:Y:S02]  /*15d80*/  LEA.HI.X R233, R54, R233, R55, 0x1, P0 ;  /* 0x000000e936e97211 */ /* 0x000fe400000f0c37 */
.L_x_2701:
        /* <DEDUP_REMOVED lines=76> */
[--C-:B-1----:R-:W-:Y:S01]  /*16250*/  FFMA.FTZ R102, R9, c[0x0][0x23c], -R104.reuse ;  /* 0x00008f0009667a23 */ /* 0x102fe20000010868 */
        /* <DEDUP_REMOVED lines=95> */
[--C-:B------:R-:W-:Y:S01]  /*16850*/  FFMA.FTZ R66, R66, c[0x0][0x23c], -R104.reuse ;  /* 0x00008f0042427a23 */ /* 0x100fe20000010868 */
[----:B------:R-:W-:Y:S01]  /*16860*/  FSEL R9, R108, RZ, P1 ;  /* 0x000000ff6c097208 */ /* 0x000fe20000800000 */
[----:B------:R-:W-:Y:S01]  /*16870*/  FFMA.FTZ R75, R75, c[0x0][0x23c], -R104 ;  /* 0x00008f004b4b7a23 */ /* 0x000fe20000010868 */
[----:B------:R-:W-:-:S03]  /*16880*/  FMNMX.FTZ R0, R48, R5, !PT ;  /* 0x0000000530007209 */ /* 0x000fc60007810000 */
[----:B------:R-:W-:Y:S01]  /*16890*/  FADD.FTZ R9, R134, -R9 ;  /* 0x8000000986097221 */ /* 0x000fe20000010000 */
[----:B------:R-:W-:Y:S01]  /*168a0*/  FMNMX.FTZ R5, R49, R0, !PT ;  /* 0x0000000031057209 */ /* 0x000fe20007810000 */
[----:B------:R-:W-:Y:S01]  /*168b0*/  MUFU.EX2 R102, R102 ;  /* 0x0000006600667308 */ /* 0x000fe20000000800 */
[----:B------:R-:W-:Y:S02]  /*168c0*/  FFMA.FTZ R134, R159, c[0x0][0x23c], -R104 ;  /* 0x00008f009f867a23 */ /* 0x000fe40000010868 */
[----:B------:R-:W-:Y:S01]  /*168d0*/  FMNMX.FTZ R0, R44, R5, !PT ;  /* 0x000000052c007209 */ /* 0x000fe20007810000 */
[----:B------:R-:W-:-:S03]  /*168e0*/  FMUL.FTZ R132, R9, c[0x0][0x23c] ;  /* 0x00008f0009847a20 */ /* 0x000fc60000410000 */
        /* <DEDUP_REMOVED lines=10> */
[-C--:B-1----:R-:W-:Y:S01]  /*16990*/  FMUL.FTZ R17, R229, R132.reuse ;  /* 0x00000084e5117220 */ /* 0x082fe20000410000 */
[----:B------:R-:W-:Y:S01]  /*169a0*/  MUFU.EX2 R103, R103 ;  /* 0x0000006700677308 */ /* 0x000fe20000000800 */
        /* <DEDUP_REMOVED lines=10> */
[----:B------:R-:W-:Y:S01]  /*16a50*/  FFMA.FTZ R129, R209, R132, R129 ;  /* 0x00000084d1817223 */ /* 0x000fe20000010081 */
[----:B------:R-:W-:Y:S01]  /*16a60*/  FMNMX.FTZ R5, R39, R0, !PT ;  /* 0x0000000027057209 */ /* 0x000fe20007810000 */
[----:B------:R-:W-:Y:S01]  /*16a70*/  FFMA.FTZ R209, R61, c[0x0][0x23c], -R104 ;  /* 0x00008f003dd17a23 */ /* 0x000fe20000010868 */
[----:B------:R-:W-:Y:S01]  /*16a80*/  MUFU.EX2 R101, R101 ;  /* 0x0000006500657308 */ /* 0x000fe20000000800 */
[----:B------:R-:W-:Y:S01]  /*16a90*/  FADD.FTZ R128, R128, R129 ;  /* 0x0000008180807221 */ /* 0x000fe20000010000 */
[----:B------:R-:W-:-:S03]  /*16aa0*/  FMNMX.FTZ R0, R42, R5, !PT ;  /* 0x000000052a007209 */ /* 0x000fc60007810000 */
[----:B------:R-:W-:Y:S01]  /*16ab0*/  FADD.FTZ R127, R127, R128 ;  /* 0x000000807f7f7221 */ /* 0x000fe20000010000 */
[----:B------:R-:W-:Y:S02]  /*16ac0*/  FMNMX.FTZ R5, R43, R0, !PT ;  /* 0x000000002b057209 */ /* 0x000fe40007810000 */
[----:B------:R-:W-:Y:S01]  /*16ad0*/  MUFU.EX2 R96, R96 ;  /* 0x0000006000607308 */ /* 0x000fe20000000800 */
[----:B------:R-:W-:Y:S01]  /*16ae0*/  FADD.FTZ R124, R124, R127 ;  /* 0x0000007f7c7c7221 */ /* 0x000fe20000010000 */
        /* <DEDUP_REMOVED lines=39> */
[----:B------:R-:W-:Y:S02]  /*16d60*/  FMUL.FTZ R53, R106, c[0x0][0x23c] ;  /* 0x00008f006a357a20 */ /* 0x000fe40000410000 */
[----:B------:R-:W-:Y:S03]  /*16d70*/  MUFU.EX2 R80, R80 ;  /* 0x0000005000507308 */ /* 0x000fe60000000800 */
[----:B------:R-:W-:-:S05]  /*16d80*/  FSEL R53, R53, RZ, P0 ;  /* 0x000000ff35357208 */ /* 0x000fca0000000000 */
[----:B------:R-:W-:Y:S01]  /*16d90*/  MUFU.EX2 R83, R83 ;  /* 0x0000005300537308 */ /* 0x000fe20000000800 */
[--C-:B------:R-:W-:Y:S01]  /*16da0*/  FFMA.FTZ R120, R10, c[0x0][0x23c], -R53.reuse ;  /* 0x00008f000a787a23 */ /* 0x100fe20000010835 */
[----:B------:R-:W-:Y:S01]  /*16db0*/  FSEL R10, R106, RZ, P0 ;  /* 0x000000ff6a0a7208 */ /* 0x000fe20000000000 */
[--C-:B------:R-:W-:Y:S02]  /*16dc0*/  FFMA.FTZ R125, R6, c[0x0][0x23c], -R53.reuse ;  /* 0x00008f00067d7a23 */ /* 0x100fe40000010835 */
[--C-:B------:R-:W-:Y:S02]  /*16dd0*/  FFMA.FTZ R123, R4, c[0x0][0x23c], -R53.reuse ;  /* 0x00008f00047b7a23 */ /* 0x100fe40000010835 */
[----:B------:R-:W1:Y:S01]  /*16de0*/  LDSM.16.MT88.4 R4, [R235+0x5000] ;  /* 0x00500000eb04783b */ /* 0x000e620000004200 */
[----:B------:R-:W-:Y:S01]  /*16df0*/  FADD.FTZ R10, R133, -R10 ;  /* 0x8000000a850a7221 */ /* 0x000fe20000010000 */
[----:B------:R-:W-:Y:S01]  /*16e00*/  MUFU.EX2 R125, R125 ;  /* 0x0000007d007d7308 */ /* 0x000fe20000000800 */
[----:B------:R-:W-:-:S02]  /*16e10*/  FFMA.FTZ R121, R8, c[0x0][0x23c], -R53 ;  /* 0x00008f0008797a23 */ /* 0x000fc40000010835 */
[----:B------:R-:W-:Y:S02]  /*16e20*/  FMUL.FTZ R131, R10, c[0x0][0x23c] ;  /* 0x00008f000a837a20 */ /* 0x000fe40000410000 */
[----:B------:R-:W2:Y:S01]  /*16e30*/  LDSM.16.MT88.4 R8, [R234+0x5000] ;  /* 0x00500000ea08783b */ /* 0x000ea20000004200 */
[--C-:B------:R-:W-:Y:S02]  /*16e40*/  FFMA.FTZ R126, R16, c[0x0][0x23c], -R53.reuse ;  /* 0x00008f00107e7a23 */ /* 0x100fe40000010835 */
[----:B------:R-:W-:Y:S01]  /*16e50*/  MUFU.EX2 R123, R123 ;  /* 0x0000007b007b7308 */ /* 0x000fe20000000800 */
[--C-:B------:R-:W-:Y:S02]  /*16e60*/  FFMA.FTZ R122, R20, c[0x0][0x23c], -R53.reuse ;  /* 0x00008f00147a7a23 */ /* 0x100fe40000010835 */
[----:B------:R-:W3:Y:S01]  /*16e70*/  LDSM.16.MT88.4 R20, [R235+0x5400] ;  /* 0x00540000eb14783b */ /* 0x000ee20000004200 */
[----:B------:R-:W-:Y:S02]  /*16e80*/  FMUL.FTZ R16, R228, R132 ;  /* 0x00000084e4107220 */ /* 0x000fe40000410000 */
[----:B------:R-:W-:-:S02]  /*16e90*/  FFMA.FTZ R130, R26, c[0x0][0x23c], -R53 ;  /* 0x00008f001a827a23 */ /* 0x000fc40000010835 */
[----:B------:R-:W4:Y:S01]  /*16ea0*/  MUFU.EX2 R126, R126 ;  /* 0x0000007e007e7308 */ /* 0x000f220000000800 */
[--C-:B------:R-:W-:Y:S02]  /*16eb0*/  FFMA.FTZ R133, R24, c[0x0][0x23c], -R53.reuse ;  /* 0x00008f0018857a23 */ /* 0x100fe40000010835 */
[----:B------:R-:W5:Y:S01]  /*16ec0*/  LDSM.16.MT88.4 R24, [R234+0x5400] ;  /* 0x00540000ea18783b */ /* 0x000f620000004200 */
[--C-:B------:R-:W-:Y:S01]  /*16ed0*/  FFMA.FTZ R142, R28, c[0x0][0x23c], -R53.reuse ;  /* 0x00008f001c8e7a23 */ /* 0x100fe20000010835 */
[----:B------:R-:W-:Y:S01]  /*16ee0*/  F2FP.BF16.PACK_AB R28, R118, R119 ;  /* 0x00000077761c723e */ /* 0x000fe200000010ff */
[--C-:B------:R-:W-:Y:S02]  /*16ef0*/  FFMA.FTZ R135, R182, c[0x0][0x23c], -R53.reuse ;  /* 0x00008f00b6877a23 */ /* 0x100fe40000010835 */
[----:B------:R-:W1:Y:S01]  /*16f00*/  MUFU.EX2 R120, R120 ;  /* 0x0000007800787308 */ /* 0x000e620000000800 */
[--C-:B------:R-:W-:Y:S02]  /*16f10*/  FFMA.FTZ R137, R180, c[0x0][0x23c], -R53.reuse ;  /* 0x00008f00b4897a23 */ /* 0x100fe40000010835 */
[----:B------:R-:W-:-:S02]  /*16f20*/  FFMA.FTZ R136, R136, c[0x0][0x23c], -R53 ;  /* 0x00008f0088887a23 */ /* 0x000fc40000010835 */
[--C-:B------:R-:W-:Y:S02]  /*16f30*/  FFMA.FTZ R151, R178, c[0x0][0x23c], -R53.reuse ;  /* 0x00008f00b2977a23 */ /* 0x100fe40000010835 */
[--C-:B------:R-:W-:Y:S01]  /*16f40*/  FFMA.FTZ R144, R144, c[0x0][0x23c], -R53.reuse ;  /* 0x00008f0090907a23 */ /* 0x100fe20000010835 */
[----:B------:R-:W2:Y:S01]  /*16f50*/  MUFU.EX2 R131, R131 ;  /* 0x0000008300837308 */ /* 0x000ea20000000800 */
[----:B----4-:R-:W-:Y:S01]  /*16f60*/  F2FP.BF16.PACK_AB R13, R125, R126 ;  /* 0x0000007e7d0d723e */ /* 0x010fe200000010ff */
        /* <DEDUP_REMOVED lines=19> */
[----:B------:R-:W-:Y:S01]  /*170a0*/  FFMA.FTZ R148, R149, c[0x0][0x23c], -R104 ;  /* 0x00008f0095947a23 */ /* 0x000fe20000010868 */
[----:B------:R-:W-:Y:S01]  /*170b0*/  HMMA.16816.F32.BF16 R4, R12, R6, R224 ;  /* 0x000000060c04723c */ /* 0x000fe200000418e0 */
[----:B-1----:R-:W-:Y:S01]  /*170c0*/  F2FP.BF16.PACK_AB R29, R122, R121 ;  /* 0x000000797a1d723e */ /* 0x002fe200000010ff */
[----:B------:R-:W1:Y:S01]  /*170d0*/  MUFU.EX2 R133, R133 ;  /* 0x0000008500857308 */ /* 0x000e620000000800 */
[--C-:B------:R-:W-:Y:S01]  /*170e0*/  FFMA.FTZ R158, R158, c[0x0][0x23c], -R53.reuse ;  /* 0x00008f009e9e7a23 */ /* 0x100fe20000010835 */
        /* <DEDUP_REMOVED lines=30> */
[--C-:B------:R-:W-:Y:S01]  /*172d0*/  FFMA.FTZ R36, R36, c[0x0][0x23c], -R53.reuse ;  /* 0x00008f0024247a23 */ /* 0x100fe20000010835 */
[----:B------:R-:W-:Y:S01]  /*172e0*/  MUFU.EX2 R151, R151 ;  /* 0x0000009700977308 */ /* 0x000fe20000000800 */
[--C-:B------:R-:W-:Y:S02]  /*172f0*/  FFMA.FTZ R37, R37, c[0x0][0x23c], -R53.reuse ;  /* 0x00008f0025257a23 */ /* 0x100fe40000010835 */
[----:B------:R-:W-:Y:S02]  /*17300*/  FFMA.FTZ R32, R32, c[0x0][0x23c], -R53 ;  /* 0x00008f0020207a23 */ /* 0x000fe40000010835 */
[----:B------:R-:W-:Y:S01]  /*17310*/  FFMA.FTZ R126, R211, R131, R126 ;  /* 0x00000083d37e7223 */ /* 0x000fe2000001007e */
[----:B------:R-:W-:Y:S01]  /*17320*/  HMMA.16816.F32.BF16 R24, R28, R26, R12 ;  /* 0x0000001a1c18723c */ /* 0x000fe2000004180c */
[----:B------:R-:W5:Y:S01]  /*17330*/  LDSM.16.MT88.4 R12, [R235+0x5c00] ;  /* 0x005c0000eb0c783b */ /* 0x000f620000004200 */
[----:B------:R-:W2:Y:S01]  /*17340*/  MUFU.EX2 R144, R144 ;  /* 0x0000009000907308 */ /* 0x000ea20000000800 */
[----:B------:R-:W-:-:S02]  /*17350*/  FADD.FTZ R126, R125, R126 ;  /* 0x0000007e7d7e7221 */ /* 0x000fc40000010000 */
[--C-:B------:R-:W-:Y:S02]  /*17360*/  FFMA.FTZ R33, R33, c[0x0][0x23c], -R53.reuse ;  /* 0x00008f0021217a23 */ /* 0x100fe40000010835 */
[----:B------:R-:W-:Y:S01]  /*17370*/  F2FP.BF16.PACK_AB R28, R114, R115 ;  /* 0x00000073721c723e */ /* 0x000fe200000010ff */
[----:B------:R-:W-:Y:S01]  /*17380*/  FADD.FTZ R123, R123, R126 ;  /* 0x0000007e7b7b7221 */ /* 0x000fe20000010000 */
[----:B-1----:R-:W-:Y:S01]  /*17390*/  F2FP.BF16.PACK_AB R29, R135, R142 ;  /* 0x0000008e871d723e */ /* 0x002fe200000010ff */
[----:B------:R-:W-:Y:S01]  /*173a0*/  MUFU.EX2 R145, R145 ;  /* 0x0000009100917308 */ /* 0x000fe20000000800 */
[----:B------:R-:W-:Y:S01]  /*173b0*/  F2FP.BF16.PACK_AB R30, R112, R113 ;  /* 0x00000071701e723e */ /* 0x000fe200000010ff */
[--C-:B------:R-:W-:Y:S01]  /*173c0*/  FFMA.FTZ R34, R34, c[0x0][0x23c], -R53.reuse ;  /* 0x00008f0022227a23 */ /* 0x100fe20000010835 */
[----:B----4-:R-:W-:Y:S01]  /*173d0*/  F2FP.BF16.PACK_AB R31, R136, R137 ;  /* 0x00000089881f723e */ /* 0x010fe200000010ff */
[--C-:B------:R-:W-:Y:S02]  /*173e0*/  FFMA.FTZ R35, R35, c[0x0][0x23c], -R53.reuse ;  /* 0x00008f0023237a23 */ /* 0x100fe40000010835 */
[----:B------:R-:W-:-:S02]  /*173f0*/  FFMA.FTZ R38, R38, c[0x0][0x23c], -R53 ;  /* 0x00008f0026267a23 */ /* 0x000fc40000010835 */
[----:B------:R-:W1:Y:S01]  /*17400*/  MUFU.EX2 R146, R146 ;  /* 0x0000009200927308 */ /* 0x000e620000000800 */
[----:B------:R-:W-:Y:S01]  /*17410*/  FADD.FTZ R120, R120, R123 ;  /* 0x0000007b78787221 */ /* 0x000fe20000010000 */
[C---:B--2---:R-:W-:Y:S01]  /*17420*/  HMMA.16816.F32.BF16 R16, R28.reuse, R8, R16 ;  /* 0x000000081c10723c */ /* 0x044fe20000041810 */
[--C-:B------:R-:W-:Y:S02]  /*17430*/  FFMA.FTZ R42, R42, c[0x0][0x23c], -R53.reuse ;  /* 0x00008f002a2a7a23 */ /* 0x100fe40000010835 */
[----:B------:R-:W-:Y:S02]  /*17440*/  FADD.FTZ R121, R121, R120 ;  /* 0x0000007879797221 */ /* 0x000fe40000010000 */
[----:B------:R-:W-:Y:S01]  /*17450*/  FFMA.FTZ R43, R43, c[0x0][0x23c], -R53 ;  /* 0x00008f002b2b7a23 */ /* 0x000fe20000010835 */
[----:B------:R-:W-:Y:S01]  /*17460*/  MUFU.EX2 R153, R153 ;  /* 0x0000009900997308 */ /* 0x000fe20000000800 */
[----:B------:R-:W-:Y:S01]  /*17470*/  FADD.FTZ R121, R122, R121 ;  /* 0x000000797a797221 */ /* 0x000fe20000010000 */
[----:B------:R-:W-:Y:S01]  /*17480*/  HMMA.16816.F32.BF16 R4, R28, R10, R4 ;  /* 0x0000000a1c04723c */ /* 0x000fe20000041804 */
[----:B------:R-:W2:Y:S01]  /*17490*/  LDSM.16.MT88.4 R8, [R234+0x5c00] ;  /* 0x005c0000ea08783b */ /* 0x000ea20000004200 */
        /* <DEDUP_REMOVED lines=12> */
[----:B------:R-:W-:Y:S01]  /*17560*/  FADD.FTZ R142, R135, R142 ;  /* 0x0000008e878e7221 */ /* 0x000fe20000010000 */
[----:B------:R-:W-:Y:S01]  /*17570*/  MOV R133, R106 ;  /* 0x0000006a00857202 */ /* 0x000fe20000000f00 */
[----:B------:R-:W-:-:S02]  /*17580*/  FFMA.FTZ R48, R141, c[0x0][0x23c], -R104 ;  /* 0x00008f008d307a23 */ /* 0x000fc40000010868 */
[----:B------:R-:W2:Y:S01]  /*17590*/  MUFU.EX2 R155, R155 ;  /* 0x0000009b009b7308 */ /* 0x000ea20000000800 */
[----:B------:R-:W-:Y:S01]  /*175a0*/  F2FP.BF16.PACK_AB R28, R110, R111 ;  /* 0x0000006f6e1c723e */ /* 0x000fe200000010ff */
[----:B------:R-:W-:Y:S01]  /*175b0*/  FADD.FTZ R137, R137, R142 ;  /* 0x0000008e89897221 */ /* 0x000fe20000010000 */
[----:B------:R-:W-:Y:S01]  /*175c0*/  F2FP.BF16.PACK_AB R29, R144, R151 ;  /* 0x00000097901d723e */ /* 0x000fe200000010ff */
[----:B------:R-:W-:Y:S01]  /*175d0*/  FFMA.FTZ R78, R79, c[0x0][0x23c], -R53 ;  /* 0x00008f004f4e7a23 */ /* 0x000fe20000010835 */
[----:B------:R-:W-:Y:S01]  /*175e0*/  F2FP.BF16.PACK_AB R30, R102, R107 ;  /* 0x0000006b661e723e */ /* 0x000fe200000010ff */
[----:B------:R-:W-:Y:S01]  /*175f0*/  FADD.FTZ R136, R136, R137 ;  /* 0x0000008988887221 */ /* 0x000fe20000010000 */
[----:B-1----:R-:W-:Y:S01]  /*17600*/  F2FP.BF16.PACK_AB R31, R146, R145 ;  /* 0x00000091921f723e */ /* 0x002fe200000010ff */
[----:B------:R-:W-:Y:S01]  /*17610*/  MUFU.EX2 R158, R158 ;  /* 0x0000009e009e7308 */ /* 0x000fe20000000800 */
[----:B------:R-:W-:Y:S02]  /*17620*/  FFMA.FTZ R140, R140, c[0x0][0x23c], -R53 ;  /* 0x00008f008c8c7a23 */ /* 0x000fe40000010835 */
[----:B------:R-:W-:-:S02]  /*17630*/  FADD.FTZ R151, R151, R136 ;  /* 0x0000008897977221 */ /* 0x000fc40000010000 */
[----:B------:R-:W-:Y:S01]  /*17640*/  FFMA.FTZ R72, R72, c[0x0][0x23c], -R53 ;  /* 0x00008f0048487a23 */ /* 0x000fe20000010835 */
[C---:B-----5:R-:W-:Y:S01]  /*17650*/  HMMA.16816.F32.BF16 R16, R28.reuse, R12, R16 ;  /* 0x0000000c1c10723c */ /* 0x060fe20000041810 */
[----:B------:R-:W-:Y:S01]  /*17660*/  FADD.FTZ R144, R144, R151 ;  /* 0x0000009790907221 */ /* 0x000fe20000010000 */
[----:B------:R-:W1:Y:S01]  /*17670*/  MUFU.EX2 R149, R149 ;  /* 0x0000009500957308 */ /* 0x000e620000000800 */
        /* <DEDUP_REMOVED lines=8> */
[----:B------:R-:W-:Y:S01]  /*17700*/  FFMA.FTZ R60, R60, c[0x0][0x23c], -R53 ;  /* 0x00008f003c3c7a23 */ /* 0x000fe20000010835 */
[C---:B--2---:R-:W-:Y:S02]  /*17710*/  HMMA.16816.F32.BF16 R220, R28.reuse, R8, R220 ;  /* 0x000000081cdc723c */ /* 0x044fe400000418dc */
        /* <DEDUP_REMOVED lines=42> */
[----:B------:R-:W4:Y:S02]  /*179c0*/  MUFU.EX2 R36, R36 ;  /* 0x0000002400247308 */ /* 0x000f240000000800 */
        /* <DEDUP_REMOVED lines=18> */
[C---:B----4-:R-:W-:Y:S02]  /*17af0*/  HMMA.16816.F32.BF16 R220, R28.reuse, R12, R220 ;  /* 0x0000000c1cdc723c */ /* 0x050fe400000418dc */
[----:B------:R-:W-:Y:S06]  /*17b00*/  MUFU.EX2 R33, R33 ;  /* 0x0000002100217308 */ /* 0x000fec0000000800 */
[----:B------:R-:W-:Y:S01]  /*17b10*/  HMMA.16816.F32.BF16 R24, R28, R14, R24 ;  /* 0x0000000e1c18723c */ /* 0x000fe20000041818 */
[----:B------:R-:W4:Y:S01]  /*17b20*/  LDSM.16.MT88.4 R12, [R235+0x7400] ;  /* 0x00740000eb0c783b */ /* 0x000f220000004200 */
[----:B------:R-:W5:Y:S05]  /*17b30*/  MUFU.EX2 R34, R34 ;  /* 0x0000002200227308 */ /* 0x000f6a0000000800 */
        /* <DEDUP_REMOVED lines=10> */
[----:B------:R-:W1:Y:S02]  /*17be0*/  MUFU.EX2 R52, R52 ;  /* 0x0000003400347308 */ /* 0x000e640000000800 */
        /* <DEDUP_REMOVED lines=11> */
[----:B------:R-:W-:Y:S06]  /*17ca0*/  MUFU.EX2 R43, R43 ;  /* 0x0000002b002b7308 */ /* 0x000fec0000000800 */
[C---:B------:R-:W-:Y:S01]  /*17cb0*/  HMMA.16816.F32.BF16 R4, R28.reuse, R14, R4 ;  /* 0x0000000e1c04723c */ /* 0x040fe20000041804 */
[----:B------:R-:W4:Y:S01]  /*17cc0*/  LDSM.16.MT88.4 R12, [R234+0x7800] ;  /* 0x00780000ea0c783b */ /* 0x000f220000004200 */
[----:B------:R-:W-:Y:S06]  /*17cd0*/  MUFU.EX2 R46, R46 ;  /* 0x0000002e002e7308 */ /* 0x000fec0000000800 */
[C---:B--2---:R-:W-:Y:S02]  /*17ce0*/  HMMA.16816.F32.BF16 R220, R28.reuse, R8, R220 ;  /* 0x000000081cdc723c */ /* 0x044fe400000418dc */
[----:B------:R-:W-:Y:S05]  /*17cf0*/  MUFU.EX2 R0, R0 ;  /* 0x0000000000007308 */ /* 0x000fea0000000800 */
        /* <DEDUP_REMOVED lines=9> */
[----:B------:R-:W-:Y:S01]  /*17d90*/  F2FP.BF16.PACK_AB R10, R54, R59 ;  /* 0x0000003b360a723e */ /* 0x000fe200000010ff */
[----:B------:R-:W-:Y:S01]  /*17da0*/  FFMA.FTZ R39, R70, c[0x0][0x23c], -R104 ;  /* 0x00008f0046277a23 */ /* 0x000fe20000010868 */
[----:B------:R-:W-:Y:S01]  /*17db0*/  F2FP.BF16.PACK_AB R11, R38, R35 ;  /* 0x00000023260b723e */ /* 0x000fe200000010ff */
[----:B------:R-:W-:-:S02]  /*17dc0*/  FADD.FTZ R116, R116, R117 ;  /* 0x0000007574747221 */ /* 0x000fc40000010000 */
[--C-:B------:R-:W-:Y:S01]  /*17dd0*/  FFMA.FTZ R70, R47, c[0x0][0x23c], -R53.reuse ;  /* 0x00008f002f467a23 */ /* 0x100fe20000010835 */
[----:B------:R-:W1:Y:S01]  /*17de0*/  MUFU.EX2 R119, R119 ;  /* 0x0000007700777308 */ /* 0x000e620000000800 */
[----:B------:R-:W-:Y:S02]  /*17df0*/  FADD.FTZ R115, R115, R116 ;  /* 0x0000007473737221 */ /* 0x000fe40000010000 */
[C---:B---3--:R-:W-:Y:S01]  /*17e00*/  HMMA.16816.F32.BF16 R16, R8.reuse, R20, R16 ;  /* 0x000000140810723c */ /* 0x048fe20000041810 */
[----:B------:R-:W-:Y:S02]  /*17e10*/  FFMA.FTZ R47, R50, c[0x0][0x23c], -R53 ;  /* 0x00008f00322f7a23 */ /* 0x000fe40000010835 */
[----:B------:R-:W-:Y:S02]  /*17e20*/  FADD.FTZ R114, R114, R115 ;  /* 0x0000007372727221 */ /* 0x000fe40000010000 */
[--C-:B------:R-:W-:Y:S01]  /*17e30*/  FFMA.FTZ R50, R51, c[0x0][0x23c], -R53.reuse ;  /* 0x00008f0033327a23 */ /* 0x100fe20000010835 */
[----:B------:R-:W-:Y:S01]  /*17e40*/  MUFU.EX2 R134, R134 ;  /* 0x0000008600867308 */ /* 0x000fe20000000800 */
[----:B------:R-:W-:Y:S01]  /*17e50*/  FADD.FTZ R113, R113, R114 ;  /* 0x0000007271717221 */ /* 0x000fe20000010000 */
[----:B------:R-:W-:Y:S01]  /*17e60*/  HMMA.16816.F32.BF16 R4, R8, R22, R4 ;  /* 0x000000160804723c */ /* 0x000fe20000041804 */
[----:B------:R-:W3:Y:S01]  /*17e70*/  LDSM.16.MT88.4 R20, [R234+0x7c00] ;  /* 0x007c0000ea14783b */ /* 0x000ee20000004200 */
[----:B------:R-:W-:-:S02]  /*17e80*/  FFMA.FTZ R51, R77, c[0x0][0x23c], -R53 ;  /* 0x00008f004d337a23 */ /* 0x000fc40000010835 */
[----:B------:R-:W-:Y:S02]  /*17e90*/  FADD.FTZ R112, R112, R113 ;  /* 0x0000007170707221 */ /* 0x000fe40000010000 */
[----:B------:R-:W-:Y:S01]  /*17ea0*/  MUFU.EX2 R143, R143 ;  /* 0x0000008f008f7308 */ /* 0x000fe20000000800 */
[----:B------:R-:W-:Y:S01]  /*17eb0*/  FFMA.FTZ R77, R138, c[0x0][0x23c], -R53 ;  /* 0x00008f008a4d7a23 */ /* 0x000fe20000010835 */
[----:B----4-:R-:W-:Y:S01]  /*17ec0*/  HMMA.16816.F32.BF16 R220, R8, R12, R220 ;  /* 0x0000000c08dc723c */ /* 0x010fe200000418dc */
[----:B------:R-:W-:-:S04]  /*17ed0*/  FADD.FTZ R111, R111, R112 ;  /* 0x000000706f6f7221 */ /* 0x000fc80000010000 */
[----:B------:R-:W-:Y:S01]  /*17ee0*/  FADD.FTZ R110, R110, R111 ;  /* 0x0000006f6e6e7221 */ /* 0x000fe20000010000 */
[----:B------:R-:W-:Y:S02]  /*17ef0*/  MUFU.EX2 R70, R70 ;  /* 0x0000004600467308 */ /* 0x000fe40000000800 */
[----:B------:R-:W-:Y:S01]  /*17f00*/  HMMA.16816.F32.BF16 R24, R8, R14, R24 ;  /* 0x0000000e0818723c */ /* 0x000fe20000041818 */
[----:B------:R-:W-:Y:S01]  /*17f10*/  FADD.FTZ R107, R107, R110 ;  /* 0x0000006e6b6b7221 */ /* 0x000fe20000010000 */
[----:B------:R-:W4:Y:S03]  /*17f20*/  LDSM.16.MT88.4 R12, [R235+0x8000] ;  /* 0x00800000eb0c783b */ /* 0x000f260000004200 */
[----:B------:R-:W-:Y:S01]  /*17f30*/  FADD.FTZ R102, R102, R107 ;  /* 0x0000006b66667221 */ /* 0x000fe20000010000 */
[----:B------:R-:W5:Y:S01]  /*17f40*/  MUFU.EX2 R47, R47 ;  /* 0x0000002f002f7308 */ /* 0x000f620000000800 */
[----:B------:R-:W-:-:S02]  /*17f50*/  F2FP.BF16.PACK_AB R8, R52, R57 ;  /* 0x000000393408723e */ /* 0x000fc400000010ff */
[----:B-1----:R-:W-:Y:S01]  /*17f60*/  F2FP.BF16.PACK_AB R9, R42, R119 ;  /* 0x000000772a09723e */ /* 0x002fe200000010ff */
[----:B------:R-:W-:Y:S01]  /*17f70*/  FADD.FTZ R105, R105, R102 ;  /* 0x0000006669697221 */ /* 0x000fe20000010000 */
[----:B------:R-:W-:Y:S02]  /*17f80*/  F2FP.BF16.PACK_AB R10, R2, R55 ;  /* 0x00000037020a723e */ /* 0x000fe400000010ff */
[----:B------:R-:W-:Y:S01]  /*17f90*/  F2FP.BF16.PACK_AB R11, R46, R43 ;  /* 0x0000002b2e0b723e */ /* 0x000fe200000010ff */
[----:B------:R-:W-:Y:S01]  /*17fa0*/  FADD.FTZ R100, R100, R105 ;  /* 0x0000006964647221 */ /* 0x000fe20000010000 */
[----:B------:R-:W-:Y:S03]  /*17fb0*/  MUFU.EX2 R50, R50 ;  /* 0x0000003200327308 */ /* 0x000fe60000000800 */
[----:B------:R-:W-:Y:S02]  /*17fc0*/  FADD.FTZ R103, R103, R100 ;  /* 0x0000006467677221 */ /* 0x000fe40000010000 */
[----:B--2---:R-:W-:Y:S02]  /*17fd0*/  HMMA.16816.F32.BF16 R16, R8, R28, R16 ;  /* 0x0000001c0810723c */ /* 0x004fe40000041810 */
[----:B------:R-:W-:Y:S01]  /*17fe0*/  FADD.FTZ R98, R98, R103 ;  /* 0x0000006762627221 */ /* 0x000fe20000010000 */
[----:B------:R-:W1:Y:S03]  /*17ff0*/  MUFU.EX2 R51, R51 ;  /* 0x0000003300337308 */ /* 0x000e660000000800 */
        /* <DEDUP_REMOVED lines=9> */
[----:B------:R-:W2:Y:S01]  /*18090*/  LDSM.16.MT88.4 R28, [R234+0x8000] ;  /* 0x00800000ea1c783b */ /* 0x000ea20000004200 */
[----:B------:R-:W-:Y:S01]  /*180a0*/  FADD.FTZ R94, R94, R99 ;  /* 0x000000635e5e7221 */ /* 0x000fe20000010000 */
[----:B------:R-:W3:Y:S01]  /*180b0*/  MUFU.EX2 R147, R147 ;  /* 0x0000009300937308 */ /* 0x000ee20000000800 */
[----:B------:R-:W-:-:S02]  /*180c0*/  FADD.FTZ R155, R155, R152 ;  /* 0x000000989b9b7221 */ /* 0x000fc40000010000 */
[----:B------:R-:W-:Y:S02]  /*180d0*/  FADD.FTZ R97, R97, R94 ;  /* 0x0000005e61617221 */ /* 0x000fe40000010000 */
[----:B------:R-:W-:Y:S01]  /*180e0*/  FADD.FTZ R158, R158, R155 ;  /* 0x0000009b9e9e7221 */ /* 0x000fe20000010000 */
[----:B------:R-:W-:Y:S01]  /*180f0*/  HMMA.16816.F32.BF16 R24, R8, R22, R24 ;  /* 0x000000160818723c */ /* 0x000fe20000041818 */
[----:B------:R-:W-:Y:S01]  /*18100*/  FADD.FTZ R92, R92, R97 ;  /* 0x000000615c5c7221 */ /* 0x000fe20000010000 */
[----:B------:R-:W3:Y:S01]  /*18110*/  LDSM.16.MT88.4 R20, [R235+0x8400] ;  /* 0x00840000eb14783b */ /* 0x000ee20000004200 */
[----:B------:R-:W-:Y:S01]  /*18120*/  FADD.FTZ R149, R149, R158 ;  /* 0x0000009e95957221 */ /* 0x000fe20000010000 */
[----:B------:R-:W-:Y:S01]  /*18130*/  MUFU.EX2 R139, R139 ;  /* 0x0000008b008b7308 */ /* 0x000fe20000000800 */
[----:B------:R-:W-:Y:S02]  /*18140*/  FADD.FTZ R95, R95, R92 ;  /* 0x0000005c5f5f7221 */ /* 0x000fe40000010000 */
[----:B------:R-:W-:Y:S01]  /*18150*/  FADD.FTZ R156, R156, R149 ;  /* 0x000000959c9c7221 */ /* 0x000fe20000010000 */
[----:B------:R-:W-:Y:S01]  /*18160*/  F2FP.BF16.PACK_AB R8, R109, R0 ;  /* 0x000000006d08723e */ /* 0x000fe200000010ff */
[----:B------:R-:W-:Y:S01]  /*18170*/  FADD.FTZ R90, R90, R95 ;  /* 0x0000005f5a5a7221 */ /* 0x000fe20000010000 */
[----:B-----5:R-:W-:Y:S01]  /*18180*/  F2FP.BF16.PACK_AB R9, R47, R70 ;  /* 0x000000462f09723e */ /* 0x020fe200000010ff */
[----:B------:R-:W-:Y:S01]  /*18190*/  FADD.FTZ R157, R157, R156 ;  /* 0x0000009c9d9d7221 */ /* 0x000fe20000010000 */
[----:B------:R-:W-:Y:S01]  /*181a0*/  F2FP.BF16.PACK_AB R10, R143, R134 ;  /* 0x000000868f0a723e */ /* 0x000fe200000010ff */
[----:B------:R-:W-:Y:S01]  /*181b0*/  FADD.FTZ R93, R93, R90 ;  /* 0x0000005a5d5d7221 */ /* 0x000fe20000010000 */
[----:B-1----:R-:W-:Y:S01]  /*181c0*/  F2FP.BF16.PACK_AB R11, R51, R50 ;  /* 0x00000032330b723e */ /* 0x002fe200000010ff */
[----:B------:R-:W-:Y:S01]  /*181d0*/  FADD.FTZ R162, R162, R157 ;  /* 0x0000009da2a27221 */ /* 0x000fe20000010000 */
[----:B------:R-:W-:Y:S03]  /*181e0*/  MUFU.EX2 R48, R48 ;  /* 0x0000003000307308 */ /* 0x000fe60000000800 */
[----:B------:R-:W-:-:S02]  /*181f0*/  FADD.FTZ R159, R159, R162 ;  /* 0x000000a29f9f7221 */ /* 0x000fc40000010000 */
[C---:B----4-:R-:W-:Y:S02]  /*18200*/  HMMA.16816.F32.BF16 R16, R8.reuse, R12, R16 ;  /* 0x0000000c0810723c */ /* 0x050fe40000041810 */
[----:B------:R-:W-:Y:S01]  /*18210*/  FADD.FTZ R160, R160, R159 ;  /* 0x0000009fa0a07221 */ /* 0x000fe20000010000 */
[----:B------:R-:W-:Y:S03]  /*18220*/  MUFU.EX2 R71, R71 ;  /* 0x0000004700477308 */ /* 0x000fe60000000800 */
[----:B------:R-:W-:Y:S02]  /*18230*/  FADD.FTZ R160, R161, R160 ;  /* 0x000000a0a1a07221 */ /* 0x000fe40000010000 */
[----:B------:R-:W-:Y:S01]  /*18240*/  FADD.FTZ R12, R88, R93 ;  /* 0x0000005d580c7221 */ /* 0x000fe20000010000 */
[----:B------:R-:W-:Y:S01]  /*18250*/  HMMA.16816.F32.BF16 R4, R8, R14, R4 ;  /* 0x0000000e0804723c */ /* 0x000fe20000041804 */
[----:B------:R-:W-:Y:S01]  /*18260*/  FADD.FTZ R163, R163, R160 ;  /* 0x000000a0a3a37221 */ /* 0x000fe20000010000 */
[----:B------:R-:W1:Y:S01]  /*18270*/  MUFU.EX2 R78, R78 ;  /* 0x0000004e004e7308 */ /* 0x000e620000000800 */
[----:B------:R-:W-:-:S02]  /*18280*/  FADD.FTZ R91, R91, R12 ;  /* 0x0000000c5b5b7221 */ /* 0x000fc40000010000 */
[----:B------:R-:W-:Y:S01]  /*18290*/  FADD.FTZ R163, R154, R163 ;  /* 0x000000a39aa37221 */ /* 0x000fe20000010000 */
[----:B------:R-:W4:Y:S01]  /*182a0*/  LDSM.16.MT88.4 R12, [R234+0x8400] ;  /* 0x00840000ea0c783b */ /* 0x000f220000004200 */
[----:B------:R-:W-:Y:S01]  /*182b0*/  FADD.FTZ R86, R86, R91 ;  /* 0x0000005b56567221 */ /* 0x000fe20000010000 */
[----:B--2---:R-:W-:Y:S02]  /*182c0*/  HMMA.16816.F32.BF16 R220, R8, R28, R220 ;  /* 0x0000001c08dc723c */ /* 0x004fe400000418dc */
[----:B------:R-:W-:Y:S01]  /*182d0*/  MUFU.EX2 R77, R77 ;  /* 0x0000004d004d7308 */ /* 0x000fe20000000800 */
[----:B------:R-:W-:-:S04]  /*182e0*/  FADD.FTZ R89, R89, R86 ;  /* 0x0000005659597221 */ /* 0x000fc80000010000 */
[----:B------:R-:W-:Y:S01]  /*182f0*/  FADD.FTZ R28, R76, R163 ;  /* 0x000000a34c1c7221 */ /* 0x000fe20000010000 */
[----:B------:R-:W-:Y:S01]  /*18300*/  HMMA.16816.F32.BF16 R24, R8, R30, R24 ;  /* 0x0000001e0818723c */ /* 0x000fe20000041818 */
[----:B------:R-:W-:Y:S01]  /*18310*/  FADD.FTZ R84, R84, R89 ;  /* 0x0000005954547221 */ /* 0x000fe20000010000 */
[----:B------:R-:W2:Y:S01]  /*18320*/  MUFU.EX2 R88, R140 ;  /* 0x0000008c00587308 */ /* 0x000ea20000000800 */
[----:B------:R-:W-:Y:S02]  /*18330*/  FADD.FTZ R28, R165, R28 ;  /* 0x0000001ca51c7221 */ /* 0x000fe40000010000 */
[----:B------:R-:W-:Y:S02]  /*18340*/  FADD.FTZ R87, R87, R84 ;  /* 0x0000005457577221 */ /* 0x000fe40000010000 */
[----:B------:R-:W-:Y:S01]  /*18350*/  FADD.FTZ R29, R49, R28 ;  /* 0x0000001c311d7221 */ /* 0x000fe20000010000 */
[----:B---3--:R-:W-:Y:S01]  /*18360*/  F2FP.BF16.PACK_AB R8, R147, R148 ;  /* 0x000000949308723e */ /* 0x008fe200000010ff */
[----:B------:R-:W-:Y:S01]  /*18370*/  FADD.FTZ R82, R82, R87 ;  /* 0x0000005752527221 */ /* 0x000fe20000010000 */
[----:B-1----:R-:W-:Y:S01]  /*18380*/  F2FP.BF16.PACK_AB R9, R78, R71 ;  /* 0x000000474e09723e */ /* 0x002fe200000010ff */
[----:B------:R-:W-:Y:S01]  /*18390*/  FADD.FTZ R28, R44, R29 ;  /* 0x0000001d2c1c7221 */ /* 0x000fe20000010000 */
[----:B------:R-:W-:Y:S01]  /*183a0*/  F2FP.BF16.PACK_AB R10, R48, R139 ;  /* 0x0000008b300a723e */ /* 0x000fe200000010ff */
[----:B------:R-:W-:Y:S01]  /*183b0*/  FADD.FTZ R85, R85, R82 ;  /* 0x0000005255557221 */ /* 0x000fe20000010000 */
[----:B------:R-:W-:Y:S01]  /*183c0*/  MUFU.EX2 R40, R40 ;  /* 0x0000002800287308 */ /* 0x000fe20000000800 */
[----:B------:R-:W-:-:S02]  /*183d0*/  FADD.FTZ R45, R45, R28 ;  /* 0x0000001c2d2d7221 */ /* 0x000fc40000010000 */
[----:B------:R-:W-:Y:S01]  /*183e0*/  FADD.FTZ R80, R80, R85 ;  /* 0x0000005550507221 */ /* 0x000fe20000010000 */
[----:B--2---:R-:W-:Y:S01]  /*183f0*/  F2FP.BF16.PACK_AB R11, R88, R77 ;  /* 0x0000004d580b723e */ /* 0x004fe200000010ff */
[----:B------:R-:W-:Y:S01]  /*18400*/  FADD.FTZ R164, R164, R45 ;  /* 0x0000002da4a47221 */ /* 0x000fe20000010000 */
[----:B------:R-:W1:Y:S01]  /*18410*/  LDSM.16.MT88.4 R28, [R235+0x8800] ;  /* 0x00880000eb1c783b */ /* 0x000e620000004200 */
[----:B------:R-:W-:Y:S01]  /*18420*/  FADD.FTZ R83, R83, R80 ;  /* 0x0000005053537221 */ /* 0x000fe20000010000 */
[----:B------:R-:W2:Y:S01]  /*18430*/  MUFU.EX2 R73, R73 ;  /* 0x0000004900497308 */ /* 0x000ea20000000800 */
[----:B------:R-:W-:Y:S02]  /*18440*/  FFMA.FTZ R44, R68, c[0x0][0x23c], -R53 ;  /* 0x00008f00442c7a23 */ /* 0x000fe40000010835 */
[----:B------:R-:W-:Y:S01]  /*18450*/  HMMA.16816.F32.BF16 R16, R8, R20, R16 ;  /* 0x000000140810723c */ /* 0x000fe20000041810 */
[----:B------:R-:W-:-:S04]  /*18460*/  FADD.FTZ R58, R58, R83 ;  /* 0x000000533a3a7221 */ /* 0x000fc80000010000 */
[----:B------:R-:W-:Y:S01]  /*18470*/  FADD.FTZ R81, R81, R58 ;  /* 0x0000003a51517221 */ /* 0x000fe20000010000 */
[----:B------:R-:W-:Y:S01]  /*18480*/  MUFU.EX2 R39, R39 ;  /* 0x0000002700277308 */ /* 0x000fe20000000800 */
[----:B------:R-:W-:Y:S01]  /*18490*/  FADD.FTZ R21, R41, R164 ;  /* 0x000000a429157221 */ /* 0x000fe20000010000 */
[C---:B------:R-:W-:Y:S01]  /*184a0*/  HMMA.16816.F32.BF16 R4, R8.reuse, R22, R4 ;  /* 0x000000160804723c */ /* 0x040fe20000041804 */
[----:B------:R-:W-:Y:S02]  /*184b0*/  FADD.FTZ R56, R56, R81 ;  /* 0x0000005138387221 */ /* 0x000fe40000010000 */
[----:B------:R-:W-:Y:S02]  /*184c0*/  FADD.FTZ R36, R36, R21 ;  /* 0x0000001524247221 */ /* 0x000fe40000010000 */
[----:B------:R-:W-:Y:S01]  /*184d0*/  FADD.FTZ R59, R59, R56 ;  /* 0x000000383b3b7221 */ /* 0x000fe20000010000 */
[----:B------:R-:W3:Y:S01]  /*184e0*/  LDSM.16.MT88.4 R20, [R234+0x8800] ;  /* 0x00880000ea14783b */ /* 0x000ee20000004200 */
        /* <DEDUP_REMOVED lines=10> */
[----:B------:R-:W-:Y:S02]  /*18590*/  FADD.FTZ R34, R34, R33 ;  /* 0x0000002122227221 */ /* 0x000fe40000010000 */
[----:B------:R-:W-:Y:S02]  /*185a0*/  FADD.FTZ R15, R55, R52 ;  /* 0x00000034370f7221 */ /* 0x000fe40000010000 */
[----:B------:R-:W-:Y:S01]  /*185b0*/  FADD.FTZ R35, R35, R34 ;  /* 0x0000002223237221 */ /* 0x000fe20000010000 */
[----:B------:R-:W4:Y:S01]  /*185c0*/  MUFU.EX2 R44, R44 ;  /* 0x0000002c002c7308 */ /* 0x000f220000000800 */
[----:B------:R-:W-:Y:S01]  /*185d0*/  FADD.FTZ R15, R2, R15 ;  /* 0x0000000f020f7221 */ /* 0x000fe20000010000 */
[----:B--2---:R-:W-:Y:S01]  /*185e0*/  F2FP.BF16.PACK_AB R8, R73, R40 ;  /* 0x000000284908723e */ /* 0x004fe200000010ff */
[----:B------:R-:W-:Y:S01]  /*185f0*/  FADD.FTZ R38, R38, R35 ;  /* 0x0000002326267221 */ /* 0x000fe20000010000 */
[----:B-----5:R-:W-:Y:S01]  /*18600*/  F2FP.BF16.PACK_AB R10, R74, R39 ;  /* 0x000000274a0a723e */ /* 0x020fe200000010ff */
[----:B------:R-:W-:-:S02]  /*18610*/  FADD.FTZ R0, R0, R15 ;  /* 0x0000000f00007221 */ /* 0x000fc40000010000 */
[----:B------:R-:W-:Y:S01]  /*18620*/  FADD.FTZ R119, R119, R38 ;  /* 0x0000002677777221 */ /* 0x000fe20000010000 */
[----:B------:R-:W-:Y:S01]  /*18630*/  MUFU.EX2 R41, R69 ;  /* 0x0000004500297308 */ /* 0x000fe20000000800 */
[----:B------:R-:W-:Y:S02]  /*18640*/  FADD.FTZ R109, R109, R0 ;  /* 0x000000006d6d7221 */ /* 0x000fe40000010000 */
[----:B------:R-:W-:Y:S02]  /*18650*/  FADD.FTZ R42, R42, R119 ;  /* 0x000000772a2a7221 */ /* 0x000fe40000010000 */
[----:B------:R-:W-:Y:S02]  /*18660*/  FADD.FTZ R134, R134, R109 ;  /* 0x0000006d86867221 */ /* 0x000fe40000010000 */
[----:B------:R-:W-:Y:S01]  /*18670*/  FADD.FTZ R43, R43, R42 ;  /* 0x0000002a2b2b7221 */ /* 0x000fe20000010000 */
[----:B------:R-:W2:Y:S01]  /*18680*/  MUFU.EX2 R36, R64 ;  /* 0x0000004000247308 */ /* 0x000ea20000000800 */
[----:B----4-:R-:W-:Y:S01]  /*18690*/  F2FP.BF16.PACK_AB R9, R44, R49 ;  /* 0x000000312c09723e */ /* 0x010fe200000010ff */
[----:B------:R-:W-:-:S02]  /*186a0*/  FFMA.FTZ R12, R62, c[0x0][0x23c], -R104 ;  /* 0x00008f003e0c7a23 */ /* 0x000fc40000010868 */
[----:B------:R-:W-:Y:S02]  /*186b0*/  FADD.FTZ R43, R46, R43 ;  /* 0x0000002b2e2b7221 */ /* 0x000fe40000010000 */
[----:B------:R-:W-:Y:S02]  /*186c0*/  FFMA.FTZ R13, R65, c[0x0][0x23c], -R53 ;  /* 0x00008f00410d7a23 */ /* 0x000fe40000010835 */
[----:B------:R-:W-:Y:S01]  /*186d0*/  FADD.FTZ R70, R70, R43 ;  /* 0x0000002b46467221 */ /* 0x000fe20000010000 */
[----:B------:R-:W-:Y:S01]  /*186e0*/  MUFU.EX2 R66, R66 ;  /* 0x0000004200427308 */ /* 0x000fe20000000800 */
[----:B------:R-:W-:Y:S02]  /*186f0*/  FFMA.FTZ R14, R67, c[0x0][0x23c], -R53 ;  /* 0x00008f00430e7a23 */ /* 0x000fe40000010835 */
[----:B------:R-:W-:Y:S02]  /*18700*/  FADD.FTZ R47, R47, R70 ;  /* 0x000000462f2f7221 */ /* 0x000fe40000010000 */
[----:B------:R-:W-:Y:S01]  /*18710*/  FADD.FTZ R143, R143, R134 ;  /* 0x000000868f8f7221 */ /* 0x000fe20000010000 */
[----:B------:R-:W-:Y:S01]  /*18720*/  MOV R134, R108 ;  /* 0x0000006c00867202 */ /* 0x000fe20000000f00 */
[----:B------:R-:W-:Y:S01]  /*18730*/  FADD.FTZ R50, R50, R47 ;  /* 0x0000002f32327221 */ /* 0x000fe20000010000 */
[----:B--2---:R-:W-:Y:S01]  /*18740*/  F2FP.BF16.PACK_AB R11, R36, R41 ;  /* 0x00000029240b723e */ /* 0x004fe200000010ff */
[----:B------:R-:W2:Y:S01]  /*18750*/  MUFU.EX2 R75, R75 ;  /* 0x0000004b004b7308 */ /* 0x000ea20000000800 */
        /* <DEDUP_REMOVED lines=15> */
[----:B---3--:R-:W-:Y:S01]  /*18850*/  HMMA.16816.F32.BF16 R220, R8, R20, R220 ;  /* 0x0000001408dc723c */ /* 0x008fe200000418dc */
[----:B------:R-:W-:Y:S01]  /*18860*/  FADD.FTZ R49, R49, R88 ;  /* 0x0000005831317221 */ /* 0x000fe20000010000 */
[----:B------:R-:W-:Y:S03]  /*18870*/  MUFU.EX2 R13, R13 ;  /* 0x0000000d000d7308 */ /* 0x000fe60000000800 */
[----:B------:R-:W-:-:S03]  /*18880*/  FADD.FTZ R44, R44, R49 ;  /* 0x000000312c2c7221 */ /* 0x000fc60000010000 */
[----:B------:R-:W-:Y:S01]  /*18890*/  HMMA.16816.F32.BF16 R24, R8, R22, R24 ;  /* 0x000000160818723c */ /* 0x000fe20000041818 */
[----:B------:R-:W-:Y:S01]  /*188a0*/  FADD.FTZ R41, R41, R44 ;  /* 0x0000002c29297221 */ /* 0x000fe20000010000 */
[----:B------:R-:W3:Y:S03]  /*188b0*/  MUFU.EX2 R14, R14 ;  /* 0x0000000e000e7308 */ /* 0x000ee60000000800 */
[----:B------:R-:W-:Y:S02]  /*188c0*/  FADD.FTZ R36, R36, R41 ;  /* 0x0000002924247221 */ /* 0x000fe40000010000 */
[----:B--2---:R-:W-:Y:S02]  /*188d0*/  F2FP.BF16.PACK_AB R8, R75, R66 ;  /* 0x000000424b08723e */ /* 0x004fe400000010ff */
[----:B-1----:R-:W-:Y:S01]  /*188e0*/  F2FP.BF16.PACK_AB R10, R209, R12 ;  /* 0x0000000cd10a723e */ /* 0x002fe200000010ff */
[----:B------:R-:W-:Y:S08]  /*188f0*/  MUFU.EX2 R2, R60 ;  /* 0x0000003c00027308 */ /* 0x000ff00000000800 */
[----:B------:R-:W1:Y:S01]  /*18900*/  MUFU.EX2 R211, R211 ;  /* 0x000000d300d37308 */ /* 0x000e620000000800 */
[----:B---3--:R-:W-:Y:S01]  /*18910*/  F2FP.BF16.PACK_AB R9, R14, R13 ;  /* 0x0000000d0e09723e */ /* 0x008fe200000010ff */
[----:B------:R-:W-:-:S04]  /*18920*/  FADD.FTZ R13, R13, R36 ;  /* 0x000000240d0d7221 */ /* 0x000fc80000010000 */
[----:B------:R-:W-:Y:S01]  /*18930*/  FADD.FTZ R13, R14, R13 ;  /* 0x0000000d0e0d7221 */ /* 0x000fe20000010000 */
[----:B-1----:R-:W-:-:S03]  /*18940*/  F2FP.BF16.PACK_AB R11, R211, R2 ;  /* 0x00000002d30b723e */ /* 0x002fc600000010ff */
[----:B------:R-:W-:-:S04]  /*18950*/  FADD.FTZ R2, R2, R13 ;  /* 0x0000000d02027221 */ /* 0x000fc80000010000 */
[----:B------:R-:W-:Y:S01]  /*18960*/  FADD.FTZ R211, R211, R2 ;  /* 0x00000002d3d37221 */ /* 0x000fe20000010000 */
        /* <DEDUP_REMOVED lines=10> */
.L_x_2698:
        /* <DEDUP_REMOVED lines=8> */
[----:B------:R-:W-:Y:S02]  /*18a90*/  UMOV UR11, 0x5 ;  /* 0x00000005000b7882 */ /* 0x000fe40000000000 */
.L_x_2710:
[----:B------:R-:W-:Y:S04]  /*18aa0*/  DEPBAR.LE SB0, 0x0 ;  /* 0x000080000000791a */ /* 0x000fe80000000000 */
[----:B------:R-:W-:Y:S01]  /*18ab0*/  BAR.SYNC.DEFER_BLOCKING 0x0 ;  /* 0x0000000000007b1d */ /* 0x000fe20000010000 */
[----:B------:R-:W-:Y:S01]  /*18ac0*/  PLOP3.LUT P0, PT, PT, PT, UP2, 0x40, 0x0 ;  /* 0x000000000000781c */ /* 0x000fe20003f0e828 */
[----:B------:R-:W-:Y:S01]  /*18ad0*/  UIADD3 UR5, UR5, -0x1, URZ ;  /* 0xffffffff05057890 */ /* 0x000fe2000fffe03f */
[----:B------:R-:W-:Y:S05]  /*18ae0*/  IMAD.U32 R242, R238, -0x100, RZ ;  /* 0xffffff00eef27824 */ /* 0x000fea00078e00ff */
[----:B------:R-:W-:Y:S06]  /*18af0*/  SHF.R.S32.HI R243, RZ, 0x1f, R242 ;  /* 0x0000001ffff37819 */ /* 0x000fec00000114f2 */
[----:B------:R-:W-:-:S05]  /*18b00*/  @P0 BRA `(.L_x_2707) ;  /* 0x000003d000000947 */ /* 0x000fca0003800000 */
[----:B------:R-:W-:Y:S01]  /*18b10*/  IABS R6, c[0x0][0x2d0] ;  /* 0x0000b40000067a13 */ /* 0x000fe20000000000 */
[----:B------:R-:W-:Y:S01]  /*18b20*/  USHF.L.U32 UR6, UR5, 0x8, URZ ;  /* 0x0000000805067899 */ /* 0x000fe2000800063f */
[----:B------:R-:W-:Y:S02]  /*18b30*/  LOP3.LUT R2, RZ, c[0x0][0x2d0], RZ, 0x33, !PT ;  /* 0x0000b400ff027a12 */ /* 0x000fe400078e33ff */
[----:B------:R-:W1:Y:S01]  /*18b40*/  I2F.RP R14, R6 ;  /* 0x00000006000e7306 */ /* 0x000e620000209400 */
[----:B------:R-:W-:Y:S06]  /*18b50*/  UIADD3 UR7, UR6, 0x100, URZ ;  /* 0x0000010006077890 */ /* 0x000fec000fffe03f */
        /* <DEDUP_REMOVED lines=56> */
.L_x_2707:
[----:B------:R-:W-:Y:S01]  /*18ee0*/  ULDC.64 UR6, c[0x0][0x1a0] ;  /* 0x0000680000067ab9 */ /* 0x000fe20000000a00 */
[----:B------:R-:W-:Y:S01]  /*18ef0*/  ISETP.GE.AND P1, PT, R188, c[0x0][0x220], PT ;  /* 0x00008800bc007a0c */ /* 0x000fe20003f26270 */
[----:B------:R-:W-:Y:S01]  /*18f00*/  USHF.L.U32 UR15, UR6, 0x5, URZ ;  /* 0x00000005060f7899 */ /* 0x000fe2000800063f */
[C---:B------:R-:W-:Y:S01]  /*18f10*/  LEA R240, P3, R242.reuse, R236, 0x1 ;  /* 0x000000ecf2f07211 */ /* 0x040fe200078608ff */
[----:B------:R-:W-:Y:S02]  /*18f20*/  USHF.L.U64.HI UR7, UR6, UR14, UR7 ;  /* 0x0000000e06077299 */ /* 0x000fe40008010207 */
[----:B------:R-:W-:Y:S01]  /*18f30*/  UISETP.GT.AND UP0, UPT, UR5, UR9, UPT ;  /* 0x000000090500728c */ /* 0x000fe2000bf04270 */
[--C-:B------:R-:W-:Y:S07]  /*18f40*/  LEA.HI.X R241, R242, R237, R243.reuse, 0x1, P3 ;  /* 0x000000edf2f17211 */ /* 0x100fee00018f0cf3 */
[----:B------:R-:W-:Y:S01]  /*18f50*/  @P1 STS [R212+0x5000], RZ ;  /* 0x005000ffd4001388 */ /* 0x000fe20000000800 */
[CC--:B------:R-:W-:Y:S01]  /*18f60*/  @!P1 LEA R239, P2, R238.reuse, R242.reuse, 0x6 ;  /* 0x000000f2eeef9211 */ /* 0x0c0fe200078430ff */
[--C-:B------:R-:W-:Y:S01]  /*18f70*/  @!P1 IMAD.MOV.U32 R162, RZ, RZ, R242.reuse ;  /* 0x000000ffffa29224 */ /* 0x100fe200078e00f2 */
[C---:B------:R-:W-:Y:S01]  /*18f80*/  @!P1 LEA R245, P0, R238.reuse, R242, 0x7 ;  /* 0x000000f2eef59211 */ /* 0x040fe200078038ff */
[C---:B------:R-:W-:Y:S01]  /*18f90*/  @!P1 IMAD.WIDE.U32 R166, R238.reuse, 0x60, R242 ;  /* 0x00000060eea69825 */ /* 0x040fe200078e00f2 */
[----:B------:R-:W-:Y:S01]  /*18fa0*/  @P1 STS [R212+0x5004], RZ ;  /* 0x005004ffd4001388 */ /* 0x000fe20000000800 */
[-C--:B------:R-:W-:Y:S02]  /*18fb0*/  @!P1 MOV R247, R243.reuse ;  /* 0x000000f300f79202 */ /* 0x080fe40000000f00 */
[----:B------:R-:W-:Y:S02]  /*18fc0*/  @!P1 IMAD.MOV.U32 R163, RZ, RZ, R243 ;  /* 0x000000ffffa39224 */ /* 0x000fe400078e00f3 */
[----:B------:R-:W-:Y:S01]  /*18fd0*/  @P1 STS.64 [R212+0x5008], RZ ;  /* 0x005008ffd4001388 */ /* 0x000fe20000000a00 */
[----:B------:R-:W-:Y:S02]  /*18fe0*/  @!P1 IMAD.MOV.U32 R0, RZ, RZ, c[0x0][0x1a4] ;  /* 0x00006900ff009624 */ /* 0x000fe400078e00ff */
[C---:B------:R-:W-:Y:S02]  /*18ff0*/  @!P1 IMAD.WIDE.U32 R162, R238.reuse, 0xe0, R162 ;  /* 0x000000e0eea29825 */ /* 0x040fe400078e00a2 */
[----:B------:R-:W-:Y:S01]  /*19000*/  @!PT LDS RZ, [RZ] ;  /* 0x00000000fffff984 */ /* 0x000fe20000000800 */
[----:B------:R-:W-:Y:S01]  /*19010*/  @!PT LDS RZ, [RZ] ;  /* 0x00000000fffff984 */ /* 0x000fe20000000800 */
[----:B------:R-:W-:Y:S01]  /*19020*/  @!PT LDS RZ, [RZ] ;  /* 0x00000000fffff984 */ /* 0x000fe20000000800 */
[----:B------:R1:W-:Y:S01]  /*19030*/  @!P1 LDGSTS.E.BYPASS.LTC128B.128 [R212+0x5000], [R240.64] ;  /* 0x05000000f0d49fae */ /* 0x0003e2000b901d50 */
[----:B------:R-:W-:Y:S01]  /*19040*/  @!P1 LEA.HI.X R0, R238, R243, R0, 0x6, P2 ;  /* 0x000000f3ee009211 */ /* 0x000fe200010f3400 */
[----:B------:R-:W-:Y:S01]  /*19050*/  @!P1 IMAD.MOV.U32 R2, RZ, RZ, c[0x0][0x1a4] ;  /* 0x00006900ff029624 */ /* 0x000fe200078e00ff */
[CC--:B------:R-:W-:Y:S01]  /*19060*/  @!P1 LEA R154, P2, R239.reuse, R236.reuse, 0x1 ;  /* 0x000000ecef9a9211 */ /* 0x0c0fe200078408ff */
[--C-:B------:R-:W-:Y:S01]  /*19070*/  @!P1 IMAD.MOV.U32 R248, RZ, RZ, R242.reuse ;  /* 0x000000fffff89224 */ /* 0x100fe200078e00f2 */
[----:B------:R-:W-:Y:S01]  /*19080*/  @P1 STS.128 [R212+0x5800], RZ ;  /* 0x005800ffd4001388 */ /* 0x000fe20000000c00 */
[----:B------:R-:W-:Y:S01]  /*19090*/  @!P1 IMAD.MOV.U32 R246, RZ, RZ, R242 ;  /* 0x000000fffff69224 */ /* 0x000fe200078e00f2 */
[----:B------:R-:W-:Y:S01]  /*190a0*/  @!P1 LEA.HI.X R155, R239, R237, R0, 0x1, P2 ;  /* 0x000000edef9b9211 */ /* 0x000fe200010f0c00 */
[----:B------:R-:W-:Y:S01]  /*190b0*/  @!P1 IMAD.MOV.U32 R0, RZ, RZ, c[0x0][0x1a4] ;  /* 0x00006900ff009624 */ /* 0x000fe200078e00ff */
[----:B------:R-:W-:Y:S01]  /*190c0*/  @!P1 IADD3 R242, P2, R242, UR15, RZ ;  /* 0x0000000ff2f29c10 */ /* 0x000fe2000ff5e0ff */
[C---:B------:R-:W-:Y:S01]  /*190d0*/  @!P1 IMAD.WIDE.U32 R246, R238.reuse, 0xc0, R246 ;  /* 0x000000c0eef69825 */ /* 0x040fe200078e00f6 */
[----:B------:R-:W-:Y:S02]  /*190e0*/  @!P1 LEA.HI.X R2, R238, R243, R2, 0x7, P0 ;  /* 0x000000f3ee029211 */ /* 0x000fe400000f3c02 */
[-C--:B------:R-:W-:Y:S01]  /*190f0*/  @!P1 LEA R170, P4, R242, R236.reuse, 0x1 ;  /* 0x000000ecf2aa9211 */ /* 0x080fe200078808ff */
[----:B------:R-:W-:Y:S01]  /*19100*/  @!P1 IMAD R0, R0, 0xe0, RZ ;  /* 0x000000e000009824 */ /* 0x000fe200078e02ff */
[-C--:B------:R-:W-:Y:S01]  /*19110*/  @!P1 LEA R250, P0, R245, R236.reuse, 0x1 ;  /* 0x000000ecf5fa9211 */ /* 0x080fe200078008ff */
[----:B------:R-:W-:Y:S01]  /*19120*/  @!P1 IMAD.MOV.U32 R249, RZ, RZ, R243 ;  /* 0x000000fffff99224 */ /* 0x000fe200078e00f3 */
[----:B------:R-:W-:Y:S01]  /*19130*/  @!P1 IADD3.X R243, R243, UR7, RZ, P2, !PT ;  /* 0x00000007f3f39c10 */ /* 0x000fe200097fe4ff */
[----:B------:R-:W-:Y:S01]  /*19140*/  @!P1 IMAD.IADD R0, R0, 0x1, R163 ;  /* 0x0000000100009824 */ /* 0x000fe200078e02a3 */
[-C--:B------:R-:W-:Y:S01]  /*19150*/  @!P1 LEA.HI.X R251, R245, R237.reuse, R2, 0x1, P0 ;  /* 0x000000edf5fb9211 */ /* 0x080fe200000f0c02 */
[----:B------:R-:W-:Y:S01]  /*19160*/  @!P1 IMAD.WIDE.U32 R248, R238, 0xa0, R248 ;  /* 0x000000a0eef89825 */ /* 0x000fe200078e00f8 */
[-C--:B------:R-:W-:Y:S02]  /*19170*/  @!P1 LEA.HI.X R171, R242, R237.reuse, R243, 0x1, P4 ;  /* 0x000000edf2ab9211 */ /* 0x080fe400020f0cf3 */
[-C--:B------:R-:W-:Y:S01]  /*19180*/  @!P1 LEA R158, P0, R166, R236.reuse, 0x1 ;  /* 0x000000eca69e9211 */ /* 0x080fe200078008ff */
[----:B------:R-:W-:Y:S02]  /*19190*/  @!P1 IMAD.MOV.U32 R244, RZ, RZ, c[0x0][0x1a4] ;  /* 0x00006900fff49624 */ /* 0x000fe400078e00ff */
[----:B------:R-:W-:Y:S01]  /*191a0*/  @!PT LDS RZ, [RZ] ;  /* 0x00000000fffff984 */ /* 0x000fe20000000800 */
[----:B------:R-:W-:Y:S01]  /*191b0*/  @!PT LDS RZ, [RZ] ;  /* 0x00000000fffff984 */ /* 0x000fe20000000800 */
[----:B------:R-:W-:Y:S01]  /*191c0*/  @!PT LDS RZ, [RZ] ;  /* 0x00000000fffff984 */ /* 0x000fe20000000800 */
[----:B------:R2:W-:Y:S01]  /*191d0*/  @!P1 LDGSTS.E.BYPASS.LTC128B.128 [R212+0x5800], [R170.64] ;  /* 0x05800000aad49fae */ /* 0x0005e2000b901d50 */
[----:B------:R-:W-:Y:S02]  /*191e0*/  @!P1 IMAD.MOV.U32 R239, RZ, RZ, c[0x0][0x1a4] ;  /* 0x00006900ffef9624 */ /* 0x000fe400078e00ff */
[----:B------:R-:W-:Y:S02]  /*191f0*/  @!P1 IMAD R244, R244, 0x60, RZ ;  /* 0x00000060f4f49824 */ /* 0x000fe400078e02ff */
[----:B------:R-:W-:Y:S01]  /*19200*/  @P1 STS.128 [R212+0x6000], RZ ;  /* 0x006000ffd4001388 */ /* 0x000fe20000000c00 */
[----:B------:R-:W-:Y:S02]  /*19210*/  @!P1 IMAD R239, R239, 0xa0, RZ ;  /* 0x000000a0efef9824 */ /* 0x000fe400078e02ff */
[----:B------:R-:W-:Y:S02]  /*19220*/  @!P1 IMAD.IADD R244, R244, 0x1, R167 ;  /* 0x00000001f4f49824 */ /* 0x000fe400078e02a7 */
[----:B------:R-:W-:Y:S01]  /*19230*/  @!PT LDS RZ, [RZ] ;  /* 0x00000000fffff984 */ /* 0x000fe20000000800 */
[----:B------:R-:W-:Y:S01]  /*19240*/  @!PT LDS RZ, [RZ] ;  /* 0x00000000fffff984 */ /* 0x000fe20000000800 */
[----:B------:R-:W-:Y:S01]  /*19250*/  @!PT LDS RZ, [RZ] ;  /* 0x00000000fffff984 */ /* 0x000fe20000000800 */
[----:B------:R3:W-:Y:S01]  /*19260*/  @!P1 LDGSTS.E.BYPASS.LTC128B.128 [R212+0x6000], [R154.64] ;  /* 0x060000009ad49fae */ /* 0x0007e2000b901d50 */
[----:B------:R-:W-:Y:S02]  /*19270*/  @!P1 IMAD.IADD R239, R239, 0x1, R249 ;  /* 0x00000001efef9824 */ /* 0x000fe400078e02f9 */
[-C--:B------:R-:W-:Y:S01]  /*19280*/  @!P1 LEA.HI.X R159, R166, R237.reuse, R244, 0x1, P0 ;  /* 0x000000eda69f9211 */ /* 0x080fe200000f0cf4 */
[----:B------:R-:W-:Y:S01]  /*19290*/  @!P1 IMAD.MOV.U32 R2, RZ, RZ, c[0x0][0x1a4] ;  /* 0x00006900ff029624 */ /* 0x000fe200078e00ff */
[----:B------:R-:W-:Y:S01]  /*192a0*/  @P1 STS.128 [R212+0x6800], RZ ;  /* 0x006800ffd4001388 */ /* 0x000fe20000000c00 */
[-C--:B------:R-:W-:Y:S02]  /*192b0*/  @!P1 LEA R166, P3, R248, R236.reuse, 0x1 ;  /* 0x000000ecf8a69211 */ /* 0x080fe400078608ff */
[-C--:B------:R-:W-:Y:S01]  /*192c0*/  @!P1 LEA R244, P2, R246, R236.reuse, 0x1 ;  /* 0x000000ecf6f49211 */ /* 0x080fe200078408ff */
[----:B------:R-:W-:Y:S01]  /*192d0*/  @!P1 IMAD R2, R2, 0xc0, RZ ;  /* 0x000000c002029824 */ /* 0x000fe200078e02ff */
[----:B------:R-:W-:Y:S01]  /*192e0*/  @!PT LDS RZ, [RZ] ;  /* 0x00000000fffff984 */ /* 0x000fe20000000800 */
[----:B------:R-:W-:Y:S01]  /*192f0*/  @!PT LDS RZ, [RZ] ;  /* 0x00000000fffff984 */ /* 0x000fe20000000800 */
[----:B------:R-:W-:Y:S01]  /*19300*/  @!PT LDS RZ, [RZ] ;  /* 0x00000000fffff984 */ /* 0x000fe20000000800 */
[----:B------:R4:W-:Y:S01]  /*19310*/  @!P1 LDGSTS.E.BYPASS.LTC128B.128 [R212+0x6800], [R158.64] ;  /* 0x068000009ed49fae */ /* 0x0009e2000b901d50 */
[----:B------:R-:W-:Y:S02]  /*19320*/  @!P1 LEA.HI.X R167, R248, R237, R239, 0x1, P3 ;  /* 0x000000edf8a79211 */ /* 0x000fe400018f0cef */
[----:B------:R-:W-:Y:S02]  /*19330*/  @!P1 LEA R236, P0, R162, R236, 0x1 ;  /* 0x000000eca2ec9211 */ /* 0x000fe400078008ff */
[----:B------:R-:W-:Y:S01]  /*19340*/  @P1 STS.128 [R212+0x7000], RZ ;  /* 0x007000ffd4001388 */ /* 0x000fe20000000c00 */
[----:B------:R-:W-:Y:S04]  /*19350*/  @!P1 IADD3 R2, R2, R247, RZ ;  /* 0x000000f702029210 */ /* 0x000fe80007ffe0ff */
[----:B------:R-:W-:Y:S01]  /*19360*/  @!PT LDS RZ, [RZ] ;  /* 0x00000000fffff984 */ /* 0x000fe20000000800 */
[----:B------:R-:W-:Y:S01]  /*19370*/  @!PT LDS RZ, [RZ] ;  /* 0x00000000fffff984 */ /* 0x000fe20000000800 */
[----:B------:R-:W-:Y:S01]  /*19380*/  @!PT LDS RZ, [RZ] ;  /* 0x00000000fffff984 */ /* 0x000fe20000000800 */
[----:B------:R1:W-:Y:S01]  /*19390*/  @!P1 LDGSTS.E.BYPASS.LTC128B.128 [R212+0x7000], [R250.64] ;  /* 0x07000000fad49fae */ /* 0x0003e2000b901d50 */
[-C--:B------:R-:W-:Y:S02]  /*193a0*/  @!P1 LEA.HI.X R245, R246, R237.reuse, R2, 0x1, P2 ;  /* 0x000000edf6f59211 */ /* 0x080fe400010f0c02 */
[----:B------:R-:W-:Y:S02]  /*193b0*/  @!P1 LEA.HI.X R237, R162, R237, R0, 0x1, P0 ;  /* 0x000000eda2ed9211 */ /* 0x000fe400000f0c00 */
[----:B------:R-:W-:Y:S01]  /*193c0*/  @P1 STS.128 [R212+0x7800], RZ ;  /* 0x007800ffd4001388 */ /* 0x000fe20000000c00 */
[----:B------:R-:W-:Y:S04]  /*193d0*/  PLOP3.LUT P0, PT, PT, PT, UP0, 0x80, 0x0 ;  /* 0x000000000000781c */ /* 0x000fe80003f0f008 */
        /* <DEDUP_REMOVED lines=16> */
[----:B------:R-:W2:Y:S05]  /*194e0*/  LDSM.16.M88.4 R8, [R205+0x1000] ;  /* 0x00100000cd08783b */ /* 0x000eaa0000000200 */
[----:B------:R-:W3:Y:S05]  /*194f0*/  LDSM.16.M88.4 R16, [R205+0x1400] ;  /* 0x00140000cd10783b */ /* 0x000eea0000000200 */
[----:B------:R-:W3:Y:S01]  /*19500*/  LDSM.16.M88.4 R24, [R205+0x1800] ;  /* 0x00180000cd18783b */ /* 0x000ee20000000200 */
[----:B-1----:R-:W-:Y:S02]  /*19510*/  IMAD.MOV.U32 R236, RZ, RZ, R240 ;  /* 0x000000ffffec7224 */ /* 0x002fe400078e00f0 */
[----:B------:R-:W-:Y:S02]  /*19520*/  IMAD.MOV.U32 R237, RZ, RZ, R241 ;  /* 0x000000ffffed7224 */ /* 0x000fe400078e00f1 */
[----:B------:R-:W1:Y:S05]  /*19530*/  LDSM.16.M88.4 R32, [R205+0x1c00] ;  /* 0x001c0000cd20783b */ /* 0x000e6a0000000200 */
[----:B------:R-:W1:Y:S05]  /*19540*/  LDSM.16.M88.4 R40, [R205+0x2000] ;  /* 0x00200000cd28783b */ /* 0x000e6a0000000200 */
[----:B------:R-:W1:Y:S05]  /*19550*/  LDSM.16.M88.4 R48, [R205+0x2400] ;  /* 0x00240000cd30783b */ /* 0x000e6a0000000200 */
[----:B------:R-:W1:Y:S05]  /*19560*/  LDSM.16.M88.4 R56, [R205+0x2800] ;  /* 0x00280000cd38783b */ /* 0x000e6a0000000200 */
[----:B------:R-:W1:Y:S01]  /*19570*/  LDSM.16.M88.4 R64, [R205+0x2c00] ;  /* 0x002c0000cd40783b */ /* 0x000e620000000200 */
[C---:B--2---:R-:W-:Y:S04]  /*19580*/  HMMA.16816.F32.BF16 R4, R128.reuse, R8, RZ ;  /* 0x000000088004723c */ /* 0x044fe800000418ff */
[----:B------:R-:W2:Y:S05]  /*19590*/  LDSM.16.M88.4 R72, [R205+0x3000] ;  /* 0x00300000cd48783b */ /* 0x000eaa0000000200 */
[----:B------:R-:W1:Y:S01]  /*195a0*/  LDSM.16.M88.4 R80, [R205+0x3400] ;  /* 0x00340000cd50783b */ /* 0x000e620000000200 */
[C---:B------:R-:W-:Y:S04]  /*195b0*/  HMMA.16816.F32.BF16 R8, R128.reuse, R10, RZ ;  /* 0x0000000a8008723c */ /* 0x040fe800000418ff */
[----:B------:R-:W2:Y:S04]  /*195c0*/  LDSM.16.M88.4 R88, [R205+0x3800] ;  /* 0x00380000cd58783b */ /* 0x000ea80000000200 */
[C---:B---3--:R-:W-:Y:S01]  /*195d0*/  HMMA.16816.F32.BF16 R12, R128.reuse, R16, RZ ;  /* 0x00000010800c723c */ /* 0x048fe200000418ff */
[----:B------:R-:W3:Y:S05]  /*195e0*/  LDSM.16.M88.4 R96, [R205+0x3c00] ;  /* 0x003c0000cd60783b */ /* 0x000eea0000000200 */
[----:B------:R-:W2:Y:S02]  /*195f0*/  LDSM.16.M88.4 R104, [R205+0x4000] ;  /* 0x00400000cd68783b */ /* 0x000ea40000000200 */
[C---:B------:R-:W-:Y:S03]  /*19600*/  HMMA.16816.F32.BF16 R16, R128.reuse, R18, RZ ;  /* 0x000000128010723c */ /* 0x040fe600000418ff */
[----:B------:R-:W2:Y:S05]  /*19610*/  LDSM.16.M88.4 R112, [R205+0x4400] ;  /* 0x00440000cd70783b */ /* 0x000eaa0000000200 */
[C---:B------:R-:W-:Y:S01]  /*19620*/  HMMA.16816.F32.BF16 R20, R128.reuse, R24, RZ ;  /* 0x000000188014723c */ /* 0x040fe200000418ff */
[----:B------:R-:W2:Y:S05]  /*19630*/  LDSM.16.M88.4 R120, [R205+0x4800] ;  /* 0x00480000cd78783b */ /* 0x000eaa0000000200 */
[----:B------:R-:W2:Y:S02]  /*19640*/  LDSM.16.M88.4 R148, [R205+0x4c00] ;  /* 0x004c0000cd94783b */ /* 0x000ea40000000200 */
[C---:B------:R-:W-:Y:S03]  /*19650*/  HMMA.16816.F32.BF16 R24, R128.reuse, R26, RZ ;  /* 0x0000001a8018723c */ /* 0x040fe600000418ff */
[----:B------:R-:W-:Y:S05]  /*19660*/  LDSM.16.M88.4 R132, [R206] ;  /* 0x00000000ce84783b */ /* 0x000fea0000000200 */
[C---:B-1----:R-:W-:Y:S01]  /*19670*/  HMMA.16816.F32.BF16 R28, R128.reuse, R32, RZ ;  /* 0x00000020801c723c */ /* 0x042fe200000418ff */
[----:B------:R-:W1:Y:S05]  /*19680*/  LDSM.16.M88.4 R144, [R204] ;  /* 0x00000000cc90783b */ /* 0x000e6a0000000200 */
[----:B------:R-:W1:Y:S02]  /*19690*/  LDSM.16.M88.4 R140, [R203] ;  /* 0x00000000cb8c783b */ /* 0x000e640000000200 */
[C---:B------:R-:W-:Y:S03]  /*196a0*/  HMMA.16816.F32.BF16 R32, R128.reuse, R34, RZ ;  /* 0x000000228020723c */ /* 0x040fe600000418ff */
[----:B------:R-:W1:Y:S05]  /*196b0*/  LDSM.16.M88.4 R136, [R202] ;  /* 0x00000000ca88783b */ /* 0x000e6a0000000200 */
[C---:B------:R-:W-:Y:S01]  /*196c0*/  HMMA.16816.F32.BF16 R36, R128.reuse, R40, RZ ;  /* 0x000000288024723c */ /* 0x040fe200000418ff */
        /* <DEDUP_REMOVED lines=8> */
[----:B-----5:R-:W5:Y:S05]  /*19750*/  LDSM.16.M88.4 R164, [R196] ;  /* 0x00000000c4a4783b */ /* 0x020f6a0000000200 */
[C---:B------:R-:W-:Y:S01]  /*19760*/  HMMA.16816.F32.BF16 R52, R128.reuse, R56, RZ ;  /* 0x000000388034723c */ /* 0x040fe200000418ff */
[----:B------:R-:W1:Y:S05]  /*19770*/  LDSM.16.M88.4 R160, [R195] ;  /* 0x00000000c3a0783b */ /* 0x000e6a0000000200 */
[----:B----4-:R-:W4:Y:S02]  /*19780*/  LDSM.16.M88.4 R156, [R194] ;  /* 0x00000000c29c783b */ /* 0x010f240000000200 */
[C---:B------:R-:W-:Y:S03]  /*19790*/  HMMA.16816.F32.BF16 R56, R128.reuse, R58, RZ ;  /* 0x0000003a8038723c */ /* 0x040fe600000418ff */
[----:B------:R-:W1:Y:S05]  /*197a0*/  LDSM.16.M88.4 R152, [R193] ;  /* 0x00000000c198783b */ /* 0x000e6a0000000200 */
        /* <DEDUP_REMOVED lines=26> */
[C---:B------:R-:W-:Y:S01]  /*19950*/  HMMA.16816.F32.BF16 R24, R132.reuse, R138, R24 ;  /* 0x0000008a8418723c */ /* 0x040fe20000041818 */
[----:B------:R-:W1:Y:S01]  /*19960*/  LDSM.16.M88.4 R136, [R3] ;  /* 0x000000000388783b */ /* 0x000e620000000200 */
[----:B------:R-:W-:Y:S04]  /*19970*/  DEPBAR.LE SB0, 0x0 ;  /* 0x000080000000791a */ /* 0x000fe80000000000 */
[----:B------:R-:W-:Y:S02]  /*19980*/  BAR.SYNC.DEFER_BLOCKING 0x0 ;  /* 0x0000000000007b1d */ /* 0x000fe40000010000 */
        /* <DEDUP_REMOVED lines=10> */
[C---:B-----5:R-:W-:Y:S08]  /*19a30*/  HMMA.16816.F32.BF16 R68, R132.reuse, R164, R68 ;  /* 0x000000a48444723c */ /* 0x060ff00000041844 */
[C---:B------:R-:W-:Y:S08]  /*19a40*/  HMMA.16816.F32.BF16 R72, R132.reuse, R166, R72 ;  /* 0x000000a68448723c */ /* 0x040ff00000041848 */
[C---:B------:R-:W-:Y:S08]  /*19a50*/  HMMA.16816.F32.BF16 R76, R132.reuse, R160, R76 ;  /* 0x000000a0844c723c */ /* 0x040ff0000004184c */
[C---:B------:R-:W-:Y:S08]  /*19a60*/  HMMA.16816.F32.BF16 R80, R132.reuse, R162, R80 ;  /* 0x000000a28450723c */ /* 0x040ff00000041850 */
[C---:B----4-:R-:W-:Y:S08]  /*19a70*/  HMMA.16816.F32.BF16 R84, R132.reuse, R156, R84 ;  /* 0x0000009c8454723c */ /* 0x050ff00000041854 */
[C---:B------:R-:W-:Y:S08]  /*19a80*/  HMMA.16816.F32.BF16 R88, R132.reuse, R158, R88 ;  /* 0x0000009e8458723c */ /* 0x040ff00000041858 */
[C---:B------:R-:W-:Y:S08]  /*19a90*/  HMMA.16816.F32.BF16 R92, R132.reuse, R152, R92 ;  /* 0x00000098845c723c */ /* 0x040ff0000004185c */
[C---:B------:R-:W-:Y:S08]  /*19aa0*/  HMMA.16816.F32.BF16 R96, R132.reuse, R154, R96 ;  /* 0x0000009a8460723c */ /* 0x040ff00000041860 */
[C---:B--2---:R-:W-:Y:S08]  /*19ab0*/  HMMA.16816.F32.BF16 R100, R132.reuse, R148, R100 ;  /* 0x000000948464723c */ /* 0x044ff00000041864 */
[C---:B------:R-:W-:Y:S08]  /*19ac0*/  HMMA.16816.F32.BF16 R104, R132.reuse, R150, R104 ;  /* 0x000000968468723c */ /* 0x040ff00000041868 */
[C---:B-1----:R-:W-:Y:S08]  /*19ad0*/  HMMA.16816.F32.BF16 R108, R132.reuse, R144, R108 ;  /* 0x00000090846c723c */ /* 0x042ff0000004186c */
[C---:B------:R-:W-:Y:S08]  /*19ae0*/  HMMA.16816.F32.BF16 R112, R132.reuse, R146, R112 ;  /* 0x000000928470723c */ /* 0x040ff00000041870 */
[C---:B---3--:R-:W-:Y:S08]  /*19af0*/  HMMA.16816.F32.BF16 R116, R132.reuse, R140, R116 ;  /* 0x0000008c8474723c */ /* 0x048ff00000041874 */
        /* <DEDUP_REMOVED lines=70> */
.L_x_2709:
[----:B------:R1:W-:Y:S01]  /*19f60*/  @P1 STS [R212+0x1000], RZ ;  /* 0x001000ffd4001388 */ /* 0x0003e20000000800 */
[----:B------:R-:W-:Y:S01]  /*19f70*/  @!P1 IMAD.MOV.U32 R2, RZ, RZ, c[0x0][0x19c] ;  /* 0x00006700ff029624 */ /* 0x000fe200078e00ff */
[CC--:B------:R-:W-:Y:S01]  /*19f80*/  @!P1 LEA R143, P0, R134.reuse, R138.reuse, 0x7 ;  /* 0x0000008a868f9211 */ /* 0x0c0fe200078038ff */
[----:B------:R-:W-:Y:S01]  /*19f90*/  @!P1 IMAD.MOV.U32 R148, RZ, RZ, c[0x0][0x19c] ;  /* 0x00006700ff949624 */ /* 0x000fe200078e00ff */
[----:B------:R1:W-:Y:S01]  /*19fa0*/  @P1 STS [R212+0x1004], RZ ;  /* 0x001004ffd4001388 */ /* 0x0003e20000000800 */
[C---:B------:R-:W-:Y:S01]  /*19fb0*/  @!P1 IMAD.WIDE.U32 R150, R134.reuse, 0x60, R138 ;  /* 0x0000006086969825 */ /* 0x040fe200078e008a */
[-C--:B------:R-:W-:Y:S01]  /*19fc0*/  @!P1 MOV R137, R139.reuse ;  /* 0x0000008b00899202 */ /* 0x080fe20000000f00 */
[----:B------:R-:W-:Y:S01]  /*19fd0*/  ULDC.64 UR6, c[0x0][0x198] ;  /* 0x0000660000067ab9 */ /* 0x000fe20000000a00 */
[----:B------:R1:W-:Y:S01]  /*19fe0*/  @P1 STS.64 [R212+0x1008], RZ ;  /* 0x001008ffd4001388 */ /* 0x0003e20000000a00 */
[----:B------:R-:W-:Y:S01]  /*19ff0*/  @!P1 IMAD.MOV.U32 R0, RZ, RZ, c[0x0][0x19c] ;  /* 0x00006700ff009624 */ /* 0x000fe200078e00ff */
[----:B------:R-:W-:Y:S01]  /*1a000*/  @!P1 LEA R133, P2, R134, R138, 0x6 ;  /* 0x0000008a86859211 */ /* 0x000fe200078430ff */
[----:B------:R-:W-:Y:S01]  /*1a010*/  @!P1 IMAD R148, R148, 0x60, RZ ;  /* 0x0000006094949824 */ /* 0x000fe200078e02ff */
[CC--:B------:R-:W-:Y:S01]  /*1a020*/  @!P1 LEA.HI.X R2, R134.reuse, R139.reuse, R2, 0x7, P0 ;  /* 0x0000008b86029211 */ /* 0x0c0fe200000f3c02 */
[----:B------:R-:W-:Y:S01]  /*1a030*/  @!P1 IMAD.MOV.U32 R146, RZ, RZ, R138 ;  /* 0x000000ffff929224 */ /* 0x000fe200078e008a */
[CC--:B------:R-:W-:Y:S01]  /*1a040*/  @!P1 LEA R142, P0, R143.reuse, R232.reuse, 0x1 ;  /* 0x000000e88f8e9211 */ /* 0x0c0fe200078008ff */
[--C-:B------:R-:W-:Y:S01]  /*1a050*/  @!P1 IMAD.MOV.U32 R147, RZ, RZ, R139.reuse ;  /* 0x000000ffff939224 */ /* 0x100fe200078e008b */
[----:B------:R-:W-:Y:S01]  /*1a060*/  @!P1 LEA.HI.X R0, R134, R139, R0, 0x6, P2 ;  /* 0x0000008b86009211 */ /* 0x000fe200010f3400 */
[----:B------:R-:W-:Y:S01]  /*1a070*/  @!P1 IMAD.MOV.U32 R140, RZ, RZ, R138 ;  /* 0x000000ffff8c9224 */ /* 0x000fe200078e008a */
[-C--:B------:R-:W-:Y:S01]  /*1a080*/  @!P1 LEA.HI.X R143, R143, R233.reuse, R2, 0x1, P0 ;  /* 0x000000e98f8f9211 */ /* 0x080fe200000f0c02 */
[----:B------:R-:W-:Y:S01]  /*1a090*/  @!P1 IMAD.MOV.U32 R141, RZ, RZ, R139 ;  /* 0x000000ffff8d9224 */ /* 0x000fe200078e008b */
[----:B------:R-:W-:Y:S01]  /*1a0a0*/  USHF.L.U32 UR15, UR6, 0x5, URZ ;  /* 0x00000005060f7899 */ /* 0x000fe2000800063f */
[----:B------:R-:W-:Y:S01]  /*1a0b0*/  @!P1 IMAD.MOV.U32 R136, RZ, RZ, R138 ;  /* 0x000000ffff889224 */ /* 0x000fe200078e008a */
[----:B------:R-:W-:Y:S01]  /*1a0c0*/  USHF.L.U64.HI UR7, UR6, UR11, UR7 ;  /* 0x0000000b06077299 */ /* 0x000fe20008010207 */
[----:B------:R-:W-:Y:S01]  /*1a0d0*/  @!P1 IMAD.IADD R148, R148, 0x1, R151 ;  /* 0x0000000194949824 */ /* 0x000fe200078e0297 */
[CC--:B------:R-:W-:Y:S01]  /*1a0e0*/  @!P1 LEA R144, P2, R133.reuse, R232.reuse, 0x1 ;  /* 0x000000e885909211 */ /* 0x0c0fe200078408ff */
[C---:B------:R-:W-:Y:S01]  /*1a0f0*/  @!P1 IMAD.WIDE.U32 R140, R134.reuse, 0xa0, R140 ;  /* 0x000000a0868c9825 */ /* 0x040fe200078e008c */
[----:B------:R-:W-:Y:S02]  /*1a100*/  @!P1 MOV R2, c[0x0][0x19c] ;  /* 0x0000670000029a02 */ /* 0x000fe40000000f00 */
[-C--:B------:R-:W-:Y:S01]  /*1a110*/  @!P1 LEA.HI.X R145, R133, R233.reuse, R0, 0x1, P2 ;  /* 0x000000e985919211 */ /* 0x080fe200010f0c00 */
[----:B------:R-:W-:Y:S01]  /*1a120*/  @!P1 IMAD.WIDE.U32 R136, R134, 0xc0, R136 ;  /* 0x000000c086889825 */ /* 0x000fe200078e0088 */
[-C--:B------:R-:W-:Y:S03]  /*1a130*/  @!P1 LEA R154, P4, R140, R232.reuse, 0x1 ;  /* 0x000000e88c9a9211 */ /* 0x080fe600078808ff */
        /* <DEDUP_REMOVED lines=21> */
[----:B------:R-:W-:Y:S01]  /*1a290*/  @!P1 LEA R156, P0, R138, R232, 0x1 ;  /* 0x000000e88a9c9211 */ /* 0x000fe200078008ff */
        /* <DEDUP_REMOVED lines=42> */
.L_x_2708:
[----:B------:R-:W-:Y:S01]  /*1a540*/  MOV R139, UR5 ;  /* 0x00000005008b7c02 */ /* 0x000fe20008000f00 */
[----:B------:R-:W-:Y:S03]  /*1a550*/  UISETP.GT.AND UP0, UPT, UR5, UR9, UPT ;  /* 0x000000090500728c */ /* 0x000fe6000bf04270 */
        /* <DEDUP_REMOVED lines=10> */
[C---:B-1----:R-:W-:Y:S02]  /*1a600*/  IADD3 R155, R164.reuse, 0x58, RZ ;  /* 0x00000058a49b7810 */ /* 0x042fe40007ffe0ff */
        /* <DEDUP_REMOVED lines=71> */
[----:B------:R-:W-:Y:S01]  /*1aa80*/  FFMA.FTZ R9, R2, UR4, R9 ;  /* 0x0000000402097c23 */ /* 0x000fe20008010009 */
[----:B------:R-:W-:Y:S01]  /*1aa90*/  FMNMX.FTZ R0, R4, R213, !PT ;  /* 0x000000d504007209 */ /* 0x000fe20007810000 */
[----:B------:R-:W-:Y:S01]  /*1aaa0*/  FFMA.FTZ R11, R2, UR4, R11 ;  /* 0x00000004020b7c23 */ /* 0x000fe2000801000b */
[----:B------:R-:W-:Y:S01]  /*1aab0*/  FMNMX.FTZ R166, R10, R169, !PT ;  /* 0x000000a90aa67209 */ /* 0x000fe20007810000 */
[----:B---3--:R-:W-:Y:S01]  /*1aac0*/  FFMA.FTZ R12, R137, UR4, R12 ;  /* 0x00000004890c7c23 */ /* 0x008fe2000801000c */
[----:B------:R-:W-:Y:S01]  /*1aad0*/  FMNMX.FTZ R135, R5, R0, !PT ;  /* 0x0000000005877209 */ /* 0x000fe20007810000 */
[----:B------:R-:W-:Y:S01]  /*1aae0*/  FFMA.FTZ R14, R137, UR4, R14 ;  /* 0x00000004890e7c23 */ /* 0x000fe2000801000e */
[----:B------:R-:W-:Y:S01]  /*1aaf0*/  FMNMX.FTZ R169, R11, R166, !PT ;  /* 0x000000a60ba97209 */ /* 0x000fe20007810000 */
[----:B----4-:R-:W-:Y:S01]  /*1ab00*/  FFMA.FTZ R13, R132, UR4, R13 ;  /* 0x00000004840d7c23 */ /* 0x010fe2000801000d */
[----:B------:R-:W-:Y:S01]  /*1ab10*/  FMNMX.FTZ R2, R8, R135, !PT ;  /* 0x0000008708027209 */ /* 0x000fe20007810000 */
        /* <DEDUP_REMOVED lines=34> */
[----:B------:R-:W-:Y:S01]  /*1ad40*/  FFMA.FTZ R32, R147, UR4, R32 ;  /* 0x0000000493207c23 */ /* 0x000fe20008010020 */
[----:B------:R-:W-:Y:S01]  /*1ad50*/  I2F R132, R132 ;  /* 0x0000008400847306 */ /* 0x000fe20000201400 */
[----:B------:R-:W-:Y:S01]  /*1ad60*/  FMNMX.FTZ R141, R25, R136, !PT ;  /* 0x00000088198d7209 */ /* 0x000fe20007810000 */
[----:B------:R-:W-:Y:S01]  /*1ad70*/  FFMA.FTZ R34, R147, UR4, R34 ;  /* 0x0000000493227c23 */ /* 0x000fe20008010022 */
[----:B------:R-:W-:Y:S01]  /*1ad80*/  IADD3 R134, R164, 0xa0, RZ ;  /* 0x000000a0a4867810 */ /* 0x000fe20007ffe0ff */
[----:B------:R-:W-:Y:S01]  /*1ad90*/  FFMA.FTZ R33, R142, UR4, R33 ;  /* 0x000000048e217c23 */ /* 0x000fe20008010021 */
[----:B------:R-:W-:Y:S01]  /*1ada0*/  IADD3 R0, R164, 0x91, RZ ;  /* 0x00000091a4007810 */ /* 0x000fe20007ffe0ff */
[----:B------:R-:W-:Y:S01]  /*1adb0*/  FFMA.FTZ R35, R142, UR4, R35 ;  /* 0x000000048e237c23 */ /* 0x000fe20008010023 */
[C---:B------:R-:W-:Y:S01]  /*1adc0*/  IADD3 R142, R164.reuse, 0xc0, RZ ;  /* 0x000000c0a48e7810 */ /* 0x040fe20007ffe0ff */
[C---:B------:R-:W-:Y:S01]  /*1add0*/  FFMA.FTZ R36, R149.reuse, UR4, R36 ;  /* 0x0000000495247c23 */ /* 0x040fe20008010024 */
[C---:B------:R-:W-:Y:S01]  /*1ade0*/  IADD3 R135, R164.reuse, 0x98, RZ ;  /* 0x00000098a4877810 */ /* 0x040fe20007ffe0ff */
[----:B------:R2:W-:Y:S01]  /*1adf0*/  I2F R137, R134 ;  /* 0x0000008600897306 */ /* 0x0005e20000201400 */
[----:B------:R-:W-:Y:S01]  /*1ae00*/  FFMA.FTZ R38, R149, UR4, R38 ;  /* 0x0000000495267c23 */ /* 0x000fe20008010026 */
[----:B------:R-:W-:Y:S01]  /*1ae10*/  IADD3 R2, R164, 0x99, RZ ;  /* 0x00000099a4027810 */ /* 0x000fe20007ffe0ff */
[C---:B------:R-:W-:Y:S02]  /*1ae20*/  FFMA.FTZ R37, R144.reuse, UR4, R37 ;  /* 0x0000000490257c23 */ /* 0x040fe40008010025 */
[----:B------:R-:W-:Y:S02]  /*1ae30*/  FFMA.FTZ R39, R144, UR4, R39 ;  /* 0x0000000490277c23 */ /* 0x000fe40008010027 */
[C---:B------:R-:W-:Y:S02]  /*1ae40*/  FFMA.FTZ R40, R151.reuse, UR4, R40 ;  /* 0x0000000497287c23 */ /* 0x040fe40008010028 */
[----:B------:R-:W-:Y:S01]  /*1ae50*/  FFMA.FTZ R42, R151, UR4, R42 ;  /* 0x00000004972a7c23 */ /* 0x000fe2000801002a */
[----:B------:R-:W3:Y:S01]  /*1ae60*/  I2F R0, R0 ;  /* 0x0000000000007306 */ /* 0x000ee20000201400 */
[C---:B------:R-:W-:Y:S02]  /*1ae70*/  FFMA.FTZ R41, R146.reuse, UR4, R41 ;  /* 0x0000000492297c23 */ /* 0x040fe40008010029 */
[----:B------:R-:W-:Y:S01]  /*1ae80*/  FFMA.FTZ R43, R146, UR4, R43 ;  /* 0x00000004922b7c23 */ /* 0x000fe2000801002b */
[----:B------:R-:W-:Y:S01]  /*1ae90*/  IADD3 R146, R164, 0xd0, RZ ;  /* 0x000000d0a4927810 */ /* 0x000fe20007ffe0ff */
[C---:B------:R-:W-:Y:S02]  /*1aea0*/  FFMA.FTZ R44, R153.reuse, UR4, R44 ;  /* 0x00000004992c7c23 */ /* 0x040fe4000801002c */
[----:B------:R-:W-:Y:S02]  /*1aeb0*/  FFMA.FTZ R46, R153, UR4, R46 ;  /* 0x00000004992e7c23 */ /* 0x000fe4000801002e */
[C---:B------:R-:W-:Y:S01]  /*1aec0*/  FFMA.FTZ R45, R148.reuse, UR4, R45 ;  /* 0x00000004942d7c23 */ /* 0x040fe2000801002d */
[----:B------:R-:W4:Y:S01]  /*1aed0*/  I2F R135, R135 ;  /* 0x0000008700877306 */ /* 0x000f220000201400 */
[----:B------:R-:W-:Y:S02]  /*1aee0*/  FFMA.FTZ R47, R148, UR4, R47 ;  /* 0x00000004942f7c23 */ /* 0x000fe4000801002f */
[C---:B------:R-:W-:Y:S01]  /*1aef0*/  FFMA.FTZ R48, R155.reuse, UR4, R48 ;  /* 0x000000049b307c23 */ /* 0x040fe20008010030 */
[----:B--2---:R-:W-:Y:S01]  /*1af00*/  FMNMX.FTZ R134, R26, R143, !PT ;  /* 0x0000008f1a867209 */ /* 0x004fe20007810000 */
[----:B------:R-:W-:Y:S02]  /*1af10*/  FFMA.FTZ R50, R155, UR4, R50 ;  /* 0x000000049b327c23 */ /* 0x000fe40008010032 */
[C---:B------:R-:W-:Y:S01]  /*1af20*/  FFMA.FTZ R49, R150.reuse, UR4, R49 ;  /* 0x0000000496317c23 */ /* 0x040fe20008010031 */
[----:B------:R-:W-:Y:S01]  /*1af30*/  FMNMX.FTZ R143, R27, R134, !PT ;  /* 0x000000861b8f7209 */ /* 0x000fe20007810000 */
[----:B------:R-:W-:Y:S01]  /*1af40*/  FFMA.FTZ R51, R150, UR4, R51 ;  /* 0x0000000496337c23 */ /* 0x000fe20008010033 */
[----:B------:R-:W2:Y:S01]  /*1af50*/  I2F R2, R2 ;  /* 0x0000000200027306 */ /* 0x000ea20000201400 */
        /* <DEDUP_REMOVED lines=9> */
[----:B------:R-:W5:Y:S01]  /*1aff0*/  I2F R139, R139 ;  /* 0x0000008b008b7306 */ /* 0x000f620000201400 */
        /* <DEDUP_REMOVED lines=9> */
[----:B------:R1:W-:Y:S01]  /*1b090*/  I2F R141, R138 ;  /* 0x0000008a008d7306 */ /* 0x0003e20000201400 */
        /* <DEDUP_REMOVED lines=8> */
[C---:B------:R-:W-:Y:S01]  /*1b120*/  IADD3 R134, R164.reuse, 0xa9, RZ ;  /* 0x000000a9a4867810 */ /* 0x040fe20007ffe0ff */
[----:B------:R-:W-:Y:S01]  /*1b130*/  FFMA.FTZ R66, R163, UR4, R66 ;  /* 0x00000004a3427c23 */ /* 0x000fe20008010042 */
[----:B------:R-:W-:Y:S01]  /*1b140*/  IADD3 R143, R164, 0xb8, RZ ;  /* 0x000000b8a48f7810 */ /* 0x000fe20007ffe0ff */
[----:B------:R-:W-:Y:S01]  /*1b150*/  FFMA.FTZ R65, R158, UR4, R65 ;  /* 0x000000049e417c23 */ /* 0x000fe20008010041 */
[----:B------:R-:W-:Y:S01]  /*1b160*/  IADD3 R136, R164, 0xb1, RZ ;  /* 0x000000b1a4887810 */ /* 0x000fe20007ffe0ff */
[----:B------:R-:W-:Y:S01]  /*1b170*/  FFMA.FTZ R67, R158, UR4, R67 ;  /* 0x000000049e437c23 */ /* 0x000fe20008010043 */
[----:B------:R-:W2:Y:S01]  /*1b180*/  I2F R134, R134 ;  /* 0x0000008600867306 */ /* 0x000ea20000201400 */
[C---:B------:R-:W-:Y:S02]  /*1b190*/  FFMA.FTZ R68, R165.reuse, UR4, R68 ;  /* 0x00000004a5447c23 */ /* 0x040fe40008010044 */
[----:B------:R-:W-:Y:S02]  /*1b1a0*/  FFMA.FTZ R70, R165, UR4, R70 ;  /* 0x00000004a5467c23 */ /* 0x000fe40008010046 */
[C---:B------:R-:W-:Y:S02]  /*1b1b0*/  FFMA.FTZ R69, R160.reuse, UR4, R69 ;  /* 0x00000004a0457c23 */ /* 0x040fe40008010045 */
[----:B------:R-:W-:Y:S02]  /*1b1c0*/  FFMA.FTZ R71, R160, UR4, R71 ;  /* 0x00000004a0477c23 */ /* 0x000fe40008010047 */
[C---:B------:R-:W-:Y:S01]  /*1b1d0*/  FFMA.FTZ R72, R167.reuse, UR4, R72 ;  /* 0x00000004a7487c23 */ /* 0x040fe20008010048 */
[----:B------:R-:W5:Y:S01]  /*1b1e0*/  I2F R136, R136 ;  /* 0x0000008800887306 */ /* 0x000f620000201400 */
[----:B-1----:R-:W-:Y:S01]  /*1b1f0*/  FMNMX.FTZ R138, R42, R145, !PT ;  /* 0x000000912a8a7209 */ /* 0x002fe20007810000 */
        /* <DEDUP_REMOVED lines=8> */
[----:B------:R-:W1:Y:S01]  /*1b280*/  I2F R143, R143 ;  /* 0x0000008f008f7306 */ /* 0x000e620000201400 */
[----:B------:R-:W-:Y:S01]  /*1b290*/  FFMA.FTZ R78, R133, UR4, R78 ;  /* 0x00000004854e7c23 */ /* 0x000fe2000801004e */
[----:B------:R-:W-:Y:S01]  /*1b2a0*/  FMNMX.FTZ R145, R45, R138, !PT ;  /* 0x0000008a2d917209 */ /* 0x000fe20007810000 */
[----:B---3--:R-:W-:Y:S01]  /*1b2b0*/  FFMA.FTZ R77, R0, UR4, R77 ;  /* 0x00000004004d7c23 */ /* 0x008fe2000801004d */
[----:B------:R-:W-:Y:S01]  /*1b2c0*/  IADD3 R138, R164, 0xb9, RZ ;  /* 0x000000b9a48a7810 */ /* 0x000fe20007ffe0ff */
[----:B------:R-:W-:Y:S01]  /*1b2d0*/  FFMA.FTZ R79, R0, UR4, R79 ;  /* 0x00000004004f7c23 */ /* 0x000fe2000801004f */
[----:B------:R-:W-:Y:S01]  /*1b2e0*/  FMNMX.FTZ R147, R47, R140, !PT ;  /* 0x0000008c2f937209 */ /* 0x000fe20007810000 */
[C---:B----4-:R-:W-:Y:S01]  /*1b2f0*/  FFMA.FTZ R80, R135.reuse, UR4, R80 ;  /* 0x0000000487507c23 */ /* 0x050fe20008010050 */
[----:B------:R-:W-:Y:S01]  /*1b300*/  FMNMX.FTZ R140, R48, R145, !PT ;  /* 0x00000091308c7209 */ /* 0x000fe20007810000 */
[----:B------:R-:W-:Y:S01]  /*1b310*/  FFMA.FTZ R82, R135, UR4, R82 ;  /* 0x0000000487527c23 */ /* 0x000fe20008010052 */
[----:B------:R-:W3:Y:S01]  /*1b320*/  I2F R138, R138 ;  /* 0x0000008a008a7306 */ /* 0x000ee20000201400 */
[C---:B--2---:R-:W-:Y:S01]  /*1b330*/  FFMA.FTZ R81, R2.reuse, UR4, R81 ;  /* 0x0000000402517c23 */ /* 0x044fe20008010051 */
        /* <DEDUP_REMOVED lines=8> */
[----:B------:R2:W4:Y:S01]  /*1b3c0*/  I2F R145, R142 ;  /* 0x0000008e00917306 */ /* 0x0005220000201400 */
[----:B------:R-:W-:Y:S01]  /*1b3d0*/  FFMA.FTZ R87, R132, UR4, R87 ;  /* 0x0000000484577c23 */ /* 0x000fe20008010057 */
[----:B------:R-:W-:Y:S01]  /*1b3e0*/  FMNMX.FTZ R144, R54, R147, !PT ;  /* 0x0000009336907209 */ /* 0x000fe20007810000 */
[----:B-----5:R-:W-:Y:S01]  /*1b3f0*/  FFMA.FTZ R88, R139, UR4, R88 ;  /* 0x000000048b587c23 */ /* 0x020fe20008010058 */
[----:B------:R-:W-:Y:S01]  /*1b400*/  FMNMX.FTZ R147, R53, R140, !PT ;  /* 0x0000008c35937209 */ /* 0x000fe20007810000 */
[----:B------:R-:W-:Y:S01]  /*1b410*/  FFMA.FTZ R90, R139, UR4, R90 ;  /* 0x000000048b5a7c23 */ /* 0x000fe2000801005a */
[----:B------:R-:W-:Y:S01]  /*1b420*/  IADD3 R140, R164, 0xc1, RZ ;  /* 0x000000c1a48c7810 */ /* 0x000fe20007ffe0ff */
[C---:B------:R-:W-:Y:S01]  /*1b430*/  FFMA.FTZ R89, R134.reuse, UR4, R89 ;  /* 0x0000000486597c23 */ /* 0x040fe20008010059 */
[----:B------:R-:W-:Y:S01]  /*1b440*/  FMNMX.FTZ R149, R55, R144, !PT ;  /* 0x0000009037957209 */ /* 0x000fe20007810000 */
[----:B------:R-:W-:Y:S01]  /*1b450*/  FFMA.FTZ R91, R134, UR4, R91 ;  /* 0x00000004865b7c23 */ /* 0x000fe2000801005b */
[----:B------:R-:W-:Y:S01]  /*1b460*/  IADD3 R134, R164, 0xe8, RZ ;  /* 0x000000e8a4867810 */ /* 0x000fe20007ffe0ff */
[C---:B------:R-:W-:Y:S01]  /*1b470*/  FFMA.FTZ R92, R141.reuse, UR4, R92 ;  /* 0x000000048d5c7c23 */ /* 0x040fe2000801005c */
[----:B------:R-:W5:Y:S01]  /*1b480*/  I2F R140, R140 ;  /* 0x0000008c008c7306 */ /* 0x000f620000201400 */
[----:B------:R-:W-:Y:S01]  /*1b490*/  FFMA.FTZ R94, R141, UR4, R94 ;  /* 0x000000048d5e7c23 */ /* 0x000fe2000801005e */
[----:B------:R-:W-:Y:S01]  /*1b4a0*/  FMNMX.FTZ R144, R56, R147, !PT ;  /* 0x0000009338907209 */ /* 0x000fe20007810000 */
[----:B------:R-:W-:Y:S01]  /*1b4b0*/  FFMA.FTZ R93, R136, UR4, R93 ;  /* 0x00000004885d7c23 */ /* 0x000fe2000801005d */
[----:B------:R-:W-:Y:S01]  /*1b4c0*/  IADD3 R147, R164, 0xc8, RZ ;  /* 0x000000c8a4937810 */ /* 0x000fe20007ffe0ff */
[----:B------:R-:W-:Y:S01]  /*1b4d0*/  FFMA.FTZ R95, R136, UR4, R95 ;  /* 0x00000004885f7c23 */ /* 0x000fe2000801005f */
[C---:B------:R-:W-:Y:S01]  /*1b4e0*/  IADD3 R133, R164.reuse, 0xd8, RZ ;  /* 0x000000d8a4857810 */ /* 0x040fe20007ffe0ff */
[C---:B-1----:R-:W-:Y:S01]  /*1b4f0*/  FFMA.FTZ R96, R143.reuse, UR4, R96 ;  /* 0x000000048f607c23 */ /* 0x042fe20008010060 */
[----:B------:R-:W-:Y:S01]  /*1b500*/  IADD3 R139, R164, 0xf0, RZ ;  /* 0x000000f0a48b7810 */ /* 0x000fe20007ffe0ff */
[----:B------:R-:W-:Y:S01]  /*1b510*/  FFMA.FTZ R98, R143, UR4, R98 ;  /* 0x000000048f627c23 */ /* 0x000fe20008010062 */
[----:B------:R-:W1:Y:S01]  /*1b520*/  I2F R147, R147 ;  /* 0x0000009300937306 */ /* 0x000e620000201400 */
[----:B---3--:R-:W-:Y:S01]  /*1b530*/  FFMA.FTZ R97, R138, UR4, R97 ;  /* 0x000000048a617c23 */ /* 0x008fe20008010061 */
[----:B--2---:R-:W-:Y:S01]  /*1b540*/  FMNMX.FTZ R142, R58, R149, !PT ;  /* 0x000000953a8e7209 */ /* 0x004fe20007810000 */
[----:B------:R-:W-:Y:S01]  /*1b550*/  FFMA.FTZ R99, R138, UR4, R99 ;  /* 0x000000048a637c23 */ /* 0x000fe20008010063 */
[----:B------:R-:W-:Y:S01]  /*1b560*/  FMNMX.FTZ R149, R57, R144, !PT ;  /* 0x0000009039957209 */ /* 0x000fe20007810000 */
[----:B----4-:R-:W-:Y:S01]  /*1b570*/  FFMA.FTZ R100, R145, UR4, R100 ;  /* 0x0000000491647c23 */ /* 0x010fe20008010064 */
[----:B------:R-:W-:Y:S01]  /*1b580*/  FMNMX.FTZ R151, R59, R142, !PT ;  /* 0x0000008e3b977209 */ /* 0x000fe20007810000 */
[----:B------:R-:W-:Y:S01]  /*1b590*/  FFMA.FTZ R102, R145, UR4, R102 ;  /* 0x0000000491667c23 */ /* 0x000fe20008010066 */
[----:B------:R-:W-:Y:S02]  /*1b5a0*/  FMNMX.FTZ R142, R60, R149, !PT ;  /* 0x000000953c8e7209 */ /* 0x000fe40007810000 */
[----:B------:R-:W-:Y:S01]  /*1b5b0*/  I2F R133, R133 ;  /* 0x0000008500857306 */ /* 0x000fe20000201400 */
[----:B------:R-:W-:Y:S02]  /*1b5c0*/  FMNMX.FTZ R144, R62, R151, !PT ;  /* 0x000000973e907209 */ /* 0x000fe40007810000 */
[----:B------:R-:W-:Y:S01]  /*1b5d0*/  FMNMX.FTZ R149, R61, R142, !PT ;  /* 0x0000008e3d957209 */ /* 0x000fe20007810000 */
[----:B-----5:R-:W-:Y:S01]  /*1b5e0*/  FFMA.FTZ R101, R140, UR4, R101 ;  /* 0x000000048c657c23 */ /* 0x020fe20008010065 */
[----:B------:R-:W-:Y:S01]  /*1b5f0*/  IADD3 R142, R164, 0xc9, RZ ;  /* 0x000000c9a48e7810 */ /* 0x000fe20007ffe0ff */
[----:B------:R-:W-:Y:S01]  /*1b600*/  FFMA.FTZ R103, R140, UR4, R103 ;  /* 0x000000048c677c23 */ /* 0x000fe20008010067 */
[----:B------:R-:W-:Y:S02]  /*1b610*/  FMNMX.FTZ R151, R63, R144, !PT ;  /* 0x000000903f977209 */ /* 0x000fe40007810000 */
[----:B------:R-:W-:Y:S01]  /*1b620*/  FMNMX.FTZ R144, R64, R149, !PT ;  /* 0x0000009540907209 */ /* 0x000fe20007810000 */
[----:B------:R-:W-:Y:S01]  /*1b630*/  I2F R139, R139 ;  /* 0x0000008b008b7306 */ /* 0x000fe20000201400 */
[----:B------:R-:W-:Y:S02]  /*1b640*/  FMNMX.FTZ R148, R66, R151, !PT ;  /* 0x0000009742947209 */ /* 0x000fe40007810000 */
[----:B------:R-:W-:Y:S01]  /*1b650*/  FMNMX.FTZ R149, R65, R144, !PT ;  /* 0x0000009041957209 */ /* 0x000fe20007810000 */
[----:B-1----:R-:W-:Y:S01]  /*1b660*/  FFMA.FTZ R104, R147, UR4, R104 ;  /* 0x0000000493687c23 */ /* 0x002fe20008010068 */
[----:B------:R-:W-:Y:S01]  /*1b670*/  FMNMX.FTZ R151, R67, R148, !PT ;  /* 0x0000009443977209 */ /* 0x000fe20007810000 */
[----:B------:R-:W-:Y:S01]  /*1b680*/  FFMA.FTZ R106, R147, UR4, R106 ;  /* 0x00000004936a7c23 */ /* 0x000fe2000801006a */
[----:B------:R-:W-:Y:S02]  /*1b690*/  FMNMX.FTZ R144, R68, R149, !PT ;  /* 0x0000009544907209 */ /* 0x000fe40007810000 */
[----:B------:R-:W-:Y:S01]  /*1b6a0*/  FMNMX.FTZ R148, R70, R151, !PT ;  /* 0x0000009746947209 */ /* 0x000fe20007810000 */
[----:B------:R1:W-:Y:S01]  /*1b6b0*/  I2F R149, R146 ;  /* 0x0000009200957306 */ /* 0x0003e20000201400 */
[----:B------:R-:W-:Y:S02]  /*1b6c0*/  FMNMX.FTZ R151, R69, R144, !PT ;  /* 0x0000009045977209 */ /* 0x000fe40007810000 */
[----:B------:R-:W-:Y:S02]  /*1b6d0*/  FMNMX.FTZ R153, R71, R148, !PT ;  /* 0x0000009447997209 */ /* 0x000fe40007810000 */
[----:B------:R-:W-:Y:S02]  /*1b6e0*/  FMNMX.FTZ R148, R72, R151, !PT ;  /* 0x0000009748947209 */ /* 0x000fe40007810000 */
[----:B------:R-:W-:Y:S02]  /*1b6f0*/  IADD3 R144, R164, 0xd1, RZ ;  /* 0x000000d1a4907810 */ /* 0x000fe40007ffe0ff */
[----:B------:R-:W-:Y:S01]  /*1b700*/  FMNMX.FTZ R151, R73, R148, !PT ;  /* 0x0000009449977209 */ /* 0x000fe20007810000 */
[----:B------:R-:W2:Y:S03]  /*1b710*/  I2F R142, R142 ;  /* 0x0000008e008e7306 */ /* 0x000ea60000201400 */
[----:B------:R-:W-:Y:S04]  /*1b720*/  FMNMX.FTZ R0, R76, R151, !PT ;  /* 0x000000974c007209 */ /* 0x000fe80007810000 */
[----:B------:R-:W-:Y:S02]  /*1b730*/  FMNMX.FTZ R135, R77, R0, !PT ;  /* 0x000000004d877209 */ /* 0x000fe40007810000 */
[----:B------:R-:W-:Y:S01]  /*1b740*/  IADD3 R0, R164, 0xd9, RZ ;  /* 0x000000d9a4007810 */ /* 0x000fe20007ffe0ff */
[----:B------:R-:W3:Y:S01]  /*1b750*/  I2F R144, R144 ;  /* 0x0000009000907306 */ /* 0x000ee20000201400 */
[----:B------:R-:W-:Y:S02]  /*1b760*/  FMNMX.FTZ R2, R80, R135, !PT ;  /* 0x0000008750027209 */ /* 0x000fe40007810000 */
[----:B------:R-:W-:Y:S02]  /*1b770*/  IADD3 R135, R164, 0xe0, RZ ;  /* 0x000000e0a4877810 */ /* 0x000fe40007ffe0ff */
[----:B-1----:R-:W-:Y:S02]  /*1b780*/  FMNMX.FTZ R146, R74, R153, !PT ;  /* 0x000000994a927209 */ /* 0x002fe40007810000 */
[----:B------:R-:W-:Y:S02]  /*1b790*/  FMNMX.FTZ R137, R81, R2, !PT ;  /* 0x0000000251897209 */ /* 0x000fe40007810000 */
[----:B------:R-:W-:Y:S01]  /*1b7a0*/  FMNMX.FTZ R153, R75, R146, !PT ;  /* 0x000000924b997209 */ /* 0x000fe20007810000 */
[----:B------:R-:W1:Y:S01]  /*1b7b0*/  I2F R0, R0 ;  /* 0x0000000000007306 */ /* 0x000e620000201400 */
[----:B------:R-:W-:Y:S02]  /*1b7c0*/  FMNMX.FTZ R2, R84, R137, !PT ;  /* 0x0000008954027209 */ /* 0x000fe40007810000 */
[----:B------:R-:W-:Y:S01]  /*1b7d0*/  FMNMX.FTZ R146, R78, R153, !PT ;  /* 0x000000994e927209 */ /* 0x000fe20007810000 */
[C---:B--2---:R-:W-:Y:S01]  /*1b7e0*/  FFMA.FTZ R105, R142.reuse, UR4, R105 ;  /* 0x000000048e697c23 */ /* 0x044fe20008010069 */
[----:B------:R-:W-:Y:S01]  /*1b7f0*/  FMNMX.FTZ R137, R85, R2, !PT ;  /* 0x0000000255897209 */ /* 0x000fe20007810000 */
[----:B------:R-:W-:Y:S01]  /*1b800*/  FFMA.FTZ R107, R142, UR4, R107 ;  /* 0x000000048e6b7c23 */ /* 0x000fe2000801006b */
[----:B------:R-:W-:Y:S01]  /*1b810*/  FMNMX.FTZ R151, R79, R146, !PT ;  /* 0x000000924f977209 */ /* 0x000fe20007810000 */
[C---:B------:R-:W-:Y:S01]  /*1b820*/  FFMA.FTZ R108, R149.reuse, UR4, R108 ;  /* 0x00000004956c7c23 */ /* 0x040fe2000801006c */
[----:B------:R-:W-:Y:S01]  /*1b830*/  IADD3 R2, R164, 0xe1, RZ ;  /* 0x000000e1a4027810 */ /* 0x000fe20007ffe0ff */
[----:B------:R-:W2:Y:S01]  /*1b840*/  I2F R135, R135 ;  /* 0x0000008700877306 */ /* 0x000ea20000201400 */
[----:B------:R-:W-:Y:S01]  /*1b850*/  FFMA.FTZ R110, R149, UR4, R110 ;  /* 0x00000004956e7c23 */ /* 0x000fe2000801006e */
[----:B------:R-:W-:Y:S01]  /*1b860*/  FMNMX.FTZ R146, R82, R151, !PT ;  /* 0x0000009752927209 */ /* 0x000fe20007810000 */
[C---:B---3--:R-:W-:Y:S02]  /*1b870*/  FFMA.FTZ R109, R144.reuse, UR4, R109 ;  /* 0x00000004906d7c23 */ /* 0x048fe4000801006d */
[----:B------:R-:W-:Y:S01]  /*1b880*/  FFMA.FTZ R111, R144, UR4, R111 ;  /* 0x00000004906f7c23 */ /* 0x000fe2000801006f */
[----:B------:R-:W-:Y:S01]  /*1b890*/  FMNMX.FTZ R151, R83, R146, !PT ;  /* 0x0000009253977209 */ /* 0x000fe20007810000 */
[C---:B------:R-:W-:Y:S03]  /*1b8a0*/  FFMA.FTZ R112, R133.reuse, UR4, R112 ;  /* 0x0000000485707c23 */ /* 0x040fe60008010070 */
[----:B------:R-:W3:Y:S01]  /*1b8b0*/  I2F R2, R2 ;  /* 0x0000000200027306 */ /* 0x000ee20000201400 */
[----:B------:R-:W-:Y:S01]  /*1b8c0*/  FMNMX.FTZ R132, R86, R151, !PT ;  /* 0x0000009756847209 */ /* 0x000fe20007810000 */
[----:B------:R-:W-:Y:S02]  /*1b8d0*/  FFMA.FTZ R114, R133, UR4, R114 ;  /* 0x0000000485727c23 */ /* 0x000fe40008010072 */
[C---:B-1----:R-:W-:Y:S01]  /*1b8e0*/  FFMA.FTZ R113, R0.reuse, UR4, R113 ;  /* 0x0000000400717c23 */ /* 0x042fe20008010071 */
[----:B------:R-:W-:Y:S01]  /*1b8f0*/  FMNMX.FTZ R151, R87, R132, !PT ;  /* 0x0000008457977209 */ /* 0x000fe20007810000 */
[----:B------:R-:W-:Y:S01]  /*1b900*/  FFMA.FTZ R115, R0, UR4, R115 ;  /* 0x0000000400737c23 */ /* 0x000fe20008010073 */
[----:B------:R-:W-:Y:S02]  /*1b910*/  FMNMX.FTZ R132, R88, R137, !PT ;  /* 0x0000008958847209 */ /* 0x000fe40007810000 */
[----:B------:R-:W-:Y:S02]  /*1b920*/  FMNMX.FTZ R146, R90, R151, !PT ;  /* 0x000000975a927209 */ /* 0x000fe40007810000 */
[----:B------:R-:W-:Y:S02]  /*1b930*/  FMNMX.FTZ R137, R89, R132, !PT ;  /* 0x0000008459897209 */ /* 0x000fe40007810000 */
[----:B------:R-:W-:Y:S01]  /*1b940*/  FMNMX.FTZ R141, R91, R146, !PT ;  /* 0x000000925b8d7209 */ /* 0x000fe20007810000 */
[C---:B--2---:R-:W-:Y:S01]  /*1b950*/  FFMA.FTZ R116, R135.reuse, UR4, R116 ;  /* 0x0000000487747c23 */ /* 0x044fe20008010074 */
[----:B------:R-:W-:Y:S01]  /*1b960*/  FMNMX.FTZ R132, R92, R137, !PT ;  /* 0x000000895c847209 */ /* 0x000fe20007810000 */
[----:B------:R-:W-:Y:S01]  /*1b970*/  FFMA.FTZ R118, R135, UR4, R118 ;  /* 0x0000000487767c23 */ /* 0x000fe20008010076 */
[----:B------:R-:W1:Y:S01]  /*1b980*/  I2F R137, R134 ;  /* 0x0000008600897306 */ /* 0x000e620000201400 */
[----:B------:R-:W-:Y:S02]  /*1b990*/  FMNMX.FTZ R136, R94, R141, !PT ;  /* 0x0000008d5e887209 */ /* 0x000fe40007810000 */
[----:B------:R-:W-:Y:S02]  /*1b9a0*/  FMNMX.FTZ R141, R93, R132, !PT ;  /* 0x000000845d8d7209 */ /* 0x000fe40007810000 */
[----:B------:R-:W-:Y:S01]  /*1b9b0*/  FMNMX.FTZ R143, R95, R136, !PT ;  /* 0x000000885f8f7209 */ /* 0x000fe20007810000 */
[----:B---3--:R-:W-:Y:S01]  /*1b9c0*/  FFMA.FTZ R117, R2, UR4, R117 ;  /* 0x0000000402757c23 */ /* 0x008fe20008010075 */
[----:B------:R-:W-:Y:S01]  /*1b9d0*/  FMNMX.FTZ R136, R96, R141, !PT ;  /* 0x0000008d60887209 */ /* 0x000fe20007810000 */
[----:B------:R-:W-:Y:S01]  /*1b9e0*/  FFMA.FTZ R119, R2, UR4, R119 ;  /* 0x0000000402777c23 */ /* 0x000fe20008010077 */
[C---:B------:R-:W-:Y:S02]  /*1b9f0*/  IADD3 R132, R164.reuse, 0xe9, RZ ;  /* 0x000000e9a4847810 */ /* 0x040fe40007ffe0ff */
[----:B------:R-:W-:Y:S02]  /*1ba00*/  FMNMX.FTZ R141, R97, R136, !PT ;  /* 0x00000088618d7209 */ /* 0x000fe40007810000 */
[----:B------:R-:W-:Y:S02]  /*1ba10*/  IADD3 R0, R164, 0xf9, RZ ;  /* 0x000000f9a4007810 */ /* 0x000fe40007ffe0ff */
[----:B------:R-:W2:Y:S01]  /*1ba20*/  I2F R132, R132 ;  /* 0x0000008400847306 */ /* 0x000ea20000201400 */
[C---:B-1----:R-:W-:Y:S01]  /*1ba30*/  FFMA.FTZ R120, R137.reuse, UR4, R120 ;  /* 0x0000000489787c23 */ /* 0x042fe20008010078 */
[----:B------:R-:W-:Y:S08]  /*1ba40*/  FMNMX.FTZ R134, R98, R143, !PT ;  /* 0x0000008f62867209 */ /* 0x000ff00007810000 */
[----:B------:R-:W-:Y:S01]  /*1ba50*/  I2F R0, R0 ;  /* 0x0000000000007306 */ /* 0x000fe20000201400 */
[----:B------:R-:W-:Y:S01]  /*1ba60*/  FFMA.FTZ R122, R137, UR4, R122 ;  /* 0x00000004897a7c23 */ /* 0x000fe2000801007a */
[----:B------:R-:W-:Y:S02]  /*1ba70*/  FMNMX.FTZ R143, R99, R134, !PT ;  /* 0x00000086638f7209 */ /* 0x000fe40007810000 */
[----:B------:R-:W-:Y:S02]  /*1ba80*/  FMNMX.FTZ R134, R100, R141, !PT ;  /* 0x0000008d64867209 */ /* 0x000fe40007810000 */
[----:B------:R-:W-:Y:S02]  /*1ba90*/  FMNMX.FTZ R136, R102, R143, !PT ;  /* 0x0000008f66887209 */ /* 0x000fe40007810000 */
[----:B------:R-:W-:Y:S02]  /*1baa0*/  FMNMX.FTZ R141, R101, R134, !PT ;  /* 0x00000086658d7209 */ /* 0x000fe40007810000 */
[----:B------:R-:W-:Y:S02]  /*1bab0*/  FMNMX.FTZ R143, R103, R136, !PT ;  /* 0x00000088678f7209 */ /* 0x000fe40007810000 */
[----:B------:R-:W-:Y:S01]  /*1bac0*/  FMNMX.FTZ R136, R104, R141, !PT ;  /* 0x0000008d68887209 */ /* 0x000fe20007810000 */
[----:B--2---:R-:W-:Y:S01]  /*1bad0*/  FFMA.FTZ R121, R132, UR4, R121 ;  /* 0x0000000484797c23 */ /* 0x004fe20008010079 */
[----:B------:R-:W-:Y:S01]  /*1bae0*/  FMNMX.FTZ R138, R106, R143, !PT ;  /* 0x0000008f6a8a7209 */ /* 0x000fe20007810000 */
[----:B------:R-:W-:Y:S01]  /*1baf0*/  FFMA.FTZ R123, R132, UR4, R123 ;  /* 0x00000004847b7c23 */ /* 0x000fe2000801007b */
[----:B------:R-:W-:Y:S01]  /*1bb00*/  FMNMX.FTZ R141, R105, R136, !PT ;  /* 0x00000088698d7209 */ /* 0x000fe20007810000 */
[----:B------:R-:W-:Y:S01]  /*1bb10*/  FFMA.FTZ R124, R139, UR4, R124 ;  /* 0x000000048b7c7c23 */ /* 0x000fe2000801007c */
[----:B------:R-:W-:Y:S01]  /*1bb20*/  FMNMX.FTZ R143, R107, R138, !PT ;  /* 0x0000008a6b8f7209 */ /* 0x000fe20007810000 */
[----:B------:R-:W-:Y:S01]  /*1bb30*/  FFMA.FTZ R126, R139, UR4, R126 ;  /* 0x000000048b7e7c23 */ /* 0x000fe2000801007e */
[----:B------:R-:W-:Y:S02]  /*1bb40*/  FMNMX.FTZ R138, R108, R141, !PT ;  /* 0x0000008d6c8a7209 */ /* 0x000fe40007810000 */
[----:B------:R-:W-:Y:S02]  /*1bb50*/  FMNMX.FTZ R140, R110, R143, !PT ;  /* 0x0000008f6e8c7209 */ /* 0x000fe40007810000 */
[----:B------:R-:W-:Y:S02]  /*1bb60*/  FMNMX.FTZ R141, R109, R138, !PT ;  /* 0x0000008a6d8d7209 */ /* 0x000fe40007810000 */
[----:B------:R-:W-:Y:S02]  /*1bb70*/  IADD3 R136, R164, 0xf8, RZ ;  /* 0x000000f8a4887810 */ /* 0x000fe40007ffe0ff */
[----:B------:R-:W-:Y:S02]  /*1bb80*/  FMNMX.FTZ R138, R112, R141, !PT ;  /* 0x0000008d708a7209 */ /* 0x000fe40007810000 */
[----:B------:R1:W-:Y:S01]  /*1bb90*/  I2F R133, R136 ;  /* 0x0000008800857306 */ /* 0x0003e20000201400 */
[----:B------:R-:W-:Y:S02]  /*1bba0*/  FMNMX.FTZ R141, R111, R140, !PT ;  /* 0x0000008c6f8d7209 */ /* 0x000fe40007810000 */
[----:B------:R-:W-:Y:S02]  /*1bbb0*/  FMNMX.FTZ R135, R113, R138, !PT ;  /* 0x0000008a71877209 */ /* 0x000fe40007810000 */
[----:B------:R-:W-:Y:S02]  /*1bbc0*/  IADD3 R134, R164, 0xf1, RZ ;  /* 0x000000f1a4867810 */ /* 0x000fe40007ffe0ff */
[----:B------:R-:W-:Y:S04]  /*1bbd0*/  FMNMX.FTZ R138, R116, R135, !PT ;  /* 0x00000087748a7209 */ /* 0x000fe80007810000 */
[----:B------:R-:W2:Y:S01]  /*1bbe0*/  I2F R134, R134 ;  /* 0x0000008600867306 */ /* 0x000ea20000201400 */
[----:B-1----:R-:W-:Y:S02]  /*1bbf0*/  FMNMX.FTZ R136, R114, R141, !PT ;  /* 0x0000008d72887209 */ /* 0x002fe40007810000 */
[----:B------:R-:W-:Y:S02]  /*1bc00*/  FMNMX.FTZ R141, R117, R138, !PT ;  /* 0x0000008a758d7209 */ /* 0x000fe40007810000 */
[----:B------:R-:W-:Y:S02]  /*1bc10*/  FMNMX.FTZ R135, R115, R136, !PT ;  /* 0x0000008873877209 */ /* 0x000fe40007810000 */
[----:B------:R-:W-:Y:S02]  /*1bc20*/  FMNMX.FTZ R136, R120, R141, !PT ;  /* 0x0000008d78887209 */ /* 0x000fe40007810000 */
[----:B------:R-:W-:Y:S02]  /*1bc30*/  FMNMX.FTZ R2, R118, R135, !PT ;  /* 0x0000008776027209 */ /* 0x000fe40007810000 */
[----:B------:R-:W-:Y:S01]  /*1bc40*/  FMNMX.FTZ R137, R121, R136, !PT ;  /* 0x0000008879897209 */ /* 0x000fe20007810000 */
        /* <DEDUP_REMOVED lines=11> */
[----:B------:R-:W-:Y:S02]  /*1bd00*/  FMNMX.FTZ R134, R128, R137, !PT ;  /* 0x0000008980867209 */ /* 0x000fe40007810000 */
[----:B------:R-:W-:Y:S02]  /*1bd10*/  FMNMX.FTZ R2, R126, R135, !PT ;  /* 0x000000877e027209 */ /* 0x000fe40007810000 */
[----:B------:R-:W-:Y:S02]  /*1bd20*/  FMNMX.FTZ R132, R129, R134, !PT ;  /* 0x0000008681847209 */ /* 0x000fe40007810000 */
[----:B------:R-:W-:Y:S04]  /*1bd30*/  FMNMX.FTZ R133, R127, R2, !PT ;  /* 0x000000027f857209 */ /* 0x000fe80007810000 */
[----:B------:R-:W-:Y:S02]  /*1bd40*/  FMNMX.FTZ R0, R130, R133, !PT ;  /* 0x0000008582007209 */ /* 0x000fe40007810000 */
[----:B------:R-:W1:Y:S02]  /*1bd50*/  SHFL.BFLY PT, R133, R132, 0x2, 0x1f ;  /* 0x0c401f0084857f89 */ /* 0x000e6400000e0000 */
[----:B------:R-:W-:Y:S06]  /*1bd60*/  FMNMX.FTZ R137, R131, R0, !PT ;  /* 0x0000000083897209 */ /* 0x000fec0007810000 */
        /* <DEDUP_REMOVED lines=74> */
[----:B------:R-:W-:Y:S01]  /*1c210*/  PLOP3.LUT P0, PT, PT, PT, UP0, 0x80, 0x0 ;  /* 0x000000000000781c */ /* 0x000fe20003f0f008 */
        /* <DEDUP_REMOVED lines=53> */
[----:B------:R-:W-:Y:S01]  /*1c570*/  FFMA.FTZ R65, R65, c[0x0][0x23c], -R132 ;  /* 0x00008f0041417a23 */ /* 0x000fe20000010884 */
        /* <DEDUP_REMOVED lines=9> */
[----:B------:R-:W-:Y:S02]  /*1c610*/  FFMA.FTZ R67, R67, c[0x0][0x23c], -R4 ;  /* 0x00008f0043437a23 */ /* 0x000fe40000010804 */
[C---:B------:R-:W-:Y:S03]  /*1c620*/  HMMA.16816.F32.BF16 R228, R144.reuse, R140, R228 ;  /* 0x0000008c90e4723c */ /* 0x040fe600000418e4 */
[----:B------:R-:W-:Y:S01]  /*1c630*/  MUFU.EX2 R27, R27 ;  /* 0x0000001b001b7308 */ /* 0x000fe20000000800 */
[--C-:B------:R-:W-:Y:S02]  /*1c640*/  FFMA.FTZ R84, R84, c[0x0][0x23c], -R132.reuse ;  /* 0x00008f0054547a23 */ /* 0x100fe40000010884 */
[----:B------:R-:W-:Y:S02]  /*1c650*/  FFMA.FTZ R85, R85, c[0x0][0x23c], -R132 ;  /* 0x00008f0055557a23 */ /* 0x000fe40000010884 */
        /* <DEDUP_REMOVED lines=29> */
[----:B------:R-:W-:Y:S01]  /*1c830*/  FFMA.FTZ R94, R94, c[0x0][0x23c], -R4 ;  /* 0x00008f005e5e7a23 */ /* 0x000fe20000010804 */
[----:B--2---:R-:W-:Y:S01]  /*1c840*/  F2FP.BF16.PACK_AB R23, R141, R140 ;  /* 0x0000008c8d17723e */ /* 0x004fe200000010ff */
[--C-:B------:R-:W-:Y:S02]  /*1c850*/  FFMA.FTZ R92, R92, c[0x0][0x23c], -R132.reuse ;  /* 0x00008f005c5c7a23 */ /* 0x100fe40000010884 */
[--C-:B------:R-:W-:Y:S02]  /*1c860*/  FFMA.FTZ R93, R93, c[0x0][0x23c], -R132.reuse ;  /* 0x00008f005d5d7a23 */ /* 0x100fe40000010884 */
[--C-:B------:R-:W-:Y:S01]  /*1c870*/  FFMA.FTZ R96, R96, c[0x0][0x23c], -R132.reuse ;  /* 0x00008f0060607a23 */ /* 0x100fe20000010884 */
[----:B------:R-:W2:Y:S01]  /*1c880*/  MUFU.EX2 R144, R144 ;  /* 0x0000009000907308 */ /* 0x000ea20000000800 */
[C---:B---3--:R-:W-:Y:S05]  /*1c890*/  HMMA.16816.F32.BF16 R228, R20.reuse, R12, R228 ;  /* 0x0000000c14e4723c */ /* 0x048fea00000418e4 */
[----:B------:R-:W-:Y:S02]  /*1c8a0*/  FFMA.FTZ R97, R97, c[0x0][0x23c], -R132 ;  /* 0x00008f0061617a23 */ /* 0x000fe40000010884 */
[----:B------:R-:W-:Y:S01]  /*1c8b0*/  FFMA.FTZ R99, R99, c[0x0][0x23c], -R4 ;  /* 0x00008f0063637a23 */ /* 0x000fe20000010804 */
        /* <DEDUP_REMOVED lines=12> */
[----:B------:R-:W1:Y:S01]  /*1c980*/  MUFU.EX2 R33, R33 ;  /* 0x0000002100217308 */ /* 0x000e620000000800 */
[----:B------:R-:W-:Y:S01]  /*1c990*/  FFMA.FTZ R117, R117, c[0x0][0x23c], -R132 ;  /* 0x00008f0075757a23 */ /* 0x000fe20000010884 */
[----:B------:R-:W-:Y:S01]  /*1c9a0*/  F2FP.BF16.PACK_AB R20, R153, R152 ;  /* 0x000000989914723e */ /* 0x000fe200000010ff */
[----:B------:R-:W-:Y:S01]  /*1c9b0*/  FFMA.FTZ R0, R209, R136, R0 ;  /* 0x00000088d1007223 */ /* 0x000fe20000010000 */
[----:B------:R-:W-:Y:S03]  /*1c9c0*/  F2FP.BF16.PACK_AB R22, R25, R24 ;  /* 0x000000181916723e */ /* 0x000fe600000010ff */
[----:B----4-:R-:W-:Y:S01]  /*1c9d0*/  F2FP.BF16.PACK_AB R21, R142, R143 ;  /* 0x0000008f8e15723e */ /* 0x010fe200000010ff */
[----:B------:R-:W-:Y:S01]  /*1c9e0*/  FFMA.FTZ R2, R211, R137, R2 ;  /* 0x00000089d3027223 */ /* 0x000fe20000010002 */
[----:B--2---:R-:W-:Y:S01]  /*1c9f0*/  F2FP.BF16.PACK_AB R23, R27, R144 ;  /* 0x000000901b17723e */ /* 0x004fe200000010ff */
[----:B------:R-:W-:Y:S01]  /*1ca00*/  MUFU.EX2 R30, R30 ;  /* 0x0000001e001e7308 */ /* 0x000fe20000000800 */
[----:B------:R-:W-:Y:S02]  /*1ca10*/  FADD.FTZ R0, R5, R0 ;  /* 0x0000000005007221 */ /* 0x000fe40000010000 */
[----:B------:R-:W-:Y:S02]  /*1ca20*/  FADD.FTZ R157, R157, R2 ;  /* 0x000000029d9d7221 */ /* 0x000fe40000010000 */
[----:B------:R-:W-:Y:S01]  /*1ca30*/  FADD.FTZ R5, R135, R0 ;  /* 0x0000000087057221 */ /* 0x000fe20000010000 */
[C---:B------:R-:W-:Y:S03]  /*1ca40*/  HMMA.16816.F32.BF16 R228, R20.reuse, R8, R228 ;  /* 0x0000000814e4723c */ /* 0x040fe600000418e4 */
[----:B------:R-:W-:Y:S01]  /*1ca50*/  FADD.FTZ R2, R154, R157 ;  /* 0x0000009d9a027221 */ /* 0x000fe20000010000 */
[----:B------:R-:W2:Y:S01]  /*1ca60*/  MUFU.EX2 R31, R31 ;  /* 0x0000001f001f7308 */ /* 0x000ea20000000800 */
[----:B------:R-:W-:Y:S02]  /*1ca70*/  FADD.FTZ R5, R138, R5 ;  /* 0x000000058a057221 */ /* 0x000fe40000010000 */
[----:B------:R-:W-:Y:S01]  /*1ca80*/  FADD.FTZ R2, R155, R2 ;  /* 0x000000029b027221 */ /* 0x000fe20000010000 */
[C---:B------:R-:W-:Y:S01]  /*1ca90*/  HMMA.16816.F32.BF16 R224, R20.reuse, R10, R224 ;  /* 0x0000000a14e0723c */ /* 0x040fe200000418e0 */
[----:B------:R-:W4:Y:S03]  /*1caa0*/  LDSM.16.MT88.4 R8, [R234+0x5c00] ;  /* 0x005c0000ea08783b */ /* 0x000f260000004200 */
[----:B------:R-:W-:Y:S02]  /*1cab0*/  FADD.FTZ R121, R121, R2 ;  /* 0x0000000279797221 */ /* 0x000fe40000010000 */
[----:B------:R-:W-:Y:S01]  /*1cac0*/  MUFU.EX2 R145, R145 ;  /* 0x0000009100917308 */ /* 0x000fe20000000800 */
[----:B------:R-:W-:Y:S01]  /*1cad0*/  FADD.FTZ R148, R148, R5 ;  /* 0x0000000594947221 */ /* 0x000fe20000010000 */
[C---:B-----5:R-:W-:Y:S04]  /*1cae0*/  HMMA.16816.F32.BF16 R220, R20.reuse, R12, R220 ;  /* 0x0000000c14dc723c */ /* 0x060fe800000418dc */
[----:B------:R-:W-:Y:S02]  /*1caf0*/  FFMA.FTZ R5, R95, c[0x0][0x23c], -R4 ;  /* 0x00008f005f057a23 */ /* 0x000fe40000010804 */
        /* <DEDUP_REMOVED lines=19> */
[--C-:B------:R-:W-:Y:S02]  /*1cc30*/  FFMA.FTZ R26, R124, c[0x0][0x23c], -R132.reuse ;  /* 0x00008f007c1a7a23 */ /* 0x100fe40000010884 */
        /* <DEDUP_REMOVED lines=23> */
[--C-:B------:R-:W-:Y:S02]  /*1cdb0*/  FFMA.FTZ R59, R128, c[0x0][0x23c], -R132.reuse ;  /* 0x00008f00803b7a23 */ /* 0x100fe40000010884 */
[----:B------:R-:W-:Y:S01]  /*1cdc0*/  FFMA.FTZ R132, R129, c[0x0][0x23c], -R132 ;  /* 0x00008f0081847a23 */ /* 0x000fe20000010884 */
[----:B------:R-:W-:Y:S01]  /*1cdd0*/  MUFU.EX2 R42, R42 ;  /* 0x0000002a002a7308 */ /* 0x000fe20000000800 */
[--C-:B------:R-:W-:Y:S09]  /*1cde0*/  FFMA.FTZ R130, R130, c[0x0][0x23c], -R4.reuse ;  /* 0x00008f0082827a23 */ /* 0x100ff20000010804 */
        /* <DEDUP_REMOVED lines=110> */
[----:B------:R4:W-:Y:S10]  /*1d4d0*/  MUFU.EX2 R2, R94 ;  /* 0x0000005e00027308 */ /* 0x0009f40000000800 */
[----:B------:R-:W-:Y:S01]  /*1d4e0*/  MUFU.EX2 R92, R92 ;  /* 0x0000005c005c7308 */ /* 0x000fe20000000800 */
[----:B-1----:R-:W-:Y:S09]  /*1d4f0*/  F2FP.BF16.PACK_AB R11, R91, R90 ;  /* 0x0000005a5b0b723e */ /* 0x002ff200000010ff */
[----:B------:R-:W1:Y:S01]  /*1d500*/  MUFU.EX2 R93, R93 ;  /* 0x0000005d005d7308 */ /* 0x000e620000000800 */
[C---:B--2---:R-:W-:Y:S05]  /*1d510*/  HMMA.16816.F32.BF16 R228, R8.reuse, R20, R228 ;  /* 0x0000001408e4723c */ /* 0x044fea00000418e4 */
[----:B----4-:R-:W-:Y:S02]  /*1d520*/  FFMA.FTZ R94, R98, c[0x0][0x23c], -R4 ;  /* 0x00008f00625e7a23 */ /* 0x010fe40000010804 */
[----:B------:R-:W-:Y:S01]  /*1d530*/  FADD.FTZ R21, R25, R24 ;  /* 0x0000001819157221 */ /* 0x000fe20000010000 */
[C---:B-----5:R-:W-:Y:S01]  /*1d540*/  HMMA.16816.F32.BF16 R220, R8.reuse, R16, R220 ;  /* 0x0000001008dc723c */ /* 0x060fe200000418dc */
[----:B------:R-:W-:Y:S03]  /*1d550*/  MUFU.EX2 R96, R96 ;  /* 0x0000006000607308 */ /* 0x000fe60000000800 */
[----:B------:R-:W-:Y:S02]  /*1d560*/  FADD.FTZ R28, R28, R21 ;  /* 0x000000151c1c7221 */ /* 0x000fe40000010000 */
[----:B------:R-:W-:Y:S02]  /*1d570*/  FFMA.FTZ R24, R102, c[0x0][0x23c], -R4 ;  /* 0x00008f0066187a23 */ /* 0x000fe40000010804 */
[C---:B------:R-:W-:Y:S01]  /*1d580*/  HMMA.16816.F32.BF16 R224, R8.reuse, R22, R224 ;  /* 0x0000001608e0723c */ /* 0x040fe200000418e0 */
[----:B------:R-:W2:Y:S02]  /*1d590*/  LDSM.16.MT88.4 R20, [R234+0x7c00] ;  /* 0x007c0000ea14783b */ /* 0x000ea40000004200 */
[----:B------:R-:W4:Y:S01]  /*1d5a0*/  MUFU.EX2 R97, R97 ;  /* 0x0000006100617308 */ /* 0x000f220000000800 */
        /* <DEDUP_REMOVED lines=8> */
[----:B-1----:R-:W-:Y:S01]  /*1d630*/  F2FP.BF16.PACK_AB R8, R93, R92 ;  /* 0x0000005c5d08723e */ /* 0x002fe200000010ff */
[----:B------:R-:W-:Y:S04]  /*1d640*/  FADD.FTZ R29, R29, R28 ;  /* 0x0000001c1d1d7221 */ /* 0x000fe80000010000 */
[----:B------:R-:W-:Y:S02]  /*1d650*/  FADD.FTZ R32, R32, R29 ;  /* 0x0000001d20207221 */ /* 0x000fe40000010000 */
[----:B------:R-:W-:Y:S01]  /*1d660*/  MUFU.EX2 R94, R94 ;  /* 0x0000005e005e7308 */ /* 0x000fe20000000800 */
[----:B------:R-:W-:Y:S02]  /*1d670*/  FFMA.FTZ R28, R106, c[0x0][0x23c], -R4 ;  /* 0x00008f006a1c7a23 */ /* 0x000fe40000010804 */
[----:B------:R-:W-:Y:S01]  /*1d680*/  FADD.FTZ R33, R33, R32 ;  /* 0x0000002021217221 */ /* 0x000fe20000010000 */
[----:B----4-:R-:W-:Y:S01]  /*1d690*/  F2FP.BF16.PACK_AB R10, R97, R96 ;  /* 0x00000060610a723e */ /* 0x010fe200000010ff */
        /* <DEDUP_REMOVED lines=180> */
.L_x_2706:
[----:B------:R-:W1:Y:S01]  /*1e1e0*/  SHFL.BFLY PT, R0, R211, 0x2, 0x1f ;  /* 0x0c401f00d3007f89 */ /* 0x000e6200000e0000 */
[----:B------:R-:W-:Y:S01]  /*1e1f0*/  IMAD.MOV.U32 R5, RZ, RZ, 0x3f800000 ;  /* 0x3f800000ff057424 */ /* 0x000fe200078e00ff */
[----:B------:R-:W2:Y:S01]  /*1e200*/  S2UR UR10, SR_CTAID.Z ;  /* 0x00000000000a79c3 */ /* 0x000ea20000002700 */
[----:B------:R-:W-:Y:S01]  /*1e210*/  IMAD.MOV.U32 R4, RZ, RZ, 0x3f800000 ;  /* 0x3f800000ff047424 */ /* 0x000fe200078e00ff */
[----:B------:R-:W3:Y:S01]  /*1e220*/  SHFL.BFLY PT, R6, R209, 0x2, 0x1f ;  /* 0x0c401f00d1067f89 */ /* 0x000ee200000e0000 */
[----:B------:R-:W-:Y:S01]  /*1e230*/  UIADD3 UR9, -UR13, URZ, URZ ;  /* 0x0000003f0d097290 */ /* 0x000fe2000fffe13f */
[----:B------:R-:W-:Y:S01]  /*1e240*/  BSSY B0, `(.L_x_2711) ;  /* 0x0000092000007945 */ /* 0x000fe20003800000 */
[----:B------:R-:W-:Y:S01]  /*1e250*/  ULDC UR6, c[0x0][0x1c0] ;  /* 0x0000700000067ab9 */ /* 0x000fe20000000800 */
[----:B------:R-:W-:Y:S06]  /*1e260*/  BAR.SYNC.DEFER_BLOCKING 0x0 ;  /* 0x0000000000007b1d */ /* 0x000fec0000010000 */
[----:B------:R-:W4:Y:S01]  /*1e270*/  S2UR UR7, SR_CTAID.Y ;  /* 0x00000000000779c3 */ /* 0x000f220000002600 */
[----:B------:R-:W-:-:S07]  /*1e280*/  ULDC.64 UR4, c[0x0][0x210] ;  /* 0x0000840000047ab9 */ /* 0x000fce0000000a00 */
[----:B------:R-:W5:Y:S01]  /*1e290*/  S2UR UR8, SR_CTAID.X ;  /* 0x00000000000879c3 */ /* 0x000f620000002500 */
[----:B-1----:R-:W-:Y:S02]  /*1e2a0*/  FADD.FTZ R9, R0, R211 ;  /* 0x000000d300097221 */ /* 0x002fe40000010000 */
[----:B------:R-:W1:Y:S01]  /*1e2b0*/  S2R R0, SR_TID.X ;  /* 0x0000000000007919 */ /* 0x000e620000002100 */
[----:B--2---:R-:W-:Y:S01]  /*1e2c0*/  UIMAD UR9, UR9, UR6, UR10 ;  /* 0x00000006090972a4 */ /* 0x004fe2000f8e020a */
[----:B---3--:R-:W-:Y:S02]  /*1e2d0*/  FADD.FTZ R6, R6, R209 ;  /* 0x000000d106067221 */ /* 0x008fe40000010000 */
[----:B------:R-:W2:Y:S01]  /*1e2e0*/  SHFL.BFLY PT, R2, R9, 0x1, 0x1f ;  /* 0x0c201f0009027f89 */ /* 0x000ea200000e0000 */
[----:B------:R-:W-:-:S03]  /*1e2f0*/  ULDC.64 UR10, c[0x0][0x118] ;  /* 0x00004600000a7ab9 */ /* 0x000fc60000000a00 */
[----:B------:R-:W3:Y:S01]  /*1e300*/  SHFL.BFLY PT, R3, R6, 0x1, 0x1f ;  /* 0x0c201f0006037f89 */ /* 0x000ee200000e0000 */
[----:B----4-:R-:W-:-:S04]  /*1e310*/  UIMAD UR4, UR7, UR4, UR13 ;  /* 0x00000004070472a4 */ /* 0x010fc8000f8e020d */
[----:B------:R-:W-:Y:S02]  /*1e320*/  UIMAD UR4, UR4, UR6, UR9 ;  /* 0x00000006040472a4 */ /* 0x000fe4000f8e0209 */
[----:B-----5:R-:W-:Y:S01]  /*1e330*/  USHF.L.U32 UR7, UR8, 0x6, URZ ;  /* 0x0000000608077899 */ /* 0x020fe2000800063f */
[----:B-1----:R-:W-:-:S03]  /*1e340*/  SHF.R.S32.HI R7, RZ, 0x1f, R0 ;  /* 0x0000001fff077819 */ /* 0x002fc60000011400 */
[----:B------:R-:W-:Y:S01]  /*1e350*/  UIMAD UR7, UR4, UR5, UR7 ;  /* 0x00000005040772a4 */ /* 0x000fe2000f8e0207 */
[----:B--2---:R-:W-:Y:S01]  /*1e360*/  FADD.FTZ R2, R9, R2 ;  /* 0x0000000209027221 */ /* 0x004fe20000010000 */
[CC--:B------:R-:W-:Y:S02]  /*1e370*/  LEA.HI R8, R7.reuse, R0.reuse, RZ, 0x2 ;  /* 0x0000000007087211 */ /* 0x0c0fe400078f10ff */
[----:B------:R-:W-:Y:S01]  /*1e380*/  LEA.HI R9, R7, R0, RZ, 0x3 ;  /* 0x0000000007097211 */ /* 0x000fe200078f18ff */
[----:B---3--:R-:W-:Y:S01]  /*1e390*/  FADD.FTZ R3, R6, R3 ;  /* 0x0000000306037221 */ /* 0x008fe20000010000 */
[----:B------:R-:W-:Y:S02]  /*1e3a0*/  SHF.R.S32.HI R10, RZ, 0x2, R8 ;  /* 0x00000002ff0a7819 */ /* 0x000fe40000011408 */
[----:B------:R-:W-:Y:S02]  /*1e3b0*/  SHF.R.S32.HI R6, RZ, 0x3, R9 ;  /* 0x00000003ff067819 */ /* 0x000fe40000011409 */
[----:B------:R-:W-:-:S02]  /*1e3c0*/  LOP3.LUT R13, R9, 0xfffffff8, RZ, 0xc0, !PT ;  /* 0xfffffff8090d7812 */ /* 0x000fc400078ec0ff */
[----:B------:R-:W-:Y:S02]  /*1e3d0*/  SHF.R.S32.HI R15, RZ, 0x1f, R10 ;  /* 0x0000001fff0f7819 */ /* 0x000fe4000001140a */
[----:B------:R-:W-:Y:S02]  /*1e3e0*/  LEA.HI R14, R7, R0, RZ, 0x6 ;  /* 0x00000000070e7211 */ /* 0x000fe400078f30ff */
[----:B------:R-:W-:Y:S01]  /*1e3f0*/  LEA.HI R11, R9, R6, RZ, 0x1 ;  /* 0x00000006090b7211 */ /* 0x000fe200078f08ff */
[----:B------:R-:W-:Y:S01]  /*1e400*/  IMAD.IADD R9, R0, 0x1, -R13 ;  /* 0x0000000100097824 */ /* 0x000fe200078e0a0d */
[----:B------:R-:W-:Y:S01]  /*1e410*/  FSETP.NE.FTZ.AND P1, PT, R3, RZ, PT ;  /* 0x000000ff0300720b */ /* 0x000fe20003f35000 */
[----:B------:R-:W-:Y:S01]  /*1e420*/  IMAD.SHL.U32 R14, R14, 0x4, RZ ;  /* 0x000000040e0e7824 */ /* 0x000fe200078e00ff */
[----:B------:R-:W-:Y:S02]  /*1e430*/  LEA.HI R15, R15, R10, RZ, 0x3 ;  /* 0x0000000a0f0f7211 */ /* 0x000fe400078f18ff */
[----:B------:R-:W-:-:S02]  /*1e440*/  LOP3.LUT R11, R11, 0xfffffffe, RZ, 0xc0, !PT ;  /* 0xfffffffe0b0b7812 */ /* 0x000fc400078ec0ff */
[----:B------:R-:W-:Y:S02]  /*1e450*/  LEA.HI R13, R9, R9, RZ, 0x1 ;  /* 0x00000009090d7211 */ /* 0x000fe400078f08ff */
[----:B------:R-:W-:Y:S01]  /*1e460*/  LOP3.LUT R15, R15, 0xfffffff8, RZ, 0xc0, !PT ;  /* 0xfffffff80f0f7812 */ /* 0x000fe200078ec0ff */
[----:B------:R-:W-:Y:S01]  /*1e470*/  IMAD.IADD R11, R6, 0x1, -R11 ;  /* 0x00000001060b7824 */ /* 0x000fe200078e0a0b */
[----:B------:R-:W-:Y:S02]  /*1e480*/  LOP3.LUT R14, R14, 0x3fffff00, RZ, 0xc0, !PT ;  /* 0x3fffff000e0e7812 */ /* 0x000fe400078ec0ff */
[----:B------:R-:W-:Y:S01]  /*1e490*/  LOP3.LUT R12, R13, 0xfffffffe, RZ, 0xc0, !PT ;  /* 0xfffffffe0d0c7812 */ /* 0x000fe200078ec0ff */
[----:B------:R-:W-:Y:S01]  /*1e4a0*/  IMAD.IADD R15, R10, 0x1, -R15 ;  /* 0x000000010a0f7824 */ /* 0x000fe200078e0a0f */
[----:B------:R-:W1:Y:S01]  /*1e4b0*/  @P1 MUFU.RCP R5, R3 ;  /* 0x0000000300051308 */ /* 0x000e620000001000 */
[----:B------:R-:W-:Y:S01]  /*1e4c0*/  IMAD R11, R11, 0x20, R14 ;  /* 0x000000200b0b7824 */ /* 0x000fe200078e020e */
[----:B------:R-:W-:Y:S01]  /*1e4d0*/  LEA.HI R14, R7, R0, RZ, 0x4 ;  /* 0x00000000070e7211 */ /* 0x000fe200078f20ff */
[----:B------:R-:W-:Y:S01]  /*1e4e0*/  IMAD.IADD R12, R9, 0x1, -R12 ;  /* 0x00000001090c7824 */ /* 0x000fe200078e0a0c */
[----:B------:R-:W-:-:S02]  /*1e4f0*/  LEA.HI R16, R15, R15, RZ, 0x1 ;  /* 0x0000000f0f107211 */ /* 0x000fc400078f08ff */
[----:B------:R-:W-:Y:S01]  /*1e500*/  FSETP.NE.FTZ.AND P0, PT, R2, RZ, PT ;  /* 0x000000ff0200720b */ /* 0x000fe20003f15000 */
[----:B------:R-:W-:Y:S01]  /*1e510*/  IMAD R10, R12, 0x4, R11 ;  /* 0x000000040c0a7824 */ /* 0x000fe200078e020b */
[----:B------:R-:W-:Y:S01]  /*1e520*/  SHF.R.S32.HI R12, RZ, 0x4, R14 ;  /* 0x00000004ff0c7819 */ /* 0x000fe2000001140e */
[----:B------:R-:W-:Y:S01]  /*1e530*/  @P1 MUFU.LG2 R3, R3 ;  /* 0x0000000300031308 */ /* 0x000fe20000000c00 */
[----:B------:R-:W-:Y:S02]  /*1e540*/  LEA.HI R7, R7, R0, RZ, 0x5 ;  /* 0x0000000007077211 */ /* 0x000fe400078f28ff */
[----:B------:R-:W-:Y:S01]  /*1e550*/  LOP3.LUT R11, R8, 0xfffffffc, RZ, 0xc0, !PT ;  /* 0xfffffffc080b7812 */ /* 0x000fe200078ec0ff */
[----:B------:R-:W-:Y:S01]  /*1e560*/  IMAD.SHL.U32 R12, R12, 0x40, RZ ;  /* 0x000000400c0c7824 */ /* 0x000fe200078e00ff */
[----:B------:R-:W-:Y:S02]  /*1e570*/  SHF.R.S32.HI R14, RZ, 0x1, R16 ;  /* 0x00000001ff0e7819 */ /* 0x000fe40000011410 */
[----:B------:R-:W-:Y:S01]  /*1e580*/  SHF.R.S32.HI R8, RZ, 0x5, R7 ;  /* 0x00000005ff087819 */ /* 0x000fe20000011407 */
[----:B-1----:R-:W-:Y:S01]  /*1e590*/  FMUL.FTZ R228, R5, R228 ;  /* 0x000000e405e47220 */ /* 0x002fe20000410000 */
[----:B------:R-:W-:Y:S01]  /*1e5a0*/  IADD3 R11, -R11, R0, RZ ;  /* 0x000000000b0b7210 */ /* 0x000fe20007ffe1ff */
[----:B------:R-:W-:Y:S01]  /*1e5b0*/  IMAD.SHL.U32 R17, R14, 0x40, RZ ;  /* 0x000000400e117824 */ /* 0x000fe200078e00ff */
[----:B------:R-:W-:Y:S01]  /*1e5c0*/  LOP3.LUT R16, R16, 0x1fffffe, RZ, 0xc0, !PT ;  /* 0x01fffffe10107812 */ /* 0x000fe200078ec0ff */
[----:B------:R-:W1:Y:S01]  /*1e5d0*/  @P0 MUFU.RCP R4, R2 ;  /* 0x0000000200040308 */ /* 0x000e620000001000 */
[----:B------:R-:W-:Y:S01]  /*1e5e0*/  SHF.R.S32.HI R13, RZ, 0x1, R13 ;  /* 0x00000001ff0d7819 */ /* 0x000fe2000001140d */
[----:B------:R-:W-:Y:S01]  /*1e5f0*/  IMAD R11, R8, 0x100, R11 ;  /* 0x00000100080b7824 */ /* 0x000fe200078e020b */
[----:B------:R-:W-:Y:S01]  /*1e600*/  LOP3.LUT R17, R17, 0xc0, RZ, 0xc0, !PT ;  /* 0x000000c011117812 */ /* 0x000fe200078ec0ff */
[----:B------:R-:W-:Y:S01]  /*1e610*/  IMAD.IADD R16, R15, 0x1, -R16 ;  /* 0x000000010f107824 */ /* 0x000fe200078e0a10 */
[----:B------:R-:W-:Y:S01]  /*1e620*/  LOP3.LUT R12, R12, 0xc0, RZ, 0xc0, !PT ;  /* 0x000000c00c0c7812 */ /* 0x000fe200078ec0ff */
[C---:B------:R-:W-:Y:S01]  /*1e630*/  FMUL.FTZ R229, R5.reuse, R229 ;  /* 0x000000e505e57220 */ /* 0x040fe20000410000 */
[C---:B------:R-:W-:Y:S01]  /*1e640*/  LOP3.LUT P2, RZ, R14.reuse, 0x2, RZ, 0xc0, !PT ;  /* 0x000000020eff7812 */ /* 0x040fe2000784c0ff */
[C---:B------:R-:W-:Y:S01]  /*1e650*/  FMUL.FTZ R224, R5.reuse, R224 ;  /* 0x000000e005e07220 */ /* 0x040fe20000410000 */
[----:B------:R-:W-:Y:S01]  /*1e660*/  LOP3.LUT R15, R14, 0x1, RZ, 0xc0, !PT ;  /* 0x000000010e0f7812 */ /* 0x000fe200078ec0ff */
[----:B------:R-:W-:Y:S01]  /*1e670*/  FMUL.FTZ R225, R5, R225 ;  /* 0x000000e105e17220 */ /* 0x000fe20000410000 */
[----:B------:R-:W-:Y:S01]  /*1e680*/  LOP3.LUT R7, R7, 0xffffffe0, RZ, 0xc0, !PT ;  /* 0xffffffe007077812 */ /* 0x000fe200078ec0ff */
[----:B------:R-:W-:Y:S01]  /*1e690*/  FMUL.FTZ R220, R5, R220 ;  /* 0x000000dc05dc7220 */ /* 0x000fe20000410000 */
[----:B------:R-:W-:Y:S01]  /*1e6a0*/  ISETP.NE.U32.AND P3, PT, R15, 0x1, PT ;  /* 0x000000010f00780c */ /* 0x000fe20003f65070 */
[C---:B------:R-:W-:Y:S01]  /*1e6b0*/  FMUL.FTZ R221, R5.reuse, R221 ;  /* 0x000000dd05dd7220 */ /* 0x040fe20000410000 */
[----:B------:R-:W2:Y:S01]  /*1e6c0*/  @P0 MUFU.LG2 R2, R2 ;  /* 0x0000000200020308 */ /* 0x000ea20000000c00 */
[C---:B------:R-:W-:Y:S01]  /*1e6d0*/  FMUL.FTZ R216, R5.reuse, R216 ;  /* 0x000000d805d87220 */ /* 0x040fe20000410000 */
[----:B------:R-:W-:Y:S01]  /*1e6e0*/  IADD3 R7, R0, -R7, RZ ;  /* 0x8000000700077210 */ /* 0x000fe20007ffe0ff */
[----:B------:R-:W-:-:S02]  /*1e6f0*/  FMUL.FTZ R217, R5, R217 ;  /* 0x000000d905d97220 */ /* 0x000fc40000410000 */
[----:B------:R-:W-:Y:S01]  /*1e700*/  IMAD.SHL.U32 R13, R13, 0x8, RZ ;  /* 0x000000080d0d7824 */ /* 0x000fe200078e00ff */
[----:B------:R-:W3:Y:S01]  /*1e710*/  S2R R5, SR_TID.X ;  /* 0x0000000000057919 */ /* 0x000ee20000002100 */
[----:B------:R-:W-:Y:S01]  /*1e720*/  IMAD R11, R16, 0x10, R11 ;  /* 0x00000010100b7824 */ /* 0x000fe200078e020b */
[----:B------:R-:W-:Y:S01]  /*1e730*/  LEA.HI R16, R17, R17, RZ, 0x1d ;  /* 0x0000001111107211 */ /* 0x000fe200078fe8ff */
[----:B-1----:R-:W-:Y:S01]  /*1e740*/  FMUL.FTZ R231, R4, R231 ;  /* 0x000000e704e77220 */ /* 0x002fe20000410000 */
[----:B------:R-:W-:Y:S01]  /*1e750*/  LOP3.LUT R13, R12, 0x18, R13, 0xf8, !PT ;  /* 0x000000180c0d7812 */ /* 0x000fe200078ef80d */
[C---:B------:R-:W-:Y:S01]  /*1e760*/  FMUL.FTZ R230, R4.reuse, R230 ;  /* 0x000000e604e67220 */ /* 0x040fe20000410000 */
[----:B------:R-:W-:Y:S01]  /*1e770*/  SHF.R.U32.HI R12, RZ, 0x3, R12 ;  /* 0x00000003ff0c7819 */ /* 0x000fe2000001160c */
[C---:B------:R-:W-:Y:S01]  /*1e780*/  FMUL.FTZ R227, R4.reuse, R227 ;  /* 0x000000e304e37220 */ /* 0x040fe20000410000 */
[----:B------:R-:W-:Y:S01]  /*1e790*/  LEA R11, R11, R16, 0x1 ;  /* 0x000000100b0b7211 */ /* 0x000fe200078e08ff */
[----:B------:R-:W-:Y:S01]  /*1e7a0*/  FMUL.FTZ R226, R4, R226 ;  /* 0x000000e204e27220 */ /* 0x000fe20000410000 */
[----:B------:R-:W-:Y:S01]  /*1e7b0*/  LOP3.LUT R13, R13, R12, RZ, 0x3c, !PT ;  /* 0x0000000c0d0d7212 */ /* 0x000fe200078e3cff */
[----:B------:R-:W-:-:S02]  /*1e7c0*/  IMAD.MOV.U32 R12, RZ, RZ, -0x20 ;  /* 0xffffffe0ff0c7424 */ /* 0x000fc400078e00ff */
[----:B------:R-:W-:Y:S01]  /*1e7d0*/  IMAD.SHL.U32 R14, R11, 0x4, RZ ;  /* 0x000000040b0e7824 */ /* 0x000fe200078e00ff */
[----:B------:R-:W-:Y:S01]  /*1e7e0*/  STS.64 [R11.X4], R228 ;  /* 0x000000e40b007388 */ /* 0x000fe20000004a00 */
[----:B------:R-:W-:Y:S01]  /*1e7f0*/  FMUL.FTZ R223, R4, R223 ;  /* 0x000000df04df7220 */ /* 0x000fe20000410000 */
[----:B------:R-:W-:Y:S01]  /*1e800*/  SEL R15, R12, 0x20, !P3 ;  /* 0x000000200c0f7807 */ /* 0x000fe20005800000 */
[C---:B------:R-:W-:Y:S01]  /*1e810*/  FMUL.FTZ R222, R4.reuse, R222 ;  /* 0x000000de04de7220 */ /* 0x040fe20000410000 */
[----:B------:R1:W-:Y:S01]  /*1e820*/  STS.64 [R11.X4+0x400], R230 ;  /* 0x000400e60b007388 */ /* 0x0003e20000004a00 */
[C---:B------:R-:W-:Y:S02]  /*1e830*/  FMUL.FTZ R219, R4.reuse, R219 ;  /* 0x000000db04db7220 */ /* 0x040fe40000410000 */
[----:B------:R-:W-:Y:S02]  /*1e840*/  FMUL.FTZ R218, R4, R218 ;  /* 0x000000da04da7220 */ /* 0x000fe40000410000 */
[----:B------:R-:W-:Y:S01]  /*1e850*/  IMAD.IADD R4, R10, 0x1, R13 ;  /* 0x000000010a047824 */ /* 0x000fe200078e020d */
[C---:B------:R-:W-:Y:S01]  /*1e860*/  IADD3 R10, R14.reuse, 0x40, RZ ;  /* 0x000000400e0a7810 */ /* 0x040fe20007ffe0ff */
[C---:B------:R-:W-:Y:S01]  /*1e870*/  IMAD.IADD R12, R14.reuse, 0x1, R15 ;  /* 0x000000010e0c7824 */ /* 0x040fe200078e020f */
[----:B------:R-:W-:Y:S01]  /*1e880*/  @P2 IADD3 R10, R14, -0x40, RZ ;  /* 0xffffffc00e0a2810 */ /* 0x000fe20007ffe0ff */
[----:B------:R-:W-:Y:S01]  /*1e890*/  @P1 FMUL.FTZ R3, R3, 0.69314718246459960938 ;  /* 0x3f31721803031820 */ /* 0x000fe20000410000 */
[----:B---3--:R-:W-:Y:S01]  /*1e8a0*/  SHF.R.S32.HI R28, RZ, 0x1f, R5 ;  /* 0x0000001fff1c7819 */ /* 0x008fe20000011405 */
[----:B--2---:R-:W-:Y:S01]  /*1e8b0*/  @P0 FMUL.FTZ R2, R2, 0.69314718246459960938 ;  /* 0x3f31721802020820 */ /* 0x004fe20000410000 */
[----:B------:R-:W-:Y:S01]  /*1e8c0*/  STS.64 [R12], R224 ;  /* 0x000000e00c007388 */ /* 0x000fe20000000a00 */
[----:B------:R-:W-:Y:S01]  /*1e8d0*/  IMAD.IADD R29, R15, 0x1, R10 ;  /* 0x000000010f1d7824 */ /* 0x000fe200078e020a */
[----:B------:R-:W-:Y:S01]  /*1e8e0*/  LOP3.LUT P2, RZ, R7, 0x3, RZ, 0xc0, !PT ;  /* 0x0000000307ff7812 */ /* 0x000fe2000784c0ff */
[----:B------:R-:W-:Y:S01]  /*1e8f0*/  IMAD.MOV.U32 R0, RZ, RZ, -0x800000 ;  /* 0xff800000ff007424 */ /* 0x000fe200078e00ff */
[----:B------:R-:W-:Y:S01]  /*1e900*/  STS.64 [R12+0x400], R226 ;  /* 0x000400e20c007388 */ /* 0x000fe20000000a00 */
[----:B------:R-:W-:-:S03]  /*1e910*/  @P1 FFMA.FTZ R0, R134, c[0x0][0x238], R3 ;  /* 0x00008e0086001a23 */ /* 0x000fc60000010003 */
[----:B------:R-:W-:Y:S04]  /*1e920*/  STS.64 [R10], R220 ;  /* 0x000000dc0a007388 */ /* 0x000fe80000000a00 */
[----:B------:R2:W-:Y:S01]  /*1e930*/  STS.64 [R10+0x400], R222 ;  /* 0x000400de0a007388 */ /* 0x0005e20000000a00 */
[----:B-1----:R-:W-:-:S03]  /*1e940*/  SHF.R.S32.HI R11, RZ, 0x1f, R8 ;  /* 0x0000001fff0b7819 */ /* 0x002fc60000011408 */
[----:B------:R-:W-:Y:S01]  /*1e950*/  STS.64 [R29], R216 ;  /* 0x000000d81d007388 */ /* 0x000fe20000000a00 */
[----:B------:R-:W-:-:S03]  /*1e960*/  LEA.HI R11, R11, R8, RZ, 0x2 ;  /* 0x000000080b0b7211 */ /* 0x000fc600078f10ff */
[----:B------:R-:W-:Y:S01]  /*1e970*/  STS.64 [R29+0x400], R218 ;  /* 0x000400da1d007388 */ /* 0x000fe20000000a00 */
[----:B------:R-:W-:-:S03]  /*1e980*/  LOP3.LUT R11, R11, 0xffffffc, RZ, 0xc0, !PT ;  /* 0x0ffffffc0b0b7812 */ /* 0x000fc600078ec0ff */
[----:B------:R-:W-:Y:S02]  /*1e990*/  BAR.SYNC.DEFER_BLOCKING 0x0 ;  /* 0x0000000000007b1d */ /* 0x000fe40000010000 */
[----:B------:R-:W-:Y:S01]  /*1e9a0*/  IMAD.IADD R11, R8, 0x1, -R11 ;  /* 0x00000001080b7824 */ /* 0x000fe200078e0a0b */
[----:B--2---:R-:W-:-:S04]  /*1e9b0*/  LEA.HI R10, R28, R5, RZ, 0x5 ;  /* 0x000000051c0a7211 */ /* 0x004fc800078f28ff */
[----:B------:R-:W-:-:S05]  /*1e9c0*/  LOP3.LUT R10, R10, 0xffffffe0, RZ, 0xc0, !PT ;  /* 0xffffffe00a0a7812 */ /* 0x000fca00078ec0ff */
[----:B------:R-:W-:Y:S01]  /*1e9d0*/  IMAD.IADD R10, R5, 0x1, -R10 ;  /* 0x00000001050a7824 */ /* 0x000fe200078e0a0a */
[----:B------:R-:W1:Y:S04]  /*1e9e0*/  LDS.128 R20, [R4.X4] ;  /* 0x0000000004147984 */ /* 0x000e680000004c00 */
[----:B------:R-:W-:Y:S01]  /*1e9f0*/  SHF.R.S32.HI R5, RZ, 0x1f, R10 ;  /* 0x0000001fff057819 */ /* 0x000fe2000001140a */
[----:B------:R-:W2:Y:S03]  /*1ea00*/  LDS.128 R16, [R4.X4+0x800] ;  /* 0x0008000004107984 */ /* 0x000ea60000004c00 */
[----:B------:R-:W-:Y:S01]  /*1ea10*/  LEA.HI R5, R5, R10, RZ, 0x2 ;  /* 0x0000000a05057211 */ /* 0x000fe200078f10ff */
[----:B------:R-:W3:Y:S01]  /*1ea20*/  LDS.128 R12, [R4.X4+0x1000] ;  /* 0x00100000040c7984 */ /* 0x000ee20000004c00 */
[----:B------:R-:W-:-:S02]  /*1ea30*/  IMAD.SHL.U32 R10, R9, 0x4, RZ ;  /* 0x00000004090a7824 */ /* 0x000fc400078e00ff */
[----:B------:R-:W-:Y:S01]  /*1ea40*/  SHF.R.S32.HI R8, RZ, 0x2, R5 ;  /* 0x00000002ff087819 */ /* 0x000fe20000011405 */
[----:B------:R4:W1:Y:S04]  /*1ea50*/  LDS.128 R24, [R4.X4+0x1800] ;  /* 0x0018000004187984 */ /* 0x0008680000004c00 */
[----:B------:R-:W-:Y:S02]  /*1ea60*/  IMAD R8, R11, 0x10, R8 ;  /* 0x000000100b087824 */ /* 0x000fe400078e0208 */
[----:B----4-:R-:W-:Y:S02]  /*1ea70*/  IMAD.MOV.U32 R4, RZ, RZ, -0x800000 ;  /* 0xff800000ff047424 */ /* 0x010fe400078e00ff */
[----:B------:R-:W-:Y:S01]  /*1ea80*/  @P0 FFMA.FTZ R4, R133, c[0x0][0x238], R2 ;  /* 0x00008e0085040a23 */ /* 0x000fe20000010002 */
[----:B------:R-:W-:Y:S05]  /*1ea90*/  @P2 BRA `(.L_x_2712) ;  /* 0x000000c000002947 */ /* 0x000fea0003800000 */
[----:B------:R-:W-:Y:S01]  /*1eaa0*/  UIMAD UR4, UR8, -0x40, UR12 ;  /* 0xffffffc0080478a4 */ /* 0x000fe2000f8e020c */
[----:B------:R-:W-:Y:S01]  /*1eab0*/  IADD3 R7, R8, 0x8, RZ ;  /* 0x0000000808077810 */ /* 0x000fe20007ffe0ff */
[----:B------:R-:W-:Y:S01]  /*1eac0*/  IMAD.U32 R2, RZ, RZ, UR7 ;  /* 0x00000007ff027e24 */ /* 0x000fe2000f8e00ff */
[----:B------:R-:W-:-:S02]  /*1ead0*/  SHF.R.S32.HI R5, RZ, 0x1f, R8 ;  /* 0x0000001fff057819 */ /* 0x000fc40000011408 */
[C---:B------:R-:W-:Y:S02]  /*1eae0*/  IADD3 R3, P0, R8.reuse, UR7, RZ ;  /* 0x0000000708037c10 */ /* 0x040fe4000ff1e0ff */
[----:B------:R-:W-:Y:S02]  /*1eaf0*/  ISETP.GE.AND P2, PT, R8, UR4, PT ;  /* 0x0000000408007c0c */ /* 0x000fe4000bf46270 */
[----:B------:R-:W-:Y:S02]  /*1eb00*/  ISETP.GE.AND P1, PT, R7, UR4, PT ;  /* 0x0000000407007c0c */ /* 0x000fe4000bf26270 */
[----:B------:R-:W-:Y:S02]  /*1eb10*/  LEA.HI.X.SX32 R2, R2, R5, 0x1, P0 ;  /* 0x0000000502027211 */ /* 0x000fe400000f0eff */
[----:B------:R-:W-:-:S04]  /*1eb20*/  LEA R8, P0, R3, c[0x0][0x208], 0x2 ;  /* 0x0000820003087a11 */ /* 0x000fc800078010ff */
[----:B------:R-:W-:-:S05]  /*1eb30*/  LEA.HI.X R9, R3, c[0x0][0x20c], R2, 0x2, P0 ;  /* 0x0000830003097a11 */ /* 0x000fca00000f1402 */
[----:B------:R4:W-:Y:S04]  /*1eb40*/  @!P2 STG.E [R8.64], R0 ;  /* 0x000000000800a986 */ /* 0x0009e8000c10190a */
[----:B------:R4:W-:Y:S02]  /*1eb50*/  @!P1 STG.E [R8.64+0x20], R4 ;  /* 0x0000200408009986 */ /* 0x0009e4000c10190a */
.L_x_2712:
[----:B------:R-:W-:Y:S05]  /*1eb60*/  BSYNC B0 ;  /* 0x0000000000007941 */ /* 0x000fea0003800000 */
.L_x_2711:
[--C-:B------:R-:W-:Y:S01]  /*1eb70*/  SHF.R.S32.HI R11, RZ, 0x1f, R10.reuse ;  /* 0x0000001fff0b7819 */ /* 0x100fe2000001140a */
[----:B------:R-:W-:Y:S01]  /*1eb80*/  ULDC UR4, c[0x0][0x22c] ;  /* 0x00008b0000047ab9 */ /* 0x000fe20000000800 */
[----:B------:R-:W-:Y:S01]  /*1eb90*/  ISETP.GE.AND P1, PT, R10, c[0x0][0x220], PT ;  /* 0x000088000a007a0c */ /* 0x000fe20003f26270 */
[----:B------:R-:W-:Y:S01]  /*1eba0*/  UIMAD UR4, UR7, UR4, URZ ;  /* 0x00000004070472a4 */ /* 0x000fe2000f8e023f */
[C---:B------:R-:W-:Y:S01]  /*1ebb0*/  IADD3 R3, R6.reuse, 0x10, RZ ;  /* 0x0000001006037810 */ /* 0x040fe20007ffe0ff */
[C---:B------:R-:W-:Y:S01]  /*1ebc0*/  IMAD.WIDE R10, R6.reuse, 0x20, R10 ;  /* 0x00000020060a7825 */ /* 0x040fe200078e020a */
[----:B------:R-:W-:Y:S01]  /*1ebd0*/  UIMAD UR5, UR8, -0x40, UR12 ;  /* 0xffffffc0080578a4 */ /* 0x000fe2000f8e020c */
[----:B------:R-:W-:-:S02]  /*1ebe0*/  IADD3 R2, R6, 0x20, RZ ;  /* 0x0000002006027810 */ /* 0x000fc40007ffe0ff */
[----:B----4-:R-:W-:Y:S01]  /*1ebf0*/  IMAD.U32 R0, RZ, RZ, UR4 ;  /* 0x00000004ff007e24 */ /* 0x010fe2000f8e00ff */
[----:B------:R-:W-:Y:S02]  /*1ec00*/  IADD3 R4, P0, R10, UR4, RZ ;  /* 0x000000040a047c10 */ /* 0x000fe4000ff1e0ff */
[----:B------:R-:W-:Y:S02]  /*1ec10*/  ISETP.GE.OR P4, PT, R3, UR5, P1 ;  /* 0x0000000503007c0c */ /* 0x000fe40008f86670 */
[----:B------:R-:W-:Y:S02]  /*1ec20*/  LEA.HI.X.SX32 R3, R0, R11, 0x1, P0 ;  /* 0x0000000b00037211 */ /* 0x000fe400000f0eff */
[----:B------:R-:W-:Y:S02]  /*1ec30*/  ISETP.GE.OR P0, PT, R6, UR5, P1 ;  /* 0x0000000506007c0c */ /* 0x000fe40008f06670 */
[----:B------:R-:W-:Y:S02]  /*1ec40*/  ISETP.GE.OR P3, PT, R2, UR5, P1 ;  /* 0x0000000502007c0c */ /* 0x000fe40008f66670 */
[----:B------:R-:W-:-:S02]  /*1ec50*/  LEA R2, P2, R4, c[0x0][0x1d8], 0x2 ;  /* 0x0000760004027a11 */ /* 0x000fc400078410ff */
[----:B------:R-:W-:Y:S02]  /*1ec60*/  IADD3 R6, R6, 0x30, RZ ;  /* 0x0000003006067810 */ /* 0x000fe40007ffe0ff */
[----:B------:R-:W-:-:S05]  /*1ec70*/  LEA.HI.X R3, R4, c[0x0][0x1dc], R3, 0x2, P2 ;  /* 0x0000770004037a11 */ /* 0x000fca00010f1403 */
[----:B-1----:R1:W-:Y:S04]  /*1ec80*/  @!P0 STG.E.64 [R2.64], R20 ;  /* 0x0000001402008986 */ /* 0x0023e8000c101b0a */
[----:B------:R1:W-:Y:S01]  /*1ec90*/  @!P0 STG.E.64 [R2.64+0x8], R22 ;  /* 0x0000081602008986 */ /* 0x0003e2000c101b0a */
[----:B------:R-:W-:-:S03]  /*1eca0*/  ISETP.GE.OR P0, PT, R6, UR5, P1 ;  /* 0x0000000506007c0c */ /* 0x000fc60008f06670 */
[----:B--2---:R1:W-:Y:S04]  /*1ecb0*/  @!P4 STG.E.128 [R2.64+0x800], R16 ;  /* 0x000800100200c986 */ /* 0x0043e8000c101d0a */
[----:B---3--:R1:W-:Y:S06]  /*1ecc0*/  @!P3 STG.E.128 [R2.64+0x1000], R12 ;  /* 0x0010000c0200b986 */ /* 0x0083ec000c101d0a */
[----:B------:R-:W-:Y:S05]  /*1ecd0*/  @P0 EXIT ;  /* 0x000000000000094d */ /* 0x000fea0003800000 */
[----:B------:R-:W-:Y:S01]  /*1ece0*/  STG.E.128 [R2.64+0x1800], R24 ;  /* 0x0018001802007986 */ /* 0x000fe2000c101d0a */
[----:B------:R-:W-:Y:S05]  /*1ecf0*/  EXIT ;  /* 0x000000000000794d */ /* 0x000fea0003800000 */
.L_x_2713:
        /* <DEDUP_REMOVED lines=16> */
.L_x_5216:


//--------------------- .text._ZN5flash24flash_fwd_splitkv_kernelI23Flash_fwd_kernel_traitsILi32ELi64ELi256ELi4ELb0ELb0EN7cutlass10bfloat16_tE19Flash_kernel_traitsILi32ELi64ELi256ELi4ES3_EELb1ELb0ELb1ELb0ELb0ELb1ELb1ELb1EEEvNS_16Flash_fwd_paramsE --------------------------
	.section	.text._ZN5flash24flash_fwd_splitkv_kernelI23Flash_fwd_kernel_traitsILi32ELi64ELi256ELi4ELb0ELb0EN7cutlass10bfloat16_tE19Flash_kernel_traitsILi32ELi64ELi256ELi4ES3_EELb1ELb0ELb1ELb0ELb0ELb1ELb1ELb1EEEvNS_16Flash_fwd_paramsE,"ax",@progbits
	.sectioninfo	@"SHI_REGISTERS=255"
	.align	128
        .global         _ZN5flash24flash_fwd_splitkv_kernelI23Flash_fwd_kernel_traitsILi32ELi64ELi256ELi4ELb0ELb0EN7cutlass10bfloat16_tE19Flash_kernel_traitsILi32ELi64ELi256ELi4ES3_EELb1ELb0ELb1ELb0ELb0ELb1ELb1ELb1EEEvNS_16Flash_fwd_paramsE
        .type           _ZN5flash24flash_fwd_splitkv_kernelI23Flash_fwd_kernel_traitsILi32ELi64ELi256ELi4ELb0ELb0EN7cutlass10bfloat16_tE19Flash_kernel_traitsILi32ELi64ELi256ELi4ES3_EELb1ELb0ELb1ELb0ELb0ELb1ELb1ELb1EEEvNS_16Flash_fwd_paramsE,@function
        .size           _ZN5flash24flash_fwd_splitkv_kernelI23Flash_fwd_kernel_traitsILi32ELi64ELi256ELi4ELb0ELb0EN7cutlass10bfloat16_tE19Flash_kernel_traitsILi32ELi64ELi256ELi4ES3_EELb1ELb0ELb1ELb0ELb0ELb1ELb1ELb1EEEvNS_16Flash_fwd_paramsE,(.L_x_5217 - _ZN5flash24flash_fwd_splitkv_kernelI23Flash_fwd_kernel_traitsILi32ELi64ELi256ELi4ELb0ELb0EN7cutlass10bfloat16_tE19Flash_kernel_traitsILi32ELi64ELi256ELi4ES3_EELb1ELb0ELb1ELb0ELb0ELb1ELb1ELb1EEEvNS_16Flash_fwd_paramsE)
        .other          _ZN5flash24flash_fwd_splitkv_kernelI23Flash_fwd_kernel_traitsILi32ELi64ELi256ELi4ELb0ELb0EN7cutlass10bfloat16_tE19Flash_kernel_traitsILi32ELi64ELi256ELi4ES3_EELb1ELb0ELb1ELb0ELb0ELb1ELb1ELb1EEEvNS_16Flash_fwd_paramsE,@"STO_CUDA_ENTRY STV_DEFAULT"
_ZN5flash24flash_fwd_splitkv_kernelI23Flash_fwd_kernel_traitsILi32ELi64ELi256ELi4ELb0ELb0EN7cutlass10bfloat16_tE19Flash_kernel_traitsILi32ELi64ELi256ELi4ES3_EELb1ELb0ELb1ELb0ELb0ELb1ELb1ELb1EEEvNS_16Flash_fwd_paramsE:
.text._ZN5flash24flash_fwd_splitkv_kernelI23Flash_fwd_kernel_traitsILi32ELi64ELi256ELi4ELb0ELb0EN7cutlass10bfloat16_tE19Flash_kernel_traitsILi32ELi64ELi256ELi4ES3_EELb1ELb0ELb1ELb0ELb0ELb1ELb1ELb1EEEvNS_16Flash_fwd_paramsE:
        /* <DEDUP_REMOVED lines=76> */
.L_x_2714:
[----:B------:R-:W-:Y:S02]  /*04c0*/  ULDC UR18, c[0x0][0x218] ;  /* 0x0000860000127ab9 */ /* 0x000fe40000000800 */
.L_x_2715:
        /* <DEDUP_REMOVED lines=135> */
.L_x_2716:
        /* <DEDUP_REMOVED lines=114> */
.L_x_2717:
        /* <DEDUP_REMOVED lines=19> */
.L_x_2719:
        /* <DEDUP_REMOVED lines=60> */
.L_x_2718:
        /* <DEDUP_REMOVED lines=86> */
[----:B------:R-:W-:Y:S02]  /*1eb0*/  IMAD R9, R9, c[0x0][0x1a0], RZ ;  /* 0x0000680009097a24 */ /* 0x000fe400078e02ff */
[----:B------:R-:W-:Y:S02]  /*1ec0*/  IMAD.IADD R58, R58, 0x1, -R11 ;  /* 0x000000013a3a7824 */ /* 0x000fe400078e0a0b */
[----:B------:R-:W-:Y:S02]  /*1ed0*/  IMAD R73, R140, R71, R72 ;  /* 0x000000478c497224 */ /* 0x000fe400078e0248 */
[----:B------:R-:W-:Y:S01]  /*1ee0*/  IMAD.IADD R15, R15, 0x1, R3 ;  /* 0x000000010f0f7824 */ /* 0x000fe200078e0203 */
[----:B------:R-:W-:Y:S01]  /*1ef0*/  LOP3.LUT P1, RZ, R58, 0x2, RZ, 0xc0, !PT ;  /* 0x000000023aff7812 */ /* 0x000fe2000782c0ff */
        /* <DEDUP_REMOVED lines=74> */
[----:B------:R-:W-:Y:S01]  /*23a0*/  IADD3 R105, R11, UR24, RZ ;  /* 0x000000180b697c10 */ /* 0x000fe2000fffe0ff */
        /* <DEDUP_REMOVED lines=28> */
[----:B------:R-:W-:Y:S01]  /*2570*/  UIMAD.WIDE.U32 UR36, UR20, UR4, URZ ;  /* 0x00000004142472a5 */ /* 0x000fe2000f8e003f */
        /* <DEDUP_REMOVED lines=9> */
[----:B------:R-:W-:Y:S01]  /*2610*/  UIMAD UR20, UR20, UR5, URZ ;  /* 0x00000005141472a4 */ /* 0x000fe2000f8e023f */
[CC--:B------:R-:W-:Y:S01]  /*2620*/  SHF.L.U64.HI R103, R146.reuse, R93.reuse, c[0x0][0x294] ;  /* 0x0000a50092677619 */ /* 0x0c0fe2000001025d */
[--C-:B------:R-:W-:Y:S01]  /*2630*/  IMAD.X R121, R69, 0x1, R49.reuse, P0 ;  /* 0x0000000145797824 */ /* 0x100fe200000e0631 */
[----:B------:R-:W-:Y:S01]  /*2640*/  SHF.L.U64.HI R96, R146, R122, c[0x0][0x294] ;  /* 0x0000a50092607619 */ /* 0x000fe2000001027a */
[----:B------:R-:W-:Y:S01]  /*2650*/  IMAD.X R49, R70, 0x1, R49, P1 ;  /* 0x0000000146317824 */ /* 0x000fe200008e0631 */
[----:B------:R-:W-:Y:S01]  /*2660*/  UIMAD.WIDE.U32 UR44, UR19, UR4, URZ ;  /* 0x00000004132c72a5 */ /* 0x000fe2000f8e003f */
[----:B------:R-:W-:Y:S01]  /*2670*/  IMAD.WIDE.U32 R152, R146, 0x140, RZ ;  /* 0x0000014092987825 */ /* 0x000fe200078e00ff */
[----:B------:R-:W-:Y:S01]  /*2680*/  SHF.L.U64.HI R121, R120, 0x1, R121 ;  /* 0x0000000178797819 */ /* 0x000fe20000010279 */
[----:B------:R-:W-:Y:S01]  /*2690*/  UIMAD UR5, UR19, UR5, URZ ;  /* 0x00000005130572a4 */ /* 0x000fe2000f8e023f */
        /* <DEDUP_REMOVED lines=26> */
[----:B------:R-:W-:Y:S01]  /*2840*/  IADD3 R125, R140, 0xc0, RZ ;  /* 0x000000c08c7d7810 */ /* 0x000fe20007ffe0ff */
[----:B------:R-:W-:Y:S01]  /*2850*/  IMAD.WIDE.U32 R146, R146, 0x1c0, RZ ;  /* 0x000001c092927825 */ /* 0x000fe200078e00ff */
[----:B------:R-:W-:Y:S01]  /*2860*/  IADD3 R124, R140, 0xe0, RZ ;  /* 0x000000e08c7c7810 */ /* 0x000fe20007ffe0ff */
[----:B------:R-:W-:Y:S01]  /*2870*/  ULDC UR29, c[0x0][0x28c] ;  /* 0x0000a300001d7ab9 */ /* 0x000fe20000000800 */
[----:B------:R-:W-:Y:S01]  /*2880*/  SHF.R.S32.HI R87, RZ, 0x1f, R88 ;  /* 0x0000001fff577819 */ /* 0x000fe20000011458 */
[----:B------:R-:W-:Y:S01]  /*2890*/  IMAD.MOV.U32 R89, RZ, RZ, c[0x0][0x290] ;  /* 0x0000a400ff597624 */ /* 0x000fe200078e00ff */
[----:B------:R-:W-:Y:S01]  /*28a0*/  SHF.R.S32.HI R85, RZ, 0x1f, R86 ;  /* 0x0000001fff557819 */ /* 0x000fe20000011456 */
[----:B------:R-:W-:Y:S01]  /*28b0*/  IMAD.SHL.U32 R101, R12, 0x2, RZ ;  /* 0x000000020c657824 */ /* 0x000fe200078e00ff */
[----:B------:R-:W-:Y:S01]  /*28c0*/  SHF.R.S32.HI R83, RZ, 0x1f, R84 ;  /* 0x0000001fff537819 */ /* 0x000fe20000011454 */
[C---:B------:R-:W-:Y:S01]  /*28d0*/  IMAD.SHL.U32 R91, R123.reuse, 0x40, RZ ;  /* 0x000000407b5b7824 */ /* 0x040fe200078e00ff */
[----:B------:R-:W-:Y:S01]  /*28e0*/  SHF.R.S32.HI R81, RZ, 0x1f, R82 ;  /* 0x0000001fff517819 */ /* 0x000fe20000011452 */
[C---:B------:R-:W-:Y:S01]  /*28f0*/  IMAD.SHL.U32 R94, R123.reuse, 0x80, RZ ;  /* 0x000000807b5e7824 */ /* 0x040fe200078e00ff */
[----:B------:R-:W-:Y:S01]  /*2900*/  SHF.R.S32.HI R79, RZ, 0x1f, R80 ;  /* 0x0000001fff4f7819 */ /* 0x000fe20000011450 */
[----:B------:R-:W-:Y:S01]  /*2910*/  IMAD.U32 R12, RZ, RZ, UR8 ;  /* 0x00000008ff0c7e24 */ /* 0x000fe2000f8e00ff */
[----:B------:R-:W-:Y:S01]  /*2920*/  SHF.R.S32.HI R77, RZ, 0x1f, R78 ;  /* 0x0000001fff4d7819 */ /* 0x000fe2000001144e */
[----:B------:R-:W-:Y:S01]  /*2930*/  IMAD.SHL.U32 R123, R123, 0x20, RZ ;  /* 0x000000207b7b7824 */ /* 0x000fe200078e00ff */
[----:B------:R-:W-:Y:S01]  /*2940*/  SHF.R.S32.HI R75, RZ, 0x1f, R76 ;  /* 0x0000001fff4b7819 */ /* 0x000fe2000001144c */
        /* <DEDUP_REMOVED lines=17> */
[----:B------:R-:W-:Y:S02]  /*2a60*/  ULDC UR4, c[0x0][0x230] ;  /* 0x00008c0000047ab9 */ /* 0x000fe40000000800 */
[----:B------:R-:W-:Y:S02]  /*2a70*/  UIMAD UR31, UR31, 0xc0, URZ ;  /* 0x000000c01f1f78a4 */ /* 0x000fe4000f8e023f */
[----:B------:R-:W-:Y:S02]  /*2a80*/  UIMAD UR30, UR30, 0x140, URZ ;  /* 0x000001401e1e78a4 */ /* 0x000fe4000f8e023f */
[----:B------:R-:W-:Y:S02]  /*2a90*/  UIMAD UR29, UR29, 0x180, URZ ;  /* 0x000001801d1d78a4 */ /* 0x000fe4000f8e023f */
[----:B------:R-:W-:Y:S02]  /*2aa0*/  UIMAD UR28, UR28, 0x1c0, URZ ;  /* 0x000001c01c1c78a4 */ /* 0x000fe4000f8e023f */
        /* <DEDUP_REMOVED lines=9> */
.L_x_2774:
        /* <DEDUP_REMOVED lines=93> */
[----:B------:R-:W3:Y:S06]  /*3110*/  @!P0 LDG.E.64 R6, [R10.64] ;  /* 0x000000060a068981 */ /* 0x000eec000c1e1b00 */
[----:B------:R-:W4:Y:S01]  /*3120*/  @!P0 LDG.E.64 R24, [R48.64] ;  /* 0x0000000630188981 */ /* 0x000f22000c1e1b00 */
[C---:B--2---:R-:W-:Y:S02]  /*3130*/  @!P0 LOP3.LUT R21, R16.reuse, 0xffff0000, RZ, 0xc0, !PT ;  /* 0xffff000010158812 */ /* 0x044fe400078ec0ff */
[----:B------:R-:W-:Y:S01]  /*3140*/  @!P0 SHF.L.U32 R15, R16, 0x10, RZ ;  /* 0x00000010100f8819 */ /* 0x000fe200000006ff */
        /* <DEDUP_REMOVED lines=25> */
[-C--:B------:R-:W-:Y:S01]  /*32e0*/  @!P0 FFMA.FTZ R2, R21, R24.reuse, R2 ;  /* 0x0000001815028223 */ /* 0x080fe20000010002 */
[----:B------:R-:W-:Y:S01]  /*32f0*/  @!P0 MOV R16, R29 ;  /* 0x0000001d00108202 */ /* 0x000fe20000000f00 */
        /* <DEDUP_REMOVED lines=12> */
.L_x_2724:
[----:B------:R-:W-:Y:S05]  /*33c0*/  BSYNC B0 ;  /* 0x0000000000007941 */ /* 0x000fea0003800000 */
.L_x_2723:
        /* <DEDUP_REMOVED lines=57> */
.L_x_2726:
[----:B------:R-:W-:Y:S05]  /*3760*/  BSYNC B0 ;  /* 0x0000000000007941 */ /* 0x000fea0003800000 */
.L_x_2725:
        /* <DEDUP_REMOVED lines=59> */
.L_x_2728:
[----:B------:R-:W-:Y:S05]  /*3b20*/  BSYNC B0 ;  /* 0x0000000000007941 */ /* 0x000fea0003800000 */
.L_x_2727:
        /* <DEDUP_REMOVED lines=60> */
.L_x_2730:
[----:B------:R-:W-:Y:S05]  /*3ef0*/  BSYNC B0 ;  /* 0x0000000000007941 */ /* 0x000fea0003800000 */
.L_x_2729:
        /* <DEDUP_REMOVED lines=57> */
.L_x_2732:
[----:B------:R-:W-:Y:S05]  /*4290*/  BSYNC B0 ;  /* 0x0000000000007941 */ /* 0x000fea0003800000 */
.L_x_2731:
        /* <DEDUP_REMOVED lines=60> */
.L_x_2734:
[----:B------:R-:W-:Y:S05]  /*4660*/  BSYNC B0 ;  /* 0x0000000000007941 */ /* 0x000fea0003800000 */
.L_x_2733:
        /* <DEDUP_REMOVED lines=60> */
.L_x_2736:
[----:B------:R-:W-:Y:S05]  /*4a30*/  BSYNC B0 ;  /* 0x0000000000007941 */ /* 0x000fea0003800000 */
.L_x_2735:
        /* <DEDUP_REMOVED lines=62> */
.L_x_2738:
[----:B------:R-:W-:Y:S05]  /*4e20*/  BSYNC B0 ;  /* 0x0000000000007941 */ /* 0x000fea0003800000 */
.L_x_2737:
        /* <DEDUP_REMOVED lines=8> */
.L_x_2722:
        /* <DEDUP_REMOVED lines=86> */
.L_x_2743:
[----:B------:R-:W-:Y:S05]  /*5410*/  BSYNC B0 ;  /* 0x0000000000007941 */ /* 0x000fea0003800000 */
.L_x_2742:
[----:B-----5:R2:W-:Y:S02]  /*5420*/  STG.E.128 [R110.64], R44 ;  /* 0x0000002c6e007986 */ /* 0x0205e4000c101d06 */
.L_x_2741:
[----:B------:R-:W-:Y:S05]  /*5430*/  BSYNC B1 ;  /* 0x0000000000017941 */ /* 0x000fea0003800000 */
.L_x_2740:
        /* <DEDUP_REMOVED lines=88> */
.L_x_2747:
[----:B------:R-:W-:Y:S05]  /*59c0*/  BSYNC B0 ;  /* 0x0000000000007941 */ /* 0x000fea0003800000 */
.L_x_2746:
[C---:B------:R-:W-:Y:S04]  /*59d0*/  LEA R2, P0, R65.reuse, R110, 0x1 ;  /* 0x0000006e41027211 */ /* 0x040fe800078008ff */
[----:B------:R-:W-:Y:S05]  /*59e0*/  LEA.HI.X R3, R65, R111, R66, 0x1, P0 ;  /* 0x0000006f41037211 */ /* 0x000fea00000f0c42 */
[----:B-----5:R3:W-:Y:S04]  /*59f0*/  STG.E.128 [R2.64], R44 ;  /* 0x0000002c02007986 */ /* 0x0207e8000c101d06 */
.L_x_2745:
[----:B------:R-:W-:Y:S05]  /*5a00*/  BSYNC B1 ;  /* 0x0000000000017941 */ /* 0x000fea0003800000 */
.L_x_2744:
        /* <DEDUP_REMOVED lines=90> */
.L_x_2751:
[----:B------:R-:W-:Y:S05]  /*5fb0*/  BSYNC B0 ;  /* 0x0000000000007941 */ /* 0x000fea0003800000 */
.L_x_2750:
[C---:B------:R-:W-:Y:S04]  /*5fc0*/  LEA R2, P0, R156.reuse, R110, 0x1 ;  /* 0x0000006e9c027211 */ /* 0x040fe800078008ff */
[----:B------:R-:W-:Y:S05]  /*5fd0*/  LEA.HI.X R3, R156, R111, R92, 0x1, P0 ;  /* 0x0000006f9c037211 */ /* 0x000fea00000f0c5c */
[----:B-----5:R4:W-:Y:S04]  /*5fe0*/  STG.E.128 [R2.64], R36 ;  /* 0x0000002402007986 */ /* 0x0209e8000c101d06 */
.L_x_2749:
[----:B------:R-:W-:Y:S05]  /*5ff0*/  BSYNC B1 ;  /* 0x0000000000017941 */ /* 0x000fea0003800000 */
.L_x_2748:
        /* <DEDUP_REMOVED lines=36> */
[----:B---3--:R-:W3:Y:S01]  /*6240*/  LDG.E.128 R52, [R34.64] ;  /* 0x0000000622347981 */ /* 0x008ee2000c1e1d00 */
        /* <DEDUP_REMOVED lines=21> */
[C---:B---3--:R-:W-:Y:S01]  /*63a0*/  IMAD.U32 R32, R52.reuse, 0x10000, RZ ;  /* 0x0001000034207824 */ /* 0x048fe200078e00ff */
        /* <DEDUP_REMOVED lines=30> */
.L_x_2755:
[----:B------:R-:W-:Y:S05]  /*6590*/  BSYNC B0 ;  /* 0x0000000000007941 */ /* 0x000fea0003800000 */
.L_x_2754:
[----:B------:R-:W-:Y:S05]  /*65a0*/  MOV R3, 0xc0 ;  /* 0x000000c000037802 */ /* 0x000fea0000000f00 */
[C---:B------:R-:W-:Y:S04]  /*65b0*/  IMAD.WIDE.U32 R4, R3.reuse, c[0x0][0x198], R110 ;  /* 0x0000660003047a25 */ /* 0x040fe800078e006e */
[----:B------:R-:W-:Y:S05]  /*65c0*/  IMAD R0, R3, c[0x0][0x19c], RZ ;  /* 0x0000670003007a24 */ /* 0x000fea00078e02ff */
[----:B------:R-:W-:Y:S05]  /*65d0*/  IADD3 R5, R5, R0, RZ ;  /* 0x0000000005057210 */ /* 0x000fea0007ffe0ff */
[----:B-----5:R4:W-:Y:S02]  /*65e0*/  STG.E.128 [R4.64], R36 ;  /* 0x0000002404007986 */ /* 0x0209e4000c101d06 */
.L_x_2753:
[----:B------:R-:W-:Y:S05]  /*65f0*/  BSYNC B1 ;  /* 0x0000000000017941 */ /* 0x000fea0003800000 */
.L_x_2752:
        /* <DEDUP_REMOVED lines=90> */
.L_x_2759:
[----:B------:R-:W-:Y:S05]  /*6ba0*/  BSYNC B0 ;  /* 0x0000000000007941 */ /* 0x000fea0003800000 */
.L_x_2758:
[C---:B------:R-:W-:Y:S04]  /*6bb0*/  LEA R2, P0, R158.reuse, R110, 0x1 ;  /* 0x0000006e9e027211 */ /* 0x040fe800078008ff */
[----:B------:R-:W-:Y:S05]  /*6bc0*/  LEA.HI.X R3, R158, R111, R95, 0x1, P0 ;  /* 0x0000006f9e037211 */ /* 0x000fea00000f0c5f */
[----:B-----5:R4:W-:Y:S04]  /*6bd0*/  STG.E.128 [R2.64], R36 ;  /* 0x0000002402007986 */ /* 0x0209e8000c101d06 */
.L_x_2757:
[----:B------:R-:W-:Y:S05]  /*6be0*/  BSYNC B1 ;  /* 0x0000000000017941 */ /* 0x000fea0003800000 */
.L_x_2756:
        /* <DEDUP_REMOVED lines=89> */
.L_x_2763:
[----:B------:R-:W-:Y:S05]  /*7180*/  BSYNC B0 ;  /* 0x0000000000007941 */ /* 0x000fea0003800000 */
.L_x_2762:
[----:B------:R-:W-:Y:S05]  /*7190*/  MOV R3, 0x140 ;  /* 0x0000014000037802 */ /* 0x000fea0000000f00 */
[C---:B------:R-:W-:Y:S04]  /*71a0*/  IMAD.WIDE.U32 R4, R3.reuse, c[0x0][0x198], R110 ;  /* 0x0000660003047a25 */ /* 0x040fe800078e006e */
[----:B------:R-:W-:Y:S05]  /*71b0*/  IMAD R0, R3, c[0x0][0x19c], RZ ;  /* 0x0000670003007a24 */ /* 0x000fea00078e02ff */
[----:B------:R-:W-:Y:S05]  /*71c0*/  IADD3 R5, R5, R0, RZ ;  /* 0x0000000005057210 */ /* 0x000fea0007ffe0ff */
[----:B-----5:R4:W-:Y:S02]  /*71d0*/  STG.E.128 [R4.64], R36 ;  /* 0x0000002404007986 */ /* 0x0209e4000c101d06 */
.L_x_2761:
[----:B------:R-:W-:Y:S05]  /*71e0*/  BSYNC B1 ;  /* 0x0000000000017941 */ /* 0x000fea0003800000 */
.L_x_2760:
        /* <DEDUP_REMOVED lines=89> */
.L_x_2767:
[----:B------:R-:W-:Y:S05]  /*7780*/  BSYNC B0 ;  /* 0x0000000000007941 */ /* 0x000fea0003800000 */
.L_x_2766:
[----:B------:R-:W-:Y:S05]  /*7790*/  MOV R3, 0x180 ;  /* 0x0000018000037802 */ /* 0x000fea0000000f00 */
[C---:B------:R-:W-:Y:S04]  /*77a0*/  IMAD.WIDE.U32 R4, R3.reuse, c[0x0][0x198], R110 ;  /* 0x0000660003047a25 */ /* 0x040fe800078e006e */
[----:B------:R-:W-:Y:S05]  /*77b0*/  IMAD R0, R3, c[0x0][0x19c], RZ ;  /* 0x0000670003007a24 */ /* 0x000fea00078e02ff */
[----:B------:R-:W-:Y:S05]  /*77c0*/  IADD3 R5, R5, R0, RZ ;  /* 0x0000000005057210 */ /* 0x000fea0007ffe0ff */
[----:B-----5:R4:W-:Y:S02]  /*77d0*/  STG.E.128 [R4.64], R36 ;  /* 0x0000002404007986 */ /* 0x0209e4000c101d06 */
.L_x_2765:
[----:B------:R-:W-:Y:S05]  /*77e0*/  BSYNC B1 ;  /* 0x0000000000017941 */ /* 0x000fea0003800000 */
.L_x_2764:
        /* <DEDUP_REMOVED lines=90> */
.L_x_2771:
[----:B------:R-:W-:Y:S05]  /*7d90*/  BSYNC B0 ;  /* 0x0000000000007941 */ /* 0x000fea0003800000 */
.L_x_2770:
[----:B------:R-:W-:Y:S05]  /*7da0*/  MOV R3, 0x1c0 ;  /* 0x000001c000037802 */ /* 0x000fea0000000f00 */
[C---:B------:R-:W-:Y:S04]  /*7db0*/  IMAD.WIDE.U32 R4, R3.reuse, c[0x0][0x198], R110 ;  /* 0x0000660003047a25 */ /* 0x040fe800078e006e */
[----:B------:R-:W-:Y:S05]  /*7dc0*/  IMAD R0, R3, c[0x0][0x19c], RZ ;  /* 0x0000670003007a24 */ /* 0x000fea00078e02ff */
[----:B------:R-:W-:Y:S05]  /*7dd0*/  IADD3 R5, R5, R0, RZ ;  /* 0x0000000005057210 */ /* 0x000fea0007ffe0ff */
[----:B-----5:R4:W-:Y:S02]  /*7de0*/  STG.E.128 [R4.64], R36 ;  /* 0x0000002404007986 */ /* 0x0209e4000c101d06 */
.L_x_2769:
[----:B------:R-:W-:Y:S05]  /*7df0*/  BSYNC B1 ;  /* 0x0000000000017941 */ /* 0x000fea0003800000 */
.L_x_2768:
        /* <DEDUP_REMOVED lines=8> */
.L_x_2721:
        /* <DEDUP_REMOVED lines=68> */
.L_x_2739:
        /* <DEDUP_REMOVED lines=81> */
.L_x_2772:
        /* <DEDUP_REMOVED lines=8> */
.L_x_2773:
[----:B------:R-:W-:Y:S04]  /*8850*/  IADD3 R12, R12, -0x1, RZ ;  /* 0xffffffff0c0c7810 */ /* 0x000fe80007ffe0ff */
[----:B------:R-:W-:Y:S11]  /*8860*/  ISETP.GT.AND P0, PT, R12, UR17, PT ;  /* 0x000000110c007c0c */ /* 0x000ff6000bf04270 */
[----:B------:R-:W-:Y:S02]  /*8870*/  @!UPT UIADD3 URZ, URZ, URZ, URZ ;  /* 0x0000003f3f3ff290 */ /* 0x000fe4000fffe03f */
[----:B------:R-:W-:-:S05]  /*8880*/  @P0 BRA `(.L_x_2774) ;  /* 0xffffa2b000000947 */ /* 0x000fca000383ffff */
.L_x_2720:
        /* <DEDUP_REMOVED lines=89> */
.L_x_2781:
[----:B------:R-:W-:Y:S05]  /*8e20*/  BSYNC B0 ;  /* 0x0000000000007941 */ /* 0x000fea0003800000 */
.L_x_2780:
[----:B-----5:R3:W-:Y:S04]  /*8e30*/  STS.64 [R212], R12 ;  /* 0x0000000cd4007388 */ /* 0x0207e80000000a00 */
[----:B------:R3:W-:Y:S02]  /*8e40*/  STS.64 [R212+0x8], R14 ;  /* 0x0000080ed4007388 */ /* 0x0007e40000000a00 */
.L_x_2779:
[----:B------:R-:W-:Y:S05]  /*8e50*/  BSYNC B1 ;  /* 0x0000000000017941 */ /* 0x000fea0003800000 */
.L_x_2778:
        /* <DEDUP_REMOVED lines=57> */
.L_x_2784:
[----:B------:R-:W-:Y:S05]  /*91f0*/  BSYNC B0 ;  /* 0x0000000000007941 */ /* 0x000fea0003800000 */
.L_x_2783:
[----:B-----5:R1:W-:Y:S01]  /*9200*/  STS.128 [R212+0x800], R28 ;  /* 0x0008001cd4007388 */ /* 0x0203e20000000c00 */
[----:B------:R-:W-:Y:S05]  /*9210*/  BRA `(.L_x_2782) ;  /* 0x00000e4000007947 */ /* 0x000fea0003800000 */
.L_x_2777:
        /* <DEDUP_REMOVED lines=95> */
.L_x_2788:
[----:B------:R-:W-:Y:S05]  /*9810*/  BSYNC B0 ;  /* 0x0000000000007941 */ /* 0x000fea0003800000 */
.L_x_2787:
[----:B-----5:R4:W-:Y:S04]  /*9820*/  STS.64 [R212], R20 ;  /* 0x00000014d4007388 */ /* 0x0209e80000000a00 */
[----:B------:R4:W-:Y:S02]  /*9830*/  STS.64 [R212+0x8], R22 ;  /* 0x00000816d4007388 */ /* 0x0009e40000000a00 */
.L_x_2786:
[----:B------:R-:W-:Y:S05]  /*9840*/  BSYNC B1 ;  /* 0x0000000000017941 */ /* 0x000fea0003800000 */
.L_x_2785:
        /* <DEDUP_REMOVED lines=12> */
[----:B---3--:R-:W-:Y:S01]  /*9910*/  IMAD.MOV.U32 R13, RZ, RZ, RZ ;  /* 0x000000ffff0d7224 */ /* 0x008fe200078e00ff */
        /* <DEDUP_REMOVED lines=11> */
[----:B------:R-:W3:Y:S03]  /*99d0*/  LDG.E.128 R12, [R14.64] ;  /* 0x000000060e0c7981 */ /* 0x000ee6000c1e1d00 */
[----:B------:R-:W-:Y:S01]  /*99e0*/  LEA.HI.X R17, R3, c[0x0][0x2b4], R10, 0x1, P1 ;  /* 0x0000ad0003117a11 */ /* 0x000fe200008f0c0a */
[----:B------:R-:W-:-:S02]  /*99f0*/  IMAD.MOV.U32 R3, RZ, RZ, RZ ;  /* 0x000000ffff037224 */ /* 0x000fc400078e00ff */
        /* <DEDUP_REMOVED lines=15> */
[C---:B---3--:R-:W-:Y:S01]  /*9af0*/  IMAD.U32 R6, R13.reuse, 0x10000, RZ ;  /* 0x000100000d067824 */ /* 0x048fe200078e00ff */
[----:B------:R-:W-:Y:S01]  /*9b00*/  LOP3.LUT R27, R13, 0xffff0000, RZ, 0xc0, !PT ;  /* 0xffff00000d1b7812 */ /* 0x000fe200078ec0ff */
[----:B------:R-:W-:Y:S01]  /*9b10*/  IMAD.U32 R24, R12, 0x10000, RZ ;  /* 0x000100000c187824 */ /* 0x000fe200078e00ff */
[----:B------:R-:W-:-:S02]  /*9b20*/  SHF.L.U32 R26, R14, 0x10, RZ ;  /* 0x000000100e1a7819 */ /* 0x000fc400000006ff */
[----:B------:R-:W-:Y:S02]  /*9b30*/  LOP3.LUT R13, R14, 0xffff0000, RZ, 0xc0, !PT ;  /* 0xffff00000e0d7812 */ /* 0x000fe400078ec0ff */
[----:B------:R-:W-:Y:S01]  /*9b40*/  LOP3.LUT R7, R12, 0xffff0000, RZ, 0xc0, !PT ;  /* 0xffff00000c077812 */ /* 0x000fe200078ec0ff */
[C---:B------:R-:W-:Y:S01]  /*9b50*/  IMAD.U32 R12, R15.reuse, 0x10000, RZ ;  /* 0x000100000f0c7824 */ /* 0x040fe200078e00ff */
[C---:B--2---:R-:W-:Y:S01]  /*9b60*/  LOP3.LUT R14, R16.reuse, 0xffff0000, RZ, 0xc0, !PT ;  /* 0xffff0000100e7812 */ /* 0x044fe200078ec0ff */
        /* <DEDUP_REMOVED lines=46> */
.L_x_2790:
[----:B------:R-:W-:Y:S05]  /*9e50*/  BSYNC B0 ;  /* 0x0000000000007941 */ /* 0x000fea0003800000 */
.L_x_2789:
[----:B-----5:R1:W-:Y:S01]  /*9e60*/  STS.128 [R212+0x800], R4 ;  /* 0x00080004d4007388 */ /* 0x0203e20000000c00 */
[----:B------:R-:W-:Y:S05]  /*9e70*/  BRA `(.L_x_2782) ;  /* 0x000001e000007947 */ /* 0x000fea0003800000 */
.L_x_2776:
        /* <DEDUP_REMOVED lines=15> */
.L_x_2792:
[----:B------:R-:W-:Y:S05]  /*9f70*/  BSYNC B0 ;  /* 0x0000000000007941 */ /* 0x000fea0003800000 */
.L_x_2791:
        /* <DEDUP_REMOVED lines=14> */
.L_x_2782:
[----:B------:R-:W-:Y:S05]  /*a060*/  BSYNC B2 ;  /* 0x0000000000027941 */ /* 0x000fea0003800000 */
.L_x_2775:
        /* <DEDUP_REMOVED lines=17> */
.L_x_2794:
[----:B------:R-:W-:Y:S05]  /*a180*/  BSYNC B0 ;  /* 0x0000000000007941 */ /* 0x000fea0003800000 */
.L_x_2793:
        /* <DEDUP_REMOVED lines=12> */
.L_x_2796:
[----:B------:R-:W-:Y:S05]  /*a250*/  BSYNC B0 ;  /* 0x0000000000007941 */ /* 0x000fea0003800000 */
.L_x_2795:
        /* <DEDUP_REMOVED lines=15> */
.L_x_2798:
[----:B------:R-:W-:Y:S05]  /*a350*/  BSYNC B0 ;  /* 0x0000000000007941 */ /* 0x000fea0003800000 */
.L_x_2797:
        /* <DEDUP_REMOVED lines=16> */
.L_x_2800:
[----:B------:R-:W-:Y:S05]  /*a460*/  BSYNC B0 ;  /* 0x0000000000007941 */ /* 0x000fea0003800000 */
.L_x_2799:
        /* <DEDUP_REMOVED lines=15> */
.L_x_2802:
[----:B------:R-:W-:Y:S05]  /*a560*/  BSYNC B0 ;  /* 0x0000000000007941 */ /* 0x000fea0003800000 */
.L_x_2801:
        /* <DEDUP_REMOVED lines=16> */
.L_x_2804:
[----:B------:R-:W-:Y:S05]  /*a670*/  BSYNC B0 ;  /* 0x0000000000007941 */ /* 0x000fea0003800000 */
.L_x_2803:
        /* <DEDUP_REMOVED lines=16> */
.L_x_2806:
[----:B------:R-:W-:Y:S05]  /*a780*/  BSYNC B0 ;  /* 0x0000000000007941 */ /* 0x000fea0003800000 */
.L_x_2805:
        /* <DEDUP_REMOVED lines=20> */
.L_x_2808:
[----:B------:R-:W-:Y:S05]  /*a8d0*/  BSYNC B0 ;  /* 0x0000000000007941 */ /* 0x000fea0003800000 */
.L_x_2807:
        /* <DEDUP_REMOVED lines=39> */
.L_x_2810:
[----:B------:R-:W-:Y:S05]  /*ab50*/  BSYNC B0 ;  /* 0x0000000000007941 */ /* 0x000fea0003800000 */
.L_x_2809:
        /* <DEDUP_REMOVED lines=13> */
.L_x_2812:
[----:B------:R-:W-:Y:S05]  /*ac30*/  BSYNC B0 ;  /* 0x0000000000007941 */ /* 0x000fea0003800000 */
.L_x_2811:
        /* <DEDUP_REMOVED lines=15> */
.L_x_2814:
[----:B------:R-:W-:Y:S05]  /*ad30*/  BSYNC B0 ;  /* 0x0000000000007941 */ /* 0x000fea0003800000 */
.L_x_2813:
        /* <DEDUP_REMOVED lines=16> */
.L_x_2816:
[----:B------:R-:W-:Y:S05]  /*ae40*/  BSYNC B0 ;  /* 0x0000000000007941 */ /* 0x000fea0003800000 */
.L_x_2815:
        /* <DEDUP_REMOVED lines=15> */
.L_x_2818:
[----:B------:R-:W-:Y:S05]  /*af40*/  BSYNC B0 ;  /* 0x0000000000007941 */ /* 0x000fea0003800000 */
.L_x_2817:
        /* <DEDUP_REMOVED lines=16> */
.L_x_2820:
[----:B------:R-:W-:Y:S05]  /*b050*/  BSYNC B0 ;  /* 0x0000000000007941 */ /* 0x000fea0003800000 */
.L_x_2819:
        /* <DEDUP_REMOVED lines=16> */
.L_x_2822:
[----:B------:R-:W-:Y:S05]  /*b160*/  BSYNC B0 ;  /* 0x0000000000007941 */ /* 0x000fea0003800000 */
.L_x_2821:
[----:B------:R-:W-:Y:S01]  /*b170*/  ISETP.GE.AND P0, PT, R4, UR17, PT ;  /* 0x0000001104007c0c */ /* 0x000fe2000bf06270 */
[----:B------:R-:W-:Y:S01]  /*b180*/  BSSY B0, `(.L_x_2823) ;  /* 0x0000016000007945 */ /* 0x000fe20003800000 */
[CC--:B-1----:R-:W-:Y:S02]  /*b190*/  LEA.HI R0, R5.reuse, R64.reuse, RZ, 0x3 ;  /* 0x0000004005007211 */ /* 0x0c2fe400078f18ff */
[----:B------:R-:W-:Y:S02]  /*b1a0*/  LEA.HI R8, R5, R64, RZ, 0x4 ;  /* 0x0000004005087211 */ /* 0x000fe400078f20ff */
[----:B------:R-:W-:Y:S02]  /*b1b0*/  LEA.HI R0, R0, R61, RZ, 0x1 ;  /* 0x0000003d00007211 */ /* 0x000fe400078f08ff */
[----:B------:R-:W-:Y:S02]  /*b1c0*/  SHF.R.S32.HI R8, RZ, 0x4, R8 ;  /* 0x00000004ff087819 */ /* 0x000fe40000011408 */
[----:B------:R-:W-:-:S03]  /*b1d0*/  LOP3.LUT R0, R0, 0xfffffffe, RZ, 0xc0, !PT ;  /* 0xfffffffe00007812 */ /* 0x000fc600078ec0ff */
[----:B------:R1:W-:Y:S02]  /*b1e0*/  @P0 STS.128 [R212+0x8800], RZ ;  /* 0x008800ffd4000388 */ /* 0x0003e40000000c00 */
[----:B------:R-:W-:Y:S01]  /*b1f0*/  IMAD.IADD R5, R61, 0x1, -R0 ;  /* 0x000000013d057824 */ /* 0x000fe200078e0a00 */
[----:B------:R-:W-:Y:S01]  /*b200*/  SHF.R.S32.HI R0, RZ, 0x5, R3 ;  /* 0x00000005ff007819 */ /* 0x000fe20000011403 */
        /* <DEDUP_REMOVED lines=13> */
.L_x_2824:
[----:B------:R-:W-:Y:S05]  /*b2e0*/  BSYNC B0 ;  /* 0x0000000000007941 */ /* 0x000fea0003800000 */
.L_x_2823:
[----:B------:R-:W-:Y:S01]  /*b2f0*/  LEA.HI R13, R8, R8, RZ, 0x1 ;  /* 0x00000008080d7211 */ /* 0x000fe200078f08ff */
[----:B-1----:R-:W-:Y:S01]  /*b300*/  IMAD.SHL.U32 R7, R58, 0x40, RZ ;  /* 0x000000403a077824 */ /* 0x002fe200078e00ff */
        /* <DEDUP_REMOVED lines=11> */
[----:B------:R-:W-:Y:S01]  /*b3c0*/  IMAD.SHL.U32 R48, R8, 0x8, RZ ;  /* 0x0000000808307824 */ /* 0x000fe200078e00ff */
[----:B------:R-:W-:Y:S01]  /*b3d0*/  LOP3.LUT R5, R6, 0x8, R5, 0xf8, !PT ;  /* 0x0000000806057812 */ /* 0x000fe200078ef805 */
[----:B------:R-:W-:Y:S01]  /*b3e0*/  IMAD R57, R8, 0x8, R57 ;  /* 0x0000000808397824 */ /* 0x000fe200078e0239 */
[----:B------:R-:W-:Y:S01]  /*b3f0*/  LOP3.LUT R11, R11, 0xffffff00, RZ, 0xc0, !PT ;  /* 0xffffff000b0b7812 */ /* 0x000fe200078ec0ff */
[----:B------:R-:W-:Y:S01]  /*b400*/  IMAD.IADD R3, R60, 0x1, -R3 ;  /* 0x000000013c037824 */ /* 0x000fe200078e0a03 */
[----:B------:R-:W-:Y:S01]  /*b410*/  LOP3.LUT R48, R7, 0x8, R48, 0xf8, !PT ;  /* 0x0000000807307812 */ /* 0x000fe200078ef830 */
[----:B------:R-:W0:Y:S01]  /*b420*/  LDGDEPBAR ;  /* 0x00000000000079af */ /* 0x000e220000000000 */
[----:B------:R-:W-:Y:S01]  /*b430*/  SHF.R.U32.HI R7, RZ, 0x3, R7 ;  /* 0x00000003ff077819 */ /* 0x000fe20000011607 */
[----:B------:R-:W-:Y:S01]  /*b440*/  IMAD R4, R0, 0x200, R11 ;  /* 0x0000020000047824 */ /* 0x000fe200078e020b */
[----:B------:R-:W-:Y:S01]  /*b450*/  SHF.R.U32.HI R6, RZ, 0x3, R6 ;  /* 0x00000003ff067819 */ /* 0x000fe20000011606 */
[----:B------:R-:W-:Y:S01]  /*b460*/  UISETP.GT.AND UP0, UPT, UR5, UR9, UPT ;  /* 0x000000090500728c */ /* 0x000fe2000bf04270 */
[----:B------:R-:W-:Y:S01]  /*b470*/  LOP3.LUT R48, R48, R7, RZ, 0x3c, !PT ;  /* 0x0000000730307212 */ /* 0x000fe200078e3cff */
[----:B------:R-:W-:Y:S01]  /*b480*/  IMAD R3, R3, 0x20, R4 ;  /* 0x0000002003037824 */ /* 0x000fe200078e0204 */
[----:B------:R-:W-:-:S02]  /*b490*/  LOP3.LUT R6, R5, R6, RZ, 0x3c, !PT ;  /* 0x0000000605067212 */ /* 0x000fc400078e3cff */
[----:B------:R-:W-:Y:S01]  /*b4a0*/  LOP3.LUT P0, RZ, R56, 0x2, RZ, 0xc0, !PT ;  /* 0x0000000238ff7812 */ /* 0x000fe2000780c0ff */
[----:B------:R-:W-:Y:S01]  /*b4b0*/  IMAD.IADD R168, R48, 0x1, R3 ;  /* 0x0000000130a87824 */ /* 0x000fe200078e0203 */
[----:B------:R-:W-:Y:S01]  /*b4c0*/  LOP3.LUT R186, R186, 0x6, RZ, 0xc0, !PT ;  /* 0x00000006baba7812 */ /* 0x000fe200078ec0ff */
[----:B------:R-:W-:Y:S02]  /*b4d0*/  IMAD.U32 R166, R57, 0x20, R6 ;  /* 0x0000002039a67824 */ /* 0x000fe400078e0006 */
[----:B------:R-:W-:Y:S01]  /*b4e0*/  IMAD.SHL.U32 R168, R168, 0x2, RZ ;  /* 0x00000002a8a87824 */ /* 0x000fe200078e00ff */
[----:B------:R-:W-:Y:S01]  /*b4f0*/  IADD3 R80, R186, UR20, RZ ;  /* 0x00000014ba507c10 */ /* 0x000fe2000fffe0ff */
[----:B------:R-:W-:Y:S01]  /*b500*/  IMAD.SHL.U32 R166, R166, 0x2, RZ ;  /* 0x00000002a6a67824 */ /* 0x000fe200078e00ff */
[----:B------:R-:W-:Y:S01]  /*b510*/  IADD3 R47, R186, UR20, RZ ;  /* 0x00000014ba2f7c10 */ /* 0x000fe2000fffe0ff */
[----:B------:R-:W-:Y:S01]  /*b520*/  IMAD R167, R9, 0x2, R168 ;  /* 0x0000000209a77824 */ /* 0x000fe200078e02a8 */
[----:B------:R-:W-:Y:S01]  /*b530*/  LDSM.16.M88.4 R12, [R168] ;  /* 0x00000000a80c783b */ /* 0x000fe20000000200 */
[----:B------:R-:W-:Y:S01]  /*b540*/  IADD3 R169, R80, 0x1, RZ ;  /* 0x0000000150a97810 */ /* 0x000fe20007ffe0ff */
[----:B------:R-:W-:Y:S01]  /*b550*/  I2F R78, R80 ;  /* 0x00000050004e7306 */ /* 0x000fe20000201400 */
[C---:B------:R-:W-:Y:S01]  /*b560*/  IADD3 R3, R166.reuse, 0x1000, RZ ;  /* 0x00001000a6037810 */ /* 0x040fe20007ffe0ff */
[----:B----4-:R-:W1:Y:S01]  /*b570*/  LDSM.16.M88.4 R20, [R166+0x1000] ;  /* 0x00100000a614783b */ /* 0x010e620000000200 */
        /* <DEDUP_REMOVED lines=9> */
[----:B------:R-:W4:Y:S01]  /*b610*/  LDSM.16.M88.4 R28, [R166+0x1400] ;  /* 0x00140000a61c783b */ /* 0x000f220000000200 */
[C---:B------:R-:W-:Y:S01]  /*b620*/  IADD3 R151, R80.reuse, 0x20, RZ ;  /* 0x0000002050977810 */ /* 0x040fe20007ffe0ff */
[----:B------:R-:W-:Y:S01]  /*b630*/  I2F R124, R169 ;  /* 0x000000a9007c7306 */ /* 0x000fe20000201400 */
[C---:B------:R-:W-:Y:S01]  /*b640*/  IADD3 R147, R80.reuse, 0x21, RZ ;  /* 0x0000002150937810 */ /* 0x040fe20007ffe0ff */
[----:B------:R-:W-:Y:S01]  /*b650*/  LDSM.16.M88.4 R24, [R166+0x1800] ;  /* 0x00180000a618783b */ /* 0x000fe20000000200 */
[----:B------:R-:W-:-:S02]  /*b660*/  IADD3 R155, R80, 0x18, RZ ;  /* 0x00000018509b7810 */ /* 0x000fc40007ffe0ff */
[C---:B------:R-:W-:Y:S01]  /*b670*/  IADD3 R153, R80.reuse, 0x19, RZ ;  /* 0x0000001950997810 */ /* 0x040fe20007ffe0ff */
[----:B------:R-:W3:Y:S01]  /*b680*/  LDSM.16.M88.4 R36, [R165+0x400] ;  /* 0x00040000a524783b */ /* 0x000ee20000000200 */
[----:B------:R-:W-:Y:S01]  /*b690*/  IADD3 R214, R47, 0x91, RZ ;  /* 0x000000912fd67810 */ /* 0x000fe20007ffe0ff */
[----:B------:R-:W-:Y:S01]  /*b6a0*/  I2F R122, R161 ;  /* 0x000000a1007a7306 */ /* 0x000fe20000201400 */
[C---:B------:R-:W-:Y:S01]  /*b6b0*/  IADD3 R145, R80.reuse, 0x28, RZ ;  /* 0x0000002850917810 */ /* 0x040fe20007ffe0ff */
[----:B------:R-:W-:Y:S01]  /*b6c0*/  LDSM.16.M88.4 R40, [R165+0x1400] ;  /* 0x00140000a528783b */ /* 0x000fe20000000200 */
[C---:B------:R-:W-:Y:S02]  /*b6d0*/  IADD3 R143, R80.reuse, 0x29, RZ ;  /* 0x00000029508f7810 */ /* 0x040fe40007ffe0ff */
[C---:B------:R-:W-:Y:S02]  /*b6e0*/  IADD3 R141, R80.reuse, 0x30, RZ ;  /* 0x00000030508d7810 */ /* 0x040fe40007ffe0ff */
[C---:B------:R-:W-:Y:S01]  /*b6f0*/  IADD3 R133, R80.reuse, 0x31, RZ ;  /* 0x0000003150857810 */ /* 0x040fe20007ffe0ff */
[----:B------:R-:W-:Y:S01]  /*b700*/  I2F R162, R163 ;  /* 0x000000a300a27306 */ /* 0x000fe20000201400 */
[----:B------:R-:W-:-:S02]  /*b710*/  IADD3 R127, R80, 0x40, RZ ;  /* 0x00000040507f7810 */ /* 0x000fc40007ffe0ff */
[C---:B------:R-:W-:Y:S02]  /*b720*/  IADD3 R129, R80.reuse, 0x39, RZ ;  /* 0x0000003950817810 */ /* 0x040fe40007ffe0ff */
        /* <DEDUP_REMOVED lines=14> */
[----:B------:R-:W-:Y:S01]  /*b810*/  I2F R123, R163 ;  /* 0x000000a3007b7306 */ /* 0x000fe20000201400 */
[C---:B------:R-:W-:Y:S01]  /*b820*/  IADD3 R59, R80.reuse, 0x68, RZ ;  /* 0x00000068503b7810 */ /* 0x040fe20007ffe0ff */
[----:B----4-:R-:W-:Y:S01]  /*b830*/  HMMA.16816.F32.BF16 R8, R12, R28, RZ ;  /* 0x0000001c0c08723c */ /* 0x010fe200000418ff */
[----:B------:R-:W-:-:S02]  /*b840*/  IADD3 R81, R80, 0x69, RZ ;  /* 0x0000006950517810 */ /* 0x000fc40007ffe0ff */
[C---:B------:R-:W-:Y:S02]  /*b850*/  IADD3 R82, R80.reuse, 0x70, RZ ;  /* 0x0000007050527810 */ /* 0x040fe40007ffe0ff */
[C---:B------:R-:W-:Y:S01]  /*b860*/  IADD3 R91, R80.reuse, 0x78, RZ ;  /* 0x00000078505b7810 */ /* 0x040fe20007ffe0ff */
[----:B------:R-:W-:Y:S01]  /*b870*/  I2F R156, R157 ;  /* 0x0000009d009c7306 */ /* 0x000fe20000201400 */
[C---:B------:R-:W-:Y:S01]  /*b880*/  IADD3 R85, R80.reuse, 0x71, RZ ;  /* 0x0000007150557810 */ /* 0x040fe20007ffe0ff */
[C---:B------:R-:W-:Y:S01]  /*b890*/  HMMA.16816.F32.BF16 R16, R4.reuse, R32, R16 ;  /* 0x000000200410723c */ /* 0x040fe20000041810 */
[C---:B------:R-:W-:Y:S02]  /*b8a0*/  IADD3 R89, R80.reuse, 0x79, RZ ;  /* 0x0000007950597810 */ /* 0x040fe40007ffe0ff */
[C---:B------:R-:W-:Y:S02]  /*b8b0*/  IADD3 R100, R80.reuse, 0x88, RZ ;  /* 0x0000008850647810 */ /* 0x040fe40007ffe0ff */
[C---:B------:R-:W-:Y:S01]  /*b8c0*/  IADD3 R98, R80.reuse, 0x80, RZ ;  /* 0x0000008050627810 */ /* 0x040fe20007ffe0ff */
[----:B-----5:R-:W-:Y:S01]  /*b8d0*/  I2F R120, R157 ;  /* 0x0000009d00787306 */ /* 0x020fe20000201400 */
[C---:B------:R-:W-:Y:S01]  /*b8e0*/  IADD3 R96, R80.reuse, 0x81, RZ ;  /* 0x0000008150607810 */ /* 0x040fe20007ffe0ff */
[----:B------:R-:W-:Y:S01]  /*b8f0*/  HMMA.16816.F32.BF16 R20, R4, R34, R20 ;  /* 0x000000220414723c */ /* 0x000fe20000041814 */
[----:B------:R-:W1:Y:S01]  /*b900*/  LDSM.16.M88.4 R32, [R165+0x800] ;  /* 0x00080000a520783b */ /* 0x000e620000000200 */
[----:B------:R-:W-:-:S02]  /*b910*/  IADD3 R110, R80, 0x89, RZ ;  /* 0x00000089506e7810 */ /* 0x000fc40007ffe0ff */
[----:B------:R-:W-:Y:S02]  /*b920*/  IADD3 R108, R80, 0x90, RZ ;  /* 0x00000090506c7810 */ /* 0x000fe40007ffe0ff */
[----:B------:R-:W-:Y:S02]  /*b930*/  I2F R158, R159 ;  /* 0x0000009f009e7306 */ /* 0x000fe40000201400 */
[----:B------:R-:W-:Y:S06]  /*b940*/  HMMA.16816.F32.BF16 R28, R12, R30, RZ ;  /* 0x0000001e0c1c723c */ /* 0x000fec00000418ff */
[----:B------:R-:W-:Y:S02]  /*b950*/  I2F R117, R151 ;  /* 0x0000009700757306 */ /* 0x000fe40000201400 */
[----:B------:R-:W-:Y:S01]  /*b960*/  FMUL.FTZ R16, R16, c[0x0][0x2ec] ;  /* 0x0000bb0010107a20 */ /* 0x000fe20000410000 */
[----:B---3--:R-:W-:Y:S01]  /*b970*/  HMMA.16816.F32.BF16 R8, R4, R36, R8 ;  /* 0x000000240408723c */ /* 0x008fe20000041808 */
[----:B------:R-:W-:-:S02]  /*b980*/  FMUL.FTZ R17, R17, c[0x0][0x2ec] ;  /* 0x0000bb0011117a20 */ /* 0x000fc40000410000 */
[----:B------:R-:W-:Y:S02]  /*b990*/  FMUL.FTZ R18, R18, c[0x0][0x2ec] ;  /* 0x0000bb0012127a20 */ /* 0x000fe40000410000 */
[----:B------:R-:W3:Y:S01]  /*b9a0*/  MUFU.TANH R171, R16 ;  /* 0x0000001000ab7308 */ /* 0x000ee20000002400 */
[----:B------:R-:W-:Y:S02]  /*b9b0*/  FMUL.FTZ R175, R19, c[0x0][0x2ec] ;  /* 0x0000bb0013af7a20 */ /* 0x000fe40000410000 */
[----:B------:R-:W-:Y:S02]  /*b9c0*/  FMUL.FTZ R179, R20, c[0x0][0x2ec] ;  /* 0x0000bb0014b37a20 */ /* 0x000fe40000410000 */
[----:B------:R-:W-:Y:S02]  /*b9d0*/  FMUL.FTZ R177, R21, c[0x0][0x2ec] ;  /* 0x0000bb0015b17a20 */ /* 0x000fe40000410000 */
[----:B------:R-:W-:Y:S01]  /*b9e0*/  FMUL.FTZ R170, R22, c[0x0][0x2ec] ;  /* 0x0000bb0016aa7a20 */ /* 0x000fe20000410000 */
[----:B------:R-:W-:Y:S01]  /*b9f0*/  MUFU.TANH R173, R17 ;  /* 0x0000001100ad7308 */ /* 0x000fe20000002400 */
[----:B------:R-:W-:Y:S01]  /*ba00*/  FMUL.FTZ R181, R23, c[0x0][0x2ec] ;  /* 0x0000bb0017b57a20 */ /* 0x000fe20000410000 */
[----:B------:R-:W-:Y:S01]  /*ba10*/  HMMA.16816.F32.BF16 R28, R4, R38, R28 ;  /* 0x00000026041c723c */ /* 0x000fe2000004181c */
[----:B------:R-:W4:Y:S04]  /*ba20*/  LDSM.16.M88.4 R20, [R166+0x1c00] ;  /* 0x001c0000a614783b */ /* 0x000f280000000200 */
[----:B------:R-:W2:Y:S01]  /*ba30*/  LDSM.16.M88.4 R36, [R165+0xc00] ;  /* 0x000c0000a524783b */ /* 0x000ea20000000200 */
[----:B------:R1:W-:Y:S01]  /*ba40*/  MUFU.TANH R49, R18 ;  /* 0x0000001200317308 */ /* 0x0003e20000002400 */
[----:B--23--:R-:W-:-:S02]  /*ba50*/  FFMA.FTZ R78, R78, UR4, R171 ;  /* 0x000000044e4e7c23 */ /* 0x00cfc400080100ab */
[----:B------:R-:W-:Y:S02]  /*ba60*/  FMUL.FTZ R8, R8, c[0x0][0x2ec] ;  /* 0x0000bb0008087a20 */ /* 0x000fe40000410000 */
[----:B------:R-:W-:Y:S02]  /*ba70*/  FMUL.FTZ R9, R9, c[0x0][0x2ec] ;  /* 0x0000bb0009097a20 */ /* 0x000fe40000410000 */
[----:B------:R-:W-:Y:S01]  /*ba80*/  FMUL.FTZ R10, R10, c[0x0][0x2ec] ;  /* 0x0000bb000a0a7a20 */ /* 0x000fe20000410000 */
[----:B------:R-:W2:Y:S01]  /*ba90*/  MUFU.TANH R185, R8 ;  /* 0x0000000800b97308 */ /* 0x000ea20000002400 */
[----:B------:R-:W-:Y:S01]  /*baa0*/  FMUL.FTZ R189, R11, c[0x0][0x2ec] ;  /* 0x0000bb000bbd7a20 */ /* 0x000fe20000410000 */
[----:B-1----:R-:W-:Y:S06]  /*bab0*/  HMMA.16816.F32.BF16 R16, R12, R24, RZ ;  /* 0x000000180c10723c */ /* 0x002fec00000418ff */
[----:B------:R-:W1:Y:S02]  /*bac0*/  MUFU.TANH R183, R9 ;  /* 0x0000000900b77308 */ /* 0x000e640000002400 */
[----:B------:R-:W-:-:S02]  /*bad0*/  FMUL.FTZ R191, R28, c[0x0][0x2ec] ;  /* 0x0000bb001cbf7a20 */ /* 0x000fc40000410000 */
[----:B------:R-:W-:Y:S02]  /*bae0*/  FMUL.FTZ R187, R29, c[0x0][0x2ec] ;  /* 0x0000bb001dbb7a20 */ /* 0x000fe40000410000 */
[----:B------:R-:W-:Y:S01]  /*baf0*/  FMUL.FTZ R174, R30, c[0x0][0x2ec] ;  /* 0x0000bb001eae7a20 */ /* 0x000fe20000410000 */
[----:B------:R-:W-:Y:S01]  /*bb00*/  HMMA.16816.F32.BF16 R24, R12, R26, RZ ;  /* 0x0000001a0c18723c */ /* 0x000fe200000418ff */
[----:B------:R-:W-:Y:S01]  /*bb10*/  FMUL.FTZ R193, R31, c[0x0][0x2ec] ;  /* 0x0000bb001fc17a20 */ /* 0x000fe20000410000 */
[----:B------:R-:W3:Y:S01]  /*bb20*/  MUFU.TANH R172, R10 ;  /* 0x0000000a00ac7308 */ /* 0x000ee20000002400 */
[----:B------:R-:W4:Y:S01]  /*bb30*/  LDSM.16.M88.4 R28, [R166+0x2000] ;  /* 0x00200000a61c783b */ /* 0x000f220000000200 */
[----:B--2---:R-:W-:Y:S01]  /*bb40*/  FFMA.FTZ R158, R158, UR4, R185 ;  /* 0x000000049e9e7c23 */ /* 0x004fe200080100b9 */
[----:B------:R-:W-:Y:S01]  /*bb50*/  IADD3 R185, R47, 0xe0, RZ ;  /* 0x000000e02fb97810 */ /* 0x000fe20007ffe0ff */
[----:B-1----:R-:W-:-:S04]  /*bb60*/  FFMA.FTZ R156, R156, UR4, R183 ;  /* 0x000000049c9c7c23 */ /* 0x002fc800080100b7 */
[----:B------:R-:W-:Y:S01]  /*bb70*/  MUFU.TANH R181, R181 ;  /* 0x000000b500b57308 */ /* 0x000fe20000002400 */
[----:B------:R-:W-:Y:S01]  /*bb80*/  IADD3 R183, R47, 0xe8, RZ ;  /* 0x000000e82fb77810 */ /* 0x000fe20007ffe0ff */
[----:B------:R-:W-:Y:S06]  /*bb90*/  HMMA.16816.F32.BF16 R16, R4, R32, R16 ;  /* 0x000000200410723c */ /* 0x000fec0000041810 */
[----:B------:R-:W1:Y:S01]  /*bba0*/  MUFU.TANH R179, R179 ;  /* 0x000000b300b37308 */ /* 0x000e620000002400 */
[----:B---3--:R-:W-:-:S05]  /*bbb0*/  FFMA.FTZ R121, R121, UR4, R172 ;  /* 0x0000000479797c23 */ /* 0x008fca00080100ac */
[----:B------:R-:W-:Y:S01]  /*bbc0*/  HMMA.16816.F32.BF16 R24, R4, R34, R24 ;  /* 0x000000220418723c */ /* 0x000fe20000041818 */
[----:B------:R-:W2:Y:S01]  /*bbd0*/  LDSM.16.M88.4 R32, [R165+0x1000] ;  /* 0x00100000a520783b */ /* 0x000ea20000000200 */
[----:B------:R-:W-:Y:S06]  /*bbe0*/  MUFU.TANH R175, R175 ;  /* 0x000000af00af7308 */ /* 0x000fec0000002400 */
[----:B----4-:R-:W-:Y:S02]  /*bbf0*/  HMMA.16816.F32.BF16 R8, R12, R20, RZ ;  /* 0x000000140c08723c */ /* 0x010fe400000418ff */
[----:B------:R-:W3:Y:S01]  /*bc00*/  MUFU.TANH R177, R177 ;  /* 0x000000b100b17308 */ /* 0x000ee20000002400 */
[----:B-1----:R-:W-:-:S05]  /*bc10*/  FFMA.FTZ R162, R162, UR4, R179 ;  /* 0x00000004a2a27c23 */ /* 0x002fca00080100b3 */
[----:B------:R-:W-:Y:S01]  /*bc20*/  HMMA.16816.F32.BF16 R20, R12, R22, RZ ;  /* 0x000000160c14723c */ /* 0x000fe200000418ff */
        /* <DEDUP_REMOVED lines=8> */
[----:B------:R-:W-:Y:S02]  /*bcb0*/  FMUL.FTZ R178, R26, c[0x0][0x2ec] ;  /* 0x0000bb001ab27a20 */ /* 0x000fe40000410000 */
[----:B------:R-:W-:Y:S01]  /*bcc0*/  FMUL.FTZ R205, R27, c[0x0][0x2ec] ;  /* 0x0000bb001bcd7a20 */ /* 0x000fe20000410000 */
[----:B------:R-:W-:Y:S01]  /*bcd0*/  HMMA.16816.F32.BF16 R8, R4, R36, R8 ;  /* 0x000000240408723c */ /* 0x000fe20000041808 */
[----:B------:R-:W1:Y:S01]  /*bce0*/  LDSM.16.M88.4 R24, [R166+0x2400] ;  /* 0x00240000a618783b */ /* 0x000e620000000200 */
[----:B------:R-:W-:Y:S01]  /*bcf0*/  MUFU.TANH R195, R17 ;  /* 0x0000001100c37308 */ /* 0x000fe20000002400 */
[----:B---3--:R-:W-:-:S05]  /*bd00*/  FFMA.FTZ R160, R160, UR4, R177 ;  /* 0x00000004a0a07c23 */ /* 0x008fca00080100b1 */
[----:B------:R-:W-:Y:S01]  /*bd10*/  HMMA.16816.F32.BF16 R20, R4, R38, R20 ;  /* 0x000000260414723c */ /* 0x000fe20000041814 */
[----:B------:R-:W-:Y:S01]  /*bd20*/  LDSM.16.M88.4 R36, [R165+0x1800] ;  /* 0x00180000a524783b */ /* 0x000fe20000000200 */
[----:B------:R3:W4:Y:S08]  /*bd30*/  MUFU.TANH R176, R18 ;  /* 0x0000001200b07308 */ /* 0x0007300000002400 */
[----:B------:R-:W-:Y:S06]  /*bd40*/  MUFU.TANH R189, R189 ;  /* 0x000000bd00bd7308 */ /* 0x000fec0000002400 */
[----:B------:R-:W-:Y:S01]  /*bd50*/  FMUL.FTZ R8, R8, c[0x0][0x2ec] ;  /* 0x0000bb0008087a20 */ /* 0x000fe20000410000 */
[----:B---3--:R-:W-:Y:S01]  /*bd60*/  HMMA.16816.F32.BF16 R16, R12, R28, RZ ;  /* 0x0000001c0c10723c */ /* 0x008fe200000418ff */
[----:B------:R-:W-:-:S02]  /*bd70*/  FMUL.FTZ R9, R9, c[0x0][0x2ec] ;  /* 0x0000bb0009097a20 */ /* 0x000fc40000410000 */
[----:B------:R-:W-:Y:S01]  /*bd80*/  MUFU.TANH R213, R8 ;  /* 0x0000000800d57308 */ /* 0x000fe20000002400 */
[----:B------:R-:W-:Y:S02]  /*bd90*/  FMUL.FTZ R10, R10, c[0x0][0x2ec] ;  /* 0x0000bb000a0a7a20 */ /* 0x000fe40000410000 */
[----:B------:R-:W-:Y:S02]  /*bda0*/  FMUL.FTZ R184, R11, c[0x0][0x2ec] ;  /* 0x0000bb000bb87a20 */ /* 0x000fe40000410000 */
[----:B------:R-:W-:Y:S01]  /*bdb0*/  FMUL.FTZ R223, R20, c[0x0][0x2ec] ;  /* 0x0000bb0014df7a20 */ /* 0x000fe20000410000 */
[----:B------:R-:W-:Y:S01]  /*bdc0*/  HMMA.16816.F32.BF16 R28, R12, R30, RZ ;  /* 0x0000001e0c1c723c */ /* 0x000fe200000418ff */
[----:B------:R-:W-:Y:S01]  /*bdd0*/  FMUL.FTZ R219, R21, c[0x0][0x2ec] ;  /* 0x0000bb0015db7a20 */ /* 0x000fe20000410000 */
[----:B------:R-:W-:Y:S01]  /*bde0*/  MUFU.TANH R207, R9 ;  /* 0x0000000900cf7308 */ /* 0x000fe20000002400 */
[----:B------:R-:W-:Y:S02]  /*bdf0*/  FMUL.FTZ R221, R22, c[0x0][0x2ec] ;  /* 0x0000bb0016dd7a20 */ /* 0x000fe40000410000 */
[----:B------:R-:W-:-:S02]  /*be00*/  FMUL.FTZ R217, R23, c[0x0][0x2ec] ;  /* 0x0000bb0017d97a20 */ /* 0x000fc40000410000 */
[----:B------:R-:W3:Y:S01]  /*be10*/  LDSM.16.M88.4 R20, [R166+0x2800] ;  /* 0x00280000a614783b */ /* 0x000ee20000000200 */
[----:B----4-:R-:W-:Y:S02]  /*be20*/  FFMA.FTZ R117, R117, UR4, R176 ;  /* 0x0000000475757c23 */ /* 0x010fe400080100b0 */
[----:B------:R1:W-:Y:S05]  /*be30*/  MUFU.TANH R180, R10 ;  /* 0x0000000a00b47308 */ /* 0x0003ea0000002400 */
[C---:B--2---:R-:W-:Y:S03]  /*be40*/  HMMA.16816.F32.BF16 R16, R4.reuse, R32, R16 ;  /* 0x000000200410723c */ /* 0x044fe60000041810 */
[----:B------:R-:W2:Y:S06]  /*be50*/  I2F R146, R147 ;  /* 0x0000009300927306 */ /* 0x000eac0000201400 */
[----:B------:R-:W-:Y:S01]  /*be60*/  HMMA.16816.F32.BF16 R28, R4, R34, R28 ;  /* 0x00000022041c723c */ /* 0x000fe2000004181c */
[----:B------:R-:W-:Y:S01]  /*be70*/  LDSM.16.M88.4 R32, [R166+0x2c00] ;  /* 0x002c0000a620783b */ /* 0x000fe20000000200 */
[----:B------:R-:W-:Y:S06]  /*be80*/  I2F R119, R155 ;  /* 0x0000009b00777306 */ /* 0x000fec0000201400 */
[----:B-1----:R-:W-:Y:S02]  /*be90*/  HMMA.16816.F32.BF16 R8, R12, R24, RZ ;  /* 0x000000180c08723c */ /* 0x002fe400000418ff */
[----:B------:R-:W-:Y:S01]  /*bea0*/  MUFU.TANH R174, R174 ;  /* 0x000000ae00ae7308 */ /* 0x000fe20000002400 */
[----:B--2---:R-:W-:-:S05]  /*beb0*/  FFMA.FTZ R146, R146, UR4, R195 ;  /* 0x0000000492927c23 */ /* 0x004fca00080100c3 */
[----:B------:R-:W-:Y:S01]  /*bec0*/  HMMA.16816.F32.BF16 R24, R12, R26, RZ ;  /* 0x0000001a0c18723c */ /* 0x000fe200000418ff */
[----:B------:R-:W-:Y:S01]  /*bed0*/  FMUL.FTZ R16, R16, c[0x0][0x2ec] ;  /* 0x0000bb0010107a20 */ /* 0x000fe20000410000 */
[----:B------:R-:W-:Y:S01]  /*bee0*/  I2F R152, R153 ;  /* 0x0000009900987306 */ /* 0x000fe20000201400 */
        /* <DEDUP_REMOVED lines=8> */
[C---:B------:R-:W-:Y:S02]  /*bf70*/  HMMA.16816.F32.BF16 R8, R4.reuse, R40, R8 ;  /* 0x000000280408723c */ /* 0x040fe40000041808 */
[----:B------:R-:W-:Y:S06]  /*bf80*/  MUFU.TANH R182, R17 ;  /* 0x0000001100b67308 */ /* 0x000fec0000002400 */
[----:B------:R-:W-:Y:S01]  /*bf90*/  HMMA.16816.F32.BF16 R24, R4, R42, R24 ;  /* 0x0000002a0418723c */ /* 0x000fe20000041818 */
[----:B------:R-:W-:Y:S01]  /*bfa0*/  LDSM.16.M88.4 R40, [R165+0x2000] ;  /* 0x00200000a528783b */ /* 0x000fe20000000200 */
[----:B------:R3:W-:Y:S08]  /*bfb0*/  MUFU.TANH R215, R18 ;  /* 0x0000001200d77308 */ /* 0x0007f00000002400 */
[----:B------:R-:W-:Y:S06]  /*bfc0*/  MUFU.TANH R229, R28 ;  /* 0x0000001c00e57308 */ /* 0x000fec0000002400 */
[----:B------:R-:W-:Y:S01]  /*bfd0*/  FMUL.FTZ R8, R8, c[0x0][0x2ec] ;  /* 0x0000bb0008087a20 */ /* 0x000fe20000410000 */
[----:B---3--:R-:W-:Y:S01]  /*bfe0*/  HMMA.16816.F32.BF16 R16, R12, R20, RZ ;  /* 0x000000140c10723c */ /* 0x008fe200000418ff */
[----:B------:R-:W-:Y:S01]  /*bff0*/  MUFU.TANH R188, R29 ;  /* 0x0000001d00bc7308 */ /* 0x000fe20000002400 */
[----:B------:R-:W-:-:S02]  /*c000*/  FMUL.FTZ R9, R9, c[0x0][0x2ec] ;  /* 0x0000bb0009097a20 */ /* 0x000fc40000410000 */
[----:B------:R-:W-:-:S03]  /*c010*/  FMUL.FTZ R10, R10, c[0x0][0x2ec] ;  /* 0x0000bb000a0a7a20 */ /* 0x000fc60000410000 */
[----:B------:R-:W-:Y:S02]  /*c020*/  FMUL.FTZ R198, R24, c[0x0][0x2ec] ;  /* 0x0000bb0018c67a20 */ /* 0x000fe40000410000 */
[----:B------:R-:W-:Y:S01]  /*c030*/  FMUL.FTZ R202, R25, c[0x0][0x2ec] ;  /* 0x0000bb0019ca7a20 */ /* 0x000fe20000410000 */
[----:B------:R-:W-:Y:S01]  /*c040*/  HMMA.16816.F32.BF16 R20, R12, R22, RZ ;  /* 0x000000160c14723c */ /* 0x000fe200000418ff */
[----:B------:R-:W-:Y:S01]  /*c050*/  FMUL.FTZ R206, R26, c[0x0][0x2ec] ;  /* 0x0000bb001ace7a20 */ /* 0x000fe20000410000 */
[----:B------:R-:W-:Y:S01]  /*c060*/  MUFU.TANH R192, R30 ;  /* 0x0000001e00c07308 */ /* 0x000fe20000002400 */
[----:B------:R-:W-:Y:S02]  /*c070*/  FMUL.FTZ R231, R27, c[0x0][0x2ec] ;  /* 0x0000bb001be77a20 */ /* 0x000fe40000410000 */
[----:B------:R-:W1:Y:S01]  /*c080*/  LDSM.16.M88.4 R24, [R166+0x3000] ;  /* 0x00300000a618783b */ /* 0x000e620000000200 */
[----:B------:R-:W-:-:S04]  /*c090*/  FMUL.FTZ R235, R11, c[0x0][0x2ec] ;  /* 0x0000bb000beb7a20 */ /* 0x000fc80000410000 */
[----:B------:R2:W-:Y:S04]  /*c0a0*/  MUFU.TANH R227, R31 ;  /* 0x0000001f00e37308 */ /* 0x0005e80000002400 */
[C---:B------:R-:W-:Y:S04]  /*c0b0*/  HMMA.16816.F32.BF16 R16, R4.reuse, R36, R16 ;  /* 0x000000240410723c */ /* 0x040fe80000041810 */
[----:B------:R-:W-:Y:S06]  /*c0c0*/  MUFU.TANH R216, R8 ;  /* 0x0000000800d87308 */ /* 0x000fec0000002400 */
[----:B------:R-:W-:Y:S01]  /*c0d0*/  HMMA.16816.F32.BF16 R20, R4, R38, R20 ;  /* 0x000000260414723c */ /* 0x000fe20000041814 */
[----:B--2---:R-:W2:Y:S01]  /*c0e0*/  LDSM.16.M88.4 R28, [R165+0x1c00] ;  /* 0x001c0000a51c783b */ /* 0x004ea20000000200 */
[----:B------:R-:W-:Y:S08]  /*c0f0*/  MUFU.TANH R196, R9 ;  /* 0x0000000900c47308 */ /* 0x000ff00000002400 */
[----:B------:R3:W-:Y:S04]  /*c100*/  MUFU.TANH R200, R10 ;  /* 0x0000000a00c87308 */ /* 0x0007e80000002400 */
[----:B------:R-:W-:-:S02]  /*c110*/  FMUL.FTZ R222, R16, c[0x0][0x2ec] ;  /* 0x0000bb0010de7a20 */ /* 0x000fc40000410000 */
[----:B------:R-:W-:Y:S02]  /*c120*/  FMUL.FTZ R204, R17, c[0x0][0x2ec] ;  /* 0x0000bb0011cc7a20 */ /* 0x000fe40000410000 */
[----:B------:R-:W-:Y:S01]  /*c130*/  FMUL.FTZ R220, R18, c[0x0][0x2ec] ;  /* 0x0000bb0012dc7a20 */ /* 0x000fe20000410000 */
[----:B------:R-:W-:Y:S01]  /*c140*/  I2F R118, R153 ;  /* 0x0000009900767306 */ /* 0x000fe20000201400 */
[----:B------:R-:W-:Y:S01]  /*c150*/  FMUL.FTZ R237, R19, c[0x0][0x2ec] ;  /* 0x0000bb0013ed7a20 */ /* 0x000fe20000410000 */
[----:B-1----:R-:W-:Y:S03]  /*c160*/  HMMA.16816.F32.BF16 R36, R12, R24, RZ ;  /* 0x000000180c24723c */ /* 0x002fe600000418ff */
[----:B------:R-:W-:Y:S02]  /*c170*/  FMUL.FTZ R20, R20, c[0x0][0x2ec] ;  /* 0x0000bb0014147a20 */ /* 0x000fe40000410000 */
[----:B------:R-:W-:-:S02]  /*c180*/  FMUL.FTZ R21, R21, c[0x0][0x2ec] ;  /* 0x0000bb0015157a20 */ /* 0x000fc40000410000 */
[----:B------:R-:W-:Y:S01]  /*c190*/  FMUL.FTZ R22, R22, c[0x0][0x2ec] ;  /* 0x0000bb0016167a20 */ /* 0x000fe20000410000 */
[----:B------:R-:W-:Y:S01]  /*c1a0*/  MUFU.TANH R241, R20 ;  /* 0x0000001400f17308 */ /* 0x000fe20000002400 */
[----:B---3--:R-:W-:Y:S01]  /*c1b0*/  HMMA.16816.F32.BF16 R8, R12, R32, RZ ;  /* 0x000000200c08723c */ /* 0x008fe200000418ff */
[----:B------:R-:W-:-:S06]  /*c1c0*/  FMUL.FTZ R23, R23, c[0x0][0x2ec] ;  /* 0x0000bb0017177a20 */ /* 0x000fcc0000410000 */
[----:B------:R-:W-:Y:S01]  /*c1d0*/  MUFU.TANH R218, R21 ;  /* 0x0000001500da7308 */ /* 0x000fe20000002400 */
[----:B------:R-:W-:Y:S01]  /*c1e0*/  HMMA.16816.F32.BF16 R16, R12, R34, RZ ;  /* 0x000000220c10723c */ /* 0x000fe200000418ff */
[----:B------:R-:W-:Y:S06]  /*c1f0*/  LDSM.16.M88.4 R32, [R165+0x2400] ;  /* 0x00240000a520783b */ /* 0x000fec0000000200 */
[----:B------:R-:W-:Y:S01]  /*c200*/  MUFU.TANH R251, R22 ;  /* 0x0000001600fb7308 */ /* 0x000fe20000002400 */
[C---:B------:R-:W-:Y:S07]  /*c210*/  HMMA.16816.F32.BF16 R36, R4.reuse, R40, R36 ;  /* 0x000000280424723c */ /* 0x040fee0000041824 */
[----:B------:R1:W-:Y:S01]  /*c220*/  MUFU.TANH R228, R23 ;  /* 0x0000001700e47308 */ /* 0x0003e20000002400 */
[C---:B--2---:R-:W-:Y:S07]  /*c230*/  HMMA.16816.F32.BF16 R8, R4.reuse, R28, R8 ;  /* 0x0000001c0408723c */ /* 0x044fee0000041808 */
[----:B------:R-:W-:Y:S01]  /*c240*/  I2F R116, R147 ;  /* 0x0000009300747306 */ /* 0x000fe20000201400 */
[----:B------:R-:W-:Y:S01]  /*c250*/  HMMA.16816.F32.BF16 R16, R4, R30, R16 ;  /* 0x0000001e0410723c */ /* 0x000fe20000041810 */
[----:B------:R-:W2:Y:S04]  /*c260*/  LDSM.16.M88.4 R28, [R166+0x3400] ;  /* 0x00340000a61c783b */ /* 0x000ea80000000200 */
[----:B-1----:R-:W1:Y:S03]  /*c270*/  LDSM.16.M88.4 R20, [R166+0x3800] ;  /* 0x00380000a614783b */ /* 0x002e660000000200 */
[----:B------:R-:W-:Y:S01]  /*c280*/  HMMA.16816.F32.BF16 R24, R12, R26, RZ ;  /* 0x0000001a0c18723c */ /* 0x000fe200000418ff */
[----:B------:R-:W-:Y:S01]  /*c290*/  FMUL.FTZ R3, R38, c[0x0][0x2ec] ;  /* 0x0000bb0026037a20 */ /* 0x000fe20000410000 */
[----:B------:R-:W-:Y:S01]  /*c2a0*/  MUFU.TANH R187, R187 ;  /* 0x000000bb00bb7308 */ /* 0x000fe20000002400 */
[----:B------:R-:W-:-:S02]  /*c2b0*/  FMUL.FTZ R36, R36, c[0x0][0x2ec] ;  /* 0x0000bb0024247a20 */ /* 0x000fc40000410000 */
[----:B------:R-:W-:-:S03]  /*c2c0*/  FMUL.FTZ R37, R37, c[0x0][0x2ec] ;  /* 0x0000bb0025257a20 */ /* 0x000fc60000410000 */
        /* <DEDUP_REMOVED lines=10> */
[----:B------:R-:W-:Y:S02]  /*c370*/  HMMA.16816.F32.BF16 R24, R4, R42, R24 ;  /* 0x0000002a0418723c */ /* 0x000fe40000041818 */
[----:B------:R-:W-:Y:S01]  /*c380*/  MUFU.TANH R230, R16 ;  /* 0x0000001000e67308 */ /* 0x000fe20000002400 */
[C---:B---3--:R-:W-:Y:S02]  /*c390*/  LEA R3, R0.reuse, UR10, 0x4 ;  /* 0x0000000a00037c11 */ /* 0x048fe4000f8e20ff */
[----:B------:R-:W-:Y:S02]  /*c3a0*/  LOP3.LUT R0, R0, 0xfffffffd, RZ, 0xc0, !PT ;  /* 0xfffffffd00007812 */ /* 0x000fe400078ec0ff */
[----:B------:R-:W-:Y:S01]  /*c3b0*/  IADD3 R2, R3, 0x1, R2 ;  /* 0x0000000103027810 */ /* 0x000fe20007ffe002 */
[----:B------:R-:W-:-:S02]  /*c3c0*/  IMAD.U32 R3, RZ, RZ, UR11 ;  /* 0x0000000bff037e24 */ /* 0x000fc4000f8e00ff */
[----:B------:R-:W-:Y:S01]  /*c3d0*/  MUFU.TANH R41, R17 ;  /* 0x0000001100297308 */ /* 0x000fe20000002400 */
[----:B------:R-:W-:Y:S02]  /*c3e0*/  FMUL.FTZ R42, R39, c[0x0][0x2ec] ;  /* 0x0000bb00272a7a20 */ /* 0x000fe40000410000 */
[----:B------:R-:W-:-:S04]  /*c3f0*/  IADD3 R3, R3, -UR12, R2 ;  /* 0x8000000c03037c10 */ /* 0x000fc8000fffe002 */
[----:B------:R-:W-:Y:S01]  /*c400*/  IADD3 R3, R3, c[0x0][0x2e8], RZ ;  /* 0x0000ba0003037a10 */ /* 0x000fe20007ffe0ff */
[----:B------:R3:W-:Y:S03]  /*c410*/  MUFU.TANH R245, R18 ;  /* 0x0000001200f57308 */ /* 0x0007e60000002400 */
[C---:B------:R-:W-:Y:S02]  /*c420*/  IADD3 R2, R3.reuse, 0x8, RZ ;  /* 0x0000000803027810 */ /* 0x040fe40007ffe0ff */
[----:B------:R-:W-:Y:S01]  /*c430*/  IMNMX R3, R3, UR11, PT ;  /* 0x0000000b03037c17 */ /* 0x000fe2000b800200 */
[----:B------:R-:W-:Y:S01]  /*c440*/  FMUL.FTZ R26, R26, c[0x0][0x2ec] ;  /* 0x0000bb001a1a7a20 */ /* 0x000fe20000410000 */
[----:B------:R-:W-:Y:S01]  /*c450*/  IMNMX R2, R2, UR11, PT ;  /* 0x0000000b02027c17 */ /* 0x000fe2000b800200 */
[----:B------:R-:W-:Y:S01]  /*c460*/  MUFU.TANH R233, R9 ;  /* 0x0000000900e97308 */ /* 0x000fe20000002400 */
[-C--:B------:R-:W-:Y:S01]  /*c470*/  ISETP.GE.AND P6, PT, R159, R3.reuse, PT ;  /* 0x000000039f00720c */ /* 0x080fe20003fc6270 */
[----:B------:R-:W-:Y:S01]  /*c480*/  FMUL.FTZ R27, R27, c[0x0][0x2ec] ;  /* 0x0000bb001b1b7a20 */ /* 0x000fe20000410000 */
[CC--:B------:R-:W-:Y:S01]  /*c490*/  ISETP.GE.AND P2, PT, R169.reuse, R3.reuse, PT ;  /* 0x00000003a900720c */ /* 0x0c0fe20003f46270 */
[----:B------:R-:W-:Y:S01]  /*c4a0*/  FMUL.FTZ R24, R24, c[0x0][0x2ec] ;  /* 0x0000bb0018187a20 */ /* 0x000fe20000410000 */
[-C--:B------:R-:W-:Y:S01]  /*c4b0*/  ISETP.GE.AND P0, PT, R169, R2.reuse, PT ;  /* 0x00000002a900720c */ /* 0x080fe20003f06270 */
[----:B------:R-:W-:Y:S01]  /*c4c0*/  FFMA.FTZ R169, R164, UR4, R173 ;  /* 0x00000004a4a97c23 */ /* 0x000fe200080100ad */
[C---:B------:R-:W-:Y:S01]  /*c4d0*/  ISETP.GE.AND P4, PT, R161.reuse, R3, PT ;  /* 0x00000003a100720c */ /* 0x040fe20003f86270 */
[----:B---3--:R-:W3:Y:S01]  /*c4e0*/  LDSM.16.M88.4 R16, [R165+0x2800] ;  /* 0x00280000a510783b */ /* 0x008ee20000000200 */
[----:B------:R2:W-:Y:S01]  /*c4f0*/  MUFU.TANH R226, R10 ;  /* 0x0000000a00e27308 */ /* 0x0005e20000002400 */
[-C--:B------:R-:W-:Y:S01]  /*c500*/  ISETP.GE.AND P5, PT, R161, R2.reuse, PT ;  /* 0x00000002a100720c */ /* 0x080fe20003fa6270 */
[----:B------:R-:W-:Y:S01]  /*c510*/  FMUL.FTZ R25, R25, c[0x0][0x2ec] ;  /* 0x0000bb0019197a20 */ /* 0x000fe20000410000 */
[----:B------:R-:W-:Y:S01]  /*c520*/  FSEL R169, R169, -INF , !P2 ;  /* 0xff800000a9a97808 */ /* 0x000fe20005000000 */
[----:B------:R-:W-:Y:S01]  /*c530*/  ULDC.64 UR10, c[0x0][0x118] ;  /* 0x00004600000a7ab9 */ /* 0x000fe20000000a00 */
[----:B------:R-:W-:-:S02]  /*c540*/  ISETP.GE.AND P2, PT, R159, R2, PT ;  /* 0x000000029f00720c */ /* 0x000fc40003f46270 */
[----:B------:R-:W-:Y:S01]  /*c550*/  @P6 LOP3.LUT R0, R0, 0x2, RZ, 0xfc, !PT ;  /* 0x0000000200006812 */ /* 0x000fe200078efcff */
[----:B------:R-:W-:Y:S01]  /*c560*/  MUFU.TANH R238, R36 ;  /* 0x0000002400ee7308 */ /* 0x000fe20000002400 */
[CC--:B------:R-:W-:Y:S02]  /*c570*/  ISETP.GE.AND P1, PT, R163.reuse, R3.reuse, PT ;  /* 0x00000003a300720c */ /* 0x0c0fe40003f26270 */
[----:B------:R-:W-:Y:S02]  /*c580*/  LOP3.LUT R0, R0, 0xfffffffe, RZ, 0xc0, !PT ;  /* 0xfffffffe00007812 */ /* 0x000fe400078ec0ff */
[----:B------:R-:W-:Y:S02]  /*c590*/  ISETP.GE.AND P3, PT, R163, R2, PT ;  /* 0x00000002a300720c */ /* 0x000fe40003f66270 */
[----:B------:R-:W-:Y:S01]  /*c5a0*/  ISETP.GE.AND P6, PT, R157, R3, PT ;  /* 0x000000039d00720c */ /* 0x000fe20003fc6270 */
[----:B--2---:R-:W-:Y:S01]  /*c5b0*/  HMMA.16816.F32.BF16 R8, R12, R28, RZ ;  /* 0x0000001c0c08723c */ /* 0x004fe200000418ff */
[----:B------:R1:W-:Y:S01]  /*c5c0*/  MUFU.TANH R243, R37 ;  /* 0x0000002500f37308 */ /* 0x0003e20000002400 */
[----:B------:R-:W-:-:S02]  /*c5d0*/  @P2 LOP3.LUT R0, R0, 0x1, RZ, 0xfc, !PT ;  /* 0x0000000100002812 */ /* 0x000fc400078efcff */
[----:B------:R-:W-:Y:S02]  /*c5e0*/  FSEL R179, R156, -INF , !P6 ;  /* 0xff8000009cb37808 */ /* 0x000fe40007000000 */
[-C--:B------:R-:W-:Y:S02]  /*c5f0*/  ISETP.GE.AND P6, PT, R151, R2.reuse, PT ;  /* 0x000000029700720c */ /* 0x080fe40003fc6270 */
[----:B------:R-:W-:Y:S01]  /*c600*/  HMMA.16816.F32.BF16 R28, R12, R30, RZ ;  /* 0x0000001e0c1c723c */ /* 0x000fe200000418ff */
[----:B------:R-:W2:Y:S01]  /*c610*/  MUFU.TANH R193, R193 ;  /* 0x000000c100c17308 */ /* 0x000ea20000002400 */
[----:B------:R-:W-:Y:S02]  /*c620*/  ISETP.GE.AND P2, PT, R155, R2, PT ;  /* 0x000000029b00720c */ /* 0x000fe40003f46270 */
[C---:B------:R-:W-:Y:S02]  /*c630*/  IADD3 R164, R47.reuse, 0xa8, RZ ;  /* 0x000000a82fa47810 */ /* 0x040fe40007ffe0ff */
[----:B------:R-:W-:-:S02]  /*c640*/  IADD3 R156, R47, 0xc8, RZ ;  /* 0x000000c82f9c7810 */ /* 0x000fc40007ffe0ff */
[----:B-1----:R-:W-:Y:S01]  /*c650*/  HMMA.16816.F32.BF16 R36, R12, R20, RZ ;  /* 0x000000140c24723c */ /* 0x002fe200000418ff */
[----:B------:R-:W1:Y:S06]  /*c660*/  MUFU.TANH R201, R201 ;  /* 0x000000c900c97308 */ /* 0x000e6c0000002400 */
[C---:B------:R-:W-:Y:S01]  /*c670*/  IADD3 R21, R47.reuse, 0x98, RZ ;  /* 0x000000982f157810 */ /* 0x040fe20007ffe0ff */
[----:B------:R-:W-:Y:S01]  /*c680*/  HMMA.16816.F32.BF16 R8, R4, R32, R8 ;  /* 0x000000200408723c */ /* 0x000fe20000041808 */
[----:B------:R4:W-:Y:S01]  /*c690*/  I2F R40, R214 ;  /* 0x000000d600287306 */ /* 0x0009e20000201400 */
[----:B--2---:R-:W-:Y:S01]  /*c6a0*/  FFMA.FTZ R118, R118, UR4, R193 ;  /* 0x0000000476767c23 */ /* 0x004fe200080100c1 */
[----:B------:R-:W-:-:S04]  /*c6b0*/  IADD3 R193, R47, 0xe1, RZ ;  /* 0x000000e12fc17810 */ /* 0x000fc80007ffe0ff */
[----:B------:R-:W-:Y:S01]  /*c6c0*/  FFMA.FTZ R32, R122, UR4, R181 ;  /* 0x000000047a207c23 */ /* 0x000fe200080100b5 */
[C---:B------:R-:W-:Y:S01]  /*c6d0*/  HMMA.16816.F32.BF16 R28, R4.reuse, R34, R28 ;  /* 0x00000022041c723c */ /* 0x040fe2000004181c */
[----:B------:R-:W-:Y:S01]  /*c6e0*/  I2F R115, R145 ;  /* 0x0000009100737306 */ /* 0x000fe20000201400 */
[----:B------:R-:W-:Y:S01]  /*c6f0*/  FFMA.FTZ R33, R123, UR4, R170 ;  /* 0x000000047b217c23 */ /* 0x000fe200080100aa */
[----:B------:R-:W-:Y:S01]  /*c700*/  IADD3 R170, R47, 0xb8, RZ ;  /* 0x000000b82faa7810 */ /* 0x000fe20007ffe0ff */
[----:B-1----:R-:W-:Y:S01]  /*c710*/  FFMA.FTZ R201, R116, UR4, R201 ;  /* 0x0000000474c97c23 */ /* 0x002fe200080100c9 */
[----:B------:R-:W-:Y:S02]  /*c720*/  FSEL R32, R32, -INF , !P5 ;  /* 0xff80000020207808 */ /* 0x000fe40006800000 */
[----:B------:R-:W-:Y:S01]  /*c730*/  FFMA.FTZ R34, R124, UR4, R175 ;  /* 0x000000047c227c23 */ /* 0x000fe200080100af */
[----:B---3--:R-:W-:Y:S01]  /*c740*/  HMMA.16816.F32.BF16 R36, R4, R16, R36 ;  /* 0x000000100424723c */ /* 0x008fe20000041824 */
[----:B------:R-:W1:Y:S01]  /*c750*/  MUFU.TANH R178, R178 ;  /* 0x000000b200b27308 */ /* 0x000e620000002400 */
[----:B----4-:R-:W-:Y:S01]  /*c760*/  FSEL R214, R162, -INF , !P1 ;  /* 0xff800000a2d67808 */ /* 0x010fe20004800000 */
[----:B------:R-:W-:Y:S01]  /*c770*/  FFMA.FTZ R35, R120, UR4, R189 ;  /* 0x0000000478237c23 */ /* 0x000fe200080100bd */
[----:B------:R-:W-:-:S02]  /*c780*/  LOP3.LUT P5, RZ, R0, 0x1, RZ, 0xc0, !PT ;  /* 0x0000000100ff7812 */ /* 0x000fc400078ac0ff */
[----:B------:R-:W-:Y:S02]  /*c790*/  FSEL R34, R34, -INF , !P0 ;  /* 0xff80000022227808 */ /* 0x000fe40004000000 */
[----:B------:R-:W-:Y:S01]  /*c7a0*/  IADD3 R16, R47, 0xa0, RZ ;  /* 0x000000a02f107810 */ /* 0x000fe20007ffe0ff */
[----:B------:R-:W-:Y:S01]  /*c7b0*/  I2F R142, R143 ;  /* 0x0000008f008e7306 */ /* 0x000fe20000201400 */
[----:B------:R-:W-:Y:S01]  /*c7c0*/  FMUL.FTZ R8, R8, c[0x0][0x2ec] ;  /* 0x0000bb0008087a20 */ /* 0x000fe20000410000 */
[----:B------:R-:W-:Y:S01]  /*c7d0*/  FSEL R123, R121, -INF , !P5 ;  /* 0xff800000797b7808 */ /* 0x000fe20006800000 */
[----:B------:R-:W-:Y:S01]  /*c7e0*/  FFMA.FTZ R121, R119, UR4, R174 ;  /* 0x0000000477797c23 */ /* 0x000fe200080100ae */
[-C--:B------:R-:W-:Y:S01]  /*c7f0*/  ISETP.GE.AND P5, PT, R151, R3.reuse, PT ;  /* 0x000000039700720c */ /* 0x080fe20003fa6270 */
[----:B------:R-:W-:Y:S01]  /*c800*/  FMUL.FTZ R9, R9, c[0x0][0x2ec] ;  /* 0x0000bb0009097a20 */ /* 0x000fe20000410000 */
[-C--:B------:R-:W-:Y:S01]  /*c810*/  ISETP.GE.AND P0, PT, R157, R2.reuse, PT ;  /* 0x000000029d00720c */ /* 0x080fe20003f06270 */
[----:B------:R-:W-:Y:S01]  /*c820*/  FMUL.FTZ R10, R10, c[0x0][0x2ec] ;  /* 0x0000bb000a0a7a20 */ /* 0x000fe20000410000 */
[----:B------:R2:W-:Y:S01]  /*c830*/  I2F R161, R16 ;  /* 0x0000001000a17306 */ /* 0x0005e20000201400 */
[----:B------:R-:W-:Y:S01]  /*c840*/  FSEL R175, R160, -INF , !P4 ;  /* 0xff800000a0af7808 */ /* 0x000fe20006000000 */
[----:B-1----:R-:W-:Y:S01]  /*c850*/  FFMA.FTZ R115, R115, UR4, R178 ;  /* 0x0000000473737c23 */ /* 0x002fe200080100b2 */
[----:B------:R-:W-:Y:S01]  /*c860*/  LOP3.LUT P4, RZ, R0, 0x2, RZ, 0xc0, !PT ;  /* 0x0000000200ff7812 */ /* 0x000fe2000788c0ff */
[----:B------:R-:W-:Y:S01]  /*c870*/  FMUL.FTZ R11, R11, c[0x0][0x2ec] ;  /* 0x0000bb000b0b7a20 */ /* 0x000fe20000410000 */
[----:B------:R-:W-:Y:S01]  /*c880*/  FSEL R35, R35, -INF , !P0 ;  /* 0xff80000023237808 */ /* 0x000fe20004000000 */
[----:B------:R-:W-:Y:S01]  /*c890*/  FMUL.FTZ R28, R28, c[0x0][0x2ec] ;  /* 0x0000bb001c1c7a20 */ /* 0x000fe20000410000 */
[-C--:B------:R-:W-:Y:S01]  /*c8a0*/  ISETP.GE.AND P0, PT, R147, R2.reuse, PT ;  /* 0x000000029300720c */ /* 0x080fe20003f06270 */
[----:B------:R-:W1:Y:S01]  /*c8b0*/  MUFU.TANH R199, R199 ;  /* 0x000000c700c77308 */ /* 0x000e620000002400 */
[----:B------:R-:W-:Y:S01]  /*c8c0*/  FSEL R33, R33, -INF , !P3 ;  /* 0xff80000021217808 */ /* 0x000fe20005800000 */
[----:B------:R-:W-:Y:S01]  /*c8d0*/  FMUL.FTZ R29, R29, c[0x0][0x2ec] ;  /* 0x0000bb001d1d7a20 */ /* 0x000fe20000410000 */
[----:B------:R-:W-:Y:S01]  /*c8e0*/  FSEL R173, R158, -INF , !P4 ;  /* 0xff8000009ead7808 */ /* 0x000fe20006000000 */
[----:B------:R-:W-:Y:S01]  /*c8f0*/  FMUL.FTZ R30, R30, c[0x0][0x2ec] ;  /* 0x0000bb001e1e7a20 */ /* 0x000fe20000410000 */
[-C--:B------:R-:W-:Y:S01]  /*c900*/  ISETP.GE.AND P3, PT, R153, R3.reuse, PT ;  /* 0x000000039900720c */ /* 0x080fe20003f66270 */
[----:B------:R-:W-:Y:S01]  /*c910*/  FMUL.FTZ R31, R31, c[0x0][0x2ec] ;  /* 0x0000bb001f1f7a20 */ /* 0x000fe20000410000 */
[-C--:B------:R-:W-:Y:S01]  /*c920*/  ISETP.GE.AND P4, PT, R153, R2.reuse, PT ;  /* 0x000000029900720c */ /* 0x080fe20003f86270 */
[----:B------:R-:W3:Y:S01]  /*c930*/  I2F R125, R141 ;  /* 0x0000008d007d7306 */ /* 0x000ee20000201400 */
[----:B--2---:R-:W-:Y:S01]  /*c940*/  IADD3 R16, R47, 0xa1, RZ ;  /* 0x000000a12f107810 */ /* 0x004fe20007ffe0ff */
[----:B------:R-:W-:Y:S01]  /*c950*/  FMUL.FTZ R36, R36, c[0x0][0x2ec] ;  /* 0x0000bb0024247a20 */ /* 0x000fe20000410000 */
[----:B------:R-:W-:Y:S01]  /*c960*/  FSEL R116, R117, -INF , !P6 ;  /* 0xff80000075747808 */ /* 0x000fe20007000000 */
[----:B------:R-:W-:Y:S01]  /*c970*/  FMUL.FTZ R37, R37, c[0x0][0x2ec] ;  /* 0x0000bb0025257a20 */ /* 0x000fe20000410000 */
[----:B------:R-:W-:Y:S01]  /*c980*/  FSEL R121, R121, -INF , !P2 ;  /* 0xff80000079797808 */ /* 0x000fe20005000000 */
[----:B------:R-:W-:Y:S01]  /*c990*/  FMUL.FTZ R38, R38, c[0x0][0x2ec] ;  /* 0x0000bb0026267a20 */ /* 0x000fe20000410000 */
[----:B------:R-:W-:Y:S01]  /*c9a0*/  ISETP.GE.AND P2, PT, R145, R2, PT ;  /* 0x000000029100720c */ /* 0x000fe20003f46270 */
[----:B------:R2:W-:Y:S01]  /*c9b0*/  I2F R163, R16 ;  /* 0x0000001000a37306 */ /* 0x0005e20000201400 */
[----:B------:R-:W-:Y:S01]  /*c9c0*/  FSEL R252, R118, -INF , !P4 ;  /* 0xff80000076fc7808 */ /* 0x000fe20006000000 */
[----:B-1----:R-:W-:Y:S01]  /*c9d0*/  FFMA.FTZ R142, R142, UR4, R199 ;  /* 0x000000048e8e7c23 */ /* 0x002fe200080100c7 */
[----:B------:R-:W-:Y:S01]  /*c9e0*/  FSEL R250, R115, -INF , !P2 ;  /* 0xff80000073fa7808 */ /* 0x000fe20005000000 */
[----:B------:R-:W-:Y:S01]  /*c9f0*/  FMUL.FTZ R39, R39, c[0x0][0x2ec] ;  /* 0x0000bb0027277a20 */ /* 0x000fe20000410000 */
[----:B------:R-:W-:-:S02]  /*ca00*/  ISETP.GE.AND P1, PT, R155, R3, PT ;  /* 0x000000039b00720c */ /* 0x000fc40003f26270 */
[----:B------:R-:W-:Y:S01]  /*ca10*/  FSEL R248, R201, -INF , !P0 ;  /* 0xff800000c9f87808 */ /* 0x000fe20004000000 */
[----:B------:R-:W-:Y:S01]  /*ca20*/  I2F R154, R155 ;  /* 0x0000009b009a7306 */ /* 0x000fe20000201400 */
[----:B---3--:R-:W-:Y:S01]  /*ca30*/  FFMA.FTZ R125, R125, UR4, R180 ;  /* 0x000000047d7d7c23 */ /* 0x008fe200080100b4 */
[----:B------:R-:W-:Y:S02]  /*ca40*/  LOP3.LUT R0, R0, 0xfffffffb, RZ, 0xc0, !PT ;  /* 0xfffffffb00007812 */ /* 0x000fe400078ec0ff */
[----:B------:R-:W-:Y:S02]  /*ca50*/  IADD3 R17, R47, 0xb1, RZ ;  /* 0x000000b12f117810 */ /* 0x000fe40007ffe0ff */
[----:B------:R-:W-:Y:S02]  /*ca60*/  ISETP.GE.AND P6, PT, R141, R3, PT ;  /* 0x000000038d00720c */ /* 0x000fe40003fc6270 */
[----:B--2---:R-:W-:Y:S01]  /*ca70*/  IADD3 R16, R47, 0xa9, RZ ;  /* 0x000000a92f107810 */ /* 0x004fe20007ffe0ff */
[----:B------:R-:W1:Y:S01]  /*ca80*/  MUFU.TANH R191, R191 ;  /* 0x000000bf00bf7308 */ /* 0x000e620000002400 */
[----:B------:R-:W-:-:S02]  /*ca90*/  ISETP.GE.AND P0, PT, R131, R2, PT ;  /* 0x000000028300720c */ /* 0x000fc40003f06270 */
[----:B------:R-:W-:Y:S02]  /*caa0*/  ISETP.GE.AND P2, PT, R131, R3, PT ;  /* 0x000000038300720c */ /* 0x000fe40003f46270 */
[C---:B------:R-:W-:Y:S02]  /*cab0*/  IADD3 R158, R47.reuse, 0xb9, RZ ;  /* 0x000000b92f9e7810 */ /* 0x040fe40007ffe0ff */
[C---:B------:R-:W-:Y:S01]  /*cac0*/  IADD3 R120, R47.reuse, 0xc0, RZ ;  /* 0x000000c02f787810 */ /* 0x040fe20007ffe0ff */
[----:B------:R2:W-:Y:S01]  /*cad0*/  I2F R162, R16 ;  /* 0x0000001000a27306 */ /* 0x0005e20000201400 */
[C---:B------:R-:W-:Y:S02]  /*cae0*/  IADD3 R181, R47.reuse, 0xc1, RZ ;  /* 0x000000c12fb57810 */ /* 0x040fe40007ffe0ff */
[C---:B------:R-:W-:Y:S02]  /*caf0*/  IADD3 R160, R47.reuse, 0xd0, RZ ;  /* 0x000000d02fa07810 */ /* 0x040fe40007ffe0ff */
[----:B------:R-:W-:-:S03]  /*cb00*/  IADD3 R189, R47, 0xd8, RZ ;  /* 0x000000d82fbd7810 */ /* 0x000fc60007ffe0ff */
[----:B------:R-:W-:Y:S01]  /*cb10*/  I2F R150, R151 ;  /* 0x0000009700967306 */ /* 0x000fe20000201400 */
[----:B-1----:R-:W-:Y:S01]  /*cb20*/  FFMA.FTZ R154, R154, UR4, R191 ;  /* 0x000000049a9a7c23 */ /* 0x002fe200080100bf */
[----:B------:R-:W-:-:S04]  /*cb30*/  IADD3 R191, R47, 0xd1, RZ ;  /* 0x000000d12fbf7810 */ /* 0x000fc80007ffe0ff */
[----:B------:R-:W-:Y:S02]  /*cb40*/  FSEL R177, R154, -INF , !P1 ;  /* 0xff8000009ab17808 */ /* 0x000fe40004800000 */
[----:B--2---:R-:W-:Y:S01]  /*cb50*/  IADD3 R16, R47, 0xb0, RZ ;  /* 0x000000b02f107810 */ /* 0x004fe20007ffe0ff */
[----:B------:R-:W1:Y:S01]  /*cb60*/  MUFU.TANH R236, R42 ;  /* 0x0000002a00ec7308 */ /* 0x000e620000002400 */
[----:B------:R-:W-:Y:S02]  /*cb70*/  ISETP.GE.AND P1, PT, R145, R3, PT ;  /* 0x000000039100720c */ /* 0x000fe40003f26270 */
[----:B------:R-:W-:-:S05]  /*cb80*/  IADD3 R154, R47, 0xc9, RZ ;  /* 0x000000c92f9a7810 */ /* 0x000fca0007ffe0ff */
[----:B------:R-:W-:Y:S08]  /*cb90*/  I2F R124, R16 ;  /* 0x00000010007c7306 */ /* 0x000ff00000201400 */
[----:B------:R2:W-:Y:S01]  /*cba0*/  MUFU.TANH R16, R8 ;  /* 0x0000000800107308 */ /* 0x0005e20000002400 */
[----:B-1----:R-:W-:-:S07]  /*cbb0*/  IMAD.MOV.U32 R180, RZ, RZ, R236 ;  /* 0x000000ffffb47224 */ /* 0x002fce00078e00ec */
[----:B------:R-:W-:Y:S01]  /*cbc0*/  I2F R114, R143 ;  /* 0x0000008f00727306 */ /* 0x000fe20000201400 */
[----:B--2---:R-:W-:-:S07]  /*cbd0*/  P2R R8, PR, RZ, 0x20 ;  /* 0x00000020ff087803 */ /* 0x004fce0000000000 */
[----:B------:R-:W1:Y:S01]  /*cbe0*/  MUFU.TANH R205, R205 ;  /* 0x000000cd00cd7308 */ /* 0x000e620000002400 */
[-C--:B------:R-:W-:Y:S01]  /*cbf0*/  ISETP.GE.AND P5, PT, R147, R3.reuse, PT ;  /* 0x000000039300720c */ /* 0x080fe20003fa6270 */
[----:B------:R-:W-:Y:S01]  /*cc00*/  FFMA.FTZ R147, R152, UR4, R187 ;  /* 0x0000000498937c23 */ /* 0x000fe200080100bb */
[----:B------:R-:W-:Y:S02]  /*cc10*/  ISETP.NE.AND P4, PT, R8, RZ, PT ;  /* 0x000000ff0800720c */ /* 0x000fe40003f85270 */
[----:B------:R-:W-:Y:S02]  /*cc20*/  FSEL R117, R146, -INF , !P5 ;  /* 0xff80000092757808 */ /* 0x000fe40006800000 */
[----:B------:R-:W-:Y:S01]  /*cc30*/  ISETP.GE.AND P5, PT, R141, R2, PT ;  /* 0x000000028d00720c */ /* 0x000fe20003fa6270 */
[----:B------:R-:W-:Y:S01]  /*cc40*/  I2F R42, R21 ;  /* 0x00000015002a7306 */ /* 0x000fe20000201400 */
[----:B------:R-:W-:Y:S02]  /*cc50*/  FSEL R147, R147, -INF , !P3 ;  /* 0xff80000093937808 */ /* 0x000fe40005800000 */
[----:B------:R-:W-:-:S02]  /*cc60*/  ISETP.GE.AND P3, PT, R143, R3, PT ;  /* 0x000000038f00720c */ /* 0x000fc40003f66270 */
[----:B------:R-:W-:Y:S02]  /*cc70*/  P2R R8, PR, RZ, 0x20 ;  /* 0x00000020ff087803 */ /* 0x000fe40000000000 */
[----:B------:R-:W-:Y:S01]  /*cc80*/  FSEL R115, R142, -INF , !P3 ;  /* 0xff8000008e737808 */ /* 0x000fe20005800000 */
[----:B------:R-:W2:Y:S01]  /*cc90*/  MUFU.TANH R20, R26 ;  /* 0x0000001a00147308 */ /* 0x000ea20000002400 */
[----:B------:R-:W-:Y:S01]  /*cca0*/  ISETP.NE.AND P3, PT, R8, RZ, PT ;  /* 0x000000ff0800720c */ /* 0x000fe20003f65270 */
[----:B-1----:R-:W-:Y:S01]  /*ccb0*/  FFMA.FTZ R114, R114, UR4, R205 ;  /* 0x0000000472727c23 */ /* 0x002fe200080100cd */
[-C--:B------:R-:W-:Y:S02]  /*ccc0*/  ISETP.GE.AND P5, PT, R133, R3.reuse, PT ;  /* 0x000000038500720c */ /* 0x080fe40003fa6270 */
[----:B------:R-:W-:Y:S02]  /*ccd0*/  FSEL R142, R125, -INF , !P3 ;  /* 0xff8000007d8e7808 */ /* 0x000fe40005800000 */
[----:B------:R-:W-:Y:S01]  /*cce0*/  ISETP.GE.AND P3, PT, R127, R3, PT ;  /* 0x000000037f00720c */ /* 0x000fe20003f66270 */
[----:B------:R-:W1:Y:S01]  /*ccf0*/  MUFU.TANH R21, R27 ;  /* 0x0000001b00157308 */ /* 0x000e620000002400 */
[----:B------:R-:W-:-:S07]  /*cd00*/  IADD3 R187, R47, 0xe9, RZ ;  /* 0x000000e92fbb7810 */ /* 0x000fce0007ffe0ff */
[----:B------:R-:W-:Y:S01]  /*cd10*/  I2F R144, R145 ;  /* 0x0000009100907306 */ /* 0x000fe20000201400 */
[----:B--2---:R-:W-:-:S03]  /*cd20*/  IMAD.MOV.U32 R205, RZ, RZ, R20 ;  /* 0x000000ffffcd7224 */ /* 0x004fc600078e0014 */
[----:B------:R-:W-:Y:S02]  /*cd30*/  @P3 LOP3.LUT R0, R0, 0x4, RZ, 0xfc, !PT ;  /* 0x0000000400003812 */ /* 0x000fe400078efcff */
[----:B------:R-:W-:Y:S02]  /*cd40*/  ISETP.GE.AND P3, PT, R127, R2, PT ;  /* 0x000000027f00720c */ /* 0x000fe40003f66270 */
[----:B------:R-:W2:Y:S01]  /*cd50*/  MUFU.TANH R203, R203 ;  /* 0x000000cb00cb7308 */ /* 0x000ea20000002400 */
[----:B-1----:R-:W-:Y:S01]  /*cd60*/  IMAD.MOV.U32 R201, RZ, RZ, R21 ;  /* 0x000000ffffc97224 */ /* 0x002fe200078e0015 */
[----:B------:R-:W-:Y:S01]  /*cd70*/  LOP3.LUT R0, R0, 0xfffffffe, RZ, 0xc0, !PT ;  /* 0xfffffffe00007812 */ /* 0x000fe200078ec0ff */
[----:B------:R-:W-:Y:S05]  /*cd80*/  HMMA.16816.F32.BF16 R20, R12, R22, RZ ;  /* 0x000000160c14723c */ /* 0x000fea00000418ff */
[----:B------:R1:W3:Y:S03]  /*cd90*/  MUFU.TANH R172, R9 ;  /* 0x0000000900ac7308 */ /* 0x0002e60000002400 */
[----:B------:R-:W-:-:S02]  /*cda0*/  @P3 LOP3.LUT R0, R0, 0x1, RZ, 0xfc, !PT ;  /* 0x0000000100003812 */ /* 0x000fc400078efcff */
[----:B------:R-:W-:Y:S02]  /*cdb0*/  ISETP.GE.AND P3, PT, R102, R3, PT ;  /* 0x000000036600720c */ /* 0x000fe40003f66270 */
[----:B------:R-:W-:Y:S01]  /*cdc0*/  LOP3.LUT R0, R0, 0xfffffffd, RZ, 0xc0, !PT ;  /* 0xfffffffd00007812 */ /* 0x000fe200078ec0ff */
[----:B------:R-:W-:Y:S01]  /*cdd0*/  I2F R113, R133 ;  /* 0x0000008500717306 */ /* 0x000fe20000201400 */
[----:B--2---:R-:W-:Y:S02]  /*cde0*/  FFMA.FTZ R144, R144, UR4, R203 ;  /* 0x0000000490907c23 */ /* 0x004fe400080100cb */
[----:B------:R-:W-:-:S03]  /*cdf0*/  IMAD.MOV.U32 R203, RZ, RZ, R16 ;  /* 0x000000ffffcb7224 */ /* 0x000fc600078e0010 */
[----:B------:R-:W-:Y:S01]  /*ce00*/  FSEL R144, R144, -INF , !P1 ;  /* 0xff80000090907808 */ /* 0x000fe20004800000 */
[----:B-1----:R-:W-:Y:S01]  /*ce10*/  FFMA.FTZ R9, R150, UR4, R197 ;  /* 0x0000000496097c23 */ /* 0x002fe200080100c5 */
[----:B------:R-:W1:Y:S01]  /*ce20*/  MUFU.TANH R184, R184 ;  /* 0x000000b800b87308 */ /* 0x000e620000002400 */
[-C--:B------:R-:W-:Y:S02]  /*ce30*/  ISETP.GE.AND P1, PT, R133, R2.reuse, PT ;  /* 0x000000028500720c */ /* 0x080fe40003f26270 */
[----:B------:R-:W-:Y:S01]  /*ce40*/  HMMA.16816.F32.BF16 R20, R4, R18, R20 ;  /* 0x000000120414723c */ /* 0x000fe20000041814 */
[----:B---3--:R-:W-:Y:S01]  /*ce50*/  FFMA.FTZ R172, R40, UR4, R172 ;  /* 0x0000000428ac7c23 */ /* 0x008fe200080100ac */
[----:B------:R-:W-:Y:S02]  /*ce60*/  FSEL R145, R9, -INF , !P4 ;  /* 0xff80000009917808 */ /* 0x000fe40006000000 */
[----:B------:R-:W-:Y:S01]  /*ce70*/  ISETP.GE.AND P4, PT, R143, R2, PT ;  /* 0x000000028f00720c */ /* 0x000fe20003f86270 */
[----:B------:R-:W-:Y:S03]  /*ce80*/  MUFU.TANH R197, R10 ;  /* 0x0000000a00c57308 */ /* 0x000fe60000002400 */
[----:B------:R-:W-:-:S02]  /*ce90*/  FSEL R122, R114, -INF , !P4 ;  /* 0xff800000727a7808 */ /* 0x000fc40006000000 */
[----:B------:R-:W-:-:S03]  /*cea0*/  ISETP.GE.AND P4, PT, R129, R3, PT ;  /* 0x000000038100720c */ /* 0x000fc60003f86270 */
[----:B------:R2:W-:Y:S01]  /*ceb0*/  MUFU.TANH R195, R11 ;  /* 0x0000000b00c37308 */ /* 0x0005e20000002400 */
[----:B-1----:R-:W-:-:S05]  /*cec0*/  FFMA.FTZ R184, R113, UR4, R184 ;  /* 0x0000000471b87c23 */ /* 0x002fca00080100b8 */
[----:B------:R-:W-:Y:S02]  /*ced0*/  FSEL R184, R184, -INF , !P1 ;  /* 0xff800000b8b87808 */ /* 0x000fe40004800000 */
[----:B------:R-:W1:Y:S01]  /*cee0*/  I2F R140, R141 ;  /* 0x0000008d008c7306 */ /* 0x000e620000201400 */
[----:B------:R-:W-:Y:S02]  /*cef0*/  ISETP.GE.AND P1, PT, R126, R3, PT ;  /* 0x000000037e00720c */ /* 0x000fe40003f26270 */
[----:B------:R-:W-:Y:S02]  /*cf00*/  FMUL.FTZ R20, R20, c[0x0][0x2ec] ;  /* 0x0000bb0014147a20 */ /* 0x000fe40000410000 */
[----:B------:R-:W-:Y:S02]  /*cf10*/  FMUL.FTZ R21, R21, c[0x0][0x2ec] ;  /* 0x0000bb0015157a20 */ /* 0x000fe40000410000 */
[----:B------:R-:W-:Y:S01]  /*cf20*/  FMUL.FTZ R22, R22, c[0x0][0x2ec] ;  /* 0x0000bb0016167a20 */ /* 0x000fe20000410000 */
[----:B--2---:R-:W2:Y:S01]  /*cf30*/  LDSM.16.M88.4 R8, [R166+0x3c00] ;  /* 0x003c0000a608783b */ /* 0x004ea20000000200 */
[----:B------:R-:W3:Y:S05]  /*cf40*/  I2F R132, R133 ;  /* 0x0000008500847306 */ /* 0x000eea0000201400 */
[----:B------:R-:W-:Y:S01]  /*cf50*/  @P1 LOP3.LUT R0, R0, 0x2, RZ, 0xfc, !PT ;  /* 0x0000000200001812 */ /* 0x000fe200078efcff */
[----:B-1----:R-:W-:-:S02]  /*cf60*/  FFMA.FTZ R140, R140, UR4, R213 ;  /* 0x000000048c8c7c23 */ /* 0x002fc400080100d5 */
[----:B------:R-:W-:Y:S01]  /*cf70*/  I2F R104, R129 ;  /* 0x0000008100687306 */ /* 0x000fe20000201400 */
[-C--:B------:R-:W-:Y:S02]  /*cf80*/  ISETP.GE.AND P1, PT, R102, R2.reuse, PT ;  /* 0x000000026600720c */ /* 0x080fe40003f26270 */
[----:B------:R-:W-:Y:S02]  /*cf90*/  IADD3 R141, R47, 0xd9, RZ ;  /* 0x000000d92f8d7810 */ /* 0x000fe40007ffe0ff */
[----:B------:R-:W-:Y:S02]  /*cfa0*/  FSEL R114, R140, -INF , !P6 ;  /* 0xff8000008c727808 */ /* 0x000fe40007000000 */
[----:B------:R-:W-:Y:S01]  /*cfb0*/  ISETP.GE.AND P6, PT, R129, R2, PT ;  /* 0x000000028100720c */ /* 0x000fe20003fc6270 */
[----:B------:R-:W1:Y:S01]  /*cfc0*/  MUFU.TANH R217, R217 ;  /* 0x000000d900d97308 */ /* 0x000e620000002400 */
[----:B---3--:R-:W-:Y:S02]  /*cfd0*/  FFMA.FTZ R132, R132, UR4, R207 ;  /* 0x0000000484847c23 */ /* 0x008fe400080100cf */
[----:B------:R-:W-:-:S03]  /*cfe0*/  IMAD.MOV.U32 R207, RZ, RZ, R232 ;  /* 0x000000ffffcf7224 */ /* 0x000fc600078e00e8 */
[----:B------:R-:W-:Y:S02]  /*cff0*/  FSEL R125, R132, -INF , !P5 ;  /* 0xff800000847d7808 */ /* 0x000fe40006800000 */
[----:B------:R-:W-:Y:S01]  /*d000*/  I2F R128, R129 ;  /* 0x0000008100807306 */ /* 0x000fe20000201400 */
[----:B------:R-:W-:-:S07]  /*d010*/  ISETP.GE.AND P5, PT, R126, R2, PT ;  /* 0x000000027e00720c */ /* 0x000fce0003fa6270 */
[----:B------:R-:W3:Y:S01]  /*d020*/  MUFU.TANH R219, R219 ;  /* 0x000000db00db7308 */ /* 0x000ee20000002400 */
[----:B-1----:R-:W-:Y:S01]  /*d030*/  FFMA.FTZ R140, R104, UR4, R217 ;  /* 0x00000004688c7c23 */ /* 0x002fe200080100d9 */
[----:B------:R-:W-:-:S04]  /*d040*/  IADD3 R104, R47, 0xf0, RZ ;  /* 0x000000f02f687810 */ /* 0x000fc80007ffe0ff */
[----:B------:R-:W-:Y:S02]  /*d050*/  FSEL R140, R140, -INF , !P6 ;  /* 0xff8000008c8c7808 */ /* 0x000fe40007000000 */
[----:B------:R-:W-:Y:S01]  /*d060*/  I2F R103, R127 ;  /* 0x0000007f00677306 */ /* 0x000fe20000201400 */
[----:B------:R-:W-:-:S07]  /*d070*/  LOP3.LUT P6, RZ, R0, 0x1, RZ, 0xc0, !PT ;  /* 0x0000000100ff7812 */ /* 0x000fce00078cc0ff */
[----:B------:R-:W1:Y:S01]  /*d080*/  I2F R62, R127 ;  /* 0x0000007f003e7306 */ /* 0x000e620000201400 */
[----:B---3--:R-:W-:-:S07]  /*d090*/  FFMA.FTZ R219, R128, UR4, R219 ;  /* 0x0000000480db7c23 */ /* 0x008fce00080100db */
[----:B------:R-:W3:Y:S08]  /*d0a0*/  I2F R77, R126 ;  /* 0x0000007e004d7306 */ /* 0x000ef00000201400 */
[----:B------:R-:W4:Y:S01]  /*d0b0*/  MUFU.TANH R234, R24 ;  /* 0x0000001800ea7308 */ /* 0x000f220000002400 */
[----:B-1----:R-:W-:-:S05]  /*d0c0*/  FFMA.FTZ R62, R62, UR4, R215 ;  /* 0x000000043e3e7c23 */ /* 0x002fca00080100d7 */
[----:B------:R-:W-:Y:S02]  /*d0d0*/  FSEL R244, R62, -INF , !P6 ;  /* 0xff8000003ef47808 */ /* 0x000fe40007000000 */
[----:B------:R-:W1:Y:S01]  /*d0e0*/  MUFU.TANH R24, R25 ;  /* 0x0000001900187308 */ /* 0x000e620000002400 */
[----:B---3--:R-:W-:Y:S01]  /*d0f0*/  FFMA.FTZ R182, R77, UR4, R182 ;  /* 0x000000044db67c23 */ /* 0x008fe200080100b6 */
[----:B------:R-:W-:Y:S02]  /*d100*/  ISETP.GE.AND P6, PT, R74, R3, PT ;  /* 0x000000034a00720c */ /* 0x000fe40003fc6270 */
[----:B------:R-:W-:-:S04]  /*d110*/  IADD3 R77, R47, 0xf1, RZ ;  /* 0x000000f12f4d7810 */ /* 0x000fc80007ffe0ff */
[----:B------:R3:W-:Y:S01]  /*d120*/  I2F R157, R17 ;  /* 0x00000011009d7306 */ /* 0x0007e20000201400 */
[----:B----4-:R-:W-:-:S07]  /*d130*/  IMAD.MOV.U32 R213, RZ, RZ, R234 ;  /* 0x000000ffffd57224 */ /* 0x010fce00078e00ea */
[----:B------:R-:W-:Y:S01]  /*d140*/  I2F R112, R131 ;  /* 0x0000008300707306 */ /* 0x000fe20000201400 */
[----:B-1----:R-:W-:Y:S02]  /*d150*/  IMAD.MOV.U32 R178, RZ, RZ, R24 ;  /* 0x000000ffffb27224 */ /* 0x002fe400078e0018 */
[C---:B--2---:R-:W-:Y:S01]  /*d160*/  HMMA.16816.F32.BF16 R24, R12.reuse, R8, RZ ;  /* 0x000000080c18723c */ /* 0x044fe200000418ff */
[----:B---3--:R-:W1:Y:S04]  /*d170*/  LDSM.16.M88.4 R16, [R165+0x2c00] ;  /* 0x002c0000a510783b */ /* 0x008e680000000200 */
[----:B------:R-:W2:Y:S03]  /*d180*/  I2F R55, R102 ;  /* 0x0000006600377306 */ /* 0x000ea60000201400 */
[----:B------:R-:W-:Y:S05]  /*d190*/  HMMA.16816.F32.BF16 R8, R12, R10, RZ ;  /* 0x0000000a0c08723c */ /* 0x000fea00000418ff */
[----:B------:R-:W3:Y:S08]  /*d1a0*/  MUFU.TANH R221, R221 ;  /* 0x000000dd00dd7308 */ /* 0x000ef00000002400 */
[----:B------:R-:W-:Y:S01]  /*d1b0*/  I2F R130, R131 ;  /* 0x0000008300827306 */ /* 0x000fe20000201400 */
[----:B--2---:R-:W-:-:S05]  /*d1c0*/  FFMA.FTZ R192, R55, UR4, R192 ;  /* 0x0000000437c07c23 */ /* 0x004fca00080100c0 */
[----:B------:R-:W-:Y:S01]  /*d1d0*/  FSEL R242, R192, -INF , !P1 ;  /* 0xff800000c0f27808 */ /* 0x000fe20004800000 */
[----:B------:R-:W-:Y:S01]  /*d1e0*/  FFMA.FTZ R192, R40, UR4, R195 ;  /* 0x0000000428c07c23 */ /* 0x000fe200080100c3 */
[----:B------:R-:W2:Y:S01]  /*d1f0*/  MUFU.TANH R223, R223 ;  /* 0x000000df00df7308 */ /* 0x000ea20000002400 */
[----:B---3--:R-:W-:Y:S01]  /*d200*/  FFMA.FTZ R112, R112, UR4, R221 ;  /* 0x0000000470707c23 */ /* 0x008fe200080100dd */
[----:B------:R-:W-:Y:S01]  /*d210*/  ISETP.GE.AND P1, PT, R80, R3, PT ;  /* 0x000000035000720c */ /* 0x000fe20003f26270 */
[----:B------:R-:W-:-:S03]  /*d220*/  IMAD.MOV.U32 R221, RZ, RZ, R230 ;  /* 0x000000ffffdd7224 */ /* 0x000fc600078e00e6 */
[----:B------:R-:W-:Y:S02]  /*d230*/  FSEL R246, R112, -INF , !P0 ;  /* 0xff80000070f67808 */ /* 0x000fe40004000000 */
[----:B------:R3:W-:Y:S01]  /*d240*/  I2F R61, R126 ;  /* 0x0000007e003d7306 */ /* 0x0007e20000201400 */
[----:B------:R-:W-:Y:S01]  /*d250*/  LOP3.LUT P0, RZ, R0, 0x4, RZ, 0xc0, !PT ;  /* 0x0000000400ff7812 */ /* 0x000fe2000780c0ff */
[----:B-1----:R-:W-:Y:S06]  /*d260*/  HMMA.16816.F32.BF16 R24, R4, R16, R24 ;  /* 0x000000100418723c */ /* 0x002fec0000041818 */
[----:B------:R-:W-:Y:S01]  /*d270*/  I2F R76, R102 ;  /* 0x00000066004c7306 */ /* 0x000fe20000201400 */
[----:B--2---:R-:W-:-:S02]  /*d280*/  FFMA.FTZ R113, R130, UR4, R223 ;  /* 0x0000000482717c23 */ /* 0x004fc400080100df */
[----:B------:R-:W-:Y:S02]  /*d290*/  IMAD.MOV.U32 R223, RZ, RZ, R238 ;  /* 0x000000ffffdf7224 */ /* 0x000fe400078e00ee */
[----:B------:R-:W-:Y:S01]  /*d2a0*/  FMUL.FTZ R16, R23, c[0x0][0x2ec] ;  /* 0x0000bb0017107a20 */ /* 0x000fe20000410000 */
[----:B------:R-:W-:Y:S01]  /*d2b0*/  HMMA.16816.F32.BF16 R8, R4, R18, R8 ;  /* 0x000000120408723c */ /* 0x000fe20000041808 */
[----:B---3--:R-:W-:Y:S01]  /*d2c0*/  FFMA.FTZ R126, R103, UR4, R194 ;  /* 0x00000004677e7c23 */ /* 0x008fe200080100c2 */
[----:B------:R-:W-:Y:S01]  /*d2d0*/  FSEL R103, R219, -INF , !P4 ;  /* 0xff800000db677808 */ /* 0x000fe20006000000 */
[----:B------:R-:W-:Y:S01]  /*d2e0*/  I2F R73, R74 ;  /* 0x0000004a00497306 */ /* 0x000fe20000201400 */
[C---:B------:R-:W-:Y:S02]  /*d2f0*/  LOP3.LUT P4, RZ, R0.reuse, 0x2, RZ, 0xc0, !PT ;  /* 0x0000000200ff7812 */ /* 0x040fe4000788c0ff */
[----:B------:R-:W-:Y:S02]  /*d300*/  LOP3.LUT R0, R0, 0xfffffffe, RZ, 0xc0, !PT ;  /* 0xfffffffe00007812 */ /* 0x000fe400078ec0ff */
[----:B------:R-:W-:-:S02]  /*d310*/  FSEL R62, R182, -INF , !P4 ;  /* 0xff800000b63e7808 */ /* 0x000fc40006000000 */
[-C--:B------:R-:W-:Y:S01]  /*d320*/  ISETP.GE.AND P4, PT, R74, R2.reuse, PT ;  /* 0x000000024a00720c */ /* 0x080fe20003f86270 */
[----:B------:R-:W-:Y:S01]  /*d330*/  I2F R52, R72 ;  /* 0x0000004800347306 */ /* 0x000fe20000201400 */
[----:B------:R-:W-:Y:S02]  /*d340*/  FSEL R126, R126, -INF , !P0 ;  /* 0xff8000007e7e7808 */ /* 0x000fe40004000000 */
[----:B------:R-:W-:Y:S01]  /*d350*/  FSEL R113, R113, -INF , !P2 ;  /* 0xff80000071717808 */ /* 0x000fe20005000000 */
[----:B------:R-:W-:Y:S01]  /*d360*/  FMUL.FTZ R24, R24, c[0x0][0x2ec] ;  /* 0x0000bb0018187a20 */ /* 0x000fe20000410000 */
[----:B------:R-:W-:Y:S01]  /*d370*/  ISETP.GE.AND P0, PT, R101, R2, PT ;  /* 0x000000026500720c */ /* 0x000fe20003f06270 */
[----:B------:R-:W-:Y:S02]  /*d380*/  FMUL.FTZ R25, R25, c[0x0][0x2ec] ;  /* 0x0000bb0019197a20 */ /* 0x000fe40000410000 */
[----:B------:R-:W1:Y:S01]  /*d390*/  MUFU.TANH R235, R235 ;  /* 0x000000eb00eb7308 */ /* 0x000e620000002400 */
[----:B------:R-:W-:Y:S01]  /*d3a0*/  FMUL.FTZ R26, R26, c[0x0][0x2ec] ;  /* 0x0000bb001a1a7a20 */ /* 0x000fe20000410000 */
[----:B------:R-:W-:-:S02]  /*d3b0*/  ISETP.GE.AND P2, PT, R101, R3, PT ;  /* 0x000000036500720c */ /* 0x000fc40003f46270 */
[----:B------:R-:W-:Y:S01]  /*d3c0*/  @P4 LOP3.LUT R0, R0, 0x1, RZ, 0xfc, !PT ;  /* 0x0000000100004812 */ /* 0x000fe200078efcff */
[----:B------:R-:W-:Y:S01]  /*d3d0*/  FMUL.FTZ R8, R8, c[0x0][0x2ec] ;  /* 0x0000bb0008087a20 */ /* 0x000fe20000410000 */
[----:B------:R-:W-:Y:S02]  /*d3e0*/  ISETP.GE.AND P4, PT, R72, R2, PT ;  /* 0x000000024800720c */ /* 0x000fe40003f86270 */
[----:B------:R-:W2:Y:S01]  /*d3f0*/  MUFU.TANH R199, R28 ;  /* 0x0000001c00c77308 */ /* 0x000ea20000002400 */
[----:B------:R-:W-:-:S04]  /*d400*/  LOP3.LUT R0, R0, 0xfffffffd, RZ, 0xc0, !PT ;  /* 0xfffffffd00007812 */ /* 0x000fc800078ec0ff */
[----:B------:R-:W-:Y:S02]  /*d410*/  @P1 LOP3.LUT R0, R0, 0x2, RZ, 0xfc, !PT ;  /* 0x0000000200001812 */ /* 0x000fe400078efcff */
[----:B------:R-:W-:Y:S01]  /*d420*/  ISETP.GE.AND P1, PT, R70, R2, PT ;  /* 0x000000024600720c */ /* 0x000fe20003f26270 */
[----:B------:R-:W-:Y:S01]  /*d430*/  MUFU.TANH R130, R29 ;  /* 0x0000001d00827308 */ /* 0x000fe20000002400 */
[----:B-1----:R-:W-:-:S05]  /*d440*/  FFMA.FTZ R235, R52, UR4, R235 ;  /* 0x0000000434eb7c23 */ /* 0x002fca00080100eb */
[----:B------:R-:W-:Y:S02]  /*d450*/  FSEL R238, R235, -INF , !P4 ;  /* 0xff800000ebee7808 */ /* 0x000fe40006000000 */
[----:B------:R-:W1:Y:S01]  /*d460*/  MUFU.TANH R127, R30 ;  /* 0x0000001e007f7308 */ /* 0x000e620000002400 */
[----:B------:R-:W-:Y:S01]  /*d470*/  ISETP.GE.AND P4, PT, R66, R2, PT ;  /* 0x000000024200720c */ /* 0x000fe20003f86270 */
[----:B--2---:R-:W-:-:S06]  /*d480*/  FFMA.FTZ R195, R42, UR4, R199 ;  /* 0x000000042ac37c23 */ /* 0x004fcc00080100c7 */
[----:B------:R2:W-:Y:S08]  /*d490*/  MUFU.TANH R176, R31 ;  /* 0x0000001f00b07308 */ /* 0x0005f00000002400 */
[----:B------:R-:W3:Y:S01]  /*d4a0*/  I2F R71, R72 ;  /* 0x0000004800477306 */ /* 0x000ee20000201400 */
[----:B-1----:R-:W-:Y:S01]  /*d4b0*/  FFMA.FTZ R127, R42, UR4, R127 ;  /* 0x000000042a7f7c23 */ /* 0x002fe2000801007f */
[----:B--2---:R-:W1:Y:S06]  /*d4c0*/  LDSM.16.M88.4 R28, [R166+0x4000] ;  /* 0x00400000a61c783b */ /* 0x004e6c0000000200 */
[----:B------:R-:W-:Y:S01]  /*d4d0*/  I2F R69, R70 ;  /* 0x0000004600457306 */ /* 0x000fe20000201400 */
[----:B---3--:R-:W-:-:S07]  /*d4e0*/  FFMA.FTZ R196, R71, UR4, R196 ;  /* 0x0000000447c47c23 */ /* 0x008fce00080100c4 */
[----:B------:R-:W-:Y:S08]  /*d4f0*/  MUFU.TANH R198, R198 ;  /* 0x000000c600c67308 */ /* 0x000ff00000002400 */
[----:B------:R2:W3:Y:S08]  /*d500*/  I2F R53, R74 ;  /* 0x0000004a00357306 */ /* 0x0004f00000201400 */
[----:B------:R4:W-:Y:S01]  /*d510*/  I2F R51, R70 ;  /* 0x0000004600337306 */ /* 0x0009e20000201400 */
[----:B--2---:R-:W-:-:S07]  /*d520*/  FFMA.FTZ R74, R76, UR4, R229 ;  /* 0x000000044c4a7c23 */ /* 0x004fce00080100e5 */
[----:B------:R-:W2:Y:S01]  /*d530*/  MUFU.TANH R190, R190 ;  /* 0x000000be00be7308 */ /* 0x000ea20000002400 */
[----:B---3--:R-:W-:Y:S01]  /*d540*/  FFMA.FTZ R53, R53, UR4, R200 ;  /* 0x0000000435357c23 */ /* 0x008fe200080100c8 */
[----:B------:R-:W-:Y:S02]  /*d550*/  FSEL R74, R74, -INF , !P3 ;  /* 0xff8000004a4a7808 */ /* 0x000fe40005800000 */
[----:B------:R-:W-:Y:S01]  /*d560*/  ISETP.GE.AND P3, PT, R70, R3, PT ;  /* 0x000000034600720c */ /* 0x000fe20003f66270 */
[----:B----4-:R-:W-:-:S03]  /*d570*/  FFMA.FTZ R70, R73, UR4, R216 ;  /* 0x0000000449467c23 */ /* 0x010fc600080100d8 */
[----:B------:R-:W-:Y:S02]  /*d580*/  I2F R65, R66 ;  /* 0x0000004200417306 */ /* 0x000fe40000201400 */
[----:B------:R-:W-:Y:S02]  /*d590*/  FSEL R70, R70, -INF , !P6 ;  /* 0xff80000046467808 */ /* 0x000fe40007000000 */
[----:B------:R-:W-:-:S04]  /*d5a0*/  ISETP.GE.AND P6, PT, R66, R3, PT ;  /* 0x000000034200720c */ /* 0x000fc80003fc6270 */
[----:B------:R3:W-:Y:S01]  /*d5b0*/  I2F R45, R66 ;  /* 0x00000042002d7306 */ /* 0x0007e20000201400 */
[----:B--2---:R-:W-:-:S05]  /*d5c0*/  FFMA.FTZ R190, R61, UR4, R190 ;  /* 0x000000043dbe7c23 */ /* 0x004fca00080100be */
[----:B------:R-:W-:Y:S02]  /*d5d0*/  FSEL R190, R190, -INF , !P5 ;  /* 0xff800000bebe7808 */ /* 0x000fe40006800000 */
[----:B------:R-:W-:Y:S01]  /*d5e0*/  I2F R67, R68 ;  /* 0x0000004400437306 */ /* 0x000fe20000201400 */
[-C--:B------:R-:W-:Y:S02]  /*d5f0*/  ISETP.GE.AND P5, PT, R72, R3.reuse, PT ;  /* 0x000000034800720c */ /* 0x080fe40003fa6270 */
[----:B------:R-:W-:Y:S02]  /*d600*/  IADD3 R72, R47, 0xf8, RZ ;  /* 0x000000f82f487810 */ /* 0x000fe40007ffe0ff */
[----:B------:R-:W-:Y:S02]  /*d610*/  FSEL R52, R196, -INF , !P5 ;  /* 0xff800000c4347808 */ /* 0x000fe40006800000 */
[----:B------:R-:W-:Y:S01]  /*d620*/  ISETP.GE.AND P5, PT, R64, R3, PT ;  /* 0x000000034000720c */ /* 0x000fe20003fa6270 */
[----:B------:R-:W2:Y:S01]  /*d630*/  MUFU.TANH R202, R202 ;  /* 0x000000ca00ca7308 */ /* 0x000ea20000002400 */
[----:B---3--:R-:W-:-:S05]  /*d640*/  FFMA.FTZ R66, R69, UR4, R198 ;  /* 0x0000000445427c23 */ /* 0x008fca00080100c6 */
[----:B------:R-:W-:Y:S02]  /*d650*/  FSEL R66, R66, -INF , !P3 ;  /* 0xff80000042427808 */ /* 0x000fe40005800000 */
[----:B------:R-:W-:Y:S01]  /*d660*/  I2F R44, R64 ;  /* 0x00000040002c7306 */ /* 0x000fe20000201400 */
[----:B------:R-:W-:-:S07]  /*d670*/  ISETP.GE.AND P3, PT, R64, R2, PT ;  /* 0x000000024000720c */ /* 0x000fce0003f66270 */
[----:B------:R-:W3:Y:S01]  /*d680*/  MUFU.TANH R237, R237 ;  /* 0x000000ed00ed7308 */ /* 0x000ee20000002400 */
[----:B--2---:R-:W-:-:S07]  /*d690*/  FFMA.FTZ R202, R67, UR4, R202 ;  /* 0x0000000443ca7c23 */ /* 0x004fce00080100ca */
[----:B------:R-:W-:Y:S08]  /*d6a0*/  MUFU.TANH R182, R20 ;  /* 0x0000001400b67308 */ /* 0x000ff00000002400 */
[----:B------:R-:W2:Y:S01]  /*d6b0*/  MUFU.TANH R71, R21 ;  /* 0x0000001500477308 */ /* 0x000ea20000002400 */
[----:B---3--:R-:W-:-:S05]  /*d6c0*/  FFMA.FTZ R44, R44, UR4, R237 ;  /* 0x000000042c2c7c23 */ /* 0x008fca00080100ed */
[----:B------:R-:W-:Y:S01]  /*d6d0*/  FSEL R234, R44, -INF , !P3 ;  /* 0xff8000002cea7808 */ /* 0x000fe20005800000 */
[----:B------:R-:W-:Y:S01]  /*d6e0*/  FMUL.FTZ R44, R27, c[0x0][0x2ec] ;  /* 0x0000bb001b2c7a20 */ /* 0x000fe20000410000 */
[----:B------:R3:W-:Y:S01]  /*d6f0*/  MUFU.TANH R69, R22 ;  /* 0x0000001600457308 */ /* 0x0007e20000002400 */
[----:B------:R-:W-:-:S07]  /*d700*/  ISETP.GE.AND P3, PT, R82, R2, PT ;  /* 0x000000025200720c */ /* 0x000fce0003f66270 */
[----:B------:R-:W4:Y:S01]  /*d710*/  MUFU.TANH R206, R206 ;  /* 0x000000ce00ce7308 */ /* 0x000f220000002400 */
[----:B--2---:R-:W-:Y:S01]  /*d720*/  FFMA.FTZ R71, R162, UR4, R71 ;  /* 0x00000004a2477c23 */ /* 0x004fe20008010047 */
[----:B---3--:R-:W2:Y:S06]  /*d730*/  LDSM.16.M88.4 R20, [R165+0x3000] ;  /* 0x00300000a514783b */ /* 0x008eac0000000200 */
[----:B------:R-:W-:Y:S01]  /*d740*/  MUFU.TANH R222, R222 ;  /* 0x000000de00de7308 */ /* 0x000fe20000002400 */
[----:B----4-:R-:W-:-:S07]  /*d750*/  FFMA.FTZ R51, R51, UR4, R206 ;  /* 0x0000000433337c23 */ /* 0x010fce00080100ce */
[----:B------:R-:W3:Y:S01]  /*d760*/  MUFU.TANH R220, R220 ;  /* 0x000000dc00dc7308 */ /* 0x000ee20000002400 */
[----:B------:R-:W-:Y:S02]  /*d770*/  FSEL R240, R51, -INF , !P1 ;  /* 0xff80000033f07808 */ /* 0x000fe40004800000 */
[----:B------:R-:W-:-:S05]  /*d780*/  ISETP.GE.AND P1, PT, R81, R2, PT ;  /* 0x000000025100720c */ /* 0x000fca0003f26270 */
[----:B------:R1:W4:Y:S08]  /*d790*/  MUFU.TANH R67, R16 ;  /* 0x0000001000437308 */ /* 0x0003300000002400 */
[----:B------:R2:W-:Y:S01]  /*d7a0*/  I2F R63, R64 ;  /* 0x00000040003f7306 */ /* 0x0005e20000201400 */
[----:B---3--:R-:W-:-:S05]  /*d7b0*/  FFMA.FTZ R220, R45, UR4, R220 ;  /* 0x000000042ddc7c23 */ /* 0x008fca00080100dc */
[----:B------:R-:W-:Y:S01]  /*d7c0*/  FSEL R236, R220, -INF , !P4 ;  /* 0xff800000dcec7808 */ /* 0x000fe20006000000 */
[----:B-1----:R-:W-:Y:S01]  /*d7d0*/  HMMA.16816.F32.BF16 R16, R12, R28, RZ ;  /* 0x0000001c0c10723c */ /* 0x002fe200000418ff */
[----:B------:R-:W1:Y:S01]  /*d7e0*/  MUFU.TANH R45, R24 ;  /* 0x00000018002d7308 */ /* 0x000e620000002400 */
[----:B------:R-:W-:Y:S01]  /*d7f0*/  ISETP.GE.AND P4, PT, R85, R3, PT ;  /* 0x000000035500720c */ /* 0x000fe20003f86270 */
[----:B----4-:R-:W-:Y:S01]  /*d800*/  FFMA.FTZ R67, R162, UR4, R67 ;  /* 0x00000004a2437c23 */ /* 0x010fe20008010043 */
[----:B------:R-:W-:Y:S01]  /*d810*/  IADD3 R162, R165, 0xc00, RZ ;  /* 0x00000c00a5a27810 */ /* 0x000fe20007ffe0ff */
[----:B--2---:R-:W-:-:S04]  /*d820*/  FFMA.FTZ R64, R65, UR4, R222 ;  /* 0x0000000441407c23 */ /* 0x004fc800080100de */
[----:B------:R-:W2:Y:S01]  /*d830*/  MUFU.TANH R206, R25 ;  /* 0x0000001900ce7308 */ /* 0x000ea20000002400 */
[----:B------:R-:W-:Y:S01]  /*d840*/  HMMA.16816.F32.BF16 R28, R12, R30, RZ ;  /* 0x0000001e0c1c723c */ /* 0x000fe200000418ff */
[----:B------:R-:W-:Y:S02]  /*d850*/  FSEL R64, R64, -INF , !P6 ;  /* 0xff80000040407808 */ /* 0x000fe40007000000 */
[----:B------:R-:W-:-:S04]  /*d860*/  ISETP.GE.AND P6, PT, R81, R3, PT ;  /* 0x000000035100720c */ /* 0x000fc80003fc6270 */
[----:B------:R3:W4:Y:S01]  /*d870*/  MUFU.TANH R65, R26 ;  /* 0x0000001a00417308 */ /* 0x0007220000002400 */
[----:B-1----:R-:W-:-:S06]  /*d880*/  FFMA.FTZ R45, R124, UR4, R45 ;  /* 0x000000047c2d7c23 */ /* 0x002fcc000801002d */
[----:B------:R-:W-:Y:S01]  /*d890*/  HMMA.16816.F32.BF16 R16, R4, R20, R16 ;  /* 0x000000140410723c */ /* 0x000fe20000041810 */
[----:B------:R-:W1:Y:S01]  /*d8a0*/  MUFU.TANH R204, R204 ;  /* 0x000000cc00cc7308 */ /* 0x000e620000002400 */
[----:B--2---:R-:W-:-:S05]  /*d8b0*/  FFMA.FTZ R206, R157, UR4, R206 ;  /* 0x000000049dce7c23 */ /* 0x004fca00080100ce */
[----:B------:R-:W-:Y:S01]  /*d8c0*/  FMUL.FTZ R20, R10, c[0x0][0x2ec] ;  /* 0x0000bb000a147a20 */ /* 0x000fe20000410000 */
[----:B---3--:R-:W2:Y:S01]  /*d8d0*/  LDSM.16.M88.4 R24, [R166+0x4400] ;  /* 0x00440000a618783b */ /* 0x008ea20000000200 */
[----:B------:R-:W3:Y:S01]  /*d8e0*/  I2F R54, R101 ;  /* 0x0000006500367306 */ /* 0x000ee20000201400 */
[----:B------:R-:W-:Y:S01]  /*d8f0*/  HMMA.16816.F32.BF16 R28, R4, R22, R28 ;  /* 0x00000016041c723c */ /* 0x000fe2000004181c */
[----:B----4-:R-:W-:Y:S02]  /*d900*/  FFMA.FTZ R124, R124, UR4, R65 ;  /* 0x000000047c7c7c23 */ /* 0x010fe40008010041 */
[----:B-1----:R-:W-:-:S04]  /*d910*/  FFMA.FTZ R63, R63, UR4, R204 ;  /* 0x000000043f3f7c23 */ /* 0x002fc800080100cc */
[----:B------:R-:W1:Y:S07]  /*d920*/  I2F R58, R59 ;  /* 0x0000003b003a7306 */ /* 0x000e6e0000201400 */
[----:B------:R-:W-:Y:S01]  /*d930*/  FMUL.FTZ R16, R16, c[0x0][0x2ec] ;  /* 0x0000bb0010107a20 */ /* 0x000fe20000410000 */
[----:B------:R-:W4:Y:S01]  /*d940*/  I2F R75, R101 ;  /* 0x00000065004b7306 */ /* 0x000f220000201400 */
[----:B---3--:R-:W-:Y:S02]  /*d950*/  FFMA.FTZ R132, R54, UR4, R227 ;  /* 0x0000000436847c23 */ /* 0x008fe400080100e3 */
[----:B------:R-:W-:-:S02]  /*d960*/  FMUL.FTZ R17, R17, c[0x0][0x2ec] ;  /* 0x0000bb0011117a20 */ /* 0x000fc40000410000 */
[----:B------:R-:W-:Y:S01]  /*d970*/  FMUL.FTZ R18, R18, c[0x0][0x2ec] ;  /* 0x0000bb0012127a20 */ /* 0x000fe20000410000 */
[----:B------:R-:W-:Y:S02]  /*d980*/  FSEL R132, R132, -INF , !P0 ;  /* 0xff80000084847808 */ /* 0x000fe40004000000 */
[----:B------:R-:W3:Y:S01]  /*d990*/  I2F R57, R81 ;  /* 0x0000005100397306 */ /* 0x000ee20000201400 */
[----:B-1----:R-:W-:Y:S01]  /*d9a0*/  FFMA.FTZ R232, R58, UR4, R251 ;  /* 0x000000043ae87c23 */ /* 0x002fe200080100fb */
[----:B------:R-:W-:Y:S01]  /*d9b0*/  FSEL R58, R63, -INF , !P5 ;  /* 0xff8000003f3a7808 */ /* 0x000fe20006800000 */
[----:B------:R-:W-:Y:S01]  /*d9c0*/  FMUL.FTZ R28, R28, c[0x0][0x2ec] ;  /* 0x0000bb001c1c7a20 */ /* 0x000fe20000410000 */
[----:B------:R-:W-:Y:S01]  /*d9d0*/  ISETP.GE.AND P5, PT, R82, R3, PT ;  /* 0x000000035200720c */ /* 0x000fe20003fa6270 */
[----:B------:R-:W-:Y:S01]  /*d9e0*/  FMUL.FTZ R29, R29, c[0x0][0x2ec] ;  /* 0x0000bb001d1d7a20 */ /* 0x000fe20000410000 */
[----:B------:R-:W-:Y:S01]  /*d9f0*/  LOP3.LUT P0, RZ, R0, 0x1, RZ, 0xc0, !PT ;  /* 0x0000000100ff7812 */ /* 0x000fe2000780c0ff */
[----:B------:R-:W-:Y:S01]  /*da00*/  FMUL.FTZ R30, R30, c[0x0][0x2ec] ;  /* 0x0000bb001e1e7a20 */ /* 0x000fe20000410000 */
[----:B------:R-:W-:Y:S01]  /*da10*/  I2F R50, R68 ;  /* 0x0000004400327306 */ /* 0x000fe20000201400 */
[----:B----4-:R-:W-:Y:S01]  /*da20*/  FFMA.FTZ R188, R75, UR4, R188 ;  /* 0x000000044bbc7c23 */ /* 0x010fe200080100bc */
[----:B------:R-:W-:Y:S01]  /*da30*/  FSEL R194, R53, -INF , !P0 ;  /* 0xff80000035c27808 */ /* 0x000fe20004000000 */
[----:B------:R-:W-:Y:S01]  /*da40*/  FMUL.FTZ R31, R31, c[0x0][0x2ec] ;  /* 0x0000bb001f1f7a20 */ /* 0x000fe20000410000 */
[----:B------:R-:W-:-:S02]  /*da50*/  ISETP.GE.AND P0, PT, R68, R2, PT ;  /* 0x000000024400720c */ /* 0x000fc40003f06270 */
[----:B------:R-:W-:Y:S02]  /*da60*/  FSEL R54, R188, -INF , !P2 ;  /* 0xff800000bc367808 */ /* 0x000fe40005000000 */
[----:B------:R-:W1:Y:S01]  /*da70*/  MUFU.TANH R231, R231 ;  /* 0x000000e700e77308 */ /* 0x000e620000002400 */
[----:B---3--:R-:W-:Y:S01]  /*da80*/  FFMA.FTZ R57, R57, UR4, R228 ;  /* 0x0000000439397c23 */ /* 0x008fe200080100e4 */
[----:B------:R-:W-:Y:S01]  /*da90*/  ISETP.GE.AND P2, PT, R68, R3, PT ;  /* 0x000000034400720c */ /* 0x000fe20003f46270 */
[----:B------:R-:W-:Y:S01]  /*daa0*/  FMUL.FTZ R228, R9, c[0x0][0x2ec] ;  /* 0x0000bb0009e47a20 */ /* 0x000fe20000410000 */
[----:B------:R-:W-:Y:S02]  /*dab0*/  IADD3 R75, R47, 0xf9, RZ ;  /* 0x000000f92f4b7810 */ /* 0x000fe40007ffe0ff */
[----:B------:R-:W-:Y:S02]  /*dac0*/  FSEL R230, R57, -INF , !P1 ;  /* 0xff80000039e67808 */ /* 0x000fe40004800000 */
[----:B------:R-:W3:Y:S01]  /*dad0*/  I2F R60, R59 ;  /* 0x0000003b003c7306 */ /* 0x000ee20000201400 */
[----:B------:R-:W-:-:S07]  /*dae0*/  ISETP.GE.AND P1, PT, R98, R2, PT ;  /* 0x000000026200720c */ /* 0x000fce0003f26270 */
[----:B------:R-:W4:Y:S01]  /*daf0*/  I2F R79, R81 ;  /* 0x00000051004f7306 */ /* 0x000f220000201400 */
[----:B-1----:R-:W-:Y:S01]  /*db00*/  FFMA.FTZ R200, R50, UR4, R231 ;  /* 0x0000000432c87c23 */ /* 0x002fe200080100e7 */
[----:B------:R-:W-:Y:S02]  /*db10*/  FSEL R50, R202, -INF , !P2 ;  /* 0xff800000ca327808 */ /* 0x000fe40005000000 */
[C---:B------:R-:W-:Y:S02]  /*db20*/  ISETP.GE.AND P2, PT, R59.reuse, R3, PT ;  /* 0x000000033b00720c */ /* 0x040fe40003f46270 */
[----:B------:R-:W-:Y:S02]  /*db30*/  FSEL R200, R200, -INF , !P0 ;  /* 0xff800000c8c87808 */ /* 0x000fe40004000000 */
[----:B------:R-:W1:Y:S01]  /*db40*/  I2F R83, R82 ;  /* 0x0000005200537306 */ /* 0x000e620000201400 */
[----:B---3--:R-:W-:Y:S01]  /*db50*/  FFMA.FTZ R60, R60, UR4, R241 ;  /* 0x000000043c3c7c23 */ /* 0x008fe200080100f1 */
[----:B------:R-:W-:-:S04]  /*db60*/  ISETP.GE.AND P0, PT, R59, R2, PT ;  /* 0x000000023b00720c */ /* 0x000fc80003f06270 */
[----:B------:R-:W-:Y:S02]  /*db70*/  FSEL R60, R60, -INF , !P2 ;  /* 0xff8000003c3c7808 */ /* 0x000fe40005000000 */
[----:B------:R-:W3:Y:S01]  /*db80*/  I2F R86, R91 ;  /* 0x0000005b00567306 */ /* 0x000ee20000201400 */
[----:B----4-:R-:W-:Y:S01]  /*db90*/  FFMA.FTZ R68, R79, UR4, R218 ;  /* 0x000000044f447c23 */ /* 0x010fe200080100da */
[-C--:B------:R-:W-:Y:S02]  /*dba0*/  ISETP.GE.AND P2, PT, R91, R2.reuse, PT ;  /* 0x000000025b00720c */ /* 0x080fe40003f46270 */
[----:B------:R-:W-:Y:S02]  /*dbb0*/  FSEL R232, R232, -INF , !P0 ;  /* 0xff800000e8e87808 */ /* 0x000fe40004000000 */
[----:B------:R-:W-:Y:S02]  /*dbc0*/  FSEL R68, R68, -INF , !P6 ;  /* 0xff80000044447808 */ /* 0x000fe40007000000 */
[----:B------:R-:W4:Y:S01]  /*dbd0*/  I2F R84, R82 ;  /* 0x0000005200547306 */ /* 0x000f220000201400 */
[----:B-1----:R-:W-:Y:S01]  /*dbe0*/  FFMA.FTZ R226, R83, UR4, R226 ;  /* 0x0000000453e27c23 */ /* 0x002fe200080100e2 */
[----:B------:R-:W-:-:S02]  /*dbf0*/  ISETP.GE.AND P0, PT, R85, R2, PT ;  /* 0x000000025500720c */ /* 0x000fc40003f06270 */
[----:B------:R-:W-:Y:S02]  /*dc00*/  ISETP.GE.AND P6, PT, R91, R3, PT ;  /* 0x000000035b00720c */ /* 0x000fe40003fc6270 */
[----:B------:R-:W-:Y:S02]  /*dc10*/  FSEL R226, R226, -INF , !P3 ;  /* 0xff800000e2e27808 */ /* 0x000fe40005800000 */
[----:B------:R-:W1:Y:S01]  /*dc20*/  I2F R56, R85 ;  /* 0x0000005500387306 */ /* 0x000e620000201400 */
[----:B---3--:R-:W-:Y:S01]  /*dc30*/  FFMA.FTZ R220, R86, UR4, R245 ;  /* 0x0000000456dc7c23 */ /* 0x008fe200080100f5 */
[----:B------:R-:W-:-:S04]  /*dc40*/  ISETP.GE.AND P3, PT, R89, R2, PT ;  /* 0x000000025900720c */ /* 0x000fc80003f66270 */
[----:B------:R-:W-:Y:S02]  /*dc50*/  FSEL R220, R220, -INF , !P2 ;  /* 0xff800000dcdc7808 */ /* 0x000fe40005000000 */
[----:B------:R-:W3:Y:S01]  /*dc60*/  I2F R90, R91 ;  /* 0x0000005b005a7306 */ /* 0x000ee20000201400 */
[----:B----4-:R-:W-:Y:S01]  /*dc70*/  FFMA.FTZ R51, R84, UR4, R249 ;  /* 0x0000000454337c23 */ /* 0x010fe200080100f9 */
[----:B------:R-:W-:-:S04]  /*dc80*/  ISETP.GE.AND P2, PT, R100, R2, PT ;  /* 0x000000026400720c */ /* 0x000fc80003f46270 */
[----:B------:R-:W-:Y:S02]  /*dc90*/  FSEL R51, R51, -INF , !P5 ;  /* 0xff80000033337808 */ /* 0x000fe40006800000 */
[----:B------:R4:W2:Y:S01]  /*dca0*/  MUFU.TANH R128, R36 ;  /* 0x0000002400807308 */ /* 0x0008a20000002400 */
[----:B-1----:R-:W-:Y:S01]  /*dcb0*/  FFMA.FTZ R56, R56, UR4, R233 ;  /* 0x0000000438387c23 */ /* 0x002fe200080100e9 */
[----:B------:R-:W-:-:S04]  /*dcc0*/  ISETP.GE.AND P5, PT, R89, R3, PT ;  /* 0x000000035900720c */ /* 0x000fc80003fa6270 */
[----:B------:R-:W-:Y:S02]  /*dcd0*/  FSEL R56, R56, -INF , !P4 ;  /* 0xff80000038387808 */ /* 0x000fe40006000000 */
[----:B------:R1:W-:Y:S01]  /*dce0*/  MUFU.TANH R82, R8 ;  /* 0x0000000800527308 */ /* 0x0003e20000002400 */
[----:B---3--:R-:W-:Y:S01]  /*dcf0*/  FFMA.FTZ R53, R90, UR4, R221 ;  /* 0x000000045a357c23 */ /* 0x008fe200080100dd */
[----:B------:R-:W-:-:S04]  /*dd00*/  ISETP.GE.AND P4, PT, R98, R3, PT ;  /* 0x000000036200720c */ /* 0x000fc80003f86270 */
[----:B------:R-:W-:Y:S01]  /*dd10*/  FSEL R53, R53, -INF , !P6 ;  /* 0xff80000035357808 */ /* 0x000fe20007000000 */
[----:B----4-:R-:W-:Y:S01]  /*dd20*/  FMUL.FTZ R36, R11, c[0x0][0x2ec] ;  /* 0x0000bb000b247a20 */ /* 0x010fe20000410000 */
[----:B------:R-:W-:Y:S01]  /*dd30*/  I2F R87, R85 ;  /* 0x0000005500577306 */ /* 0x000fe20000201400 */
[----:B------:R-:W-:Y:S01]  /*dd40*/  ISETP.GE.AND P6, PT, R96, R3, PT ;  /* 0x000000036000720c */ /* 0x000fe20003fc6270 */
[----:B--2---:R-:W-:Y:S01]  /*dd50*/  FFMA.FTZ R128, R161, UR4, R128 ;  /* 0x00000004a1807c23 */ /* 0x004fe20008010080 */
[----:B-1----:R-:W1:Y:S05]  /*dd60*/  LDSM.16.M88.4 R8, [R165+0x3400] ;  /* 0x00340000a508783b */ /* 0x002e6a0000000200 */
[----:B------:R-:W2:Y:S08]  /*dd70*/  MUFU.TANH R247, R247 ;  /* 0x000000f700f77308 */ /* 0x000eb00000002400 */
[----:B------:R-:W-:Y:S08]  /*dd80*/  I2F R94, R89 ;  /* 0x00000059005e7306 */ /* 0x000ff00000201400 */
[----:B------:R-:W3:Y:S01]  /*dd90*/  I2F R105, R100 ;  /* 0x0000006400697306 */ /* 0x000ee20000201400 */
[----:B--2---:R-:W-:-:S05]  /*dda0*/  FFMA.FTZ R87, R87, UR4, R247 ;  /* 0x0000000457577c23 */ /* 0x004fca00080100f7 */
[----:B------:R-:W-:Y:S02]  /*ddb0*/  FSEL R222, R87, -INF , !P0 ;  /* 0xff80000057de7808 */ /* 0x000fe40004000000 */
[----:B------:R-:W2:Y:S01]  /*ddc0*/  MUFU.TANH R239, R239 ;  /* 0x000000ef00ef7308 */ /* 0x000ea20000002400 */
[----:B------:R-:W-:-:S07]  /*ddd0*/  ISETP.GE.AND P0, PT, R96, R2, PT ;  /* 0x000000026000720c */ /* 0x000fce0003f06270 */
[----:B------:R-:W4:Y:S01]  /*dde0*/  I2F R88, R89 ;  /* 0x0000005900587306 */ /* 0x000f220000201400 */
[----:B---3--:R-:W-:Y:S01]  /*ddf0*/  FFMA.FTZ R105, R105, UR4, R205 ;  /* 0x0000000469697c23 */ /* 0x008fe200080100cd */
[----:B------:R-:W-:-:S04]  /*de00*/  IADD3 R205, R47, 0x91, RZ ;  /* 0x000000912fcd7810 */ /* 0x000fc80007ffe0ff */
[----:B------:R-:W-:Y:S02]  /*de10*/  FSEL R202, R105, -INF , !P2 ;  /* 0xff80000069ca7808 */ /* 0x000fe40005000000 */
[----:B------:R-:W3:Y:S01]  /*de20*/  I2F R97, R98 ;  /* 0x0000006200617306 */ /* 0x000ee20000201400 */
[----:B--2---:R-:W-:Y:S01]  /*de30*/  FFMA.FTZ R94, R94, UR4, R239 ;  /* 0x000000045e5e7c23 */ /* 0x004fe200080100ef */
[----:B------:R-:W-:-:S04]  /*de40*/  ISETP.GE.AND P2, PT, R205, R2, PT ;  /* 0x00000002cd00720c */ /* 0x000fc80003f46270 */
[----:B------:R-:W-:Y:S02]  /*de50*/  FSEL R218, R94, -INF , !P3 ;  /* 0xff8000005eda7808 */ /* 0x000fe40005800000 */
[----:B------:R-:W2:Y:S01]  /*de60*/  I2F R92, R96 ;  /* 0x00000060005c7306 */ /* 0x000ea20000201400 */
[----:B----4-:R-:W-:Y:S01]  /*de70*/  FFMA.FTZ R41, R88, UR4, R41 ;  /* 0x0000000458297c23 */ /* 0x010fe20008010029 */
[----:B------:R-:W-:Y:S02]  /*de80*/  ISETP.GE.AND P3, PT, R110, R2, PT ;  /* 0x000000026e00720c */ /* 0x000fe40003f66270 */
[----:B------:R-:W-:Y:S02]  /*de90*/  FSEL R192, R192, -INF , !P2 ;  /* 0xff800000c0c07808 */ /* 0x000fe40005000000 */
[----:B------:R-:W-:Y:S02]  /*dea0*/  FSEL R57, R41, -INF , !P5 ;  /* 0xff80000029397808 */ /* 0x000fe40006800000 */
[----:B------:R-:W4:Y:S01]  /*deb0*/  I2F R99, R100 ;  /* 0x0000006400637306 */ /* 0x000f220000201400 */
[----:B---3--:R-:W-:Y:S01]  /*dec0*/  FFMA.FTZ R59, R97, UR4, R223 ;  /* 0x00000004613b7c23 */ /* 0x008fe200080100df */
[----:B------:R-:W-:-:S04]  /*ded0*/  ISETP.GE.AND P5, PT, R100, R3, PT ;  /* 0x000000036400720c */ /* 0x000fc80003fa6270 */
        /* <DEDUP_REMOVED lines=8> */
[----:B------:R-:W-:Y:S02]  /*df60*/  IADD3 R213, R47, 0xb1, RZ ;  /* 0x000000b12fd57810 */ /* 0x000fe40007ffe0ff */
[----:B------:R-:W-:Y:S02]  /*df70*/  FSEL R99, R99, -INF , !P5 ;  /* 0xff80000063637808 */ /* 0x000fe40006800000 */
[----:B------:R4:W-:Y:S01]  /*df80*/  MUFU.TANH R90, R20 ;  /* 0x00000014005a7308 */ /* 0x0009e20000002400 */
[----:B---3--:R-:W-:Y:S01]  /*df90*/  FFMA.FTZ R105, R109, UR4, R178 ;  /* 0x000000046d697c23 */ /* 0x008fe200080100b2 */
[----:B------:R-:W-:-:S04]  /*dfa0*/  LOP3.LUT P5, RZ, R0, 0x2, RZ, 0xc0, !PT ;  /* 0x0000000200ff7812 */ /* 0x000fc800078ac0ff */
[----:B------:R-:W-:Y:S02]  /*dfb0*/  FSEL R105, R105, -INF , !P4 ;  /* 0xff80000069697808 */ /* 0x000fe40006000000 */
[----:B------:R-:W3:Y:S01]  /*dfc0*/  I2F R111, R108 ;  /* 0x0000006c006f7306 */ /* 0x000ee20000201400 */
[----:B--2---:R-:W-:Y:S01]  /*dfd0*/  FFMA.FTZ R106, R106, UR4, R201 ;  /* 0x000000046a6a7c23 */ /* 0x004fe200080100c9 */
[----:B------:R-:W-:Y:S02]  /*dfe0*/  IADD3 R201, R47, 0x98, RZ ;  /* 0x000000982fc97810 */ /* 0x000fe40007ffe0ff */
[----:B------:R-:W-:Y:S02]  /*dff0*/  FSEL R84, R78, -INF , !P5 ;  /* 0xff8000004e547808 */ /* 0x000fe40006800000 */
[----:B------:R-:W-:Y:S01]  /*e000*/  FSEL R198, R106, -INF , !P3 ;  /* 0xff8000006ac67808 */ /* 0x000fe20005800000 */
[----:B----4-:R-:W-:Y:S01]  /*e010*/  HMMA.16816.F32.BF16 R20, R12, R24, RZ ;  /* 0x000000180c14723c */ /* 0x010fe200000418ff */
[----:B------:R-:W2:Y:S01]  /*e020*/  I2F R107, R108 ;  /* 0x0000006c006b7306 */ /* 0x000ea20000201400 */
[----:B------:R-:W-:-:S02]  /*e030*/  ISETP.GE.AND P4, PT, R201, R3, PT ;  /* 0x00000003c900720c */ /* 0x000fc40003f86270 */
[----:B------:R-:W-:Y:S02]  /*e040*/  ISETP.GE.AND P3, PT, R201, R2, PT ;  /* 0x00000002c900720c */ /* 0x000fe40003f66270 */
[----:B------:R-:W-:Y:S01]  /*e050*/  IADD3 R201, R47, 0x99, RZ ;  /* 0x000000992fc97810 */ /* 0x000fe20007ffe0ff */
[----:B---3--:R-:W-:Y:S02]  /*e060*/  FFMA.FTZ R111, R111, UR4, R197 ;  /* 0x000000046f6f7c23 */ /* 0x008fe400080100c5 */
[----:B------:R3:W4:Y:S01]  /*e070*/  I2F R95, R96 ;  /* 0x00000060005f7306 */ /* 0x0007220000201400 */
[----:B------:R-:W-:Y:S02]  /*e080*/  ISETP.GE.AND P5, PT, R201, R3, PT ;  /* 0x00000003c900720c */ /* 0x000fe40003fa6270 */
[----:B------:R-:W-:Y:S02]  /*e090*/  FSEL R195, R195, -INF , !P4 ;  /* 0xff800000c3c37808 */ /* 0x000fe40006000000 */
[----:B------:R-:W-:-:S02]  /*e0a0*/  P2R R24, PR, RZ, 0x20 ;  /* 0x00000020ff187803 */ /* 0x000fc40000000000 */
[----:B------:R-:W-:Y:S01]  /*e0b0*/  FSEL R196, R111, -INF , !P0 ;  /* 0xff8000006fc47808 */ /* 0x000fe20004000000 */
[----:B------:R-:W4:Y:S01]  /*e0c0*/  MUFU.TANH R102, R37 ;  /* 0x0000002500667308 */ /* 0x000f220000002400 */
[----:B--2---:R-:W-:Y:S01]  /*e0d0*/  FFMA.FTZ R107, R107, UR4, R203 ;  /* 0x000000046b6b7c23 */ /* 0x004fe200080100cb */
[----:B------:R-:W-:Y:S02]  /*e0e0*/  IADD3 R203, R47, 0xa0, RZ ;  /* 0x000000a02fcb7810 */ /* 0x000fe40007ffe0ff */
[----:B------:R-:W-:Y:S02]  /*e0f0*/  ISETP.NE.AND P4, PT, R24, RZ, PT ;  /* 0x000000ff1800720c */ /* 0x000fe40003f85270 */
[----:B------:R-:W-:Y:S01]  /*e100*/  ISETP.GE.AND P5, PT, R203, R3, PT ;  /* 0x00000003cb00720c */ /* 0x000fe20003fa6270 */
[----:B-1----:R-:W-:Y:S01]  /*e110*/  HMMA.16816.F32.BF16 R20, R4, R8, R20 ;  /* 0x000000080414723c */ /* 0x002fe20000041814 */
[----:B------:R-:W1:Y:S01]  /*e120*/  MUFU.TANH R76, R38 ;  /* 0x00000026004c7308 */ /* 0x000e620000002400 */
[----:B---3--:R-:W-:Y:S01]  /*e130*/  FMUL.FTZ R96, R19, c[0x0][0x2ec] ;  /* 0x0000bb0013607a20 */ /* 0x008fe20000410000 */
[----:B------:R-:W-:Y:S01]  /*e140*/  ISETP.GE.AND P0, PT, R203, R2, PT ;  /* 0x00000002cb00720c */ /* 0x000fe20003f06270 */
[----:B----4-:R-:W-:Y:S01]  /*e150*/  FFMA.FTZ R63, R95, UR4, R243 ;  /* 0x000000045f3f7c23 */ /* 0x010fe200080100f3 */
[----:B------:R-:W-:-:S02]  /*e160*/  IADD3 R203, R47, 0x99, RZ ;  /* 0x000000992fcb7810 */ /* 0x000fc40007ffe0ff */
[----:B------:R-:W-:Y:S02]  /*e170*/  FSEL R188, R127, -INF , !P3 ;  /* 0xff8000007fbc7808 */ /* 0x000fe40005800000 */
[----:B------:R-:W2:Y:S01]  /*e180*/  MUFU.TANH R80, R39 ;  /* 0x0000002700507308 */ /* 0x000ea20000002400 */
[----:B------:R-:W-:Y:S01]  /*e190*/  FSEL R63, R63, -INF , !P6 ;  /* 0xff8000003f3f7808 */ /* 0x000fe20007000000 */
[----:B------:R-:W-:Y:S01]  /*e1a0*/  FFMA.FTZ R102, R163, UR4, R102 ;  /* 0x00000004a3667c23 */ /* 0x000fe20008010066 */
[-C--:B------:R-:W-:Y:S02]  /*e1b0*/  ISETP.GE.AND P6, PT, R108, R3.reuse, PT ;  /* 0x000000036c00720c */ /* 0x080fe40003fc6270 */
[----:B------:R-:W-:Y:S02]  /*e1c0*/  ISETP.GE.AND P3, PT, R164, R3, PT ;  /* 0x00000003a400720c */ /* 0x000fe40003f66270 */
[----:B------:R-:W-:Y:S01]  /*e1d0*/  FSEL R109, R107, -INF , !P6 ;  /* 0xff8000006b6d7808 */ /* 0x000fe20007000000 */
[----:B------:R3:W-:Y:S01]  /*e1e0*/  MUFU.TANH R86, R36 ;  /* 0x0000002400567308 */ /* 0x0007e20000002400 */
[----:B------:R-:W-:Y:S01]  /*e1f0*/  ISETP.GE.AND P6, PT, R201, R2, PT ;  /* 0x00000002c900720c */ /* 0x000fe20003fc6270 */
[----:B-1----:R-:W-:Y:S01]  /*e200*/  FFMA.FTZ R76, R161, UR4, R76 ;  /* 0x00000004a14c7c23 */ /* 0x002fe2000801004c */
[----:B------:R-:W-:-:S02]  /*e210*/  IADD3 R201, R47, 0xa1, RZ ;  /* 0x000000a12fc97810 */ /* 0x000fc40007ffe0ff */
[----:B------:R-:W-:Y:S02]  /*e220*/  IADD3 R161, R165, 0x1000, RZ ;  /* 0x00001000a5a17810 */ /* 0x000fe40007ffe0ff */
[----:B------:R-:W-:Y:S01]  /*e230*/  FMUL.FTZ R20, R20, c[0x0][0x2ec] ;  /* 0x0000bb0014147a20 */ /* 0x000fe20000410000 */
[----:B------:R-:W-:Y:S01]  /*e240*/  MUFU.TANH R88, R16 ;  /* 0x0000001000587308 */ /* 0x000fe20000002400 */
[----:B------:R-:W-:Y:S01]  /*e250*/  FMUL.FTZ R21, R21, c[0x0][0x2ec] ;  /* 0x0000bb0015157a20 */ /* 0x000fe20000410000 */
[----:B------:R-:W-:Y:S01]  /*e260*/  ISETP.GE.AND P2, PT, R201, R2, PT ;  /* 0x00000002c900720c */ /* 0x000fe20003f46270 */
[----:B------:R-:W-:Y:S01]  /*e270*/  FMUL.FTZ R22, R22, c[0x0][0x2ec] ;  /* 0x0000bb0016167a20 */ /* 0x000fe20000410000 */
[----:B------:R-:W-:Y:S01]  /*e280*/  FSEL R178, R76, -INF , !P0 ;  /* 0xff8000004cb27808 */ /* 0x000fe20004000000 */
[----:B------:R-:W-:Y:S02]  /*e290*/  FMUL.FTZ R23, R23, c[0x0][0x2ec] ;  /* 0x0000bb0017177a20 */ /* 0x000fe40000410000 */
[----:B--2---:R-:W-:Y:S01]  /*e2a0*/  FFMA.FTZ R80, R163, UR4, R80 ;  /* 0x00000004a3507c23 */ /* 0x004fe20008010050 */
[----:B------:R-:W-:Y:S01]  /*e2b0*/  MUFU.TANH R94, R17 ;  /* 0x00000011005e7308 */ /* 0x000fe20000002400 */
[----:B---3--:R-:W-:Y:S01]  /*e2c0*/  HMMA.16816.F32.BF16 R36, R12, R26, RZ ;  /* 0x0000001a0c24723c */ /* 0x008fe200000418ff */
[----:B------:R-:W-:Y:S01]  /*e2d0*/  LDSM.16.M88.4 R24, [R166+0x4c00] ;  /* 0x004c0000a618783b */ /* 0x000fe20000000200 */
[----:B------:R-:W-:-:S05]  /*e2e0*/  IADD3 R163, R165, 0x800, RZ ;  /* 0x00000800a5a37810 */ /* 0x000fca0007ffe0ff */
[----:B------:R1:W-:Y:S08]  /*e2f0*/  MUFU.TANH R92, R18 ;  /* 0x00000012005c7308 */ /* 0x0003f00000002400 */
[----:B------:R-:W2:Y:S01]  /*e300*/  I2F R93, R98 ;  /* 0x00000062005d7306 */ /* 0x000ea20000201400 */
[----:B-1----:R-:W1:Y:S07]  /*e310*/  LDSM.16.M88.4 R16, [R166+0x4800] ;  /* 0x00480000a610783b */ /* 0x002e6e0000000200 */
[----:B------:R-:W3:Y:S01]  /*e320*/  I2F R203, R203 ;  /* 0x000000cb00cb7306 */ /* 0x000ee20000201400 */
[----:B------:R-:W-:Y:S01]  /*e330*/  HMMA.16816.F32.BF16 R36, R4, R10, R36 ;  /* 0x0000000a0424723c */ /* 0x000fe20000041824 */
[----:B------:R-:W4:Y:S01]  /*e340*/  LDSM.16.M88.4 R8, [R165+0x3800] ;  /* 0x00380000a508783b */ /* 0x000f220000000200 */
[----:B--2---:R-:W-:-:S05]  /*e350*/  FFMA.FTZ R93, R93, UR4, R207 ;  /* 0x000000045d5d7c23 */ /* 0x004fca00080100cf */
[----:B------:R-:W2:Y:S01]  /*e360*/  I2F R159, R164 ;  /* 0x000000a4009f7306 */ /* 0x000ea20000201400 */
[----:B------:R-:W-:Y:S02]  /*e370*/  FSEL R216, R93, -INF , !P1 ;  /* 0xff8000005dd87808 */ /* 0x000fe40004800000 */
[----:B------:R-:W-:Y:S01]  /*e380*/  ISETP.GE.AND P1, PT, R205, R3, PT ;  /* 0x00000003cd00720c */ /* 0x000fe20003f26270 */
[----:B---3--:R-:W-:-:S04]  /*e390*/  FFMA.FTZ R176, R203, UR4, R176 ;  /* 0x00000004cbb07c23 */ /* 0x008fc800080100b0 */
[----:B------:R-:W-:Y:S01]  /*e3a0*/  MUFU.TANH R98, R28 ;  /* 0x0000001c00627308 */ /* 0x000fe20000002400 */
[----:B------:R-:W-:Y:S01]  /*e3b0*/  FFMA.FTZ R130, R203, UR4, R130 ;  /* 0x00000004cb827c23 */ /* 0x000fe20008010082 */
[----:B------:R-:W-:Y:S02]  /*e3c0*/  IADD3 R203, R47, 0xa9, RZ ;  /* 0x000000a92fcb7810 */ /* 0x000fe40007ffe0ff */
[----:B------:R-:W-:Y:S02]  /*e3d0*/  FSEL R180, R176, -INF , !P6 ;  /* 0xff800000b0b47808 */ /* 0x000fe40007000000 */
[-C--:B------:R-:W-:Y:S01]  /*e3e0*/  ISETP.GE.AND P6, PT, R203, R3.reuse, PT ;  /* 0x00000003cb00720c */ /* 0x080fe20003fc6270 */
[C---:B--2---:R-:W-:Y:S01]  /*e3f0*/  FFMA.FTZ R182, R159.reuse, UR4, R182 ;  /* 0x000000049fb67c23 */ /* 0x044fe200080100b6 */
[----:B------:R-:W-:Y:S01]  /*e400*/  MUFU.TANH R41, R29 ;  /* 0x0000001d00297308 */ /* 0x000fe20000002400 */
[----:B------:R-:W-:Y:S01]  /*e410*/  FSEL R197, R172, -INF , !P1 ;  /* 0xff800000acc57808 */ /* 0x000fe20004800000 */
[----:B------:R-:W-:Y:S01]  /*e420*/  FFMA.FTZ R172, R159, UR4, R69 ;  /* 0x000000049fac7c23 */ /* 0x000fe20008010045 */
[----:B------:R-:W-:Y:S01]  /*e430*/  FSEL R199, R130, -INF , !P4 ;  /* 0xff80000082c77808 */ /* 0x000fe20006000000 */
[----:B------:R-:W-:Y:S01]  /*e440*/  FMUL.FTZ R36, R36, c[0x0][0x2ec] ;  /* 0x0000bb0024247a20 */ /* 0x000fe20000410000 */
        /* <DEDUP_REMOVED lines=8> */
[----:B------:R-:W-:-:S02]  /*e4d0*/  FSEL R201, R128, -INF , !P5 ;  /* 0xff80000080c97808 */ /* 0x000fc40006800000 */
[CC--:B------:R-:W-:Y:S01]  /*e4e0*/  ISETP.GE.AND P5, PT, R205.reuse, R3.reuse, PT ;  /* 0x00000003cd00720c */ /* 0x0c0fe20003fa6270 */
[----:B------:R1:W-:Y:S01]  /*e4f0*/  MUFU.TANH R73, R31 ;  /* 0x0000001f00497308 */ /* 0x0003e20000002400 */
[-C--:B------:R-:W-:Y:S02]  /*e500*/  ISETP.GE.AND P0, PT, R205, R2.reuse, PT ;  /* 0x00000002cd00720c */ /* 0x080fe40003f06270 */
[----:B------:R-:W-:Y:S02]  /*e510*/  FSEL R205, R182, -INF , !P3 ;  /* 0xff800000b6cd7808 */ /* 0x000fe40005800000 */
[----:B------:R-:W-:Y:S02]  /*e520*/  ISETP.GE.AND P3, PT, R170, R3, PT ;  /* 0x00000003aa00720c */ /* 0x000fe40003f66270 */
[----:B------:R-:W-:Y:S01]  /*e530*/  FSEL R176, R80, -INF , !P2 ;  /* 0xff80000050b07808 */ /* 0x000fe20005000000 */
[----:B------:R-:W-:Y:S01]  /*e540*/  MUFU.TANH R79, R20 ;  /* 0x00000014004f7308 */ /* 0x000fe20000002400 */
[----:B------:R-:W-:-:S02]  /*e550*/  ISETP.GE.AND P2, PT, R213, R2, PT ;  /* 0x00000002d500720c */ /* 0x000fc40003f46270 */
[----:B------:R-:W-:Y:S02]  /*e560*/  FSEL R124, R124, -INF , !P0 ;  /* 0xff8000007c7c7808 */ /* 0x000fe40004000000 */
[----:B------:R-:W-:Y:S02]  /*e570*/  ISETP.GE.AND P0, PT, R120, R2, PT ;  /* 0x000000027800720c */ /* 0x000fe40003f06270 */
[C---:B------:R-:W-:Y:S01]  /*e580*/  IADD3 R164, R165.reuse, 0x400, RZ ;  /* 0x00000400a5a47810 */ /* 0x040fe20007ffe0ff */
[----:B-1----:R-:W-:Y:S01]  /*e590*/  HMMA.16816.F32.BF16 R28, R12, R16, RZ ;  /* 0x000000100c1c723c */ /* 0x002fe200000418ff */
[----:B------:R-:W-:Y:S01]  /*e5a0*/  MUFU.TANH R40, R21 ;  /* 0x0000001500287308 */ /* 0x000fe20000002400 */
[----:B------:R-:W-:-:S05]  /*e5b0*/  IADD3 R159, R165, 0x1800, RZ ;  /* 0x00001800a59f7810 */ /* 0x000fca0007ffe0ff */
[----:B------:R-:W-:Y:S02]  /*e5c0*/  P2R R16, PR, RZ, 0x40 ;  /* 0x00000040ff107803 */ /* 0x000fe40000000000 */
[----:B------:R-:W-:Y:S01]  /*e5d0*/  MUFU.TANH R81, R22 ;  /* 0x0000001600517308 */ /* 0x000fe20000002400 */
[-C--:B------:R-:W-:Y:S02]  /*e5e0*/  ISETP.GE.AND P6, PT, R203, R2.reuse, PT ;  /* 0x00000002cb00720c */ /* 0x080fe40003fc6270 */
[----:B------:R-:W-:Y:S02]  /*e5f0*/  ISETP.NE.AND P4, PT, R16, RZ, PT ;  /* 0x000000ff1000720c */ /* 0x000fe40003f85270 */
[----:B------:R-:W-:Y:S02]  /*e600*/  FSEL R203, R102, -INF , !P1 ;  /* 0xff80000066cb7808 */ /* 0x000fe40004800000 */
[----:B------:R-:W-:Y:S01]  /*e610*/  FSEL R207, R71, -INF , !P4 ;  /* 0xff80000047cf7808 */ /* 0x000fe20006000000 */
[----:B------:R1:W-:Y:S01]  /*e620*/  MUFU.TANH R42, R23 ;  /* 0x00000017002a7308 */ /* 0x0003e20000002400 */
[----:B------:R-:W-:-:S02]  /*e630*/  ISETP.GE.AND P4, PT, R170, R2, PT ;  /* 0x00000002aa00720c */ /* 0x000fc40003f86270 */
[-C--:B------:R-:W-:Y:S02]  /*e640*/  ISETP.GE.AND P1, PT, R213, R3.reuse, PT ;  /* 0x00000003d500720c */ /* 0x080fe40003f26270 */
[----:B------:R-:W-:Y:S02]  /*e650*/  FSEL R213, R45, -INF , !P5 ;  /* 0xff8000002dd57808 */ /* 0x000fe40006800000 */
[----:B----4-:R-:W-:Y:S01]  /*e660*/  HMMA.16816.F32.BF16 R28, R4, R8, R28 ;  /* 0x00000008041c723c */ /* 0x010fe2000004181c */
[----:B------:R2:W3:Y:S01]  /*e670*/  I2F R155, R170 ;  /* 0x000000aa009b7306 */ /* 0x0004e20000201400 */
[-C--:B------:R-:W-:Y:S02]  /*e680*/  ISETP.GE.AND P5, PT, R120, R3.reuse, PT ;  /* 0x000000037800720c */ /* 0x080fe40003fa6270 */
[----:B------:R-:W-:Y:S02]  /*e690*/  FSEL R215, R206, -INF , !P1 ;  /* 0xff800000ced77808 */ /* 0x000fe40004800000 */
[----:B------:R-:W-:-:S02]  /*e6a0*/  ISETP.GE.AND P1, PT, R181, R3, PT ;  /* 0x00000003b500720c */ /* 0x000fc40003f26270 */
[----:B-1----:R-:W-:Y:S01]  /*e6b0*/  HMMA.16816.F32.BF16 R20, R12, R18, RZ ;  /* 0x000000120c14723c */ /* 0x002fe200000418ff */
[----:B------:R-:W1:Y:S01]  /*e6c0*/  LDSM.16.M88.4 R16, [R165+0x3c00] ;  /* 0x003c0000a510783b */ /* 0x000e620000000200 */
[----:B------:R-:W4:Y:S01]  /*e6d0*/  I2F R43, R120 ;  /* 0x00000078002b7306 */ /* 0x000f220000201400 */
[----:B------:R-:W-:-:S04]  /*e6e0*/  DEPBAR.LE SB0, 0x0 ;  /* 0x000080000000791a */ /* 0x000fc80000000000 */
[----:B--2---:R-:W-:Y:S01]  /*e6f0*/  FSEL R170, R67, -INF , !P6 ;  /* 0xff80000043aa7808 */ /* 0x004fe20007000000 */
[C---:B---3--:R-:W-:Y:S01]  /*e700*/  FFMA.FTZ R90, R155.reuse, UR4, R90 ;  /* 0x000000049b5a7c23 */ /* 0x048fe2000801005a */
[----:B------:R-:W-:Y:S01]  /*e710*/  ISETP.GE.AND P6, PT, R158, R3, PT ;  /* 0x000000039e00720c */ /* 0x000fe20003fc6270 */
[----:B------:R-:W2:Y:S01]  /*e720*/  I2F R153, R158 ;  /* 0x0000009e00997306 */ /* 0x000ea20000201400 */
[----:B------:R-:W-:Y:S01]  /*e730*/  FFMA.FTZ R82, R155, UR4, R82 ;  /* 0x000000049b527c23 */ /* 0x000fe20008010052 */
[----:B------:R-:W-:Y:S02]  /*e740*/  IADD3 R155, R165, 0x2800, RZ ;  /* 0x00002800a59b7810 */ /* 0x000fe40007ffe0ff */
[----:B------:R-:W-:Y:S02]  /*e750*/  P2R R8, PR, RZ, 0x40 ;  /* 0x00000040ff087803 */ /* 0x000fe40000000000 */
[----:B------:R-:W-:Y:S01]  /*e760*/  FMUL.FTZ R31, R31, c[0x0][0x2ec] ;  /* 0x0000bb001f1f7a20 */ /* 0x000fe20000410000 */
[----:B------:R-:W-:Y:S01]  /*e770*/  FSEL R110, R90, -INF , !P4 ;  /* 0xff8000005a6e7808 */ /* 0x000fe20006000000 */
[----:B----4-:R-:W-:Y:S01]  /*e780*/  FFMA.FTZ R92, R43, UR4, R92 ;  /* 0x000000042b5c7c23 */ /* 0x010fe2000801005c */
[----:B------:R-:W-:Y:S01]  /*e790*/  ISETP.NE.AND P4, PT, R8, RZ, PT ;  /* 0x000000ff0800720c */ /* 0x000fe20003f85270 */
[----:B------:R-:W3:Y:S01]  /*e7a0*/  MUFU.TANH R228, R228 ;  /* 0x000000e400e47308 */ /* 0x000ee20000002400 */
[-C--:B------:R-:W-:Y:S01]  /*e7b0*/  ISETP.GE.AND P6, PT, R158, R2.reuse, PT ;  /* 0x000000029e00720c */ /* 0x080fe20003fc6270 */
[----:B------:R-:W-:Y:S01]  /*e7c0*/  FMUL.FTZ R30, R30, c[0x0][0x2ec] ;  /* 0x0000bb001e1e7a20 */ /* 0x000fe20000410000 */
[----:B------:R-:W-:Y:S01]  /*e7d0*/  FSEL R102, R92, -INF , !P0 ;  /* 0xff8000005c667808 */ /* 0x000fe20004000000 */
[----:B------:R-:W-:Y:S01]  /*e7e0*/  HMMA.16816.F32.BF16 R20, R4, R10, R20 ;  /* 0x0000000a0414723c */ /* 0x000fe20000041814 */
[----:B------:R-:W-:Y:S01]  /*e7f0*/  ISETP.GE.AND P0, PT, R191, R2, PT ;  /* 0x00000002bf00720c */ /* 0x000fe20003f06270 */
[----:B--2---:R-:W-:-:S02]  /*e800*/  FFMA.FTZ R86, R153, UR4, R86 ;  /* 0x0000000499567c23 */ /* 0x004fc40008010056 */
[----:B------:R-:W2:Y:S01]  /*e810*/  I2F R151, R156 ;  /* 0x0000009c00977306 */ /* 0x000ea20000201400 */
[----:B------:R-:W-:-:S03]  /*e820*/  IADD3 R158, R165, 0x1c00, RZ ;  /* 0x00001c00a59e7810 */ /* 0x000fc60007ffe0ff */
[C---:B------:R-:W-:Y:S01]  /*e830*/  HMMA.16816.F32.BF16 R8, R12.reuse, R24, RZ ;  /* 0x000000180c08723c */ /* 0x040fe200000418ff */
[----:B------:R-:W-:Y:S02]  /*e840*/  FSEL R106, R86, -INF , !P6 ;  /* 0xff800000566a7808 */ /* 0x000fe40007000000 */
[-C--:B------:R-:W-:Y:S01]  /*e850*/  ISETP.GE.AND P6, PT, R154, R3.reuse, PT ;  /* 0x000000039a00720c */ /* 0x080fe20003fc6270 */
[----:B------:R-:W4:Y:S01]  /*e860*/  I2F R119, R181 ;  /* 0x000000b500777306 */ /* 0x000f220000201400 */
[----:B---3--:R-:W-:Y:S01]  /*e870*/  FFMA.FTZ R228, R153, UR4, R228 ;  /* 0x0000000499e47c23 */ /* 0x008fe200080100e4 */
[----:B------:R-:W-:Y:S01]  /*e880*/  IADD3 R153, R165, 0x3000, RZ ;  /* 0x00003000a5997810 */ /* 0x000fe20007ffe0ff */
[----:B------:R-:W-:Y:S01]  /*e890*/  FFMA.FTZ R24, R43, UR4, R88 ;  /* 0x000000042b187c23 */ /* 0x000fe20008010058 */
[----:B------:R-:W-:Y:S04]  /*e8a0*/  HMMA.16816.F32.BF16 R12, R12, R26, RZ ;  /* 0x0000001a0c0c723c */ /* 0x000fe800000418ff */
[----:B------:R-:W3:Y:S01]  /*e8b0*/  I2F R150, R154 ;  /* 0x0000009a00967306 */ /* 0x000ee20000201400 */
[----:B------:R-:W-:Y:S01]  /*e8c0*/  FSEL R24, R24, -INF , !P5 ;  /* 0xff80000018187808 */ /* 0x000fe20006800000 */
[C---:B--2---:R-:W-:Y:S01]  /*e8d0*/  FFMA.FTZ R93, R151.reuse, UR4, R98 ;  /* 0x00000004975d7c23 */ /* 0x044fe20008010062 */
[-C--:B------:R-:W-:Y:S01]  /*e8e0*/  ISETP.GE.AND P5, PT, R154, R2.reuse, PT ;  /* 0x000000029a00720c */ /* 0x080fe20003fa6270 */
[----:B------:R-:W-:Y:S01]  /*e8f0*/  FFMA.FTZ R78, R151, UR4, R78 ;  /* 0x00000004974e7c23 */ /* 0x000fe2000801004e */
[----:B------:R-:W-:Y:S01]  /*e900*/  IADD3 R151, R165, 0x3800, RZ ;  /* 0x00003800a5977810 */ /* 0x000fe20007ffe0ff */
[----:B------:R-:W-:Y:S01]  /*e910*/  FMUL.FTZ R20, R20, c[0x0][0x2ec] ;  /* 0x0000bb0014147a20 */ /* 0x000fe20000410000 */
[----:B------:R-:W-:Y:S01]  /*e920*/  P2R R25, PR, RZ, 0x20 ;  /* 0x00000020ff197803 */ /* 0x000fe20000000000 */
[----:B------:R-:W2:Y:S01]  /*e930*/  I2F R118, R160 ;  /* 0x000000a000767306 */ /* 0x000ea20000201400 */
[----:B----4-:R-:W-:Y:S01]  /*e940*/  FFMA.FTZ R85, R119, UR4, R94 ;  /* 0x0000000477557c23 */ /* 0x010fe2000801005e */
[----:B------:R-:W-:Y:S01]  /*e950*/  ISETP.GE.AND P5, PT, R160, R3, PT ;  /* 0x00000003a000720c */ /* 0x000fe20003fa6270 */
[----:B------:R-:W-:Y:S01]  /*e960*/  FMUL.FTZ R23, R23, c[0x0][0x2ec] ;  /* 0x0000bb0017177a20 */ /* 0x000fe20000410000 */
[C---:B-1----:R-:W-:Y:S01]  /*e970*/  HMMA.16816.F32.BF16 R8, R4.reuse, R16, R8 ;  /* 0x000000100408723c */ /* 0x042fe20000041808 */
[----:B------:R-:W1:Y:S01]  /*e980*/  S2R R16, SR_TID.X ;  /* 0x0000000000107919 */ /* 0x000e620000002100 */
[----:B------:R-:W-:Y:S01]  /*e990*/  FSEL R85, R85, -INF , !P1 ;  /* 0xff80000055557808 */ /* 0x000fe20004800000 */
[----:B------:R-:W-:Y:S01]  /*e9a0*/  FMUL.FTZ R22, R22, c[0x0][0x2ec] ;  /* 0x0000bb0016167a20 */ /* 0x000fe20000410000 */
[----:B------:R-:W4:Y:S01]  /*e9b0*/  I2F R143, R191 ;  /* 0x000000bf008f7306 */ /* 0x000f220000201400 */
[----:B---3--:R-:W-:Y:S01]  /*e9c0*/  FFMA.FTZ R73, R150, UR4, R73 ;  /* 0x0000000496497c23 */ /* 0x008fe20008010049 */
[----:B------:R-:W-:Y:S01]  /*e9d0*/  ISETP.GE.AND P1, PT, R160, R2, PT ;  /* 0x00000002a000720c */ /* 0x000fe20003f26270 */
[----:B------:R-:W-:Y:S01]  /*e9e0*/  FFMA.FTZ R41, R150, UR4, R41 ;  /* 0x0000000496297c23 */ /* 0x000fe20008010029 */
[----:B------:R-:W-:Y:S01]  /*e9f0*/  HMMA.16816.F32.BF16 R12, R4, R18, R12 ;  /* 0x00000012040c723c */ /* 0x000fe2000004180c */
[----:B------:R-:W-:Y:S01]  /*ea00*/  FMUL.FTZ R17, R21, c[0x0][0x2ec] ;  /* 0x0000bb0015117a20 */ /* 0x000fe20000410000 */
[----:B------:R-:W-:-:S02]  /*ea10*/  IADD3 R154, R165, 0x2c00, RZ ;  /* 0x00002c00a59a7810 */ /* 0x000fc40007ffe0ff */
[----:B------:R3:W-:Y:S01]  /*ea20*/  MUFU.TANH R69, R36 ;  /* 0x0000002400457308 */ /* 0x0007e20000002400 */
[----:B------:R-:W-:Y:S01]  /*ea30*/  FSEL R127, R41, -INF , !P6 ;  /* 0xff800000297f7808 */ /* 0x000fe20007000000 */
[----:B--2---:R-:W-:Y:S01]  /*ea40*/  FFMA.FTZ R79, R118, UR4, R79 ;  /* 0x00000004764f7c23 */ /* 0x004fe2000801004f */
[-C--:B------:R-:W-:Y:S02]  /*ea50*/  ISETP.GE.AND P6, PT, R189, R2.reuse, PT ;  /* 0x00000002bd00720c */ /* 0x080fe40003fc6270 */
[----:B------:R-:W-:Y:S02]  /*ea60*/  IADD3 R160, R165, 0x1400, RZ ;  /* 0x00001400a5a07810 */ /* 0x000fe40007ffe0ff */
[----:B------:R-:W-:Y:S01]  /*ea70*/  FSEL R171, R79, -INF , !P5 ;  /* 0xff8000004fab7808 */ /* 0x000fe20006800000 */
[----:B------:R-:W2:Y:S01]  /*ea80*/  MUFU.TANH R44, R44 ;  /* 0x0000002c002c7308 */ /* 0x000ea20000002400 */
[----:B----4-:R-:W-:Y:S01]  /*ea90*/  FFMA.FTZ R42, R143, UR4, R42 ;  /* 0x000000048f2a7c23 */ /* 0x010fe2000801002a */
[----:B------:R-:W-:Y:S01]  /*eaa0*/  ISETP.GE.AND P5, PT, R185, R2, PT ;  /* 0x00000002b900720c */ /* 0x000fe20003fa6270 */
[----:B------:R-:W-:Y:S01]  /*eab0*/  FFMA.FTZ R40, R143, UR4, R40 ;  /* 0x000000048f287c23 */ /* 0x000fe20008010028 */
[----:B------:R-:W-:Y:S01]  /*eac0*/  IADD3 R150, R165, 0x3c00, RZ ;  /* 0x00003c00a5967810 */ /* 0x000fe20007ffe0ff */
[----:B------:R-:W-:Y:S01]  /*ead0*/  FMUL.FTZ R8, R8, c[0x0][0x2ec] ;  /* 0x0000bb0008087a20 */ /* 0x000fe20000410000 */
[----:B-1----:R-:W-:Y:S01]  /*eae0*/  SHF.R.S32.HI R7, RZ, 0x1f, R16 ;  /* 0x0000001fff077819 */ /* 0x002fe20000011410 */
[----:B------:R-:W-:Y:S01]  /*eaf0*/  FMUL.FTZ R5, R10, c[0x0][0x2ec] ;  /* 0x0000bb000a057a20 */ /* 0x000fe20000410000 */
[----:B------:R-:W1:Y:S01]  /*eb00*/  I2F R152, R189 ;  /* 0x000000bd00987306 */ /* 0x000e620000201400 */
[----:B---3--:R-:W-:Y:S01]  /*eb10*/  FMUL.FTZ R36, R28, c[0x0][0x2ec] ;  /* 0x0000bb001c247a20 */ /* 0x008fe20000410000 */
[----:B------:R-:W-:Y:S01]  /*eb20*/  FSEL R28, R82, -INF , !P3 ;  /* 0xff800000521c7808 */ /* 0x000fe20005800000 */
[----:B------:R-:W-:Y:S01]  /*eb30*/  FMUL.FTZ R6, R9, c[0x0][0x2ec] ;  /* 0x0000bb0009067a20 */ /* 0x000fe20000410000 */
[-C--:B------:R-:W-:Y:S01]  /*eb40*/  ISETP.GE.AND P3, PT, R156, R3.reuse, PT ;  /* 0x000000039c00720c */ /* 0x080fe20003f66270 */
[----:B------:R-:W-:Y:S01]  /*eb50*/  FMUL.FTZ R12, R12, c[0x0][0x2ec] ;  /* 0x0000bb000c0c7a20 */ /* 0x000fe20000410000 */
[----:B------:R-:W-:Y:S01]  /*eb60*/  FSEL R76, R42, -INF , !P0 ;  /* 0xff8000002a4c7808 */ /* 0x000fe20004000000 */
[----:B------:R-:W-:Y:S01]  /*eb70*/  FMUL.FTZ R11, R11, c[0x0][0x2ec] ;  /* 0x0000bb000b0b7a20 */ /* 0x000fe20000410000 */
[----:B------:R3:W4:Y:S01]  /*eb80*/  MUFU.TANH R45, R38 ;  /* 0x00000026002d7308 */ /* 0x0007220000002400 */
[----:B------:R-:W-:Y:S01]  /*eb90*/  FSEL R93, R93, -INF , !P3 ;  /* 0xff8000005d5d7808 */ /* 0x000fe20005800000 */
[----:B--2---:R-:W-:Y:S01]  /*eba0*/  FFMA.FTZ R44, R157, UR4, R44 ;  /* 0x000000049d2c7c23 */ /* 0x004fe2000801002c */
[----:B------:R-:W-:Y:S01]  /*ebb0*/  ISETP.NE.AND P3, PT, R25, RZ, PT ;  /* 0x000000ff1900720c */ /* 0x000fe20003f65270 */
[----:B------:R-:W-:Y:S01]  /*ebc0*/  FMUL.FTZ R13, R13, c[0x0][0x2ec] ;  /* 0x0000bb000d0d7a20 */ /* 0x000fe20000410000 */
[----:B------:R-:W-:Y:S01]  /*ebd0*/  IADD3 R157, R165, 0x2000, RZ ;  /* 0x00002000a59d7810 */ /* 0x000fe20007ffe0ff */
[----:B------:R-:W-:Y:S01]  /*ebe0*/  FMUL.FTZ R15, R15, c[0x0][0x2ec] ;  /* 0x0000bb000f0f7a20 */ /* 0x000fe20000410000 */
[----:B------:R-:W-:Y:S01]  /*ebf0*/  FSEL R86, R73, -INF , !P3 ;  /* 0xff80000049567808 */ /* 0x000fe20005800000 */
[----:B------:R-:W2:Y:S01]  /*ec00*/  MUFU.TANH R96, R96 ;  /* 0x0000006000607308 */ /* 0x000ea20000002400 */
[----:B------:R-:W-:Y:S01]  /*ec10*/  ISETP.GE.AND P3, PT, R141, R3, PT ;  /* 0x000000038d00720c */ /* 0x000fe20003f66270 */
[----:B-1----:R-:W-:Y:S01]  /*ec20*/  FFMA.FTZ R69, R152, UR4, R69 ;  /* 0x0000000498457c23 */ /* 0x002fe20008010045 */
[----:B------:R-:W-:-:S02]  /*ec30*/  FSEL R120, R44, -INF , !P2 ;  /* 0xff8000002c787808 */ /* 0x000fc40005000000 */
[----:B------:R-:W-:Y:S02]  /*ec40*/  P2R R21, PR, RZ, 0x8 ;  /* 0x00000008ff157803 */ /* 0x000fe40000000000 */
[-C--:B------:R-:W-:Y:S01]  /*ec50*/  ISETP.GE.AND P3, PT, R141, R2.reuse, PT ;  /* 0x000000028d00720c */ /* 0x080fe20003f66270 */
[----:B---3--:R-:W-:Y:S01]  /*ec60*/  FMUL.FTZ R38, R29, c[0x0][0x2ec] ;  /* 0x0000bb001d267a20 */ /* 0x008fe20000410000 */
[----:B------:R-:W-:Y:S01]  /*ec70*/  FSEL R29, R228, -INF , !P4 ;  /* 0xff800000e41d7808 */ /* 0x000fe20006000000 */
[----:B------:R-:W-:Y:S01]  /*ec80*/  I2F R146, R141 ;  /* 0x0000008d00927306 */ /* 0x000fe20000201400 */
[----:B------:R-:W-:Y:S01]  /*ec90*/  ISETP.GE.AND P4, PT, R156, R2, PT ;  /* 0x000000029c00720c */ /* 0x000fe20003f86270 */
[----:B----4-:R-:W-:Y:S01]  /*eca0*/  FFMA.FTZ R45, R152, UR4, R45 ;  /* 0x00000004982d7c23 */ /* 0x010fe2000801002d */
[----:B------:R-:W-:Y:S02]  /*ecb0*/  P2R R25, PR, RZ, 0x8 ;  /* 0x00000008ff197803 */ /* 0x000fe40000000000 */
[----:B------:R-:W-:Y:S01]  /*ecc0*/  FSEL R94, R78, -INF , !P4 ;  /* 0xff8000004e5e7808 */ /* 0x000fe20006000000 */
[----:B------:R-:W-:Y:S01]  /*ecd0*/  FFMA.FTZ R78, R118, UR4, R81 ;  /* 0x00000004764e7c23 */ /* 0x000fe20008010051 */
[----:B------:R-:W-:Y:S01]  /*ece0*/  ISETP.GE.AND P4, PT, R189, R3, PT ;  /* 0x00000003bd00720c */ /* 0x000fe20003f86270 */
[----:B------:R-:W-:Y:S01]  /*ecf0*/  I2F R133, R185 ;  /* 0x000000b900857306 */ /* 0x000fe20000201400 */
[----:B--2---:R-:W-:Y:S01]  /*ed00*/  FFMA.FTZ R96, R119, UR4, R96 ;  /* 0x0000000477607c23 */ /* 0x004fe20008010060 */
[----:B------:R-:W-:-:S02]  /*ed10*/  ISETP.NE.AND P0, PT, R21, RZ, PT ;  /* 0x000000ff1500720c */ /* 0x000fc40003f05270 */
[----:B------:R-:W-:Y:S02]  /*ed20*/  FSEL R78, R78, -INF , !P1 ;  /* 0xff8000004e4e7808 */ /* 0x000fe40004800000 */
[----:B------:R-:W-:Y:S02]  /*ed30*/  ISETP.GE.AND P1, PT, R185, R3, PT ;  /* 0x00000003b900720c */ /* 0x000fe40003f26270 */
[----:B------:R-:W1:Y:S01]  /*ed40*/  MUFU.TANH R39, R39 ;  /* 0x0000002700277308 */ /* 0x000e620000002400 */
[----:B------:R-:W-:Y:S02]  /*ed50*/  ISETP.GE.AND P2, PT, R181, R2, PT ;  /* 0x00000002b500720c */ /* 0x000fe40003f46270 */
[----:B------:R-:W-:Y:S02]  /*ed60*/  P2R R26, PR, RZ, 0x2 ;  /* 0x00000002ff1a7803 */ /* 0x000fe40000000000 */
[----:B------:R-:W-:Y:S02]  /*ed70*/  FSEL R228, R69, -INF , !P4 ;  /* 0xff80000045e47808 */ /* 0x000fe40006000000 */
[----:B------:R-:W-:Y:S01]  /*ed80*/  FSEL R45, R45, -INF , !P6 ;  /* 0xff8000002d2d7808 */ /* 0x000fe20007000000 */
[----:B------:R-:W2:Y:S01]  /*ed90*/  MUFU.TANH R36, R36 ;  /* 0x0000002400247308 */ /* 0x000ea20000002400 */
[----:B------:R-:W-:-:S02]  /*eda0*/  ISETP.NE.AND P4, PT, R26, RZ, PT ;  /* 0x000000ff1a00720c */ /* 0x000fc40003f85270 */
[----:B------:R-:W-:Y:S02]  /*edb0*/  ISETP.NE.AND P6, PT, R25, RZ, PT ;  /* 0x000000ff1900720c */ /* 0x000fe40003fc5270 */
[----:B------:R-:W-:Y:S02]  /*edc0*/  FSEL R96, R96, -INF , !P2 ;  /* 0xff80000060607808 */ /* 0x000fe40005000000 */
[----:B------:R-:W-:Y:S01]  /*edd0*/  ISETP.GE.AND P2, PT, R191, R3, PT ;  /* 0x00000003bf00720c */ /* 0x000fe20003f46270 */
[----:B------:R-:W-:Y:S01]  /*ede0*/  I2F R129, R183 ;  /* 0x000000b700817306 */ /* 0x000fe20000201400 */
[----:B-1----:R-:W-:Y:S01]  /*edf0*/  FFMA.FTZ R39, R146, UR4, R39 ;  /* 0x0000000492277c23 */ /* 0x002fe20008010027 */
[----:B------:R-:W-:Y:S02]  /*ee00*/  ISETP.GE.AND P1, PT, R193, R2, PT ;  /* 0x00000002c100720c */ /* 0x000fe40003f26270 */
[----:B------:R-:W-:Y:S02]  /*ee10*/  FSEL R141, R40, -INF , !P2 ;  /* 0xff800000288d7808 */ /* 0x000fe40005000000 */
[----:B------:R-:W-:-:S02]  /*ee20*/  FSEL R44, R39, -INF , !P6 ;  /* 0xff800000272c7808 */ /* 0x000fc40007000000 */
[----:B------:R-:W1:Y:S01]  /*ee30*/  MUFU.TANH R20, R20 ;  /* 0x0000001400147308 */ /* 0x000e620000002400 */
[----:B--2---:R-:W-:Y:S01]  /*ee40*/  FFMA.FTZ R36, R133, UR4, R36 ;  /* 0x0000000485247c23 */ /* 0x004fe20008010024 */
[-C--:B------:R-:W-:Y:S02]  /*ee50*/  ISETP.GE.AND P6, PT, R187, R3.reuse, PT ;  /* 0x00000003bb00720c */ /* 0x080fe40003fc6270 */
[----:B------:R-:W-:Y:S02]  /*ee60*/  ISETP.GE.AND P2, PT, R183, R3, PT ;  /* 0x00000003b700720c */ /* 0x000fe40003f46270 */
[----:B------:R-:W-:Y:S02]  /*ee70*/  FSEL R182, R36, -INF , !P4 ;  /* 0xff80000024b67808 */ /* 0x000fe40006000000 */
[----:B------:R-:W-:Y:S01]  /*ee80*/  I2F R131, R193 ;  /* 0x000000c100837306 */ /* 0x000fe20000201400 */
[----:B------:R-:W-:Y:S02]  /*ee90*/  ISETP.GE.AND P4, PT, R187, R2, PT ;  /* 0x00000002bb00720c */ /* 0x000fe40003f86270 */
[----:B------:R-:W-:-:S02]  /*eea0*/  P2R R4, PR, RZ, 0x40 ;  /* 0x00000040ff047803 */ /* 0x000fc40000000000 */
[----:B------:R-:W-:Y:S02]  /*eeb0*/  P2R R9, PR, RZ, 0x10 ;  /* 0x00000010ff097803 */ /* 0x000fe40000000000 */
[CC--:B------:R-:W-:Y:S01]  /*eec0*/  ISETP.GE.AND P4, PT, R104.reuse, R3.reuse, PT ;  /* 0x000000036800720c */ /* 0x0c0fe20003f86270 */
[----:B------:R-:W2:Y:S01]  /*eed0*/  MUFU.TANH R80, R31 ;  /* 0x0000001f00507308 */ /* 0x000ea20000002400 */
[----:B-1----:R-:W-:Y:S01]  /*eee0*/  FFMA.FTZ R20, R129, UR4, R20 ;  /* 0x0000000481147c23 */ /* 0x002fe20008010014 */
[----:B------:R-:W-:Y:S02]  /*eef0*/  ISETP.GE.AND P6, PT, R104, R2, PT ;  /* 0x000000026800720c */ /* 0x000fe40003fc6270 */
[-C--:B------:R-:W-:Y:S02]  /*ef00*/  ISETP.GE.AND P3, PT, R193, R3.reuse, PT ;  /* 0x00000003c100720c */ /* 0x080fe40003f66270 */
[----:B------:R-:W-:Y:S02]  /*ef10*/  P2R R10, PR, RZ, 0x10 ;  /* 0x00000010ff0a7803 */ /* 0x000fe40000000000 */
[----:B------:R1:W-:Y:S01]  /*ef20*/  MUFU.TANH R21, R8 ;  /* 0x0000000800157308 */ /* 0x0003e20000002400 */
[----:B------:R-:W-:-:S02]  /*ef30*/  ISETP.GE.AND P4, PT, R77, R3, PT ;  /* 0x000000034d00720c */ /* 0x000fc40003f86270 */
[C---:B------:R-:W-:Y:S02]  /*ef40*/  IADD3 R156, R165.reuse, 0x2400, RZ ;  /* 0x00002400a59c7810 */ /* 0x040fe40007ffe0ff */
[----:B------:R-:W-:-:S03]  /*ef50*/  IADD3 R152, R165, 0x3400, RZ ;  /* 0x00003400a5987810 */ /* 0x000fc60007ffe0ff */
[----:B------:R3:W4:Y:S01]  /*ef60*/  I2F R112, R104 ;  /* 0x0000006800707306 */ /* 0x0007220000201400 */
[----:B--2---:R-:W-:-:S05]  /*ef70*/  FFMA.FTZ R42, R131, UR4, R80 ;  /* 0x00000004832a7c23 */ /* 0x004fca0008010050 */
[----:B------:R-:W-:Y:S02]  /*ef80*/  FSEL R42, R42, -INF , !P1 ;  /* 0xff8000002a2a7808 */ /* 0x000fe40004800000 */
[----:B-1----:R-:W-:Y:S01]  /*ef90*/  LEA.HI R8, R7, R16, RZ, 0x4 ;  /* 0x0000001007087211 */ /* 0x002fe200078f20ff */
[----:B------:R-:W1:Y:S01]  /*efa0*/  MUFU.TANH R38, R38 ;  /* 0x0000002600267308 */ /* 0x000e620000002400 */
[----:B------:R-:W-:Y:S02]  /*efb0*/  ISETP.NE.AND P1, PT, R4, RZ, PT ;  /* 0x000000ff0400720c */ /* 0x000fe40003f25270 */
[----:B------:R-:W-:Y:S02]  /*efc0*/  LOP3.LUT R19, R8, 0xfffffff0, RZ, 0xc0, !PT ;  /* 0xfffffff008137812 */ /* 0x000fe400078ec0ff */
[----:B---3--:R-:W-:-:S03]  /*efd0*/  FSEL R104, R20, -INF , !P2 ;  /* 0xff80000014687808 */ /* 0x008fc60005000000 */
[----:B------:R-:W-:Y:S01]  /*efe0*/  IMAD.IADD R19, R16, 0x1, -R19 ;  /* 0x0000000110137824 */ /* 0x000fe200078e0a13 */
[----:B------:R-:W2:Y:S01]  /*eff0*/  MUFU.TANH R5, R5 ;  /* 0x0000000500057308 */ /* 0x000ea20000002400 */
[----:B------:R-:W-:Y:S01]  /*f000*/  ISETP.NE.AND P2, PT, R9, RZ, PT ;  /* 0x000000ff0900720c */ /* 0x000fe20003f45270 */
[----:B----4-:R-:W-:Y:S02]  /*f010*/  FFMA.FTZ R21, R112, UR4, R21 ;  /* 0x0000000470157c23 */ /* 0x010fe40008010015 */
[----:B------:R-:W-:Y:S02]  /*f020*/  SHF.R.S32.HI R20, RZ, 0x1f, R19 ;  /* 0x0000001fff147819 */ /* 0x000fe40000011413 */
[-C--:B------:R-:W-:Y:S01]  /*f030*/  LEA.HI R4, R19, R19.reuse, RZ, 0x1 ;  /* 0x0000001313047211 */ /* 0x080fe200078f08ff */
[----:B-1----:R-:W-:Y:S01]  /*f040*/  FFMA.FTZ R130, R131, UR4, R38 ;  /* 0x0000000483827c23 */ /* 0x002fe20008010026 */
[----:B------:R-:W-:Y:S01]  /*f050*/  LEA.HI R9, R20, R19, RZ, 0x3 ;  /* 0x0000001314097211 */ /* 0x000fe200078f18ff */
[----:B------:R-:W-:Y:S03]  /*f060*/  I2F R61, R77 ;  /* 0x0000004d003d7306 */ /* 0x000fe60000201400 */
[----:B------:R-:W-:Y:S01]  /*f070*/  FSEL R130, R130, -INF , !P3 ;  /* 0xff80000082827808 */ /* 0x000fe20005800000 */
[----:B------:R-:W-:Y:S01]  /*f080*/  IMAD.SHL.U32 R9, R9, 0x20, RZ ;  /* 0x0000002009097824 */ /* 0x000fe200078e00ff */
[----:B------:R-:W-:Y:S01]  /*f090*/  ISETP.NE.AND P3, PT, R10, RZ, PT ;  /* 0x000000ff0a00720c */ /* 0x000fe20003f65270 */
[----:B--2---:R-:W-:-:S02]  /*f0a0*/  FFMA.FTZ R5, R112, UR4, R5 ;  /* 0x0000000470057c23 */ /* 0x004fc40008010005 */
[----:B------:R-:W-:Y:S01]  /*f0b0*/  MUFU.TANH R6, R6 ;  /* 0x0000000600067308 */ /* 0x000fe20000002400 */
[----:B------:R-:W-:Y:S02]  /*f0c0*/  LOP3.LUT R9, R9, 0xffffff00, RZ, 0xc0, !PT ;  /* 0xffffff0009097812 */ /* 0x000fe400078ec0ff */
[----:B------:R-:W-:Y:S02]  /*f0d0*/  P2R R10, PR, RZ, 0x10 ;  /* 0x00000010ff0a7803 */ /* 0x000fe40000000000 */
[----:B------:R-:W-:Y:S02]  /*f0e0*/  FSEL R39, R5, -INF , !P6 ;  /* 0xff80000005277808 */ /* 0x000fe40007000000 */
[----:B------:R-:W-:Y:S01]  /*f0f0*/  ISETP.NE.AND P6, PT, R10, RZ, PT ;  /* 0x000000ff0a00720c */ /* 0x000fe20003fc5270 */
[----:B------:R1:W-:Y:S01]  /*f100*/  MUFU.TANH R8, R12 ;  /* 0x0000000c00087308 */ /* 0x0003e20000002400 */
[----:B------:R-:W-:Y:S02]  /*f110*/  FSEL R82, R21, -INF , !P3 ;  /* 0xff80000015527808 */ /* 0x000fe40005800000 */
[----:B------:R-:W-:-:S02]  /*f120*/  ISETP.GE.AND P4, PT, R72, R3, PT ;  /* 0x000000034800720c */ /* 0x000fc40003f86270 */
[----:B------:R-:W-:-:S03]  /*f130*/  ISETP.GE.AND P3, PT, R75, R3, PT ;  /* 0x000000034b00720c */ /* 0x000fc60003f66270 */
[----:B------:R-:W2:Y:S01]  /*f140*/  MUFU.TANH R37, R37 ;  /* 0x0000002500257308 */ /* 0x000ea20000002400 */
[----:B-1----:R-:W-:Y:S01]  /*f150*/  FMUL.FTZ R12, R14, c[0x0][0x2ec] ;  /* 0x0000bb000e0c7a20 */ /* 0x002fe20000410000 */
[----:B------:R-:W-:-:S06]  /*f160*/  LOP3.LUT R14, R4, 0x7fffffe, RZ, 0xc0, !PT ;  /* 0x07fffffe040e7812 */ /* 0x000fcc00078ec0ff */
[----:B------:R-:W-:Y:S01]  /*f170*/  I2F R174, R187 ;  /* 0x000000bb00ae7306 */ /* 0x000fe20000201400 */
[----:B------:R-:W-:Y:S02]  /*f180*/  IMAD.IADD R14, R19, 0x1, -R14 ;  /* 0x00000001130e7824 */ /* 0x000fe400078e0a0e */
[----:B--2---:R-:W-:-:S05]  /*f190*/  FFMA.FTZ R37, R146, UR4, R37 ;  /* 0x0000000492257c23 */ /* 0x004fca0008010025 */
[----:B------:R-:W1:Y:S01]  /*f1a0*/  MUFU.TANH R23, R23 ;  /* 0x0000001700177308 */ /* 0x000e620000002400 */
[----:B------:R-:W-:Y:S01]  /*f1b0*/  IMAD R9, R14, 0x20, R9 ;  /* 0x000000200e097824 */ /* 0x000fe200078e0209 */
[----:B------:R-:W-:-:S03]  /*f1c0*/  FSEL R206, R37, -INF , !P0 ;  /* 0xff80000025ce7808 */ /* 0x000fc60004000000 */
[----:B------:R-:W-:Y:S01]  /*f1d0*/  IMAD.IADD R5, R48, 0x1, R9 ;  /* 0x0000000130057824 */ /* 0x000fe200078e0209 */
[----:B------:R-:W-:Y:S01]  /*f1e0*/  ISETP.GE.AND P0, PT, R183, R2, PT ;  /* 0x00000002b700720c */ /* 0x000fe20003f06270 */
[----:B------:R-:W-:Y:S01]  /*f1f0*/  FFMA.FTZ R48, R61, UR4, R6 ;  /* 0x000000043d307c23 */ /* 0x000fe20008010006 */
[----:B------:R-:W2:Y:S04]  /*f200*/  MUFU.TANH R30, R30 ;  /* 0x0000001e001e7308 */ /* 0x000ea80000002400 */
[----:B------:R-:W-:Y:S02]  /*f210*/  FSEL R48, R48, -INF , !P6 ;  /* 0xff80000030307808 */ /* 0x000fe40007000000 */
[----:B------:R-:W-:Y:S02]  /*f220*/  PLOP3.LUT P6, PT, PT, PT, UP0, 0x80, 0x0 ;  /* 0x000000000000781c */ /* 0x000fe40003fcf008 */
[----:B------:R-:W3:Y:S01]  /*f230*/  MUFU.TANH R17, R17 ;  /* 0x0000001100117308 */ /* 0x000ee20000002400 */
[----:B-1----:R-:W-:-:S05]  /*f240*/  FFMA.FTZ R23, R174, UR4, R23 ;  /* 0x00000004ae177c23 */ /* 0x002fca0008010017 */
[----:B------:R-:W-:Y:S02]  /*f250*/  FSEL R40, R23, -INF , !P2 ;  /* 0xff80000017287808 */ /* 0x000fe40005000000 */
[----:B------:R-:W1:Y:S01]  /*f260*/  MUFU.TANH R22, R22 ;  /* 0x0000001600167308 */ /* 0x000e620000002400 */
[----:B--2---:R-:W-:Y:S01]  /*f270*/  FFMA.FTZ R30, R133, UR4, R30 ;  /* 0x00000004851e7c23 */ /* 0x004fe2000801001e */
[----:B------:R-:W-:-:S04]  /*f280*/  ISETP.GE.AND P2, PT, R47, R2, PT ;  /* 0x000000022f00720c */ /* 0x000fc80003f46270 */
[----:B------:R-:W-:Y:S02]  /*f290*/  FSEL R43, R30, -INF , !P5 ;  /* 0xff8000001e2b7808 */ /* 0x000fe40006800000 */
[----:B------:R-:W2:Y:S01]  /*f2a0*/  I2F R46, R47 ;  /* 0x0000002f002e7306 */ /* 0x000ea20000201400 */
[----:B---3--:R-:W-:Y:S01]  /*f2b0*/  FFMA.FTZ R17, R174, UR4, R17 ;  /* 0x00000004ae117c23 */ /* 0x008fe20008010011 */
[----:B------:R-:W-:-:S04]  /*f2c0*/  ISETP.GE.AND P5, PT, R77, R2, PT ;  /* 0x000000024d00720c */ /* 0x000fc80003fa6270 */
[----:B------:R-:W-:Y:S02]  /*f2d0*/  FSEL R88, R17, -INF , !P1 ;  /* 0xff80000011587808 */ /* 0x000fe40004800000 */
[----:B------:R-:W3:Y:S01]  /*f2e0*/  I2F R55, R72 ;  /* 0x0000004800377306 */ /* 0x000ee20000201400 */
[----:B-1----:R-:W-:Y:S01]  /*f2f0*/  FFMA.FTZ R22, R129, UR4, R22 ;  /* 0x0000000481167c23 */ /* 0x002fe20008010016 */
[----:B------:R-:W-:-:S04]  /*f300*/  ISETP.GE.AND P1, PT, R72, R2, PT ;  /* 0x000000024800720c */ /* 0x000fc80003f26270 */
[----:B------:R-:W-:Y:S02]  /*f310*/  FSEL R41, R22, -INF , !P0 ;  /* 0xff80000016297808 */ /* 0x000fe40004000000 */
[----:B------:R-:W-:Y:S01]  /*f320*/  I2F R101, R75 ;  /* 0x0000004b00657306 */ /* 0x000fe20000201400 */
[----:B--2---:R-:W-:Y:S01]  /*f330*/  FFMA.FTZ R6, R46, UR4, R49 ;  /* 0x000000042e067c23 */ /* 0x004fe20008010031 */
[----:B------:R-:W-:Y:S01]  /*f340*/  BAR.SYNC.DEFER_BLOCKING 0x0 ;  /* 0x0000000000007b1d */ /* 0x000fe20000010000 */
[----:B------:R-:W-:-:S03]  /*f350*/  ISETP.GE.AND P0, PT, R75, R2, PT ;  /* 0x000000024b00720c */ /* 0x000fc60003f06270 */
[----:B------:R-:W-:Y:S02]  /*f360*/  FSEL R6, R6, -INF , !P2 ;  /* 0xff80000006067808 */ /* 0x000fe40005000000 */
[----:B------:R-:W1:Y:S01]  /*f370*/  MUFU.TANH R38, R11 ;  /* 0x0000000b00267308 */ /* 0x000e620000002400 */
[----:B---3--:R-:W-:-:S05]  /*f380*/  FFMA.FTZ R47, R55, UR4, R8 ;  /* 0x00000004372f7c23 */ /* 0x008fca0008010008 */
[----:B------:R-:W-:Y:S02]  /*f390*/  FSEL R47, R47, -INF , !P4 ;  /* 0xff8000002f2f7808 */ /* 0x000fe40006000000 */
        /* <DEDUP_REMOVED lines=74> */
.L_x_2826:
[----:B------:R-:W-:-:S05]  /*f840*/  IMAD.MOV.U32 R9, RZ, RZ, c[0x0][0x198] ;  /* 0x00006600ff097624 */ /* 0x000fca00078e00ff */
[----:B------:R-:W-:-:S04]  /*f850*/  LEA R9, -R9, RZ, 0x8 ;  /* 0x000000ff09097211 */ /* 0x000fc800078e41ff */
[----:B------:R-:W-:Y:S02]  /*f860*/  SHF.R.S32.HI R8, RZ, 0x1f, R9 ;  /* 0x0000001fff087819 */ /* 0x000fe40000011409 */
.L_x_2827:
        /* <DEDUP_REMOVED lines=10> */
[----:B------:R-:W-:Y:S01]  /*f910*/  @!P0 IMAD.MOV.U32 R15, RZ, RZ, c[0x0][0x198] ;  /* 0x00006600ff0f8624 */ /* 0x000fe200078e00ff */
[C---:B------:R-:W-:Y:S01]  /*f920*/  @!P0 LEA R18, P1, R9.reuse, R210, 0x1 ;  /* 0x000000d209128211 */ /* 0x040fe200078208ff */
[----:B------:R-:W-:Y:S01]  /*f930*/  IMAD R23, R10, c[0x0][0x19c], R23 ;  /* 0x000067000a177a24 */ /* 0x000fe200078e0217 */
[C---:B------:R-:W-:Y:S01]  /*f940*/  @!P0 IADD3 R14, P5, P4, R9.reuse, UR15, R138 ;  /* 0x0000000f090e8c10 */ /* 0x040fe2000fcbe08a */
[----:B------:R-:W-:Y:S01]  /*f950*/  @!P0 IMAD.MOV.U32 R7, RZ, RZ, c[0x0][0x19c] ;  /* 0x00006700ff078624 */ /* 0x000fe200078e00ff */
[----:B------:R-:W-:Y:S01]  /*f960*/  @!P0 LEA.HI.X R19, R9, R211, R8, 0x1, P1 ;  /* 0x000000d309138211 */ /* 0x000fe200008f0c08 */
[----:B------:R-:W-:Y:S01]  /*f970*/  IMAD.IADD R23, R139, 0x1, R23 ;  /* 0x000000018b177824 */ /* 0x000fe200078e0217 */
[C---:B------:R-:W-:Y:S01]  /*f980*/  @!P0 LEA R10, P2, R15.reuse, R138, 0x6 ;  /* 0x0000008a0f0a8211 */ /* 0x040fe200078430ff */
[----:B------:R-:W-:Y:S01]  /*f990*/  @!P0 IMAD.MOV.U32 R13, RZ, RZ, c[0x0][0x198] ;  /* 0x00006600ff0d8624 */ /* 0x000fe200078e00ff */
[----:B------:R-:W-:Y:S01]  /*f9a0*/  @!P0 LEA R72, P3, R14, c[0x0][0x168], 0x1 ;  /* 0x00005a000e488a11 */ /* 0x000fe200078608ff */
[----:B------:R1:W-:Y:S01]  /*f9b0*/  @P0 STS [R212+0x1000], RZ ;  /* 0x001000ffd4000388 */ /* 0x0003e20000000800 */
[----:B------:R-:W-:Y:S01]  /*f9c0*/  @!P0 IADD3.X R11, R8, UR7, R23, P5, P4 ;  /* 0x00000007080b8c10 */ /* 0x000fe2000afe8417 */
[----:B------:R-:W-:Y:S01]  /*f9d0*/  @!P0 IMAD.MOV.U32 R17, RZ, RZ, c[0x0][0x19c] ;  /* 0x00006700ff118624 */ /* 0x000fe200078e00ff */
[-C--:B------:R-:W-:Y:S01]  /*f9e0*/  @!P0 LEA.HI.X R7, R15, R23.reuse, R7, 0x6, P2 ;  /* 0x000000170f078211 */ /* 0x080fe200010f3407 */
[----:B------:R1:W-:Y:S01]  /*f9f0*/  @P0 STS [R212+0x1004], RZ ;  /* 0x001004ffd4000388 */ /* 0x0003e20000000800 */
[----:B------:R-:W-:Y:S01]  /*fa00*/  @!P0 LEA.HI.X R73, R14, c[0x0][0x16c], R11, 0x1, P3 ;  /* 0x00005b000e498a11 */ /* 0x000fe200018f0c0b */
[----:B------:R-:W-:Y:S01]  /*fa10*/  @!P0 IMAD.MOV.U32 R20, RZ, RZ, c[0x0][0x198] ;  /* 0x00006600ff148624 */ /* 0x000fe200078e00ff */
[----:B------:R-:W-:Y:S01]  /*fa20*/  @!P0 IADD3 R15, P2, R9, R10, RZ ;  /* 0x0000000a090f8210 */ /* 0x000fe20007f5e0ff */
[----:B------:R1:W-:Y:S01]  /*fa30*/  @P0 STS.64 [R212+0x1008], RZ ;  /* 0x001008ffd4000388 */ /* 0x0003e20000000a00 */
[--C-:B------:R-:W-:Y:S01]  /*fa40*/  @!P0 IMAD.MOV.U32 R10, RZ, RZ, R138.reuse ;  /* 0x000000ffff0a8224 */ /* 0x100fe200078e008a */
[C---:B------:R-:W-:Y:S01]  /*fa50*/  @!P0 LEA R12, P1, R13.reuse, R138, 0x7 ;  /* 0x0000008a0d0c8211 */ /* 0x040fe200078238ff */
[----:B------:R-:W-:Y:S01]  /*fa60*/  @!P0 IMAD.MOV.U32 R11, RZ, RZ, R23 ;  /* 0x000000ffff0b8224 */ /* 0x000fe200078e0017 */
[----:B------:R-:W-:Y:S01]  /*fa70*/  @!PT LDS RZ, [RZ] ;  /* 0x00000000fffff984 */ /* 0x000fe20000000800 */
[----:B------:R-:W-:Y:S01]  /*fa80*/  @!PT LDS RZ, [RZ] ;  /* 0x00000000fffff984 */ /* 0x000fe20000000800 */
[----:B------:R-:W-:Y:S01]  /*fa90*/  @!PT LDS RZ, [RZ] ;  /* 0x00000000fffff984 */ /* 0x000fe20000000800 */
[----:B------:R2:W-:Y:S01]  /*faa0*/  @!P0 LDGSTS.E.BYPASS.LTC128B.128 [R212+0x1000], [R18.64] ;  /* 0x0100000012d48fae */ /* 0x0005e2000b901d4a */
[----:B------:R-:W-:Y:S01]  /*fab0*/  @!P0 IMAD.MOV.U32 R27, RZ, RZ, c[0x0][0x198] ;  /* 0x00006600ff1b8624 */ /* 0x000fe200078e00ff */
[----:B------:R-:W-:Y:S01]  /*fac0*/  @!P0 LEA.HI.X R17, R13, R23, R17, 0x7, P1 ;  /* 0x000000170d118211 */ /* 0x000fe200008f3c11 */
[----:B------:R-:W-:Y:S01]  /*fad0*/  @!P0 IMAD.MOV.U32 R22, RZ, RZ, R138 ;  /* 0x000000ffff168224 */ /* 0x000fe200078e008a */
[----:B------:R-:W-:Y:S01]  /*fae0*/  @!P0 LEA R30, P1, R15, c[0x0][0x168], 0x1 ;  /* 0x00005a000f1e8a11 */ /* 0x000fe200078208ff */
[----:B------:R-:W-:Y:S01]  /*faf0*/  @!P0 IMAD.WIDE.U32 R20, R20, 0xa0, R10 ;  /* 0x000000a014148825 */ /* 0x000fe200078e000a */
[----:B------:R1:W-:Y:S03]  /*fb00*/  @P0 STS.128 [R212+0x1800], RZ ;  /* 0x001800ffd4000388 */ /* 0x0003e60000000c00 */
[----:B------:R-:W-:Y:S01]  /*fb10*/  @!P0 IMAD.WIDE.U32 R26, R27, 0x60, R22 ;  /* 0x000000601b1a8825 */ /* 0x000fe200078e0016 */
[----:B------:R-:W-:Y:S01]  /*fb20*/  @!PT LDS RZ, [RZ] ;  /* 0x00000000fffff984 */ /* 0x000fe20000000800 */
[----:B------:R-:W-:Y:S01]  /*fb30*/  @!PT LDS RZ, [RZ] ;  /* 0x00000000fffff984 */ /* 0x000fe20000000800 */
[----:B------:R-:W-:Y:S01]  /*fb40*/  @!PT LDS RZ, [RZ] ;  /* 0x00000000fffff984 */ /* 0x000fe20000000800 */
[----:B------:R1:W-:Y:S03]  /*fb50*/  @!P0 LDGSTS.E.BYPASS.LTC128B.128 [R212+0x1800], [R72.64] ;  /* 0x0180000048d48fae */ /* 0x0003e6000b901d4a */
[----:B------:R-:W-:Y:S01]  /*fb60*/  @!P0 IMAD.MOV.U32 R13, RZ, RZ, c[0x0][0x19c] ;  /* 0x00006700ff0d8624 */ /* 0x000fe200078e00ff */
[----:B------:R1:W-:Y:S03]  /*fb70*/  @P0 STS.128 [R212+0x2000], RZ ;  /* 0x002000ffd4000388 */ /* 0x0003e60000000c00 */
[----:B------:R-:W-:-:S02]  /*fb80*/  @!P0 IMAD R13, R13, 0x60, RZ ;  /* 0x000000600d0d8824 */ /* 0x000fc400078e02ff */
[----:B--2---:R-:W-:-:S04]  /*fb90*/  @!P0 IMAD.MOV.U32 R18, RZ, RZ, c[0x0][0x198] ;  /* 0x00006600ff128624 */ /* 0x004fc800078e00ff */
[----:B------:R-:W-:-:S04]  /*fba0*/  @!P0 IMAD.WIDE.U32 R18, R18, 0xc0, R10 ;  /* 0x000000c012128825 */ /* 0x000fc800078e000a */
[C---:B------:R-:W-:Y:S01]  /*fbb0*/  @!P0 IMAD.X R10, R8.reuse, 0x1, R7, P2 ;  /* 0x00000001080a8824 */ /* 0x040fe200010e0607 */
[----:B------:R-:W-:Y:S01]  /*fbc0*/  @!P0 IADD3 R14, P2, R9, R20, RZ ;  /* 0x00000014090e8210 */ /* 0x000fe20007f5e0ff */
[----:B------:R-:W-:Y:S02]  /*fbd0*/  @!P0 IMAD.MOV.U32 R11, RZ, RZ, c[0x0][0x19c] ;  /* 0x00006700ff0b8624 */ /* 0x000fe400078e00ff */
[----:B------:R-:W-:Y:S01]  /*fbe0*/  @!P0 IMAD.MOV.U32 R7, RZ, RZ, c[0x0][0x19c] ;  /* 0x00006700ff078624 */ /* 0x000fe200078e00ff */
[----:B------:R-:W-:Y:S01]  /*fbf0*/  @!P0 LEA.HI.X R31, R15, c[0x0][0x16c], R10, 0x1, P1 ;  /* 0x00005b000f1f8a11 */ /* 0x000fe200008f0c0a */
[----:B------:R-:W-:Y:S01]  /*fc00*/  @!P0 IMAD R11, R11, 0xa0, RZ ;  /* 0x000000a00b0b8824 */ /* 0x000fe200078e02ff */
[----:B------:R-:W-:Y:S01]  /*fc10*/  @!P0 IADD3 R15, P1, R9, R12, RZ ;  /* 0x0000000c090f8210 */ /* 0x000fe20007f3e0ff */
[----:B------:R-:W-:Y:S01]  /*fc20*/  @!P0 IMAD R7, R7, 0xc0, RZ ;  /* 0x000000c007078824 */ /* 0x000fe200078e02ff */
        /* <DEDUP_REMOVED lines=9> */
[----:B------:R-:W-:-:S02]  /*fcc0*/  @!P0 LEA R20, P3, R10, c[0x0][0x168], 0x1 ;  /* 0x00005a000a148a11 */ /* 0x000fc400078608ff */
[----:B------:R-:W-:Y:S02]  /*fcd0*/  @!P0 IADD3 R16, P1, R9, R18, RZ ;  /* 0x0000001209108210 */ /* 0x000fe40007f3e0ff */
[----:B------:R-:W-:Y:S02]  /*fce0*/  @!P0 IADD3.X R11, R8, R21, R11, P2, !PT ;  /* 0x00000015080b8210 */ /* 0x000fe400017fe40b */
[----:B------:R-:W-:Y:S02]  /*fcf0*/  @!P0 LEA R18, P2, R14, c[0x0][0x168], 0x1 ;  /* 0x00005a000e128a11 */ /* 0x000fe400078408ff */
[----:B------:R-:W-:Y:S02]  /*fd00*/  @!P0 LEA.HI.X R21, R10, c[0x0][0x16c], R13, 0x1, P3 ;  /* 0x00005b000a158a11 */ /* 0x000fe400018f0c0d */
[----:B------:R-:W-:Y:S02]  /*fd10*/  @!P0 LEA.HI.X R81, R15, c[0x0][0x16c], R12, 0x1, P4 ;  /* 0x00005b000f518a11 */ /* 0x000fe400020f0c0c */
[----:B------:R-:W-:Y:S01]  /*fd20*/  @!P0 IADD3.X R7, R8, R7, R19, P1, !PT ;  /* 0x0000000708078210 */ /* 0x000fe20000ffe413 */
        /* <DEDUP_REMOVED lines=37> */
.L_x_2829:
[----:B------:R-:W-:Y:S05]  /*ff80*/  BSYNC B0 ;  /* 0x0000000000007941 */ /* 0x000fea0003800000 */
.L_x_2828:
[----:B------:R-:W0:Y:S01]  /*ff90*/  LDGDEPBAR ;  /* 0x00000000000079af */ /* 0x000e220000000000 */
[----:B------:R-:W-:-:S04]  /*ffa0*/  LEA R210, P0, R9, R210, 0x1 ;  /* 0x000000d209d27211 */ /* 0x000fc800078008ff */
[----:B------:R-:W-:Y:S02]  /*ffb0*/  LEA.HI.X R211, R9, R211, R8, 0x1, P0 ;  /* 0x000000d309d37211 */ /* 0x000fe400000f0c08 */
.L_x_2825:
        /* <DEDUP_REMOVED lines=84> */
[----:B------:R-:W-:Y:S01]  /*10500*/  MOV R214, 0x10 ;  /* 0x0000001000d67802 */ /* 0x000fe20000000f00 */
        /* <DEDUP_REMOVED lines=28> */
[--C-:B------:R-:W-:Y:S01]  /*106d0*/  FFMA.FTZ R77, R50, c[0x0][0x23c], -R75.reuse ;  /* 0x00008f00324d7a23 */ /* 0x100fe2000001084b */
[----:B------:R-:W-:Y:S01]  /*106e0*/  FMNMX.FTZ R7, R244, R7, !PT ;  /* 0x00000007f4077209 */ /* 0x000fe20007810000 */
[--C-:B------:R-:W-:Y:S01]  /*106f0*/  FFMA.FTZ R84, R70, c[0x0][0x23c], -R75.reuse ;  /* 0x00008f0046547a23 */ /* 0x100fe2000001084b */
[----:B-12---:R-:W-:Y:S01]  /*10700*/  F2FP.BF16.PACK_AB R20, R119, R174 ;  /* 0x000000ae7714723e */ /* 0x006fe200000010ff */
[----:B------:R-:W-:Y:S01]  /*10710*/  MUFU.EX2 R128, R128 ;  /* 0x0000008000807308 */ /* 0x000fe20000000800 */
[----:B------:R-:W-:Y:S01]  /*10720*/  FMNMX.FTZ R7, R190, R7, !PT ;  /* 0x00000007be077209 */ /* 0x000fe20007810000 */
[----:B------:R-:W-:-:S02]  /*10730*/  FFMA.FTZ R50, R24, c[0x0][0x23c], -R75 ;  /* 0x00008f0018327a23 */ /* 0x000fc4000001084b */
[--C-:B------:R-:W-:Y:S01]  /*10740*/  FFMA.FTZ R79, R52, c[0x0][0x23c], -R75.reuse ;  /* 0x00008f00344f7a23 */ /* 0x100fe2000001084b */
[----:B------:R-:W-:Y:S01]  /*10750*/  FMNMX.FTZ R7, R242, R7, !PT ;  /* 0x00000007f2077209 */ /* 0x000fe20007810000 */
[--C-:B------:R-:W-:Y:S01]  /*10760*/  FFMA.FTZ R70, R51, c[0x0][0x23c], -R75.reuse ;  /* 0x00008f0033467a23 */ /* 0x100fe2000001084b */
[----:B---3--:R-:W-:Y:S01]  /*10770*/  F2FP.BF16.PACK_AB R22, R111, R146 ;  /* 0x000000926f16723e */ /* 0x008fe200000010ff */
        /* <DEDUP_REMOVED lines=111> */
[--C-:B------:R-:W-:Y:S02]  /*10e70*/  SHF.R.S32.HI R7, RZ, 0x1, R4.reuse ;  /* 0x00000001ff077819 */ /* 0x100fe40000011404 */
[----:B------:R-:W-:Y:S01]  /*10e80*/  SHF.R.S32.HI R4, RZ, 0x1f, R4 ;  /* 0x0000001fff047819 */ /* 0x000fe20000011404 */
[C---:B------:R-:W-:Y:S01]  /*10e90*/  FMUL.FTZ R49, R129.reuse, c[0x0][0x23c] ;  /* 0x00008f0081317a20 */ /* 0x040fe20000410000 */
[----:B------:R-:W-:Y:S01]  /*10ea0*/  FSETP.NEU.FTZ.AND P0, PT, R129, -INF , PT ;  /* 0xff8000008100780b */ /* 0x000fe20003f1d000 */
[----:B------:R-:W-:Y:S01]  /*10eb0*/  MUFU.EX2 R63, R63 ;  /* 0x0000003f003f7308 */ /* 0x000fe20000000800 */
[----:B------:R-:W-:Y:S02]  /*10ec0*/  LEA.HI R4, R4, R7, RZ, 0x2 ;  /* 0x0000000704047211 */ /* 0x000fe400078f10ff */
[----:B------:R-:W-:Y:S02]  /*10ed0*/  FSEL R49, R49, RZ, P0 ;  /* 0x000000ff31317208 */ /* 0x000fe40000000000 */
[----:B------:R-:W-:-:S03]  /*10ee0*/  LOP3.LUT R4, R4, 0xfffffffc, RZ, 0xc0, !PT ;  /* 0xfffffffc04047812 */ /* 0x000fc600078ec0ff */
[--C-:B------:R-:W-:Y:S01]  /*10ef0*/  FFMA.FTZ R144, R6, c[0x0][0x23c], -R49.reuse ;  /* 0x00008f0006907a23 */ /* 0x100fe20000010831 */
[----:B------:R-:W-:Y:S01]  /*10f00*/  IADD3 R4, R7, -R4, RZ ;  /* 0x8000000407047210 */ /* 0x000fe20007ffe0ff */
[--C-:B------:R-:W-:Y:S01]  /*10f10*/  FFMA.FTZ R117, R34, c[0x0][0x23c], -R49.reuse ;  /* 0x00008f0022757a23 */ /* 0x100fe20000010831 */
[----:B------:R-:W-:Y:S01]  /*10f20*/  MUFU.EX2 R62, R62 ;  /* 0x0000003e003e7308 */ /* 0x000fe20000000800 */
        /* <DEDUP_REMOVED lines=8> */
[----:B------:R-:W-:Y:S01]  /*10fb0*/  LDSM.16.MT88.4 R32, [R215+0x5400] ;  /* 0x00540000d720783b */ /* 0x000fe20000004200 */
        /* <DEDUP_REMOVED lines=21> */
[----:B------:R-:W-:Y:S02]  /*11110*/  FFMA.FTZ R190, R132, c[0x0][0x23c], -R49 ;  /* 0x00008f0084be7a23 */ /* 0x000fe40000010831 */
[----:B------:R-:W-:Y:S02]  /*11120*/  FFMA.FTZ R132, R127, c[0x0][0x23c], -R75 ;  /* 0x00008f007f847a23 */ /* 0x000fe4000001084b */
        /* <DEDUP_REMOVED lines=11> */
[----:B------:R-:W-:Y:S01]  /*111e0*/  FFMA.FTZ R232, R230, c[0x0][0x23c], -R49 ;  /* 0x00008f00e6e87a23 */ /* 0x000fe20000010831 */
[----:B------:R-:W-:Y:S01]  /*111f0*/  HMMA.16816.F32.BF16 R4, R20, R6, RZ ;  /* 0x000000061404723c */ /* 0x000fe200000418ff */
[----:B------:R-:W-:Y:S01]  /*11200*/  FFMA.FTZ R230, R141, c[0x0][0x23c], -R75 ;  /* 0x00008f008de67a23 */ /* 0x000fe2000001084b */
        /* <DEDUP_REMOVED lines=34> */
[----:B----4-:R-:W-:Y:S01]  /*11430*/  HMMA.16816.F32.BF16 R24, R12, R16, R24 ;  /* 0x000000100c18723c */ /* 0x010fe20000041818 */
[--C-:B------:R-:W-:Y:S01]  /*11440*/  FFMA.FTZ R106, R106, c[0x0][0x23c], -R49.reuse ;  /* 0x00008f006a6a7a23 */ /* 0x100fe20000010831 */
[----:B------:R-:W4:Y:S01]  /*11450*/  MUFU.EX2 R113, R113 ;  /* 0x0000007100717308 */ /* 0x000f220000000800 */
[----:B------:R-:W-:-:S02]  /*11460*/  FFMA.FTZ R110, R110, c[0x0][0x23c], -R49 ;  /* 0x00008f006e6e7a23 */ /* 0x000fc40000010831 */
[--C-:B------:R-:W-:Y:S02]  /*11470*/  FFMA.FTZ R96, R96, c[0x0][0x23c], -R49.reuse ;  /* 0x00008f0060607a23 */ /* 0x100fe40000010831 */
[----:B------:R-:W-:Y:S01]  /*11480*/  FFMA.FTZ R102, R102, c[0x0][0x23c], -R49 ;  /* 0x00008f0066667a23 */ /* 0x000fe20000010831 */
[----:B------:R-:W-:Y:S01]  /*11490*/  HMMA.16816.F32.BF16 R20, R12, R18, R20 ;  /* 0x000000120c14723c */ /* 0x000fe20000041814 */
[----:B------:R-:W5:Y:S01]  /*114a0*/  LDSM.16.MT88.4 R16, [R215+0x5c00] ;  /* 0x005c0000d710783b */ /* 0x000f620000004200 */
[----:B------:R-:W-:Y:S01]  /*114b0*/  MUFU.EX2 R115, R115 ;  /* 0x0000007300737308 */ /* 0x000fe20000000800 */
[----:B------:R-:W-:Y:S02]  /*114c0*/  FFMA.FTZ R198, R206, c[0x0][0x23c], -R75 ;  /* 0x00008f00cec67a23 */ /* 0x000fe4000001084b */
        /* <DEDUP_REMOVED lines=92> */
[----:B------:R-:W5:Y:S06]  /*11a90*/  MUFU.EX2 R57, R57 ;  /* 0x0000003900397308 */ /* 0x000f6c0000000800 */
[C---:B------:R-:W-:Y:S01]  /*11aa0*/  HMMA.16816.F32.BF16 R4, R12.reuse, R34, R4 ;  /* 0x000000220c04723c */ /* 0x040fe20000041804 */
[----:B------:R-:W5:Y:S01]  /*11ab0*/  LDSM.16.MT88.4 R32, [R214+0x7000] ;  /* 0x00700000d620783b */ /* 0x000f620000004200 */
[----:B------:R-:W-:Y:S06]  /*11ac0*/  MUFU.EX2 R56, R56 ;  /* 0x0000003800387308 */ /* 0x000fec0000000800 */
[C---:B----4-:R-:W-:Y:S02]  /*11ad0*/  HMMA.16816.F32.BF16 R24, R12.reuse, R16, R24 ;  /* 0x000000100c18723c */ /* 0x050fe40000041818 */
[----:B------:R-:W-:Y:S05]  /*11ae0*/  MUFU.EX2 R55, R55 ;  /* 0x0000003700377308 */ /* 0x000fea0000000800 */
[----:B------:R-:W-:Y:S01]  /*11af0*/  F2FP.BF16.PACK_AB R16, R65, R66 ;  /* 0x000000424110723e */ /* 0x000fe200000010ff */
[----:B------:R-:W-:Y:S01]  /*11b00*/  HMMA.16816.F32.BF16 R20, R12, R18, R20 ;  /* 0x000000120c14723c */ /* 0x000fe20000041814 */
[----:B------:R-:W4:Y:S01]  /*11b10*/  LDSM.16.MT88.4 R12, [R215+0x7400] ;  /* 0x00740000d70c783b */ /* 0x000f220000004200 */
[----:B-1----:R-:W-:Y:S01]  /*11b20*/  F2FP.BF16.PACK_AB R17, R204, R169 ;  /* 0x000000a9cc11723e */ /* 0x002fe200000010ff */
[----:B------:R-:W-:Y:S04]  /*11b30*/  MUFU.EX2 R179, R179 ;  /* 0x000000b300b37308 */ /* 0x000fe80000000800 */
[----:B------:R-:W-:-:S02]  /*11b40*/  F2FP.BF16.PACK_AB R18, R63, R64 ;  /* 0x000000403f12723e */ /* 0x000fc400000010ff */
[----:B---3--:R-:W-:Y:S02]  /*11b50*/  F2FP.BF16.PACK_AB R19, R202, R171 ;  /* 0x000000abca13723e */ /* 0x008fe400000010ff */
[----:B------:R-:W1:Y:S05]  /*11b60*/  MUFU.EX2 R176, R176 ;  /* 0x000000b000b07308 */ /* 0x000e6a0000000800 */
        /* <DEDUP_REMOVED lines=37> */
[----:B-1----:R-:W-:-:S02]  /*11dc0*/  F2FP.BF16.PACK_AB R33, R176, R179 ;  /* 0x000000b3b021723e */ /* 0x002fc400000010ff */
[----:B------:R-:W-:Y:S02]  /*11dd0*/  F2FP.BF16.PACK_AB R34, R55, R56 ;  /* 0x000000383722723e */ /* 0x000fe400000010ff */
[----:B----4-:R-:W-:-:S03]  /*11de0*/  F2FP.BF16.PACK_AB R35, R119, R172 ;  /* 0x000000ac7723723e */ /* 0x010fc600000010ff */
[----:B------:R-:W1:Y:S04]  /*11df0*/  MUFU.EX2 R109, R109 ;  /* 0x0000006d006d7308 */ /* 0x000e680000000800 */
[C---:B---3--:R-:W-:Y:S04]  /*11e00*/  HMMA.16816.F32.BF16 R8, R32.reuse, R16, R8 ;  /* 0x000000102008723c */ /* 0x048fe80000041808 */
[----:B------:R-:W-:Y:S03]  /*11e10*/  MUFU.EX2 R93, R93 ;  /* 0x0000005d005d7308 */ /* 0x000fe60000000800 */
[----:B------:R-:W-:Y:S01]  /*11e20*/  FADD.FTZ R17, R99, R126 ;  /* 0x0000007e63117221 */ /* 0x000fe20000010000 */
[----:B-----5:R-:W-:Y:S01]  /*11e30*/  HMMA.16816.F32.BF16 R24, R32, R12, R24 ;  /* 0x0000000c2018723c */ /* 0x020fe20000041818 */
        /* <DEDUP_REMOVED lines=69> */
[----:B------:R-:W-:Y:S01]  /*12290*/  MUFU.EX2 R78, R78 ;  /* 0x0000004e004e7308 */ /* 0x000fe20000000800 */
[----:B------:R-:W-:Y:S02]  /*122a0*/  FADD.FTZ R71, R71, R72 ;  /* 0x0000004847477221 */ /* 0x000fe40000010000 */
[----:B------:R-:W-:Y:S01]  /*122b0*/  FADD.FTZ R32, R236, R17 ;  /* 0x00000011ec207221 */ /* 0x000fe20000010000 */
[C---:B------:R-:W-:Y:S01]  /*122c0*/  HMMA.16816.F32.BF16 R4, R12.reuse, R34, R4 ;  /* 0x000000220c04723c */ /* 0x040fe20000041804 */
[----:B------:R-:W-:Y:S01]  /*122d0*/  FADD.FTZ R70, R70, R71 ;  /* 0x0000004746467221 */ /* 0x000fe20000010000 */
[----:B------:R-:W1:Y:S01]  /*122e0*/  LDSM.16.MT88.4 R16, [R215+0x8400] ;  /* 0x00840000d710783b */ /* 0x000e620000004200 */
[----:B------:R-:W-:Y:S01]  /*122f0*/  FADD.FTZ R32, R139, R32 ;  /* 0x000000208b207221 */ /* 0x000fe20000010000 */
[----:B------:R-:W3:Y:S01]  /*12300*/  MUFU.EX2 R77, R76 ;  /* 0x0000004c004d7308 */ /* 0x000ee20000000800 */
[----:B------:R-:W-:Y:S02]  /*12310*/  FADD.FTZ R69, R69, R70 ;  /* 0x0000004645457221 */ /* 0x000fe40000010000 */
        /* <DEDUP_REMOVED lines=11> */
[----:B------:R-:W4:Y:S01]  /*123d0*/  MUFU.EX2 R44, R44 ;  /* 0x0000002c002c7308 */ /* 0x000f220000000800 */
[----:B------:R-:W-:Y:S01]  /*123e0*/  FADD.FTZ R65, R65, R66 ;  /* 0x0000004241417221 */ /* 0x000fe20000010000 */
[----:B------:R-:W5:Y:S01]  /*123f0*/  LDSM.16.MT88.4 R20, [R215+0x8800] ;  /* 0x00880000d714783b */ /* 0x000f620000004200 */
        /* <DEDUP_REMOVED lines=11> */
[----:B----4-:R-:W-:Y:S01]  /*124b0*/  F2FP.BF16.PACK_AB R15, R44, R45 ;  /* 0x0000002d2c0f723e */ /* 0x010fe200000010ff */
[----:B------:R-:W-:Y:S01]  /*124c0*/  FADD.FTZ R61, R61, R62 ;  /* 0x0000003e3d3d7221 */ /* 0x000fe20000010000 */
[----:B------:R-:W3:Y:S01]  /*124d0*/  MUFU.EX2 R130, R130 ;  /* 0x0000008200827308 */ /* 0x000ee20000000800 */
[----:B------:R-:W-:Y:S02]  /*124e0*/  FADD.FTZ R171, R171, R204 ;  /* 0x000000ccabab7221 */ /* 0x000fe40000010000 */
[----:B------:R-:W-:Y:S02]  /*124f0*/  FADD.FTZ R60, R60, R61 ;  /* 0x0000003d3c3c7221 */ /* 0x000fe40000010000 */
[----:B------:R-:W-:Y:S01]  /*12500*/  FADD.FTZ R202, R202, R171 ;  /* 0x000000abcaca7221 */ /* 0x000fe20000010000 */
[----:B-1----:R-:W-:Y:S01]  /*12510*/  HMMA.16816.F32.BF16 R8, R12, R16, R8 ;  /* 0x000000100c08723c */ /* 0x002fe20000041808 */
[----:B------:R-:W-:Y:S01]  /*12520*/  FADD.FTZ R59, R59, R60 ;  /* 0x0000003c3b3b7221 */ /* 0x000fe20000010000 */
[----:B------:R-:W-:Y:S01]  /*12530*/  MUFU.EX2 R95, R95 ;  /* 0x0000005f005f7308 */ /* 0x000fe20000000800 */
[----:B------:R-:W-:-:S02]  /*12540*/  FADD.FTZ R175, R175, R202 ;  /* 0x000000caafaf7221 */ /* 0x000fc40000010000 */
[----:B------:R-:W-:Y:S01]  /*12550*/  FADD.FTZ R58, R58, R59 ;  /* 0x0000003b3a3a7221 */ /* 0x000fe20000010000 */
[----:B------:R-:W-:Y:S01]  /*12560*/  LDSM.16.MT88.4 R200, [R215+0x8c00] ;  /* 0x008c0000d7c8783b */ /* 0x000fe20000004200 */
[----:B------:R-:W-:Y:S01]  /*12570*/  FADD.FTZ R192, R192, R175 ;  /* 0x000000afc0c07221 */ /* 0x000fe20000010000 */
[C---:B------:R-:W-:Y:S01]  /*12580*/  HMMA.16816.F32.BF16 R4, R12.reuse, R18, R4 ;  /* 0x000000120c04723c */ /* 0x040fe20000041804 */
[----:B------:R-:W-:Y:S01]  /*12590*/  FADD.FTZ R57, R57, R58 ;  /* 0x0000003a39397221 */ /* 0x000fe20000010000 */
[----:B------:R-:W1:Y:S01]  /*125a0*/  LDSM.16.MT88.4 R16, [R214+0x8800] ;  /* 0x00880000d610783b */ /* 0x000e620000004200 */
[----:B------:R-:W-:Y:S01]  /*125b0*/  FADD.FTZ R177, R177, R192 ;  /* 0x000000c0b1b17221 */ /* 0x000fe20000010000 */
[----:B------:R-:W4:Y:S01]  /*125c0*/  MUFU.EX2 R86, R86 ;  /* 0x0000005600567308 */ /* 0x000f220000000800 */
[----:B------:R-:W-:Y:S01]  /*125d0*/  FADD.FTZ R56, R56, R57 ;  /* 0x0000003938387221 */ /* 0x000fe20000010000 */
[----:B------:R-:W1:Y:S01]  /*125e0*/  LDSM.16.MT88.4 R192, [R214+0x8c00] ;  /* 0x008c0000d6c0783b */ /* 0x000e620000004200 */
        /* <DEDUP_REMOVED lines=10> */
[----:B------:R-:W2:Y:S01]  /*12690*/  MUFU.EX2 R42, R42 ;  /* 0x0000002a002a7308 */ /* 0x000ea20000000800 */
[----:B------:R-:W-:-:S02]  /*126a0*/  FADD.FTZ R52, R52, R53 ;  /* 0x0000003534347221 */ /* 0x000fc40000010000 */
[----:B------:R-:W-:Y:S01]  /*126b0*/  FADD.FTZ R172, R119, R172 ;  /* 0x000000ac77ac7221 */ /* 0x000fe20000010000 */
[----:B---3--:R-:W-:Y:S01]  /*126c0*/  F2FP.BF16.PACK_AB R12, R130, R173 ;  /* 0x000000ad820c723e */ /* 0x008fe200000010ff */
[----:B------:R-:W-:Y:S01]  /*126d0*/  FADD.FTZ R51, R51, R52 ;  /* 0x0000003433337221 */ /* 0x000fe20000010000 */
[----:B----4-:R-:W-:Y:S01]  /*126e0*/  F2FP.BF16.PACK_AB R14, R86, R95 ;  /* 0x0000005f560e723e */ /* 0x010fe200000010ff */
[----:B------:R-:W-:Y:S01]  /*126f0*/  FADD.FTZ R109, R109, R172 ;  /* 0x000000ac6d6d7221 */ /* 0x000fe20000010000 */
[----:B------:R-:W-:Y:S01]  /*12700*/  MUFU.EX2 R41, R41 ;  /* 0x0000002900297308 */ /* 0x000fe20000000800 */
[----:B------:R-:W-:Y:S02]  /*12710*/  FADD.FTZ R50, R50, R51 ;  /* 0x0000003332327221 */ /* 0x000fe40000010000 */
[----:B------:R-:W-:Y:S02]  /*12720*/  FADD.FTZ R120, R120, R109 ;  /* 0x0000006d78787221 */ /* 0x000fe40000010000 */
[----:B------:R-:W-:-:S02]  /*12730*/  FADD.FTZ R50, R85, R50 ;  /* 0x0000003255327221 */ /* 0x000fc40000010000 */
[----:B------:R-:W-:Y:S01]  /*12740*/  FADD.FTZ R97, R97, R120 ;  /* 0x0000007861617221 */ /* 0x000fe20000010000 */
[----:B------:R-:W3:Y:S01]  /*12750*/  MUFU.EX2 R40, R40 ;  /* 0x0000002800287308 */ /* 0x000ee20000000800 */
[----:B------:R-:W-:Y:S01]  /*12760*/  FADD.FTZ R93, R93, R50 ;  /* 0x000000325d5d7221 */ /* 0x000fe20000010000 */
[----:B--2---:R-:W-:Y:S01]  /*12770*/  F2FP.BF16.PACK_AB R13, R42, R43 ;  /* 0x0000002b2a0d723e */ /* 0x004fe200000010ff */
        /* <DEDUP_REMOVED lines=10> */
[----:B------:R-:W2:Y:S01]  /*12820*/  MUFU.EX2 R48, R48 ;  /* 0x0000003000307308 */ /* 0x000ea20000000800 */
[----:B------:R-:W-:Y:S02]  /*12830*/  FADD.FTZ R87, R92, R87 ;  /* 0x000000575c577221 */ /* 0x000fe40000010000 */
[----:B------:R-:W-:-:S02]  /*12840*/  FFMA.FTZ R33, R39, c[0x0][0x23c], -R49 ;  /* 0x00008f0027217a23 */ /* 0x000fc40000010831 */
[----:B------:R-:W-:Y:S01]  /*12850*/  FADD.FTZ R78, R78, R87 ;  /* 0x000000574e4e7221 */ /* 0x000fe20000010000 */
[C---:B-----5:R-:W-:Y:S01]  /*12860*/  HMMA.16816.F32.BF16 R8, R12.reuse, R20, R8 ;  /* 0x000000140c08723c */ /* 0x060fe20000041808 */
[----:B------:R-:W-:Y:S01]  /*12870*/  FFMA.FTZ R32, R47, c[0x0][0x23c], -R75 ;  /* 0x00008f002f207a23 */ /* 0x000fe2000001084b */
[----:B------:R-:W-:Y:S01]  /*12880*/  MUFU.EX2 R187, R187 ;  /* 0x000000bb00bb7308 */ /* 0x000fe20000000800 */
[----:B------:R-:W-:Y:S02]  /*12890*/  FADD.FTZ R78, R77, R78 ;  /* 0x0000004e4d4e7221 */ /* 0x000fe40000010000 */
[----:B------:R-:W-:Y:S02]  /*128a0*/  FADD.FTZ R198, R198, R145 ;  /* 0x00000091c6c67221 */ /* 0x000fe40000010000 */
[----:B------:R-:W-:Y:S01]  /*128b0*/  FADD.FTZ R45, R45, R78 ;  /* 0x0000004e2d2d7221 */ /* 0x000fe20000010000 */
[----:B------:R-:W-:Y:S01]  /*128c0*/  HMMA.16816.F32.BF16 R4, R12, R22, R4 ;  /* 0x000000160c04723c */ /* 0x000fe20000041804 */
[--C-:B------:R-:W-:Y:S01]  /*128d0*/  FFMA.FTZ R20, R38, c[0x0][0x23c], -R49.reuse ;  /* 0x00008f0026147a23 */ /* 0x100fe20000010831 */
[----:B------:R-:W-:Y:S01]  /*128e0*/  MUFU.EX2 R33, R33 ;  /* 0x0000002100217308 */ /* 0x000fe20000000800 */
[----:B------:R-:W-:-:S02]  /*128f0*/  FFMA.FTZ R21, R37, c[0x0][0x23c], -R49 ;  /* 0x00008f0025157a23 */ /* 0x000fc40000010831 */
[----:B------:R-:W-:Y:S02]  /*12900*/  FADD.FTZ R44, R44, R45 ;  /* 0x0000002d2c2c7221 */ /* 0x000fe40000010000 */
[----:B------:R-:W-:Y:S01]  /*12910*/  FFMA.FTZ R22, R36, c[0x0][0x23c], -R49 ;  /* 0x00008f0024167a23 */ /* 0x000fe20000010831 */
        /* <DEDUP_REMOVED lines=12> */
[----:B--2---:R-:W-:Y:S01]  /*129e0*/  F2FP.BF16.PACK_AB R12, R48, R79 ;  /* 0x0000004f300c723e */ /* 0x004fe200000010ff */
[----:B------:R-:W-:Y:S01]  /*129f0*/  FADD.FTZ R79, R79, R86 ;  /* 0x000000564f4f7221 */ /* 0x000fe20000010000 */
[----:B------:R-:W-:Y:S01]  /*12a00*/  MUFU.EX2 R21, R21 ;  /* 0x0000001500157308 */ /* 0x000fe20000000800 */
[----:B-1----:R-:W-:Y:S01]  /*12a10*/  F2FP.BF16.PACK_AB R13, R20, R33 ;  /* 0x00000021140d723e */ /* 0x002fe200000010ff */
[----:B------:R-:W-:Y:S02]  /*12a20*/  FADD.FTZ R33, R33, R40 ;  /* 0x0000002821217221 */ /* 0x000fe40000010000 */
[----:B------:R-:W-:Y:S02]  /*12a30*/  FADD.FTZ R79, R48, R79 ;  /* 0x0000004f304f7221 */ /* 0x000fe40000010000 */
[----:B------:R-:W-:-:S02]  /*12a40*/  FADD.FTZ R20, R20, R33 ;  /* 0x0000002114147221 */ /* 0x000fc40000010000 */
        /* <DEDUP_REMOVED lines=80> */
.L_x_2831:
[----:B------:R-:W-:-:S05]  /*12f50*/  IMAD.MOV.U32 R5, RZ, RZ, c[0x0][0x1a0] ;  /* 0x00006800ff057624 */ /* 0x000fca00078e00ff */
[----:B------:R-:W-:-:S04]  /*12f60*/  LEA R5, -R5, RZ, 0x8 ;  /* 0x000000ff05057211 */ /* 0x000fc800078e41ff */
[----:B------:R-:W-:Y:S02]  /*12f70*/  SHF.R.S32.HI R4, RZ, 0x1f, R5 ;  /* 0x0000001fff047819 */ /* 0x000fe40000011405 */
.L_x_2832:
        /* <DEDUP_REMOVED lines=10> */
[----:B------:R-:W-:Y:S02]  /*13020*/  @!P0 IMAD.MOV.U32 R18, RZ, RZ, c[0x0][0x1a0] ;  /* 0x00006800ff128624 */ /* 0x000fe400078e00ff */
[--C-:B------:R-:W-:Y:S01]  /*13030*/  @!P0 IMAD.MOV.U32 R6, RZ, RZ, R134.reuse ;  /* 0x000000ffff068224 */ /* 0x100fe200078e0086 */
[----:B------:R-:W-:Y:S01]  /*13040*/  @P0 STS [R212+0x5004], RZ ;  /* 0x005004ffd4000388 */ /* 0x000fe20000000800 */
[----:B------:R-:W-:Y:S02]  /*13050*/  @!P0 IMAD.MOV.U32 R7, RZ, RZ, R137 ;  /* 0x000000ffff078224 */ /* 0x000fe400078e0089 */
[----:B------:R-:W-:Y:S01]  /*13060*/  @!P0 IMAD.MOV.U32 R17, RZ, RZ, c[0x0][0x1a0] ;  /* 0x00006800ff118624 */ /* 0x000fe200078e00ff */
[----:B------:R-:W-:Y:S01]  /*13070*/  @P0 STS.64 [R212+0x5008], RZ ;  /* 0x005008ffd4000388 */ /* 0x000fe20000000a00 */
[----:B------:R-:W-:-:S02]  /*13080*/  @!P0 IMAD.MOV.U32 R136, RZ, RZ, R134 ;  /* 0x000000ffff888224 */ /* 0x000fc400078e0086 */
[--C-:B------:R-:W-:Y:S01]  /*13090*/  @!P0 IMAD.WIDE.U32 R24, R24, 0xa0, R6.reuse ;  /* 0x000000a018188825 */ /* 0x100fe200078e0006 */
[----:B------:R-:W-:Y:S01]  /*130a0*/  @!PT LDS RZ, [RZ] ;  /* 0x00000000fffff984 */ /* 0x000fe20000000800 */
[----:B------:R-:W-:Y:S01]  /*130b0*/  @!PT LDS RZ, [RZ] ;  /* 0x00000000fffff984 */ /* 0x000fe20000000800 */
[----:B------:R-:W-:Y:S01]  /*130c0*/  @!PT LDS RZ, [RZ] ;  /* 0x00000000fffff984 */ /* 0x000fe20000000800 */
[----:B------:R1:W-:Y:S03]  /*130d0*/  @!P0 LDGSTS.E.BYPASS.LTC128B.128 [R212+0x5000], [R224.64] ;  /* 0x05000000e0d48fae */ /* 0x0003e6000b901d4a */
[----:B------:R-:W-:Y:S01]  /*130e0*/  @!P0 IMAD.WIDE.U32 R18, R18, 0xc0, R6 ;  /* 0x000000c012128825 */ /* 0x000fe200078e0006 */
[----:B------:R-:W-:Y:S01]  /*130f0*/  @!P0 IADD3 R6, P6, P4, R5, UR8, R134 ;  /* 0x0000000805068c10 */ /* 0x000fe2000fcde086 */
[----:B------:R-:W-:Y:S01]  /*13100*/  UMOV UR8, 0x5 ;  /* 0x0000000500087882 */ /* 0x000fe20000000000 */
[----:B------:R-:W-:Y:S01]  /*13110*/  @P0 STS.128 [R212+0x5800], RZ ;  /* 0x005800ffd4000388 */ /* 0x000fe20000000c00 */
[----:B------:R-:W-:Y:S01]  /*13120*/  @!P0 IMAD.WIDE.U32 R16, R17, 0x60, R136 ;  /* 0x0000006011108825 */ /* 0x000fe200078e0088 */
[----:B------:R-:W-:-:S03]  /*13130*/  USHF.L.U64.HI UR7, UR6, UR8, UR7 ;  /* 0x0000000806077299 */ /* 0x000fc60008010207 */
[----:B------:R-:W-:Y:S01]  /*13140*/  @!P0 IMAD.MOV.U32 R7, RZ, RZ, c[0x0][0x1a4] ;  /* 0x00006900ff078624 */ /* 0x000fe200078e00ff */
[----:B------:R-:W-:Y:S01]  /*13150*/  @!P0 IADD3 R13, P1, R5, R16, RZ ;  /* 0x00000010050d8210 */ /* 0x000fe20007f3e0ff */
[----:B------:R-:W-:Y:S02]  /*13160*/  @!P0 IMAD.MOV.U32 R11, RZ, RZ, c[0x0][0x1a0] ;  /* 0x00006800ff0b8624 */ /* 0x000fe400078e00ff */
[----:B------:R-:W-:Y:S02]  /*13170*/  @!P0 IMAD R7, R7, 0x60, RZ ;  /* 0x0000006007078824 */ /* 0x000fe400078e02ff */
[----:B------:R-:W-:Y:S01]  /*13180*/  @!P0 IMAD.MOV.U32 R15, RZ, RZ, c[0x0][0x1a0] ;  /* 0x00006800ff0f8624 */ /* 0x000fe200078e00ff */
[-C--:B------:R-:W-:Y:S01]  /*13190*/  @!P0 LEA R8, P3, R11, R134.reuse, 0x6 ;  /* 0x000000860b088211 */ /* 0x080fe200078630ff */
[----:B------:R-:W-:Y:S01]  /*131a0*/  @!P0 IMAD.MOV.U32 R23, RZ, RZ, c[0x0][0x1a4] ;  /* 0x00006900ff178624 */ /* 0x000fe200078e00ff */
[----:B------:R-:W-:Y:S01]  /*131b0*/  @!P0 IADD3.X R12, R4, R17, R7, P1, !PT ;  /* 0x00000011040c8210 */ /* 0x000fe20000ffe407 */
[----:B------:R-:W-:Y:S01]  /*131c0*/  @!P0 IMAD.MOV.U32 R20, RZ, RZ, c[0x0][0x1a0] ;  /* 0x00006800ff148624 */ /* 0x000fe200078e00ff */
[----:B------:R-:W-:Y:S01]  /*131d0*/  @!P0 LEA R10, P2, R15, R134, 0x7 ;  /* 0x000000860f0a8211 */ /* 0x000fe200078438ff */
[----:B------:R-:W-:Y:S01]  /*131e0*/  @!P0 IMAD.MOV.U32 R135, RZ, RZ, R137 ;  /* 0x000000ffff878224 */ /* 0x000fe200078e0089 */
[C---:B------:R-:W-:Y:S01]  /*131f0*/  @!P0 IADD3 R17, P1, R5.reuse, R24, RZ ;  /* 0x0000001805118210 */ /* 0x040fe20007f3e0ff */
[----:B------:R-:W-:Y:S01]  /*13200*/  @!P0 IMAD.MOV.U32 R9, RZ, RZ, c[0x0][0x1a4] ;  /* 0x00006900ff098624 */ /* 0x000fe200078e00ff */
[----:B------:R-:W-:Y:S01]  /*13210*/  @!P0 IADD3 R10, P5, R5, R10, RZ ;  /* 0x0000000a050a8210 */ /* 0x000fe20007fbe0ff */
[----:B------:R-:W-:-:S02]  /*13220*/  @!P0 IMAD.MOV.U32 R136, RZ, RZ, c[0x0][0x1a4] ;  /* 0x00006900ff888624 */ /* 0x000fc400078e00ff */
[----:B------:R-:W-:Y:S01]  /*13230*/  @!P0 IMAD R23, R23, 0xa0, RZ ;  /* 0x000000a017178824 */ /* 0x000fe200078e02ff */
[-C--:B------:R-:W-:Y:S01]  /*13240*/  @!P0 LEA.HI.X R11, R11, R137.reuse, R9, 0x6, P3 ;  /* 0x000000890b0b8211 */ /* 0x080fe200018f3409 */
[----:B------:R-:W-:Y:S01]  /*13250*/  @!P0 IMAD.MOV.U32 R7, RZ, RZ, c[0x0][0x1a4] ;  /* 0x00006900ff078624 */ /* 0x000fe200078e00ff */
[----:B------:R-:W-:Y:S01]  /*13260*/  @!P0 LEA.HI.X R15, R15, R137, R136, 0x7, P2 ;  /* 0x000000890f0f8211 */ /* 0x000fe200010f3c88 */
[----:B------:R-:W-:Y:S01]  /*13270*/  @!P0 IMAD.WIDE.U32 R20, R20, 0xe0, R134 ;  /* 0x000000e014148825 */ /* 0x000fe200078e0086 */
[----:B------:R-:W-:Y:S02]  /*13280*/  @!P0 IADD3 R8, P3, R5, R8, RZ ;  /* 0x0000000805088210 */ /* 0x000fe40007f7e0ff */
[C---:B------:R-:W-:Y:S01]  /*13290*/  @!P0 IADD3.X R14, R4.reuse, R25, R23, P1, !PT ;  /* 0x00000019040e8210 */ /* 0x040fe20000ffe417 */
[----:B------:R-:W-:Y:S01]  /*132a0*/  @!P0 IMAD R7, R7, 0xc0, RZ ;  /* 0x000000c007078824 */ /* 0x000fe200078e02ff */
[----:B------:R-:W-:Y:S01]  /*132b0*/  @!P0 IADD3 R16, P2, R5, R18, RZ ;  /* 0x0000001205108210 */ /* 0x000fe20007f5e0ff */
[----:B------:R-:W-:Y:S01]  /*132c0*/  @!P0 IMAD R9, R9, 0xe0, RZ ;  /* 0x000000e009098824 */ /* 0x000fe200078e02ff */
[----:B------:R-:W-:Y:S01]  /*132d0*/  @!P0 IADD3 R18, P1, R5, R20, RZ ;  /* 0x0000001405128210 */ /* 0x000fe20007f3e0ff */
[C---:B------:R-:W-:Y:S01]  /*132e0*/  @!P0 IMAD.X R11, R4.reuse, 0x1, R11, P3 ;  /* 0x00000001040b8824 */ /* 0x040fe200018e060b */
[C---:B------:R-:W-:Y:S01]  /*132f0*/  @!P0 IADD3.X R137, R4.reuse, UR7, R137, P6, P4 ;  /* 0x0000000704898c10 */ /* 0x040fe2000b7e8489 */
[----:B------:R-:W-:Y:S01]  /*13300*/  @!P0 IMAD.X R15, R4, 0x1, R15, P5 ;  /* 0x00000001040f8824 */ /* 0x000fe200028e060f */
[----:B------:R-:W-:Y:S01]  /*13310*/  @!P0 LEA R20, P4, R6, c[0x0][0x170], 0x1 ;  /* 0x00005c0006148a11 */ /* 0x000fe200078808ff */
[----:B------:R-:W-:Y:S01]  /*13320*/  USHF.L.U32 UR7, UR5, 0x8, URZ ;  /* 0x0000000805077899 */ /* 0x000fe2000800063f */
[----:B------:R-:W-:-:S02]  /*13330*/  @!P0 IADD3.X R7, R4, R7, R19, P2, !PT ;  /* 0x0000000704078210 */ /* 0x000fc400017fe413 */
[----:B------:R-:W-:Y:S02]  /*13340*/  @!P0 IADD3.X R9, R4, R21, R9, P1, !PT ;  /* 0x0000001504098210 */ /* 0x000fe40000ffe409 */
[----:B------:R-:W-:Y:S01]  /*13350*/  @!P0 LEA R24, P2, R8, c[0x0][0x170], 0x1 ;  /* 0x00005c0008188a11 */ /* 0x000fe200078408ff */
[----:B------:R-:W-:Y:S01]  /*13360*/  IMAD.U32 R213, RZ, RZ, UR7 ;  /* 0x00000007ffd57e24 */ /* 0x000fe2000f8e00ff */
[C---:B------:R-:W-:Y:S01]  /*13370*/  @!P0 LEA R22, P1, R13.reuse, c[0x0][0x170], 0x1 ;  /* 0x00005c000d168a11 */ /* 0x040fe200078208ff */
        /* <DEDUP_REMOVED lines=12> */
[C---:B------:R-:W-:Y:S01]  /*13440*/  @!P0 LEA R12, P3, R17.reuse, c[0x0][0x170], 0x1 ;  /* 0x00005c00110c8a11 */ /* 0x040fe200078608ff */
        /* <DEDUP_REMOVED lines=41> */
[----:B------:R-:W-:-:S02]  /*136e0*/  LOP3.LUT R235, R235, 0xa1, R186, 0xfe, !PT ;  /* 0x000000a1ebeb7812 */ /* 0x000fc400078efeba */
[C-C-:B------:R-:W-:Y:S01]  /*136f0*/  LOP3.LUT R236, R237.reuse, 0xa8, R186.reuse, 0xfe, !PT ;  /* 0x000000a8edec7812 */ /* 0x140fe200078efeba */
[----:B------:R-:W-:Y:S01]  /*13700*/  @P0 STS.128 [R212+0x8000], RZ ;  /* 0x008000ffd4000388 */ /* 0x000fe20000000c00 */
[----:B------:R-:W-:Y:S01]  /*13710*/  I2F R171, R169 ;  /* 0x000000a900ab7306 */ /* 0x000fe20000201400 */
[--C-:B------:R-:W-:Y:S02]  /*13720*/  LOP3.LUT R237, R237, 0xa9, R186.reuse, 0xfe, !PT ;  /* 0x000000a9eded7812 */ /* 0x100fe400078efeba */
[----:B------:R-:W-:Y:S01]  /*13730*/  @!PT LDS RZ, [RZ] ;  /* 0x00000000fffff984 */ /* 0x000fe20000000800 */
[----:B------:R-:W-:Y:S01]  /*13740*/  @!PT LDS RZ, [RZ] ;  /* 0x00000000fffff984 */ /* 0x000fe20000000800 */
[----:B------:R-:W-:Y:S01]  /*13750*/  @!PT LDS RZ, [RZ] ;  /* 0x00000000fffff984 */ /* 0x000fe20000000800 */
[----:B------:R5:W-:Y:S01]  /*13760*/  @!P0 LDGSTS.E.BYPASS.LTC128B.128 [R212+0x8000], [R6.64] ;  /* 0x0800000006d48fae */ /* 0x000be2000b901d4a */
[----:B------:R-:W-:Y:S02]  /*13770*/  LOP3.LUT R130, R186, UR7, RZ, 0xfc, !PT ;  /* 0x00000007ba827c12 */ /* 0x000fe4000f8efcff */
[----:B------:R-:W-:Y:S01]  /*13780*/  LOP3.LUT R241, R241, 0xb8, R186, 0xfe, !PT ;  /* 0x000000b8f1f17812 */ /* 0x000fe200078efeba */
[----:B------:R-:W-:Y:S01]  /*13790*/  @P0 STS.128 [R212+0x8800], RZ ;  /* 0x008800ffd4000388 */ /* 0x000fe20000000c00 */
[----:B------:R-:W-:Y:S01]  /*137a0*/  I2F R228, R229 ;  /* 0x000000e500e47306 */ /* 0x000fe20000201400 */
[----:B------:R-:W-:-:S02]  /*137b0*/  ISETP.GE.AND P6, PT, R130, R3, PT ;  /* 0x000000038200720c */ /* 0x000fc40003fc6270 */
[----:B------:R-:W-:Y:S01]  /*137c0*/  @!PT LDS RZ, [RZ] ;  /* 0x00000000fffff984 */ /* 0x000fe20000000800 */
[----:B------:R-:W-:Y:S01]  /*137d0*/  @!PT LDS RZ, [RZ] ;  /* 0x00000000fffff984 */ /* 0x000fe20000000800 */
[----:B------:R-:W-:Y:S01]  /*137e0*/  @!PT LDS RZ, [RZ] ;  /* 0x00000000fffff984 */ /* 0x000fe20000000800 */
[----:B------:R5:W-:Y:S01]  /*137f0*/  @!P0 LDGSTS.E.BYPASS.LTC128B.128 [R212+0x8800], [R4.64] ;  /* 0x0880000004d48fae */ /* 0x000be2000b901d4a */
[----:B------:R-:W-:Y:S02]  /*13800*/  ISETP.GE.AND P0, PT, R169, R2, PT ;  /* 0x00000002a900720c */ /* 0x000fe40003f06270 */
[--C-:B------:R-:W-:Y:S01]  /*13810*/  LOP3.LUT R243, R243, 0xc1, R186.reuse, 0xfe, !PT ;  /* 0x000000c1f3f37812 */ /* 0x100fe200078efeba */
[----:B------:R-:W-:Y:S01]  /*13820*/  LDSM.16.M88.4 R216, [R168] ;  /* 0x00000000a8d8783b */ /* 0x000fe20000000200 */
[----:B------:R-:W-:Y:S01]  /*13830*/  I2F R230, R231 ;  /* 0x000000e700e67306 */ /* 0x000fe20000201400 */
[--C-:B------:R-:W-:Y:S02]  /*13840*/  LOP3.LUT R245, R245, 0xc9, R186.reuse, 0xfe, !PT ;  /* 0x000000c9f5f57812 */ /* 0x100fe400078efeba */
[----:B------:R-:W1:Y:S01]  /*13850*/  LDSM.16.M88.4 R96, [R166+0x1c00] ;  /* 0x001c0000a660783b */ /* 0x000e620000000200 */
[----:B------:R-:W-:-:S03]  /*13860*/  LOP3.LUT R247, R247, 0xc8, R186, 0xfe, !PT ;  /* 0x000000c8f7f77812 */ /* 0x000fc600078efeba */
[----:B------:R-:W-:Y:S01]  /*13870*/  LDSM.16.M88.4 R180, [R167] ;  /* 0x00000000a7b4783b */ /* 0x000fe20000000200 */
[----:B------:R-:W-:Y:S01]  /*13880*/  I2F R232, R233 ;  /* 0x000000e900e87306 */ /* 0x000fe20000201400 */
[----:B------:R-:W-:Y:S02]  /*13890*/  @P0 LOP3.LUT R0, R0, 0x2, RZ, 0xfc, !PT ;  /* 0x0000000200000812 */ /* 0x000fe400078efcff */
[----:B------:R-:W-:Y:S04]  /*138a0*/  LDSM.16.M88.4 R140, [R162] ;  /* 0x00000000a28c783b */ /* 0x000fe80000000200 */
[----:B------:R-:W2:Y:S01]  /*138b0*/  LDSM.16.M88.4 R88, [R166+0x2000] ;  /* 0x00200000a658783b */ /* 0x000ea20000000200 */
[----:B------:R-:W-:Y:S03]  /*138c0*/  I2F R234, R235 ;  /* 0x000000eb00ea7306 */ /* 0x000fe60000201400 */
[----:B------:R-:W2:Y:S04]  /*138d0*/  LDSM.16.M88.4 R80, [R166+0x2400] ;  /* 0x00240000a650783b */ /* 0x000ea80000000200 */
[----:B------:R-:W3:Y:S01]  /*138e0*/  LDSM.16.M88.4 R64, [R166+0x2c00] ;  /* 0x002c0000a640783b */ /* 0x000ee20000000200 */
[----:B------:R-:W-:Y:S03]  /*138f0*/  I2F R170, R130 ;  /* 0x0000008200aa7306 */ /* 0x000fe60000201400 */
[----:B------:R-:W3:Y:S04]  /*13900*/  LDSM.16.M88.4 R112, [R166+0x1400] ;  /* 0x00140000a670783b */ /* 0x000ee80000000200 */
[----:B------:R-:W3:Y:S01]  /*13910*/  LDSM.16.M88.4 R136, [R161] ;  /* 0x00000000a188783b */ /* 0x000ee20000000200 */
[----:B------:R-:W-:Y:S03]  /*13920*/  I2F R240, R241 ;  /* 0x000000f100f07306 */ /* 0x000fe60000201400 */
[----:B------:R-:W-:Y:S04]  /*13930*/  LDSM.16.M88.4 R132, [R160] ;  /* 0x00000000a084783b */ /* 0x000fe80000000200 */
[----:B------:R-:W-:Y:S01]  /*13940*/  LDSM.16.M88.4 R172, [R164] ;  /* 0x00000000a4ac783b */ /* 0x000fe20000000200 */
[----:B------:R-:W-:Y:S01]  /*13950*/  I2F R246, R247 ;  /* 0x000000f700f67306 */ /* 0x000fe20000201400 */
[C---:B-1----:R-:W-:Y:S02]  /*13960*/  HMMA.16816.F32.BF16 R100, R216.reuse, R96, RZ ;  /* 0x00000060d864723c */ /* 0x042fe400000418ff */
[----:B------:R-:W-:Y:S04]  /*13970*/  LDSM.16.M88.4 R104, [R166+0x1800] ;  /* 0x00180000a668783b */ /* 0x000fe80000000200 */
[----:B------:R-:W-:Y:S02]  /*13980*/  LDSM.16.M88.4 R56, [R166+0x3000] ;  /* 0x00300000a638783b */ /* 0x000fe40000000200 */
[C---:B------:R-:W-:Y:S02]  /*13990*/  HMMA.16816.F32.BF16 R96, R216.reuse, R98, RZ ;  /* 0x00000062d860723c */ /* 0x040fe400000418ff */
[----:B------:R-:W-:Y:S04]  /*139a0*/  LDSM.16.M88.4 R48, [R166+0x3400] ;  /* 0x00340000a630783b */ /* 0x000fe80000000200 */
[----:B------:R-:W-:Y:S02]  /*139b0*/  LDSM.16.M88.4 R32, [R166+0x3c00] ;  /* 0x003c0000a620783b */ /* 0x000fe40000000200 */
[----:B--2---:R-:W-:Y:S02]  /*139c0*/  HMMA.16816.F32.BF16 R92, R216, R88, RZ ;  /* 0x00000058d85c723c */ /* 0x004fe400000418ff */
[----:B------:R-:W-:Y:S04]  /*139d0*/  LDSM.16.M88.4 R144, [R163] ;  /* 0x00000000a390783b */ /* 0x000fe80000000200 */
[----:B------:R-:W-:Y:S02]  /*139e0*/  LDSM.16.M88.4 R120, [R166+0x1000] ;  /* 0x00100000a678783b */ /* 0x000fe40000000200 */
[C---:B------:R-:W-:Y:S02]  /*139f0*/  HMMA.16816.F32.BF16 R100, R180.reuse, R140, R100 ;  /* 0x0000008cb464723c */ /* 0x040fe40000041864 */
[----:B------:R-:W-:Y:S04]  /*13a00*/  LDSM.16.M88.4 R40, [R166+0x3800] ;  /* 0x00380000a628783b */ /* 0x000fe80000000200 */
[----:B---3--:R-:W-:Y:S02]  /*13a10*/  LDSM.16.M88.4 R24, [R166+0x4000] ;  /* 0x00400000a618783b */ /* 0x008fe40000000200 */
[----:B------:R-:W-:Y:S02]  /*13a20*/  HMMA.16816.F32.BF16 R96, R180, R142, R96 ;  /* 0x0000008eb460723c */ /* 0x000fe40000041860 */
[----:B------:R-:W1:Y:S04]  /*13a30*/  LDSM.16.M88.4 R140, [R158] ;  /* 0x000000009e8c783b */ /* 0x000e680000000200 */
[----:B------:R-:W-:Y:S02]  /*13a40*/  LDSM.16.M88.4 R16, [R166+0x4400] ;  /* 0x00440000a610783b */ /* 0x000fe40000000200 */
[C---:B------:R-:W-:Y:S02]  /*13a50*/  HMMA.16816.F32.BF16 R84, R216.reuse, R80, RZ ;  /* 0x00000050d854723c */ /* 0x040fe400000418ff */
[----:B------:R-:W-:Y:S04]  /*13a60*/  LDSM.16.M88.4 R72, [R166+0x2800] ;  /* 0x00280000a648783b */ /* 0x000fe80000000200 */
[----:B------:R-:W-:Y:S02]  /*13a70*/  LDSM.16.M88.4 R8, [R166+0x4800] ;  /* 0x00480000a608783b */ /* 0x000fe40000000200 */
[----:B------:R-:W-:Y:S02]  /*13a80*/  HMMA.16816.F32.BF16 R68, R216, R64, RZ ;  /* 0x00000040d844723c */ /* 0x000fe400000418ff */
[----:B------:R-:W-:Y:S01]  /*13a90*/  LDSM.16.M88.4 R220, [R166+0x4c00] ;  /* 0x004c0000a6dc783b */ /* 0x000fe20000000200 */
[----:B------:R-:W-:-:S02]  /*13aa0*/  FMUL.FTZ R103, R103, c[0x0][0x2ec] ;  /* 0x0000bb0067677a20 */ /* 0x000fc40000410000 */
[----:B------:R-:W-:Y:S01]  /*13ab0*/  FMUL.FTZ R100, R100, c[0x0][0x2ec] ;  /* 0x0000bb0064647a20 */ /* 0x000fe20000410000 */
[----:B------:R-:W-:Y:S01]  /*13ac0*/  LDSM.16.M88.4 R176, [R165] ;  /* 0x00000000a5b0783b */ /* 0x000fe20000000200 */
[----:B------:R-:W-:Y:S01]  /*13ad0*/  MUFU.TANH R244, R103 ;  /* 0x0000006700f47308 */ /* 0x000fe20000002400 */
[C---:B------:R-:W-:Y:S01]  /*13ae0*/  HMMA.16816.F32.BF16 R116, R216.reuse, R112, RZ ;  /* 0x00000070d874723c */ /* 0x040fe200000418ff */
[----:B------:R-:W-:Y:S01]  /*13af0*/  FMUL.FTZ R96, R96, c[0x0][0x2ec] ;  /* 0x0000bb0060607a20 */ /* 0x000fe20000410000 */
[----:B------:R-:W0:Y:S01]  /*13b00*/  LDGDEPBAR ;  /* 0x00000000000079af */ /* 0x000e220000000000 */
[----:B------:R-:W-:Y:S02]  /*13b10*/  FMUL.FTZ R249, R97, c[0x0][0x2ec] ;  /* 0x0000bb0061f97a20 */ /* 0x000fe40000410000 */
[----:B------:R-:W-:Y:S02]  /*13b20*/  FMUL.FTZ R97, R99, c[0x0][0x2ec] ;  /* 0x0000bb0063617a20 */ /* 0x000fe40000410000 */
[----:B------:R2:W-:Y:S01]  /*13b30*/  MUFU.TANH R248, R96 ;  /* 0x0000006000f87308 */ /* 0x0005e20000002400 */
[----:B------:R-:W-:Y:S01]  /*13b40*/  FMUL.FTZ R98, R98, c[0x0][0x2ec] ;  /* 0x0000bb0062627a20 */ /* 0x000fe20000410000 */
[C---:B------:R-:W-:Y:S06]  /*13b50*/  HMMA.16816.F32.BF16 R80, R216.reuse, R82, RZ ;  /* 0x00000052d850723c */ /* 0x040fec00000418ff */
[----:B------:R-:W-:Y:S02]  /*13b60*/  MUFU.TANH R100, R100 ;  /* 0x0000006400647308 */ /* 0x000fe40000002400 */
[C---:B------:R-:W-:Y:S06]  /*13b70*/  HMMA.16816.F32.BF16 R112, R216.reuse, R114, RZ ;  /* 0x00000072d870723c */ /* 0x040fec00000418ff */
[----:B------:R-:W-:Y:S02]  /*13b80*/  MUFU.TANH R249, R249 ;  /* 0x000000f900f97308 */ /* 0x000fe40000002400 */
[C---:B------:R-:W-:Y:S06]  /*13b90*/  HMMA.16816.F32.BF16 R88, R216.reuse, R90, RZ ;  /* 0x0000005ad858723c */ /* 0x040fec00000418ff */
[----:B------:R-:W-:Y:S02]  /*13ba0*/  MUFU.TANH R97, R97 ;  /* 0x0000006100617308 */ /* 0x000fe40000002400 */
[----:B------:R-:W-:Y:S06]  /*13bb0*/  HMMA.16816.F32.BF16 R64, R216, R66, RZ ;  /* 0x00000042d840723c */ /* 0x000fec00000418ff */
[----:B------:R-:W-:Y:S02]  /*13bc0*/  MUFU.TANH R98, R98 ;  /* 0x0000006200627308 */ /* 0x000fe40000002400 */
[C---:B------:R-:W-:Y:S07]  /*13bd0*/  HMMA.16816.F32.BF16 R92, R180.reuse, R136, R92 ;  /* 0x00000088b45c723c */ /* 0x040fee000004185c */
[----:B------:R-:W-:Y:S01]  /*13be0*/  IMAD.U32 R137, RZ, RZ, UR7 ;  /* 0x00000007ff897e24 */ /* 0x000fe2000f8e00ff */
[C---:B-1----:R-:W-:Y:S07]  /*13bf0*/  HMMA.16816.F32.BF16 R68, R180.reuse, R140, R68 ;  /* 0x0000008cb444723c */ /* 0x042fee0000041844 */
[----:B------:R-:W-:Y:S01]  /*13c00*/  IMAD.U32 R141, RZ, RZ, UR7 ;  /* 0x00000007ff8d7e24 */ /* 0x000fe2000f8e00ff */
[----:B------:R-:W-:Y:S04]  /*13c10*/  HMMA.16816.F32.BF16 R84, R180, R132, R84 ;  /* 0x00000084b454723c */ /* 0x000fe80000041854 */
[----:B------:R-:W-:-:S02]  /*13c20*/  LOP3.LUT R184, R141, 0x80, R186, 0xfe, !PT ;  /* 0x000000808db87812 */ /* 0x000fc400078efeba */
[----:B------:R-:W-:Y:S02]  /*13c30*/  LOP3.LUT R190, R141, 0x81, R186, 0xfe, !PT ;  /* 0x000000818dbe7812 */ /* 0x000fe400078efeba */
[C---:B------:R-:W-:Y:S01]  /*13c40*/  HMMA.16816.F32.BF16 R80, R180.reuse, R134, R80 ;  /* 0x00000086b450723c */ /* 0x040fe20000041850 */
[----:B------:R-:W1:Y:S01]  /*13c50*/  LDSM.16.M88.4 R132, [R157] ;  /* 0x000000009d84783b */ /* 0x000e620000000200 */
[----:B------:R-:W-:Y:S01]  /*13c60*/  FMUL.FTZ R92, R92, c[0x0][0x2ec] ;  /* 0x0000bb005c5c7a20 */ /* 0x000fe20000410000 */
[----:B------:R-:W-:Y:S01]  /*13c70*/  I2F R188, R190 ;  /* 0x000000be00bc7306 */ /* 0x000fe20000201400 */
[----:B------:R-:W-:Y:S02]  /*13c80*/  FMUL.FTZ R250, R93, c[0x0][0x2ec] ;  /* 0x0000bb005dfa7a20 */ /* 0x000fe40000410000 */
[----:B------:R-:W-:Y:S02]  /*13c90*/  FMUL.FTZ R93, R95, c[0x0][0x2ec] ;  /* 0x0000bb005f5d7a20 */ /* 0x000fe40000410000 */
[----:B------:R-:W-:Y:S01]  /*13ca0*/  HMMA.16816.F32.BF16 R116, R180, R172, R116 ;  /* 0x000000acb474723c */ /* 0x000fe20000041874 */
[----:B------:R-:W-:-:S02]  /*13cb0*/  FMUL.FTZ R252, R69, c[0x0][0x2ec] ;  /* 0x0000bb0045fc7a20 */ /* 0x000fc40000410000 */
[----:B------:R-:W-:Y:S01]  /*13cc0*/  MUFU.TANH R99, R92 ;  /* 0x0000005c00637308 */ /* 0x000fe20000002400 */
[----:B------:R-:W-:Y:S02]  /*13cd0*/  FMUL.FTZ R68, R68, c[0x0][0x2ec] ;  /* 0x0000bb0044447a20 */ /* 0x000fe40000410000 */
[----:B------:R-:W-:Y:S01]  /*13ce0*/  FMUL.FTZ R94, R94, c[0x0][0x2ec] ;  /* 0x0000bb005e5e7a20 */ /* 0x000fe20000410000 */
[----:B------:R-:W-:Y:S01]  /*13cf0*/  LOP3.LUT R173, R137, 0x71, R186, 0xfe, !PT ;  /* 0x0000007189ad7812 */ /* 0x000fe200078efeba */
[----:B------:R-:W-:Y:S01]  /*13d00*/  HMMA.16816.F32.BF16 R112, R180, R174, R112 ;  /* 0x000000aeb470723c */ /* 0x000fe20000041870 */
[----:B------:R-:W-:Y:S02]  /*13d10*/  FMUL.FTZ R85, R85, c[0x0][0x2ec] ;  /* 0x0000bb0055557a20 */ /* 0x000fe40000410000 */
[----:B------:R-:W-:Y:S01]  /*13d20*/  FMUL.FTZ R84, R84, c[0x0][0x2ec] ;  /* 0x0000bb0054547a20 */ /* 0x000fe20000410000 */
[----:B------:R-:W-:Y:S01]  /*13d30*/  MUFU.TANH R250, R250 ;  /* 0x000000fa00fa7308 */ /* 0x000fe20000002400 */
[----:B------:R-:W-:-:S02]  /*13d40*/  FMUL.FTZ R86, R86, c[0x0][0x2ec] ;  /* 0x0000bb0056567a20 */ /* 0x000fc40000410000 */
[--C-:B------:R-:W-:Y:S01]  /*13d50*/  LOP3.LUT R174, R137, 0xf9, R186.reuse, 0xfe, !PT ;  /* 0x000000f989ae7812 */ /* 0x100fe200078efeba */
[C---:B------:R-:W-:Y:S01]  /*13d60*/  HMMA.16816.F32.BF16 R88, R180.reuse, R138, R88 ;  /* 0x0000008ab458723c */ /* 0x040fe20000041858 */
[----:B------:R-:W3:Y:S01]  /*13d70*/  LDSM.16.M88.4 R136, [R156] ;  /* 0x000000009c88783b */ /* 0x000ee20000000200 */
[----:B------:R-:W-:Y:S01]  /*13d80*/  IMAD.U32 R175, RZ, RZ, UR7 ;  /* 0x00000007ffaf7e24 */ /* 0x000fe2000f8e00ff */
[CC--:B------:R-:W-:Y:S01]  /*13d90*/  ISETP.GE.AND P2, PT, R174.reuse, R3.reuse, PT ;  /* 0x00000003ae00720c */ /* 0x0c0fe20003f46270 */
[----:B------:R-:W-:Y:S01]  /*13da0*/  I2F R172, R174 ;  /* 0x000000ae00ac7306 */ /* 0x000fe20000201400 */
[----:B------:R-:W-:Y:S01]  /*13db0*/  ISETP.GE.AND P1, PT, R174, R2, PT ;  /* 0x00000002ae00720c */ /* 0x000fe20003f26270 */
[----:B------:R-:W-:Y:S01]  /*13dc0*/  FMUL.FTZ R80, R80, c[0x0][0x2ec] ;  /* 0x0000bb0050507a20 */ /* 0x000fe20000410000 */
[----:B------:R-:W-:Y:S01]  /*13dd0*/  LOP3.LUT R175, R175, 0x79, R186, 0xfe, !PT ;  /* 0x00000079afaf7812 */ /* 0x000fe200078efeba */
[----:B------:R-:W-:Y:S01]  /*13de0*/  HMMA.16816.F32.BF16 R64, R180, R142, R64 ;  /* 0x0000008eb440723c */ /* 0x000fe20000041840 */
[----:B------:R-:W1:Y:S01]  /*13df0*/  LDSM.16.M88.4 R140, [R154] ;  /* 0x000000009a8c783b */ /* 0x000e620000000200 */
[----:B------:R-:W-:Y:S01]  /*13e00*/  FMUL.FTZ R116, R116, c[0x0][0x2ec] ;  /* 0x0000bb0074747a20 */ /* 0x000fe20000410000 */
[----:B------:R-:W-:Y:S01]  /*13e10*/  ISETP.GE.AND P5, PT, R175, R3, PT ;  /* 0x00000003af00720c */ /* 0x000fe20003fa6270 */
[----:B------:R-:W-:Y:S01]  /*13e20*/  I2F R185, R175 ;  /* 0x000000af00b97306 */ /* 0x000fe20000201400 */
[----:B------:R-:W-:-:S02]  /*13e30*/  FMUL.FTZ R117, R117, c[0x0][0x2ec] ;  /* 0x0000bb0075757a20 */ /* 0x000fc40000410000 */
[----:B------:R-:W-:Y:S01]  /*13e40*/  FMUL.FTZ R81, R81, c[0x0][0x2ec] ;  /* 0x0000bb0051517a20 */ /* 0x000fe20000410000 */
[C---:B------:R-:W-:Y:S01]  /*13e50*/  HMMA.16816.F32.BF16 R108, R216.reuse, R104, RZ ;  /* 0x00000068d86c723c */ /* 0x040fe200000418ff */
[----:B------:R-:W-:Y:S02]  /*13e60*/  FMUL.FTZ R112, R112, c[0x0][0x2ec] ;  /* 0x0000bb0070707a20 */ /* 0x000fe40000410000 */
[----:B------:R-:W-:Y:S01]  /*13e70*/  FMUL.FTZ R119, R119, c[0x0][0x2ec] ;  /* 0x0000bb0077777a20 */ /* 0x000fe20000410000 */
[----:B------:R-:W-:Y:S01]  /*13e80*/  MUFU.TANH R116, R116 ;  /* 0x0000007400747308 */ /* 0x000fe20000002400 */
[----:B------:R-:W-:Y:S02]  /*13e90*/  FMUL.FTZ R83, R83, c[0x0][0x2ec] ;  /* 0x0000bb0053537a20 */ /* 0x000fe40000410000 */
[----:B------:R-:W-:Y:S01]  /*13ea0*/  FMUL.FTZ R82, R82, c[0x0][0x2ec] ;  /* 0x0000bb0052527a20 */ /* 0x000fe20000410000 */
[----:B------:R-:W-:Y:S01]  /*13eb0*/  HMMA.16816.F32.BF16 R104, R216, R106, RZ ;  /* 0x0000006ad868723c */ /* 0x000fe200000418ff */
[----:B------:R-:W-:-:S02]  /*13ec0*/  FMUL.FTZ R88, R88, c[0x0][0x2ec] ;  /* 0x0000bb0058587a20 */ /* 0x000fc40000410000 */
[----:B------:R-:W-:Y:S01]  /*13ed0*/  FMUL.FTZ R89, R89, c[0x0][0x2ec] ;  /* 0x0000bb0059597a20 */ /* 0x000fe20000410000 */
[----:B------:R-:W-:Y:S01]  /*13ee0*/  MUFU.TANH R117, R117 ;  /* 0x0000007500757308 */ /* 0x000fe20000002400 */
[----:B------:R-:W-:Y:S02]  /*13ef0*/  FMUL.FTZ R91, R91, c[0x0][0x2ec] ;  /* 0x0000bb005b5b7a20 */ /* 0x000fe40000410000 */
[----:B------:R-:W-:Y:S01]  /*13f00*/  FMUL.FTZ R90, R90, c[0x0][0x2ec] ;  /* 0x0000bb005a5a7a20 */ /* 0x000fe20000410000 */
[----:B------:R-:W-:Y:S01]  /*13f10*/  HMMA.16816.F32.BF16 R60, R216, R56, RZ ;  /* 0x00000038d83c723c */ /* 0x000fe200000418ff */
[----:B--2---:R-:W-:Y:S02]  /*13f20*/  FMUL.FTZ R96, R66, c[0x0][0x2ec] ;  /* 0x0000bb0042607a20 */ /* 0x004fe40000410000 */
[----:B------:R-:W-:Y:S01]  /*13f30*/  FMUL.FTZ R66, R67, c[0x0][0x2ec] ;  /* 0x0000bb0043427a20 */ /* 0x000fe20000410000 */
[----:B------:R-:W-:Y:S01]  /*13f40*/  MUFU.TANH R95, R88 ;  /* 0x00000058005f7308 */ /* 0x000fe20000002400 */
[----:B------:R-:W-:-:S02]  /*13f50*/  FMUL.FTZ R69, R64, c[0x0][0x2ec] ;  /* 0x0000bb0040457a20 */ /* 0x000fc40000410000 */
[----:B------:R-:W-:Y:S01]  /*13f60*/  FMUL.FTZ R64, R65, c[0x0][0x2ec] ;  /* 0x0000bb0041407a20 */ /* 0x000fe20000410000 */
[----:B------:R-:W-:Y:S01]  /*13f70*/  HMMA.16816.F32.BF16 R56, R216, R58, RZ ;  /* 0x0000003ad838723c */ /* 0x000fe200000418ff */
[----:B------:R-:W-:Y:S02]  /*13f80*/  FMUL.FTZ R87, R87, c[0x0][0x2ec] ;  /* 0x0000bb0057577a20 */ /* 0x000fe40000410000 */
[----:B------:R-:W-:Y:S01]  /*13f90*/  FMUL.FTZ R70, R70, c[0x0][0x2ec] ;  /* 0x0000bb0046467a20 */ /* 0x000fe20000410000 */
[----:B------:R-:W-:Y:S01]  /*13fa0*/  MUFU.TANH R69, R69 ;  /* 0x0000004500457308 */ /* 0x000fe20000002400 */
[----:B------:R-:W-:-:S03]  /*13fb0*/  FMUL.FTZ R118, R118, c[0x0][0x2ec] ;  /* 0x0000bb0076767a20 */ /* 0x000fc60000410000 */
[C---:B------:R-:W-:Y:S04]  /*13fc0*/  HMMA.16816.F32.BF16 R52, R216.reuse, R48, RZ ;  /* 0x00000030d834723c */ /* 0x040fe800000418ff */
[----:B------:R-:W-:Y:S04]  /*13fd0*/  MUFU.TANH R96, R96 ;  /* 0x0000006000607308 */ /* 0x000fe80000002400 */
[C---:B------:R-:W-:Y:S04]  /*13fe0*/  HMMA.16816.F32.BF16 R48, R216.reuse, R50, RZ ;  /* 0x00000032d830723c */ /* 0x040fe800000418ff */
[----:B------:R-:W-:Y:S04]  /*13ff0*/  MUFU.TANH R66, R66 ;  /* 0x0000004200427308 */ /* 0x000fe80000002400 */
[C---:B------:R-:W-:Y:S04]  /*14000*/  HMMA.16816.F32.BF16 R36, R216.reuse, R32, RZ ;  /* 0x00000020d824723c */ /* 0x040fe800000418ff */
[----:B------:R-:W-:Y:S04]  /*14010*/  MUFU.TANH R251, R89 ;  /* 0x0000005900fb7308 */ /* 0x000fe80000002400 */
[----:B------:R-:W-:Y:S04]  /*14020*/  HMMA.16816.F32.BF16 R32, R216, R34, RZ ;  /* 0x00000022d820723c */ /* 0x000fe800000418ff */
[----:B------:R-:W2:Y:S04]  /*14030*/  MUFU.TANH R64, R64 ;  /* 0x0000004000407308 */ /* 0x000ea80000002400 */
[C---:B------:R-:W-:Y:S04]  /*14040*/  HMMA.16816.F32.BF16 R108, R180.reuse, R144, R108 ;  /* 0x00000090b46c723c */ /* 0x040fe8000004186c */
[----:B------:R-:W-:Y:S04]  /*14050*/  MUFU.TANH R85, R85 ;  /* 0x0000005500557308 */ /* 0x000fe80000002400 */
[----:B------:R-:W-:Y:S01]  /*14060*/  HMMA.16816.F32.BF16 R104, R180, R146, R104 ;  /* 0x00000092b468723c */ /* 0x000fe20000041868 */
[----:B------:R-:W4:Y:S01]  /*14070*/  LDSM.16.M88.4 R144, [R155] ;  /* 0x000000009b90783b */ /* 0x000f220000000200 */
[----:B--2---:R-:W-:-:S02]  /*14080*/  FFMA.FTZ R64, R185, UR4, R64 ;  /* 0x00000004b9407c23 */ /* 0x004fc40008010040 */
[----:B------:R-:W-:Y:S04]  /*14090*/  MUFU.TANH R80, R80 ;  /* 0x0000005000507308 */ /* 0x000fe80000002400 */
[C---:B-1----:R-:W-:Y:S04]  /*140a0*/  HMMA.16816.F32.BF16 R60, R180.reuse, R132, R60 ;  /* 0x00000084b43c723c */ /* 0x042fe8000004183c */
[----:B------:R-:W-:Y:S04]  /*140b0*/  MUFU.TANH R84, R84 ;  /* 0x0000005400547308 */ /* 0x000fe80000002400 */
[----:B------:R-:W-:Y:S01]  /*140c0*/  HMMA.16816.F32.BF16 R56, R180, R134, R56 ;  /* 0x00000086b438723c */ /* 0x000fe20000041838 */
[----:B------:R-:W1:Y:S01]  /*140d0*/  LDSM.16.M88.4 R132, [R153] ;  /* 0x000000009984783b */ /* 0x000e620000000200 */
[----:B------:R-:W-:-:S02]  /*140e0*/  FMUL.FTZ R108, R108, c[0x0][0x2ec] ;  /* 0x0000bb006c6c7a20 */ /* 0x000fc40000410000 */
[----:B------:R-:W-:Y:S01]  /*140f0*/  FMUL.FTZ R111, R111, c[0x0][0x2ec] ;  /* 0x0000bb006f6f7a20 */ /* 0x000fe20000410000 */
[----:B------:R-:W-:Y:S03]  /*14100*/  MUFU.TANH R81, R81 ;  /* 0x0000005100517308 */ /* 0x000fe60000002400 */
[----:B---3--:R-:W-:Y:S01]  /*14110*/  HMMA.16816.F32.BF16 R52, R180, R136, R52 ;  /* 0x00000088b434723c */ /* 0x008fe20000041834 */
[----:B------:R-:W-:-:S04]  /*14120*/  FMUL.FTZ R104, R104, c[0x0][0x2ec] ;  /* 0x0000bb0068687a20 */ /* 0x000fc80000410000 */
[----:B------:R-:W-:Y:S03]  /*14130*/  MUFU.TANH R108, R108 ;  /* 0x0000006c006c7308 */ /* 0x000fe60000002400 */
[C---:B------:R-:W-:Y:S01]  /*14140*/  HMMA.16816.F32.BF16 R48, R180.reuse, R138, R48 ;  /* 0x0000008ab430723c */ /* 0x040fe20000041830 */
[----:B------:R-:W2:Y:S01]  /*14150*/  LDSM.16.M88.4 R136, [R152] ;  /* 0x000000009888783b */ /* 0x000ea20000000200 */
        /* <DEDUP_REMOVED lines=10> */
[----:B------:R-:W3:Y:S01]  /*14200*/  LDSM.16.M88.4 R140, [R150] ;  /* 0x00000000968c783b */ /* 0x000ee20000000200 */
[----:B------:R-:W-:Y:S02]  /*14210*/  FMUL.FTZ R58, R54, c[0x0][0x2ec] ;  /* 0x0000bb00363a7a20 */ /* 0x000fe40000410000 */
[----:B------:R-:W-:Y:S01]  /*14220*/  FMUL.FTZ R103, R55, c[0x0][0x2ec] ;  /* 0x0000bb0037677a20 */ /* 0x000fe20000410000 */
[----:B------:R-:W-:Y:S01]  /*14230*/  MUFU.TANH R62, R62 ;  /* 0x0000003e003e7308 */ /* 0x000fe20000002400 */
[----:B------:R-:W-:-:S02]  /*14240*/  FMUL.FTZ R56, R56, c[0x0][0x2ec] ;  /* 0x0000bb0038387a20 */ /* 0x000fc40000410000 */
[C---:B------:R-:W-:Y:S01]  /*14250*/  HMMA.16816.F32.BF16 R124, R216.reuse, R120, RZ ;  /* 0x00000078d87c723c */ /* 0x040fe200000418ff */
[----:B------:R-:W-:Y:S02]  /*14260*/  FMUL.FTZ R50, R50, c[0x0][0x2ec] ;  /* 0x0000bb0032327a20 */ /* 0x000fe40000410000 */
[----:B------:R-:W-:Y:S02]  /*14270*/  FMUL.FTZ R89, R51, c[0x0][0x2ec] ;  /* 0x0000bb0033597a20 */ /* 0x000fe40000410000 */
[----:B------:R-:W-:Y:S01]  /*14280*/  MUFU.TANH R54, R50 ;  /* 0x0000003200367308 */ /* 0x000fe20000002400 */
[----:B------:R-:W-:Y:S02]  /*14290*/  FMUL.FTZ R53, R53, c[0x0][0x2ec] ;  /* 0x0000bb0035357a20 */ /* 0x000fe40000410000 */
[----:B------:R-:W-:Y:S01]  /*142a0*/  HMMA.16816.F32.BF16 R120, R216, R122, RZ ;  /* 0x0000007ad878723c */ /* 0x000fe200000418ff */
[----:B------:R-:W-:Y:S02]  /*142b0*/  FMUL.FTZ R36, R36, c[0x0][0x2ec] ;  /* 0x0000bb0024247a20 */ /* 0x000fe40000410000 */
[----:B------:R-:W-:-:S02]  /*142c0*/  FMUL.FTZ R48, R48, c[0x0][0x2ec] ;  /* 0x0000bb0030307a20 */ /* 0x000fc40000410000 */
[----:B------:R-:W1:Y:S01]  /*142d0*/  MUFU.TANH R61, R61 ;  /* 0x0000003d003d7308 */ /* 0x000e620000002400 */
[----:B------:R-:W-:Y:S02]  /*142e0*/  FMUL.FTZ R38, R38, c[0x0][0x2ec] ;  /* 0x0000bb0026267a20 */ /* 0x000fe40000410000 */
[C---:B------:R-:W-:Y:S01]  /*142f0*/  HMMA.16816.F32.BF16 R44, R216.reuse, R40, RZ ;  /* 0x00000028d82c723c */ /* 0x040fe200000418ff */
[----:B------:R-:W-:Y:S02]  /*14300*/  FMUL.FTZ R63, R35, c[0x0][0x2ec] ;  /* 0x0000bb00233f7a20 */ /* 0x000fe40000410000 */
[----:B------:R-:W-:Y:S02]  /*14310*/  FMUL.FTZ R33, R33, c[0x0][0x2ec] ;  /* 0x0000bb0021217a20 */ /* 0x000fe40000410000 */
[----:B------:R-:W2:Y:S01]  /*14320*/  MUFU.TANH R88, R88 ;  /* 0x0000005800587308 */ /* 0x000ea20000002400 */
[----:B------:R-:W-:Y:S02]  /*14330*/  FMUL.FTZ R32, R32, c[0x0][0x2ec] ;  /* 0x0000bb0020207a20 */ /* 0x000fe40000410000 */
[----:B------:R-:W-:Y:S01]  /*14340*/  HMMA.16816.F32.BF16 R40, R216, R42, RZ ;  /* 0x0000002ad828723c */ /* 0x000fe200000418ff */
[----:B------:R-:W-:-:S02]  /*14350*/  FMUL.FTZ R65, R39, c[0x0][0x2ec] ;  /* 0x0000bb0027417a20 */ /* 0x000fc40000410000 */
[----:B------:R-:W-:Y:S02]  /*14360*/  FMUL.FTZ R52, R52, c[0x0][0x2ec] ;  /* 0x0000bb0034347a20 */ /* 0x000fe40000410000 */
[----:B------:R-:W-:Y:S01]  /*14370*/  MUFU.TANH R60, R60 ;  /* 0x0000003c003c7308 */ /* 0x000fe20000002400 */
[----:B------:R-:W-:Y:S02]  /*14380*/  FMUL.FTZ R49, R49, c[0x0][0x2ec] ;  /* 0x0000bb0031317a20 */ /* 0x000fe40000410000 */
[----:B------:R-:W-:Y:S01]  /*14390*/  HMMA.16816.F32.BF16 R28, R216, R24, RZ ;  /* 0x00000018d81c723c */ /* 0x000fe200000418ff */
[----:B-1----:R-:W-:Y:S02]  /*143a0*/  FFMA.FTZ R61, R188, UR4, R61 ;  /* 0x00000004bc3d7c23 */ /* 0x002fe4000801003d */
[----:B------:R-:W-:Y:S02]  /*143b0*/  FMUL.FTZ R34, R34, c[0x0][0x2ec] ;  /* 0x0000bb0022227a20 */ /* 0x000fe40000410000 */
[----:B------:R-:W-:Y:S01]  /*143c0*/  MUFU.TANH R57, R57 ;  /* 0x0000003900397308 */ /* 0x000fe20000002400 */
[----:B--2---:R-:W-:-:S02]  /*143d0*/  FFMA.FTZ R88, R191, UR4, R88 ;  /* 0x00000004bf587c23 */ /* 0x004fc40008010058 */
[C---:B------:R-:W-:Y:S05]  /*143e0*/  HMMA.16816.F32.BF16 R24, R216.reuse, R26, RZ ;  /* 0x0000001ad818723c */ /* 0x040fea00000418ff */
[----:B------:R-:W-:Y:S03]  /*143f0*/  MUFU.TANH R58, R58 ;  /* 0x0000003a003a7308 */ /* 0x000fe60000002400 */
[C---:B------:R-:W-:Y:S05]  /*14400*/  HMMA.16816.F32.BF16 R20, R216.reuse, R16, RZ ;  /* 0x00000010d814723c */ /* 0x040fea00000418ff */
[----:B------:R-:W1:Y:S03]  /*14410*/  MUFU.TANH R103, R103 ;  /* 0x0000006700677308 */ /* 0x000e660000002400 */
[C---:B------:R-:W-:Y:S05]  /*14420*/  HMMA.16816.F32.BF16 R76, R216.reuse, R72, RZ ;  /* 0x00000048d84c723c */ /* 0x040fea00000418ff */
[----:B------:R-:W2:Y:S03]  /*14430*/  MUFU.TANH R39, R32 ;  /* 0x0000002000277308 */ /* 0x000ea60000002400 */
[----:B------:R-:W-:Y:S05]  /*14440*/  HMMA.16816.F32.BF16 R16, R216, R18, RZ ;  /* 0x00000012d810723c */ /* 0x000fea00000418ff */
[----:B------:R-:W-:Y:S01]  /*14450*/  MUFU.TANH R55, R48 ;  /* 0x0000003000377308 */ /* 0x000fe20000002400 */
[----:B-1----:R-:W-:-:S02]  /*14460*/  FFMA.FTZ R103, R226, UR4, R103 ;  /* 0x00000004e2677c23 */ /* 0x002fc40008010067 */
[C---:B----4-:R-:W-:Y:S05]  /*14470*/  HMMA.16816.F32.BF16 R12, R216.reuse, R8, RZ ;  /* 0x00000008d80c723c */ /* 0x050fea00000418ff */
[----:B------:R-:W-:Y:S01]  /*14480*/  MUFU.TANH R56, R56 ;  /* 0x0000003800387308 */ /* 0x000fe20000002400 */
[----:B--2---:R-:W-:Y:S02]  /*14490*/  FFMA.FTZ R39, R240, UR4, R39 ;  /* 0x00000004f0277c23 */ /* 0x004fe40008010027 */
[C---:B------:R-:W-:Y:S05]  /*144a0*/  HMMA.16816.F32.BF16 R72, R216.reuse, R74, RZ ;  /* 0x0000004ad848723c */ /* 0x040fea00000418ff */
[----:B------:R-:W1:Y:S03]  /*144b0*/  MUFU.TANH R53, R53 ;  /* 0x0000003500357308 */ /* 0x000e660000002400 */
[C---:B------:R-:W-:Y:S05]  /*144c0*/  HMMA.16816.F32.BF16 R8, R216.reuse, R10, RZ ;  /* 0x0000000ad808723c */ /* 0x040fea00000418ff */
[----:B------:R-:W-:Y:S03]  /*144d0*/  MUFU.TANH R48, R38 ;  /* 0x0000002600307308 */ /* 0x000fe60000002400 */
[----:B-----5:R-:W-:Y:S05]  /*144e0*/  HMMA.16816.F32.BF16 R4, R216, R220, RZ ;  /* 0x000000dcd804723c */ /* 0x020fea00000418ff */
[----:B------:R-:W2:Y:S01]  /*144f0*/  MUFU.TANH R49, R49 ;  /* 0x0000003100317308 */ /* 0x000ea20000002400 */
[----:B-1----:R-:W-:-:S02]  /*14500*/  FFMA.FTZ R53, R226, UR4, R53 ;  /* 0x00000004e2357c23 */ /* 0x002fc40008010035 */
[----:B------:R-:W-:Y:S01]  /*14510*/  HMMA.16816.F32.BF16 R216, R216, R222, RZ ;  /* 0x000000ded8d8723c */ /* 0x000fe200000418ff */
[----:B------:R-:W-:-:S04]  /*14520*/  IMAD.U32 R221, RZ, RZ, UR7 ;  /* 0x00000007ffdd7e24 */ /* 0x000fc8000f8e00ff */
[----:B------:R-:W1:Y:S01]  /*14530*/  MUFU.TANH R89, R89 ;  /* 0x0000005900597308 */ /* 0x000e620000002400 */
[--C-:B------:R-:W-:Y:S01]  /*14540*/  LOP3.LUT R221, R221, 0x89, R186.reuse, 0xfe, !PT ;  /* 0x00000089dddd7812 */ /* 0x100fe200078efeba */
[----:B------:R-:W-:Y:S01]  /*14550*/  IMAD.U32 R223, RZ, RZ, UR7 ;  /* 0x00000007ffdf7e24 */ /* 0x000fe2000f8e00ff */
[C---:B------:R-:W-:Y:S04]  /*14560*/  HMMA.16816.F32.BF16 R124, R180.reuse, R176, R124 ;  /* 0x000000b0b47c723c */ /* 0x040fe8000004187c */
[----:B------:R-:W-:Y:S01]  /*14570*/  LOP3.LUT R223, R223, 0x90, R186, 0xfe, !PT ;  /* 0x00000090dfdf7812 */ /* 0x000fe200078efeba */
[----:B------:R-:W-:Y:S01]  /*14580*/  I2F R220, R221 ;  /* 0x000000dd00dc7306 */ /* 0x000fe20000201400 */
[C---:B--2---:R-:W-:Y:S02]  /*14590*/  FFMA.FTZ R49, R230.reuse, UR4, R49 ;  /* 0x00000004e6317c23 */ /* 0x044fe40008010031 */
[----:B------:R-:W-:Y:S01]  /*145a0*/  HMMA.16816.F32.BF16 R120, R180, R178, R120 ;  /* 0x000000b2b478723c */ /* 0x000fe20000041878 */
[----:B------:R-:W2:Y:S04]  /*145b0*/  LDSM.16.M88.4 R176, [R159] ;  /* 0x000000009fb0783b */ /* 0x000ea80000000200 */
[----:B------:R-:W4:Y:S01]  /*145c0*/  I2F R222, R223 ;  /* 0x000000df00de7306 */ /* 0x000f220000201400 */
[----:B-1----:R-:W-:-:S02]  /*145d0*/  FFMA.FTZ R89, R230, UR4, R89 ;  /* 0x00000004e6597c23 */ /* 0x002fc40008010059 */
[C---:B------:R-:W-:Y:S05]  /*145e0*/  HMMA.16816.F32.BF16 R44, R180.reuse, R144, R44 ;  /* 0x00000090b42c723c */ /* 0x040fea000004182c */
[----:B------:R-:W1:Y:S03]  /*145f0*/  MUFU.TANH R34, R34 ;  /* 0x0000002200227308 */ /* 0x000e660000002400 */
[----:B------:R-:W-:Y:S01]  /*14600*/  HMMA.16816.F32.BF16 R40, R180, R146, R40 ;  /* 0x00000092b428723c */ /* 0x000fe20000041828 */
[----:B------:R-:W5:Y:S01]  /*14610*/  LDSM.16.M88.4 R144, [R151] ;  /* 0x000000009790783b */ /* 0x000f620000000200 */
[----:B------:R-:W-:Y:S01]  /*14620*/  FMUL.FTZ R124, R124, c[0x0][0x2ec] ;  /* 0x0000bb007c7c7a20 */ /* 0x000fe20000410000 */
[----:B------:R-:W-:-:S04]  /*14630*/  DEPBAR.LE SB0, 0x0 ;  /* 0x000080000000791a */ /* 0x000fc80000000000 */
[----:B----4-:R-:W-:Y:S01]  /*14640*/  FFMA.FTZ R58, R222, UR4, R58 ;  /* 0x00000004de3a7c23 */ /* 0x010fe2000801003a */
[C---:B------:R-:W-:Y:S01]  /*14650*/  HMMA.16816.F32.BF16 R24, R180.reuse, R134, R24 ;  /* 0x00000086b418723c */ /* 0x040fe20000041818 */
[----:B------:R-:W-:Y:S01]  /*14660*/  I2F R135, R237 ;  /* 0x000000ed00877306 */ /* 0x000fe20000201400 */
[----:B------:R-:W-:Y:S02]  /*14670*/  FMUL.FTZ R120, R120, c[0x0][0x2ec] ;  /* 0x0000bb0078787a20 */ /* 0x000fe40000410000 */
[----:B------:R-:W-:Y:S02]  /*14680*/  FMUL.FTZ R126, R126, c[0x0][0x2ec] ;  /* 0x0000bb007e7e7a20 */ /* 0x000fe40000410000 */
[----:B-1----:R-:W-:Y:S02]  /*14690*/  FFMA.FTZ R34, R240, UR4, R34 ;  /* 0x00000004f0227c23 */ /* 0x002fe40008010022 */
[----:B------:R-:W-:Y:S01]  /*146a0*/  HMMA.16816.F32.BF16 R28, R180, R132, R28 ;  /* 0x00000084b41c723c */ /* 0x000fe2000004181c */
[----:B------:R-:W-:Y:S01]  /*146b0*/  FMUL.FTZ R47, R47, c[0x0][0x2ec] ;  /* 0x0000bb002f2f7a20 */ /* 0x000fe20000410000 */
[----:B------:R-:W-:Y:S01]  /*146c0*/  I2F R133, R236 ;  /* 0x000000ec00857306 */ /* 0x000fe20000201400 */
[----:B------:R-:W-:-:S02]  /*146d0*/  FMUL.FTZ R51, R44, c[0x0][0x2ec] ;  /* 0x0000bb002c337a20 */ /* 0x000fc40000410000 */
[----:B------:R-:W-:Y:S02]  /*146e0*/  FMUL.FTZ R46, R46, c[0x0][0x2ec] ;  /* 0x0000bb002e2e7a20 */ /* 0x000fe40000410000 */
[----:B------:R-:W-:Y:S01]  /*146f0*/  FMUL.FTZ R45, R45, c[0x0][0x2ec] ;  /* 0x0000bb002d2d7a20 */ /* 0x000fe20000410000 */
[C---:B------:R-:W-:Y:S01]  /*14700*/  HMMA.16816.F32.BF16 R20, R180.reuse, R136, R20 ;  /* 0x00000088b414723c */ /* 0x040fe20000041814 */
[----:B------:R-:W-:Y:S01]  /*14710*/  FMUL.FTZ R50, R42, c[0x0][0x2ec] ;  /* 0x0000bb002a327a20 */ /* 0x000fe20000410000 */
[----:B------:R1:W-:Y:S01]  /*14720*/  MUFU.TANH R67, R47 ;  /* 0x0000002f00437308 */ /* 0x0003e20000002400 */
[----:B------:R-:W-:Y:S02]  /*14730*/  FMUL.FTZ R42, R43, c[0x0][0x2ec] ;  /* 0x0000bb002b2a7a20 */ /* 0x000fe40000410000 */
[----:B------:R-:W-:Y:S02]  /*14740*/  FMUL.FTZ R44, R40, c[0x0][0x2ec] ;  /* 0x0000bb00282c7a20 */ /* 0x000fe40000410000 */
[----:B------:R-:W-:Y:S01]  /*14750*/  FMUL.FTZ R40, R41, c[0x0][0x2ec] ;  /* 0x0000bb0029287a20 */ /* 0x000fe20000410000 */
[C---:B------:R-:W-:Y:S01]  /*14760*/  HMMA.16816.F32.BF16 R16, R180.reuse, R138, R16 ;  /* 0x0000008ab410723c */ /* 0x040fe20000041810 */
[----:B------:R-:W-:Y:S01]  /*14770*/  FMUL.FTZ R41, R37, c[0x0][0x2ec] ;  /* 0x0000bb0025297a20 */ /* 0x000fe20000410000 */
[----:B------:R-:W-:Y:S01]  /*14780*/  MUFU.TANH R43, R36 ;  /* 0x00000024002b7308 */ /* 0x000fe20000002400 */
[----:B------:R-:W-:Y:S01]  /*14790*/  FMUL.FTZ R27, R27, c[0x0][0x2ec] ;  /* 0x0000bb001b1b7a20 */ /* 0x000fe20000410000 */
[C-C-:B------:R-:W-:Y:S01]  /*147a0*/  LOP3.LUT R137, R239.reuse, 0xb0, R186.reuse, 0xfe, !PT ;  /* 0x000000b0ef897812 */ /* 0x140fe200078efeba */
[----:B------:R-:W-:Y:S01]  /*147b0*/  FMUL.FTZ R122, R122, c[0x0][0x2ec] ;  /* 0x0000bb007a7a7a20 */ /* 0x000fe20000410000 */
[----:B------:R-:W-:Y:S01]  /*147c0*/  LOP3.LUT R239, R239, 0xb1, R186, 0xfe, !PT ;  /* 0x000000b1efef7812 */ /* 0x000fe200078efeba */
[----:B------:R-:W-:Y:S01]  /*147d0*/  IMAD.U32 R139, RZ, RZ, UR7 ;  /* 0x00000007ff8b7e24 */ /* 0x000fe2000f8e00ff */
[----:B---3--:R-:W-:Y:S01]  /*147e0*/  HMMA.16816.F32.BF16 R216, R180, R142, R216 ;  /* 0x0000008eb4d8723c */ /* 0x008fe200000418d8 */
[----:B------:R-:W-:Y:S01]  /*147f0*/  FMUL.FTZ R35, R28, c[0x0][0x2ec] ;  /* 0x0000bb001c237a20 */ /* 0x000fe20000410000 */
[----:B------:R-:W-:Y:S01]  /*14800*/  MUFU.TANH R37, R33 ;  /* 0x0000002100257308 */ /* 0x000fe20000002400 */
[----:B-1----:R-:W-:-:S02]  /*14810*/  FMUL.FTZ R47, R24, c[0x0][0x2ec] ;  /* 0x0000bb00182f7a20 */ /* 0x002fc40000410000 */
[----:B------:R-:W-:Y:S02]  /*14820*/  FMUL.FTZ R24, R25, c[0x0][0x2ec] ;  /* 0x0000bb0019187a20 */ /* 0x000fe40000410000 */
[----:B------:R-:W-:Y:S01]  /*14830*/  FMUL.FTZ R28, R29, c[0x0][0x2ec] ;  /* 0x0000bb001d1c7a20 */ /* 0x000fe20000410000 */
[C---:B--2---:R-:W-:Y:S01]  /*14840*/  HMMA.16816.F32.BF16 R76, R180.reuse, R176, R76 ;  /* 0x000000b0b44c723c */ /* 0x044fe2000004184c */
[----:B------:R-:W-:Y:S01]  /*14850*/  FMUL.FTZ R25, R22, c[0x0][0x2ec] ;  /* 0x0000bb0016197a20 */ /* 0x000fe20000410000 */
[----:B------:R-:W-:Y:S01]  /*14860*/  MUFU.TANH R45, R45 ;  /* 0x0000002d002d7308 */ /* 0x000fe20000002400 */
[----:B------:R-:W-:Y:S02]  /*14870*/  FMUL.FTZ R29, R26, c[0x0][0x2ec] ;  /* 0x0000bb001a1d7a20 */ /* 0x000fe40000410000 */
[----:B------:R-:W-:Y:S02]  /*14880*/  FMUL.FTZ R26, R20, c[0x0][0x2ec] ;  /* 0x0000bb00141a7a20 */ /* 0x000fe40000410000 */
[----:B------:R-:W-:Y:S01]  /*14890*/  FMUL.FTZ R20, R21, c[0x0][0x2ec] ;  /* 0x0000bb0015147a20 */ /* 0x000fe20000410000 */
[----:B-----5:R-:W-:Y:S01]  /*148a0*/  HMMA.16816.F32.BF16 R12, R180, R144, R12 ;  /* 0x00000090b40c723c */ /* 0x020fe2000004180c */
[----:B------:R-:W-:Y:S01]  /*148b0*/  FMUL.FTZ R22, R16, c[0x0][0x2ec] ;  /* 0x0000bb0010167a20 */ /* 0x000fe20000410000 */
[----:B------:R-:W-:Y:S01]  /*148c0*/  MUFU.TANH R50, R50 ;  /* 0x0000003200327308 */ /* 0x000fe20000002400 */
[----:B------:R-:W-:-:S02]  /*148d0*/  FMUL.FTZ R16, R17, c[0x0][0x2ec] ;  /* 0x0000bb0011107a20 */ /* 0x000fc40000410000 */
[----:B------:R-:W-:Y:S02]  /*148e0*/  IMAD.U32 R177, RZ, RZ, UR7 ;  /* 0x00000007ffb17e24 */ /* 0x000fe4000f8e00ff */
[----:B------:R-:W-:Y:S01]  /*148f0*/  FMUL.FTZ R143, R113, c[0x0][0x2ec] ;  /* 0x0000bb00718f7a20 */ /* 0x000fe20000410000 */
[C---:B------:R-:W-:Y:S01]  /*14900*/  HMMA.16816.F32.BF16 R72, R180.reuse, R178, R72 ;  /* 0x000000b2b448723c */ /* 0x040fe20000041848 */
[----:B------:R-:W-:Y:S01]  /*14910*/  FMUL.FTZ R17, R217, c[0x0][0x2ec] ;  /* 0x0000bb00d9117a20 */ /* 0x000fe20000410000 */
[----:B------:R-:W-:Y:S01]  /*14920*/  LOP3.LUT R177, R177, 0x78, R186, 0xfe, !PT ;  /* 0x00000078b1b17812 */ /* 0x000fe200078efeba */
[----:B------:R-:W-:Y:S01]  /*14930*/  FMUL.FTZ R21, R219, c[0x0][0x2ec] ;  /* 0x0000bb00db157a20 */ /* 0x000fe20000410000 */
[----:B------:R-:W1:Y:S01]  /*14940*/  I2F R179, R184 ;  /* 0x000000b800b37306 */ /* 0x000e620000201400 */
[----:B------:R-:W-:Y:S01]  /*14950*/  FMUL.FTZ R30, R30, c[0x0][0x2ec] ;  /* 0x0000bb001e1e7a20 */ /* 0x000fe20000410000 */
[----:B------:R-:W-:Y:S01]  /*14960*/  ISETP.GE.AND P4, PT, R177, R2, PT ;  /* 0x00000002b100720c */ /* 0x000fe20003f86270 */
[----:B------:R-:W-:Y:S01]  /*14970*/  FMUL.FTZ R113, R114, c[0x0][0x2ec] ;  /* 0x0000bb0072717a20 */ /* 0x000fe20000410000 */
[----:B------:R-:W-:Y:S01]  /*14980*/  HMMA.16816.F32.BF16 R8, R180, R146, R8 ;  /* 0x00000092b408723c */ /* 0x000fe20000041808 */
[----:B------:R-:W-:Y:S01]  /*14990*/  FMUL.FTZ R114, R115, c[0x0][0x2ec] ;  /* 0x0000bb0073727a20 */ /* 0x000fe20000410000 */
[----:B------:R-:W-:Y:S01]  /*149a0*/  ISETP.GE.AND P3, PT, R177, R3, PT ;  /* 0x00000003b100720c */ /* 0x000fe20003f66270 */
[----:B------:R-:W-:Y:S01]  /*149b0*/  FMUL.FTZ R115, R59, c[0x0][0x2ec] ;  /* 0x0000bb003b737a20 */ /* 0x000fe20000410000 */
[----:B------:R-:W2:Y:S01]  /*149c0*/  MUFU.TANH R17, R17 ;  /* 0x0000001100117308 */ /* 0x000ea20000002400 */
[----:B------:R-:W-:-:S02]  /*149d0*/  FMUL.FTZ R31, R31, c[0x0][0x2ec] ;  /* 0x0000bb001f1f7a20 */ /* 0x000fc40000410000 */
[----:B------:R-:W-:Y:S01]  /*149e0*/  LOP3.LUT R147, R139, 0xc0, R186, 0xfe, !PT ;  /* 0x000000c08b937812 */ /* 0x000fe200078efeba */
[----:B------:R-:W-:Y:S01]  /*149f0*/  HMMA.16816.F32.BF16 R4, R180, R140, R4 ;  /* 0x0000008cb404723c */ /* 0x000fe20000041804 */
[----:B------:R-:W-:Y:S02]  /*14a00*/  FFMA.FTZ R144, R188, UR4, R62 ;  /* 0x00000004bc907c23 */ /* 0x000fe4000801003e */
[----:B------:R-:W-:Y:S01]  /*14a10*/  IMAD.U32 R145, RZ, RZ, UR7 ;  /* 0x00000007ff917e24 */ /* 0x000fe2000f8e00ff */
[----:B------:R-:W3:Y:S01]  /*14a20*/  MUFU.TANH R21, R21 ;  /* 0x0000001500157308 */ /* 0x000ee20000002400 */
[----:B-1----:R-:W-:Y:S02]  /*14a30*/  FFMA.FTZ R92, R179, UR4, R92 ;  /* 0x00000004b35c7c23 */ /* 0x002fe4000801005c */
[----:B------:R-:W-:Y:S01]  /*14a40*/  FMUL.FTZ R182, R105, c[0x0][0x2ec] ;  /* 0x0000bb0069b67a20 */ /* 0x000fe20000410000 */
[----:B------:R-:W-:Y:S01]  /*14a50*/  LOP3.LUT R145, R145, 0xb9, R186, 0xfe, !PT ;  /* 0x000000b991917812 */ /* 0x000fe200078efeba */
[----:B------:R-:W-:-:S02]  /*14a60*/  FMUL.FTZ R105, R106, c[0x0][0x2ec] ;  /* 0x0000bb006a697a20 */ /* 0x000fc40000410000 */
[----:B------:R-:W-:Y:S01]  /*14a70*/  FMUL.FTZ R106, R107, c[0x0][0x2ec] ;  /* 0x0000bb006b6a7a20 */ /* 0x000fe20000410000 */
[----:B------:R-:W1:Y:S01]  /*14a80*/  I2F R176, R177 ;  /* 0x000000b100b07306 */ /* 0x000e620000201400 */
[----:B--2---:R-:W-:Y:S02]  /*14a90*/  FFMA.FTZ R17, R172, UR4, R17 ;  /* 0x00000004ac117c23 */ /* 0x004fe40008010011 */
[----:B------:R-:W-:Y:S02]  /*14aa0*/  FMUL.FTZ R107, R101, c[0x0][0x2ec] ;  /* 0x0000bb00656b7a20 */ /* 0x000fe40000410000 */
[----:B------:R-:W-:Y:S01]  /*14ab0*/  FMUL.FTZ R101, R102, c[0x0][0x2ec] ;  /* 0x0000bb0066657a20 */ /* 0x000fe20000410000 */
[----:B------:R-:W-:Y:S01]  /*14ac0*/  FSEL R33, R17, -INF , !P2 ;  /* 0xff80000011217808 */ /* 0x000fe20005000000 */
[----:B------:R-:W-:Y:S01]  /*14ad0*/  FMUL.FTZ R140, R121, c[0x0][0x2ec] ;  /* 0x0000bb00798c7a20 */ /* 0x000fe20000410000 */
[----:B------:R2:W-:Y:S01]  /*14ae0*/  MUFU.TANH R36, R30 ;  /* 0x0000001e00247308 */ /* 0x0005e20000002400 */
[----:B---3--:R-:W-:Y:S01]  /*14af0*/  FFMA.FTZ R21, R172, UR4, R21 ;  /* 0x00000004ac157c23 */ /* 0x008fe20008010015 */
[----:B------:R-:W-:Y:S01]  /*14b00*/  ISETP.GE.AND P2, PT, R184, R2, PT ;  /* 0x00000002b800720c */ /* 0x000fe20003f46270 */
[----:B------:R-:W-:-:S02]  /*14b10*/  FMUL.FTZ R138, R125, c[0x0][0x2ec] ;  /* 0x0000bb007d8a7a20 */ /* 0x000fc40000410000 */
[----:B------:R-:W-:Y:S01]  /*14b20*/  FMUL.FTZ R121, R123, c[0x0][0x2ec] ;  /* 0x0000bb007b797a20 */ /* 0x000fe20000410000 */
[----:B------:R-:W-:Y:S01]  /*14b30*/  FSEL R32, R21, -INF , !P1 ;  /* 0xff80000015207808 */ /* 0x000fe20004800000 */
[----:B------:R-:W-:Y:S01]  /*14b40*/  FMUL.FTZ R125, R127, c[0x0][0x2ec] ;  /* 0x0000bb007f7d7a20 */ /* 0x000fe20000410000 */
[----:B------:R-:W-:Y:S01]  /*14b50*/  MUFU.TANH R139, R124 ;  /* 0x0000007c008b7308 */ /* 0x000fe20000002400 */
[C---:B-1----:R-:W-:Y:S01]  /*14b60*/  FFMA.FTZ R17, R176.reuse, UR4, R69 ;  /* 0x00000004b0117c23 */ /* 0x042fe20008010045 */
[-C--:B------:R-:W-:Y:S01]  /*14b70*/  ISETP.GE.AND P1, PT, R175, R2.reuse, PT ;  /* 0x00000002af00720c */ /* 0x080fe20003f26270 */
[----:B------:R-:W-:Y:S01]  /*14b80*/  FFMA.FTZ R96, R176, UR4, R96 ;  /* 0x00000004b0607c23 */ /* 0x000fe20008010060 */
[----:B------:R-:W-:Y:S01]  /*14b90*/  FSEL R172, R92, -INF , !P2 ;  /* 0xff8000005cac7808 */ /* 0x000fe20005000000 */
[----:B------:R-:W-:Y:S01]  /*14ba0*/  FFMA.FTZ R176, R185, UR4, R66 ;  /* 0x00000004b9b07c23 */ /* 0x000fe20008010042 */
[----:B------:R-:W-:Y:S01]  /*14bb0*/  FSEL R17, R17, -INF , !P3 ;  /* 0xff80000011117808 */ /* 0x000fe20005800000 */
[----:B------:R-:W-:Y:S01]  /*14bc0*/  FFMA.FTZ R45, R234, UR4, R45 ;  /* 0x00000004ea2d7c23 */ /* 0x000fe2000801002d */
[----:B------:R-:W1:Y:S01]  /*14bd0*/  MUFU.TANH R115, R115 ;  /* 0x0000007300737308 */ /* 0x000e620000002400 */
[----:B--2---:R-:W-:Y:S01]  /*14be0*/  FMUL.FTZ R30, R23, c[0x0][0x2ec] ;  /* 0x0000bb00171e7a20 */ /* 0x004fe20000410000 */
[----:B------:R-:W-:Y:S01]  /*14bf0*/  FSEL R176, R176, -INF , !P1 ;  /* 0xff800000b0b07808 */ /* 0x000fe20004800000 */
[----:B------:R-:W-:Y:S01]  /*14c00*/  IMAD.U32 R23, RZ, RZ, UR7 ;  /* 0x00000007ff177e24 */ /* 0x000fe2000f8e00ff */
[-C--:B------:R-:W-:Y:S01]  /*14c10*/  ISETP.GE.AND P1, PT, R190, R2.reuse, PT ;  /* 0x00000002be00720c */ /* 0x080fe20003f26270 */
[----:B------:R-:W-:Y:S01]  /*14c20*/  FFMA.FTZ R50, R133, UR4, R50 ;  /* 0x0000000485327c23 */ /* 0x000fe20008010032 */
[----:B------:R-:W-:Y:S01]  /*14c30*/  FSEL R178, R96, -INF , !P4 ;  /* 0xff80000060b27808 */ /* 0x000fe20006000000 */
[----:B------:R-:W-:Y:S01]  /*14c40*/  FFMA.FTZ R67, R234, UR4, R67 ;  /* 0x00000004ea437c23 */ /* 0x000fe20008010043 */
[----:B------:R2:W3:Y:S01]  /*14c50*/  MUFU.TANH R124, R25 ;  /* 0x00000019007c7308 */ /* 0x0004e20000002400 */
[----:B------:R-:W-:Y:S01]  /*14c60*/  LOP3.LUT R174, R23, 0xd9, R186, 0xfe, !PT ;  /* 0x000000d917ae7812 */ /* 0x000fe200078efeba */
[----:B------:R-:W-:Y:S01]  /*14c70*/  FMUL.FTZ R180, R109, c[0x0][0x2ec] ;  /* 0x0000bb006db47a20 */ /* 0x000fe20000410000 */
[-C--:B------:R-:W-:Y:S01]  /*14c80*/  ISETP.GE.AND P4, PT, R190, R3.reuse, PT ;  /* 0x00000003be00720c */ /* 0x080fe20003f86270 */
[----:B------:R-:W-:Y:S01]  /*14c90*/  FMUL.FTZ R190, R19, c[0x0][0x2ec] ;  /* 0x0000bb0013be7a20 */ /* 0x000fe20000410000 */
[----:B------:R-:W-:Y:S01]  /*14ca0*/  FSEL R144, R144, -INF , !P1 ;  /* 0xff80000090907808 */ /* 0x000fe20004800000 */
[----:B------:R-:W-:Y:S01]  /*14cb0*/  FFMA.FTZ R19, R179, UR4, R60 ;  /* 0x00000004b3137c23 */ /* 0x000fe2000801003c */
[-C--:B------:R-:W-:Y:S01]  /*14cc0*/  ISETP.GE.AND P2, PT, R213, R2.reuse, PT ;  /* 0x00000002d500720c */ /* 0x080fe20003f46270 */
[----:B------:R-:W-:Y:S01]  /*14cd0*/  MUFU.TANH R181, R104 ;  /* 0x0000006800b57308 */ /* 0x000fe20000002400 */
[----:B-1----:R-:W-:Y:S01]  /*14ce0*/  FFMA.FTZ R115, R220, UR4, R115 ;  /* 0x00000004dc737c23 */ /* 0x002fe20008010073 */
[-C--:B------:R-:W-:Y:S01]  /*14cf0*/  ISETP.GE.AND P1, PT, R221, R2.reuse, PT ;  /* 0x00000002dd00720c */ /* 0x080fe20003f26270 */
[----:B------:R-:W-:Y:S01]  /*14d00*/  FMUL.FTZ R109, R110, c[0x0][0x2ec] ;  /* 0x0000bb006e6d7a20 */ /* 0x000fe20000410000 */
[-C--:B------:R-:W-:Y:S01]  /*14d10*/  ISETP.GE.AND P3, PT, R184, R3.reuse, PT ;  /* 0x00000003b800720c */ /* 0x080fe20003f66270 */
[----:B------:R-:W-:Y:S01]  /*14d20*/  IMAD.U32 R21, RZ, RZ, UR7 ;  /* 0x00000007ff157e24 */ /* 0x000fe2000f8e00ff */
[----:B------:R-:W-:Y:S01]  /*14d30*/  FSEL R142, R88, -INF , !P2 ;  /* 0xff800000588e7808 */ /* 0x000fe20005000000 */
[----:B------:R-:W-:Y:S01]  /*14d40*/  IMAD.U32 R69, RZ, RZ, UR7 ;  /* 0x00000007ff457e24 */ /* 0x000fe2000f8e00ff */
[C-C-:B--2---:R-:W-:Y:S01]  /*14d50*/  LOP3.LUT R25, R23.reuse, 0xd0, R186.reuse, 0xfe, !PT ;  /* 0x000000d017197812 */ /* 0x144fe200078efeba */
[----:B------:R1:W2:Y:S01]  /*14d60*/  MUFU.TANH R104, R29 ;  /* 0x0000001d00687308 */ /* 0x0002a20000002400 */
[----:B------:R-:W-:Y:S01]  /*14d70*/  LOP3.LUT R25, R23, 0xd1, R186, 0xfe, !PT ;  /* 0x000000d117197812 */ /* 0x000fe200078efeba */
[----:B---3--:R-:W-:Y:S01]  /*14d80*/  IMAD.MOV.U32 R177, RZ, RZ, R124 ;  /* 0x000000ffffb17224 */ /* 0x008fe200078e007c */
[----:B------:R-:W-:Y:S01]  /*14d90*/  FSEL R134, R115, -INF , !P1 ;  /* 0xff80000073867808 */ /* 0x000fe20004800000 */
[----:B------:R-:W-:Y:S01]  /*14da0*/  FFMA.FTZ R124, R228, UR4, R54 ;  /* 0x00000004e47c7c23 */ /* 0x000fe20008010036 */
[-C--:B------:R-:W-:Y:S01]  /*14db0*/  ISETP.GE.AND P2, PT, R223, R2.reuse, PT ;  /* 0x00000002df00720c */ /* 0x080fe20003f46270 */
[----:B------:R-:W-:Y:S01]  /*14dc0*/  FMUL.FTZ R7, R7, c[0x0][0x2ec] ;  /* 0x0000bb0007077a20 */ /* 0x000fe20000410000 */
[-C--:B------:R-:W-:Y:S01]  /*14dd0*/  ISETP.GE.AND P1, PT, R227, R2.reuse, PT ;  /* 0x00000002e300720c */ /* 0x080fe20003f26270 */
[----:B------:R3:W-:Y:S01]  /*14de0*/  I2F R169, R25 ;  /* 0x0000001900a97306 */ /* 0x0007e20000201400 */
[----:B------:R-:W-:Y:S01]  /*14df0*/  FSEL R19, R19, -INF , !P3 ;  /* 0xff80000013137808 */ /* 0x000fe20005800000 */
[----:B------:R-:W-:Y:S01]  /*14e00*/  FMUL.FTZ R76, R76, c[0x0][0x2ec] ;  /* 0x0000bb004c4c7a20 */ /* 0x000fe20000410000 */
[----:B------:R-:W-:Y:S01]  /*14e10*/  ISETP.GE.AND P3, PT, R213, R3, PT ;  /* 0x00000003d500720c */ /* 0x000fe20003f66270 */
[----:B------:R-:W-:Y:S01]  /*14e20*/  IMAD.U32 R213, RZ, RZ, UR7 ;  /* 0x00000007ffd57e24 */ /* 0x000fe2000f8e00ff */
[----:B------:R-:W-:Y:S01]  /*14e30*/  FSEL R132, R58, -INF , !P2 ;  /* 0xff8000003a847808 */ /* 0x000fe20005000000 */
[----:B------:R-:W-:Y:S01]  /*14e40*/  FMUL.FTZ R73, R73, c[0x0][0x2ec] ;  /* 0x0000bb0049497a20 */ /* 0x000fe20000410000 */
[----:B------:R-:W-:Y:S01]  /*14e50*/  FSEL R130, R103, -INF , !P1 ;  /* 0xff80000067827808 */ /* 0x000fe20004800000 */
[----:B-1----:R-:W-:Y:S01]  /*14e60*/  FMUL.FTZ R29, R12, c[0x0][0x2ec] ;  /* 0x0000bb000c1d7a20 */ /* 0x002fe20000410000 */
[----:B------:R-:W-:Y:S01]  /*14e70*/  MUFU.TANH R38, R31 ;  /* 0x0000001f00267308 */ /* 0x000fe20000002400 */
[-C--:B------:R-:W-:Y:S01]  /*14e80*/  ISETP.GE.AND P2, PT, R229, R2.reuse, PT ;  /* 0x00000002e500720c */ /* 0x080fe20003f46270 */
[----:B--2---:R-:W-:Y:S01]  /*14e90*/  IMAD.MOV.U32 R115, RZ, RZ, R104 ;  /* 0x000000ffff737224 */ /* 0x004fe200078e0068 */
[-C--:B------:R-:W-:Y:S01]  /*14ea0*/  ISETP.GE.AND P1, PT, R231, R2.reuse, PT ;  /* 0x00000002e700720c */ /* 0x080fe20003f26270 */
[----:B------:R-:W-:Y:S01]  /*14eb0*/  FMUL.FTZ R77, R77, c[0x0][0x2ec] ;  /* 0x0000bb004d4d7a20 */ /* 0x000fe20000410000 */
[----:B------:R-:W-:Y:S01]  /*14ec0*/  FSEL R124, R124, -INF , !P2 ;  /* 0xff8000007c7c7808 */ /* 0x000fe20005000000 */
[----:B------:R-:W-:Y:S01]  /*14ed0*/  FMUL.FTZ R72, R72, c[0x0][0x2ec] ;  /* 0x0000bb0048487a20 */ /* 0x000fe20000410000 */
[--C-:B---3--:R-:W-:Y:S01]  /*14ee0*/  LOP3.LUT R25, R23, 0xd8, R186.reuse, 0xfe, !PT ;  /* 0x000000d817197812 */ /* 0x108fe200078efeba */
[----:B------:R-:W-:Y:S01]  /*14ef0*/  FMUL.FTZ R23, R18, c[0x0][0x2ec] ;  /* 0x0000bb0012177a20 */ /* 0x000fe20000410000 */
[----:B------:R-:W-:Y:S01]  /*14f00*/  MUFU.TANH R59, R52 ;  /* 0x00000034003b7308 */ /* 0x000fe20000002400 */
[----:B------:R-:W-:Y:S01]  /*14f10*/  ISETP.GE.AND P2, PT, R233, R2, PT ;  /* 0x00000002e900720c */ /* 0x000fe20003f46270 */
[----:B------:R-:W-:Y:S01]  /*14f20*/  FMUL.FTZ R79, R79, c[0x0][0x2ec] ;  /* 0x0000bb004f4f7a20 */ /* 0x000fe20000410000 */
[--C-:B------:R-:W-:Y:S01]  /*14f30*/  LOP3.LUT R66, R21, 0xe1, R186.reuse, 0xfe, !PT ;  /* 0x000000e115427812 */ /* 0x100fe200078efeba */
[----:B------:R-:W-:Y:S01]  /*14f40*/  FMUL.FTZ R74, R74, c[0x0][0x2ec] ;  /* 0x0000bb004a4a7a20 */ /* 0x000fe20000410000 */
[--C-:B------:R-:W-:Y:S01]  /*14f50*/  LOP3.LUT R69, R69, 0xe0, R186.reuse, 0xfe, !PT ;  /* 0x000000e045457812 */ /* 0x100fe200078efeba */
[----:B------:R-:W-:Y:S01]  /*14f60*/  FMUL.FTZ R75, R75, c[0x0][0x2ec] ;  /* 0x0000bb004b4b7a20 */ /* 0x000fe20000410000 */
[----:B------:R-:W-:Y:S01]  /*14f70*/  FSEL R21, R64, -INF , !P5 ;  /* 0xff80000040157808 */ /* 0x000fe20006800000 */
[----:B------:R1:W2:Y:S01]  /*14f80*/  MUFU.TANH R31, R29 ;  /* 0x0000001d001f7308 */ /* 0x0002a20000002400 */
[----:B------:R-:W-:Y:S01]  /*14f90*/  LOP3.LUT R213, R213, 0xf8, R186, 0xfe, !PT ;  /* 0x000000f8d5d57812 */ /* 0x000fe200078efeba */
[----:B------:R-:W-:-:S06]  /*14fa0*/  FMUL.FTZ R78, R78, c[0x0][0x2ec] ;  /* 0x0000bb004e4e7a20 */ /* 0x000fcc0000410000 */
[----:B------:R-:W3:Y:S08]  /*14fb0*/  MUFU.TANH R52, R46 ;  /* 0x0000002e00347308 */ /* 0x000ef00000002400 */
[----:B------:R4:W-:Y:S01]  /*14fc0*/  MUFU.TANH R46, R27 ;  /* 0x0000001b002e7308 */ /* 0x0009e20000002400 */
[----:B-1----:R-:W-:Y:S02]  /*14fd0*/  IMAD.U32 R29, RZ, RZ, UR7 ;  /* 0x00000007ff1d7e24 */ /* 0x002fe4000f8e00ff */
[----:B--2---:R-:W-:-:S02]  /*14fe0*/  IMAD.MOV.U32 R103, RZ, RZ, R31 ;  /* 0x000000ffff677224 */ /* 0x004fc400078e001f */
[----:B------:R-:W-:Y:S02]  /*14ff0*/  FFMA.FTZ R31, R228, UR4, R55 ;  /* 0x00000004e41f7c23 */ /* 0x000fe40008010037 */
[----:B------:R-:W-:Y:S01]  /*15000*/  IMAD.U32 R55, RZ, RZ, UR7 ;  /* 0x00000007ff377e24 */ /* 0x000fe2000f8e00ff */
[----:B------:R1:W-:Y:S01]  /*15010*/  MUFU.TANH R102, R23 ;  /* 0x0000001700667308 */ /* 0x0003e20000002400 */
[----:B---3--:R-:W-:-:S03]  /*15020*/  FFMA.FTZ R52, R232, UR4, R52 ;  /* 0x00000004e8347c23 */ /* 0x008fc60008010034 */
[----:B------:R-:W-:Y:S01]  /*15030*/  LOP3.LUT R54, R55, 0x8, R186, 0xfe, !PT ;  /* 0x0000000837367812 */ /* 0x000fe200078efeba */
[----:B----4-:R-:W-:-:S03]  /*15040*/  IMAD.U32 R27, RZ, RZ, UR7 ;  /* 0x00000007ff1b7e24 */ /* 0x010fc6000f8e00ff */
[----:B------:R-:W2:Y:S02]  /*15050*/  MUFU.TANH R40, R40 ;  /* 0x0000002800287308 */ /* 0x000ea40000002400 */
[--C-:B------:R-:W-:Y:S01]  /*15060*/  LOP3.LUT R188, R27, 0xf0, R186.reuse, 0xfe, !PT ;  /* 0x000000f01bbc7812 */ /* 0x100fe200078efeba */
[----:B------:R-:W-:Y:S01]  /*15070*/  FFMA.FTZ R27, R220, UR4, R57 ;  /* 0x00000004dc1b7c23 */ /* 0x000fe20008010039 */
[----:B------:R-:W-:Y:S01]  /*15080*/  LOP3.LUT R220, R29, 0x1, R186, 0xfe, !PT ;  /* 0x000000011ddc7812 */ /* 0x000fe200078efeba */
[----:B-1----:R-:W-:-:S03]  /*15090*/  IMAD.U32 R23, RZ, RZ, UR7 ;  /* 0x00000007ff177e24 */ /* 0x002fc6000f8e00ff */
[----:B------:R1:W-:Y:S02]  /*150a0*/  I2F R219, R25 ;  /* 0x0000001900db7306 */ /* 0x0003e40000201400 */
[C-C-:B------:R-:W-:Y:S02]  /*150b0*/  LOP3.LUT R184, R23.reuse, 0xe8, R186.reuse, 0xfe, !PT ;  /* 0x000000e817b87812 */ /* 0x140fe400078efeba */
[----:B------:R-:W-:Y:S02]  /*150c0*/  LOP3.LUT R62, R23, 0xe9, R186, 0xfe, !PT ;  /* 0x000000e9173e7812 */ /* 0x000fe400078efeba */
[----:B------:R-:W-:Y:S02]  /*150d0*/  FSEL R23, R61, -INF , !P4 ;  /* 0xff8000003d177808 */ /* 0x000fe40006000000 */
[----:B------:R-:W3:Y:S01]  /*150e0*/  I2F R136, R137 ;  /* 0x0000008900887306 */ /* 0x000ee20000201400 */
[-C--:B------:R-:W-:Y:S01]  /*150f0*/  ISETP.GE.AND P4, PT, R221, R3.reuse, PT ;  /* 0x00000003dd00720c */ /* 0x080fe20003f86270 */
[----:B--2---:R-:W-:Y:S01]  /*15100*/  FFMA.FTZ R40, R135, UR4, R40 ;  /* 0x0000000487287c23 */ /* 0x004fe20008010028 */
[----:B------:R-:W-:-:S02]  /*15110*/  ISETP.GE.AND P5, PT, R62, R3, PT ;  /* 0x000000033e00720c */ /* 0x000fc40003fa6270 */
[----:B------:R-:W-:Y:S01]  /*15120*/  FSEL R27, R27, -INF , !P4 ;  /* 0xff8000001b1b7808 */ /* 0x000fe20006000000 */
[----:B-1----:R-:W-:Y:S02]  /*15130*/  FFMA.FTZ R25, R191, UR4, R56 ;  /* 0x00000004bf197c23 */ /* 0x002fe40008010038 */
[----:B------:R-:W1:Y:S01]  /*15140*/  MUFU.TANH R42, R42 ;  /* 0x0000002a002a7308 */ /* 0x000e620000002400 */
[-C--:B------:R-:W-:Y:S01]  /*15150*/  ISETP.GE.AND P4, PT, R227, R3.reuse, PT ;  /* 0x00000003e300720c */ /* 0x080fe20003f86270 */
[----:B------:R-:W-:Y:S01]  /*15160*/  IMAD.U32 R191, RZ, RZ, UR7 ;  /* 0x00000007ffbf7e24 */ /* 0x000fe2000f8e00ff */
[----:B------:R-:W-:Y:S02]  /*15170*/  FSEL R25, R25, -INF , !P3 ;  /* 0xff80000019197808 */ /* 0x000fe40005800000 */
[----:B------:R-:W-:Y:S01]  /*15180*/  FSEL R29, R53, -INF , !P4 ;  /* 0xff800000351d7808 */ /* 0x000fe20006000000 */
[----:B------:R-:W-:Y:S02]  /*15190*/  FMUL.FTZ R53, R14, c[0x0][0x2ec] ;  /* 0x0000bb000e357a20 */ /* 0x000fe40000410000 */
[----:B------:R-:W-:Y:S01]  /*151a0*/  I2F R238, R239 ;  /* 0x000000ef00ee7306 */ /* 0x000fe20000201400 */
[-C--:B------:R-:W-:Y:S01]  /*151b0*/  ISETP.GE.AND P3, PT, R223, R3.reuse, PT ;  /* 0x00000003df00720c */ /* 0x080fe20003f66270 */
[----:B------:R-:W-:Y:S01]  /*151c0*/  FMUL.FTZ R223, R13, c[0x0][0x2ec] ;  /* 0x0000bb000ddf7a20 */ /* 0x000fe20000410000 */
[-C--:B------:R-:W-:Y:S01]  /*151d0*/  ISETP.GE.AND P4, PT, R231, R3.reuse, PT ;  /* 0x00000003e700720c */ /* 0x080fe20003f86270 */
[----:B------:R-:W-:Y:S01]  /*151e0*/  FFMA.FTZ R13, R222, UR4, R59 ;  /* 0x00000004de0d7c23 */ /* 0x000fe2000801003b */
[----:B------:R-:W-:Y:S01]  /*151f0*/  LOP3.LUT R222, R55, 0x9, R186, 0xfe, !PT ;  /* 0x0000000937de7812 */ /* 0x000fe200078efeba */
[----:B---3--:R-:W-:Y:S01]  /*15200*/  FFMA.FTZ R96, R136, UR4, R48 ;  /* 0x0000000488607c23 */ /* 0x008fe20008010030 */
[----:B------:R-:W-:Y:S01]  /*15210*/  FSEL R55, R49, -INF , !P4 ;  /* 0xff80000031377808 */ /* 0x000fe20006000000 */
[----:B------:R-:W2:Y:S01]  /*15220*/  MUFU.TANH R51, R51 ;  /* 0x0000003300337308 */ /* 0x000ea20000002400 */
[-C--:B------:R-:W-:Y:S01]  /*15230*/  ISETP.GE.AND P4, PT, R235, R3.reuse, PT ;  /* 0x00000003eb00720c */ /* 0x080fe20003f86270 */
[----:B-1----:R-:W-:Y:S01]  /*15240*/  FFMA.FTZ R42, R135, UR4, R42 ;  /* 0x00000004872a7c23 */ /* 0x002fe2000801002a */
[----:B------:R-:W-:Y:S01]  /*15250*/  FSEL R13, R13, -INF , !P3 ;  /* 0xff8000000d0d7808 */ /* 0x000fe20005800000 */
[----:B------:R-:W-:Y:S01]  /*15260*/  FMUL.FTZ R49, R15, c[0x0][0x2ec] ;  /* 0x0000bb000f317a20 */ /* 0x000fe20000410000 */
[----:B------:R-:W-:Y:S01]  /*15270*/  FSEL R57, R45, -INF , !P4 ;  /* 0xff8000002d397808 */ /* 0x000fe20006000000 */
[----:B------:R-:W-:Y:S01]  /*15280*/  FMUL.FTZ R45, R8, c[0x0][0x2ec] ;  /* 0x0000bb00082d7a20 */ /* 0x000fe20000410000 */
[-C--:B------:R-:W-:Y:S01]  /*15290*/  ISETP.GE.AND P3, PT, R229, R3.reuse, PT ;  /* 0x00000003e500720c */ /* 0x080fe20003f66270 */
[----:B------:R-:W1:Y:S01]  /*152a0*/  MUFU.TANH R41, R41 ;  /* 0x0000002900297308 */ /* 0x000e620000002400 */
[----:B------:R-:W-:Y:S01]  /*152b0*/  ISETP.GE.AND P4, PT, R237, R3, PT ;  /* 0x00000003ed00720c */ /* 0x000fe20003f86270 */
[----:B------:R-:W-:Y:S01]  /*152c0*/  FFMA.FTZ R43, R136, UR4, R43 ;  /* 0x00000004882b7c23 */ /* 0x000fe2000801002b */
[----:B------:R-:W-:-:S02]  /*152d0*/  FSEL R31, R31, -INF , !P3 ;  /* 0xff8000001f1f7808 */ /* 0x000fc40005800000 */
[----:B------:R-:W-:Y:S01]  /*152e0*/  FSEL R175, R40, -INF , !P4 ;  /* 0xff80000028af7808 */ /* 0x000fe20006000000 */
[----:B------:R-:W-:Y:S01]  /*152f0*/  FMUL.FTZ R40, R9, c[0x0][0x2ec] ;  /* 0x0000bb0009287a20 */ /* 0x000fe20000410000 */
[-C--:B------:R-:W-:Y:S01]  /*15300*/  ISETP.GE.AND P3, PT, R233, R3.reuse, PT ;  /* 0x00000003e900720c */ /* 0x080fe20003f66270 */
[----:B------:R-:W3:Y:S01]  /*15310*/  MUFU.TANH R65, R65 ;  /* 0x0000004100417308 */ /* 0x000ee20000002400 */
[----:B--2---:R-:W-:Y:S01]  /*15320*/  FFMA.FTZ R15, R232, UR4, R51 ;  /* 0x00000004e80f7c23 */ /* 0x004fe20008010033 */
[-C--:B------:R-:W-:Y:S01]  /*15330*/  ISETP.GE.AND P4, PT, R239, R3.reuse, PT ;  /* 0x00000003ef00720c */ /* 0x080fe20003f86270 */
[----:B------:R-:W-:Y:S01]  /*15340*/  IMAD.U32 R51, RZ, RZ, UR7 ;  /* 0x00000007ff337e24 */ /* 0x000fe2000f8e00ff */
[----:B------:R-:W-:Y:S01]  /*15350*/  LOP3.LUT R191, R191, 0xf1, R186, 0xfe, !PT ;  /* 0x000000f1bfbf7812 */ /* 0x000fe200078efeba */
[----:B------:R-:W-:Y:S01]  /*15360*/  IMAD.U32 R9, RZ, RZ, UR7 ;  /* 0x00000007ff097e24 */ /* 0x000fe2000f8e00ff */
[----:B------:R-:W-:Y:S01]  /*15370*/  FSEL R15, R15, -INF , !P3 ;  /* 0xff8000000f0f7808 */ /* 0x000fe20005800000 */
[----:B------:R-:W-:Y:S01]  /*15380*/  IMAD.U32 R233, RZ, RZ, UR7 ;  /* 0x00000007ffe97e24 */ /* 0x000fe2000f8e00ff */
[----:B------:R-:W2:Y:S01]  /*15390*/  I2F R242, R145 ;  /* 0x0000009100f27306 */ /* 0x000ea20000201400 */
[----:B-1----:R-:W-:Y:S01]  /*153a0*/  FFMA.FTZ R41, R238, UR4, R41 ;  /* 0x00000004ee297c23 */ /* 0x002fe20008010029 */
[----:B------:R-:W-:-:S02]  /*153b0*/  ISETP.GE.AND P3, PT, R236, R3, PT ;  /* 0x00000003ec00720c */ /* 0x000fc40003f66270 */
[--C-:B------:R-:W-:Y:S02]  /*153c0*/  LOP3.LUT R226, R51, 0x10, R186.reuse, 0xfe, !PT ;  /* 0x0000001033e27812 */ /* 0x100fe400078efeba */
[----:B------:R-:W-:Y:S02]  /*153d0*/  FSEL R179, R41, -INF , !P4 ;  /* 0xff80000029b37808 */ /* 0x000fe40006000000 */
[----:B------:R-:W1:Y:S01]  /*153e0*/  MUFU.TANH R44, R44 ;  /* 0x0000002c002c7308 */ /* 0x000e620000002400 */
[----:B---3--:R-:W-:Y:S01]  /*153f0*/  FFMA.FTZ R92, R238, UR4, R65 ;  /* 0x00000004ee5c7c23 */ /* 0x008fe20008010041 */
[----:B------:R-:W-:Y:S02]  /*15400*/  ISETP.GE.AND P4, PT, R145, R3, PT ;  /* 0x000000039100720c */ /* 0x000fe40003f86270 */
[C-C-:B------:R-:W-:Y:S02]  /*15410*/  LOP3.LUT R230, R51.reuse, 0x11, R186.reuse, 0xfe, !PT ;  /* 0x0000001133e67812 */ /* 0x140fe400078efeba */
[----:B------:R-:W-:-:S02]  /*15420*/  LOP3.LUT R8, R51, 0x18, R186, 0xfe, !PT ;  /* 0x0000001833087812 */ /* 0x000fc400078efeba */
[----:B------:R3:W-:Y:S01]  /*15430*/  MUFU.TANH R123, R112 ;  /* 0x00000070007b7308 */ /* 0x0007e20000002400 */
[----:B--2---:R-:W-:Y:S01]  /*15440*/  FFMA.FTZ R37, R242, UR4, R37 ;  /* 0x00000004f2257c23 */ /* 0x004fe20008010025 */
[C-C-:B------:R-:W-:Y:S02]  /*15450*/  LOP3.LUT R136, R9.reuse, 0x20, R186.reuse, 0xfe, !PT ;  /* 0x0000002009887812 */ /* 0x140fe400078efeba */
[----:B------:R-:W-:Y:S02]  /*15460*/  LOP3.LUT R238, R9, 0x21, R186, 0xfe, !PT ;  /* 0x0000002109ee7812 */ /* 0x000fe400078efeba */
[----:B------:R-:W-:Y:S01]  /*15470*/  FSEL R185, R37, -INF , !P4 ;  /* 0xff80000025b97808 */ /* 0x000fe20006000000 */
[----:B------:R-:W-:Y:S01]  /*15480*/  IMAD.U32 R37, RZ, RZ, UR7 ;  /* 0x00000007ff257e24 */ /* 0x000fe2000f8e00ff */
[----:B------:R2:W-:Y:S01]  /*15490*/  MUFU.TANH R127, R120 ;  /* 0x00000078007f7308 */ /* 0x0005e20000002400 */
[----:B-1----:R-:W-:Y:S01]  /*154a0*/  FFMA.FTZ R44, R133, UR4, R44 ;  /* 0x00000004852c7c23 */ /* 0x002fe2000801002c */
[----:B------:R-:W-:Y:S01]  /*154b0*/  ISETP.GE.AND P4, PT, R243, R3, PT ;  /* 0x00000003f300720c */ /* 0x000fe20003f86270 */
[----:B------:R-:W-:Y:S01]  /*154c0*/  IMAD.MOV.U32 R133, RZ, RZ, R177 ;  /* 0x000000ffff857224 */ /* 0x000fe200078e00b1 */
[----:B------:R-:W-:-:S02]  /*154d0*/  LOP3.LUT R233, R233, 0x31, R186, 0xfe, !PT ;  /* 0x00000031e9e97812 */ /* 0x000fc400078efeba */
[----:B------:R-:W-:Y:S01]  /*154e0*/  FSEL R59, R44, -INF , !P3 ;  /* 0xff8000002c3b7808 */ /* 0x000fe20005800000 */
[----:B------:R-:W-:Y:S01]  /*154f0*/  IMAD.U32 R44, RZ, RZ, UR7 ;  /* 0x00000007ff2c7e24 */ /* 0x000fe2000f8e00ff */
[----:B------:R-:W-:Y:S01]  /*15500*/  MUFU.TANH R63, R63 ;  /* 0x0000003f003f7308 */ /* 0x000fe20000002400 */
[----:B---3--:R-:W-:Y:S01]  /*15510*/  FSEL R112, R52, -INF , !P2 ;  /* 0xff80000034707808 */ /* 0x008fe20005000000 */
[----:B------:R-:W-:Y:S01]  /*15520*/  IMAD.U32 R52, RZ, RZ, UR7 ;  /* 0x00000007ff347e24 */ /* 0x000fe2000f8e00ff */
[-C--:B------:R-:W-:Y:S02]  /*15530*/  ISETP.GE.AND P2, PT, R236, R2.reuse, PT ;  /* 0x00000002ec00720c */ /* 0x080fe40003f46270 */
[----:B------:R-:W-:Y:S01]  /*15540*/  LOP3.LUT R236, R51, 0x19, R186, 0xfe, !PT ;  /* 0x0000001933ec7812 */ /* 0x000fe200078efeba */
[----:B------:R-:W-:Y:S01]  /*15550*/  FMUL.FTZ R51, R10, c[0x0][0x2ec] ;  /* 0x0000bb000a337a20 */ /* 0x000fe20000410000 */
[----:B------:R-:W-:Y:S01]  /*15560*/  FSEL R104, R50, -INF , !P2 ;  /* 0xff80000032687808 */ /* 0x000fe20005000000 */
[----:B------:R-:W1:Y:S01]  /*15570*/  I2F R146, R147 ;  /* 0x0000009300927306 */ /* 0x000e620000201400 */
[----:B--2---:R-:W-:Y:S01]  /*15580*/  FSEL R120, R89, -INF , !P1 ;  /* 0xff80000059787808 */ /* 0x004fe20004800000 */
[----:B------:R-:W-:Y:S01]  /*15590*/  IMAD.MOV.U32 R89, RZ, RZ, R102 ;  /* 0x000000ffff597224 */ /* 0x000fe200078e0066 */
[-C--:B------:R-:W-:Y:S01]  /*155a0*/  ISETP.GE.AND P1, PT, R235, R2.reuse, PT ;  /* 0x00000002eb00720c */ /* 0x080fe20003f26270 */
[----:B------:R-:W-:Y:S01]  /*155b0*/  FMUL.FTZ R50, R11, c[0x0][0x2ec] ;  /* 0x0000bb000b327a20 */ /* 0x000fe20000410000 */
[-C--:B------:R-:W-:Y:S01]  /*155c0*/  ISETP.GE.AND P2, PT, R137, R2.reuse, PT ;  /* 0x000000028900720c */ /* 0x080fe20003f46270 */
[----:B------:R-:W-:Y:S01]  /*155d0*/  IMAD.U32 R235, RZ, RZ, UR7 ;  /* 0x00000007ffeb7e24 */ /* 0x000fe2000f8e00ff */
[----:B------:R-:W-:Y:S01]  /*155e0*/  FSEL R110, R67, -INF , !P1 ;  /* 0xff800000436e7808 */ /* 0x000fe20004800000 */
[----:B------:R-:W2:Y:S01]  /*155f0*/  MUFU.TANH R35, R35 ;  /* 0x0000002300237308 */ /* 0x000ea20000002400 */
[----:B------:R-:W-:Y:S01]  /*15600*/  ISETP.GE.AND P1, PT, R237, R2, PT ;  /* 0x00000002ed00720c */ /* 0x000fe20003f26270 */
[----:B------:R-:W-:Y:S01]  /*15610*/  FMUL.FTZ R237, R4, c[0x0][0x2ec] ;  /* 0x0000bb0004ed7a20 */ /* 0x000fe20000410000 */
[----:B------:R-:W-:-:S02]  /*15620*/  FSEL R96, R96, -INF , !P2 ;  /* 0xff80000060607808 */ /* 0x000fc40005000000 */
[----:B------:R-:W-:Y:S01]  /*15630*/  FSEL R102, R42, -INF , !P1 ;  /* 0xff8000002a667808 */ /* 0x000fe20004800000 */
[----:B------:R-:W-:Y:S01]  /*15640*/  FFMA.FTZ R42, R219, UR4, R89 ;  /* 0x00000004db2a7c23 */ /* 0x000fe20008010059 */
[-C--:B------:R-:W-:Y:S01]  /*15650*/  ISETP.GE.AND P2, PT, R241, R2.reuse, PT ;  /* 0x00000002f100720c */ /* 0x080fe20003f46270 */
[----:B------:R-:W3:Y:S01]  /*15660*/  I2F R141, R243 ;  /* 0x000000f3008d7306 */ /* 0x000ee20000201400 */
[-C--:B------:R-:W-:Y:S01]  /*15670*/  ISETP.GE.AND P1, PT, R239, R2.reuse, PT ;  /* 0x00000002ef00720c */ /* 0x080fe20003f26270 */
[----:B-1----:R-:W-:Y:S01]  /*15680*/  FFMA.FTZ R36, R146, UR4, R36 ;  /* 0x0000000492247c23 */ /* 0x002fe20008010024 */
[--C-:B------:R-:W-:Y:S01]  /*15690*/  LOP3.LUT R52, R52, 0xd0, R186.reuse, 0xfe, !PT ;  /* 0x000000d034347812 */ /* 0x100fe200078efeba */
[----:B------:R-:W-:Y:S01]  /*156a0*/  FMUL.FTZ R239, R5, c[0x0][0x2ec] ;  /* 0x0000bb0005ef7a20 */ /* 0x000fe20000410000 */
[----:B------:R-:W-:Y:S01]  /*156b0*/  FSEL R88, R34, -INF , !P2 ;  /* 0xff80000022587808 */ /* 0x000fe20005000000 */
[----:B------:R-:W-:Y:S01]  /*156c0*/  FFMA.FTZ R34, R242, UR4, R63 ;  /* 0x00000004f2227c23 */ /* 0x000fe2000801003f */
[----:B------:R-:W-:Y:S01]  /*156d0*/  FSEL R92, R92, -INF , !P1 ;  /* 0xff8000005c5c7808 */ /* 0x000fe20004800000 */
[----:B------:R-:W1:Y:S01]  /*156e0*/  MUFU.TANH R28, R28 ;  /* 0x0000001c001c7308 */ /* 0x000e620000002400 */
[----:B------:R-:W-:Y:S01]  /*156f0*/  ISETP.GE.AND P1, PT, R145, R2, PT ;  /* 0x000000029100720c */ /* 0x000fe20003f26270 */
[----:B--2---:R-:W-:Y:S01]  /*15700*/  FFMA.FTZ R11, R146, UR4, R35 ;  /* 0x00000004920b7c23 */ /* 0x004fe20008010023 */
[C-C-:B------:R-:W-:Y:S01]  /*15710*/  LOP3.LUT R10, R9.reuse, 0x28, R186.reuse, 0xfe, !PT ;  /* 0x00000028090a7812 */ /* 0x140fe200078efeba */
[----:B------:R-:W-:Y:S01]  /*15720*/  IMAD.U32 R5, RZ, RZ, UR7 ;  /* 0x00000007ff057e24 */ /* 0x000fe2000f8e00ff */
[----:B------:R-:W-:-:S02]  /*15730*/  LOP3.LUT R242, R9, 0x29, R186, 0xfe, !PT ;  /* 0x0000002909f27812 */ /* 0x000fc400078efeba */
[----:B------:R-:W-:Y:S01]  /*15740*/  LOP3.LUT R146, R9, 0x30, R186, 0xfe, !PT ;  /* 0x0000003009927812 */ /* 0x000fe200078efeba */
[----:B------:R-:W2:Y:S01]  /*15750*/  I2F R183, R245 ;  /* 0x000000f500b77306 */ /* 0x000ea20000201400 */
[-C--:B------:R-:W-:Y:S01]  /*15760*/  ISETP.GE.AND P3, PT, R137, R3.reuse, PT ;  /* 0x000000038900720c */ /* 0x080fe20003f66270 */
[----:B---3--:R-:W-:Y:S01]  /*15770*/  FFMA.FTZ R35, R141, UR4, R38 ;  /* 0x000000048d237c23 */ /* 0x008fe20008010026 */
[----:B------:R-:W-:Y:S01]  /*15780*/  FSEL R34, R34, -INF , !P1 ;  /* 0xff80000022227808 */ /* 0x000fe20004800000 */
[----:B------:R-:W-:Y:S01]  /*15790*/  FFMA.FTZ R38, R246, UR4, R115 ;  /* 0x00000004f6267c23 */ /* 0x000fe20008010073 */
[----:B------:R-:W-:Y:S02]  /*157a0*/  ISETP.GE.AND P1, PT, R243, R2, PT ;  /* 0x00000002f300720c */ /* 0x000fe40003f26270 */
[----:B------:R-:W-:Y:S01]  /*157b0*/  FSEL R177, R43, -INF , !P3 ;  /* 0xff8000002bb17808 */ /* 0x000fe20005800000 */
[----:B------:R-:W3:Y:S01]  /*157c0*/  MUFU.TANH R24, R24 ;  /* 0x0000001800187308 */ /* 0x000ee20000002400 */
[----:B-1----:R-:W-:Y:S01]  /*157d0*/  FFMA.FTZ R9, R141, UR4, R28 ;  /* 0x000000048d097c23 */ /* 0x002fe2000801001c */
[----:B------:R-:W-:Y:S01]  /*157e0*/  ISETP.GE.AND P3, PT, R241, R3, PT ;  /* 0x00000003f100720c */ /* 0x000fe20003f66270 */
[----:B------:R-:W-:Y:S01]  /*157f0*/  FMUL.FTZ R43, R6, c[0x0][0x2ec] ;  /* 0x0000bb00062b7a20 */ /* 0x000fe20000410000 */
[----:B------:R-:W-:Y:S01]  /*15800*/  FSEL R35, R35, -INF , !P1 ;  /* 0xff80000023237808 */ /* 0x000fe20004800000 */
[----:B------:R-:W-:Y:S01]  /*15810*/  IMAD.U32 R241, RZ, RZ, UR7 ;  /* 0x00000007fff17e24 */ /* 0x000fe2000f8e00ff */
[----:B------:R-:W-:-:S02]  /*15820*/  FSEL R9, R9, -INF , !P4 ;  /* 0xff80000009097808 */ /* 0x000fc40006000000 */
[----:B------:R-:W1:Y:S01]  /*15830*/  MUFU.TANH R47, R47 ;  /* 0x0000002f002f7308 */ /* 0x000e620000002400 */
[-C--:B------:R-:W-:Y:S01]  /*15840*/  ISETP.GE.AND P4, PT, R245, R3.reuse, PT ;  /* 0x00000003f500720c */ /* 0x080fe20003f86270 */
[----:B--2---:R-:W-:Y:S01]  /*15850*/  FFMA.FTZ R46, R183, UR4, R46 ;  /* 0x00000004b72e7c23 */ /* 0x004fe2000801002e */
[----:B------:R-:W-:Y:S02]  /*15860*/  LOP3.LUT R44, R44, 0xd1, R186, 0xfe, !PT ;  /* 0x000000d12c2c7812 */ /* 0x000fe400078efeba */
[----:B------:R-:W-:Y:S01]  /*15870*/  ISETP.GE.AND P1, PT, R245, R2, PT ;  /* 0x00000002f500720c */ /* 0x000fe20003f26270 */
[----:B------:R-:W-:Y:S01]  /*15880*/  IMAD.U32 R245, RZ, RZ, UR7 ;  /* 0x00000007fff57e24 */ /* 0x000fe2000f8e00ff */
[----:B------:R-:W-:Y:S01]  /*15890*/  FSEL R145, R39, -INF , !P3 ;  /* 0xff80000027917808 */ /* 0x000fe20005800000 */
[----:B------:R-:W2:Y:S01]  /*158a0*/  MUFU.TANH R20, R20 ;  /* 0x0000001400147308 */ /* 0x000ea20000002400 */
[----:B---3--:R-:W-:Y:S01]  /*158b0*/  FFMA.FTZ R24, R183, UR4, R24 ;  /* 0x00000004b7187c23 */ /* 0x008fe20008010018 */
[----:B------:R-:W-:Y:S01]  /*158c0*/  ISETP.GE.AND P3, PT, R147, R3, PT ;  /* 0x000000039300720c */ /* 0x000fe20003f66270 */
[----:B------:R-:W-:Y:S01]  /*158d0*/  IMAD.U32 R39, RZ, RZ, UR7 ;  /* 0x00000007ff277e24 */ /* 0x000fe2000f8e00ff */
[----:B------:R-:W-:-:S02]  /*158e0*/  LOP3.LUT R4, R37, 0x38, R186, 0xfe, !PT ;  /* 0x0000003825047812 */ /* 0x000fc400078efeba */
[----:B------:R-:W-:Y:S02]  /*158f0*/  FSEL R137, R24, -INF , !P4 ;  /* 0xff80000018897808 */ /* 0x000fe40006000000 */
[----:B------:R-:W3:Y:S01]  /*15900*/  MUFU.TANH R30, R30 ;  /* 0x0000001e001e7308 */ /* 0x000ee20000002400 */
[----:B-1----:R-:W-:Y:S01]  /*15910*/  FFMA.FTZ R47, R246, UR4, R47 ;  /* 0x00000004f62f7c23 */ /* 0x002fe2000801002f */
[----:B------:R-:W-:Y:S02]  /*15920*/  LOP3.LUT R246, R37, 0x39, R186, 0xfe, !PT ;  /* 0x0000003925f67812 */ /* 0x000fe400078efeba */
[----:B------:R-:W-:Y:S02]  /*15930*/  ISETP.GE.AND P4, PT, R44, R3, PT ;  /* 0x000000032c00720c */ /* 0x000fe40003f86270 */
[----:B------:R-:W-:Y:S02]  /*15940*/  FSEL R37, R46, -INF , !P1 ;  /* 0xff8000002e257808 */ /* 0x000fe40004800000 */
[----:B------:R-:W-:Y:S01]  /*15950*/  MUFU.TANH R26, R26 ;  /* 0x0000001a001a7308 */ /* 0x000fe20000002400 */
[----:B--2---:R-:W-:Y:S01]  /*15960*/  FFMA.FTZ R41, R169, UR4, R20 ;  /* 0x00000004a9297c23 */ /* 0x004fe20008010014 */
[----:B------:R-:W-:-:S02]  /*15970*/  ISETP.GE.AND P1, PT, R44, R2, PT ;  /* 0x000000022c00720c */ /* 0x000fc40003f26270 */
[----:B------:R-:W-:Y:S02]  /*15980*/  FSEL R11, R11, -INF , !P3 ;  /* 0xff8000000b0b7808 */ /* 0x000fe40005800000 */
[----:B------:R-:W-:Y:S02]  /*15990*/  ISETP.GE.AND P3, PT, R247, R3, PT ;  /* 0x00000003f700720c */ /* 0x000fe40003f66270 */
[----:B------:R-:W1:Y:S01]  /*159a0*/  I2F R52, R52 ;  /* 0x0000003400347306 */ /* 0x000e620000201400 */
[----:B---3--:R-:W-:Y:S01]  /*159b0*/  FFMA.FTZ R30, R169, UR4, R30 ;  /* 0x00000004a91e7c23 */ /* 0x008fe2000801001e */
[----:B------:R-:W-:Y:S01]  /*159c0*/  FSEL R169, R41, -INF , !P4 ;  /* 0xff80000029a97808 */ /* 0x000fe20006000000 */
[----:B------:R-:W-:Y:S01]  /*159d0*/  IMAD.U32 R41, RZ, RZ, UR7 ;  /* 0x00000007ff297e24 */ /* 0x000fe2000f8e00ff */
[----:B------:R-:W-:Y:S02]  /*159e0*/  LOP3.LUT R20, R39, 0x41, R186, 0xfe, !PT ;  /* 0x0000004127147812 */ /* 0x000fe400078efeba */
[----:B------:R-:W-:-:S02]  /*159f0*/  ISETP.GE.AND P2, PT, R147, R2, PT ;  /* 0x000000029300720c */ /* 0x000fc40003f46270 */
[----:B------:R-:W-:Y:S01]  /*15a00*/  I2F R217, R174 ;  /* 0x000000ae00d97306 */ /* 0x000fe20000201400 */
[----:B------:R-:W-:Y:S02]  /*15a10*/  LOP3.LUT R235, R235, 0xd0, R186, 0xfe, !PT ;  /* 0x000000d0ebeb7812 */ /* 0x000fe400078efeba */
[----:B------:R-:W-:Y:S02]  /*15a20*/  FSEL R39, R30, -INF , !P1 ;  /* 0xff8000001e277808 */ /* 0x000fe40004800000 */
[----:B------:R-:W-:Y:S02]  /*15a30*/  ISETP.GE.AND P1, PT, R174, R2, PT ;  /* 0x00000002ae00720c */ /* 0x000fe40003f26270 */
[----:B------:R-:W-:Y:S01]  /*15a40*/  FSEL R115, R47, -INF , !P3 ;  /* 0xff8000002f737808 */ /* 0x000fe20005800000 */
[----:B------:R-:W2:Y:S01]  /*15a50*/  MUFU.TANH R190, R190 ;  /* 0x000000be00be7308 */ /* 0x000ea20000002400 */
[----:B-1----:R-:W-:Y:S01]  /*15a60*/  FFMA.FTZ R135, R52, UR4, R26 ;  /* 0x0000000434877c23 */ /* 0x002fe2000801001a */
[----:B------:R-:W-:Y:S01]  /*15a70*/  ISETP.GE.AND P4, PT, R174, R3, PT ;  /* 0x00000003ae00720c */ /* 0x000fe20003f86270 */
[----:B------:R-:W-:Y:S01]  /*15a80*/  IMAD.U32 R47, RZ, RZ, UR7 ;  /* 0x00000007ff2f7e24 */ /* 0x000fe2000f8e00ff */
[----:B------:R-:W-:-:S02]  /*15a90*/  FSEL R36, R36, -INF , !P2 ;  /* 0xff80000024247808 */ /* 0x000fc40005000000 */
[----:B------:R-:W-:Y:S02]  /*15aa0*/  ISETP.GE.AND P3, PT, R235, R3, PT ;  /* 0x00000003eb00720c */ /* 0x000fe40003f66270 */
[----:B------:R-:W1:Y:S01]  /*15ab0*/  MUFU.TANH R22, R22 ;  /* 0x0000001600167308 */ /* 0x000e620000002400 */
[C-C-:B------:R-:W-:Y:S02]  /*15ac0*/  LOP3.LUT R6, R41.reuse, 0x48, R186.reuse, 0xfe, !PT ;  /* 0x0000004829067812 */ /* 0x140fe400078efeba */
[----:B------:R-:W-:Y:S02]  /*15ad0*/  LOP3.LUT R30, R41, 0x49, R186, 0xfe, !PT ;  /* 0x00000049291e7812 */ /* 0x000fe400078efeba */
[----:B------:R-:W-:Y:S01]  /*15ae0*/  ISETP.GE.AND P2, PT, R247, R2, PT ;  /* 0x00000002f700720c */ /* 0x000fe20003f46270 */
[----:B------:R-:W-:Y:S01]  /*15af0*/  IMAD.U32 R247, RZ, RZ, UR7 ;  /* 0x00000007fff77e24 */ /* 0x000fe2000f8e00ff */
[----:B------:R-:W-:Y:S01]  /*15b00*/  FSEL R135, R135, -INF , !P3 ;  /* 0xff80000087877808 */ /* 0x000fe20005800000 */
[----:B------:R-:W3:Y:S01]  /*15b10*/  MUFU.TANH R16, R16 ;  /* 0x0000001000107308 */ /* 0x000ee20000002400 */
[----:B--2---:R-:W-:Y:S01]  /*15b20*/  FFMA.FTZ R190, R217, UR4, R190 ;  /* 0x00000004d9be7c23 */ /* 0x004fe200080100be */
[----:B------:R-:W-:-:S02]  /*15b30*/  FSEL R38, R38, -INF , !P2 ;  /* 0xff80000026267808 */ /* 0x000fc40005000000 */
[-C--:B------:R-:W-:Y:S02]  /*15b40*/  ISETP.GE.AND P2, PT, R235, R2.reuse, PT ;  /* 0x00000002eb00720c */ /* 0x080fe40003f46270 */
[----:B------:R-:W-:Y:S02]  /*15b50*/  FSEL R41, R190, -INF , !P1 ;  /* 0xff800000be297808 */ /* 0x000fe40004800000 */
[----:B------:R-:W-:Y:S01]  /*15b60*/  I2F R64, R66 ;  /* 0x0000004200407306 */ /* 0x000fe20000201400 */
[----:B-1----:R-:W-:Y:S01]  /*15b70*/  FFMA.FTZ R22, R219, UR4, R22 ;  /* 0x00000004db167c23 */ /* 0x002fe20008010016 */
[----:B------:R-:W-:Y:S02]  /*15b80*/  ISETP.GE.AND P1, PT, R66, R2, PT ;  /* 0x000000024200720c */ /* 0x000fe40003f26270 */
[--C-:B------:R-:W-:Y:S02]  /*15b90*/  LOP3.LUT R26, R5, 0x40, R186.reuse, 0xfe, !PT ;  /* 0x00000040051a7812 */ /* 0x100fe400078efeba */
[----:B------:R-:W-:-:S02]  /*15ba0*/  LOP3.LUT R241, R241, 0x18, R186, 0xfe, !PT ;  /* 0x00000018f1f17812 */ /* 0x000fc400078efeba */
[----:B------:R-:W1:Y:S01]  /*15bb0*/  MUFU.TANH R49, R49 ;  /* 0x0000003100317308 */ /* 0x000e620000002400 */
[----:B---3--:R-:W-:Y:S01]  /*15bc0*/  FFMA.FTZ R16, R217, UR4, R16 ;  /* 0x00000004d9107c23 */ /* 0x008fe20008010010 */
[--C-:B------:R-:W-:Y:S02]  /*15bd0*/  LOP3.LUT R245, R245, 0x19, R186.reuse, 0xfe, !PT ;  /* 0x00000019f5f57812 */ /* 0x100fe400078efeba */
[----:B------:R-:W-:Y:S02]  /*15be0*/  LOP3.LUT R247, R247, 0x20, R186, 0xfe, !PT ;  /* 0x00000020f7f77812 */ /* 0x000fe400078efeba */
[----:B------:R-:W-:Y:S02]  /*15bf0*/  FSEL R141, R16, -INF , !P4 ;  /* 0xff800000108d7808 */ /* 0x000fe40006000000 */
[----:B------:R-:W-:Y:S01]  /*15c00*/  I2F R18, R69 ;  /* 0x0000004500127306 */ /* 0x000fe20000201400 */
[----:B------:R-:W-:-:S07]  /*15c10*/  ISETP.GE.AND P4, PT, R66, R3, PT ;  /* 0x000000034200720c */ /* 0x000fce0003f86270 */
[----:B------:R-:W2:Y:S01]  /*15c20*/  MUFU.TANH R53, R53 ;  /* 0x0000003500357308 */ /* 0x000ea20000002400 */
[----:B-1----:R-:W-:-:S07]  /*15c30*/  FFMA.FTZ R49, R64, UR4, R49 ;  /* 0x0000000440317c23 */ /* 0x002fce0008010031 */
[----:B------:R-:W-:Y:S08]  /*15c40*/  I2F R60, R184 ;  /* 0x000000b8003c7306 */ /* 0x000ff00000201400 */
[----:B------:R-:W1:Y:S01]  /*15c50*/  MUFU.TANH R45, R45 ;  /* 0x0000002d002d7308 */ /* 0x000e620000002400 */
[----:B--2---:R-:W-:-:S07]  /*15c60*/  FFMA.FTZ R44, R18, UR4, R53 ;  /* 0x00000004122c7c23 */ /* 0x004fce0008010035 */
[----:B------:R-:W2:Y:S08]  /*15c70*/  MUFU.TANH R51, R51 ;  /* 0x0000003300337308 */ /* 0x000eb00000002400 */
[----:B------:R-:W-:Y:S01]  /*15c80*/  I2F R61, R62 ;  /* 0x0000003e003d7306 */ /* 0x000fe20000201400 */
[----:B-1----:R-:W-:-:S07]  /*15c90*/  FFMA.FTZ R45, R60, UR4, R45 ;  /* 0x000000043c2d7c23 */ /* 0x002fce000801002d */
[----:B------:R1:W3:Y:S01]  /*15ca0*/  MUFU.TANH R48, R40 ;  /* 0x0000002800307308 */ /* 0x0002e20000002400 */
[----:B--2---:R-:W-:Y:S01]  /*15cb0*/  FFMA.FTZ R46, R60, UR4, R51 ;  /* 0x000000043c2e7c23 */ /* 0x004fe20008010033 */
[----:B------:R-:W-:Y:S01]  /*15cc0*/  LOP3.LUT R60, R47, 0x58, R186, 0xfe, !PT ;  /* 0x000000582f3c7812 */ /* 0x000fe200078efeba */
[----:B------:R-:W-:-:S05]  /*15cd0*/  IMAD.U32 R51, RZ, RZ, UR7 ;  /* 0x00000007ff337e24 */ /* 0x000fca000f8e00ff */
[----:B------:R-:W2:Y:S01]  /*15ce0*/  MUFU.TANH R50, R50 ;  /* 0x0000003200327308 */ /* 0x000ea20000002400 */
[----:B-1----:R-:W-:-:S07]  /*15cf0*/  FFMA.FTZ R40, R52, UR4, R133 ;  /* 0x0000000434287c23 */ /* 0x002fce0008010085 */
[----:B------:R1:W-:Y:S01]  /*15d00*/  MUFU.TANH R219, R43 ;  /* 0x0000002b00db7308 */ /* 0x0003e20000002400 */
[----:B------:R-:W-:Y:S02]  /*15d10*/  IMAD.U32 R52, RZ, RZ, UR7 ;  /* 0x00000007ff347e24 */ /* 0x000fe4000f8e00ff */
[----:B------:R-:W-:Y:S01]  /*15d20*/  FFMA.FTZ R133, R18, UR4, R103 ;  /* 0x0000000412857c23 */ /* 0x000fe20008010067 */
[----:B------:R-:W-:Y:S01]  /*15d30*/  FSEL R40, R40, -INF , !P2 ;  /* 0xff80000028287808 */ /* 0x000fe20005000000 */
[C---:B---3--:R-:W-:Y:S01]  /*15d40*/  FFMA.FTZ R47, R61.reuse, UR4, R48 ;  /* 0x000000043d2f7c23 */ /* 0x048fe20008010030 */
[----:B------:R-:W-:Y:S01]  /*15d50*/  LOP3.LUT R52, R52, 0xd8, R186, 0xfe, !PT ;  /* 0x000000d834347812 */ /* 0x000fe200078efeba */
[----:B--2---:R-:W-:Y:S01]  /*15d60*/  FFMA.FTZ R50, R61, UR4, R50 ;  /* 0x000000043d327c23 */ /* 0x004fe20008010032 */
[----:B------:R-:W-:Y:S01]  /*15d70*/  I2F R56, R191 ;  /* 0x000000bf00387306 */ /* 0x000fe20000201400 */
[----:B------:R-:W-:Y:S01]  /*15d80*/  FMUL.FTZ R61, R218, c[0x0][0x2ec] ;  /* 0x0000bb00da3d7a20 */ /* 0x000fe20000410000 */
[----:B------:R-:W-:-:S02]  /*15d90*/  ISETP.GE.AND P3, PT, R52, R3, PT ;  /* 0x000000033400720c */ /* 0x000fc40003f66270 */
[----:B------:R-:W-:Y:S02]  /*15da0*/  ISETP.GE.AND P2, PT, R52, R2, PT ;  /* 0x000000023400720c */ /* 0x000fe40003f46270 */
[----:B------:R-:W-:Y:S01]  /*15db0*/  FSEL R147, R22, -INF , !P3 ;  /* 0xff80000016937808 */ /* 0x000fe20005800000 */
[----:B-1----:R-:W-:Y:S01]  /*15dc0*/  IMAD.U32 R43, RZ, RZ, UR7 ;  /* 0x00000007ff2b7e24 */ /* 0x002fe2000f8e00ff */
[----:B------:R-:W1:Y:S01]  /*15dd0*/  MUFU.TANH R7, R7 ;  /* 0x0000000700077308 */ /* 0x000e620000002400 */
[----:B------:R-:W-:Y:S02]  /*15de0*/  ISETP.GE.AND P3, PT, R69, R3, PT ;  /* 0x000000034500720c */ /* 0x000fe40003f66270 */
[----:B------:R-:W-:Y:S02]  /*15df0*/  FSEL R42, R42, -INF , !P2 ;  /* 0xff8000002a2a7808 */ /* 0x000fe40005000000 */
[C-C-:B------:R-:W-:Y:S02]  /*15e00*/  LOP3.LUT R18, R43.reuse, 0x50, R186.reuse, 0xfe, !PT ;  /* 0x000000502b127812 */ /* 0x140fe400078efeba */
[----:B------:R-:W-:Y:S01]  /*15e10*/  LOP3.LUT R66, R43, 0x51, R186, 0xfe, !PT ;  /* 0x000000512b427812 */ /* 0x000fe200078efeba */
[----:B------:R-:W2:Y:S01]  /*15e20*/  MUFU.TANH R223, R223 ;  /* 0x000000df00df7308 */ /* 0x000ea20000002400 */
[----:B------:R-:W-:Y:S01]  /*15e30*/  FSEL R43, R49, -INF , !P1 ;  /* 0xff800000312b7808 */ /* 0x000fe20004800000 */
[----:B------:R-:W-:Y:S01]  /*15e40*/  FMUL.FTZ R49, R216, c[0x0][0x2ec] ;  /* 0x0000bb00d8317a20 */ /* 0x000fe20000410000 */
[----:B------:R-:W-:-:S02]  /*15e50*/  FSEL R133, R133, -INF , !P3 ;  /* 0xff80000085857808 */ /* 0x000fc40005800000 */
[----:B------:R-:W-:Y:S02]  /*15e60*/  ISETP.GE.AND P3, PT, R184, R3, PT ;  /* 0x00000003b800720c */ /* 0x000fe40003f66270 */
[-C--:B------:R-:W-:Y:S01]  /*15e70*/  ISETP.GE.AND P2, PT, R69, R2.reuse, PT ;  /* 0x000000024500720c */ /* 0x080fe20003f46270 */
[----:B------:R-:W3:Y:S01]  /*15e80*/  I2F R12, R188 ;  /* 0x000000bc000c7306 */ /* 0x000ee20000201400 */
[----:B------:R-:W-:Y:S01]  /*15e90*/  FSEL R89, R45, -INF , !P3 ;  /* 0xff8000002d597808 */ /* 0x000fe20005800000 */
[----:B------:R-:W-:Y:S01]  /*15ea0*/  IMAD.U32 R45, RZ, RZ, UR7 ;  /* 0x00000007ff2d7e24 */ /* 0x000fe2000f8e00ff */
[----:B------:R-:W-:Y:S01]  /*15eb0*/  FSEL R44, R44, -INF , !P2 ;  /* 0xff8000002c2c7808 */ /* 0x000fe20005000000 */
[----:B-1----:R-:W-:Y:S01]  /*15ec0*/  FFMA.FTZ R48, R56, UR4, R7 ;  /* 0x0000000438307c23 */ /* 0x002fe20008010007 */
[-C--:B------:R-:W-:Y:S01]  /*15ed0*/  ISETP.GE.AND P2, PT, R184, R2.reuse, PT ;  /* 0x00000002b800720c */ /* 0x080fe20003f46270 */
[----:B------:R-:W-:Y:S01]  /*15ee0*/  IMAD.U32 R7, RZ, RZ, UR7 ;  /* 0x00000007ff077e24 */ /* 0x000fe2000f8e00ff */
[----:B------:R-:W-:Y:S01]  /*15ef0*/  ISETP.GE.AND P1, PT, R62, R2, PT ;  /* 0x000000023e00720c */ /* 0x000fe20003f26270 */
[----:B------:R-:W1:Y:S01]  /*15f00*/  MUFU.TANH R237, R237 ;  /* 0x000000ed00ed7308 */ /* 0x000e620000002400 */
[----:B------:R-:W-:Y:S01]  /*15f10*/  FSEL R46, R46, -INF , !P2 ;  /* 0xff8000002e2e7808 */ /* 0x000fe20005000000 */
[----:B--2---:R-:W-:Y:S01]  /*15f20*/  FFMA.FTZ R103, R64, UR4, R223 ;  /* 0x0000000440677c23 */ /* 0x004fe200080100df */
[----:B------:R-:W-:-:S02]  /*15f30*/  LOP3.LUT R174, R45, 0x59, R186, 0xfe, !PT ;  /* 0x000000592dae7812 */ /* 0x000fc400078efeba */
[----:B------:R-:W-:Y:S02]  /*15f40*/  FSEL R45, R50, -INF , !P1 ;  /* 0xff800000322d7808 */ /* 0x000fe40004800000 */
[-C--:B------:R-:W-:Y:S01]  /*15f50*/  ISETP.GE.AND P2, PT, R191, R2.reuse, PT ;  /* 0x00000002bf00720c */ /* 0x080fe20003f46270 */
[----:B------:R-:W2:Y:S01]  /*15f60*/  MUFU.TANH R239, R239 ;  /* 0x000000ef00ef7308 */ /* 0x000ea20000002400 */
[----:B---3--:R-:W-:Y:S01]  /*15f70*/  FFMA.FTZ R50, R12, UR4, R219 ;  /* 0x000000040c327c23 */ /* 0x008fe200080100db */
[----:B------:R-:W-:Y:S02]  /*15f80*/  FSEL R103, R103, -INF , !P4 ;  /* 0xff80000067677808 */ /* 0x000fe40006000000 */
[C---:B------:R-:W-:Y:S02]  /*15f90*/  ISETP.GE.AND P4, PT, R188.reuse, R3, PT ;  /* 0x00000003bc00720c */ /* 0x040fe40003f86270 */
[----:B------:R-:W-:Y:S02]  /*15fa0*/  ISETP.GE.AND P3, PT, R188, R2, PT ;  /* 0x00000002bc00720c */ /* 0x000fe40003f66270 */
[----:B------:R-:W-:Y:S01]  /*15fb0*/  I2F R58, R213 ;  /* 0x000000d5003a7306 */ /* 0x000fe20000201400 */
[----:B-1----:R-:W-:Y:S01]  /*15fc0*/  FFMA.FTZ R53, R12, UR4, R237 ;  /* 0x000000040c357c23 */ /* 0x002fe200080100ed */
[----:B------:R-:W-:-:S02]  /*15fd0*/  LOP3.LUT R12, R51, 0x60, R186, 0xfe, !PT ;  /* 0x00000060330c7812 */ /* 0x000fc400078efeba */
[----:B------:R-:W-:Y:S02]  /*15fe0*/  FSEL R50, R50, -INF , !P3 ;  /* 0xff80000032327808 */ /* 0x000fe40005800000 */
[----:B------:R-:W-:Y:S02]  /*15ff0*/  FSEL R53, R53, -INF , !P4 ;  /* 0xff80000035357808 */ /* 0x000fe40006000000 */
[----:B------:R-:W1:Y:S01]  /*16000*/  MUFU.TANH R49, R49 ;  /* 0x0000003100317308 */ /* 0x000e620000002400 */
[----:B--2---:R-:W-:Y:S01]  /*16010*/  FFMA.FTZ R52, R56, UR4, R239 ;  /* 0x0000000438347c23 */ /* 0x004fe200080100ef */
[----:B------:R-:W-:Y:S01]  /*16020*/  LOP3.LUT R56, R51, 0x61, R186, 0xfe, !PT ;  /* 0x0000006133387812 */ /* 0x000fe200078efeba */
[----:B------:R-:W-:Y:S01]  /*16030*/  IMAD.U32 R239, RZ, RZ, UR7 ;  /* 0x00000007ffef7e24 */ /* 0x000fe2000f8e00ff */
[----:B------:R-:W-:Y:S02]  /*16040*/  ISETP.GE.AND P4, PT, R213, R3, PT ;  /* 0x00000003d500720c */ /* 0x000fe40003f86270 */
[----:B------:R-:W-:-:S02]  /*16050*/  FSEL R47, R47, -INF , !P5 ;  /* 0xff8000002f2f7808 */ /* 0x000fc40006800000 */
[----:B------:R-:W2:Y:S01]  /*16060*/  MUFU.TANH R61, R61 ;  /* 0x0000003d003d7308 */ /* 0x000ea20000002400 */
[-C--:B------:R-:W-:Y:S02]  /*16070*/  ISETP.GE.AND P3, PT, R54, R3.reuse, PT ;  /* 0x000000033600720c */ /* 0x080fe40003f66270 */
[----:B------:R-:W-:Y:S02]  /*16080*/  ISETP.GE.AND P5, PT, R191, R3, PT ;  /* 0x00000003bf00720c */ /* 0x000fe40003fa6270 */
[----:B------:R-:W-:Y:S02]  /*16090*/  ISETP.GE.AND P1, PT, R213, R2, PT ;  /* 0x00000002d500720c */ /* 0x000fe40003f26270 */
[----:B------:R-:W-:Y:S01]  /*160a0*/  FSEL R52, R52, -INF , !P5 ;  /* 0xff80000034347808 */ /* 0x000fe20006800000 */
[----:B------:R-:W3:Y:S01]  /*160b0*/  I2F R14, R54 ;  /* 0x00000036000e7306 */ /* 0x000ee20000201400 */
[----:B-1----:R-:W-:Y:S01]  /*160c0*/  FFMA.FTZ R51, R58, UR4, R49 ;  /* 0x000000043a337c23 */ /* 0x002fe20008010031 */
[----:B------:R-:W-:-:S02]  /*160d0*/  FSEL R49, R48, -INF , !P2 ;  /* 0xff80000030317808 */ /* 0x000fc40005000000 */
[-C--:B------:R-:W-:Y:S02]  /*160e0*/  ISETP.GE.AND P5, PT, R220, R3.reuse, PT ;  /* 0x00000003dc00720c */ /* 0x080fe40003fa6270 */
[----:B------:R-:W-:Y:S02]  /*160f0*/  FSEL R51, R51, -INF , !P4 ;  /* 0xff80000033337808 */ /* 0x000fe40006000000 */
[----:B------:R-:W1:Y:S01]  /*16100*/  I2F R232, R8 ;  /* 0x0000000800e87306 */ /* 0x000e620000201400 */
[----:B--2---:R-:W-:Y:S01]  /*16110*/  FFMA.FTZ R48, R58, UR4, R61 ;  /* 0x000000043a307c23 */ /* 0x004fe2000801003d */
[----:B------:R-:W-:Y:S01]  /*16120*/  ISETP.GE.AND P4, PT, R8, R3, PT ;  /* 0x000000030800720c */ /* 0x000fe20003f86270 */
[----:B------:R-:W-:Y:S01]  /*16130*/  IMAD.U32 R61, RZ, RZ, UR7 ;  /* 0x00000007ff3d7e24 */ /* 0x000fe2000f8e00ff */
[----:B------:R-:W-:Y:S02]  /*16140*/  LOP3.LUT R58, R7, 0x69, R186, 0xfe, !PT ;  /* 0x00000069073a7812 */ /* 0x000fe400078efeba */
[----:B------:R-:W-:-:S02]  /*16150*/  FSEL R48, R48, -INF , !P1 ;  /* 0xff80000030307808 */ /* 0x000fc40004800000 */
[----:B------:R-:W-:Y:S01]  /*16160*/  MUFU.TANH R143, R143 ;  /* 0x0000008f008f7308 */ /* 0x000fe20000002400 */
[--C-:B------:R-:W-:Y:S01]  /*16170*/  LOP3.LUT R188, R61, 0x70, R186.reuse, 0xfe, !PT ;  /* 0x000000703dbc7812 */ /* 0x100fe200078efeba */
[----:B---3--:R-:W-:Y:S01]  /*16180*/  FFMA.FTZ R61, R14, UR4, R127 ;  /* 0x000000040e3d7c23 */ /* 0x008fe2000801007f */
[-C--:B------:R-:W-:Y:S02]  /*16190*/  ISETP.GE.AND P1, PT, R226, R3.reuse, PT ;  /* 0x00000003e200720c */ /* 0x080fe40003f26270 */
[----:B------:R-:W-:Y:S01]  /*161a0*/  LOP3.LUT R54, R7, 0x68, R186, 0xfe, !PT ;  /* 0x0000006807367812 */ /* 0x000fe200078efeba */
[----:B------:R-:W-:Y:S01]  /*161b0*/  FFMA.FTZ R7, R170, UR4, R139 ;  /* 0x00000004aa077c23 */ /* 0x000fe2000801008b */
[----:B------:R-:W-:Y:S01]  /*161c0*/  FSEL R61, R61, -INF , !P3 ;  /* 0xff8000003d3d7808 */ /* 0x000fe20005800000 */
[----:B------:R-:W2:Y:S01]  /*161d0*/  I2F R234, R236 ;  /* 0x000000ec00ea7306 */ /* 0x000ea20000201400 */
[----:B-1----:R-:W-:Y:S01]  /*161e0*/  FFMA.FTZ R123, R232, UR4, R123 ;  /* 0x00000004e87b7c23 */ /* 0x002fe2000801007b */
[----:B------:R-:W-:-:S02]  /*161f0*/  ISETP.GE.AND P3, PT, R236, R3, PT ;  /* 0x00000003ec00720c */ /* 0x000fc40003f66270 */
[-C--:B------:R-:W-:Y:S02]  /*16200*/  ISETP.GE.AND P2, PT, R222, R3.reuse, PT ;  /* 0x00000003de00720c */ /* 0x080fe40003f46270 */
[----:B------:R-:W-:Y:S02]  /*16210*/  FSEL R123, R123, -INF , !P4 ;  /* 0xff8000007b7b7808 */ /* 0x000fe40006000000 */
[----:B------:R-:W-:Y:S01]  /*16220*/  MUFU.TANH R138, R138 ;  /* 0x0000008a008a7308 */ /* 0x000fe20000002400 */
[-C--:B------:R-:W-:Y:S02]  /*16230*/  ISETP.GE.AND P4, PT, R242, R3.reuse, PT ;  /* 0x00000003f200720c */ /* 0x080fe40003f86270 */
[----:B------:R-:W-:Y:S02]  /*16240*/  FSEL R7, R7, -INF , !P6 ;  /* 0xff80000007077808 */ /* 0x000fe40007000000 */
[----:B------:R-:W-:Y:S02]  /*16250*/  LOP3.LUT R239, R239, 0x11, R186, 0xfe, !PT ;  /* 0x00000011efef7812 */ /* 0x000fe400078efeba */
[----:B------:R-:W-:Y:S01]  /*16260*/  ISETP.GE.AND P6, PT, R230, R3, PT ;  /* 0x00000003e600720c */ /* 0x000fe20003fc6270 */
[----:B------:R-:W1:Y:S01]  /*16270*/  I2F R221, R220 ;  /* 0x000000dc00dd7306 */ /* 0x000e620000201400 */
[----:B--2---:R-:W-:-:S05]  /*16280*/  FFMA.FTZ R143, R234, UR4, R143 ;  /* 0x00000004ea8f7c23 */ /* 0x004fca000801008f */
[----:B------:R-:W-:Y:S02]  /*16290*/  FSEL R143, R143, -INF , !P3 ;  /* 0xff8000008f8f7808 */ /* 0x000fe40005800000 */
[----:B------:R-:W2:Y:S01]  /*162a0*/  I2F R229, R226 ;  /* 0x000000e200e57306 */ /* 0x000ea20000201400 */
[----:B------:R-:W-:-:S07]  /*162b0*/  ISETP.GE.AND P3, PT, R146, R3, PT ;  /* 0x000000039200720c */ /* 0x000fce0003f66270 */
[----:B------:R-:W-:Y:S01]  /*162c0*/  MUFU.TANH R182, R182 ;  /* 0x000000b600b67308 */ /* 0x000fe20000002400 */
[----:B-1----:R-:W-:Y:S02]  /*162d0*/  FFMA.FTZ R138, R221, UR4, R138 ;  /* 0x00000004dd8a7c23 */ /* 0x002fe4000801008a */
[----:B------:R-:W-:-:S03]  /*162e0*/  IMAD.U32 R221, RZ, RZ, UR7 ;  /* 0x00000007ffdd7e24 */ /* 0x000fc6000f8e00ff */
[----:B------:R-:W-:Y:S02]  /*162f0*/  FSEL R127, R138, -INF , !P5 ;  /* 0xff8000008a7f7808 */ /* 0x000fe40006800000 */
[----:B------:R-:W1:Y:S01]  /*16300*/  I2F R63, R242 ;  /* 0x000000f2003f7306 */ /* 0x000e620000201400 */
[----:B--2---:R-:W-:Y:S01]  /*16310*/  FFMA.FTZ R116, R229, UR4, R116 ;  /* 0x00000004e5747c23 */ /* 0x004fe20008010074 */
[C-C-:B------:R-:W-:Y:S01]  /*16320*/  LOP3.LUT R138, R221.reuse, 0x28, R186.reuse, 0xfe, !PT ;  /* 0x00000028dd8a7812 */ /* 0x140fe200078efeba */
[----:B------:R-:W-:Y:S01]  /*16330*/  IMAD.U32 R229, RZ, RZ, UR7 ;  /* 0x00000007ffe57e24 */ /* 0x000fe2000f8e00ff */
[----:B------:R-:W-:Y:S02]  /*16340*/  LOP3.LUT R216, R221, 0x29, R186, 0xfe, !PT ;  /* 0x00000029ddd87812 */ /* 0x000fe400078efeba */
[----:B------:R-:W-:Y:S02]  /*16350*/  FSEL R139, R116, -INF , !P1 ;  /* 0xff800000748b7808 */ /* 0x000fe40004800000 */
[----:B------:R-:W-:Y:S01]  /*16360*/  MUFU.TANH R180, R180 ;  /* 0x000000b400b47308 */ /* 0x000fe20000002400 */
[----:B------:R-:W-:-:S02]  /*16370*/  ISETP.GE.AND P1, PT, R238, R3, PT ;  /* 0x00000003ee00720c */ /* 0x000fc40003f26270 */
[C-C-:B------:R-:W-:Y:S02]  /*16380*/  LOP3.LUT R218, R221.reuse, 0x31, R186.reuse, 0xfe, !PT ;  /* 0x00000031ddda7812 */ /* 0x140fe400078efeba */
[----:B------:R-:W-:Y:S02]  /*16390*/  LOP3.LUT R220, R221, 0x38, R186, 0xfe, !PT ;  /* 0x00000038dddc7812 */ /* 0x000fe400078efeba */
[----:B------:R-:W-:Y:S01]  /*163a0*/  ISETP.GE.AND P5, PT, R10, R3, PT ;  /* 0x000000030a00720c */ /* 0x000fe20003fa6270 */
[----:B------:R-:W2:Y:S01]  /*163b0*/  I2F R228, R230 ;  /* 0x000000e600e47306 */ /* 0x000ea20000201400 */
[----:B-1----:R-:W-:Y:S01]  /*163c0*/  FFMA.FTZ R182, R63, UR4, R182 ;  /* 0x000000043fb67c23 */ /* 0x002fe200080100b6 */
[----:B------:R-:W-:-:S06]  /*163d0*/  LOP3.LUT R232, R229, 0x48, R186, 0xfe, !PT ;  /* 0x00000048e5e87812 */ /* 0x000fcc00078efeba */
[----:B------:R-:W1:Y:S08]  /*163e0*/  I2F R65, R238 ;  /* 0x000000ee00417306 */ /* 0x000e700000201400 */
[----:B------:R-:W3:Y:S01]  /*163f0*/  I2F R231, R146 ;  /* 0x0000009200e77306 */ /* 0x000ee20000201400 */
[----:B--2---:R-:W-:Y:S01]  /*16400*/  FFMA.FTZ R213, R228, UR4, R117 ;  /* 0x00000004e4d57c23 */ /* 0x004fe20008010075 */
[----:B------:R-:W-:-:S04]  /*16410*/  LOP3.LUT R117, R221, 0x21, R186, 0xfe, !PT ;  /* 0x00000021dd757812 */ /* 0x000fc800078efeba */
[----:B------:R-:W-:Y:S02]  /*16420*/  FSEL R213, R213, -INF , !P6 ;  /* 0xff800000d5d57808 */ /* 0x000fe40007000000 */
[----:B------:R-:W2:Y:S01]  /*16430*/  I2F R5, R26 ;  /* 0x0000001a00057306 */ /* 0x000ea20000201400 */
[----:B-1----:R-:W-:Y:S01]  /*16440*/  FFMA.FTZ R190, R65, UR4, R180 ;  /* 0x0000000441be7c23 */ /* 0x002fe200080100b4 */
[----:B------:R-:W-:-:S06]  /*16450*/  ISETP.GE.AND P6, PT, R56, R3, PT ;  /* 0x000000033800720c */ /* 0x000fcc0003fc6270 */
[----:B------:R-:W-:Y:S01]  /*16460*/  MUFU.TANH R140, R140 ;  /* 0x0000008c008c7308 */ /* 0x000fe20000002400 */
[----:B---3--:R-:W-:Y:S01]  /*16470*/  FFMA.FTZ R63, R231, UR4, R100 ;  /* 0x00000004e73f7c23 */ /* 0x008fe20008010064 */
[----:B------:R-:W-:-:S04]  /*16480*/  LOP3.LUT R146, R221, 0x30, R186, 0xfe, !PT ;  /* 0x00000030dd927812 */ /* 0x000fc800078efeba */
[----:B------:R-:W-:Y:S02]  /*16490*/  FSEL R63, R63, -INF , !P3 ;  /* 0xff8000003f3f7808 */ /* 0x000fe40005800000 */
[----:B------:R-:W-:Y:S01]  /*164a0*/  MUFU.TANH R107, R107 ;  /* 0x0000006b006b7308 */ /* 0x000fe20000002400 */
[----:B--2---:R-:W-:Y:S01]  /*164b0*/  FFMA.FTZ R5, R5, UR4, R99 ;  /* 0x0000000405057c23 */ /* 0x004fe20008010063 */
[----:B------:R-:W-:Y:S01]  /*164c0*/  ISETP.GE.AND P3, PT, R20, R3, PT ;  /* 0x000000031400720c */ /* 0x000fe20003f66270 */
[----:B------:R-:W-:-:S05]  /*164d0*/  IMAD.U32 R99, RZ, RZ, UR7 ;  /* 0x00000007ff637e24 */ /* 0x000fca000f8e00ff */
[----:B------:R1:W2:Y:S01]  /*164e0*/  I2F R227, R222 ;  /* 0x000000de00e37306 */ /* 0x0002a20000201400 */
[----:B------:R-:W-:-:S07]  /*164f0*/  LOP3.LUT R99, R99, 0x50, R186, 0xfe, !PT ;  /* 0x0000005063637812 */ /* 0x000fce00078efeba */
[----:B------:R-:W3:Y:S08]  /*16500*/  I2F R240, R10 ;  /* 0x0000000a00f07306 */ /* 0x000ef00000201400 */
[----:B------:R-:W4:Y:S01]  /*16510*/  I2F R28, R233 ;  /* 0x000000e9001c7306 */ /* 0x000f220000201400 */
[----:B-1----:R-:W-:Y:S01]  /*16520*/  LOP3.LUT R222, R221, 0x39, R186, 0xfe, !PT ;  /* 0x00000039ddde7812 */ /* 0x002fe200078efeba */
[----:B--2---:R-:W-:Y:S01]  /*16530*/  FFMA.FTZ R140, R227, UR4, R140 ;  /* 0x00000004e38c7c23 */ /* 0x004fe2000801008c */
[----:B------:R-:W-:Y:S01]  /*16540*/  FSEL R221, R182, -INF , !P4 ;  /* 0xff800000b6dd7808 */ /* 0x000fe20006000000 */
[----:B------:R-:W-:Y:S01]  /*16550*/  IMAD.U32 R227, RZ, RZ, UR7 ;  /* 0x00000007ffe37e24 */ /* 0x000fe2000f8e00ff */
[----:B------:R-:W-:-:S02]  /*16560*/  ISETP.GE.AND P4, PT, R26, R3, PT ;  /* 0x000000031a00720c */ /* 0x000fc40003f86270 */
[----:B------:R-:W-:Y:S01]  /*16570*/  FSEL R191, R140, -INF , !P2 ;  /* 0xff8000008cbf7808 */ /* 0x000fe20005000000 */
[----:B------:R-:W1:Y:S01]  /*16580*/  I2F R235, R4 ;  /* 0x0000000400eb7306 */ /* 0x000e620000201400 */
[----:B---3--:R-:W-:Y:S01]  /*16590*/  FFMA.FTZ R65, R240, UR4, R181 ;  /* 0x00000004f0417c23 */ /* 0x008fe200080100b5 */
[----:B------:R-:W-:Y:S02]  /*165a0*/  FSEL R181, R190, -INF , !P1 ;  /* 0xff800000beb57808 */ /* 0x000fe40004800000 */
[-C--:B------:R-:W-:Y:S02]  /*165b0*/  ISETP.GE.AND P1, PT, R4, R3.reuse, PT ;  /* 0x000000030400720c */ /* 0x080fe40003f26270 */
[----:B------:R-:W-:Y:S02]  /*165c0*/  FSEL R5, R5, -INF , !P4 ;  /* 0xff80000005057808 */ /* 0x000fe40006000000 */
[----:B------:R-:W2:Y:S01]  /*165d0*/  I2F R24, R246 ;  /* 0x000000f600187306 */ /* 0x000ea20000201400 */
[----:B----4-:R-:W-:Y:S01]  /*165e0*/  FFMA.FTZ R28, R28, UR4, R107 ;  /* 0x000000041c1c7c23 */ /* 0x010fe2000801006b */
[----:B------:R-:W-:-:S02]  /*165f0*/  ISETP.GE.AND P4, PT, R66, R3, PT ;  /* 0x000000034200720c */ /* 0x000fc40003f86270 */
[-C--:B------:R-:W-:Y:S02]  /*16600*/  ISETP.GE.AND P2, PT, R136, R3.reuse, PT ;  /* 0x000000038800720c */ /* 0x080fe40003f46270 */
[----:B------:R-:W-:Y:S02]  /*16610*/  FSEL R65, R65, -INF , !P5 ;  /* 0xff80000041417808 */ /* 0x000fe40006800000 */
[----:B------:R-:W-:Y:S01]  /*16620*/  I2F R64, R66 ;  /* 0x0000004200407306 */ /* 0x000fe20000201400 */
[----:B-1----:R-:W-:Y:S01]  /*16630*/  FFMA.FTZ R107, R235, UR4, R248 ;  /* 0x00000004eb6b7c23 */ /* 0x002fe200080100f8 */
[----:B------:R-:W-:Y:S01]  /*16640*/  ISETP.GE.AND P5, PT, R246, R3, PT ;  /* 0x00000003f600720c */ /* 0x000fe20003fa6270 */
[----:B------:R-:W-:Y:S01]  /*16650*/  IMAD.U32 R235, RZ, RZ, UR7 ;  /* 0x00000007ffeb7e24 */ /* 0x000fe2000f8e00ff */
[----:B------:R-:W-:Y:S02]  /*16660*/  LOP3.LUT R226, R227, 0x40, R186, 0xfe, !PT ;  /* 0x00000040e3e27812 */ /* 0x000fe400078efeba */
[----:B------:R-:W-:-:S02]  /*16670*/  FSEL R107, R107, -INF , !P1 ;  /* 0xff8000006b6b7808 */ /* 0x000fc40004800000 */
[----:B------:R-:W1:Y:S01]  /*16680*/  I2F R67, R136 ;  /* 0x0000008800437306 */ /* 0x000e620000201400 */
[----:B--2---:R-:W-:Y:S01]  /*16690*/  FFMA.FTZ R24, R24, UR4, R249 ;  /* 0x0000000418187c23 */ /* 0x004fe200080100f9 */
[--C-:B------:R-:W-:Y:S02]  /*166a0*/  LOP3.LUT R249, R229, 0x49, R186.reuse, 0xfe, !PT ;  /* 0x00000049e5f97812 */ /* 0x100fe400078efeba */
[-C--:B------:R-:W-:Y:S02]  /*166b0*/  ISETP.GE.AND P1, PT, R30, R3.reuse, PT ;  /* 0x000000031e00720c */ /* 0x080fe40003f26270 */
[----:B------:R-:W-:Y:S02]  /*166c0*/  LOP3.LUT R230, R227, 0x41, R186, 0xfe, !PT ;  /* 0x00000041e3e67812 */ /* 0x000fe400078efeba */
[----:B------:R-:W2:Y:S01]  /*166d0*/  I2F R217, R60 ;  /* 0x0000003c00d97306 */ /* 0x000ea20000201400 */
[----:B------:R-:W-:Y:S02]  /*166e0*/  FSEL R229, R24, -INF , !P5 ;  /* 0xff80000018e57808 */ /* 0x000fe40006800000 */
[----:B------:R-:W-:-:S02]  /*166f0*/  ISETP.GE.AND P5, PT, R18, R3, PT ;  /* 0x000000031200720c */ /* 0x000fc40003fa6270 */
[C-C-:B------:R-:W-:Y:S02]  /*16700*/  LOP3.LUT R24, R235.reuse, 0x71, R186.reuse, 0xfe, !PT ;  /* 0x00000071eb187812 */ /* 0x140fe400078efeba */
[----:B------:R-:W-:Y:S01]  /*16710*/  LOP3.LUT R242, R235, 0x10, R186, 0xfe, !PT ;  /* 0x00000010ebf27812 */ /* 0x000fe200078efeba */
[----:B------:R3:W4:Y:S01]  /*16720*/  I2F R183, R20 ;  /* 0x0000001400b77306 */ /* 0x0007220000201400 */
[----:B-1----:R-:W-:-:S05]  /*16730*/  FFMA.FTZ R67, R67, UR4, R108 ;  /* 0x0000000443437c23 */ /* 0x002fca000801006c */
[----:B------:R-:W-:Y:S02]  /*16740*/  FSEL R67, R67, -INF , !P2 ;  /* 0xff80000043437808 */ /* 0x000fe40005000000 */
[----:B------:R-:W1:Y:S01]  /*16750*/  I2F R22, R6 ;  /* 0x0000000600167306 */ /* 0x000e620000201400 */
[----:B------:R-:W-:Y:S01]  /*16760*/  ISETP.GE.AND P2, PT, R233, R3, PT ;  /* 0x00000003e900720c */ /* 0x000fe20003f46270 */
[----:B------:R-:W-:-:S03]  /*16770*/  IMAD.U32 R233, RZ, RZ, UR7 ;  /* 0x00000007ffe97e24 */ /* 0x000fc6000f8e00ff */
[----:B------:R-:W-:Y:S02]  /*16780*/  FSEL R227, R28, -INF , !P2 ;  /* 0xff8000001ce37808 */ /* 0x000fe40005000000 */
[-C--:B------:R-:W-:Y:S01]  /*16790*/  ISETP.GE.AND P2, PT, R6, R3.reuse, PT ;  /* 0x000000030600720c */ /* 0x080fe20003f46270 */
[----:B------:R-:W5:Y:S01]  /*167a0*/  I2F R69, R18 ;  /* 0x0000001200457306 */ /* 0x000f620000201400 */
[----:B---3--:R-:W-:Y:S01]  /*167b0*/  FFMA.FTZ R20, R64, UR4, R85 ;  /* 0x0000000440147c23 */ /* 0x008fe20008010055 */
[----:B------:R-:W-:Y:S01]  /*167c0*/  LOP3.LUT R64, R235, 0x61, R186, 0xfe, !PT ;  /* 0x00000061eb407812 */ /* 0x000fe200078efeba */
[----:B--2---:R-:W-:Y:S01]  /*167d0*/  FFMA.FTZ R85, R217, UR4, R80 ;  /* 0x00000004d9557c23 */ /* 0x004fe20008010050 */
[----:B------:R-:W-:Y:S01]  /*167e0*/  LOP3.LUT R66, R233, 0x51, R186, 0xfe, !PT ;  /* 0x00000051e9427812 */ /* 0x000fe200078efeba */
[----:B----4-:R-:W-:Y:S01]  /*167f0*/  FFMA.FTZ R231, R183, UR4, R250 ;  /* 0x00000004b7e77c23 */ /* 0x010fe200080100fa */
[----:B------:R-:W-:Y:S01]  /*16800*/  FSEL R217, R20, -INF , !P4 ;  /* 0xff80000014d97808 */ /* 0x000fe20006000000 */
[----:B------:R-:W-:Y:S01]  /*16810*/  FMUL.FTZ R20, R71, c[0x0][0x2ec] ;  /* 0x0000bb0047147a20 */ /* 0x000fe20000410000 */
[----:B------:R-:W2:Y:S01]  /*16820*/  I2F R16, R30 ;  /* 0x0000001e00107306 */ /* 0x000ea20000201400 */
[----:B-1----:R-:W-:Y:S01]  /*16830*/  FFMA.FTZ R183, R22, UR4, R95 ;  /* 0x0000000416b77c23 */ /* 0x002fe2000801005f */
[----:B------:R-:W-:Y:S01]  /*16840*/  FSEL R231, R231, -INF , !P3 ;  /* 0xff800000e7e77808 */ /* 0x000fe20005800000 */
[----:B------:R-:W-:Y:S01]  /*16850*/  IMAD.U32 R95, RZ, RZ, UR7 ;  /* 0x00000007ff5f7e24 */ /* 0x000fe2000f8e00ff */
[----:B------:R-:W-:-:S02]  /*16860*/  ISETP.GE.AND P3, PT, R60, R3, PT ;  /* 0x000000033c00720c */ /* 0x000fc40003f66270 */
[----:B------:R-:W-:Y:S02]  /*16870*/  FSEL R183, R183, -INF , !P2 ;  /* 0xff800000b7b77808 */ /* 0x000fe40005000000 */
[----:B------:R-:W1:Y:S01]  /*16880*/  I2F R62, R174 ;  /* 0x000000ae003e7306 */ /* 0x000e620000201400 */
[----:B-----5:R-:W-:Y:S01]  /*16890*/  FFMA.FTZ R69, R69, UR4, R84 ;  /* 0x0000000445457c23 */ /* 0x020fe20008010054 */
[----:B------:R-:W-:Y:S02]  /*168a0*/  ISETP.GE.AND P2, PT, R174, R3, PT ;  /* 0x00000003ae00720c */ /* 0x000fe40003f46270 */
[--C-:B------:R-:W-:Y:S02]  /*168b0*/  LOP3.LUT R80, R235, 0x68, R186.reuse, 0xfe, !PT ;  /* 0x00000068eb507812 */ /* 0x100fe400078efeba */
[----:B------:R-:W-:Y:S02]  /*168c0*/  FSEL R69, R69, -INF , !P5 ;  /* 0xff80000045457808 */ /* 0x000fe40006800000 */
[----:B------:R-:W-:Y:S01]  /*168d0*/  MUFU.TANH R76, R76 ;  /* 0x0000004c004c7308 */ /* 0x000fe20000002400 */
[----:B--2---:R-:W-:Y:S01]  /*168e0*/  FFMA.FTZ R233, R16, UR4, R251 ;  /* 0x0000000410e97c23 */ /* 0x004fe200080100fb */
[----:B------:R-:W-:-:S02]  /*168f0*/  LOP3.LUT R251, R235, 0x59, R186, 0xfe, !PT ;  /* 0x00000059ebfb7812 */ /* 0x000fc400078efeba */
[-C--:B------:R-:W-:Y:S02]  /*16900*/  ISETP.GE.AND P5, PT, R54, R3.reuse, PT ;  /* 0x000000033600720c */ /* 0x080fe40003fa6270 */
[----:B------:R-:W-:Y:S02]  /*16910*/  FSEL R233, R233, -INF , !P1 ;  /* 0xff800000e9e97808 */ /* 0x000fe40004800000 */
[----:B------:R-:W2:Y:S01]  /*16920*/  I2F R219, R12 ;  /* 0x0000000c00db7306 */ /* 0x000ea20000201400 */
[----:B-1----:R-:W-:Y:S01]  /*16930*/  FFMA.FTZ R62, R62, UR4, R81 ;  /* 0x000000043e3e7c23 */ /* 0x002fe20008010051 */
[----:B------:R-:W-:Y:S01]  /*16940*/  FSEL R85, R85, -INF , !P3 ;  /* 0xff80000055557808 */ /* 0x000fe20005800000 */
[----:B------:R-:W-:Y:S01]  /*16950*/  IMAD.U32 R81, RZ, RZ, UR7 ;  /* 0x00000007ff517e24 */ /* 0x000fe2000f8e00ff */
[-C--:B------:R-:W-:Y:S02]  /*16960*/  ISETP.GE.AND P1, PT, R12, R3.reuse, PT ;  /* 0x000000030c00720c */ /* 0x080fe40003f26270 */
[----:B------:R-:W-:-:S02]  /*16970*/  ISETP.GE.AND P4, PT, R58, R3, PT ;  /* 0x000000033a00720c */ /* 0x000fc40003f86270 */
[----:B------:R-:W1:Y:S01]  /*16980*/  I2F R30, R249 ;  /* 0x000000f9001e7306 */ /* 0x000e620000201400 */
[----:B------:R-:W-:Y:S02]  /*16990*/  ISETP.GE.AND P3, PT, R188, R3, PT ;  /* 0x00000003bc00720c */ /* 0x000fe40003f66270 */
[--C-:B------:R-:W-:Y:S02]  /*169a0*/  LOP3.LUT R95, R95, 0x58, R186.reuse, 0xfe, !PT ;  /* 0x000000585f5f7812 */ /* 0x100fe400078efeba */
[--C-:B------:R-:W-:Y:S02]  /*169b0*/  LOP3.LUT R84, R235, 0x60, R186.reuse, 0xfe, !PT ;  /* 0x00000060eb547812 */ /* 0x100fe400078efeba */
[----:B------:R-:W-:Y:S01]  /*169c0*/  LOP3.LUT R81, R81, 0x69, R186, 0xfe, !PT ;  /* 0x0000006951517812 */ /* 0x000fe200078efeba */
[----:B------:R-:W-:Y:S01]  /*169d0*/  MUFU.TANH R73, R73 ;  /* 0x0000004900497308 */ /* 0x000fe20000002400 */
[----:B--2---:R-:W-:Y:S01]  /*169e0*/  FFMA.FTZ R71, R219, UR4, R76 ;  /* 0x00000004db477c23 */ /* 0x004fe2000801004c */
[----:B------:R-:W-:-:S02]  /*169f0*/  FSEL R219, R62, -INF , !P2 ;  /* 0xff8000003edb7808 */ /* 0x000fc40005000000 */
[----:B------:R-:W-:Y:S02]  /*16a00*/  ISETP.GE.AND P2, PT, R24, R3, PT ;  /* 0x000000031800720c */ /* 0x000fe40003f46270 */
[----:B------:R-:W-:Y:S02]  /*16a10*/  LOP3.LUT R76, R235, 0x70, R186, 0xfe, !PT ;  /* 0x00000070eb4c7812 */ /* 0x000fe400078efeba */
[----:B------:R-:W2:Y:S01]  /*16a20*/  I2F R170, R58 ;  /* 0x0000003a00aa7306 */ /* 0x000ea20000201400 */
[----:B-1----:R-:W-:Y:S01]  /*16a30*/  FFMA.FTZ R30, R30, UR4, R91 ;  /* 0x000000041e1e7c23 */ /* 0x002fe2000801005b */
[----:B------:R-:W-:Y:S02]  /*16a40*/  FSEL R71, R71, -INF , !P1 ;  /* 0xff80000047477808 */ /* 0x000fe40004800000 */
[-C--:B------:R-:W-:Y:S02]  /*16a50*/  ISETP.GE.AND P1, PT, R24, R2.reuse, PT ;  /* 0x000000021800720c */ /* 0x080fe40003f26270 */
[----:B------:R-:W-:-:S02]  /*16a60*/  ISETP.GE.AND P0, PT, R64, R2, PT ;  /* 0x000000024000720c */ /* 0x000fc40003f06270 */
[----:B------:R-:W-:Y:S08]  /*16a70*/  MUFU.TANH R77, R77 ;  /* 0x0000004d004d7308 */ /* 0x000ff00000002400 */
[----:B------:R-:W1:Y:S01]  /*16a80*/  I2F R184, R56 ;  /* 0x0000003800b87306 */ /* 0x000e620000201400 */
[----:B--2---:R-:W-:-:S07]  /*16a90*/  FFMA.FTZ R170, R170, UR4, R73 ;  /* 0x00000004aaaa7c23 */ /* 0x004fce0008010049 */
[----:B------:R-:W-:Y:S08]  /*16aa0*/  MUFU.TANH R72, R72 ;  /* 0x0000004800487308 */ /* 0x000ff00000002400 */
[----:B------:R-:W-:Y:S01]  /*16ab0*/  MUFU.TANH R68, R68 ;  /* 0x0000004400447308 */ /* 0x000fe20000002400 */
[----:B-1----:R-:W-:-:S07]  /*16ac0*/  FFMA.FTZ R77, R184, UR4, R77 ;  /* 0x00000004b84d7c23 */ /* 0x002fce000801004d */
[----:B------:R-:W1:Y:S08]  /*16ad0*/  I2F R223, R54 ;  /* 0x0000003600df7306 */ /* 0x000e700000201400 */
[----:B------:R-:W2:Y:S08]  /*16ae0*/  I2F R237, R188 ;  /* 0x000000bc00ed7306 */ /* 0x000eb00000201400 */
[----:B------:R-:W-:Y:S01]  /*16af0*/  I2F R173, R173 ;  /* 0x000000ad00ad7306 */ /* 0x000fe20000201400 */
[----:B-1----:R-:W-:Y:S01]  /*16b00*/  FFMA.FTZ R3, R223, UR4, R72 ;  /* 0x00000004df037c23 */ /* 0x002fe20008010048 */
[----:B------:R-:W-:Y:S01]  /*16b10*/  FSEL R223, R77, -INF , !P6 ;  /* 0xff8000004ddf7808 */ /* 0x000fe20007000000 */
[----:B------:R-:W-:Y:S01]  /*16b20*/  IMAD.U32 R77, RZ, RZ, UR7 ;  /* 0x00000007ff4d7e24 */ /* 0x000fe2000f8e00ff */
[----:B------:R-:W-:-:S02]  /*16b30*/  ISETP.GE.AND P6, PT, R80, R2, PT ;  /* 0x000000025000720c */ /* 0x000fc40003fc6270 */
[----:B------:R-:W-:Y:S02]  /*16b40*/  FSEL R3, R3, -INF , !P5 ;  /* 0xff80000003037808 */ /* 0x000fe40006800000 */
[----:B------:R-:W-:Y:S01]  /*16b50*/  MUFU.TANH R113, R113 ;  /* 0x0000007100717308 */ /* 0x000fe20000002400 */
[----:B--2---:R-:W-:Y:S01]  /*16b60*/  FFMA.FTZ R73, R237, UR4, R68 ;  /* 0x00000004ed497c23 */ /* 0x004fe20008010044 */
[----:B------:R-:W-:Y:S02]  /*16b70*/  LOP3.LUT R237, R235, 0x9, R186, 0xfe, !PT ;  /* 0x00000009ebed7812 */ /* 0x000fe400078efeba */
[----:B------:R-:W-:Y:S02]  /*16b80*/  FSEL R235, R170, -INF , !P4 ;  /* 0xff800000aaeb7808 */ /* 0x000fe40006000000 */
[----:B------:R-:W-:Y:S02]  /*16b90*/  ISETP.GE.AND P4, PT, R241, R2, PT ;  /* 0x00000002f100720c */ /* 0x000fe40003f86270 */
[----:B------:R-:W-:Y:S01]  /*16ba0*/  MUFU.TANH R105, R105 ;  /* 0x0000006900697308 */ /* 0x000fe20000002400 */
[----:B------:R-:W-:-:S02]  /*16bb0*/  FSEL R73, R73, -INF , !P3 ;  /* 0xff80000049497808 */ /* 0x000fc40005800000 */
[-C--:B------:R-:W-:Y:S02]  /*16bc0*/  ISETP.GE.AND P5, PT, R239, R2.reuse, PT ;  /* 0x00000002ef00720c */ /* 0x080fe40003fa6270 */
[----:B------:R-:W-:Y:S02]  /*16bd0*/  ISETP.GE.AND P3, PT, R245, R2, PT ;  /* 0x00000002f500720c */ /* 0x000fe40003f66270 */
[----:B------:R-:W-:Y:S01]  /*16be0*/  LOP3.LUT R77, R77, 0x1, R186, 0xfe, !PT ;  /* 0x000000014d4d7812 */ /* 0x000fe200078efeba */
[----:B------:R-:W1:Y:S08]  /*16bf0*/  MUFU.TANH R252, R252 ;  /* 0x000000fc00fc7308 */ /* 0x000e700000002400 */
[----:B------:R-:W2:Y:S08]  /*16c00*/  I2F R8, R241 ;  /* 0x000000f100087306 */ /* 0x000eb00000201400 */
[----:B------:R-:W3:Y:S01]  /*16c10*/  I2F R10, R138 ;  /* 0x0000008a000a7306 */ /* 0x000ee20000201400 */
[----:B-1----:R-:W-:-:S07]  /*16c20*/  FFMA.FTZ R252, R173, UR4, R252 ;  /* 0x00000004adfc7c23 */ /* 0x002fce00080100fc */
[----:B------:R-:W1:Y:S01]  /*16c30*/  MUFU.TANH R20, R20 ;  /* 0x0000001400147308 */ /* 0x000e620000002400 */
[----:B--2---:R-:W-:Y:S02]  /*16c40*/  FFMA.FTZ R8, R8, UR4, R113 ;  /* 0x0000000408087c23 */ /* 0x004fe40008010071 */
[----:B------:R-:W-:-:S03]  /*16c50*/  IMAD.U32 R241, RZ, RZ, UR7 ;  /* 0x00000007fff17e24 */ /* 0x000fc6000f8e00ff */
[----:B------:R-:W-:Y:S02]  /*16c60*/  FSEL R26, R8, -INF , !P4 ;  /* 0xff800000081a7808 */ /* 0x000fe40006000000 */
[----:B------:R-:W-:Y:S01]  /*16c70*/  MUFU.TANH R119, R119 ;  /* 0x0000007700777308 */ /* 0x000fe20000002400 */
[----:B---3--:R-:W-:Y:S01]  /*16c80*/  FFMA.FTZ R10, R10, UR4, R105 ;  /* 0x000000040a0a7c23 */ /* 0x008fe20008010069 */
[----:B------:R-:W-:Y:S02]  /*16c90*/  LOP3.LUT R241, R241, 0x8, R186, 0xfe, !PT ;  /* 0x00000008f1f17812 */ /* 0x000fe400078efeba */
[----:B------:R-:W-:-:S04]  /*16ca0*/  ISETP.GE.AND P4, PT, R216, R2, PT ;  /* 0x00000002d800720c */ /* 0x000fc80003f86270 */
[----:B------:R-:W-:Y:S01]  /*16cb0*/  MUFU.TANH R114, R114 ;  /* 0x0000007200727308 */ /* 0x000fe20000002400 */
[----:B-1----:R-:W-:Y:S01]  /*16cc0*/  FFMA.FTZ R20, R173, UR4, R20 ;  /* 0x00000004ad147c23 */ /* 0x002fe20008010014 */
[----:B------:R-:W-:Y:S02]  /*16cd0*/  FSEL R173, R252, -INF , !P2 ;  /* 0xff800000fcad7808 */ /* 0x000fe40005000000 */
[-C--:B------:R-:W-:Y:S02]  /*16ce0*/  ISETP.GE.AND P2, PT, R247, R2.reuse, PT ;  /* 0x00000002f700720c */ /* 0x080fe40003f46270 */
[----:B------:R-:W-:Y:S02]  /*16cf0*/  FSEL R190, R20, -INF , !P1 ;  /* 0xff80000014be7808 */ /* 0x000fe40004800000 */
[----:B------:R-:W1:Y:S01]  /*16d00*/  I2F R14, R239 ;  /* 0x000000ef000e7306 */ /* 0x000e620000201400 */
[----:B------:R-:W-:-:S07]  /*16d10*/  ISETP.GE.AND P1, PT, R117, R2, PT ;  /* 0x000000027500720c */ /* 0x000fce0003f26270 */
        /* <DEDUP_REMOVED lines=8> */
[----:B------:R-:W1:Y:S01]  /*16da0*/  I2F R116, R247 ;  /* 0x000000f700747306 */ /* 0x000e620000201400 */
[----:B---3--:R-:W-:Y:S01]  /*16db0*/  FFMA.FTZ R100, R100, UR4, R97 ;  /* 0x0000000464647c23 */ /* 0x008fe20008010061 */
[-C--:B------:R-:W-:Y:S02]  /*16dc0*/  ISETP.GE.AND P3, PT, R146, R2.reuse, PT ;  /* 0x000000029200720c */ /* 0x080fe40003f66270 */
[----:B------:R-:W-:Y:S02]  /*16dd0*/  FSEL R138, R10, -INF , !P5 ;  /* 0xff8000000a8a7808 */ /* 0x000fe40006800000 */
[----:B------:R-:W-:Y:S02]  /*16de0*/  ISETP.GE.AND P5, PT, R222, R2, PT ;  /* 0x00000002de00720c */ /* 0x000fe40003fa6270 */
[----:B------:R-:W-:Y:S08]  /*16df0*/  I2F R56, R64 ;  /* 0x0000004000387306 */ /* 0x000ff00000201400 */
[----:B------:R-:W2:Y:S01]  /*16e00*/  MUFU.TANH R79, R79 ;  /* 0x0000004f004f7308 */ /* 0x000ea20000002400 */
[----:B-1----:R-:W-:-:S05]  /*16e10*/  FFMA.FTZ R28, R116, UR4, R109 ;  /* 0x00000004741c7c23 */ /* 0x002fca000801006d */
[----:B------:R-:W-:Y:S02]  /*16e20*/  FSEL R28, R28, -INF , !P2 ;  /* 0xff8000001c1c7808 */ /* 0x000fe40005000000 */
[----:B------:R-:W-:Y:S01]  /*16e30*/  MUFU.TANH R111, R111 ;  /* 0x0000006f006f7308 */ /* 0x000fe20000002400 */
[----:B------:R-:W-:-:S07]  /*16e40*/  ISETP.GE.AND P2, PT, R218, R2, PT ;  /* 0x00000002da00720c */ /* 0x000fce0003f46270 */
[----:B------:R-:W1:Y:S01]  /*16e50*/  I2F R136, R117 ;  /* 0x0000007500887306 */ /* 0x000e620000201400 */
[----:B--2---:R-:W-:-:S05]  /*16e60*/  FFMA.FTZ R56, R56, UR4, R79 ;  /* 0x0000000438387c23 */ /* 0x004fca000801004f */
[----:B------:R-:W-:Y:S02]  /*16e70*/  FSEL R222, R56, -INF , !P0 ;  /* 0xff80000038de7808 */ /* 0x000fe40004000000 */
[----:B------:R-:W-:Y:S01]  /*16e80*/  MUFU.TANH R101, R101 ;  /* 0x0000006500657308 */ /* 0x000fe20000002400 */
[----:B------:R-:W-:-:S07]  /*16e90*/  ISETP.NE.AND P0, PT, R128, RZ, PT ;  /* 0x000000ff8000720c */ /* 0x000fce0003f05270 */
[----:B------:R-:W2:Y:S01]  /*16ea0*/  I2F R140, R146 ;  /* 0x00000092008c7306 */ /* 0x000ea20000201400 */
[----:B-1----:R-:W-:-:S05]  /*16eb0*/  FFMA.FTZ R111, R136, UR4, R111 ;  /* 0x00000004886f7c23 */ /* 0x002fca000801006f */
[----:B------:R-:W-:Y:S02]  /*16ec0*/  FSEL R238, R111, -INF , !P1 ;  /* 0xff8000006fee7808 */ /* 0x000fe40004800000 */
[----:B------:R-:W1:Y:S01]  /*16ed0*/  I2F R180, R218 ;  /* 0x000000da00b47306 */ /* 0x000e620000201400 */
[----:B------:R-:W-:-:S07]  /*16ee0*/  ISETP.GE.AND P1, PT, R220, R2, PT ;  /* 0x00000002dc00720c */ /* 0x000fce0003f26270 */
[----:B------:R-:W-:Y:S01]  /*16ef0*/  I2F R16, R251 ;  /* 0x000000fb00107306 */ /* 0x000fe20000201400 */
[----:B--2---:R-:W-:Y:S01]  /*16f00*/  FFMA.FTZ R101, R140, UR4, R101 ;  /* 0x000000048c657c23 */ /* 0x004fe20008010065 */
[----:B------:R-:W-:Y:S02]  /*16f10*/  FSEL R140, R100, -INF , !P5 ;  /* 0xff800000648c7808 */ /* 0x000fe40006800000 */
[-C--:B------:R-:W-:Y:S02]  /*16f20*/  ISETP.GE.AND P5, PT, R99, R2.reuse, PT ;  /* 0x000000026300720c */ /* 0x080fe40003fa6270 */
[----:B------:R-:W-:Y:S02]  /*16f30*/  FSEL R170, R101, -INF , !P3 ;  /* 0xff80000065aa7808 */ /* 0x000fe40005800000 */
[----:B------:R-:W2:Y:S01]  /*16f40*/  MUFU.TANH R83, R83 ;  /* 0x0000005300537308 */ /* 0x000ea20000002400 */
[----:B-1----:R-:W-:Y:S01]  /*16f50*/  FFMA.FTZ R180, R180, UR4, R244 ;  /* 0x00000004b4b47c23 */ /* 0x002fe200080100f4 */
[----:B------:R-:W-:-:S04]  /*16f60*/  ISETP.GE.AND P3, PT, R230, R2, PT ;  /* 0x00000002e600720c */ /* 0x000fc80003f66270 */
[----:B------:R-:W-:Y:S02]  /*16f70*/  FSEL R234, R180, -INF , !P2 ;  /* 0xff800000b4ea7808 */ /* 0x000fe40005000000 */
[----:B------:R-:W1:Y:S01]  /*16f80*/  I2F R4, R220 ;  /* 0x000000dc00047306 */ /* 0x000e620000201400 */
[----:B------:R-:W-:-:S07]  /*16f90*/  ISETP.GE.AND P2, PT, R232, R2, PT ;  /* 0x00000002e800720c */ /* 0x000fce0003f46270 */
[----:B------:R-:W-:Y:S01]  /*16fa0*/  I2F R54, R80 ;  /* 0x0000005000367306 */ /* 0x000fe20000201400 */
[----:B--2---:R-:W-:-:S07]  /*16fb0*/  FFMA.FTZ R16, R16, UR4, R83 ;  /* 0x0000000410107c23 */ /* 0x004fce0008010053 */
[----:B------:R-:W2:Y:S01]  /*16fc0*/  MUFU.TANH R91, R74 ;  /* 0x0000004a005b7308 */ /* 0x000ea20000002400 */
[----:B-1----:R-:W-:-:S05]  /*16fd0*/  FFMA.FTZ R4, R4, UR4, R98 ;  /* 0x0000000404047c23 */ /* 0x002fca0008010062 */
[----:B------:R-:W-:Y:S02]  /*16fe0*/  FSEL R146, R4, -INF , !P1 ;  /* 0xff80000004927808 */ /* 0x000fe40004800000 */
[----:B------:R-:W-:Y:S01]  /*16ff0*/  MUFU.TANH R106, R106 ;  /* 0x0000006a006a7308 */ /* 0x000fe20000002400 */
[----:B------:R-:W-:-:S04]  /*17000*/  ISETP.GE.AND P1, PT, R249, R2, PT ;  /* 0x00000002f900720c */ /* 0x000fc80003f26270 */
[----:B------:R-:W-:Y:S02]  /*17010*/  FSEL R180, R30, -INF , !P1 ;  /* 0xff8000001eb47808 */ /* 0x000fe40004800000 */
[----:B------:R-:W-:Y:S01]  /*17020*/  ISETP.GE.AND P1, PT, R84, R2, PT ;  /* 0x000000025400720c */ /* 0x000fe20003f26270 */
[----:B------:R-:W-:Y:S01]  /*17030*/  MUFU.TANH R93, R93 ;  /* 0x0000005d005d7308 */ /* 0x000fe20000002400 */
[----:B--2---:R-:W-:-:S05]  /*17040*/  FFMA.FTZ R54, R54, UR4, R91 ;  /* 0x0000000436367c23 */ /* 0x004fca000801005b */
[----:B------:R-:W-:Y:S02]  /*17050*/  FSEL R220, R54, -INF , !P6 ;  /* 0xff80000036dc7808 */ /* 0x000fe40007000000 */
[----:B------:R-:W1:Y:S01]  /*17060*/  I2F R108, R216 ;  /* 0x000000d8006c7306 */ /* 0x000e620000201400 */
[----:B------:R-:W-:-:S07]  /*17070*/  PLOP3.LUT P6, PT, PT, PT, UP0, 0x80, 0x0 ;  /* 0x000000000000781c */ /* 0x000fce0003fcf008 */
[----:B------:R-:W2:Y:S08]  /*17080*/  I2F R228, R230 ;  /* 0x000000e600e47306 */ /* 0x000eb00000201400 */
[----:B------:R-:W-:Y:S01]  /*17090*/  MUFU.TANH R94, R94 ;  /* 0x0000005e005e7308 */ /* 0x000fe20000002400 */
[----:B-1----:R-:W-:-:S05]  /*170a0*/  FFMA.FTZ R106, R108, UR4, R106 ;  /* 0x000000046c6a7c23 */ /* 0x002fca000801006a */
[----:B------:R-:W-:Y:S02]  /*170b0*/  FSEL R236, R106, -INF , !P4 ;  /* 0xff8000006aec7808 */ /* 0x000fe40006000000 */
[----:B------:R-:W-:Y:S01]  /*170c0*/  MUFU.TANH R90, R90 ;  /* 0x0000005a005a7308 */ /* 0x000fe20000002400 */
[----:B--2---:R-:W-:Y:S01]  /*170d0*/  FFMA.FTZ R93, R228, UR4, R93 ;  /* 0x00000004e45d7c23 */ /* 0x004fe2000801005d */
[----:B------:R-:W-:-:S06]  /*170e0*/  ISETP.GE.AND P4, PT, R226, R2, PT ;  /* 0x00000002e200720c */ /* 0x000fcc0003f86270 */
[----:B------:R-:W1:Y:S08]  /*170f0*/  I2F R182, R226 ;  /* 0x000000e200b67306 */ /* 0x000e700000201400 */
[----:B------:R-:W2:Y:S08]  /*17100*/  I2F R6, R232 ;  /* 0x000000e800067306 */ /* 0x000eb00000201400 */
[----:B------:R-:W-:Y:S01]  /*17110*/  I2F R18, R99 ;  /* 0x0000006300127306 */ /* 0x000fe20000201400 */
[----:B-1----:R-:W-:-:S05]  /*17120*/  FFMA.FTZ R94, R182, UR4, R94 ;  /* 0x00000004b65e7c23 */ /* 0x002fca000801005e */
[----:B------:R-:W-:Y:S02]  /*17130*/  FSEL R174, R94, -INF , !P4 ;  /* 0xff8000005eae7808 */ /* 0x000fe40006000000 */
[----:B------:R-:W-:Y:S01]  /*17140*/  I2F R60, R95 ;  /* 0x0000005f003c7306 */ /* 0x000fe20000201400 */
[----:B--2---:R-:W-:Y:S01]  /*17150*/  FFMA.FTZ R6, R6, UR4, R90 ;  /* 0x0000000406067c23 */ /* 0x004fe2000801005a */
[----:B------:R-:W-:Y:S02]  /*17160*/  FSEL R232, R93, -INF , !P3 ;  /* 0xff8000005de87808 */ /* 0x000fe40005800000 */
[-C--:B------:R-:W-:Y:S02]  /*17170*/  ISETP.GE.AND P3, PT, R95, R2.reuse, PT ;  /* 0x000000025f00720c */ /* 0x080fe40003f66270 */
[----:B------:R-:W-:Y:S02]  /*17180*/  FSEL R230, R6, -INF , !P2 ;  /* 0xff80000006e67808 */ /* 0x000fe40005000000 */
[----:B------:R-:W1:Y:S01]  /*17190*/  MUFU.TANH R113, R86 ;  /* 0x0000005600717308 */ /* 0x000e620000002400 */
[----:B------:R-:W-:-:S02]  /*171a0*/  ISETP.GE.AND P4, PT, R66, R2, PT ;  /* 0x000000024200720c */ /* 0x000fc40003f86270 */
[----:B------:R-:W-:-:S04]  /*171b0*/  ISETP.GE.AND P2, PT, R251, R2, PT ;  /* 0x00000002fb00720c */ /* 0x000fc80003f46270 */
[----:B------:R-:W-:Y:S01]  /*171c0*/  FSEL R182, R16, -INF , !P2 ;  /* 0xff80000010b67808 */ /* 0x000fe20005000000 */
        /* <DEDUP_REMOVED lines=11> */
[----:B------:R-:W-:Y:S01]  /*17280*/  I2F R58, R81 ;  /* 0x00000051003a7306 */ /* 0x000fe20000201400 */
[----:B-1----:R-:W-:-:S05]  /*17290*/  FFMA.FTZ R12, R12, UR4, R97 ;  /* 0x000000040c0c7c23 */ /* 0x002fca0008010061 */
[----:B------:R-:W-:Y:S02]  /*172a0*/  FSEL R226, R12, -INF , !P1 ;  /* 0xff8000000ce27808 */ /* 0x000fe40004800000 */
[----:B------:R-:W-:Y:S01]  /*172b0*/  I2F R62, R76 ;  /* 0x0000004c003e7306 */ /* 0x000fe20000201400 */
[----:B------:R-:W-:-:S07]  /*172c0*/  ISETP.GE.AND P1, PT, R242, R2, PT ;  /* 0x00000002f200720c */ /* 0x000fce0003f26270 */
[----:B------:R-:W1:Y:S08]  /*172d0*/  MUFU.TANH R87, R87 ;  /* 0x0000005700577308 */ /* 0x000e700000002400 */
        /* <DEDUP_REMOVED lines=8> */
[----:B------:R-:W-:Y:S01]  /*17360*/  MUFU.TANH R125, R125 ;  /* 0x0000007d007d7308 */ /* 0x000fe20000002400 */
[----:B---3--:R-:W-:Y:S01]  /*17370*/  FFMA.FTZ R62, R62, UR4, R79 ;  /* 0x000000043e3e7c23 */ /* 0x008fe2000801004f */
[----:B------:R-:W-:-:S04]  /*17380*/  ISETP.GE.AND P3, PT, R241, R2, PT ;  /* 0x00000002f100720c */ /* 0x000fc80003f66270 */
[----:B------:R-:W-:Y:S02]  /*17390*/  FSEL R216, R62, -INF , !P5 ;  /* 0xff8000003ed87808 */ /* 0x000fe40006800000 */
[----:B------:R-:W-:Y:S01]  /*173a0*/  MUFU.TANH R121, R121 ;  /* 0x0000007900797308 */ /* 0x000fe20000002400 */
[----:B-1----:R-:W-:Y:S01]  /*173b0*/  FFMA.FTZ R12, R171, UR4, R126 ;  /* 0x00000004ab0c7c23 */ /* 0x002fe2000801007e */
[----:B------:R-:W-:Y:S01]  /*173c0*/  BAR.SYNC.DEFER_BLOCKING 0x0 ;  /* 0x0000000000007b1d */ /* 0x000fe20000010000 */
[----:B------:R-:W-:-:S04]  /*173d0*/  LOP3.LUT P5, RZ, R0, 0x2, RZ, 0xc0, !PT ;  /* 0x0000000200ff7812 */ /* 0x000fc800078ac0ff */
[----:B------:R-:W-:Y:S01]  /*173e0*/  FSEL R12, R12, -INF , !P5 ;  /* 0xff8000000c0c7808 */ /* 0x000fe20006800000 */
[----:B------:R-:W-:Y:S08]  /*173f0*/  I2F R72, R242 ;  /* 0x000000f200487306 */ /* 0x000ff00000201400 */
[----:B------:R-:W1:Y:S08]  /*17400*/  I2F R240, R77 ;  /* 0x0000004d00f07306 */ /* 0x000e700000201400 */
[----:B------:R-:W2:Y:S08]  /*17410*/  I2F R68, R237 ;  /* 0x000000ed00447306 */ /* 0x000eb00000201400 */
[----:B------:R-:W-:Y:S01]  /*17420*/  I2F R239, R241 ;  /* 0x000000f100ef7306 */ /* 0x000fe20000201400 */
[----:B-1----:R-:W-:-:S05]  /*17430*/  FFMA.FTZ R6, R240, UR4, R125 ;  /* 0x00000004f0067c23 */ /* 0x002fca000801007d */
[----:B------:R-:W-:Y:S02]  /*17440*/  FSEL R6, R6, -INF , !P4 ;  /* 0xff80000006067808 */ /* 0x000fe40006000000 */
[----:B------:R-:W1:Y:S01]  /*17450*/  MUFU.TANH R83, R118 ;  /* 0x0000007600537308 */ /* 0x000e620000002400 */
[----:B--2---:R-:W-:-:S05]  /*17460*/  FFMA.FTZ R10, R68, UR4, R121 ;  /* 0x00000004440a7c23 */ /* 0x004fca0008010079 */
[----:B------:R-:W-:Y:S02]  /*17470*/  FSEL R10, R10, -INF , !P2 ;  /* 0xff8000000a0a7808 */ /* 0x000fe40005000000 */
[----:B------:R-:W2:Y:S01]  /*17480*/  MUFU.TANH R122, R122 ;  /* 0x0000007a007a7308 */ /* 0x000ea20000002400 */
[----:B-1----:R-:W-:-:S05]  /*17490*/  FFMA.FTZ R8, R72, UR4, R83 ;  /* 0x0000000448087c23 */ /* 0x002fca0008010053 */
        /* <DEDUP_REMOVED lines=67> */
.L_x_2834:
[----:B------:R-:W-:-:S05]  /*178d0*/  IMAD.MOV.U32 R74, RZ, RZ, c[0x0][0x198] ;  /* 0x00006600ff4a7624 */ /* 0x000fca00078e00ff */
[----:B------:R-:W-:-:S04]  /*178e0*/  LEA R74, -R74, RZ, 0x8 ;  /* 0x000000ff4a4a7211 */ /* 0x000fc800078e41ff */
[----:B------:R-:W-:Y:S02]  /*178f0*/  SHF.R.S32.HI R75, RZ, 0x1f, R74 ;  /* 0x0000001fff4b7819 */ /* 0x000fe4000001144a */
.L_x_2835:
[----:B------:R-:W-:Y:S01]  /*17900*/  @!P0 IMAD.MOV.U32 R91, RZ, RZ, c[0x0][0x198] ;  /* 0x00006600ff5b8624 */ /* 0x000fe200078e00ff */
[----:B------:R-:W-:Y:S01]  /*17910*/  ULDC.64 UR6, c[0x0][0x198] ;  /* 0x0000660000067ab9 */ /* 0x000fe20000000a00 */
[----:B------:R-:W-:Y:S01]  /*17920*/  @!P0 IMAD.MOV.U32 R18, RZ, RZ, c[0x0][0x19c] ;  /* 0x00006700ff128624 */ /* 0x000fe200078e00ff */
[----:B------:R-:W-:Y:S01]  /*17930*/  USHF.L.U32 UR10, UR6, 0x5, URZ ;  /* 0x00000005060a7899 */ /* 0x000fe2000800063f */
[----:B------:R-:W-:Y:S01]  /*17940*/  @!P0 IMAD.MOV.U32 R82, RZ, RZ, c[0x0][0x198] ;  /* 0x00006600ff528624 */ /* 0x000fe200078e00ff */
[C---:B------:R-:W-:Y:S01]  /*17950*/  @!P0 LEA R79, P1, R91.reuse, R74, 0x7 ;  /* 0x0000004a5b4f8211 */ /* 0x040fe200078238ff */
[----:B------:R-:W-:Y:S01]  /*17960*/  @!P0 IMAD.MOV.U32 R2, RZ, RZ, c[0x0][0x19c] ;  /* 0x00006700ff028624 */ /* 0x000fe200078e00ff */
[----:B------:R-:W-:Y:S01]  /*17970*/  UMOV UR8, 0x5 ;  /* 0x0000000500087882 */ /* 0x000fe20000000000 */
[----:B------:R-:W-:Y:S01]  /*17980*/  @!P0 IMAD.MOV.U32 R93, RZ, RZ, c[0x0][0x198] ;  /* 0x00006600ff5d8624 */ /* 0x000fe200078e00ff */
[----:B------:R-:W-:Y:S01]  /*17990*/  @!P0 LEA.HI.X R18, R91, R75, R18, 0x7, P1 ;  /* 0x0000004b5b128211 */ /* 0x000fe200008f3c12 */
[----:B------:R-:W-:Y:S01]  /*179a0*/  @!P0 IMAD.MOV.U32 R86, RZ, RZ, c[0x0][0x198] ;  /* 0x00006600ff568624 */ /* 0x000fe200078e00ff */
[----:B------:R-:W-:Y:S01]  /*179b0*/  @!P0 LEA R90, P1, R74, R210, 0x1 ;  /* 0x000000d24a5a8211 */ /* 0x000fe200078208ff */
[----:B------:R-:W-:Y:S01]  /*179c0*/  @!P0 IMAD.MOV.U32 R14, RZ, RZ, c[0x0][0x19c] ;  /* 0x00006700ff0e8624 */ /* 0x000fe200078e00ff */
[C---:B------:R-:W-:Y:S01]  /*179d0*/  @!P0 LEA R77, P2, R93.reuse, R74, 0x6 ;  /* 0x0000004a5d4d8211 */ /* 0x040fe200078430ff */
[--C-:B------:R-:W-:Y:S01]  /*179e0*/  @!P0 IMAD.WIDE.U32 R82, R82, 0xa0, R74.reuse ;  /* 0x000000a052528825 */ /* 0x100fe200078e004a */
[C-C-:B------:R-:W-:Y:S01]  /*179f0*/  @!P0 LEA.HI.X R91, R74.reuse, R211, R75.reuse, 0x1, P1 ;  /* 0x000000d34a5b8211 */ /* 0x140fe200008f0c4b */
[----:B------:R-:W-:Y:S01]  /*17a00*/  USHF.L.U64.HI UR7, UR6, UR8, UR7 ;  /* 0x0000000806077299 */ /* 0x000fe20008010207 */
[----:B------:R-:W-:Y:S01]  /*17a10*/  @!P0 IADD3 R22, P3, R74, UR10, RZ ;  /* 0x0000000a4a168c10 */ /* 0x000fe2000ff7e0ff */
[----:B------:R-:W-:Y:S01]  /*17a20*/  @!P0 IMAD R2, R2, 0xa0, RZ ;  /* 0x000000a002028824 */ /* 0x000fe200078e02ff */
[-C--:B------:R-:W-:Y:S01]  /*17a30*/  @!P0 LEA R94, P1, R82, R210.reuse, 0x1 ;  /* 0x000000d2525e8211 */ /* 0x080fe200078208ff */
[----:B------:R-:W-:Y:S01]  /*17a40*/  @!P0 IMAD.MOV.U32 R80, RZ, RZ, c[0x0][0x198] ;  /* 0x00006600ff508624 */ /* 0x000fe200078e00ff */
[-C--:B------:R-:W-:Y:S01]  /*17a50*/  @!P0 LEA R100, P4, R22, R210.reuse, 0x1 ;  /* 0x000000d216648211 */ /* 0x080fe200078808ff */
[----:B------:R-:W-:Y:S01]  /*17a60*/  @!P0 IMAD.MOV.U32 R16, RZ, RZ, c[0x0][0x19c] ;  /* 0x00006700ff108624 */ /* 0x000fe200078e00ff */
[----:B------:R1:W-:Y:S01]  /*17a70*/  @P0 STS [R212+0x1000], RZ ;  /* 0x001000ffd4000388 */ /* 0x0003e20000000800 */
[----:B------:R-:W-:Y:S01]  /*17a80*/  @!P0 IMAD.MOV.U32 R0, RZ, RZ, c[0x0][0x19c] ;  /* 0x00006700ff008624 */ /* 0x000fe200078e00ff */
[----:B------:R-:W-:Y:S01]  /*17a90*/  BSSY B0, `(.L_x_2836) ;  /* 0x0000045000007945 */ /* 0x000fe20003800000 */
[----:B------:R-:W-:Y:S01]  /*17aa0*/  @!P0 IMAD.WIDE.U32 R86, R86, 0x60, R74 ;  /* 0x0000006056568825 */ /* 0x000fe200078e004a */
[----:B------:R-:W-:Y:S01]  /*17ab0*/  @!P0 LEA.HI.X R16, R93, R75, R16, 0x6, P2 ;  /* 0x0000004b5d108211 */ /* 0x000fe200010f3410 */
[----:B------:R1:W-:Y:S02]  /*17ac0*/  @P0 STS [R212+0x1004], RZ ;  /* 0x001004ffd4000388 */ /* 0x0003e40000000800 */
[----:B------:R-:W-:Y:S01]  /*17ad0*/  @!P0 IMAD R14, R14, 0x60, RZ ;  /* 0x000000600e0e8824 */ /* 0x000fe200078e02ff */
[----:B------:R-:W-:Y:S01]  /*17ae0*/  @!P0 LEA R98, P2, R86, R210, 0x1 ;  /* 0x000000d256628211 */ /* 0x000fe200078408ff */
[----:B------:R-:W-:Y:S01]  /*17af0*/  @!P0 IMAD.IADD R2, R2, 0x1, R83 ;  /* 0x0000000102028824 */ /* 0x000fe200078e0253 */
[----:B------:R1:W-:Y:S01]  /*17b00*/  @P0 STS.64 [R212+0x1008], RZ ;  /* 0x001008ffd4000388 */ /* 0x0003e20000000a00 */
[----:B------:R-:W-:-:S03]  /*17b10*/  @!P0 IMAD.WIDE.U32 R80, R80, 0xc0, R74 ;  /* 0x000000c050508825 */ /* 0x000fc600078e004a */
[-C--:B------:R-:W-:Y:S01]  /*17b20*/  @!P0 LEA.HI.X R95, R82, R211.reuse, R2, 0x1, P1 ;  /* 0x000000d3525f8211 */ /* 0x080fe200008f0c02 */
[----:B------:R-:W-:Y:S01]  /*17b30*/  @!P0 IMAD R0, R0, 0xc0, RZ ;  /* 0x000000c000008824 */ /* 0x000fe200078e02ff */
[----:B------:R-:W-:Y:S01]  /*17b40*/  @!PT LDS RZ, [RZ] ;  /* 0x00000000fffff984 */ /* 0x000fe20000000800 */
[----:B------:R-:W-:Y:S01]  /*17b50*/  @!PT LDS RZ, [RZ] ;  /* 0x00000000fffff984 */ /* 0x000fe20000000800 */
[----:B------:R-:W-:Y:S01]  /*17b60*/  @!PT LDS RZ, [RZ] ;  /* 0x00000000fffff984 */ /* 0x000fe20000000800 */
[----:B------:R1:W-:Y:S01]  /*17b70*/  @!P0 LDGSTS.E.BYPASS.LTC128B.128 [R212+0x1000], [R90.64] ;  /* 0x010000005ad48fae */ /* 0x0003e2000b901d4e */
[----:B------:R-:W-:Y:S01]  /*17b80*/  @!P0 IMAD.IADD R14, R14, 0x1, R87 ;  /* 0x000000010e0e8824 */ /* 0x000fe200078e0257 */
[-C--:B------:R-:W-:Y:S01]  /*17b90*/  @!P0 LEA R82, P1, R80, R210.reuse, 0x1 ;  /* 0x000000d250528211 */ /* 0x080fe200078208ff */
[----:B------:R-:W-:Y:S01]  /*17ba0*/  @!P0 IMAD.IADD R2, R0, 0x1, R81 ;  /* 0x0000000100028824 */ /* 0x000fe200078e0251 */
[----:B------:R-:W-:Y:S01]  /*17bb0*/  @!P0 IADD3.X R0, R75, UR7, RZ, P3, !PT ;  /* 0x000000074b008c10 */ /* 0x000fe20009ffe4ff */
[----:B------:R1:W-:Y:S01]  /*17bc0*/  @P0 STS.128 [R212+0x1800], RZ ;  /* 0x001800ffd4000388 */ /* 0x0003e20000000c00 */
        /* <DEDUP_REMOVED lines=49> */
.L_x_2837:
[----:B------:R-:W-:Y:S05]  /*17ee0*/  BSYNC B0 ;  /* 0x0000000000007941 */ /* 0x000fea0003800000 */
.L_x_2836:
[----:B------:R-:W0:Y:S01]  /*17ef0*/  LDGDEPBAR ;  /* 0x00000000000079af */ /* 0x000e220000000000 */
[----:B------:R-:W-:-:S04]  /*17f00*/  LEA R210, P0, R74, R210, 0x1 ;  /* 0x000000d24ad27211 */ /* 0x000fc800078008ff */
[----:B------:R-:W-:Y:S02]  /*17f10*/  LEA.HI.X R211, R74, R211, R75, 0x1, P0 ;  /* 0x000000d34ad37211 */ /* 0x000fe400000f0c4b */
.L_x_2833:
        /* <DEDUP_REMOVED lines=132> */
[----:B------:R-:W1:Y:S01]  /*18760*/  MUFU.EX2 R101, R101 ;  /* 0x0000006500657308 */ /* 0x000e620000000800 */
        /* <DEDUP_REMOVED lines=93> */
[----:B-1----:R-:W-:Y:S01]  /*18d40*/  FMNMX.FTZ R0, R2, R3, !PT ;  /* 0x0000000302007209 */ /* 0x002fe20007810000 */
[----:B------:R-:W-:-:S04]  /*18d50*/  FFMA.FTZ R2, R185, c[0x0][0x23c], -R84 ;  /* 0x00008f00b9027a23 */ /* 0x000fc80000010854 */
[----:B------:R-:W1:Y:S02]  /*18d60*/  SHFL.BFLY PT, R85, R0, 0x1, 0x1f ;  /* 0x0c201f0000557f89 */ /* 0x000e6400000e0000 */
[----:B------:R-:W-:Y:S08]  /*18d70*/  MUFU.EX2 R64, R64 ;  /* 0x0000004000407308 */ /* 0x000ff00000000800 */
[----:B------:R-:W-:Y:S08]  /*18d80*/  MUFU.EX2 R65, R65 ;  /* 0x0000004100417308 */ /* 0x000ff00000000800 */
[----:B------:R-:W-:Y:S01]  /*18d90*/  MUFU.EX2 R62, R62 ;  /* 0x0000003e003e7308 */ /* 0x000fe20000000800 */
[----:B-1----:R-:W-:Y:S01]  /*18da0*/  FMNMX.FTZ R85, R0, R85, !PT ;  /* 0x0000005500557209 */ /* 0x002fe20007810000 */
[----:B------:R-:W-:-:S06]  /*18db0*/  FFMA.FTZ R0, R11, c[0x0][0x23c], -R84 ;  /* 0x00008f000b007a23 */ /* 0x000fcc0000010854 */
[----:B------:R-:W-:Y:S01]  /*18dc0*/  MUFU.EX2 R63, R63 ;  /* 0x0000003f003f7308 */ /* 0x000fe20000000800 */
[C---:B------:R-:W-:Y:S01]  /*18dd0*/  FSETP.NEU.FTZ.AND P0, PT, R85.reuse, -INF , PT ;  /* 0xff8000005500780b */ /* 0x040fe20003f1d000 */
[----:B------:R-:W-:-:S05]  /*18de0*/  FMUL.FTZ R3, R85, c[0x0][0x23c] ;  /* 0x00008f0055037a20 */ /* 0x000fca0000410000 */
[----:B------:R-:W-:Y:S01]  /*18df0*/  FSEL R3, R3, RZ, P0 ;  /* 0x000000ff03037208 */ /* 0x000fe20000000000 */
[----:B------:R-:W-:Y:S04]  /*18e00*/  MUFU.EX2 R60, R60 ;  /* 0x0000003c003c7308 */ /* 0x000fe80000000800 */
[--C-:B------:R-:W-:Y:S01]  /*18e10*/  FFMA.FTZ R113, R6, c[0x0][0x23c], -R3.reuse ;  /* 0x00008f0006717a23 */ /* 0x100fe20000010803 */
[----:B------:R-:W-:Y:S01]  /*18e20*/  FSEL R6, R86, RZ, P1 ;  /* 0x000000ff56067208 */ /* 0x000fe20000800000 */
[--C-:B------:R-:W-:Y:S01]  /*18e30*/  FFMA.FTZ R107, R10, c[0x0][0x23c], -R3.reuse ;  /* 0x00008f000a6b7a23 */ /* 0x100fe20000010803 */
[----:B------:R-:W-:Y:S01]  /*18e40*/  FSEL R10, R85, RZ, P0 ;  /* 0x000000ff550a7208 */ /* 0x000fe20000000000 */
[----:B------:R-:W-:Y:S01]  /*18e50*/  FFMA.FTZ R116, R4, c[0x0][0x23c], -R3 ;  /* 0x00008f0004747a23 */ /* 0x000fe20000010803 */
[----:B------:R-:W-:Y:S01]  /*18e60*/  MUFU.EX2 R61, R61 ;  /* 0x0000003d003d7308 */ /* 0x000fe20000000800 */
[----:B------:R-:W-:-:S02]  /*18e70*/  FADD.FTZ R11, R131, -R6 ;  /* 0x80000006830b7221 */ /* 0x000fc40000010000 */
[----:B------:R-:W1:Y:S01]  /*18e80*/  LDSM.16.MT88.4 R4, [R215+0x5000] ;  /* 0x00500000d704783b */ /* 0x000e620000004200 */
[----:B------:R-:W-:Y:S02]  /*18e90*/  FADD.FTZ R10, R129, -R10 ;  /* 0x8000000a810a7221 */ /* 0x000fe40000010000 */
[----:B------:R-:W-:Y:S02]  /*18ea0*/  FMUL.FTZ R123, R11, c[0x0][0x23c] ;  /* 0x00008f000b7b7a20 */ /* 0x000fe40000410000 */
[----:B------:R-:W-:Y:S01]  /*18eb0*/  FMUL.FTZ R121, R10, c[0x0][0x23c] ;  /* 0x00008f000a797a20 */ /* 0x000fe20000410000 */
[----:B------:R-:W-:Y:S01]  /*18ec0*/  MUFU.EX2 R113, R113 ;  /* 0x0000007100717308 */ /* 0x000fe20000000800 */
[--C-:B------:R-:W-:Y:S02]  /*18ed0*/  FFMA.FTZ R109, R8, c[0x0][0x23c], -R3.reuse ;  /* 0x00008f00086d7a23 */ /* 0x100fe40000010803 */
[----:B------:R-:W2:Y:S01]  /*18ee0*/  LDSM.16.MT88.4 R8, [R214+0x5000] ;  /* 0x00500000d608783b */ /* 0x000ea20000004200 */
[--C-:B------:R-:W-:Y:S01]  /*18ef0*/  FFMA.FTZ R122, R12, c[0x0][0x23c], -R3.reuse ;  /* 0x00008f000c7a7a23 */ /* 0x100fe20000010803 */
[----:B------:R-:W-:Y:S01]  /*18f00*/  F2FP.BF16.PACK_AB R12, R117, R126 ;  /* 0x0000007e750c723e */ /* 0x000fe200000010ff */
[----:B------:R-:W-:-:S02]  /*18f10*/  FFMA.FTZ R114, R20, c[0x0][0x23c], -R3 ;  /* 0x00008f0014727a23 */ /* 0x000fc40000010803 */
[----:B------:R-:W-:Y:S01]  /*18f20*/  MUFU.EX2 R116, R116 ;  /* 0x0000007400747308 */ /* 0x000fe20000000800 */
[----:B------:R-:W3:Y:S01]  /*18f30*/  LDSM.16.MT88.4 R20, [R215+0x5400] ;  /* 0x00540000d714783b */ /* 0x000ee20000004200 */
[--C-:B------:R-:W-:Y:S02]  /*18f40*/  FFMA.FTZ R119, R26, c[0x0][0x23c], -R3.reuse ;  /* 0x00008f001a777a23 */ /* 0x100fe40000010803 */
[--C-:B------:R-:W-:Y:S02]  /*18f50*/  FFMA.FTZ R128, R24, c[0x0][0x23c], -R3.reuse ;  /* 0x00008f0018807a23 */ /* 0x100fe40000010803 */
[----:B------:R-:W4:Y:S01]  /*18f60*/  LDSM.16.MT88.4 R24, [R214+0x5400] ;  /* 0x00540000d618783b */ /* 0x000f220000004200 */
[--C-:B------:R-:W-:Y:S01]  /*18f70*/  FFMA.FTZ R136, R28, c[0x0][0x23c], -R3.reuse ;  /* 0x00008f001c887a23 */ /* 0x100fe20000010803 */
[----:B------:R-:W5:Y:S01]  /*18f80*/  MUFU.EX2 R122, R122 ;  /* 0x0000007a007a7308 */ /* 0x000f620000000800 */
[----:B------:R-:W-:Y:S01]  /*18f90*/  F2FP.BF16.PACK_AB R28, R105, R108 ;  /* 0x0000006c691c723e */ /* 0x000fe200000010ff */
        /* <DEDUP_REMOVED lines=8> */
[----:B------:R-:W2:Y:S01]  /*19020*/  MUFU.EX2 R123, R123 ;  /* 0x0000007b007b7308 */ /* 0x000ea20000000800 */
[----:B-----5:R-:W-:Y:S01]  /*19030*/  F2FP.BF16.PACK_AB R13, R113, R122 ;  /* 0x0000007a710d723e */ /* 0x020fe200000010ff */
[----:B------:R-:W-:-:S02]  /*19040*/  FFMA.FTZ R140, R137, c[0x0][0x23c], -R84 ;  /* 0x00008f00898c7a23 */ /* 0x000fc40000010854 */
[--C-:B------:R-:W-:Y:S02]  /*19050*/  FFMA.FTZ R174, R174, c[0x0][0x23c], -R3.reuse ;  /* 0x00008f00aeae7a23 */ /* 0x100fe40000010803 */
[--C-:B------:R-:W-:Y:S02]  /*19060*/  FFMA.FTZ R137, R232, c[0x0][0x23c], -R3.reuse ;  /* 0x00008f00e8897a23 */ /* 0x100fe40000010803 */
[----:B------:R-:W5:Y:S01]  /*19070*/  MUFU.EX2 R121, R121 ;  /* 0x0000007900797308 */ /* 0x000f620000000800 */
[----:B-1----:R-:W-:Y:S01]  /*19080*/  F2FP.BF16.PACK_AB R15, R107, R116 ;  /* 0x000000746b0f723e */ /* 0x002fe200000010ff */
[--C-:B------:R-:W-:Y:S02]  /*19090*/  FFMA.FTZ R139, R230, c[0x0][0x23c], -R3.reuse ;  /* 0x00008f00e68b7a23 */ /* 0x100fe40000010803 */
[--C-:B------:R-:W-:Y:S02]  /*190a0*/  FFMA.FTZ R180, R180, c[0x0][0x23c], -R3.reuse ;  /* 0x00008f00b4b47a23 */ /* 0x100fe40000010803 */
[----:B------:R-:W-:-:S02]  /*190b0*/  FFMA.FTZ R145, R184, c[0x0][0x23c], -R3 ;  /* 0x00008f00b8917a23 */ /* 0x000fc40000010803 */
[-C--:B--2---:R-:W-:Y:S01]  /*190c0*/  FMUL.FTZ R16, R204, R123.reuse ;  /* 0x0000007bcc107220 */ /* 0x084fe20000410000 */
[----:B------:R-:W-:Y:S01]  /*190d0*/  MUFU.EX2 R109, R109 ;  /* 0x0000006d006d7308 */ /* 0x000fe20000000800 */
[-C--:B------:R-:W-:Y:S02]  /*190e0*/  FMUL.FTZ R17, R205, R123.reuse ;  /* 0x0000007bcd117220 */ /* 0x080fe40000410000 */
[-C--:B------:R-:W-:Y:S02]  /*190f0*/  FMUL.FTZ R200, R200, R123.reuse ;  /* 0x0000007bc8c87220 */ /* 0x080fe40000410000 */
[----:B------:R-:W-:Y:S02]  /*19100*/  FMUL.FTZ R201, R201, R123 ;  /* 0x0000007bc9c97220 */ /* 0x000fe40000410000 */
[-C--:B-----5:R-:W-:Y:S01]  /*19110*/  FMUL.FTZ R18, R206, R121.reuse ;  /* 0x00000079ce127220 */ /* 0x0a0fe20000410000 */
[----:B------:R-:W1:Y:S01]  /*19120*/  MUFU.EX2 R114, R114 ;  /* 0x0000007200727308 */ /* 0x000e620000000800 */
[----:B------:R-:W-:-:S02]  /*19130*/  FMUL.FTZ R19, R207, R121 ;  /* 0x00000079cf137220 */ /* 0x000fc40000410000 */
[-C--:B------:R-:W-:Y:S02]  /*19140*/  FMUL.FTZ R202, R202, R121.reuse ;  /* 0x00000079caca7220 */ /* 0x080fe40000410000 */
[----:B------:R-:W-:Y:S02]  /*19150*/  FMUL.FTZ R203, R203, R121 ;  /* 0x00000079cbcb7220 */ /* 0x000fe40000410000 */
[-C--:B------:R-:W-:Y:S01]  /*19160*/  FMUL.FTZ R196, R196, R123.reuse ;  /* 0x0000007bc4c47220 */ /* 0x080fe20000410000 */
[----:B------:R-:W-:Y:S01]  /*19170*/  HMMA.16816.F32.BF16 R16, R12, R4, R16 ;  /* 0x000000040c10723c */ /* 0x000fe20000041810 */
[----:B------:R-:W-:Y:S01]  /*19180*/  FMUL.FTZ R197, R197, R123 ;  /* 0x0000007bc5c57220 */ /* 0x000fe20000410000 */
[----:B------:R-:W-:Y:S01]  /*19190*/  MUFU.EX2 R119, R119 ;  /* 0x0000007700777308 */ /* 0x000fe20000000800 */
[-C--:B------:R-:W-:Y:S02]  /*191a0*/  FMUL.FTZ R198, R198, R121.reuse ;  /* 0x00000079c6c67220 */ /* 0x080fe40000410000 */
[----:B------:R-:W-:-:S02]  /*191b0*/  FMUL.FTZ R199, R199, R121 ;  /* 0x00000079c7c77220 */ /* 0x000fc40000410000 */
[-C--:B------:R-:W-:Y:S01]  /*191c0*/  FMUL.FTZ R192, R192, R123.reuse ;  /* 0x0000007bc0c07220 */ /* 0x080fe20000410000 */
[C---:B------:R-:W-:Y:S01]  /*191d0*/  HMMA.16816.F32.BF16 R4, R12.reuse, R6, R200 ;  /* 0x000000060c04723c */ /* 0x040fe200000418c8 */
[----:B------:R-:W-:Y:S01]  /*191e0*/  FMUL.FTZ R193, R193, R123 ;  /* 0x0000007bc1c17220 */ /* 0x000fe20000410000 */
[----:B------:R-:W2:Y:S01]  /*191f0*/  MUFU.EX2 R128, R128 ;  /* 0x0000008000807308 */ /* 0x000ea20000000800 */
[----:B------:R-:W-:Y:S01]  /*19200*/  FMUL.FTZ R194, R194, R121 ;  /* 0x00000079c2c27220 */ /* 0x000fe20000410000 */
[----:B-1----:R-:W-:Y:S01]  /*19210*/  F2FP.BF16.PACK_AB R29, R114, R109 ;  /* 0x0000006d721d723e */ /* 0x002fe200000010ff */
[----:B------:R-:W-:Y:S02]  /*19220*/  FMUL.FTZ R195, R195, R121 ;  /* 0x00000079c3c37220 */ /* 0x000fe40000410000 */
[--C-:B------:R-:W-:Y:S01]  /*19230*/  FFMA.FTZ R188, R188, c[0x0][0x23c], -R3.reuse ;  /* 0x00008f00bcbc7a23 */ /* 0x100fe20000010803 */
[----:B------:R-:W-:Y:S01]  /*19240*/  HMMA.16816.F32.BF16 R196, R12, R8, R196 ;  /* 0x000000080cc4723c */ /* 0x000fe200000418c4 */
[--C-:B------:R-:W-:Y:S01]  /*19250*/  FFMA.FTZ R143, R228, c[0x0][0x23c], -R3.reuse ;  /* 0x00008f00e48f7a23 */ /* 0x100fe20000010803 */
[----:B------:R-:W-:Y:S01]  /*19260*/  MUFU.EX2 R136, R136 ;  /* 0x0000008800887308 */ /* 0x000fe20000000800 */
[----:B------:R-:W-:-:S02]  /*19270*/  FFMA.FTZ R184, R182, c[0x0][0x23c], -R3 ;  /* 0x00008f00b6b87a23 */ /* 0x000fc40000010803 */
[----:B------:R-:W-:Y:S02]  /*19280*/  FFMA.FTZ R182, R169, c[0x0][0x23c], -R84 ;  /* 0x00008f00a9b67a23 */ /* 0x000fe40000010854 */
[--C-:B------:R-:W-:Y:S01]  /*19290*/  FFMA.FTZ R169, R222, c[0x0][0x23c], -R3.reuse ;  /* 0x00008f00dea97a23 */ /* 0x100fe20000010803 */
[----:B------:R-:W-:Y:S01]  /*192a0*/  HMMA.16816.F32.BF16 R12, R12, R10, R192 ;  /* 0x0000000a0c0c723c */ /* 0x000fe200000418c0 */
[----:B------:R-:W1:Y:S01]  /*192b0*/  LDSM.16.MT88.4 R8, [R215+0x5800] ;  /* 0x00580000d708783b */ /* 0x000e620000004200 */
[----:B--2---:R-:W-:Y:S01]  /*192c0*/  F2FP.BF16.PACK_AB R31, R128, R119 ;  /* 0x00000077801f723e */ /* 0x004fe200000010ff */
[----:B------:R-:W2:Y:S01]  /*192d0*/  MUFU.EX2 R125, R125 ;  /* 0x0000007d007d7308 */ /* 0x000ea20000000800 */
[--C-:B------:R-:W-:Y:S02]  /*192e0*/  FFMA.FTZ R171, R220, c[0x0][0x23c], -R3.reuse ;  /* 0x00008f00dcab7a23 */ /* 0x100fe40000010803 */
        /* <DEDUP_REMOVED lines=8> */
[C---:B------:R-:W-:Y:S01]  /*19370*/  HMMA.16816.F32.BF16 R4, R28.reuse, R22, R4 ;  /* 0x000000161c04723c */ /* 0x040fe20000041804 */
[----:B------:R-:W3:Y:S01]  /*19380*/  LDSM.16.MT88.4 R20, [R214+0x5800] ;  /* 0x00580000d614783b */ /* 0x000ee20000004200 */
[----:B------:R-:W5:Y:S01]  /*19390*/  MUFU.EX2 R127, R127 ;  /* 0x0000007f007f7308 */ /* 0x000f620000000800 */
        /* <DEDUP_REMOVED lines=11> */
[----:B------:R-:W1:Y:S01]  /*19450*/  MUFU.EX2 R129, R129 ;  /* 0x0000008100817308 */ /* 0x000e620000000800 */
[--C-:B------:R-:W-:Y:S02]  /*19460*/  FFMA.FTZ R124, R124, c[0x0][0x23c], -R3.reuse ;  /* 0x00008f007c7c7a23 */ /* 0x100fe40000010803 */
[--C-:B------:R-:W-:Y:S02]  /*19470*/  FFMA.FTZ R181, R120, c[0x0][0x23c], -R3.reuse ;  /* 0x00008f0078b57a23 */ /* 0x100fe40000010803 */
[----:B------:R-:W-:Y:S01]  /*19480*/  F2FP.BF16.PACK_AB R28, R99, R100 ;  /* 0x00000064631c723e */ /* 0x000fe200000010ff */
[----:B------:R-:W-:Y:S01]  /*19490*/  FFMA.FTZ R126, R187, R123, R126 ;  /* 0x0000007bbb7e7223 */ /* 0x000fe2000001007e */
[----:B--2---:R-:W-:Y:S01]  /*194a0*/  F2FP.BF16.PACK_AB R29, R125, R136 ;  /* 0x000000887d1d723e */ /* 0x004fe200000010ff */
[----:B------:R-:W-:Y:S01]  /*194b0*/  MUFU.EX2 R131, R131 ;  /* 0x0000008300837308 */ /* 0x000fe20000000800 */
[----:B------:R-:W-:Y:S01]  /*194c0*/  F2FP.BF16.PACK_AB R30, R97, R98 ;  /* 0x00000062611e723e */ /* 0x000fe200000010ff */
[----:B------:R-:W-:Y:S01]  /*194d0*/  FFMA.FTZ R122, R189, R121, R122 ;  /* 0x00000079bd7a7223 */ /* 0x000fe2000001007a */
[----:B-----5:R-:W-:Y:S01]  /*194e0*/  F2FP.BF16.PACK_AB R31, R127, R138 ;  /* 0x0000008a7f1f723e */ /* 0x020fe200000010ff */
[----:B------:R-:W-:-:S02]  /*194f0*/  FFMA.FTZ R112, R112, c[0x0][0x23c], -R3 ;  /* 0x00008f0070707a23 */ /* 0x000fc40000010803 */
[----:B------:R-:W-:Y:S02]  /*19500*/  FADD.FTZ R113, R113, R122 ;  /* 0x0000007a71717221 */ /* 0x000fe40000010000 */
[----:B------:R-:W2:Y:S01]  /*19510*/  MUFU.EX2 R146, R146 ;  /* 0x0000009200927308 */ /* 0x000ea20000000800 */
[----:B------:R-:W-:Y:S01]  /*19520*/  FFMA.FTZ R183, R110, c[0x0][0x23c], -R3 ;  /* 0x00008f006eb77a23 */ /* 0x000fe20000010803 */
[C---:B-1----:R-:W-:Y:S01]  /*19530*/  HMMA.16816.F32.BF16 R16, R28.reuse, R8, R16 ;  /* 0x000000081c10723c */ /* 0x042fe20000041810 */
[----:B------:R-:W-:Y:S02]  /*19540*/  FADD.FTZ R116, R116, R113 ;  /* 0x0000007174747221 */ /* 0x000fe40000010000 */
[--C-:B------:R-:W-:Y:S02]  /*19550*/  FFMA.FTZ R104, R104, c[0x0][0x23c], -R3.reuse ;  /* 0x00008f0068687a23 */ /* 0x100fe40000010803 */
[----:B------:R-:W-:Y:S01]  /*19560*/  FFMA.FTZ R110, R102, c[0x0][0x23c], -R3 ;  /* 0x00008f00666e7a23 */ /* 0x000fe20000010803 */
[----:B------:R-:W-:Y:S01]  /*19570*/  MUFU.EX2 R174, R174 ;  /* 0x000000ae00ae7308 */ /* 0x000fe20000000800 */
[----:B------:R-:W-:Y:S01]  /*19580*/  FADD.FTZ R116, R107, R116 ;  /* 0x000000746b747221 */ /* 0x000fe20000010000 */
[----:B------:R-:W-:Y:S01]  /*19590*/  HMMA.16816.F32.BF16 R4, R28, R10, R4 ;  /* 0x0000000a1c04723c */ /* 0x000fe20000041804 */
[----:B------:R-:W1:Y:S01]  /*195a0*/  LDSM.16.MT88.4 R8, [R214+0x5c00] ;  /* 0x005c0000d608783b */ /* 0x000e620000004200 */
[----:B------:R-:W-:-:S02]  /*195b0*/  FFMA.FTZ R102, R103, c[0x0][0x23c], -R84 ;  /* 0x00008f0067667a23 */ /* 0x000fc40000010854 */
[----:B------:R-:W-:Y:S02]  /*195c0*/  FADD.FTZ R109, R109, R116 ;  /* 0x000000746d6d7221 */ /* 0x000fe40000010000 */
[----:B------:R-:W5:Y:S01]  /*195d0*/  MUFU.EX2 R137, R137 ;  /* 0x0000008900897308 */ /* 0x000f620000000800 */
[----:B------:R-:W-:Y:S01]  /*195e0*/  FFMA.FTZ R103, R96, c[0x0][0x23c], -R3 ;  /* 0x00008f0060677a23 */ /* 0x000fe20000010803 */
        /* <DEDUP_REMOVED lines=14> */
[--C-:B------:R-:W-:Y:S01]  /*196d0*/  FFMA.FTZ R36, R36, c[0x0][0x23c], -R3.reuse ;  /* 0x00008f0024247a23 */ /* 0x100fe20000010803 */
[----:B------:R-:W-:Y:S01]  /*196e0*/  F2FP.BF16.PACK_AB R30, R90, R93 ;  /* 0x0000005d5a1e723e */ /* 0x000fe200000010ff */
[----:B------:R-:W-:Y:S01]  /*196f0*/  FADD.FTZ R125, R125, R136 ;  /* 0x000000887d7d7221 */ /* 0x000fe20000010000 */
[----:B--2---:R-:W-:Y:S01]  /*19700*/  F2FP.BF16.PACK_AB R31, R146, R131 ;  /* 0x00000083921f723e */ /* 0x004fe200000010ff */
[----:B------:R-:W-:Y:S01]  /*19710*/  MUFU.EX2 R188, R188 ;  /* 0x000000bc00bc7308 */ /* 0x000fe20000000800 */
[----:B------:R-:W-:-:S02]  /*19720*/  FFMA.FTZ R35, R35, c[0x0][0x23c], -R3 ;  /* 0x00008f0023237a23 */ /* 0x000fc40000010803 */
[----:B------:R-:W-:Y:S02]  /*19730*/  FADD.FTZ R138, R138, R125 ;  /* 0x0000007d8a8a7221 */ /* 0x000fe40000010000 */
[----:B------:R-:W-:Y:S01]  /*19740*/  FFMA.FTZ R38, R38, c[0x0][0x23c], -R3 ;  /* 0x00008f0026267a23 */ /* 0x000fe20000010803 */
[C---:B----4-:R-:W-:Y:S01]  /*19750*/  HMMA.16816.F32.BF16 R16, R28.reuse, R12, R16 ;  /* 0x0000000c1c10723c */ /* 0x050fe20000041810 */
[----:B------:R-:W-:Y:S01]  /*19760*/  FADD.FTZ R127, R127, R138 ;  /* 0x0000008a7f7f7221 */ /* 0x000fe20000010000 */
[----:B------:R-:W2:Y:S01]  /*19770*/  MUFU.EX2 R143, R143 ;  /* 0x0000008f008f7308 */ /* 0x000ea20000000800 */
[----:B------:R-:W-:Y:S02]  /*19780*/  FFMA.FTZ R34, R89, c[0x0][0x23c], -R84 ;  /* 0x00008f0059227a23 */ /* 0x000fe40000010854 */
[----:B------:R-:W-:Y:S02]  /*19790*/  FADD.FTZ R170, R170, R127 ;  /* 0x0000007faaaa7221 */ /* 0x000fe40000010000 */
[--C-:B------:R-:W-:Y:S01]  /*197a0*/  FFMA.FTZ R89, R37, c[0x0][0x23c], -R3.reuse ;  /* 0x00008f0025597a23 */ /* 0x100fe20000010803 */
[----:B------:R-:W-:Y:S01]  /*197b0*/  HMMA.16816.F32.BF16 R4, R28, R14, R4 ;  /* 0x0000000e1c04723c */ /* 0x000fe20000041804 */
[----:B------:R-:W4:Y:S01]  /*197c0*/  LDSM.16.MT88.4 R12, [R214+0x6000] ;  /* 0x00600000d60c783b */ /* 0x000f220000004200 */
[----:B------:R-:W-:Y:S01]  /*197d0*/  MUFU.EX2 R145, R145 ;  /* 0x0000009100917308 */ /* 0x000fe20000000800 */
[----:B------:R-:W-:Y:S01]  /*197e0*/  FADD.FTZ R170, R129, R170 ;  /* 0x000000aa81aa7221 */ /* 0x000fe20000010000 */
[----:B------:R-:W-:Y:S01]  /*197f0*/  MOV R129, R85 ;  /* 0x0000005500817202 */ /* 0x000fe20000000f00 */
[----:B------:R-:W-:-:S02]  /*19800*/  FFMA.FTZ R40, R40, c[0x0][0x23c], -R3 ;  /* 0x00008f0028287a23 */ /* 0x000fc40000010803 */
[----:B------:R-:W-:Y:S01]  /*19810*/  FADD.FTZ R131, R131, R170 ;  /* 0x000000aa83837221 */ /* 0x000fe20000010000 */
[C---:B-1----:R-:W-:Y:S01]  /*19820*/  HMMA.16816.F32.BF16 R196, R28.reuse, R8, R196 ;  /* 0x000000081cc4723c */ /* 0x042fe200000418c4 */
[----:B------:R-:W-:Y:S01]  /*19830*/  FFMA.FTZ R39, R39, c[0x0][0x23c], -R3 ;  /* 0x00008f0027277a23 */ /* 0x000fe20000010803 */
[----:B------:R-:W1:Y:S01]  /*19840*/  MUFU.EX2 R184, R184 ;  /* 0x000000b800b87308 */ /* 0x000e620000000800 */
[----:B------:R-:W-:Y:S02]  /*19850*/  FADD.FTZ R131, R146, R131 ;  /* 0x0000008392837221 */ /* 0x000fe40000010000 */
[--C-:B------:R-:W-:Y:S02]  /*19860*/  FFMA.FTZ R42, R42, c[0x0][0x23c], -R3.reuse ;  /* 0x00008f002a2a7a23 */ /* 0x100fe40000010803 */
[----:B------:R-:W-:Y:S01]  /*19870*/  FFMA.FTZ R41, R41, c[0x0][0x23c], -R3 ;  /* 0x00008f0029297a23 */ /* 0x000fe20000010803 */
[----:B------:R-:W-:Y:S01]  /*19880*/  HMMA.16816.F32.BF16 R24, R28, R10, R24 ;  /* 0x0000000a1c18723c */ /* 0x000fe20000041818 */
[----:B------:R-:W1:Y:S01]  /*19890*/  LDSM.16.MT88.4 R8, [R215+0x6400] ;  /* 0x00640000d708783b */ /* 0x000e620000004200 */
[----:B------:R-:W-:Y:S01]  /*198a0*/  MUFU.EX2 R194, R194 ;  /* 0x000000c200c27308 */ /* 0x000fe20000000800 */
[----:B------:R-:W-:-:S02]  /*198b0*/  FFMA.FTZ R37, R47, c[0x0][0x23c], -R84 ;  /* 0x00008f002f257a23 */ /* 0x000fc40000010854 */
[--C-:B------:R-:W-:Y:S02]  /*198c0*/  FFMA.FTZ R44, R44, c[0x0][0x23c], -R3.reuse ;  /* 0x00008f002c2c7a23 */ /* 0x100fe40000010803 */
[----:B------:R-:W-:Y:S01]  /*198d0*/  F2FP.BF16.PACK_AB R28, R82, R91 ;  /* 0x0000005b521c723e */ /* 0x000fe200000010ff */
[--C-:B------:R-:W-:Y:S01]  /*198e0*/  FFMA.FTZ R43, R43, c[0x0][0x23c], -R3.reuse ;  /* 0x00008f002b2b7a23 */ /* 0x100fe20000010803 */
[----:B-----5:R-:W-:Y:S01]  /*198f0*/  F2FP.BF16.PACK_AB R29, R137, R174 ;  /* 0x000000ae891d723e */ /* 0x020fe200000010ff */
[----:B------:R-:W5:Y:S01]  /*19900*/  MUFU.EX2 R169, R169 ;  /* 0x000000a900a97308 */ /* 0x000f620000000800 */
[----:B------:R-:W-:Y:S01]  /*19910*/  F2FP.BF16.PACK_AB R30, R80, R83 ;  /* 0x00000053501e723e */ /* 0x000fe200000010ff */
[--C-:B------:R-:W-:Y:S01]  /*19920*/  FFMA.FTZ R46, R46, c[0x0][0x23c], -R3.reuse ;  /* 0x00008f002e2e7a23 */ /* 0x100fe20000010803 */
[----:B------:R-:W-:Y:S01]  /*19930*/  F2FP.BF16.PACK_AB R31, R180, R139 ;  /* 0x0000008bb41f723e */ /* 0x000fe200000010ff */
[----:B------:R-:W-:Y:S02]  /*19940*/  FFMA.FTZ R45, R45, c[0x0][0x23c], -R3 ;  /* 0x00008f002d2d7a23 */ /* 0x000fe40000010803 */
[----:B------:R-:W-:-:S02]  /*19950*/  FFMA.FTZ R47, R53, c[0x0][0x23c], -R84 ;  /* 0x00008f00352f7a23 */ /* 0x000fc40000010854 */
[----:B------:R-:W-:Y:S01]  /*19960*/  MUFU.EX2 R171, R171 ;  /* 0x000000ab00ab7308 */ /* 0x000fe20000000800 */
[----:B------:R-:W-:Y:S01]  /*19970*/  FFMA.FTZ R187, R33, c[0x0][0x23c], -R84 ;  /* 0x00008f0021bb7a23 */ /* 0x000fe20000010854 */
[C---:B---3--:R-:W-:Y:S01]  /*19980*/  HMMA.16816.F32.BF16 R16, R28.reuse, R20, R16 ;  /* 0x000000141c10723c */ /* 0x048fe20000041810 */
[--C-:B------:R-:W-:Y:S02]  /*19990*/  FFMA.FTZ R189, R32, c[0x0][0x23c], -R3.reuse ;  /* 0x00008f0020bd7a23 */ /* 0x100fe40000010803 */
[--C-:B------:R-:W-:Y:S02]  /*199a0*/  FFMA.FTZ R49, R49, c[0x0][0x23c], -R3.reuse ;  /* 0x00008f0031317a23 */ /* 0x100fe40000010803 */
[----:B------:R-:W-:Y:S01]  /*199b0*/  FFMA.FTZ R48, R48, c[0x0][0x23c], -R3 ;  /* 0x00008f0030307a23 */ /* 0x000fe20000010803 */
        /* <DEDUP_REMOVED lines=49> */
[----:B------:R-:W3:Y:S06]  /*19cd0*/  MUFU.EX2 R183, R183 ;  /* 0x000000b700b77308 */ /* 0x000eec0000000800 */
        /* <DEDUP_REMOVED lines=32> */
[----:B------:R-:W5:Y:S02]  /*19ee0*/  LDSM.16.MT88.4 R12, [R214+0x7800] ;  /* 0x00780000d60c783b */ /* 0x000f640000004200 */
[----:B------:R-:W-:Y:S01]  /*19ef0*/  FADD.FTZ R111, R111, R118 ;  /* 0x000000766f6f7221 */ /* 0x000fe20000010000 */
[----:B--2---:R-:W-:Y:S02]  /*19f00*/  HMMA.16816.F32.BF16 R196, R28, R8, R196 ;  /* 0x000000081cc4723c */ /* 0x004fe400000418c4 */
[----:B------:R-:W-:Y:S01]  /*19f10*/  MUFU.EX2 R115, R115 ;  /* 0x0000007300737308 */ /* 0x000fe20000000800 */
[----:B------:R-:W-:-:S04]  /*19f20*/  FADD.FTZ R108, R108, R111 ;  /* 0x0000006f6c6c7221 */ /* 0x000fc80000010000 */
[----:B------:R-:W-:Y:S01]  /*19f30*/  FADD.FTZ R105, R105, R108 ;  /* 0x0000006c69697221 */ /* 0x000fe20000010000 */
[----:B------:R-:W-:Y:S01]  /*19f40*/  HMMA.16816.F32.BF16 R24, R28, R10, R24 ;  /* 0x0000000a1c18723c */ /* 0x000fe20000041818 */
[----:B------:R-:W2:Y:S01]  /*19f50*/  LDSM.16.MT88.4 R28, [R215+0x7c00] ;  /* 0x007c0000d71c783b */ /* 0x000ea20000004200 */
[----:B------:R-:W-:Y:S01]  /*19f60*/  F2FP.BF16.PACK_AB R8, R58, R61 ;  /* 0x0000003d3a08723e */ /* 0x000fe200000010ff */
[----:B------:R-:W-:Y:S01]  /*19f70*/  FADD.FTZ R106, R106, R105 ;  /* 0x000000696a6a7221 */ /* 0x000fe20000010000 */
[----:B---3--:R-:W-:Y:S01]  /*19f80*/  F2FP.BF16.PACK_AB R9, R183, R112 ;  /* 0x00000070b709723e */ /* 0x008fe200000010ff */
[----:B------:R-:W-:Y:S02]  /*19f90*/  MUFU.EX2 R140, R140 ;  /* 0x0000008c008c7308 */ /* 0x000fe40000000800 */
[----:B------:R-:W-:Y:S01]  /*19fa0*/  FADD.FTZ R101, R101, R106 ;  /* 0x0000006a65657221 */ /* 0x000fe20000010000 */
[----:B------:R-:W-:Y:S02]  /*19fb0*/  F2FP.BF16.PACK_AB R10, R56, R59 ;  /* 0x0000003b380a723e */ /* 0x000fe400000010ff */
[----:B----4-:R-:W-:Y:S01]  /*19fc0*/  F2FP.BF16.PACK_AB R11, R117, R104 ;  /* 0x00000068750b723e */ /* 0x010fe200000010ff */
[----:B------:R-:W-:-:S02]  /*19fd0*/  FADD.FTZ R100, R100, R101 ;  /* 0x0000006564647221 */ /* 0x000fc40000010000 */
[----:B------:R-:W-:Y:S02]  /*19fe0*/  MUFU.EX2 R36, R36 ;  /* 0x0000002400247308 */ /* 0x000fe40000000800 */
[----:B------:R-:W-:Y:S02]  /*19ff0*/  FADD.FTZ R99, R99, R100 ;  /* 0x0000006463637221 */ /* 0x000fe40000010000 */
[----:B-1----:R-:W-:Y:S02]  /*1a000*/  HMMA.16816.F32.BF16 R16, R8, R20, R16 ;  /* 0x000000140810723c */ /* 0x002fe40000041810 */
[----:B------:R-:W-:Y:S02]  /*1a010*/  FADD.FTZ R98, R98, R99 ;  /* 0x0000006362627221 */ /* 0x000fe40000010000 */
[----:B------:R-:W1:Y:S02]  /*1a020*/  MUFU.EX2 R99, R96 ;  /* 0x0000006000637308 */ /* 0x000e640000000800 */
[----:B------:R-:W-:-:S02]  /*1a030*/  FADD.FTZ R98, R97, R98 ;  /* 0x0000006261627221 */ /* 0x000fc40000010000 */
[C---:B------:R-:W-:Y:S01]  /*1a040*/  HMMA.16816.F32.BF16 R4, R8.reuse, R22, R4 ;  /* 0x000000160804723c */ /* 0x040fe20000041804 */
[----:B------:R-:W3:Y:S01]  /*1a050*/  LDSM.16.MT88.4 R20, [R214+0x7c00] ;  /* 0x007c0000d614783b */ /* 0x000ee20000004200 */
[----:B------:R-:W-:Y:S02]  /*1a060*/  FADD.FTZ R95, R95, R98 ;  /* 0x000000625f5f7221 */ /* 0x000fe40000010000 */
[----:B------:R-:W4:Y:S02]  /*1a070*/  MUFU.EX2 R35, R35 ;  /* 0x0000002300237308 */ /* 0x000f240000000800 */
[----:B------:R-:W-:Y:S02]  /*1a080*/  FADD.FTZ R94, R94, R95 ;  /* 0x0000005f5e5e7221 */ /* 0x000fe40000010000 */
[----:B-----5:R-:W-:Y:S02]  /*1a090*/  HMMA.16816.F32.BF16 R196, R8, R12, R196 ;  /* 0x0000000c08c4723c */ /* 0x020fe400000418c4 */
[----:B------:R-:W-:-:S02]  /*1a0a0*/  FADD.FTZ R93, R93, R94 ;  /* 0x0000005e5d5d7221 */ /* 0x000fc40000010000 */
[----:B------:R-:W-:Y:S02]  /*1a0b0*/  MUFU.EX2 R38, R38 ;  /* 0x0000002600267308 */ /* 0x000fe40000000800 */
[----:B------:R-:W-:Y:S02]  /*1a0c0*/  FADD.FTZ R90, R90, R93 ;  /* 0x0000005d5a5a7221 */ /* 0x000fe40000010000 */
[----:B------:R-:W-:Y:S01]  /*1a0d0*/  HMMA.16816.F32.BF16 R24, R8, R14, R24 ;  /* 0x0000000e0818723c */ /* 0x000fe20000041818 */
[----:B------:R-:W5:Y:S01]  /*1a0e0*/  LDSM.16.MT88.4 R12, [R215+0x8000] ;  /* 0x00800000d70c783b */ /* 0x000f620000004200 */
[----:B------:R-:W-:Y:S02]  /*1a0f0*/  FADD.FTZ R91, R91, R90 ;  /* 0x0000005a5b5b7221 */ /* 0x000fe40000010000 */
[----:B------:R-:W-:Y:S02]  /*1a100*/  MUFU.EX2 R135, R135 ;  /* 0x0000008700877308 */ /* 0x000fe40000000800 */
[----:B------:R-:W-:Y:S01]  /*1a110*/  FADD.FTZ R82, R82, R91 ;  /* 0x0000005b52527221 */ /* 0x000fe20000010000 */
[----:B------:R-:W-:-:S02]  /*1a120*/  F2FP.BF16.PACK_AB R8, R54, R57 ;  /* 0x000000393608723e */ /* 0x000fc400000010ff */
[----:B------:R-:W-:Y:S02]  /*1a130*/  F2FP.BF16.PACK_AB R9, R92, R103 ;  /* 0x000000675c09723e */ /* 0x000fe400000010ff */
[----:B------:R-:W-:Y:S01]  /*1a140*/  F2FP.BF16.PACK_AB R10, R2, R55 ;  /* 0x00000037020a723e */ /* 0x000fe200000010ff */
[----:B------:R-:W-:Y:S01]  /*1a150*/  MUFU.EX2 R182, R182 ;  /* 0x000000b600b67308 */ /* 0x000fe20000000800 */
[----:B-1----:R-:W-:-:S07]  /*1a160*/  F2FP.BF16.PACK_AB R11, R99, R88 ;  /* 0x00000058630b723e */ /* 0x002fce00000010ff */
[C---:B--2---:R-:W-:Y:S01]  /*1a170*/  HMMA.16816.F32.BF16 R16, R8.reuse, R28, R16 ;  /* 0x0000001c0810723c */ /* 0x044fe20000041810 */
[----:B------:R-:W-:Y:S06]  /*1a180*/  MUFU.EX2 R147, R147 ;  /* 0x0000009300937308 */ /* 0x000fec0000000800 */
[----:B------:R-:W-:Y:S01]  /*1a190*/  FADD.FTZ R28, R174, R131 ;  /* 0x00000083ae1c7221 */ /* 0x000fe20000010000 */
[----:B---3--:R-:W-:Y:S01]  /*1a1a0*/  HMMA.16816.F32.BF16 R196, R8, R20, R196 ;  /* 0x0000001408c4723c */ /* 0x008fe200000418c4 */
[----:B------:R-:W-:Y:S01]  /*1a1b0*/  FADD.FTZ R29, R83, R82 ;  /* 0x00000052531d7221 */ /* 0x000fe20000010000 */
[----:B------:R-:W-:Y:S01]  /*1a1c0*/  MUFU.EX2 R176, R176 ;  /* 0x000000b000b07308 */ /* 0x000fe20000000800 */
[----:B------:R-:W-:Y:S01]  /*1a1d0*/  FADD.FTZ R28, R137, R28 ;  /* 0x0000001c891c7221 */ /* 0x000fe20000010000 */
[----:B------:R-:W-:Y:S01]  /*1a1e0*/  MOV R131, R86 ;  /* 0x0000005600837202 */ /* 0x000fe20000000f00 */
[----:B------:R-:W-:-:S02]  /*1a1f0*/  FADD.FTZ R80, R80, R29 ;  /* 0x0000001d50507221 */ /* 0x000fc40000010000 */
        /* <DEDUP_REMOVED lines=8> */
[----:B------:R-:W2:Y:S01]  /*1a280*/  LDSM.16.MT88.4 R28, [R214+0x8000] ;  /* 0x00800000d61c783b */ /* 0x000ea20000004200 */
[----:B------:R-:W-:Y:S01]  /*1a290*/  FADD.FTZ R79, R79, R78 ;  /* 0x0000004e4f4f7221 */ /* 0x000fe20000010000 */
[----:B------:R-:W-:Y:S01]  /*1a2a0*/  MUFU.EX2 R40, R40 ;  /* 0x0000002800287308 */ /* 0x000fe20000000800 */
[----:B------:R-:W-:-:S02]  /*1a2b0*/  FADD.FTZ R20, R143, R20 ;  /* 0x000000148f147221 */ /* 0x000fc40000010000 */
[----:B------:R-:W-:Y:S01]  /*1a2c0*/  FADD.FTZ R76, R76, R79 ;  /* 0x0000004f4c4c7221 */ /* 0x000fe20000010000 */
[----:B------:R-:W-:Y:S01]  /*1a2d0*/  F2FP.BF16.PACK_AB R8, R87, R0 ;  /* 0x000000005708723e */ /* 0x000fe200000010ff */
[----:B------:R-:W-:Y:S01]  /*1a2e0*/  FADD.FTZ R145, R145, R20 ;  /* 0x0000001491917221 */ /* 0x000fe20000010000 */
[----:B----4-:R-:W-:Y:S01]  /*1a2f0*/  F2FP.BF16.PACK_AB R9, R35, R36 ;  /* 0x000000242309723e */ /* 0x010fe200000010ff */
[----:B------:R-:W-:Y:S01]  /*1a300*/  FADD.FTZ R77, R77, R76 ;  /* 0x0000004c4d4d7221 */ /* 0x000fe20000010000 */
[----:B------:R-:W-:Y:S01]  /*1a310*/  F2FP.BF16.PACK_AB R10, R140, R115 ;  /* 0x000000738c0a723e */ /* 0x000fe200000010ff */
[----:B------:R-:W-:Y:S01]  /*1a320*/  FADD.FTZ R145, R184, R145 ;  /* 0x00000091b8917221 */ /* 0x000fe20000010000 */
[----:B-1----:R-:W-:Y:S01]  /*1a330*/  F2FP.BF16.PACK_AB R11, R83, R38 ;  /* 0x00000026530b723e */ /* 0x002fe200000010ff */
[----:B------:R-:W-:Y:S01]  /*1a340*/  FADD.FTZ R74, R74, R77 ;  /* 0x0000004d4a4a7221 */ /* 0x000fe20000010000 */
[----:B------:R-:W1:Y:S01]  /*1a350*/  LDSM.16.MT88.4 R20, [R215+0x8400] ;  /* 0x00840000d714783b */ /* 0x000e620000004200 */
[----:B------:R-:W-:Y:S01]  /*1a360*/  FADD.FTZ R194, R194, R145 ;  /* 0x00000091c2c27221 */ /* 0x000fe20000010000 */
[----:B------:R-:W3:Y:S01]  /*1a370*/  MUFU.EX2 R39, R39 ;  /* 0x0000002700277308 */ /* 0x000ee20000000800 */
[----:B------:R-:W-:-:S02]  /*1a380*/  FADD.FTZ R75, R75, R74 ;  /* 0x0000004a4b4b7221 */ /* 0x000fc40000010000 */
[----:B------:R-:W-:Y:S01]  /*1a390*/  FADD.FTZ R194, R169, R194 ;  /* 0x000000c2a9c27221 */ /* 0x000fe20000010000 */
[C---:B-----5:R-:W-:Y:S01]  /*1a3a0*/  HMMA.16816.F32.BF16 R16, R8.reuse, R12, R16 ;  /* 0x0000000c0810723c */ /* 0x060fe20000041810 */
        /* <DEDUP_REMOVED lines=9> */
[----:B------:R-:W5:Y:S01]  /*1a440*/  MUFU.EX2 R41, R41 ;  /* 0x0000002900297308 */ /* 0x000f620000000800 */
[----:B------:R-:W-:Y:S01]  /*1a450*/  FADD.FTZ R71, R71, R70 ;  /* 0x0000004647477221 */ /* 0x000fe20000010000 */
[----:B------:R-:W-:Y:S01]  /*1a460*/  LDSM.16.MT88.4 R192, [R214+0x8c00] ;  /* 0x008c0000d6c0783b */ /* 0x000fe20000004200 */
[----:B------:R-:W-:-:S02]  /*1a470*/  FADD.FTZ R200, R173, R200 ;  /* 0x000000c8adc87221 */ /* 0x000fc40000010000 */
[----:B------:R-:W-:Y:S01]  /*1a480*/  FADD.FTZ R68, R68, R71 ;  /* 0x0000004744447221 */ /* 0x000fe20000010000 */
[C---:B--2---:R-:W-:Y:S03]  /*1a490*/  HMMA.16816.F32.BF16 R196, R8.reuse, R28, R196 ;  /* 0x0000001c08c4723c */ /* 0x044fe600000418c4 */
[----:B------:R-:W-:Y:S01]  /*1a4a0*/  FADD.FTZ R69, R69, R68 ;  /* 0x0000004445457221 */ /* 0x000fe20000010000 */
[----:B------:R-:W-:Y:S03]  /*1a4b0*/  MUFU.EX2 R133, R133 ;  /* 0x0000008500857308 */ /* 0x000fe60000000800 */
[----:B------:R-:W-:Y:S02]  /*1a4c0*/  FADD.FTZ R66, R66, R69 ;  /* 0x0000004542427221 */ /* 0x000fe40000010000 */
[----:B------:R-:W-:Y:S01]  /*1a4d0*/  FADD.FTZ R29, R175, R200 ;  /* 0x000000c8af1d7221 */ /* 0x000fe20000010000 */
[----:B------:R-:W-:Y:S01]  /*1a4e0*/  HMMA.16816.F32.BF16 R24, R8, R30, R24 ;  /* 0x0000001e0818723c */ /* 0x000fe20000041818 */
[----:B------:R-:W-:Y:S01]  /*1a4f0*/  FADD.FTZ R67, R67, R66 ;  /* 0x0000004243437221 */ /* 0x000fe20000010000 */
[----:B------:R-:W2:Y:S01]  /*1a500*/  MUFU.EX2 R102, R102 ;  /* 0x0000006600667308 */ /* 0x000ea20000000800 */
[----:B------:R-:W-:Y:S01]  /*1a510*/  FADD.FTZ R29, R178, R29 ;  /* 0x0000001db21d7221 */ /* 0x000fe20000010000 */
[----:B------:R-:W-:Y:S01]  /*1a520*/  LDSM.16.MT88.4 R200, [R215+0x8c00] ;  /* 0x008c0000d7c8783b */ /* 0x000fe20000004200 */
        /* <DEDUP_REMOVED lines=8> */
[----:B-----5:R-:W-:Y:S01]  /*1a5b0*/  F2FP.BF16.PACK_AB R11, R41, R42 ;  /* 0x0000002a290b723e */ /* 0x020fe200000010ff */
[----:B------:R-:W-:Y:S01]  /*1a5c0*/  FADD.FTZ R142, R142, R141 ;  /* 0x0000008d8e8e7221 */ /* 0x000fe20000010000 */
[----:B------:R-:W3:Y:S01]  /*1a5d0*/  LDSM.16.MT88.4 R28, [R215+0x8800] ;  /* 0x00880000d71c783b */ /* 0x000ee20000004200 */
[----:B------:R-:W-:Y:S01]  /*1a5e0*/  FADD.FTZ R63, R63, R62 ;  /* 0x0000003e3f3f7221 */ /* 0x000fe20000010000 */
[----:B------:R-:W-:Y:S01]  /*1a5f0*/  MUFU.EX2 R34, R34 ;  /* 0x0000002200227308 */ /* 0x000fe20000000800 */
[----:B------:R-:W-:-:S02]  /*1a600*/  FADD.FTZ R142, R177, R142 ;  /* 0x0000008eb18e7221 */ /* 0x000fc40000010000 */
[----:B------:R-:W-:Y:S01]  /*1a610*/  FADD.FTZ R60, R60, R63 ;  /* 0x0000003f3c3c7221 */ /* 0x000fe20000010000 */
[C---:B-1----:R-:W-:Y:S01]  /*1a620*/  HMMA.16816.F32.BF16 R16, R8.reuse, R20, R16 ;  /* 0x000000140810723c */ /* 0x042fe20000041810 */
[----:B------:R-:W-:Y:S02]  /*1a630*/  FADD.FTZ R179, R179, R142 ;  /* 0x0000008eb3b37221 */ /* 0x000fe40000010000 */
[----:B------:R-:W-:Y:S01]  /*1a640*/  FADD.FTZ R61, R61, R60 ;  /* 0x0000003c3d3d7221 */ /* 0x000fe20000010000 */
[----:B------:R-:W1:Y:S01]  /*1a650*/  MUFU.EX2 R37, R37 ;  /* 0x0000002500257308 */ /* 0x000e620000000800 */
[----:B------:R-:W-:Y:S02]  /*1a660*/  FADD.FTZ R179, R130, R179 ;  /* 0x000000b382b37221 */ /* 0x000fe40000010000 */
[----:B------:R-:W-:Y:S01]  /*1a670*/  FADD.FTZ R58, R58, R61 ;  /* 0x0000003d3a3a7221 */ /* 0x000fe20000010000 */
[----:B----4-:R-:W-:Y:S01]  /*1a680*/  HMMA.16816.F32.BF16 R24, R8, R14, R24 ;  /* 0x0000000e0818723c */ /* 0x010fe20000041818 */
[----:B------:R-:W-:-:S02]  /*1a690*/  FADD.FTZ R124, R124, R179 ;  /* 0x000000b37c7c7221 */ /* 0x000fc40000010000 */
        /* <DEDUP_REMOVED lines=9> */
[----:B------:R-:W-:-:S02]  /*1a730*/  FADD.FTZ R183, R183, R112 ;  /* 0x00000070b7b77221 */ /* 0x000fc40000010000 */
[----:B------:R-:W-:Y:S01]  /*1a740*/  FADD.FTZ R54, R54, R57 ;  /* 0x0000003936367221 */ /* 0x000fe20000010000 */
[----:B------:R-:W-:Y:S01]  /*1a750*/  HMMA.16816.F32.BF16 R196, R8, R12, R196 ;  /* 0x0000000c08c4723c */ /* 0x000fe200000418c4 */
[----:B------:R-:W-:Y:S02]  /*1a760*/  FADD.FTZ R14, R104, R183 ;  /* 0x000000b7680e7221 */ /* 0x000fe40000010000 */
[----:B------:R-:W-:Y:S01]  /*1a770*/  FADD.FTZ R15, R55, R54 ;  /* 0x00000036370f7221 */ /* 0x000fe20000010000 */
[----:B------:R-:W-:Y:S01]  /*1a780*/  MUFU.EX2 R46, R46 ;  /* 0x0000002e002e7308 */ /* 0x000fe20000000800 */
[----:B------:R-:W-:Y:S02]  /*1a790*/  FADD.FTZ R14, R117, R14 ;  /* 0x0000000e750e7221 */ /* 0x000fe40000010000 */
[----:B------:R-:W-:Y:S01]  /*1a7a0*/  FADD.FTZ R15, R2, R15 ;  /* 0x0000000f020f7221 */ /* 0x000fe20000010000 */
[----:B--2---:R-:W-:Y:S01]  /*1a7b0*/  F2FP.BF16.PACK_AB R8, R102, R133 ;  /* 0x000000856608723e */ /* 0x004fe200000010ff */
[----:B------:R-:W-:Y:S01]  /*1a7c0*/  FADD.FTZ R103, R103, R14 ;  /* 0x0000000e67677221 */ /* 0x000fe20000010000 */
[----:B-1----:R-:W-:Y:S01]  /*1a7d0*/  F2FP.BF16.PACK_AB R10, R37, R34 ;  /* 0x00000022250a723e */ /* 0x002fe200000010ff */
[----:B------:R-:W-:Y:S01]  /*1a7e0*/  FADD.FTZ R0, R0, R15 ;  /* 0x0000000f00007221 */ /* 0x000fe20000010000 */
[----:B------:R-:W1:Y:S01]  /*1a7f0*/  MUFU.EX2 R45, R45 ;  /* 0x0000002d002d7308 */ /* 0x000e620000000800 */
[----:B------:R-:W-:Y:S01]  /*1a800*/  FADD.FTZ R103, R92, R103 ;  /* 0x000000675c677221 */ /* 0x000fe20000010000 */
[----:B-----5:R-:W-:Y:S01]  /*1a810*/  F2FP.BF16.PACK_AB R9, R43, R44 ;  /* 0x0000002c2b09723e */ /* 0x020fe200000010ff */
[----:B------:R-:W-:-:S02]  /*1a820*/  FADD.FTZ R0, R87, R0 ;  /* 0x0000000057007221 */ /* 0x000fc40000010000 */
[----:B------:R-:W-:Y:S02]  /*1a830*/  FADD.FTZ R88, R88, R103 ;  /* 0x0000006758587221 */ /* 0x000fe40000010000 */
[----:B------:R-:W-:Y:S01]  /*1a840*/  FADD.FTZ R115, R115, R0 ;  /* 0x0000000073737221 */ /* 0x000fe20000010000 */
[----:B------:R-:W-:Y:S01]  /*1a850*/  MUFU.EX2 R47, R47 ;  /* 0x0000002f002f7308 */ /* 0x000fe20000000800 */
[----:B------:R-:W-:Y:S02]  /*1a860*/  FADD.FTZ R99, R99, R88 ;  /* 0x0000005863637221 */ /* 0x000fe40000010000 */
[----:B------:R-:W-:Y:S02]  /*1a870*/  FFMA.FTZ R12, R51, c[0x0][0x23c], -R84 ;  /* 0x00008f00330c7a23 */ /* 0x000fe40000010854 */
[----:B------:R-:W-:Y:S02]  /*1a880*/  FADD.FTZ R36, R36, R99 ;  /* 0x0000006324247221 */ /* 0x000fe40000010000 */
[----:B------:R-:W-:Y:S01]  /*1a890*/  FFMA.FTZ R13, R50, c[0x0][0x23c], -R3 ;  /* 0x00008f00320d7a23 */ /* 0x000fe20000010803 */
[----:B-1----:R-:W-:Y:S01]  /*1a8a0*/  F2FP.BF16.PACK_AB R11, R45, R46 ;  /* 0x0000002e2d0b723e */ /* 0x002fe200000010ff */
[----:B------:R-:W-:Y:S01]  /*1a8b0*/  FADD.FTZ R35, R35, R36 ;  /* 0x0000002423237221 */ /* 0x000fe20000010000 */
[----:B------:R-:W1:Y:S01]  /*1a8c0*/  MUFU.EX2 R52, R52 ;  /* 0x0000003400347308 */ /* 0x000e620000000800 */
[----:B------:R-:W-:-:S02]  /*1a8d0*/  FADD.FTZ R140, R140, R115 ;  /* 0x000000738c8c7221 */ /* 0x000fc40000010000 */
[----:B------:R-:W-:Y:S02]  /*1a8e0*/  FADD.FTZ R38, R38, R35 ;  /* 0x0000002326267221 */ /* 0x000fe40000010000 */
[C---:B---3--:R-:W-:Y:S01]  /*1a8f0*/  HMMA.16816.F32.BF16 R16, R8.reuse, R28, R16 ;  /* 0x0000001c0810723c */ /* 0x048fe20000041810 */
        /* <DEDUP_REMOVED lines=8> */
[----:B------:R-:W2:Y:S01]  /*1a980*/  MUFU.EX2 R187, R187 ;  /* 0x000000bb00bb7308 */ /* 0x000ea20000000800 */
[----:B------:R-:W-:Y:S02]  /*1a990*/  FADD.FTZ R176, R176, R147 ;  /* 0x00000093b0b07221 */ /* 0x000fe40000010000 */
[----:B------:R-:W-:Y:S01]  /*1a9a0*/  FADD.FTZ R42, R42, R39 ;  /* 0x000000272a2a7221 */ /* 0x000fe20000010000 */
[----:B----4-:R-:W-:Y:S01]  /*1a9b0*/  HMMA.16816.F32.BF16 R196, R8, R20, R196 ;  /* 0x0000001408c4723c */ /* 0x010fe200000418c4 */
        /* <DEDUP_REMOVED lines=8> */
[----:B------:R-:W3:Y:S01]  /*1aa40*/  MUFU.EX2 R14, R49 ;  /* 0x00000031000e7308 */ /* 0x000ee20000000800 */
[----:B------:R-:W-:Y:S02]  /*1aa50*/  FADD.FTZ R0, R37, R0 ;  /* 0x0000000025007221 */ /* 0x000fe40000010000 */
[----:B-1----:R-:W-:Y:S02]  /*1aa60*/  F2FP.BF16.PACK_AB R8, R52, R47 ;  /* 0x0000002f3408723e */ /* 0x002fe400000010ff */
[----:B--2---:R-:W-:Y:S01]  /*1aa70*/  F2FP.BF16.PACK_AB R10, R187, R12 ;  /* 0x0000000cbb0a723e */ /* 0x004fe200000010ff */
[----:B------:R-:W-:-:S02]  /*1aa80*/  FADD.FTZ R47, R47, R0 ;  /* 0x000000002f2f7221 */ /* 0x000fc40000010000 */
[----:B------:R-:W-:Y:S02]  /*1aa90*/  MUFU.EX2 R2, R48 ;  /* 0x0000003000027308 */ /* 0x000fe40000000800 */
[----:B------:R-:W-:-:S04]  /*1aaa0*/  FADD.FTZ R47, R52, R47 ;  /* 0x0000002f342f7221 */ /* 0x000fc80000010000 */
[----:B------:R-:W-:Y:S02]  /*1aab0*/  FADD.FTZ R12, R12, R47 ;  /* 0x0000002f0c0c7221 */ /* 0x000fe40000010000 */
[----:B------:R-:W1:Y:S01]  /*1aac0*/  MUFU.EX2 R189, R189 ;  /* 0x000000bd00bd7308 */ /* 0x000e620000000800 */
[----:B---3--:R-:W-:Y:S01]  /*1aad0*/  F2FP.BF16.PACK_AB R9, R14, R13 ;  /* 0x0000000d0e09723e */ /* 0x008fe200000010ff */
        /* <DEDUP_REMOVED lines=12> */
.L_x_2830:
        /* <DEDUP_REMOVED lines=9> */
.L_x_2842:
        /* <DEDUP_REMOVED lines=68> */
.L_x_2839:
[----:B------:R-:W-:Y:S01]  /*1b070*/  ULDC.64 UR6, c[0x0][0x1a0] ;  /* 0x0000680000067ab9 */ /* 0x000fe20000000a00 */
[----:B------:R-:W-:Y:S02]  /*1b080*/  ISETP.GE.AND P1, PT, R148, c[0x0][0x220], PT ;  /* 0x0000880094007a0c */ /* 0x000fe40003f26270 */
[C---:B------:R-:W-:Y:S03]  /*1b090*/  LEA R170, P3, R110.reuse, R224, 0x1 ;  /* 0x000000e06eaa7211 */ /* 0x040fe600078608ff */
[----:B------:R-:W-:Y:S01]  /*1b0a0*/  USHF.L.U32 UR15, UR6, 0x5, URZ ;  /* 0x00000005060f7899 */ /* 0x000fe2000800063f */
[C-C-:B------:R-:W-:Y:S01]  /*1b0b0*/  LEA.HI.X R171, R110.reuse, R225, R111.reuse, 0x1, P3 ;  /* 0x000000e16eab7211 */ /* 0x140fe200018f0c6f */
[----:B------:R-:W-:Y:S02]  /*1b0c0*/  USHF.L.U64.HI UR7, UR6, UR14, UR7 ;  /* 0x0000000e06077299 */ /* 0x000fe40008010207 */
[----:B------:R-:W-:Y:S04]  /*1b0d0*/  UISETP.GT.AND UP0, UPT, UR5, UR9, UPT ;  /* 0x000000090500728c */ /* 0x000fe8000bf04270 */
        /* <DEDUP_REMOVED lines=514> */
.L_x_2841:
        /* <DEDUP_REMOVED lines=96> */
.L_x_2840:
[----:B--234-:R-:W-:Y:S01]  /*1d700*/  MOV R135, UR5 ;  /* 0x0000000500877c02 */ /* 0x01cfe20008000f00 */
        /* <DEDUP_REMOVED lines=131> */
[C---:B------:R-:W-:Y:S01]  /*1df40*/  FFMA.FTZ R31, R144.reuse, UR4, R31 ;  /* 0x00000004901f7c23 */ /* 0x040fe2000801001f */
[----:B------:R-:W-:Y:S01]  /*1df50*/  FMNMX.FTZ R216, R23, R216, !PT ;  /* 0x000000d817d87209 */ /* 0x000fe20007810000 */
[----:B------:R-:W-:Y:S01]  /*1df60*/  FFMA.FTZ R32, R144, UR4, R32 ;  /* 0x0000000490207c23 */ /* 0x000fe20008010020 */
[----:B------:R-:W2:Y:S01]  /*1df70*/  I2F R130, R130 ;  /* 0x0000008200827306 */ /* 0x000ea20000201400 */
[----:B------:R-:W-:Y:S01]  /*1df80*/  FMNMX.FTZ R137, R20, R137, !PT ;  /* 0x0000008914897209 */ /* 0x000fe20007810000 */
[----:B------:R-:W-:Y:S01]  /*1df90*/  FFMA.FTZ R33, R145, UR4, R33 ;  /* 0x0000000491217c23 */ /* 0x000fe20008010021 */
[----:B------:R-:W-:Y:S01]  /*1dfa0*/  FMNMX.FTZ R216, R25, R216, !PT ;  /* 0x000000d819d87209 */ /* 0x000fe20007810000 */
[----:B------:R-:W-:Y:S01]  /*1dfb0*/  FFMA.FTZ R34, R145, UR4, R34 ;  /* 0x0000000491227c23 */ /* 0x000fe20008010022 */
[----:B------:R-:W-:Y:S01]  /*1dfc0*/  IADD3 R136, R191, 0xa9, RZ ;  /* 0x000000a9bf887810 */ /* 0x000fe20007ffe0ff */
[C---:B------:R-:W-:Y:S01]  /*1dfd0*/  FFMA.FTZ R35, R146.reuse, UR4, R35 ;  /* 0x0000000492237c23 */ /* 0x040fe20008010023 */
[----:B------:R-:W-:Y:S01]  /*1dfe0*/  FMNMX.FTZ R216, R27, R216, !PT ;  /* 0x000000d81bd87209 */ /* 0x000fe20007810000 */
        /* <DEDUP_REMOVED lines=82> */
[C---:B-1----:R-:W-:Y:S01]  /*1e510*/  FFMA.FTZ R73, R129.reuse, UR4, R73 ;  /* 0x0000000481497c23 */ /* 0x042fe20008010049 */
[----:B------:R-:W-:Y:S01]  /*1e520*/  FMNMX.FTZ R145, R56, R145, !PT ;  /* 0x0000009138917209 */ /* 0x000fe20007810000 */
[----:B------:R-:W-:Y:S01]  /*1e530*/  FFMA.FTZ R74, R129, UR4, R74 ;  /* 0x00000004814a7c23 */ /* 0x000fe2000801004a */
[----:B------:R-:W-:Y:S01]  /*1e540*/  FMNMX.FTZ R216, R61, R216, !PT ;  /* 0x000000d83dd87209 */ /* 0x000fe20007810000 */
[----:B------:R-:W-:Y:S01]  /*1e550*/  I2F R129, R146 ;  /* 0x0000009200817306 */ /* 0x000fe20000201400 */
[----:B--2---:R-:W-:Y:S01]  /*1e560*/  FFMA.FTZ R75, R130, UR4, R75 ;  /* 0x00000004824b7c23 */ /* 0x004fe2000801004b */
[----:B------:R-:W-:Y:S01]  /*1e570*/  FMNMX.FTZ R145, R58, R145, !PT ;  /* 0x000000913a917209 */ /* 0x000fe20007810000 */
[----:B------:R-:W-:Y:S01]  /*1e580*/  FFMA.FTZ R76, R130, UR4, R76 ;  /* 0x00000004824c7c23 */ /* 0x000fe2000801004c */
[----:B------:R-:W-:Y:S01]  /*1e590*/  FMNMX.FTZ R216, R63, R216, !PT ;  /* 0x000000d83fd87209 */ /* 0x000fe20007810000 */
[C---:B---3--:R-:W-:Y:S01]  /*1e5a0*/  FFMA.FTZ R77, R131.reuse, UR4, R77 ;  /* 0x00000004834d7c23 */ /* 0x048fe2000801004d */
[----:B------:R-:W-:Y:S01]  /*1e5b0*/  FMNMX.FTZ R145, R60, R145, !PT ;  /* 0x000000913c917209 */ /* 0x000fe20007810000 */
[----:B------:R-:W-:Y:S01]  /*1e5c0*/  FFMA.FTZ R78, R131, UR4, R78 ;  /* 0x00000004834e7c23 */ /* 0x000fe2000801004e */
[----:B------:R-:W-:Y:S02]  /*1e5d0*/  FMNMX.FTZ R216, R65, R216, !PT ;  /* 0x000000d841d87209 */ /* 0x000fe40007810000 */
[----:B------:R-:W-:Y:S01]  /*1e5e0*/  I2F R143, R143 ;  /* 0x0000008f008f7306 */ /* 0x000fe20000201400 */
[----:B------:R-:W-:Y:S02]  /*1e5f0*/  IADD3 R131, R191, 0xd9, RZ ;  /* 0x000000d9bf837810 */ /* 0x000fe40007ffe0ff */
[----:B------:R-:W-:Y:S02]  /*1e600*/  FMNMX.FTZ R216, R67, R216, !PT ;  /* 0x000000d843d87209 */ /* 0x000fe40007810000 */
[----:B------:R-:W-:Y:S02]  /*1e610*/  FMNMX.FTZ R147, R62, R145, !PT ;  /* 0x000000913e937209 */ /* 0x000fe40007810000 */
[----:B------:R-:W-:Y:S02]  /*1e620*/  FMNMX.FTZ R216, R69, R216, !PT ;  /* 0x000000d845d87209 */ /* 0x000fe40007810000 */
[----:B------:R-:W-:Y:S01]  /*1e630*/  IADD3 R145, R191, 0xd0, RZ ;  /* 0x000000d0bf917810 */ /* 0x000fe20007ffe0ff */
[----:B------:R-:W-:Y:S01]  /*1e640*/  I2F R131, R131 ;  /* 0x0000008300837306 */ /* 0x000fe20000201400 */
[----:B------:R-:W-:Y:S02]  /*1e650*/  FMNMX.FTZ R216, R71, R216, !PT ;  /* 0x000000d847d87209 */ /* 0x000fe40007810000 */
[----:B------:R-:W-:Y:S02]  /*1e660*/  IADD3 R141, R191, 0xc0, RZ ;  /* 0x000000c0bf8d7810 */ /* 0x000fe40007ffe0ff */
[----:B------:R-:W-:Y:S02]  /*1e670*/  FMNMX.FTZ R216, R73, R216, !PT ;  /* 0x000000d849d87209 */ /* 0x000fe40007810000 */
[----:B------:R-:W-:Y:S02]  /*1e680*/  IADD3 R132, R191, 0x99, RZ ;  /* 0x00000099bf847810 */ /* 0x000fe40007ffe0ff */
[----:B------:R-:W-:Y:S01]  /*1e690*/  FMNMX.FTZ R216, R75, R216, !PT ;  /* 0x000000d84bd87209 */ /* 0x000fe20007810000 */
[----:B------:R-:W-:Y:S01]  /*1e6a0*/  I2F R141, R141 ;  /* 0x0000008d008d7306 */ /* 0x000fe20000201400 */
[----:B------:R-:W-:Y:S02]  /*1e6b0*/  IADD3 R133, R191, 0xa0, RZ ;  /* 0x000000a0bf857810 */ /* 0x000fe40007ffe0ff */
[----:B------:R-:W-:Y:S02]  /*1e6c0*/  FMNMX.FTZ R216, R77, R216, !PT ;  /* 0x000000d84dd87209 */ /* 0x000fe40007810000 */
[C---:B------:R-:W-:Y:S02]  /*1e6d0*/  IADD3 R134, R191.reuse, 0xa1, RZ ;  /* 0x000000a1bf867810 */ /* 0x040fe40007ffe0ff */
[C---:B------:R-:W-:Y:S02]  /*1e6e0*/  IADD3 R135, R191.reuse, 0xa8, RZ ;  /* 0x000000a8bf877810 */ /* 0x040fe40007ffe0ff */
[C---:B------:R-:W-:Y:S01]  /*1e6f0*/  IADD3 R130, R191.reuse, 0xd8, RZ ;  /* 0x000000d8bf827810 */ /* 0x040fe20007ffe0ff */
[----:B------:R-:W1:Y:S01]  /*1e700*/  I2F R132, R132 ;  /* 0x0000008400847306 */ /* 0x000e620000201400 */
[----:B------:R-:W-:Y:S04]  /*1e710*/  FMNMX.FTZ R147, R64, R147, !PT ;  /* 0x0000009340937209 */ /* 0x000fe80007810000 */
[----:B------:R-:W-:Y:S04]  /*1e720*/  FMNMX.FTZ R147, R66, R147, !PT ;  /* 0x0000009342937209 */ /* 0x000fe80007810000 */
[----:B------:R-:W-:Y:S01]  /*1e730*/  FMNMX.FTZ R147, R68, R147, !PT ;  /* 0x0000009344937209 */ /* 0x000fe20007810000 */
[----:B------:R-:W2:Y:S03]  /*1e740*/  I2F R133, R133 ;  /* 0x0000008500857306 */ /* 0x000ea60000201400 */
[----:B------:R-:W-:Y:S04]  /*1e750*/  FMNMX.FTZ R147, R70, R147, !PT ;  /* 0x0000009346937209 */ /* 0x000fe80007810000 */
[----:B------:R-:W-:Y:S03]  /*1e760*/  FMNMX.FTZ R147, R72, R147, !PT ;  /* 0x0000009348937209 */ /* 0x000fe60007810000 */
        /* <DEDUP_REMOVED lines=24> */
[----:B------:R-:W-:Y:S01]  /*1e8f0*/  IADD3 R135, R191, 0xe9, RZ ;  /* 0x000000e9bf877810 */ /* 0x000fe20007ffe0ff */
[C---:B------:R-:W-:Y:S01]  /*1e900*/  FFMA.FTZ R87, R136.reuse, UR4, R87 ;  /* 0x0000000488577c23 */ /* 0x040fe20008010057 */
[----:B------:R-:W-:Y:S03]  /*1e910*/  FMNMX.FTZ R216, R85, R216, !PT ;  /* 0x000000d855d87209 */ /* 0x000fe60007810000 */
[----:B------:R-:W1:Y:S01]  /*1e920*/  I2F R132, R132 ;  /* 0x0000008400847306 */ /* 0x000e620000201400 */
        /* <DEDUP_REMOVED lines=29> */
[----:B------:R-:W4:Y:S01]  /*1eb00*/  I2F R135, R135 ;  /* 0x0000008700877306 */ /* 0x000f220000201400 */
        /* <DEDUP_REMOVED lines=8> */
[C---:B------:R-:W-:Y:S01]  /*1eb90*/  FFMA.FTZ R107, R129.reuse, UR4, R107 ;  /* 0x00000004816b7c23 */ /* 0x040fe2000801006b */
[----:B------:R-:W2:Y:S01]  /*1eba0*/  I2F R136, R136 ;  /* 0x0000008800887306 */ /* 0x000ea20000201400 */
[----:B------:R-:W-:Y:S01]  /*1ebb0*/  FFMA.FTZ R108, R129, UR4, R108 ;  /* 0x00000004816c7c23 */ /* 0x000fe2000801006c */
[----:B------:R-:W-:Y:S01]  /*1ebc0*/  IADD3 R129, R191, 0xf8, RZ ;  /* 0x000000f8bf817810 */ /* 0x000fe20007ffe0ff */
[C---:B---3--:R-:W-:Y:S01]  /*1ebd0*/  FFMA.FTZ R109, R130.reuse, UR4, R109 ;  /* 0x00000004826d7c23 */ /* 0x048fe2000801006d */
[----:B------:R-:W-:Y:S01]  /*1ebe0*/  FMNMX.FTZ R216, R103, R216, !PT ;  /* 0x000000d867d87209 */ /* 0x000fe20007810000 */
[----:B------:R-:W-:Y:S01]  /*1ebf0*/  FFMA.FTZ R110, R130, UR4, R110 ;  /* 0x00000004826e7c23 */ /* 0x000fe2000801006e */
[----:B------:R-:W-:Y:S01]  /*1ec00*/  IADD3 R130, R191, 0xf9, RZ ;  /* 0x000000f9bf827810 */ /* 0x000fe20007ffe0ff */
[----:B------:R-:W-:Y:S01]  /*1ec10*/  FFMA.FTZ R111, R131, UR4, R111 ;  /* 0x00000004836f7c23 */ /* 0x000fe2000801006f */
[----:B------:R-:W-:Y:S01]  /*1ec20*/  FMNMX.FTZ R216, R105, R216, !PT ;  /* 0x000000d869d87209 */ /* 0x000fe20007810000 */
[----:B------:R-:W-:Y:S01]  /*1ec30*/  FFMA.FTZ R112, R131, UR4, R112 ;  /* 0x0000000483707c23 */ /* 0x000fe20008010070 */
[----:B------:R-:W3:Y:S01]  /*1ec40*/  I2F R137, R137 ;  /* 0x0000008900897306 */ /* 0x000ee20000201400 */
[C---:B-1----:R-:W-:Y:S01]  /*1ec50*/  FFMA.FTZ R113, R132.reuse, UR4, R113 ;  /* 0x0000000484717c23 */ /* 0x042fe20008010071 */
[----:B------:R-:W-:Y:S01]  /*1ec60*/  FMNMX.FTZ R216, R107, R216, !PT ;  /* 0x000000d86bd87209 */ /* 0x000fe20007810000 */
[----:B------:R-:W-:Y:S01]  /*1ec70*/  FFMA.FTZ R114, R132, UR4, R114 ;  /* 0x0000000484727c23 */ /* 0x000fe20008010072 */
[----:B------:R-:W-:Y:S01]  /*1ec80*/  FMNMX.FTZ R147, R98, R147, !PT ;  /* 0x0000009362937209 */ /* 0x000fe20007810000 */
[----:B----4-:R-:W-:Y:S01]  /*1ec90*/  FFMA.FTZ R115, R133, UR4, R115 ;  /* 0x0000000485737c23 */ /* 0x010fe20008010073 */
[----:B------:R-:W-:Y:S01]  /*1eca0*/  FMNMX.FTZ R216, R109, R216, !PT ;  /* 0x000000d86dd87209 */ /* 0x000fe20007810000 */
[----:B------:R-:W-:Y:S01]  /*1ecb0*/  FFMA.FTZ R116, R133, UR4, R116 ;  /* 0x0000000485747c23 */ /* 0x000fe20008010074 */
[----:B------:R-:W-:Y:S01]  /*1ecc0*/  FMNMX.FTZ R147, R100, R147, !PT ;  /* 0x0000009364937209 */ /* 0x000fe20007810000 */
[C---:B-----5:R-:W-:Y:S01]  /*1ecd0*/  FFMA.FTZ R117, R134.reuse, UR4, R117 ;  /* 0x0000000486757c23 */ /* 0x060fe20008010075 */
[----:B------:R-:W1:Y:S01]  /*1ece0*/  I2F R129, R129 ;  /* 0x0000008100817306 */ /* 0x000e620000201400 */
        /* <DEDUP_REMOVED lines=9> */
[----:B------:R-:W2:Y:S01]  /*1ed80*/  I2F R130, R130 ;  /* 0x0000008200827306 */ /* 0x000ea20000201400 */
[----:B------:R-:W-:Y:S02]  /*1ed90*/  FMNMX.FTZ R216, R115, R216, !PT ;  /* 0x000000d873d87209 */ /* 0x000fe40007810000 */
[----:B------:R-:W-:Y:S01]  /*1eda0*/  FMNMX.FTZ R147, R106, R147, !PT ;  /* 0x000000936a937209 */ /* 0x000fe20007810000 */
[----:B---3--:R-:W-:Y:S01]  /*1edb0*/  FFMA.FTZ R123, R137, UR4, R123 ;  /* 0x00000004897b7c23 */ /* 0x008fe2000801007b */
[----:B------:R-:W-:Y:S01]  /*1edc0*/  FMNMX.FTZ R216, R117, R216, !PT ;  /* 0x000000d875d87209 */ /* 0x000fe20007810000 */
[----:B------:R-:W-:Y:S01]  /*1edd0*/  FFMA.FTZ R124, R137, UR4, R124 ;  /* 0x00000004897c7c23 */ /* 0x000fe2000801007c */
[----:B------:R-:W-:Y:S02]  /*1ede0*/  FMNMX.FTZ R147, R108, R147, !PT ;  /* 0x000000936c937209 */ /* 0x000fe40007810000 */
[----:B------:R-:W-:Y:S02]  /*1edf0*/  FMNMX.FTZ R216, R119, R216, !PT ;  /* 0x000000d877d87209 */ /* 0x000fe40007810000 */
[----:B------:R-:W-:Y:S02]  /*1ee00*/  FMNMX.FTZ R147, R110, R147, !PT ;  /* 0x000000936e937209 */ /* 0x000fe40007810000 */
[----:B------:R-:W-:Y:S01]  /*1ee10*/  FMNMX.FTZ R216, R121, R216, !PT ;  /* 0x000000d879d87209 */ /* 0x000fe20007810000 */
[C---:B-1----:R-:W-:Y:S01]  /*1ee20*/  FFMA.FTZ R125, R129.reuse, UR4, R125 ;  /* 0x00000004817d7c23 */ /* 0x042fe2000801007d */
[----:B------:R-:W-:Y:S01]  /*1ee30*/  FMNMX.FTZ R147, R112, R147, !PT ;  /* 0x0000009370937209 */ /* 0x000fe20007810000 */
[----:B------:R-:W-:Y:S01]  /*1ee40*/  FFMA.FTZ R126, R129, UR4, R126 ;  /* 0x00000004817e7c23 */ /* 0x000fe2000801007e */
[----:B------:R-:W-:Y:S02]  /*1ee50*/  FMNMX.FTZ R216, R123, R216, !PT ;  /* 0x000000d87bd87209 */ /* 0x000fe40007810000 */
[----:B------:R-:W-:Y:S02]  /*1ee60*/  FMNMX.FTZ R147, R114, R147, !PT ;  /* 0x0000009372937209 */ /* 0x000fe40007810000 */
[----:B------:R-:W-:Y:S02]  /*1ee70*/  FMNMX.FTZ R216, R125, R216, !PT ;  /* 0x000000d87dd87209 */ /* 0x000fe40007810000 */
[----:B------:R-:W-:Y:S01]  /*1ee80*/  FMNMX.FTZ R147, R116, R147, !PT ;  /* 0x0000009374937209 */ /* 0x000fe20007810000 */
[C---:B--2---:R-:W-:Y:S02]  /*1ee90*/  FFMA.FTZ R127, R130.reuse, UR4, R127 ;  /* 0x00000004827f7c23 */ /* 0x044fe4000801007f */
[----:B------:R-:W-:Y:S01]  /*1eea0*/  FFMA.FTZ R128, R130, UR4, R128 ;  /* 0x0000000482807c23 */ /* 0x000fe20008010080 */
        /* <DEDUP_REMOVED lines=15> */
[C---:B------:R-:W-:Y:S02]  /*1efa0*/  FADD.FTZ R133, -R131.reuse, R190 ;  /* 0x000000be83857221 */ /* 0x040fe40000010100 */
[----:B------:R-:W-:Y:S02]  /*1efb0*/  FMUL.FTZ R130, R131, c[0x0][0x23c] ;  /* 0x00008f0083827a20 */ /* 0x000fe40000410000 */
[----:B------:R-:W-:Y:S03]  /*1efc0*/  FMUL.FTZ R136, R133, c[0x0][0x23c] ;  /* 0x00008f0085887a20 */ /* 0x000fe60000410000 */
[----:B------:R-:W-:Y:S01]  /*1efd0*/  FSEL R130, R130, RZ, P0 ;  /* 0x000000ff82827208 */ /* 0x000fe20000000000 */
[----:B------:R1:W3:Y:S04]  /*1efe0*/  MUFU.EX2 R133, R136 ;  /* 0x0000008800857308 */ /* 0x0002e80000000800 */
[--C-:B------:R-:W-:Y:S01]  /*1eff0*/  FFMA.FTZ R143, R7, c[0x0][0x23c], -R130.reuse ;  /* 0x00008f00078f7a23 */ /* 0x100fe20000010882 */
[----:B--2---:R-:W-:Y:S01]  /*1f000*/  FMNMX.FTZ R129, R132, R129, !PT ;  /* 0x0000008184817209 */ /* 0x004fe20007810000 */
[--C-:B------:R-:W-:Y:S02]  /*1f010*/  FFMA.FTZ R132, R5, c[0x0][0x23c], -R130.reuse ;  /* 0x00008f0005847a23 */ /* 0x100fe40000010882 */
[--C-:B------:R-:W-:Y:S01]  /*1f020*/  FFMA.FTZ R142, R13, c[0x0][0x23c], -R130.reuse ;  /* 0x00008f000d8e7a23 */ /* 0x100fe20000010882 */
[----:B------:R-:W-:Y:S01]  /*1f030*/  FSETP.NEU.FTZ.AND P0, PT, R129, -INF , PT ;  /* 0xff8000008100780b */ /* 0x000fe20003f1d000 */
        /* <DEDUP_REMOVED lines=8> */
[----:B------:R-:W-:Y:S01]  /*1f0c0*/  FMUL.FTZ R3, R129, c[0x0][0x23c] ;  /* 0x00008f0081037a20 */ /* 0x000fe20000410000 */
[----:B-1----:R-:W-:Y:S01]  /*1f0d0*/  LDSM.16.MT88.4 R136, [R214+0x5000] ;  /* 0x00500000d688783b */ /* 0x002fe20000004200 */
[C---:B---3--:R-:W-:Y:S02]  /*1f0e0*/  FMUL.FTZ R204, R133.reuse, R204 ;  /* 0x000000cc85cc7220 */ /* 0x048fe40000410000 */
[----:B------:R-:W-:Y:S01]  /*1f0f0*/  FMUL.FTZ R205, R133, R205 ;  /* 0x000000cd85cd7220 */ /* 0x000fe20000410000 */
[----:B------:R-:W-:Y:S01]  /*1f100*/  FSEL R3, R3, RZ, P0 ;  /* 0x000000ff03037208 */ /* 0x000fe20000000000 */
[C---:B------:R-:W-:Y:S01]  /*1f110*/  FMUL.FTZ R200, R133.reuse, R200 ;  /* 0x000000c885c87220 */ /* 0x040fe20000410000 */
[----:B------:R-:W-:Y:S01]  /*1f120*/  MUFU.EX2 R141, R141 ;  /* 0x0000008d008d7308 */ /* 0x000fe20000000800 */
[C---:B------:R-:W-:Y:S01]  /*1f130*/  FMUL.FTZ R201, R133.reuse, R201 ;  /* 0x000000c985c97220 */ /* 0x040fe20000410000 */
[----:B------:R-:W-:Y:S01]  /*1f140*/  PLOP3.LUT P0, PT, PT, PT, UP0, 0x80, 0x0 ;  /* 0x000000000000781c */ /* 0x000fe20003f0f008 */
[--C-:B------:R-:W-:Y:S02]  /*1f150*/  FFMA.FTZ R75, R4, c[0x0][0x23c], -R3.reuse ;  /* 0x00008f00044b7a23 */ /* 0x100fe40000010803 */
[--C-:B------:R-:W-:Y:S02]  /*1f160*/  FFMA.FTZ R71, R12, c[0x0][0x23c], -R3.reuse ;  /* 0x00008f000c477a23 */ /* 0x100fe40000010803 */
[--C-:B------:R-:W-:Y:S02]  /*1f170*/  FFMA.FTZ R246, R8, c[0x0][0x23c], -R3.reuse ;  /* 0x00008f0008f67a23 */ /* 0x100fe40000010803 */
[--C-:B------:R-:W-:Y:S01]  /*1f180*/  FFMA.FTZ R248, R10, c[0x0][0x23c], -R3.reuse ;  /* 0x00008f000af87a23 */ /* 0x100fe20000010803 */
[----:B------:R-:W-:Y:S01]  /*1f190*/  MUFU.EX2 R75, R75 ;  /* 0x0000004b004b7308 */ /* 0x000fe20000000800 */
[C---:B------:R-:W-:Y:S02]  /*1f1a0*/  FMUL.FTZ R196, R133.reuse, R196 ;  /* 0x000000c485c47220 */ /* 0x040fe40000410000 */
[----:B------:R-:W-:Y:S01]  /*1f1b0*/  FMUL.FTZ R197, R133, R197 ;  /* 0x000000c585c57220 */ /* 0x000fe20000410000 */
[----:B--2---:R-:W-:Y:S01]  /*1f1c0*/  F2FP.BF16.PACK_AB R10, R143, R132 ;  /* 0x000000848f0a723e */ /* 0x004fe200000010ff */
[C---:B------:R-:W-:Y:S02]  /*1f1d0*/  FMUL.FTZ R192, R133.reuse, R192 ;  /* 0x000000c085c07220 */ /* 0x040fe40000410000 */
[----:B------:R-:W-:Y:S02]  /*1f1e0*/  FMUL.FTZ R193, R133, R193 ;  /* 0x000000c185c17220 */ /* 0x000fe40000410000 */
        /* <DEDUP_REMOVED lines=31> */
[----:B------:R-:W2:Y:S01]  /*1f3e0*/  LDSM.16.MT88.4 R12, [R215+0x5400] ;  /* 0x00540000d70c783b */ /* 0x000ea20000004200 */
[--C-:B------:R-:W-:Y:S02]  /*1f3f0*/  FFMA.FTZ R182, R51, c[0x0][0x23c], -R130.reuse ;  /* 0x00008f0033b67a23 */ /* 0x100fe40000010882 */
        /* <DEDUP_REMOVED lines=80> */
[----:B------:R-:W-:Y:S02]  /*1f900*/  FFMA.FTZ R244, R119, c[0x0][0x23c], -R130 ;  /* 0x00008f0077f47a23 */ /* 0x000fe40000010882 */
[----:B------:R-:W-:Y:S02]  /*1f910*/  FADD.FTZ R135, -R129, R188 ;  /* 0x000000bc81877221 */ /* 0x000fe40000010100 */
[--C-:B------:R-:W-:Y:S01]  /*1f920*/  FFMA.FTZ R188, R59, c[0x0][0x23c], -R130.reuse ;  /* 0x00008f003bbc7a23 */ /* 0x100fe20000010882 */
[----:B------:R-:W-:Y:S01]  /*1f930*/  MUFU.EX2 R81, R81 ;  /* 0x0000005100517308 */ /* 0x000fe20000000800 */
[----:B------:R-:W-:Y:S02]  /*1f940*/  FMUL.FTZ R134, R135, c[0x0][0x23c] ;  /* 0x00008f0087867a20 */ /* 0x000fe40000410000 */
[----:B------:R-:W-:Y:S02]  /*1f950*/  FFMA.FTZ R59, R97, c[0x0][0x23c], -R130 ;  /* 0x00008f00613b7a23 */ /* 0x000fe40000010882 */
[--C-:B------:R-:W-:Y:S02]  /*1f960*/  FFMA.FTZ R97, R52, c[0x0][0x23c], -R3.reuse ;  /* 0x00008f0034617a23 */ /* 0x100fe40000010803 */
[--C-:B------:R-:W-:Y:S02]  /*1f970*/  FFMA.FTZ R52, R74, c[0x0][0x23c], -R3.reuse ;  /* 0x00008f004a347a23 */ /* 0x100fe40000010803 */
[----:B------:R-:W-:Y:S01]  /*1f980*/  FFMA.FTZ R0, R187, R133, R0 ;  /* 0x00000085bb007223 */ /* 0x000fe20000010000 */
[----:B------:R-:W3:Y:S01]  /*1f990*/  MUFU.EX2 R134, R134 ;  /* 0x0000008600867308 */ /* 0x000ee20000000800 */
[----:B------:R-:W-:Y:S02]  /*1f9a0*/  FFMA.FTZ R22, R121, c[0x0][0x23c], -R130 ;  /* 0x00008f0079167a23 */ /* 0x000fe40000010882 */
[----:B------:R-:W-:Y:S02]  /*1f9b0*/  FADD.FTZ R141, R141, R0 ;  /* 0x000000008d8d7221 */ /* 0x000fe40000010000 */
[----:B------:R-:W-:Y:S02]  /*1f9c0*/  FFMA.FTZ R0, R90, c[0x0][0x23c], -R3 ;  /* 0x00008f005a007a23 */ /* 0x000fe40000010803 */
[----:B------:R-:W-:Y:S02]  /*1f9d0*/  FADD.FTZ R132, R132, R141 ;  /* 0x0000008d84847221 */ /* 0x000fe40000010000 */
[----:B------:R-:W-:Y:S01]  /*1f9e0*/  FFMA.FTZ R89, R123, c[0x0][0x23c], -R130 ;  /* 0x00008f007b597a23 */ /* 0x000fe20000010882 */
[----:B------:R-:W4:Y:S01]  /*1f9f0*/  MUFU.EX2 R24, R24 ;  /* 0x0000001800187308 */ /* 0x000f220000000800 */
[----:B------:R-:W-:Y:S02]  /*1fa00*/  FADD.FTZ R143, R143, R132 ;  /* 0x000000848f8f7221 */ /* 0x000fe40000010000 */
[----:B------:R-:W-:Y:S02]  /*1fa10*/  FFMA.FTZ R42, R125, c[0x0][0x23c], -R130 ;  /* 0x00008f007d2a7a23 */ /* 0x000fe40000010882 */
[----:B------:R-:W-:Y:S02]  /*1fa20*/  FADD.FTZ R140, R140, R143 ;  /* 0x0000008f8c8c7221 */ /* 0x000fe40000010000 */
[----:B------:R-:W-:Y:S02]  /*1fa30*/  FFMA.FTZ R126, R126, c[0x0][0x23c], -R3 ;  /* 0x00008f007e7e7a23 */ /* 0x000fe40000010803 */
[----:B------:R-:W-:Y:S01]  /*1fa40*/  FADD.FTZ R145, R145, R140 ;  /* 0x0000008c91917221 */ /* 0x000fe20000010000 */
[----:B------:R-:W-:Y:S01]  /*1fa50*/  MUFU.EX2 R23, R23 ;  /* 0x0000001700177308 */ /* 0x000fe20000000800 */
[----:B------:R-:W-:Y:S02]  /*1fa60*/  FFMA.FTZ R130, R127, c[0x0][0x23c], -R130 ;  /* 0x00008f007f827a23 */ /* 0x000fe40000010882 */
[----:B------:R-:W-:Y:S02]  /*1fa70*/  FADD.FTZ R142, R142, R145 ;  /* 0x000000918e8e7221 */ /* 0x000fe40000010000 */
[C---:B---3--:R-:W-:Y:S02]  /*1fa80*/  FMUL.FTZ R206, R134.reuse, R206 ;  /* 0x000000ce86ce7220 */ /* 0x048fe40000410000 */
[C---:B------:R-:W-:Y:S02]  /*1fa90*/  FMUL.FTZ R207, R134.reuse, R207 ;  /* 0x000000cf86cf7220 */ /* 0x040fe40000410000 */
[C---:B------:R-:W-:Y:S01]  /*1faa0*/  FMUL.FTZ R202, R134.reuse, R202 ;  /* 0x000000ca86ca7220 */ /* 0x040fe20000410000 */
[----:B------:R-:W3:Y:S01]  /*1fab0*/  MUFU.EX2 R170, R170 ;  /* 0x000000aa00aa7308 */ /* 0x000ee20000000800 */
[C---:B------:R-:W-:Y:S02]  /*1fac0*/  FMUL.FTZ R203, R134.reuse, R203 ;  /* 0x000000cb86cb7220 */ /* 0x040fe40000410000 */
[C---:B------:R-:W-:Y:S01]  /*1fad0*/  FMUL.FTZ R198, R134.reuse, R198 ;  /* 0x000000c686c67220 */ /* 0x040fe20000410000 */
[C---:B-1----:R-:W-:Y:S05]  /*1fae0*/  HMMA.16816.F32.BF16 R204, R8.reuse, R4, R204 ;  /* 0x0000000408cc723c */ /* 0x042fea00000418cc */
[C---:B------:R-:W-:Y:S01]  /*1faf0*/  FMUL.FTZ R199, R134.reuse, R199 ;  /* 0x000000c786c77220 */ /* 0x040fe20000410000 */
[----:B------:R-:W-:Y:S01]  /*1fb00*/  MUFU.EX2 R25, R25 ;  /* 0x0000001900197308 */ /* 0x000fe20000000800 */
[C---:B------:R-:W-:Y:S01]  /*1fb10*/  FMUL.FTZ R194, R134.reuse, R194 ;  /* 0x000000c286c27220 */ /* 0x040fe20000410000 */
[C---:B------:R-:W-:Y:S01]  /*1fb20*/  HMMA.16816.F32.BF16 R200, R8.reuse, R6, R200 ;  /* 0x0000000608c8723c */ /* 0x040fe200000418c8 */
[----:B------:R-:W1:Y:S03]  /*1fb30*/  LDSM.16.MT88.4 R4, [R214+0x5400] ;  /* 0x00540000d604783b */ /* 0x000e660000004200 */
[----:B------:R-:W-:Y:S02]  /*1fb40*/  FMUL.FTZ R195, R134, R195 ;  /* 0x000000c386c37220 */ /* 0x000fe40000410000 */
[----:B------:R-:W-:Y:S02]  /*1fb50*/  FFMA.FTZ R2, R189, R134, R2 ;  /* 0x00000086bd027223 */ /* 0x000fe40000010002 */
[----:B------:R-:W5:Y:S01]  /*1fb60*/  MUFU.EX2 R172, R172 ;  /* 0x000000ac00ac7308 */ /* 0x000f620000000800 */
[C---:B------:R-:W-:Y:S03]  /*1fb70*/  HMMA.16816.F32.BF16 R196, R8.reuse, R136, R196 ;  /* 0x0000008808c4723c */ /* 0x040fe600000418c4 */
[----:B------:R-:W-:Y:S02]  /*1fb80*/  FADD.FTZ R2, R75, R2 ;  /* 0x000000024b027221 */ /* 0x000fe40000010000 */
[----:B------:R-:W-:Y:S03]  /*1fb90*/  FADD.FTZ R147, R147, R142 ;  /* 0x0000008e93937221 */ /* 0x000fe60000010000 */
[----:B------:R-:W-:Y:S01]  /*1fba0*/  HMMA.16816.F32.BF16 R192, R8, R138, R192 ;  /* 0x0000008a08c0723c */ /* 0x000fe200000418c0 */
[----:B------:R-:W-:Y:S01]  /*1fbb0*/  MUFU.EX2 R26, R26 ;  /* 0x0000001a001a7308 */ /* 0x000fe20000000800 */
[----:B------:R-:W3:Y:S02]  /*1fbc0*/  LDSM.16.MT88.4 R8, [R215+0x5800] ;  /* 0x00580000d708783b */ /* 0x000ee40000004200 */
[----:B------:R-:W-:Y:S04]  /*1fbd0*/  FADD.FTZ R60, R144, R147 ;  /* 0x00000093903c7221 */ /* 0x000fe80000010000 */
[C---:B--2---:R-:W-:Y:S03]  /*1fbe0*/  HMMA.16816.F32.BF16 R204, R16.reuse, R12, R204 ;  /* 0x0000000c10cc723c */ /* 0x044fe600000418cc */
[----:B------:R-:W2:Y:S02]  /*1fbf0*/  MUFU.EX2 R83, R83 ;  /* 0x0000005300537308 */ /* 0x000ea40000000800 */
[C---:B------:R-:W-:Y:S03]  /*1fc00*/  FADD.FTZ R60, R169.reuse, R60 ;  /* 0x0000003ca93c7221 */ /* 0x040fe60000010000 */
[C---:B------:R-:W-:Y:S01]  /*1fc10*/  HMMA.16816.F32.BF16 R200, R16.reuse, R14, R200 ;  /* 0x0000000e10c8723c */ /* 0x040fe200000418c8 */
[----:B------:R-:W2:Y:S04]  /*1fc20*/  LDSM.16.MT88.4 R12, [R214+0x5800] ;  /* 0x00580000d60c783b */ /* 0x000ea80000004200 */
[----:B------:R-:W-:Y:S03]  /*1fc30*/  MUFU.EX2 R85, R85 ;  /* 0x0000005500557308 */ /* 0x000fe60000000800 */
[C---:B-1----:R-:W-:Y:S07]  /*1fc40*/  HMMA.16816.F32.BF16 R196, R16.reuse, R4, R196 ;  /* 0x0000000410c4723c */ /* 0x042fee00000418c4 */
[----:B------:R-:W1:Y:S01]  /*1fc50*/  MUFU.EX2 R28, R28 ;  /* 0x0000001c001c7308 */ /* 0x000e620000000800 */
[----:B------:R-:W-:Y:S01]  /*1fc60*/  HMMA.16816.F32.BF16 R192, R16, R6, R192 ;  /* 0x0000000610c0723c */ /* 0x000fe200000418c0 */
[----:B------:R-:W1:Y:S06]  /*1fc70*/  LDSM.16.MT88.4 R4, [R215+0x5c00] ;  /* 0x005c0000d704783b */ /* 0x000e6c0000004200 */
[----:B------:R-:W-:Y:S02]  /*1fc80*/  F2FP.BF16.PACK_AB R16, R169, R144 ;  /* 0x00000090a910723e */ /* 0x000fe400000010ff */
[----:B------:R-:W-:Y:S03]  /*1fc90*/  MUFU.EX2 R27, R27 ;  /* 0x0000001b001b7308 */ /* 0x000fe60000000800 */
[----:B------:R-:W-:Y:S02]  /*1fca0*/  F2FP.BF16.PACK_AB R18, R146, R21 ;  /* 0x000000159212723e */ /* 0x000fe400000010ff */
[----:B------:R-:W-:Y:S02]  /*1fcb0*/  F2FP.BF16.PACK_AB R17, R20, R79 ;  /* 0x0000004f1411723e */ /* 0x000fe400000010ff */
[----:B----4-:R-:W-:Y:S03]  /*1fcc0*/  F2FP.BF16.PACK_AB R19, R24, R81 ;  /* 0x000000511813723e */ /* 0x010fe600000010ff */
[----:B------:R-:W4:Y:S04]  /*1fcd0*/  MUFU.EX2 R174, R174 ;  /* 0x000000ae00ae7308 */ /* 0x000f280000000800 */
[C---:B---3--:R-:W-:Y:S06]  /*1fce0*/  HMMA.16816.F32.BF16 R204, R16.reuse, R8, R204 ;  /* 0x0000000810cc723c */ /* 0x048fec00000418cc */
[----:B------:R-:W-:Y:S02]  /*1fcf0*/  MUFU.EX2 R29, R29 ;  /* 0x0000001d001d7308 */ /* 0x000fe40000000800 */
[C---:B------:R-:W-:Y:S01]  /*1fd00*/  HMMA.16816.F32.BF16 R200, R16.reuse, R10, R200 ;  /* 0x0000000a10c8723c */ /* 0x040fe200000418c8 */
[----:B------:R-:W3:Y:S07]  /*1fd10*/  LDSM.16.MT88.4 R8, [R214+0x5c00] ;  /* 0x005c0000d608783b */ /* 0x000eee0000004200 */
[----:B------:R-:W3:Y:S01]  /*1fd20*/  MUFU.EX2 R176, R176 ;  /* 0x000000b000b07308 */ /* 0x000ee20000000800 */
[C---:B--2---:R-:W-:Y:S08]  /*1fd30*/  HMMA.16816.F32.BF16 R196, R16.reuse, R12, R196 ;  /* 0x0000000c10c4723c */ /* 0x044ff000000418c4 */
[----:B------:R-:W-:Y:S01]  /*1fd40*/  HMMA.16816.F32.BF16 R192, R16, R14, R192 ;  /* 0x0000000e10c0723c */ /* 0x000fe200000418c0 */
[----:B------:R-:W-:Y:S01]  /*1fd50*/  MUFU.EX2 R30, R30 ;  /* 0x0000001e001e7308 */ /* 0x000fe20000000800 */
[----:B------:R-:W2:Y:S05]  /*1fd60*/  LDSM.16.MT88.4 R12, [R215+0x6000] ;  /* 0x00600000d70c783b */ /* 0x000eaa0000004200 */
[----:B------:R-:W-:Y:S02]  /*1fd70*/  F2FP.BF16.PACK_AB R16, R170, R23 ;  /* 0x00000017aa10723e */ /* 0x000fe400000010ff */
[----:B-----5:R-:W-:Y:S02]  /*1fd80*/  F2FP.BF16.PACK_AB R18, R172, R25 ;  /* 0x00000019ac12723e */ /* 0x020fe400000010ff */
[----:B------:R-:W5:Y:S01]  /*1fd90*/  MUFU.EX2 R87, R87 ;  /* 0x0000005700577308 */ /* 0x000f620000000800 */
[----:B------:R-:W-:Y:S02]  /*1fda0*/  F2FP.BF16.PACK_AB R17, R83, R26 ;  /* 0x0000001a5311723e */ /* 0x000fe400000010ff */
[----:B-1----:R-:W-:Y:S07]  /*1fdb0*/  F2FP.BF16.PACK_AB R19, R28, R85 ;  /* 0x000000551c13723e */ /* 0x002fee00000010ff */
[----:B------:R-:W-:Y:S01]  /*1fdc0*/  MUFU.EX2 R32, R32 ;  /* 0x0000002000207308 */ /* 0x000fe20000000800 */
[C---:B------:R-:W-:Y:S08]  /*1fdd0*/  HMMA.16816.F32.BF16 R204, R16.reuse, R4, R204 ;  /* 0x0000000410cc723c */ /* 0x040ff000000418cc */
[C---:B------:R-:W-:Y:S01]  /*1fde0*/  HMMA.16816.F32.BF16 R200, R16.reuse, R6, R200 ;  /* 0x0000000610c8723c */ /* 0x040fe200000418c8 */
[----:B------:R-:W1:Y:S01]  /*1fdf0*/  MUFU.EX2 R91, R91 ;  /* 0x0000005b005b7308 */ /* 0x000e620000000800 */
[----:B------:R-:W2:Y:S06]  /*1fe00*/  LDSM.16.MT88.4 R4, [R214+0x6000] ;  /* 0x00600000d604783b */ /* 0x000eac0000004200 */
[C---:B---3--:R-:W-:Y:S03]  /*1fe10*/  HMMA.16816.F32.BF16 R196, R16.reuse, R8, R196 ;  /* 0x0000000810c4723c */ /* 0x048fe600000418c4 */
[----:B------:R-:W-:Y:S05]  /*1fe20*/  MUFU.EX2 R31, R31 ;  /* 0x0000001f001f7308 */ /* 0x000fea0000000800 */
[----:B------:R-:W-:Y:S01]  /*1fe30*/  HMMA.16816.F32.BF16 R192, R16, R10, R192 ;  /* 0x0000000a10c0723c */ /* 0x000fe200000418c0 */
[----:B------:R-:W3:Y:S04]  /*1fe40*/  LDSM.16.MT88.4 R8, [R215+0x6400] ;  /* 0x00640000d708783b */ /* 0x000ee80000004200 */
[----:B------:R-:W3:Y:S02]  /*1fe50*/  MUFU.EX2 R178, R178 ;  /* 0x000000b200b27308 */ /* 0x000ee40000000800 */
[----:B----4-:R-:W-:Y:S02]  /*1fe60*/  F2FP.BF16.PACK_AB R16, R174, R27 ;  /* 0x0000001bae10723e */ /* 0x010fe400000010ff */
[----:B------:R-:W-:Y:S03]  /*1fe70*/  F2FP.BF16.PACK_AB R18, R176, R29 ;  /* 0x0000001db012723e */ /* 0x000fe600000010ff */
[----:B-----5:R-:W-:Y:S02]  /*1fe80*/  F2FP.BF16.PACK_AB R17, R87, R30 ;  /* 0x0000001e5711723e */ /* 0x020fe400000010ff */
[----:B-1----:R-:W-:Y:S01]  /*1fe90*/  F2FP.BF16.PACK_AB R19, R91, R32 ;  /* 0x000000205b13723e */ /* 0x002fe200000010ff */
[----:B------:R-:W-:Y:S06]  /*1fea0*/  MUFU.EX2 R33, R33 ;  /* 0x0000002100217308 */ /* 0x000fec0000000800 */
[C---:B--2---:R-:W-:Y:S04]  /*1feb0*/  HMMA.16816.F32.BF16 R204, R16.reuse, R12, R204 ;  /* 0x0000000c10cc723c */ /* 0x044fe800000418cc */
[----:B------:R-:W1:Y:S04]  /*1fec0*/  MUFU.EX2 R180, R180 ;  /* 0x000000b400b47308 */ /* 0x000e680000000800 */
[C---:B------:R-:W-:Y:S01]  /*1fed0*/  HMMA.16816.F32.BF16 R200, R16.reuse, R14, R200 ;  /* 0x0000000e10c8723c */ /* 0x040fe200000418c8 */
[----:B------:R-:W2:Y:S05]  /*1fee0*/  LDSM.16.MT88.4 R12, [R214+0x6400] ;  /* 0x00640000d60c783b */ /* 0x000eaa0000004200 */
[----:B------:R-:W-:Y:S02]  /*1fef0*/  MUFU.EX2 R34, R34 ;  /* 0x0000002200227308 */ /* 0x000fe40000000800 */
[C---:B------:R-:W-:Y:S08]  /*1ff00*/  HMMA.16816.F32.BF16 R196, R16.reuse, R4, R196 ;  /* 0x0000000410c4723c */ /* 0x040ff000000418c4 */
[----:B------:R-:W4:Y:S01]  /*1ff10*/  MUFU.EX2 R93, R93 ;  /* 0x0000005d005d7308 */ /* 0x000f220000000800 */
[----:B------:R-:W-:Y:S01]  /*1ff20*/  HMMA.16816.F32.BF16 R192, R16, R6, R192 ;  /* 0x0000000610c0723c */ /* 0x000fe200000418c0 */
[----:B------:R-:W5:Y:S06]  /*1ff30*/  LDSM.16.MT88.4 R4, [R215+0x6800] ;  /* 0x00680000d704783b */ /* 0x000f6c0000004200 */
[----:B---3--:R-:W-:Y:S02]  /*1ff40*/  F2FP.BF16.PACK_AB R16, R178, R31 ;  /* 0x0000001fb210723e */ /* 0x008fe400000010ff */
[----:B------:R-:W-:Y:S03]  /*1ff50*/  MUFU.EX2 R95, R95 ;  /* 0x0000005f005f7308 */ /* 0x000fe60000000800 */
[----:B-1----:R-:W-:Y:S07]  /*1ff60*/  F2FP.BF16.PACK_AB R18, R180, R33 ;  /* 0x00000021b412723e */ /* 0x002fee00000010ff */
[----:B------:R-:W1:Y:S01]  /*1ff70*/  MUFU.EX2 R36, R36 ;  /* 0x0000002400247308 */ /* 0x000e620000000800 */
[----:B----4-:R-:W-:Y:S09]  /*1ff80*/  F2FP.BF16.PACK_AB R17, R93, R34 ;  /* 0x000000225d11723e */ /* 0x010ff200000010ff */
[----:B------:R-:W-:Y:S10]  /*1ff90*/  MUFU.EX2 R35, R35 ;  /* 0x0000002300237308 */ /* 0x000ff40000000800 */
[----:B------:R-:W3:Y:S01]  /*1ffa0*/  MUFU.EX2 R182, R182 ;  /* 0x000000b600b67308 */ /* 0x000ee20000000800 */
[----:B-1----:R-:W-:Y:S09]  /*1ffb0*/  F2FP.BF16.PACK_AB R19, R36, R95 ;  /* 0x0000005f2413723e */ /* 0x002ff200000010ff */
[----:B------:R-:W-:Y:S01]  /*1ffc0*/  MUFU.EX2 R37, R37 ;  /* 0x0000002500257308 */ /* 0x000fe20000000800 */
[C---:B------:R-:W-:Y:S08]  /*1ffd0*/  HMMA.16816.F32.BF16 R204, R16.reuse, R8, R204 ;  /* 0x0000000810cc723c */ /* 0x040ff000000418cc */
[C---:B------:R-:W-:Y:S01]  /*1ffe0*/  HMMA.16816.F32.BF16 R200, R16.reuse, R10, R200 ;  /* 0x0000000a10c8723c */ /* 0x040fe200000418c8 */
[----:B------:R-:W1:Y:S01]  /*1fff0*/  MUFU.EX2 R184, R184 ;  /* 0x000000b800b87308 */ /* 0x000e620000000800 */
[----:B------:R-:W4:Y:S06]  /*20000*/  LDSM.16.MT88.4 R8, [R214+0x6800] ;  /* 0x00680000d608783b */ /* 0x000f2c0000004200 */
[C---:B--2---:R-:W-:Y:S03]  /*20010*/  HMMA.16816.F32.BF16 R196, R16.reuse, R12, R196 ;  /* 0x0000000c10c4723c */ /* 0x044fe600000418c4 */
[----:B------:R-:W-:Y:S05]  /*20020*/  MUFU.EX2 R38, R38 ;  /* 0x0000002600267308 */ /* 0x000fea0000000800 */
[----:B------:R-:W-:Y:S01]  /*20030*/  HMMA.16816.F32.BF16 R192, R16, R14, R192 ;  /* 0x0000000e10c0723c */ /* 0x000fe200000418c0 */
[----:B------:R-:W2:Y:S04]  /*20040*/  LDSM.16.MT88.4 R12, [R215+0x6c00] ;  /* 0x006c0000d70c783b */ /* 0x000ea80000004200 */
[----:B------:R-:W4:Y:S02]  /*20050*/  MUFU.EX2 R97, R97 ;  /* 0x0000006100617308 */ /* 0x000f240000000800 */
[----:B---3--:R-:W-:Y:S02]  /*20060*/  F2FP.BF16.PACK_AB R16, R182, R35 ;  /* 0x00000023b610723e */ /* 0x008fe400000010ff */
[----:B-1----:R-:W-:Y:S06]  /*20070*/  F2FP.BF16.PACK_AB R18, R184, R37 ;  /* 0x00000025b812723e */ /* 0x002fec00000010ff */
[----:B------:R-:W-:Y:S10]  /*20080*/  MUFU.EX2 R40, R40 ;  /* 0x0000002800287308 */ /* 0x000ff40000000800 */
[----:B------:R-:W1:Y:S01]  /*20090*/  MUFU.EX2 R99, R99 ;  /* 0x0000006300637308 */ /* 0x000e620000000800 */
[----:B----4-:R-:W-:Y:S09]  /*200a0*/  F2FP.BF16.PACK_AB R17, R97, R38 ;  /* 0x000000266111723e */ /* 0x010ff200000010ff */
[----:B------:R-:W-:Y:S10]  /*200b0*/  MUFU.EX2 R39, R39 ;  /* 0x0000002700277308 */ /* 0x000ff40000000800 */
[----:B------:R-:W3:Y:S01]  /*200c0*/  MUFU.EX2 R188, R188 ;  /* 0x000000bc00bc7308 */ /* 0x000ee20000000800 */
[----:B-1----:R-:W-:Y:S09]  /*200d0*/  F2FP.BF16.PACK_AB R19, R99, R40 ;  /* 0x000000286313723e */ /* 0x002ff200000010ff */
[----:B------:R-:W-:Y:S01]  /*200e0*/  MUFU.EX2 R41, R41 ;  /* 0x0000002900297308 */ /* 0x000fe20000000800 */
[C---:B-----5:R-:W-:Y:S08]  /*200f0*/  HMMA.16816.F32.BF16 R204, R16.reuse, R4, R204 ;  /* 0x0000000410cc723c */ /* 0x060ff000000418cc */
[C---:B------:R-:W-:Y:S01]  /*20100*/  HMMA.16816.F32.BF16 R200, R16.reuse, R6, R200 ;  /* 0x0000000610c8723c */ /* 0x040fe200000418c8 */
[----:B------:R-:W1:Y:S01]  /*20110*/  MUFU.EX2 R190, R190 ;  /* 0x000000be00be7308 */ /* 0x000e620000000800 */
[----:B------:R-:W4:Y:S06]  /*20120*/  LDSM.16.MT88.4 R4, [R214+0x6c00] ;  /* 0x006c0000d604783b */ /* 0x000f2c0000004200 */
[C---:B------:R-:W-:Y:S03]  /*20130*/  HMMA.16816.F32.BF16 R196, R16.reuse, R8, R196 ;  /* 0x0000000810c4723c */ /* 0x040fe600000418c4 */
[----:B------:R-:W-:Y:S05]  /*20140*/  MUFU.EX2 R44, R44 ;  /* 0x0000002c002c7308 */ /* 0x000fea0000000800 */
[----:B------:R-:W-:Y:S01]  /*20150*/  HMMA.16816.F32.BF16 R192, R16, R10, R192 ;  /* 0x0000000a10c0723c */ /* 0x000fe200000418c0 */
[----:B------:R-:W5:Y:S04]  /*20160*/  LDSM.16.MT88.4 R8, [R215+0x7000] ;  /* 0x00700000d708783b */ /* 0x000f680000004200 */
[----:B------:R-:W2:Y:S02]  /*20170*/  MUFU.EX2 R101, R101 ;  /* 0x0000006500657308 */ /* 0x000ea40000000800 */
[----:B---3--:R-:W-:Y:S02]  /*20180*/  F2FP.BF16.PACK_AB R16, R188, R39 ;  /* 0x00000027bc10723e */ /* 0x008fe400000010ff */
[----:B-1----:R-:W-:Y:S06]  /*20190*/  F2FP.BF16.PACK_AB R18, R190, R41 ;  /* 0x00000029be12723e */ /* 0x002fec00000010ff */
[----:B------:R-:W-:Y:S10]  /*201a0*/  MUFU.EX2 R46, R46 ;  /* 0x0000002e002e7308 */ /* 0x000ff40000000800 */
[----:B------:R-:W1:Y:S01]  /*201b0*/  MUFU.EX2 R103, R103 ;  /* 0x0000006700677308 */ /* 0x000e620000000800 */
[----:B--2---:R-:W-:Y:S09]  /*201c0*/  F2FP.BF16.PACK_AB R17, R101, R44 ;  /* 0x0000002c6511723e */ /* 0x004ff200000010ff */
        /* <DEDUP_REMOVED lines=31> */
[----:B------:R-:W5:Y:S02]  /*203c0*/  MUFU.EX2 R109, R109 ;  /* 0x0000006d006d7308 */ /* 0x000f640000000800 */
[----:B-1----:R-:W-:Y:S08]  /*203d0*/  F2FP.BF16.PACK_AB R14, R222, R49 ;  /* 0x00000031de0e723e */ /* 0x002ff000000010ff */
[----:B------:R-:W-:Y:S10]  /*203e0*/  MUFU.EX2 R54, R54 ;  /* 0x0000003600367308 */ /* 0x000ff40000000800 */
[----:B------:R-:W1:Y:S01]  /*203f0*/  MUFU.EX2 R111, R111 ;  /* 0x0000006f006f7308 */ /* 0x000e620000000800 */
[----:B-----5:R-:W-:Y:S09]  /*20400*/  F2FP.BF16.PACK_AB R13, R109, R52 ;  /* 0x000000346d0d723e */ /* 0x020ff200000010ff */
[----:B------:R-:W-:Y:S10]  /*20410*/  MUFU.EX2 R51, R51 ;  /* 0x0000003300337308 */ /* 0x000ff40000000800 */
[----:B------:R-:W5:Y:S01]  /*20420*/  MUFU.EX2 R226, R226 ;  /* 0x000000e200e27308 */ /* 0x000f620000000800 */
[----:B-1----:R-:W-:Y:S09]  /*20430*/  F2FP.BF16.PACK_AB R15, R111, R54 ;  /* 0x000000366f0f723e */ /* 0x002ff200000010ff */
[----:B------:R-:W-:Y:S01]  /*20440*/  MUFU.EX2 R53, R53 ;  /* 0x0000003500357308 */ /* 0x000fe20000000800 */
[C---:B----4-:R-:W-:Y:S07]  /*20450*/  HMMA.16816.F32.BF16 R204, R12.reuse, R4, R204 ;  /* 0x000000040ccc723c */ /* 0x050fee00000418cc */
[----:B------:R-:W-:Y:S01]  /*20460*/  FADD.FTZ R5, R73, R2 ;  /* 0x0000000249057221 */ /* 0x000fe20000010000 */
[C---:B---3--:R-:W-:Y:S01]  /*20470*/  HMMA.16816.F32.BF16 R196, R12.reuse, R8, R196 ;  /* 0x000000080cc4723c */ /* 0x048fe200000418c4 */
[----:B------:R-:W1:Y:S03]  /*20480*/  MUFU.EX2 R228, R228 ;  /* 0x000000e400e47308 */ /* 0x000e660000000800 */
[----:B------:R-:W-:Y:S02]  /*20490*/  FADD.FTZ R5, R246, R5 ;  /* 0x00000005f6057221 */ /* 0x000fe40000010000 */
[----:B------:R-:W-:Y:S01]  /*204a0*/  FFMA.FTZ R2, R94, c[0x0][0x23c], -R3 ;  /* 0x00008f005e027a23 */ /* 0x000fe20000010803 */
[----:B-----5:R-:W-:Y:S01]  /*204b0*/  F2FP.BF16.PACK_AB R8, R226, R51 ;  /* 0x00000033e208723e */ /* 0x020fe200000010ff */
        /* <DEDUP_REMOVED lines=238> */
.L_x_2838:
        /* <DEDUP_REMOVED lines=107> */
[----:B--2---:R-:W-:Y:S01]  /*21a50*/  @P0 FMUL.FTZ R2, R2, 0.69314718246459960938 ;  /* 0x3f31721802020820 */ /* 0x004fe20000410000 */
[----:B---3--:R-:W-:Y:S01]  /*21a60*/  SHF.R.S32.HI R28, RZ, 0x1f, R5 ;  /* 0x0000001fff1c7819 */ /* 0x008fe20000011405 */
[----:B------:R-:W-:Y:S01]  /*21a70*/  IMAD.MOV.U32 R0, RZ, RZ, -0x800000 ;  /* 0xff800000ff007424 */ /* 0x000fe200078e00ff */
[----:B------:R-:W-:Y:S01]  /*21a80*/  STS.64 [R12], R200 ;  /* 0x000000c80c007388 */ /* 0x000fe20000000a00 */
[----:B------:R-:W-:Y:S01]  /*21a90*/  IMAD.IADD R29, R15, 0x1, R10 ;  /* 0x000000010f1d7824 */ /* 0x000fe200078e020a */
[----:B------:R-:W-:-:S02]  /*21aa0*/  LOP3.LUT P2, RZ, R7, 0x3, RZ, 0xc0, !PT ;  /* 0x0000000307ff7812 */ /* 0x000fc4000784c0ff */
[----:B------:R-:W-:Y:S04]  /*21ab0*/  STS.64 [R12+0x400], R202 ;  /* 0x000400ca0c007388 */ /* 0x000fe80000000a00 */
        /* <DEDUP_REMOVED lines=8> */
[----:B------:R-:W-:Y:S02]  /*21b40*/  IMAD.IADD R11, R8, 0x1, -R11 ;  /* 0x00000001080b7824 */ /* 0x000fe400078e0a0b */
[----:B------:R-:W-:-:S04]  /*21b50*/  @P1 FMUL.FTZ R8, R3, 0.69314718246459960938 ;  /* 0x3f31721803081820 */ /* 0x000fc80000410000 */
[----:B------:R-:W-:Y:S02]  /*21b60*/  @P1 FFMA.FTZ R0, R131, c[0x0][0x238], R8 ;  /* 0x00008e0083001a23 */ /* 0x000fe40000010008 */
[----:B------:R-:W-:Y:S01]  /*21b70*/  IMAD.SHL.U32 R8, R9, 0x4, RZ ;  /* 0x0000000409087824 */ /* 0x000fe200078e00ff */
[----:B--2---:R-:W-:-:S04]  /*21b80*/  LEA.HI R10, R28, R5, RZ, 0x5 ;  /* 0x000000051c0a7211 */ /* 0x004fc800078f28ff */
[----:B------:R-:W-:-:S05]  /*21b90*/  LOP3.LUT R10, R10, 0xffffffe0, RZ, 0xc0, !PT ;  /* 0xffffffe00a0a7812 */ /* 0x000fca00078ec0ff */
[----:B------:R-:W-:Y:S01]  /*21ba0*/  IMAD.IADD R10, R5, 0x1, -R10 ;  /* 0x00000001050a7824 */ /* 0x000fe200078e0a0a */
[----:B------:R-:W1:Y:S04]  /*21bb0*/  LDS.128 R20, [R4.X4] ;  /* 0x0000000004147984 */ /* 0x000e680000004c00 */
[----:B------:R-:W-:Y:S01]  /*21bc0*/  SHF.R.S32.HI R5, RZ, 0x1f, R10 ;  /* 0x0000001fff057819 */ /* 0x000fe2000001140a */
[----:B------:R-:W2:Y:S03]  /*21bd0*/  LDS.128 R16, [R4.X4+0x800] ;  /* 0x0008000004107984 */ /* 0x000ea60000004c00 */
[----:B------:R-:W-:Y:S01]  /*21be0*/  LEA.HI R5, R5, R10, RZ, 0x2 ;  /* 0x0000000a05057211 */ /* 0x000fe200078f10ff */
[----:B------:R-:W3:Y:S03]  /*21bf0*/  LDS.128 R12, [R4.X4+0x1000] ;  /* 0x00100000040c7984 */ /* 0x000ee60000004c00 */
[----:B------:R-:W-:Y:S01]  /*21c00*/  SHF.R.S32.HI R10, RZ, 0x2, R5 ;  /* 0x00000002ff0a7819 */ /* 0x000fe20000011405 */
[----:B------:R4:W1:Y:S04]  /*21c10*/  LDS.128 R24, [R4.X4+0x1800] ;  /* 0x0018000004187984 */ /* 0x0008680000004c00 */
[----:B------:R-:W-:-:S02]  /*21c20*/  IMAD R10, R11, 0x10, R10 ;  /* 0x000000100b0a7824 */ /* 0x000fc400078e020a */
[----:B----4-:R-:W-:Y:S02]  /*21c30*/  IMAD.MOV.U32 R4, RZ, RZ, -0x800000 ;  /* 0xff800000ff047424 */ /* 0x010fe400078e00ff */
[----:B------:R-:W-:Y:S01]  /*21c40*/  @P0 FFMA.FTZ R4, R129, c[0x0][0x238], R2 ;  /* 0x00008e0081040a23 */ /* 0x000fe20000010002 */
[----:B------:R-:W-:Y:S05]  /*21c50*/  @P2 BRA `(.L_x_2844) ;  /* 0x000000c000002947 */ /* 0x000fea0003800000 */
[----:B------:R-:W-:Y:S01]  /*21c60*/  UIMAD UR4, UR8, -0x40, UR12 ;  /* 0xffffffc0080478a4 */ /* 0x000fe2000f8e020c */
[C---:B------:R-:W-:Y:S01]  /*21c70*/  IADD3 R7, R10.reuse, 0x8, RZ ;  /* 0x000000080a077810 */ /* 0x040fe20007ffe0ff */
[----:B------:R-:W-:Y:S01]  /*21c80*/  IMAD.U32 R2, RZ, RZ, UR7 ;  /* 0x00000007ff027e24 */ /* 0x000fe2000f8e00ff */
[----:B------:R-:W-:Y:S02]  /*21c90*/  SHF.R.S32.HI R5, RZ, 0x1f, R10 ;  /* 0x0000001fff057819 */ /* 0x000fe4000001140a */
[C---:B------:R-:W-:Y:S02]  /*21ca0*/  IADD3 R3, P0, R10.reuse, UR7, RZ ;  /* 0x000000070a037c10 */ /* 0x040fe4000ff1e0ff */
[----:B------:R-:W-:-:S02]  /*21cb0*/  ISETP.GE.AND P2, PT, R10, UR4, PT ;  /* 0x000000040a007c0c */ /* 0x000fc4000bf46270 */
[----:B------:R-:W-:Y:S02]  /*21cc0*/  ISETP.GE.AND P1, PT, R7, UR4, PT ;  /* 0x0000000407007c0c */ /* 0x000fe4000bf26270 */
[----:B------:R-:W-:Y:S02]  /*21cd0*/  LEA.HI.X.SX32 R2, R2, R5, 0x1, P0 ;  /* 0x0000000502027211 */ /* 0x000fe400000f0eff */
[----:B------:R-:W-:-:S04]  /*21ce0*/  LEA R10, P0, R3, c[0x0][0x208], 0x2 ;  /* 0x00008200030a7a11 */ /* 0x000fc800078010ff */
[----:B------:R-:W-:-:S05]  /*21cf0*/  LEA.HI.X R11, R3, c[0x0][0x20c], R2, 0x2, P0 ;  /* 0x00008300030b7a11 */ /* 0x000fca00000f1402 */
[----:B------:R4:W-:Y:S04]  /*21d00*/  @!P2 STG.E [R10.64], R0 ;  /* 0x000000000a00a986 */ /* 0x0009e8000c10190a */
[----:B------:R4:W-:Y:S02]  /*21d10*/  @!P1 STG.E [R10.64+0x20], R4 ;  /* 0x000020040a009986 */ /* 0x0009e4000c10190a */
.L_x_2844:
[----:B------:R-:W-:Y:S05]  /*21d20*/  BSYNC B0 ;  /* 0x0000000000007941 */ /* 0x000fea0003800000 */
.L_x_2843:
        /* <DEDUP_REMOVED lines=25> */
.L_x_2845:
        /* <DEDUP_REMOVED lines=12> */
.L_x_5217:


//--------------------- .text._ZN5flash32flash_fwd_splitkv_combine_kernelI23Flash_fwd_kernel_traitsILi32ELi64ELi128ELi4ELb0ELb0EN7cutlass10bfloat16_tE19Flash_kernel_traitsILi32ELi64ELi128ELi4ES3_EELi16ELi7ELb0EEEvNS_16Flash_fwd_paramsE --------------------------
	.section	.text._ZN5flash32flash_fwd_splitkv_combine_kernelI23Flash_fwd_kernel_traitsILi32ELi64ELi128ELi4ELb0ELb0EN7cutlass10bfloat16_tE19Flash_kernel_traitsILi32ELi64ELi128ELi4ES3_EELi16ELi7ELb0EEEvNS_16Flash_fwd_paramsE,"ax",@progbits
	.sectioninfo	@"SHI_REGISTERS=70"
	.align	128
        .global         _ZN5flash32flash_fwd_splitkv_combine_kernelI23Flash_fwd_kernel_traitsILi32ELi64ELi128ELi4ELb0ELb0EN7cutlass10bfloat16_tE19Flash_kernel_traitsILi32ELi64ELi128ELi4ES3_EELi16ELi7ELb0EEEvNS_16Flash_fwd_paramsE
        .type           _ZN5flash32flash_fwd_splitkv_combine_kernelI23Flash_fwd_kernel_traitsILi32ELi64ELi128ELi4ELb0ELb0EN7cutlass10bfloat16_tE19Flash_kernel_traitsILi32ELi64ELi128ELi4ES3_EELi16ELi7ELb0EEEvNS_16Flash_fwd_paramsE,@function
        .size           _ZN5flash32flash_fwd_splitkv_combine_kernelI23Flash_fwd_kernel_traitsILi32ELi64ELi128ELi4ELb0ELb0EN7cutlass10bfloat16_tE19Flash_kernel_traitsILi32ELi64ELi128ELi4ES3_EELi16ELi7ELb0EEEvNS_16Flash_fwd_paramsE,(.L_x_5162 - _ZN5flash32flash_fwd_splitkv_combine_kernelI23Flash_fwd_kernel_traitsILi32ELi64ELi128ELi4ELb0ELb0EN7cutlass10bfloat16_tE19Flash_kernel_traitsILi32ELi64ELi128ELi4ES3_EELi16ELi7ELb0EEEvNS_16Flash_fwd_paramsE)
        .other          _ZN5flash32flash_fwd_splitkv_combine_kernelI23Flash_fwd_kernel_traitsILi32ELi64ELi128ELi4ELb0ELb0EN7cutlass10bfloat16_tE19Flash_kernel_traitsILi32ELi64ELi128ELi4ES3_EELi16ELi7ELb0EEEvNS_16Flash_fwd_paramsE,@"STO_CUDA_ENTRY STV_DEFAULT"
_ZN5flash32flash_fwd_splitkv_combine_kernelI23Flash_fwd_kernel_traitsILi32ELi64ELi128ELi4ELb0ELb0EN7cutlass10bfloat16_tE19Flash_kernel_traitsILi32ELi64ELi128ELi4ES3_EELi16ELi7ELb0EEEvNS_16Flash_fwd_paramsE:
.text._ZN5flash32flash_fwd_splitkv_combine_kernelI23Flash_fwd_kernel_traitsILi32ELi64ELi128ELi4ELb0ELb0EN7cutlass10bfloat16_tE19Flash_kernel_traitsILi32ELi64ELi128ELi4ES3_EELi16ELi7ELb0EEEvNS_16Flash_fwd_paramsE:
        /* <DEDUP_REMOVED lines=23> */
[----:B------:R-:W-:Y:S05]  /*0170*/  CALL.REL.NOINC `($__internal_14_$__cuda_sm20_div_s64) ;  /* 0x00005b8000007944 */ /* 0x000fea0003c00000 */
[----:B------:R-:W-:Y:S02]  /*0180*/  MOV R8, R0 ;  /* 0x0000000000087202 */ /* 0x000fe40000000f00 */
[----:B------:R-:W-:Y:S01]  /*0190*/  MOV R9, R25 ;  /* 0x0000001900097202 */ /* 0x000fe20000000f00 */
[----:B------:R-:W-:Y:S05]  /*01a0*/  BRA `(.L_x_2847) ;  /* 0x0000013000007947 */ /* 0x000fea0003800000 */
.L_x_2846:
        /* <DEDUP_REMOVED lines=19> */
.L_x_2847:
        /* <DEDUP_REMOVED lines=17> */
.L_x_2849:
        /* <DEDUP_REMOVED lines=19> */
.L_x_2850:
[----:B------:R-:W-:Y:S05]  /*0520*/  BSYNC B0 ;  /* 0x0000000000007941 */ /* 0x000fea0003800000 */
.L_x_2848:
        /* <DEDUP_REMOVED lines=57> */
.L_x_2852:
        /* <DEDUP_REMOVED lines=19> */
.L_x_2853:
[----:B------:R-:W-:Y:S05]  /*09f0*/  BSYNC B0 ;  /* 0x0000000000007941 */ /* 0x000fea0003800000 */
.L_x_2851:
        /* <DEDUP_REMOVED lines=106> */
.L_x_2855:
        /* <DEDUP_REMOVED lines=19> */
.L_x_2856:
[----:B------:R-:W-:Y:S05]  /*11d0*/  BSYNC B0 ;  /* 0x0000000000007941 */ /* 0x000fea0003800000 */
.L_x_2854:
        /* <DEDUP_REMOVED lines=283> */
[----:B------:R-:W-:Y:S05]  /*2390*/  CALL.REL.NOINC `($__internal_14_$__cuda_sm20_div_s64) ;  /* 0x0000396000007944 */ /* 0x000fea0003c00000 */
[----:B------:R-:W-:Y:S02]  /*23a0*/  MOV R50, R0 ;  /* 0x0000000000327202 */ /* 0x000fe40000000f00 */
[----:B------:R-:W-:Y:S01]  /*23b0*/  MOV R51, R25 ;  /* 0x0000001900337202 */ /* 0x000fe20000000f00 */
[----:B------:R-:W-:Y:S05]  /*23c0*/  BRA `(.L_x_2859) ;  /* 0x0000013000007947 */ /* 0x000fea0003800000 */
.L_x_2858:
        /* <DEDUP_REMOVED lines=19> */
.L_x_2859:
[----:B------:R-:W-:Y:S05]  /*2500*/  BSYNC B0 ;  /* 0x0000000000007941 */ /* 0x000fea0003800000 */
.L_x_2857:
        /* <DEDUP_REMOVED lines=257> */
.L_x_2864:
        /* <DEDUP_REMOVED lines=22> */
.L_x_2865:
[----:B------:R-:W-:Y:S05]  /*3680*/  BSYNC B0 ;  /* 0x0000000000007941 */ /* 0x000fea0003800000 */
.L_x_2863:
        /* <DEDUP_REMOVED lines=8> */
[----:B------:R-:W-:Y:S05]  /*3710*/  CALL.REL.NOINC `($__internal_14_$__cuda_sm20_div_s64) ;  /* 0x000025e000007944 */ /* 0x000fea0003c00000 */
        /* <DEDUP_REMOVED lines=11> */
.L_x_2867:
        /* <DEDUP_REMOVED lines=22> */
.L_x_2868:
[----:B------:R-:W-:Y:S05]  /*3930*/  BSYNC B0 ;  /* 0x0000000000007941 */ /* 0x000fea0003800000 */
.L_x_2866:
        /* <DEDUP_REMOVED lines=11> */
[----:B------:R-:W-:Y:S05]  /*39f0*/  CALL.REL.NOINC `($__internal_14_$__cuda_sm20_div_s64) ;  /* 0x0000230000007944 */ /* 0x000fea0003c00000 */
        /* <DEDUP_REMOVED lines=12> */
.L_x_2870:
        /* <DEDUP_REMOVED lines=22> */
.L_x_2871:
[----:B------:R-:W-:Y:S05]  /*3c20*/  BSYNC B0 ;  /* 0x0000000000007941 */ /* 0x000fea0003800000 */
.L_x_2869:
        /* <DEDUP_REMOVED lines=52> */
.L_x_2873:
        /* <DEDUP_REMOVED lines=23> */
.L_x_2874:
[----:B------:R-:W-:Y:S05]  /*40e0*/  BSYNC B0 ;  /* 0x0000000000007941 */ /* 0x000fea0003800000 */
.L_x_2872:
        /* <DEDUP_REMOVED lines=20> */
.L_x_2876:
        /* <DEDUP_REMOVED lines=22> */
.L_x_2877:
[----:B------:R-:W-:Y:S05]  /*4390*/  BSYNC B0 ;  /* 0x0000000000007941 */ /* 0x000fea0003800000 */
.L_x_2875:
        /* <DEDUP_REMOVED lines=22> */
.L_x_2879:
        /* <DEDUP_REMOVED lines=23> */
.L_x_2880:
[----:B------:R-:W-:Y:S05]  /*4670*/  BSYNC B0 ;  /* 0x0000000000007941 */ /* 0x000fea0003800000 */
.L_x_2878:
        /* <DEDUP_REMOVED lines=38> */
.L_x_2882:
        /* <DEDUP_REMOVED lines=23> */
.L_x_2883:
[----:B------:R-:W-:Y:S05]  /*4a50*/  BSYNC B0 ;  /* 0x0000000000007941 */ /* 0x000fea0003800000 */
.L_x_2881:
        /* <DEDUP_REMOVED lines=31> */
.L_x_2885:
        /* <DEDUP_REMOVED lines=23> */
.L_x_2886:
[----:B------:R-:W-:Y:S05]  /*4dc0*/  BSYNC B0 ;  /* 0x0000000000007941 */ /* 0x000fea0003800000 */
.L_x_2884:
        /* <DEDUP_REMOVED lines=20> */
.L_x_2862:
[----:B------:R-:W-:-:S04]  /*4f10*/  LEA R2, P0, R52, c[0x0][0x200], 0x2 ;  /* 0x0000800034027a11 */ /* 0x000fc800078010ff */
[----:B------:R-:W-:-:S05]  /*4f20*/  LEA.HI.X R3, R52, c[0x0][0x204], R53, 0x2, P0 ;  /* 0x0000810034037a11 */ /* 0x000fca00000f1435 */
[----:B------:R0:W-:Y:S04]  /*4f30*/  STG.E [R2.64], R30 ;  /* 0x0000001e02007986 */ /* 0x0001e8000c101908 */
.L_x_2861:
[----:B------:R-:W-:Y:S05]  /*4f40*/  BSYNC B1 ;  /* 0x0000000000017941 */ /* 0x000fea0003800000 */
.L_x_2860:
        /* <DEDUP_REMOVED lines=120> */
.L_x_2890:
[----:B------:R-:W-:Y:S01]  /*56d0*/  BSSY B0, `(.L_x_2888) ;  /* 0x0000007000007945 */ /* 0x000fe20003800000 */
[----:B------:R-:W-:-:S05]  /*56e0*/  @P2 BRA `(.L_x_2889) ;  /* 0x0000005000002947 */ /* 0x000fca0003800000 */
[----:B------:R-:W-:Y:S01]  /*56f0*/  ISETP.GE.AND P0, PT, R18, c[0x0][0x220], PT ;  /* 0x0000880012007a0c */ /* 0x000fe20003f06270 */
[----:B------:R-:W-:Y:S01]  /*5700*/  CS2R R8, SRZ ;  /* 0x0000000000087805 */ /* 0x000fe2000001ff00 */
[----:B------:R-:W-:Y:S11]  /*5710*/  CS2R R10, SRZ ;  /* 0x00000000000a7805 */ /* 0x000ff6000001ff00 */
[----:B------:R-:W-:Y:S05]  /*5720*/  @!P0 MOV R15, R13 ;  /* 0x0000000d000f8202 */ /* 0x000fea0000000f00 */
[----:B------:R0:W5:Y:S02]  /*5730*/  @!P0 LDG.E.128 R8, [R14.64] ;  /* 0x000000080e088981 */ /* 0x000164000c1e1d00 */
.L_x_2889:
[----:B------:R-:W-:Y:S05]  /*5740*/  BSYNC B0 ;  /* 0x0000000000007941 */ /* 0x000fea0003800000 */
.L_x_2888:
        /* <DEDUP_REMOVED lines=11> */
.L_x_2887:
        /* <DEDUP_REMOVED lines=80> */
        .weak           $__internal_14_$__cuda_sm20_div_s64
        .type           $__internal_14_$__cuda_sm20_div_s64,@function
        .size           $__internal_14_$__cuda_sm20_div_s64,(.L_x_5162 - $__internal_14_$__cuda_sm20_div_s64)
$__internal_14_$__cuda_sm20_div_s64:
        /* <DEDUP_REMOVED lines=83> */
[----:B------:R-:W-:Y:S06]  /*6230*/  RET.REL.NODEC R22 `(_ZN5flash32flash_fwd_splitkv_combine_kernelI23Flash_fwd_kernel_traitsILi32ELi64ELi128ELi4ELb0ELb0EN7cutlass10bfloat16_tE19Flash_kernel_traitsILi32ELi64ELi128ELi4ES3_EELi16ELi7ELb0EEEvNS_16Flash_fwd_paramsE) ;  /* 0xffff9dc016007950 */ /* 0x000fec0003c3ffff */
.L_x_2891:
        /* <DEDUP_REMOVED lines=12> */
.L_x_5162:


//--------------------- .text._ZN5flash32flash_fwd_splitkv_combine_kernelI23Flash_fwd_kernel_traitsILi32ELi64ELi128ELi4ELb0ELb0EN7cutlass10bfloat16_tE19Flash_kernel_traitsILi32ELi64ELi128ELi4ES3_EELi16ELi6ELb0EEEvNS_16Flash_fwd_paramsE --------------------------
	.section	.text._ZN5flash32flash_fwd_splitkv_combine_kernelI23Flash_fwd_kernel_traitsILi32ELi64ELi128ELi4ELb0ELb0EN7cutlass10bfloat16_tE19Flash_kernel_traitsILi32ELi64ELi128ELi4ES3_EELi16ELi6ELb0EEEvNS_16Flash_fwd_paramsE,"ax",@progbits
	.sectioninfo	@"SHI_REGISTERS=62"
	.align	128
        .global         _ZN5flash32flash_fwd_splitkv_combine_kernelI23Flash_fwd_kernel_traitsILi32ELi64ELi128ELi4ELb0ELb0EN7cutlass10bfloat16_tE19Flash_kernel_traitsILi32ELi64ELi128ELi4ES3_EELi16ELi6ELb0EEEvNS_16Flash_fwd_paramsE
        .type           _ZN5flash32flash_fwd_splitkv_combine_kernelI23Flash_fwd_kernel_traitsILi32ELi64ELi128ELi4ELb0ELb0EN7cutlass10bfloat16_tE19Flash_kernel_traitsILi32ELi64ELi128ELi4ES3_EELi16ELi6ELb0EEEvNS_16Flash_fwd_paramsE,@function
        .size           _ZN5flash32flash_fwd_splitkv_combine_kernelI23Flash_fwd_kernel_traitsILi32ELi64ELi128ELi4ELb0ELb0EN7cutlass10bfloat16_tE19Flash_kernel_traitsILi32ELi64ELi128ELi4ES3_EELi16ELi6ELb0EEEvNS_16Flash_fwd_paramsE,(.L_x_5163 - _ZN5flash32flash_fwd_splitkv_combine_kernelI23Flash_fwd_kernel_traitsILi32ELi64ELi128ELi4ELb0ELb0EN7cutlass10bfloat16_tE19Flash_kernel_traitsILi32ELi64ELi128ELi4ES3_EELi16ELi6ELb0EEEvNS_16Flash_fwd_paramsE)
        .other          _ZN5flash32flash_fwd_splitkv_combine_kernelI23Flash_fwd_kernel_traitsILi32ELi64ELi128ELi4ELb0ELb0EN7cutlass10bfloat16_tE19Flash_kernel_traitsILi32ELi64ELi128ELi4ES3_EELi16ELi6ELb0EEEvNS_16Flash_fwd_paramsE,@"STO_CUDA_ENTRY STV_DEFAULT"
_ZN5flash32flash_fwd_splitkv_combine_kernelI23Flash_fwd_kernel_traitsILi32ELi64ELi128ELi4ELb0ELb0EN7cutlass10bfloat16_tE19Flash_kernel_traitsILi32ELi64ELi128ELi4ES3_EELi16ELi6ELb0EEEvNS_16Flash_fwd_paramsE:
.text._ZN5flash32flash_fwd_splitkv_combine_kernelI23Flash_fwd_kernel_traitsILi32ELi64ELi128ELi4ELb0ELb0EN7cutlass10bfloat16_tE19Flash_kernel_traitsILi32ELi64ELi128ELi4ES3_EELi16ELi6ELb0EEEvNS_16Flash_fwd_paramsE:
        /* <DEDUP_REMOVED lines=23> */
[----:B------:R-:W-:Y:S05]  /*0170*/  CALL.REL.NOINC `($__internal_15_$__cuda_sm20_div_s64) ;  /* 0x00004d8000007944 */ /* 0x000fea0003c00000 */
[----:B------:R-:W-:Y:S02]  /*0180*/  MOV R8, R0 ;  /* 0x0000000000087202 */ /* 0x000fe40000000f00 */
[----:B------:R-:W-:Y:S01]  /*0190*/  MOV R9, R25 ;  /* 0x0000001900097202 */ /* 0x000fe20000000f00 */
[----:B------:R-:W-:Y:S05]  /*01a0*/  BRA `(.L_x_2893) ;  /* 0x0000013000007947 */ /* 0x000fea0003800000 */
.L_x_2892:
        /* <DEDUP_REMOVED lines=19> */
.L_x_2893:
        /* <DEDUP_REMOVED lines=17> */
.L_x_2895:
        /* <DEDUP_REMOVED lines=19> */
.L_x_2896:
[----:B------:R-:W-:Y:S05]  /*0520*/  BSYNC B0 ;  /* 0x0000000000007941 */ /* 0x000fea0003800000 */
.L_x_2894:
        /* <DEDUP_REMOVED lines=57> */
.L_x_2898:
        /* <DEDUP_REMOVED lines=19> */
.L_x_2899:
[----:B------:R-:W-:Y:S05]  /*09f0*/  BSYNC B0 ;  /* 0x0000000000007941 */ /* 0x000fea0003800000 */
.L_x_2897:
        /* <DEDUP_REMOVED lines=106> */
.L_x_2901:
        /* <DEDUP_REMOVED lines=19> */
.L_x_2902:
[----:B------:R-:W-:Y:S05]  /*11d0*/  BSYNC B0 ;  /* 0x0000000000007941 */ /* 0x000fea0003800000 */
.L_x_2900:
        /* <DEDUP_REMOVED lines=163> */
[----:B------:R-:W-:Y:S05]  /*1c10*/  CALL.REL.NOINC `($__internal_15_$__cuda_sm20_div_s64) ;  /* 0x000032e000007944 */ /* 0x000fea0003c00000 */
[----:B------:R-:W-:Y:S02]  /*1c20*/  MOV R42, R0 ;  /* 0x00000000002a7202 */ /* 0x000fe40000000f00 */
[----:B------:R-:W-:Y:S01]  /*1c30*/  MOV R43, R25 ;  /* 0x00000019002b7202 */ /* 0x000fe20000000f00 */
[----:B------:R-:W-:Y:S05]  /*1c40*/  BRA `(.L_x_2905) ;  /* 0x0000013000007947 */ /* 0x000fea0003800000 */
.L_x_2904:
        /* <DEDUP_REMOVED lines=19> */
.L_x_2905:
[----:B------:R-:W-:Y:S05]  /*1d80*/  BSYNC B0 ;  /* 0x0000000000007941 */ /* 0x000fea0003800000 */
.L_x_2903:
        /* <DEDUP_REMOVED lines=201> */
.L_x_2910:
        /* <DEDUP_REMOVED lines=22> */
.L_x_2911:
[----:B------:R-:W-:Y:S05]  /*2b80*/  BSYNC B0 ;  /* 0x0000000000007941 */ /* 0x000fea0003800000 */
.L_x_2909:
        /* <DEDUP_REMOVED lines=8> */
[----:B------:R-:W-:Y:S05]  /*2c10*/  CALL.REL.NOINC `($__internal_15_$__cuda_sm20_div_s64) ;  /* 0x000022e000007944 */ /* 0x000fea0003c00000 */
        /* <DEDUP_REMOVED lines=11> */
.L_x_2913:
        /* <DEDUP_REMOVED lines=22> */
.L_x_2914:
[----:B------:R-:W-:Y:S05]  /*2e30*/  BSYNC B0 ;  /* 0x0000000000007941 */ /* 0x000fea0003800000 */
.L_x_2912:
        /* <DEDUP_REMOVED lines=11> */
[----:B------:R-:W-:Y:S05]  /*2ef0*/  CALL.REL.NOINC `($__internal_15_$__cuda_sm20_div_s64) ;  /* 0x0000200000007944 */ /* 0x000fea0003c00000 */
        /* <DEDUP_REMOVED lines=12> */
.L_x_2916:
        /* <DEDUP_REMOVED lines=22> */
.L_x_2917:
[----:B------:R-:W-:Y:S05]  /*3120*/  BSYNC B0 ;  /* 0x0000000000007941 */ /* 0x000fea0003800000 */
.L_x_2915:
        /* <DEDUP_REMOVED lines=52> */
.L_x_2919:
        /* <DEDUP_REMOVED lines=23> */
.L_x_2920:
[----:B------:R-:W-:Y:S05]  /*35e0*/  BSYNC B0 ;  /* 0x0000000000007941 */ /* 0x000fea0003800000 */
.L_x_2918:
        /* <DEDUP_REMOVED lines=20> */
.L_x_2922:
        /* <DEDUP_REMOVED lines=22> */
.L_x_2923:
[----:B------:R-:W-:Y:S05]  /*3890*/  BSYNC B0 ;  /* 0x0000000000007941 */ /* 0x000fea0003800000 */
.L_x_2921:
        /* <DEDUP_REMOVED lines=22> */
.L_x_2925:
        /* <DEDUP_REMOVED lines=23> */
.L_x_2926:
[----:B------:R-:W-:Y:S05]  /*3b70*/  BSYNC B0 ;  /* 0x0000000000007941 */ /* 0x000fea0003800000 */
.L_x_2924:
        /* <DEDUP_REMOVED lines=38> */
.L_x_2928:
        /* <DEDUP_REMOVED lines=23> */
.L_x_2929:
[----:B------:R-:W-:Y:S05]  /*3f50*/  BSYNC B0 ;  /* 0x0000000000007941 */ /* 0x000fea0003800000 */
.L_x_2927:
        /* <DEDUP_REMOVED lines=31> */
.L_x_2931:
        /* <DEDUP_REMOVED lines=23> */
.L_x_2932:
[----:B------:R-:W-:Y:S05]  /*42c0*/  BSYNC B0 ;  /* 0x0000000000007941 */ /* 0x000fea0003800000 */
.L_x_2930:
        /* <DEDUP_REMOVED lines=20> */
.L_x_2908:
[----:B------:R-:W-:-:S04]  /*4410*/  LEA R2, P0, R44, c[0x0][0x200], 0x2 ;  /* 0x000080002c027a11 */ /* 0x000fc800078010ff */
[----:B------:R-:W-:-:S05]  /*4420*/  LEA.HI.X R3, R44, c[0x0][0x204], R45, 0x2, P0 ;  /* 0x000081002c037a11 */ /* 0x000fca00000f142d */
[----:B------:R0:W-:Y:S04]  /*4430*/  STG.E [R2.64], R30 ;  /* 0x0000001e02007986 */ /* 0x0001e8000c101908 */
.L_x_2907:
[----:B------:R-:W-:Y:S05]  /*4440*/  BSYNC B1 ;  /* 0x0000000000017941 */ /* 0x000fea0003800000 */
.L_x_2906:
        /* <DEDUP_REMOVED lines=72> */
.L_x_2936:
[----:B------:R-:W-:Y:S01]  /*48d0*/  BSSY B0, `(.L_x_2934) ;  /* 0x0000007000007945 */ /* 0x000fe20003800000 */
[----:B------:R-:W-:-:S05]  /*48e0*/  @P2 BRA `(.L_x_2935) ;  /* 0x0000005000002947 */ /* 0x000fca0003800000 */
[----:B------:R-:W-:Y:S01]  /*48f0*/  ISETP.GE.AND P0, PT, R18, c[0x0][0x220], PT ;  /* 0x0000880012007a0c */ /* 0x000fe20003f06270 */
[----:B------:R-:W-:Y:S01]  /*4900*/  CS2R R8, SRZ ;  /* 0x0000000000087805 */ /* 0x000fe2000001ff00 */
[----:B------:R-:W-:Y:S11]  /*4910*/  CS2R R10, SRZ ;  /* 0x00000000000a7805 */ /* 0x000ff6000001ff00 */
[----:B------:R-:W-:Y:S05]  /*4920*/  @!P0 MOV R15, R13 ;  /* 0x0000000d000f8202 */ /* 0x000fea0000000f00 */
[----:B------:R0:W5:Y:S02]  /*4930*/  @!P0 LDG.E.128 R8, [R14.64] ;  /* 0x000000080e088981 */ /* 0x000164000c1e1d00 */
.L_x_2935:
[----:B------:R-:W-:Y:S05]  /*4940*/  BSYNC B0 ;  /* 0x0000000000007941 */ /* 0x000fea0003800000 */
.L_x_2934:
        /* <DEDUP_REMOVED lines=11> */
.L_x_2933:
        /* <DEDUP_REMOVED lines=80> */
        .weak           $__internal_15_$__cuda_sm20_div_s64
        .type           $__internal_15_$__cuda_sm20_div_s64,@function
        .size           $__internal_15_$__cuda_sm20_div_s64,(.L_x_5163 - $__internal_15_$__cuda_sm20_div_s64)
$__internal_15_$__cuda_sm20_div_s64:
        /* <DEDUP_REMOVED lines=83> */
[----:B------:R-:W-:Y:S06]  /*5430*/  RET.REL.NODEC R22 `(_ZN5flash32flash_fwd_splitkv_combine_kernelI23Flash_fwd_kernel_traitsILi32ELi64ELi128ELi4ELb0ELb0EN7cutlass10bfloat16_tE19Flash_kernel_traitsILi32ELi64ELi128ELi4ES3_EELi16ELi6ELb0EEEvNS_16Flash_fwd_paramsE) ;  /* 0xffffabc016007950 */ /* 0x000fec0003c3ffff */
.L_x_2937:
        /* <DEDUP_REMOVED lines=12> */
.L_x_5163:


//--------------------- .text._ZN5flash32flash_fwd_splitkv_combine_kernelI23Flash_fwd_kernel_traitsILi32ELi64ELi128ELi4ELb0ELb0EN7cutlass10bfloat16_tE19Flash_kernel_traitsILi32ELi64ELi128ELi4ES3_EELi16ELi5ELb0EEEvNS_16Flash_fwd_paramsE --------------------------
	.section	.text._ZN5flash32flash_fwd_splitkv_combine_kernelI23Flash_fwd_kernel_traitsILi32ELi64ELi128ELi4ELb0ELb0EN7cutlass10bfloat16_tE19Flash_kernel_traitsILi32ELi64ELi128ELi4ES3_EELi16ELi5ELb0EEEvNS_16Flash_fwd_paramsE,"ax",@progbits
	.sectioninfo	@"SHI_REGISTERS=62"
	.align	128
        .global         _ZN5flash32flash_fwd_splitkv_combine_kernelI23Flash_fwd_kernel_traitsILi32ELi64ELi128ELi4ELb0ELb0EN7cutlass10bfloat16_tE19Flash_kernel_traitsILi32ELi64ELi128ELi4ES3_EELi16ELi5ELb0EEEvNS_16Flash_fwd_paramsE
        .type           _ZN5flash32flash_fwd_splitkv_combine_kernelI23Flash_fwd_kernel_traitsILi32ELi64ELi128ELi4ELb0ELb0EN7cutlass10bfloat16_tE19Flash_kernel_traitsILi32ELi64ELi128ELi4ES3_EELi16ELi5ELb0EEEvNS_16Flash_fwd_paramsE,@function
        .size           _ZN5flash32flash_fwd_splitkv_combine_kernelI23Flash_fwd_kernel_traitsILi32ELi64ELi128ELi4ELb0ELb0EN7cutlass10bfloat16_tE19Flash_kernel_traitsILi32ELi64ELi128ELi4ES3_EELi16ELi5ELb0EEEvNS_16Flash_fwd_paramsE,(.L_x_5164 - _ZN5flash32flash_fwd_splitkv_combine_kernelI23Flash_fwd_kernel_traitsILi32ELi64ELi128ELi4ELb0ELb0EN7cutlass10bfloat16_tE19Flash_kernel_traitsILi32ELi64ELi128ELi4ES3_EELi16ELi5ELb0EEEvNS_16Flash_fwd_paramsE)
        .other          _ZN5flash32flash_fwd_splitkv_combine_kernelI23Flash_fwd_kernel_traitsILi32ELi64ELi128ELi4ELb0ELb0EN7cutlass10bfloat16_tE19Flash_kernel_traitsILi32ELi64ELi128ELi4ES3_EELi16ELi5ELb0EEEvNS_16Flash_fwd_paramsE,@"STO_CUDA_ENTRY STV_DEFAULT"
_ZN5flash32flash_fwd_splitkv_combine_kernelI23Flash_fwd_kernel_traitsILi32ELi64ELi128ELi4ELb0ELb0EN7cutlass10bfloat16_tE19Flash_kernel_traitsILi32ELi64ELi128ELi4ES3_EELi16ELi5ELb0EEEvNS_16Flash_fwd_paramsE:
.text._ZN5flash32flash_fwd_splitkv_combine_kernelI23Flash_fwd_kernel_traitsILi32ELi64ELi128ELi4ELb0ELb0EN7cutlass10bfloat16_tE19Flash_kernel_traitsILi32ELi64ELi128ELi4ES3_EELi16ELi5ELb0EEEvNS_16Flash_fwd_paramsE:
        /* <DEDUP_REMOVED lines=23> */
[----:B------:R-:W-:Y:S05]  /*0170*/  CALL.REL.NOINC `($__internal_16_$__cuda_sm20_div_s64) ;  /* 0x0000455000007944 */ /* 0x000fea0003c00000 */
[----:B------:R-:W-:Y:S05]  /*0180*/  BRA `(.L_x_2939) ;  /* 0x0000013000007947 */ /* 0x000fea0003800000 */
.L_x_2938:
        /* <DEDUP_REMOVED lines=19> */
.L_x_2939:
        /* <DEDUP_REMOVED lines=11> */
[----:B------:R-:W-:Y:S05]  /*0370*/  CALL.REL.NOINC `($__internal_16_$__cuda_sm20_div_s64) ;  /* 0x0000435000007944 */ /* 0x000fea0003c00000 */
[----:B------:R-:W-:Y:S02]  /*0380*/  MOV R32, R20 ;  /* 0x0000001400207202 */ /* 0x000fe40000000f00 */
[----:B------:R-:W-:Y:S01]  /*0390*/  MOV R33, R21 ;  /* 0x0000001500217202 */ /* 0x000fe20000000f00 */
[----:B------:R-:W-:Y:S05]  /*03a0*/  BRA `(.L_x_2942) ;  /* 0x0000013000007947 */ /* 0x000fea0003800000 */
.L_x_2941:
        /* <DEDUP_REMOVED lines=19> */
.L_x_2942:
[----:B------:R-:W-:Y:S05]  /*04e0*/  BSYNC B0 ;  /* 0x0000000000007941 */ /* 0x000fea0003800000 */
.L_x_2940:
        /* <DEDUP_REMOVED lines=54> */
[----:B------:R-:W-:Y:S02]  /*0850*/  MOV R8, R20 ;  /* 0x0000001400087202 */ /* 0x000fe40000000f00 */
[----:B------:R-:W-:Y:S01]  /*0860*/  MOV R9, R21 ;  /* 0x0000001500097202 */ /* 0x000fe20000000f00 */
[----:B------:R-:W-:Y:S05]  /*0870*/  BRA `(.L_x_2945) ;  /* 0x0000013000007947 */ /* 0x000fea0003800000 */
.L_x_2944:
        /* <DEDUP_REMOVED lines=19> */
.L_x_2945:
[----:B------:R-:W-:Y:S05]  /*09b0*/  BSYNC B0 ;  /* 0x0000000000007941 */ /* 0x000fea0003800000 */
.L_x_2943:
        /* <DEDUP_REMOVED lines=100> */
[----:B------:R-:W-:Y:S05]  /*1000*/  CALL.REL.NOINC `($__internal_16_$__cuda_sm20_div_s64) ;  /* 0x000036c000007944 */ /* 0x000fea0003c00000 */
[----:B------:R-:W-:Y:S02]  /*1010*/  MOV R40, R20 ;  /* 0x0000001400287202 */ /* 0x000fe40000000f00 */
[----:B------:R-:W-:Y:S01]  /*1020*/  MOV R41, R21 ;  /* 0x0000001500297202 */ /* 0x000fe20000000f00 */
[----:B------:R-:W-:Y:S05]  /*1030*/  BRA `(.L_x_2948) ;  /* 0x0000013000007947 */ /* 0x000fea0003800000 */
.L_x_2947:
        /* <DEDUP_REMOVED lines=19> */
.L_x_2948:
[----:B------:R-:W-:Y:S05]  /*1170*/  BSYNC B0 ;  /* 0x0000000000007941 */ /* 0x000fea0003800000 */
.L_x_2946:
        /* <DEDUP_REMOVED lines=103> */
[----:B------:R-:W-:Y:S05]  /*17f0*/  CALL.REL.NOINC `($__internal_16_$__cuda_sm20_div_s64) ;  /* 0x00002ed000007944 */ /* 0x000fea0003c00000 */
[----:B------:R-:W-:Y:S02]  /*1800*/  MOV R42, R20 ;  /* 0x00000014002a7202 */ /* 0x000fe40000000f00 */
[----:B------:R-:W-:Y:S01]  /*1810*/  MOV R43, R21 ;  /* 0x00000015002b7202 */ /* 0x000fe20000000f00 */
[----:B------:R-:W-:Y:S05]  /*1820*/  BRA `(.L_x_2951) ;  /* 0x0000013000007947 */ /* 0x000fea0003800000 */
.L_x_2950:
        /* <DEDUP_REMOVED lines=19> */
.L_x_2951:
[----:B------:R-:W-:Y:S05]  /*1960*/  BSYNC B0 ;  /* 0x0000000000007941 */ /* 0x000fea0003800000 */
.L_x_2949:
        /* <DEDUP_REMOVED lines=161> */
[----:B------:R-:W-:Y:S05]  /*2380*/  CALL.REL.NOINC `($__internal_16_$__cuda_sm20_div_s64) ;  /* 0x0000234000007944 */ /* 0x000fea0003c00000 */
        /* <DEDUP_REMOVED lines=9> */
.L_x_2956:
        /* <DEDUP_REMOVED lines=22> */
.L_x_2957:
[----:B------:R-:W-:Y:S05]  /*2580*/  BSYNC B0 ;  /* 0x0000000000007941 */ /* 0x000fea0003800000 */
.L_x_2955:
        /* <DEDUP_REMOVED lines=19> */
.L_x_2959:
        /* <DEDUP_REMOVED lines=22> */
.L_x_2960:
[----:B------:R-:W-:Y:S05]  /*2820*/  BSYNC B0 ;  /* 0x0000000000007941 */ /* 0x000fea0003800000 */
.L_x_2958:
        /* <DEDUP_REMOVED lines=11> */
[----:B------:R-:W-:Y:S05]  /*28e0*/  CALL.REL.NOINC `($__internal_16_$__cuda_sm20_div_s64) ;  /* 0x00001de000007944 */ /* 0x000fea0003c00000 */
[----:B------:R-:W-:-:S04]  /*28f0*/  IADD3 R23, P0, RZ, -R20, RZ ;  /* 0x80000014ff177210 */ /* 0x000fc80007f1e0ff */
[----:B------:R-:W-:Y:S01]  /*2900*/  IADD3.X R19, RZ, ~R21, RZ, P0, !PT ;  /* 0x80000015ff137210 */ /* 0x000fe200007fe4ff */
[----:B------:R-:W-:-:S04]  /*2910*/  IMAD.WIDE.U32 R44, R4, R23, R44 ;  /* 0x00000017042c7225 */ /* 0x000fc800078e002c */
[----:B------:R-:W-:-:S04]  /*2920*/  IMAD R19, R19, R4, RZ ;  /* 0x0000000413137224 */ /* 0x000fc800078e02ff */
[----:B------:R-:W-:-:S05]  /*2930*/  IMAD R0, R0, R23, R19 ;  /* 0x0000001700007224 */ /* 0x000fca00078e0213 */
[----:B------:R-:W-:Y:S01]  /*2940*/  IADD3 R0, R45, R0, RZ ;  /* 0x000000002d007210 */ /* 0x000fe20007ffe0ff */
[----:B------:R-:W-:Y:S05]  /*2950*/  BRA `(.L_x_2963) ;  /* 0x0000016000007947 */ /* 0x000fea0003800000 */
.L_x_2962:
        /* <DEDUP_REMOVED lines=22> */
.L_x_2963:
[----:B------:R-:W-:Y:S05]  /*2ac0*/  BSYNC B0 ;  /* 0x0000000000007941 */ /* 0x000fea0003800000 */
.L_x_2961:
        /* <DEDUP_REMOVED lines=38> */
[----:B------:R-:W-:Y:S05]  /*2d30*/  CALL.REL.NOINC `($__internal_16_$__cuda_sm20_div_s64) ;  /* 0x0000199000007944 */ /* 0x000fea0003c00000 */
        /* <DEDUP_REMOVED lines=12> */
.L_x_2965:
        /* <DEDUP_REMOVED lines=23> */
.L_x_2966:
[----:B------:R-:W-:Y:S05]  /*2f70*/  BSYNC B0 ;  /* 0x0000000000007941 */ /* 0x000fea0003800000 */
.L_x_2964:
        /* <DEDUP_REMOVED lines=18> */
.L_x_2968:
        /* <DEDUP_REMOVED lines=22> */
.L_x_2969:
[----:B------:R-:W-:Y:S05]  /*3200*/  BSYNC B0 ;  /* 0x0000000000007941 */ /* 0x000fea0003800000 */
.L_x_2967:
        /* <DEDUP_REMOVED lines=22> */
.L_x_2971:
        /* <DEDUP_REMOVED lines=23> */
.L_x_2972:
[----:B------:R-:W-:Y:S05]  /*34e0*/  BSYNC B0 ;  /* 0x0000000000007941 */ /* 0x000fea0003800000 */
.L_x_2970:
        /* <DEDUP_REMOVED lines=38> */
.L_x_2974:
        /* <DEDUP_REMOVED lines=23> */
.L_x_2975:
[----:B------:R-:W-:Y:S05]  /*38c0*/  BSYNC B0 ;  /* 0x0000000000007941 */ /* 0x000fea0003800000 */
.L_x_2973:
        /* <DEDUP_REMOVED lines=29> */
.L_x_2977:
        /* <DEDUP_REMOVED lines=23> */
.L_x_2978:
[----:B------:R-:W-:Y:S05]  /*3c10*/  BSYNC B0 ;  /* 0x0000000000007941 */ /* 0x000fea0003800000 */
.L_x_2976:
        /* <DEDUP_REMOVED lines=20> */
.L_x_2954:
[----:B------:R-:W-:-:S04]  /*3d60*/  LEA R2, P0, R40, c[0x0][0x200], 0x2 ;  /* 0x0000800028027a11 */ /* 0x000fc800078010ff */
[----:B------:R-:W-:-:S05]  /*3d70*/  LEA.HI.X R3, R40, c[0x0][0x204], R41, 0x2, P0 ;  /* 0x0000810028037a11 */ /* 0x000fca00000f1429 */
[----:B------:R0:W-:Y:S04]  /*3d80*/  STG.E [R2.64], R31 ;  /* 0x0000001f02007986 */ /* 0x0001e8000c101908 */
.L_x_2953:
[----:B------:R-:W-:Y:S05]  /*3d90*/  BSYNC B1 ;  /* 0x0000000000017941 */ /* 0x000fea0003800000 */
.L_x_2952:
        /* <DEDUP_REMOVED lines=48> */
.L_x_2982:
[----:B------:R-:W-:Y:S01]  /*40a0*/  BSSY B0, `(.L_x_2980) ;  /* 0x0000007000007945 */ /* 0x000fe20003800000 */
[----:B------:R-:W-:-:S05]  /*40b0*/  @P2 BRA `(.L_x_2981) ;  /* 0x0000005000002947 */ /* 0x000fca0003800000 */
[----:B------:R-:W-:Y:S01]  /*40c0*/  ISETP.GE.AND P0, PT, R38, c[0x0][0x220], PT ;  /* 0x0000880026007a0c */ /* 0x000fe20003f06270 */
[----:B------:R-:W-:Y:S01]  /*40d0*/  CS2R R8, SRZ ;  /* 0x0000000000087805 */ /* 0x000fe2000001ff00 */
[----:B------:R-:W-:Y:S11]  /*40e0*/  CS2R R10, SRZ ;  /* 0x00000000000a7805 */ /* 0x000ff6000001ff00 */
[----:B------:R-:W-:Y:S05]  /*40f0*/  @!P0 MOV R15, R13 ;  /* 0x0000000d000f8202 */ /* 0x000fea0000000f00 */
[----:B------:R0:W5:Y:S02]  /*4100*/  @!P0 LDG.E.128 R8, [R14.64] ;  /* 0x000000080e088981 */ /* 0x000164000c1e1d00 */
.L_x_2981:
[----:B------:R-:W-:Y:S05]  /*4110*/  BSYNC B0 ;  /* 0x0000000000007941 */ /* 0x000fea0003800000 */
.L_x_2980:
        /* <DEDUP_REMOVED lines=11> */
.L_x_2979:
        /* <DEDUP_REMOVED lines=80> */
        .weak           $__internal_16_$__cuda_sm20_div_s64
        .type           $__internal_16_$__cuda_sm20_div_s64,@function
        .size           $__internal_16_$__cuda_sm20_div_s64,(.L_x_5164 - $__internal_16_$__cuda_sm20_div_s64)
$__internal_16_$__cuda_sm20_div_s64:
        /* <DEDUP_REMOVED lines=83> */
[----:B------:R-:W-:Y:S05]  /*4c00*/  RET.REL.NODEC R22 `(_ZN5flash32flash_fwd_splitkv_combine_kernelI23Flash_fwd_kernel_traitsILi32ELi64ELi128ELi4ELb0ELb0EN7cutlass10bfloat16_tE19Flash_kernel_traitsILi32ELi64ELi128ELi4ES3_EELi16ELi5ELb0EEEvNS_16Flash_fwd_paramsE) ;  /* 0xffffb3f016007950 */ /* 0x000fea0003c3ffff */
.L_x_2983:
        /* <DEDUP_REMOVED lines=15> */
.L_x_5164:


//--------------------- .text._ZN5flash32flash_fwd_splitkv_combine_kernelI23Flash_fwd_kernel_traitsILi32ELi64ELi128ELi4ELb0ELb0EN7cutlass10bfloat16_tE19Flash_kernel_traitsILi32ELi64ELi128ELi4ES3_EELi16ELi4ELb0EEEvNS_16Flash_fwd_paramsE --------------------------
	.section	.text._ZN5flash32flash_fwd_splitkv_combine_kernelI23Flash_fwd_kernel_traitsILi32ELi64ELi128ELi4ELb0ELb0EN7cutlass10bfloat16_tE19Flash_kernel_traitsILi32ELi64ELi128ELi4ES3_EELi16ELi4ELb0EEEvNS_16Flash_fwd_paramsE,"ax",@progbits
	.sectioninfo	@"SHI_REGISTERS=58"
	.align	128
        .global         _ZN5flash32flash_fwd_splitkv_combine_kernelI23Flash_fwd_kernel_traitsILi32ELi64ELi128ELi4ELb0ELb0EN7cutlass10bfloat16_tE19Flash_kernel_traitsILi32ELi64ELi128ELi4ES3_EELi16ELi4ELb0EEEvNS_16Flash_fwd_paramsE
        .type           _ZN5flash32flash_fwd_splitkv_combine_kernelI23Flash_fwd_kernel_traitsILi32ELi64ELi128ELi4ELb0ELb0EN7cutlass10bfloat16_tE19Flash_kernel_traitsILi32ELi64ELi128ELi4ES3_EELi16ELi4ELb0EEEvNS_16Flash_fwd_paramsE,@function
        .size           _ZN5flash32flash_fwd_splitkv_combine_kernelI23Flash_fwd_kernel_traitsILi32ELi64ELi128ELi4ELb0ELb0EN7cutlass10bfloat16_tE19Flash_kernel_traitsILi32ELi64ELi128ELi4ES3_EELi16ELi4ELb0EEEvNS_16Flash_fwd_paramsE,(.L_x_5165 - _ZN5flash32flash_fwd_splitkv_combine_kernelI23Flash_fwd_kernel_traitsILi32ELi64ELi128ELi4ELb0ELb0EN7cutlass10bfloat16_tE19Flash_kernel_traitsILi32ELi64ELi128ELi4ES3_EELi16ELi4ELb0EEEvNS_16Flash_fwd_paramsE)
        .other          _ZN5flash32flash_fwd_splitkv_combine_kernelI23Flash_fwd_kernel_traitsILi32ELi64ELi128ELi4ELb0ELb0EN7cutlass10bfloat16_tE19Flash_kernel_traitsILi32ELi64ELi128ELi4ES3_EELi16ELi4ELb0EEEvNS_16Flash_fwd_paramsE,@"STO_CUDA_ENTRY STV_DEFAULT"
_ZN5flash32flash_fwd_splitkv_combine_kernelI23Flash_fwd_kernel_traitsILi32ELi64ELi128ELi4ELb0ELb0EN7cutlass10bfloat16_tE19Flash_kernel_traitsILi32ELi64ELi128ELi4ES3_EELi16ELi4ELb0EEEvNS_16Flash_fwd_paramsE:
.text._ZN5flash32flash_fwd_splitkv_combine_kernelI23Flash_fwd_kernel_traitsILi32ELi64ELi128ELi4ELb0ELb0EN7cutlass10bfloat16_tE19Flash_kernel_traitsILi32ELi64ELi128ELi4ES3_EELi16ELi4ELb0EEEvNS_16Flash_fwd_paramsE:
        /* <DEDUP_REMOVED lines=23> */
[----:B------:R-:W-:Y:S05]  /*0170*/  CALL.REL.NOINC `($__internal_17_$__cuda_sm20_div_s64) ;  /* 0x000041f000007944 */ /* 0x000fea0003c00000 */
[----:B------:R-:W-:Y:S05]  /*0180*/  BRA `(.L_x_2985) ;  /* 0x0000013000007947 */ /* 0x000fea0003800000 */
.L_x_2984:
        /* <DEDUP_REMOVED lines=19> */
.L_x_2985:
        /* <DEDUP_REMOVED lines=11> */
[----:B------:R-:W-:Y:S05]  /*0370*/  CALL.REL.NOINC `($__internal_17_$__cuda_sm20_div_s64) ;  /* 0x00003ff000007944 */ /* 0x000fea0003c00000 */
[----:B------:R-:W-:Y:S02]  /*0380*/  MOV R32, R20 ;  /* 0x0000001400207202 */ /* 0x000fe40000000f00 */
[----:B------:R-:W-:Y:S01]  /*0390*/  MOV R33, R21 ;  /* 0x0000001500217202 */ /* 0x000fe20000000f00 */
[----:B------:R-:W-:Y:S05]  /*03a0*/  BRA `(.L_x_2988) ;  /* 0x0000013000007947 */ /* 0x000fea0003800000 */
.L_x_2987:
        /* <DEDUP_REMOVED lines=19> */
.L_x_2988:
[----:B------:R-:W-:Y:S05]  /*04e0*/  BSYNC B0 ;  /* 0x0000000000007941 */ /* 0x000fea0003800000 */
.L_x_2986:
        /* <DEDUP_REMOVED lines=42> */
.L_x_2990:
        /* <DEDUP_REMOVED lines=19> */
.L_x_2991:
[----:B------:R-:W-:Y:S05]  /*08c0*/  BSYNC B0 ;  /* 0x0000000000007941 */ /* 0x000fea0003800000 */
.L_x_2989:
        /* <DEDUP_REMOVED lines=73> */
[----:B------:R-:W-:Y:S02]  /*0d60*/  MOV R40, R20 ;  /* 0x0000001400287202 */ /* 0x000fe40000000f00 */
[----:B------:R-:W-:Y:S01]  /*0d70*/  MOV R41, R21 ;  /* 0x0000001500297202 */ /* 0x000fe20000000f00 */
[----:B------:R-:W-:Y:S05]  /*0d80*/  BRA `(.L_x_2994) ;  /* 0x0000013000007947 */ /* 0x000fea0003800000 */
.L_x_2993:
        /* <DEDUP_REMOVED lines=19> */
.L_x_2994:
[----:B------:R-:W-:Y:S05]  /*0ec0*/  BSYNC B0 ;  /* 0x0000000000007941 */ /* 0x000fea0003800000 */
.L_x_2992:
        /* <DEDUP_REMOVED lines=41> */
.L_x_2996:
        /* <DEDUP_REMOVED lines=19> */
.L_x_2997:
[----:B------:R-:W-:Y:S05]  /*1290*/  BSYNC B0 ;  /* 0x0000000000007941 */ /* 0x000fea0003800000 */
.L_x_2995:
        /* <DEDUP_REMOVED lines=228> */
[----:B------:R-:W-:Y:S05]  /*20e0*/  CALL.REL.NOINC `($__internal_17_$__cuda_sm20_div_s64) ;  /* 0x0000228000007944 */ /* 0x000fea0003c00000 */
        /* <DEDUP_REMOVED lines=9> */
.L_x_3002:
        /* <DEDUP_REMOVED lines=22> */
.L_x_3003:
[----:B------:R-:W-:Y:S05]  /*22e0*/  BSYNC B0 ;  /* 0x0000000000007941 */ /* 0x000fea0003800000 */
.L_x_3001:
        /* <DEDUP_REMOVED lines=19> */
.L_x_3005:
        /* <DEDUP_REMOVED lines=22> */
.L_x_3006:
[----:B------:R-:W-:Y:S05]  /*2580*/  BSYNC B0 ;  /* 0x0000000000007941 */ /* 0x000fea0003800000 */
.L_x_3004:
        /* <DEDUP_REMOVED lines=11> */
[----:B------:R-:W-:Y:S05]  /*2640*/  CALL.REL.NOINC `($__internal_17_$__cuda_sm20_div_s64) ;  /* 0x00001d2000007944 */ /* 0x000fea0003c00000 */
[----:B------:R-:W-:-:S04]  /*2650*/  IADD3 R19, P0, RZ, -R20, RZ ;  /* 0x80000014ff137210 */ /* 0x000fc80007f1e0ff */
[----:B------:R-:W-:Y:S01]  /*2660*/  IADD3.X R18, RZ, ~R21, RZ, P0, !PT ;  /* 0x80000015ff127210 */ /* 0x000fe200007fe4ff */
[----:B------:R-:W-:-:S04]  /*2670*/  IMAD.WIDE.U32 R42, R5, R19, R42 ;  /* 0x00000013052a7225 */ /* 0x000fc800078e002a */
[----:B------:R-:W-:-:S04]  /*2680*/  IMAD R18, R18, R5, RZ ;  /* 0x0000000512127224 */ /* 0x000fc800078e02ff */
[----:B------:R-:W-:-:S05]  /*2690*/  IMAD R4, R4, R19, R18 ;  /* 0x0000001304047224 */ /* 0x000fca00078e0212 */
[----:B------:R-:W-:Y:S01]  /*26a0*/  IADD3 R4, R43, R4, RZ ;  /* 0x000000042b047210 */ /* 0x000fe20007ffe0ff */
[----:B------:R-:W-:Y:S05]  /*26b0*/  BRA `(.L_x_3009) ;  /* 0x0000016000007947 */ /* 0x000fea0003800000 */
.L_x_3008:
        /* <DEDUP_REMOVED lines=22> */
.L_x_3009:
[----:B------:R-:W-:Y:S05]  /*2820*/  BSYNC B0 ;  /* 0x0000000000007941 */ /* 0x000fea0003800000 */
.L_x_3007:
        /* <DEDUP_REMOVED lines=38> */
[----:B------:R-:W-:Y:S05]  /*2a90*/  CALL.REL.NOINC `($__internal_17_$__cuda_sm20_div_s64) ;  /* 0x000018d000007944 */ /* 0x000fea0003c00000 */
        /* <DEDUP_REMOVED lines=12> */
.L_x_3011:
        /* <DEDUP_REMOVED lines=23> */
.L_x_3012:
[----:B------:R-:W-:Y:S05]  /*2cd0*/  BSYNC B0 ;  /* 0x0000000000007941 */ /* 0x000fea0003800000 */
.L_x_3010:
        /* <DEDUP_REMOVED lines=18> */
.L_x_3014:
        /* <DEDUP_REMOVED lines=22> */
.L_x_3015:
[----:B------:R-:W-:Y:S05]  /*2f60*/  BSYNC B0 ;  /* 0x0000000000007941 */ /* 0x000fea0003800000 */
.L_x_3013:
        /* <DEDUP_REMOVED lines=22> */
.L_x_3017:
        /* <DEDUP_REMOVED lines=23> */
.L_x_3018:
[----:B------:R-:W-:Y:S05]  /*3240*/  BSYNC B0 ;  /* 0x0000000000007941 */ /* 0x000fea0003800000 */
.L_x_3016:
        /* <DEDUP_REMOVED lines=38> */
.L_x_3020:
        /* <DEDUP_REMOVED lines=23> */
.L_x_3021:
[----:B------:R-:W-:Y:S05]  /*3620*/  BSYNC B0 ;  /* 0x0000000000007941 */ /* 0x000fea0003800000 */
.L_x_3019:
        /* <DEDUP_REMOVED lines=29> */
.L_x_3023:
        /* <DEDUP_REMOVED lines=23> */
.L_x_3024:
[----:B------:R-:W-:Y:S05]  /*3970*/  BSYNC B0 ;  /* 0x0000000000007941 */ /* 0x000fea0003800000 */
.L_x_3022:
        /* <DEDUP_REMOVED lines=20> */
.L_x_3000:
[----:B------:R-:W-:-:S04]  /*3ac0*/  LEA R2, P0, R38, c[0x0][0x200], 0x2 ;  /* 0x0000800026027a11 */ /* 0x000fc800078010ff */
[----:B------:R-:W-:-:S05]  /*3ad0*/  LEA.HI.X R3, R38, c[0x0][0x204], R39, 0x2, P0 ;  /* 0x0000810026037a11 */ /* 0x000fca00000f1427 */
[----:B------:R0:W-:Y:S04]  /*3ae0*/  STG.E [R2.64], R32 ;  /* 0x0000002002007986 */ /* 0x0001e8000c10190a */
.L_x_2999:
[----:B------:R-:W-:Y:S05]  /*3af0*/  BSYNC B1 ;  /* 0x0000000000017941 */ /* 0x000fea0003800000 */
.L_x_2998:
        /* <DEDUP_REMOVED lines=36> */
.L_x_3028:
[----:B------:R-:W-:Y:S01]  /*3d40*/  BSSY B0, `(.L_x_3026) ;  /* 0x0000007000007945 */ /* 0x000fe20003800000 */
[----:B------:R-:W-:-:S05]  /*3d50*/  @P2 BRA `(.L_x_3027) ;  /* 0x0000005000002947 */ /* 0x000fca0003800000 */
[----:B------:R-:W-:Y:S01]  /*3d60*/  ISETP.GE.AND P0, PT, R36, c[0x0][0x220], PT ;  /* 0x0000880024007a0c */ /* 0x000fe20003f06270 */
[----:B------:R-:W-:Y:S01]  /*3d70*/  CS2R R8, SRZ ;  /* 0x0000000000087805 */ /* 0x000fe2000001ff00 */
[----:B------:R-:W-:Y:S11]  /*3d80*/  CS2R R10, SRZ ;  /* 0x00000000000a7805 */ /* 0x000ff6000001ff00 */
[----:B------:R-:W-:Y:S05]  /*3d90*/  @!P0 MOV R15, R13 ;  /* 0x0000000d000f8202 */ /* 0x000fea0000000f00 */
[----:B------:R0:W5:Y:S02]  /*3da0*/  @!P0 LDG.E.128 R8, [R14.64] ;  /* 0x0000000a0e088981 */ /* 0x000164000c1e1d00 */
.L_x_3027:
[----:B------:R-:W-:Y:S05]  /*3db0*/  BSYNC B0 ;  /* 0x0000000000007941 */ /* 0x000fea0003800000 */
.L_x_3026:
        /* <DEDUP_REMOVED lines=11> */
.L_x_3025:
        /* <DEDUP_REMOVED lines=80> */
        .weak           $__internal_17_$__cuda_sm20_div_s64
        .type           $__internal_17_$__cuda_sm20_div_s64,@function
        .size           $__internal_17_$__cuda_sm20_div_s64,(.L_x_5165 - $__internal_17_$__cuda_sm20_div_s64)
$__internal_17_$__cuda_sm20_div_s64:
        /* <DEDUP_REMOVED lines=83> */
[----:B------:R-:W-:Y:S05]  /*48a0*/  RET.REL.NODEC R22 `(_ZN5flash32flash_fwd_splitkv_combine_kernelI23Flash_fwd_kernel_traitsILi32ELi64ELi128ELi4ELb0ELb0EN7cutlass10bfloat16_tE19Flash_kernel_traitsILi32ELi64ELi128ELi4ES3_EELi16ELi4ELb0EEEvNS_16Flash_fwd_paramsE) ;  /* 0xffffb75016007950 */ /* 0x000fea0003c3ffff */
.L_x_3029:
        /* <DEDUP_REMOVED lines=13> */
.L_x_5165:


//--------------------- .text._ZN5flash32flash_fwd_splitkv_combine_kernelI23Flash_fwd_kernel_traitsILi32ELi64ELi128ELi4ELb0ELb0EN7cutlass10bfloat16_tE19Flash_kernel_traitsILi32ELi64ELi128ELi4ES3_EELi16ELi3ELb0EEEvNS_16Flash_fwd_paramsE --------------------------
	.section	.text._ZN5flash32flash_fwd_splitkv_combine_kernelI23Flash_fwd_kernel_traitsILi32ELi64ELi128ELi4ELb0ELb0EN7cutlass10bfloat16_tE19Flash_kernel_traitsILi32ELi64ELi128ELi4ES3_EELi16ELi3ELb0EEEvNS_16Flash_fwd_paramsE,"ax",@progbits
	.sectioninfo	@"SHI_REGISTERS=52"
	.align	128
        .global         _ZN5flash32flash_fwd_splitkv_combine_kernelI23Flash_fwd_kernel_traitsILi32ELi64ELi128ELi4ELb0ELb0EN7cutlass10bfloat16_tE19Flash_kernel_traitsILi32ELi64ELi128ELi4ES3_EELi16ELi3ELb0EEEvNS_16Flash_fwd_paramsE
        .type           _ZN5flash32flash_fwd_splitkv_combine_kernelI23Flash_fwd_kernel_traitsILi32ELi64ELi128ELi4ELb0ELb0EN7cutlass10bfloat16_tE19Flash_kernel_traitsILi32ELi64ELi128ELi4ES3_EELi16ELi3ELb0EEEvNS_16Flash_fwd_paramsE,@function
        .size           _ZN5flash32flash_fwd_splitkv_combine_kernelI23Flash_fwd_kernel_traitsILi32ELi64ELi128ELi4ELb0ELb0EN7cutlass10bfloat16_tE19Flash_kernel_traitsILi32ELi64ELi128ELi4ES3_EELi16ELi3ELb0EEEvNS_16Flash_fwd_paramsE,(.L_x_5166 - _ZN5flash32flash_fwd_splitkv_combine_kernelI23Flash_fwd_kernel_traitsILi32ELi64ELi128ELi4ELb0ELb0EN7cutlass10bfloat16_tE19Flash_kernel_traitsILi32ELi64ELi128ELi4ES3_EELi16ELi3ELb0EEEvNS_16Flash_fwd_paramsE)
        .other          _ZN5flash32flash_fwd_splitkv_combine_kernelI23Flash_fwd_kernel_traitsILi32ELi64ELi128ELi4ELb0ELb0EN7cutlass10bfloat16_tE19Flash_kernel_traitsILi32ELi64ELi128ELi4ES3_EELi16ELi3ELb0EEEvNS_16Flash_fwd_paramsE,@"STO_CUDA_ENTRY STV_DEFAULT"
_ZN5flash32flash_fwd_splitkv_combine_kernelI23Flash_fwd_kernel_traitsILi32ELi64ELi128ELi4ELb0ELb0EN7cutlass10bfloat16_tE19Flash_kernel_traitsILi32ELi64ELi128ELi4ES3_EELi16ELi3ELb0EEEvNS_16Flash_fwd_paramsE:
.text._ZN5flash32flash_fwd_splitkv_combine_kernelI23Flash_fwd_kernel_traitsILi32ELi64ELi128ELi4ELb0ELb0EN7cutlass10bfloat16_tE19Flash_kernel_traitsILi32ELi64ELi128ELi4ES3_EELi16ELi3ELb0EEEvNS_16Flash_fwd_paramsE:
        /* <DEDUP_REMOVED lines=23> */
[----:B------:R-:W-:Y:S05]  /*0170*/  CALL.REL.NOINC `($__internal_18_$__cuda_sm20_div_s64) ;  /* 0x0000415000007944 */ /* 0x000fea0003c00000 */
[----:B------:R-:W-:Y:S05]  /*0180*/  BRA `(.L_x_3031) ;  /* 0x0000013000007947 */ /* 0x000fea0003800000 */
.L_x_3030:
        /* <DEDUP_REMOVED lines=19> */
.L_x_3031:
        /* <DEDUP_REMOVED lines=12> */
[----:B------:R-:W-:Y:S05]  /*0380*/  CALL.REL.NOINC `($__internal_18_$__cuda_sm20_div_s64) ;  /* 0x00003f4000007944 */ /* 0x000fea0003c00000 */
[----:B------:R-:W-:Y:S02]  /*0390*/  MOV R28, R20 ;  /* 0x00000014001c7202 */ /* 0x000fe40000000f00 */
[----:B------:R-:W-:Y:S01]  /*03a0*/  MOV R29, R21 ;  /* 0x00000015001d7202 */ /* 0x000fe20000000f00 */
[----:B------:R-:W-:Y:S05]  /*03b0*/  BRA `(.L_x_3034) ;  /* 0x0000013000007947 */ /* 0x000fea0003800000 */
.L_x_3033:
        /* <DEDUP_REMOVED lines=19> */
.L_x_3034:
[----:B------:R-:W-:Y:S05]  /*04f0*/  BSYNC B0 ;  /* 0x0000000000007941 */ /* 0x000fea0003800000 */
.L_x_3032:
        /* <DEDUP_REMOVED lines=43> */
.L_x_3036:
        /* <DEDUP_REMOVED lines=19> */
.L_x_3037:
[----:B------:R-:W-:Y:S05]  /*08e0*/  BSYNC B0 ;  /* 0x0000000000007941 */ /* 0x000fea0003800000 */
.L_x_3035:
        /* <DEDUP_REMOVED lines=74> */
[----:B------:R-:W-:Y:S02]  /*0d90*/  MOV R32, R20 ;  /* 0x0000001400207202 */ /* 0x000fe40000000f00 */
[----:B------:R-:W-:Y:S01]  /*0da0*/  MOV R33, R21 ;  /* 0x0000001500217202 */ /* 0x000fe20000000f00 */
[----:B------:R-:W-:Y:S05]  /*0db0*/  BRA `(.L_x_3040) ;  /* 0x0000013000007947 */ /* 0x000fea0003800000 */
.L_x_3039:
        /* <DEDUP_REMOVED lines=19> */
.L_x_3040:
[----:B------:R-:W-:Y:S05]  /*0ef0*/  BSYNC B0 ;  /* 0x0000000000007941 */ /* 0x000fea0003800000 */
.L_x_3038:
        /* <DEDUP_REMOVED lines=42> */
.L_x_3042:
        /* <DEDUP_REMOVED lines=19> */
.L_x_3043:
[----:B------:R-:W-:Y:S05]  /*12d0*/  BSYNC B0 ;  /* 0x0000000000007941 */ /* 0x000fea0003800000 */
.L_x_3041:
        /* <DEDUP_REMOVED lines=131> */
.L_x_3045:
[----:B------:R-:W-:Y:S05]  /*1b10*/  BSYNC B0 ;  /* 0x0000000000007941 */ /* 0x000fea0003800000 */
.L_x_3044:
        /* <DEDUP_REMOVED lines=91> */
.L_x_3050:
        /* <DEDUP_REMOVED lines=22> */
.L_x_3051:
[----:B------:R-:W-:Y:S05]  /*2230*/  BSYNC B0 ;  /* 0x0000000000007941 */ /* 0x000fea0003800000 */
.L_x_3049:
[----:B------:R-:W-:Y:S01]  /*2240*/  LOP3.LUT R19, R17, R0, RZ, 0xfc, !PT ;  /* 0x0000000011137212 */ /* 0x000fe200078efcff */
[----:B------:R-:W-:Y:S03]  /*2250*/  BSSY B0, `(.L_x_3052) ;  /* 0x0000028000007945 */ /* 0x000fe60003800000 */
[----:B------:R-:W-:-:S13]  /*2260*/  ISETP.NE.U32.AND P0, PT, R19, RZ, PT ;  /* 0x000000ff1300720c */ /* 0x000fda0003f05070 */
[----:B------:R-:W-:Y:S05]  /*2270*/  @!P0 BRA `(.L_x_3053) ;  /* 0x000000f000008947 */ /* 0x000fea0003800000 */
[----:B------:R-:W-:Y:S01]  /*2280*/  IMAD.MOV.U32 R24, RZ, RZ, R30 ;  /* 0x000000ffff187224 */ /* 0x000fe200078e001e */
[----:B------:R-:W-:Y:S02]  /*2290*/  MOV R23, R0 ;  /* 0x0000000000177202 */ /* 0x000fe40000000f00 */
[----:B------:R-:W-:Y:S02]  /*22a0*/  MOV R22, 0x22c0 ;  /* 0x000022c000167802 */ /* 0x000fe40000000f00 */
[----:B------:R-:W-:Y:S05]  /*22b0*/  CALL.REL.NOINC `($__internal_18_$__cuda_sm20_div_s64) ;  /* 0x0000201000007944 */ /* 0x000fea0003c00000 */
        /* <DEDUP_REMOVED lines=11> */
.L_x_3053:
        /* <DEDUP_REMOVED lines=22> */
.L_x_3054:
[----:B------:R-:W-:Y:S05]  /*24d0*/  BSYNC B0 ;  /* 0x0000000000007941 */ /* 0x000fea0003800000 */
.L_x_3052:
        /* <DEDUP_REMOVED lines=11> */
[----:B------:R-:W-:Y:S05]  /*2590*/  CALL.REL.NOINC `($__internal_18_$__cuda_sm20_div_s64) ;  /* 0x00001d3000007944 */ /* 0x000fea0003c00000 */
[----:B------:R-:W-:-:S04]  /*25a0*/  IADD3 R17, P0, RZ, -R20, RZ ;  /* 0x80000014ff117210 */ /* 0x000fc80007f1e0ff */
[----:B------:R-:W-:Y:S01]  /*25b0*/  IADD3.X R18, RZ, ~R21, RZ, P0, !PT ;  /* 0x80000015ff127210 */ /* 0x000fe200007fe4ff */
[----:B------:R-:W-:-:S04]  /*25c0*/  IMAD.WIDE.U32 R36, R5, R17, R36 ;  /* 0x0000001105247225 */ /* 0x000fc800078e0024 */
[----:B------:R-:W-:-:S04]  /*25d0*/  IMAD R18, R18, R5, RZ ;  /* 0x0000000512127224 */ /* 0x000fc800078e02ff */
[----:B------:R-:W-:-:S05]  /*25e0*/  IMAD R4, R4, R17, R18 ;  /* 0x0000001104047224 */ /* 0x000fca00078e0212 */
[----:B------:R-:W-:Y:S01]  /*25f0*/  IADD3 R4, R37, R4, RZ ;  /* 0x0000000425047210 */ /* 0x000fe20007ffe0ff */
[----:B------:R-:W-:Y:S05]  /*2600*/  BRA `(.L_x_3057) ;  /* 0x0000016000007947 */ /* 0x000fea0003800000 */
.L_x_3056:
        /* <DEDUP_REMOVED lines=22> */
.L_x_3057:
[----:B------:R-:W-:Y:S05]  /*2770*/  BSYNC B0 ;  /* 0x0000000000007941 */ /* 0x000fea0003800000 */
.L_x_3055:
        /* <DEDUP_REMOVED lines=38> */
[----:B------:R-:W-:Y:S05]  /*29e0*/  CALL.REL.NOINC `($__internal_18_$__cuda_sm20_div_s64) ;  /* 0x000018e000007944 */ /* 0x000fea0003c00000 */
        /* <DEDUP_REMOVED lines=12> */
.L_x_3059:
        /* <DEDUP_REMOVED lines=23> */
.L_x_3060:
[----:B------:R-:W-:Y:S05]  /*2c20*/  BSYNC B0 ;  /* 0x0000000000007941 */ /* 0x000fea0003800000 */
.L_x_3058:
        /* <DEDUP_REMOVED lines=19> */
.L_x_3062:
        /* <DEDUP_REMOVED lines=22> */
.L_x_3063:
[----:B------:R-:W-:Y:S05]  /*2ec0*/  BSYNC B0 ;  /* 0x0000000000007941 */ /* 0x000fea0003800000 */
.L_x_3061:
        /* <DEDUP_REMOVED lines=20> */
.L_x_3065:
        /* <DEDUP_REMOVED lines=23> */
.L_x_3066:
[----:B------:R-:W-:Y:S05]  /*3180*/  BSYNC B0 ;  /* 0x0000000000007941 */ /* 0x000fea0003800000 */
.L_x_3064:
        /* <DEDUP_REMOVED lines=25> */
[----:B------:R-:W-:Y:S05]  /*3320*/  CALL.REL.NOINC `($__internal_18_$__cuda_sm20_div_s64) ;  /* 0x00000fa000007944 */ /* 0x000fea0003c00000 */
        /* <DEDUP_REMOVED lines=12> */
.L_x_3068:
        /* <DEDUP_REMOVED lines=23> */
.L_x_3069:
[----:B------:R-:W-:Y:S05]  /*3560*/  BSYNC B0 ;  /* 0x0000000000007941 */ /* 0x000fea0003800000 */
.L_x_3067:
        /* <DEDUP_REMOVED lines=29> */
.L_x_3071:
        /* <DEDUP_REMOVED lines=23> */
.L_x_3072:
[----:B------:R-:W-:Y:S05]  /*38b0*/  BSYNC B0 ;  /* 0x0000000000007941 */ /* 0x000fea0003800000 */
.L_x_3070:
        /* <DEDUP_REMOVED lines=20> */
.L_x_3048:
[----:B------:R-:W-:-:S04]  /*3a00*/  LEA R2, P0, R36, c[0x0][0x200], 0x2 ;  /* 0x0000800024027a11 */ /* 0x000fc800078010ff */
[----:B------:R-:W-:-:S05]  /*3a10*/  LEA.HI.X R3, R36, c[0x0][0x204], R37, 0x2, P0 ;  /* 0x0000810024037a11 */ /* 0x000fca00000f1425 */
[----:B------:R0:W-:Y:S04]  /*3a20*/  STG.E [R2.64], R28 ;  /* 0x0000001c02007986 */ /* 0x0001e8000c10190a */
.L_x_3047:
[----:B------:R-:W-:Y:S05]  /*3a30*/  BSYNC B1 ;  /* 0x0000000000017941 */ /* 0x000fea0003800000 */
.L_x_3046:
        /* <DEDUP_REMOVED lines=38> */
.L_x_3076:
[----:B------:R-:W-:Y:S01]  /*3ca0*/  BSSY B0, `(.L_x_3074) ;  /* 0x0000007000007945 */ /* 0x000fe20003800000 */
[----:B------:R-:W-:-:S05]  /*3cb0*/  @P2 BRA `(.L_x_3075) ;  /* 0x0000005000002947 */ /* 0x000fca0003800000 */
[----:B------:R-:W-:Y:S01]  /*3cc0*/  ISETP.GE.AND P0, PT, R18, c[0x0][0x220], PT ;  /* 0x0000880012007a0c */ /* 0x000fe20003f06270 */
[----:B------:R-:W-:Y:S01]  /*3cd0*/  CS2R R8, SRZ ;  /* 0x0000000000087805 */ /* 0x000fe2000001ff00 */
[----:B------:R-:W-:Y:S11]  /*3ce0*/  CS2R R10, SRZ ;  /* 0x00000000000a7805 */ /* 0x000ff6000001ff00 */
[----:B------:R-:W-:Y:S05]  /*3cf0*/  @!P0 MOV R15, R13 ;  /* 0x0000000d000f8202 */ /* 0x000fea0000000f00 */
[----:B------:R0:W5:Y:S02]  /*3d00*/  @!P0 LDG.E.128 R8, [R14.64] ;  /* 0x0000000a0e088981 */ /* 0x000164000c1e1d00 */
.L_x_3075:
[----:B------:R-:W-:Y:S05]  /*3d10*/  BSYNC B0 ;  /* 0x0000000000007941 */ /* 0x000fea0003800000 */
.L_x_3074:
        /* <DEDUP_REMOVED lines=11> */
.L_x_3073:
        /* <DEDUP_REMOVED lines=80> */
        .weak           $__internal_18_$__cuda_sm20_div_s64
        .type           $__internal_18_$__cuda_sm20_div_s64,@function
        .size           $__internal_18_$__cuda_sm20_div_s64,(.L_x_5166 - $__internal_18_$__cuda_sm20_div_s64)
$__internal_18_$__cuda_sm20_div_s64:
        /* <DEDUP_REMOVED lines=83> */
[----:B------:R-:W-:Y:S06]  /*4800*/  RET.REL.NODEC R26 `(_ZN5flash32flash_fwd_splitkv_combine_kernelI23Flash_fwd_kernel_traitsILi32ELi64ELi128ELi4ELb0ELb0EN7cutlass10bfloat16_tE19Flash_kernel_traitsILi32ELi64ELi128ELi4ES3_EELi16ELi3ELb0EEEvNS_16Flash_fwd_paramsE) ;  /* 0xffffb7f01a007950 */ /* 0x000fec0003c3ffff */
.L_x_3077:
        /* <DEDUP_REMOVED lines=15> */
.L_x_5166:


//--------------------- .text._ZN5flash32flash_fwd_splitkv_combine_kernelI23Flash_fwd_kernel_traitsILi32ELi64ELi128ELi4ELb0ELb0EN7cutlass10bfloat16_tE19Flash_kernel_traitsILi32ELi64ELi128ELi4ES3_EELi16ELi2ELb0EEEvNS_16Flash_fwd_paramsE --------------------------
	.section	.text._ZN5flash32flash_fwd_splitkv_combine_kernelI23Flash_fwd_kernel_traitsILi32ELi64ELi128ELi4ELb0ELb0EN7cutlass10bfloat16_tE19Flash_kernel_traitsILi32ELi64ELi128ELi4ES3_EELi16ELi2ELb0EEEvNS_16Flash_fwd_paramsE,"ax",@progbits
	.sectioninfo	@"SHI_REGISTERS=54"
	.align	128
        .global         _ZN5flash32flash_fwd_splitkv_combine_kernelI23Flash_fwd_kernel_traitsILi32ELi64ELi128ELi4ELb0ELb0EN7cutlass10bfloat16_tE19Flash_kernel_traitsILi32ELi64ELi128ELi4ES3_EELi16ELi2ELb0EEEvNS_16Flash_fwd_paramsE
        .type           _ZN5flash32flash_fwd_splitkv_combine_kernelI23Flash_fwd_kernel_traitsILi32ELi64ELi128ELi4ELb0ELb0EN7cutlass10bfloat16_tE19Flash_kernel_traitsILi32ELi64ELi128ELi4ES3_EELi16ELi2ELb0EEEvNS_16Flash_fwd_paramsE,@function
        .size           _ZN5flash32flash_fwd_splitkv_combine_kernelI23Flash_fwd_kernel_traitsILi32ELi64ELi128ELi4ELb0ELb0EN7cutlass10bfloat16_tE19Flash_kernel_traitsILi32ELi64ELi128ELi4ES3_EELi16ELi2ELb0EEEvNS_16Flash_fwd_paramsE,(.L_x_5167 - _ZN5flash32flash_fwd_splitkv_combine_kernelI23Flash_fwd_kernel_traitsILi32ELi64ELi128ELi4ELb0ELb0EN7cutlass10bfloat16_tE19Flash_kernel_traitsILi32ELi64ELi128ELi4ES3_EELi16ELi2ELb0EEEvNS_16Flash_fwd_paramsE)
        .other          _ZN5flash32flash_fwd_splitkv_combine_kernelI23Flash_fwd_kernel_traitsILi32ELi64ELi128ELi4ELb0ELb0EN7cutlass10bfloat16_tE19Flash_kernel_traitsILi32ELi64ELi128ELi4ES3_EELi16ELi2ELb0EEEvNS_16Flash_fwd_paramsE,@"STO_CUDA_ENTRY STV_DEFAULT"
_ZN5flash32flash_fwd_splitkv_combine_kernelI23Flash_fwd_kernel_traitsILi32ELi64ELi128ELi4ELb0ELb0EN7cutlass10bfloat16_tE19Flash_kernel_traitsILi32ELi64ELi128ELi4ES3_EELi16ELi2ELb0EEEvNS_16Flash_fwd_paramsE:
.text._ZN5flash32flash_fwd_splitkv_combine_kernelI23Flash_fwd_kernel_traitsILi32ELi64ELi128ELi4ELb0ELb0EN7cutlass10bfloat16_tE19Flash_kernel_traitsILi32ELi64ELi128ELi4ES3_EELi16ELi2ELb0EEEvNS_16Flash_fwd_paramsE:
        /* <DEDUP_REMOVED lines=23> */
[----:B------:R-:W-:Y:S05]  /*0170*/  CALL.REL.NOINC `($__internal_19_$__cuda_sm20_div_s64) ;  /* 0x0000412000007944 */ /* 0x000fea0003c00000 */
[----:B------:R-:W-:Y:S02]  /*0180*/  MOV R20, R0 ;  /* 0x0000000000147202 */ /* 0x000fe40000000f00 */
[----:B------:R-:W-:Y:S01]  /*0190*/  MOV R21, R23 ;  /* 0x0000001700157202 */ /* 0x000fe20000000f00 */
[----:B------:R-:W-:Y:S05]  /*01a0*/  BRA `(.L_x_3079) ;  /* 0x0000013000007947 */ /* 0x000fea0003800000 */
.L_x_3078:
        /* <DEDUP_REMOVED lines=19> */
.L_x_3079:
        /* <DEDUP_REMOVED lines=10> */
[----:B------:R-:W-:Y:S05]  /*0380*/  CALL.REL.NOINC `($__internal_19_$__cuda_sm20_div_s64) ;  /* 0x00003f1000007944 */ /* 0x000fea0003c00000 */
[----:B------:R-:W-:Y:S02]  /*0390*/  MOV R30, R0 ;  /* 0x00000000001e7202 */ /* 0x000fe40000000f00 */
[----:B------:R-:W-:Y:S01]  /*03a0*/  MOV R31, R23 ;  /* 0x00000017001f7202 */ /* 0x000fe20000000f00 */
[----:B------:R-:W-:Y:S05]  /*03b0*/  BRA `(.L_x_3082) ;  /* 0x0000013000007947 */ /* 0x000fea0003800000 */
.L_x_3081:
        /* <DEDUP_REMOVED lines=19> */
.L_x_3082:
[----:B------:R-:W-:Y:S05]  /*04f0*/  BSYNC B0 ;  /* 0x0000000000007941 */ /* 0x000fea0003800000 */
.L_x_3080:
        /* <DEDUP_REMOVED lines=42> */
[----:B------:R-:W-:Y:S01]  /*07a0*/  MOV R22, R0 ;  /* 0x0000000000167202 */ /* 0x000fe20000000f00 */
[----:B------:R-:W-:Y:S05]  /*07b0*/  BRA `(.L_x_3085) ;  /* 0x0000013000007947 */ /* 0x000fea0003800000 */
.L_x_3084:
        /* <DEDUP_REMOVED lines=19> */
.L_x_3085:
[----:B------:R-:W-:Y:S05]  /*08f0*/  BSYNC B0 ;  /* 0x0000000000007941 */ /* 0x000fea0003800000 */
.L_x_3083:
        /* <DEDUP_REMOVED lines=76> */
.L_x_3087:
        /* <DEDUP_REMOVED lines=19> */
.L_x_3088:
[----:B------:R-:W-:Y:S05]  /*0ef0*/  BSYNC B0 ;  /* 0x0000000000007941 */ /* 0x000fea0003800000 */
.L_x_3086:
        /* <DEDUP_REMOVED lines=44> */
.L_x_3090:
        /* <DEDUP_REMOVED lines=19> */
.L_x_3091:
[----:B------:R-:W-:Y:S05]  /*12f0*/  BSYNC B0 ;  /* 0x0000000000007941 */ /* 0x000fea0003800000 */
.L_x_3089:
        /* <DEDUP_REMOVED lines=131> */
.L_x_3093:
[----:B------:R-:W-:Y:S05]  /*1b30*/  BSYNC B0 ;  /* 0x0000000000007941 */ /* 0x000fea0003800000 */
.L_x_3092:
        /* <DEDUP_REMOVED lines=75> */
[----:B------:R-:W-:Y:S05]  /*1ff0*/  CALL.REL.NOINC `($__internal_19_$__cuda_sm20_div_s64) ;  /* 0x000022a000007944 */ /* 0x000fea0003c00000 */
        /* <DEDUP_REMOVED lines=10> */
.L_x_3098:
        /* <DEDUP_REMOVED lines=22> */
.L_x_3099:
[----:B------:R-:W-:Y:S05]  /*2200*/  BSYNC B0 ;  /* 0x0000000000007941 */ /* 0x000fea0003800000 */
.L_x_3097:
[----:B------:R-:W-:Y:S01]  /*2210*/  LOP3.LUT R0, R21, R5, RZ, 0xfc, !PT ;  /* 0x0000000515007212 */ /* 0x000fe200078efcff */
[----:B------:R-:W-:Y:S03]  /*2220*/  BSSY B0, `(.L_x_3100) ;  /* 0x0000028000007945 */ /* 0x000fe60003800000 */
[----:B------:R-:W-:-:S13]  /*2230*/  ISETP.NE.U32.AND P0, PT, R0, RZ, PT ;  /* 0x000000ff0000720c */ /* 0x000fda0003f05070 */
[----:B------:R-:W-:Y:S05]  /*2240*/  @!P0 BRA `(.L_x_3101) ;  /* 0x000000f000008947 */ /* 0x000fea0003800000 */
[----:B------:R-:W-:Y:S01]  /*2250*/  IMAD.MOV.U32 R24, RZ, RZ, R3 ;  /* 0x000000ffff187224 */ /* 0x000fe200078e0003 */
[----:B------:R-:W-:Y:S02]  /*2260*/  MOV R6, R5 ;  /* 0x0000000500067202 */ /* 0x000fe40000000f00 */
[----:B------:R-:W-:Y:S02]  /*2270*/  MOV R22, 0x2290 ;  /* 0x0000229000167802 */ /* 0x000fe40000000f00 */
[----:B------:R-:W-:Y:S05]  /*2280*/  CALL.REL.NOINC `($__internal_19_$__cuda_sm20_div_s64) ;  /* 0x0000201000007944 */ /* 0x000fea0003c00000 */
        /* <DEDUP_REMOVED lines=11> */
.L_x_3101:
        /* <DEDUP_REMOVED lines=22> */
.L_x_3102:
[----:B------:R-:W-:Y:S05]  /*24a0*/  BSYNC B0 ;  /* 0x0000000000007941 */ /* 0x000fea0003800000 */
.L_x_3100:
        /* <DEDUP_REMOVED lines=12> */
[----:B------:R-:W-:Y:S05]  /*2570*/  CALL.REL.NOINC `($__internal_19_$__cuda_sm20_div_s64) ;  /* 0x00001d2000007944 */ /* 0x000fea0003c00000 */
        /* <DEDUP_REMOVED lines=8> */
.L_x_3104:
        /* <DEDUP_REMOVED lines=22> */
.L_x_3105:
[----:B------:R-:W-:Y:S05]  /*2760*/  BSYNC B0 ;  /* 0x0000000000007941 */ /* 0x000fea0003800000 */
.L_x_3103:
        /* <DEDUP_REMOVED lines=37> */
[----:B------:R-:W-:Y:S05]  /*29c0*/  CALL.REL.NOINC `($__internal_19_$__cuda_sm20_div_s64) ;  /* 0x000018d000007944 */ /* 0x000fea0003c00000 */
        /* <DEDUP_REMOVED lines=12> */
.L_x_3107:
        /* <DEDUP_REMOVED lines=23> */
.L_x_3108:
[----:B------:R-:W-:Y:S05]  /*2c00*/  BSYNC B0 ;  /* 0x0000000000007941 */ /* 0x000fea0003800000 */
.L_x_3106:
        /* <DEDUP_REMOVED lines=19> */
.L_x_3110:
        /* <DEDUP_REMOVED lines=22> */
.L_x_3111:
[----:B------:R-:W-:Y:S05]  /*2ea0*/  BSYNC B0 ;  /* 0x0000000000007941 */ /* 0x000fea0003800000 */
.L_x_3109:
        /* <DEDUP_REMOVED lines=21> */
.L_x_3113:
        /* <DEDUP_REMOVED lines=23> */
.L_x_3114:
[----:B------:R-:W-:Y:S05]  /*3170*/  BSYNC B0 ;  /* 0x0000000000007941 */ /* 0x000fea0003800000 */
.L_x_3112:
        /* <DEDUP_REMOVED lines=38> */
.L_x_3116:
        /* <DEDUP_REMOVED lines=23> */
.L_x_3117:
[----:B------:R-:W-:Y:S05]  /*3550*/  BSYNC B0 ;  /* 0x0000000000007941 */ /* 0x000fea0003800000 */
.L_x_3115:
        /* <DEDUP_REMOVED lines=27> */
.L_x_3119:
        /* <DEDUP_REMOVED lines=23> */
.L_x_3120:
[----:B------:R-:W-:Y:S05]  /*3880*/  BSYNC B0 ;  /* 0x0000000000007941 */ /* 0x000fea0003800000 */
.L_x_3118:
        /* <DEDUP_REMOVED lines=20> */
.L_x_3096:
[----:B------:R-:W-:-:S04]  /*39d0*/  LEA R2, P0, R32, c[0x0][0x200], 0x2 ;  /* 0x0000800020027a11 */ /* 0x000fc800078010ff */
[----:B------:R-:W-:-:S05]  /*39e0*/  LEA.HI.X R3, R32, c[0x0][0x204], R33, 0x2, P0 ;  /* 0x0000810020037a11 */ /* 0x000fca00000f1421 */
[----:B------:R0:W-:Y:S04]  /*39f0*/  STG.E [R2.64], R27 ;  /* 0x0000001b02007986 */ /* 0x0001e8000c101908 */
.L_x_3095:
[----:B------:R-:W-:Y:S05]  /*3a00*/  BSYNC B1 ;  /* 0x0000000000017941 */ /* 0x000fea0003800000 */
.L_x_3094:
        /* <DEDUP_REMOVED lines=40> */
.L_x_3124:
[----:B------:R-:W-:Y:S01]  /*3c90*/  BSSY B0, `(.L_x_3122) ;  /* 0x0000007000007945 */ /* 0x000fe20003800000 */
[----:B------:R-:W-:-:S05]  /*3ca0*/  @P2 BRA `(.L_x_3123) ;  /* 0x0000005000002947 */ /* 0x000fca0003800000 */
[----:B------:R-:W-:Y:S01]  /*3cb0*/  ISETP.GE.AND P0, PT, R18, c[0x0][0x220], PT ;  /* 0x0000880012007a0c */ /* 0x000fe20003f06270 */
[----:B------:R-:W-:Y:S01]  /*3cc0*/  CS2R R8, SRZ ;  /* 0x0000000000087805 */ /* 0x000fe2000001ff00 */
[----:B------:R-:W-:Y:S11]  /*3cd0*/  CS2R R10, SRZ ;  /* 0x00000000000a7805 */ /* 0x000ff6000001ff00 */
[----:B------:R-:W-:Y:S05]  /*3ce0*/  @!P0 MOV R15, R13 ;  /* 0x0000000d000f8202 */ /* 0x000fea0000000f00 */
[----:B------:R0:W5:Y:S02]  /*3cf0*/  @!P0 LDG.E.128 R8, [R14.64] ;  /* 0x000000080e088981 */ /* 0x000164000c1e1d00 */
.L_x_3123:
[----:B------:R-:W-:Y:S05]  /*3d00*/  BSYNC B0 ;  /* 0x0000000000007941 */ /* 0x000fea0003800000 */
.L_x_3122:
        /* <DEDUP_REMOVED lines=11> */
.L_x_3121:
        /* <DEDUP_REMOVED lines=78> */
        .weak           $__internal_19_$__cuda_sm20_div_s64
        .type           $__internal_19_$__cuda_sm20_div_s64,@function
        .size           $__internal_19_$__cuda_sm20_div_s64,(.L_x_5167 - $__internal_19_$__cuda_sm20_div_s64)
$__internal_19_$__cuda_sm20_div_s64:
        /* <DEDUP_REMOVED lines=83> */
[----:B------:R-:W-:Y:S06]  /*47d0*/  RET.REL.NODEC R40 `(_ZN5flash32flash_fwd_splitkv_combine_kernelI23Flash_fwd_kernel_traitsILi32ELi64ELi128ELi4ELb0ELb0EN7cutlass10bfloat16_tE19Flash_kernel_traitsILi32ELi64ELi128ELi4ES3_EELi16ELi2ELb0EEEvNS_16Flash_fwd_paramsE) ;  /* 0xffffb82028007950 */ /* 0x000fec0003c3ffff */
.L_x_3125:
        /* <DEDUP_REMOVED lines=10> */
.L_x_5167:


//--------------------- .text._ZN5flash32flash_fwd_splitkv_combine_kernelI23Flash_fwd_kernel_traitsILi32ELi64ELi128ELi4ELb0ELb0EN7cutlass10bfloat16_tE19Flash_kernel_traitsILi32ELi64ELi128ELi4ES3_EELi16ELi1ELb0EEEvNS_16Flash_fwd_paramsE --------------------------
	.section	.text._ZN5flash32flash_fwd_splitkv_combine_kernelI23Flash_fwd_kernel_traitsILi32ELi64ELi128ELi4ELb0ELb0EN7cutlass10bfloat16_tE19Flash_kernel_traitsILi32ELi64ELi128ELi4ES3_EELi16ELi1ELb0EEEvNS_16Flash_fwd_paramsE,"ax",@progbits
	.sectioninfo	@"SHI_REGISTERS=54"
	.align	128
        .global         _ZN5flash32flash_fwd_splitkv_combine_kernelI23Flash_fwd_kernel_traitsILi32ELi64ELi128ELi4ELb0ELb0EN7cutlass10bfloat16_tE19Flash_kernel_traitsILi32ELi64ELi128ELi4ES3_EELi16ELi1ELb0EEEvNS_16Flash_fwd_paramsE
        .type           _ZN5flash32flash_fwd_splitkv_combine_kernelI23Flash_fwd_kernel_traitsILi32ELi64ELi128ELi4ELb0ELb0EN7cutlass10bfloat16_tE19Flash_kernel_traitsILi32ELi64ELi128ELi4ES3_EELi16ELi1ELb0EEEvNS_16Flash_fwd_paramsE,@function
        .size           _ZN5flash32flash_fwd_splitkv_combine_kernelI23Flash_fwd_kernel_traitsILi32ELi64ELi128ELi4ELb0ELb0EN7cutlass10bfloat16_tE19Flash_kernel_traitsILi32ELi64ELi128ELi4ES3_EELi16ELi1ELb0EEEvNS_16Flash_fwd_paramsE,(.L_x_5168 - _ZN5flash32flash_fwd_splitkv_combine_kernelI23Flash_fwd_kernel_traitsILi32ELi64ELi128ELi4ELb0ELb0EN7cutlass10bfloat16_tE19Flash_kernel_traitsILi32ELi64ELi128ELi4ES3_EELi16ELi1ELb0EEEvNS_16Flash_fwd_paramsE)
        .other          _ZN5flash32flash_fwd_splitkv_combine_kernelI23Flash_fwd_kernel_traitsILi32ELi64ELi128ELi4ELb0ELb0EN7cutlass10bfloat16_tE19Flash_kernel_traitsILi32ELi64ELi128ELi4ES3_EELi16ELi1ELb0EEEvNS_16Flash_fwd_paramsE,@"STO_CUDA_ENTRY STV_DEFAULT"
_ZN5flash32flash_fwd_splitkv_combine_kernelI23Flash_fwd_kernel_traitsILi32ELi64ELi128ELi4ELb0ELb0EN7cutlass10bfloat16_tE19Flash_kernel_traitsILi32ELi64ELi128ELi4ES3_EELi16ELi1ELb0EEEvNS_16Flash_fwd_paramsE:
.text._ZN5flash32flash_fwd_splitkv_combine_kernelI23Flash_fwd_kernel_traitsILi32ELi64ELi128ELi4ELb0ELb0EN7cutlass10bfloat16_tE19Flash_kernel_traitsILi32ELi64ELi128ELi4ES3_EELi16ELi1ELb0EEEvNS_16Flash_fwd_paramsE:
        /* <DEDUP_REMOVED lines=23> */
[----:B------:R-:W-:Y:S05]  /*0170*/  CALL.REL.NOINC `($__internal_20_$__cuda_sm20_div_s64) ;  /* 0x0000417000007944 */ /* 0x000fea0003c00000 */
[----:B------:R-:W-:Y:S02]  /*0180*/  MOV R8, R0 ;  /* 0x0000000000087202 */ /* 0x000fe40000000f00 */
[----:B------:R-:W-:Y:S01]  /*0190*/  MOV R9, R23 ;  /* 0x0000001700097202 */ /* 0x000fe20000000f00 */
[----:B------:R-:W-:Y:S05]  /*01a0*/  BRA `(.L_x_3127) ;  /* 0x0000013000007947 */ /* 0x000fea0003800000 */
.L_x_3126:
        /* <DEDUP_REMOVED lines=19> */
.L_x_3127:
        /* <DEDUP_REMOVED lines=17> */
.L_x_3129:
        /* <DEDUP_REMOVED lines=19> */
.L_x_3130:
[----:B------:R-:W-:Y:S05]  /*0520*/  BSYNC B0 ;  /* 0x0000000000007941 */ /* 0x000fea0003800000 */
.L_x_3128:
        /* <DEDUP_REMOVED lines=45> */
.L_x_3132:
        /* <DEDUP_REMOVED lines=19> */
.L_x_3133:
[----:B------:R-:W-:Y:S05]  /*0930*/  BSYNC B0 ;  /* 0x0000000000007941 */ /* 0x000fea0003800000 */
.L_x_3131:
        /* <DEDUP_REMOVED lines=78> */
.L_x_3135:
        /* <DEDUP_REMOVED lines=19> */
.L_x_3136:
[----:B------:R-:W-:Y:S05]  /*0f50*/  BSYNC B0 ;  /* 0x0000000000007941 */ /* 0x000fea0003800000 */
.L_x_3134:
        /* <DEDUP_REMOVED lines=43> */
.L_x_3138:
        /* <DEDUP_REMOVED lines=19> */
.L_x_3139:
[----:B------:R-:W-:Y:S05]  /*1340*/  BSYNC B0 ;  /* 0x0000000000007941 */ /* 0x000fea0003800000 */
.L_x_3137:
        /* <DEDUP_REMOVED lines=133> */
.L_x_3141:
[----:B------:R-:W-:Y:S05]  /*1ba0*/  BSYNC B0 ;  /* 0x0000000000007941 */ /* 0x000fea0003800000 */
.L_x_3140:
        /* <DEDUP_REMOVED lines=73> */
[----:B------:R-:W-:Y:S05]  /*2040*/  CALL.REL.NOINC `($__internal_20_$__cuda_sm20_div_s64) ;  /* 0x000022a000007944 */ /* 0x000fea0003c00000 */
        /* <DEDUP_REMOVED lines=10> */
.L_x_3146:
        /* <DEDUP_REMOVED lines=23> */
.L_x_3147:
[----:B------:R-:W-:Y:S05]  /*2260*/  BSYNC B0 ;  /* 0x0000000000007941 */ /* 0x000fea0003800000 */
.L_x_3145:
        /* <DEDUP_REMOVED lines=22> */
.L_x_3149:
        /* <DEDUP_REMOVED lines=22> */
.L_x_3150:
[----:B------:R-:W-:Y:S05]  /*2530*/  BSYNC B0 ;  /* 0x0000000000007941 */ /* 0x000fea0003800000 */
.L_x_3148:
        /* <DEDUP_REMOVED lines=22> */
.L_x_3152:
        /* <DEDUP_REMOVED lines=22> */
.L_x_3153:
[----:B------:R-:W-:Y:S05]  /*2800*/  BSYNC B0 ;  /* 0x0000000000007941 */ /* 0x000fea0003800000 */
.L_x_3151:
        /* <DEDUP_REMOVED lines=33> */
[----:B------:R-:W-:Y:S05]  /*2a20*/  CALL.REL.NOINC `($__internal_20_$__cuda_sm20_div_s64) ;  /* 0x000018c000007944 */ /* 0x000fea0003c00000 */
        /* <DEDUP_REMOVED lines=11> */
.L_x_3155:
        /* <DEDUP_REMOVED lines=23> */
.L_x_3156:
[----:B------:R-:W-:Y:S05]  /*2c50*/  BSYNC B0 ;  /* 0x0000000000007941 */ /* 0x000fea0003800000 */
.L_x_3154:
        /* <DEDUP_REMOVED lines=20> */
.L_x_3158:
        /* <DEDUP_REMOVED lines=23> */
.L_x_3159:
[----:B------:R-:W-:Y:S05]  /*2f10*/  BSYNC B0 ;  /* 0x0000000000007941 */ /* 0x000fea0003800000 */
.L_x_3157:
        /* <DEDUP_REMOVED lines=19> */
.L_x_3161:
        /* <DEDUP_REMOVED lines=23> */
.L_x_3162:
[----:B------:R-:W-:Y:S05]  /*31c0*/  BSYNC B0 ;  /* 0x0000000000007941 */ /* 0x000fea0003800000 */
.L_x_3160:
        /* <DEDUP_REMOVED lines=25> */
[----:B------:R-:W-:Y:S05]  /*3360*/  CALL.REL.NOINC `($__internal_20_$__cuda_sm20_div_s64) ;  /* 0x00000f8000007944 */ /* 0x000fea0003c00000 */
        /* <DEDUP_REMOVED lines=12> */
.L_x_3164:
        /* <DEDUP_REMOVED lines=23> */
.L_x_3165:
[----:B------:R-:W-:Y:S05]  /*35a0*/  BSYNC B0 ;  /* 0x0000000000007941 */ /* 0x000fea0003800000 */
.L_x_3163:
        /* <DEDUP_REMOVED lines=28> */
.L_x_3167:
        /* <DEDUP_REMOVED lines=23> */
.L_x_3168:
[----:B------:R-:W-:Y:S05]  /*38e0*/  BSYNC B0 ;  /* 0x0000000000007941 */ /* 0x000fea0003800000 */
.L_x_3166:
        /* <DEDUP_REMOVED lines=20> */
.L_x_3144:
[----:B------:R-:W-:-:S04]  /*3a30*/  LEA R2, P0, R38, c[0x0][0x200], 0x2 ;  /* 0x0000800026027a11 */ /* 0x000fc800078010ff */
[----:B------:R-:W-:-:S05]  /*3a40*/  LEA.HI.X R3, R38, c[0x0][0x204], R39, 0x2, P0 ;  /* 0x0000810026037a11 */ /* 0x000fca00000f1427 */
[----:B------:R0:W-:Y:S04]  /*3a50*/  STG.E [R2.64], R29 ;  /* 0x0000001d02007986 */ /* 0x0001e8000c101908 */
.L_x_3143:
[----:B------:R-:W-:Y:S05]  /*3a60*/  BSYNC B1 ;  /* 0x0000000000017941 */ /* 0x000fea0003800000 */
.L_x_3142:
        /* <DEDUP_REMOVED lines=40> */
.L_x_3172:
[----:B------:R-:W-:Y:S01]  /*3cf0*/  BSSY B0, `(.L_x_3170) ;  /* 0x0000007000007945 */ /* 0x000fe20003800000 */
[----:B------:R-:W-:-:S05]  /*3d00*/  @P2 BRA `(.L_x_3171) ;  /* 0x0000005000002947 */ /* 0x000fca0003800000 */
[----:B------:R-:W-:Y:S01]  /*3d10*/  ISETP.GE.AND P0, PT, R18, c[0x0][0x220], PT ;  /* 0x0000880012007a0c */ /* 0x000fe20003f06270 */
[----:B------:R-:W-:Y:S01]  /*3d20*/  CS2R R8, SRZ ;  /* 0x0000000000087805 */ /* 0x000fe2000001ff00 */
[----:B------:R-:W-:Y:S11]  /*3d30*/  CS2R R10, SRZ ;  /* 0x00000000000a7805 */ /* 0x000ff6000001ff00 */
[----:B------:R-:W-:Y:S05]  /*3d40*/  @!P0 MOV R15, R13 ;  /* 0x0000000d000f8202 */ /* 0x000fea0000000f00 */
[----:B------:R0:W5:Y:S02]  /*3d50*/  @!P0 LDG.E.128 R8, [R14.64] ;  /* 0x000000080e088981 */ /* 0x000164000c1e1d00 */
.L_x_3171:
[----:B------:R-:W-:Y:S05]  /*3d60*/  BSYNC B0 ;  /* 0x0000000000007941 */ /* 0x000fea0003800000 */
.L_x_3170:
        /* <DEDUP_REMOVED lines=11> */
.L_x_3169:
        /* <DEDUP_REMOVED lines=77> */
        .weak           $__internal_20_$__cuda_sm20_div_s64
        .type           $__internal_20_$__cuda_sm20_div_s64,@function
        .size           $__internal_20_$__cuda_sm20_div_s64,(.L_x_5168 - $__internal_20_$__cuda_sm20_div_s64)
$__internal_20_$__cuda_sm20_div_s64:
        /* <DEDUP_REMOVED lines=83> */
[----:B------:R-:W-:Y:S06]  /*4820*/  RET.REL.NODEC R20 `(_ZN5flash32flash_fwd_splitkv_combine_kernelI23Flash_fwd_kernel_traitsILi32ELi64ELi128ELi4ELb0ELb0EN7cutlass10bfloat16_tE19Flash_kernel_traitsILi32ELi64ELi128ELi4ES3_EELi16ELi1ELb0EEEvNS_16Flash_fwd_paramsE) ;  /* 0xffffb7d014007950 */ /* 0x000fec0003c3ffff */
.L_x_3173:
        /* <DEDUP_REMOVED lines=13> */
.L_x_5168:


//--------------------- .text._ZN5flash32flash_fwd_splitkv_combine_kernelI23Flash_fwd_kernel_traitsILi32ELi64ELi128ELi4ELb0ELb0EN7cutlass10bfloat16_tE19Flash_kernel_traitsILi32ELi64ELi128ELi4ES3_EELi16ELi7ELb1EEEvNS_16Flash_fwd_paramsE --------------------------
	.section	.text._ZN5flash32flash_fwd_splitkv_combine_kernelI23Flash_fwd_kernel_traitsILi32ELi64ELi128ELi4ELb0ELb0EN7cutlass10bfloat16_tE19Flash_kernel_traitsILi32ELi64ELi128ELi4ES3_EELi16ELi7ELb1EEEvNS_16Flash_fwd_paramsE,"ax",@progbits
	.sectioninfo	@"SHI_REGISTERS=70"
	.align	128
        .global         _ZN5flash32flash_fwd_splitkv_combine_kernelI23Flash_fwd_kernel_traitsILi32ELi64ELi128ELi4ELb0ELb0EN7cutlass10bfloat16_tE19Flash_kernel_traitsILi32ELi64ELi128ELi4ES3_EELi16ELi7ELb1EEEvNS_16Flash_fwd_paramsE
        .type           _ZN5flash32flash_fwd_splitkv_combine_kernelI23Flash_fwd_kernel_traitsILi32ELi64ELi128ELi4ELb0ELb0EN7cutlass10bfloat16_tE19Flash_kernel_traitsILi32ELi64ELi128ELi4ES3_EELi16ELi7ELb1EEEvNS_16Flash_fwd_paramsE,@function
        .size           _ZN5flash32flash_fwd_splitkv_combine_kernelI23Flash_fwd_kernel_traitsILi32ELi64ELi128ELi4ELb0ELb0EN7cutlass10bfloat16_tE19Flash_kernel_traitsILi32ELi64ELi128ELi4ES3_EELi16ELi7ELb1EEEvNS_16Flash_fwd_paramsE,(.L_x_5169 - _ZN5flash32flash_fwd_splitkv_combine_kernelI23Flash_fwd_kernel_traitsILi32ELi64ELi128ELi4ELb0ELb0EN7cutlass10bfloat16_tE19Flash_kernel_traitsILi32ELi64ELi128ELi4ES3_EELi16ELi7ELb1EEEvNS_16Flash_fwd_paramsE)
        .other          _ZN5flash32flash_fwd_splitkv_combine_kernelI23Flash_fwd_kernel_traitsILi32ELi64ELi128ELi4ELb0ELb0EN7cutlass10bfloat16_tE19Flash_kernel_traitsILi32ELi64ELi128ELi4ES3_EELi16ELi7ELb1EEEvNS_16Flash_fwd_paramsE,@"STO_CUDA_ENTRY STV_DEFAULT"
_ZN5flash32flash_fwd_splitkv_combine_kernelI23Flash_fwd_kernel_traitsILi32ELi64ELi128ELi4ELb0ELb0EN7cutlass10bfloat16_tE19Flash_kernel_traitsILi32ELi64ELi128ELi4ES3_EELi16ELi7ELb1EEEvNS_16Flash_fwd_paramsE:
.text._ZN5flash32flash_fwd_splitkv_combine_kernelI23Flash_fwd_kernel_traitsILi32ELi64ELi128ELi4ELb0ELb0EN7cutlass10bfloat16_tE19Flash_kernel_traitsILi32ELi64ELi128ELi4ES3_EELi16ELi7ELb1EEEvNS_16Flash_fwd_paramsE:
        /* <DEDUP_REMOVED lines=23> */
[----:B------:R-:W-:Y:S05]  /*0170*/  CALL.REL.NOINC `($__internal_21_$__cuda_sm20_div_s64) ;  /* 0x00005f3000007944 */ /* 0x000fea0003c00000 */
[----:B------:R-:W-:Y:S02]  /*0180*/  MOV R8, R0 ;  /* 0x0000000000087202 */ /* 0x000fe40000000f00 */
[----:B------:R-:W-:Y:S01]  /*0190*/  MOV R9, R25 ;  /* 0x0000001900097202 */ /* 0x000fe20000000f00 */
[----:B------:R-:W-:Y:S05]  /*01a0*/  BRA `(.L_x_3175) ;  /* 0x0000013000007947 */ /* 0x000fea0003800000 */
.L_x_3174:
        /* <DEDUP_REMOVED lines=19> */
.L_x_3175:
        /* <DEDUP_REMOVED lines=17> */
.L_x_3177:
        /* <DEDUP_REMOVED lines=19> */
.L_x_3178:
[----:B------:R-:W-:Y:S05]  /*0520*/  BSYNC B0 ;  /* 0x0000000000007941 */ /* 0x000fea0003800000 */
.L_x_3176:
        /* <DEDUP_REMOVED lines=57> */
.L_x_3180:
        /* <DEDUP_REMOVED lines=19> */
.L_x_3181:
[----:B------:R-:W-:Y:S05]  /*09f0*/  BSYNC B0 ;  /* 0x0000000000007941 */ /* 0x000fea0003800000 */
.L_x_3179:
        /* <DEDUP_REMOVED lines=106> */
.L_x_3183:
        /* <DEDUP_REMOVED lines=19> */
.L_x_3184:
[----:B------:R-:W-:Y:S05]  /*11d0*/  BSYNC B0 ;  /* 0x0000000000007941 */ /* 0x000fea0003800000 */
.L_x_3182:
        /* <DEDUP_REMOVED lines=283> */
[----:B------:R-:W-:Y:S05]  /*2390*/  CALL.REL.NOINC `($__internal_21_$__cuda_sm20_div_s64) ;  /* 0x00003d1000007944 */ /* 0x000fea0003c00000 */
[----:B------:R-:W-:Y:S02]  /*23a0*/  MOV R50, R0 ;  /* 0x0000000000327202 */ /* 0x000fe40000000f00 */
[----:B------:R-:W-:Y:S01]  /*23b0*/  MOV R51, R25 ;  /* 0x0000001900337202 */ /* 0x000fe20000000f00 */
[----:B------:R-:W-:Y:S05]  /*23c0*/  BRA `(.L_x_3187) ;  /* 0x0000013000007947 */ /* 0x000fea0003800000 */
.L_x_3186:
        /* <DEDUP_REMOVED lines=19> */
.L_x_3187:
[----:B------:R-:W-:Y:S05]  /*2500*/  BSYNC B0 ;  /* 0x0000000000007941 */ /* 0x000fea0003800000 */
.L_x_3185:
        /* <DEDUP_REMOVED lines=257> */
.L_x_3192:
        /* <DEDUP_REMOVED lines=22> */
.L_x_3193:
[----:B------:R-:W-:Y:S05]  /*3680*/  BSYNC B0 ;  /* 0x0000000000007941 */ /* 0x000fea0003800000 */
.L_x_3191:
        /* <DEDUP_REMOVED lines=8> */
[----:B------:R-:W-:Y:S05]  /*3710*/  CALL.REL.NOINC `($__internal_21_$__cuda_sm20_div_s64) ;  /* 0x0000299000007944 */ /* 0x000fea0003c00000 */
        /* <DEDUP_REMOVED lines=11> */
.L_x_3195:
        /* <DEDUP_REMOVED lines=22> */
.L_x_3196:
[----:B------:R-:W-:Y:S05]  /*3930*/  BSYNC B0 ;  /* 0x0000000000007941 */ /* 0x000fea0003800000 */
.L_x_3194:
        /* <DEDUP_REMOVED lines=11> */
[----:B------:R-:W-:Y:S05]  /*39f0*/  CALL.REL.NOINC `($__internal_21_$__cuda_sm20_div_s64) ;  /* 0x000026b000007944 */ /* 0x000fea0003c00000 */
        /* <DEDUP_REMOVED lines=12> */
.L_x_3198:
        /* <DEDUP_REMOVED lines=22> */
.L_x_3199:
[----:B------:R-:W-:Y:S05]  /*3c20*/  BSYNC B0 ;  /* 0x0000000000007941 */ /* 0x000fea0003800000 */
.L_x_3197:
        /* <DEDUP_REMOVED lines=52> */
.L_x_3201:
        /* <DEDUP_REMOVED lines=23> */
.L_x_3202:
[----:B------:R-:W-:Y:S05]  /*40e0*/  BSYNC B0 ;  /* 0x0000000000007941 */ /* 0x000fea0003800000 */
.L_x_3200:
        /* <DEDUP_REMOVED lines=20> */
.L_x_3204:
        /* <DEDUP_REMOVED lines=22> */
.L_x_3205:
[----:B------:R-:W-:Y:S05]  /*4390*/  BSYNC B0 ;  /* 0x0000000000007941 */ /* 0x000fea0003800000 */
.L_x_3203:
        /* <DEDUP_REMOVED lines=22> */
.L_x_3207:
        /* <DEDUP_REMOVED lines=23> */
.L_x_3208:
[----:B------:R-:W-:Y:S05]  /*4670*/  BSYNC B0 ;  /* 0x0000000000007941 */ /* 0x000fea0003800000 */
.L_x_3206:
        /* <DEDUP_REMOVED lines=38> */
.L_x_3210:
        /* <DEDUP_REMOVED lines=23> */
.L_x_3211:
[----:B------:R-:W-:Y:S05]  /*4a50*/  BSYNC B0 ;  /* 0x0000000000007941 */ /* 0x000fea0003800000 */
.L_x_3209:
        /* <DEDUP_REMOVED lines=31> */
.L_x_3213:
        /* <DEDUP_REMOVED lines=23> */
.L_x_3214:
[----:B------:R-:W-:Y:S05]  /*4dc0*/  BSYNC B0 ;  /* 0x0000000000007941 */ /* 0x000fea0003800000 */
.L_x_3212:
        /* <DEDUP_REMOVED lines=20> */
.L_x_3190:
[----:B------:R-:W-:-:S04]  /*4f10*/  LEA R2, P0, R52, c[0x0][0x200], 0x2 ;  /* 0x0000800034027a11 */ /* 0x000fc800078010ff */
[----:B------:R-:W-:-:S05]  /*4f20*/  LEA.HI.X R3, R52, c[0x0][0x204], R53, 0x2, P0 ;  /* 0x0000810034037a11 */ /* 0x000fca00000f1435 */
[----:B------:R0:W-:Y:S04]  /*4f30*/  STG.E [R2.64], R30 ;  /* 0x0000001e02007986 */ /* 0x0001e8000c101908 */
.L_x_3189:
[----:B------:R-:W-:Y:S05]  /*4f40*/  BSYNC B1 ;  /* 0x0000000000017941 */ /* 0x000fea0003800000 */
.L_x_3188:
        /* <DEDUP_REMOVED lines=126> */
.L_x_3217:
        /* <DEDUP_REMOVED lines=37> */
.L_x_3216:
        /* <DEDUP_REMOVED lines=25> */
.L_x_3218:
[----:B------:R-:W-:-:S13]  /*5b10*/  ISETP.LT.OR P4, PT, R14, c[0x0][0x314], P4 ;  /* 0x0000c5000e007a0c */ /* 0x000fda0002781670 */
[----:B------:R-:W-:Y:S05]  /*5b20*/  @!P4 BRA `(.L_x_3215) ;  /* 0x000000a00000c947 */ /* 0x000fea0003800000 */
[----:B------:R-:W-:Y:S01]  /*5b30*/  ISETP.GE.AND P0, PT, R7, R15, PT ;  /* 0x0000000f0700720c */ /* 0x000fe20003f06270 */
[----:B------:R-:W-:-:S12]  /*5b40*/  BSSY B0, `(.L_x_3219) ;  /* 0x0000003000007945 */ /* 0x000fd80003800000 */
[----:B------:R-:W-:Y:S05]  /*5b50*/  @P0 BRA `(.L_x_3220) ;  /* 0x0000001000000947 */ /* 0x000fea0003800000 */
[----:B------:R0:W5:Y:S02]  /*5b60*/  LDG.E.128 R8, [R20.64] ;  /* 0x0000000814087981 */ /* 0x000164000c1e1d00 */
.L_x_3220:
[----:B------:R-:W-:Y:S05]  /*5b70*/  BSYNC B0 ;  /* 0x0000000000007941 */ /* 0x000fea0003800000 */
.L_x_3219:
[----:B------:R-:W1:Y:S02]  /*5b80*/  LDS R6, [R6] ;  /* 0x0000000006067984 */ /* 0x000e640000000800 */
[C---:B-1---5:R-:W-:Y:S02]  /*5b90*/  FFMA.FTZ R4, R6.reuse, R8, R4 ;  /* 0x0000000806047223 */ /* 0x062fe40000010004 */
[C---:B------:R-:W-:Y:S02]  /*5ba0*/  FFMA.FTZ R3, R6.reuse, R9, R3 ;  /* 0x0000000906037223 */ /* 0x040fe40000010003 */
[C---:B------:R-:W-:Y:S02]  /*5bb0*/  FFMA.FTZ R2, R6.reuse, R10, R2 ;  /* 0x0000000a06027223 */ /* 0x040fe40000010002 */
[----:B------:R-:W-:Y:S02]  /*5bc0*/  FFMA.FTZ R0, R6, R11, R0 ;  /* 0x0000000b06007223 */ /* 0x000fe40000010000 */
.L_x_3215:
        /* <DEDUP_REMOVED lines=78> */
        .weak           $__internal_21_$__cuda_sm20_div_s64
        .type           $__internal_21_$__cuda_sm20_div_s64,@function
        .size           $__internal_21_$__cuda_sm20_div_s64,(.L_x_5169 - $__internal_21_$__cuda_sm20_div_s64)
$__internal_21_$__cuda_sm20_div_s64:
        /* <DEDUP_REMOVED lines=83> */
[----:B------:R-:W-:Y:S06]  /*65e0*/  RET.REL.NODEC R22 `(_ZN5flash32flash_fwd_splitkv_combine_kernelI23Flash_fwd_kernel_traitsILi32ELi64ELi128ELi4ELb0ELb0EN7cutlass10bfloat16_tE19Flash_kernel_traitsILi32ELi64ELi128ELi4ES3_EELi16ELi7ELb1EEEvNS_16Flash_fwd_paramsE) ;  /* 0xffff9a1016007950 */ /* 0x000fec0003c3ffff */
.L_x_3221:
        /* <DEDUP_REMOVED lines=9> */
.L_x_5169:


//--------------------- .text._ZN5flash32flash_fwd_splitkv_combine_kernelI23Flash_fwd_kernel_traitsILi32ELi64ELi128ELi4ELb0ELb0EN7cutlass10bfloat16_tE19Flash_kernel_traitsILi32ELi64ELi128ELi4ES3_EELi16ELi6ELb1EEEvNS_16Flash_fwd_paramsE --------------------------
	.section	.text._ZN5flash32flash_fwd_splitkv_combine_kernelI23Flash_fwd_kernel_traitsILi32ELi64ELi128ELi4ELb0ELb0EN7cutlass10bfloat16_tE19Flash_kernel_traitsILi32ELi64ELi128ELi4ES3_EELi16ELi6ELb1EEEvNS_16Flash_fwd_paramsE,"ax",@progbits
	.sectioninfo	@"SHI_REGISTERS=62"
	.align	128
        .global         _ZN5flash32flash_fwd_splitkv_combine_kernelI23Flash_fwd_kernel_traitsILi32ELi64ELi128ELi4ELb0ELb0EN7cutlass10bfloat16_tE19Flash_kernel_traitsILi32ELi64ELi128ELi4ES3_EELi16ELi6ELb1EEEvNS_16Flash_fwd_paramsE
        .type           _ZN5flash32flash_fwd_splitkv_combine_kernelI23Flash_fwd_kernel_traitsILi32ELi64ELi128ELi4ELb0ELb0EN7cutlass10bfloat16_tE19Flash_kernel_traitsILi32ELi64ELi128ELi4ES3_EELi16ELi6ELb1EEEvNS_16Flash_fwd_paramsE,@function
        .size           _ZN5flash32flash_fwd_splitkv_combine_kernelI23Flash_fwd_kernel_traitsILi32ELi64ELi128ELi4ELb0ELb0EN7cutlass10bfloat16_tE19Flash_kernel_traitsILi32ELi64ELi128ELi4ES3_EELi16ELi6ELb1EEEvNS_16Flash_fwd_paramsE,(.L_x_5170 - _ZN5flash32flash_fwd_splitkv_combine_kernelI23Flash_fwd_kernel_traitsILi32ELi64ELi128ELi4ELb0ELb0EN7cutlass10bfloat16_tE19Flash_kernel_traitsILi32ELi64ELi128ELi4ES3_EELi16ELi6ELb1EEEvNS_16Flash_fwd_paramsE)
        .other          _ZN5flash32flash_fwd_splitkv_combine_kernelI23Flash_fwd_kernel_traitsILi32ELi64ELi128ELi4ELb0ELb0EN7cutlass10bfloat16_tE19Flash_kernel_traitsILi32ELi64ELi128ELi4ES3_EELi16ELi6ELb1EEEvNS_16Flash_fwd_paramsE,@"STO_CUDA_ENTRY STV_DEFAULT"
_ZN5flash32flash_fwd_splitkv_combine_kernelI23Flash_fwd_kernel_traitsILi32ELi64ELi128ELi4ELb0ELb0EN7cutlass10bfloat16_tE19Flash_kernel_traitsILi32ELi64ELi128ELi4ES3_EELi16ELi6ELb1EEEvNS_16Flash_fwd_paramsE:
.text._ZN5flash32flash_fwd_splitkv_combine_kernelI23Flash_fwd_kernel_traitsILi32ELi64ELi128ELi4ELb0ELb0EN7cutlass10bfloat16_tE19Flash_kernel_traitsILi32ELi64ELi128ELi4ES3_EELi16ELi6ELb1EEEvNS_16Flash_fwd_paramsE:
        /* <DEDUP_REMOVED lines=23> */
[----:B------:R-:W-:Y:S05]  /*0170*/  CALL.REL.NOINC `($__internal_22_$__cuda_sm20_div_s64) ;  /* 0x0000513000007944 */ /* 0x000fea0003c00000 */
[----:B------:R-:W-:Y:S02]  /*0180*/  MOV R8, R0 ;  /* 0x0000000000087202 */ /* 0x000fe40000000f00 */
[----:B------:R-:W-:Y:S01]  /*0190*/  MOV R9, R25 ;  /* 0x0000001900097202 */ /* 0x000fe20000000f00 */
[----:B------:R-:W-:Y:S05]  /*01a0*/  BRA `(.L_x_3223) ;  /* 0x0000013000007947 */ /* 0x000fea0003800000 */
.L_x_3222:
        /* <DEDUP_REMOVED lines=19> */
.L_x_3223:
        /* <DEDUP_REMOVED lines=17> */
.L_x_3225:
        /* <DEDUP_REMOVED lines=19> */
.L_x_3226:
[----:B------:R-:W-:Y:S05]  /*0520*/  BSYNC B0 ;  /* 0x0000000000007941 */ /* 0x000fea0003800000 */
.L_x_3224:
        /* <DEDUP_REMOVED lines=57> */
.L_x_3228:
        /* <DEDUP_REMOVED lines=19> */
.L_x_3229:
[----:B------:R-:W-:Y:S05]  /*09f0*/  BSYNC B0 ;  /* 0x0000000000007941 */ /* 0x000fea0003800000 */
.L_x_3227:
        /* <DEDUP_REMOVED lines=106> */
.L_x_3231:
        /* <DEDUP_REMOVED lines=19> */
.L_x_3232:
[----:B------:R-:W-:Y:S05]  /*11d0*/  BSYNC B0 ;  /* 0x0000000000007941 */ /* 0x000fea0003800000 */
.L_x_3230:
        /* <DEDUP_REMOVED lines=163> */
[----:B------:R-:W-:Y:S05]  /*1c10*/  CALL.REL.NOINC `($__internal_22_$__cuda_sm20_div_s64) ;  /* 0x0000369000007944 */ /* 0x000fea0003c00000 */
[----:B------:R-:W-:Y:S02]  /*1c20*/  MOV R42, R0 ;  /* 0x00000000002a7202 */ /* 0x000fe40000000f00 */
[----:B------:R-:W-:Y:S01]  /*1c30*/  MOV R43, R25 ;  /* 0x00000019002b7202 */ /* 0x000fe20000000f00 */
[----:B------:R-:W-:Y:S05]  /*1c40*/  BRA `(.L_x_3235) ;  /* 0x0000013000007947 */ /* 0x000fea0003800000 */
.L_x_3234:
        /* <DEDUP_REMOVED lines=19> */
.L_x_3235:
[----:B------:R-:W-:Y:S05]  /*1d80*/  BSYNC B0 ;  /* 0x0000000000007941 */ /* 0x000fea0003800000 */
.L_x_3233:
        /* <DEDUP_REMOVED lines=201> */
.L_x_3240:
        /* <DEDUP_REMOVED lines=22> */
.L_x_3241:
[----:B------:R-:W-:Y:S05]  /*2b80*/  BSYNC B0 ;  /* 0x0000000000007941 */ /* 0x000fea0003800000 */
.L_x_3239:
        /* <DEDUP_REMOVED lines=8> */
[----:B------:R-:W-:Y:S05]  /*2c10*/  CALL.REL.NOINC `($__internal_22_$__cuda_sm20_div_s64) ;  /* 0x0000269000007944 */ /* 0x000fea0003c00000 */
        /* <DEDUP_REMOVED lines=11> */
.L_x_3243:
        /* <DEDUP_REMOVED lines=22> */
.L_x_3244:
[----:B------:R-:W-:Y:S05]  /*2e30*/  BSYNC B0 ;  /* 0x0000000000007941 */ /* 0x000fea0003800000 */
.L_x_3242:
        /* <DEDUP_REMOVED lines=11> */
[----:B------:R-:W-:Y:S05]  /*2ef0*/  CALL.REL.NOINC `($__internal_22_$__cuda_sm20_div_s64) ;  /* 0x000023b000007944 */ /* 0x000fea0003c00000 */
        /* <DEDUP_REMOVED lines=12> */
.L_x_3246:
        /* <DEDUP_REMOVED lines=22> */
.L_x_3247:
[----:B------:R-:W-:Y:S05]  /*3120*/  BSYNC B0 ;  /* 0x0000000000007941 */ /* 0x000fea0003800000 */
.L_x_3245:
        /* <DEDUP_REMOVED lines=52> */
.L_x_3249:
        /* <DEDUP_REMOVED lines=23> */
.L_x_3250:
[----:B------:R-:W-:Y:S05]  /*35e0*/  BSYNC B0 ;  /* 0x0000000000007941 */ /* 0x000fea0003800000 */
.L_x_3248:
        /* <DEDUP_REMOVED lines=20> */
.L_x_3252:
        /* <DEDUP_REMOVED lines=22> */
.L_x_3253:
[----:B------:R-:W-:Y:S05]  /*3890*/  BSYNC B0 ;  /* 0x0000000000007941 */ /* 0x000fea0003800000 */
.L_x_3251:
        /* <DEDUP_REMOVED lines=22> */
.L_x_3255:
        /* <DEDUP_REMOVED lines=23> */
.L_x_3256:
[----:B------:R-:W-:Y:S05]  /*3b70*/  BSYNC B0 ;  /* 0x0000000000007941 */ /* 0x000fea0003800000 */
.L_x_3254:
        /* <DEDUP_REMOVED lines=38> */
.L_x_3258:
        /* <DEDUP_REMOVED lines=23> */
.L_x_3259:
[----:B------:R-:W-:Y:S05]  /*3f50*/  BSYNC B0 ;  /* 0x0000000000007941 */ /* 0x000fea0003800000 */
.L_x_3257:
        /* <DEDUP_REMOVED lines=31> */
.L_x_3261:
        /* <DEDUP_REMOVED lines=23> */
.L_x_3262:
[----:B------:R-:W-:Y:S05]  /*42c0*/  BSYNC B0 ;  /* 0x0000000000007941 */ /* 0x000fea0003800000 */
.L_x_3260:
        /* <DEDUP_REMOVED lines=20> */
.L_x_3238:
[----:B------:R-:W-:-:S04]  /*4410*/  LEA R2, P0, R44, c[0x0][0x200], 0x2 ;  /* 0x000080002c027a11 */ /* 0x000fc800078010ff */
[----:B------:R-:W-:-:S05]  /*4420*/  LEA.HI.X R3, R44, c[0x0][0x204], R45, 0x2, P0 ;  /* 0x000081002c037a11 */ /* 0x000fca00000f142d */
[----:B------:R0:W-:Y:S04]  /*4430*/  STG.E [R2.64], R30 ;  /* 0x0000001e02007986 */ /* 0x0001e8000c101908 */
.L_x_3237:
[----:B------:R-:W-:Y:S05]  /*4440*/  BSYNC B1 ;  /* 0x0000000000017941 */ /* 0x000fea0003800000 */
.L_x_3236:
        /* <DEDUP_REMOVED lines=78> */
.L_x_3265:
        /* <DEDUP_REMOVED lines=37> */
.L_x_3264:
        /* <DEDUP_REMOVED lines=25> */
.L_x_3266:
[----:B------:R-:W-:-:S13]  /*4d10*/  ISETP.LT.OR P4, PT, R14, c[0x0][0x314], P4 ;  /* 0x0000c5000e007a0c */ /* 0x000fda0002781670 */
[----:B------:R-:W-:Y:S05]  /*4d20*/  @!P4 BRA `(.L_x_3263) ;  /* 0x000000a00000c947 */ /* 0x000fea0003800000 */
[----:B------:R-:W-:Y:S01]  /*4d30*/  ISETP.GE.AND P0, PT, R7, R15, PT ;  /* 0x0000000f0700720c */ /* 0x000fe20003f06270 */
[----:B------:R-:W-:-:S12]  /*4d40*/  BSSY B0, `(.L_x_3267) ;  /* 0x0000003000007945 */ /* 0x000fd80003800000 */
[----:B------:R-:W-:Y:S05]  /*4d50*/  @P0 BRA `(.L_x_3268) ;  /* 0x0000001000000947 */ /* 0x000fea0003800000 */
[----:B------:R0:W5:Y:S02]  /*4d60*/  LDG.E.128 R8, [R20.64] ;  /* 0x0000000814087981 */ /* 0x000164000c1e1d00 */
.L_x_3268:
[----:B------:R-:W-:Y:S05]  /*4d70*/  BSYNC B0 ;  /* 0x0000000000007941 */ /* 0x000fea0003800000 */
.L_x_3267:
[----:B------:R-:W1:Y:S02]  /*4d80*/  LDS R6, [R6] ;  /* 0x0000000006067984 */ /* 0x000e640000000800 */
[C---:B-1---5:R-:W-:Y:S02]  /*4d90*/  FFMA.FTZ R4, R6.reuse, R8, R4 ;  /* 0x0000000806047223 */ /* 0x062fe40000010004 */
[C---:B------:R-:W-:Y:S02]  /*4da0*/  FFMA.FTZ R3, R6.reuse, R9, R3 ;  /* 0x0000000906037223 */ /* 0x040fe40000010003 */
[C---:B------:R-:W-:Y:S02]  /*4db0*/  FFMA.FTZ R2, R6.reuse, R10, R2 ;  /* 0x0000000a06027223 */ /* 0x040fe40000010002 */
[----:B------:R-:W-:Y:S02]  /*4dc0*/  FFMA.FTZ R0, R6, R11, R0 ;  /* 0x0000000b06007223 */ /* 0x000fe40000010000 */
.L_x_3263:
        /* <DEDUP_REMOVED lines=78> */
        .weak           $__internal_22_$__cuda_sm20_div_s64
        .type           $__internal_22_$__cuda_sm20_div_s64,@function
        .size           $__internal_22_$__cuda_sm20_div_s64,(.L_x_5170 - $__internal_22_$__cuda_sm20_div_s64)
$__internal_22_$__cuda_sm20_div_s64:
        /* <DEDUP_REMOVED lines=83> */
[----:B------:R-:W-:Y:S06]  /*57e0*/  RET.REL.NODEC R22 `(_ZN5flash32flash_fwd_splitkv_combine_kernelI23Flash_fwd_kernel_traitsILi32ELi64ELi128ELi4ELb0ELb0EN7cutlass10bfloat16_tE19Flash_kernel_traitsILi32ELi64ELi128ELi4ES3_EELi16ELi6ELb1EEEvNS_16Flash_fwd_paramsE) ;  /* 0xffffa81016007950 */ /* 0x000fec0003c3ffff */
.L_x_3269:
        /* <DEDUP_REMOVED lines=9> */
.L_x_5170:


//--------------------- .text._ZN5flash32flash_fwd_splitkv_combine_kernelI23Flash_fwd_kernel_traitsILi32ELi64ELi128ELi4ELb0ELb0EN7cutlass10bfloat16_tE19Flash_kernel_traitsILi32ELi64ELi128ELi4ES3_EELi16ELi5ELb1EEEvNS_16Flash_fwd_paramsE --------------------------
	.section	.text._ZN5flash32flash_fwd_splitkv_combine_kernelI23Flash_fwd_kernel_traitsILi32ELi64ELi128ELi4ELb0ELb0EN7cutlass10bfloat16_tE19Flash_kernel_traitsILi32ELi64ELi128ELi4ES3_EELi16ELi5ELb1EEEvNS_16Flash_fwd_paramsE,"ax",@progbits
	.sectioninfo	@"SHI_REGISTERS=62"
	.align	128
        .global         _ZN5flash32flash_fwd_splitkv_combine_kernelI23Flash_fwd_kernel_traitsILi32ELi64ELi128ELi4ELb0ELb0EN7cutlass10bfloat16_tE19Flash_kernel_traitsILi32ELi64ELi128ELi4ES3_EELi16ELi5ELb1EEEvNS_16Flash_fwd_paramsE
        .type           _ZN5flash32flash_fwd_splitkv_combine_kernelI23Flash_fwd_kernel_traitsILi32ELi64ELi128ELi4ELb0ELb0EN7cutlass10bfloat16_tE19Flash_kernel_traitsILi32ELi64ELi128ELi4ES3_EELi16ELi5ELb1EEEvNS_16Flash_fwd_paramsE,@function
        .size           _ZN5flash32flash_fwd_splitkv_combine_kernelI23Flash_fwd_kernel_traitsILi32ELi64ELi128ELi4ELb0ELb0EN7cutlass10bfloat16_tE19Flash_kernel_traitsILi32ELi64ELi128ELi4ES3_EELi16ELi5ELb1EEEvNS_16Flash_fwd_paramsE,(.L_x_5171 - _ZN5flash32flash_fwd_splitkv_combine_kernelI23Flash_fwd_kernel_traitsILi32ELi64ELi128ELi4ELb0ELb0EN7cutlass10bfloat16_tE19Flash_kernel_traitsILi32ELi64ELi128ELi4ES3_EELi16ELi5ELb1EEEvNS_16Flash_fwd_paramsE)
        .other          _ZN5flash32flash_fwd_splitkv_combine_kernelI23Flash_fwd_kernel_traitsILi32ELi64ELi128ELi4ELb0ELb0EN7cutlass10bfloat16_tE19Flash_kernel_traitsILi32ELi64ELi128ELi4ES3_EELi16ELi5ELb1EEEvNS_16Flash_fwd_paramsE,@"STO_CUDA_ENTRY STV_DEFAULT"
_ZN5flash32flash_fwd_splitkv_combine_kernelI23Flash_fwd_kernel_traitsILi32ELi64ELi128ELi4ELb0ELb0EN7cutlass10bfloat16_tE19Flash_kernel_traitsILi32ELi64ELi128ELi4ES3_EELi16ELi5ELb1EEEvNS_16Flash_fwd_paramsE:
.text._ZN5flash32flash_fwd_splitkv_combine_kernelI23Flash_fwd_kernel_traitsILi32ELi64ELi128ELi4ELb0ELb0EN7cutlass10bfloat16_tE19Flash_kernel_traitsILi32ELi64ELi128ELi4ES3_EELi16ELi5ELb1EEEvNS_16Flash_fwd_paramsE:
        /* <DEDUP_REMOVED lines=23> */
[----:B------:R-:W-:Y:S05]  /*0170*/  CALL.REL.NOINC `($__internal_23_$__cuda_sm20_div_s64) ;  /* 0x0000490000007944 */ /* 0x000fea0003c00000 */
[----:B------:R-:W-:Y:S05]  /*0180*/  BRA `(.L_x_3271) ;  /* 0x0000013000007947 */ /* 0x000fea0003800000 */
.L_x_3270:
        /* <DEDUP_REMOVED lines=19> */
.L_x_3271:
        /* <DEDUP_REMOVED lines=11> */
[----:B------:R-:W-:Y:S05]  /*0370*/  CALL.REL.NOINC `($__internal_23_$__cuda_sm20_div_s64) ;  /* 0x0000470000007944 */ /* 0x000fea0003c00000 */
[----:B------:R-:W-:Y:S02]  /*0380*/  MOV R32, R20 ;  /* 0x0000001400207202 */ /* 0x000fe40000000f00 */
[----:B------:R-:W-:Y:S01]  /*0390*/  MOV R33, R21 ;  /* 0x0000001500217202 */ /* 0x000fe20000000f00 */
[----:B------:R-:W-:Y:S05]  /*03a0*/  BRA `(.L_x_3274) ;  /* 0x0000013000007947 */ /* 0x000fea0003800000 */
.L_x_3273:
        /* <DEDUP_REMOVED lines=19> */
.L_x_3274:
[----:B------:R-:W-:Y:S05]  /*04e0*/  BSYNC B0 ;  /* 0x0000000000007941 */ /* 0x000fea0003800000 */
.L_x_3272:
        /* <DEDUP_REMOVED lines=54> */
[----:B------:R-:W-:Y:S02]  /*0850*/  MOV R8, R20 ;  /* 0x0000001400087202 */ /* 0x000fe40000000f00 */
[----:B------:R-:W-:Y:S01]  /*0860*/  MOV R9, R21 ;  /* 0x0000001500097202 */ /* 0x000fe20000000f00 */
[----:B------:R-:W-:Y:S05]  /*0870*/  BRA `(.L_x_3277) ;  /* 0x0000013000007947 */ /* 0x000fea0003800000 */
.L_x_3276:
        /* <DEDUP_REMOVED lines=19> */
.L_x_3277:
[----:B------:R-:W-:Y:S05]  /*09b0*/  BSYNC B0 ;  /* 0x0000000000007941 */ /* 0x000fea0003800000 */
.L_x_3275:
        /* <DEDUP_REMOVED lines=100> */
[----:B------:R-:W-:Y:S05]  /*1000*/  CALL.REL.NOINC `($__internal_23_$__cuda_sm20_div_s64) ;  /* 0x00003a7000007944 */ /* 0x000fea0003c00000 */
[----:B------:R-:W-:Y:S02]  /*1010*/  MOV R40, R20 ;  /* 0x0000001400287202 */ /* 0x000fe40000000f00 */
[----:B------:R-:W-:Y:S01]  /*1020*/  MOV R41, R21 ;  /* 0x0000001500297202 */ /* 0x000fe20000000f00 */
[----:B------:R-:W-:Y:S05]  /*1030*/  BRA `(.L_x_3280) ;  /* 0x0000013000007947 */ /* 0x000fea0003800000 */
.L_x_3279:
        /* <DEDUP_REMOVED lines=19> */
.L_x_3280:
[----:B------:R-:W-:Y:S05]  /*1170*/  BSYNC B0 ;  /* 0x0000000000007941 */ /* 0x000fea0003800000 */
.L_x_3278:
        /* <DEDUP_REMOVED lines=103> */
[----:B------:R-:W-:Y:S05]  /*17f0*/  CALL.REL.NOINC `($__internal_23_$__cuda_sm20_div_s64) ;  /* 0x0000328000007944 */ /* 0x000fea0003c00000 */
[----:B------:R-:W-:Y:S02]  /*1800*/  MOV R42, R20 ;  /* 0x00000014002a7202 */ /* 0x000fe40000000f00 */
[----:B------:R-:W-:Y:S01]  /*1810*/  MOV R43, R21 ;  /* 0x00000015002b7202 */ /* 0x000fe20000000f00 */
[----:B------:R-:W-:Y:S05]  /*1820*/  BRA `(.L_x_3283) ;  /* 0x0000013000007947 */ /* 0x000fea0003800000 */
.L_x_3282:
        /* <DEDUP_REMOVED lines=19> */
.L_x_3283:
[----:B------:R-:W-:Y:S05]  /*1960*/  BSYNC B0 ;  /* 0x0000000000007941 */ /* 0x000fea0003800000 */
.L_x_3281:
        /* <DEDUP_REMOVED lines=161> */
[----:B------:R-:W-:Y:S05]  /*2380*/  CALL.REL.NOINC `($__internal_23_$__cuda_sm20_div_s64) ;  /* 0x000026f000007944 */ /* 0x000fea0003c00000 */
        /* <DEDUP_REMOVED lines=9> */
.L_x_3288:
        /* <DEDUP_REMOVED lines=22> */
.L_x_3289:
[----:B------:R-:W-:Y:S05]  /*2580*/  BSYNC B0 ;  /* 0x0000000000007941 */ /* 0x000fea0003800000 */
.L_x_3287:
        /* <DEDUP_REMOVED lines=19> */
.L_x_3291:
        /* <DEDUP_REMOVED lines=22> */
.L_x_3292:
[----:B------:R-:W-:Y:S05]  /*2820*/  BSYNC B0 ;  /* 0x0000000000007941 */ /* 0x000fea0003800000 */
.L_x_3290:
        /* <DEDUP_REMOVED lines=11> */
[----:B------:R-:W-:Y:S05]  /*28e0*/  CALL.REL.NOINC `($__internal_23_$__cuda_sm20_div_s64) ;  /* 0x0000219000007944 */ /* 0x000fea0003c00000 */
[----:B------:R-:W-:-:S04]  /*28f0*/  IADD3 R23, P0, RZ, -R20, RZ ;  /* 0x80000014ff177210 */ /* 0x000fc80007f1e0ff */
[----:B------:R-:W-:Y:S01]  /*2900*/  IADD3.X R19, RZ, ~R21, RZ, P0, !PT ;  /* 0x80000015ff137210 */ /* 0x000fe200007fe4ff */
[----:B------:R-:W-:-:S04]  /*2910*/  IMAD.WIDE.U32 R44, R4, R23, R44 ;  /* 0x00000017042c7225 */ /* 0x000fc800078e002c */
[----:B------:R-:W-:-:S04]  /*2920*/  IMAD R19, R19, R4, RZ ;  /* 0x0000000413137224 */ /* 0x000fc800078e02ff */
[----:B------:R-:W-:-:S05]  /*2930*/  IMAD R0, R0, R23, R19 ;  /* 0x0000001700007224 */ /* 0x000fca00078e0213 */
[----:B------:R-:W-:Y:S01]  /*2940*/  IADD3 R0, R45, R0, RZ ;  /* 0x000000002d007210 */ /* 0x000fe20007ffe0ff */
[----:B------:R-:W-:Y:S05]  /*2950*/  BRA `(.L_x_3295) ;  /* 0x0000016000007947 */ /* 0x000fea0003800000 */
.L_x_3294:
        /* <DEDUP_REMOVED lines=22> */
.L_x_3295:
[----:B------:R-:W-:Y:S05]  /*2ac0*/  BSYNC B0 ;  /* 0x0000000000007941 */ /* 0x000fea0003800000 */
.L_x_3293:
        /* <DEDUP_REMOVED lines=38> */
[----:B------:R-:W-:Y:S05]  /*2d30*/  CALL.REL.NOINC `($__internal_23_$__cuda_sm20_div_s64) ;  /* 0x00001d4000007944 */ /* 0x000fea0003c00000 */
        /* <DEDUP_REMOVED lines=12> */
.L_x_3297:
        /* <DEDUP_REMOVED lines=23> */
.L_x_3298:
[----:B------:R-:W-:Y:S05]  /*2f70*/  BSYNC B0 ;  /* 0x0000000000007941 */ /* 0x000fea0003800000 */
.L_x_3296:
        /* <DEDUP_REMOVED lines=18> */
.L_x_3300:
        /* <DEDUP_REMOVED lines=22> */
.L_x_3301:
[----:B------:R-:W-:Y:S05]  /*3200*/  BSYNC B0 ;  /* 0x0000000000007941 */ /* 0x000fea0003800000 */
.L_x_3299:
        /* <DEDUP_REMOVED lines=22> */
.L_x_3303:
        /* <DEDUP_REMOVED lines=23> */
.L_x_3304:
[----:B------:R-:W-:Y:S05]  /*34e0*/  BSYNC B0 ;  /* 0x0000000000007941 */ /* 0x000fea0003800000 */
.L_x_3302:
        /* <DEDUP_REMOVED lines=38> */
.L_x_3306:
        /* <DEDUP_REMOVED lines=23> */
.L_x_3307:
[----:B------:R-:W-:Y:S05]  /*38c0*/  BSYNC B0 ;  /* 0x0000000000007941 */ /* 0x000fea0003800000 */
.L_x_3305:
        /* <DEDUP_REMOVED lines=29> */
.L_x_3309:
        /* <DEDUP_REMOVED lines=23> */
.L_x_3310:
[----:B------:R-:W-:Y:S05]  /*3c10*/  BSYNC B0 ;  /* 0x0000000000007941 */ /* 0x000fea0003800000 */
.L_x_3308:
        /* <DEDUP_REMOVED lines=20> */
.L_x_3286:
[----:B------:R-:W-:-:S04]  /*3d60*/  LEA R2, P0, R40, c[0x0][0x200], 0x2 ;  /* 0x0000800028027a11 */ /* 0x000fc800078010ff */
[----:B------:R-:W-:-:S05]  /*3d70*/  LEA.HI.X R3, R40, c[0x0][0x204], R41, 0x2, P0 ;  /* 0x0000810028037a11 */ /* 0x000fca00000f1429 */
[----:B------:R0:W-:Y:S04]  /*3d80*/  STG.E [R2.64], R31 ;  /* 0x0000001f02007986 */ /* 0x0001e8000c101908 */
.L_x_3285:
[----:B------:R-:W-:Y:S05]  /*3d90*/  BSYNC B1 ;  /* 0x0000000000017941 */ /* 0x000fea0003800000 */
.L_x_3284:
        /* <DEDUP_REMOVED lines=54> */
.L_x_3313:
        /* <DEDUP_REMOVED lines=37> */
.L_x_3312:
        /* <DEDUP_REMOVED lines=25> */
.L_x_3314:
[----:B------:R-:W-:-:S13]  /*44e0*/  ISETP.LT.OR P4, PT, R14, c[0x0][0x314], P4 ;  /* 0x0000c5000e007a0c */ /* 0x000fda0002781670 */
[----:B------:R-:W-:Y:S05]  /*44f0*/  @!P4 BRA `(.L_x_3311) ;  /* 0x000000a00000c947 */ /* 0x000fea0003800000 */
[----:B------:R-:W-:Y:S01]  /*4500*/  ISETP.GE.AND P0, PT, R7, R16, PT ;  /* 0x000000100700720c */ /* 0x000fe20003f06270 */
[----:B------:R-:W-:-:S12]  /*4510*/  BSSY B0, `(.L_x_3315) ;  /* 0x0000003000007945 */ /* 0x000fd80003800000 */
[----:B------:R-:W-:Y:S05]  /*4520*/  @P0 BRA `(.L_x_3316) ;  /* 0x0000001000000947 */ /* 0x000fea0003800000 */
[----:B------:R0:W5:Y:S02]  /*4530*/  LDG.E.128 R8, [R22.64] ;  /* 0x0000000816087981 */ /* 0x000164000c1e1d00 */
.L_x_3316:
[----:B------:R-:W-:Y:S05]  /*4540*/  BSYNC B0 ;  /* 0x0000000000007941 */ /* 0x000fea0003800000 */
.L_x_3315:
[----:B------:R-:W1:Y:S02]  /*4550*/  LDS R5, [R6] ;  /* 0x0000000006057984 */ /* 0x000e640000000800 */
[C---:B-1---5:R-:W-:Y:S02]  /*4560*/  FFMA.FTZ R4, R5.reuse, R8, R4 ;  /* 0x0000000805047223 */ /* 0x062fe40000010004 */
[C---:B------:R-:W-:Y:S02]  /*4570*/  FFMA.FTZ R3, R5.reuse, R9, R3 ;  /* 0x0000000905037223 */ /* 0x040fe40000010003 */
[C---:B------:R-:W-:Y:S02]  /*4580*/  FFMA.FTZ R2, R5.reuse, R10, R2 ;  /* 0x0000000a05027223 */ /* 0x040fe40000010002 */
[----:B------:R-:W-:Y:S02]  /*4590*/  FFMA.FTZ R0, R5, R11, R0 ;  /* 0x0000000b05007223 */ /* 0x000fe40000010000 */
.L_x_3311:
        /* <DEDUP_REMOVED lines=78> */
        .weak           $__internal_23_$__cuda_sm20_div_s64
        .type           $__internal_23_$__cuda_sm20_div_s64,@function
        .size           $__internal_23_$__cuda_sm20_div_s64,(.L_x_5171 - $__internal_23_$__cuda_sm20_div_s64)
$__internal_23_$__cuda_sm20_div_s64:
        /* <DEDUP_REMOVED lines=83> */
[----:B------:R-:W-:Y:S05]  /*4fb0*/  RET.REL.NODEC R22 `(_ZN5flash32flash_fwd_splitkv_combine_kernelI23Flash_fwd_kernel_traitsILi32ELi64ELi128ELi4ELb0ELb0EN7cutlass10bfloat16_tE19Flash_kernel_traitsILi32ELi64ELi128ELi4ES3_EELi16ELi5ELb1EEEvNS_16Flash_fwd_paramsE) ;  /* 0xffffb04016007950 */ /* 0x000fea0003c3ffff */
.L_x_3317:
        /* <DEDUP_REMOVED lines=12> */
.L_x_5171:


//--------------------- .text._ZN5flash32flash_fwd_splitkv_combine_kernelI23Flash_fwd_kernel_traitsILi32ELi64ELi128ELi4ELb0ELb0EN7cutlass10bfloat16_tE19Flash_kernel_traitsILi32ELi64ELi128ELi4ES3_EELi16ELi4ELb1EEEvNS_16Flash_fwd_paramsE --------------------------
	.section	.text._ZN5flash32flash_fwd_splitkv_combine_kernelI23Flash_fwd_kernel_traitsILi32ELi64ELi128ELi4ELb0ELb0EN7cutlass10bfloat16_tE19Flash_kernel_traitsILi32ELi64ELi128ELi4ES3_EELi16ELi4ELb1EEEvNS_16Flash_fwd_paramsE,"ax",@progbits
	.sectioninfo	@"SHI_REGISTERS=58"
	.align	128
        .global         _ZN5flash32flash_fwd_splitkv_combine_kernelI23Flash_fwd_kernel_traitsILi32ELi64ELi128ELi4ELb0ELb0EN7cutlass10bfloat16_tE19Flash_kernel_traitsILi32ELi64ELi128ELi4ES3_EELi16ELi4ELb1EEEvNS_16Flash_fwd_paramsE
        .type           _ZN5flash32flash_fwd_splitkv_combine_kernelI23Flash_fwd_kernel_traitsILi32ELi64ELi128ELi4ELb0ELb0EN7cutlass10bfloat16_tE19Flash_kernel_traitsILi32ELi64ELi128ELi4ES3_EELi16ELi4ELb1EEEvNS_16Flash_fwd_paramsE,@function
        .size           _ZN5flash32flash_fwd_splitkv_combine_kernelI23Flash_fwd_kernel_traitsILi32ELi64ELi128ELi4ELb0ELb0EN7cutlass10bfloat16_tE19Flash_kernel_traitsILi32ELi64ELi128ELi4ES3_EELi16ELi4ELb1EEEvNS_16Flash_fwd_paramsE,(.L_x_5172 - _ZN5flash32flash_fwd_splitkv_combine_kernelI23Flash_fwd_kernel_traitsILi32ELi64ELi128ELi4ELb0ELb0EN7cutlass10bfloat16_tE19Flash_kernel_traitsILi32ELi64ELi128ELi4ES3_EELi16ELi4ELb1EEEvNS_16Flash_fwd_paramsE)
        .other          _ZN5flash32flash_fwd_splitkv_combine_kernelI23Flash_fwd_kernel_traitsILi32ELi64ELi128ELi4ELb0ELb0EN7cutlass10bfloat16_tE19Flash_kernel_traitsILi32ELi64ELi128ELi4ES3_EELi16ELi4ELb1EEEvNS_16Flash_fwd_paramsE,@"STO_CUDA_ENTRY STV_DEFAULT"
_ZN5flash32flash_fwd_splitkv_combine_kernelI23Flash_fwd_kernel_traitsILi32ELi64ELi128ELi4ELb0ELb0EN7cutlass10bfloat16_tE19Flash_kernel_traitsILi32ELi64ELi128ELi4ES3_EELi16ELi4ELb1EEEvNS_16Flash_fwd_paramsE:
.text._ZN5flash32flash_fwd_splitkv_combine_kernelI23Flash_fwd_kernel_traitsILi32ELi64ELi128ELi4ELb0ELb0EN7cutlass10bfloat16_tE19Flash_kernel_traitsILi32ELi64ELi128ELi4ES3_EELi16ELi4ELb1EEEvNS_16Flash_fwd_paramsE:
        /* <DEDUP_REMOVED lines=23> */
[----:B------:R-:W-:Y:S05]  /*0170*/  CALL.REL.NOINC `($__internal_24_$__cuda_sm20_div_s64) ;  /* 0x000045a000007944 */ /* 0x000fea0003c00000 */
[----:B------:R-:W-:Y:S05]  /*0180*/  BRA `(.L_x_3319) ;  /* 0x0000013000007947 */ /* 0x000fea0003800000 */
.L_x_3318:
        /* <DEDUP_REMOVED lines=19> */
.L_x_3319:
        /* <DEDUP_REMOVED lines=11> */
[----:B------:R-:W-:Y:S05]  /*0370*/  CALL.REL.NOINC `($__internal_24_$__cuda_sm20_div_s64) ;  /* 0x000043a000007944 */ /* 0x000fea0003c00000 */
[----:B------:R-:W-:Y:S02]  /*0380*/  MOV R32, R20 ;  /* 0x0000001400207202 */ /* 0x000fe40000000f00 */
[----:B------:R-:W-:Y:S01]  /*0390*/  MOV R33, R21 ;  /* 0x0000001500217202 */ /* 0x000fe20000000f00 */
[----:B------:R-:W-:Y:S05]  /*03a0*/  BRA `(.L_x_3322) ;  /* 0x0000013000007947 */ /* 0x000fea0003800000 */
.L_x_3321:
        /* <DEDUP_REMOVED lines=19> */
.L_x_3322:
[----:B------:R-:W-:Y:S05]  /*04e0*/  BSYNC B0 ;  /* 0x0000000000007941 */ /* 0x000fea0003800000 */
.L_x_3320:
        /* <DEDUP_REMOVED lines=42> */
.L_x_3324:
        /* <DEDUP_REMOVED lines=19> */
.L_x_3325:
[----:B------:R-:W-:Y:S05]  /*08c0*/  BSYNC B0 ;  /* 0x0000000000007941 */ /* 0x000fea0003800000 */
.L_x_3323:
        /* <DEDUP_REMOVED lines=73> */
[----:B------:R-:W-:Y:S02]  /*0d60*/  MOV R40, R20 ;  /* 0x0000001400287202 */ /* 0x000fe40000000f00 */
[----:B------:R-:W-:Y:S01]  /*0d70*/  MOV R41, R21 ;  /* 0x0000001500297202 */ /* 0x000fe20000000f00 */
[----:B------:R-:W-:Y:S05]  /*0d80*/  BRA `(.L_x_3328) ;  /* 0x0000013000007947 */ /* 0x000fea0003800000 */
.L_x_3327:
        /* <DEDUP_REMOVED lines=19> */
.L_x_3328:
[----:B------:R-:W-:Y:S05]  /*0ec0*/  BSYNC B0 ;  /* 0x0000000000007941 */ /* 0x000fea0003800000 */
.L_x_3326:
        /* <DEDUP_REMOVED lines=41> */
.L_x_3330:
        /* <DEDUP_REMOVED lines=19> */
.L_x_3331:
[----:B------:R-:W-:Y:S05]  /*1290*/  BSYNC B0 ;  /* 0x0000000000007941 */ /* 0x000fea0003800000 */
.L_x_3329:
        /* <DEDUP_REMOVED lines=228> */
[----:B------:R-:W-:Y:S05]  /*20e0*/  CALL.REL.NOINC `($__internal_24_$__cuda_sm20_div_s64) ;  /* 0x0000263000007944 */ /* 0x000fea0003c00000 */
        /* <DEDUP_REMOVED lines=9> */
.L_x_3336:
        /* <DEDUP_REMOVED lines=22> */
.L_x_3337:
[----:B------:R-:W-:Y:S05]  /*22e0*/  BSYNC B0 ;  /* 0x0000000000007941 */ /* 0x000fea0003800000 */
.L_x_3335:
        /* <DEDUP_REMOVED lines=19> */
.L_x_3339:
        /* <DEDUP_REMOVED lines=22> */
.L_x_3340:
[----:B------:R-:W-:Y:S05]  /*2580*/  BSYNC B0 ;  /* 0x0000000000007941 */ /* 0x000fea0003800000 */
.L_x_3338:
        /* <DEDUP_REMOVED lines=11> */
[----:B------:R-:W-:Y:S05]  /*2640*/  CALL.REL.NOINC `($__internal_24_$__cuda_sm20_div_s64) ;  /* 0x000020d000007944 */ /* 0x000fea0003c00000 */
[----:B------:R-:W-:-:S04]  /*2650*/  IADD3 R19, P0, RZ, -R20, RZ ;  /* 0x80000014ff137210 */ /* 0x000fc80007f1e0ff */
[----:B------:R-:W-:Y:S01]  /*2660*/  IADD3.X R18, RZ, ~R21, RZ, P0, !PT ;  /* 0x80000015ff127210 */ /* 0x000fe200007fe4ff */
[----:B------:R-:W-:-:S04]  /*2670*/  IMAD.WIDE.U32 R42, R5, R19, R42 ;  /* 0x00000013052a7225 */ /* 0x000fc800078e002a */
[----:B------:R-:W-:-:S04]  /*2680*/  IMAD R18, R18, R5, RZ ;  /* 0x0000000512127224 */ /* 0x000fc800078e02ff */
[----:B------:R-:W-:-:S05]  /*2690*/  IMAD R4, R4, R19, R18 ;  /* 0x0000001304047224 */ /* 0x000fca00078e0212 */
[----:B------:R-:W-:Y:S01]  /*26a0*/  IADD3 R4, R43, R4, RZ ;  /* 0x000000042b047210 */ /* 0x000fe20007ffe0ff */
[----:B------:R-:W-:Y:S05]  /*26b0*/  BRA `(.L_x_3343) ;  /* 0x0000016000007947 */ /* 0x000fea0003800000 */
.L_x_3342:
        /* <DEDUP_REMOVED lines=22> */
.L_x_3343:
[----:B------:R-:W-:Y:S05]  /*2820*/  BSYNC B0 ;  /* 0x0000000000007941 */ /* 0x000fea0003800000 */
.L_x_3341:
        /* <DEDUP_REMOVED lines=38> */
[----:B------:R-:W-:Y:S05]  /*2a90*/  CALL.REL.NOINC `($__internal_24_$__cuda_sm20_div_s64) ;  /* 0x00001c8000007944 */ /* 0x000fea0003c00000 */
        /* <DEDUP_REMOVED lines=12> */
.L_x_3345:
        /* <DEDUP_REMOVED lines=23> */
.L_x_3346:
[----:B------:R-:W-:Y:S05]  /*2cd0*/  BSYNC B0 ;  /* 0x0000000000007941 */ /* 0x000fea0003800000 */
.L_x_3344:
        /* <DEDUP_REMOVED lines=18> */
.L_x_3348:
        /* <DEDUP_REMOVED lines=22> */
.L_x_3349:
[----:B------:R-:W-:Y:S05]  /*2f60*/  BSYNC B0 ;  /* 0x0000000000007941 */ /* 0x000fea0003800000 */
.L_x_3347:
        /* <DEDUP_REMOVED lines=22> */
.L_x_3351:
        /* <DEDUP_REMOVED lines=23> */
.L_x_3352:
[----:B------:R-:W-:Y:S05]  /*3240*/  BSYNC B0 ;  /* 0x0000000000007941 */ /* 0x000fea0003800000 */
.L_x_3350:
        /* <DEDUP_REMOVED lines=38> */
.L_x_3354:
        /* <DEDUP_REMOVED lines=23> */
.L_x_3355:
[----:B------:R-:W-:Y:S05]  /*3620*/  BSYNC B0 ;  /* 0x0000000000007941 */ /* 0x000fea0003800000 */
.L_x_3353:
        /* <DEDUP_REMOVED lines=29> */
.L_x_3357:
        /* <DEDUP_REMOVED lines=23> */
.L_x_3358:
[----:B------:R-:W-:Y:S05]  /*3970*/  BSYNC B0 ;  /* 0x0000000000007941 */ /* 0x000fea0003800000 */
.L_x_3356:
        /* <DEDUP_REMOVED lines=20> */
.L_x_3334:
[----:B------:R-:W-:-:S04]  /*3ac0*/  LEA R2, P0, R38, c[0x0][0x200], 0x2 ;  /* 0x0000800026027a11 */ /* 0x000fc800078010ff */
[----:B------:R-:W-:-:S05]  /*3ad0*/  LEA.HI.X R3, R38, c[0x0][0x204], R39, 0x2, P0 ;  /* 0x0000810026037a11 */ /* 0x000fca00000f1427 */
[----:B------:R0:W-:Y:S04]  /*3ae0*/  STG.E [R2.64], R32 ;  /* 0x0000002002007986 */ /* 0x0001e8000c10190a */
.L_x_3333:
[----:B------:R-:W-:Y:S05]  /*3af0*/  BSYNC B1 ;  /* 0x0000000000017941 */ /* 0x000fea0003800000 */
.L_x_3332:
        /* <DEDUP_REMOVED lines=42> */
.L_x_3361:
        /* <DEDUP_REMOVED lines=37> */
.L_x_3360:
        /* <DEDUP_REMOVED lines=25> */
.L_x_3362:
[----:B------:R-:W-:-:S13]  /*4180*/  ISETP.LT.OR P4, PT, R14, c[0x0][0x314], P4 ;  /* 0x0000c5000e007a0c */ /* 0x000fda0002781670 */
[----:B------:R-:W-:Y:S05]  /*4190*/  @!P4 BRA `(.L_x_3359) ;  /* 0x000000a00000c947 */ /* 0x000fea0003800000 */
[----:B------:R-:W-:Y:S01]  /*41a0*/  ISETP.GE.AND P0, PT, R7, R16, PT ;  /* 0x000000100700720c */ /* 0x000fe20003f06270 */
[----:B------:R-:W-:-:S12]  /*41b0*/  BSSY B0, `(.L_x_3363) ;  /* 0x0000003000007945 */ /* 0x000fd80003800000 */
[----:B------:R-:W-:Y:S05]  /*41c0*/  @P0 BRA `(.L_x_3364) ;  /* 0x0000001000000947 */ /* 0x000fea0003800000 */
[----:B------:R0:W5:Y:S02]  /*41d0*/  LDG.E.128 R8, [R22.64] ;  /* 0x0000000a16087981 */ /* 0x000164000c1e1d00 */
.L_x_3364:
[----:B------:R-:W-:Y:S05]  /*41e0*/  BSYNC B0 ;  /* 0x0000000000007941 */ /* 0x000fea0003800000 */
.L_x_3363:
[----:B------:R-:W1:Y:S02]  /*41f0*/  LDS R5, [R6] ;  /* 0x0000000006057984 */ /* 0x000e640000000800 */
[C---:B-1---5:R-:W-:Y:S02]  /*4200*/  FFMA.FTZ R4, R5.reuse, R8, R4 ;  /* 0x0000000805047223 */ /* 0x062fe40000010004 */
[C---:B------:R-:W-:Y:S02]  /*4210*/  FFMA.FTZ R3, R5.reuse, R9, R3 ;  /* 0x0000000905037223 */ /* 0x040fe40000010003 */
[C---:B------:R-:W-:Y:S02]  /*4220*/  FFMA.FTZ R2, R5.reuse, R10, R2 ;  /* 0x0000000a05027223 */ /* 0x040fe40000010002 */
[----:B------:R-:W-:Y:S02]  /*4230*/  FFMA.FTZ R0, R5, R11, R0 ;  /* 0x0000000b05007223 */ /* 0x000fe40000010000 */
.L_x_3359:
        /* <DEDUP_REMOVED lines=78> */
        .weak           $__internal_24_$__cuda_sm20_div_s64
        .type           $__internal_24_$__cuda_sm20_div_s64,@function
        .size           $__internal_24_$__cuda_sm20_div_s64,(.L_x_5172 - $__internal_24_$__cuda_sm20_div_s64)
$__internal_24_$__cuda_sm20_div_s64:
        /* <DEDUP_REMOVED lines=83> */
[----:B------:R-:W-:Y:S05]  /*4c50*/  RET.REL.NODEC R22 `(_ZN5flash32flash_fwd_splitkv_combine_kernelI23Flash_fwd_kernel_traitsILi32ELi64ELi128ELi4ELb0ELb0EN7cutlass10bfloat16_tE19Flash_kernel_traitsILi32ELi64ELi128ELi4ES3_EELi16ELi4ELb1EEEvNS_16Flash_fwd_paramsE) ;  /* 0xffffb3a016007950 */ /* 0x000fea0003c3ffff */
.L_x_3365:
        /* <DEDUP_REMOVED lines=10> */
.L_x_5172:


//--------------------- .text._ZN5flash32flash_fwd_splitkv_combine_kernelI23Flash_fwd_kernel_traitsILi32ELi64ELi128ELi4ELb0ELb0EN7cutlass10bfloat16_tE19Flash_kernel_traitsILi32ELi64ELi128ELi4ES3_EELi16ELi3ELb1EEEvNS_16Flash_fwd_paramsE --------------------------
	.section	.text._ZN5flash32flash_fwd_splitkv_combine_kernelI23Flash_fwd_kernel_traitsILi32ELi64ELi128ELi4ELb0ELb0EN7cutlass10bfloat16_tE19Flash_kernel_traitsILi32ELi64ELi128ELi4ES3_EELi16ELi3ELb1EEEvNS_16Flash_fwd_paramsE,"ax",@progbits
	.sectioninfo	@"SHI_REGISTERS=52"
	.align	128
        .global         _ZN5flash32flash_fwd_splitkv_combine_kernelI23Flash_fwd_kernel_traitsILi32ELi64ELi128ELi4ELb0ELb0EN7cutlass10bfloat16_tE19Flash_kernel_traitsILi32ELi64ELi128ELi4ES3_EELi16ELi3ELb1EEEvNS_16Flash_fwd_paramsE
        .type           _ZN5flash32flash_fwd_splitkv_combine_kernelI23Flash_fwd_kernel_traitsILi32ELi64ELi128ELi4ELb0ELb0EN7cutlass10bfloat16_tE19Flash_kernel_traitsILi32ELi64ELi128ELi4ES3_EELi16ELi3ELb1EEEvNS_16Flash_fwd_paramsE,@function
        .size           _ZN5flash32flash_fwd_splitkv_combine_kernelI23Flash_fwd_kernel_traitsILi32ELi64ELi128ELi4ELb0ELb0EN7cutlass10bfloat16_tE19Flash_kernel_traitsILi32ELi64ELi128ELi4ES3_EELi16ELi3ELb1EEEvNS_16Flash_fwd_paramsE,(.L_x_5173 - _ZN5flash32flash_fwd_splitkv_combine_kernelI23Flash_fwd_kernel_traitsILi32ELi64ELi128ELi4ELb0ELb0EN7cutlass10bfloat16_tE19Flash_kernel_traitsILi32ELi64ELi128ELi4ES3_EELi16ELi3ELb1EEEvNS_16Flash_fwd_paramsE)
        .other          _ZN5flash32flash_fwd_splitkv_combine_kernelI23Flash_fwd_kernel_traitsILi32ELi64ELi128ELi4ELb0ELb0EN7cutlass10bfloat16_tE19Flash_kernel_traitsILi32ELi64ELi128ELi4ES3_EELi16ELi3ELb1EEEvNS_16Flash_fwd_paramsE,@"STO_CUDA_ENTRY STV_DEFAULT"
_ZN5flash32flash_fwd_splitkv_combine_kernelI23Flash_fwd_kernel_traitsILi32ELi64ELi128ELi4ELb0ELb0EN7cutlass10bfloat16_tE19Flash_kernel_traitsILi32ELi64ELi128ELi4ES3_EELi16ELi3ELb1EEEvNS_16Flash_fwd_paramsE:
.text._ZN5flash32flash_fwd_splitkv_combine_kernelI23Flash_fwd_kernel_traitsILi32ELi64ELi128ELi4ELb0ELb0EN7cutlass10bfloat16_tE19Flash_kernel_traitsILi32ELi64ELi128ELi4ES3_EELi16ELi3ELb1EEEvNS_16Flash_fwd_paramsE:
        /* <DEDUP_REMOVED lines=23> */
[----:B------:R-:W-:Y:S05]  /*0170*/  CALL.REL.NOINC `($__internal_25_$__cuda_sm20_div_s64) ;  /* 0x0000450000007944 */ /* 0x000fea0003c00000 */
[----:B------:R-:W-:Y:S05]  /*0180*/  BRA `(.L_x_3367) ;  /* 0x0000013000007947 */ /* 0x000fea0003800000 */
.L_x_3366:
        /* <DEDUP_REMOVED lines=19> */
.L_x_3367:
        /* <DEDUP_REMOVED lines=12> */
[----:B------:R-:W-:Y:S05]  /*0380*/  CALL.REL.NOINC `($__internal_25_$__cuda_sm20_div_s64) ;  /* 0x000042f000007944 */ /* 0x000fea0003c00000 */
[----:B------:R-:W-:Y:S02]  /*0390*/  MOV R28, R20 ;  /* 0x00000014001c7202 */ /* 0x000fe40000000f00 */
[----:B------:R-:W-:Y:S01]  /*03a0*/  MOV R29, R21 ;  /* 0x00000015001d7202 */ /* 0x000fe20000000f00 */
[----:B------:R-:W-:Y:S05]  /*03b0*/  BRA `(.L_x_3370) ;  /* 0x0000013000007947 */ /* 0x000fea0003800000 */
.L_x_3369:
        /* <DEDUP_REMOVED lines=19> */
.L_x_3370:
[----:B------:R-:W-:Y:S05]  /*04f0*/  BSYNC B0 ;  /* 0x0000000000007941 */ /* 0x000fea0003800000 */
.L_x_3368:
        /* <DEDUP_REMOVED lines=43> */
.L_x_3372:
        /* <DEDUP_REMOVED lines=19> */
.L_x_3373:
[----:B------:R-:W-:Y:S05]  /*08e0*/  BSYNC B0 ;  /* 0x0000000000007941 */ /* 0x000fea0003800000 */
.L_x_3371:
        /* <DEDUP_REMOVED lines=74> */
[----:B------:R-:W-:Y:S02]  /*0d90*/  MOV R32, R20 ;  /* 0x0000001400207202 */ /* 0x000fe40000000f00 */
[----:B------:R-:W-:Y:S01]  /*0da0*/  MOV R33, R21 ;  /* 0x0000001500217202 */ /* 0x000fe20000000f00 */
[----:B------:R-:W-:Y:S05]  /*0db0*/  BRA `(.L_x_3376) ;  /* 0x0000013000007947 */ /* 0x000fea0003800000 */
.L_x_3375:
        /* <DEDUP_REMOVED lines=19> */
.L_x_3376:
[----:B------:R-:W-:Y:S05]  /*0ef0*/  BSYNC B0 ;  /* 0x0000000000007941 */ /* 0x000fea0003800000 */
.L_x_3374:
        /* <DEDUP_REMOVED lines=42> */
.L_x_3378:
        /* <DEDUP_REMOVED lines=19> */
.L_x_3379:
[----:B------:R-:W-:Y:S05]  /*12d0*/  BSYNC B0 ;  /* 0x0000000000007941 */ /* 0x000fea0003800000 */
.L_x_3377:
        /* <DEDUP_REMOVED lines=131> */
.L_x_3381:
[----:B------:R-:W-:Y:S05]  /*1b10*/  BSYNC B0 ;  /* 0x0000000000007941 */ /* 0x000fea0003800000 */
.L_x_3380:
        /* <DEDUP_REMOVED lines=91> */
.L_x_3386:
        /* <DEDUP_REMOVED lines=22> */
.L_x_3387:
[----:B------:R-:W-:Y:S05]  /*2230*/  BSYNC B0 ;  /* 0x0000000000007941 */ /* 0x000fea0003800000 */
.L_x_3385:
[----:B------:R-:W-:Y:S01]  /*2240*/  LOP3.LUT R19, R17, R0, RZ, 0xfc, !PT ;  /* 0x0000000011137212 */ /* 0x000fe200078efcff */
[----:B------:R-:W-:Y:S03]  /*2250*/  BSSY B0, `(.L_x_3388) ;  /* 0x0000028000007945 */ /* 0x000fe60003800000 */
[----:B------:R-:W-:-:S13]  /*2260*/  ISETP.NE.U32.AND P0, PT, R19, RZ, PT ;  /* 0x000000ff1300720c */ /* 0x000fda0003f05070 */
[----:B------:R-:W-:Y:S05]  /*2270*/  @!P0 BRA `(.L_x_3389) ;  /* 0x000000f000008947 */ /* 0x000fea0003800000 */
[----:B------:R-:W-:Y:S01]  /*2280*/  IMAD.MOV.U32 R24, RZ, RZ, R30 ;  /* 0x000000ffff187224 */ /* 0x000fe200078e001e */
[----:B------:R-:W-:Y:S02]  /*2290*/  MOV R23, R0 ;  /* 0x0000000000177202 */ /* 0x000fe40000000f00 */
[----:B------:R-:W-:Y:S02]  /*22a0*/  MOV R22, 0x22c0 ;  /* 0x000022c000167802 */ /* 0x000fe40000000f00 */
[----:B------:R-:W-:Y:S05]  /*22b0*/  CALL.REL.NOINC `($__internal_25_$__cuda_sm20_div_s64) ;  /* 0x000023c000007944 */ /* 0x000fea0003c00000 */
        /* <DEDUP_REMOVED lines=11> */
.L_x_3389:
        /* <DEDUP_REMOVED lines=22> */
.L_x_3390:
[----:B------:R-:W-:Y:S05]  /*24d0*/  BSYNC B0 ;  /* 0x0000000000007941 */ /* 0x000fea0003800000 */
.L_x_3388:
        /* <DEDUP_REMOVED lines=11> */
[----:B------:R-:W-:Y:S05]  /*2590*/  CALL.REL.NOINC `($__internal_25_$__cuda_sm20_div_s64) ;  /* 0x000020e000007944 */ /* 0x000fea0003c00000 */
[----:B------:R-:W-:-:S04]  /*25a0*/  IADD3 R17, P0, RZ, -R20, RZ ;  /* 0x80000014ff117210 */ /* 0x000fc80007f1e0ff */
[----:B------:R-:W-:Y:S01]  /*25b0*/  IADD3.X R18, RZ, ~R21, RZ, P0, !PT ;  /* 0x80000015ff127210 */ /* 0x000fe200007fe4ff */
[----:B------:R-:W-:-:S04]  /*25c0*/  IMAD.WIDE.U32 R36, R5, R17, R36 ;  /* 0x0000001105247225 */ /* 0x000fc800078e0024 */
[----:B------:R-:W-:-:S04]  /*25d0*/  IMAD R18, R18, R5, RZ ;  /* 0x0000000512127224 */ /* 0x000fc800078e02ff */
[----:B------:R-:W-:-:S05]  /*25e0*/  IMAD R4, R4, R17, R18 ;  /* 0x0000001104047224 */ /* 0x000fca00078e0212 */
[----:B------:R-:W-:Y:S01]  /*25f0*/  IADD3 R4, R37, R4, RZ ;  /* 0x0000000425047210 */ /* 0x000fe20007ffe0ff */
[----:B------:R-:W-:Y:S05]  /*2600*/  BRA `(.L_x_3393) ;  /* 0x0000016000007947 */ /* 0x000fea0003800000 */
.L_x_3392:
        /* <DEDUP_REMOVED lines=22> */
.L_x_3393:
[----:B------:R-:W-:Y:S05]  /*2770*/  BSYNC B0 ;  /* 0x0000000000007941 */ /* 0x000fea0003800000 */
.L_x_3391:
        /* <DEDUP_REMOVED lines=38> */
[----:B------:R-:W-:Y:S05]  /*29e0*/  CALL.REL.NOINC `($__internal_25_$__cuda_sm20_div_s64) ;  /* 0x00001c9000007944 */ /* 0x000fea0003c00000 */
        /* <DEDUP_REMOVED lines=12> */
.L_x_3395:
        /* <DEDUP_REMOVED lines=23> */
.L_x_3396:
[----:B------:R-:W-:Y:S05]  /*2c20*/  BSYNC B0 ;  /* 0x0000000000007941 */ /* 0x000fea0003800000 */
.L_x_3394:
        /* <DEDUP_REMOVED lines=19> */
.L_x_3398:
        /* <DEDUP_REMOVED lines=22> */
.L_x_3399:
[----:B------:R-:W-:Y:S05]  /*2ec0*/  BSYNC B0 ;  /* 0x0000000000007941 */ /* 0x000fea0003800000 */
.L_x_3397:
        /* <DEDUP_REMOVED lines=20> */
.L_x_3401:
        /* <DEDUP_REMOVED lines=23> */
.L_x_3402:
[----:B------:R-:W-:Y:S05]  /*3180*/  BSYNC B0 ;  /* 0x0000000000007941 */ /* 0x000fea0003800000 */
.L_x_3400:
        /* <DEDUP_REMOVED lines=25> */
[----:B------:R-:W-:Y:S05]  /*3320*/  CALL.REL.NOINC `($__internal_25_$__cuda_sm20_div_s64) ;  /* 0x0000135000007944 */ /* 0x000fea0003c00000 */
        /* <DEDUP_REMOVED lines=12> */
.L_x_3404:
        /* <DEDUP_REMOVED lines=23> */
.L_x_3405:
[----:B------:R-:W-:Y:S05]  /*3560*/  BSYNC B0 ;  /* 0x0000000000007941 */ /* 0x000fea0003800000 */
.L_x_3403:
        /* <DEDUP_REMOVED lines=29> */
.L_x_3407:
        /* <DEDUP_REMOVED lines=23> */
.L_x_3408:
[----:B------:R-:W-:Y:S05]  /*38b0*/  BSYNC B0 ;  /* 0x0000000000007941 */ /* 0x000fea0003800000 */
.L_x_3406:
        /* <DEDUP_REMOVED lines=20> */
.L_x_3384:
[----:B------:R-:W-:-:S04]  /*3a00*/  LEA R2, P0, R36, c[0x0][0x200], 0x2 ;  /* 0x0000800024027a11 */ /* 0x000fc800078010ff */
[----:B------:R-:W-:-:S05]  /*3a10*/  LEA.HI.X R3, R36, c[0x0][0x204], R37, 0x2, P0 ;  /* 0x0000810024037a11 */ /* 0x000fca00000f1425 */
[----:B------:R0:W-:Y:S04]  /*3a20*/  STG.E [R2.64], R28 ;  /* 0x0000001c02007986 */ /* 0x0001e8000c10190a */
.L_x_3383:
[----:B------:R-:W-:Y:S05]  /*3a30*/  BSYNC B1 ;  /* 0x0000000000017941 */ /* 0x000fea0003800000 */
.L_x_3382:
        /* <DEDUP_REMOVED lines=44> */
.L_x_3411:
        /* <DEDUP_REMOVED lines=37> */
.L_x_3410:
        /* <DEDUP_REMOVED lines=25> */
.L_x_3412:
[----:B------:R-:W-:-:S13]  /*40e0*/  ISETP.LT.OR P4, PT, R14, c[0x0][0x314], P4 ;  /* 0x0000c5000e007a0c */ /* 0x000fda0002781670 */
[----:B------:R-:W-:Y:S05]  /*40f0*/  @!P4 BRA `(.L_x_3409) ;  /* 0x000000a00000c947 */ /* 0x000fea0003800000 */
[----:B------:R-:W-:Y:S01]  /*4100*/  ISETP.GE.AND P0, PT, R12, R15, PT ;  /* 0x0000000f0c00720c */ /* 0x000fe20003f06270 */
[----:B------:R-:W-:-:S12]  /*4110*/  BSSY B0, `(.L_x_3413) ;  /* 0x0000003000007945 */ /* 0x000fd80003800000 */
[----:B------:R-:W-:Y:S05]  /*4120*/  @P0 BRA `(.L_x_3414) ;  /* 0x0000001000000947 */ /* 0x000fea0003800000 */
[----:B------:R0:W5:Y:S02]  /*4130*/  LDG.E.128 R8, [R22.64] ;  /* 0x0000000a16087981 */ /* 0x000164000c1e1d00 */
.L_x_3414:
[----:B------:R-:W-:Y:S05]  /*4140*/  BSYNC B0 ;  /* 0x0000000000007941 */ /* 0x000fea0003800000 */
.L_x_3413:
[----:B------:R-:W1:Y:S02]  /*4150*/  LDS R5, [R6] ;  /* 0x0000000006057984 */ /* 0x000e640000000800 */
[C---:B-1---5:R-:W-:Y:S02]  /*4160*/  FFMA.FTZ R4, R5.reuse, R8, R4 ;  /* 0x0000000805047223 */ /* 0x062fe40000010004 */
[C---:B------:R-:W-:Y:S02]  /*4170*/  FFMA.FTZ R3, R5.reuse, R9, R3 ;  /* 0x0000000905037223 */ /* 0x040fe40000010003 */
[C---:B------:R-:W-:Y:S02]  /*4180*/  FFMA.FTZ R2, R5.reuse, R10, R2 ;  /* 0x0000000a05027223 */ /* 0x040fe40000010002 */
[----:B------:R-:W-:Y:S02]  /*4190*/  FFMA.FTZ R0, R5, R11, R0 ;  /* 0x0000000b05007223 */ /* 0x000fe40000010000 */
.L_x_3409:
        /* <DEDUP_REMOVED lines=78> */
        .weak           $__internal_25_$__cuda_sm20_div_s64
        .type           $__internal_25_$__cuda_sm20_div_s64,@function
        .size           $__internal_25_$__cuda_sm20_div_s64,(.L_x_5173 - $__internal_25_$__cuda_sm20_div_s64)
$__internal_25_$__cuda_sm20_div_s64:
        /* <DEDUP_REMOVED lines=83> */
[----:B------:R-:W-:Y:S06]  /*4bb0*/  RET.REL.NODEC R26 `(_ZN5flash32flash_fwd_splitkv_combine_kernelI23Flash_fwd_kernel_traitsILi32ELi64ELi128ELi4ELb0ELb0EN7cutlass10bfloat16_tE19Flash_kernel_traitsILi32ELi64ELi128ELi4ES3_EELi16ELi3ELb1EEEvNS_16Flash_fwd_paramsE) ;  /* 0xffffb4401a007950 */ /* 0x000fec0003c3ffff */
.L_x_3415:
        /* <DEDUP_REMOVED lines=12> */
.L_x_5173:


//--------------------- .text._ZN5flash32flash_fwd_splitkv_combine_kernelI23Flash_fwd_kernel_traitsILi32ELi64ELi128ELi4ELb0ELb0EN7cutlass10bfloat16_tE19Flash_kernel_traitsILi32ELi64ELi128ELi4ES3_EELi16ELi2ELb1EEEvNS_16Flash_fwd_paramsE --------------------------
	.section	.text._ZN5flash32flash_fwd_splitkv_combine_kernelI23Flash_fwd_kernel_traitsILi32ELi64ELi128ELi4ELb0ELb0EN7cutlass10bfloat16_tE19Flash_kernel_traitsILi32ELi64ELi128ELi4ES3_EELi16ELi2ELb1EEEvNS_16Flash_fwd_paramsE,"ax",@progbits
	.sectioninfo	@"SHI_REGISTERS=54"
	.align	128
        .global         _ZN5flash32flash_fwd_splitkv_combine_kernelI23Flash_fwd_kernel_traitsILi32ELi64ELi128ELi4ELb0ELb0EN7cutlass10bfloat16_tE19Flash_kernel_traitsILi32ELi64ELi128ELi4ES3_EELi16ELi2ELb1EEEvNS_16Flash_fwd_paramsE
        .type           _ZN5flash32flash_fwd_splitkv_combine_kernelI23Flash_fwd_kernel_traitsILi32ELi64ELi128ELi4ELb0ELb0EN7cutlass10bfloat16_tE19Flash_kernel_traitsILi32ELi64ELi128ELi4ES3_EELi16ELi2ELb1EEEvNS_16Flash_fwd_paramsE,@function
        .size           _ZN5flash32flash_fwd_splitkv_combine_kernelI23Flash_fwd_kernel_traitsILi32ELi64ELi128ELi4ELb0ELb0EN7cutlass10bfloat16_tE19Flash_kernel_traitsILi32ELi64ELi128ELi4ES3_EELi16ELi2ELb1EEEvNS_16Flash_fwd_paramsE,(.L_x_5174 - _ZN5flash32flash_fwd_splitkv_combine_kernelI23Flash_fwd_kernel_traitsILi32ELi64ELi128ELi4ELb0ELb0EN7cutlass10bfloat16_tE19Flash_kernel_traitsILi32ELi64ELi128ELi4ES3_EELi16ELi2ELb1EEEvNS_16Flash_fwd_paramsE)
        .other          _ZN5flash32flash_fwd_splitkv_combine_kernelI23Flash_fwd_kernel_traitsILi32ELi64ELi128ELi4ELb0ELb0EN7cutlass10bfloat16_tE19Flash_kernel_traitsILi32ELi64ELi128ELi4ES3_EELi16ELi2ELb1EEEvNS_16Flash_fwd_paramsE,@"STO_CUDA_ENTRY STV_DEFAULT"
_ZN5flash32flash_fwd_splitkv_combine_kernelI23Flash_fwd_kernel_traitsILi32ELi64ELi128ELi4ELb0ELb0EN7cutlass10bfloat16_tE19Flash_kernel_traitsILi32ELi64ELi128ELi4ES3_EELi16ELi2ELb1EEEvNS_16Flash_fwd_paramsE:
.text._ZN5flash32flash_fwd_splitkv_combine_kernelI23Flash_fwd_kernel_traitsILi32ELi64ELi128ELi4ELb0ELb0EN7cutlass10bfloat16_tE19Flash_kernel_traitsILi32ELi64ELi128ELi4ES3_EELi16ELi2ELb1EEEvNS_16Flash_fwd_paramsE:
        /* <DEDUP_REMOVED lines=23> */
[----:B------:R-:W-:Y:S05]  /*0170*/  CALL.REL.NOINC `($__internal_26_$__cuda_sm20_div_s64) ;  /* 0x0000448000007944 */ /* 0x000fea0003c00000 */
[----:B------:R-:W-:Y:S01]  /*0180*/  MOV R20, R0 ;  /* 0x0000000000147202 */ /* 0x000fe20000000f00 */
[----:B------:R-:W-:Y:S05]  /*0190*/  BRA `(.L_x_3417) ;  /* 0x0000013000007947 */ /* 0x000fea0003800000 */
.L_x_3416:
        /* <DEDUP_REMOVED lines=19> */
.L_x_3417:
        /* <DEDUP_REMOVED lines=10> */
[----:B------:R-:W-:Y:S05]  /*0370*/  CALL.REL.NOINC `($__internal_26_$__cuda_sm20_div_s64) ;  /* 0x0000428000007944 */ /* 0x000fea0003c00000 */
[----:B------:R-:W-:Y:S02]  /*0380*/  MOV R10, R0 ;  /* 0x00000000000a7202 */ /* 0x000fe40000000f00 */
[----:B------:R-:W-:Y:S01]  /*0390*/  MOV R11, R21 ;  /* 0x00000015000b7202 */ /* 0x000fe20000000f00 */
[----:B------:R-:W-:Y:S05]  /*03a0*/  BRA `(.L_x_3420) ;  /* 0x0000013000007947 */ /* 0x000fea0003800000 */
.L_x_3419:
        /* <DEDUP_REMOVED lines=19> */
.L_x_3420:
[----:B------:R-:W-:Y:S05]  /*04e0*/  BSYNC B0 ;  /* 0x0000000000007941 */ /* 0x000fea0003800000 */
.L_x_3418:
        /* <DEDUP_REMOVED lines=43> */
.L_x_3422:
        /* <DEDUP_REMOVED lines=19> */
.L_x_3423:
[----:B------:R-:W-:Y:S05]  /*08d0*/  BSYNC B0 ;  /* 0x0000000000007941 */ /* 0x000fea0003800000 */
.L_x_3421:
        /* <DEDUP_REMOVED lines=71> */
[----:B------:R-:W-:Y:S05]  /*0d50*/  CALL.REL.NOINC `($__internal_26_$__cuda_sm20_div_s64) ;  /* 0x000038a000007944 */ /* 0x000fea0003c00000 */
[----:B------:R-:W-:Y:S02]  /*0d60*/  MOV R38, R0 ;  /* 0x0000000000267202 */ /* 0x000fe40000000f00 */
[----:B------:R-:W-:Y:S01]  /*0d70*/  MOV R39, R21 ;  /* 0x0000001500277202 */ /* 0x000fe20000000f00 */
[----:B------:R-:W-:Y:S05]  /*0d80*/  BRA `(.L_x_3426) ;  /* 0x0000013000007947 */ /* 0x000fea0003800000 */
.L_x_3425:
        /* <DEDUP_REMOVED lines=19> */
.L_x_3426:
[----:B------:R-:W-:Y:S05]  /*0ec0*/  BSYNC B0 ;  /* 0x0000000000007941 */ /* 0x000fea0003800000 */
.L_x_3424:
        /* <DEDUP_REMOVED lines=40> */
[----:B------:R-:W-:Y:S02]  /*1150*/  MOV R22, R0 ;  /* 0x0000000000167202 */ /* 0x000fe40000000f00 */
[----:B------:R-:W-:Y:S01]  /*1160*/  MOV R23, R21 ;  /* 0x0000001500177202 */ /* 0x000fe20000000f00 */
[----:B------:R-:W-:Y:S05]  /*1170*/  BRA `(.L_x_3429) ;  /* 0x0000013000007947 */ /* 0x000fea0003800000 */
.L_x_3428:
        /* <DEDUP_REMOVED lines=19> */
.L_x_3429:
[----:B------:R-:W-:Y:S05]  /*12b0*/  BSYNC B0 ;  /* 0x0000000000007941 */ /* 0x000fea0003800000 */
.L_x_3427:
        /* <DEDUP_REMOVED lines=131> */
.L_x_3431:
[----:B------:R-:W-:Y:S05]  /*1af0*/  BSYNC B0 ;  /* 0x0000000000007941 */ /* 0x000fea0003800000 */
.L_x_3430:
        /* <DEDUP_REMOVED lines=85> */
.L_x_3436:
        /* <DEDUP_REMOVED lines=23> */
.L_x_3437:
[----:B------:R-:W-:Y:S05]  /*21c0*/  BSYNC B0 ;  /* 0x0000000000007941 */ /* 0x000fea0003800000 */
.L_x_3435:
        /* <DEDUP_REMOVED lines=8> */
[----:B------:R-:W-:Y:S05]  /*2250*/  CALL.REL.NOINC `($__internal_26_$__cuda_sm20_div_s64) ;  /* 0x000023a000007944 */ /* 0x000fea0003c00000 */
        /* <DEDUP_REMOVED lines=10> */
.L_x_3439:
        /* <DEDUP_REMOVED lines=22> */
.L_x_3440:
[----:B------:R-:W-:Y:S05]  /*2460*/  BSYNC B0 ;  /* 0x0000000000007941 */ /* 0x000fea0003800000 */
.L_x_3438:
        /* <DEDUP_REMOVED lines=12> */
[----:B------:R-:W-:Y:S05]  /*2530*/  CALL.REL.NOINC `($__internal_26_$__cuda_sm20_div_s64) ;  /* 0x000020c000007944 */ /* 0x000fea0003c00000 */
        /* <DEDUP_REMOVED lines=12> */
.L_x_3442:
        /* <DEDUP_REMOVED lines=22> */
.L_x_3443:
[----:B------:R-:W-:Y:S05]  /*2760*/  BSYNC B0 ;  /* 0x0000000000007941 */ /* 0x000fea0003800000 */
.L_x_3441:
        /* <DEDUP_REMOVED lines=33> */
[----:B------:R-:W-:Y:S05]  /*2980*/  CALL.REL.NOINC `($__internal_26_$__cuda_sm20_div_s64) ;  /* 0x00001c7000007944 */ /* 0x000fea0003c00000 */
        /* <DEDUP_REMOVED lines=11> */
.L_x_3445:
        /* <DEDUP_REMOVED lines=23> */
.L_x_3446:
[----:B------:R-:W-:Y:S05]  /*2bb0*/  BSYNC B0 ;  /* 0x0000000000007941 */ /* 0x000fea0003800000 */
.L_x_3444:
        /* <DEDUP_REMOVED lines=19> */
.L_x_3448:
        /* <DEDUP_REMOVED lines=22> */
.L_x_3449:
[----:B------:R-:W-:Y:S05]  /*2e50*/  BSYNC B0 ;  /* 0x0000000000007941 */ /* 0x000fea0003800000 */
.L_x_3447:
        /* <DEDUP_REMOVED lines=22> */
.L_x_3451:
        /* <DEDUP_REMOVED lines=23> */
.L_x_3452:
[----:B------:R-:W-:Y:S05]  /*3130*/  BSYNC B0 ;  /* 0x0000000000007941 */ /* 0x000fea0003800000 */
.L_x_3450:
        /* <DEDUP_REMOVED lines=38> */
.L_x_3454:
        /* <DEDUP_REMOVED lines=23> */
.L_x_3455:
[----:B------:R-:W-:Y:S05]  /*3510*/  BSYNC B0 ;  /* 0x0000000000007941 */ /* 0x000fea0003800000 */
.L_x_3453:
        /* <DEDUP_REMOVED lines=27> */
.L_x_3457:
        /* <DEDUP_REMOVED lines=23> */
.L_x_3458:
[----:B------:R-:W-:Y:S05]  /*3840*/  BSYNC B0 ;  /* 0x0000000000007941 */ /* 0x000fea0003800000 */
.L_x_3456:
        /* <DEDUP_REMOVED lines=20> */
.L_x_3434:
[----:B------:R-:W-:-:S04]  /*3990*/  LEA R2, P0, R32, c[0x0][0x200], 0x2 ;  /* 0x0000800020027a11 */ /* 0x000fc800078010ff */
[----:B------:R-:W-:-:S05]  /*39a0*/  LEA.HI.X R3, R32, c[0x0][0x204], R33, 0x2, P0 ;  /* 0x0000810020037a11 */ /* 0x000fca00000f1421 */
[----:B------:R0:W-:Y:S04]  /*39b0*/  STG.E [R2.64], R28 ;  /* 0x0000001c02007986 */ /* 0x0001e8000c101908 */
.L_x_3433:
[----:B------:R-:W-:Y:S05]  /*39c0*/  BSYNC B1 ;  /* 0x0000000000017941 */ /* 0x000fea0003800000 */
.L_x_3432:
        /* <DEDUP_REMOVED lines=45> */
.L_x_3461:
        /* <DEDUP_REMOVED lines=37> */
.L_x_3460:
        /* <DEDUP_REMOVED lines=25> */
.L_x_3462:
[----:B------:R-:W-:-:S13]  /*4080*/  ISETP.LT.OR P4, PT, R14, c[0x0][0x314], P4 ;  /* 0x0000c5000e007a0c */ /* 0x000fda0002781670 */
[----:B------:R-:W-:Y:S05]  /*4090*/  @!P4 BRA `(.L_x_3459) ;  /* 0x000000a00000c947 */ /* 0x000fea0003800000 */
[----:B------:R-:W-:Y:S01]  /*40a0*/  ISETP.GE.AND P0, PT, R16, R15, PT ;  /* 0x0000000f1000720c */ /* 0x000fe20003f06270 */
[----:B------:R-:W-:-:S12]  /*40b0*/  BSSY B0, `(.L_x_3463) ;  /* 0x0000003000007945 */ /* 0x000fd80003800000 */
[----:B------:R-:W-:Y:S05]  /*40c0*/  @P0 BRA `(.L_x_3464) ;  /* 0x0000001000000947 */ /* 0x000fea0003800000 */
[----:B------:R0:W5:Y:S02]  /*40d0*/  LDG.E.128 R8, [R24.64] ;  /* 0x0000000818087981 */ /* 0x000164000c1e1d00 */
.L_x_3464:
[----:B------:R-:W-:Y:S05]  /*40e0*/  BSYNC B0 ;  /* 0x0000000000007941 */ /* 0x000fea0003800000 */
.L_x_3463:
[----:B------:R-:W1:Y:S02]  /*40f0*/  LDS R5, [R6] ;  /* 0x0000000006057984 */ /* 0x000e640000000800 */
[C---:B-1---5:R-:W-:Y:S02]  /*4100*/  FFMA.FTZ R4, R5.reuse, R8, R4 ;  /* 0x0000000805047223 */ /* 0x062fe40000010004 */
[C---:B------:R-:W-:Y:S02]  /*4110*/  FFMA.FTZ R3, R5.reuse, R9, R3 ;  /* 0x0000000905037223 */ /* 0x040fe40000010003 */
[C---:B------:R-:W-:Y:S02]  /*4120*/  FFMA.FTZ R2, R5.reuse, R10, R2 ;  /* 0x0000000a05027223 */ /* 0x040fe40000010002 */
[----:B------:R-:W-:Y:S02]  /*4130*/  FFMA.FTZ R0, R5, R11, R0 ;  /* 0x0000000b05007223 */ /* 0x000fe40000010000 */
.L_x_3459:
        /* <DEDUP_REMOVED lines=76> */
        .weak           $__internal_26_$__cuda_sm20_div_s64
        .type           $__internal_26_$__cuda_sm20_div_s64,@function
        .size           $__internal_26_$__cuda_sm20_div_s64,(.L_x_5174 - $__internal_26_$__cuda_sm20_div_s64)
$__internal_26_$__cuda_sm20_div_s64:
        /* <DEDUP_REMOVED lines=83> */
[----:B------:R-:W-:Y:S06]  /*4b30*/  RET.REL.NODEC R40 `(_ZN5flash32flash_fwd_splitkv_combine_kernelI23Flash_fwd_kernel_traitsILi32ELi64ELi128ELi4ELb0ELb0EN7cutlass10bfloat16_tE19Flash_kernel_traitsILi32ELi64ELi128ELi4ES3_EELi16ELi2ELb1EEEvNS_16Flash_fwd_paramsE) ;  /* 0xffffb4c028007950 */ /* 0x000fec0003c3ffff */
.L_x_3465:
        /* <DEDUP_REMOVED lines=12> */
.L_x_5174:


//--------------------- .text._ZN5flash32flash_fwd_splitkv_combine_kernelI23Flash_fwd_kernel_traitsILi32ELi64ELi128ELi4ELb0ELb0EN7cutlass10bfloat16_tE19Flash_kernel_traitsILi32ELi64ELi128ELi4ES3_EELi16ELi1ELb1EEEvNS_16Flash_fwd_paramsE --------------------------
	.section	.text._ZN5flash32flash_fwd_splitkv_combine_kernelI23Flash_fwd_kernel_traitsILi32ELi64ELi128ELi4ELb0ELb0EN7cutlass10bfloat16_tE19Flash_kernel_traitsILi32ELi64ELi128ELi4ES3_EELi16ELi1ELb1EEEvNS_16Flash_fwd_paramsE,"ax",@progbits
	.sectioninfo	@"SHI_REGISTERS=54"
	.align	128
        .global         _ZN5flash32flash_fwd_splitkv_combine_kernelI23Flash_fwd_kernel_traitsILi32ELi64ELi128ELi4ELb0ELb0EN7cutlass10bfloat16_tE19Flash_kernel_traitsILi32ELi64ELi128ELi4ES3_EELi16ELi1ELb1EEEvNS_16Flash_fwd_paramsE
        .type           _ZN5flash32flash_fwd_splitkv_combine_kernelI23Flash_fwd_kernel_traitsILi32ELi64ELi128ELi4ELb0ELb0EN7cutlass10bfloat16_tE19Flash_kernel_traitsILi32ELi64ELi128ELi4ES3_EELi16ELi1ELb1EEEvNS_16Flash_fwd_paramsE,@function
        .size           _ZN5flash32flash_fwd_splitkv_combine_kernelI23Flash_fwd_kernel_traitsILi32ELi64ELi128ELi4ELb0ELb0EN7cutlass10bfloat16_tE19Flash_kernel_traitsILi32ELi64ELi128ELi4ES3_EELi16ELi1ELb1EEEvNS_16Flash_fwd_paramsE,(.L_x_5175 - _ZN5flash32flash_fwd_splitkv_combine_kernelI23Flash_fwd_kernel_traitsILi32ELi64ELi128ELi4ELb0ELb0EN7cutlass10bfloat16_tE19Flash_kernel_traitsILi32ELi64ELi128ELi4ES3_EELi16ELi1ELb1EEEvNS_16Flash_fwd_paramsE)
        .other          _ZN5flash32flash_fwd_splitkv_combine_kernelI23Flash_fwd_kernel_traitsILi32ELi64ELi128ELi4ELb0ELb0EN7cutlass10bfloat16_tE19Flash_kernel_traitsILi32ELi64ELi128ELi4ES3_EELi16ELi1ELb1EEEvNS_16Flash_fwd_paramsE,@"STO_CUDA_ENTRY STV_DEFAULT"
_ZN5flash32flash_fwd_splitkv_combine_kernelI23Flash_fwd_kernel_traitsILi32ELi64ELi128ELi4ELb0ELb0EN7cutlass10bfloat16_tE19Flash_kernel_traitsILi32ELi64ELi128ELi4ES3_EELi16ELi1ELb1EEEvNS_16Flash_fwd_paramsE:
.text._ZN5flash32flash_fwd_splitkv_combine_kernelI23Flash_fwd_kernel_traitsILi32ELi64ELi128ELi4ELb0ELb0EN7cutlass10bfloat16_tE19Flash_kernel_traitsILi32ELi64ELi128ELi4ES3_EELi16ELi1ELb1EEEvNS_16Flash_fwd_paramsE:
        /* <DEDUP_REMOVED lines=23> */
[----:B------:R-:W-:Y:S05]  /*0170*/  CALL.REL.NOINC `($__internal_27_$__cuda_sm20_div_s64) ;  /* 0x0000458000007944 */ /* 0x000fea0003c00000 */
[----:B------:R-:W-:Y:S02]  /*0180*/  MOV R8, R0 ;  /* 0x0000000000087202 */ /* 0x000fe40000000f00 */
[----:B------:R-:W-:Y:S01]  /*0190*/  MOV R9, R23 ;  /* 0x0000001700097202 */ /* 0x000fe20000000f00 */
[----:B------:R-:W-:Y:S05]  /*01a0*/  BRA `(.L_x_3467) ;  /* 0x0000013000007947 */ /* 0x000fea0003800000 */
.L_x_3466:
        /* <DEDUP_REMOVED lines=19> */
.L_x_3467:
        /* <DEDUP_REMOVED lines=17> */
.L_x_3469:
        /* <DEDUP_REMOVED lines=19> */
.L_x_3470:
[----:B------:R-:W-:Y:S05]  /*0520*/  BSYNC B0 ;  /* 0x0000000000007941 */ /* 0x000fea0003800000 */
.L_x_3468:
        /* <DEDUP_REMOVED lines=45> */
.L_x_3472:
        /* <DEDUP_REMOVED lines=19> */
.L_x_3473:
[----:B------:R-:W-:Y:S05]  /*0930*/  BSYNC B0 ;  /* 0x0000000000007941 */ /* 0x000fea0003800000 */
.L_x_3471:
        /* <DEDUP_REMOVED lines=78> */
.L_x_3475:
        /* <DEDUP_REMOVED lines=19> */
.L_x_3476:
[----:B------:R-:W-:Y:S05]  /*0f50*/  BSYNC B0 ;  /* 0x0000000000007941 */ /* 0x000fea0003800000 */
.L_x_3474:
        /* <DEDUP_REMOVED lines=43> */
.L_x_3478:
        /* <DEDUP_REMOVED lines=19> */
.L_x_3479:
[----:B------:R-:W-:Y:S05]  /*1340*/  BSYNC B0 ;  /* 0x0000000000007941 */ /* 0x000fea0003800000 */
.L_x_3477:
        /* <DEDUP_REMOVED lines=133> */
.L_x_3481:
[----:B------:R-:W-:Y:S05]  /*1ba0*/  BSYNC B0 ;  /* 0x0000000000007941 */ /* 0x000fea0003800000 */
.L_x_3480:
        /* <DEDUP_REMOVED lines=73> */
[----:B------:R-:W-:Y:S05]  /*2040*/  CALL.REL.NOINC `($__internal_27_$__cuda_sm20_div_s64) ;  /* 0x000026b000007944 */ /* 0x000fea0003c00000 */
        /* <DEDUP_REMOVED lines=10> */
.L_x_3486:
        /* <DEDUP_REMOVED lines=23> */
.L_x_3487:
[----:B------:R-:W-:Y:S05]  /*2260*/  BSYNC B0 ;  /* 0x0000000000007941 */ /* 0x000fea0003800000 */
.L_x_3485:
        /* <DEDUP_REMOVED lines=22> */
.L_x_3489:
        /* <DEDUP_REMOVED lines=22> */
.L_x_3490:
[----:B------:R-:W-:Y:S05]  /*2530*/  BSYNC B0 ;  /* 0x0000000000007941 */ /* 0x000fea0003800000 */
.L_x_3488:
        /* <DEDUP_REMOVED lines=22> */
.L_x_3492:
        /* <DEDUP_REMOVED lines=22> */
.L_x_3493:
[----:B------:R-:W-:Y:S05]  /*2800*/  BSYNC B0 ;  /* 0x0000000000007941 */ /* 0x000fea0003800000 */
.L_x_3491:
        /* <DEDUP_REMOVED lines=33> */
[----:B------:R-:W-:Y:S05]  /*2a20*/  CALL.REL.NOINC `($__internal_27_$__cuda_sm20_div_s64) ;  /* 0x00001cd000007944 */ /* 0x000fea0003c00000 */
        /* <DEDUP_REMOVED lines=11> */
.L_x_3495:
        /* <DEDUP_REMOVED lines=23> */
.L_x_3496:
[----:B------:R-:W-:Y:S05]  /*2c50*/  BSYNC B0 ;  /* 0x0000000000007941 */ /* 0x000fea0003800000 */
.L_x_3494:
        /* <DEDUP_REMOVED lines=20> */
.L_x_3498:
        /* <DEDUP_REMOVED lines=23> */
.L_x_3499:
[----:B------:R-:W-:Y:S05]  /*2f10*/  BSYNC B0 ;  /* 0x0000000000007941 */ /* 0x000fea0003800000 */
.L_x_3497:
        /* <DEDUP_REMOVED lines=19> */
.L_x_3501:
        /* <DEDUP_REMOVED lines=23> */
.L_x_3502:
[----:B------:R-:W-:Y:S05]  /*31c0*/  BSYNC B0 ;  /* 0x0000000000007941 */ /* 0x000fea0003800000 */
.L_x_3500:
        /* <DEDUP_REMOVED lines=25> */
[----:B------:R-:W-:Y:S05]  /*3360*/  CALL.REL.NOINC `($__internal_27_$__cuda_sm20_div_s64) ;  /* 0x0000139000007944 */ /* 0x000fea0003c00000 */
        /* <DEDUP_REMOVED lines=12> */
.L_x_3504:
        /* <DEDUP_REMOVED lines=23> */
.L_x_3505:
[----:B------:R-:W-:Y:S05]  /*35a0*/  BSYNC B0 ;  /* 0x0000000000007941 */ /* 0x000fea0003800000 */
.L_x_3503:
        /* <DEDUP_REMOVED lines=28> */
.L_x_3507:
        /* <DEDUP_REMOVED lines=23> */
.L_x_3508:
[----:B------:R-:W-:Y:S05]  /*38e0*/  BSYNC B0 ;  /* 0x0000000000007941 */ /* 0x000fea0003800000 */
.L_x_3506:
        /* <DEDUP_REMOVED lines=20> */
.L_x_3484:
[----:B------:R-:W-:-:S04]  /*3a30*/  LEA R2, P0, R38, c[0x0][0x200], 0x2 ;  /* 0x0000800026027a11 */ /* 0x000fc800078010ff */
[----:B------:R-:W-:-:S05]  /*3a40*/  LEA.HI.X R3, R38, c[0x0][0x204], R39, 0x2, P0 ;  /* 0x0000810026037a11 */ /* 0x000fca00000f1427 */
[----:B------:R0:W-:Y:S04]  /*3a50*/  STG.E [R2.64], R29 ;  /* 0x0000001d02007986 */ /* 0x0001e8000c101908 */
.L_x_3483:
[----:B------:R-:W-:Y:S05]  /*3a60*/  BSYNC B1 ;  /* 0x0000000000017941 */ /* 0x000fea0003800000 */
.L_x_3482:
        /* <DEDUP_REMOVED lines=46> */
.L_x_3511:
        /* <DEDUP_REMOVED lines=39> */
.L_x_3510:
        /* <DEDUP_REMOVED lines=27> */
.L_x_3512:
        /* <DEDUP_REMOVED lines=8> */
.L_x_3514:
[----:B------:R-:W-:Y:S05]  /*41f0*/  BSYNC B0 ;  /* 0x0000000000007941 */ /* 0x000fea0003800000 */
.L_x_3513:
[----:B------:R-:W1:Y:S02]  /*4200*/  LDS R6, [R6] ;  /* 0x0000000006067984 */ /* 0x000e640000000800 */
[C---:B-1---5:R-:W-:Y:S02]  /*4210*/  FFMA.FTZ R4, R6.reuse, R8, R4 ;  /* 0x0000000806047223 */ /* 0x062fe40000010004 */
[C---:B------:R-:W-:Y:S02]  /*4220*/  FFMA.FTZ R3, R6.reuse, R9, R3 ;  /* 0x0000000906037223 */ /* 0x040fe40000010003 */
[C---:B------:R-:W-:Y:S02]  /*4230*/  FFMA.FTZ R2, R6.reuse, R10, R2 ;  /* 0x0000000a06027223 */ /* 0x040fe40000010002 */
[----:B------:R-:W-:Y:S02]  /*4240*/  FFMA.FTZ R0, R6, R11, R0 ;  /* 0x0000000b06007223 */ /* 0x000fe40000010000 */
.L_x_3509:
        /* <DEDUP_REMOVED lines=75> */
        .weak           $__internal_27_$__cuda_sm20_div_s64
        .type           $__internal_27_$__cuda_sm20_div_s64,@function
        .size           $__internal_27_$__cuda_sm20_div_s64,(.L_x_5175 - $__internal_27_$__cuda_sm20_div_s64)
$__internal_27_$__cuda_sm20_div_s64:
        /* <DEDUP_REMOVED lines=83> */
[----:B------:R-:W-:Y:S06]  /*4c30*/  RET.REL.NODEC R20 `(_ZN5flash32flash_fwd_splitkv_combine_kernelI23Flash_fwd_kernel_traitsILi32ELi64ELi128ELi4ELb0ELb0EN7cutlass10bfloat16_tE19Flash_kernel_traitsILi32ELi64ELi128ELi4ES3_EELi16ELi1ELb1EEEvNS_16Flash_fwd_paramsE) ;  /* 0xffffb3c014007950 */ /* 0x000fec0003c3ffff */
.L_x_3515:
        /* <DEDUP_REMOVED lines=12> */
.L_x_5175:


//--------------------- .text._ZN5flash24flash_fwd_splitkv_kernelI23Flash_fwd_kernel_traitsILi32ELi64ELi128ELi4ELb0ELb0EN7cutlass10bfloat16_tE19Flash_kernel_traitsILi32ELi64ELi128ELi4ES3_EELb1ELb0ELb0ELb0ELb0ELb0ELb0ELb0EEEvNS_16Flash_fwd_paramsE --------------------------
	.section	.text._ZN5flash24flash_fwd_splitkv_kernelI23Flash_fwd_kernel_traitsILi32ELi64ELi128ELi4ELb0ELb0EN7cutlass10bfloat16_tE19Flash_kernel_traitsILi32ELi64ELi128ELi4ES3_EELb1ELb0ELb0ELb0ELb0ELb0ELb0ELb0EEEvNS_16Flash_fwd_paramsE,"ax",@progbits
	.sectioninfo	@"SHI_REGISTERS=168"
	.align	128
        .global         _ZN5flash24flash_fwd_splitkv_kernelI23Flash_fwd_kernel_traitsILi32ELi64ELi128ELi4ELb0ELb0EN7cutlass10bfloat16_tE19Flash_kernel_traitsILi32ELi64ELi128ELi4ES3_EELb1ELb0ELb0ELb0ELb0ELb0ELb0ELb0EEEvNS_16Flash_fwd_paramsE
        .type           _ZN5flash24flash_fwd_splitkv_kernelI23Flash_fwd_kernel_traitsILi32ELi64ELi128ELi4ELb0ELb0EN7cutlass10bfloat16_tE19Flash_kernel_traitsILi32ELi64ELi128ELi4ES3_EELb1ELb0ELb0ELb0ELb0ELb0ELb0ELb0EEEvNS_16Flash_fwd_paramsE,@function
        .size           _ZN5flash24flash_fwd_splitkv_kernelI23Flash_fwd_kernel_traitsILi32ELi64ELi128ELi4ELb0ELb0EN7cutlass10bfloat16_tE19Flash_kernel_traitsILi32ELi64ELi128ELi4ES3_EELb1ELb0ELb0ELb0ELb0ELb0ELb0ELb0EEEvNS_16Flash_fwd_paramsE,(.L_x_5232 - _ZN5flash24flash_fwd_splitkv_kernelI23Flash_fwd_kernel_traitsILi32ELi64ELi128ELi4ELb0ELb0EN7cutlass10bfloat16_tE19Flash_kernel_traitsILi32ELi64ELi128ELi4ES3_EELb1ELb0ELb0ELb0ELb0ELb0ELb0ELb0EEEvNS_16Flash_fwd_paramsE)
        .other          _ZN5flash24flash_fwd_splitkv_kernelI23Flash_fwd_kernel_traitsILi32ELi64ELi128ELi4ELb0ELb0EN7cutlass10bfloat16_tE19Flash_kernel_traitsILi32ELi64ELi128ELi4ES3_EELb1ELb0ELb0ELb0ELb0ELb0ELb0ELb0EEEvNS_16Flash_fwd_paramsE,@"STO_CUDA_ENTRY STV_DEFAULT"
_ZN5flash24flash_fwd_splitkv_kernelI23Flash_fwd_kernel_traitsILi32ELi64ELi128ELi4ELb0ELb0EN7cutlass10bfloat16_tE19Flash_kernel_traitsILi32ELi64ELi128ELi4ES3_EELb1ELb0ELb0ELb0ELb0ELb0ELb0ELb0EEEvNS_16Flash_fwd_paramsE:
.text._ZN5flash24flash_fwd_splitkv_kernelI23Flash_fwd_kernel_traitsILi32ELi64ELi128ELi4ELb0ELb0EN7cutlass10bfloat16_tE19Flash_kernel_traitsILi32ELi64ELi128ELi4ES3_EELb1ELb0ELb0ELb0ELb0ELb0ELb0ELb0EEEvNS_16Flash_fwd_paramsE:
        /* <DEDUP_REMOVED lines=33> */
.L_x_3516:
[----:B-1-34-:R-:W-:Y:S02]  /*0210*/  MOV R0, c[0x0][0x218] ;  /* 0x0000860000007a02 */ /* 0x01afe40000000f00 */
.L_x_3517:
        /* <DEDUP_REMOVED lines=53> */
[----:B------:R-:W-:Y:S01]  /*0570*/  IMAD R3, R23, c[0x0][0x1ec], R2 ;  /* 0x00007b0017037a24 */ /* 0x000fe200078e0202 */
[----:B------:R-:W-:-:S04]  /*0580*/  SHF.R.S32.HI R2, RZ, 0x1f, R10 ;  /* 0x0000001fff027819 */ /* 0x000fc8000001140a */
[----:B------:R-:W-:Y:S01]  /*0590*/  IADD3.X R13, R132, R19, R3, P0, !PT ;  /* 0x00000013840d7210 */ /* 0x000fe200007fe403 */
[----:B------:R-:W-:Y:S01]  /*05a0*/  IMAD R5, R2, c[0x0][0x1f0], RZ ;  /* 0x00007c0002057a24 */ /* 0x000fe200078e02ff */
[----:B------:R-:W-:Y:S01]  /*05b0*/  SHF.R.S32.HI R3, RZ, 0x2, R0 ;  /* 0x00000002ff037819 */ /* 0x000fe20000011400 */
[----:B------:R-:W-:Y:S02]  /*05c0*/  IMAD R2, R15, c[0x0][0x1c0], R10 ;  /* 0x000070000f027a24 */ /* 0x000fe400078e020a */
[C---:B------:R-:W-:Y:S01]  /*05d0*/  IMAD R0, R10.reuse, c[0x0][0x1f4], R5 ;  /* 0x00007d000a007a24 */ /* 0x040fe200078e0205 */
[----:B------:R-:W-:Y:S01]  /*05e0*/  ISETP.GE.OR P0, PT, R3, R136, P1 ;  /* 0x000000880300720c */ /* 0x000fe20000f06670 */
[----:B------:R-:W-:-:S04]  /*05f0*/  IMAD.WIDE.U32 R12, R10, c[0x0][0x1f0], R12 ;  /* 0x00007c000a0c7a25 */ /* 0x000fc800078e000c */
[----:B------:R-:W-:Y:S01]  /*0600*/  IMAD R23, R2, c[0x0][0x214], R23 ;  /* 0x0000850002177a24 */ /* 0x000fe200078e0217 */
[----:B------:R-:W-:Y:S02]  /*0610*/  SHF.R.S32.HI R2, RZ, 0x1f, R3 ;  /* 0x0000001fff027819 */ /* 0x000fe40000011403 */
        /* <DEDUP_REMOVED lines=10> */
.L_x_3520:
[----:B------:R-:W-:Y:S05]  /*06c0*/  BSYNC B0 ;  /* 0x0000000000007941 */ /* 0x000fea0003800000 */
.L_x_3519:
        /* <DEDUP_REMOVED lines=15> */
.L_x_3522:
[----:B------:R-:W-:Y:S05]  /*07c0*/  BSYNC B0 ;  /* 0x0000000000007941 */ /* 0x000fea0003800000 */
.L_x_3521:
        /* <DEDUP_REMOVED lines=13> */
.L_x_3518:
        /* <DEDUP_REMOVED lines=14> */
[----:B------:R-:W-:Y:S01]  /*0980*/  @P1 IMAD.IADD R3, R5, 0x1, R3 ;  /* 0x0000000105031824 */ /* 0x000fe200078e0203 */
[----:B------:R-:W-:-:S04]  /*0990*/  IABS R5, c[0x0][0x2d0] ;  /* 0x0000b40000057a13 */ /* 0x000fc80000000000 */
        /* <DEDUP_REMOVED lines=63> */
[C---:B------:R-:W-:Y:S01]  /*0d90*/  IMAD R2, R32.reuse, c[0x0][0x184], R3 ;  /* 0x0000610020027a24 */ /* 0x040fe200078e0203 */
[----:B------:R-:W-:Y:S01]  /*0da0*/  SHF.R.S32.HI R3, RZ, 0x1f, R12 ;  /* 0x0000001fff037819 */ /* 0x000fe2000001140c */
[C---:B------:R-:W-:Y:S02]  /*0db0*/  IMAD R13, R32.reuse, c[0x0][0x18c], R13 ;  /* 0x00006300200d7a24 */ /* 0x040fe400078e020d */
[----:B------:R-:W-:Y:S01]  /*0dc0*/  IMAD.WIDE.U32 R32, R32, c[0x0][0x188], RZ ;  /* 0x0000620020207a25 */ /* 0x000fe200078e00ff */
[----:B------:R-:W-:-:S04]  /*0dd0*/  IADD3 R17, R17, R2, RZ ;  /* 0x0000000211117210 */ /* 0x000fc80007ffe0ff */
        /* <DEDUP_REMOVED lines=8> */
.L_x_3523:
        /* <DEDUP_REMOVED lines=15> */
.L_x_3525:
        /* <DEDUP_REMOVED lines=26> */
[----:B------:R-:W-:Y:S02]  /*10f0*/  LOP3.LUT R4, R10, c[0x0][0x1c8], RZ, 0x3c, !PT ;  /* 0x000072000a047a12 */ /* 0x000fe400078e3cff */
[----:B------:R-:W-:Y:S02]  /*1100*/  SHF.R.S32.HI R9, RZ, 0x1f, R7 ;  /* 0x0000001fff097819 */ /* 0x000fe40000011407 */
[----:B------:R-:W-:-:S03]  /*1110*/  ISETP.GE.AND P1, PT, R4, RZ, PT ;  /* 0x000000ff0400720c */ /* 0x000fc60003f26270 */
[----:B------:R-:W-:-:S04]  /*1120*/  IMAD R4, R9, c[0x0][0x198], RZ ;  /* 0x0000660009047a24 */ /* 0x000fc800078e02ff */
[----:B------:R-:W-:Y:S01]  /*1130*/  @P2 IADD3 R12, R12, 0x1, RZ ;  /* 0x000000010c0c2810 */ /* 0x000fe20007ffe0ff */
[----:B------:R-:W-:-:S05]  /*1140*/  IMAD R11, R7, c[0x0][0x19c], R4 ;  /* 0x00006700070b7a24 */ /* 0x000fca00078e0204 */
        /* <DEDUP_REMOVED lines=19> */
.L_x_3524:
[----:B------:R-:W-:Y:S01]  /*1280*/  ISETP.NE.AND P0, PT, R132, -0x1, PT ;  /* 0xffffffff8400780c */ /* 0x000fe20003f05270 */
[----:B------:R-:W-:Y:S01]  /*1290*/  BSSY B0, `(.L_x_3526) ;  /* 0x000005c000007945 */ /* 0x000fe20003800000 */
[----:B------:R-:W-:-:S04]  /*12a0*/  SHF.R.S32.HI R29, RZ, 0x1f, R6 ;  /* 0x0000001fff1d7819 */ /* 0x000fc80000011406 */
[CC--:B------:R-:W-:Y:S02]  /*12b0*/  LEA.HI R19, R29.reuse, R6.reuse, RZ, 0x2 ;  /* 0x000000061d137211 */ /* 0x0c0fe400078f10ff */
[-C--:B------:R-:W-:Y:S02]  /*12c0*/  LEA.HI R25, R29, R6.reuse, RZ, 0x3 ;  /* 0x000000061d197211 */ /* 0x080fe400078f18ff */
[----:B------:R-:W-:Y:S02]  /*12d0*/  LOP3.LUT R31, R19, 0xfffffffc, RZ, 0xc0, !PT ;  /* 0xfffffffc131f7812 */ /* 0x000fe400078ec0ff */
[----:B------:R-:W-:Y:S01]  /*12e0*/  LEA.HI R2, R29, R6, RZ, 0x5 ;  /* 0x000000061d027211 */ /* 0x000fe200078f28ff */
[----:B------:R-:W-:Y:S01]  /*12f0*/  @P0 IMAD.WIDE.U32 R16, R132, c[0x0][0x190], RZ ;  /* 0x0000640084100a25 */ /* 0x000fe200078e00ff */
[----:B-----5:R-:W-:Y:S02]  /*1300*/  @!P0 SHF.R.S32.HI R0, RZ, 0x1f, R15 ;  /* 0x0000001fff008819 */ /* 0x020fe4000001140f */
[----:B------:R-:W-:Y:S01]  /*1310*/  SHF.R.S32.HI R14, RZ, 0x2, R19 ;  /* 0x00000002ff0e7819 */ /* 0x000fe20000011413 */
[----:B------:R-:W-:-:S03]  /*1320*/  @!P0 IMAD.WIDE.U32 R20, R15, c[0x0][0x178], RZ ;  /* 0x00005e000f148a25 */ /* 0x000fc600078e00ff */
[----:B------:R-:W-:Y:S01]  /*1330*/  LEA.HI R19, R19, R14, RZ, 0x1 ;  /* 0x0000000e13137211 */ /* 0x000fe200078f08ff */
[----:B------:R-:W-:Y:S02]  /*1340*/  @!P0 IMAD R0, R0, c[0x0][0x178], RZ ;  /* 0x00005e0000008a24 */ /* 0x000fe400078e02ff */
[----:B------:R-:W-:Y:S01]  /*1350*/  @P0 IMAD R17, R132, c[0x0][0x194], R17 ;  /* 0x0000650084110a24 */ /* 0x000fe200078e0211 */
[----:B------:R-:W-:Y:S01]  /*1360*/  LOP3.LUT R19, R19, 0x7fffffe, RZ, 0xc0, !PT ;  /* 0x07fffffe13137812 */ /* 0x000fe200078ec0ff */
[----:B------:R-:W-:Y:S01]  /*1370*/  @!P0 IMAD R0, R15, c[0x0][0x17c], R0 ;  /* 0x00005f000f008a24 */ /* 0x000fe200078e0200 */
[----:B------:R-:W-:Y:S01]  /*1380*/  SHF.R.S32.HI R15, RZ, 0x1f, R14 ;  /* 0x0000001fff0f7819 */ /* 0x000fe2000001140e */
[----:B------:R-:W-:Y:S02]  /*1390*/  IMAD.IADD R138, R6, 0x1, -R31 ;  /* 0x00000001068a7824 */ /* 0x000fe400078e0a1f */
[----:B------:R-:W-:Y:S01]  /*13a0*/  @!P0 IMAD.IADD R17, R21, 0x1, R0 ;  /* 0x0000000115118824 */ /* 0x000fe200078e0200 */
[----:B------:R-:W-:Y:S01]  /*13b0*/  SHF.R.S32.HI R21, RZ, 0x3, R25 ;  /* 0x00000003ff157819 */ /* 0x000fe20000011419 */
[----:B------:R-:W-:Y:S01]  /*13c0*/  @P0 IMAD.MOV.U32 R28, RZ, RZ, R16 ;  /* 0x000000ffff1c0224 */ /* 0x000fe200078e0010 */
[----:B------:R-:W-:Y:S01]  /*13d0*/  LEA.HI R16, R29, R6, RZ, 0x4 ;  /* 0x000000061d107211 */ /* 0x000fe200078f20ff */
[----:B------:R-:W-:Y:S01]  /*13e0*/  @!P0 IMAD.MOV.U32 R28, RZ, RZ, R20 ;  /* 0x000000ffff1c8224 */ /* 0x000fe200078e0014 */
[----:B------:R-:W-:Y:S01]  /*13f0*/  SHF.L.U32 R29, R21, 0x6, RZ ;  /* 0x00000006151d7819 */ /* 0x000fe200000006ff */
[----:B------:R-:W-:Y:S01]  /*1400*/  IMAD.SHL.U32 R138, R138, 0x8, RZ ;  /* 0x000000088a8a7824 */ /* 0x000fe200078e00ff */
[----:B------:R-:W-:Y:S01]  /*1410*/  SHF.R.S32.HI R20, RZ, 0x5, R2 ;  /* 0x00000005ff147819 */ /* 0x000fe20000011402 */
[----:B------:R-:W-:Y:S01]  /*1420*/  IMAD.IADD R19, R14, 0x1, -R19 ;  /* 0x000000010e137824 */ /* 0x000fe200078e0a13 */
[----:B------:R-:W-:Y:S01]  /*1430*/  LOP3.LUT R29, R29, 0xc0, RZ, 0xc0, !PT ;  /* 0x000000c01d1d7812 */ /* 0x000fe200078ec0ff */
[----:B------:R-:W-:Y:S01]  /*1440*/  IMAD R97, R15, c[0x0][0x198], RZ ;  /* 0x000066000f617a24 */ /* 0x000fe200078e02ff */
[----:B------:R-:W-:Y:S01]  /*1450*/  IADD3 R28, P0, R138, R28, RZ ;  /* 0x0000001c8a1c7210 */ /* 0x000fe20007f1e0ff */
[----:B------:R-:W-:Y:S01]  /*1460*/  IMAD R19, R20, 0x8, R19 ;  /* 0x0000000814137824 */ /* 0x000fe200078e0213 */
[----:B------:R-:W-:Y:S01]  /*1470*/  SHF.R.S32.HI R0, RZ, 0x1f, R138 ;  /* 0x0000001fff007819 */ /* 0x000fe2000001148a */
[----:B------:R-:W-:Y:S01]  /*1480*/  IMAD R97, R14, c[0x0][0x19c], R97 ;  /* 0x000067000e617a24 */ /* 0x000fe200078e0261 */
[----:B------:R-:W-:Y:S01]  /*1490*/  IADD3 R32, P1, R138, R32, RZ ;  /* 0x000000208a207210 */ /* 0x000fe20007f3e0ff */
[----:B------:R-:W-:Y:S01]  /*14a0*/  IMAD.WIDE R26, R27, 0x40, R14 ;  /* 0x000000401b1a7825 */ /* 0x000fe200078e020e */
[----:B------:R-:W-:-:S02]  /*14b0*/  LOP3.LUT R35, R29, 0x18, R138, 0xf8, !PT ;  /* 0x000000181d237812 */ /* 0x000fc400078ef88a */
[----:B------:R-:W-:Y:S01]  /*14c0*/  SHF.R.U32.HI R4, RZ, 0x3, R29 ;  /* 0x00000003ff047819 */ /* 0x000fe2000001161d */
[----:B------:R-:W-:Y:S01]  /*14d0*/  IMAD.X R29, R0, 0x1, R17, P0 ;  /* 0x00000001001d7824 */ /* 0x000fe200000e0611 */
[----:B------:R-:W-:Y:S01]  /*14e0*/  LOP3.LUT R17, R16, 0xfffffff0, RZ, 0xc0, !PT ;  /* 0xfffffff010117812 */ /* 0x000fe200078ec0ff */
[----:B------:R-:W-:Y:S01]  /*14f0*/  IMAD.X R33, R0, 0x1, R13, P1 ;  /* 0x0000000100217824 */ /* 0x000fe200008e060d */
[----:B------:R-:W-:Y:S01]  /*1500*/  IADD3 R30, P2, R138, R30, RZ ;  /* 0x0000001e8a1e7210 */ /* 0x000fe20007f5e0ff */
[----:B------:R-:W-:Y:S01]  /*1510*/  IMAD R13, R3, c[0x0][0x1b8], RZ ;  /* 0x00006e00030d7a24 */ /* 0x000fe200078e02ff */
[----:B------:R-:W-:Y:S01]  /*1520*/  IADD3 R102, P0, R14, R7, RZ ;  /* 0x000000070e667210 */ /* 0x000fe20007f1e0ff */
[----:B------:R-:W-:Y:S01]  /*1530*/  IMAD.IADD R3, R6, 0x1, -R17 ;  /* 0x0000000106037824 */ /* 0x000fe200078e0a11 */
[----:B------:R-:W-:Y:S01]  /*1540*/  IADD3.X R31, R0, R11, RZ, P2, !PT ;  /* 0x0000000b001f7210 */ /* 0x000fe200017fe4ff */
[C---:B------:R-:W-:Y:S01]  /*1550*/  IMAD R7, R12.reuse, c[0x0][0x1bc], R13 ;  /* 0x00006f000c077a24 */ /* 0x040fe200078e020d */
[----:B------:R-:W-:Y:S01]  /*1560*/  SHF.R.S32.HI R11, RZ, 0x1f, R10 ;  /* 0x0000001fff0b7819 */ /* 0x000fe2000001140a */
[----:B------:R-:W-:Y:S01]  /*1570*/  IMAD.X R0, R15, 0x1, R9, P0 ;  /* 0x000000010f007824 */ /* 0x000fe200000e0609 */
[----:B------:R-:W-:Y:S01]  /*1580*/  LEA.HI R8, R3, R3, RZ, 0x1 ;  /* 0x0000000303087211 */ /* 0x000fe200078f08ff */
[----:B------:R-:W-:Y:S01]  /*1590*/  IMAD.WIDE.U32 R12, R12, c[0x0][0x1b8], R32 ;  /* 0x00006e000c0c7a25 */ /* 0x000fe200078e0020 */
[----:B------:R-:W-:-:S02]  /*15a0*/  LOP3.LUT R4, R35, R4, RZ, 0x3c, !PT ;  /* 0x0000000423047212 */ /* 0x000fc400078e3cff */
[--C-:B------:R-:W-:Y:S01]  /*15b0*/  SHF.R.S32.HI R9, RZ, 0x1, R8.reuse ;  /* 0x00000001ff097819 */ /* 0x100fe20000011408 */
[----:B------:R-:W-:Y:S01]  /*15c0*/  IMAD R105, R0, c[0x0][0x1a0], RZ ;  /* 0x0000680000697a24 */ /* 0x000fe200078e02ff */
[----:B------:R-:W-:Y:S01]  /*15d0*/  SHF.R.S32.HI R18, RZ, 0x1f, R8 ;  /* 0x0000001fff127819 */ /* 0x000fe20000011408 */
[----:B------:R-:W-:Y:S01]  /*15e0*/  IMAD.IADD R0, R136, 0x1, -R23 ;  /* 0x0000000188007824 */ /* 0x000fe200078e0a17 */
[----:B------:R-:W-:Y:S01]  /*15f0*/  LEA R135, R19, R4, 0x5 ;  /* 0x0000000413877211 */ /* 0x000fe200078e28ff */
[----:B------:R-:W-:Y:S01]  /*1600*/  IMAD R11, R11, c[0x0][0x1a8], RZ ;  /* 0x00006a000b0b7a24 */ /* 0x000fe200078e02ff */
[----:B------:R-:W-:Y:S01]  /*1610*/  LEA.HI R18, R18, R9, RZ, 0x2 ;  /* 0x0000000912127211 */ /* 0x000fe200078f10ff */
[----:B------:R-:W-:Y:S01]  /*1620*/  IMAD.IADD R13, R13, 0x1, R7 ;  /* 0x000000010d0d7824 */ /* 0x000fe200078e0207 */
[----:B------:R-:W-:Y:S01]  /*1630*/  ISETP.GE.AND P0, PT, R14, R0, PT ;  /* 0x000000000e00720c */ /* 0x000fe20003f06270 */
[----:B------:R-:W-:Y:S01]  /*1640*/  IMAD R4, R10, c[0x0][0x1ac], R11 ;  /* 0x00006b000a047a24 */ /* 0x000fe200078e020b */
[----:B------:R-:W-:Y:S01]  /*1650*/  LOP3.LUT R18, R18, 0xfffffffc, RZ, 0xc0, !PT ;  /* 0xfffffffc12127812 */ /* 0x000fe200078ec0ff */
[----:B------:R-:W-:Y:S01]  /*1660*/  IMAD.WIDE.U32 R98, R14, c[0x0][0x198], R30 ;  /* 0x000066000e627a25 */ /* 0x000fe200078e001e */
[----:B------:R-:W-:-:S02]  /*1670*/  LOP3.LUT R19, R2, 0xffffffe0, RZ, 0xc0, !PT ;  /* 0xffffffe002137812 */ /* 0x000fc400078ec0ff */
[----:B------:R-:W-:Y:S01]  /*1680*/  SHF.L.U32 R135, R135, 0x1, RZ ;  /* 0x0000000187877819 */ /* 0x000fe200000006ff */
[----:B------:R-:W-:Y:S01]  /*1690*/  IMAD.IADD R18, R9, 0x1, -R18 ;  /* 0x0000000109127824 */ /* 0x000fe200078e0a12 */
[----:B------:R-:W-:Y:S01]  /*16a0*/  IADD3 R97, R99, R97, RZ ;  /* 0x0000006163617210 */ /* 0x000fe20007ffe0ff */
[----:B------:R-:W-:-:S03]  /*16b0*/  IMAD.WIDE.U32 R10, R10, c[0x0][0x1a8], R28 ;  /* 0x00006a000a0a7a25 */ /* 0x000fc600078e001c */
[----:B------:R-:W-:Y:S01]  /*16c0*/  LOP3.LUT P1, RZ, R18, 0x2, RZ, 0xc0, !PT ;  /* 0x0000000212ff7812 */ /* 0x000fe2000782c0ff */
[C---:B------:R-:W-:Y:S02]  /*16d0*/  IMAD R105, R102.reuse, c[0x0][0x1a4], R105 ;  /* 0x0000690066697a24 */ /* 0x040fe400078e0269 */
[----:B------:R-:W-:Y:S02]  /*16e0*/  IMAD.MOV.U32 R2, RZ, RZ, 0x10 ;  /* 0x00000010ff027424 */ /* 0x000fe400078e00ff */
[----:B------:R-:W-:-:S04]  /*16f0*/  IMAD.WIDE.U32 R102, R102, c[0x0][0x1a0], R12 ;  /* 0x0000680066667a25 */ /* 0x000fc800078e000c */
[----:B------:R-:W-:Y:S01]  /*1700*/  IMAD.IADD R29, R11, 0x1, R4 ;  /* 0x000000010b1d7824 */ /* 0x000fe200078e0204 */
[----:B------:R-:W-:Y:S01]  /*1710*/  SEL R4, R2, 0xfffffff0, !P1 ;  /* 0xfffffff002047807 */ /* 0x000fe20004800000 */
[----:B------:R-:W-:Y:S02]  /*1720*/  IMAD.IADD R19, R6, 0x1, -R19 ;  /* 0x0000000106137824 */ /* 0x000fe400078e0a13 */
        /* <DEDUP_REMOVED lines=18> */
.L_x_3527:
[----:B------:R-:W-:Y:S05]  /*1850*/  BSYNC B0 ;  /* 0x0000000000007941 */ /* 0x000fea0003800000 */
.L_x_3526:
        /* <DEDUP_REMOVED lines=20> */
.L_x_3529:
[----:B------:R-:W-:Y:S05]  /*19a0*/  BSYNC B0 ;  /* 0x0000000000007941 */ /* 0x000fea0003800000 */
.L_x_3528:
        /* <DEDUP_REMOVED lines=17> */
.L_x_3531:
[----:B------:R-:W-:Y:S05]  /*1ac0*/  BSYNC B0 ;  /* 0x0000000000007941 */ /* 0x000fea0003800000 */
.L_x_3530:
        /* <DEDUP_REMOVED lines=18> */
.L_x_3533:
[----:B------:R-:W-:Y:S05]  /*1bf0*/  BSYNC B0 ;  /* 0x0000000000007941 */ /* 0x000fea0003800000 */
.L_x_3532:
        /* <DEDUP_REMOVED lines=16> */
.L_x_3535:
[----:B------:R-:W-:Y:S05]  /*1d00*/  BSYNC B0 ;  /* 0x0000000000007941 */ /* 0x000fea0003800000 */
.L_x_3534:
        /* <DEDUP_REMOVED lines=18> */
.L_x_3537:
[----:B------:R-:W-:Y:S05]  /*1e30*/  BSYNC B0 ;  /* 0x0000000000007941 */ /* 0x000fea0003800000 */
.L_x_3536:
[----:B------:R-:W0:Y:S01]  /*1e40*/  LDGDEPBAR ;  /* 0x00000000000079af */ /* 0x000e220000000000 */
[----:B------:R-:W-:Y:S01]  /*1e50*/  LOP3.LUT R25, R25, 0xfffffff8, RZ, 0xc0, !PT ;  /* 0xfffffff819197812 */ /* 0x000fe200078ec0ff */
[----:B------:R-:W-:Y:S01]  /*1e60*/  IMAD.SHL.U32 R18, R18, 0x40, RZ ;  /* 0x0000004012127824 */ /* 0x000fe200078e00ff */
[----:B------:R-:W-:Y:S01]  /*1e70*/  ISETP.GE.AND P1, PT, R14, R0, PT ;  /* 0x000000000e00720c */ /* 0x000fe20003f26270 */
[C---:B------:R-:W-:Y:S01]  /*1e80*/  IMAD.SHL.U32 R99, R6.reuse, 0x2, RZ ;  /* 0x0000000206637824 */ /* 0x040fe200078e00ff */
[----:B------:R-:W-:Y:S01]  /*1e90*/  SHF.R.S32.HI R14, RZ, 0x1f, R3 ;  /* 0x0000001fff0e7819 */ /* 0x000fe20000011403 */
[----:B------:R-:W-:Y:S01]  /*1ea0*/  IMAD.IADD R12, R6, 0x1, -R25 ;  /* 0x00000001060c7824 */ /* 0x000fe200078e0a19 */
[----:B------:R-:W-:Y:S01]  /*1eb0*/  LOP3.LUT R8, R8, 0x7fffffe, RZ, 0xc0, !PT ;  /* 0x07fffffe08087812 */ /* 0x000fe200078ec0ff */
[----:B------:R-:W-:Y:S01]  /*1ec0*/  BSSY B0, `(.L_x_3538) ;  /* 0x000003c000007945 */ /* 0x000fe20003800000 */
[----:B------:R-:W-:Y:S02]  /*1ed0*/  LEA.HI R14, R14, R3, RZ, 0x3 ;  /* 0x000000030e0e7211 */ /* 0x000fe400078f18ff */
[----:B------:R-:W-:Y:S01]  /*1ee0*/  SHF.R.S32.HI R17, RZ, 0x4, R16 ;  /* 0x00000004ff117819 */ /* 0x000fe20000011410 */
[----:B------:R-:W-:Y:S01]  /*1ef0*/  IMAD.IADD R15, R3, 0x1, -R8 ;  /* 0x00000001030f7824 */ /* 0x000fe200078e0a08 */
[----:B------:R-:W-:Y:S01]  /*1f00*/  LEA.HI R10, R12, R12, RZ, 0x1 ;  /* 0x0000000c0c0a7211 */ /* 0x000fe200078f08ff */
[----:B------:R-:W-:Y:S01]  /*1f10*/  IMAD.SHL.U32 R14, R14, 0x20, RZ ;  /* 0x000000200e0e7824 */ /* 0x000fe200078e00ff */
[----:B------:R-:W-:-:S02]  /*1f20*/  LEA.HI R16, R16, R17, RZ, 0x1 ;  /* 0x0000001110107211 */ /* 0x000fc400078f08ff */
[----:B------:R-:W-:Y:S02]  /*1f30*/  LOP3.LUT R3, R10, 0x7fffffe, RZ, 0xc0, !PT ;  /* 0x07fffffe0a037812 */ /* 0x000fe400078ec0ff */
[----:B------:R-:W-:Y:S02]  /*1f40*/  LOP3.LUT R14, R14, 0xffffff00, RZ, 0xc0, !PT ;  /* 0xffffff000e0e7812 */ /* 0x000fe400078ec0ff */
[----:B------:R-:W-:Y:S01]  /*1f50*/  LOP3.LUT R16, R16, 0xfffffffe, RZ, 0xc0, !PT ;  /* 0xfffffffe10107812 */ /* 0x000fe200078ec0ff */
[----:B------:R-:W-:Y:S01]  /*1f60*/  IMAD.IADD R3, R12, 0x1, -R3 ;  /* 0x000000010c037824 */ /* 0x000fe200078e0a03 */
[----:B------:R-:W-:Y:S01]  /*1f70*/  SHF.R.S32.HI R10, RZ, 0x1, R10 ;  /* 0x00000001ff0a7819 */ /* 0x000fe2000001140a */
[----:B------:R-:W-:-:S04]  /*1f80*/  DEPBAR.LE SB0, 0x0 ;  /* 0x000080000000791a */ /* 0x000fc80000000000 */
[----:B------:R-:W-:Y:S01]  /*1f90*/  BAR.SYNC.DEFER_BLOCKING 0x0 ;  /* 0x0000000000007b1d */ /* 0x000fe20000010000 */
[C---:B------:R-:W-:Y:S01]  /*1fa0*/  IMAD R12, R20.reuse, 0x10, R23 ;  /* 0x00000010140c7824 */ /* 0x040fe200078e0217 */
[----:B------:R-:W-:Y:S01]  /*1fb0*/  SHF.R.S32.HI R8, RZ, 0x1f, R19 ;  /* 0x0000001fff087819 */ /* 0x000fe20000011413 */
[----:B------:R-:W-:Y:S01]  /*1fc0*/  IMAD R20, R20, 0x200, R14 ;  /* 0x0000020014147824 */ /* 0x000fe200078e020e */
[----:B------:R-:W-:Y:S01]  /*1fd0*/  LOP3.LUT P2, RZ, R10, 0x2, RZ, 0xc0, !PT ;  /* 0x000000020aff7812 */ /* 0x000fe2000784c0ff */
[----:B------:R-:W-:Y:S01]  /*1fe0*/  IMAD.IADD R16, R17, 0x1, -R16 ;  /* 0x0000000111107824 */ /* 0x000fe200078e0a10 */
[----:B------:R-:W-:Y:S01]  /*1ff0*/  LEA.HI R8, R8, R19, RZ, 0x2 ;  /* 0x0000001308087211 */ /* 0x000fe200078f10ff */
[C---:B------:R-:W-:Y:S01]  /*2000*/  IMAD R14, R15.reuse, 0x20, R14 ;  /* 0x000000200f0e7824 */ /* 0x040fe200078e020e */
[----:B------:R-:W-:Y:S01]  /*2010*/  LEA R148, P0, R102, c[0x0][0x170], 0x1 ;  /* 0x00005c0066947a11 */ /* 0x000fe200078008ff */
[----:B------:R-:W-:Y:S01]  /*2020*/  IMAD R20, R15, 0x20, R20 ;  /* 0x000000200f147824 */ /* 0x000fe200078e0214 */
[----:B------:R-:W-:Y:S01]  /*2030*/  LOP3.LUT R15, R18, 0xc0, RZ, 0xc0, !PT ;  /* 0x000000c0120f7812 */ /* 0x000fe200078ec0ff */
[----:B------:R-:W-:Y:S01]  /*2040*/  IMAD.SHL.U32 R18, R16, 0x8, RZ ;  /* 0x0000000810127824 */ /* 0x000fe200078e00ff */
[----:B------:R-:W-:Y:S01]  /*2050*/  SHF.R.S32.HI R133, RZ, 0x2, R8 ;  /* 0x00000002ff857819 */ /* 0x000fe20000011408 */
[----:B------:R-:W-:Y:S01]  /*2060*/  IMAD.SHL.U32 R10, R10, 0x40, RZ ;  /* 0x000000400a0a7824 */ /* 0x000fe200078e00ff */
[----:B------:R-:W-:Y:S01]  /*2070*/  LOP3.LUT R99, R99, 0x6, RZ, 0xc0, !PT ;  /* 0x0000000663637812 */ /* 0x000fe200078ec0ff */
[----:B------:R-:W-:Y:S01]  /*2080*/  IMAD.SHL.U32 R17, R21, 0x8, RZ ;  /* 0x0000000815117824 */ /* 0x000fe200078e00ff */
[----:B------:R-:W-:Y:S01]  /*2090*/  LOP3.LUT R18, R15, 0x8, R18, 0xf8, !PT ;  /* 0x000000080f127812 */ /* 0x000fe200078ef812 */
[----:B------:R-:W-:Y:S01]  /*20a0*/  IMAD R127, R16, 0x8, R3 ;  /* 0x00000008107f7824 */ /* 0x000fe200078e0203 */
[----:B------:R-:W-:-:S02]  /*20b0*/  SHF.R.U32.HI R15, RZ, 0x3, R15 ;  /* 0x00000003ff0f7819 */ /* 0x000fc4000001160f */
[----:B------:R-:W-:Y:S02]  /*20c0*/  LOP3.LUT R10, R10, 0xc0, RZ, 0xc0, !PT ;  /* 0x000000c00a0a7812 */ /* 0x000fe400078ec0ff */
[----:B------:R-:W-:Y:S01]  /*20d0*/  LOP3.LUT R15, R18, R15, RZ, 0x3c, !PT ;  /* 0x0000000f120f7212 */ /* 0x000fe200078e3cff */
[----:B------:R1:W-:Y:S01]  /*20e0*/  @P1 STS [R135+0x3000], RZ ;  /* 0x003000ff87001388 */ /* 0x0003e20000000800 */
[----:B------:R-:W-:Y:S02]  /*20f0*/  LOP3.LUT R17, R10, 0x8, R17, 0xf8, !PT ;  /* 0x000000080a117812 */ /* 0x000fe400078ef811 */
[----:B------:R-:W-:Y:S01]  /*2100*/  SHF.R.U32.HI R10, RZ, 0x3, R10 ;  /* 0x00000003ff0a7819 */ /* 0x000fe2000001160a */
[----:B------:R1:W-:Y:S01]  /*2110*/  @P1 STS [R135+0x3004], RZ ;  /* 0x003004ff87001388 */ /* 0x0003e20000000800 */
[C---:B------:R-:W-:Y:S01]  /*2120*/  IMAD.IADD R129, R15.reuse, 0x1, R20 ;  /* 0x000000010f817824 */ /* 0x040fe200078e0214 */
[----:B------:R-:W-:Y:S01]  /*2130*/  IADD3 R12, R12, 0x1, R133 ;  /* 0x000000010c0c7810 */ /* 0x000fe20007ffe085 */
[----:B------:R-:W-:Y:S01]  /*2140*/  IMAD.IADD R3, R15, 0x1, R14 ;  /* 0x000000010f037824 */ /* 0x000fe200078e020e */
[----:B------:R1:W-:Y:S01]  /*2150*/  @P1 STS.64 [R135+0x3008], RZ ;  /* 0x003008ff87001388 */ /* 0x0003e20000000a00 */
[----:B------:R-:W-:Y:S01]  /*2160*/  LOP3.LUT R10, R17, R10, RZ, 0x3c, !PT ;  /* 0x0000000a110a7212 */ /* 0x000fe200078e3cff */
[----:B------:R-:W-:Y:S01]  /*2170*/  IMAD.SHL.U32 R129, R129, 0x2, RZ ;  /* 0x0000000281817824 */ /* 0x000fe200078e00ff */
[----:B------:R-:W-:-:S02]  /*2180*/  IADD3 R100, R107, R12, -R136 ;  /* 0x0000000c6b647210 */ /* 0x000fc40007ffe888 */
[----:B------:R-:W-:Y:S01]  /*2190*/  LEA.HI.X R149, R102, c[0x0][0x174], R105, 0x1, P0 ;  /* 0x00005d0066957a11 */ /* 0x000fe200000f0c69 */
[----:B------:R-:W-:Y:S01]  /*21a0*/  IMAD.U32 R127, R127, 0x20, R10 ;  /* 0x000000207f7f7824 */ /* 0x000fe200078e000a */
[----:B------:R-:W-:Y:S01]  /*21b0*/  SEL R2, R2, 0xfffffff0, !P2 ;  /* 0xfffffff002027807 */ /* 0x000fe20005000000 */
[----:B------:R-:W-:Y:S01]  /*21c0*/  IMAD R128, R4, 0x2, R129 ;  /* 0x0000000204807824 */ /* 0x000fe200078e0281 */
[----:B------:R-:W-:Y:S01]  /*21d0*/  IADD3 R100, R100, c[0x0][0x2e8], RZ ;  /* 0x0000ba0064647a10 */ /* 0x000fe20007ffe0ff */
        /* <DEDUP_REMOVED lines=10> */
.L_x_3539:
[----:B------:R-:W-:Y:S05]  /*2280*/  BSYNC B0 ;  /* 0x0000000000007941 */ /* 0x000fea0003800000 */
.L_x_3538:
        /* <DEDUP_REMOVED lines=16> */
.L_x_3541:
[----:B------:R-:W-:Y:S05]  /*2390*/  BSYNC B0 ;  /* 0x0000000000007941 */ /* 0x000fea0003800000 */
.L_x_3540:
        /* <DEDUP_REMOVED lines=8> */
[----:B------:R-:W-:-:S04]  /*2420*/  LEA R10, P0, R6, R148, 0x7 ;  /* 0x00000094060a7211 */ /* 0x000fc800078038ff */
[----:B------:R-:W-:-:S05]  /*2430*/  LEA.HI.X R11, R6, R149, R8, 0x7, P0 ;  /* 0x00000095060b7211 */ /* 0x000fca00000f3c08 */
[----:B------:R-:W-:Y:S01]  /*2440*/  @!PT LDS RZ, [RZ] ;  /* 0x00000000fffff984 */ /* 0x000fe20000000800 */
[----:B------:R-:W-:Y:S01]  /*2450*/  @!PT LDS RZ, [RZ] ;  /* 0x00000000fffff984 */ /* 0x000fe20000000800 */
[----:B------:R-:W-:Y:S01]  /*2460*/  @!PT LDS RZ, [RZ] ;  /* 0x00000000fffff984 */ /* 0x000fe20000000800 */
[----:B------:R1:W-:Y:S04]  /*2470*/  LDGSTS.E.BYPASS.LTC128B.128 [R135+0x4000], [R10.64] ;  /* 0x040000000a877fae */ /* 0x0003e8000b901d46 */
.L_x_3543:
[----:B------:R-:W-:Y:S05]  /*2480*/  BSYNC B0 ;  /* 0x0000000000007941 */ /* 0x000fea0003800000 */
.L_x_3542:
[----:B------:R-:W-:Y:S01]  /*2490*/  ISETP.GE.AND P0, PT, R9, R0, PT ;  /* 0x000000000900720c */ /* 0x000fe20003f06270 */
[----:B------:R-:W-:-:S12]  /*24a0*/  BSSY B0, `(.L_x_3544) ;  /* 0x000000e000007945 */ /* 0x000fd80003800000 */
[----:B------:R1:W-:Y:S01]  /*24b0*/  @P0 STS.128 [R135+0x4800], RZ ;  /* 0x004800ff87000388 */ /* 0x0003e20000000c00 */
[----:B------:R-:W-:Y:S05]  /*24c0*/  @P0 BRA `(.L_x_3545) ;  /* 0x000000b000000947 */ /* 0x000fea0003800000 */
[----:B------:R-:W-:-:S13]  /*24d0*/  ISETP.GE.AND P0, PT, R138, c[0x0][0x220], PT ;  /* 0x000088008a007a0c */ /* 0x000fda0003f06270 */
[----:B------:R1:W-:Y:S01]  /*24e0*/  @P0 STS.128 [R135+0x4800], RZ ;  /* 0x004800ff87000388 */ /* 0x0003e20000000c00 */
[----:B------:R-:W-:Y:S05]  /*24f0*/  @P0 BRA `(.L_x_3545) ;  /* 0x0000008000000947 */ /* 0x000fea0003800000 */
[----:B------:R-:W-:Y:S01]  /*2500*/  ULDC UR4, c[0x0][0x1a4] ;  /* 0x0000690000047ab9 */ /* 0x000fe20000000800 */
[----:B------:R-:W-:Y:S01]  /*2510*/  IMAD.WIDE.U32 R8, R6, 0xc0, R148 ;  /* 0x000000c006087825 */ /* 0x000fe200078e0094 */
[----:B------:R-:W-:-:S06]  /*2520*/  UIMAD UR4, UR4, 0xc0, URZ ;  /* 0x000000c0040478a4 */ /* 0x000fcc000f8e023f */
[----:B------:R-:W-:-:S05]  /*2530*/  IADD3 R9, R9, UR4, RZ ;  /* 0x0000000409097c10 */ /* 0x000fca000fffe0ff */
[----:B------:R-:W-:Y:S01]  /*2540*/  @!PT LDS RZ, [RZ] ;  /* 0x00000000fffff984 */ /* 0x000fe20000000800 */
[----:B------:R-:W-:Y:S01]  /*2550*/  @!PT LDS RZ, [RZ] ;  /* 0x00000000fffff984 */ /* 0x000fe20000000800 */
[----:B------:R-:W-:Y:S01]  /*2560*/  @!PT LDS RZ, [RZ] ;  /* 0x00000000fffff984 */ /* 0x000fe20000000800 */
[----:B------:R1:W-:Y:S02]  /*2570*/  LDGSTS.E.BYPASS.LTC128B.128 [R135+0x4800], [R8.64] ;  /* 0x0480000008877fae */ /* 0x0003e4000b901d46 */
.L_x_3545:
[----:B------:R-:W-:Y:S05]  /*2580*/  BSYNC B0 ;  /* 0x0000000000007941 */ /* 0x000fea0003800000 */
.L_x_3544:
[----:B------:R-:W-:Y:S01]  /*2590*/  IMAD.SHL.U32 R127, R127, 0x2, RZ ;  /* 0x000000027f7f7824 */ /* 0x000fe200078e00ff */
[----:B------:R-:W-:Y:S01]  /*25a0*/  LDSM.16.M88.4 R36, [R129] ;  /* 0x000000008124783b */ /* 0x000fe20000000200 */
[----:B------:R-:W-:Y:S02]  /*25b0*/  ISETP.GE.AND P1, PT, R96, 0x2, PT ;  /* 0x000000026000780c */ /* 0x000fe40003f26270 */
[----:B------:R-:W-:Y:S01]  /*25c0*/  IMAD R0, R2, 0x2, R127 ;  /* 0x0000000202007824 */ /* 0x000fe200078e027f */
[----:B-1----:R-:W1:Y:S01]  /*25d0*/  LDSM.16.M88.4 R12, [R127+0x1800] ;  /* 0x001800007f0c783b */ /* 0x002e620000000200 */
[----:B------:R-:W-:-:S03]  /*25e0*/  IMNMX R101, R100, R107, PT ;  /* 0x0000006b64657217 */ /* 0x000fc60003800200 */
[----:B--2---:R-:W2:Y:S04]  /*25f0*/  LDSM.16.M88.4 R28, [R127+0x1000] ;  /* 0x001000007f1c783b */ /* 0x004ea80000000200 */
[----:B------:R-:W5:Y:S04]  /*2600*/  LDSM.16.M88.4 R20, [R127+0x1400] ;  /* 0x001400007f14783b */ /* 0x000f680000000200 */
[----:B------:R-:W3:Y:S04]  /*2610*/  LDSM.16.M88.4 R68, [R127+0x1c00] ;  /* 0x001c00007f44783b */ /* 0x000ee80000000200 */
[----:B------:R-:W4:Y:S04]  /*2620*/  LDSM.16.M88.4 R60, [R127+0x2000] ;  /* 0x002000007f3c783b */ /* 0x000f280000000200 */
[----:B------:R-:W3:Y:S04]  /*2630*/  LDSM.16.M88.4 R52, [R127+0x2400] ;  /* 0x002400007f34783b */ /* 0x000ee80000000200 */
[----:B------:R-:W3:Y:S04]  /*2640*/  LDSM.16.M88.4 R44, [R127+0x2800] ;  /* 0x002800007f2c783b */ /* 0x000ee80000000200 */
[----:B------:R-:W-:Y:S04]  /*2650*/  LDSM.16.M88.4 R88, [R128] ;  /* 0x000000008058783b */ /* 0x000fe80000000200 */
[----:B------:R-:W3:Y:S04]  /*2660*/  LDSM.16.M88.4 R72, [R0+0x1800] ;  /* 0x001800000048783b */ /* 0x000ee80000000200 */
[----:B------:R-:W3:Y:S04]  /*2670*/  LDSM.16.M88.4 R84, [R127+0x2c00] ;  /* 0x002c00007f54783b */ /* 0x000ee80000000200 */
[----:B------:R-:W3:Y:S01]  /*2680*/  LDSM.16.M88.4 R80, [R0+0x1000] ;  /* 0x001000000050783b */ /* 0x000ee20000000200 */
[C---:B-1----:R-:W-:Y:S03]  /*2690*/  HMMA.16816.F32.BF16 R16, R36.reuse, R12, RZ ;  /* 0x0000000c2410723c */ /* 0x042fe600000418ff */
[----:B------:R-:W1:Y:S04]  /*26a0*/  LDSM.16.M88.4 R76, [R0+0x1400] ;  /* 0x00140000004c783b */ /* 0x000e680000000200 */
[----:B------:R-:W-:Y:S01]  /*26b0*/  LDSM.16.M88.4 R92, [R0+0x1c00] ;  /* 0x001c0000005c783b */ /* 0x000fe20000000200 */
[C---:B------:R-:W-:Y:S03]  /*26c0*/  HMMA.16816.F32.BF16 R12, R36.reuse, R14, RZ ;  /* 0x0000000e240c723c */ /* 0x040fe600000418ff */
[----:B------:R-:W0:Y:S05]  /*26d0*/  LDGDEPBAR ;  /* 0x00000000000079af */ /* 0x000e2a0000000000 */
[C---:B--2---:R-:W-:Y:S08]  /*26e0*/  HMMA.16816.F32.BF16 R32, R36.reuse, R28, RZ ;  /* 0x0000001c2420723c */ /* 0x044ff000000418ff */
[C---:B----45:R-:W-:Y:S08]  /*26f0*/  HMMA.16816.F32.BF16 R24, R36.reuse, R20, RZ ;  /* 0x000000142418723c */ /* 0x070ff000000418ff */
[C---:B------:R-:W-:Y:S08]  /*2700*/  HMMA.16816.F32.BF16 R28, R36.reuse, R30, RZ ;  /* 0x0000001e241c723c */ /* 0x040ff000000418ff */
[C---:B------:R-:W-:Y:S08]  /*2710*/  HMMA.16816.F32.BF16 R20, R36.reuse, R22, RZ ;  /* 0x000000162414723c */ /* 0x040ff000000418ff */
[C---:B---3--:R-:W-:Y:S08]  /*2720*/  HMMA.16816.F32.BF16 R8, R36.reuse, R68, RZ ;  /* 0x000000442408723c */ /* 0x048ff000000418ff */
[C---:B------:R-:W-:Y:S08]  /*2730*/  HMMA.16816.F32.BF16 R64, R36.reuse, R60, RZ ;  /* 0x0000003c2440723c */ /* 0x040ff000000418ff */
[C---:B------:R-:W-:Y:S08]  /*2740*/  HMMA.16816.F32.BF16 R56, R36.reuse, R52, RZ ;  /* 0x000000342438723c */ /* 0x040ff000000418ff */
[----:B------:R-:W-:Y:S08]  /*2750*/  HMMA.16816.F32.BF16 R48, R36, R44, RZ ;  /* 0x0000002c2430723c */ /* 0x000ff000000418ff */
[C---:B------:R-:W-:Y:S08]  /*2760*/  HMMA.16816.F32.BF16 R16, R88.reuse, R72, R16 ;  /* 0x000000485810723c */ /* 0x040ff00000041810 */
[----:B------:R-:W-:Y:S01]  /*2770*/  HMMA.16816.F32.BF16 R12, R88, R74, R12 ;  /* 0x0000004a580c723c */ /* 0x000fe2000004180c */
[----:B------:R-:W2:Y:S07]  /*2780*/  LDSM.16.M88.4 R72, [R0+0x2c00] ;  /* 0x002c00000048783b */ /* 0x000eae0000000200 */
[C---:B------:R-:W-:Y:S08]  /*2790*/  HMMA.16816.F32.BF16 R68, R36.reuse, R70, RZ ;  /* 0x000000462444723c */ /* 0x040ff000000418ff */
[C---:B------:R-:W-:Y:S08]  /*27a0*/  HMMA.16816.F32.BF16 R60, R36.reuse, R62, RZ ;  /* 0x0000003e243c723c */ /* 0x040ff000000418ff */
[C---:B------:R-:W-:Y:S08]  /*27b0*/  HMMA.16816.F32.BF16 R52, R36.reuse, R54, RZ ;  /* 0x000000362434723c */ /* 0x040ff000000418ff */
[C---:B------:R-:W-:Y:S08]  /*27c0*/  HMMA.16816.F32.BF16 R44, R36.reuse, R46, RZ ;  /* 0x0000002e242c723c */ /* 0x040ff000000418ff */
[C---:B------:R-:W-:Y:S08]  /*27d0*/  HMMA.16816.F32.BF16 R40, R36.reuse, R84, RZ ;  /* 0x000000542428723c */ /* 0x040ff000000418ff */
[----:B------:R-:W-:Y:S01]  /*27e0*/  HMMA.16816.F32.BF16 R36, R36, R86, RZ ;  /* 0x000000562424723c */ /* 0x000fe200000418ff */
[----:B------:R-:W3:Y:S07]  /*27f0*/  LDSM.16.M88.4 R84, [R0+0x2000] ;  /* 0x002000000054783b */ /* 0x000eee0000000200 */
[C---:B------:R-:W-:Y:S08]  /*2800*/  HMMA.16816.F32.BF16 R32, R88.reuse, R80, R32 ;  /* 0x000000505820723c */ /* 0x040ff00000041820 */
[C---:B------:R-:W-:Y:S01]  /*2810*/  HMMA.16816.F32.BF16 R28, R88.reuse, R82, R28 ;  /* 0x00000052581c723c */ /* 0x040fe2000004181c */
[----:B------:R-:W4:Y:S07]  /*2820*/  LDSM.16.M88.4 R80, [R0+0x2400] ;  /* 0x002400000050783b */ /* 0x000f2e0000000200 */
[C---:B-1----:R-:W-:Y:S08]  /*2830*/  HMMA.16816.F32.BF16 R24, R88.reuse, R76, R24 ;  /* 0x0000004c5818723c */ /* 0x042ff00000041818 */
[----:B------:R-:W-:Y:S01]  /*2840*/  HMMA.16816.F32.BF16 R20, R88, R78, R20 ;  /* 0x0000004e5814723c */ /* 0x000fe20000041814 */
[----:B------:R1:W5:Y:S01]  /*2850*/  LDSM.16.M88.4 R76, [R0+0x2800] ;  /* 0x00280000004c783b */ /* 0x0003620000000200 */
[----:B------:R-:W-:-:S06]  /*2860*/  DEPBAR.LE SB0, 0x0 ;  /* 0x000080000000791a */ /* 0x000fcc0000000000 */
[C---:B--2---:R-:W-:Y:S07]  /*2870*/  HMMA.16816.F32.BF16 R40, R88.reuse, R72, R40 ;  /* 0x000000485828723c */ /* 0x044fee0000041828 */
[----:B------:R-:W-:Y:S01]  /*2880*/  IADD3 R72, R100, 0x8, RZ ;  /* 0x0000000864487810 */ /* 0x000fe20007ffe0ff */
[----:B------:R-:W-:Y:S03]  /*2890*/  HMMA.16816.F32.BF16 R8, R88, R92, R8 ;  /* 0x0000005c5808723c */ /* 0x000fe60000041808 */
[----:B------:R-:W-:-:S02]  /*28a0*/  IMNMX R100, R72, R107, PT ;  /* 0x0000006b48647217 */ /* 0x000fc40003800200 */
[----:B-1----:R-:W-:-:S03]  /*28b0*/  IADD3 R0, R127, 0x1000, RZ ;  /* 0x000010007f007810 */ /* 0x002fc60007ffe0ff */
[----:B------:R-:W-:Y:S02]  /*28c0*/  HMMA.16816.F32.BF16 R68, R88, R94, R68 ;  /* 0x0000005e5844723c */ /* 0x000fe40000041844 */
[----:B------:R-:W-:-:S06]  /*28d0*/  IMAD R126, R2, 0x2, R0 ;  /* 0x00000002027e7824 */ /* 0x000fcc00078e0200 */
[C---:B---3--:R-:W-:Y:S08]  /*28e0*/  HMMA.16816.F32.BF16 R64, R88.reuse, R84, R64 ;  /* 0x000000545840723c */ /* 0x048ff00000041840 */
[C---:B------:R-:W-:Y:S08]  /*28f0*/  HMMA.16816.F32.BF16 R60, R88.reuse, R86, R60 ;  /* 0x00000056583c723c */ /* 0x040ff0000004183c */
[C---:B----4-:R-:W-:Y:S08]  /*2900*/  HMMA.16816.F32.BF16 R56, R88.reuse, R80, R56 ;  /* 0x000000505838723c */ /* 0x050ff00000041838 */
[C---:B------:R-:W-:Y:S08]  /*2910*/  HMMA.16816.F32.BF16 R52, R88.reuse, R82, R52 ;  /* 0x000000525834723c */ /* 0x040ff00000041834 */
[C---:B-----5:R-:W-:Y:S08]  /*2920*/  HMMA.16816.F32.BF16 R48, R88.reuse, R76, R48 ;  /* 0x0000004c5830723c */ /* 0x060ff00000041830 */
[C---:B------:R-:W-:Y:S08]  /*2930*/  HMMA.16816.F32.BF16 R44, R88.reuse, R78, R44 ;  /* 0x0000004e582c723c */ /* 0x040ff0000004182c */
        /* <DEDUP_REMOVED lines=58> */
[----:B------:R-:W-:-:S04]  /*2ce0*/  IMAD R73, R72, c[0x0][0x184], R73 ;  /* 0x0000610048497a24 */ /* 0x000fc800078e0249 */
[----:B------:R-:W-:Y:S01]  /*2cf0*/  IMAD.IADD R2, R75, 0x1, R73 ;  /* 0x000000014b027824 */ /* 0x000fe200078e0249 */
[----:B------:R-:W-:Y:S01]  /*2d00*/  MOV R73, R74 ;  /* 0x0000004a00497202 */ /* 0x000fe20000000f00 */
[----:B------:R-:W-:Y:S05]  /*2d10*/  BRA `(.L_x_3548) ;  /* 0x0000002000007947 */ /* 0x000fea0003800000 */
.L_x_3547:
[----:B------:R-:W-:-:S04]  /*2d20*/  LEA R73, -R7, RZ, 0x7 ;  /* 0x000000ff07497211 */ /* 0x000fc800078e39ff */
[----:B------:R-:W-:Y:S02]  /*2d30*/  SHF.R.S32.HI R2, RZ, 0x1f, R73 ;  /* 0x0000001fff027819 */ /* 0x000fe40000011449 */
.L_x_3548:
[----:B------:R-:W-:Y:S01]  /*2d40*/  ISETP.GE.AND P0, PT, R138, c[0x0][0x220], PT ;  /* 0x000088008a007a0c */ /* 0x000fe20003f06270 */
[----:B------:R-:W-:-:S12]  /*2d50*/  BSSY B0, `(.L_x_3549) ;  /* 0x0000030000007945 */ /* 0x000fd80003800000 */
[----:B------:R-:W-:Y:S01]  /*2d60*/  @!P0 IMAD.MOV.U32 R0, RZ, RZ, c[0x0][0x19c] ;  /* 0x00006700ff008624 */ /* 0x000fe200078e00ff */
[-C--:B------:R-:W-:Y:S01]  /*2d70*/  @!P0 LEA R76, P2, R7, R98.reuse, 0x6 ;  /* 0x00000062074c8211 */ /* 0x080fe200078430ff */
[----:B------:R1:W-:Y:S01]  /*2d80*/  @P0 STS [R135+0x1000], RZ ;  /* 0x001000ff87000388 */ /* 0x0003e20000000800 */
[CC--:B------:R-:W-:Y:S02]  /*2d90*/  @!P0 IADD3 R75, P5, R73.reuse, R98.reuse, RZ ;  /* 0x00000062494b8210 */ /* 0x0c0fe40007fbe0ff */
[----:B------:R-:W-:Y:S01]  /*2da0*/  @!P0 IADD3 R77, P4, P3, R73, R98, R131 ;  /* 0x00000062494d8210 */ /* 0x000fe20007b9e083 */
[----:B------:R1:W-:Y:S01]  /*2db0*/  @P0 STS [R135+0x1004], RZ ;  /* 0x001004ff87000388 */ /* 0x0003e20000000800 */
[----:B------:R-:W-:Y:S01]  /*2dc0*/  @!P0 LEA.HI.X R0, R7, R97, R0, 0x6, P2 ;  /* 0x0000006107008211 */ /* 0x000fe200010f3400 */
[----:B------:R-:W-:Y:S01]  /*2dd0*/  @!P0 IMAD.X R72, R2, 0x1, R97, P5 ;  /* 0x0000000102488824 */ /* 0x000fe200028e0661 */
[----:B------:R-:W-:Y:S01]  /*2de0*/  @!P0 IADD3 R76, P2, R73, R76, RZ ;  /* 0x0000004c494c8210 */ /* 0x000fe20007f5e0ff */
[----:B------:R1:W-:Y:S01]  /*2df0*/  @P0 STS.64 [R135+0x1008], RZ ;  /* 0x001008ff87000388 */ /* 0x0003e20000000a00 */
[----:B------:R-:W-:-:S02]  /*2e00*/  @!P0 LEA R82, P5, R75, c[0x0][0x168], 0x1 ;  /* 0x00005a004b528a11 */ /* 0x000fc400078a08ff */
[C---:B------:R-:W-:Y:S01]  /*2e10*/  @!P0 IADD3.X R74, R2.reuse, R97, R130, P4, P3 ;  /* 0x00000061024a8210 */ /* 0x040fe200027e6482 */
[----:B------:R-:W-:Y:S01]  /*2e20*/  @!P0 IMAD.X R79, R2, 0x1, R0, P2 ;  /* 0x00000001024f8824 */ /* 0x000fe200010e0600 */
[----:B------:R-:W-:Y:S02]  /*2e30*/  @!P0 LEA R80, P3, R77, c[0x0][0x168], 0x1 ;  /* 0x00005a004d508a11 */ /* 0x000fe400078608ff */
        /* <DEDUP_REMOVED lines=20> */
[----:B------:R-:W-:Y:S01]  /*2f80*/  IMAD.MOV.U32 R74, RZ, RZ, R98 ;  /* 0x000000ffff4a7224 */ /* 0x000fe200078e0062 */
        /* <DEDUP_REMOVED lines=12> */
.L_x_3550:
[----:B------:R-:W-:Y:S05]  /*3050*/  BSYNC B0 ;  /* 0x0000000000007941 */ /* 0x000fea0003800000 */
.L_x_3549:
[----:B------:R-:W0:Y:S01]  /*3060*/  LDGDEPBAR ;  /* 0x00000000000079af */ /* 0x000e220000000000 */
[----:B------:R-:W-:-:S04]  /*3070*/  IADD3 R98, P0, R73, R98, RZ ;  /* 0x0000006249627210 */ /* 0x000fc80007f1e0ff */
[----:B------:R-:W-:Y:S02]  /*3080*/  IADD3.X R97, R2, R97, RZ, P0, !PT ;  /* 0x0000006102617210 */ /* 0x000fe400007fe4ff */
.L_x_3546:
[----:B------:R-:W-:Y:S02]  /*3090*/  IMAD.IADD R2, R106, 0x1, R99 ;  /* 0x000000016a027824 */ /* 0x000fe400078e0263 */
[----:B------:R-:W-:-:S03]  /*30a0*/  IMAD.SHL.U32 R125, R3, 0x2, RZ ;  /* 0x00000002037d7824 */ /* 0x000fc600078e00ff */
[C---:B------:R-:W-:Y:S02]  /*30b0*/  IADD3 R0, R2.reuse, 0x8, RZ ;  /* 0x0000000802007810 */ /* 0x040fe40007ffe0ff */
[----:B------:R-:W-:Y:S02]  /*30c0*/  IADD3 R7, R2, 0x1, RZ ;  /* 0x0000000102077810 */ /* 0x000fe40007ffe0ff */
[-C--:B------:R-:W-:Y:S02]  /*30d0*/  ISETP.GE.AND P4, PT, R0, R101.reuse, PT ;  /* 0x000000650000720c */ /* 0x080fe40003f86270 */
[----:B------:R-:W-:Y:S02]  /*30e0*/  IADD3 R72, R2, 0x9, RZ ;  /* 0x0000000902487810 */ /* 0x000fe40007ffe0ff */
[----:B------:R-:W-:Y:S02]  /*30f0*/  ISETP.GE.AND P5, PT, R0, R100, PT ;  /* 0x000000640000720c */ /* 0x000fe40003fa6270 */
[----:B------:R-:W-:-:S02]  /*3100*/  ISETP.GE.AND P0, PT, R7, R101, PT ;  /* 0x000000650700720c */ /* 0x000fc40003f06270 */
[-C--:B------:R-:W-:Y:S02]  /*3110*/  ISETP.GE.AND P2, PT, R7, R100.reuse, PT ;  /* 0x000000640700720c */ /* 0x080fe40003f46270 */
[----:B------:R-:W-:Y:S02]  /*3120*/  FSEL R0, R28, -INF , !P4 ;  /* 0xff8000001c007808 */ /* 0x000fe40006000000 */
[----:B------:R-:W-:Y:S02]  /*3130*/  IADD3 R7, R2, 0x10, RZ ;  /* 0x0000001002077810 */ /* 0x000fe40007ffe0ff */
[C---:B------:R-:W-:Y:S02]  /*3140*/  ISETP.GE.AND P3, PT, R72.reuse, R101, PT ;  /* 0x000000654800720c */ /* 0x040fe40003f66270 */
[----:B------:R-:W-:Y:S02]  /*3150*/  ISETP.GE.AND P4, PT, R72, R100, PT ;  /* 0x000000644800720c */ /* 0x000fe40003f86270 */
[----:B------:R-:W-:-:S02]  /*3160*/  IADD3 R28, R2, 0x11, RZ ;  /* 0x00000011021c7810 */ /* 0x000fc40007ffe0ff */
[----:B------:R-:W-:Y:S02]  /*3170*/  FSEL R116, R30, -INF , !P5 ;  /* 0xff8000001e747808 */ /* 0x000fe40006800000 */
[-C--:B------:R-:W-:Y:S02]  /*3180*/  ISETP.GE.AND P5, PT, R7, R101.reuse, PT ;  /* 0x000000650700720c */ /* 0x080fe40003fa6270 */
[----:B------:R-:W-:Y:S02]  /*3190*/  FSEL R72, R29, -INF , !P3 ;  /* 0xff8000001d487808 */ /* 0x000fe40005800000 */
[----:B------:R-:W-:Y:S02]  /*31a0*/  FSEL R86, R31, -INF , !P4 ;  /* 0xff8000001f567808 */ /* 0x000fe40006000000 */
[----:B------:R-:W-:Y:S02]  /*31b0*/  ISETP.GE.AND P3, PT, R7, R100, PT ;  /* 0x000000640700720c */ /* 0x000fe40003f66270 */
[----:B------:R-:W-:-:S02]  /*31c0*/  ISETP.GE.AND P4, PT, R28, R101, PT ;  /* 0x000000651c00720c */ /* 0x000fc40003f86270 */
[----:B------:R-:W-:Y:S02]  /*31d0*/  IADD3 R7, R2, 0x18, RZ ;  /* 0x0000001802077810 */ /* 0x000fe40007ffe0ff */
[----:B------:R-:W-:Y:S02]  /*31e0*/  FSEL R124, R24, -INF , !P5 ;  /* 0xff800000187c7808 */ /* 0x000fe40006800000 */
[----:B------:R-:W-:Y:S02]  /*31f0*/  ISETP.GE.AND P5, PT, R28, R100, PT ;  /* 0x000000641c00720c */ /* 0x000fe40003fa6270 */
[----:B-1----:R-:W-:Y:S02]  /*3200*/  FSEL R80, R26, -INF , !P3 ;  /* 0xff8000001a507808 */ /* 0x002fe40005800000 */
[----:B--2---:R-:W-:Y:S02]  /*3210*/  FSEL R74, R25, -INF , !P4 ;  /* 0xff800000194a7808 */ /* 0x004fe40006000000 */
[----:B------:R-:W-:-:S02]  /*3220*/  IADD3 R28, R2, 0x19, RZ ;  /* 0x00000019021c7810 */ /* 0x000fc40007ffe0ff */
[CC--:B------:R-:W-:Y:S02]  /*3230*/  ISETP.GE.AND P3, PT, R7.reuse, R101.reuse, PT ;  /* 0x000000650700720c */ /* 0x0c0fe40003f66270 */
[----:B------:R-:W-:Y:S02]  /*3240*/  ISETP.GE.AND P4, PT, R7, R100, PT ;  /* 0x000000640700720c */ /* 0x000fe40003f86270 */
[----:B------:R-:W-:Y:S02]  /*3250*/  IADD3 R24, R2, 0x20, RZ ;  /* 0x0000002002187810 */ /* 0x000fe40007ffe0ff */
[----:B------:R-:W-:Y:S02]  /*3260*/  FSEL R82, R27, -INF , !P5 ;  /* 0xff8000001b527808 */ /* 0x000fe40006800000 */
[----:B------:R-:W-:Y:S02]  /*3270*/  ISETP.GE.AND P5, PT, R28, R101, PT ;  /* 0x000000651c00720c */ /* 0x000fe40003fa6270 */
[----:B------:R-:W-:-:S02]  /*3280*/  FSEL R7, R20, -INF , !P3 ;  /* 0xff80000014077808 */ /* 0x000fc40005800000 */
[----:B------:R-:W-:Y:S02]  /*3290*/  FSEL R78, R22, -INF , !P4 ;  /* 0xff800000164e7808 */ /* 0x000fe40006000000 */
[-C--:B------:R-:W-:Y:S02]  /*32a0*/  ISETP.GE.AND P3, PT, R28, R100.reuse, PT ;  /* 0x000000641c00720c */ /* 0x080fe40003f66270 */
[----:B------:R-:W-:Y:S02]  /*32b0*/  ISETP.GE.AND P4, PT, R24, R101, PT ;  /* 0x000000651800720c */ /* 0x000fe40003f86270 */
[----:B------:R-:W-:Y:S02]  /*32c0*/  IADD3 R20, R2, 0x21, RZ ;  /* 0x0000002102147810 */ /* 0x000fe40007ffe0ff */
[----:B------:R-:W-:Y:S02]  /*32d0*/  FSEL R156, R21, -INF , !P5 ;  /* 0xff800000159c7808 */ /* 0x000fe40006800000 */
        /* <DEDUP_REMOVED lines=10> */
[----:B------:R-:W-:Y:S02]  /*3380*/  ISETP.GE.AND P4, PT, R20, R101, PT ;  /* 0x000000651400720c */ /* 0x000fe40003f86270 */
[----:B------:R-:W-:Y:S02]  /*3390*/  IADD3 R16, R2, 0x30, RZ ;  /* 0x0000003002107810 */ /* 0x000fe40007ffe0ff */
[----:B------:R-:W-:-:S02]  /*33a0*/  FSEL R164, R12, -INF , !P5 ;  /* 0xff8000000ca47808 */ /* 0x000fc40006800000 */
[-C--:B------:R-:W-:Y:S02]  /*33b0*/  ISETP.GE.AND P5, PT, R20, R100.reuse, PT ;  /* 0x000000641400720c */ /* 0x080fe40003fa6270 */
[----:B------:R-:W-:Y:S02]  /*33c0*/  FSEL R29, R13, -INF , !P4 ;  /* 0xff8000000d1d7808 */ /* 0x000fe40006000000 */
[----:B------:R-:W-:Y:S02]  /*33d0*/  IADD3 R12, R2, 0x31, RZ ;  /* 0x00000031020c7810 */ /* 0x000fe40007ffe0ff */
[-C--:B------:R-:W-:Y:S02]  /*33e0*/  ISETP.GE.AND P4, PT, R16, R100.reuse, PT ;  /* 0x000000641000720c */ /* 0x080fe40003f86270 */
[----:B------:R-:W-:Y:S02]  /*33f0*/  FSEL R162, R17, -INF , !P3 ;  /* 0xff80000011a27808 */ /* 0x000fe40005800000 */
[----:B------:R-:W-:-:S02]  /*3400*/  ISETP.GE.AND P3, PT, R21, R100, PT ;  /* 0x000000641500720c */ /* 0x000fc40003f66270 */
[----:B------:R-:W-:Y:S02]  /*3410*/  FSEL R158, R15, -INF , !P5 ;  /* 0xff8000000f9e7808 */ /* 0x000fe40006800000 */
[-C--:B------:R-:W-:Y:S02]  /*3420*/  ISETP.GE.AND P5, PT, R12, R101.reuse, PT ;  /* 0x000000650c00720c */ /* 0x080fe40003fa6270 */
[----:B------:R-:W-:Y:S02]  /*3430*/  FSEL R118, R10, -INF , !P4 ;  /* 0xff8000000a767808 */ /* 0x000fe40006000000 */
[-C--:B------:R-:W-:Y:S02]  /*3440*/  ISETP.GE.AND P4, PT, R2, R101.reuse, PT ;  /* 0x000000650200720c */ /* 0x080fe40003f86270 */
[----:B------:R-:W-:Y:S02]  /*3450*/  FSEL R106, R14, -INF , !P3 ;  /* 0xff8000000e6a7808 */ /* 0x000fe40005800000 */
[----:B------:R-:W-:-:S02]  /*3460*/  ISETP.GE.AND P3, PT, R16, R101, PT ;  /* 0x000000651000720c */ /* 0x000fc40003f66270 */
[----:B------:R-:W-:Y:S02]  /*3470*/  FSEL R120, R9, -INF , !P5 ;  /* 0xff80000009787808 */ /* 0x000fe40006800000 */
[----:B------:R-:W-:Y:S02]  /*3480*/  FSEL R9, R32, -INF , !P4 ;  /* 0xff80000020097808 */ /* 0x000fe40006000000 */
[----:B------:R-:W-:Y:S02]  /*3490*/  FSEL R10, R33, -INF , !P0 ;  /* 0xff800000210a7808 */ /* 0x000fe40004000000 */
[----:B------:R-:W-:Y:S02]  /*34a0*/  FSEL R112, R8, -INF , !P3 ;  /* 0xff80000008707808 */ /* 0x000fe40005800000 */
[----:B------:R-:W-:Y:S02]  /*34b0*/  ISETP.GE.AND P3, PT, R12, R100, PT ;  /* 0x000000640c00720c */ /* 0x000fe40003f66270 */
[----:B------:R-:W-:-:S02]  /*34c0*/  FMNMX.FTZ R13, R9, R10, !PT ;  /* 0x0000000a090d7209 */ /* 0x000fc40007810000 */
[----:B------:R-:W-:Y:S02]  /*34d0*/  IADD3 R8, R2, 0x38, RZ ;  /* 0x0000003802087810 */ /* 0x000fe40007ffe0ff */
[----:B------:R-:W-:Y:S02]  /*34e0*/  FSEL R144, R11, -INF , !P3 ;  /* 0xff8000000b907808 */ /* 0x000fe40005800000 */
[----:B------:R-:W-:Y:S02]  /*34f0*/  FMNMX.FTZ R13, R0, R13, !PT ;  /* 0x0000000d000d7209 */ /* 0x000fe40007810000 */
[C---:B------:R-:W-:Y:S02]  /*3500*/  ISETP.GE.AND P5, PT, R8.reuse, R101, PT ;  /* 0x000000650800720c */ /* 0x040fe40003fa6270 */
[----:B------:R-:W-:Y:S02]  /*3510*/  ISETP.GE.AND P3, PT, R8, R100, PT ;  /* 0x000000640800720c */ /* 0x000fe40003f66270 */
[----:B------:R-:W-:-:S02]  /*3520*/  IADD3 R11, R2, 0x39, RZ ;  /* 0x00000039020b7810 */ /* 0x000fc40007ffe0ff */
[----:B------:R-:W-:Y:S02]  /*3530*/  IADD3 R8, R2, 0x40, RZ ;  /* 0x0000004002087810 */ /* 0x000fe40007ffe0ff */
[----:B------:R-:W-:Y:S02]  /*3540*/  FMNMX.FTZ R13, R72, R13, !PT ;  /* 0x0000000d480d7209 */ /* 0x000fe40007810000 */
[----:B------:R-:W-:Y:S02]  /*3550*/  FSEL R150, R68, -INF , !P5 ;  /* 0xff80000044967808 */ /* 0x000fe40006800000 */
[----:B------:R-:W-:Y:S02]  /*3560*/  FSEL R122, R70, -INF , !P3 ;  /* 0xff800000467a7808 */ /* 0x000fe40005800000 */
[C---:B------:R-:W-:Y:S02]  /*3570*/  ISETP.GE.AND P4, PT, R11.reuse, R101, PT ;  /* 0x000000650b00720c */ /* 0x040fe40003f86270 */
[----:B------:R-:W-:-:S02]  /*3580*/  ISETP.GE.AND P0, PT, R11, R100, PT ;  /* 0x000000640b00720c */ /* 0x000fc40003f06270 */
[C---:B------:R-:W-:Y:S02]  /*3590*/  ISETP.GE.AND P5, PT, R8.reuse, R101, PT ;  /* 0x000000650800720c */ /* 0x040fe40003fa6270 */
[----:B------:R-:W-:Y:S02]  /*35a0*/  ISETP.GE.AND P3, PT, R8, R100, PT ;  /* 0x000000640800720c */ /* 0x000fe40003f66270 */
[----:B------:R-:W-:Y:S02]  /*35b0*/  IADD3 R8, R2, 0x41, RZ ;  /* 0x0000004102087810 */ /* 0x000fe40007ffe0ff */
[----:B------:R-:W-:Y:S02]  /*35c0*/  FMNMX.FTZ R13, R124, R13, !PT ;  /* 0x0000000d7c0d7209 */ /* 0x000fe40007810000 */
[----:B------:R-:W-:Y:S02]  /*35d0*/  FSEL R152, R69, -INF , !P4 ;  /* 0xff80000045987808 */ /* 0x000fe40006000000 */
[----:B------:R-:W-:-:S02]  /*35e0*/  FSEL R146, R71, -INF , !P0 ;  /* 0xff80000047927808 */ /* 0x000fc40004000000 */
[C---:B------:R-:W-:Y:S02]  /*35f0*/  ISETP.GE.AND P4, PT, R8.reuse, R101, PT ;  /* 0x000000650800720c */ /* 0x040fe40003f86270 */
[----:B------:R-:W-:Y:S02]  /*3600*/  ISETP.GE.AND P0, PT, R8, R100, PT ;  /* 0x000000640800720c */ /* 0x000fe40003f06270 */
[----:B------:R-:W-:Y:S02]  /*3610*/  FMNMX.FTZ R8, R74, R13, !PT ;  /* 0x0000000d4a087209 */ /* 0x000fe40007810000 */
[----:B------:R-:W-:Y:S02]  /*3620*/  IADD3 R11, R2, 0x48, RZ ;  /* 0x00000048020b7810 */ /* 0x000fe40007ffe0ff */
[----:B------:R-:W-:Y:S02]  /*3630*/  FMNMX.FTZ R13, R7, R8, !PT ;  /* 0x00000008070d7209 */ /* 0x000fe40007810000 */
[----:B------:R-:W-:-:S02]  /*3640*/  FSEL R64, R64, -INF , !P5 ;  /* 0xff80000040407808 */ /* 0x000fc40006800000 */
[----:B------:R-:W-:Y:S02]  /*3650*/  FMNMX.FTZ R13, R156, R13, !PT ;  /* 0x0000000d9c0d7209 */ /* 0x000fe40007810000 */
[----:B------:R-:W-:Y:S02]  /*3660*/  FSEL R66, R66, -INF , !P3 ;  /* 0xff80000042427808 */ /* 0x000fe40005800000 */
[----:B------:R-:W-:Y:S02]  /*3670*/  FMNMX.FTZ R13, R108, R13, !PT ;  /* 0x0000000d6c0d7209 */ /* 0x000fe40007810000 */
[C---:B------:R-:W-:Y:S02]  /*3680*/  ISETP.GE.AND P5, PT, R11.reuse, R101, PT ;  /* 0x000000650b00720c */ /* 0x040fe40003fa6270 */
[----:B------:R-:W-:Y:S02]  /*3690*/  ISETP.GE.AND P3, PT, R11, R100, PT ;  /* 0x000000640b00720c */ /* 0x000fe40003f66270 */
[----:B------:R-:W-:-:S02]  /*36a0*/  FSEL R90, R67, -INF , !P0 ;  /* 0xff800000435a7808 */ /* 0x000fc40004000000 */
[C---:B------:R-:W-:Y:S02]  /*36b0*/  IADD3 R11, R2.reuse, 0x49, RZ ;  /* 0x00000049020b7810 */ /* 0x040fe40007ffe0ff */
[----:B------:R-:W-:Y:S02]  /*36c0*/  ISETP.GE.AND P0, PT, R2, R100, PT ;  /* 0x000000640200720c */ /* 0x000fe40003f06270 */
[----:B------:R-:W-:Y:S02]  /*36d0*/  FMNMX.FTZ R13, R162, R13, !PT ;  /* 0x0000000da20d7209 */ /* 0x000fe40007810000 */
[----:B------:R-:W-:Y:S02]  /*36e0*/  FSEL R84, R65, -INF , !P4 ;  /* 0xff80000041547808 */ /* 0x000fe40006000000 */
[----:B------:R-:W-:Y:S02]  /*36f0*/  FSEL R8, R35, -INF , !P2 ;  /* 0xff80000023087808 */ /* 0x000fe40005000000 */
[----:B------:R-:W-:-:S02]  /*3700*/  ISETP.GE.AND P2, PT, R11, R101, PT ;  /* 0x000000650b00720c */ /* 0x000fc40003f46270 */
[----:B------:R-:W-:Y:S02]  /*3710*/  ISETP.GE.AND P4, PT, R11, R100, PT ;  /* 0x000000640b00720c */ /* 0x000fe40003f86270 */
[----:B------:R-:W-:Y:S02]  /*3720*/  FSEL R11, R34, -INF , !P0 ;  /* 0xff800000220b7808 */ /* 0x000fe40004000000 */
        /* <DEDUP_REMOVED lines=13> */
[----:B------:R-:W-:Y:S02]  /*3800*/  IADD3 R14, R2, 0x50, RZ ;  /* 0x00000050020e7810 */ /* 0x000fe40007ffe0ff */
[----:B------:R-:W-:Y:S02]  /*3810*/  FSEL R94, R60, -INF , !P5 ;  /* 0xff8000003c5e7808 */ /* 0x000fe40006800000 */
[----:B------:R-:W-:-:S02]  /*3820*/  FMNMX.FTZ R23, R76, R23, !PT ;  /* 0x000000174c177209 */ /* 0x000fc40007810000 */
[----:B------:R-:W-:Y:S02]  /*3830*/  FMNMX.FTZ R25, R84, R25, !PT ;  /* 0x0000001954197209 */ /* 0x000fe40007810000 */
[----:B------:R-:W-:Y:S02]  /*3840*/  IADD3 R12, R2, 0x51, RZ ;  /* 0x00000051020c7810 */ /* 0x000fe40007ffe0ff */
[----:B------:R-:W-:Y:S02]  /*3850*/  ISETP.GE.AND P0, PT, R14, R101, PT ;  /* 0x000000650e00720c */ /* 0x000fe40003f06270 */
[----:B------:R-:W-:Y:S02]  /*3860*/  FSEL R110, R61, -INF , !P2 ;  /* 0xff8000003d6e7808 */ /* 0x000fe40005000000 */
[----:B------:R-:W-:Y:S02]  /*3870*/  FMNMX.FTZ R23, R114, R23, !PT ;  /* 0x0000001772177209 */ /* 0x000fe40007810000 */
[----:B------:R-:W-:-:S02]  /*3880*/  FMNMX.FTZ R25, R94, R25, !PT ;  /* 0x000000195e197209 */ /* 0x000fc40007810000 */
[C---:B------:R-:W-:Y:S02]  /*3890*/  ISETP.GE.AND P5, PT, R12.reuse, R101, PT ;  /* 0x000000650c00720c */ /* 0x040fe40003fa6270 */
[----:B------:R-:W-:Y:S02]  /*38a0*/  ISETP.GE.AND P2, PT, R12, R100, PT ;  /* 0x000000640c00720c */ /* 0x000fe40003f46270 */
[----:B------:R-:W-:Y:S02]  /*38b0*/  IADD3 R12, R2, 0x58, RZ ;  /* 0x00000058020c7810 */ /* 0x000fe40007ffe0ff */
[----:B------:R-:W-:Y:S02]  /*38c0*/  FSEL R56, R56, -INF , !P0 ;  /* 0xff80000038387808 */ /* 0x000fe40004000000 */
[----:B------:R-:W-:Y:S02]  /*38d0*/  FMNMX.FTZ R23, R160, R23, !PT ;  /* 0x00000017a0177209 */ /* 0x000fe40007810000 */
[----:B------:R-:W-:-:S02]  /*38e0*/  FMNMX.FTZ R25, R110, R25, !PT ;  /* 0x000000196e197209 */ /* 0x000fc40007810000 */
[----:B------:R-:W-:Y:S02]  /*38f0*/  FSEL R88, R62, -INF , !P3 ;  /* 0xff8000003e587808 */ /* 0x000fe40005800000 */
[----:B------:R-:W-:Y:S02]  /*3900*/  ISETP.GE.AND P3, PT, R14, R100, PT ;  /* 0x000000640e00720c */ /* 0x000fe40003f66270 */
[----:B------:R-:W-:Y:S02]  /*3910*/  FSEL R92, R63, -INF , !P4 ;  /* 0xff8000003f5c7808 */ /* 0x000fe40006000000 */
[----:B------:R-:W-:Y:S02]  /*3920*/  ISETP.GE.AND P4, PT, R12, R101, PT ;  /* 0x000000650c00720c */ /* 0x000fe40003f86270 */
[----:B------:R-:W-:Y:S02]  /*3930*/  IADD3 R21, R2, 0x59, RZ ;  /* 0x0000005902157810 */ /* 0x000fe40007ffe0ff */
[----:B------:R-:W-:-:S02]  /*3940*/  FSEL R16, R57, -INF , !P5 ;  /* 0xff80000039107808 */ /* 0x000fc40006800000 */
[----:B------:R-:W-:Y:S02]  /*3950*/  FMNMX.FTZ R23, R106, R23, !PT ;  /* 0x000000176a177209 */ /* 0x000fe40007810000 */
[----:B------:R-:W-:Y:S02]  /*3960*/  FMNMX.FTZ R25, R56, R25, !PT ;  /* 0x0000001938197209 */ /* 0x000fe40007810000 */
[----:B------:R-:W-:Y:S02]  /*3970*/  FSEL R58, R58, -INF , !P3 ;  /* 0xff8000003a3a7808 */ /* 0x000fe40005800000 */
[----:B------:R-:W-:Y:S02]  /*3980*/  IADD3 R20, R2, 0x60, RZ ;  /* 0x0000006002147810 */ /* 0x000fe40007ffe0ff */
[----:B------:R-:W-:Y:S02]  /*3990*/  ISETP.GE.AND P3, PT, R21, R101, PT ;  /* 0x000000651500720c */ /* 0x000fe40003f66270 */
[----:B------:R-:W-:-:S02]  /*39a0*/  FSEL R52, R52, -INF , !P4 ;  /* 0xff80000034347808 */ /* 0x000fc40006000000 */
[----:B------:R-:W-:Y:S02]  /*39b0*/  FMNMX.FTZ R23, R158, R23, !PT ;  /* 0x000000179e177209 */ /* 0x000fe40007810000 */
[----:B------:R-:W-:Y:S02]  /*39c0*/  FMNMX.FTZ R25, R16, R25, !PT ;  /* 0x0000001910197209 */ /* 0x000fe40007810000 */
[----:B------:R-:W-:Y:S02]  /*39d0*/  IADD3 R19, R2, 0x61, RZ ;  /* 0x0000006102137810 */ /* 0x000fe40007ffe0ff */
[----:B------:R-:W-:Y:S02]  /*39e0*/  ISETP.GE.AND P4, PT, R20, R101, PT ;  /* 0x000000651400720c */ /* 0x000fe40003f86270 */
        /* <DEDUP_REMOVED lines=8> */
[----:B------:R-:W-:Y:S02]  /*3a70*/  IADD3 R15, R2, 0x69, RZ ;  /* 0x00000069020f7810 */ /* 0x000fe40007ffe0ff */
[----:B------:R-:W-:Y:S02]  /*3a80*/  ISETP.GE.AND P4, PT, R17, R101, PT ;  /* 0x000000651100720c */ /* 0x000fe40003f86270 */
[----:B------:R-:W-:Y:S02]  /*3a90*/  FSEL R49, R49, -INF , !P3 ;  /* 0xff80000031317808 */ /* 0x000fe40005800000 */
[----:B------:R-:W-:Y:S02]  /*3aa0*/  FMNMX.FTZ R23, R122, R23, !PT ;  /* 0x000000177a177209 */ /* 0x000fe40007810000 */
[----:B------:R-:W-:Y:S02]  /*3ab0*/  FMNMX.FTZ R22, R48, R25, !PT ;  /* 0x0000001930167209 */ /* 0x000fe40007810000 */
[----:B------:R-:W-:-:S02]  /*3ac0*/  IADD3 R14, R2, 0x70, RZ ;  /* 0x00000070020e7810 */ /* 0x000fc40007ffe0ff */
[----:B------:R-:W-:Y:S02]  /*3ad0*/  ISETP.GE.AND P3, PT, R15, R101, PT ;  /* 0x000000650f00720c */ /* 0x000fe40003f66270 */
[----:B------:R-:W-:Y:S02]  /*3ae0*/  FSEL R44, R44, -INF , !P4 ;  /* 0xff8000002c2c7808 */ /* 0x000fe40006000000 */
[----:B------:R-:W-:Y:S02]  /*3af0*/  FMNMX.FTZ R23, R146, R23, !PT ;  /* 0x0000001792177209 */ /* 0x000fe40007810000 */
[----:B------:R-:W-:Y:S02]  /*3b00*/  FMNMX.FTZ R25, R49, R22, !PT ;  /* 0x0000001631197209 */ /* 0x000fe40007810000 */
[----:B------:R-:W-:Y:S02]  /*3b10*/  IADD3 R13, R2, 0x71, RZ ;  /* 0x00000071020d7810 */ /* 0x000fe40007ffe0ff */
[----:B------:R-:W-:-:S02]  /*3b20*/  ISETP.GE.AND P4, PT, R14, R101, PT ;  /* 0x000000650e00720c */ /* 0x000fc40003f86270 */
[----:B------:R-:W-:Y:S02]  /*3b30*/  FSEL R45, R45, -INF , !P3 ;  /* 0xff8000002d2d7808 */ /* 0x000fe40005800000 */
[----:B------:R-:W-:Y:S02]  /*3b40*/  FMNMX.FTZ R23, R66, R23, !PT ;  /* 0x0000001742177209 */ /* 0x000fe40007810000 */
[----:B------:R-:W-:Y:S02]  /*3b50*/  FMNMX.FTZ R22, R44, R25, !PT ;  /* 0x000000192c167209 */ /* 0x000fe40007810000 */
[----:B------:R-:W-:Y:S02]  /*3b60*/  ISETP.GE.AND P0, PT, R12, R100, PT ;  /* 0x000000640c00720c */ /* 0x000fe40003f06270 */
[----:B------:R-:W-:Y:S02]  /*3b70*/  IADD3 R12, R2, 0x78, RZ ;  /* 0x00000078020c7810 */ /* 0x000fe40007ffe0ff */
[----:B------:R-:W-:-:S02]  /*3b80*/  ISETP.GE.AND P3, PT, R13, R101, PT ;  /* 0x000000650d00720c */ /* 0x000fc40003f66270 */
[----:B------:R-:W-:Y:S02]  /*3b90*/  FSEL R40, R40, -INF , !P4 ;  /* 0xff80000028287808 */ /* 0x000fe40006000000 */
[----:B------:R-:W-:Y:S02]  /*3ba0*/  FMNMX.FTZ R23, R90, R23, !PT ;  /* 0x000000175a177209 */ /* 0x000fe40007810000 */
[----:B------:R-:W-:Y:S02]  /*3bb0*/  FMNMX.FTZ R25, R45, R22, !PT ;  /* 0x000000162d197209 */ /* 0x000fe40007810000 */
[----:B------:R-:W-:Y:S02]  /*3bc0*/  IADD3 R2, R2, 0x79, RZ ;  /* 0x0000007902027810 */ /* 0x000fe40007ffe0ff */
[----:B------:R-:W-:Y:S02]  /*3bd0*/  ISETP.GE.AND P4, PT, R12, R101, PT ;  /* 0x000000650c00720c */ /* 0x000fe40003f86270 */
[----:B------:R-:W-:-:S02]  /*3be0*/  FSEL R41, R41, -INF , !P3 ;  /* 0xff80000029297808 */ /* 0x000fc40005800000 */
[----:B------:R-:W-:Y:S02]  /*3bf0*/  FMNMX.FTZ R23, R88, R23, !PT ;  /* 0x0000001758177209 */ /* 0x000fe40007810000 */
[----:B------:R-:W-:Y:S02]  /*3c00*/  FMNMX.FTZ R22, R40, R25, !PT ;  /* 0x0000001928167209 */ /* 0x000fe40007810000 */
[----:B------:R-:W-:Y:S02]  /*3c10*/  ISETP.GE.AND P3, PT, R2, R101, PT ;  /* 0x000000650200720c */ /* 0x000fe40003f66270 */
[----:B------:R-:W-:Y:S02]  /*3c20*/  FSEL R36, R36, -INF , !P4 ;  /* 0xff80000024247808 */ /* 0x000fe40006000000 */
[----:B------:R-:W-:Y:S02]  /*3c30*/  FMNMX.FTZ R23, R92, R23, !PT ;  /* 0x000000175c177209 */ /* 0x000fe40007810000 */
[----:B------:R-:W-:-:S02]  /*3c40*/  FMNMX.FTZ R25, R41, R22, !PT ;  /* 0x0000001629197209 */ /* 0x000fc40007810000 */
[----:B------:R-:W-:Y:S02]  /*3c50*/  FSEL R34, R59, -INF , !P2 ;  /* 0xff8000003b227808 */ /* 0x000fe40005000000 */
[----:B------:R-:W-:Y:S02]  /*3c60*/  FSEL R37, R37, -INF , !P3 ;  /* 0xff80000025257808 */ /* 0x000fe40005800000 */
[----:B------:R-:W-:Y:S02]  /*3c70*/  FMNMX.FTZ R23, R58, R23, !PT ;  /* 0x000000173a177209 */ /* 0x000fe40007810000 */
[----:B------:R-:W-:Y:S02]  /*3c80*/  FMNMX.FTZ R22, R36, R25, !PT ;  /* 0x0000001924167209 */ /* 0x000fe40007810000 */
[----:B------:R-:W-:Y:S02]  /*3c90*/  ISETP.GE.AND P2, PT, R21, R100, PT ;  /* 0x000000641500720c */ /* 0x000fe40003f46270 */
[----:B------:R-:W-:-:S02]  /*3ca0*/  FSEL R54, R54, -INF , !P0 ;  /* 0xff80000036367808 */ /* 0x000fc40004000000 */
[----:B------:R-:W-:Y:S02]  /*3cb0*/  FMNMX.FTZ R23, R34, R23, !PT ;  /* 0x0000001722177209 */ /* 0x000fe40007810000 */
[----:B------:R-:W-:Y:S02]  /*3cc0*/  FMNMX.FTZ R21, R37, R22, !PT ;  /* 0x0000001625157209 */ /* 0x000fe40007810000 */
[-C--:B------:R-:W-:Y:S02]  /*3cd0*/  ISETP.GE.AND P0, PT, R20, R100.reuse, PT ;  /* 0x000000641400720c */ /* 0x080fe40003f06270 */
[----:B------:R-:W-:Y:S01]  /*3ce0*/  FSEL R32, R55, -INF , !P2 ;  /* 0xff80000037207808 */ /* 0x000fe20005000000 */
[----:B------:R-:W1:Y:S01]  /*3cf0*/  SHFL.BFLY PT, R22, R21, 0x2, 0x1f ;  /* 0x0c401f0015167f89 */ /* 0x000e6200000e0000 */
[----:B------:R-:W-:Y:S02]  /*3d00*/  FMNMX.FTZ R23, R54, R23, !PT ;  /* 0x0000001736177209 */ /* 0x000fe40007810000 */
[----:B------:R-:W-:-:S02]  /*3d10*/  ISETP.GE.AND P2, PT, R19, R100, PT ;  /* 0x000000641300720c */ /* 0x000fc40003f46270 */
[----:B------:R-:W-:Y:S02]  /*3d20*/  FSEL R50, R50, -INF , !P0 ;  /* 0xff80000032327808 */ /* 0x000fe40004000000 */
[----:B------:R-:W-:Y:S02]  /*3d30*/  FMNMX.FTZ R23, R32, R23, !PT ;  /* 0x0000001720177209 */ /* 0x000fe40007810000 */
[-C--:B------:R-:W-:Y:S02]  /*3d40*/  ISETP.GE.AND P0, PT, R17, R100.reuse, PT ;  /* 0x000000641100720c */ /* 0x080fe40003f06270 */
[----:B------:R-:W-:Y:S02]  /*3d50*/  FSEL R30, R51, -INF , !P2 ;  /* 0xff800000331e7808 */ /* 0x000fe40005000000 */
        /* <DEDUP_REMOVED lines=10> */
[----:B------:R-:W-:Y:S02]  /*3e00*/  ISETP.GE.AND P0, PT, R12, R100, PT ;  /* 0x000000640c00720c */ /* 0x000fe40003f06270 */
[----:B------:R-:W-:Y:S02]  /*3e10*/  FSEL R28, R43, -INF , !P2 ;  /* 0xff8000002b1c7808 */ /* 0x000fe40005000000 */
[----:B------:R-:W-:Y:S02]  /*3e20*/  FMNMX.FTZ R23, R42, R23, !PT ;  /* 0x000000172a177209 */ /* 0x000fe40007810000 */
[----:B-1----:R-:W-:-:S02]  /*3e30*/  FMNMX.FTZ R22, R21, R22, !PT ;  /* 0x0000001615167209 */ /* 0x002fc40007810000 */
[----:B------:R-:W-:Y:S02]  /*3e40*/  ISETP.GE.AND P2, PT, R2, R100, PT ;  /* 0x000000640200720c */ /* 0x000fe40003f46270 */
[----:B------:R-:W-:Y:S01]  /*3e50*/  FSEL R26, R38, -INF , !P0 ;  /* 0xff800000261a7808 */ /* 0x000fe20004000000 */
[----:B------:R-:W1:Y:S01]  /*3e60*/  SHFL.BFLY PT, R15, R22, 0x1, 0x1f ;  /* 0x0c201f00160f7f89 */ /* 0x000e6200000e0000 */
[----:B------:R-:W-:Y:S02]  /*3e70*/  FMNMX.FTZ R23, R28, R23, !PT ;  /* 0x000000171c177209 */ /* 0x000fe40007810000 */
[----:B------:R-:W-:Y:S02]  /*3e80*/  FSEL R24, R39, -INF , !P2 ;  /* 0xff80000027187808 */ /* 0x000fe40005000000 */
[----:B------:R-:W-:-:S04]  /*3e90*/  FMNMX.FTZ R13, R26, R23, !PT ;  /* 0x000000171a0d7209 */ /* 0x000fc80007810000 */
[----:B------:R-:W-:-:S05]  /*3ea0*/  FMNMX.FTZ R13, R24, R13, !PT ;  /* 0x0000000d180d7209 */ /* 0x000fca0007810000 */
[----:B------:R-:W2:Y:S01]  /*3eb0*/  SHFL.BFLY PT, R12, R13, 0x2, 0x1f ;  /* 0x0c401f000d0c7f89 */ /* 0x000ea200000e0000 */
[----:B-1----:R-:W-:-:S04]  /*3ec0*/  FMNMX.FTZ R2, R22, R15, !PT ;  /* 0x0000000f16027209 */ /* 0x002fc80007810000 */
[C---:B------:R-:W-:Y:S01]  /*3ed0*/  FSETP.NEU.FTZ.AND P0, PT, R2.reuse, -INF , PT ;  /* 0xff8000000200780b */ /* 0x040fe20003f1d000 */
[----:B------:R-:W-:-:S05]  /*3ee0*/  FMUL.FTZ R25, R2, c[0x0][0x23c] ;  /* 0x00008f0002197a20 */ /* 0x000fca0000410000 */
[----:B------:R-:W-:Y:S02]  /*3ef0*/  FSEL R25, R25, RZ, P0 ;  /* 0x000000ff19197208 */ /* 0x000fe40000000000 */
[----:B--2---:R-:W-:-:S03]  /*3f00*/  FMNMX.FTZ R12, R13, R12, !PT ;  /* 0x0000000c0d0c7209 */ /* 0x004fc60007810000 */
[--C-:B------:R-:W-:Y:S02]  /*3f10*/  FFMA.FTZ R154, R9, c[0x0][0x23c], -R25.reuse ;  /* 0x00008f00099a7a23 */ /* 0x100fe40000010819 */
[--C-:B------:R-:W-:Y:S01]  /*3f20*/  FFMA.FTZ R60, R0, c[0x0][0x23c], -R25.reuse ;  /* 0x00008f00003c7a23 */ /* 0x100fe20000010819 */
[----:B------:R-:W1:Y:S01]  /*3f30*/  SHFL.BFLY PT, R9, R12, 0x1, 0x1f ;  /* 0x0c201f000c097f89 */ /* 0x000e6200000e0000 */
[--C-:B------:R-:W-:Y:S02]  /*3f40*/  FFMA.FTZ R19, R72, c[0x0][0x23c], -R25.reuse ;  /* 0x00008f0048137a23 */ /* 0x100fe40000010819 */
[----:B------:R-:W-:Y:S01]  /*3f50*/  MUFU.EX2 R154, R154 ;  /* 0x0000009a009a7308 */ /* 0x000fe20000000800 */
[--C-:B------:R-:W-:Y:S02]  /*3f60*/  FFMA.FTZ R17, R74, c[0x0][0x23c], -R25.reuse ;  /* 0x00008f004a117a23 */ /* 0x100fe40000010819 */
[----:B------:R-:W2:Y:S01]  /*3f70*/  LDSM.16.MT88.4 R72, [R125+0x3000] ;  /* 0x003000007d48783b */ /* 0x000ea20000004200 */
[----:B------:R-:W-:-:S02]  /*3f80*/  FFMA.FTZ R22, R7, c[0x0][0x23c], -R25 ;  /* 0x00008f0007167a23 */ /* 0x000fc40000010819 */
[--C-:B------:R-:W-:Y:S02]  /*3f90*/  FFMA.FTZ R38, R124, c[0x0][0x23c], -R25.reuse ;  /* 0x00008f007c267a23 */ /* 0x100fe40000010819 */
[--C-:B------:R-:W-:Y:S01]  /*3fa0*/  FFMA.FTZ R21, R156, c[0x0][0x23c], -R25.reuse ;  /* 0x00008f009c157a23 */ /* 0x100fe20000010819 */
[----:B------:R-:W-:Y:S01]  /*3fb0*/  MUFU.EX2 R60, R60 ;  /* 0x0000003c003c7308 */ /* 0x000fe20000000800 */
[----:B------:R-:W-:Y:S02]  /*3fc0*/  FFMA.FTZ R51, R10, c[0x0][0x23c], -R25 ;  /* 0x00008f000a337a23 */ /* 0x000fe40000010819 */
[----:B------:R-:W-:Y:S02]  /*3fd0*/  IMAD R124, R4, 0x2, R125 ;  /* 0x00000002047c7824 */ /* 0x000fe400078e027d */
[--C-:B------:R-:W-:Y:S02]  /*3fe0*/  FFMA.FTZ R31, R29, c[0x0][0x23c], -R25.reuse ;  /* 0x00008f001d1f7a23 */ /* 0x100fe40000010819 */
[--C-:B------:R-:W-:Y:S01]  /*3ff0*/  FFMA.FTZ R35, R162, c[0x0][0x23c], -R25.reuse ;  /* 0x00008f00a2237a23 */ /* 0x100fe20000010819 */
[----:B------:R-:W3:Y:S01]  /*4000*/  MUFU.EX2 R51, R51 ;  /* 0x0000003300337308 */ /* 0x000ee20000000800 */
[----:B------:R-:W-:-:S02]  /*4010*/  FFMA.FTZ R47, R120, c[0x0][0x23c], -R25 ;  /* 0x00008f00782f7a23 */ /* 0x000fc40000010819 */
[--C-:B------:R-:W-:Y:S01]  /*4020*/  FFMA.FTZ R39, R152, c[0x0][0x23c], -R25.reuse ;  /* 0x00008f0098277a23 */ /* 0x100fe20000010819 */
[----:B-1----:R-:W-:Y:S01]  /*4030*/  FMNMX.FTZ R0, R12, R9, !PT ;  /* 0x000000090c007209 */ /* 0x002fe20007810000 */
[--C-:B------:R-:W-:Y:S01]  /*4040*/  FFMA.FTZ R59, R84, c[0x0][0x23c], -R25.reuse ;  /* 0x00008f00543b7a23 */ /* 0x100fe20000010819 */
[----:B------:R-:W-:Y:S02]  /*4050*/  LDSM.16.MT88.4 R12, [R125+0x3400] ;  /* 0x003400007d0c783b */ /* 0x000fe40000004200 */
[----:B------:R-:W1:Y:S01]  /*4060*/  MUFU.EX2 R19, R19 ;  /* 0x0000001300137308 */ /* 0x000e620000000800 */
[C---:B------:R-:W-:Y:S01]  /*4070*/  FSETP.NEU.FTZ.AND P0, PT, R0.reuse, -INF , PT ;  /* 0xff8000000000780b */ /* 0x040fe20003f1d000 */
[----:B------:R-:W-:Y:S02]  /*4080*/  FMUL.FTZ R9, R0, c[0x0][0x23c] ;  /* 0x00008f0000097a20 */ /* 0x000fe40000410000 */
[--C-:B------:R-:W-:Y:S02]  /*4090*/  FFMA.FTZ R57, R110, c[0x0][0x23c], -R25.reuse ;  /* 0x00008f006e397a23 */ /* 0x100fe40000010819 */
[----:B------:R-:W-:Y:S01]  /*40a0*/  FFMA.FTZ R48, R48, c[0x0][0x23c], -R25 ;  /* 0x00008f0030307a23 */ /* 0x000fe20000010819 */
[----:B------:R-:W-:Y:S01]  /*40b0*/  FSEL R7, R9, RZ, P0 ;  /* 0x000000ff09077208 */ /* 0x000fe20000000000 */
[----:B------:R-:W-:Y:S01]  /*40c0*/  MUFU.EX2 R38, R38 ;  /* 0x0000002600267308 */ /* 0x000fe20000000800 */
[----:B---3--:R-:W-:-:S02]  /*40d0*/  FADD.FTZ R85, R154, R51 ;  /* 0x000000339a557221 */ /* 0x008fc40000010000 */
[----:B------:R-:W-:Y:S02]  /*40e0*/  FFMA.FTZ R49, R49, c[0x0][0x23c], -R25 ;  /* 0x00008f0031317a23 */ /* 0x000fe40000010819 */
[--C-:B------:R-:W-:Y:S02]  /*40f0*/  FFMA.FTZ R43, R11, c[0x0][0x23c], -R7.reuse ;  /* 0x00008f000b2b7a23 */ /* 0x100fe40000010807 */
[--C-:B------:R-:W-:Y:S01]  /*4100*/  FFMA.FTZ R156, R8, c[0x0][0x23c], -R7.reuse ;  /* 0x00008f00089c7a23 */ /* 0x100fe20000010807 */
[----:B------:R-:W-:Y:S01]  /*4110*/  MUFU.EX2 R17, R17 ;  /* 0x0000001100117308 */ /* 0x000fe20000000800 */
[--C-:B------:R-:W-:Y:S01]  /*4120*/  FFMA.FTZ R23, R116, c[0x0][0x23c], -R7.reuse ;  /* 0x00008f0074177a23 */ /* 0x100fe20000010807 */
[----:B------:R-:W3:Y:S01]  /*4130*/  LDSM.16.MT88.4 R8, [R124+0x3000] ;  /* 0x003000007c08783b */ /* 0x000ee20000004200 */
[--C-:B------:R-:W-:Y:S02]  /*4140*/  FFMA.FTZ R86, R86, c[0x0][0x23c], -R7.reuse ;  /* 0x00008f0056567a23 */ /* 0x100fe40000010807 */
[--C-:B------:R-:W-:Y:S01]  /*4150*/  FFMA.FTZ R62, R80, c[0x0][0x23c], -R7.reuse ;  /* 0x00008f00503e7a23 */ /* 0x100fe20000010807 */
[----:B------:R-:W-:Y:S01]  /*4160*/  F2FP.BF16.PACK_AB R80, R51, R154 ;  /* 0x0000009a3350723e */ /* 0x000fe200000010ff */
[--C-:B------:R-:W-:Y:S01]  /*4170*/  FFMA.FTZ R27, R82, c[0x0][0x23c], -R7.reuse ;  /* 0x00008f00521b7a23 */ /* 0x100fe20000010807 */
[----:B------:R-:W-:Y:S01]  /*4180*/  MUFU.EX2 R43, R43 ;  /* 0x0000002b002b7308 */ /* 0x000fe20000000800 */
[----:B-1----:R-:W-:Y:S01]  /*4190*/  F2FP.BF16.PACK_AB R82, R19, R60 ;  /* 0x0000003c1352723e */ /* 0x002fe200000010ff */
[----:B------:R-:W-:-:S02]  /*41a0*/  FFMA.FTZ R3, R78, c[0x0][0x23c], -R7 ;  /* 0x00008f004e037a23 */ /* 0x000fc40000010807 */
[----:B------:R-:W-:Y:S02]  /*41b0*/  FFMA.FTZ R4, R76, c[0x0][0x23c], -R7 ;  /* 0x00008f004c047a23 */ /* 0x000fe40000010807 */
[--C-:B------:R-:W-:Y:S02]  /*41c0*/  FFMA.FTZ R116, R108, c[0x0][0x23c], -R25.reuse ;  /* 0x00008f006c747a23 */ /* 0x100fe40000010819 */
[----:B------:R-:W1:Y:S01]  /*41d0*/  MUFU.EX2 R156, R156 ;  /* 0x0000009c009c7308 */ /* 0x000e620000000800 */
[----:B------:R-:W-:Y:S02]  /*41e0*/  FFMA.FTZ R108, R164, c[0x0][0x23c], -R25 ;  /* 0x00008f00a46c7a23 */ /* 0x000fe40000010819 */
[--C-:B------:R-:W-:Y:S02]  /*41f0*/  FFMA.FTZ R114, R114, c[0x0][0x23c], -R7.reuse ;  /* 0x00008f0072727a23 */ /* 0x100fe40000010807 */
[--C-:B------:R-:W-:Y:S02]  /*4200*/  FFMA.FTZ R33, R160, c[0x0][0x23c], -R7.reuse ;  /* 0x00008f00a0217a23 */ /* 0x100fe40000010807 */
[--C-:B------:R-:W-:Y:S01]  /*4210*/  FFMA.FTZ R106, R106, c[0x0][0x23c], -R7.reuse ;  /* 0x00008f006a6a7a23 */ /* 0x100fe20000010807 */
[----:B------:R-:W-:Y:S01]  /*4220*/  MUFU.EX2 R23, R23 ;  /* 0x0000001700177308 */ /* 0x000fe20000000800 */
[----:B------:R-:W-:-:S02]  /*4230*/  FFMA.FTZ R29, R158, c[0x0][0x23c], -R7 ;  /* 0x00008f009e1d7a23 */ /* 0x000fc40000010807 */
[----:B------:R-:W-:Y:S02]  /*4240*/  FFMA.FTZ R158, R112, c[0x0][0x23c], -R25 ;  /* 0x00008f00709e7a23 */ /* 0x000fe40000010819 */
[----:B------:R-:W-:Y:S02]  /*4250*/  FFMA.FTZ R120, R118, c[0x0][0x23c], -R7 ;  /* 0x00008f0076787a23 */ /* 0x000fe40000010807 */
[----:B------:R-:W-:Y:S01]  /*4260*/  FFMA.FTZ R112, R150, c[0x0][0x23c], -R25 ;  /* 0x00008f0096707a23 */ /* 0x000fe20000010819 */
[----:B------:R-:W4:Y:S01]  /*4270*/  MUFU.EX2 R86, R86 ;  /* 0x0000005600567308 */ /* 0x000f220000000800 */
[----:B-1----:R-:W-:Y:S01]  /*4280*/  F2FP.BF16.PACK_AB R81, R156, R43 ;  /* 0x0000002b9c51723e */ /* 0x002fe200000010ff */
[--C-:B------:R-:W-:Y:S02]  /*4290*/  FFMA.FTZ R55, R144, c[0x0][0x23c], -R7.reuse ;  /* 0x00008f0090377a23 */ /* 0x100fe40000010807 */
[--C-:B------:R-:W-:Y:S02]  /*42a0*/  FFMA.FTZ R118, R122, c[0x0][0x23c], -R7.reuse ;  /* 0x00008f007a767a23 */ /* 0x100fe40000010807 */
[----:B------:R-:W-:Y:S01]  /*42b0*/  FFMA.FTZ R53, R146, c[0x0][0x23c], -R7 ;  /* 0x00008f0092357a23 */ /* 0x000fe20000010807 */
[----:B------:R-:W-:Y:S01]  /*42c0*/  LEA R146, P0, R98, c[0x0][0x168], 0x1 ;  /* 0x00005a0062927a11 */ /* 0x000fe200078008ff */
[----:B------:R-:W-:Y:S01]  /*42d0*/  MUFU.EX2 R22, R22 ;  /* 0x0000001600167308 */ /* 0x000fe20000000800 */
[----:B------:R-:W-:-:S02]  /*42e0*/  FFMA.FTZ R122, R64, c[0x0][0x23c], -R25 ;  /* 0x00008f00407a7a23 */ /* 0x000fc40000010819 */
[----:B------:R-:W-:Y:S01]  /*42f0*/  FFMA.FTZ R84, R66, c[0x0][0x23c], -R7 ;  /* 0x00008f0042547a23 */ /* 0x000fe20000010807 */
[----:B------:R-:W-:Y:S01]  /*4300*/  LEA.HI.X R147, R98, c[0x0][0x16c], R97, 0x1, P0 ;  /* 0x00005b0062937a11 */ /* 0x000fe200000f0c61 */
[----:B------:R-:W-:Y:S02]  /*4310*/  FFMA.FTZ R64, R94, c[0x0][0x23c], -R25 ;  /* 0x00008f005e407a23 */ /* 0x000fe40000010819 */
[--C-:B------:R-:W-:Y:S01]  /*4320*/  FFMA.FTZ R63, R90, c[0x0][0x23c], -R7.reuse ;  /* 0x00008f005a3f7a23 */ /* 0x100fe20000010807 */
[----:B----4-:R-:W-:Y:S01]  /*4330*/  F2FP.BF16.PACK_AB R83, R86, R23 ;  /* 0x000000175653723e */ /* 0x010fe200000010ff */
[----:B------:R-:W-:Y:S01]  /*4340*/  MUFU.EX2 R21, R21 ;  /* 0x0000001500157308 */ /* 0x000fe20000000800 */
[--C-:B------:R-:W-:Y:S02]  /*4350*/  FFMA.FTZ R66, R88, c[0x0][0x23c], -R7.reuse ;  /* 0x00008f0058427a23 */ /* 0x100fe40000010807 */
[----:B------:R-:W-:Y:S02]  /*4360*/  FFMA.FTZ R61, R92, c[0x0][0x23c], -R7 ;  /* 0x00008f005c3d7a23 */ /* 0x000fe40000010807 */
[----:B------:R-:W-:Y:S01]  /*4370*/  FADD.FTZ R156, R43, R156 ;  /* 0x0000009c2b9c7221 */ /* 0x000fe20000010000 */
[----:B--2---:R-:W-:Y:S01]  /*4380*/  HMMA.16816.F32.BF16 R68, R80, R72, RZ ;  /* 0x000000485044723c */ /* 0x004fe200000418ff */
[----:B------:R-:W-:Y:S01]  /*4390*/  FADD.FTZ R60, R60, R85 ;  /* 0x000000553c3c7221 */ /* 0x000fe20000010000 */
[----:B------:R-:W1:Y:S01]  /*43a0*/  MUFU.EX2 R62, R62 ;  /* 0x0000003e003e7308 */ /* 0x000e620000000800 */
[----:B------:R-:W-:-:S02]  /*43b0*/  FADD.FTZ R23, R23, R156 ;  /* 0x0000009c17177221 */ /* 0x000fc40000010000 */
[----:B------:R-:W-:Y:S02]  /*43c0*/  FADD.FTZ R19, R19, R60 ;  /* 0x0000003c13137221 */ /* 0x000fe40000010000 */
[----:B------:R-:W-:Y:S01]  /*43d0*/  FADD.FTZ R23, R86, R23 ;  /* 0x0000001756177221 */ /* 0x000fe20000010000 */
[C---:B------:R-:W-:Y:S01]  /*43e0*/  HMMA.16816.F32.BF16 R72, R80.reuse, R74, RZ ;  /* 0x0000004a5048723c */ /* 0x040fe200000418ff */
[----:B------:R-:W-:Y:S01]  /*43f0*/  FFMA.FTZ R65, R54, c[0x0][0x23c], -R7 ;  /* 0x00008f0036417a23 */ /* 0x000fe20000010807 */
[----:B------:R-:W2:Y:S01]  /*4400*/  MUFU.EX2 R27, R27 ;  /* 0x0000001b001b7308 */ /* 0x000ea20000000800 */
[--C-:B------:R-:W-:Y:S02]  /*4410*/  FFMA.FTZ R51, R56, c[0x0][0x23c], -R25.reuse ;  /* 0x00008f0038337a23 */ /* 0x100fe40000010819 */
[--C-:B------:R-:W-:Y:S02]  /*4420*/  FFMA.FTZ R43, R52, c[0x0][0x23c], -R25.reuse ;  /* 0x00008f00342b7a23 */ /* 0x100fe40000010819 */
[--C-:B------:R-:W-:Y:S01]  /*4430*/  FFMA.FTZ R56, R16, c[0x0][0x23c], -R25.reuse ;  /* 0x00008f0010387a23 */ /* 0x100fe20000010819 */
[----:B---3--:R-:W-:Y:S01]  /*4440*/  HMMA.16816.F32.BF16 R76, R80, R8, RZ ;  /* 0x00000008504c723c */ /* 0x008fe200000418ff */
[----:B------:R-:W-:Y:S01]  /*4450*/  FFMA.FTZ R52, R18, c[0x0][0x23c], -R25 ;  /* 0x00008f0012347a23 */ /* 0x000fe20000010819 */
[----:B------:R-:W-:Y:S01]  /*4460*/  MUFU.EX2 R3, R3 ;  /* 0x0000000300037308 */ /* 0x000fe20000000800 */
[----:B-1----:R-:W-:-:S02]  /*4470*/  FADD.FTZ R54, R62, R23 ;  /* 0x000000173e367221 */ /* 0x002fc40000010000 */
[----:B------:R-:W-:Y:S02]  /*4480*/  FFMA.FTZ R67, R58, c[0x0][0x23c], -R7 ;  /* 0x00008f003a437a23 */ /* 0x000fe40000010807 */
[----:B------:R-:W-:Y:S01]  /*4490*/  F2FP.BF16.PACK_AB R8, R17, R38 ;  /* 0x000000261108723e */ /* 0x000fe200000010ff */
[----:B------:R-:W-:Y:S01]  /*44a0*/  HMMA.16816.F32.BF16 R80, R80, R10, RZ ;  /* 0x0000000a5050723c */ /* 0x000fe200000418ff */
[----:B------:R-:W-:Y:S01]  /*44b0*/  FADD.FTZ R38, R38, R19 ;  /* 0x0000001326267221 */ /* 0x000fe20000010000 */
[----:B------:R-:W1:Y:S01]  /*44c0*/  MUFU.EX2 R4, R4 ;  /* 0x0000000400047308 */ /* 0x000e620000000800 */
[----:B--2---:R-:W-:Y:S01]  /*44d0*/  F2FP.BF16.PACK_AB R9, R27, R62 ;  /* 0x0000003e1b09723e */ /* 0x004fe200000010ff */
[--C-:B------:R-:W-:Y:S02]  /*44e0*/  FFMA.FTZ R34, R34, c[0x0][0x23c], -R7.reuse ;  /* 0x00008f0022227a23 */ /* 0x100fe40000010807 */
[----:B------:R-:W-:Y:S01]  /*44f0*/  FADD.FTZ R23, R17, R38 ;  /* 0x0000002611177221 */ /* 0x000fe20000010000 */
[----:B------:R-:W-:Y:S01]  /*4500*/  F2FP.BF16.PACK_AB R10, R21, R22 ;  /* 0x00000016150a723e */ /* 0x000fe200000010ff */
[----:B------:R-:W-:Y:S01]  /*4510*/  LDSM.16.MT88.4 R16, [R124+0x4400] ;  /* 0x004400007c10783b */ /* 0x000fe20000004200 */
[----:B------:R-:W-:Y:S01]  /*4520*/  FFMA.FTZ R32, R32, c[0x0][0x23c], -R7 ;  /* 0x00008f0020207a23 */ /* 0x000fe20000010807 */
[----:B------:R-:W-:Y:S01]  /*4530*/  MUFU.EX2 R116, R116 ;  /* 0x0000007400747308 */ /* 0x000fe20000000800 */
[----:B------:R-:W-:-:S02]  /*4540*/  FADD.FTZ R54, R27, R54 ;  /* 0x000000361b367221 */ /* 0x000fc40000010000 */
[----:B------:R-:W-:Y:S02]  /*4550*/  FADD.FTZ R22, R22, R23 ;  /* 0x0000001716167221 */ /* 0x000fe40000010000 */
[--C-:B------:R-:W-:Y:S02]  /*4560*/  FFMA.FTZ R38, R41, c[0x0][0x23c], -R25.reuse ;  /* 0x00008f0029267a23 */ /* 0x100fe40000010819 */
[----:B------:R-:W-:Y:S01]  /*4570*/  FADD.FTZ R21, R21, R22 ;  /* 0x0000001615157221 */ /* 0x000fe20000010000 */
[----:B-1----:R-:W-:Y:S01]  /*4580*/  F2FP.BF16.PACK_AB R11, R4, R3 ;  /* 0x00000003040b723e */ /* 0x002fe200000010ff */
[----:B------:R-:W1:Y:S01]  /*4590*/  MUFU.EX2 R35, R35 ;  /* 0x0000002300237308 */ /* 0x000e620000000800 */
[----:B------:R-:W-:Y:S02]  /*45a0*/  FFMA.FTZ R27, R40, c[0x0][0x23c], -R25 ;  /* 0x00008f00281b7a23 */ /* 0x000fe40000010819 */
[----:B------:R-:W-:Y:S02]  /*45b0*/  FFMA.FTZ R41, R30, c[0x0][0x23c], -R7 ;  /* 0x00008f001e297a23 */ /* 0x000fe40000010807 */
[--C-:B------:R-:W-:Y:S01]  /*45c0*/  FFMA.FTZ R44, R44, c[0x0][0x23c], -R25.reuse ;  /* 0x00008f002c2c7a23 */ /* 0x100fe20000010819 */
[----:B------:R-:W-:Y:S01]  /*45d0*/  HMMA.16816.F32.BF16 R68, R8, R12, R68 ;  /* 0x0000000c0844723c */ /* 0x000fe20000041844 */
[----:B------:R-:W-:Y:S01]  /*45e0*/  FFMA.FTZ R45, R45, c[0x0][0x23c], -R25 ;  /* 0x00008f002d2d7a23 */ /* 0x000fe20000010819 */
[----:B------:R-:W-:Y:S01]  /*45f0*/  MUFU.EX2 R108, R108 ;  /* 0x0000006c006c7308 */ /* 0x000fe20000000800 */
[----:B------:R-:W-:-:S02]  /*4600*/  FFMA.FTZ R40, R50, c[0x0][0x23c], -R7 ;  /* 0x00008f0032287a23 */ /* 0x000fc40000010807 */
[----:B------:R-:W-:Y:S02]  /*4610*/  FFMA.FTZ R30, R46, c[0x0][0x23c], -R7 ;  /* 0x00008f002e1e7a23 */ /* 0x000fe40000010807 */
[--C-:B------:R-:W-:Y:S01]  /*4620*/  FFMA.FTZ R36, R36, c[0x0][0x23c], -R25.reuse ;  /* 0x00008f0024247a23 */ /* 0x100fe20000010819 */
[----:B------:R-:W-:Y:S01]  /*4630*/  HMMA.16816.F32.BF16 R72, R8, R14, R72 ;  /* 0x0000000e0848723c */ /* 0x000fe20000041848 */
[----:B------:R-:W2:Y:S01]  /*4640*/  LDSM.16.MT88.4 R12, [R124+0x3400] ;  /* 0x003400007c0c783b */ /* 0x000ea20000004200 */
[----:B------:R-:W3:Y:S01]  /*4650*/  MUFU.EX2 R31, R31 ;  /* 0x0000001f001f7308 */ /* 0x000ee20000000800 */
[----:B------:R-:W-:Y:S02]  /*4660*/  FFMA.FTZ R151, R37, c[0x0][0x23c], -R25 ;  /* 0x00008f0025977a23 */ /* 0x000fe40000010819 */
[--C-:B------:R-:W-:Y:S02]  /*4670*/  FFMA.FTZ R25, R42, c[0x0][0x23c], -R7.reuse ;  /* 0x00008f002a197a23 */ /* 0x100fe40000010807 */
[----:B------:R-:W-:-:S02]  /*4680*/  FFMA.FTZ R28, R28, c[0x0][0x23c], -R7 ;  /* 0x00008f001c1c7a23 */ /* 0x000fc40000010807 */
[----:B------:R-:W-:Y:S01]  /*4690*/  FFMA.FTZ R26, R26, c[0x0][0x23c], -R7 ;  /* 0x00008f001a1a7a23 */ /* 0x000fe20000010807 */
[----:B------:R-:W-:Y:S08]  /*46a0*/  MUFU.EX2 R114, R114 ;  /* 0x0000007200727308 */ /* 0x000ff00000000800 */
[----:B------:R-:W4:Y:S08]  /*46b0*/  MUFU.EX2 R33, R33 ;  /* 0x0000002100217308 */ /* 0x000f300000000800 */
[----:B------:R-:W-:Y:S08]  /*46c0*/  MUFU.EX2 R106, R106 ;  /* 0x0000006a006a7308 */ /* 0x000ff00000000800 */
[----:B------:R-:W5:Y:S01]  /*46d0*/  MUFU.EX2 R29, R29 ;  /* 0x0000001d001d7308 */ /* 0x000f620000000800 */
[C---:B--2---:R-:W-:Y:S07]  /*46e0*/  HMMA.16816.F32.BF16 R76, R8.reuse, R12, R76 ;  /* 0x0000000c084c723c */ /* 0x044fee000004184c */
[----:B------:R-:W-:Y:S01]  /*46f0*/  MUFU.EX2 R158, R158 ;  /* 0x0000009e009e7308 */ /* 0x000fe20000000800 */
[----:B------:R-:W-:Y:S01]  /*4700*/  HMMA.16816.F32.BF16 R80, R8, R14, R80 ;  /* 0x0000000e0850723c */ /* 0x000fe20000041850 */
[----:B------:R-:W2:Y:S06]  /*4710*/  LDSM.16.MT88.4 R12, [R125+0x3800] ;  /* 0x003800007d0c783b */ /* 0x000eac0000004200 */
[----:B------:R-:W2:Y:S01]  /*4720*/  MUFU.EX2 R47, R47 ;  /* 0x0000002f002f7308 */ /* 0x000ea20000000800 */
[----:B-1----:R-:W-:Y:S01]  /*4730*/  F2FP.BF16.PACK_AB R8, R35, R116 ;  /* 0x000000742308723e */ /* 0x002fe200000010ff */
[----:B------:R-:W-:Y:S01]  /*4740*/  FADD.FTZ R116, R116, R21 ;  /* 0x0000001574747221 */ /* 0x000fe20000010000 */
[----:B---3--:R-:W-:-:S05]  /*4750*/  F2FP.BF16.PACK_AB R10, R31, R108 ;  /* 0x0000006c1f0a723e */ /* 0x008fca00000010ff */
[----:B------:R-:W-:Y:S01]  /*4760*/  MUFU.EX2 R112, R112 ;  /* 0x0000007000707308 */ /* 0x000fe20000000800 */
[----:B----4-:R-:W-:Y:S01]  /*4770*/  F2FP.BF16.PACK_AB R9, R33, R114 ;  /* 0x000000722109723e */ /* 0x010fe200000010ff */
[----:B------:R-:W-:Y:S01]  /*4780*/  FADD.FTZ R35, R35, R116 ;  /* 0x0000007423237221 */ /* 0x000fe20000010000 */
[----:B-----5:R-:W-:-:S03]  /*4790*/  F2FP.BF16.PACK_AB R11, R29, R106 ;  /* 0x0000006a1d0b723e */ /* 0x020fc600000010ff */
[----:B------:R-:W-:Y:S02]  /*47a0*/  FADD.FTZ R108, R108, R35 ;  /* 0x000000236c6c7221 */ /* 0x000fe40000010000 */
[----:B------:R-:W1:Y:S02]  /*47b0*/  MUFU.EX2 R39, R39 ;  /* 0x0000002700277308 */ /* 0x000e640000000800 */
[----:B------:R-:W-:-:S06]  /*47c0*/  FADD.FTZ R31, R31, R108 ;  /* 0x0000006c1f1f7221 */ /* 0x000fcc0000010000 */
[----:B------:R-:W-:Y:S08]  /*47d0*/  MUFU.EX2 R120, R120 ;  /* 0x0000007800787308 */ /* 0x000ff00000000800 */
[----:B------:R-:W3:Y:S01]  /*47e0*/  MUFU.EX2 R55, R55 ;  /* 0x0000003700377308 */ /* 0x000ee20000000800 */
[C---:B--2---:R-:W-:Y:S07]  /*47f0*/  HMMA.16816.F32.BF16 R68, R8.reuse, R12, R68 ;  /* 0x0000000c0844723c */ /* 0x044fee0000041844 */
[----:B------:R-:W-:Y:S01]  /*4800*/  MUFU.EX2 R118, R118 ;  /* 0x0000007600767308 */ /* 0x000fe20000000800 */
[C---:B------:R-:W-:Y:S01]  /*4810*/  HMMA.16816.F32.BF16 R72, R8.reuse, R14, R72 ;  /* 0x0000000e0848723c */ /* 0x040fe20000041848 */
[----:B------:R-:W2:Y:S06]  /*4820*/  LDSM.16.MT88.4 R12, [R124+0x3800] ;  /* 0x003800007c0c783b */ /* 0x000eac0000004200 */
[----:B------:R-:W4:Y:S08]  /*4830*/  MUFU.EX2 R53, R53 ;  /* 0x0000003500357308 */ /* 0x000f300000000800 */
[----:B------:R-:W-:Y:S08]  /*4840*/  MUFU.EX2 R122, R122 ;  /* 0x0000007a007a7308 */ /* 0x000ff00000000800 */
[----:B------:R-:W5:Y:S08]  /*4850*/  MUFU.EX2 R59, R59 ;  /* 0x0000003b003b7308 */ /* 0x000f700000000800 */
[----:B------:R-:W-:Y:S08]  /*4860*/  MUFU.EX2 R64, R64 ;  /* 0x0000004000407308 */ /* 0x000ff00000000800 */
[----:B------:R-:W1:Y:S01]  /*4870*/  MUFU.EX2 R57, R57 ;  /* 0x0000003900397308 */ /* 0x000e620000000800 */
[C---:B--2---:R-:W-:Y:S07]  /*4880*/  HMMA.16816.F32.BF16 R76, R8.reuse, R12, R76 ;  /* 0x0000000c084c723c */ /* 0x044fee000004184c */
[----:B------:R-:W-:Y:S01]  /*4890*/  MUFU.EX2 R84, R84 ;  /* 0x0000005400547308 */ /* 0x000fe20000000800 */
[----:B------:R-:W-:Y:S01]  /*48a0*/  HMMA.16816.F32.BF16 R80, R8, R14, R80 ;  /* 0x0000000e0850723c */ /* 0x000fe20000041850 */
[----:B------:R-:W2:Y:S06]  /*48b0*/  LDSM.16.MT88.4 R12, [R125+0x3c00] ;  /* 0x003c00007d0c783b */ /* 0x000eac0000004200 */
[----:B------:R-:W2:Y:S01]  /*48c0*/  MUFU.EX2 R63, R63 ;  /* 0x0000003f003f7308 */ /* 0x000ea20000000800 */
[----:B------:R-:W-:Y:S01]  /*48d0*/  F2FP.BF16.PACK_AB R8, R47, R158 ;  /* 0x0000009e2f08723e */ /* 0x000fe200000010ff */
[----:B------:R-:W-:Y:S01]  /*48e0*/  FADD.FTZ R158, R158, R31 ;  /* 0x0000001f9e9e7221 */ /* 0x000fe20000010000 */
[----:B-1----:R-:W-:-:S05]  /*48f0*/  F2FP.BF16.PACK_AB R10, R39, R112 ;  /* 0x00000070270a723e */ /* 0x002fca00000010ff */
[----:B------:R-:W-:Y:S01]  /*4900*/  MUFU.EX2 R66, R66 ;  /* 0x0000004200427308 */ /* 0x000fe20000000800 */
[----:B---3--:R-:W-:Y:S01]  /*4910*/  F2FP.BF16.PACK_AB R9, R55, R120 ;  /* 0x000000783709723e */ /* 0x008fe200000010ff */
[----:B------:R-:W-:Y:S01]  /*4920*/  FADD.FTZ R47, R47, R158 ;  /* 0x0000009e2f2f7221 */ /* 0x000fe20000010000 */
[----:B----4-:R-:W-:-:S03]  /*4930*/  F2FP.BF16.PACK_AB R11, R53, R118 ;  /* 0x00000076350b723e */ /* 0x010fc600000010ff */
        /* <DEDUP_REMOVED lines=11> */
[----:B------:R-:W1:Y:S08]  /*49f0*/  MUFU.EX2 R34, R34 ;  /* 0x0000002200227308 */ /* 0x000e700000000800 */
[----:B------:R-:W-:Y:S08]  /*4a00*/  MUFU.EX2 R65, R65 ;  /* 0x0000004100417308 */ /* 0x000ff00000000800 */
[----:B------:R-:W1:Y:S01]  /*4a10*/  MUFU.EX2 R32, R32 ;  /* 0x0000002000207308 */ /* 0x000e620000000800 */
[C---:B--2---:R-:W-:Y:S07]  /*4a20*/  HMMA.16816.F32.BF16 R76, R8.reuse, R12, R76 ;  /* 0x0000000c084c723c */ /* 0x044fee000004184c */
[----:B------:R-:W-:Y:S01]  /*4a30*/  MUFU.EX2 R48, R48 ;  /* 0x0000003000307308 */ /* 0x000fe20000000800 */
[----:B------:R-:W-:Y:S01]  /*4a40*/  HMMA.16816.F32.BF16 R80, R8, R14, R80 ;  /* 0x0000000e0850723c */ /* 0x000fe20000041850 */
[----:B------:R-:W2:Y:S06]  /*4a50*/  LDSM.16.MT88.4 R12, [R125+0x4000] ;  /* 0x004000007d0c783b */ /* 0x000eac0000004200 */
[----:B------:R-:W2:Y:S01]  /*4a60*/  MUFU.EX2 R49, R49 ;  /* 0x0000003100317308 */ /* 0x000ea20000000800 */
[----:B-----5:R-:W-:Y:S01]  /*4a70*/  F2FP.BF16.PACK_AB R8, R59, R122 ;  /* 0x0000007a3b08723e */ /* 0x020fe200000010ff */
[----:B------:R-:W-:Y:S01]  /*4a80*/  FADD.FTZ R122, R122, R39 ;  /* 0x000000277a7a7221 */ /* 0x000fe20000010000 */
[----:B------:R-:W-:-:S05]  /*4a90*/  F2FP.BF16.PACK_AB R10, R57, R64 ;  /* 0x00000040390a723e */ /* 0x000fca00000010ff */
[----:B------:R-:W-:Y:S01]  /*4aa0*/  MUFU.EX2 R44, R44 ;  /* 0x0000002c002c7308 */ /* 0x000fe20000000800 */
[----:B------:R-:W-:Y:S01]  /*4ab0*/  F2FP.BF16.PACK_AB R9, R63, R84 ;  /* 0x000000543f09723e */ /* 0x000fe200000010ff */
[----:B------:R-:W-:Y:S01]  /*4ac0*/  FADD.FTZ R59, R59, R122 ;  /* 0x0000007a3b3b7221 */ /* 0x000fe20000010000 */
[----:B-1----:R-:W-:-:S03]  /*4ad0*/  F2FP.BF16.PACK_AB R11, R61, R66 ;  /* 0x000000423d0b723e */ /* 0x002fc600000010ff */
[----:B------:R-:W-:Y:S02]  /*4ae0*/  FADD.FTZ R64, R64, R59 ;  /* 0x0000003b40407221 */ /* 0x000fe40000010000 */
[----:B------:R-:W1:Y:S02]  /*4af0*/  MUFU.EX2 R45, R45 ;  /* 0x0000002d002d7308 */ /* 0x000e640000000800 */
[----:B------:R-:W-:-:S06]  /*4b00*/  FADD.FTZ R64, R57, R64 ;  /* 0x0000004039407221 */ /* 0x000fcc0000010000 */
[----:B------:R-:W-:Y:S08]  /*4b10*/  MUFU.EX2 R40, R40 ;  /* 0x0000002800287308 */ /* 0x000ff00000000800 */
[----:B------:R-:W5:Y:S01]  /*4b20*/  MUFU.EX2 R41, R41 ;  /* 0x0000002900297308 */ /* 0x000f620000000800 */
[C---:B--2---:R-:W-:Y:S07]  /*4b30*/  HMMA.16816.F32.BF16 R68, R8.reuse, R12, R68 ;  /* 0x0000000c0844723c */ /* 0x044fee0000041844 */
[----:B------:R-:W-:Y:S01]  /*4b40*/  MUFU.EX2 R30, R30 ;  /* 0x0000001e001e7308 */ /* 0x000fe20000000800 */
[C---:B------:R-:W-:Y:S01]  /*4b50*/  HMMA.16816.F32.BF16 R72, R8.reuse, R14, R72 ;  /* 0x0000000e0848723c */ /* 0x040fe20000041848 */
[----:B------:R-:W2:Y:S06]  /*4b60*/  LDSM.16.MT88.4 R12, [R124+0x4000] ;  /* 0x004000007c0c783b */ /* 0x000eac0000004200 */
[----:B------:R-:W-:Y:S08]  /*4b70*/  MUFU.EX2 R27, R27 ;  /* 0x0000001b001b7308 */ /* 0x000ff00000000800 */
[----:B------:R-:W-:Y:S08]  /*4b80*/  MUFU.EX2 R38, R38 ;  /* 0x0000002600267308 */ /* 0x000ff00000000800 */
[----:B------:R-:W-:Y:S08]  /*4b90*/  MUFU.EX2 R151, R151 ;  /* 0x0000009700977308 */ /* 0x000ff00000000800 */
[----:B------:R-:W-:Y:S08]  /*4ba0*/  MUFU.EX2 R25, R25 ;  /* 0x0000001900197308 */ /* 0x000ff00000000800 */
[----:B------:R-:W-:Y:S01]  /*4bb0*/  MUFU.EX2 R28, R28 ;  /* 0x0000001c001c7308 */ /* 0x000fe20000000800 */
[C---:B--2---:R-:W-:Y:S07]  /*4bc0*/  HMMA.16816.F32.BF16 R76, R8.reuse, R12, R76 ;  /* 0x0000000c084c723c */ /* 0x044fee000004184c */
[----:B------:R-:W-:Y:S01]  /*4bd0*/  MUFU.EX2 R26, R26 ;  /* 0x0000001a001a7308 */ /* 0x000fe20000000800 */
[----:B------:R-:W-:Y:S01]  /*4be0*/  HMMA.16816.F32.BF16 R80, R8, R14, R80 ;  /* 0x0000000e0850723c */ /* 0x000fe20000041850 */
[----:B------:R-:W2:Y:S06]  /*4bf0*/  LDSM.16.MT88.4 R12, [R125+0x4400] ;  /* 0x004400007d0c783b */ /* 0x000eac0000004200 */
[----:B---3--:R-:W-:Y:S01]  /*4c00*/  F2FP.BF16.PACK_AB R8, R56, R51 ;  /* 0x000000333808723e */ /* 0x008fe200000010ff */
[----:B------:R-:W-:Y:S01]  /*4c10*/  FADD.FTZ R51, R51, R64 ;  /* 0x0000004033337221 */ /* 0x000fe20000010000 */
[----:B----4-:R-:W-:-:S02]  /*4c20*/  F2FP.BF16.PACK_AB R10, R52, R43 ;  /* 0x0000002b340a723e */ /* 0x010fc400000010ff */
[----:B------:R-:W-:Y:S01]  /*4c30*/  F2FP.BF16.PACK_AB R9, R34, R67 ;  /* 0x000000432209723e */ /* 0x000fe200000010ff */
[----:B------:R-:W-:Y:S01]  /*4c40*/  FADD.FTZ R56, R56, R51 ;  /* 0x0000003338387221 */ /* 0x000fe20000010000 */
[----:B------:R-:W-:-:S07]  /*4c50*/  F2FP.BF16.PACK_AB R11, R32, R65 ;  /* 0x00000041200b723e */ /* 0x000fce00000010ff */
[C---:B------:R-:W-:Y:S07]  /*4c60*/  HMMA.16816.F32.BF16 R76, R8.reuse, R16, R76 ;  /* 0x00000010084c723c */ /* 0x040fee000004184c */
[----:B------:R-:W-:Y:S01]  /*4c70*/  FADD.FTZ R17, R3, R54 ;  /* 0x0000003603117221 */ /* 0x000fe20000010000 */
[----:B------:R-:W-:Y:S01]  /*4c80*/  HMMA.16816.F32.BF16 R80, R8, R18, R80 ;  /* 0x000000120850723c */ /* 0x000fe20000041850 */
[----:B------:R-:W-:Y:S02]  /*4c90*/  FFMA.FTZ R16, R20, c[0x0][0x23c], -R7 ;  /* 0x00008f0014107a23 */ /* 0x000fe40000010807 */
[----:B------:R-:W-:Y:S01]  /*4ca0*/  FADD.FTZ R17, R4, R17 ;  /* 0x0000001104117221 */ /* 0x000fe20000010000 */
[----:B------:R-:W3:Y:S01]  /*4cb0*/  LDSM.16.MT88.4 R20, [R124+0x4800] ;  /* 0x004800007c14783b */ /* 0x000ee20000004200 */
[----:B------:R4:W1:Y:S01]  /*4cc0*/  MUFU.EX2 R3, R16 ;  /* 0x0000001000037308 */ /* 0x0008620000000800 */
[----:B------:R-:W-:-:S02]  /*4cd0*/  FFMA.FTZ R7, R24, c[0x0][0x23c], -R7 ;  /* 0x00008f0018077a23 */ /* 0x000fc40000010807 */
[----:B------:R-:W-:-:S04]  /*4ce0*/  FADD.FTZ R114, R114, R17 ;  /* 0x0000001172727221 */ /* 0x000fc80000010000 */
[----:B------:R-:W-:Y:S01]  /*4cf0*/  FADD.FTZ R33, R33, R114 ;  /* 0x0000007221217221 */ /* 0x000fe20000010000 */
[----:B--2---:R-:W-:Y:S01]  /*4d00*/  HMMA.16816.F32.BF16 R68, R8, R12, R68 ;  /* 0x0000000c0844723c */ /* 0x004fe20000041844 */
[----:B------:R-:W2:Y:S02]  /*4d10*/  MUFU.EX2 R4, R36 ;  /* 0x0000002400047308 */ /* 0x000ea40000000800 */
[----:B------:R-:W-:-:S04]  /*4d20*/  FADD.FTZ R106, R106, R33 ;  /* 0x000000216a6a7221 */ /* 0x000fc80000010000 */
[----:B------:R-:W-:Y:S01]  /*4d30*/  FADD.FTZ R29, R29, R106 ;  /* 0x0000006a1d1d7221 */ /* 0x000fe20000010000 */
[----:B------:R-:W-:Y:S01]  /*4d40*/  HMMA.16816.F32.BF16 R72, R8, R14, R72 ;  /* 0x0000000e0848723c */ /* 0x000fe20000041848 */
[----:B------:R-:W2:Y:S01]  /*4d50*/  LDSM.16.MT88.4 R12, [R125+0x4800] ;  /* 0x004800007d0c783b */ /* 0x000ea20000004200 */
[----:B------:R-:W2:Y:S01]  /*4d60*/  MUFU.EX2 R7, R7 ;  /* 0x0000000700077308 */ /* 0x000ea20000000800 */
[----:B------:R-:W-:Y:S02]  /*4d70*/  FADD.FTZ R120, R120, R29 ;  /* 0x0000001d78787221 */ /* 0x000fe40000010000 */
[----:B----4-:R-:W4:Y:S02]  /*4d80*/  LDSM.16.MT88.4 R16, [R125+0x4c00] ;  /* 0x004c00007d10783b */ /* 0x010f240000004200 */
[----:B------:R-:W-:Y:S01]  /*4d90*/  FADD.FTZ R55, R55, R120 ;  /* 0x0000007837377221 */ /* 0x000fe20000010000 */
[----:B------:R-:W-:Y:S02]  /*4da0*/  F2FP.BF16.PACK_AB R8, R49, R48 ;  /* 0x000000303108723e */ /* 0x000fe400000010ff */
[----:B-1----:R-:W-:Y:S01]  /*4db0*/  F2FP.BF16.PACK_AB R10, R45, R44 ;  /* 0x0000002c2d0a723e */ /* 0x002fe200000010ff */
[----:B------:R-:W-:Y:S01]  /*4dc0*/  FADD.FTZ R118, R118, R55 ;  /* 0x0000003776767221 */ /* 0x000fe20000010000 */
[----:B-----5:R-:W-:-:S02]  /*4dd0*/  F2FP.BF16.PACK_AB R9, R41, R40 ;  /* 0x000000282909723e */ /* 0x020fc400000010ff */
[----:B------:R-:W-:Y:S01]  /*4de0*/  F2FP.BF16.PACK_AB R11, R3, R30 ;  /* 0x0000001e030b723e */ /* 0x000fe200000010ff */
[----:B------:R-:W-:-:S04]  /*4df0*/  FADD.FTZ R53, R53, R118 ;  /* 0x0000007635357221 */ /* 0x000fc80000010000 */
[----:B------:R-:W-:-:S04]  /*4e00*/  FADD.FTZ R84, R84, R53 ;  /* 0x0000003554547221 */ /* 0x000fc80000010000 */
[----:B------:R-:W-:Y:S01]  /*4e10*/  FADD.FTZ R63, R63, R84 ;  /* 0x000000543f3f7221 */ /* 0x000fe20000010000 */
[----:B---3--:R-:W-:Y:S03]  /*4e20*/  HMMA.16816.F32.BF16 R76, R8, R20, R76 ;  /* 0x00000014084c723c */ /* 0x008fe6000004184c */
[----:B------:R-:W-:-:S04]  /*4e30*/  FADD.FTZ R66, R66, R63 ;  /* 0x0000003f42427221 */ /* 0x000fc80000010000 */
[----:B------:R-:W-:Y:S01]  /*4e40*/  FADD.FTZ R66, R61, R66 ;  /* 0x000000423d427221 */ /* 0x000fe20000010000 */
[----:B------:R-:W-:Y:S03]  /*4e50*/  HMMA.16816.F32.BF16 R80, R8, R22, R80 ;  /* 0x000000160850723c */ /* 0x000fe60000041850 */
[----:B------:R-:W-:-:S04]  /*4e60*/  FADD.FTZ R67, R67, R66 ;  /* 0x0000004243437221 */ /* 0x000fc80000010000 */
[----:B------:R-:W-:Y:S01]  /*4e70*/  FADD.FTZ R34, R34, R67 ;  /* 0x0000004322227221 */ /* 0x000fe20000010000 */
[----:B--2---:R-:W-:Y:S03]  /*4e80*/  HMMA.16816.F32.BF16 R68, R8, R12, R68 ;  /* 0x0000000c0844723c */ /* 0x004fe60000041844 */
[----:B------:R-:W-:-:S04]  /*4e90*/  FADD.FTZ R65, R65, R34 ;  /* 0x0000002241417221 */ /* 0x000fc80000010000 */
[----:B------:R-:W-:Y:S01]  /*4ea0*/  FADD.FTZ R65, R32, R65 ;  /* 0x0000004120417221 */ /* 0x000fe20000010000 */
[----:B------:R-:W-:Y:S01]  /*4eb0*/  HMMA.16816.F32.BF16 R72, R8, R14, R72 ;  /* 0x0000000e0848723c */ /* 0x000fe20000041848 */
[----:B------:R-:W1:Y:S02]  /*4ec0*/  LDSM.16.MT88.4 R12, [R124+0x4c00] ;  /* 0x004c00007c0c783b */ /* 0x000e640000004200 */
[----:B------:R-:W-:-:S04]  /*4ed0*/  FADD.FTZ R40, R40, R65 ;  /* 0x0000004128287221 */ /* 0x000fc80000010000 */
[----:B------:R-:W-:Y:S01]  /*4ee0*/  FADD.FTZ R41, R41, R40 ;  /* 0x0000002829297221 */ /* 0x000fe20000010000 */
[----:B------:R-:W-:Y:S02]  /*4ef0*/  F2FP.BF16.PACK_AB R8, R38, R27 ;  /* 0x0000001b2608723e */ /* 0x000fe400000010ff */
[----:B------:R-:W-:Y:S01]  /*4f00*/  F2FP.BF16.PACK_AB R10, R151, R4 ;  /* 0x00000004970a723e */ /* 0x000fe200000010ff */
[----:B------:R-:W-:Y:S01]  /*4f10*/  FADD.FTZ R30, R30, R41 ;  /* 0x000000291e1e7221 */ /* 0x000fe20000010000 */
[----:B------:R-:W-:Y:S02]  /*4f20*/  F2FP.BF16.PACK_AB R9, R28, R25 ;  /* 0x000000191c09723e */ /* 0x000fe400000010ff */
[----:B------:R-:W-:Y:S01]  /*4f30*/  F2FP.BF16.PACK_AB R11, R7, R26 ;  /* 0x0000001a070b723e */ /* 0x000fe200000010ff */
[----:B------:R-:W-:-:S04]  /*4f40*/  FADD.FTZ R30, R3, R30 ;  /* 0x0000001e031e7221 */ /* 0x000fc80000010000 */
[----:B------:R-:W-:Y:S02]  /*4f50*/  FADD.FTZ R25, R25, R30 ;  /* 0x0000001e19197221 */ /* 0x000fe40000010000 */
[----:B----4-:R-:W-:Y:S02]  /*4f60*/  HMMA.16816.F32.BF16 R68, R8, R16, R68 ;  /* 0x000000100844723c */ /* 0x010fe40000041844 */
[----:B------:R-:W-:-:S04]  /*4f70*/  FADD.FTZ R25, R28, R25 ;  /* 0x000000191c197221 */ /* 0x000fc80000010000 */
[----:B------:R-:W-:Y:S02]  /*4f80*/  FADD.FTZ R26, R26, R25 ;  /* 0x000000191a1a7221 */ /* 0x000fe40000010000 */
[----:B------:R-:W-:Y:S01]  /*4f90*/  FADD.FTZ R17, R43, R56 ;  /* 0x000000382b117221 */ /* 0x000fe20000010000 */
[----:B------:R-:W-:Y:S01]  /*4fa0*/  HMMA.16816.F32.BF16 R72, R8, R18, R72 ;  /* 0x000000120848723c */ /* 0x000fe20000041848 */
[----:B------:R-:W-:Y:S02]  /*4fb0*/  FADD.FTZ R150, R7, R26 ;  /* 0x0000001a07967221 */ /* 0x000fe40000010000 */
[----:B------:R-:W-:-:S04]  /*4fc0*/  FADD.FTZ R17, R52, R17 ;  /* 0x0000001134117221 */ /* 0x000fc80000010000 */
[----:B------:R-:W-:-:S04]  /*4fd0*/  FADD.FTZ R48, R48, R17 ;  /* 0x0000001130307221 */ /* 0x000fc80000010000 */
[----:B------:R-:W-:Y:S01]  /*4fe0*/  FADD.FTZ R49, R49, R48 ;  /* 0x0000003031317221 */ /* 0x000fe20000010000 */
[C---:B-1----:R-:W-:Y:S07]  /*4ff0*/  HMMA.16816.F32.BF16 R76, R8.reuse, R12, R76 ;  /* 0x0000000c084c723c */ /* 0x042fee000004184c */
        /* <DEDUP_REMOVED lines=70> */
.L_x_3552:
[----:B------:R-:W-:-:S04]  /*5460*/  LEA R5, -R6, RZ, 0x7 ;  /* 0x000000ff06057211 */ /* 0x000fc800078e39ff */
[----:B------:R-:W-:Y:S02]  /*5470*/  SHF.R.S32.HI R4, RZ, 0x1f, R5 ;  /* 0x0000001fff047819 */ /* 0x000fe40000011405 */
.L_x_3553:
[----:B------:R-:W-:Y:S01]  /*5480*/  ISETP.GE.AND P0, PT, R138, c[0x0][0x220], PT ;  /* 0x000088008a007a0c */ /* 0x000fe20003f06270 */
[----:B------:R-:W-:Y:S01]  /*5490*/  IMAD.SHL.U32 R118, R134, 0x80, RZ ;  /* 0x0000008086767824 */ /* 0x000fe200078e00ff */
[----:B------:R-:W-:-:S04]  /*54a0*/  LEA R148, P4, R5, R148, 0x1 ;  /* 0x0000009405947211 */ /* 0x000fc800078808ff */
[----:B------:R-:W-:-:S07]  /*54b0*/  LEA.HI.X R149, R5, R149, R4, 0x1, P4 ;  /* 0x0000009505957211 */ /* 0x000fce00020f0c04 */
[----:B------:R-:W-:Y:S01]  /*54c0*/  @!P0 IMAD.MOV.U32 R3, RZ, RZ, c[0x0][0x1a4] ;  /* 0x00006900ff038624 */ /* 0x000fe200078e00ff */
[CC--:B------:R-:W-:Y:S01]  /*54d0*/  @!P0 LEA R8, P3, R6.reuse, R102.reuse, 0x6 ;  /* 0x0000006606088211 */ /* 0x0c0fe200078630ff */
[----:B------:R-:W-:Y:S01]  /*54e0*/  @!P0 IMAD.MOV.U32 R104, RZ, RZ, R102 ;  /* 0x000000ffff688224 */ /* 0x000fe200078e0066 */
[C---:B------:R-:W-:Y:S01]  /*54f0*/  @!P0 IADD3 R7, P2, P1, R5.reuse, R102, R140 ;  /* 0x0000006605078210 */ /* 0x040fe2000795e08c */
[----:B------:R-:W-:Y:S01]  /*5500*/  @P0 STS [R135+0x3000], RZ ;  /* 0x003000ff87000388 */ /* 0x000fe20000000800 */
[CC--:B------:R-:W-:Y:S01]  /*5510*/  @!P0 LEA.HI.X R3, R6.reuse, R105.reuse, R3, 0x6, P3 ;  /* 0x0000006906038211 */ /* 0x0c0fe200018f3403 */
[----:B------:R-:W-:Y:S01]  /*5520*/  @!P0 IMAD.WIDE.U32 R10, R6, 0x60, R104 ;  /* 0x00000060060a8825 */ /* 0x000fe200078e0068 */
[----:B------:R-:W-:Y:S01]  /*5530*/  @!P0 IADD3.X R104, R4, R105, R137, P2, P1 ;  /* 0x0000006904688210 */ /* 0x000fe200017e2489 */
[----:B------:R-:W-:Y:S01]  /*5540*/  @P0 STS [R135+0x3004], RZ ;  /* 0x003004ff87000388 */ /* 0x000fe20000000800 */
[----:B------:R-:W-:Y:S01]  /*5550*/  @!P0 IADD3 R8, P2, R5, R8, RZ ;  /* 0x0000000805088210 */ /* 0x000fe20007f5e0ff */
[----:B------:R-:W-:Y:S01]  /*5560*/  @!P0 IMAD.MOV.U32 R6, RZ, RZ, c[0x0][0x1a4] ;  /* 0x00006900ff068624 */ /* 0x000fe200078e00ff */
[----:B------:R-:W-:Y:S01]  /*5570*/  @!P0 LEA R12, P3, R7, c[0x0][0x170], 0x1 ;  /* 0x00005c00070c8a11 */ /* 0x000fe200078608ff */
[----:B------:R-:W-:Y:S02]  /*5580*/  @P0 STS.64 [R135+0x3008], RZ ;  /* 0x003008ff87000388 */ /* 0x000fe40000000a00 */
[----:B------:R-:W-:Y:S01]  /*5590*/  @!P0 IMAD R9, R6, 0x60, RZ ;  /* 0x0000006006098824 */ /* 0x000fe200078e02ff */
[----:B------:R-:W-:Y:S01]  /*55a0*/  @!P0 IADD3 R6, P1, R5, R10, RZ ;  /* 0x0000000a05068210 */ /* 0x000fe20007f3e0ff */
[----:B------:R-:W-:Y:S01]  /*55b0*/  @!P0 IMAD.X R3, R4, 0x1, R3, P2 ;  /* 0x0000000104038824 */ /* 0x000fe200010e0603 */
        /* <DEDUP_REMOVED lines=9> */
[----:B------:R-:W-:Y:S01]  /*5650*/  @!P0 LEA.HI.X R15, R8, c[0x0][0x174], R3, 0x1, P2 ;  /* 0x00005d00080f8a11 */ /* 0x000fe200010f0c03 */
[----:B------:R-:W-:Y:S01]  /*5660*/  @!PT LDS RZ, [RZ] ;  /* 0x00000000fffff984 */ /* 0x000fe20000000800 */
[----:B------:R-:W-:Y:S01]  /*5670*/  @!PT LDS RZ, [RZ] ;  /* 0x00000000fffff984 */ /* 0x000fe20000000800 */
[----:B------:R-:W-:Y:S01]  /*5680*/  @!PT LDS RZ, [RZ] ;  /* 0x00000000fffff984 */ /* 0x000fe20000000800 */
[----:B------:R2:W-:Y:S01]  /*5690*/  @!P0 LDGSTS.E.BYPASS.LTC128B.128 [R135+0x3800], [R12.64] ;  /* 0x038000000c878fae */ /* 0x0005e2000b901d46 */
[----:B------:R-:W-:Y:S02]  /*56a0*/  @!P0 LEA.HI.X R11, R6, c[0x0][0x174], R9, 0x1, P1 ;  /* 0x00005d00060b8a11 */ /* 0x000fe400008f0c09 */
[----:B------:R-:W-:Y:S01]  /*56b0*/  LOP3.LUT R3, R118, 0x8, R99, 0xfe, !PT ;  /* 0x0000000876037812 */ /* 0x000fe200078efe63 */
[----:B------:R-:W-:Y:S01]  /*56c0*/  @P0 STS.128 [R135+0x4000], RZ ;  /* 0x004000ff87000388 */ /* 0x000fe20000000c00 */
[----:B------:R-:W-:-:S02]  /*56d0*/  ISETP.GE.AND P1, PT, R96, 0x3, PT ;  /* 0x000000036000780c */ /* 0x000fc40003f26270 */
[C---:B------:R-:W-:Y:S01]  /*56e0*/  ISETP.GE.AND P5, PT, R3.reuse, R101, PT ;  /* 0x000000650300720c */ /* 0x040fe20003fa6270 */
[----:B------:R-:W-:Y:S01]  /*56f0*/  @!PT LDS RZ, [RZ] ;  /* 0x00000000fffff984 */ /* 0x000fe20000000800 */
[----:B------:R-:W-:Y:S01]  /*5700*/  @!PT LDS RZ, [RZ] ;  /* 0x00000000fffff984 */ /* 0x000fe20000000800 */
[----:B------:R-:W-:Y:S01]  /*5710*/  @!PT LDS RZ, [RZ] ;  /* 0x00000000fffff984 */ /* 0x000fe20000000800 */
[----:B------:R2:W-:Y:S01]  /*5720*/  @!P0 LDGSTS.E.BYPASS.LTC128B.128 [R135+0x4000], [R14.64] ;  /* 0x040000000e878fae */ /* 0x0005e2000b901d46 */
[----:B------:R-:W-:Y:S02]  /*5730*/  ISETP.GE.AND P4, PT, R3, R100, PT ;  /* 0x000000640300720c */ /* 0x000fe40003f86270 */
[----:B------:R-:W-:Y:S01]  /*5740*/  LOP3.LUT R3, R118, R99, RZ, 0xfc, !PT ;  /* 0x0000006376037212 */ /* 0x000fe200078efcff */
[----:B------:R-:W-:Y:S04]  /*5750*/  @P0 STS.128 [R135+0x4800], RZ ;  /* 0x004800ff87000388 */ /* 0x000fe80000000c00 */
[----:B------:R-:W-:Y:S01]  /*5760*/  @!PT LDS RZ, [RZ] ;  /* 0x00000000fffff984 */ /* 0x000fe20000000800 */
[----:B------:R-:W-:Y:S01]  /*5770*/  @!PT LDS RZ, [RZ] ;  /* 0x00000000fffff984 */ /* 0x000fe20000000800 */
[----:B------:R-:W-:Y:S01]  /*5780*/  @!PT LDS RZ, [RZ] ;  /* 0x00000000fffff984 */ /* 0x000fe20000000800 */
[----:B------:R3:W-:Y:S04]  /*5790*/  @!P0 LDGSTS.E.BYPASS.LTC128B.128 [R135+0x4800], [R10.64] ;  /* 0x048000000a878fae */ /* 0x0007e8000b901d46 */
[----:B------:R-:W-:Y:S04]  /*57a0*/  LDSM.16.M88.4 R84, [R129] ;  /* 0x000000008154783b */ /* 0x000fe80000000200 */
[----:B------:R-:W4:Y:S04]  /*57b0*/  LDSM.16.M88.4 R48, [R127+0x1000] ;  /* 0x001000007f30783b */ /* 0x000f280000000200 */
[----:B------:R-:W5:Y:S04]  /*57c0*/  LDSM.16.M88.4 R24, [R127+0x1c00] ;  /* 0x001c00007f18783b */ /* 0x000f680000000200 */
[----:B------:R-:W1:Y:S04]  /*57d0*/  LDSM.16.M88.4 R32, [R127+0x1800] ;  /* 0x001800007f20783b */ /* 0x000e680000000200 */
[----:B------:R-:W1:Y:S04]  /*57e0*/  LDSM.16.M88.4 R40, [R127+0x1400] ;  /* 0x001400007f28783b */ /* 0x000e680000000200 */
[----:B------:R-:W-:Y:S04]  /*57f0*/  LDSM.16.M88.4 R64, [R128] ;  /* 0x000000008040783b */ /* 0x000fe80000000200 */
[----:B------:R-:W1:Y:S04]  /*5800*/  LDSM.16.M88.4 R4, [R126] ;  /* 0x000000007e04783b */ /* 0x000e680000000200 */
[----:B------:R-:W1:Y:S04]  /*5810*/  LDSM.16.M88.4 R88, [R126+0xc00] ;  /* 0x000c00007e58783b */ /* 0x000e680000000200 */
[----:B--2---:R-:W2:Y:S04]  /*5820*/  LDSM.16.M88.4 R12, [R126+0x800] ;  /* 0x000800007e0c783b */ /* 0x004ea80000000200 */
[----:B------:R-:W1:Y:S04]  /*5830*/  LDSM.16.M88.4 R20, [R126+0x400] ;  /* 0x000400007e14783b */ /* 0x000e680000000200 */
[----:B---3--:R-:W3:Y:S01]  /*5840*/  LDSM.16.M88.4 R8, [R127+0x2400] ;  /* 0x002400007f08783b */ /* 0x008ee20000000200 */
[C---:B----4-:R-:W-:Y:S03]  /*5850*/  HMMA.16816.F32.BF16 R52, R84.reuse, R48, RZ ;  /* 0x000000305434723c */ /* 0x050fe600000418ff */
[----:B------:R-:W4:Y:S04]  /*5860*/  LDSM.16.M88.4 R16, [R127+0x2000] ;  /* 0x002000007f10783b */ /* 0x000f280000000200 */
[----:B------:R-:W-:Y:S01]  /*5870*/  LDSM.16.M88.4 R56, [R126+0x1000] ;  /* 0x001000007e38783b */ /* 0x000fe20000000200 */
[C---:B------:R-:W-:Y:S03]  /*5880*/  HMMA.16816.F32.BF16 R48, R84.reuse, R50, RZ ;  /* 0x000000325430723c */ /* 0x040fe600000418ff */
[----:B------:R-:W-:Y:S04]  /*5890*/  LDSM.16.M88.4 R60, [R127+0x2800] ;  /* 0x002800007f3c783b */ /* 0x000fe80000000200 */
[----:B------:R-:W-:Y:S01]  /*58a0*/  LDSM.16.M88.4 R92, [R126+0x1800] ;  /* 0x001800007e5c783b */ /* 0x000fe20000000200 */
[C---:B-----5:R-:W-:Y:S03]  /*58b0*/  HMMA.16816.F32.BF16 R28, R84.reuse, R24, RZ ;  /* 0x00000018541c723c */ /* 0x060fe600000418ff */
[----:B------:R-:W0:Y:S05]  /*58c0*/  LDGDEPBAR ;  /* 0x00000000000079af */ /* 0x000e2a0000000000 */
[C---:B------:R-:W-:Y:S08]  /*58d0*/  HMMA.16816.F32.BF16 R24, R84.reuse, R26, RZ ;  /* 0x0000001a5418723c */ /* 0x040ff000000418ff */
[C---:B-1----:R-:W-:Y:S08]  /*58e0*/  HMMA.16816.F32.BF16 R36, R84.reuse, R32, RZ ;  /* 0x000000205424723c */ /* 0x042ff000000418ff */
[C---:B------:R-:W-:Y:S08]  /*58f0*/  HMMA.16816.F32.BF16 R44, R84.reuse, R40, RZ ;  /* 0x00000028542c723c */ /* 0x040ff000000418ff */
[C---:B------:R-:W-:Y:S08]  /*5900*/  HMMA.16816.F32.BF16 R32, R84.reuse, R34, RZ ;  /* 0x000000225420723c */ /* 0x040ff000000418ff */
[----:B------:R-:W-:Y:S08]  /*5910*/  HMMA.16816.F32.BF16 R40, R84, R42, RZ ;  /* 0x0000002a5428723c */ /* 0x000ff000000418ff */
[C---:B------:R-:W-:Y:S08]  /*5920*/  HMMA.16816.F32.BF16 R52, R64.reuse, R4, R52 ;  /* 0x000000044034723c */ /* 0x040ff00000041834 */
[C---:B------:R-:W-:Y:S01]  /*5930*/  HMMA.16816.F32.BF16 R48, R64.reuse, R6, R48 ;  /* 0x000000064030723c */ /* 0x040fe20000041830 */
[----:B------:R-:W1:Y:S07]  /*5940*/  LDSM.16.M88.4 R4, [R126+0x1400] ;  /* 0x001400007e04783b */ /* 0x000e6e0000000200 */
[C---:B------:R-:W-:Y:S08]  /*5950*/  HMMA.16816.F32.BF16 R28, R64.reuse, R88, R28 ;  /* 0x00000058401c723c */ /* 0x040ff0000004181c */
[C---:B------:R-:W-:Y:S01]  /*5960*/  HMMA.16816.F32.BF16 R24, R64.reuse, R90, R24 ;  /* 0x0000005a4018723c */ /* 0x040fe20000041818 */
[----:B------:R-:W5:Y:S07]  /*5970*/  LDSM.16.M88.4 R88, [R127+0x2c00] ;  /* 0x002c00007f58783b */ /* 0x000f6e0000000200 */
[----:B--2---:R-:W-:Y:S01]  /*5980*/  HMMA.16816.F32.BF16 R36, R64, R12, R36 ;  /* 0x0000000c4024723c */ /* 0x004fe20000041824 */
[----:B------:R-:W-:-:S02]  /*5990*/  FSEL R119, R48, -INF , !P5 ;  /* 0xff80000030777808 */ /* 0x000fc40006800000 */
[----:B------:R-:W-:Y:S02]  /*59a0*/  FSEL R156, R50, -INF , !P4 ;  /* 0xff800000329c7808 */ /* 0x000fe40006000000 */
[----:B------:R-:W-:-:S03]  /*59b0*/  LOP3.LUT R48, R118, 0x18, R99, 0xfe, !PT ;  /* 0x0000001876307812 */ /* 0x000fc600078efe63 */
[C---:B------:R-:W-:Y:S08]  /*59c0*/  HMMA.16816.F32.BF16 R32, R64.reuse, R14, R32 ;  /* 0x0000000e4020723c */ /* 0x040ff00000041820 */
[C---:B------:R-:W-:Y:S08]  /*59d0*/  HMMA.16816.F32.BF16 R44, R64.reuse, R20, R44 ;  /* 0x00000014402c723c */ /* 0x040ff0000004182c */
[----:B------:R-:W-:Y:S08]  /*59e0*/  HMMA.16816.F32.BF16 R40, R64, R22, R40 ;  /* 0x000000164028723c */ /* 0x000ff00000041828 */
[C---:B---3--:R-:W-:Y:S08]  /*59f0*/  HMMA.16816.F32.BF16 R12, R84.reuse, R8, RZ ;  /* 0x00000008540c723c */ /* 0x048ff000000418ff */
[C---:B----4-:R-:W-:Y:S08]  /*5a00*/  HMMA.16816.F32.BF16 R20, R84.reuse, R16, RZ ;  /* 0x000000105414723c */ /* 0x050ff000000418ff */
[C---:B------:R-:W-:Y:S08]  /*5a10*/  HMMA.16816.F32.BF16 R8, R84.reuse, R10, RZ ;  /* 0x0000000a5408723c */ /* 0x040ff000000418ff */
[----:B------:R-:W-:Y:S08]  /*5a20*/  HMMA.16816.F32.BF16 R16, R84, R18, RZ ;  /* 0x000000125410723c */ /* 0x000ff000000418ff */
[C---:B-1----:R-:W-:Y:S08]  /*5a30*/  HMMA.16816.F32.BF16 R12, R64.reuse, R4, R12 ;  /* 0x00000004400c723c */ /* 0x042ff0000004180c */
[C---:B------:R-:W-:Y:S08]  /*5a40*/  HMMA.16816.F32.BF16 R8, R64.reuse, R6, R8 ;  /* 0x000000064008723c */ /* 0x040ff00000041808 */
[C---:B------:R-:W-:Y:S08]  /*5a50*/  HMMA.16816.F32.BF16 R20, R64.reuse, R56, R20 ;  /* 0x000000384014723c */ /* 0x040ff00000041814 */
[----:B------:R-:W-:Y:S08]  /*5a60*/  HMMA.16816.F32.BF16 R16, R64, R58, R16 ;  /* 0x0000003a4010723c */ /* 0x000ff00000041810 */
[C---:B------:R-:W-:Y:S08]  /*5a70*/  HMMA.16816.F32.BF16 R4, R84.reuse, R60, RZ ;  /* 0x0000003c5404723c */ /* 0x040ff000000418ff */
[C---:B------:R-:W-:Y:S08]  /*5a80*/  HMMA.16816.F32.BF16 R60, R84.reuse, R62, RZ ;  /* 0x0000003e543c723c */ /* 0x040ff000000418ff */
[C---:B-----5:R-:W-:Y:S08]  /*5a90*/  HMMA.16816.F32.BF16 R56, R84.reuse, R88, RZ ;  /* 0x000000585438723c */ /* 0x060ff000000418ff */
[----:B------:R-:W-:Y:S01]  /*5aa0*/  HMMA.16816.F32.BF16 R84, R84, R90, RZ ;  /* 0x0000005a5454723c */ /* 0x000fe200000418ff */
[----:B------:R-:W1:Y:S01]  /*5ab0*/  LDSM.16.M88.4 R88, [R126+0x1c00] ;  /* 0x001c00007e58783b */ /* 0x000e620000000200 */
[----:B------:R-:W-:-:S06]  /*5ac0*/  DEPBAR.LE SB0, 0x0 ;  /* 0x000080000000791a */ /* 0x000fcc0000000000 */
[C---:B------:R-:W-:Y:S08]  /*5ad0*/  HMMA.16816.F32.BF16 R4, R64.reuse, R92, R4 ;  /* 0x0000005c4004723c */ /* 0x040ff00000041804 */
[C---:B------:R-:W-:Y:S08]  /*5ae0*/  HMMA.16816.F32.BF16 R60, R64.reuse, R94, R60 ;  /* 0x0000005e403c723c */ /* 0x040ff0000004183c */
[C---:B-1----:R-:W-:Y:S08]  /*5af0*/  HMMA.16816.F32.BF16 R56, R64.reuse, R88, R56 ;  /* 0x000000584038723c */ /* 0x042ff00000041838 */
[----:B------:R-:W-:Y:S07]  /*5b00*/  HMMA.16816.F32.BF16 R84, R64, R90, R84 ;  /* 0x0000005a4054723c */ /* 0x000fee0000041854 */
[----:B------:R-:W-:Y:S01]  /*5b10*/  LOP3.LUT R64, R118, 0x10, R99, 0xfe, !PT ;  /* 0x0000001076407812 */ /* 0x000fe200078efe63 */
[----:B------:R-:W-:Y:S03]  /*5b20*/  BAR.SYNC.DEFER_BLOCKING 0x0 ;  /* 0x0000000000007b1d */ /* 0x000fe60000010000 */
[----:B------:R-:W-:-:S02]  /*5b30*/  ISETP.GE.AND P3, PT, R64, R101, PT ;  /* 0x000000654000720c */ /* 0x000fc40003f66270 */
[-C--:B------:R-:W-:Y:S02]  /*5b40*/  ISETP.GE.AND P2, PT, R64, R100.reuse, PT ;  /* 0x000000644000720c */ /* 0x080fe40003f46270 */
[----:B------:R-:W-:Y:S02]  /*5b50*/  IADD3 R64, R3, 0x9, RZ ;  /* 0x0000000903407810 */ /* 0x000fe40007ffe0ff */
[----:B------:R-:W-:Y:S02]  /*5b60*/  FSEL R121, R44, -INF , !P3 ;  /* 0xff8000002c797808 */ /* 0x000fe40005800000 */
[C---:B------:R-:W-:Y:S02]  /*5b70*/  ISETP.GE.AND P5, PT, R64.reuse, R101, PT ;  /* 0x000000654000720c */ /* 0x040fe40003fa6270 */
[----:B------:R-:W-:Y:S02]  /*5b80*/  ISETP.GE.AND P4, PT, R64, R100, PT ;  /* 0x000000644000720c */ /* 0x000fe40003f86270 */
[----:B------:R-:W-:-:S02]  /*5b90*/  FSEL R155, R49, -INF , !P5 ;  /* 0xff800000319b7808 */ /* 0x000fc40006800000 */
[----:B------:R-:W-:Y:S02]  /*5ba0*/  FSEL R158, R51, -INF , !P4 ;  /* 0xff800000339e7808 */ /* 0x000fe40006000000 */
[CC--:B------:R-:W-:Y:S02]  /*5bb0*/  ISETP.GE.AND P5, PT, R48.reuse, R101.reuse, PT ;  /* 0x000000653000720c */ /* 0x0c0fe40003fa6270 */
[----:B------:R-:W-:Y:S02]  /*5bc0*/  ISETP.GE.AND P4, PT, R48, R100, PT ;  /* 0x000000643000720c */ /* 0x000fe40003f86270 */
[----:B------:R-:W-:Y:S02]  /*5bd0*/  IADD3 R48, R3, 0x11, RZ ;  /* 0x0000001103307810 */ /* 0x000fe40007ffe0ff */
[----:B------:R-:W-:Y:S02]  /*5be0*/  FSEL R122, R46, -INF , !P2 ;  /* 0xff8000002e7a7808 */ /* 0x000fe40005000000 */
[----:B------:R-:W-:-:S02]  /*5bf0*/  ISETP.GE.AND P3, PT, R48, R101, PT ;  /* 0x000000653000720c */ /* 0x000fc40003f66270 */
[-C--:B------:R-:W-:Y:S02]  /*5c00*/  ISETP.GE.AND P2, PT, R48, R100.reuse, PT ;  /* 0x000000643000720c */ /* 0x080fe40003f46270 */
[----:B------:R-:W-:Y:S02]  /*5c10*/  LOP3.LUT R44, R118, 0x20, R99, 0xfe, !PT ;  /* 0x00000020762c7812 */ /* 0x000fe400078efe63 */
        /* <DEDUP_REMOVED lines=19> */
[----:B------:R-:W-:Y:S02]  /*5d50*/  LOP3.LUT R36, R118, 0x30, R99, 0xfe, !PT ;  /* 0x0000003076247812 */ /* 0x000fe400078efe63 */
        /* <DEDUP_REMOVED lines=89> */
[----:B------:R-:W-:Y:S02]  /*62f0*/  IADD3 R4, R3, 0x71, RZ ;  /* 0x0000007103047810 */ /* 0x000fe40007ffe0ff */
[----:B------:R-:W-:Y:S02]  /*6300*/  FSEL R61, R61, -INF , !P5 ;  /* 0xff8000003d3d7808 */ /* 0x000fe40006800000 */
[----:B------:R-:W-:-:S02]  /*6310*/  FSEL R40, R63, -INF , !P4 ;  /* 0xff8000003f287808 */ /* 0x000fc40006000000 */
[CC--:B------:R-:W-:Y:S02]  /*6320*/  ISETP.GE.AND P5, PT, R4.reuse, R101.reuse, PT ;  /* 0x000000650400720c */ /* 0x0c0fe40003fa6270 */
[----:B------:R-:W-:Y:S02]  /*6330*/  ISETP.GE.AND P4, PT, R4, R100, PT ;  /* 0x000000640400720c */ /* 0x000fe40003f86270 */
[----:B------:R-:W-:Y:S02]  /*6340*/  IADD3 R4, R3, 0x1, RZ ;  /* 0x0000000103047810 */ /* 0x000fe40007ffe0ff */
[----:B------:R-:W-:Y:S02]  /*6350*/  FSEL R43, R56, -INF , !P2 ;  /* 0xff800000382b7808 */ /* 0x000fe40005000000 */
[----:B------:R-:W-:Y:S02]  /*6360*/  ISETP.GE.AND P2, PT, R4, R101, PT ;  /* 0x000000650400720c */ /* 0x000fe40003f46270 */
[----:B------:R-:W-:-:S02]  /*6370*/  FSEL R38, R58, -INF , !P3 ;  /* 0xff8000003a267808 */ /* 0x000fc40005800000 */
[----:B------:R-:W-:Y:S02]  /*6380*/  FSEL R29, R59, -INF , !P4 ;  /* 0xff8000003b1d7808 */ /* 0x000fe40006000000 */
[----:B------:R-:W-:Y:S02]  /*6390*/  FSEL R53, R53, -INF , !P2 ;  /* 0xff80000035357808 */ /* 0x000fe40005000000 */
[-C--:B------:R-:W-:Y:S02]  /*63a0*/  ISETP.GE.AND P3, PT, R4, R100.reuse, PT ;  /* 0x000000640400720c */ /* 0x080fe40003f66270 */
        /* <DEDUP_REMOVED lines=15> */
[----:B------:R-:W-:Y:S01]  /*64a0*/  FSEL R30, R87, -INF , !P2 ;  /* 0xff800000571e7808 */ /* 0x000fe20005000000 */
[----:B------:R-:W-:Y:S05]  /*64b0*/  @!P1 BRA `(.L_x_3554) ;  /* 0x000006f000009947 */ /* 0x000fea0003800000 */
[----:B------:R-:W-:Y:S01]  /*64c0*/  MOV R6, c[0x0][0x198] ;  /* 0x0000660000067a02 */ /* 0x000fe20000000f00 */
[----:B------:R-:W-:Y:S05]  /*64d0*/  @!P6 BRA `(.L_x_3555) ;  /* 0x000003a00000e947 */ /* 0x000fea0003800000 */
[----:B------:R-:W-:Y:S01]  /*64e0*/  IABS R5, c[0x0][0x2d0] ;  /* 0x0000b40000057a13 */ /* 0x000fe20000000000 */
[----:B------:R-:W-:Y:S01]  /*64f0*/  IMAD.MOV.U32 R8, RZ, RZ, RZ ;  /* 0x000000ffff087224 */ /* 0x000fe200078e00ff */
[----:B------:R-:W-:Y:S02]  /*6500*/  IADD3 R12, R118, -0x80, RZ ;  /* 0xffffff80760c7810 */ /* 0x000fe40007ffe0ff */
[----:B------:R-:W1:Y:S08]  /*6510*/  I2F.RP R11, R5 ;  /* 0x00000005000b7306 */ /* 0x000e700000209400 */
[----:B-1----:R-:W1:Y:S02]  /*6520*/  MUFU.RCP R10, R11 ;  /* 0x0000000b000a7308 */ /* 0x002e640000001000 */
[----:B-1----:R-:W-:-:S06]  /*6530*/  IADD3 R10, R10, 0xffffffe, RZ ;  /* 0x0ffffffe0a0a7810 */ /* 0x002fcc0007ffe0ff */
[----:B------:R-:W1:Y:S02]  /*6540*/  F2I.FTZ.U32.TRUNC.NTZ R9, R10 ;  /* 0x0000000a00097305 */ /* 0x000e64000021f000 */
[----:B-1----:R-:W-:-:S04]  /*6550*/  IMAD.MOV R7, RZ, RZ, -R9 ;  /* 0x000000ffff077224 */ /* 0x002fc800078e0a09 */
[----:B------:R-:W-:-:S04]  /*6560*/  IMAD R7, R7, R5, RZ ;  /* 0x0000000507077224 */ /* 0x000fc800078e02ff */
[----:B------:R-:W-:Y:S01]  /*6570*/  IMAD.HI.U32 R8, R9, R7, R8 ;  /* 0x0000000709087227 */ /* 0x000fe200078e0008 */
[----:B------:R-:W-:Y:S02]  /*6580*/  IABS R7, R12 ;  /* 0x0000000c00077213 */ /* 0x000fe40000000000 */
[----:B------:R-:W-:Y:S02]  /*6590*/  IABS R9, R118 ;  /* 0x0000007600097213 */ /* 0x000fe40000000000 */
[----:B------:R-:W-:Y:S01]  /*65a0*/  LOP3.LUT R118, R118, c[0x0][0x2d0], RZ, 0x3c, !PT ;  /* 0x0000b40076767a12 */ /* 0x000fe200078e3cff */
[----:B------:R-:W-:Y:S01]  /*65b0*/  IMAD.HI.U32 R11, R8, R7, RZ ;  /* 0x00000007080b7227 */ /* 0x000fe200078e00ff */
[----:B------:R-:W-:Y:S02]  /*65c0*/  LOP3.LUT R12, R12, c[0x0][0x2d0], RZ, 0x3c, !PT ;  /* 0x0000b4000c0c7a12 */ /* 0x000fe400078e3cff */
[----:B------:R-:W-:Y:S01]  /*65d0*/  ISETP.GE.AND P3, PT, R118, RZ, PT ;  /* 0x000000ff7600720c */ /* 0x000fe20003f66270 */
        /* <DEDUP_REMOVED lines=38> */
[----:B------:R-:W-:Y:S02]  /*6840*/  IMAD R8, R7, c[0x0][0x184], R8 ;  /* 0x0000610007087a24 */ /* 0x000fe400078e0208 */
[----:B------:R-:W-:-:S03]  /*6850*/  IMAD.MOV.U32 R5, RZ, RZ, R10 ;  /* 0x000000ffff057224 */ /* 0x000fc600078e000a */
[----:B------:R-:W-:Y:S01]  /*6860*/  IADD3 R8, R11, R8, RZ ;  /* 0x000000080b087210 */ /* 0x000fe20007ffe0ff */
[----:B------:R-:W-:Y:S05]  /*6870*/  BRA `(.L_x_3556) ;  /* 0x0000002000007947 */ /* 0x000fea0003800000 */
.L_x_3555:
[----:B------:R-:W-:-:S04]  /*6880*/  LEA R5, -R6, RZ, 0x7 ;  /* 0x000000ff06057211 */ /* 0x000fc800078e39ff */
[----:B------:R-:W-:Y:S02]  /*6890*/  SHF.R.S32.HI R8, RZ, 0x1f, R5 ;  /* 0x0000001fff087819 */ /* 0x000fe40000011405 */
.L_x_3556:
[C---:B------:R-:W-:Y:S01]  /*68a0*/  @!P0 LEA R16, P1, R5.reuse, R146, 0x1 ;  /* 0x0000009205108211 */ /* 0x040fe200078208ff */
[----:B------:R-:W-:Y:S01]  /*68b0*/  @!P0 IMAD.MOV.U32 R9, RZ, RZ, c[0x0][0x19c] ;  /* 0x00006700ff098624 */ /* 0x000fe200078e00ff */
[CC--:B------:R-:W-:Y:S01]  /*68c0*/  @!P0 LEA R12, P2, R6.reuse, R98.reuse, 0x6 ;  /* 0x00000062060c8211 */ /* 0x0c0fe200078430ff */
[----:B------:R1:W-:Y:S01]  /*68d0*/  @P0 STS [R135+0x1000], RZ ;  /* 0x001000ff87000388 */ /* 0x0003e20000000800 */
[C---:B------:R-:W-:Y:S01]  /*68e0*/  @!P0 IADD3 R10, P4, P3, R5.reuse, R98, R131 ;  /* 0x00000062050a8210 */ /* 0x040fe20007b9e083 */
[----:B------:R-:W-:Y:S01]  /*68f0*/  BSSY B0, `(.L_x_3557) ;  /* 0x0000028000007945 */ /* 0x000fe20003800000 */
[C---:B------:R-:W-:Y:S01]  /*6900*/  @!P0 LEA.HI.X R17, R5.reuse, R147, R8, 0x1, P1 ;  /* 0x0000009305118211 */ /* 0x040fe200008f0c08 */
[----:B------:R1:W-:Y:S01]  /*6910*/  @P0 STS [R135+0x1004], RZ ;  /* 0x001004ff87000388 */ /* 0x0003e20000000800 */
[----:B------:R-:W-:Y:S02]  /*6920*/  @!P0 IADD3 R11, P1, R5, R12, RZ ;  /* 0x0000000c050b8210 */ /* 0x000fe40007f3e0ff */
[-C--:B------:R-:W-:Y:S01]  /*6930*/  @!P0 LEA.HI.X R9, R6, R97.reuse, R9, 0x6, P2 ;  /* 0x0000006106098211 */ /* 0x080fe200010f3409 */
[----:B------:R1:W-:Y:S01]  /*6940*/  @P0 STS.64 [R135+0x1008], RZ ;  /* 0x001008ff87000388 */ /* 0x0003e20000000a00 */
[----:B------:R-:W-:-:S02]  /*6950*/  @!P0 IADD3.X R7, R8, R97, R130, P4, P3 ;  /* 0x0000006108078210 */ /* 0x000fc400027e6482 */
[C---:B------:R-:W-:Y:S01]  /*6960*/  @!P0 LEA R12, P2, R10.reuse, c[0x0][0x168], 0x1 ;  /* 0x00005a000a0c8a11 */ /* 0x040fe200078408ff */
[----:B------:R-:W-:Y:S01]  /*6970*/  @!PT LDS RZ, [RZ] ;  /* 0x00000000fffff984 */ /* 0x000fe20000000800 */
[----:B------:R-:W-:Y:S01]  /*6980*/  @!PT LDS RZ, [RZ] ;  /* 0x00000000fffff984 */ /* 0x000fe20000000800 */
[----:B------:R-:W-:Y:S01]  /*6990*/  @!PT LDS RZ, [RZ] ;  /* 0x00000000fffff984 */ /* 0x000fe20000000800 */
[----:B------:R1:W-:Y:S03]  /*69a0*/  @!P0 LDGSTS.E.BYPASS.LTC128B.128 [R135+0x1000], [R16.64] ;  /* 0x0100000010878fae */ /* 0x0003e6000b901d46 */
[----:B------:R-:W-:Y:S01]  /*69b0*/  @!P0 LEA.HI.X R13, R10, c[0x0][0x16c], R7, 0x1, P2 ;  /* 0x00005b000a0d8a11 */ /* 0x000fe200010f0c07 */
[----:B------:R-:W-:Y:S01]  /*69c0*/  @!P0 IMAD.X R10, R8, 0x1, R9, P1 ;  /* 0x00000001080a8824 */ /* 0x000fe200008e0609 */
[C---:B------:R-:W-:Y:S01]  /*69d0*/  @!P0 LEA R14, P1, R11.reuse, c[0x0][0x168], 0x1 ;  /* 0x00005a000b0e8a11 */ /* 0x040fe200078208ff */
[----:B------:R1:W-:Y:S03]  /*69e0*/  @P0 STS.128 [R135+0x1800], RZ ;  /* 0x001800ff87000388 */ /* 0x0003e60000000c00 */
        /* <DEDUP_REMOVED lines=24> */
.L_x_3558:
[----:B------:R-:W-:Y:S05]  /*6b70*/  BSYNC B0 ;  /* 0x0000000000007941 */ /* 0x000fea0003800000 */
.L_x_3557:
[----:B------:R-:W0:Y:S01]  /*6b80*/  LDGDEPBAR ;  /* 0x00000000000079af */ /* 0x000e220000000000 */
[----:B------:R-:W-:-:S04]  /*6b90*/  LEA R146, P0, R5, R146, 0x1 ;  /* 0x0000009205927211 */ /* 0x000fc800078008ff */
[----:B------:R-:W-:Y:S02]  /*6ba0*/  LEA.HI.X R147, R5, R147, R8, 0x1, P0 ;  /* 0x0000009305937211 */ /* 0x000fe400000f0c08 */
.L_x_3554:
[----:B------:R-:W-:Y:S01]  /*6bb0*/  FMNMX.FTZ R8, R2, R3, !PT ;  /* 0x0000000302087209 */ /* 0x000fe20007810000 */
[----:B------:R-:W-:Y:S01]  /*6bc0*/  LDSM.16.MT88.4 R20, [R124+0x3000] ;  /* 0x003000007c14783b */ /* 0x000fe20000004200 */
[----:B------:R-:W-:Y:S02]  /*6bd0*/  FMNMX.FTZ R5, R0, R54, !PT ;  /* 0x0000003600057209 */ /* 0x000fe40007810000 */
[----:B------:R-:W-:Y:S01]  /*6be0*/  FMNMX.FTZ R8, R53, R8, !PT ;  /* 0x0000000835087209 */ /* 0x000fe20007810000 */
[----:B------:R-:W-:Y:S01]  /*6bf0*/  LDSM.16.MT88.4 R32, [R125+0x3400] ;  /* 0x003400007d20783b */ /* 0x000fe20000004200 */
        /* <DEDUP_REMOVED lines=60> */
[----:B------:R-:W-:-:S03]  /*6fc0*/  FMNMX.FTZ R9, R30, R9, !PT ;  /* 0x000000091e097209 */ /* 0x000fc60007810000 */
[----:B------:R-:W3:Y:S04]  /*6fd0*/  SHFL.BFLY PT, R7, R8, 0x2, 0x1f ;  /* 0x0c401f0008077f89 */ /* 0x000ee800000e0000 */
[----:B------:R-:W4:Y:S01]  /*6fe0*/  SHFL.BFLY PT, R6, R9, 0x2, 0x1f ;  /* 0x0c401f0009067f89 */ /* 0x000f2200000e0000 */
[----:B---3--:R-:W-:Y:S02]  /*6ff0*/  FMNMX.FTZ R7, R8, R7, !PT ;  /* 0x0000000708077209 */ /* 0x008fe40007810000 */
[----:B----4-:R-:W-:-:S03]  /*7000*/  FMNMX.FTZ R6, R9, R6, !PT ;  /* 0x0000000609067209 */ /* 0x010fc60007810000 */
[----:B------:R-:W3:Y:S04]  /*7010*/  SHFL.BFLY PT, R28, R7, 0x1, 0x1f ;  /* 0x0c201f00071c7f89 */ /* 0x000ee800000e0000 */
[----:B------:R-:W4:Y:S04]  /*7020*/  SHFL.BFLY PT, R5, R6, 0x1, 0x1f ;  /* 0x0c201f0006057f89 */ /* 0x000f2800000e0000 */
[----:B--2---:R-:W2:Y:S01]  /*7030*/  LDSM.16.MT88.4 R8, [R125+0x3000] ;  /* 0x003000007d08783b */ /* 0x004ea20000004200 */
[----:B---3--:R-:W-:-:S04]  /*7040*/  FMNMX.FTZ R28, R7, R28, !PT ;  /* 0x0000001c071c7209 */ /* 0x008fc80007810000 */
[C---:B------:R-:W-:Y:S01]  /*7050*/  FSETP.NEU.FTZ.AND P1, PT, R28.reuse, -INF , PT ;  /* 0xff8000001c00780b */ /* 0x040fe20003f3d000 */
[----:B------:R-:W-:-:S05]  /*7060*/  FMUL.FTZ R46, R28, c[0x0][0x23c] ;  /* 0x00008f001c2e7a20 */ /* 0x000fca0000410000 */
[----:B------:R-:W-:-:S05]  /*7070*/  FSEL R46, R46, RZ, P1 ;  /* 0x000000ff2e2e7208 */ /* 0x000fca0000800000 */
[--C-:B------:R-:W-:Y:S01]  /*7080*/  FFMA.FTZ R153, R3, c[0x0][0x23c], -R46.reuse ;  /* 0x00008f0003997a23 */ /* 0x100fe2000001082e */
[----:B----4-:R-:W-:Y:S01]  /*7090*/  FMNMX.FTZ R3, R6, R5, !PT ;  /* 0x0000000506037209 */ /* 0x010fe20007810000 */
[--C-:B------:R-:W-:Y:S01]  /*70a0*/  FFMA.FTZ R100, R53, c[0x0][0x23c], -R46.reuse ;  /* 0x00008f0035647a23 */ /* 0x100fe2000001082e */
[----:B------:R-:W-:Y:S01]  /*70b0*/  FSEL R5, R28, RZ, P1 ;  /* 0x000000ff1c057208 */ /* 0x000fe20000800000 */
[--C-:B------:R-:W-:Y:S01]  /*70c0*/  FFMA.FTZ R53, R119, c[0x0][0x23c], -R46.reuse ;  /* 0x00008f0077357a23 */ /* 0x100fe2000001082e */
[C---:B------:R-:W-:Y:S01]  /*70d0*/  FSETP.NEU.FTZ.AND P0, PT, R3.reuse, -INF , PT ;  /* 0xff8000000300780b */ /* 0x040fe20003f1d000 */
[C---:B------:R-:W-:Y:S01]  /*70e0*/  FMUL.FTZ R31, R3.reuse, c[0x0][0x23c] ;  /* 0x00008f00031f7a20 */ /* 0x040fe20000410000 */
[----:B------:R-:W-:Y:S01]  /*70f0*/  MUFU.EX2 R153, R153 ;  /* 0x0000009900997308 */ /* 0x000fe20000000800 */
[----:B------:R-:W-:Y:S01]  /*7100*/  FADD.FTZ R5, R2, -R5 ;  /* 0x8000000502057221 */ /* 0x000fe20000010000 */
[----:B------:R-:W-:Y:S01]  /*7110*/  FSEL R7, R3, RZ, P0 ;  /* 0x000000ff03077208 */ /* 0x000fe20000000000 */
[----:B------:R-:W-:Y:S01]  /*7120*/  FFMA.FTZ R52, R155, c[0x0][0x23c], -R46 ;  /* 0x00008f009b347a23 */ /* 0x000fe2000001082e */
[----:B------:R-:W-:Y:S01]  /*7130*/  FSEL R31, R31, RZ, P0 ;  /* 0x000000ff1f1f7208 */ /* 0x000fe20000000000 */
[----:B------:R-:W-:-:S02]  /*7140*/  FMUL.FTZ R154, R5, c[0x0][0x23c] ;  /* 0x00008f00059a7a20 */ /* 0x000fc40000410000 */
[----:B------:R-:W-:Y:S01]  /*7150*/  FADD.FTZ R7, R0, -R7 ;  /* 0x8000000700077221 */ /* 0x000fe20000010000 */
[----:B------:R-:W3:Y:S01]  /*7160*/  MUFU.EX2 R100, R100 ;  /* 0x0000006400647308 */ /* 0x000ee20000000800 */
[--C-:B------:R-:W-:Y:S02]  /*7170*/  FFMA.FTZ R119, R54, c[0x0][0x23c], -R31.reuse ;  /* 0x00008f0036777a23 */ /* 0x100fe4000001081f */
[--C-:B------:R-:W-:Y:S02]  /*7180*/  FFMA.FTZ R54, R4, c[0x0][0x23c], -R31.reuse ;  /* 0x00008f0004367a23 */ /* 0x100fe4000001081f */
[----:B------:R-:W-:Y:S02]  /*7190*/  FMUL.FTZ R118, R7, c[0x0][0x23c] ;  /* 0x00008f0007767a20 */ /* 0x000fe40000410000 */
[--C-:B------:R-:W-:Y:S01]  /*71a0*/  FFMA.FTZ R59, R156, c[0x0][0x23c], -R31.reuse ;  /* 0x00008f009c3b7a23 */ /* 0x100fe2000001081f */
[----:B------:R-:W-:Y:S01]  /*71b0*/  MUFU.EX2 R53, R53 ;  /* 0x0000003500357308 */ /* 0x000fe20000000800 */
[----:B------:R-:W-:-:S02]  /*71c0*/  FFMA.FTZ R0, R158, c[0x0][0x23c], -R31 ;  /* 0x00008f009e007a23 */ /* 0x000fc4000001081f */
[--C-:B------:R-:W-:Y:S02]  /*71d0*/  FFMA.FTZ R99, R121, c[0x0][0x23c], -R46.reuse ;  /* 0x00008f0079637a23 */ /* 0x100fe4000001082e */
[--C-:B------:R-:W-:Y:S02]  /*71e0*/  FFMA.FTZ R62, R123, c[0x0][0x23c], -R46.reuse ;  /* 0x00008f007b3e7a23 */ /* 0x100fe4000001082e */
[--C-:B------:R-:W-:Y:S01]  /*71f0*/  FFMA.FTZ R63, R141, c[0x0][0x23c], -R46.reuse ;  /* 0x00008f008d3f7a23 */ /* 0x100fe2000001082e */
[----:B------:R-:W4:Y:S01]  /*7200*/  MUFU.EX2 R52, R52 ;  /* 0x0000003400347308 */ /* 0x000f220000000800 */
[----:B-1-3--:R-:W-:Y:S01]  /*7210*/  F2FP.BF16.PACK_AB R16, R100, R153 ;  /* 0x000000996410723e */ /* 0x00afe200000010ff */
[----:B------:R-:W-:Y:S02]  /*7220*/  FFMA.FTZ R58, R145, c[0x0][0x23c], -R46 ;  /* 0x00008f00913a7a23 */ /* 0x000fe4000001082e */
[--C-:B------:R-:W-:Y:S02]  /*7230*/  FFMA.FTZ R97, R122, c[0x0][0x23c], -R31.reuse ;  /* 0x00008f007a617a23 */ /* 0x100fe4000001081f */
[----:B------:R-:W-:-:S02]  /*7240*/  FFMA.FTZ R56, R144, c[0x0][0x23c], -R31 ;  /* 0x00008f0090387a23 */ /* 0x000fc4000001081f */
[----:B------:R-:W-:Y:S01]  /*7250*/  MUFU.EX2 R119, R119 ;  /* 0x0000007700777308 */ /* 0x000fe20000000800 */
[--C-:B------:R-:W-:Y:S02]  /*7260*/  FFMA.FTZ R55, R152, c[0x0][0x23c], -R31.reuse ;  /* 0x00008f0098377a23 */ /* 0x100fe4000001081f */
[----:B------:R-:W-:Y:S02]  /*7270*/  FFMA.FTZ R2, R120, c[0x0][0x23c], -R31 ;  /* 0x00008f0078027a23 */ /* 0x000fe4000001081f */
[--C-:B------:R-:W-:Y:S02]  /*7280*/  FFMA.FTZ R98, R111, c[0x0][0x23c], -R46.reuse ;  /* 0x00008f006f627a23 */ /* 0x100fe4000001082e */
[--C-:B------:R-:W-:Y:S01]  /*7290*/  FFMA.FTZ R101, R113, c[0x0][0x23c], -R46.reuse ;  /* 0x00008f0071657a23 */ /* 0x100fe2000001082e */
[----:B------:R-:W1:Y:S01]  /*72a0*/  MUFU.EX2 R54, R54 ;  /* 0x0000003600367308 */ /* 0x000e620000000800 */
[----:B----4-:R-:W-:Y:S01]  /*72b0*/  F2FP.BF16.PACK_AB R18, R52, R53 ;  /* 0x000000353412723e */ /* 0x010fe200000010ff */
        /* <DEDUP_REMOVED lines=8> */
[----:B------:R-:W4:Y:S01]  /*7340*/  MUFU.EX2 R118, R118 ;  /* 0x0000007600767308 */ /* 0x000f220000000800 */
[----:B-1----:R-:W-:Y:S01]  /*7350*/  F2FP.BF16.PACK_AB R17, R54, R119 ;  /* 0x000000773611723e */ /* 0x002fe200000010ff */
[----:B------:R-:W-:-:S02]  /*7360*/  FFMA.FTZ R102, R102, c[0x0][0x23c], -R31 ;  /* 0x00008f0066667a23 */ /* 0x000fc4000001081f */
[----:B------:R-:W-:Y:S02]  /*7370*/  FFMA.FTZ R65, R65, c[0x0][0x23c], -R46 ;  /* 0x00008f0041417a23 */ /* 0x000fe4000001082e */
[----:B------:R-:W-:Y:S02]  /*7380*/  FFMA.FTZ R96, R96, c[0x0][0x23c], -R31 ;  /* 0x00008f0060607a23 */ /* 0x000fe4000001081f */
[----:B------:R-:W-:Y:S01]  /*7390*/  MUFU.EX2 R59, R59 ;  /* 0x0000003b003b7308 */ /* 0x000fe20000000800 */
[-C--:B---3--:R-:W-:Y:S02]  /*73a0*/  FMUL.FTZ R4, R68, R154.reuse ;  /* 0x0000009a44047220 */ /* 0x088fe40000410000 */
[-C--:B------:R-:W-:Y:S02]  /*73b0*/  FMUL.FTZ R5, R69, R154.reuse ;  /* 0x0000009a45057220 */ /* 0x080fe40000410000 */
[-C--:B------:R-:W-:Y:S02]  /*73c0*/  FMUL.FTZ R72, R72, R154.reuse ;  /* 0x0000009a48487220 */ /* 0x080fe40000410000 */
[----:B------:R-:W-:Y:S01]  /*73d0*/  FMUL.FTZ R73, R73, R154 ;  /* 0x0000009a49497220 */ /* 0x000fe20000410000 */
[----:B------:R-:W1:Y:S01]  /*73e0*/  MUFU.EX2 R0, R0 ;  /* 0x0000000000007308 */ /* 0x000e620000000800 */
[----:B----4-:R-:W-:-:S02]  /*73f0*/  FMUL.FTZ R6, R70, R118 ;  /* 0x0000007646067220 */ /* 0x010fc40000410000 */
[-C--:B------:R-:W-:Y:S02]  /*7400*/  FMUL.FTZ R7, R71, R118.reuse ;  /* 0x0000007647077220 */ /* 0x080fe40000410000 */
[-C--:B------:R-:W-:Y:S02]  /*7410*/  FMUL.FTZ R74, R74, R118.reuse ;  /* 0x000000764a4a7220 */ /* 0x080fe40000410000 */
[----:B------:R-:W-:Y:S01]  /*7420*/  FMUL.FTZ R75, R75, R118 ;  /* 0x000000764b4b7220 */ /* 0x000fe20000410000 */
[----:B------:R-:W-:Y:S01]  /*7430*/  MUFU.EX2 R99, R99 ;  /* 0x0000006300637308 */ /* 0x000fe20000000800 */
[-C--:B------:R-:W-:Y:S02]  /*7440*/  FMUL.FTZ R12, R76, R154.reuse ;  /* 0x0000009a4c0c7220 */ /* 0x080fe40000410000 */
[----:B------:R-:W-:Y:S02]  /*7450*/  FMUL.FTZ R13, R77, R154 ;  /* 0x0000009a4d0d7220 */ /* 0x000fe40000410000 */
[----:B------:R-:W-:-:S02]  /*7460*/  FMUL.FTZ R14, R78, R118 ;  /* 0x000000764e0e7220 */ /* 0x000fc40000410000 */
[----:B------:R-:W-:Y:S01]  /*7470*/  FMUL.FTZ R15, R79, R118 ;  /* 0x000000764f0f7220 */ /* 0x000fe20000410000 */
[----:B-1----:R-:W-:Y:S01]  /*7480*/  F2FP.BF16.PACK_AB R19, R0, R59 ;  /* 0x0000003b0013723e */ /* 0x002fe200000010ff */
[-C--:B------:R-:W-:Y:S01]  /*7490*/  FMUL.FTZ R80, R80, R154.reuse ;  /* 0x0000009a50507220 */ /* 0x080fe20000410000 */
[----:B------:R-:W1:Y:S01]  /*74a0*/  MUFU.EX2 R62, R62 ;  /* 0x0000003e003e7308 */ /* 0x000e620000000800 */
[----:B------:R-:W-:Y:S02]  /*74b0*/  FMUL.FTZ R81, R81, R154 ;  /* 0x0000009a51517220 */ /* 0x000fe40000410000 */
[-C--:B------:R-:W-:Y:S02]  /*74c0*/  FMUL.FTZ R82, R82, R118.reuse ;  /* 0x0000007652527220 */ /* 0x080fe40000410000 */
[----:B------:R-:W-:Y:S01]  /*74d0*/  FMUL.FTZ R83, R83, R118 ;  /* 0x0000007653537220 */ /* 0x000fe20000410000 */
[----:B--2---:R-:W-:Y:S01]  /*74e0*/  HMMA.16816.F32.BF16 R4, R16, R8, R4 ;  /* 0x000000081004723c */ /* 0x004fe20000041804 */
[----:B------:R-:W-:Y:S01]  /*74f0*/  FFMA.FTZ R151, R151, R154, R153 ;  /* 0x0000009a97977223 */ /* 0x000fe20000010099 */
[----:B------:R-:W-:Y:S01]  /*7500*/  MUFU.EX2 R63, R63 ;  /* 0x0000003f003f7308 */ /* 0x000fe20000000800 */
[----:B------:R-:W-:-:S02]  /*7510*/  FFMA.FTZ R119, R150, R118, R119 ;  /* 0x0000007696777223 */ /* 0x000fc40000010077 */
[----:B------:R-:W-:Y:S02]  /*7520*/  FFMA.FTZ R57, R57, c[0x0][0x23c], -R46 ;  /* 0x00008f0039397a23 */ /* 0x000fe4000001082e */
[----:B------:R-:W-:Y:S01]  /*7530*/  FADD.FTZ R54, R54, R119 ;  /* 0x0000007736367221 */ /* 0x000fe20000010000 */
[C---:B------:R-:W-:Y:S01]  /*7540*/  HMMA.16816.F32.BF16 R8, R16.reuse, R10, R72 ;  /* 0x0000000a1008723c */ /* 0x040fe20000041848 */
[----:B------:R-:W-:Y:S01]  /*7550*/  LDSM.16.MT88.4 R72, [R125+0x3c00] ;  /* 0x003c00007d48783b */ /* 0x000fe20000004200 */
[----:B------:R-:W2:Y:S01]  /*7560*/  MUFU.EX2 R58, R58 ;  /* 0x0000003a003a7308 */ /* 0x000ea20000000800 */
[----:B-1----:R-:W-:Y:S01]  /*7570*/  F2FP.BF16.PACK_AB R24, R62, R99 ;  /* 0x000000633e18723e */ /* 0x002fe200000010ff */
[----:B------:R-:W-:Y:S02]  /*7580*/  FADD.FTZ R59, R59, R54 ;  /* 0x000000363b3b7221 */ /* 0x000fe40000010000 */
[--C-:B------:R-:W-:Y:S02]  /*7590*/  FFMA.FTZ R54, R50, c[0x0][0x23c], -R31.reuse ;  /* 0x00008f0032367a23 */ /* 0x100fe4000001081f */
        /* <DEDUP_REMOVED lines=8> */
[----:B------:R-:W3:Y:S01]  /*7620*/  MUFU.EX2 R56, R56 ;  /* 0x0000003800387308 */ /* 0x000ee20000000800 */
[----:B--2---:R-:W-:Y:S01]  /*7630*/  F2FP.BF16.PACK_AB R26, R58, R63 ;  /* 0x0000003f3a1a723e */ /* 0x004fe200000010ff */
[----:B------:R-:W-:Y:S02]  /*7640*/  FFMA.FTZ R40, R40, c[0x0][0x23c], -R31 ;  /* 0x00008f0028287a23 */ /* 0x000fe4000001081f */
[--C-:B------:R-:W-:Y:S02]  /*7650*/  FFMA.FTZ R43, R43, c[0x0][0x23c], -R46.reuse ;  /* 0x00008f002b2b7a23 */ /* 0x100fe4000001082e */
[----:B------:R-:W-:-:S02]  /*7660*/  FFMA.FTZ R39, R39, c[0x0][0x23c], -R46 ;  /* 0x00008f0027277a23 */ /* 0x000fc4000001082e */
[----:B------:R-:W-:Y:S01]  /*7670*/  MUFU.EX2 R55, R55 ;  /* 0x0000003700377308 */ /* 0x000fe20000000800 */
[----:B------:R-:W-:-:S07]  /*7680*/  FFMA.FTZ R29, R29, c[0x0][0x23c], -R31 ;  /* 0x00008f001d1d7a23 */ /* 0x000fce000001081f */
[----:B------:R-:W2:Y:S01]  /*7690*/  MUFU.EX2 R2, R2 ;  /* 0x0000000200027308 */ /* 0x000ea20000000800 */
[----:B---3--:R-:W-:-:S07]  /*76a0*/  F2FP.BF16.PACK_AB R25, R56, R97 ;  /* 0x000000613819723e */ /* 0x008fce00000010ff */
[----:B------:R-:W-:Y:S01]  /*76b0*/  MUFU.EX2 R98, R98 ;  /* 0x0000006200627308 */ /* 0x000fe20000000800 */
[----:B--2---:R-:W-:-:S07]  /*76c0*/  F2FP.BF16.PACK_AB R27, R2, R55 ;  /* 0x00000037021b723e */ /* 0x004fce00000010ff */
[----:B------:R-:W2:Y:S01]  /*76d0*/  MUFU.EX2 R101, R101 ;  /* 0x0000006500657308 */ /* 0x000ea20000000800 */
[C---:B------:R-:W-:Y:S07]  /*76e0*/  HMMA.16816.F32.BF16 R4, R24.reuse, R32, R4 ;  /* 0x000000201804723c */ /* 0x040fee0000041804 */
[----:B------:R-:W-:Y:S01]  /*76f0*/  MUFU.EX2 R85, R85 ;  /* 0x0000005500557308 */ /* 0x000fe20000000800 */
[C---:B------:R-:W-:Y:S01]  /*7700*/  HMMA.16816.F32.BF16 R8, R24.reuse, R34, R8 ;  /* 0x000000221808723c */ /* 0x040fe20000041808 */
[----:B------:R-:W3:Y:S06]  /*7710*/  LDSM.16.MT88.4 R32, [R125+0x3800] ;  /* 0x003800007d20783b */ /* 0x000eec0000004200 */
[----:B------:R-:W4:Y:S01]  /*7720*/  MUFU.EX2 R60, R60 ;  /* 0x0000003c003c7308 */ /* 0x000f220000000800 */
[C---:B-1----:R-:W-:Y:S07]  /*7730*/  HMMA.16816.F32.BF16 R12, R24.reuse, R20, R12 ;  /* 0x00000014180c723c */ /* 0x042fee000004180c */
[----:B------:R-:W-:Y:S01]  /*7740*/  MUFU.EX2 R111, R111 ;  /* 0x0000006f006f7308 */ /* 0x000fe20000000800 */
[----:B------:R-:W-:Y:S01]  /*7750*/  HMMA.16816.F32.BF16 R16, R24, R22, R16 ;  /* 0x000000161810723c */ /* 0x000fe20000041810 */
[----:B------:R-:W1:Y:S06]  /*7760*/  LDSM.16.MT88.4 R20, [R124+0x3800] ;  /* 0x003800007c14783b */ /* 0x000e6c0000004200 */
[----:B------:R-:W5:Y:S01]  /*7770*/  MUFU.EX2 R86, R86 ;  /* 0x0000005600567308 */ /* 0x000f620000000800 */
[----:B--2---:R-:W-:-:S02]  /*7780*/  F2FP.BF16.PACK_AB R24, R101, R98 ;  /* 0x000000626518723e */ /* 0x004fc400000010ff */
[----:B----4-:R-:W-:-:S05]  /*7790*/  F2FP.BF16.PACK_AB R26, R60, R85 ;  /* 0x000000553c1a723e */ /* 0x010fca00000010ff */
[----:B------:R-:W-:Y:S08]  /*77a0*/  MUFU.EX2 R84, R84 ;  /* 0x0000005400547308 */ /* 0x000ff00000000800 */
[----:B------:R-:W2:Y:S01]  /*77b0*/  MUFU.EX2 R87, R87 ;  /* 0x0000005700577308 */ /* 0x000ea20000000800 */
[----:B-----5:R-:W-:-:S07]  /*77c0*/  F2FP.BF16.PACK_AB R25, R86, R111 ;  /* 0x0000006f5619723e */ /* 0x020fce00000010ff */
[----:B------:R-:W-:Y:S01]  /*77d0*/  MUFU.EX2 R103, R103 ;  /* 0x0000006700677308 */ /* 0x000fe20000000800 */
[----:B--2---:R-:W-:-:S07]  /*77e0*/  F2FP.BF16.PACK_AB R27, R87, R84 ;  /* 0x00000054571b723e */ /* 0x004fce00000010ff */
[----:B------:R-:W-:Y:S01]  /*77f0*/  MUFU.EX2 R102, R102 ;  /* 0x0000006600667308 */ /* 0x000fe20000000800 */
[C---:B---3--:R-:W-:Y:S07]  /*7800*/  HMMA.16816.F32.BF16 R4, R24.reuse, R32, R4 ;  /* 0x000000201804723c */ /* 0x048fee0000041804 */
[----:B------:R-:W-:Y:S01]  /*7810*/  MUFU.EX2 R65, R65 ;  /* 0x0000004100417308 */ /* 0x000fe20000000800 */
[----:B------:R-:W-:Y:S01]  /*7820*/  FFMA.FTZ R33, R109, c[0x0][0x23c], -R46 ;  /* 0x00008f006d217a23 */ /* 0x000fe2000001082e */
[----:B------:R-:W-:Y:S01]  /*7830*/  HMMA.16816.F32.BF16 R8, R24, R34, R8 ;  /* 0x000000221808723c */ /* 0x000fe20000041808 */
[----:B------:R-:W-:-:S05]  /*7840*/  FFMA.FTZ R32, R108, c[0x0][0x23c], -R31 ;  /* 0x00008f006c207a23 */ /* 0x000fca000001081f */
[----:B------:R-:W-:Y:S01]  /*7850*/  MUFU.EX2 R96, R96 ;  /* 0x0000006000607308 */ /* 0x000fe20000000800 */
[----:B------:R-:W-:Y:S01]  /*7860*/  FFMA.FTZ R34, R105, c[0x0][0x23c], -R46 ;  /* 0x00008f0069227a23 */ /* 0x000fe2000001082e */
[----:B-1----:R-:W-:Y:S01]  /*7870*/  HMMA.16816.F32.BF16 R12, R24, R20, R12 ;  /* 0x00000014180c723c */ /* 0x002fe2000004180c */
[----:B------:R-:W-:-:S05]  /*7880*/  FFMA.FTZ R35, R104, c[0x0][0x23c], -R31 ;  /* 0x00008f0068237a23 */ /* 0x000fca000001081f */
[----:B------:R-:W-:Y:S01]  /*7890*/  MUFU.EX2 R33, R33 ;  /* 0x0000002100217308 */ /* 0x000fe20000000800 */
[--C-:B------:R-:W-:Y:S02]  /*78a0*/  FFMA.FTZ R104, R41, c[0x0][0x23c], -R46.reuse ;  /* 0x00008f0029687a23 */ /* 0x100fe4000001082e */
[--C-:B------:R-:W-:Y:S02]  /*78b0*/  FFMA.FTZ R41, R45, c[0x0][0x23c], -R46.reuse ;  /* 0x00008f002d297a23 */ /* 0x100fe4000001082e */
[--C-:B------:R-:W-:Y:S01]  /*78c0*/  FFMA.FTZ R20, R107, c[0x0][0x23c], -R46.reuse ;  /* 0x00008f006b147a23 */ /* 0x100fe2000001082e */
[----:B------:R-:W-:Y:S01]  /*78d0*/  HMMA.16816.F32.BF16 R16, R24, R22, R16 ;  /* 0x000000161810723c */ /* 0x000fe20000041810 */
[----:B------:R-:W-:Y:S01]  /*78e0*/  FFMA.FTZ R21, R106, c[0x0][0x23c], -R31 ;  /* 0x00008f006a157a23 */ /* 0x000fe2000001081f */
[----:B------:R-:W1:Y:S01]  /*78f0*/  MUFU.EX2 R34, R34 ;  /* 0x0000002200227308 */ /* 0x000e620000000800 */
[----:B------:R-:W-:Y:S02]  /*7900*/  FADD.FTZ R106, R100, R151 ;  /* 0x00000097646a7221 */ /* 0x000fe40000010000 */
[----:B------:R-:W-:-:S02]  /*7910*/  FFMA.FTZ R100, R47, c[0x0][0x23c], -R46 ;  /* 0x00008f002f647a23 */ /* 0x000fc4000001082e */
[----:B------:R-:W-:Y:S02]  /*7920*/  FFMA.FTZ R26, R51, c[0x0][0x23c], -R46 ;  /* 0x00008f00331a7a23 */ /* 0x000fe4000001082e */
[--C-:B------:R-:W-:Y:S01]  /*7930*/  FFMA.FTZ R51, R90, c[0x0][0x23c], -R31.reuse ;  /* 0x00008f005a337a23 */ /* 0x100fe2000001081f */
[----:B------:R-:W2:Y:S01]  /*7940*/  MUFU.EX2 R20, R20 ;  /* 0x0000001400147308 */ /* 0x000ea20000000800 */
[--C-:B------:R-:W-:Y:S02]  /*7950*/  FFMA.FTZ R90, R92, c[0x0][0x23c], -R31.reuse ;  /* 0x00008f005c5a7a23 */ /* 0x100fe4000001081f */
[----:B------:R-:W-:Y:S02]  /*7960*/  FFMA.FTZ R47, R94, c[0x0][0x23c], -R31 ;  /* 0x00008f005e2f7a23 */ /* 0x000fe4000001081f */
[----:B------:R-:W-:Y:S02]  /*7970*/  FADD.FTZ R53, R53, R106 ;  /* 0x0000006a35357221 */ /* 0x000fe40000010000 */
[----:B------:R-:W-:Y:S01]  /*7980*/  FFMA.FTZ R45, R49, c[0x0][0x23c], -R46 ;  /* 0x00008f00312d7a23 */ /* 0x000fe2000001082e */
[----:B------:R-:W-:Y:S01]  /*7990*/  MUFU.EX2 R35, R35 ;  /* 0x0000002300237308 */ /* 0x000fe20000000800 */
[----:B-1----:R-:W-:Y:S01]  /*79a0*/  F2FP.BF16.PACK_AB R80, R34, R103 ;  /* 0x000000672250723e */ /* 0x002fe200000010ff */
[----:B------:R-:W-:-:S02]  /*79b0*/  FADD.FTZ R92, R52, R53 ;  /* 0x00000035345c7221 */ /* 0x000fc40000010000 */
[--C-:B------:R-:W-:Y:S02]  /*79c0*/  FFMA.FTZ R25, R67, c[0x0][0x23c], -R46.reuse ;  /* 0x00008f0043197a23 */ /* 0x100fe4000001082e */
[--C-:B------:R-:W-:Y:S02]  /*79d0*/  FFMA.FTZ R23, R89, c[0x0][0x23c], -R46.reuse ;  /* 0x00008f0059177a23 */ /* 0x100fe4000001082e */
[----:B------:R-:W1:Y:S01]  /*79e0*/  MUFU.EX2 R32, R32 ;  /* 0x0000002000207308 */ /* 0x000e620000000800 */
[----:B--2---:R-:W-:Y:S01]  /*79f0*/  F2FP.BF16.PACK_AB R82, R33, R20 ;  /* 0x000000142152723e */ /* 0x004fe200000010ff */
[----:B------:R-:W-:Y:S02]  /*7a00*/  FFMA.FTZ R24, R93, c[0x0][0x23c], -R46 ;  /* 0x00008f005d187a23 */ /* 0x000fe4000001082e */
[--C-:B------:R-:W-:Y:S02]  /*7a10*/  FFMA.FTZ R49, R88, c[0x0][0x23c], -R31.reuse ;  /* 0x00008f0058317a23 */ /* 0x100fe4000001081f */
[----:B------:R-:W-:-:S02]  /*7a20*/  FFMA.FTZ R53, R66, c[0x0][0x23c], -R31 ;  /* 0x00008f0042357a23 */ /* 0x000fc4000001081f */
[----:B------:R-:W2:Y:S01]  /*7a30*/  MUFU.EX2 R21, R21 ;  /* 0x0000001500157308 */ /* 0x000ea20000000800 */
[----:B------:R-:W-:Y:S02]  /*7a40*/  FADD.FTZ R99, R99, R92 ;  /* 0x0000005c63637221 */ /* 0x000fe40000010000 */
[--C-:B------:R-:W-:Y:S02]  /*7a50*/  FFMA.FTZ R22, R95, c[0x0][0x23c], -R46.reuse ;  /* 0x00008f005f167a23 */ /* 0x100fe4000001082e */
[----:B------:R-:W-:Y:S02]  /*7a60*/  FADD.FTZ R62, R62, R99 ;  /* 0x000000633e3e7221 */ /* 0x000fe40000010000 */
[--C-:B------:R-:W-:Y:S01]  /*7a70*/  FFMA.FTZ R27, R91, c[0x0][0x23c], -R46.reuse ;  /* 0x00008f005b1b7a23 */ /* 0x100fe2000001082e */
[----:B-1----:R-:W-:Y:S01]  /*7a80*/  F2FP.BF16.PACK_AB R81, R32, R35 ;  /* 0x000000232051723e */ /* 0x002fe200000010ff */
[----:B------:R-:W1:Y:S01]  /*7a90*/  MUFU.EX2 R104, R104 ;  /* 0x0000006800687308 */ /* 0x000e620000000800 */
[----:B------:R-:W-:-:S02]  /*7aa0*/  FFMA.FTZ R151, R37, c[0x0][0x23c], -R46 ;  /* 0x00008f0025977a23 */ /* 0x000fc4000001082e */
[----:B------:R-:W-:Y:S01]  /*7ab0*/  FFMA.FTZ R37, R38, c[0x0][0x23c], -R31 ;  /* 0x00008f0026257a23 */ /* 0x000fe2000001081f */
[----:B--2---:R-:W-:-:S04]  /*7ac0*/  F2FP.BF16.PACK_AB R83, R21, R102 ;  /* 0x000000661553723e */ /* 0x004fc800000010ff */
[----:B------:R-:W-:Y:S03]  /*7ad0*/  MUFU.EX2 R41, R41 ;  /* 0x0000002900297308 */ /* 0x000fe60000000800 */
[C---:B------:R-:W-:Y:S01]  /*7ae0*/  HMMA.16816.F32.BF16 R68, R80.reuse, R72, R4 ;  /* 0x000000485044723c */ /* 0x040fe20000041804 */
[----:B------:R-:W2:Y:S04]  /*7af0*/  LDSM.16.MT88.4 R4, [R124+0x3c00] ;  /* 0x003c00007c04783b */ /* 0x000ea80000004200 */
[----:B------:R-:W-:Y:S03]  /*7b00*/  MUFU.EX2 R100, R100 ;  /* 0x0000006400647308 */ /* 0x000fe60000000800 */
[C---:B------:R-:W-:Y:S01]  /*7b10*/  HMMA.16816.F32.BF16 R72, R80.reuse, R74, R8 ;  /* 0x0000004a5048723c */ /* 0x040fe20000041808 */
[----:B------:R-:W3:Y:S04]  /*7b20*/  LDSM.16.MT88.4 R8, [R124+0x4000] ;  /* 0x004000007c08783b */ /* 0x000ee80000004200 */
[----:B------:R-:W4:Y:S08]  /*7b30*/  MUFU.EX2 R51, R51 ;  /* 0x0000003300337308 */ /* 0x000f300000000800 */
[----:B------:R-:W-:Y:S08]  /*7b40*/  MUFU.EX2 R90, R90 ;  /* 0x0000005a005a7308 */ /* 0x000ff00000000800 */
[----:B------:R-:W5:Y:S08]  /*7b50*/  MUFU.EX2 R47, R47 ;  /* 0x0000002f002f7308 */ /* 0x000f700000000800 */
[----:B------:R-:W-:Y:S01]  /*7b60*/  MUFU.EX2 R26, R26 ;  /* 0x0000001a001a7308 */ /* 0x000fe20000000800 */
[C---:B--2---:R-:W-:Y:S01]  /*7b70*/  HMMA.16816.F32.BF16 R76, R80.reuse, R4, R12 ;  /* 0x00000004504c723c */ /* 0x044fe2000004180c */
[----:B------:R-:W2:Y:S06]  /*7b80*/  LDSM.16.MT88.4 R12, [R125+0x4000] ;  /* 0x004000007d0c783b */ /* 0x000eac0000004200 */
[----:B------:R-:W2:Y:S01]  /*7b90*/  MUFU.EX2 R25, R25 ;  /* 0x0000001900197308 */ /* 0x000ea20000000800 */
[----:B-1----:R-:W-:Y:S01]  /*7ba0*/  F2FP.BF16.PACK_AB R4, R104, R65 ;  /* 0x000000416804723e */ /* 0x002fe200000010ff */
[----:B------:R-:W-:Y:S01]  /*7bb0*/  HMMA.16816.F32.BF16 R80, R80, R6, R16 ;  /* 0x000000065050723c */ /* 0x000fe20000041810 */
[----:B----4-:R-:W-:Y:S01]  /*7bc0*/  F2FP.BF16.PACK_AB R5, R51, R96 ;  /* 0x000000603305723e */ /* 0x010fe200000010ff */
[----:B------:R-:W1:Y:S04]  /*7bd0*/  LDSM.16.MT88.4 R16, [R125+0x4400] ;  /* 0x004400007d10783b */ /* 0x000e680000004200 */
[----:B------:R-:W-:Y:S01]  /*7be0*/  MUFU.EX2 R23, R23 ;  /* 0x0000001700177308 */ /* 0x000fe20000000800 */
[----:B------:R-:W-:-:S02]  /*7bf0*/  F2FP.BF16.PACK_AB R6, R100, R41 ;  /* 0x000000296406723e */ /* 0x000fc400000010ff */
[----:B-----5:R-:W-:-:S05]  /*7c00*/  F2FP.BF16.PACK_AB R7, R47, R90 ;  /* 0x0000005a2f07723e */ /* 0x020fca00000010ff */
[----:B------:R-:W-:Y:S02]  /*7c10*/  MUFU.EX2 R24, R24 ;  /* 0x0000001800187308 */ /* 0x000fe40000000800 */
[C---:B---3--:R-:W-:Y:S06]  /*7c20*/  HMMA.16816.F32.BF16 R76, R4.reuse, R8, R76 ;  /* 0x00000008044c723c */ /* 0x048fec000004184c */
[----:B------:R-:W-:Y:S01]  /*7c30*/  MUFU.EX2 R49, R49 ;  /* 0x0000003100317308 */ /* 0x000fe20000000800 */
[----:B------:R-:W-:Y:S01]  /*7c40*/  FADD.FTZ R8, R0, R59 ;  /* 0x0000003b00087221 */ /* 0x000fe20000010000 */
[----:B------:R-:W-:Y:S06]  /*7c50*/  HMMA.16816.F32.BF16 R80, R4, R10, R80 ;  /* 0x0000000a0450723c */ /* 0x000fec0000041850 */
[----:B------:R-:W3:Y:S01]  /*7c60*/  MUFU.EX2 R54, R54 ;  /* 0x0000003600367308 */ /* 0x000ee20000000800 */
[----:B------:R-:W-:-:S02]  /*7c70*/  FADD.FTZ R97, R97, R8 ;  /* 0x0000000861617221 */ /* 0x000fc40000010000 */
[----:B------:R-:W-:Y:S02]  /*7c80*/  LDSM.16.MT88.4 R8, [R125+0x4800] ;  /* 0x004800007d08783b */ /* 0x000fe40000004200 */
[----:B------:R-:W-:Y:S01]  /*7c90*/  FADD.FTZ R56, R56, R97 ;  /* 0x0000006138387221 */ /* 0x000fe20000010000 */
[C---:B--2---:R-:W-:Y:S02]  /*7ca0*/  HMMA.16816.F32.BF16 R68, R4.reuse, R12, R68 ;  /* 0x0000000c0444723c */ /* 0x044fe40000041844 */
[----:B------:R-:W-:Y:S06]  /*7cb0*/  MUFU.EX2 R50, R50 ;  /* 0x0000003200327308 */ /* 0x000fec0000000800 */
[----:B------:R-:W-:Y:S01]  /*7cc0*/  HMMA.16816.F32.BF16 R72, R4, R14, R72 ;  /* 0x0000000e0448723c */ /* 0x000fe20000041848 */
[----:B------:R-:W2:Y:S01]  /*7cd0*/  LDSM.16.MT88.4 R12, [R124+0x4400] ;  /* 0x004400007c0c783b */ /* 0x000ea20000004200 */
[----:B------:R-:W4:Y:S05]  /*7ce0*/  MUFU.EX2 R53, R53 ;  /* 0x0000003500357308 */ /* 0x000f2a0000000800 */
[----:B------:R-:W-:-:S02]  /*7cf0*/  F2FP.BF16.PACK_AB R4, R25, R26 ;  /* 0x0000001a1904723e */ /* 0x000fc400000010ff */
[----:B---3--:R-:W-:Y:S01]  /*7d00*/  F2FP.BF16.PACK_AB R5, R54, R49 ;  /* 0x000000313605723e */ /* 0x008fe200000010ff */
[----:B------:R3:W-:Y:S01]  /*7d10*/  MUFU.EX2 R0, R57 ;  /* 0x0000003900007308 */ /* 0x0007e20000000800 */
[----:B------:R-:W-:Y:S02]  /*7d20*/  F2FP.BF16.PACK_AB R6, R24, R23 ;  /* 0x000000171806723e */ /* 0x000fe400000010ff */
[----:B----4-:R-:W-:-:S05]  /*7d30*/  F2FP.BF16.PACK_AB R7, R53, R50 ;  /* 0x000000323507723e */ /* 0x010fca00000010ff */
[----:B------:R-:W-:Y:S06]  /*7d40*/  MUFU.EX2 R22, R22 ;  /* 0x0000001600167308 */ /* 0x000fec0000000800 */
[C---:B-1----:R-:W-:Y:S01]  /*7d50*/  HMMA.16816.F32.BF16 R72, R4.reuse, R18, R72 ;  /* 0x000000120448723c */ /* 0x042fe20000041848 */
[----:B---3--:R-:W-:Y:S01]  /*7d60*/  FFMA.FTZ R57, R44, c[0x0][0x23c], -R31 ;  /* 0x00008f002c397a23 */ /* 0x008fe2000001081f */
[----:B------:R-:W1:Y:S05]  /*7d70*/  MUFU.EX2 R27, R27 ;  /* 0x0000001b001b7308 */ /* 0x000e6a0000000800 */
[----:B------:R-:W-:Y:S01]  /*7d80*/  FADD.FTZ R19, R63, R62 ;  /* 0x0000003e3f137221 */ /* 0x000fe20000010000 */
[----:B------:R-:W-:Y:S02]  /*7d90*/  HMMA.16816.F32.BF16 R68, R4, R16, R68 ;  /* 0x000000100444723c */ /* 0x000fe40000041844 */
[----:B------:R-:W-:Y:S01]  /*7da0*/  MUFU.EX2 R45, R45 ;  /* 0x0000002d002d7308 */ /* 0x000fe20000000800 */
[----:B------:R-:W-:-:S04]  /*7db0*/  FADD.FTZ R19, R58, R19 ;  /* 0x000000133a137221 */ /* 0x000fc80000010000 */
[----:B------:R-:W-:Y:S01]  /*7dc0*/  FADD.FTZ R17, R55, R56 ;  /* 0x0000003837117221 */ /* 0x000fe20000010000 */
[----:B--2---:R-:W-:Y:S02]  /*7dd0*/  HMMA.16816.F32.BF16 R76, R4, R12, R76 ;  /* 0x0000000c044c723c */ /* 0x004fe4000004184c */
[----:B------:R-:W2:Y:S01]  /*7de0*/  MUFU.EX2 R52, R61 ;  /* 0x0000003d00347308 */ /* 0x000ea20000000800 */
[----:B------:R-:W-:-:S04]  /*7df0*/  FADD.FTZ R2, R2, R17 ;  /* 0x0000001102027221 */ /* 0x000fc80000010000 */
[----:B------:R-:W-:Y:S01]  /*7e00*/  FADD.FTZ R12, R98, R19 ;  /* 0x00000013620c7221 */ /* 0x000fe20000010000 */
[----:B------:R-:W-:Y:S01]  /*7e10*/  HMMA.16816.F32.BF16 R80, R4, R14, R80 ;  /* 0x0000000e0450723c */ /* 0x000fe20000041850 */
[----:B------:R-:W-:Y:S01]  /*7e20*/  FADD.FTZ R111, R111, R2 ;  /* 0x000000026f6f7221 */ /* 0x000fe20000010000 */
[----:B------:R-:W-:Y:S01]  /*7e30*/  MUFU.EX2 R48, R48 ;  /* 0x0000003000307308 */ /* 0x000fe20000000800 */
[----:B------:R-:W3:Y:S01]  /*7e40*/  LDSM.16.MT88.4 R16, [R124+0x4800] ;  /* 0x004800007c10783b */ /* 0x000ee20000004200 */
[----:B------:R-:W-:Y:S02]  /*7e50*/  FADD.FTZ R12, R101, R12 ;  /* 0x0000000c650c7221 */ /* 0x000fe40000010000 */
[----:B------:R-:W-:Y:S01]  /*7e60*/  FADD.FTZ R111, R86, R111 ;  /* 0x0000006f566f7221 */ /* 0x000fe20000010000 */
[----:B-1----:R-:W-:Y:S01]  /*7e70*/  F2FP.BF16.PACK_AB R4, R27, R22 ;  /* 0x000000161b04723e */ /* 0x002fe200000010ff */
[----:B------:R-:W-:Y:S02]  /*7e80*/  FADD.FTZ R85, R85, R12 ;  /* 0x0000000c55557221 */ /* 0x000fe40000010000 */
[----:B------:R-:W1:Y:S01]  /*7e90*/  MUFU.EX2 R57, R57 ;  /* 0x0000003900397308 */ /* 0x000e620000000800 */
[----:B------:R-:W-:Y:S01]  /*7ea0*/  FADD.FTZ R12, R84, R111 ;  /* 0x0000006f540c7221 */ /* 0x000fe20000010000 */
[----:B--2---:R-:W-:Y:S01]  /*7eb0*/  F2FP.BF16.PACK_AB R6, R52, R45 ;  /* 0x0000002d3406723e */ /* 0x004fe200000010ff */
[----:B------:R-:W-:-:S02]  /*7ec0*/  FADD.FTZ R60, R60, R85 ;  /* 0x000000553c3c7221 */ /* 0x000fc40000010000 */
[----:B------:R-:W-:Y:S02]  /*7ed0*/  FADD.FTZ R12, R87, R12 ;  /* 0x0000000c570c7221 */ /* 0x000fe40000010000 */
[----:B------:R-:W-:Y:S01]  /*7ee0*/  FADD.FTZ R103, R103, R60 ;  /* 0x0000003c67677221 */ /* 0x000fe20000010000 */
[----:B------:R-:W-:Y:S01]  /*7ef0*/  MUFU.EX2 R42, R42 ;  /* 0x0000002a002a7308 */ /* 0x000fe20000000800 */
[----:B------:R-:W-:Y:S02]  /*7f00*/  FADD.FTZ R35, R35, R12 ;  /* 0x0000000c23237221 */ /* 0x000fe40000010000 */
[----:B------:R-:W2:Y:S01]  /*7f10*/  LDSM.16.MT88.4 R12, [R125+0x4c00] ;  /* 0x004c00007d0c783b */ /* 0x000ea20000004200 */
[----:B------:R-:W-:Y:S02]  /*7f20*/  FADD.FTZ R103, R34, R103 ;  /* 0x0000006722677221 */ /* 0x000fe40000010000 */
[----:B------:R-:W-:Y:S02]  /*7f30*/  FADD.FTZ R35, R32, R35 ;  /* 0x0000002320237221 */ /* 0x000fe40000010000 */
[----:B------:R-:W4:Y:S01]  /*7f40*/  MUFU.EX2 R55, R40 ;  /* 0x0000002800377308 */ /* 0x000f220000000800 */
[----:B-1----:R-:W-:Y:S01]  /*7f50*/  F2FP.BF16.PACK_AB R5, R57, R48 ;  /* 0x000000303905723e */ /* 0x002fe200000010ff */
[----:B------:R-:W-:-:S06]  /*7f60*/  FADD.FTZ R102, R102, R35 ;  /* 0x0000002366667221 */ /* 0x000fcc0000010000 */
[----:B------:R-:W1:Y:S01]  /*7f70*/  MUFU.EX2 R43, R43 ;  /* 0x0000002b002b7308 */ /* 0x000e620000000800 */
[----:B----4-:R-:W-:-:S07]  /*7f80*/  F2FP.BF16.PACK_AB R7, R55, R42 ;  /* 0x0000002a3707723e */ /* 0x010fce00000010ff */
[----:B------:R-:W-:Y:S01]  /*7f90*/  MUFU.EX2 R2, R39 ;  /* 0x0000002700027308 */ /* 0x000fe20000000800 */
[C---:B------:R-:W-:Y:S07]  /*7fa0*/  HMMA.16816.F32.BF16 R68, R4.reuse, R8, R68 ;  /* 0x000000080444723c */ /* 0x040fee0000041844 */
[----:B------:R-:W-:Y:S01]  /*7fb0*/  MUFU.EX2 R151, R151 ;  /* 0x0000009700977308 */ /* 0x000fe20000000800 */
[----:B------:R-:W-:Y:S01]  /*7fc0*/  FADD.FTZ R8, R20, R103 ;  /* 0x0000006714087221 */ /* 0x000fe20000010000 */
[----:B------:R-:W-:Y:S01]  /*7fd0*/  HMMA.16816.F32.BF16 R72, R4, R10, R72 ;  /* 0x0000000a0448723c */ /* 0x000fe20000041848 */
[----:B------:R-:W-:-:S05]  /*7fe0*/  FADD.FTZ R9, R21, R102 ;  /* 0x0000006615097221 */ /* 0x000fca0000010000 */
[----:B------:R-:W-:Y:S01]  /*7ff0*/  MUFU.EX2 R37, R37 ;  /* 0x0000002500257308 */ /* 0x000fe20000000800 */
[--C-:B------:R-:W-:Y:S02]  /*8000*/  FFMA.FTZ R20, R36, c[0x0][0x23c], -R31.reuse ;  /* 0x00008f0024147a23 */ /* 0x100fe4000001081f */
[----:B------:R-:W-:Y:S02]  /*8010*/  FADD.FTZ R8, R33, R8 ;  /* 0x0000000821087221 */ /* 0x000fe40000010000 */
[----:B------:R-:W-:Y:S01]  /*8020*/  FFMA.FTZ R21, R30, c[0x0][0x23c], -R31 ;  /* 0x00008f001e157a23 */ /* 0x000fe2000001081f */
[----:B---3--:R-:W-:Y:S01]  /*8030*/  HMMA.16816.F32.BF16 R76, R4, R16, R76 ;  /* 0x00000010044c723c */ /* 0x008fe2000004184c */
[----:B------:R-:W-:Y:S01]  /*8040*/  FADD.FTZ R65, R65, R8 ;  /* 0x0000000841417221 */ /* 0x000fe20000010000 */
[----:B------:R-:W3:Y:S01]  /*8050*/  MUFU.EX2 R34, R29 ;  /* 0x0000001d00227308 */ /* 0x000ee20000000800 */
[----:B------:R-:W-:Y:S02]  /*8060*/  FADD.FTZ R96, R96, R9 ;  /* 0x0000000960607221 */ /* 0x000fe40000010000 */
[----:B------:R-:W4:Y:S01]  /*8070*/  LDSM.16.MT88.4 R8, [R124+0x4c00] ;  /* 0x004c00007c08783b */ /* 0x000f220000004200 */
[----:B------:R-:W-:-:S02]  /*8080*/  FADD.FTZ R104, R104, R65 ;  /* 0x0000004168687221 */ /* 0x000fc40000010000 */
[----:B------:R-:W-:Y:S01]  /*8090*/  FADD.FTZ R51, R51, R96 ;  /* 0x0000006033337221 */ /* 0x000fe20000010000 */
[----:B------:R-:W-:Y:S01]  /*80a0*/  HMMA.16816.F32.BF16 R80, R4, R18, R80 ;  /* 0x000000120450723c */ /* 0x000fe20000041850 */
[----:B------:R-:W-:Y:S01]  /*80b0*/  MUFU.EX2 R20, R20 ;  /* 0x0000001400147308 */ /* 0x000fe20000000800 */
[----:B------:R-:W-:Y:S02]  /*80c0*/  FADD.FTZ R17, R41, R104 ;  /* 0x0000006829117221 */ /* 0x000fe40000010000 */
[----:B------:R-:W-:Y:S02]  /*80d0*/  FADD.FTZ R90, R90, R51 ;  /* 0x000000335a5a7221 */ /* 0x000fe40000010000 */
[----:B------:R-:W-:Y:S01]  /*80e0*/  FADD.FTZ R17, R100, R17 ;  /* 0x0000001164117221 */ /* 0x000fe20000010000 */
[----:B-1----:R-:W-:Y:S01]  /*80f0*/  F2FP.BF16.PACK_AB R4, R0, R43 ;  /* 0x0000002b0004723e */ /* 0x002fe200000010ff */
[----:B------:R-:W-:Y:S01]  /*8100*/  FADD.FTZ R90, R47, R90 ;  /* 0x0000005a2f5a7221 */ /* 0x000fe20000010000 */
[----:B------:R-:W1:Y:S01]  /*8110*/  MUFU.EX2 R21, R21 ;  /* 0x0000001500157308 */ /* 0x000e620000000800 */
[----:B------:R-:W-:Y:S01]  /*8120*/  FADD.FTZ R16, R26, R17 ;  /* 0x000000111a107221 */ /* 0x000fe20000010000 */
[----:B---3--:R-:W-:Y:S01]  /*8130*/  F2FP.BF16.PACK_AB R5, R34, R37 ;  /* 0x000000252205723e */ /* 0x008fe200000010ff */
[----:B------:R-:W-:Y:S01]  /*8140*/  FADD.FTZ R17, R49, R90 ;  /* 0x0000005a31117221 */ /* 0x000fe20000010000 */
[----:B------:R-:W-:Y:S01]  /*8150*/  F2FP.BF16.PACK_AB R6, R151, R2 ;  /* 0x000000029706723e */ /* 0x000fe200000010ff */
[----:B------:R-:W-:-:S02]  /*8160*/  FADD.FTZ R16, R25, R16 ;  /* 0x0000001019107221 */ /* 0x000fc40000010000 */
[----:B------:R-:W-:-:S04]  /*8170*/  FADD.FTZ R17, R54, R17 ;  /* 0x0000001136117221 */ /* 0x000fc80000010000 */
[----:B------:R-:W-:-:S04]  /*8180*/  FADD.FTZ R50, R50, R17 ;  /* 0x0000001132327221 */ /* 0x000fc80000010000 */
[----:B------:R-:W-:Y:S01]  /*8190*/  FADD.FTZ R53, R53, R50 ;  /* 0x0000003235357221 */ /* 0x000fe20000010000 */
[----:B-1----:R-:W-:-:S03]  /*81a0*/  F2FP.BF16.PACK_AB R7, R21, R20 ;  /* 0x000000141507723e */ /* 0x002fc600000010ff */
[----:B------:R-:W-:-:S04]  /*81b0*/  FADD.FTZ R48, R48, R53 ;  /* 0x0000003530307221 */ /* 0x000fc80000010000 */
[----:B--2---:R-:W-:Y:S01]  /*81c0*/  HMMA.16816.F32.BF16 R68, R4, R12, R68 ;  /* 0x0000000c0444723c */ /* 0x004fe20000041844 */
[----:B------:R-:W-:-:S06]  /*81d0*/  FADD.FTZ R57, R57, R48 ;  /* 0x0000003039397221 */ /* 0x000fcc0000010000 */
[----:B------:R-:W-:Y:S01]  /*81e0*/  FADD.FTZ R13, R23, R16 ;  /* 0x00000010170d7221 */ /* 0x000fe20000010000 */
[----:B----4-:R-:W-:Y:S03]  /*81f0*/  HMMA.16816.F32.BF16 R76, R4, R8, R76 ;  /* 0x00000008044c723c */ /* 0x010fe6000004184c */
        /* <DEDUP_REMOVED lines=12> */
[----:B------:R-:W-:Y:S02]  /*82c0*/  FADD.FTZ R20, R20, R37 ;  /* 0x0000002514147221 */ /* 0x000fe40000010000 */
[----:B------:R-:W-:Y:S01]  /*82d0*/  FADD.FTZ R43, R0, R43 ;  /* 0x0000002b002b7221 */ /* 0x000fe20000010000 */
[----:B------:R-:W-:Y:S01]  /*82e0*/  MOV R0, R3 ;  /* 0x0000000300007202 */ /* 0x000fe20000000f00 */
[----:B------:R-:W-:-:S02]  /*82f0*/  FADD.FTZ R150, R21, R20 ;  /* 0x0000001415967221 */ /* 0x000fc40000010000 */
[----:B------:R-:W-:-:S04]  /*8300*/  FADD.FTZ R2, R2, R43 ;  /* 0x0000002b02027221 */ /* 0x000fc80000010000 */
[----:B------:R-:W-:Y:S01]  /*8310*/  FADD.FTZ R151, R151, R2 ;  /* 0x0000000297977221 */ /* 0x000fe20000010000 */
[----:B------:R-:W-:Y:S02]  /*8320*/  MOV R2, R28 ;  /* 0x0000001c00027202 */ /* 0x000fe40000000f00 */
.L_x_3551:
[----:B------:R-:W-:-:S13]  /*8330*/  ISETP.GE.AND P0, PT, R134, 0x1, PT ;  /* 0x000000018600780c */ /* 0x000fda0003f06270 */
[----:B------:R-:W-:Y:S05]  /*8340*/  @!P0 BRA `(.L_x_3559) ;  /* 0x000028b000008947 */ /* 0x000fea0003800000 */
[----:B------:R-:W-:Y:S01]  /*8350*/  IMAD.MOV.U32 R145, RZ, RZ, c[0x0][0x1a0] ;  /* 0x00006800ff917624 */ /* 0x000fe200078e00ff */
[----:B------:R-:W-:Y:S02]  /*8360*/  MOV R3, R0 ;  /* 0x0000000000037202 */ /* 0x000fe40000000f00 */
[----:B------:R-:W-:Y:S01]  /*8370*/  MOV R85, R2 ;  /* 0x0000000200557202 */ /* 0x000fe20000000f00 */
[----:B------:R-:W-:-:S05]  /*8380*/  IMAD.U32 R144, R145, -0x80, RZ ;  /* 0xffffff8091907824 */ /* 0x000fca00078e00ff */
[----:B------:R-:W-:Y:S02]  /*8390*/  SHF.R.S32.HI R141, RZ, 0x1f, R144 ;  /* 0x0000001fff8d7819 */ /* 0x000fe40000011490 */
.L_x_3563:
        /* <DEDUP_REMOVED lines=64> */
.L_x_3560:
[----:B------:R-:W-:Y:S02]  /*87a0*/  ISETP.GE.AND P0, PT, R138, c[0x0][0x220], PT ;  /* 0x000088008a007a0c */ /* 0x000fe40003f06270 */
[C---:B------:R-:W-:Y:S04]  /*87b0*/  LEA R86, P3, R156.reuse, R148, 0x1 ;  /* 0x000000949c567211 */ /* 0x040fe800078608ff */
[-CC-:B------:R-:W-:Y:S07]  /*87c0*/  LEA.HI.X R87, R156, R149.reuse, R2.reuse, 0x1, P3 ;  /* 0x000000959c577211 */ /* 0x180fee00018f0c02 */
[-C--:B------:R-:W-:Y:S01]  /*87d0*/  @!P0 IADD3 R153, P2, R140, R156.reuse, RZ ;  /* 0x0000009c8c998210 */ /* 0x080fe20007f5e0ff */
[----:B------:R-:W-:Y:S01]  /*87e0*/  @!P0 IMAD.MOV.U32 R84, RZ, RZ, c[0x0][0x1a4] ;  /* 0x00006900ff548624 */ /* 0x000fe200078e00ff */
[C---:B------:R-:W-:Y:S01]  /*87f0*/  @!P0 LEA R155, P1, R145.reuse, R156, 0x6 ;  /* 0x0000009c919b8211 */ /* 0x040fe200078230ff */
[----:B------:R-:W-:Y:S01]  /*8800*/  @P0 STS [R135+0x3000], RZ ;  /* 0x003000ff87000388 */ /* 0x000fe20000000800 */
[----:B------:R-:W-:Y:S02]  /*8810*/  @!P0 IMAD.MOV.U32 R157, RZ, RZ, R2 ;  /* 0x000000ffff9d8224 */ /* 0x000fe400078e0002 */
[----:B------:R-:W-:Y:S01]  /*8820*/  @!P0 LEA.HI.X R84, R145, R2, R84, 0x6, P1 ;  /* 0x0000000291548211 */ /* 0x000fe200008f3454 */
[----:B------:R-:W-:Y:S01]  /*8830*/  @P0 STS [R135+0x3004], RZ ;  /* 0x003004ff87000388 */ /* 0x000fe20000000800 */
[----:B------:R-:W-:Y:S01]  /*8840*/  @!P0 IMAD.X R2, R137, 0x1, R2, P2 ;  /* 0x0000000189028824 */ /* 0x000fe200010e0602 */
[-C--:B------:R-:W-:Y:S01]  /*8850*/  @!P0 LEA R158, P2, R153, R148.reuse, 0x1 ;  /* 0x00000094999e8211 */ /* 0x080fe200078408ff */
[----:B------:R-:W-:Y:S01]  /*8860*/  @!P0 IMAD.MOV.U32 R0, RZ, RZ, c[0x0][0x1a4] ;  /* 0x00006900ff008624 */ /* 0x000fe200078e00ff */
[----:B------:R-:W-:Y:S01]  /*8870*/  @P0 STS.64 [R135+0x3008], RZ ;  /* 0x003008ff87000388 */ /* 0x000fe20000000a00 */
[-C--:B------:R-:W-:Y:S01]  /*8880*/  @!P0 LEA R152, P1, R155, R148.reuse, 0x1 ;  /* 0x000000949b988211 */ /* 0x080fe200078208ff */
[----:B------:R-:W-:Y:S01]  /*8890*/  @!P0 IMAD.WIDE.U32 R156, R145, 0x60, R156 ;  /* 0x00000060919c8825 */ /* 0x000fe200078e009c */
[-C--:B------:R-:W-:Y:S01]  /*88a0*/  @!P0 LEA.HI.X R159, R153, R149.reuse, R2, 0x1, P2 ;  /* 0x00000095999f8211 */ /* 0x080fe200010f0c02 */
[----:B------:R-:W-:Y:S01]  /*88b0*/  @!PT LDS RZ, [RZ] ;  /* 0x00000000fffff984 */ /* 0x000fe20000000800 */
[----:B------:R-:W-:Y:S01]  /*88c0*/  @!PT LDS RZ, [RZ] ;  /* 0x00000000fffff984 */ /* 0x000fe20000000800 */
[----:B------:R-:W-:Y:S01]  /*88d0*/  @!PT LDS RZ, [RZ] ;  /* 0x00000000fffff984 */ /* 0x000fe20000000800 */
[----:B------:R1:W-:Y:S01]  /*88e0*/  @!P0 LDGSTS.E.BYPASS.LTC128B.128 [R135+0x3000], [R86.64] ;  /* 0x0300000056878fae */ /* 0x0003e2000b901d46 */
[-C--:B------:R-:W-:Y:S01]  /*88f0*/  @!P0 LEA.HI.X R153, R155, R149.reuse, R84, 0x1, P1 ;  /* 0x000000959b998211 */ /* 0x080fe200008f0c54 */
[----:B------:R-:W-:Y:S01]  /*8900*/  @!P0 IMAD R0, R0, 0x60, RZ ;  /* 0x0000006000008824 */ /* 0x000fe200078e02ff */
[----:B------:R-:W-:Y:S01]  /*8910*/  @!P0 LEA R148, P1, R156, R148, 0x1 ;  /* 0x000000949c948211 */ /* 0x000fe200078208ff */
[----:B------:R-:W-:Y:S02]  /*8920*/  @P0 STS.128 [R135+0x3800], RZ ;  /* 0x003800ff87000388 */ /* 0x000fe40000000c00 */
[----:B------:R-:W-:Y:S02]  /*8930*/  @!P0 IMAD.IADD R0, R0, 0x1, R157 ;  /* 0x0000000100008824 */ /* 0x000fe400078e029d */
        /* <DEDUP_REMOVED lines=17> */
[----:B------:R-:W3:Y:S04]  /*8a50*/  LDSM.16.M88.4 R92, [R127+0x1000] ;  /* 0x001000007f5c783b */ /* 0x000ee80000000200 */
[----:B------:R-:W4:Y:S04]  /*8a60*/  LDSM.16.M88.4 R96, [R127+0x1400] ;  /* 0x001400007f60783b */ /* 0x000f280000000200 */
[----:B------:R-:W5:Y:S04]  /*8a70*/  LDSM.16.M88.4 R100, [R127+0x1800] ;  /* 0x001800007f64783b */ /* 0x000f680000000200 */
[----:B------:R-:W0:Y:S04]  /*8a80*/  LDGDEPBAR ;  /* 0x00000000000079af */ /* 0x000e280000000000 */
[----:B------:R-:W1:Y:S01]  /*8a90*/  LDSM.16.M88.4 R104, [R127+0x1c00] ;  /* 0x001c00007f68783b */ /* 0x000e620000000200 */
[----:B--2---:R-:W-:Y:S03]  /*8aa0*/  IMAD.MOV.U32 R148, RZ, RZ, R86 ;  /* 0x000000ffff947224 */ /* 0x004fe600078e0056 */
[----:B------:R-:W2:Y:S01]  /*8ab0*/  LDSM.16.M88.4 R108, [R127+0x2000] ;  /* 0x002000007f6c783b */ /* 0x000ea20000000200 */
[----:B------:R-:W-:Y:S03]  /*8ac0*/  IMAD.MOV.U32 R149, RZ, RZ, R87 ;  /* 0x000000ffff957224 */ /* 0x000fe600078e0057 */
[----:B------:R-:W1:Y:S04]  /*8ad0*/  LDSM.16.M88.4 R112, [R127+0x2400] ;  /* 0x002400007f70783b */ /* 0x000e680000000200 */
[----:B------:R-:W1:Y:S04]  /*8ae0*/  LDSM.16.M88.4 R116, [R127+0x2800] ;  /* 0x002800007f74783b */ /* 0x000e680000000200 */
[----:B------:R-:W1:Y:S01]  /*8af0*/  LDSM.16.M88.4 R120, [R127+0x2c00] ;  /* 0x002c00007f78783b */ /* 0x000e620000000200 */
[C---:B---3--:R-:W-:Y:S08]  /*8b00*/  HMMA.16816.F32.BF16 R4, R88.reuse, R92, RZ ;  /* 0x0000005c5804723c */ /* 0x048ff000000418ff */
[C---:B------:R-:W-:Y:S01]  /*8b10*/  HMMA.16816.F32.BF16 R8, R88.reuse, R94, RZ ;  /* 0x0000005e5808723c */ /* 0x040fe200000418ff */
[----:B------:R-:W-:Y:S07]  /*8b20*/  LDSM.16.M88.4 R92, [R128] ;  /* 0x00000000805c783b */ /* 0x000fee0000000200 */
[C---:B----4-:R-:W-:Y:S08]  /*8b30*/  HMMA.16816.F32.BF16 R12, R88.reuse, R96, RZ ;  /* 0x00000060580c723c */ /* 0x050ff000000418ff */
[C---:B------:R-:W-:Y:S01]  /*8b40*/  HMMA.16816.F32.BF16 R16, R88.reuse, R98, RZ ;  /* 0x000000625810723c */ /* 0x040fe200000418ff */
[----:B------:R-:W3:Y:S07]  /*8b50*/  LDSM.16.M88.4 R96, [R126] ;  /* 0x000000007e60783b */ /* 0x000eee0000000200 */
[C---:B-----5:R-:W-:Y:S08]  /*8b60*/  HMMA.16816.F32.BF16 R20, R88.reuse, R100, RZ ;  /* 0x000000645814723c */ /* 0x060ff000000418ff */
[C---:B------:R-:W-:Y:S08]  /*8b70*/  HMMA.16816.F32.BF16 R24, R88.reuse, R102, RZ ;  /* 0x000000665818723c */ /* 0x040ff000000418ff */
[C---:B-1----:R-:W-:Y:S08]  /*8b80*/  HMMA.16816.F32.BF16 R28, R88.reuse, R104, RZ ;  /* 0x00000068581c723c */ /* 0x042ff000000418ff */
        /* <DEDUP_REMOVED lines=10> */
[C---:B---3--:R-:W-:Y:S08]  /*8c30*/  HMMA.16816.F32.BF16 R4, R92.reuse, R96, R4 ;  /* 0x000000605c04723c */ /* 0x048ff00000041804 */
[C---:B------:R-:W-:Y:S01]  /*8c40*/  HMMA.16816.F32.BF16 R8, R92.reuse, R98, R8 ;  /* 0x000000625c08723c */ /* 0x040fe20000041808 */
[----:B------:R-:W2:Y:S07]  /*8c50*/  LDSM.16.M88.4 R96, [R126+0x800] ;  /* 0x000800007e60783b */ /* 0x000eae0000000200 */
[C---:B-1----:R-:W-:Y:S08]  /*8c60*/  HMMA.16816.F32.BF16 R12, R92.reuse, R88, R12 ;  /* 0x000000585c0c723c */ /* 0x042ff0000004180c */
[C---:B------:R-:W-:Y:S01]  /*8c70*/  HMMA.16816.F32.BF16 R16, R92.reuse, R90, R16 ;  /* 0x0000005a5c10723c */ /* 0x040fe20000041810 */
[----:B------:R-:W1:Y:S07]  /*8c80*/  LDSM.16.M88.4 R88, [R126+0xc00] ;  /* 0x000c00007e58783b */ /* 0x000e6e0000000200 */
[C---:B--2---:R-:W-:Y:S08]  /*8c90*/  HMMA.16816.F32.BF16 R20, R92.reuse, R96, R20 ;  /* 0x000000605c14723c */ /* 0x044ff00000041814 */
        /* <DEDUP_REMOVED lines=10> */
[----:B------:R-:W1:Y:S01]  /*8d40*/  LDSM.16.M88.4 R88, [R126+0x1c00] ;  /* 0x001c00007e58783b */ /* 0x000e620000000200 */
[----:B------:R-:W-:Y:S04]  /*8d50*/  DEPBAR.LE SB0, 0x0 ;  /* 0x000080000000791a */ /* 0x000fe80000000000 */
[----:B------:R-:W-:Y:S02]  /*8d60*/  BAR.SYNC.DEFER_BLOCKING 0x0 ;  /* 0x0000000000007b1d */ /* 0x000fe40000010000 */
[C---:B--2---:R-:W-:Y:S08]  /*8d70*/  HMMA.16816.F32.BF16 R52, R92.reuse, R96, R52 ;  /* 0x000000605c34723c */ /* 0x044ff00000041834 */
[C---:B------:R-:W-:Y:S08]  /*8d80*/  HMMA.16816.F32.BF16 R56, R92.reuse, R98, R56 ;  /* 0x000000625c38723c */ /* 0x040ff00000041838 */
[C---:B-1----:R-:W-:Y:S08]  /*8d90*/  HMMA.16816.F32.BF16 R60, R92.reuse, R88, R60 ;  /* 0x000000585c3c723c */ /* 0x042ff0000004183c */
        /* <DEDUP_REMOVED lines=66> */
.L_x_3562:
[----:B------:R1:W-:Y:S01]  /*91c0*/  @P0 STS [R135+0x1000], RZ ;  /* 0x001000ff87000388 */ /* 0x0003e20000000800 */
[----:B------:R-:W-:Y:S01]  /*91d0*/  @!P0 IMAD.MOV.U32 R84, RZ, RZ, c[0x0][0x19c] ;  /* 0x00006700ff548624 */ /* 0x000fe200078e00ff */
[C---:B------:R-:W-:Y:S01]  /*91e0*/  LEA R94, P4, R86.reuse, R146, 0x1 ;  /* 0x00000092565e7211 */ /* 0x040fe200078808ff */
[C---:B------:R-:W-:Y:S01]  /*91f0*/  @!P0 IMAD.WIDE.U32 R92, R95.reuse, 0x60, R86 ;  /* 0x000000605f5c8825 */ /* 0x040fe200078e0056 */
[----:B------:R1:W-:Y:S01]  /*9200*/  @P0 STS [R135+0x1004], RZ ;  /* 0x001004ff87000388 */ /* 0x0003e20000000800 */
[-C--:B------:R-:W-:Y:S02]  /*9210*/  @!P0 LEA R91, P2, R95, R86.reuse, 0x6 ;  /* 0x000000565f5b8211 */ /* 0x080fe400078430ff */
[----:B------:R-:W-:Y:S01]  /*9220*/  @!P0 IADD3 R89, P1, R131, R86, RZ ;  /* 0x0000005683598210 */ /* 0x000fe20007f3e0ff */
[----:B------:R1:W-:Y:S01]  /*9230*/  @P0 STS.64 [R135+0x1008], RZ ;  /* 0x001008ff87000388 */ /* 0x0003e20000000a00 */
[----:B------:R-:W-:Y:S01]  /*9240*/  @!P0 LEA.HI.X R84, R95, R87, R84, 0x6, P2 ;  /* 0x000000575f548211 */ /* 0x000fe200010f3454 */
[----:B------:R-:W-:Y:S01]  /*9250*/  @!P0 IMAD.MOV.U32 R0, RZ, RZ, c[0x0][0x19c] ;  /* 0x00006700ff008624 */ /* 0x000fe200078e00ff */
[-CC-:B------:R-:W-:Y:S01]  /*9260*/  LEA.HI.X R95, R86, R147.reuse, R87.reuse, 0x1, P4 ;  /* 0x00000093565f7211 */ /* 0x180fe200020f0c57 */
[----:B------:R-:W-:Y:S01]  /*9270*/  @!P0 IMAD.X R2, R130, 0x1, R87, P1 ;  /* 0x0000000182028824 */ /* 0x000fe200008e0657 */
[-C--:B------:R-:W-:Y:S01]  /*9280*/  @!P0 LEA R96, P3, R89, R146.reuse, 0x1 ;  /* 0x0000009259608211 */ /* 0x080fe200078608ff */
[----:B------:R-:W-:Y:S01]  /*9290*/  @!P0 IMAD R0, R0, 0x60, RZ ;  /* 0x0000006000008824 */ /* 0x000fe200078e02ff */
[-C--:B------:R-:W-:Y:S01]  /*92a0*/  @!P0 LEA R88, P2, R91, R146.reuse, 0x1 ;  /* 0x000000925b588211 */ /* 0x080fe200078408ff */
[----:B------:R-:W-:Y:S01]  /*92b0*/  @!PT LDS RZ, [RZ] ;  /* 0x00000000fffff984 */ /* 0x000fe20000000800 */
[----:B------:R-:W-:Y:S01]  /*92c0*/  @!PT LDS RZ, [RZ] ;  /* 0x00000000fffff984 */ /* 0x000fe20000000800 */
[----:B------:R-:W-:Y:S01]  /*92d0*/  @!PT LDS RZ, [RZ] ;  /* 0x00000000fffff984 */ /* 0x000fe20000000800 */
[----:B------:R1:W-:Y:S01]  /*92e0*/  @!P0 LDGSTS.E.BYPASS.LTC128B.128 [R135+0x1000], [R94.64] ;  /* 0x010000005e878fae */ /* 0x0003e2000b901d46 */
[-C--:B------:R-:W-:Y:S01]  /*92f0*/  @!P0 LEA.HI.X R97, R89, R147.reuse, R2, 0x1, P3 ;  /* 0x0000009359618211 */ /* 0x080fe200018f0c02 */
[----:B------:R-:W-:Y:S01]  /*9300*/  @!P0 IMAD.IADD R0, R0, 0x1, R93 ;  /* 0x0000000100008824 */ /* 0x000fe200078e025d */
[-C--:B------:R-:W-:Y:S01]  /*9310*/  @!P0 LEA.HI.X R89, R91, R147.reuse, R84, 0x1, P2 ;  /* 0x000000935b598211 */ /* 0x080fe200010f0c54 */
[----:B------:R1:W-:Y:S01]  /*9320*/  @P0 STS.128 [R135+0x1800], RZ ;  /* 0x001800ff87000388 */ /* 0x0003e20000000c00 */
[C---:B------:R-:W-:Y:S01]  /*9330*/  @!P0 LEA R90, P1, R92.reuse, R146, 0x1 ;  /* 0x000000925c5a8211 */ /* 0x040fe200078208ff */
[----:B------:R-:W-:Y:S02]  /*9340*/  IMAD.MOV.U32 R146, RZ, RZ, R94 ;  /* 0x000000ffff927224 */ /* 0x000fe400078e005e */
        /* <DEDUP_REMOVED lines=17> */
.L_x_3561:
[----:B------:R-:W-:Y:S01]  /*9460*/  FMNMX.FTZ R0, R4, R85, !PT ;  /* 0x0000005504007209 */ /* 0x000fe20007810000 */
[----:B-1----:R-:W-:Y:S01]  /*9470*/  LDSM.16.MT88.4 R96, [R124+0x3800] ;  /* 0x003800007c60783b */ /* 0x002fe20000004200 */
        /* <DEDUP_REMOVED lines=70> */
[----:B--2---:R-:W-:Y:S05]  /*98e0*/  FMNMX.FTZ R2, R93, R2, !PT ;  /* 0x000000025d027209 */ /* 0x004fea0007810000 */
[----:B------:R-:W1:Y:S01]  /*98f0*/  LDSM.16.MT88.4 R92, [R125+0x3000] ;  /* 0x003000007d5c783b */ /* 0x000e620000004200 */
[C---:B------:R-:W-:Y:S01]  /*9900*/  FSETP.NEU.FTZ.AND P0, PT, R2.reuse, -INF , PT ;  /* 0xff8000000200780b */ /* 0x040fe20003f1d000 */
[C---:B------:R-:W-:Y:S02]  /*9910*/  FADD.FTZ R84, -R2.reuse, R85 ;  /* 0x0000005502547221 */ /* 0x040fe40000010100 */
[----:B------:R-:W-:Y:S02]  /*9920*/  FMUL.FTZ R88, R2, c[0x0][0x23c] ;  /* 0x00008f0002587a20 */ /* 0x000fe40000410000 */
[----:B------:R-:W-:Y:S02]  /*9930*/  FMUL.FTZ R86, R84, c[0x0][0x23c] ;  /* 0x00008f0054567a20 */ /* 0x000fe40000410000 */
[----:B------:R-:W-:Y:S01]  /*9940*/  FADD.FTZ R85, -R0, R3 ;  /* 0x0000000300557221 */ /* 0x000fe20000010100 */
[----:B------:R-:W-:Y:S01]  /*9950*/  FSEL R87, R88, RZ, P0 ;  /* 0x000000ff58577208 */ /* 0x000fe20000000000 */
[----:B------:R2:W3:Y:S01]  /*9960*/  MUFU.EX2 R84, R86 ;  /* 0x0000005600547308 */ /* 0x0004e20000000800 */
[C---:B------:R-:W-:Y:S01]  /*9970*/  FMUL.FTZ R88, R0.reuse, c[0x0][0x23c] ;  /* 0x00008f0000587a20 */ /* 0x040fe20000410000 */
[----:B------:R-:W-:Y:S01]  /*9980*/  FSETP.NEU.FTZ.AND P0, PT, R0, -INF , PT ;  /* 0xff8000000000780b */ /* 0x000fe20003f1d000 */
[----:B------:R-:W-:Y:S02]  /*9990*/  FMUL.FTZ R3, R85, c[0x0][0x23c] ;  /* 0x00008f0055037a20 */ /* 0x000fe40000410000 */
        /* <DEDUP_REMOVED lines=12> */
[----:B--2---:R-:W-:Y:S01]  /*9a60*/  FSEL R86, R88, RZ, P0 ;  /* 0x000000ff58567208 */ /* 0x004fe20000000000 */
[----:B---3--:R-:W-:Y:S01]  /*9a70*/  FMUL.FTZ R68, R84, R68 ;  /* 0x0000004454447220 */ /* 0x008fe20000410000 */
[----:B------:R-:W-:Y:S01]  /*9a80*/  ISETP.GT.AND P0, PT, R134, 0x1, PT ;  /* 0x000000018600780c */ /* 0x000fe20003f04270 */
[----:B------:R-:W-:Y:S02]  /*9a90*/  FMUL.FTZ R69, R84, R69 ;  /* 0x0000004554457220 */ /* 0x000fe40000410000 */
[--C-:B------:R-:W-:Y:S01]  /*9aa0*/  FFMA.FTZ R101, R7, c[0x0][0x23c], -R86.reuse ;  /* 0x00008f0007657a23 */ /* 0x100fe20000010856 */
[----:B------:R-:W-:Y:S01]  /*9ab0*/  MUFU.EX2 R100, R100 ;  /* 0x0000006400647308 */ /* 0x000fe20000000800 */
[--C-:B------:R-:W-:Y:S02]  /*9ac0*/  FFMA.FTZ R88, R10, c[0x0][0x23c], -R86.reuse ;  /* 0x00008f000a587a23 */ /* 0x100fe40000010856 */
[C---:B------:R-:W-:Y:S02]  /*9ad0*/  FMUL.FTZ R72, R84.reuse, R72 ;  /* 0x0000004854487220 */ /* 0x040fe40000410000 */
[C---:B----4-:R-:W-:Y:S02]  /*9ae0*/  FMUL.FTZ R70, R3.reuse, R70 ;  /* 0x0000004603467220 */ /* 0x050fe40000410000 */
        /* <DEDUP_REMOVED lines=8> */
[----:B------:R-:W-:Y:S01]  /*9b70*/  MUFU.EX2 R85, R89 ;  /* 0x0000005900557308 */ /* 0x000fe20000000800 */
[C---:B------:R-:W-:Y:S02]  /*9b80*/  FMUL.FTZ R79, R3.reuse, R79 ;  /* 0x0000004f034f7220 */ /* 0x040fe40000410000 */
[C---:B------:R-:W-:Y:S02]  /*9b90*/  FMUL.FTZ R80, R84.reuse, R80 ;  /* 0x0000005054507220 */ /* 0x040fe40000410000 */
[----:B------:R-:W-:Y:S02]  /*9ba0*/  FMUL.FTZ R81, R84, R81 ;  /* 0x0000005154517220 */ /* 0x000fe40000410000 */
[C---:B------:R-:W-:Y:S02]  /*9bb0*/  FMUL.FTZ R82, R3.reuse, R82 ;  /* 0x0000005203527220 */ /* 0x040fe40000410000 */
[----:B------:R-:W-:Y:S01]  /*9bc0*/  FMUL.FTZ R83, R3, R83 ;  /* 0x0000005303537220 */ /* 0x000fe20000410000 */
[----:B------:R-:W2:Y:S01]  /*9bd0*/  MUFU.EX2 R119, R119 ;  /* 0x0000007700777308 */ /* 0x000ea20000000800 */
[--C-:B------:R-:W-:Y:S02]  /*9be0*/  FFMA.FTZ R153, R14, c[0x0][0x23c], -R86.reuse ;  /* 0x00008f000e997a23 */ /* 0x100fe40000010856 */
        /* <DEDUP_REMOVED lines=19> */
[----:B------:R-:W-:Y:S01]  /*9d20*/  FFMA.FTZ R163, R32, c[0x0][0x23c], -R87 ;  /* 0x00008f0020a37a23 */ /* 0x000fe20000010857 */
[----:B---3--:R-:W-:Y:S01]  /*9d30*/  F2FP.BF16.PACK_AB R88, R100, R103 ;  /* 0x000000676458723e */ /* 0x008fe200000010ff */
[----:B------:R-:W-:Y:S02]  /*9d40*/  FFMA.FTZ R103, R84, R151, R103 ;  /* 0x0000009754677223 */ /* 0x000fe40000010067 */
[----:B------:R-:W-:Y:S02]  /*9d50*/  FFMA.FTZ R118, R33, c[0x0][0x23c], -R87 ;  /* 0x00008f0021767a23 */ /* 0x000fe40000010857 */
[----:B------:R-:W-:Y:S01]  /*9d60*/  FADD.FTZ R26, R100, R103 ;  /* 0x00000067641a7221 */ /* 0x000fe20000010000 */
[----:B------:R-:W-:Y:S01]  /*9d70*/  MUFU.EX2 R122, R122 ;  /* 0x0000007a007a7308 */ /* 0x000fe20000000800 */
[----:B------:R-:W-:Y:S02]  /*9d80*/  FFMA.FTZ R120, R34, c[0x0][0x23c], -R86 ;  /* 0x00008f0022787a23 */ /* 0x000fe40000010856 */
[----:B------:R-:W-:Y:S01]  /*9d90*/  FADD.FTZ R26, R85, R26 ;  /* 0x0000001a551a7221 */ /* 0x000fe20000010000 */
[----:B----4-:R-:W-:Y:S01]  /*9da0*/  F2FP.BF16.PACK_AB R89, R101, R102 ;  /* 0x000000666559723e */ /* 0x010fe200000010ff */
[----:B------:R-:W-:Y:S01]  /*9db0*/  FFMA.FTZ R102, R3, R150, R102 ;  /* 0x0000009603667223 */ /* 0x000fe20000010066 */
[----:B------:R-:W-:Y:S01]  /*9dc0*/  MOV R3, R0 ;  /* 0x0000000000037202 */ /* 0x000fe20000000f00 */
[----:B------:R-:W-:Y:S01]  /*9dd0*/  FFMA.FTZ R159, R35, c[0x0][0x23c], -R86 ;  /* 0x00008f00239f7a23 */ /* 0x000fe20000010856 */
[----:B------:R-:W-:Y:S01]  /*9de0*/  MOV R85, R2 ;  /* 0x0000000200557202 */ /* 0x000fe20000000f00 */
[----:B------:R-:W-:Y:S01]  /*9df0*/  FADD.FTZ R30, R101, R102 ;  /* 0x00000066651e7221 */ /* 0x000fe20000010000 */
[----:B------:R-:W3:Y:S01]  /*9e00*/  MUFU.EX2 R107, R107 ;  /* 0x0000006b006b7308 */ /* 0x000ee20000000800 */
[----:B------:R-:W-:Y:S01]  /*9e10*/  LDSM.16.MT88.4 R100, [R124+0x3c00] ;  /* 0x003c00007c64783b */ /* 0x000fe20000004200 */
[--C-:B------:R-:W-:Y:S01]  /*9e20*/  FFMA.FTZ R158, R36, c[0x0][0x23c], -R87.reuse ;  /* 0x00008f00249e7a23 */ /* 0x100fe20000010857 */
[----:B--2---:R-:W-:Y:S01]  /*9e30*/  F2FP.BF16.PACK_AB R91, R121, R9 ;  /* 0x00000009795b723e */ /* 0x004fe200000010ff */
[----:B------:R-:W-:Y:S02]  /*9e40*/  FADD.FTZ R30, R9, R30 ;  /* 0x0000001e091e7221 */ /* 0x000fe40000010000 */
[--C-:B------:R-:W-:Y:S02]  /*9e50*/  FFMA.FTZ R162, R37, c[0x0][0x23c], -R87.reuse ;  /* 0x00008f0025a27a23 */ /* 0x100fe40000010857 */
[--C-:B------:R-:W-:Y:S02]  /*9e60*/  FFMA.FTZ R164, R38, c[0x0][0x23c], -R86.reuse ;  /* 0x00008f0026a47a23 */ /* 0x100fe40000010856 */
[----:B------:R-:W-:Y:S01]  /*9e70*/  MUFU.EX2 R153, R153 ;  /* 0x0000009900997308 */ /* 0x000fe20000000800 */
[C---:B-1----:R-:W-:Y:S05]  /*9e80*/  HMMA.16816.F32.BF16 R68, R88.reuse, R92, R68 ;  /* 0x0000005c5844723c */ /* 0x042fea0000041844 */
[--C-:B------:R-:W-:Y:S02]  /*9e90*/  FFMA.FTZ R157, R39, c[0x0][0x23c], -R86.reuse ;  /* 0x00008f00279d7a23 */ /* 0x100fe40000010856 */
[--C-:B------:R-:W-:Y:S01]  /*9ea0*/  FFMA.FTZ R152, R40, c[0x0][0x23c], -R87.reuse ;  /* 0x00008f0028987a23 */ /* 0x100fe20000010857 */
[C---:B------:R-:W-:Y:S01]  /*9eb0*/  HMMA.16816.F32.BF16 R72, R88.reuse, R94, R72 ;  /* 0x0000005e5848723c */ /* 0x040fe20000041848 */
[----:B------:R-:W1:Y:S01]  /*9ec0*/  MUFU.EX2 R104, R104 ;  /* 0x0000006800687308 */ /* 0x000e620000000800 */
[----:B------:R-:W2:Y:S02]  /*9ed0*/  LDSM.16.MT88.4 R92, [R124+0x3000] ;  /* 0x003000007c5c783b */ /* 0x000ea40000004200 */
[--C-:B------:R-:W-:Y:S02]  /*9ee0*/  FFMA.FTZ R123, R41, c[0x0][0x23c], -R87.reuse ;  /* 0x00008f00297b7a23 */ /* 0x100fe40000010857 */
[--C-:B------:R-:W-:Y:S02]  /*9ef0*/  FFMA.FTZ R155, R42, c[0x0][0x23c], -R86.reuse ;  /* 0x00008f002a9b7a23 */ /* 0x100fe40000010856 */
[--C-:B------:R-:W-:Y:S03]  /*9f00*/  FFMA.FTZ R160, R43, c[0x0][0x23c], -R86.reuse ;  /* 0x00008f002ba07a23 */ /* 0x100fe60000010856 */
        /* <DEDUP_REMOVED lines=13> */
[--C-:B------:R-:W-:Y:S09]  /*9fe0*/  FFMA.FTZ R66, R66, c[0x0][0x23c], -R86.reuse ;  /* 0x00008f0042427a23 */ /* 0x100ff20000010856 */
[----:B------:R-:W5:Y:S01]  /*9ff0*/  MUFU.EX2 R109, R109 ;  /* 0x0000006d006d7308 */ /* 0x000f620000000800 */
[C---:B--2---:R-:W-:Y:S08]  /*a000*/  HMMA.16816.F32.BF16 R76, R88.reuse, R92, R76 ;  /* 0x0000005c584c723c */ /* 0x044ff0000004184c */
[----:B------:R-:W-:Y:S01]  /*a010*/  HMMA.16816.F32.BF16 R80, R88, R94, R80 ;  /* 0x0000005e5850723c */ /* 0x000fe20000041850 */
[----:B------:R-:W-:Y:S01]  /*a020*/  MUFU.EX2 R114, R114 ;  /* 0x0000007200727308 */ /* 0x000fe20000000800 */
[----:B------:R-:W2:Y:S05]  /*a030*/  LDSM.16.MT88.4 R92, [R125+0x3400] ;  /* 0x003400007d5c783b */ /* 0x000eaa0000004200 */
[----:B---3--:R-:W-:Y:S02]  /*a040*/  F2FP.BF16.PACK_AB R88, R107, R122 ;  /* 0x0000007a6b58723e */ /* 0x008fe400000010ff */
[----:B-1----:R-:W-:Y:S02]  /*a050*/  F2FP.BF16.PACK_AB R89, R104, R153 ;  /* 0x000000996859723e */ /* 0x002fe400000010ff */
[----:B------:R-:W-:Y:S01]  /*a060*/  MUFU.EX2 R111, R111 ;  /* 0x0000006f006f7308 */ /* 0x000fe20000000800 */
[----:B----4-:R-:W-:Y:S02]  /*a070*/  F2FP.BF16.PACK_AB R90, R106, R105 ;  /* 0x000000696a5a723e */ /* 0x010fe400000010ff */
[----:B-----5:R-:W-:Y:S07]  /*a080*/  F2FP.BF16.PACK_AB R91, R109, R108 ;  /* 0x0000006c6d5b723e */ /* 0x020fee00000010ff */
[----:B------:R-:W-:Y:S10]  /*a090*/  MUFU.EX2 R117, R117 ;  /* 0x0000007500757308 */ /* 0x000ff40000000800 */
[----:B------:R-:W-:Y:S10]  /*a0a0*/  MUFU.EX2 R112, R112 ;  /* 0x0000007000707308 */ /* 0x000ff40000000800 */
[----:B------:R-:W-:Y:S01]  /*a0b0*/  MUFU.EX2 R113, R113 ;  /* 0x0000007100717308 */ /* 0x000fe20000000800 */
[C---:B--2---:R-:W-:Y:S08]  /*a0c0*/  HMMA.16816.F32.BF16 R68, R88.reuse, R92, R68 ;  /* 0x0000005c5844723c */ /* 0x044ff00000041844 */
[C---:B------:R-:W-:Y:S01]  /*a0d0*/  HMMA.16816.F32.BF16 R72, R88.reuse, R94, R72 ;  /* 0x0000005e5848723c */ /* 0x040fe20000041848 */
[----:B------:R-:W1:Y:S01]  /*a0e0*/  MUFU.EX2 R110, R110 ;  /* 0x0000006e006e7308 */ /* 0x000e620000000800 */
[----:B------:R-:W2:Y:S09]  /*a0f0*/  LDSM.16.MT88.4 R92, [R124+0x3400] ;  /* 0x003400007c5c783b */ /* 0x000eb20000004200 */
[----:B------:R-:W-:Y:S10]  /*a100*/  MUFU.EX2 R115, R115 ;  /* 0x0000007300737308 */ /* 0x000ff40000000800 */
[----:B------:R-:W3:Y:S10]  /*a110*/  MUFU.EX2 R116, R116 ;  /* 0x0000007400747308 */ /* 0x000ef40000000800 */
[----:B------:R-:W-:Y:S10]  /*a120*/  MUFU.EX2 R165, R165 ;  /* 0x000000a500a57308 */ /* 0x000ff40000000800 */
[----:B------:R-:W4:Y:S01]  /*a130*/  MUFU.EX2 R154, R154 ;  /* 0x0000009a009a7308 */ /* 0x000f220000000800 */
[C---:B--2---:R-:W-:Y:S08]  /*a140*/  HMMA.16816.F32.BF16 R76, R88.reuse, R92, R76 ;  /* 0x0000005c584c723c */ /* 0x044ff0000004184c */
[----:B------:R-:W-:Y:S01]  /*a150*/  HMMA.16816.F32.BF16 R80, R88, R94, R80 ;  /* 0x0000005e5850723c */ /* 0x000fe20000041850 */
[----:B------:R-:W-:Y:S01]  /*a160*/  MUFU.EX2 R156, R156 ;  /* 0x0000009c009c7308 */ /* 0x000fe20000000800 */
[----:B------:R-:W2:Y:S05]  /*a170*/  LDSM.16.MT88.4 R92, [R125+0x3800] ;  /* 0x003800007d5c783b */ /* 0x000eaa0000004200 */
[----:B-1----:R-:W-:Y:S01]  /*a180*/  F2FP.BF16.PACK_AB R90, R110, R113 ;  /* 0x000000716e5a723e */ /* 0x002fe200000010ff */
[--C-:B------:R-:W-:Y:S03]  /*a190*/  FFMA.FTZ R88, R44, c[0x0][0x23c], -R87.reuse ;  /* 0x00008f002c587a23 */ /* 0x100fe60000010857 */
[----:B------:R-:W1:Y:S01]  /*a1a0*/  MUFU.EX2 R161, R161 ;  /* 0x000000a100a17308 */ /* 0x000e620000000800 */
[--C-:B------:R-:W-:Y:S02]  /*a1b0*/  FFMA.FTZ R89, R45, c[0x0][0x23c], -R87.reuse ;  /* 0x00008f002d597a23 */ /* 0x100fe40000010857 */
[----:B------:R-:W-:Y:S07]  /*a1c0*/  FFMA.FTZ R91, R46, c[0x0][0x23c], -R86 ;  /* 0x00008f002e5b7a23 */ /* 0x000fee0000010856 */
[----:B------:R5:W-:Y:S10]  /*a1d0*/  MUFU.EX2 R10, R88 ;  /* 0x00000058000a7308 */ /* 0x000bf40000000800 */
[----:B------:R1:W-:Y:S10]  /*a1e0*/  MUFU.EX2 R5, R89 ;  /* 0x0000005900057308 */ /* 0x0003f40000000800 */
[----:B------:R3:W-:Y:S01]  /*a1f0*/  MUFU.EX2 R7, R91 ;  /* 0x0000005b00077308 */ /* 0x0007e20000000800 */
[----:B-----5:R-:W-:Y:S09]  /*a200*/  F2FP.BF16.PACK_AB R88, R111, R114 ;  /* 0x000000726f58723e */ /* 0x020ff200000010ff */
[----:B------:R-:W-:Y:S01]  /*a210*/  MUFU.EX2 R163, R163 ;  /* 0x000000a300a37308 */ /* 0x000fe20000000800 */
[----:B-1----:R-:W-:Y:S09]  /*a220*/  F2FP.BF16.PACK_AB R89, R112, R117 ;  /* 0x000000757059723e */ /* 0x002ff200000010ff */
[----:B------:R-:W1:Y:S01]  /*a230*/  MUFU.EX2 R118, R118 ;  /* 0x0000007600767308 */ /* 0x000e620000000800 */
[----:B---3--:R-:W-:Y:S09]  /*a240*/  F2FP.BF16.PACK_AB R91, R116, R115 ;  /* 0x00000073745b723e */ /* 0x008ff200000010ff */
[----:B------:R-:W-:Y:S01]  /*a250*/  MUFU.EX2 R120, R120 ;  /* 0x0000007800787308 */ /* 0x000fe20000000800 */
[C---:B--2---:R-:W-:Y:S08]  /*a260*/  HMMA.16816.F32.BF16 R68, R88.reuse, R92, R68 ;  /* 0x0000005c5844723c */ /* 0x044ff00000041844 */
[C---:B------:R-:W-:Y:S01]  /*a270*/  HMMA.16816.F32.BF16 R72, R88.reuse, R94, R72 ;  /* 0x0000005e5848723c */ /* 0x040fe20000041848 */
[----:B------:R-:W2:Y:S01]  /*a280*/  MUFU.EX2 R159, R159 ;  /* 0x0000009f009f7308 */ /* 0x000ea20000000800 */
[----:B------:R-:W3:Y:S06]  /*a290*/  LDSM.16.MT88.4 R92, [R125+0x3c00] ;  /* 0x003c00007d5c783b */ /* 0x000eec0000004200 */
[C---:B------:R-:W-:Y:S03]  /*a2a0*/  HMMA.16816.F32.BF16 R76, R88.reuse, R96, R76 ;  /* 0x00000060584c723c */ /* 0x040fe6000004184c */
[----:B------:R-:W-:Y:S04]  /*a2b0*/  MUFU.EX2 R158, R158 ;  /* 0x0000009e009e7308 */ /* 0x000fe80000000800 */
[----:B------:R-:W-:Y:S01]  /*a2c0*/  FFMA.FTZ R96, R52, c[0x0][0x23c], -R87 ;  /* 0x00008f0034607a23 */ /* 0x000fe20000010857 */
[----:B------:R-:W-:Y:S05]  /*a2d0*/  HMMA.16816.F32.BF16 R80, R88, R98, R80 ;  /* 0x000000625850723c */ /* 0x000fea0000041850 */
[----:B------:R5:W-:Y:S02]  /*a2e0*/  MUFU.EX2 R14, R96 ;  /* 0x00000060000e7308 */ /* 0x000be40000000800 */
[----:B----4-:R-:W-:Y:S02]  /*a2f0*/  F2FP.BF16.PACK_AB R88, R154, R165 ;  /* 0x000000a59a58723e */ /* 0x010fe400000010ff */
[----:B------:R-:W-:Y:S03]  /*a300*/  F2FP.BF16.PACK_AB R89, R161, R156 ;  /* 0x0000009ca159723e */ /* 0x000fe600000010ff */
[----:B-1----:R-:W-:Y:S02]  /*a310*/  F2FP.BF16.PACK_AB R90, R118, R163 ;  /* 0x000000a3765a723e */ /* 0x002fe400000010ff */
[----:B--2---:R-:W-:Y:S01]  /*a320*/  F2FP.BF16.PACK_AB R91, R159, R120 ;  /* 0x000000789f5b723e */ /* 0x004fe200000010ff */
[----:B------:R-:W1:Y:S10]  /*a330*/  MUFU.EX2 R162, R162 ;  /* 0x000000a200a27308 */ /* 0x000e740000000800 */
[----:B------:R-:W-:Y:S01]  /*a340*/  MUFU.EX2 R164, R164 ;  /* 0x000000a400a47308 */ /* 0x000fe20000000800 */
[C---:B---3--:R-:W-:Y:S01]  /*a350*/  HMMA.16816.F32.BF16 R68, R88.reuse, R92, R68 ;  /* 0x0000005c5844723c */ /* 0x048fe20000041844 */
[----:B-----5:R-:W2:Y:S07]  /*a360*/  LDSM.16.MT88.4 R96, [R125+0x4000] ;  /* 0x004000007d60783b */ /* 0x020eae0000004200 */
[C---:B------:R-:W-:Y:S01]  /*a370*/  HMMA.16816.F32.BF16 R72, R88.reuse, R94, R72 ;  /* 0x0000005e5848723c */ /* 0x040fe20000041848 */
[----:B------:R-:W3:Y:S01]  /*a380*/  MUFU.EX2 R157, R157 ;  /* 0x0000009d009d7308 */ /* 0x000ee20000000800 */
[----:B------:R-:W4:Y:S06]  /*a390*/  LDSM.16.MT88.4 R92, [R124+0x4000] ;  /* 0x004000007c5c783b */ /* 0x000f2c0000004200 */
[C---:B------:R-:W-:Y:S03]  /*a3a0*/  HMMA.16816.F32.BF16 R76, R88.reuse, R100, R76 ;  /* 0x00000064584c723c */ /* 0x040fe6000004184c */
[----:B------:R-:W-:Y:S04]  /*a3b0*/  MUFU.EX2 R152, R152 ;  /* 0x0000009800987308 */ /* 0x000fe80000000800 */
[----:B------:R-:W-:Y:S01]  /*a3c0*/  FADD.FTZ R101, R119, R26 ;  /* 0x0000001a77657221 */ /* 0x000fe20000010000 */
[----:B------:R-:W-:Y:S04]  /*a3d0*/  HMMA.16816.F32.BF16 R80, R88, R102, R80 ;  /* 0x000000665850723c */ /* 0x000fe80000041850 */
[----:B------:R-:W-:Y:S01]  /*a3e0*/  FADD.FTZ R100, R121, R30 ;  /* 0x0000001e79647221 */ /* 0x000fe20000010000 */
[----:B------:R-:W5:Y:S01]  /*a3f0*/  MUFU.EX2 R123, R123 ;  /* 0x0000007b007b7308 */ /* 0x000f620000000800 */
[----:B------:R-:W-:Y:S01]  /*a400*/  FADD.FTZ R26, R122, R101 ;  /* 0x000000657a1a7221 */ /* 0x000fe20000010000 */
[----:B-1----:R-:W-:Y:S01]  /*a410*/  F2FP.BF16.PACK_AB R88, R162, R158 ;  /* 0x0000009ea258723e */ /* 0x002fe200000010ff */
[----:B------:R-:W-:Y:S01]  /*a420*/  FADD.FTZ R17, R153, R100 ;  /* 0x0000006499117221 */ /* 0x000fe20000010000 */
[----:B---3--:R-:W-:Y:S01]  /*a430*/  F2FP.BF16.PACK_AB R89, R157, R164 ;  /* 0x000000a49d59723e */ /* 0x008fe200000010ff */
[----:B------:R-:W1:Y:S02]  /*a440*/  LDSM.16.MT88.4 R100, [R125+0x4400] ;  /* 0x004400007d64783b */ /* 0x000e640000004200 */
[--C-:B------:R-:W-:Y:S02]  /*a450*/  FFMA.FTZ R119, R58, c[0x0][0x23c], -R86.reuse ;  /* 0x00008f003a777a23 */ /* 0x100fe40000010856 */
[----:B------:R-:W-:Y:S01]  /*a460*/  FFMA.FTZ R122, R59, c[0x0][0x23c], -R86 ;  /* 0x00008f003b7a7a23 */ /* 0x000fe20000010856 */
[----:B------:R-:W-:Y:S01]  /*a470*/  MUFU.EX2 R155, R155 ;  /* 0x0000009b009b7308 */ /* 0x000fe20000000800 */
[----:B------:R-:W-:Y:S02]  /*a480*/  FADD.FTZ R107, R107, R26 ;  /* 0x0000001a6b6b7221 */ /* 0x000fe40000010000 */
[----:B------:R-:W-:Y:S02]  /*a490*/  FFMA.FTZ R121, R60, c[0x0][0x23c], -R87 ;  /* 0x00008f003c797a23 */ /* 0x000fe40000010857 */
[----:B------:R-:W-:Y:S02]  /*a4a0*/  FADD.FTZ R105, R105, R107 ;  /* 0x0000006b69697221 */ /* 0x000fe40000010000 */
[----:B------:R-:W-:Y:S02]  /*a4b0*/  FFMA.FTZ R153, R61, c[0x0][0x23c], -R87 ;  /* 0x00008f003d997a23 */ /* 0x000fe40000010857 */
[----:B------:R-:W-:Y:S01]  /*a4c0*/  FADD.FTZ R105, R106, R105 ;  /* 0x000000696a697221 */ /* 0x000fe20000010000 */
[----:B------:R-:W3:Y:S03]  /*a4d0*/  MUFU.EX2 R160, R160 ;  /* 0x000000a000a07308 */ /* 0x000ee60000000800 */
[----:B------:R-:W-:Y:S01]  /*a4e0*/  FADD.FTZ R114, R114, R105 ;  /* 0x0000006972727221 */ /* 0x000fe20000010000 */
[----:B-----5:R-:W-:Y:S01]  /*a4f0*/  F2FP.BF16.PACK_AB R90, R123, R152 ;  /* 0x000000987b5a723e */ /* 0x020fe200000010ff */
[--C-:B------:R-:W-:Y:S02]  /*a500*/  FFMA.FTZ R105, R64, c[0x0][0x23c], -R87.reuse ;  /* 0x00008f0040697a23 */ /* 0x100fe40000010857 */
[----:B------:R-:W-:Y:S02]  /*a510*/  FADD.FTZ R114, R111, R114 ;  /* 0x000000726f727221 */ /* 0x000fe40000010000 */
[----:B------:R-:W-:Y:S01]  /*a520*/  FFMA.FTZ R87, R65, c[0x0][0x23c], -R87 ;  /* 0x00008f0041577a23 */ /* 0x000fe20000010857 */
[----:B------:R5:W-:Y:S01]  /*a530*/  MUFU.EX2 R151, R11 ;  /* 0x0000000b00977308 */ /* 0x000be20000000800 */
[----:B------:R-:W-:Y:S04]  /*a540*/  FADD.FTZ R113, R113, R114 ;  /* 0x0000007271717221 */ /* 0x000fe80000010000 */
[----:B------:R-:W-:Y:S04]  /*a550*/  FADD.FTZ R110, R110, R113 ;  /* 0x000000716e6e7221 */ /* 0x000fe80000010000 */
[----:B------:R-:W-:Y:S01]  /*a560*/  FADD.FTZ R165, R165, R110 ;  /* 0x0000006ea5a57221 */ /* 0x000fe20000010000 */
[----:B------:R-:W1:Y:S03]  /*a570*/  MUFU.EX2 R6, R6 ;  /* 0x0000000600067308 */ /* 0x000e660000000800 */
[----:B------:R-:W-:Y:S01]  /*a580*/  FADD.FTZ R154, R154, R165 ;  /* 0x000000a59a9a7221 */ /* 0x000fe20000010000 */
[----:B---3--:R-:W-:Y:S03]  /*a590*/  F2FP.BF16.PACK_AB R91, R160, R155 ;  /* 0x0000009ba05b723e */ /* 0x008fe600000010ff */
[----:B------:R-:W-:Y:S03]  /*a5a0*/  FADD.FTZ R163, R163, R154 ;  /* 0x0000009aa3a37221 */ /* 0x000fe60000010000 */
[----:B------:R-:W3:Y:S01]  /*a5b0*/  MUFU.EX2 R84, R84 ;  /* 0x0000005400547308 */ /* 0x000ee20000000800 */
[C---:B--2---:R-:W-:Y:S03]  /*a5c0*/  HMMA.16816.F32.BF16 R68, R88.reuse, R96, R68 ;  /* 0x000000605844723c */ /* 0x044fe60000041844 */
[----:B-----5:R-:W-:Y:S02]  /*a5d0*/  FFMA.FTZ R11, R51, c[0x0][0x23c], -R86 ;  /* 0x00008f00330b7a23 */ /* 0x020fe40000010856 */
[----:B------:R-:W-:Y:S03]  /*a5e0*/  FADD.FTZ R163, R118, R163 ;  /* 0x000000a376a37221 */ /* 0x000fe60000010000 */
[C---:B------:R-:W-:Y:S01]  /*a5f0*/  HMMA.16816.F32.BF16 R72, R88.reuse, R98, R72 ;  /* 0x000000625848723c */ /* 0x040fe20000041848 */
[----:B------:R-:W-:Y:S01]  /*a600*/  MUFU.EX2 R150, R150 ;  /* 0x0000009600967308 */ /* 0x000fe20000000800 */
[----:B------:R-:W2:Y:S06]  /*a610*/  LDSM.16.MT88.4 R96, [R124+0x4400] ;  /* 0x004400007c60783b */ /* 0x000eac0000004200 */
[C---:B----4-:R-:W-:Y:S03]  /*a620*/  HMMA.16816.F32.BF16 R76, R88.reuse, R92, R76 ;  /* 0x0000005c584c723c */ /* 0x050fe6000004184c */
[----:B------:R-:W4:Y:S04]  /*a630*/  MUFU.EX2 R11, R11 ;  /* 0x0000000b000b7308 */ /* 0x000f280000000800 */
[----:B------:R-:W-:Y:S01]  /*a640*/  FADD.FTZ R93, R104, R17 ;  /* 0x00000011685d7221 */ /* 0x000fe20000010000 */
[----:B------:R-:W-:Y:S04]  /*a650*/  HMMA.16816.F32.BF16 R80, R88, R94, R80 ;  /* 0x0000005e5850723c */ /* 0x000fe80000041850 */
[----:B------:R-:W-:Y:S01]  /*a660*/  FADD.FTZ R108, R108, R93 ;  /* 0x0000005d6c6c7221 */ /* 0x000fe20000010000 */
[----:B------:R-:W5:Y:S01]  /*a670*/  MUFU.EX2 R13, R13 ;  /* 0x0000000d000d7308 */ /* 0x000f620000000800 */
[----:B------:R-:W5:Y:S01]  /*a680*/  LDSM.16.MT88.4 R92, [R125+0x4800] ;  /* 0x004800007d5c783b */ /* 0x000f620000004200 */
[----:B------:R-:W-:Y:S01]  /*a690*/  F2FP.BF16.PACK_AB R88, R5, R10 ;  /* 0x0000000a0558723e */ /* 0x000fe200000010ff */
[----:B------:R-:W-:Y:S01]  /*a6a0*/  FADD.FTZ R108, R109, R108 ;  /* 0x0000006c6d6c7221 */ /* 0x000fe20000010000 */
[----:B-1----:R-:W-:Y:S03]  /*a6b0*/  F2FP.BF16.PACK_AB R89, R6, R7 ;  /* 0x000000070659723e */ /* 0x002fe600000010ff */
[----:B---3--:R-:W-:Y:S01]  /*a6c0*/  F2FP.BF16.PACK_AB R90, R84, R151 ;  /* 0x00000097545a723e */ /* 0x008fe200000010ff */
[----:B------:R-:W-:Y:S02]  /*a6d0*/  FADD.FTZ R117, R117, R108 ;  /* 0x0000006c75757221 */ /* 0x000fe40000010000 */
[----:B------:R-:W-:Y:S01]  /*a6e0*/  MUFU.EX2 R9, R54 ;  /* 0x0000003600097308 */ /* 0x000fe20000000800 */
[--C-:B------:R-:W-:Y:S02]  /*a6f0*/  FFMA.FTZ R104, R63, c[0x0][0x23c], -R86.reuse ;  /* 0x00008f003f687a23 */ /* 0x100fe40000010856 */
[----:B------:R-:W-:Y:S01]  /*a700*/  FADD.FTZ R112, R112, R117 ;  /* 0x0000007570707221 */ /* 0x000fe20000010000 */
[----:B----4-:R-:W-:Y:S01]  /*a710*/  F2FP.BF16.PACK_AB R91, R11, R150 ;  /* 0x000000960b5b723e */ /* 0x010fe200000010ff */
[----:B------:R-:W-:Y:S02]  /*a720*/  FFMA.FTZ R86, R67, c[0x0][0x23c], -R86 ;  /* 0x00008f0043567a23 */ /* 0x000fe40000010856 */
[----:B------:R-:W-:Y:S02]  /*a730*/  FADD.FTZ R65, R115, R112 ;  /* 0x0000007073417221 */ /* 0x000fe40000010000 */
[----:B------:R-:W-:Y:S01]  /*a740*/  FADD.FTZ R67, R158, R163 ;  /* 0x000000a39e437221 */ /* 0x000fe20000010000 */
[----:B------:R-:W1:Y:S01]  /*a750*/  MUFU.EX2 R18, R18 ;  /* 0x0000001200127308 */ /* 0x000e620000000800 */
[C---:B------:R-:W-:Y:S03]  /*a760*/  HMMA.16816.F32.BF16 R68, R88.reuse, R100, R68 ;  /* 0x000000645844723c */ /* 0x040fe60000041844 */
[----:B------:R-:W-:Y:S02]  /*a770*/  FADD.FTZ R65, R116, R65 ;  /* 0x0000004174417221 */ /* 0x000fe40000010000 */
[----:B------:R-:W-:Y:S02]  /*a780*/  FADD.FTZ R67, R162, R67 ;  /* 0x00000043a2437221 */ /* 0x000fe40000010000 */
[----:B------:R-:W-:Y:S01]  /*a790*/  FADD.FTZ R156, R156, R65 ;  /* 0x000000419c9c7221 */ /* 0x000fe20000010000 */
[C---:B------:R-:W-:Y:S01]  /*a7a0*/  HMMA.16816.F32.BF16 R72, R88.reuse, R102, R72 ;  /* 0x000000665848723c */ /* 0x040fe20000041848 */
[----:B------:R-:W-:Y:S01]  /*a7b0*/  MUFU.EX2 R15, R15 ;  /* 0x0000000f000f7308 */ /* 0x000fe20000000800 */
[----:B------:R-:W3:Y:S02]  /*a7c0*/  LDSM.16.MT88.4 R100, [R124+0x4800] ;  /* 0x004800007c64783b */ /* 0x000ee40000004200 */
[----:B------:R-:W-:Y:S02]  /*a7d0*/  FADD.FTZ R161, R161, R156 ;  /* 0x0000009ca1a17221 */ /* 0x000fe40000010000 */
[----:B------:R-:W-:Y:S02]  /*a7e0*/  FADD.FTZ R152, R152, R67 ;  /* 0x0000004398987221 */ /* 0x000fe40000010000 */
[C---:B--2---:R-:W-:Y:S03]  /*a7f0*/  HMMA.16816.F32.BF16 R76, R88.reuse, R96, R76 ;  /* 0x00000060584c723c */ /* 0x044fe6000004184c */
[----:B------:R-:W2:Y:S01]  /*a800*/  MUFU.EX2 R22, R22 ;  /* 0x0000001600167308 */ /* 0x000ea20000000800 */
[----:B------:R-:W-:Y:S02]  /*a810*/  FADD.FTZ R120, R120, R161 ;  /* 0x000000a178787221 */ /* 0x000fe40000010000 */
[----:B------:R-:W-:Y:S02]  /*a820*/  FADD.FTZ R123, R123, R152 ;  /* 0x000000987b7b7221 */ /* 0x000fe40000010000 */
[----:B------:R-:W-:Y:S01]  /*a830*/  HMMA.16816.F32.BF16 R80, R88, R98, R80 ;  /* 0x000000625850723c */ /* 0x000fe20000041850 */
[----:B------:R-:W4:Y:S03]  /*a840*/  LDSM.16.MT88.4 R96, [R125+0x4c00] ;  /* 0x004c00007d60783b */ /* 0x000f260000004200 */
[----:B------:R-:W-:Y:S01]  /*a850*/  FADD.FTZ R159, R159, R120 ;  /* 0x000000789f9f7221 */ /* 0x000fe20000010000 */
[----:B------:R-:W-:Y:S02]  /*a860*/  MUFU.EX2 R119, R119 ;  /* 0x0000007700777308 */ /* 0x000fe40000000800 */
[----:B-----5:R-:W-:Y:S01]  /*a870*/  F2FP.BF16.PACK_AB R88, R13, R14 ;  /* 0x0000000e0d58723e */ /* 0x020fe200000010ff */
[----:B------:R-:W-:Y:S01]  /*a880*/  FADD.FTZ R164, R164, R159 ;  /* 0x0000009fa4a47221 */ /* 0x000fe20000010000 */
[----:B-1----:R-:W-:Y:S03]  /*a890*/  F2FP.BF16.PACK_AB R89, R18, R9 ;  /* 0x000000091259723e */ /* 0x002fe600000010ff */
[----:B------:R-:W-:Y:S03]  /*a8a0*/  FADD.FTZ R164, R157, R164 ;  /* 0x000000a49da47221 */ /* 0x000fe60000010000 */
[----:B------:R-:W1:Y:S01]  /*a8b0*/  MUFU.EX2 R122, R122 ;  /* 0x0000007a007a7308 */ /* 0x000e620000000800 */
[----:B------:R-:W-:Y:S01]  /*a8c0*/  FADD.FTZ R155, R155, R164 ;  /* 0x000000a49b9b7221 */ /* 0x000fe20000010000 */
[----:B--2---:R-:W-:Y:S03]  /*a8d0*/  F2FP.BF16.PACK_AB R90, R22, R15 ;  /* 0x0000000f165a723e */ /* 0x004fe600000010ff */
[----:B------:R-:W-:Y:S04]  /*a8e0*/  FADD.FTZ R160, R160, R155 ;  /* 0x0000009ba0a07221 */ /* 0x000fe80000010000 */
[----:B------:R-:W-:Y:S01]  /*a8f0*/  FADD.FTZ R67, R7, R160 ;  /* 0x000000a007437221 */ /* 0x000fe20000010000 */
[----:B------:R-:W-:Y:S03]  /*a900*/  MUFU.EX2 R121, R121 ;  /* 0x0000007900797308 */ /* 0x000fe60000000800 */
[----:B------:R-:W-:Y:S07]  /*a910*/  FADD.FTZ R67, R6, R67 ;  /* 0x0000004306437221 */ /* 0x000fee0000010000 */
        /* <DEDUP_REMOVED lines=9> */
[----:B------:R-:W-:Y:S05]  /*a9b0*/  HMMA.16816.F32.BF16 R80, R88, R102, R80 ;  /* 0x000000665850723c */ /* 0x000fea0000041850 */
[----:B------:R-:W3:Y:S02]  /*a9c0*/  MUFU.EX2 R106, R87 ;  /* 0x00000057006a7308 */ /* 0x000ee40000000800 */
[----:B--2---:R-:W-:Y:S02]  /*a9d0*/  F2FP.BF16.PACK_AB R88, R153, R121 ;  /* 0x000000799958723e */ /* 0x004fe400000010ff */
[----:B-1----:R-:W-:Y:S06]  /*a9e0*/  F2FP.BF16.PACK_AB R89, R104, R63 ;  /* 0x0000003f6859723e */ /* 0x002fec00000010ff */
[----:B------:R1:W-:Y:S10]  /*a9f0*/  MUFU.EX2 R65, R66 ;  /* 0x0000004200417308 */ /* 0x0003f40000000800 */
[----:B------:R-:W2:Y:S01]  /*aa00*/  MUFU.EX2 R86, R86 ;  /* 0x0000005600567308 */ /* 0x000ea20000000800 */
[----:B---3--:R-:W-:Y:S01]  /*aa10*/  F2FP.BF16.PACK_AB R90, R106, R105 ;  /* 0x000000696a5a723e */ /* 0x008fe200000010ff */
[----:B-1----:R-:W-:Y:S04]  /*aa20*/  FADD.FTZ R66, R10, R123 ;  /* 0x0000007b0a427221 */ /* 0x002fe80000010000 */
[----:B------:R-:W-:Y:S04]  /*aa30*/  FADD.FTZ R66, R5, R66 ;  /* 0x0000004205427221 */ /* 0x000fe80000010000 */
[----:B------:R-:W-:Y:S02]  /*aa40*/  FADD.FTZ R151, R151, R66 ;  /* 0x0000004297977221 */ /* 0x000fe40000010000 */
[----:B------:R-:W-:Y:S01]  /*aa50*/  FADD.FTZ R66, R150, R67 ;  /* 0x0000004396427221 */ /* 0x000fe20000010000 */
[----:B--2---:R-:W-:Y:S01]  /*aa60*/  F2FP.BF16.PACK_AB R91, R86, R65 ;  /* 0x00000041565b723e */ /* 0x004fe200000010ff */
[----:B------:R-:W-:Y:S02]  /*aa70*/  FADD.FTZ R151, R84, R151 ;  /* 0x0000009754977221 */ /* 0x000fe40000010000 */
[----:B------:R-:W-:Y:S02]  /*aa80*/  FADD.FTZ R66, R11, R66 ;  /* 0x000000420b427221 */ /* 0x000fe40000010000 */
[----:B------:R-:W-:Y:S02]  /*aa90*/  FADD.FTZ R84, R14, R151 ;  /* 0x000000970e547221 */ /* 0x000fe40000010000 */
[C---:B----4-:R-:W-:Y:S03]  /*aaa0*/  HMMA.16816.F32.BF16 R68, R88.reuse, R96, R68 ;  /* 0x000000605844723c */ /* 0x050fe60000041844 */
[----:B------:R-:W-:Y:S02]  /*aab0*/  FADD.FTZ R67, R9, R66 ;  /* 0x0000004209437221 */ /* 0x000fe40000010000 */
[----:B------:R-:W-:Y:S02]  /*aac0*/  FADD.FTZ R84, R13, R84 ;  /* 0x000000540d547221 */ /* 0x000fe40000010000 */
[----:B------:R-:W-:Y:S01]  /*aad0*/  FADD.FTZ R66, R18, R67 ;  /* 0x0000004312427221 */ /* 0x000fe20000010000 */
[C---:B------:R-:W-:Y:S04]  /*aae0*/  HMMA.16816.F32.BF16 R72, R88.reuse, R98, R72 ;  /* 0x000000625848723c */ /* 0x040fe80000041848 */
[----:B------:R-:W-:Y:S02]  /*aaf0*/  FADD.FTZ R67, R15, R84 ;  /* 0x000000540f437221 */ /* 0x000fe40000010000 */
[----:B------:R-:W-:Y:S02]  /*ab00*/  FADD.FTZ R119, R119, R66 ;  /* 0x0000004277777221 */ /* 0x000fe40000010000 */
[----:B------:R-:W-:Y:S01]  /*ab10*/  FADD.FTZ R66, R22, R67 ;  /* 0x0000004316427221 */ /* 0x000fe20000010000 */
[C---:B-----5:R-:W-:Y:S03]  /*ab20*/  HMMA.16816.F32.BF16 R76, R88.reuse, R92, R76 ;  /* 0x0000005c584c723c */ /* 0x060fe6000004184c */
[----:B------:R-:W-:Y:S02]  /*ab30*/  FADD.FTZ R122, R122, R119 ;  /* 0x000000777a7a7221 */ /* 0x000fe40000010000 */
[----:B------:R-:W-:Y:S02]  /*ab40*/  FADD.FTZ R66, R121, R66 ;  /* 0x0000004279427221 */ /* 0x000fe40000010000 */
[----:B------:R-:W-:Y:S01]  /*ab50*/  FADD.FTZ R63, R63, R122 ;  /* 0x0000007a3f3f7221 */ /* 0x000fe20000010000 */
[----:B------:R-:W-:Y:S04]  /*ab60*/  HMMA.16816.F32.BF16 R80, R88, R94, R80 ;  /* 0x0000005e5850723c */ /* 0x000fe80000041850 */
[----:B------:R-:W-:Y:S02]  /*ab70*/  FADD.FTZ R66, R153, R66 ;  /* 0x0000004299427221 */ /* 0x000fe40000010000 */
[----:B------:R-:W-:Y:S01]  /*ab80*/  FADD.FTZ R104, R104, R63 ;  /* 0x0000003f68687221 */ /* 0x000fe20000010000 */
[----:B------:R-:W-:Y:S01]  /*ab90*/  IADD3 R63, R134, -0x1, RZ ;  /* 0xffffffff863f7810 */ /* 0x000fe20007ffe0ff */
[----:B------:R-:W-:Y:S04]  /*aba0*/  FADD.FTZ R105, R105, R66 ;  /* 0x0000004269697221 */ /* 0x000fe80000010000 */
[----:B------:R-:W-:Y:S01]  /*abb0*/  FADD.FTZ R65, R65, R104 ;  /* 0x0000006841417221 */ /* 0x000fe20000010000 */
[----:B------:R-:W-:Y:S01]  /*abc0*/  MOV R134, R63 ;  /* 0x0000003f00867202 */ /* 0x000fe20000000f00 */
[----:B------:R-:W-:Y:S02]  /*abd0*/  FADD.FTZ R151, R106, R105 ;  /* 0x000000696a977221 */ /* 0x000fe40000010000 */
[----:B------:R-:W-:Y:S01]  /*abe0*/  FADD.FTZ R150, R86, R65 ;  /* 0x0000004156967221 */ /* 0x000fe20000010000 */
[----:B------:R-:W-:-:S05]  /*abf0*/  @P0 BRA `(.L_x_3563) ;  /* 0xffffd7a000000947 */ /* 0x000fca000383ffff */
.L_x_3559:
        /* <DEDUP_REMOVED lines=118> */
[----:B------:R-:W1:Y:S01]  /*b360*/  S2R R11, SR_CTAID.X ;  /* 0x00000000000b7919 */ /* 0x000e620000002500 */
        /* <DEDUP_REMOVED lines=12> */
.L_x_3565:
[----:B------:R-:W-:Y:S05]  /*b430*/  BSYNC B0 ;  /* 0x0000000000007941 */ /* 0x000fea0003800000 */
.L_x_3564:
[----:B------:R-:W5:Y:S01]  /*b440*/  S2R R7, SR_CTAID.X ;  /* 0x0000000000077919 */ /* 0x000f620000002500 */
[----:B------:R-:W-:Y:S01]  /*b450*/  SHF.R.S32.HI R139, RZ, 0x1f, R138 ;  /* 0x0000001fff8b7819 */ /* 0x000fe2000001148a */
[----:B------:R-:W-:Y:S01]  /*b460*/  BSSY B0, `(.L_x_3566) ;  /* 0x000001e000007945 */ /* 0x000fe20003800000 */
[----:B------:R-:W-:Y:S01]  /*b470*/  ISETP.GE.AND P0, PT, R138, c[0x0][0x220], PT ;  /* 0x000088008a007a0c */ /* 0x000fe20003f06270 */
[----:B------:R-:W1:Y:S02]  /*b480*/  S2R R0, SR_TID.X ;  /* 0x0000000000007919 */ /* 0x000e640000002100 */
[----:B-1----:R-:W-:-:S05]  /*b490*/  SHF.R.S32.HI R6, RZ, 0x1f, R9 ;  /* 0x0000001fff067819 */ /* 0x002fca0000011409 */
[----:B------:R-:W-:-:S04]  /*b4a0*/  IMAD R6, R6, c[0x0][0x1f0], RZ ;  /* 0x00007c0006067a24 */ /* 0x000fc800078e02ff */
[----:B------:R-:W-:Y:S02]  /*b4b0*/  IMAD R6, R9, c[0x0][0x1f4], R6 ;  /* 0x00007d0009067a24 */ /* 0x000fe400078e0206 */
[----:B-----5:R-:W-:-:S04]  /*b4c0*/  IMAD.SHL.U32 R5, R7, 0x40, RZ ;  /* 0x0000004007057824 */ /* 0x020fc800078e00ff */
[----:B------:R-:W-:Y:S01]  /*b4d0*/  IMAD.WIDE.U32 R10, R5, c[0x0][0x1e8], R138 ;  /* 0x00007a00050a7a25 */ /* 0x000fe200078e008a */
[----:B------:R-:W-:-:S04]  /*b4e0*/  SHF.R.S32.HI R2, RZ, 0x1f, R5 ;  /* 0x0000001fff027819 */ /* 0x000fc80000011405 */
[----:B------:R-:W-:Y:S01]  /*b4f0*/  IADD3 R22, P1, R22, R10, RZ ;  /* 0x0000000a16167210 */ /* 0x000fe20007f3e0ff */
[----:B------:R-:W-:-:S04]  /*b500*/  IMAD R2, R2, c[0x0][0x1e8], RZ ;  /* 0x00007a0002027a24 */ /* 0x000fc800078e02ff */
[----:B------:R-:W-:-:S05]  /*b510*/  IMAD R2, R5, c[0x0][0x1ec], R2 ;  /* 0x00007b0005027a24 */ /* 0x000fca00078e0202 */
[----:B------:R-:W-:Y:S01]  /*b520*/  IADD3.X R23, R21, R11, R2, P1, !PT ;  /* 0x0000000b15177210 */ /* 0x000fe20000ffe402 */
[----:B------:R-:W-:Y:S01]  /*b530*/  IMAD.IADD R2, R136, 0x1, -R5 ;  /* 0x0000000188027824 */ /* 0x000fe200078e0a05 */
[----:B------:R-:W-:-:S03]  /*b540*/  SHF.R.S32.HI R11, RZ, 0x1f, R0 ;  /* 0x0000001fff0b7819 */ /* 0x000fc60000011400 */
[----:B------:R-:W-:Y:S01]  /*b550*/  IMAD.WIDE.U32 R22, R9, c[0x0][0x1f0], R22 ;  /* 0x00007c0009167a25 */ /* 0x000fe200078e0016 */
[----:B------:R-:W-:Y:S02]  /*b560*/  ISETP.GE.OR P1, PT, R3, R2, P0 ;  /* 0x000000020300720c */ /* 0x000fe40000726670 */
[----:B------:R-:W-:Y:S01]  /*b570*/  LEA.HI R11, R11, R0, RZ, 0x2 ;  /* 0x000000000b0b7211 */ /* 0x000fe200078f10ff */
[----:B------:R-:W-:-:S03]  /*b580*/  IMAD.IADD R9, R6, 0x1, R23 ;  /* 0x0000000106097824 */ /* 0x000fc600078e0217 */
[----:B------:R-:W-:-:S04]  /*b590*/  SHF.R.S32.HI R0, RZ, 0x2, R11 ;  /* 0x00000002ff007819 */ /* 0x000fc8000001140b */
[----:B------:R-:W-:-:S03]  /*b5a0*/  SHF.R.S32.HI R0, RZ, 0x1f, R0 ;  /* 0x0000001fff007819 */ /* 0x000fc60000011400 */
        /* <DEDUP_REMOVED lines=9> */
.L_x_3567:
[----:B------:R-:W-:Y:S05]  /*b640*/  BSYNC B0 ;  /* 0x0000000000007941 */ /* 0x000fea0003800000 */
.L_x_3566:
        /* <DEDUP_REMOVED lines=16> */
.L_x_3568:
        /* <DEDUP_REMOVED lines=11> */
.L_x_5232:


//--------------------- .text._ZN5flash24flash_fwd_splitkv_kernelI23Flash_fwd_kernel_traitsILi32ELi64ELi128ELi4ELb0ELb0EN7cutlass10bfloat16_tE19Flash_kernel_traitsILi32ELi64ELi128ELi4ES3_EELb1ELb0ELb0ELb0ELb0ELb1ELb0ELb0EEEvNS_16Flash_fwd_paramsE --------------------------
	.section	.text._ZN5flash24flash_fwd_splitkv_kernelI23Flash_fwd_kernel_traitsILi32ELi64ELi128ELi4ELb0ELb0EN7cutlass10bfloat16_tE19Flash_kernel_traitsILi32ELi64ELi128ELi4ES3_EELb1ELb0ELb0ELb0ELb0ELb1ELb0ELb0EEEvNS_16Flash_fwd_paramsE,"ax",@progbits
	.sectioninfo	@"SHI_REGISTERS=162"
	.align	128
        .global         _ZN5flash24flash_fwd_splitkv_kernelI23Flash_fwd_kernel_traitsILi32ELi64ELi128ELi4ELb0ELb0EN7cutlass10bfloat16_tE19Flash_kernel_traitsILi32ELi64ELi128ELi4ES3_EELb1ELb0ELb0ELb0ELb0ELb1ELb0ELb0EEEvNS_16Flash_fwd_paramsE
        .type           _ZN5flash24flash_fwd_splitkv_kernelI23Flash_fwd_kernel_traitsILi32ELi64ELi128ELi4ELb0ELb0EN7cutlass10bfloat16_tE19Flash_kernel_traitsILi32ELi64ELi128ELi4ES3_EELb1ELb0ELb0ELb0ELb0ELb1ELb0ELb0EEEvNS_16Flash_fwd_paramsE,@function
        .size           _ZN5flash24flash_fwd_splitkv_kernelI23Flash_fwd_kernel_traitsILi32ELi64ELi128ELi4ELb0ELb0EN7cutlass10bfloat16_tE19Flash_kernel_traitsILi32ELi64ELi128ELi4ES3_EELb1ELb0ELb0ELb0ELb0ELb1ELb0ELb0EEEvNS_16Flash_fwd_paramsE,(.L_x_5233 - _ZN5flash24flash_fwd_splitkv_kernelI23Flash_fwd_kernel_traitsILi32ELi64ELi128ELi4ELb0ELb0EN7cutlass10bfloat16_tE19Flash_kernel_traitsILi32ELi64ELi128ELi4ES3_EELb1ELb0ELb0ELb0ELb0ELb1ELb0ELb0EEEvNS_16Flash_fwd_paramsE)
        .other          _ZN5flash24flash_fwd_splitkv_kernelI23Flash_fwd_kernel_traitsILi32ELi64ELi128ELi4ELb0ELb0EN7cutlass10bfloat16_tE19Flash_kernel_traitsILi32ELi64ELi128ELi4ES3_EELb1ELb0ELb0ELb0ELb0ELb1ELb0ELb0EEEvNS_16Flash_fwd_paramsE,@"STO_CUDA_ENTRY STV_DEFAULT"
_ZN5flash24flash_fwd_splitkv_kernelI23Flash_fwd_kernel_traitsILi32ELi64ELi128ELi4ELb0ELb0EN7cutlass10bfloat16_tE19Flash_kernel_traitsILi32ELi64ELi128ELi4ES3_EELb1ELb0ELb0ELb0ELb0ELb1ELb0ELb0EEEvNS_16Flash_fwd_paramsE:
.text._ZN5flash24flash_fwd_splitkv_kernelI23Flash_fwd_kernel_traitsILi32ELi64ELi128ELi4ELb0ELb0EN7cutlass10bfloat16_tE19Flash_kernel_traitsILi32ELi64ELi128ELi4ES3_EELb1ELb0ELb0ELb0ELb0ELb1ELb0ELb0EEEvNS_16Flash_fwd_paramsE:
        /* <DEDUP_REMOVED lines=33> */
.L_x_3569:
[----:B-1-34-:R-:W-:Y:S02]  /*0210*/  MOV R4, c[0x0][0x218] ;  /* 0x0000860000047a02 */ /* 0x01afe40000000f00 */
.L_x_3570:
        /* <DEDUP_REMOVED lines=40> */
[C---:B------:R-:W-:Y:S01]  /*04a0*/  @P0 IMAD.WIDE.U32 R10, R106.reuse, c[0x0][0x1e8], RZ ;  /* 0x00007a006a0a0a25 */ /* 0x040fe200078e00ff */
        /* <DEDUP_REMOVED lines=11> */
[----:B------:R-:W-:Y:S01]  /*0560*/  IMAD.WIDE.U32 R12, R23, c[0x0][0x1e8], R4 ;  /* 0x00007a00170c7a25 */ /* 0x000fe200078e0004 */
[----:B------:R-:W-:-:S03]  /*0570*/  SHF.R.S32.HI R5, RZ, 0x1f, R8 ;  /* 0x0000001fff057819 */ /* 0x000fc60000011408 */
[----:B------:R-:W-:Y:S01]  /*0580*/  @!P0 IMAD.IADD R106, R11, 0x1, R6 ;  /* 0x000000010b6a8824 */ /* 0x000fe200078e0206 */
[----:B------:R-:W-:Y:S01]  /*0590*/  IADD3 R10, P0, R9, R12, RZ ;  /* 0x0000000c090a7210 */ /* 0x000fe20007f1e0ff */
[----:B------:R-:W-:Y:S02]  /*05a0*/  IMAD R2, R23, c[0x0][0x1ec], R2 ;  /* 0x00007b0017027a24 */ /* 0x000fe400078e0202 */
        /* <DEDUP_REMOVED lines=18> */
.L_x_3573:
[----:B------:R-:W-:Y:S05]  /*06d0*/  BSYNC B0 ;  /* 0x0000000000007941 */ /* 0x000fea0003800000 */
.L_x_3572:
        /* <DEDUP_REMOVED lines=16> */
.L_x_3575:
[----:B------:R-:W-:Y:S05]  /*07e0*/  BSYNC B0 ;  /* 0x0000000000007941 */ /* 0x000fea0003800000 */
.L_x_3574:
        /* <DEDUP_REMOVED lines=13> */
.L_x_3571:
        /* <DEDUP_REMOVED lines=88> */
[----:B------:R-:W-:Y:S01]  /*0e40*/  IMAD.WIDE.U32 R30, R46, c[0x0][0x198], R4 ;  /* 0x000066002e1e7a25 */ /* 0x000fe200078e0004 */
[----:B------:R-:W-:-:S04]  /*0e50*/  SHF.R.S32.HI R4, RZ, 0x1f, R26 ;  /* 0x0000001fff047819 */ /* 0x000fc8000001141a */
[----:B------:R-:W-:Y:S01]  /*0e60*/  IADD3 R31, R31, R0, RZ ;  /* 0x000000001f1f7210 */ /* 0x000fe20007ffe0ff */
[----:B------:R-:W-:-:S04]  /*0e70*/  IMAD R5, R4, c[0x0][0x1b0], RZ ;  /* 0x00006c0004057a24 */ /* 0x000fc800078e02ff */
[C---:B------:R-:W-:Y:S02]  /*0e80*/  IMAD R5, R26.reuse, c[0x0][0x1b4], R5 ;  /* 0x00006d001a057a24 */ /* 0x040fe400078e0205 */
[----:B------:R-:W-:-:S04]  /*0e90*/  IMAD.WIDE.U32 R30, R26, c[0x0][0x1b0], R30 ;  /* 0x00006c001a1e7a25 */ /* 0x000fc800078e001e */
[----:B------:R-:W-:Y:S01]  /*0ea0*/  IMAD.IADD R5, R31, 0x1, R5 ;  /* 0x000000011f057824 */ /* 0x000fe200078e0205 */
[----:B------:R-:W-:Y:S05]  /*0eb0*/  BRA `(.L_x_3577) ;  /* 0x0000047000007947 */ /* 0x000fea0003800000 */
.L_x_3576:
        /* <DEDUP_REMOVED lines=18> */
.L_x_3578:
        /* <DEDUP_REMOVED lines=53> */
.L_x_3577:
[----:B------:R-:W-:Y:S01]  /*1330*/  ISETP.NE.AND P0, PT, R106, -0x1, PT ;  /* 0xffffffff6a00780c */ /* 0x000fe20003f05270 */
[----:B------:R-:W-:Y:S01]  /*1340*/  BSSY B0, `(.L_x_3579) ;  /* 0x000005c000007945 */ /* 0x000fe20003800000 */
[----:B------:R-:W-:-:S04]  /*1350*/  SHF.R.S32.HI R17, RZ, 0x1f, R7 ;  /* 0x0000001fff117819 */ /* 0x000fc80000011407 */
[CC--:B------:R-:W-:Y:S02]  /*1360*/  LEA.HI R15, R17.reuse, R7.reuse, RZ, 0x2 ;  /* 0x00000007110f7211 */ /* 0x0c0fe400078f10ff */
[----:B------:R-:W-:Y:S02]  /*1370*/  LEA.HI R14, R17, R7, RZ, 0x3 ;  /* 0x00000007110e7211 */ /* 0x000fe400078f18ff */
[----:B------:R-:W-:Y:S02]  /*1380*/  LOP3.LUT R112, R15, 0xfffffffc, RZ, 0xc0, !PT ;  /* 0xfffffffc0f707812 */ /* 0x000fe400078ec0ff */
[----:B------:R-:W-:Y:S01]  /*1390*/  SHF.R.S32.HI R22, RZ, 0x3, R14 ;  /* 0x00000003ff167819 */ /* 0x000fe2000001140e */
[----:B------:R-:W-:Y:S01]  /*13a0*/  @P0 IMAD.WIDE.U32 R28, R106, c[0x0][0x190], RZ ;  /* 0x000064006a1c0a25 */ /* 0x000fe200078e00ff */
[----:B-----5:R-:W-:Y:S02]  /*13b0*/  @!P0 SHF.R.S32.HI R0, RZ, 0x1f, R3 ;  /* 0x0000001fff008819 */ /* 0x020fe40000011403 */
[----:B------:R-:W-:Y:S01]  /*13c0*/  SHF.R.S32.HI R24, RZ, 0x2, R15 ;  /* 0x00000002ff187819 */ /* 0x000fe2000001140f */
[----:B------:R-:W-:-:S02]  /*13d0*/  IMAD.IADD R112, R7, 0x1, -R112 ;  /* 0x0000000107707824 */ /* 0x000fc400078e0a70 */
[----:B------:R-:W-:Y:S01]  /*13e0*/  @!P0 IMAD R0, R0, c[0x0][0x178], RZ ;  /* 0x00005e0000008a24 */ /* 0x000fe200078e02ff */
[----:B------:R-:W-:Y:S01]  /*13f0*/  SHF.R.S32.HI R25, RZ, 0x1f, R24 ;  /* 0x0000001fff197819 */ /* 0x000fe20000011418 */
[----:B------:R-:W-:Y:S01]  /*1400*/  @!P0 IMAD.WIDE.U32 R18, R3, c[0x0][0x178], RZ ;  /* 0x00005e0003128a25 */ /* 0x000fe200078e00ff */
[----:B------:R-:W-:Y:S02]  /*1410*/  SHF.L.U32 R112, R112, 0x3, RZ ;  /* 0x0000000370707819 */ /* 0x000fe400000006ff */
[----:B------:R-:W-:Y:S01]  /*1420*/  LEA.HI R15, R15, R24, RZ, 0x1 ;  /* 0x000000180f0f7211 */ /* 0x000fe200078f08ff */
[----:B------:R-:W-:Y:S01]  /*1430*/  @!P0 IMAD R0, R3, c[0x0][0x17c], R0 ;  /* 0x00005f0003008a24 */ /* 0x000fe200078e0200 */
[----:B------:R-:W-:Y:S01]  /*1440*/  IADD3 R32, P1, R112, R32, RZ ;  /* 0x0000002070207210 */ /* 0x000fe20007f3e0ff */
[----:B------:R-:W-:Y:S01]  /*1450*/  @P0 IMAD R10, R106, c[0x0][0x194], R29 ;  /* 0x000065006a0a0a24 */ /* 0x000fe200078e021d */
[----:B------:R-:W-:Y:S01]  /*1460*/  SHF.R.S32.HI R3, RZ, 0x1f, R112 ;  /* 0x0000001fff037819 */ /* 0x000fe20000011470 */
[----:B------:R-:W-:Y:S01]  /*1470*/  @!P0 IMAD.IADD R10, R19, 0x1, R0 ;  /* 0x00000001130a8824 */ /* 0x000fe200078e0200 */
[CC--:B------:R-:W-:Y:S01]  /*1480*/  LEA.HI R0, R17.reuse, R7.reuse, RZ, 0x5 ;  /* 0x0000000711007211 */ /* 0x0c0fe200078f28ff */
[----:B------:R-:W-:Y:S01]  /*1490*/  IMAD.SHL.U32 R11, R22, 0x40, RZ ;  /* 0x00000040160b7824 */ /* 0x000fe200078e00ff */
[----:B------:R-:W-:Y:S01]  /*14a0*/  LEA.HI R17, R17, R7, RZ, 0x4 ;  /* 0x0000000711117211 */ /* 0x000fe200078f20ff */
[----:B------:R-:W-:Y:S01]  /*14b0*/  @!P0 IMAD.MOV.U32 R28, RZ, RZ, R18 ;  /* 0x000000ffff1c8224 */ /* 0x000fe200078e0012 */
[C---:B------:R-:W-:Y:S01]  /*14c0*/  IADD3 R30, P2, R112.reuse, R30, RZ ;  /* 0x0000001e701e7210 */ /* 0x040fe20007f5e0ff */
[----:B------:R-:W-:Y:S01]  /*14d0*/  IMAD.X R33, R3, 0x1, R9, P1 ;  /* 0x0000000103217824 */ /* 0x000fe200008e0609 */
[----:B------:R-:W-:Y:S01]  /*14e0*/  LOP3.LUT R11, R11, 0xc0, RZ, 0xc0, !PT ;  /* 0x000000c00b0b7812 */ /* 0x000fe200078ec0ff */
[----:B------:R-:W-:Y:S01]  /*14f0*/  IMAD R85, R25, c[0x0][0x198], RZ ;  /* 0x0000660019557a24 */ /* 0x000fe200078e02ff */
[----:B------:R-:W-:Y:S01]  /*1500*/  LOP3.LUT R9, R17, 0xfffffff0, RZ, 0xc0, !PT ;  /* 0xfffffff011097812 */ /* 0x000fe200078ec0ff */
[----:B------:R-:W-:Y:S01]  /*1510*/  IMAD.X R31, R3, 0x1, R5, P2 ;  /* 0x00000001031f7824 */ /* 0x000fe200010e0605 */
[----:B------:R-:W-:Y:S01]  /*1520*/  IADD3 R28, P0, R112, R28, RZ ;  /* 0x0000001c701c7210 */ /* 0x000fe20007f1e0ff */
[----:B------:R-:W-:Y:S01]  /*1530*/  IMAD R5, R4, c[0x0][0x1b8], RZ ;  /* 0x00006e0004057a24 */ /* 0x000fe200078e02ff */
[----:B------:R-:W-:Y:S01]  /*1540*/  LOP3.LUT R16, R11, 0x18, R112, 0xf8, !PT ;  /* 0x000000180b107812 */ /* 0x000fe200078ef870 */
[----:B------:R-:W-:Y:S01]  /*1550*/  IMAD.IADD R4, R7, 0x1, -R9 ;  /* 0x0000000107047824 */ /* 0x000fe200078e0a09 */
[----:B------:R-:W-:Y:S01]  /*1560*/  SHF.R.U32.HI R11, RZ, 0x3, R11 ;  /* 0x00000003ff0b7819 */ /* 0x000fe2000001160b */
[C---:B------:R-:W-:Y:S01]  /*1570*/  IMAD R5, R26.reuse, c[0x0][0x1bc], R5 ;  /* 0x00006f001a057a24 */ /* 0x040fe200078e0205 */
[----:B------:R-:W-:Y:S01]  /*1580*/  IADD3.X R29, R3, R10, RZ, P0, !PT ;  /* 0x0000000a031d7210 */ /* 0x000fe200007fe4ff */
[----:B------:R-:W-:Y:S01]  /*1590*/  IMAD.WIDE.U32 R26, R26, c[0x0][0x1b8], R32 ;  /* 0x00006e001a1a7a25 */ /* 0x000fe200078e0020 */
[----:B------:R-:W-:-:S02]  /*15a0*/  IADD3 R46, P0, R24, R46, RZ ;  /* 0x0000002e182e7210 */ /* 0x000fc40007f1e0ff */
[----:B------:R-:W-:Y:S01]  /*15b0*/  LOP3.LUT R11, R16, R11, RZ, 0x3c, !PT ;  /* 0x0000000b100b7212 */ /* 0x000fe200078e3cff */
[----:B------:R-:W-:Y:S01]  /*15c0*/  IMAD.IADD R27, R27, 0x1, R5 ;  /* 0x000000011b1b7824 */ /* 0x000fe200078e0205 */
[----:B------:R-:W-:Y:S01]  /*15d0*/  LEA.HI R16, R4, R4, RZ, 0x1 ;  /* 0x0000000404107211 */ /* 0x000fe200078f08ff */
[C---:B------:R-:W-:Y:S01]  /*15e0*/  IMAD.WIDE.U32 R30, R24.reuse, c[0x0][0x198], R30 ;  /* 0x00006600181e7a25 */ /* 0x040fe200078e001e */
[----:B------:R-:W-:Y:S02]  /*15f0*/  IADD3.X R2, R25, R2, RZ, P0, !PT ;  /* 0x0000000219027210 */ /* 0x000fe400007fe4ff */
[--C-:B------:R-:W-:Y:S01]  /*1600*/  SHF.R.S32.HI R10, RZ, 0x1, R16.reuse ;  /* 0x00000001ff0a7819 */ /* 0x100fe20000011410 */
[----:B------:R-:W-:Y:S01]  /*1610*/  IMAD R85, R24, c[0x0][0x19c], R85 ;  /* 0x0000670018557a24 */ /* 0x000fe200078e0255 */
[----:B------:R-:W-:Y:S01]  /*1620*/  SHF.R.S32.HI R19, RZ, 0x1f, R16 ;  /* 0x0000001fff137819 */ /* 0x000fe20000011410 */
[----:B------:R-:W-:Y:S01]  /*1630*/  IMAD R48, R2, c[0x0][0x1a0], RZ ;  /* 0x0000680002307a24 */ /* 0x000fe200078e02ff */
[----:B------:R-:W-:Y:S01]  /*1640*/  LOP3.LUT R15, R15, 0x7fffffe, RZ, 0xc0, !PT ;  /* 0x07fffffe0f0f7812 */ /* 0x000fe200078ec0ff */
[----:B------:R-:W-:Y:S01]  /*1650*/  IMAD.IADD R2, R110, 0x1, -R23 ;  /* 0x000000016e027824 */ /* 0x000fe200078e0a17 */
[----:B------:R-:W-:Y:S01]  /*1660*/  LEA.HI R19, R19, R10, RZ, 0x2 ;  /* 0x0000000a13137211 */ /* 0x000fe200078f10ff */
[----:B------:R-:W-:Y:S01]  /*1670*/  IMAD R48, R46, c[0x0][0x1a4], R48 ;  /* 0x000069002e307a24 */ /* 0x000fe200078e0230 */
[----:B------:R-:W-:Y:S01]  /*1680*/  SHF.R.S32.HI R3, RZ, 0x1f, R8 ;  /* 0x0000001fff037819 */ /* 0x000fe20000011408 */
[C---:B------:R-:W-:Y:S01]  /*1690*/  IMAD.IADD R15, R24.reuse, 0x1, -R15 ;  /* 0x00000001180f7824 */ /* 0x040fe200078e0a0f */
[----:B------:R-:W-:Y:S01]  /*16a0*/  ISETP.GE.AND P0, PT, R24, R2, PT ;  /* 0x000000021800720c */ /* 0x000fe20003f06270 */
[----:B------:R-:W-:Y:S01]  /*16b0*/  IMAD.WIDE.U32 R46, R46, c[0x0][0x1a0], R26 ;  /* 0x000068002e2e7a25 */ /* 0x000fe200078e001a */
[----:B------:R-:W-:-:S02]  /*16c0*/  SHF.R.S32.HI R21, RZ, 0x5, R0 ;  /* 0x00000005ff157819 */ /* 0x000fc40000011400 */
[----:B------:R-:W-:Y:S01]  /*16d0*/  LOP3.LUT R19, R19, 0xfffffffc, RZ, 0xc0, !PT ;  /* 0xfffffffc13137812 */ /* 0x000fe200078ec0ff */
[----:B------:R-:W-:Y:S01]  /*16e0*/  IMAD R3, R3, c[0x0][0x1a8], RZ ;  /* 0x00006a0003037a24 */ /* 0x000fe200078e02ff */
[----:B------:R-:W-:Y:S01]  /*16f0*/  LOP3.LUT R20, R0, 0xffffffe0, RZ, 0xc0, !PT ;  /* 0xffffffe000147812 */ /* 0x000fe200078ec0ff */
[----:B------:R-:W-:Y:S01]  /*1700*/  IMAD R15, R21, 0x8, R15 ;  /* 0x00000008150f7824 */ /* 0x000fe200078e020f */
[----:B------:R-:W-:Y:S01]  /*1710*/  MOV R115, R30 ;  /* 0x0000001e00737202 */ /* 0x000fe20000000f00 */
[----:B------:R-:W-:Y:S02]  /*1720*/  IMAD.IADD R19, R10, 0x1, -R19 ;  /* 0x000000010a137824 */ /* 0x000fe400078e0a13 */
[C---:B------:R-:W-:Y:S02]  /*1730*/  IMAD R3, R8.reuse, c[0x0][0x1ac], R3 ;  /* 0x00006b0008037a24 */ /* 0x040fe400078e0203 */
[----:B------:R-:W-:Y:S01]  /*1740*/  IMAD.U32 R109, R15, 0x20, R11 ;  /* 0x000000200f6d7824 */ /* 0x000fe200078e000b */
[----:B------:R-:W-:Y:S01]  /*1750*/  LOP3.LUT P1, RZ, R19, 0x2, RZ, 0xc0, !PT ;  /* 0x0000000213ff7812 */ /* 0x000fe2000782c0ff */
[----:B------:R-:W-:-:S03]  /*1760*/  IMAD.WIDE.U32 R8, R8, c[0x0][0x1a8], R28 ;  /* 0x00006a0008087a25 */ /* 0x000fc600078e001c */
[----:B------:R-:W-:Y:S01]  /*1770*/  SHF.L.U32 R109, R109, 0x1, RZ ;  /* 0x000000016d6d7819 */ /* 0x000fe200000006ff */
[----:B------:R-:W-:Y:S02]  /*1780*/  IMAD.MOV.U32 R0, RZ, RZ, 0x10 ;  /* 0x00000010ff007424 */ /* 0x000fe400078e00ff */
[----:B------:R-:W-:Y:S02]  /*1790*/  IMAD.IADD R27, R9, 0x1, R3 ;  /* 0x00000001091b7824 */ /* 0x000fe400078e0203 */
[----:B------:R-:W-:Y:S01]  /*17a0*/  IMAD.WIDE R12, R12, 0x40, R24 ;  /* 0x000000400c0c7825 */ /* 0x000fe200078e0218 */
[----:B------:R-:W-:-:S03]  /*17b0*/  SEL R3, R0, 0xfffffff0, !P1 ;  /* 0xfffffff000037807 */ /* 0x000fc60004800000 */
[----:B------:R-:W-:Y:S02]  /*17c0*/  IMAD.IADD R85, R31, 0x1, R85 ;  /* 0x000000011f557824 */ /* 0x000fe400078e0255 */
        /* <DEDUP_REMOVED lines=19> */
.L_x_3580:
[----:B------:R-:W-:Y:S05]  /*1900*/  BSYNC B0 ;  /* 0x0000000000007941 */ /* 0x000fea0003800000 */
.L_x_3579:
        /* <DEDUP_REMOVED lines=20> */
.L_x_3582:
[----:B------:R-:W-:Y:S05]  /*1a50*/  BSYNC B0 ;  /* 0x0000000000007941 */ /* 0x000fea0003800000 */
.L_x_3581:
        /* <DEDUP_REMOVED lines=17> */
.L_x_3584:
[----:B------:R-:W-:Y:S05]  /*1b70*/  BSYNC B0 ;  /* 0x0000000000007941 */ /* 0x000fea0003800000 */
.L_x_3583:
        /* <DEDUP_REMOVED lines=10> */
[----:B------:R-:W-:-:S05]  /*1c20*/  IADD3 R10, P0, R105, R115, RZ ;  /* 0x00000073690a7210 */ /* 0x000fca0007f1e0ff */
[----:B------:R-:W-:Y:S01]  /*1c30*/  IMAD.X R9, R104, 0x1, R85, P0 ;  /* 0x0000000168097824 */ /* 0x000fe200000e0655 */
[----:B----4-:R-:W-:-:S04]  /*1c40*/  LEA R12, P0, R10, c[0x0][0x168], 0x1 ;  /* 0x00005a000a0c7a11 */ /* 0x010fc800078008ff */
[----:B------:R-:W-:-:S05]  /*1c50*/  LEA.HI.X R13, R10, c[0x0][0x16c], R9, 0x1, P0 ;  /* 0x00005b000a0d7a11 */ /* 0x000fca00000f0c09 */
[----:B------:R-:W-:Y:S01]  /*1c60*/  @!PT LDS RZ, [RZ] ;  /* 0x00000000fffff984 */ /* 0x000fe20000000800 */
[----:B------:R-:W-:Y:S01]  /*1c70*/  @!PT LDS RZ, [RZ] ;  /* 0x00000000fffff984 */ /* 0x000fe20000000800 */
[----:B------:R-:W-:Y:S01]  /*1c80*/  @!PT LDS RZ, [RZ] ;  /* 0x00000000fffff984 */ /* 0x000fe20000000800 */
[----:B------:R4:W-:Y:S04]  /*1c90*/  LDGSTS.E.BYPASS.LTC128B.128 [R109+0x1800], [R12.64] ;  /* 0x018000000c6d7fae */ /* 0x0009e8000b901d46 */
.L_x_3586:
[----:B------:R-:W-:Y:S05]  /*1ca0*/  BSYNC B0 ;  /* 0x0000000000007941 */ /* 0x000fea0003800000 */
.L_x_3585:
        /* <DEDUP_REMOVED lines=8> */
[----:B----4-:R-:W-:-:S04]  /*1d30*/  LEA R12, P0, R5, R115, 0x6 ;  /* 0x00000073050c7211 */ /* 0x010fc800078030ff */
[----:B------:R-:W-:Y:S02]  /*1d40*/  LEA.HI.X R9, R5, R85, R9, 0x6, P0 ;  /* 0x0000005505097211 */ /* 0x000fe400000f3409 */
[----:B------:R-:W-:-:S04]  /*1d50*/  LEA R26, P0, R12, c[0x0][0x168], 0x1 ;  /* 0x00005a000c1a7a11 */ /* 0x000fc800078008ff */
[----:B------:R-:W-:-:S05]  /*1d60*/  LEA.HI.X R27, R12, c[0x0][0x16c], R9, 0x1, P0 ;  /* 0x00005b000c1b7a11 */ /* 0x000fca00000f0c09 */
[----:B------:R-:W-:Y:S01]  /*1d70*/  @!PT LDS RZ, [RZ] ;  /* 0x00000000fffff984 */ /* 0x000fe20000000800 */
[----:B------:R-:W-:Y:S01]  /*1d80*/  @!PT LDS RZ, [RZ] ;  /* 0x00000000fffff984 */ /* 0x000fe20000000800 */
[----:B------:R-:W-:Y:S01]  /*1d90*/  @!PT LDS RZ, [RZ] ;  /* 0x00000000fffff984 */ /* 0x000fe20000000800 */
[----:B------:R4:W-:Y:S04]  /*1da0*/  LDGSTS.E.BYPASS.LTC128B.128 [R109+0x2000], [R26.64] ;  /* 0x020000001a6d7fae */ /* 0x0009e8000b901d46 */
.L_x_3588:
[----:B------:R-:W-:Y:S05]  /*1db0*/  BSYNC B0 ;  /* 0x0000000000007941 */ /* 0x000fea0003800000 */
.L_x_3587:
[----:B------:R-:W-:Y:S01]  /*1dc0*/  IADD3 R9, R24, 0x60, RZ ;  /* 0x0000006018097810 */ /* 0x000fe20007ffe0ff */
[----:B------:R-:W-:Y:S03]  /*1dd0*/  BSSY B0, `(.L_x_3589) ;  /* 0x0000012000007945 */ /* 0x000fe60003800000 */
[----:B------:R-:W-:-:S13]  /*1de0*/  ISETP.GE.AND P0, PT, R9, R8, PT ;  /* 0x000000080900720c */ /* 0x000fda0003f06270 */
[----:B------:R-:W-:Y:S05]  /*1df0*/  @P0 BRA `(.L_x_3590) ;  /* 0x000000f000000947 */ /* 0x000fea0003800000 */
[----:B------:R-:W-:-:S13]  /*1e00*/  ISETP.GE.AND P0, PT, R112, c[0x0][0x220], PT ;  /* 0x0000880070007a0c */ /* 0x000fda0003f06270 */
[----:B------:R1:W-:Y:S01]  /*1e10*/  @P0 STS.128 [R109+0x2800], RZ ;  /* 0x002800ff6d000388 */ /* 0x0003e20000000c00 */
[----:B------:R-:W-:Y:S05]  /*1e20*/  @P0 BRA `(.L_x_3590) ;  /* 0x000000c000000947 */ /* 0x000fea0003800000 */
[----:B----4-:R-:W-:Y:S01]  /*1e30*/  IMAD.MOV.U32 R12, RZ, RZ, R115 ;  /* 0x000000ffff0c7224 */ /* 0x010fe200078e0073 */
        /* <DEDUP_REMOVED lines=11> */
.L_x_3590:
[----:B------:R-:W-:Y:S05]  /*1ef0*/  BSYNC B0 ;  /* 0x0000000000007941 */ /* 0x000fea0003800000 */
.L_x_3589:
        /* <DEDUP_REMOVED lines=15> */
[----:B----4-:R-:W-:Y:S01]  /*1ff0*/  LEA.HI R13, R14, R14, RZ, 0x1 ;  /* 0x0000000e0e0d7211 */ /* 0x010fe200078f08ff */
        /* <DEDUP_REMOVED lines=54> */
.L_x_3592:
[----:B------:R-:W-:Y:S05]  /*2360*/  BSYNC B0 ;  /* 0x0000000000007941 */ /* 0x000fea0003800000 */
.L_x_3591:
        /* <DEDUP_REMOVED lines=16> */
.L_x_3594:
[----:B------:R-:W-:Y:S05]  /*2470*/  BSYNC B0 ;  /* 0x0000000000007941 */ /* 0x000fea0003800000 */
.L_x_3593:
        /* <DEDUP_REMOVED lines=14> */
.L_x_3596:
[----:B------:R-:W-:Y:S05]  /*2560*/  BSYNC B0 ;  /* 0x0000000000007941 */ /* 0x000fea0003800000 */
.L_x_3595:
        /* <DEDUP_REMOVED lines=17> */
.L_x_3598:
[----:B------:R-:W-:Y:S05]  /*2680*/  BSYNC B0 ;  /* 0x0000000000007941 */ /* 0x000fea0003800000 */
.L_x_3597:
[----:B------:R-:W-:Y:S01]  /*2690*/  SHF.L.U32 R101, R101, 0x1, RZ ;  /* 0x0000000165657819 */ /* 0x000fe200000006ff */
[----:B------:R-:W-:Y:S01]  /*26a0*/  LDSM.16.M88.4 R32, [R103] ;  /* 0x000000006720783b */ /* 0x000fe20000000200 */
[----:B------:R-:W-:Y:S02]  /*26b0*/  ISETP.GE.AND P1, PT, R84, 0x2, PT ;  /* 0x000000025400780c */ /* 0x000fe40003f26270 */
[----:B------:R-:W-:Y:S01]  /*26c0*/  LEA R53, R0, R101, 0x1 ;  /* 0x0000006500357211 */ /* 0x000fe200078e08ff */
[----:B--2---:R-:W2:Y:S01]  /*26d0*/  LDSM.16.M88.4 R28, [R101+0x1000] ;  /* 0x00100000651c783b */ /* 0x004ea20000000200 */
[----:B------:R-:W-:Y:S02]  /*26e0*/  IADD3 R119, R7, 0x8, RZ ;  /* 0x0000000807777810 */ /* 0x000fe40007ffe0ff */
[----:B------:R-:W-:Y:S01]  /*26f0*/  IADD3 R100, R101, 0x1000, RZ ;  /* 0x0000100065647810 */ /* 0x000fe20007ffe0ff */
[----:B------:R-:W-:Y:S01]  /*2700*/  LDSM.16.M88.4 R24, [R102] ;  /* 0x000000006618783b */ /* 0x000fe20000000200 */
[----:B------:R-:W-:-:S02]  /*2710*/  IMNMX R126, R7, R6, PT ;  /* 0x00000006077e7217 */ /* 0x000fc40003800200 */
[----:B------:R-:W-:Y:S01]  /*2720*/  IMNMX R119, R119, R6, PT ;  /* 0x0000000677777217 */ /* 0x000fe20003800200 */
[----:B------:R-:W-:Y:S01]  /*2730*/  LDSM.16.M88.4 R20, [R53+0x1000] ;  /* 0x001000003514783b */ /* 0x000fe20000000200 */
[----:B------:R-:W-:-:S03]  /*2740*/  LEA R100, R0, R100, 0x1 ;  /* 0x0000006400647211 */ /* 0x000fc600078e08ff */
[----:B------:R-:W5:Y:S04]  /*2750*/  LDSM.16.M88.4 R16, [R101+0x1400] ;  /* 0x001400006510783b */ /* 0x000f680000000200 */
[----:B------:R-:W1:Y:S04]  /*2760*/  LDSM.16.M88.4 R40, [R53+0x1400] ;  /* 0x001400003528783b */ /* 0x000e680000000200 */
[----:B------:R-:W3:Y:S04]  /*2770*/  LDSM.16.M88.4 R36, [R101+0x1800] ;  /* 0x001800006524783b */ /* 0x000ee80000000200 */
[----:B------:R-:W0:Y:S01]  /*2780*/  LDGDEPBAR ;  /* 0x00000000000079af */ /* 0x000e220000000000 */
[C---:B-12---:R-:W-:Y:S08]  /*2790*/  HMMA.16816.F32.BF16 R12, R32.reuse, R28, RZ ;  /* 0x0000001c200c723c */ /* 0x046ff000000418ff */
[C---:B------:R-:W-:Y:S08]  /*27a0*/  HMMA.16816.F32.BF16 R28, R32.reuse, R30, RZ ;  /* 0x0000001e201c723c */ /* 0x040ff000000418ff */
[----:B-----5:R-:W-:Y:S08]  /*27b0*/  HMMA.16816.F32.BF16 R8, R32, R16, RZ ;  /* 0x000000102008723c */ /* 0x020ff000000418ff */
[C---:B------:R-:W-:Y:S08]  /*27c0*/  HMMA.16816.F32.BF16 R12, R24.reuse, R20, R12 ;  /* 0x00000014180c723c */ /* 0x040ff0000004180c */
[----:B------:R-:W-:Y:S01]  /*27d0*/  HMMA.16816.F32.BF16 R28, R24, R22, R28 ;  /* 0x00000016181c723c */ /* 0x000fe2000004181c */
[----:B------:R-:W-:Y:S07]  /*27e0*/  LDSM.16.M88.4 R20, [R53+0x1800] ;  /* 0x001800003514783b */ /* 0x000fee0000000200 */
[----:B------:R-:W-:Y:S08]  /*27f0*/  HMMA.16816.F32.BF16 R16, R32, R18, RZ ;  /* 0x000000122010723c */ /* 0x000ff000000418ff */
[----:B------:R-:W-:Y:S01]  /*2800*/  HMMA.16816.F32.BF16 R8, R24, R40, R8 ;  /* 0x000000281808723c */ /* 0x000fe20000041808 */
[----:B------:R-:W-:-:S02]  /*2810*/  FMUL.FTZ R12, R12, c[0x0][0x2ec] ;  /* 0x0000bb000c0c7a20 */ /* 0x000fc40000410000 */
[----:B------:R-:W-:Y:S02]  /*2820*/  FMUL.FTZ R13, R13, c[0x0][0x2ec] ;  /* 0x0000bb000d0d7a20 */ /* 0x000fe40000410000 */
[----:B------:R-:W-:Y:S01]  /*2830*/  FMUL.FTZ R14, R14, c[0x0][0x2ec] ;  /* 0x0000bb000e0e7a20 */ /* 0x000fe20000410000 */
[----:B------:R-:W1:Y:S01]  /*2840*/  MUFU.TANH R50, R12 ;  /* 0x0000000c00327308 */ /* 0x000e620000002400 */
[----:B------:R-:W-:Y:S02]  /*2850*/  FMUL.FTZ R15, R15, c[0x0][0x2ec] ;  /* 0x0000bb000f0f7a20 */ /* 0x000fe40000410000 */
[----:B------:R-:W-:Y:S02]  /*2860*/  FMUL.FTZ R28, R28, c[0x0][0x2ec] ;  /* 0x0000bb001c1c7a20 */ /* 0x000fe40000410000 */
[----:B------:R-:W-:Y:S02]  /*2870*/  FMUL.FTZ R29, R29, c[0x0][0x2ec] ;  /* 0x0000bb001d1d7a20 */ /* 0x000fe40000410000 */
[----:B------:R-:W-:Y:S01]  /*2880*/  FMUL.FTZ R30, R30, c[0x0][0x2ec] ;  /* 0x0000bb001e1e7a20 */ /* 0x000fe20000410000 */
[----:B------:R-:W2:Y:S01]  /*2890*/  MUFU.TANH R55, R28 ;  /* 0x0000001c00377308 */ /* 0x000ea20000002400 */
[----:B------:R-:W-:Y:S01]  /*28a0*/  FMUL.FTZ R31, R31, c[0x0][0x2ec] ;  /* 0x0000bb001f1f7a20 */ /* 0x000fe20000410000 */
[----:B------:R-:W-:Y:S06]  /*28b0*/  HMMA.16816.F32.BF16 R16, R24, R42, R16 ;  /* 0x0000002a1810723c */ /* 0x000fec0000041810 */
[----:B------:R-:W4:Y:S02]  /*28c0*/  MUFU.TANH R56, R29 ;  /* 0x0000001d00387308 */ /* 0x000f240000002400 */
[----:B------:R-:W-:-:S02]  /*28d0*/  FMUL.FTZ R8, R8, c[0x0][0x2ec] ;  /* 0x0000bb0008087a20 */ /* 0x000fc40000410000 */
[----:B------:R-:W-:Y:S02]  /*28e0*/  FMUL.FTZ R9, R9, c[0x0][0x2ec] ;  /* 0x0000bb0009097a20 */ /* 0x000fe40000410000 */
[----:B------:R-:W-:Y:S02]  /*28f0*/  FMUL.FTZ R10, R10, c[0x0][0x2ec] ;  /* 0x0000bb000a0a7a20 */ /* 0x000fe40000410000 */
[----:B------:R-:W1:Y:S01]  /*2900*/  MUFU.TANH R57, R30 ;  /* 0x0000001e00397308 */ /* 0x000e620000002400 */
[----:B------:R-:W-:-:S07]  /*2910*/  FMUL.FTZ R11, R11, c[0x0][0x2ec] ;  /* 0x0000bb000b0b7a20 */ /* 0x000fce0000410000 */
[----:B------:R5:W1:Y:S02]  /*2920*/  MUFU.TANH R58, R31 ;  /* 0x0000001f003a7308 */ /* 0x000a640000002400 */
[----:B------:R-:W-:Y:S02]  /*2930*/  FMUL.FTZ R16, R16, c[0x0][0x2ec] ;  /* 0x0000bb0010107a20 */ /* 0x000fe40000410000 */
[----:B------:R-:W-:Y:S02]  /*2940*/  FMUL.FTZ R17, R17, c[0x0][0x2ec] ;  /* 0x0000bb0011117a20 */ /* 0x000fe40000410000 */
[----:B------:R-:W-:Y:S02]  /*2950*/  FMUL.FTZ R18, R18, c[0x0][0x2ec] ;  /* 0x0000bb0012127a20 */ /* 0x000fe40000410000 */
[----:B------:R-:W1:Y:S01]  /*2960*/  MUFU.TANH R51, R13 ;  /* 0x0000000d00337308 */ /* 0x000e620000002400 */
[----:B------:R-:W-:Y:S01]  /*2970*/  FMUL.FTZ R19, R19, c[0x0][0x2ec] ;  /* 0x0000bb0013137a20 */ /* 0x000fe20000410000 */
[----:B-----5:R-:W5:Y:S06]  /*2980*/  LDSM.16.M88.4 R28, [R101+0x1c00] ;  /* 0x001c0000651c783b */ /* 0x020f6c0000000200 */
[----:B------:R-:W1:Y:S08]  /*2990*/  MUFU.TANH R52, R14 ;  /* 0x0000000e00347308 */ /* 0x000e700000002400 */
[----:B------:R3:W1:Y:S08]  /*29a0*/  MUFU.TANH R54, R15 ;  /* 0x0000000f00367308 */ /* 0x0006700000002400 */
[----:B------:R-:W1:Y:S01]  /*29b0*/  MUFU.TANH R59, R8 ;  /* 0x00000008003b7308 */ /* 0x000e620000002400 */
[C---:B---3--:R-:W-:Y:S07]  /*29c0*/  HMMA.16816.F32.BF16 R12, R32.reuse, R36, RZ ;  /* 0x00000024200c723c */ /* 0x048fee00000418ff */
[----:B------:R-:W3:Y:S01]  /*29d0*/  MUFU.TANH R60, R9 ;  /* 0x00000009003c7308 */ /* 0x000ee20000002400 */
        /* <DEDUP_REMOVED lines=95> */
[----:B------:R-:W-:Y:S08]  /*2fd0*/  HMMA.16816.F32.BF16 R32, R32, R38, RZ ;  /* 0x000000262020723c */ /* 0x000ff000000418ff */
        /* <DEDUP_REMOVED lines=20> */
[----:B------:R-:W1:Y:S01]  /*3120*/  MUFU.TANH R11, R11 ;  /* 0x0000000b000b7308 */ /* 0x000e620000002400 */
[----:B--2---:R-:W-:-:S02]  /*3130*/  FMUL.FTZ R16, R17, c[0x0][0x2ec] ;  /* 0x0000bb0011107a20 */ /* 0x004fc40000410000 */
[----:B------:R-:W-:Y:S02]  /*3140*/  FMUL.FTZ R27, R32, c[0x0][0x2ec] ;  /* 0x0000bb00201b7a20 */ /* 0x000fe40000410000 */
[----:B------:R-:W-:Y:S02]  /*3150*/  FMUL.FTZ R26, R33, c[0x0][0x2ec] ;  /* 0x0000bb00211a7a20 */ /* 0x000fe40000410000 */
[----:B------:R-:W-:Y:S01]  /*3160*/  FMUL.FTZ R22, R34, c[0x0][0x2ec] ;  /* 0x0000bb0022167a20 */ /* 0x000fe20000410000 */
[----:B------:R-:W2:Y:S01]  /*3170*/  MUFU.TANH R16, R16 ;  /* 0x0000001000107308 */ /* 0x000ea20000002400 */
[----:B------:R-:W-:-:S07]  /*3180*/  FMUL.FTZ R21, R35, c[0x0][0x2ec] ;  /* 0x0000bb0023157a20 */ /* 0x000fce0000410000 */
[----:B------:R-:W1:Y:S08]  /*3190*/  MUFU.TANH R13, R13 ;  /* 0x0000000d000d7308 */ /* 0x000e700000002400 */
        /* <DEDUP_REMOVED lines=10> */
[----:B------:R-:W1:Y:S01]  /*3240*/  MUFU.TANH R21, R21 ;  /* 0x0000001500157308 */ /* 0x000e620000002400 */
        /* <DEDUP_REMOVED lines=61> */
.L_x_3600:
[----:B------:R-:W-:-:S04]  /*3620*/  LEA R7, -R5, RZ, 0x7 ;  /* 0x000000ff05077211 */ /* 0x000fc800078e39ff */
[----:B------:R-:W-:Y:S02]  /*3630*/  SHF.R.S32.HI R6, RZ, 0x1f, R7 ;  /* 0x0000001fff067819 */ /* 0x000fe40000011407 */
.L_x_3601:
        /* <DEDUP_REMOVED lines=15> */
[C---:B------:R-:W-:Y:S02]  /*3730*/  @!P0 LEA R32, P3, R28.reuse, c[0x0][0x168], 0x1 ;  /* 0x00005a001c208a11 */ /* 0x040fe400078608ff */
[----:B------:R-:W-:Y:S02]  /*3740*/  @!P0 LEA R38, P2, R29, c[0x0][0x168], 0x1 ;  /* 0x00005a001d268a11 */ /* 0x000fe400078408ff */
        /* <DEDUP_REMOVED lines=32> */
.L_x_3603:
[----:B------:R-:W-:Y:S05]  /*3950*/  BSYNC B0 ;  /* 0x0000000000007941 */ /* 0x000fea0003800000 */
.L_x_3602:
[----:B------:R-:W0:Y:S01]  /*3960*/  LDGDEPBAR ;  /* 0x00000000000079af */ /* 0x000e220000000000 */
[----:B------:R-:W-:-:S04]  /*3970*/  IADD3 R115, P0, R7, R115, RZ ;  /* 0x0000007307737210 */ /* 0x000fc80007f1e0ff */
[----:B------:R-:W-:Y:S02]  /*3980*/  IADD3.X R85, R6, R85, RZ, P0, !PT ;  /* 0x0000005506557210 */ /* 0x000fe400007fe4ff */
.L_x_3599:
[----:B--234-:R-:W-:Y:S02]  /*3990*/  IMAD.IADD R2, R2, 0x1, R118 ;  /* 0x0000000102027824 */ /* 0x01cfe400078e0276 */
[----:B------:R-:W-:-:S03]  /*39a0*/  IMAD.SHL.U32 R87, R4, 0x2, RZ ;  /* 0x0000000204577824 */ /* 0x000fc600078e00ff */
[C---:B------:R-:W-:Y:S02]  /*39b0*/  IADD3 R5, R2.reuse, 0x1, RZ ;  /* 0x0000000102057810 */ /* 0x040fe40007ffe0ff */
[C---:B------:R-:W-:Y:S02]  /*39c0*/  IADD3 R0, R2.reuse, 0x8, RZ ;  /* 0x0000000802007810 */ /* 0x040fe40007ffe0ff */
[CC--:B------:R-:W-:Y:S02]  /*39d0*/  ISETP.GE.AND P3, PT, R5.reuse, R126.reuse, PT ;  /* 0x0000007e0500720c */ /* 0x0c0fe40003f66270 */
[----:B------:R-:W-:Y:S02]  /*39e0*/  ISETP.GE.AND P5, PT, R5, R119, PT ;  /* 0x000000770500720c */ /* 0x000fe40003fa6270 */
[----:B------:R-:W-:Y:S02]  /*39f0*/  IADD3 R5, R2, 0x9, RZ ;  /* 0x0000000902057810 */ /* 0x000fe40007ffe0ff */
[----:B------:R-:W-:-:S02]  /*3a00*/  ISETP.GE.AND P2, PT, R0, R126, PT ;  /* 0x0000007e0000720c */ /* 0x000fc40003f46270 */
[-C--:B------:R-:W-:Y:S02]  /*3a10*/  ISETP.GE.AND P4, PT, R0, R119.reuse, PT ;  /* 0x000000770000720c */ /* 0x080fe40003f86270 */
[C---:B------:R-:W-:Y:S02]  /*3a20*/  IADD3 R6, R2.reuse, 0x10, RZ ;  /* 0x0000001002067810 */ /* 0x040fe40007ffe0ff */
[----:B------:R-:W-:Y:S02]  /*3a30*/  FSEL R0, R51, -INF , !P3 ;  /* 0xff80000033007808 */ /* 0x000fe40005800000 */
[C---:B------:R-:W-:Y:S02]  /*3a40*/  ISETP.GE.AND P0, PT, R5.reuse, R126, PT ;  /* 0x0000007e0500720c */ /* 0x040fe40003f06270 */
        /* <DEDUP_REMOVED lines=10> */
[----:B------:R-:W-:Y:S02]  /*3af0*/  FSEL R17, R56, -INF , !P0 ;  /* 0xff80000038117808 */ /* 0x000fe40004000000 */
[----:B------:R-:W-:Y:S02]  /*3b00*/  FSEL R41, R59, -INF , !P5 ;  /* 0xff8000003b297808 */ /* 0x000fe40006800000 */
[----:B------:R-:W-:Y:S02]  /*3b10*/  FSEL R40, R61, -INF , !P2 ;  /* 0xff8000003d287808 */ /* 0x000fe40005000000 */
[----:B------:R-:W-:-:S02]  /*3b20*/  FSEL R39, R60, -INF , !P4 ;  /* 0xff8000003c277808 */ /* 0x000fc40006000000 */
[-C--:B------:R-:W-:Y:S02]  /*3b30*/  ISETP.GE.AND P0, PT, R5, R119.reuse, PT ;  /* 0x000000770500720c */ /* 0x080fe40003f06270 */
        /* <DEDUP_REMOVED lines=12> */
[----:B------:R-:W-:Y:S02]  /*3c00*/  IADD3 R25, R2, 0x29, RZ ;  /* 0x0000002902197810 */ /* 0x000fe40007ffe0ff */
[----:B------:R-:W-:Y:S02]  /*3c10*/  ISETP.GE.AND P0, PT, R28, R126, PT ;  /* 0x0000007e1c00720c */ /* 0x000fe40003f06270 */
[----:B------:R-:W-:Y:S02]  /*3c20*/  IADD3 R29, R2, 0x28, RZ ;  /* 0x00000028021d7810 */ /* 0x000fe40007ffe0ff */
[----:B------:R-:W-:Y:S02]  /*3c30*/  FSEL R86, R63, -INF , !P3 ;  /* 0xff8000003f567808 */ /* 0x000fe40005800000 */
[----:B------:R-:W-:-:S02]  /*3c40*/  FSEL R58, R68, -INF , !P5 ;  /* 0xff800000443a7808 */ /* 0x000fc40006800000 */
[-C--:B------:R-:W-:Y:S02]  /*3c50*/  ISETP.GE.AND P3, PT, R28, R119.reuse, PT ;  /* 0x000000771c00720c */ /* 0x080fe40003f66270 */
[-C--:B------:R-:W-:Y:S02]  /*3c60*/  ISETP.GE.AND P5, PT, R25, R119.reuse, PT ;  /* 0x000000771900720c */ /* 0x080fe40003fa6270 */
[----:B------:R-:W-:Y:S02]  /*3c70*/  FSEL R28, R66, -INF , !P4 ;  /* 0xff800000421c7808 */ /* 0x000fe40006000000 */
[----:B------:R-:W-:Y:S02]  /*3c80*/  FSEL R57, R67, -INF , !P0 ;  /* 0xff80000043397808 */ /* 0x000fe40004000000 */
[C---:B------:R-:W-:Y:S02]  /*3c90*/  ISETP.GE.AND P4, PT, R29.reuse, R126, PT ;  /* 0x0000007e1d00720c */ /* 0x040fe40003f86270 */
[----:B------:R-:W-:-:S02]  /*3ca0*/  ISETP.GE.AND P0, PT, R29, R119, PT ;  /* 0x000000771d00720c */ /* 0x000fc40003f06270 */
[----:B------:R-:W-:Y:S02]  /*3cb0*/  IADD3 R29, R2, 0x30, RZ ;  /* 0x00000030021d7810 */ /* 0x000fe40007ffe0ff */
[----:B------:R-:W-:Y:S02]  /*3cc0*/  FSEL R123, R74, -INF , !P5 ;  /* 0xff8000004a7b7808 */ /* 0x000fe40006800000 */
[-C--:B------:R-:W-:Y:S02]  /*3cd0*/  ISETP.GE.AND P5, PT, R2, R126.reuse, PT ;  /* 0x0000007e0200720c */ /* 0x080fe40003fa6270 */
        /* <DEDUP_REMOVED lines=8> */
[----:B------:R-:W-:-:S02]  /*3d60*/  ISETP.GE.AND P2, PT, R29, R126, PT ;  /* 0x0000007e1d00720c */ /* 0x000fc40003f46270 */
[----:B------:R-:W-:Y:S02]  /*3d70*/  ISETP.GE.AND P4, PT, R29, R119, PT ;  /* 0x000000771d00720c */ /* 0x000fe40003f86270 */
[----:B------:R-:W-:Y:S02]  /*3d80*/  FSEL R56, R69, -INF , !P3 ;  /* 0xff80000045387808 */ /* 0x000fe40005800000 */
[----:B------:R-:W-:Y:S02]  /*3d90*/  FMNMX.FTZ R29, R68, R0, !PT ;  /* 0x00000000441d7209 */ /* 0x000fe40007810000 */
[----:B------:R-:W-:Y:S02]  /*3da0*/  ISETP.GE.AND P3, PT, R25, R126, PT ;  /* 0x0000007e1900720c */ /* 0x000fe40003f66270 */
[----:B------:R-:W-:Y:S02]  /*3db0*/  IADD3 R25, R2, 0x31, RZ ;  /* 0x0000003102197810 */ /* 0x000fe40007ffe0ff */
[----:B------:R-:W-:-:S02]  /*3dc0*/  FMNMX.FTZ R29, R14, R29, !PT ;  /* 0x0000001d0e1d7209 */ /* 0x000fc40007810000 */
[----:B------:R-:W-:Y:S02]  /*3dd0*/  FSEL R127, R72, -INF , !P3 ;  /* 0xff800000487f7808 */ /* 0x000fe40005800000 */
[----:B------:R-:W-:Y:S02]  /*3de0*/  ISETP.GE.AND P3, PT, R25, R119, PT ;  /* 0x000000771900720c */ /* 0x000fe40003f66270 */
[----:B------:R-:W-:Y:S02]  /*3df0*/  IADD3 R30, R2, 0x40, RZ ;  /* 0x00000040021e7810 */ /* 0x000fe40007ffe0ff */
[----:B------:R-:W-:Y:S02]  /*3e00*/  FSEL R55, R73, -INF , !P0 ;  /* 0xff80000049377808 */ /* 0x000fe40004000000 */
[----:B------:R-:W-:Y:S02]  /*3e10*/  FMNMX.FTZ R29, R17, R29, !PT ;  /* 0x0000001d111d7209 */ /* 0x000fe40007810000 */
[----:B------:R-:W-:-:S02]  /*3e20*/  ISETP.GE.AND P0, PT, R25, R126, PT ;  /* 0x0000007e1900720c */ /* 0x000fc40003f06270 */
[----:B------:R-:W-:Y:S02]  /*3e30*/  IADD3 R25, R2, 0x39, RZ ;  /* 0x0000003902197810 */ /* 0x000fe40007ffe0ff */
[----:B------:R-:W-:Y:S02]  /*3e40*/  FSEL R66, R75, -INF , !P3 ;  /* 0xff8000004b427808 */ /* 0x000fe40005800000 */
[----:B------:R-:W-:Y:S02]  /*3e50*/  FSEL R67, R77, -INF , !P2 ;  /* 0xff8000004d437808 */ /* 0x000fe40005000000 */
[C---:B------:R-:W-:Y:S02]  /*3e60*/  ISETP.GE.AND P3, PT, R30.reuse, R126, PT ;  /* 0x0000007e1e00720c */ /* 0x040fe40003f66270 */
[----:B------:R-:W-:Y:S02]  /*3e70*/  ISETP.GE.AND P2, PT, R30, R119, PT ;  /* 0x000000771e00720c */ /* 0x000fe40003f46270 */
[----:B------:R-:W-:-:S02]  /*3e80*/  FMNMX.FTZ R30, R41, R29, !PT ;  /* 0x0000001d291e7209 */ /* 0x000fc40007810000 */
[----:B------:R-:W-:Y:S02]  /*3e90*/  FSEL R88, R88, -INF , !P0 ;  /* 0xff80000058587808 */ /* 0x000fe40004000000 */
[----:B------:R-:W-:Y:S02]  /*3ea0*/  ISETP.GE.AND P0, PT, R25, R119, PT ;  /* 0x000000771900720c */ /* 0x000fe40003f06270 */
[----:B------:R-:W-:Y:S02]  /*3eb0*/  IADD3 R29, R2, 0x48, RZ ;  /* 0x00000048021d7810 */ /* 0x000fe40007ffe0ff */
[----:B------:R-:W-:Y:S02]  /*3ec0*/  FMNMX.FTZ R30, R39, R30, !PT ;  /* 0x0000001e271e7209 */ /* 0x000fe40007810000 */
[----:B------:R-:W-:Y:S02]  /*3ed0*/  FSEL R63, R79, -INF , !P0 ;  /* 0xff8000004f3f7808 */ /* 0x000fe40004000000 */
[----:B------:R-:W-:-:S02]  /*3ee0*/  FSEL R121, R121, -INF , !P3 ;  /* 0xff80000079797808 */ /* 0x000fc40005800000 */
[-C--:B------:R-:W-:Y:S02]  /*3ef0*/  ISETP.GE.AND P5, PT, R25, R126.reuse, PT ;  /* 0x0000007e1900720c */ /* 0x080fe40003fa6270 */
[C---:B------:R-:W-:Y:S02]  /*3f00*/  ISETP.GE.AND P0, PT, R29.reuse, R126, PT ;  /* 0x0000007e1d00720c */ /* 0x040fe40003f06270 */
[----:B------:R-:W-:Y:S02]  /*3f10*/  ISETP.GE.AND P3, PT, R29, R119, PT ;  /* 0x000000771d00720c */ /* 0x000fe40003f66270 */
[----:B------:R-:W-:Y:S02]  /*3f20*/  IADD3 R25, R2, 0x41, RZ ;  /* 0x0000004102197810 */ /* 0x000fe40007ffe0ff */
[----:B------:R-:W-:Y:S02]  /*3f30*/  FMNMX.FTZ R29, R86, R30, !PT ;  /* 0x0000001e561d7209 */ /* 0x000fe40007810000 */
[----:B------:R-:W-:-:S02]  /*3f40*/  FSEL R64, R76, -INF , !P5 ;  /* 0xff8000004c407808 */ /* 0x000fc40006800000 */
[----:B------:R-:W-:Y:S02]  /*3f50*/  ISETP.GE.AND P5, PT, R25, R119, PT ;  /* 0x000000771900720c */ /* 0x000fe40003fa6270 */
[----:B------:R-:W-:Y:S02]  /*3f60*/  FMNMX.FTZ R29, R42, R29, !PT ;  /* 0x0000001d2a1d7209 */ /* 0x000fe40007810000 */
[----:B------:R-:W-:Y:S02]  /*3f70*/  FSEL R97, R97, -INF , !P5 ;  /* 0xff80000061617808 */ /* 0x000fe40006800000 */
[----:B------:R-:W-:Y:S02]  /*3f80*/  FMNMX.FTZ R30, R57, R29, !PT ;  /* 0x0000001d391e7209 */ /* 0x000fe40007810000 */
[----:B------:R-:W-:Y:S02]  /*3f90*/  ISETP.GE.AND P5, PT, R2, R119, PT ;  /* 0x000000770200720c */ /* 0x000fe40003fa6270 */
[----:B------:R-:W-:-:S02]  /*3fa0*/  FMNMX.FTZ R30, R58, R30, !PT ;  /* 0x0000001e3a1e7209 */ /* 0x000fc40007810000 */
[----:B------:R-:W-:Y:S02]  /*3fb0*/  FSEL R69, R52, -INF , !P5 ;  /* 0xff80000034457808 */ /* 0x000fe40006800000 */
        /* <DEDUP_REMOVED lines=10> */
[----:B------:R-:W-:-:S02]  /*4060*/  FSEL R65, R78, -INF , !P4 ;  /* 0xff8000004e417808 */ /* 0x000fc40006000000 */
[----:B------:R-:W-:Y:S01]  /*4070*/  ISETP.GE.AND P4, PT, R25, R126, PT ;  /* 0x0000007e1900720c */ /* 0x000fe20003f86270 */
[----:B------:R-:W-:Y:S01]  /*4080*/  LDSM.16.MT88.4 R76, [R87+0x3000] ;  /* 0x00300000574c783b */ /* 0x000fe20000004200 */
[----:B------:R-:W-:Y:S02]  /*4090*/  FMNMX.FTZ R33, R64, R33, !PT ;  /* 0x0000002140217209 */ /* 0x000fe40007810000 */
[----:B------:R-:W-:Y:S02]  /*40a0*/  FMNMX.FTZ R32, R60, R32, !PT ;  /* 0x000000203c207209 */ /* 0x000fe40007810000 */
[----:B------:R-:W-:Y:S02]  /*40b0*/  IADD3 R25, R2, 0x49, RZ ;  /* 0x0000004902197810 */ /* 0x000fe40007ffe0ff */
[----:B------:R-:W-:Y:S02]  /*40c0*/  FSEL R120, R120, -INF , !P4 ;  /* 0xff80000078787808 */ /* 0x000fe40006000000 */
[----:B------:R-:W-:-:S02]  /*40d0*/  FMNMX.FTZ R33, R121, R33, !PT ;  /* 0x0000002179217209 */ /* 0x000fc40007810000 */
[----:B------:R-:W-:Y:S02]  /*40e0*/  FMNMX.FTZ R32, R28, R32, !PT ;  /* 0x000000201c207209 */ /* 0x000fe40007810000 */
[----:B------:R-:W-:Y:S02]  /*40f0*/  FSEL R98, R98, -INF , !P2 ;  /* 0xff80000062627808 */ /* 0x000fe40005000000 */
[----:B------:R-:W-:Y:S02]  /*4100*/  ISETP.GE.AND P2, PT, R25, R126, PT ;  /* 0x0000007e1900720c */ /* 0x000fe40003f46270 */
[----:B------:R-:W-:Y:S02]  /*4110*/  IADD3 R29, R2, 0x50, RZ ;  /* 0x00000050021d7810 */ /* 0x000fe40007ffe0ff */
[----:B------:R-:W-:Y:S02]  /*4120*/  FSEL R99, R99, -INF , !P0 ;  /* 0xff80000063637808 */ /* 0x000fe40004000000 */
[----:B------:R-:W-:-:S02]  /*4130*/  FMNMX.FTZ R33, R120, R33, !PT ;  /* 0x0000002178217209 */ /* 0x000fc40007810000 */
[----:B------:R-:W-:Y:S02]  /*4140*/  ISETP.GE.AND P4, PT, R25, R119, PT ;  /* 0x000000771900720c */ /* 0x000fe40003f86270 */
[----:B------:R-:W-:Y:S02]  /*4150*/  FMNMX.FTZ R32, R56, R32, !PT ;  /* 0x0000002038207209 */ /* 0x000fe40007810000 */
[----:B------:R-:W-:Y:S02]  /*4160*/  IADD3 R25, R2, 0x51, RZ ;  /* 0x0000005102197810 */ /* 0x000fe40007ffe0ff */
[----:B------:R-:W-:Y:S02]  /*4170*/  ISETP.GE.AND P0, PT, R29, R126, PT ;  /* 0x0000007e1d00720c */ /* 0x000fe40003f06270 */
[----:B------:R-:W-:Y:S02]  /*4180*/  FSEL R122, R122, -INF , !P2 ;  /* 0xff8000007a7a7808 */ /* 0x000fe40005000000 */
[----:B------:R-:W-:-:S02]  /*4190*/  FMNMX.FTZ R33, R99, R33, !PT ;  /* 0x0000002163217209 */ /* 0x000fc40007810000 */
[----:B------:R-:W-:Y:S02]  /*41a0*/  FMNMX.FTZ R32, R59, R32, !PT ;  /* 0x000000203b207209 */ /* 0x000fe40007810000 */
[----:B------:R-:W-:Y:S02]  /*41b0*/  FSEL R93, R93, -INF , !P3 ;  /* 0xff8000005d5d7808 */ /* 0x000fe40005800000 */
[C---:B------:R-:W-:Y:S02]  /*41c0*/  ISETP.GE.AND P5, PT, R25.reuse, R126, PT ;  /* 0x0000007e1900720c */ /* 0x040fe40003fa6270 */
[-C--:B------:R-:W-:Y:S02]  /*41d0*/  ISETP.GE.AND P2, PT, R25, R119.reuse, PT ;  /* 0x000000771900720c */ /* 0x080fe40003f46270 */
[----:B------:R-:W-:Y:S02]  /*41e0*/  ISETP.GE.AND P3, PT, R29, R119, PT ;  /* 0x000000771d00720c */ /* 0x000fe40003f66270 */
[----:B------:R-:W-:-:S02]  /*41f0*/  IADD3 R25, R2, 0x58, RZ ;  /* 0x0000005802197810 */ /* 0x000fc40007ffe0ff */
[----:B------:R-:W-:Y:S02]  /*4200*/  FSEL R54, R82, -INF , !P0 ;  /* 0xff80000052367808 */ /* 0x000fe40004000000 */
[----:B------:R-:W-:Y:S02]  /*4210*/  IADD3 R38, R2, 0x59, RZ ;  /* 0x0000005902267810 */ /* 0x000fe40007ffe0ff */
[----:B------:R-:W-:Y:S02]  /*4220*/  FMNMX.FTZ R33, R122, R33, !PT ;  /* 0x000000217a217209 */ /* 0x000fe40007810000 */
[----:B------:R-:W-:Y:S02]  /*4230*/  FMNMX.FTZ R32, R55, R32, !PT ;  /* 0x0000002037207209 */ /* 0x000fe40007810000 */
[----:B------:R-:W-:Y:S02]  /*4240*/  FSEL R92, R92, -INF , !P4 ;  /* 0xff8000005c5c7808 */ /* 0x000fe40006000000 */
[----:B------:R-:W-:-:S02]  /*4250*/  ISETP.GE.AND P4, PT, R25, R126, PT ;  /* 0x0000007e1900720c */ /* 0x000fc40003f86270 */
[----:B------:R-:W-:Y:S02]  /*4260*/  FSEL R50, R83, -INF , !P3 ;  /* 0xff80000053327808 */ /* 0x000fe40005800000 */
[----:B------:R-:W-:Y:S02]  /*4270*/  FSEL R53, R81, -INF , !P5 ;  /* 0xff80000051357808 */ /* 0x000fe40006800000 */
[----:B------:R-:W-:Y:S02]  /*4280*/  FMNMX.FTZ R33, R54, R33, !PT ;  /* 0x0000002136217209 */ /* 0x000fe40007810000 */
[----:B------:R-:W-:Y:S02]  /*4290*/  ISETP.GE.AND P3, PT, R38, R126, PT ;  /* 0x0000007e2600720c */ /* 0x000fe40003f66270 */
[----:B------:R-:W-:Y:S02]  /*42a0*/  FMNMX.FTZ R32, R123, R32, !PT ;  /* 0x000000207b207209 */ /* 0x000fe40007810000 */
[----:B------:R-:W-:-:S02]  /*42b0*/  FSEL R52, R20, -INF , !P4 ;  /* 0xff80000014347808 */ /* 0x000fc40006000000 */
[C---:B------:R-:W-:Y:S02]  /*42c0*/  IADD3 R73, R2.reuse, 0x60, RZ ;  /* 0x0000006002497810 */ /* 0x040fe40007ffe0ff */
[----:B------:R-:W-:Y:S02]  /*42d0*/  FMNMX.FTZ R20, R53, R33, !PT ;  /* 0x0000002135147209 */ /* 0x000fe40007810000 */
[----:B------:R-:W-:Y:S02]  /*42e0*/  FSEL R51, R9, -INF , !P3 ;  /* 0xff80000009337808 */ /* 0x000fe40005800000 */
[----:B------:R-:W-:Y:S02]  /*42f0*/  FMNMX.FTZ R9, R95, R32, !PT ;  /* 0x000000205f097209 */ /* 0x000fe40007810000 */
[----:B------:R-:W-:Y:S02]  /*4300*/  IADD3 R30, R2, 0x61, RZ ;  /* 0x00000061021e7810 */ /* 0x000fe40007ffe0ff */
[----:B------:R-:W-:-:S02]  /*4310*/  ISETP.GE.AND P4, PT, R73, R126, PT ;  /* 0x0000007e4900720c */ /* 0x000fc40003f86270 */
[----:B------:R-:W-:Y:S02]  /*4320*/  FMNMX.FTZ R20, R52, R20, !PT ;  /* 0x0000001434147209 */ /* 0x000fe40007810000 */
[----:B------:R-:W-:Y:S02]  /*4330*/  FMNMX.FTZ R9, R66, R9, !PT ;  /* 0x0000000942097209 */ /* 0x000fe40007810000 */
[----:B------:R-:W-:Y:S02]  /*4340*/  IADD3 R29, R2, 0x68, RZ ;  /* 0x00000068021d7810 */ /* 0x000fe40007ffe0ff */
[----:B------:R-:W-:Y:S02]  /*4350*/  ISETP.GE.AND P3, PT, R30, R126, PT ;  /* 0x0000007e1e00720c */ /* 0x000fe40003f66270 */
[----:B-1----:R-:W-:Y:S02]  /*4360*/  FSEL R36, R36, -INF , !P4 ;  /* 0xff80000024247808 */ /* 0x002fe40006000000 */
[----:B------:R-:W-:-:S02]  /*4370*/  FMNMX.FTZ R20, R51, R20, !PT ;  /* 0x0000001433147209 */ /* 0x000fc40007810000 */
[----:B------:R-:W-:Y:S02]  /*4380*/  FMNMX.FTZ R9, R65, R9, !PT ;  /* 0x0000000941097209 */ /* 0x000fe40007810000 */
[----:B------:R-:W-:Y:S02]  /*4390*/  IADD3 R72, R2, 0x69, RZ ;  /* 0x0000006902487810 */ /* 0x000fe40007ffe0ff */
[----:B------:R-:W-:Y:S02]  /*43a0*/  ISETP.GE.AND P4, PT, R29, R126, PT ;  /* 0x0000007e1d00720c */ /* 0x000fe40003f86270 */
[----:B------:R-:W-:Y:S02]  /*43b0*/  FSEL R35, R16, -INF , !P3 ;  /* 0xff80000010237808 */ /* 0x000fe40005800000 */
[----:B------:R-:W-:Y:S02]  /*43c0*/  FMNMX.FTZ R16, R36, R20, !PT ;  /* 0x0000001424107209 */ /* 0x000fe40007810000 */
[----:B------:R-:W-:-:S02]  /*43d0*/  FMNMX.FTZ R9, R63, R9, !PT ;  /* 0x000000093f097209 */ /* 0x000fc40007810000 */
[----:B------:R-:W-:Y:S02]  /*43e0*/  ISETP.GE.AND P3, PT, R72, R126, PT ;  /* 0x0000007e4800720c */ /* 0x000fe40003f66270 */
[----:B------:R-:W-:Y:S02]  /*43f0*/  FSEL R34, R13, -INF , !P4 ;  /* 0xff8000000d227808 */ /* 0x000fe40006000000 */
[----:B------:R-:W-:Y:S02]  /*4400*/  IADD3 R71, R2, 0x70, RZ ;  /* 0x0000007002477810 */ /* 0x000fe40007ffe0ff */
[----:B------:R-:W-:Y:S02]  /*4410*/  FMNMX.FTZ R13, R35, R16, !PT ;  /* 0x00000010230d7209 */ /* 0x000fe40007810000 */
[----:B------:R-:W-:Y:S02]  /*4420*/  FMNMX.FTZ R9, R98, R9, !PT ;  /* 0x0000000962097209 */ /* 0x000fe40007810000 */
[----:B------:R-:W-:-:S02]  /*4430*/  FSEL R33, R12, -INF , !P3 ;  /* 0xff8000000c217808 */ /* 0x000fc40005800000 */
[----:B------:R-:W-:Y:S02]  /*4440*/  IADD3 R70, R2, 0x71, RZ ;  /* 0x0000007102467810 */ /* 0x000fe40007ffe0ff */
[----:B------:R-:W-:Y:S02]  /*4450*/  ISETP.GE.AND P4, PT, R71, R126, PT ;  /* 0x0000007e4700720c */ /* 0x000fe40003f86270 */
[----:B------:R-:W-:Y:S02]  /*4460*/  FMNMX.FTZ R12, R34, R13, !PT ;  /* 0x0000000d220c7209 */ /* 0x000fe40007810000 */
[----:B------:R-:W-:Y:S02]  /*4470*/  FMNMX.FTZ R9, R97, R9, !PT ;  /* 0x0000000961097209 */ /* 0x000fe40007810000 */
[----:B------:R-:W-:Y:S02]  /*4480*/  ISETP.GE.AND P0, PT, R25, R119, PT ;  /* 0x000000771900720c */ /* 0x000fe40003f06270 */
        /* <DEDUP_REMOVED lines=11> */
[----:B------:R-:W-:Y:S02]  /*4540*/  FSEL R27, R27, -INF , !P4 ;  /* 0xff8000001b1b7808 */ /* 0x000fe40006000000 */
[----:B------:R-:W-:-:S02]  /*4550*/  FMNMX.FTZ R12, R31, R12, !PT ;  /* 0x0000000c1f0c7209 */ /* 0x000fc40007810000 */
[----:B------:R-:W-:Y:S02]  /*4560*/  FSEL R43, R80, -INF , !P2 ;  /* 0xff800000502b7808 */ /* 0x000fe40005000000 */
[----:B------:R-:W-:Y:S02]  /*4570*/  FMNMX.FTZ R9, R50, R9, !PT ;  /* 0x0000000932097209 */ /* 0x000fe40007810000 */
[----:B------:R-:W-:Y:S02]  /*4580*/  FSEL R26, R26, -INF , !P3 ;  /* 0xff8000001a1a7808 */ /* 0x000fe40005800000 */
[----:B------:R-:W-:Y:S02]  /*4590*/  FMNMX.FTZ R12, R27, R12, !PT ;  /* 0x0000000c1b0c7209 */ /* 0x000fe40007810000 */
[----:B------:R-:W-:Y:S02]  /*45a0*/  ISETP.GE.AND P2, PT, R38, R119, PT ;  /* 0x000000772600720c */ /* 0x000fe40003f46270 */
[----:B------:R-:W-:-:S02]  /*45b0*/  FSEL R38, R8, -INF , !P0 ;  /* 0xff80000008267808 */ /* 0x000fc40004000000 */
[----:B------:R-:W-:Y:S02]  /*45c0*/  FMNMX.FTZ R9, R43, R9, !PT ;  /* 0x000000092b097209 */ /* 0x000fe40007810000 */
[----:B------:R-:W-:Y:S02]  /*45d0*/  FMNMX.FTZ R8, R26, R12, !PT ;  /* 0x0000000c1a087209 */ /* 0x000fe40007810000 */
[----:B------:R-:W-:Y:S02]  /*45e0*/  ISETP.GE.AND P0, PT, R73, R119, PT ;  /* 0x000000774900720c */ /* 0x000fe40003f06270 */
[----:B------:R-:W-:Y:S02]  /*45f0*/  FSEL R37, R37, -INF , !P2 ;  /* 0xff80000025257808 */ /* 0x000fe40005000000 */
[----:B------:R-:W-:Y:S02]  /*4600*/  FMNMX.FTZ R12, R38, R9, !PT ;  /* 0x00000009260c7209 */ /* 0x000fe40007810000 */
[----:B------:R-:W-:Y:S01]  /*4610*/  ISETP.GE.AND P2, PT, R30, R119, PT ;  /* 0x000000771e00720c */ /* 0x000fe20003f46270 */
[----:B------:R-:W1:Y:S01]  /*4620*/  SHFL.BFLY PT, R9, R8, 0x2, 0x1f ;  /* 0x0c401f0008097f89 */ /* 0x000e6200000e0000 */
[----:B------:R-:W-:-:S02]  /*4630*/  FSEL R30, R10, -INF , !P0 ;  /* 0xff8000000a1e7808 */ /* 0x000fc40004000000 */
[----:B------:R-:W-:Y:S02]  /*4640*/  FMNMX.FTZ R12, R37, R12, !PT ;  /* 0x0000000c250c7209 */ /* 0x000fe40007810000 */
[-C--:B------:R-:W-:Y:S02]  /*4650*/  ISETP.GE.AND P0, PT, R29, R119.reuse, PT ;  /* 0x000000771d00720c */ /* 0x080fe40003f06270 */
[----:B------:R-:W-:Y:S02]  /*4660*/  FSEL R29, R11, -INF , !P2 ;  /* 0xff8000000b1d7808 */ /* 0x000fe40005000000 */
[----:B------:R-:W-:Y:S02]  /*4670*/  FMNMX.FTZ R12, R30, R12, !PT ;  /* 0x0000000c1e0c7209 */ /* 0x000fe40007810000 */
[----:B------:R-:W-:Y:S02]  /*4680*/  ISETP.GE.AND P2, PT, R72, R119, PT ;  /* 0x000000774800720c */ /* 0x000fe40003f46270 */
        /* <DEDUP_REMOVED lines=14> */
[----:B------:R-:W-:Y:S02]  /*4770*/  FSEL R21, R21, -INF , !P2 ;  /* 0xff80000015157808 */ /* 0x000fe40005000000 */
[----:B------:R-:W-:Y:S02]  /*4780*/  FMNMX.FTZ R10, R22, R12, !PT ;  /* 0x0000000c160a7209 */ /* 0x000fe40007810000 */
[----:B-1----:R-:W-:Y:S02]  /*4790*/  FMNMX.FTZ R9, R8, R9, !PT ;  /* 0x0000000908097209 */ /* 0x002fe40007810000 */
[----:B------:R-:W-:-:S03]  /*47a0*/  FMNMX.FTZ R10, R21, R10, !PT ;  /* 0x0000000a150a7209 */ /* 0x000fc60007810000 */
[----:B------:R-:W1:Y:S04]  /*47b0*/  SHFL.BFLY PT, R2, R9, 0x1, 0x1f ;  /* 0x0c201f0009027f89 */ /* 0x000e6800000e0000 */
[----:B------:R-:W2:Y:S01]  /*47c0*/  SHFL.BFLY PT, R8, R10, 0x2, 0x1f ;  /* 0x0c401f000a087f89 */ /* 0x000ea200000e0000 */
[----:B-1----:R-:W-:Y:S02]  /*47d0*/  FMNMX.FTZ R2, R9, R2, !PT ;  /* 0x0000000209027209 */ /* 0x002fe40007810000 */
[----:B--2---:R-:W-:-:S03]  /*47e0*/  FMNMX.FTZ R8, R10, R8, !PT ;  /* 0x000000080a087209 */ /* 0x004fc60007810000 */
[C---:B------:R-:W-:Y:S01]  /*47f0*/  FMUL.FTZ R25, R2.reuse, c[0x0][0x23c] ;  /* 0x00008f0002197a20 */ /* 0x040fe20000410000 */
[----:B------:R-:W-:Y:S01]  /*4800*/  FSETP.NEU.FTZ.AND P0, PT, R2, -INF , PT ;  /* 0xff8000000200780b */ /* 0x000fe20003f1d000 */
[----:B------:R-:W1:Y:S03]  /*4810*/  SHFL.BFLY PT, R9, R8, 0x1, 0x1f ;  /* 0x0c201f0008097f89 */ /* 0x000e6600000e0000 */
[----:B------:R-:W-:-:S05]  /*4820*/  FSEL R25, R25, RZ, P0 ;  /* 0x000000ff19197208 */ /* 0x000fca0000000000 */
[--C-:B------:R-:W-:Y:S02]  /*4830*/  FFMA.FTZ R90, R0, c[0x0][0x23c], -R25.reuse ;  /* 0x00008f00005a7a23 */ /* 0x100fe40000010819 */
[--C-:B------:R-:W-:Y:S02]  /*4840*/  FFMA.FTZ R15, R14, c[0x0][0x23c], -R25.reuse ;  /* 0x00008f000e0f7a23 */ /* 0x100fe40000010819 */
[--C-:B------:R-:W-:Y:S02]  /*4850*/  FFMA.FTZ R14, R17, c[0x0][0x23c], -R25.reuse ;  /* 0x00008f00110e7a23 */ /* 0x100fe40000010819 */
[--C-:B------:R-:W-:Y:S01]  /*4860*/  FFMA.FTZ R12, R39, c[0x0][0x23c], -R25.reuse ;  /* 0x00008f00270c7a23 */ /* 0x100fe20000010819 */
[----:B------:R-:W-:Y:S01]  /*4870*/  MUFU.EX2 R90, R90 ;  /* 0x0000005a005a7308 */ /* 0x000fe20000000800 */
[--C-:B------:R-:W-:Y:S02]  /*4880*/  FFMA.FTZ R17, R86, c[0x0][0x23c], -R25.reuse ;  /* 0x00008f0056117a23 */ /* 0x100fe40000010819 */
[----:B------:R-:W-:-:S02]  /*4890*/  FFMA.FTZ R16, R42, c[0x0][0x23c], -R25 ;  /* 0x00008f002a107a23 */ /* 0x000fc40000010819 */
[----:B------:R-:W-:Y:S02]  /*48a0*/  FFMA.FTZ R91, R68, c[0x0][0x23c], -R25 ;  /* 0x00008f00445b7a23 */ /* 0x000fe40000010819 */
[----:B------:R-:W-:Y:S01]  /*48b0*/  IMAD R86, R3, 0x2, R87 ;  /* 0x0000000203567824 */ /* 0x000fe200078e0257 */
[----:B------:R-:W-:Y:S01]  /*48c0*/  MUFU.EX2 R15, R15 ;  /* 0x0000000f000f7308 */ /* 0x000fe20000000800 */
[--C-:B------:R-:W-:Y:S01]  /*48d0*/  FFMA.FTZ R13, R41, c[0x0][0x23c], -R25.reuse ;  /* 0x00008f00290d7a23 */ /* 0x100fe20000010819 */
[----:B-1----:R-:W-:Y:S01]  /*48e0*/  FMNMX.FTZ R0, R8, R9, !PT ;  /* 0x0000000908007209 */ /* 0x002fe20007810000 */
[--C-:B------:R-:W-:Y:S01]  /*48f0*/  FFMA.FTZ R96, R96, c[0x0][0x23c], -R25.reuse ;  /* 0x00008f0060607a23 */ /* 0x100fe20000010819 */
[----:B------:R-:W-:Y:S01]  /*4900*/  LDSM.16.MT88.4 R8, [R87+0x3400] ;  /* 0x003400005708783b */ /* 0x000fe20000004200 */
[--C-:B------:R-:W-:Y:S01]  /*4910*/  FFMA.FTZ R88, R88, c[0x0][0x23c], -R25.reuse ;  /* 0x00008f0058587a23 */ /* 0x100fe20000010819 */
[C---:B------:R-:W-:Y:S01]  /*4920*/  FSETP.NEU.FTZ.AND P0, PT, R0.reuse, -INF , PT ;  /* 0xff8000000000780b */ /* 0x040fe20003f1d000 */
[----:B------:R-:W-:Y:S01]  /*4930*/  FMUL.FTZ R20, R0, c[0x0][0x23c] ;  /* 0x00008f0000147a20 */ /* 0x000fe20000410000 */
[----:B------:R-:W1:Y:S01]  /*4940*/  MUFU.EX2 R91, R91 ;  /* 0x0000005b005b7308 */ /* 0x000e620000000800 */
[----:B------:R-:W-:-:S02]  /*4950*/  FFMA.FTZ R67, R67, c[0x0][0x23c], -R25 ;  /* 0x00008f0043437a23 */ /* 0x000fc40000010819 */
[--C-:B------:R-:W-:Y:S01]  /*4960*/  FFMA.FTZ R64, R64, c[0x0][0x23c], -R25.reuse ;  /* 0x00008f0040407a23 */ /* 0x100fe20000010819 */
[----:B------:R-:W-:Y:S01]  /*4970*/  FSEL R20, R20, RZ, P0 ;  /* 0x000000ff14147208 */ /* 0x000fe20000000000 */
[--C-:B------:R-:W-:Y:S02]  /*4980*/  FFMA.FTZ R120, R120, c[0x0][0x23c], -R25.reuse ;  /* 0x00008f0078787a23 */ /* 0x100fe40000010819 */
[----:B------:R-:W-:Y:S01]  /*4990*/  FFMA.FTZ R54, R54, c[0x0][0x23c], -R25 ;  /* 0x00008f0036367a23 */ /* 0x000fe20000010819 */
[----:B------:R-:W2:Y:S01]  /*49a0*/  MUFU.EX2 R14, R14 ;  /* 0x0000000e000e7308 */ /* 0x000ea20000000800 */
[--C-:B------:R-:W-:Y:S02]  /*49b0*/  FFMA.FTZ R89, R69, c[0x0][0x23c], -R20.reuse ;  /* 0x00008f0045597a23 */ /* 0x100fe40000010814 */
[--C-:B------:R-:W-:Y:S02]  /*49c0*/  FFMA.FTZ R94, R7, c[0x0][0x23c], -R20.reuse ;  /* 0x00008f00075e7a23 */ /* 0x100fe40000010814 */
[----:B------:R-:W-:-:S02]  /*49d0*/  FFMA.FTZ R39, R6, c[0x0][0x23c], -R20 ;  /* 0x00008f0006277a23 */ /* 0x000fc40000010814 */
[--C-:B------:R-:W-:Y:S01]  /*49e0*/  FFMA.FTZ R42, R5, c[0x0][0x23c], -R20.reuse ;  /* 0x00008f00052a7a23 */ /* 0x100fe20000010814 */
[----:B------:R-:W-:Y:S01]  /*49f0*/  MUFU.EX2 R89, R89 ;  /* 0x0000005900597308 */ /* 0x000fe20000000800 */
[----:B------:R-:W3:Y:S01]  /*4a00*/  LDSM.16.MT88.4 R4, [R86+0x3000] ;  /* 0x003000005604783b */ /* 0x000ee20000004200 */
[----:B-1----:R-:W-:Y:S01]  /*4a10*/  F2FP.BF16.PACK_AB R68, R90, R91 ;  /* 0x0000005b5a44723e */ /* 0x002fe200000010ff */
[--C-:B------:R-:W-:Y:S02]  /*4a20*/  FFMA.FTZ R41, R40, c[0x0][0x23c], -R20.reuse ;  /* 0x00008f0028297a23 */ /* 0x100fe40000010814 */
[--C-:B------:R-:W-:Y:S02]  /*4a30*/  FFMA.FTZ R40, R62, c[0x0][0x23c], -R20.reuse ;  /* 0x00008f003e287a23 */ /* 0x100fe40000010814 */
[--C-:B------:R-:W-:Y:S01]  /*4a40*/  FFMA.FTZ R3, R60, c[0x0][0x23c], -R20.reuse ;  /* 0x00008f003c037a23 */ /* 0x100fe20000010814 */
[----:B------:R-:W1:Y:S01]  /*4a50*/  MUFU.EX2 R94, R94 ;  /* 0x0000005e005e7308 */ /* 0x000e620000000800 */
        /* <DEDUP_REMOVED lines=13> */
[--C-:B------:R-:W-:Y:S02]  /*4b30*/  FFMA.FTZ R95, R95, c[0x0][0x23c], -R20.reuse ;  /* 0x00008f005f5f7a23 */ /* 0x100fe40000010814 */
[----:B------:R-:W-:Y:S01]  /*4b40*/  MUFU.EX2 R13, R13 ;  /* 0x0000000d000d7308 */ /* 0x000fe20000000800 */
[--C-:B------:R-:W-:Y:S02]  /*4b50*/  FFMA.FTZ R66, R66, c[0x0][0x23c], -R20.reuse ;  /* 0x00008f0042427a23 */ /* 0x100fe40000010814 */
[--C-:B------:R-:W-:Y:S02]  /*4b60*/  FFMA.FTZ R65, R65, c[0x0][0x23c], -R20.reuse ;  /* 0x00008f0041417a23 */ /* 0x100fe40000010814 */
[----:B------:R-:W-:Y:S02]  /*4b70*/  FFMA.FTZ R63, R63, c[0x0][0x23c], -R20 ;  /* 0x00008f003f3f7a23 */ /* 0x000fe40000010814 */
[--C-:B------:R-:W-:Y:S01]  /*4b80*/  FFMA.FTZ R123, R121, c[0x0][0x23c], -R25.reuse ;  /* 0x00008f00797b7a23 */ /* 0x100fe20000010819 */
[----:B--2---:R-:W-:Y:S01]  /*4b90*/  F2FP.BF16.PACK_AB R71, R42, R39 ;  /* 0x000000272a47723e */ /* 0x004fe200000010ff */
        /* <DEDUP_REMOVED lines=8> */
[----:B------:R-:W-:Y:S02]  /*4c20*/  FFMA.FTZ R92, R92, c[0x0][0x23c], -R20 ;  /* 0x00008f005c5c7a23 */ /* 0x000fe40000010814 */
[----:B------:R-:W-:Y:S01]  /*4c30*/  FADD.FTZ R90, R91, R90 ;  /* 0x0000005a5b5a7221 */ /* 0x000fe20000010000 */
[----:B------:R-:W-:Y:S01]  /*4c40*/  HMMA.16816.F32.BF16 R76, R68, R78, RZ ;  /* 0x0000004e444c723c */ /* 0x000fe200000418ff */
[----:B------:R-:W-:Y:S01]  /*4c50*/  FADD.FTZ R89, R89, R94 ;  /* 0x0000005e59597221 */ /* 0x000fe20000010000 */
[----:B------:R-:W2:Y:S01]  /*4c60*/  MUFU.EX2 R16, R16 ;  /* 0x0000001000107308 */ /* 0x000ea20000000800 */
[----:B------:R-:W-:-:S02]  /*4c70*/  FADD.FTZ R90, R15, R90 ;  /* 0x0000005a0f5a7221 */ /* 0x000fc40000010000 */
[----:B------:R-:W-:Y:S02]  /*4c80*/  FADD.FTZ R89, R39, R89 ;  /* 0x0000005927597221 */ /* 0x000fe40000010000 */
[--C-:B------:R-:W-:Y:S01]  /*4c90*/  FFMA.FTZ R53, R53, c[0x0][0x23c], -R25.reuse ;  /* 0x00008f0035357a23 */ /* 0x100fe20000010819 */
[C---:B---3--:R-:W-:Y:S01]  /*4ca0*/  HMMA.16816.F32.BF16 R72, R68.reuse, R4, RZ ;  /* 0x000000044448723c */ /* 0x048fe200000418ff */
[--C-:B------:R-:W-:Y:S01]  /*4cb0*/  FFMA.FTZ R52, R52, c[0x0][0x23c], -R25.reuse ;  /* 0x00008f0034347a23 */ /* 0x100fe20000010819 */
[----:B------:R-:W3:Y:S01]  /*4cc0*/  MUFU.EX2 R41, R41 ;  /* 0x0000002900297308 */ /* 0x000ee20000000800 */
[----:B------:R-:W-:Y:S02]  /*4cd0*/  FFMA.FTZ R51, R51, c[0x0][0x23c], -R25 ;  /* 0x00008f0033337a23 */ /* 0x000fe40000010819 */
[--C-:B------:R-:W-:Y:S02]  /*4ce0*/  FFMA.FTZ R50, R50, c[0x0][0x23c], -R20.reuse ;  /* 0x00008f0032327a23 */ /* 0x100fe40000010814 */
[----:B-1----:R-:W-:Y:S01]  /*4cf0*/  F2FP.BF16.PACK_AB R4, R12, R13 ;  /* 0x0000000d0c04723e */ /* 0x002fe200000010ff */
[----:B------:R-:W-:Y:S01]  /*4d00*/  HMMA.16816.F32.BF16 R68, R68, R6, RZ ;  /* 0x000000064444723c */ /* 0x000fe200000418ff */
[--C-:B------:R-:W-:Y:S01]  /*4d10*/  FFMA.FTZ R43, R43, c[0x0][0x23c], -R20.reuse ;  /* 0x00008f002b2b7a23 */ /* 0x100fe20000010814 */
[----:B------:R-:W1:Y:S01]  /*4d20*/  MUFU.EX2 R40, R40 ;  /* 0x0000002800287308 */ /* 0x000e620000000800 */
[----:B------:R-:W-:-:S02]  /*4d30*/  FFMA.FTZ R38, R38, c[0x0][0x23c], -R20 ;  /* 0x00008f0026267a23 */ /* 0x000fc40000010814 */
[----:B------:R-:W-:Y:S02]  /*4d40*/  FFMA.FTZ R37, R37, c[0x0][0x23c], -R20 ;  /* 0x00008f0025257a23 */ /* 0x000fe40000010814 */
[----:B--2---:R-:W-:Y:S01]  /*4d50*/  F2FP.BF16.PACK_AB R6, R16, R17 ;  /* 0x000000111006723e */ /* 0x004fe200000010ff */
[----:B------:R-:W-:Y:S02]  /*4d60*/  FADD.FTZ R90, R14, R90 ;  /* 0x0000005a0e5a7221 */ /* 0x000fe40000010000 */
[----:B------:R-:W2:Y:S01]  /*4d70*/  MUFU.EX2 R3, R3 ;  /* 0x0000000300037308 */ /* 0x000ea20000000800 */
[----:B------:R-:W-:Y:S02]  /*4d80*/  FADD.FTZ R89, R42, R89 ;  /* 0x000000592a597221 */ /* 0x000fe40000010000 */
[----:B------:R-:W-:Y:S02]  /*4d90*/  FADD.FTZ R90, R13, R90 ;  /* 0x0000005a0d5a7221 */ /* 0x000fe40000010000 */
[----:B---3--:R-:W-:-:S02]  /*4da0*/  FADD.FTZ R89, R41, R89 ;  /* 0x0000005929597221 */ /* 0x008fc40000010000 */
[----:B------:R-:W-:Y:S01]  /*4db0*/  FFMA.FTZ R36, R36, c[0x0][0x23c], -R25 ;  /* 0x00008f0024247a23 */ /* 0x000fe20000010819 */
[----:B------:R-:W3:Y:S01]  /*4dc0*/  MUFU.EX2 R28, R28 ;  /* 0x0000001c001c7308 */ /* 0x000ee20000000800 */
[----:B-1----:R-:W-:Y:S01]  /*4dd0*/  F2FP.BF16.PACK_AB R5, R40, R41 ;  /* 0x000000292805723e */ /* 0x002fe200000010ff */
[----:B------:R-:W-:Y:S02]  /*4de0*/  FADD.FTZ R41, R12, R90 ;  /* 0x0000005a0c297221 */ /* 0x000fe40000010000 */
[----:B------:R-:W-:Y:S01]  /*4df0*/  FADD.FTZ R40, R40, R89 ;  /* 0x0000005928287221 */ /* 0x000fe20000010000 */
[----:B------:R-:W-:Y:S01]  /*4e00*/  LDSM.16.MT88.4 R12, [R86+0x4400] ;  /* 0x00440000560c783b */ /* 0x000fe20000004200 */
[----:B------:R-:W-:Y:S02]  /*4e10*/  FADD.FTZ R41, R17, R41 ;  /* 0x0000002911297221 */ /* 0x000fe40000010000 */
[----:B------:R-:W-:Y:S01]  /*4e20*/  MUFU.EX2 R62, R62 ;  /* 0x0000003e003e7308 */ /* 0x000fe20000000800 */
[----:B--2---:R-:W-:-:S02]  /*4e30*/  FADD.FTZ R40, R3, R40 ;  /* 0x0000002803287221 */ /* 0x004fc40000010000 */
[----:B------:R-:W-:Y:S02]  /*4e40*/  FADD.FTZ R41, R16, R41 ;  /* 0x0000002910297221 */ /* 0x000fe40000010000 */
[--C-:B------:R-:W-:Y:S02]  /*4e50*/  FFMA.FTZ R35, R35, c[0x0][0x23c], -R25.reuse ;  /* 0x00008f0023237a23 */ /* 0x100fe40000010819 */
[--C-:B------:R-:W-:Y:S01]  /*4e60*/  FFMA.FTZ R34, R34, c[0x0][0x23c], -R25.reuse ;  /* 0x00008f0022227a23 */ /* 0x100fe20000010819 */
[C---:B---3--:R-:W-:Y:S01]  /*4e70*/  F2FP.BF16.PACK_AB R7, R28.reuse, R3 ;  /* 0x000000031c07723e */ /* 0x048fe200000010ff */
[----:B------:R-:W1:Y:S01]  /*4e80*/  MUFU.EX2 R60, R60 ;  /* 0x0000003c003c7308 */ /* 0x000e620000000800 */
[----:B------:R-:W-:Y:S02]  /*4e90*/  FADD.FTZ R40, R28, R40 ;  /* 0x000000281c287221 */ /* 0x000fe40000010000 */
[----:B------:R-:W-:Y:S02]  /*4ea0*/  FFMA.FTZ R33, R33, c[0x0][0x23c], -R25 ;  /* 0x00008f0021217a23 */ /* 0x000fe40000010819 */
        /* <DEDUP_REMOVED lines=8> */
[----:B------:R-:W2:Y:S01]  /*4f30*/  LDSM.16.MT88.4 R8, [R86+0x3400] ;  /* 0x003400005608783b */ /* 0x000ea20000004200 */
[----:B------:R-:W3:Y:S01]  /*4f40*/  MUFU.EX2 R57, R57 ;  /* 0x0000003900397308 */ /* 0x000ee20000000800 */
[--C-:B------:R-:W-:Y:S02]  /*4f50*/  FFMA.FTZ R31, R31, c[0x0][0x23c], -R25.reuse ;  /* 0x00008f001f1f7a23 */ /* 0x100fe40000010819 */
[--C-:B------:R-:W-:Y:S02]  /*4f60*/  FFMA.FTZ R27, R27, c[0x0][0x23c], -R25.reuse ;  /* 0x00008f001b1b7a23 */ /* 0x100fe40000010819 */
[----:B------:R-:W-:-:S02]  /*4f70*/  FFMA.FTZ R25, R26, c[0x0][0x23c], -R25 ;  /* 0x00008f001a197a23 */ /* 0x000fc40000010819 */
[--C-:B------:R-:W-:Y:S01]  /*4f80*/  FFMA.FTZ R23, R23, c[0x0][0x23c], -R20.reuse ;  /* 0x00008f0017177a23 */ /* 0x100fe20000010814 */
[----:B------:R-:W-:Y:S01]  /*4f90*/  MUFU.EX2 R61, R61 ;  /* 0x0000003d003d7308 */ /* 0x000fe20000000800 */
[--C-:B------:R-:W-:Y:S02]  /*4fa0*/  FFMA.FTZ R22, R22, c[0x0][0x23c], -R20.reuse ;  /* 0x00008f0016167a23 */ /* 0x100fe40000010814 */
[----:B------:R-:W-:-:S05]  /*4fb0*/  FFMA.FTZ R122, R21, c[0x0][0x23c], -R20 ;  /* 0x00008f00157a7a23 */ /* 0x000fca0000010814 */
[----:B------:R-:W4:Y:S08]  /*4fc0*/  MUFU.EX2 R59, R59 ;  /* 0x0000003b003b7308 */ /* 0x000f300000000800 */
[----:B------:R-:W-:Y:S08]  /*4fd0*/  MUFU.EX2 R56, R56 ;  /* 0x0000003800387308 */ /* 0x000ff00000000800 */
[----:B------:R-:W5:Y:S01]  /*4fe0*/  MUFU.EX2 R55, R55 ;  /* 0x0000003700377308 */ /* 0x000f620000000800 */
[C---:B--2---:R-:W-:Y:S07]  /*4ff0*/  HMMA.16816.F32.BF16 R72, R4.reuse, R8, R72 ;  /* 0x000000080448723c */ /* 0x044fee0000041848 */
[----:B------:R-:W2:Y:S01]  /*5000*/  MUFU.EX2 R96, R96 ;  /* 0x0000006000607308 */ /* 0x000ea20000000800 */
        /* <DEDUP_REMOVED lines=9> */
[----:B-----5:R-:W-:Y:S01]  /*50a0*/  F2FP.BF16.PACK_AB R7, R55, R56 ;  /* 0x000000383707723e */ /* 0x020fe200000010ff */
[----:B------:R-:W-:Y:S02]  /*50b0*/  FADD.FTZ R62, R60, R62 ;  /* 0x0000003e3c3e7221 */ /* 0x000fe40000010000 */
[----:B------:R-:W-:Y:S02]  /*50c0*/  FADD.FTZ R61, R59, R61 ;  /* 0x0000003d3b3d7221 */ /* 0x000fe40000010000 */
[----:B------:R-:W-:Y:S01]  /*50d0*/  MUFU.EX2 R64, R64 ;  /* 0x0000004000407308 */ /* 0x000fe20000000800 */
[----:B------:R-:W-:Y:S02]  /*50e0*/  FADD.FTZ R62, R58, R62 ;  /* 0x0000003e3a3e7221 */ /* 0x000fe40000010000 */
[----:B------:R-:W-:-:S02]  /*50f0*/  FADD.FTZ R61, R56, R61 ;  /* 0x0000003d383d7221 */ /* 0x000fc40000010000 */
[----:B------:R-:W-:Y:S02]  /*5100*/  FADD.FTZ R57, R57, R62 ;  /* 0x0000003e39397221 */ /* 0x000fe40000010000 */
[----:B------:R-:W-:Y:S01]  /*5110*/  FADD.FTZ R55, R55, R61 ;  /* 0x0000003d37377221 */ /* 0x000fe20000010000 */
[----:B------:R-:W1:Y:S01]  /*5120*/  MUFU.EX2 R95, R95 ;  /* 0x0000005f005f7308 */ /* 0x000e620000000800 */
[----:B--2---:R-:W-:-:S04]  /*5130*/  FADD.FTZ R57, R96, R57 ;  /* 0x0000003960397221 */ /* 0x004fc80000010000 */
[----:B------:R-:W-:-:S03]  /*5140*/  FADD.FTZ R57, R88, R57 ;  /* 0x0000003958397221 */ /* 0x000fc60000010000 */
[----:B------:R-:W2:Y:S01]  /*5150*/  MUFU.EX2 R66, R66 ;  /* 0x0000004200427308 */ /* 0x000ea20000000800 */
[C---:B------:R-:W-:Y:S07]  /*5160*/  HMMA.16816.F32.BF16 R80, R4.reuse, R8, R80 ;  /* 0x000000080450723c */ /* 0x040fee0000041850 */
[----:B------:R-:W-:Y:S01]  /*5170*/  MUFU.EX2 R65, R65 ;  /* 0x0000004100417308 */ /* 0x000fe20000000800 */
[----:B-1----:R-:W-:Y:S01]  /*5180*/  FADD.FTZ R55, R95, R55 ;  /* 0x000000375f377221 */ /* 0x002fe20000010000 */
[----:B------:R-:W-:Y:S01]  /*5190*/  HMMA.16816.F32.BF16 R76, R4, R10, R76 ;  /* 0x0000000a044c723c */ /* 0x000fe2000004184c */
[----:B------:R-:W1:Y:S05]  /*51a0*/  LDSM.16.MT88.4 R8, [R86+0x3800] ;  /* 0x003800005608783b */ /* 0x000e6a0000004200 */
[----:B------:R-:W3:Y:S01]  /*51b0*/  MUFU.EX2 R63, R63 ;  /* 0x0000003f003f7308 */ /* 0x000ee20000000800 */
[----:B--2---:R-:W-:-:S07]  /*51c0*/  FADD.FTZ R55, R66, R55 ;  /* 0x0000003742377221 */ /* 0x004fce0000010000 */
[----:B------:R-:W-:Y:S08]  /*51d0*/  MUFU.EX2 R123, R123 ;  /* 0x0000007b007b7308 */ /* 0x000ff00000000800 */
[----:B------:R-:W2:Y:S08]  /*51e0*/  MUFU.EX2 R120, R120 ;  /* 0x0000007800787308 */ /* 0x000eb00000000800 */
[----:B------:R-:W-:Y:S08]  /*51f0*/  MUFU.EX2 R121, R121 ;  /* 0x0000007900797308 */ /* 0x000ff00000000800 */
[----:B------:R-:W4:Y:S01]  /*5200*/  MUFU.EX2 R99, R99 ;  /* 0x0000006300637308 */ /* 0x000f220000000800 */
[C---:B-1----:R-:W-:Y:S07]  /*5210*/  HMMA.16816.F32.BF16 R72, R4.reuse, R8, R72 ;  /* 0x000000080448723c */ /* 0x042fee0000041848 */
[----:B------:R-:W-:Y:S01]  /*5220*/  MUFU.EX2 R98, R98 ;  /* 0x0000006200627308 */ /* 0x000fe20000000800 */
[----:B------:R-:W-:Y:S01]  /*5230*/  HMMA.16816.F32.BF16 R68, R4, R10, R68 ;  /* 0x0000000a0444723c */ /* 0x000fe20000041844 */
[----:B------:R-:W1:Y:S06]  /*5240*/  LDSM.16.MT88.4 R8, [R87+0x3c00] ;  /* 0x003c00005708783b */ /* 0x000e6c0000004200 */
[----:B------:R-:W5:Y:S01]  /*5250*/  MUFU.EX2 R97, R97 ;  /* 0x0000006100617308 */ /* 0x000f620000000800 */
[----:B------:R-:W-:-:S02]  /*5260*/  F2FP.BF16.PACK_AB R4, R88, R96 ;  /* 0x000000605804723e */ /* 0x000fc400000010ff */
[----:B------:R-:W-:-:S05]  /*5270*/  F2FP.BF16.PACK_AB R6, R64, R67 ;  /* 0x000000434006723e */ /* 0x000fca00000010ff */
[----:B------:R-:W-:Y:S01]  /*5280*/  MUFU.EX2 R93, R93 ;  /* 0x0000005d005d7308 */ /* 0x000fe20000000800 */
[----:B------:R-:W-:Y:S01]  /*5290*/  F2FP.BF16.PACK_AB R5, R66, R95 ;  /* 0x0000005f4205723e */ /* 0x000fe200000010ff */
[----:B------:R-:W-:Y:S01]  /*52a0*/  FADD.FTZ R67, R67, R57 ;  /* 0x0000003943437221 */ /* 0x000fe20000010000 */
[----:B---3--:R-:W-:Y:S01]  /*52b0*/  F2FP.BF16.PACK_AB R7, R63, R65 ;  /* 0x000000413f07723e */ /* 0x008fe200000010ff */
[----:B------:R-:W-:Y:S02]  /*52c0*/  FADD.FTZ R65, R65, R55 ;  /* 0x0000003741417221 */ /* 0x000fe40000010000 */
[----:B------:R-:W-:Y:S02]  /*52d0*/  FADD.FTZ R67, R64, R67 ;  /* 0x0000004340437221 */ /* 0x000fe40000010000 */
[----:B------:R-:W3:Y:S01]  /*52e0*/  MUFU.EX2 R92, R92 ;  /* 0x0000005c005c7308 */ /* 0x000ee20000000800 */
[----:B------:R-:W-:-:S07]  /*52f0*/  FADD.FTZ R65, R63, R65 ;  /* 0x000000413f417221 */ /* 0x000fce0000010000 */
[----:B------:R-:W2:Y:S08]  /*5300*/  MUFU.EX2 R54, R54 ;  /* 0x0000003600367308 */ /* 0x000eb00000000800 */
[----:B------:R-:W2:Y:S01]  /*5310*/  MUFU.EX2 R53, R53 ;  /* 0x0000003500357308 */ /* 0x000ea20000000800 */
[C---:B-1----:R-:W-:Y:S07]  /*5320*/  HMMA.16816.F32.BF16 R80, R4.reuse, R8, R80 ;  /* 0x000000080450723c */ /* 0x042fee0000041850 */
[----:B------:R-:W-:Y:S01]  /*5330*/  MUFU.EX2 R52, R52 ;  /* 0x0000003400347308 */ /* 0x000fe20000000800 */
[C---:B------:R-:W-:Y:S01]  /*5340*/  HMMA.16816.F32.BF16 R76, R4.reuse, R10, R76 ;  /* 0x0000000a044c723c */ /* 0x040fe2000004184c */
[----:B------:R-:W1:Y:S06]  /*5350*/  LDSM.16.MT88.4 R8, [R86+0x3c00] ;  /* 0x003c00005608783b */ /* 0x000e6c0000004200 */
[----:B------:R-:W1:Y:S08]  /*5360*/  MUFU.EX2 R51, R51 ;  /* 0x0000003300337308 */ /* 0x000e700000000800 */
[----:B------:R-:W-:Y:S08]  /*5370*/  MUFU.EX2 R50, R50 ;  /* 0x0000003200327308 */ /* 0x000ff00000000800 */
[----:B------:R-:W1:Y:S08]  /*5380*/  MUFU.EX2 R43, R43 ;  /* 0x0000002b002b7308 */ /* 0x000e700000000800 */
[----:B------:R-:W-:Y:S08]  /*5390*/  MUFU.EX2 R38, R38 ;  /* 0x0000002600267308 */ /* 0x000ff00000000800 */
[----:B------:R-:W2:Y:S01]  /*53a0*/  MUFU.EX2 R37, R37 ;  /* 0x0000002500257308 */ /* 0x000ea20000000800 */
[C---:B-1----:R-:W-:Y:S07]  /*53b0*/  HMMA.16816.F32.BF16 R72, R4.reuse, R8, R72 ;  /* 0x000000080448723c */ /* 0x042fee0000041848 */
[----:B------:R1:W-:Y:S01]  /*53c0*/  MUFU.EX2 R3, R18 ;  /* 0x0000001200037308 */ /* 0x0003e20000000800 */
[----:B------:R-:W-:Y:S01]  /*53d0*/  HMMA.16816.F32.BF16 R68, R4, R10, R68 ;  /* 0x0000000a0444723c */ /* 0x000fe20000041844 */
[----:B------:R-:W3:Y:S06]  /*53e0*/  LDSM.16.MT88.4 R8, [R87+0x4000] ;  /* 0x004000005708783b */ /* 0x000eec0000004200 */
[----:B------:R-:W3:Y:S01]  /*53f0*/  MUFU.EX2 R36, R36 ;  /* 0x0000002400247308 */ /* 0x000ee20000000800 */
[----:B--2---:R-:W-:Y:S01]  /*5400*/  F2FP.BF16.PACK_AB R4, R120, R123 ;  /* 0x0000007b7804723e */ /* 0x004fe200000010ff */
[----:B------:R-:W-:Y:S01]  /*5410*/  FADD.FTZ R123, R123, R67 ;  /* 0x000000437b7b7221 */ /* 0x000fe20000010000 */
[----:B----4-:R-:W-:-:S05]  /*5420*/  F2FP.BF16.PACK_AB R6, R99, R121 ;  /* 0x000000796306723e */ /* 0x010fca00000010ff */
[----:B------:R-:W2:Y:S01]  /*5430*/  MUFU.EX2 R35, R35 ;  /* 0x0000002300237308 */ /* 0x000ea20000000800 */
[C---:B-----5:R-:W-:Y:S01]  /*5440*/  F2FP.BF16.PACK_AB R5, R97.reuse, R98 ;  /* 0x000000626105723e */ /* 0x060fe200000010ff */
[----:B-1----:R-:W-:Y:S01]  /*5450*/  LDSM.16.MT88.4 R16, [R86+0x4800] ;  /* 0x004800005610783b */ /* 0x002fe20000004200 */
[----:B---3--:R-:W-:Y:S01]  /*5460*/  F2FP.BF16.PACK_AB R7, R92, R93 ;  /* 0x0000005d5c07723e */ /* 0x008fe200000010ff */
        /* <DEDUP_REMOVED lines=8> */
[----:B------:R-:W-:Y:S02]  /*54f0*/  FADD.FTZ R93, R92, R93 ;  /* 0x0000005d5c5d7221 */ /* 0x000fe40000010000 */
[----:B------:R-:W-:-:S05]  /*5500*/  FADD.FTZ R121, R54, R121 ;  /* 0x0000007936797221 */ /* 0x000fca0000010000 */
[----:B------:R-:W-:Y:S01]  /*5510*/  MUFU.EX2 R30, R30 ;  /* 0x0000001e001e7308 */ /* 0x000fe20000000800 */
[C---:B------:R-:W-:Y:S07]  /*5520*/  HMMA.16816.F32.BF16 R80, R4.reuse, R8, R80 ;  /* 0x000000080450723c */ /* 0x040fee0000041850 */
[----:B------:R-:W3:Y:S01]  /*5530*/  MUFU.EX2 R29, R29 ;  /* 0x0000001d001d7308 */ /* 0x000ee20000000800 */
[C---:B------:R-:W-:Y:S01]  /*5540*/  HMMA.16816.F32.BF16 R76, R4.reuse, R10, R76 ;  /* 0x0000000a044c723c */ /* 0x040fe2000004184c */
[----:B------:R-:W4:Y:S06]  /*5550*/  LDSM.16.MT88.4 R8, [R86+0x4000] ;  /* 0x004000005608783b */ /* 0x000f2c0000004200 */
[----:B------:R-:W5:Y:S08]  /*5560*/  MUFU.EX2 R39, R39 ;  /* 0x0000002700277308 */ /* 0x000f700000000800 */
[----:B------:R-:W1:Y:S08]  /*5570*/  MUFU.EX2 R32, R32 ;  /* 0x0000002000207308 */ /* 0x000e700000000800 */
[----:B------:R-:W1:Y:S08]  /*5580*/  MUFU.EX2 R31, R31 ;  /* 0x0000001f001f7308 */ /* 0x000e700000000800 */
[----:B------:R-:W-:Y:S08]  /*5590*/  MUFU.EX2 R27, R27 ;  /* 0x0000001b001b7308 */ /* 0x000ff00000000800 */
[----:B------:R-:W-:Y:S01]  /*55a0*/  MUFU.EX2 R23, R23 ;  /* 0x0000001700177308 */ /* 0x000fe20000000800 */
[C---:B----4-:R-:W-:Y:S07]  /*55b0*/  HMMA.16816.F32.BF16 R72, R4.reuse, R8, R72 ;  /* 0x000000080448723c */ /* 0x050fee0000041848 */
[----:B------:R-:W-:Y:S01]  /*55c0*/  MUFU.EX2 R22, R22 ;  /* 0x0000001600167308 */ /* 0x000fe20000000800 */
[----:B------:R-:W-:Y:S01]  /*55d0*/  HMMA.16816.F32.BF16 R68, R4, R10, R68 ;  /* 0x0000000a0444723c */ /* 0x000fe20000041844 */
[----:B------:R-:W4:Y:S06]  /*55e0*/  LDSM.16.MT88.4 R8, [R87+0x4400] ;  /* 0x004400005708783b */ /* 0x000f2c0000004200 */
[----:B------:R-:W-:Y:S01]  /*55f0*/  MUFU.EX2 R122, R122 ;  /* 0x0000007a007a7308 */ /* 0x000fe20000000800 */
[C---:B------:R-:W-:Y:S01]  /*5600*/  F2FP.BF16.PACK_AB R4, R53.reuse, R54 ;  /* 0x000000363504723e */ /* 0x040fe200000010ff */
[----:B------:R-:W-:Y:S01]  /*5610*/  FADD.FTZ R53, R53, R121 ;  /* 0x0000007935357221 */ /* 0x000fe20000010000 */
[----:B------:R-:W-:-:S02]  /*5620*/  F2FP.BF16.PACK_AB R6, R51, R52 ;  /* 0x000000343306723e */ /* 0x000fc400000010ff */
[----:B------:R-:W-:Y:S01]  /*5630*/  F2FP.BF16.PACK_AB R5, R43, R50 ;  /* 0x000000322b05723e */ /* 0x000fe200000010ff */
[----:B------:R-:W-:Y:S01]  /*5640*/  FADD.FTZ R50, R50, R93 ;  /* 0x0000005d32327221 */ /* 0x000fe20000010000 */
[----:B------:R-:W-:Y:S01]  /*5650*/  F2FP.BF16.PACK_AB R7, R37, R38 ;  /* 0x000000262507723e */ /* 0x000fe200000010ff */
[----:B------:R-:W-:Y:S01]  /*5660*/  FADD.FTZ R53, R52, R53 ;  /* 0x0000003534357221 */ /* 0x000fe20000010000 */
[----:B------:R-:W-:Y:S01]  /*5670*/  LEA R121, P0, R115, c[0x0][0x168], 0x1 ;  /* 0x00005a0073797a11 */ /* 0x000fe200078008ff */
[----:B------:R-:W-:Y:S02]  /*5680*/  FADD.FTZ R50, R43, R50 ;  /* 0x000000322b327221 */ /* 0x000fe40000010000 */
[----:B------:R-:W-:Y:S01]  /*5690*/  FADD.FTZ R51, R51, R53 ;  /* 0x0000003533337221 */ /* 0x000fe20000010000 */
[----:B------:R-:W-:Y:S01]  /*56a0*/  LEA.HI.X R120, R115, c[0x0][0x16c], R85, 0x1, P0 ;  /* 0x00005b0073787a11 */ /* 0x000fe200000f0c55 */
[----:B------:R-:W-:Y:S01]  /*56b0*/  HMMA.16816.F32.BF16 R72, R4, R12, R72 ;  /* 0x0000000c0448723c */ /* 0x000fe20000041848 */
[----:B------:R-:W-:-:S02]  /*56c0*/  FADD.FTZ R38, R38, R50 ;  /* 0x0000003226267221 */ /* 0x000fc40000010000 */
[----:B------:R-:W-:Y:S02]  /*56d0*/  FADD.FTZ R51, R36, R51 ;  /* 0x0000003324337221 */ /* 0x000fe40000010000 */
[----:B------:R-:W-:Y:S02]  /*56e0*/  FADD.FTZ R38, R37, R38 ;  /* 0x0000002625267221 */ /* 0x000fe40000010000 */
[----:B------:R-:W-:Y:S01]  /*56f0*/  FFMA.FTZ R12, R24, c[0x0][0x23c], -R20 ;  /* 0x00008f00180c7a23 */ /* 0x000fe20000010814 */
[C---:B------:R-:W-:Y:S01]  /*5700*/  HMMA.16816.F32.BF16 R68, R4.reuse, R14, R68 ;  /* 0x0000000e0444723c */ /* 0x040fe20000041844 */
[----:B------:R-:W-:Y:S08]  /*5710*/  MUFU.EX2 R24, R25 ;  /* 0x0000001900187308 */ /* 0x000ff00000000800 */
[----:B------:R1:W1:Y:S01]  /*5720*/  MUFU.EX2 R25, R12 ;  /* 0x0000000c00197308 */ /* 0x0002620000000800 */
[C---:B----4-:R-:W-:Y:S08]  /*5730*/  HMMA.16816.F32.BF16 R80, R4.reuse, R8, R80 ;  /* 0x000000080450723c */ /* 0x050ff00000041850 */
[----:B------:R-:W-:Y:S01]  /*5740*/  HMMA.16816.F32.BF16 R76, R4, R10, R76 ;  /* 0x0000000a044c723c */ /* 0x000fe2000004184c */
[----:B------:R-:W4:Y:S04]  /*5750*/  LDSM.16.MT88.4 R8, [R87+0x4800] ;  /* 0x004800005708783b */ /* 0x000f280000004200 */
[----:B-1----:R-:W1:Y:S02]  /*5760*/  LDSM.16.MT88.4 R12, [R87+0x4c00] ;  /* 0x004c0000570c783b */ /* 0x002e640000004200 */
[C---:B--2---:R-:W-:Y:S01]  /*5770*/  F2FP.BF16.PACK_AB R4, R35.reuse, R36 ;  /* 0x000000242304723e */ /* 0x044fe200000010ff */
[----:B------:R-:W-:Y:S01]  /*5780*/  FADD.FTZ R35, R35, R51 ;  /* 0x0000003323237221 */ /* 0x000fe20000010000 */
[----:B------:R-:W-:-:S02]  /*5790*/  F2FP.BF16.PACK_AB R6, R33, R34 ;  /* 0x000000222106723e */ /* 0x000fc400000010ff */
[----:B---3--:R-:W-:Y:S01]  /*57a0*/  F2FP.BF16.PACK_AB R5, R29, R30 ;  /* 0x0000001e1d05723e */ /* 0x008fe200000010ff */
[----:B------:R-:W-:Y:S01]  /*57b0*/  FADD.FTZ R30, R30, R38 ;  /* 0x000000261e1e7221 */ /* 0x000fe20000010000 */
[----:B-----5:R-:W-:Y:S01]  /*57c0*/  F2FP.BF16.PACK_AB R7, R3, R39 ;  /* 0x000000270307723e */ /* 0x020fe200000010ff */
[----:B------:R-:W-:Y:S02]  /*57d0*/  FADD.FTZ R35, R34, R35 ;  /* 0x0000002322237221 */ /* 0x000fe40000010000 */
[----:B------:R-:W-:Y:S02]  /*57e0*/  FADD.FTZ R30, R29, R30 ;  /* 0x0000001e1d1e7221 */ /* 0x000fe40000010000 */
[----:B------:R-:W-:Y:S02]  /*57f0*/  FADD.FTZ R33, R33, R35 ;  /* 0x0000002321217221 */ /* 0x000fe40000010000 */
        /* <DEDUP_REMOVED lines=9> */
[----:B------:R-:W-:Y:S02]  /*5890*/  FADD.FTZ R123, R24, R33 ;  /* 0x00000021187b7221 */ /* 0x000fe40000010000 */
[----:B------:R-:W-:Y:S01]  /*58a0*/  FADD.FTZ R39, R22, R39 ;  /* 0x0000002716277221 */ /* 0x000fe20000010000 */
[C---:B----4-:R-:W-:Y:S08]  /*58b0*/  HMMA.16816.F32.BF16 R80, R4.reuse, R8, R80 ;  /* 0x000000080450723c */ /* 0x050ff00000041850 */
[----:B------:R-:W-:Y:S01]  /*58c0*/  HMMA.16816.F32.BF16 R76, R4, R10, R76 ;  /* 0x0000000a044c723c */ /* 0x000fe2000004184c */
[----:B------:R-:W2:Y:S06]  /*58d0*/  LDSM.16.MT88.4 R8, [R86+0x4c00] ;  /* 0x004c00005608783b */ /* 0x000eac0000004200 */
[----:B------:R-:W-:-:S02]  /*58e0*/  F2FP.BF16.PACK_AB R4, R31, R32 ;  /* 0x000000201f04723e */ /* 0x000fc400000010ff */
[----:B------:R-:W-:Y:S02]  /*58f0*/  F2FP.BF16.PACK_AB R6, R24, R27 ;  /* 0x0000001b1806723e */ /* 0x000fe400000010ff */
[----:B------:R-:W-:Y:S02]  /*5900*/  F2FP.BF16.PACK_AB R5, R23, R25 ;  /* 0x000000191705723e */ /* 0x000fe400000010ff */
[C---:B------:R-:W-:Y:S01]  /*5910*/  F2FP.BF16.PACK_AB R7, R122.reuse, R22 ;  /* 0x000000167a07723e */ /* 0x040fe200000010ff */
[----:B------:R-:W-:-:S06]  /*5920*/  FADD.FTZ R122, R122, R39 ;  /* 0x000000277a7a7221 */ /* 0x000fcc0000010000 */
[C---:B-1----:R-:W-:Y:S08]  /*5930*/  HMMA.16816.F32.BF16 R80, R4.reuse, R12, R80 ;  /* 0x0000000c0450723c */ /* 0x042ff00000041850 */
[C---:B------:R-:W-:Y:S08]  /*5940*/  HMMA.16816.F32.BF16 R76, R4.reuse, R14, R76 ;  /* 0x0000000e044c723c */ /* 0x040ff0000004184c */
        /* <DEDUP_REMOVED lines=66> */
.L_x_3605:
[----:B------:R-:W-:-:S04]  /*5d70*/  LEA R5, -R45, RZ, 0x7 ;  /* 0x000000ff2d057211 */ /* 0x000fc800078e39ff */
[----:B------:R-:W-:Y:S02]  /*5d80*/  SHF.R.S32.HI R4, RZ, 0x1f, R5 ;  /* 0x0000001fff047819 */ /* 0x000fe40000011405 */
.L_x_3606:
[----:B------:R-:W-:Y:S02]  /*5d90*/  ISETP.GE.AND P0, PT, R112, c[0x0][0x220], PT ;  /* 0x0000880070007a0c */ /* 0x000fe40003f06270 */
[----:B------:R-:W-:-:S04]  /*5da0*/  LEA R124, P4, R5, R124, 0x1 ;  /* 0x0000007c057c7211 */ /* 0x000fc800078808ff */
[----:B------:R-:W-:-:S07]  /*5db0*/  LEA.HI.X R125, R5, R125, R4, 0x1, P4 ;  /* 0x0000007d057d7211 */ /* 0x000fce00020f0c04 */
[----:B------:R-:W-:Y:S01]  /*5dc0*/  @!P0 IMAD.MOV.U32 R48, RZ, RZ, R46 ;  /* 0x000000ffff308224 */ /* 0x000fe200078e002e */
[-C--:B------:R-:W-:Y:S01]  /*5dd0*/  @!P0 IADD3 R6, P2, P1, R5, R46.reuse, R114 ;  /* 0x0000002e05068210 */ /* 0x080fe2000795e072 */
[----:B------:R-:W-:Y:S01]  /*5de0*/  @!P0 IMAD.MOV.U32 R3, RZ, RZ, c[0x0][0x1a4] ;  /* 0x00006900ff038624 */ /* 0x000fe200078e00ff */
[C---:B------:R-:W-:Y:S01]  /*5df0*/  @!P0 LEA R7, P3, R45.reuse, R46, 0x6 ;  /* 0x0000002e2d078211 */ /* 0x040fe200078630ff */
[C---:B------:R-:W-:Y:S01]  /*5e00*/  @!P0 IMAD.WIDE.U32 R10, R45.reuse, 0x60, R48 ;  /* 0x000000602d0a8825 */ /* 0x040fe200078e0030 */
[-C--:B------:R-:W-:Y:S01]  /*5e10*/  @!P0 IADD3.X R48, R4, R49.reuse, R111, P2, P1 ;  /* 0x0000003104308210 */ /* 0x080fe200017e246f */
[----:B------:R-:W-:Y:S01]  /*5e20*/  @P0 STS [R109+0x3000], RZ ;  /* 0x003000ff6d000388 */ /* 0x000fe20000000800 */
[----:B------:R-:W-:Y:S01]  /*5e30*/  @!P0 LEA.HI.X R3, R45, R49, R3, 0x6, P3 ;  /* 0x000000312d038211 */ /* 0x000fe200018f3403 */
[----:B------:R-:W-:Y:S01]  /*5e40*/  @!P0 IMAD.MOV.U32 R8, RZ, RZ, c[0x0][0x1a4] ;  /* 0x00006900ff088624 */ /* 0x000fe200078e00ff */
[C---:B------:R-:W-:Y:S01]  /*5e50*/  @!P0 IADD3 R7, P2, R5.reuse, R7, RZ ;  /* 0x0000000705078210 */ /* 0x040fe20007f5e0ff */
[----:B------:R-:W-:Y:S01]  /*5e60*/  @P0 STS [R109+0x3004], RZ ;  /* 0x003004ff6d000388 */ /* 0x000fe20000000800 */
[----:B------:R-:W-:Y:S01]  /*5e70*/  @!P0 LEA R12, P3, R6, c[0x0][0x170], 0x1 ;  /* 0x00005c00060c8a11 */ /* 0x000fe200078608ff */
[----:B------:R-:W-:Y:S01]  /*5e80*/  @!P0 IMAD R8, R8, 0x60, RZ ;  /* 0x0000006008088824 */ /* 0x000fe200078e02ff */
[----:B------:R-:W-:Y:S01]  /*5e90*/  @!P0 IADD3 R9, P1, R5, R10, RZ ;  /* 0x0000000a05098210 */ /* 0x000fe20007f3e0ff */
[----:B------:R-:W-:Y:S01]  /*5ea0*/  @!P0 IMAD.X R3, R4, 0x1, R3, P2 ;  /* 0x0000000104038824 */ /* 0x000fe200010e0603 */
[----:B------:R-:W-:Y:S01]  /*5eb0*/  @!P0 LEA.HI.X R13, R6, c[0x0][0x174], R48, 0x1, P3 ;  /* 0x00005d00060d8a11 */ /* 0x000fe200018f0c30 */
[----:B------:R-:W-:Y:S01]  /*5ec0*/  @!P0 IMAD.MOV.U32 R10, RZ, RZ, R124 ;  /* 0x000000ffff0a8224 */ /* 0x000fe200078e007c */
[----:B------:R-:W-:Y:S01]  /*5ed0*/  @!P0 IADD3.X R8, R4, R11, R8, P1, !PT ;  /* 0x0000000b04088210 */ /* 0x000fe20000ffe408 */
[----:B------:R-:W-:Y:S01]  /*5ee0*/  @!P0 IMAD.MOV.U32 R11, RZ, RZ, R125 ;  /* 0x000000ffff0b8224 */ /* 0x000fe200078e007d */
[----:B------:R-:W-:Y:S01]  /*5ef0*/  @!P0 LEA R6, P2, R7, c[0x0][0x170], 0x1 ;  /* 0x00005c0007068a11 */ /* 0x000fe200078408ff */
[----:B------:R-:W-:Y:S01]  /*5f00*/  @P0 STS.64 [R109+0x3008], RZ ;  /* 0x003008ff6d000388 */ /* 0x000fe20000000a00 */
[----:B------:R-:W-:-:S02]  /*5f10*/  @!P0 LEA R4, P1, R9, c[0x0][0x170], 0x1 ;  /* 0x00005c0009048a11 */ /* 0x000fc400078208ff */
[----:B------:R-:W-:Y:S01]  /*5f20*/  @!P0 LEA.HI.X R7, R7, c[0x0][0x174], R3, 0x1, P2 ;  /* 0x00005d0007078a11 */ /* 0x000fe200010f0c03 */
[----:B------:R-:W-:Y:S01]  /*5f30*/  @!PT LDS RZ, [RZ] ;  /* 0x00000000fffff984 */ /* 0x000fe20000000800 */
[----:B------:R-:W-:Y:S01]  /*5f40*/  @!PT LDS RZ, [RZ] ;  /* 0x00000000fffff984 */ /* 0x000fe20000000800 */
[----:B------:R-:W-:Y:S01]  /*5f50*/  @!PT LDS RZ, [RZ] ;  /* 0x00000000fffff984 */ /* 0x000fe20000000800 */
[----:B------:R1:W-:Y:S01]  /*5f60*/  @!P0 LDGSTS.E.BYPASS.LTC128B.128 [R109+0x3000], [R10.64] ;  /* 0x030000000a6d8fae */ /* 0x0003e2000b901d46 */
[----:B------:R-:W-:Y:S02]  /*5f70*/  @!P0 LEA.HI.X R5, R9, c[0x0][0x174], R8, 0x1, P1 ;  /* 0x00005d0009058a11 */ /* 0x000fe400008f0c08 */
        /* <DEDUP_REMOVED lines=19> */
[----:B------:R-:W5:Y:S04]  /*60b0*/  LDSM.16.M88.4 R32, [R101+0x1800] ;  /* 0x001800006520783b */ /* 0x000f680000000200 */
[----:B------:R-:W5:Y:S04]  /*60c0*/  LDSM.16.M88.4 R40, [R101+0x1400] ;  /* 0x001400006528783b */ /* 0x000f680000000200 */
[----:B------:R-:W-:Y:S04]  /*60d0*/  LDSM.16.M88.4 R64, [R102] ;  /* 0x000000006640783b */ /* 0x000fe80000000200 */
[----:B---3--:R-:W3:Y:S04]  /*60e0*/  LDSM.16.M88.4 R4, [R100] ;  /* 0x000000006404783b */ /* 0x008ee80000000200 */
[----:B------:R-:W3:Y:S04]  /*60f0*/  LDSM.16.M88.4 R92, [R100+0xc00] ;  /* 0x000c0000645c783b */ /* 0x000ee80000000200 */
[----:B--2---:R-:W2:Y:S04]  /*6100*/  LDSM.16.M88.4 R12, [R100+0x800] ;  /* 0x00080000640c783b */ /* 0x004ea80000000200 */
[----:B------:R-:W2:Y:S04]  /*6110*/  LDSM.16.M88.4 R20, [R100+0x400] ;  /* 0x000400006414783b */ /* 0x000ea80000000200 */
[----:B-1----:R-:W1:Y:S01]  /*6120*/  LDSM.16.M88.4 R8, [R101+0x2400] ;  /* 0x002400006508783b */ /* 0x002e620000000200 */
        /* <DEDUP_REMOVED lines=9> */
[C---:B------:R-:W-:Y:S08]  /*61c0*/  HMMA.16816.F32.BF16 R36, R88.reuse, R32, RZ ;  /* 0x000000205824723c */ /* 0x040ff000000418ff */
[C---:B------:R-:W-:Y:S08]  /*61d0*/  HMMA.16816.F32.BF16 R44, R88.reuse, R40, RZ ;  /* 0x00000028582c723c */ /* 0x040ff000000418ff */
[C---:B------:R-:W-:Y:S08]  /*61e0*/  HMMA.16816.F32.BF16 R32, R88.reuse, R34, RZ ;  /* 0x000000225820723c */ /* 0x040ff000000418ff */
[----:B------:R-:W-:Y:S08]  /*61f0*/  HMMA.16816.F32.BF16 R40, R88, R42, RZ ;  /* 0x0000002a5828723c */ /* 0x000ff000000418ff */
[C---:B---3--:R-:W-:Y:S08]  /*6200*/  HMMA.16816.F32.BF16 R52, R64.reuse, R4, R52 ;  /* 0x000000044034723c */ /* 0x048ff00000041834 */
[C---:B------:R-:W-:Y:S01]  /*6210*/  HMMA.16816.F32.BF16 R48, R64.reuse, R6, R48 ;  /* 0x000000064030723c */ /* 0x040fe20000041830 */
[----:B------:R-:W3:Y:S07]  /*6220*/  LDSM.16.M88.4 R4, [R100+0x1400] ;  /* 0x001400006404783b */ /* 0x000eee0000000200 */
[C---:B------:R-:W-:Y:S08]  /*6230*/  HMMA.16816.F32.BF16 R28, R64.reuse, R92, R28 ;  /* 0x0000005c401c723c */ /* 0x040ff0000004181c */
[----:B------:R-:W-:Y:S01]  /*6240*/  HMMA.16816.F32.BF16 R24, R64, R94, R24 ;  /* 0x0000005e4018723c */ /* 0x000fe20000041818 */
[----:B------:R-:W5:Y:S01]  /*6250*/  LDSM.16.M88.4 R92, [R101+0x2c00] ;  /* 0x002c0000655c783b */ /* 0x000f620000000200 */
[----:B------:R-:W-:-:S02]  /*6260*/  FMUL.FTZ R54, R54, c[0x0][0x2ec] ;  /* 0x0000bb0036367a20 */ /* 0x000fc40000410000 */
[----:B------:R-:W-:Y:S02]  /*6270*/  FMUL.FTZ R3, R52, c[0x0][0x2ec] ;  /* 0x0000bb0034037a20 */ /* 0x000fe40000410000 */
[----:B------:R-:W-:Y:S02]  /*6280*/  FMUL.FTZ R52, R53, c[0x0][0x2ec] ;  /* 0x0000bb0035347a20 */ /* 0x000fe40000410000 */
[----:B--2---:R-:W-:Y:S01]  /*6290*/  HMMA.16816.F32.BF16 R36, R64, R12, R36 ;  /* 0x0000000c4024723c */ /* 0x004fe20000041824 */
[----:B------:R-:W-:Y:S01]  /*62a0*/  FMUL.FTZ R48, R48, c[0x0][0x2ec] ;  /* 0x0000bb0030307a20 */ /* 0x000fe20000410000 */
[----:B------:R-:W-:Y:S01]  /*62b0*/  MUFU.TANH R3, R3 ;  /* 0x0000000300037308 */ /* 0x000fe20000002400 */
[----:B------:R-:W-:-:S05]  /*62c0*/  FMUL.FTZ R50, R50, c[0x0][0x2ec] ;  /* 0x0000bb0032327a20 */ /* 0x000fca0000410000 */
[C---:B------:R-:W-:Y:S01]  /*62d0*/  HMMA.16816.F32.BF16 R32, R64.reuse, R14, R32 ;  /* 0x0000000e4020723c */ /* 0x040fe20000041820 */
[----:B------:R-:W-:Y:S01]  /*62e0*/  FMUL.FTZ R28, R28, c[0x0][0x2ec] ;  /* 0x0000bb001c1c7a20 */ /* 0x000fe20000410000 */
[----:B------:R-:W-:Y:S01]  /*62f0*/  MUFU.TANH R52, R52 ;  /* 0x0000003400347308 */ /* 0x000fe20000002400 */
[----:B------:R-:W-:Y:S02]  /*6300*/  FMUL.FTZ R29, R29, c[0x0][0x2ec] ;  /* 0x0000bb001d1d7a20 */ /* 0x000fe40000410000 */
[----:B------:R-:W-:Y:S02]  /*6310*/  FMUL.FTZ R30, R30, c[0x0][0x2ec] ;  /* 0x0000bb001e1e7a20 */ /* 0x000fe40000410000 */
[----:B------:R-:W-:Y:S01]  /*6320*/  FMUL.FTZ R31, R31, c[0x0][0x2ec] ;  /* 0x0000bb001f1f7a20 */ /* 0x000fe20000410000 */
[----:B------:R-:W-:Y:S01]  /*6330*/  HMMA.16816.F32.BF16 R44, R64, R20, R44 ;  /* 0x00000014402c723c */ /* 0x000fe2000004182c */
[----:B------:R-:W-:Y:S01]  /*6340*/  FMUL.FTZ R24, R24, c[0x0][0x2ec] ;  /* 0x0000bb0018187a20 */ /* 0x000fe20000410000 */
[----:B------:R2:W-:Y:S01]  /*6350*/  MUFU.TANH R128, R28 ;  /* 0x0000001c00807308 */ /* 0x0005e20000002400 */
[----:B------:R-:W-:-:S02]  /*6360*/  FMUL.FTZ R27, R27, c[0x0][0x2ec] ;  /* 0x0000bb001b1b7a20 */ /* 0x000fc40000410000 */
[----:B------:R-:W-:Y:S02]  /*6370*/  FMUL.FTZ R26, R26, c[0x0][0x2ec] ;  /* 0x0000bb001a1a7a20 */ /* 0x000fe40000410000 */
[----:B------:R-:W-:Y:S01]  /*6380*/  FMUL.FTZ R25, R25, c[0x0][0x2ec] ;  /* 0x0000bb0019197a20 */ /* 0x000fe20000410000 */
[----:B------:R-:W-:Y:S01]  /*6390*/  HMMA.16816.F32.BF16 R40, R64, R22, R40 ;  /* 0x000000164028723c */ /* 0x000fe20000041828 */
[----:B------:R-:W-:Y:S01]  /*63a0*/  FMUL.FTZ R36, R36, c[0x0][0x2ec] ;  /* 0x0000bb0024247a20 */ /* 0x000fe20000410000 */
[----:B------:R3:W3:Y:S01]  /*63b0*/  MUFU.TANH R53, R48 ;  /* 0x0000003000357308 */ /* 0x0006e20000002400 */
[----:B------:R-:W-:Y:S02]  /*63c0*/  FMUL.FTZ R37, R37, c[0x0][0x2ec] ;  /* 0x0000bb0025257a20 */ /* 0x000fe40000410000 */
[----:B------:R-:W-:Y:S02]  /*63d0*/  FMUL.FTZ R38, R38, c[0x0][0x2ec] ;  /* 0x0000bb0026267a20 */ /* 0x000fe40000410000 */
[----:B------:R-:W-:Y:S01]  /*63e0*/  FMUL.FTZ R39, R39, c[0x0][0x2ec] ;  /* 0x0000bb0027277a20 */ /* 0x000fe20000410000 */
[----:B-1----:R-:W-:Y:S01]  /*63f0*/  HMMA.16816.F32.BF16 R12, R88, R8, RZ ;  /* 0x00000008580c723c */ /* 0x002fe200000418ff */
[----:B------:R-:W-:Y:S01]  /*6400*/  FMUL.FTZ R35, R35, c[0x0][0x2ec] ;  /* 0x0000bb0023237a20 */ /* 0x000fe20000410000 */
[----:B------:R1:W-:Y:S01]  /*6410*/  MUFU.TANH R130, R29 ;  /* 0x0000001d00827308 */ /* 0x0003e20000002400 */
[----:B--2---:R-:W-:-:S02]  /*6420*/  IMAD.SHL.U32 R28, R108, 0x80, RZ ;  /* 0x000000806c1c7824 */ /* 0x004fc400078e00ff */
[----:B------:R-:W-:Y:S02]  /*6430*/  FMUL.FTZ R32, R32, c[0x0][0x2ec] ;  /* 0x0000bb0020207a20 */ /* 0x000fe40000410000 */
[----:B------:R-:W-:Y:S01]  /*6440*/  FMUL.FTZ R34, R34, c[0x0][0x2ec] ;  /* 0x0000bb0022227a20 */ /* 0x000fe20000410000 */
[C---:B----4-:R-:W-:Y:S01]  /*6450*/  HMMA.16816.F32.BF16 R20, R88.reuse, R16, RZ ;  /* 0x000000105814723c */ /* 0x050fe200000418ff */
[----:B------:R-:W-:Y:S01]  /*6460*/  FMUL.FTZ R44, R44, c[0x0][0x2ec] ;  /* 0x0000bb002c2c7a20 */ /* 0x000fe20000410000 */
[----:B------:R-:W-:Y:S01]  /*6470*/  MUFU.TANH R134, R36 ;  /* 0x0000002400867308 */ /* 0x000fe20000002400 */
[----:B---3--:R-:W-:Y:S02]  /*6480*/  FMUL.FTZ R48, R49, c[0x0][0x2ec] ;  /* 0x0000bb0031307a20 */ /* 0x008fe40000410000 */
[----:B------:R-:W-:Y:S02]  /*6490*/  FMUL.FTZ R46, R46, c[0x0][0x2ec] ;  /* 0x0000bb002e2e7a20 */ /* 0x000fe40000410000 */
[----:B------:R-:W-:Y:S01]  /*64a0*/  FMUL.FTZ R33, R33, c[0x0][0x2ec] ;  /* 0x0000bb0021217a20 */ /* 0x000fe20000410000 */
[----:B------:R-:W-:Y:S01]  /*64b0*/  HMMA.16816.F32.BF16 R8, R88, R10, RZ ;  /* 0x0000000a5808723c */ /* 0x000fe200000418ff */
[----:B------:R-:W-:Y:S01]  /*64c0*/  FMUL.FTZ R40, R40, c[0x0][0x2ec] ;  /* 0x0000bb0028287a20 */ /* 0x000fe20000410000 */
[----:B-1----:R-:W-:Y:S01]  /*64d0*/  LOP3.LUT R29, R28, R118, RZ, 0xfc, !PT ;  /* 0x000000761c1d7212 */ /* 0x002fe200078efcff */
[----:B------:R-:W1:Y:S01]  /*64e0*/  MUFU.TANH R48, R48 ;  /* 0x0000003000307308 */ /* 0x000e620000002400 */
[----:B------:R-:W-:-:S04]  /*64f0*/  FMUL.FTZ R42, R42, c[0x0][0x2ec] ;  /* 0x0000bb002a2a7a20 */ /* 0x000fc80000410000 */
[----:B------:R-:W-:Y:S03]  /*6500*/  HMMA.16816.F32.BF16 R16, R88, R18, RZ ;  /* 0x000000125810723c */ /* 0x000fe600000418ff */
[----:B------:R2:W-:Y:S05]  /*6510*/  MUFU.TANH R49, R44 ;  /* 0x0000002c00317308 */ /* 0x0005ea0000002400 */
[C---:B------:R-:W-:Y:S03]  /*6520*/  HMMA.16816.F32.BF16 R12, R64.reuse, R4, R12 ;  /* 0x00000004400c723c */ /* 0x040fe6000004180c */
[----:B------:R-:W-:Y:S05]  /*6530*/  MUFU.TANH R127, R30 ;  /* 0x0000001e007f7308 */ /* 0x000fea0000002400 */
[----:B------:R-:W-:Y:S01]  /*6540*/  HMMA.16816.F32.BF16 R8, R64, R6, R8 ;  /* 0x000000064008723c */ /* 0x000fe20000041808 */
[----:B--2---:R-:W-:-:S02]  /*6550*/  FMUL.FTZ R44, R45, c[0x0][0x2ec] ;  /* 0x0000bb002d2c7a20 */ /* 0x004fc40000410000 */
[----:B------:R-:W-:Y:S05]  /*6560*/  MUFU.TANH R129, R31 ;  /* 0x0000001f00817308 */ /* 0x000fea0000002400 */
[C---:B------:R-:W-:Y:S03]  /*6570*/  HMMA.16816.F32.BF16 R20, R64.reuse, R56, R20 ;  /* 0x000000384014723c */ /* 0x040fe60000041814 */
[----:B------:R-:W-:Y:S05]  /*6580*/  MUFU.TANH R44, R44 ;  /* 0x0000002c002c7308 */ /* 0x000fea0000002400 */
[----:B------:R-:W-:Y:S01]  /*6590*/  HMMA.16816.F32.BF16 R16, R64, R58, R16 ;  /* 0x0000003a4010723c */ /* 0x000fe20000041810 */
[----:B------:R-:W-:-:S02]  /*65a0*/  FMUL.FTZ R12, R12, c[0x0][0x2ec] ;  /* 0x0000bb000c0c7a20 */ /* 0x000fc40000410000 */
[----:B------:R-:W-:Y:S01]  /*65b0*/  FMUL.FTZ R14, R14, c[0x0][0x2ec] ;  /* 0x0000bb000e0e7a20 */ /* 0x000fe20000410000 */
[----:B------:R2:W-:Y:S01]  /*65c0*/  MUFU.TANH R45, R40 ;  /* 0x00000028002d7308 */ /* 0x0005e20000002400 */
[----:B------:R-:W-:-:S03]  /*65d0*/  FMUL.FTZ R15, R15, c[0x0][0x2ec] ;  /* 0x0000bb000f0f7a20 */ /* 0x000fc60000410000 */
[----:B------:R-:W-:Y:S01]  /*65e0*/  HMMA.16816.F32.BF16 R4, R88, R60, RZ ;  /* 0x0000003c5804723c */ /* 0x000fe200000418ff */
[----:B------:R-:W-:Y:S02]  /*65f0*/  FMUL.FTZ R10, R10, c[0x0][0x2ec] ;  /* 0x0000bb000a0a7a20 */ /* 0x000fe40000410000 */
[----:B------:R-:W-:Y:S01]  /*6600*/  FMUL.FTZ R9, R9, c[0x0][0x2ec] ;  /* 0x0000bb0009097a20 */ /* 0x000fe20000410000 */
[----:B------:R3:W-:Y:S01]  /*6610*/  MUFU.TANH R131, R24 ;  /* 0x0000001800837308 */ /* 0x0007e20000002400 */
[----:B------:R-:W-:-:S03]  /*6620*/  FMUL.FTZ R11, R11, c[0x0][0x2ec] ;  /* 0x0000bb000b0b7a20 */ /* 0x000fc60000410000 */
[C---:B------:R-:W-:Y:S01]  /*6630*/  HMMA.16816.F32.BF16 R60, R88.reuse, R62, RZ ;  /* 0x0000003e583c723c */ /* 0x040fe200000418ff */
[----:B------:R-:W-:Y:S02]  /*6640*/  FMUL.FTZ R20, R20, c[0x0][0x2ec] ;  /* 0x0000bb0014147a20 */ /* 0x000fe40000410000 */
[----:B------:R-:W-:Y:S01]  /*6650*/  FMUL.FTZ R21, R21, c[0x0][0x2ec] ;  /* 0x0000bb0015157a20 */ /* 0x000fe20000410000 */
[----:B------:R-:W-:Y:S01]  /*6660*/  MUFU.TANH R133, R37 ;  /* 0x0000002500857308 */ /* 0x000fe20000002400 */
[----:B------:R-:W-:Y:S02]  /*6670*/  FMUL.FTZ R23, R23, c[0x0][0x2ec] ;  /* 0x0000bb0017177a20 */ /* 0x000fe40000410000 */
[----:B------:R-:W-:Y:S01]  /*6680*/  FMUL.FTZ R22, R22, c[0x0][0x2ec] ;  /* 0x0000bb0016167a20 */ /* 0x000fe20000410000 */
[C---:B-----5:R-:W-:Y:S01]  /*6690*/  HMMA.16816.F32.BF16 R56, R88.reuse, R92, RZ ;  /* 0x0000005c5838723c */ /* 0x060fe200000418ff */
[----:B------:R-:W-:Y:S01]  /*66a0*/  FMUL.FTZ R36, R16, c[0x0][0x2ec] ;  /* 0x0000bb0010247a20 */ /* 0x000fe20000410000 */
[----:B------:R-:W-:Y:S01]  /*66b0*/  IADD3 R16, R29, 0x9, RZ ;  /* 0x000000091d107810 */ /* 0x000fe20007ffe0ff */
[----:B------:R-:W-:Y:S01]  /*66c0*/  FMUL.FTZ R17, R17, c[0x0][0x2ec] ;  /* 0x0000bb0011117a20 */ /* 0x000fe20000410000 */
[----:B------:R-:W-:Y:S01]  /*66d0*/  MUFU.TANH R30, R23 ;  /* 0x00000017001e7308 */ /* 0x000fe20000002400 */
[----:B--2---:R-:W-:Y:S01]  /*66e0*/  FMUL.FTZ R40, R41, c[0x0][0x2ec] ;  /* 0x0000bb0029287a20 */ /* 0x004fe20000410000 */
[----:B---3--:R-:W-:Y:S01]  /*66f0*/  LOP3.LUT R24, R28, 0x18, R118, 0xfe, !PT ;  /* 0x000000181c187812 */ /* 0x008fe200078efe76 */
[----:B------:R-:W-:Y:S01]  /*6700*/  FMUL.FTZ R41, R43, c[0x0][0x2ec] ;  /* 0x0000bb002b297a20 */ /* 0x000fe20000410000 */
[----:B------:R-:W-:Y:S01]  /*6710*/  HMMA.16816.F32.BF16 R88, R88, R94, RZ ;  /* 0x0000005e5858723c */ /* 0x000fe200000418ff */
[----:B------:R-:W2:Y:S01]  /*6720*/  LDSM.16.M88.4 R92, [R100+0x1c00] ;  /* 0x001c0000645c783b */ /* 0x000ea20000000200 */
[----:B------:R-:W-:Y:S01]  /*6730*/  FMUL.FTZ R18, R18, c[0x0][0x2ec] ;  /* 0x0000bb0012127a20 */ /* 0x000fe20000410000 */
[----:B------:R-:W-:-:S04]  /*6740*/  DEPBAR.LE SB0, 0x0 ;  /* 0x000080000000791a */ /* 0x000fc80000000000 */
[----:B------:R-:W-:Y:S01]  /*6750*/  MUFU.TANH R31, R22 ;  /* 0x00000016001f7308 */ /* 0x000fe20000002400 */
[C---:B------:R-:W-:Y:S07]  /*6760*/  HMMA.16816.F32.BF16 R4, R64.reuse, R96, R4 ;  /* 0x000000604004723c */ /* 0x040fee0000041804 */
[----:B------:R3:W-:Y:S01]  /*6770*/  MUFU.TANH R97, R20 ;  /* 0x0000001400617308 */ /* 0x0007e20000002400 */
[----:B------:R-:W-:Y:S07]  /*6780*/  HMMA.16816.F32.BF16 R60, R64, R98, R60 ;  /* 0x00000062403c723c */ /* 0x000fee000004183c */
[----:B------:R-:W-:Y:S01]  /*6790*/  MUFU.TANH R42, R42 ;  /* 0x0000002a002a7308 */ /* 0x000fe20000002400 */
[----:B---3--:R-:W-:-:S07]  /*67a0*/  LOP3.LUT R20, R28, 0x8, R118, 0xfe, !PT ;  /* 0x000000081c147812 */ /* 0x008fce00078efe76 */
[----:B------:R1:W-:Y:S01]  /*67b0*/  MUFU.TANH R37, R17 ;  /* 0x0000001100257308 */ /* 0x0003e20000002400 */
[----:B------:R-:W-:Y:S01]  /*67c0*/  FMUL.FTZ R96, R4, c[0x0][0x2ec] ;  /* 0x0000bb0004607a20 */ /* 0x000fe20000410000 */
[----:B------:R-:W-:Y:S01]  /*67d0*/  IADD3 R4, R29, 0x39, RZ ;  /* 0x000000391d047810 */ /* 0x000fe20007ffe0ff */
[----:B------:R-:W-:Y:S01]  /*67e0*/  FMUL.FTZ R5, R5, c[0x0][0x2ec] ;  /* 0x0000bb0005057a20 */ /* 0x000fe20000410000 */
[-C--:B------:R-:W-:Y:S01]  /*67f0*/  ISETP.GE.AND P5, PT, R20, R126.reuse, PT ;  /* 0x0000007e1400720c */ /* 0x080fe20003fa6270 */
[----:B------:R-:W-:Y:S01]  /*6800*/  FMUL.FTZ R6, R6, c[0x0][0x2ec] ;  /* 0x0000bb0006067a20 */ /* 0x000fe20000410000 */
[----:B------:R-:W-:Y:S01]  /*6810*/  ISETP.GE.AND P3, PT, R20, R119, PT ;  /* 0x000000771400720c */ /* 0x000fe20003f66270 */
[----:B------:R-:W-:Y:S01]  /*6820*/  FMUL.FTZ R7, R7, c[0x0][0x2ec] ;  /* 0x0000bb0007077a20 */ /* 0x000fe20000410000 */
[----:B------:R-:W-:Y:S01]  /*6830*/  IADD3 R20, R29, 0x1, RZ ;  /* 0x000000011d147810 */ /* 0x000fe20007ffe0ff */
[----:B--2---:R-:W-:Y:S01]  /*6840*/  HMMA.16816.F32.BF16 R56, R64, R92, R56 ;  /* 0x0000005c4038723c */ /* 0x004fe20000041838 */
[----:B------:R-:W-:Y:S01]  /*6850*/  FSEL R22, R53, -INF , !P5 ;  /* 0xff80000035167808 */ /* 0x000fe20006800000 */
[----:B------:R-:W-:Y:S01]  /*6860*/  MUFU.TANH R40, R40 ;  /* 0x0000002800287308 */ /* 0x000fe20000002400 */
[----:B------:R-:W-:-:S02]  /*6870*/  ISETP.GE.AND P4, PT, R20, R126, PT ;  /* 0x0000007e1400720c */ /* 0x000fc40003f86270 */
[----:B------:R-:W-:Y:S02]  /*6880*/  ISETP.GE.AND P2, PT, R20, R119, PT ;  /* 0x000000771400720c */ /* 0x000fe40003f46270 */
[--C-:B------:R-:W-:Y:S01]  /*6890*/  LOP3.LUT R20, R28, 0x10, R118.reuse, 0xfe, !PT ;  /* 0x000000101c147812 */ /* 0x100fe200078efe76 */
[----:B------:R-:W-:Y:S01]  /*68a0*/  HMMA.16816.F32.BF16 R88, R64, R94, R88 ;  /* 0x0000005e4058723c */ /* 0x000fe20000041858 */
[----:B------:R-:W-:Y:S01]  /*68b0*/  FSEL R23, R52, -INF , !P4 ;  /* 0xff80000034177808 */ /* 0x000fe20006000000 */
[----:B------:R2:W-:Y:S01]  /*68c0*/  MUFU.TANH R65, R54 ;  /* 0x0000003600417308 */ /* 0x0005e20000002400 */
[-C--:B------:R-:W-:Y:S01]  /*68d0*/  ISETP.GE.AND P4, PT, R20, R126.reuse, PT ;  /* 0x0000007e1400720c */ /* 0x080fe20003f86270 */
[----:B------:R-:W-:Y:S01]  /*68e0*/  FMUL.FTZ R52, R19, c[0x0][0x2ec] ;  /* 0x0000bb0013347a20 */ /* 0x000fe20000410000 */
[-C--:B------:R-:W-:Y:S01]  /*68f0*/  ISETP.GE.AND P5, PT, R16, R126.reuse, PT ;  /* 0x0000007e1000720c */ /* 0x080fe20003fa6270 */
[----:B------:R-:W-:Y:S01]  /*6900*/  FMUL.FTZ R93, R13, c[0x0][0x2ec] ;  /* 0x0000bb000d5d7a20 */ /* 0x000fe20000410000 */
[----:B------:R-:W-:Y:S01]  /*6910*/  LOP3.LUT R19, R28, 0x20, R118, 0xfe, !PT ;  /* 0x000000201c137812 */ /* 0x000fe200078efe76 */
[----:B------:R-:W-:Y:S01]  /*6920*/  FMUL.FTZ R94, R8, c[0x0][0x2ec] ;  /* 0x0000bb00085e7a20 */ /* 0x000fe20000410000 */
[----:B-1----:R-:W-:Y:S01]  /*6930*/  FSEL R17, R48, -INF , !P5 ;  /* 0xff80000030117808 */ /* 0x002fe20006800000 */
[----:B------:R-:W-:Y:S01]  /*6940*/  MUFU.TANH R64, R21 ;  /* 0x0000001500407308 */ /* 0x000fe20000002400 */
[----:B------:R-:W-:-:S02]  /*6950*/  ISETP.GE.AND P5, PT, R24, R126, PT ;  /* 0x0000007e1800720c */ /* 0x000fc40003fa6270 */
[----:B------:R-:W-:Y:S02]  /*6960*/  LOP3.LUT R13, R28, 0x28, R118, 0xfe, !PT ;  /* 0x000000281c0d7812 */ /* 0x000fe400078efe76 */
[----:B------:R-:W-:Y:S01]  /*6970*/  IADD3 R8, R29, 0x29, RZ ;  /* 0x000000291d087810 */ /* 0x000fe20007ffe0ff */
[----:B------:R-:W-:Y:S02]  /*6980*/  FMUL.FTZ R53, R56, c[0x0][0x2ec] ;  /* 0x0000bb0038357a20 */ /* 0x000fe40000410000 */
[----:B--2---:R-:W-:Y:S01]  /*6990*/  FMUL.FTZ R54, R55, c[0x0][0x2ec] ;  /* 0x0000bb0037367a20 */ /* 0x004fe20000410000 */
[----:B------:R-:W-:Y:S08]  /*69a0*/  MUFU.TANH R41, R41 ;  /* 0x0000002900297308 */ /* 0x000ff00000002400 */
[----:B------:R-:W1:Y:S08]  /*69b0*/  MUFU.TANH R54, R54 ;  /* 0x0000003600367308 */ /* 0x000e700000002400 */
[----:B------:R2:W3:Y:S01]  /*69c0*/  MUFU.TANH R55, R50 ;  /* 0x0000003200377308 */ /* 0x0004e20000002400 */
[----:B-1----:R-:W-:-:S07]  /*69d0*/  FSEL R21, R54, -INF , !P2 ;  /* 0xff80000036157808 */ /* 0x002fce0005000000 */
[----:B------:R1:W-:Y:S01]  /*69e0*/  MUFU.TANH R138, R35 ;  /* 0x00000023008a7308 */ /* 0x0003e20000002400 */
[----:B------:R-:W-:Y:S01]  /*69f0*/  ISETP.GE.AND P2, PT, R20, R119, PT ;  /* 0x000000771400720c */ /* 0x000fe20003f46270 */
[----:B------:R-:W-:Y:S02]  /*6a00*/  FMUL.FTZ R54, R61, c[0x0][0x2ec] ;  /* 0x0000bb003d367a20 */ /* 0x000fe40000410000 */
[----:B--2---:R-:W-:Y:S01]  /*6a10*/  FMUL.FTZ R50, R51, c[0x0][0x2ec] ;  /* 0x0000bb0033327a20 */ /* 0x004fe20000410000 */
[----:B---3--:R-:W-:-:S03]  /*6a20*/  FSEL R20, R55, -INF , !P3 ;  /* 0xff80000037147808 */ /* 0x008fc60005800000 */
[----:B------:R2:W-:Y:S01]  /*6a30*/  MUFU.TANH R51, R46 ;  /* 0x0000002e00337308 */ /* 0x0005e20000002400 */
[----:B------:R-:W-:Y:S02]  /*6a40*/  ISETP.GE.AND P3, PT, R16, R119, PT ;  /* 0x000000771000720c */ /* 0x000fe40003f66270 */
[----:B-1----:R-:W-:-:S05]  /*6a50*/  FSEL R35, R49, -INF , !P4 ;  /* 0xff80000031237808 */ /* 0x002fca0006000000 */
[----:B------:R-:W1:Y:S01]  /*6a60*/  MUFU.TANH R50, R50 ;  /* 0x0000003200327308 */ /* 0x000e620000002400 */
[----:B--2---:R-:W-:-:S07]  /*6a70*/  FMUL.FTZ R46, R47, c[0x0][0x2ec] ;  /* 0x0000bb002f2e7a20 */ /* 0x004fce0000410000 */
[----:B------:R2:W-:Y:S01]  /*6a80*/  MUFU.TANH R99, R27 ;  /* 0x0000001b00637308 */ /* 0x0005e20000002400 */
[----:B------:R-:W-:Y:S01]  /*6a90*/  FMUL.FTZ R47, R57, c[0x0][0x2ec] ;  /* 0x0000bb00392f7a20 */ /* 0x000fe20000410000 */
[----:B-1----:R-:W-:-:S06]  /*6aa0*/  FSEL R16, R50, -INF , !P3 ;  /* 0xff80000032107808 */ /* 0x002fcc0005800000 */
[----:B------:R-:W1:Y:S01]  /*6ab0*/  MUFU.TANH R46, R46 ;  /* 0x0000002e002e7308 */ /* 0x000e620000002400 */
[----:B------:R-:W-:Y:S02]  /*6ac0*/  ISETP.GE.AND P3, PT, R24, R119, PT ;  /* 0x000000771800720c */ /* 0x000fe40003f66270 */
[----:B------:R-:W-:-:S04]  /*6ad0*/  IADD3 R24, R29, 0x11, RZ ;  /* 0x000000111d187810 */ /* 0x000fc80007ffe0ff */
[C---:B------:R-:W-:Y:S01]  /*6ae0*/  ISETP.GE.AND P4, PT, R24.reuse, R126, PT ;  /* 0x0000007e1800720c */ /* 0x040fe20003f86270 */
[----:B------:R3:W4:Y:S01]  /*6af0*/  MUFU.TANH R141, R38 ;  /* 0x00000026008d7308 */ /* 0x0007220000002400 */
[----:B--2---:R-:W-:Y:S02]  /*6b00*/  FSEL R27, R51, -INF , !P2 ;  /* 0xff800000331b7808 */ /* 0x004fe40005000000 */
[----:B------:R-:W-:-:S05]  /*6b10*/  ISETP.GE.AND P2, PT, R24, R119, PT ;  /* 0x000000771800720c */ /* 0x000fca0003f46270 */
[----:B------:R-:W2:Y:S08]  /*6b20*/  MUFU.TANH R143, R32 ;  /* 0x00000020008f7308 */ /* 0x000eb00000002400 */
[----:B------:R5:W1:Y:S01]  /*6b30*/  MUFU.TANH R139, R34 ;  /* 0x00000022008b7308 */ /* 0x000a620000002400 */
[----:B---3--:R-:W-:-:S07]  /*6b40*/  FMUL.FTZ R38, R89, c[0x0][0x2ec] ;  /* 0x0000bb0059267a20 */ /* 0x008fce0000410000 */
[----:B------:R1:W-:Y:S01]  /*6b50*/  MUFU.TANH R98, R26 ;  /* 0x0000001a00627308 */ /* 0x0003e20000002400 */
[----:B-----5:R-:W-:-:S07]  /*6b60*/  FSEL R34, R44, -INF , !P4 ;  /* 0xff8000002c227808 */ /* 0x020fce0006000000 */
[----:B------:R-:W3:Y:S01]  /*6b70*/  MUFU.TANH R140, R39 ;  /* 0x00000027008c7308 */ /* 0x000ee20000002400 */
[----:B------:R-:W-:-:S04]  /*6b80*/  ISETP.GE.AND P4, PT, R19, R126, PT ;  /* 0x0000007e1300720c */ /* 0x000fc80003f86270 */
[----:B------:R-:W-:Y:S02]  /*6b90*/  FSEL R134, R134, -INF , !P4 ;  /* 0xff80000086867808 */ /* 0x000fe40006000000 */
[----:B-1----:R-:W-:Y:S01]  /*6ba0*/  FSEL R26, R46, -INF , !P2 ;  /* 0xff8000002e1a7808 */ /* 0x002fe20005000000 */
[----:B------:R1:W5:Y:S01]  /*6bb0*/  MUFU.TANH R142, R33 ;  /* 0x00000021008e7308 */ /* 0x0003620000002400 */
[----:B------:R-:W-:Y:S02]  /*6bc0*/  ISETP.GE.AND P2, PT, R19, R119, PT ;  /* 0x000000771300720c */ /* 0x000fe40003f46270 */
[----:B------:R-:W-:Y:S02]  /*6bd0*/  IADD3 R19, R29, 0x19, RZ ;  /* 0x000000191d137810 */ /* 0x000fe40007ffe0ff */
[----:B----4-:R-:W-:-:S03]  /*6be0*/  FSEL R141, R141, -INF , !P2 ;  /* 0xff8000008d8d7808 */ /* 0x010fc60005000000 */
[----:B------:R4:W2:Y:S01]  /*6bf0*/  MUFU.TANH R132, R25 ;  /* 0x0000001900847308 */ /* 0x0008a20000002400 */
[----:B-1----:R-:W-:-:S07]  /*6c00*/  FSEL R33, R45, -INF , !P5 ;  /* 0xff8000002d217808 */ /* 0x002fce0006800000 */
[----:B------:R-:W1:Y:S01]  /*6c10*/  MUFU.TANH R36, R36 ;  /* 0x0000002400247308 */ /* 0x000e620000002400 */
[----:B------:R-:W-:-:S04]  /*6c20*/  ISETP.GE.AND P5, PT, R19, R126, PT ;  /* 0x0000007e1300720c */ /* 0x000fc80003fa6270 */
[----:B------:R-:W-:Y:S01]  /*6c30*/  FSEL R32, R40, -INF , !P5 ;  /* 0xff80000028207808 */ /* 0x000fe20006800000 */
[----:B------:R-:W-:Y:S01]  /*6c40*/  FMUL.FTZ R40, R63, c[0x0][0x2ec] ;  /* 0x0000bb003f287a20 */ /* 0x000fe20000410000 */
[----:B----4-:R-:W-:Y:S01]  /*6c50*/  FSEL R25, R42, -INF , !P3 ;  /* 0xff8000002a197808 */ /* 0x010fe20005800000 */
[----:B------:R-:W4:Y:S01]  /*6c60*/  MUFU.TANH R18, R18 ;  /* 0x0000001200127308 */ /* 0x000f220000002400 */
[-C--:B------:R-:W-:Y:S01]  /*6c70*/  ISETP.GE.AND P3, PT, R19, R119.reuse, PT ;  /* 0x000000771300720c */ /* 0x080fe20003f66270 */
[----:B------:R-:W-:Y:S01]  /*6c80*/  FMUL.FTZ R42, R62, c[0x0][0x2ec] ;  /* 0x0000bb003e2a7a20 */ /* 0x000fe20000410000 */
[----:B------:R-:W-:Y:S02]  /*6c90*/  ISETP.GE.AND P5, PT, R13, R126, PT ;  /* 0x0000007e0d00720c */ /* 0x000fe40003fa6270 */
[----:B------:R-:W-:Y:S01]  /*6ca0*/  FSEL R24, R41, -INF , !P3 ;  /* 0xff80000029187808 */ /* 0x000fe20005800000 */
[----:B------:R-:W-:Y:S01]  /*6cb0*/  FMUL.FTZ R41, R88, c[0x0][0x2ec] ;  /* 0x0000bb0058297a20 */ /* 0x000fe20000410000 */
[----:B------:R-:W-:Y:S01]  /*6cc0*/  ISETP.GE.AND P3, PT, R13, R119, PT ;  /* 0x000000770d00720c */ /* 0x000fe20003f66270 */
[----:B------:R-:W1:Y:S01]  /*6cd0*/  MUFU.TANH R52, R52 ;  /* 0x0000003400347308 */ /* 0x000e620000002400 */
[----:B------:R-:W-:-:S02]  /*6ce0*/  IADD3 R13, R29, 0x21, RZ ;  /* 0x000000211d0d7810 */ /* 0x000fc40007ffe0ff */
[----:B--2---:R-:W-:Y:S02]  /*6cf0*/  FSEL R143, R143, -INF , !P5 ;  /* 0xff8000008f8f7808 */ /* 0x004fe40006800000 */
[----:B------:R-:W-:Y:S02]  /*6d00*/  FSEL R139, R139, -INF , !P3 ;  /* 0xff8000008b8b7808 */ /* 0x000fe40005800000 */
[CC--:B------:R-:W-:Y:S01]  /*6d10*/  ISETP.GE.AND P4, PT, R13.reuse, R126.reuse, PT ;  /* 0x0000007e0d00720c */ /* 0x0c0fe20003f86270 */
[----:B------:R-:W2:Y:S01]  /*6d20*/  MUFU.TANH R12, R12 ;  /* 0x0000000c000c7308 */ /* 0x000ea20000002400 */
[-C--:B------:R-:W-:Y:S02]  /*6d30*/  ISETP.GE.AND P2, PT, R13, R119.reuse, PT ;  /* 0x000000770d00720c */ /* 0x080fe40003f46270 */
[C---:B------:R-:W-:Y:S02]  /*6d40*/  ISETP.GE.AND P5, PT, R8.reuse, R126, PT ;  /* 0x0000007e0800720c */ /* 0x040fe40003fa6270 */
[----:B------:R-:W-:-:S02]  /*6d50*/  ISETP.GE.AND P3, PT, R8, R119, PT ;  /* 0x000000770800720c */ /* 0x000fc40003f66270 */
[C-C-:B------:R-:W-:Y:S01]  /*6d60*/  LOP3.LUT R13, R28.reuse, 0x30, R118.reuse, 0xfe, !PT ;  /* 0x000000301c0d7812 */ /* 0x140fe200078efe76 */
[----:B------:R-:W1:Y:S01]  /*6d70*/  MUFU.TANH R49, R14 ;  /* 0x0000000e00317308 */ /* 0x000e620000002400 */
[----:B------:R-:W-:Y:S02]  /*6d80*/  LOP3.LUT R8, R28, 0x38, R118, 0xfe, !PT ;  /* 0x000000381c087812 */ /* 0x000fe400078efe76 */
[----:B------:R-:W-:Y:S02]  /*6d90*/  FSEL R133, R133, -INF , !P4 ;  /* 0xff80000085857808 */ /* 0x000fe40006000000 */
[----:B---3--:R-:W-:Y:S02]  /*6da0*/  FSEL R140, R140, -INF , !P2 ;  /* 0xff8000008c8c7808 */ /* 0x008fe40005000000 */
[----:B-----5:R-:W-:Y:S01]  /*6db0*/  FSEL R142, R142, -INF , !P5 ;  /* 0xff8000008e8e7808 */ /* 0x020fe20006800000 */
[----:B------:R3:W-:Y:S01]  /*6dc0*/  MUFU.TANH R92, R5 ;  /* 0x00000005005c7308 */ /* 0x0007e20000002400 */
[----:B------:R-:W-:-:S02]  /*6dd0*/  FSEL R138, R138, -INF , !P3 ;  /* 0xff8000008a8a7808 */ /* 0x000fc40005800000 */
[CC--:B------:R-:W-:Y:S02]  /*6de0*/  ISETP.GE.AND P4, PT, R13.reuse, R126.reuse, PT ;  /* 0x0000007e0d00720c */ /* 0x0c0fe40003f86270 */
[-C--:B------:R-:W-:Y:S02]  /*6df0*/  ISETP.GE.AND P2, PT, R13, R119.reuse, PT ;  /* 0x000000770d00720c */ /* 0x080fe40003f46270 */
[C---:B------:R-:W-:Y:S01]  /*6e00*/  ISETP.GE.AND P5, PT, R8.reuse, R126, PT ;  /* 0x0000007e0800720c */ /* 0x040fe20003fa6270 */
[----:B------:R-:W5:Y:S01]  /*6e10*/  MUFU.TANH R93, R93 ;  /* 0x0000005d005d7308 */ /* 0x000f620000002400 */
[----:B------:R-:W-:Y:S02]  /*6e20*/  ISETP.GE.AND P3, PT, R8, R119, PT ;  /* 0x000000770800720c */ /* 0x000fe40003f66270 */
[----:B------:R-:W-:Y:S02]  /*6e30*/  IADD3 R8, R29, 0x31, RZ ;  /* 0x000000311d087810 */ /* 0x000fe40007ffe0ff */
[----:B------:R-:W-:-:S02]  /*6e40*/  FSEL R128, R128, -INF , !P4 ;  /* 0xff80000080807808 */ /* 0x000fc40006000000 */
[----:B------:R-:W-:Y:S01]  /*6e50*/  FSEL R127, R127, -INF , !P2 ;  /* 0xff8000007f7f7808 */ /* 0x000fe20005000000 */
[----:B------:R-:W1:Y:S01]  /*6e60*/  MUFU.TANH R45, R15 ;  /* 0x0000000f002d7308 */ /* 0x000e620000002400 */
[----:B------:R-:W-:Y:S02]  /*6e70*/  FSEL R131, R131, -INF , !P5 ;  /* 0xff80000083837808 */ /* 0x000fe40006800000 */
[----:B------:R-:W-:Y:S02]  /*6e80*/  FSEL R98, R98, -INF , !P3 ;  /* 0xff80000062627808 */ /* 0x000fe40005800000 */
[CC--:B------:R-:W-:Y:S02]  /*6e90*/  ISETP.GE.AND P4, PT, R8.reuse, R126.reuse, PT ;  /* 0x0000007e0800720c */ /* 0x0c0fe40003f86270 */
[----:B------:R-:W-:Y:S01]  /*6ea0*/  ISETP.GE.AND P2, PT, R8, R119, PT ;  /* 0x000000770800720c */ /* 0x000fe20003f46270 */
[----:B------:R-:W1:Y:S01]  /*6eb0*/  MUFU.TANH R94, R94 ;  /* 0x0000005e005e7308 */ /* 0x000e620000002400 */
[----:B------:R-:W-:-:S02]  /*6ec0*/  ISETP.GE.AND P5, PT, R4, R126, PT ;  /* 0x0000007e0400720c */ /* 0x000fc40003fa6270 */
[----:B------:R-:W-:Y:S02]  /*6ed0*/  ISETP.GE.AND P3, PT, R4, R119, PT ;  /* 0x000000770400720c */ /* 0x000fe40003f66270 */
[C-C-:B------:R-:W-:Y:S02]  /*6ee0*/  LOP3.LUT R8, R28.reuse, 0x40, R118.reuse, 0xfe, !PT ;  /* 0x000000401c087812 */ /* 0x140fe400078efe76 */
[----:B------:R-:W-:Y:S01]  /*6ef0*/  LOP3.LUT R4, R28, 0x48, R118, 0xfe, !PT ;  /* 0x000000481c047812 */ /* 0x000fe200078efe76 */
[----:B------:R-:W1:Y:S01]  /*6f00*/  MUFU.TANH R46, R10 ;  /* 0x0000000a002e7308 */ /* 0x000e620000002400 */
[----:B------:R-:W-:Y:S02]  /*6f10*/  FSEL R130, R130, -INF , !P4 ;  /* 0xff80000082827808 */ /* 0x000fe40006000000 */
[----:B------:R-:W-:Y:S02]  /*6f20*/  FSEL R129, R129, -INF , !P2 ;  /* 0xff80000081817808 */ /* 0x000fe40005000000 */
[----:B------:R-:W-:-:S02]  /*6f30*/  FSEL R132, R132, -INF , !P5 ;  /* 0xff80000084847808 */ /* 0x000fc40006800000 */
[----:B------:R-:W-:Y:S01]  /*6f40*/  FSEL R99, R99, -INF , !P3 ;  /* 0xff80000063637808 */ /* 0x000fe20005800000 */
[----:B------:R-:W1:Y:S01]  /*6f50*/  MUFU.TANH R95, R9 ;  /* 0x00000009005f7308 */ /* 0x000e620000002400 */
[CC--:B------:R-:W-:Y:S02]  /*6f60*/  ISETP.GE.AND P4, PT, R8.reuse, R126.reuse, PT ;  /* 0x0000007e0800720c */ /* 0x0c0fe40003f86270 */
[-C--:B------:R-:W-:Y:S02]  /*6f70*/  ISETP.GE.AND P2, PT, R8, R119.reuse, PT ;  /* 0x000000770800720c */ /* 0x080fe40003f46270 */
[C---:B------:R-:W-:Y:S02]  /*6f80*/  ISETP.GE.AND P5, PT, R4.reuse, R126, PT ;  /* 0x0000007e0400720c */ /* 0x040fe40003fa6270 */
[----:B------:R-:W-:Y:S01]  /*6f90*/  ISETP.GE.AND P3, PT, R4, R119, PT ;  /* 0x000000770400720c */ /* 0x000fe20003f66270 */
[----:B------:R-:W1:Y:S01]  /*6fa0*/  MUFU.TANH R48, R11 ;  /* 0x0000000b00307308 */ /* 0x000e620000002400 */
[----:B------:R-:W-:-:S02]  /*6fb0*/  IADD3 R4, R29, 0x41, RZ ;  /* 0x000000411d047810 */ /* 0x000fc40007ffe0ff */
[----:B------:R-:W-:Y:S02]  /*6fc0*/  FSEL R97, R97, -INF , !P4 ;  /* 0xff80000061617808 */ /* 0x000fe40006000000 */
[----:B------:R-:W-:Y:S01]  /*6fd0*/  FSEL R55, R31, -INF , !P2 ;  /* 0xff8000001f377808 */ /* 0x000fe20005000000 */
[----:B------:R-:W-:Y:S01]  /*6fe0*/  FMUL.FTZ R31, R90, c[0x0][0x2ec] ;  /* 0x0000bb005a1f7a20 */ /* 0x000fe20000410000 */
[C---:B------:R-:W-:Y:S01]  /*6ff0*/  ISETP.GE.AND P4, PT, R4.reuse, R126, PT ;  /* 0x0000007e0400720c */ /* 0x040fe20003f86270 */
[----:B------:R-:W2:Y:S01]  /*7000*/  MUFU.TANH R96, R96 ;  /* 0x0000006000607308 */ /* 0x000ea20000002400 */
[----:B------:R-:W-:Y:S02]  /*7010*/  ISETP.GE.AND P2, PT, R4, R119, PT ;  /* 0x000000770400720c */ /* 0x000fe40003f46270 */
[----:B------:R-:W-:Y:S02]  /*7020*/  LOP3.LUT R4, R28, 0x50, R118, 0xfe, !PT ;  /* 0x000000501c047812 */ /* 0x000fe400078efe76 */
[----:B------:R-:W-:-:S02]  /*7030*/  FSEL R64, R64, -INF , !P4 ;  /* 0xff80000040407808 */ /* 0x000fc40006000000 */
[----:B------:R-:W-:Y:S01]  /*7040*/  FSEL R50, R30, -INF , !P2 ;  /* 0xff8000001e327808 */ /* 0x000fe20005000000 */
[----:B------:R-:W2:Y:S01]  /*7050*/  MUFU.TANH R44, R6 ;  /* 0x00000006002c7308 */ /* 0x000ea20000002400 */
[----:B---3--:R-:W-:Y:S02]  /*7060*/  IADD3 R5, R29, 0x49, RZ ;  /* 0x000000491d057810 */ /* 0x008fe40007ffe0ff */
[CC--:B------:R-:W-:Y:S02]  /*7070*/  ISETP.GE.AND P4, PT, R4.reuse, R126.reuse, PT ;  /* 0x0000007e0400720c */ /* 0x0c0fe40003f86270 */
[----:B------:R-:W-:Y:S01]  /*7080*/  ISETP.GE.AND P2, PT, R4, R119, PT ;  /* 0x000000770400720c */ /* 0x000fe20003f46270 */
[----:B------:R-:W-:Y:S01]  /*7090*/  FMUL.FTZ R4, R60, c[0x0][0x2ec] ;  /* 0x0000bb003c047a20 */ /* 0x000fe20000410000 */
[----:B-1----:R-:W-:Y:S01]  /*70a0*/  FSEL R60, R36, -INF , !P5 ;  /* 0xff800000243c7808 */ /* 0x002fe20006800000 */
[----:B------:R-:W1:Y:S01]  /*70b0*/  MUFU.TANH R43, R7 ;  /* 0x00000007002b7308 */ /* 0x000e620000002400 */
[----:B----4-:R-:W-:Y:S01]  /*70c0*/  FSEL R51, R18, -INF , !P3 ;  /* 0xff80000012337808 */ /* 0x010fe20005800000 */
[----:B------:R-:W-:Y:S01]  /*70d0*/  FMUL.FTZ R36, R59, c[0x0][0x2ec] ;  /* 0x0000bb003b247a20 */ /* 0x000fe20000410000 */
[----:B------:R-:W-:-:S02]  /*70e0*/  ISETP.GE.AND P5, PT, R5, R126, PT ;  /* 0x0000007e0500720c */ /* 0x000fc40003fa6270 */
[-C--:B------:R-:W-:Y:S02]  /*70f0*/  ISETP.GE.AND P3, PT, R5, R119.reuse, PT ;  /* 0x000000770500720c */ /* 0x080fe40003f66270 */
[----:B------:R-:W-:Y:S01]  /*7100*/  LOP3.LUT R5, R28, 0x58, R118, 0xfe, !PT ;  /* 0x000000581c057812 */ /* 0x000fe200078efe76 */
[----:B------:R-:W3:Y:S01]  /*7110*/  MUFU.TANH R4, R4 ;  /* 0x0000000400047308 */ /* 0x000ee20000002400 */
[----:B------:R-:W-:Y:S01]  /*7120*/  FSEL R61, R37, -INF , !P5 ;  /* 0xff800000253d7808 */ /* 0x000fe20006800000 */
[----:B------:R-:W-:Y:S01]  /*7130*/  FMUL.FTZ R37, R58, c[0x0][0x2ec] ;  /* 0x0000bb003a257a20 */ /* 0x000fe20000410000 */
[----:B------:R-:W-:Y:S02]  /*7140*/  FSEL R52, R52, -INF , !P3 ;  /* 0xff80000034347808 */ /* 0x000fe40005800000 */
[C---:B------:R-:W-:Y:S02]  /*7150*/  ISETP.GE.AND P5, PT, R5.reuse, R126, PT ;  /* 0x0000007e0500720c */ /* 0x040fe40003fa6270 */
[----:B------:R-:W-:Y:S01]  /*7160*/  ISETP.GE.AND P3, PT, R5, R119, PT ;  /* 0x000000770500720c */ /* 0x000fe20003f66270 */
[----:B------:R-:W4:Y:S01]  /*7170*/  MUFU.TANH R42, R42 ;  /* 0x0000002a002a7308 */ /* 0x000f220000002400 */
[----:B------:R-:W-:-:S02]  /*7180*/  IADD3 R5, R29, 0x51, RZ ;  /* 0x000000511d057810 */ /* 0x000fc40007ffe0ff */
[----:B--2---:R-:W-:Y:S02]  /*7190*/  FSEL R62, R12, -INF , !P4 ;  /* 0xff8000000c3e7808 */ /* 0x004fe40006000000 */
[----:B------:R-:W-:Y:S02]  /*71a0*/  FSEL R49, R49, -INF , !P2 ;  /* 0xff80000031317808 */ /* 0x000fe40005000000 */
[C---:B------:R-:W-:Y:S01]  /*71b0*/  ISETP.GE.AND P4, PT, R5.reuse, R126, PT ;  /* 0x0000007e0500720c */ /* 0x040fe20003f86270 */
[----:B------:R-:W2:Y:S01]  /*71c0*/  MUFU.TANH R54, R54 ;  /* 0x0000003600367308 */ /* 0x000ea20000002400 */
[----:B------:R-:W-:Y:S02]  /*71d0*/  ISETP.GE.AND P2, PT, R5, R119, PT ;  /* 0x000000770500720c */ /* 0x000fe40003f46270 */
[----:B------:R-:W-:Y:S02]  /*71e0*/  LOP3.LUT R5, R28, 0x60, R118, 0xfe, !PT ;  /* 0x000000601c057812 */ /* 0x000fe400078efe76 */
[----:B-----5:R-:W-:-:S02]  /*71f0*/  FSEL R93, R93, -INF , !P4 ;  /* 0xff8000005d5d7808 */ /* 0x020fc40006000000 */
[----:B------:R-:W-:Y:S01]  /*7200*/  FSEL R45, R45, -INF , !P2 ;  /* 0xff8000002d2d7808 */ /* 0x000fe20005000000 */
[----:B------:R-:W5:Y:S01]  /*7210*/  MUFU.TANH R40, R40 ;  /* 0x0000002800287308 */ /* 0x000f620000002400 */
        /* <DEDUP_REMOVED lines=8> */
[----:B------:R-:W-:Y:S01]  /*72a0*/  LOP3.LUT R5, R28, 0x68, R118, 0xfe, !PT ;  /* 0x000000681c057812 */ /* 0x000fe200078efe76 */
[----:B------:R-:W1:Y:S01]  /*72b0*/  MUFU.TANH R37, R37 ;  /* 0x0000002500257308 */ /* 0x000e620000002400 */
[----:B------:R-:W-:Y:S02]  /*72c0*/  FSEL R95, R95, -INF , !P5 ;  /* 0xff8000005f5f7808 */ /* 0x000fe40006800000 */
[----:B------:R-:W-:Y:S02]  /*72d0*/  FSEL R48, R48, -INF , !P3 ;  /* 0xff80000030307808 */ /* 0x000fe40005800000 */
[----:B------:R-:W-:-:S02]  /*72e0*/  ISETP.GE.AND P5, PT, R5, R126, PT ;  /* 0x0000007e0500720c */ /* 0x000fc40003fa6270 */
[-C--:B------:R-:W-:Y:S01]  /*72f0*/  ISETP.GE.AND P3, PT, R5, R119.reuse, PT ;  /* 0x000000770500720c */ /* 0x080fe20003f66270 */
[----:B------:R-:W1:Y:S01]  /*7300*/  MUFU.TANH R47, R47 ;  /* 0x0000002f002f7308 */ /* 0x000e620000002400 */
[----:B------:R-:W-:Y:S02]  /*7310*/  IADD3 R5, R29, 0x61, RZ ;  /* 0x000000611d057810 */ /* 0x000fe40007ffe0ff */
[----:B------:R-:W-:Y:S02]  /*7320*/  FSEL R96, R96, -INF , !P4 ;  /* 0xff80000060607808 */ /* 0x000fe40006000000 */
[----:B------:R-:W-:Y:S02]  /*7330*/  FSEL R44, R44, -INF , !P2 ;  /* 0xff8000002c2c7808 */ /* 0x000fe40005000000 */
[C---:B------:R-:W-:Y:S01]  /*7340*/  ISETP.GE.AND P4, PT, R5.reuse, R126, PT ;  /* 0x0000007e0500720c */ /* 0x040fe20003f86270 */
[----:B------:R-:W2:Y:S01]  /*7350*/  MUFU.TANH R36, R36 ;  /* 0x0000002400247308 */ /* 0x000ea20000002400 */
[----:B------:R-:W-:Y:S01]  /*7360*/  BAR.SYNC.DEFER_BLOCKING 0x0 ;  /* 0x0000000000007b1d */ /* 0x000fe20000010000 */
[----:B------:R-:W-:-:S02]  /*7370*/  ISETP.GE.AND P2, PT, R5, R119, PT ;  /* 0x000000770500720c */ /* 0x000fc40003f46270 */
[----:B------:R-:W-:Y:S02]  /*7380*/  LOP3.LUT R5, R28, 0x70, R118, 0xfe, !PT ;  /* 0x000000701c057812 */ /* 0x000fe400078efe76 */
[----:B------:R-:W-:Y:S02]  /*7390*/  FSEL R92, R92, -INF , !P4 ;  /* 0xff8000005c5c7808 */ /* 0x000fe40006000000 */
[----:B-1----:R-:W-:Y:S01]  /*73a0*/  FSEL R43, R43, -INF , !P2 ;  /* 0xff8000002b2b7808 */ /* 0x002fe20005000000 */
[----:B------:R-:W1:Y:S01]  /*73b0*/  MUFU.TANH R41, R41 ;  /* 0x0000002900297308 */ /* 0x000e620000002400 */
[C---:B------:R-:W-:Y:S02]  /*73c0*/  ISETP.GE.AND P4, PT, R5.reuse, R126, PT ;  /* 0x0000007e0500720c */ /* 0x040fe40003f86270 */
[----:B------:R-:W-:Y:S02]  /*73d0*/  ISETP.GE.AND P2, PT, R5, R119, PT ;  /* 0x000000770500720c */ /* 0x000fe40003f46270 */
[----:B------:R-:W-:-:S02]  /*73e0*/  IADD3 R5, R29, 0x69, RZ ;  /* 0x000000691d057810 */ /* 0x000fc40007ffe0ff */
[----:B---3--:R-:W-:Y:S01]  /*73f0*/  FSEL R56, R4, -INF , !P5 ;  /* 0xff80000004387808 */ /* 0x008fe20006800000 */
[----:B------:R-:W3:Y:S01]  /*7400*/  MUFU.TANH R38, R38 ;  /* 0x0000002600267308 */ /* 0x000ee20000002400 */
[----:B----4-:R-:W-:Y:S02]  /*7410*/  FSEL R42, R42, -INF , !P3 ;  /* 0xff8000002a2a7808 */ /* 0x010fe40005800000 */
[C---:B------:R-:W-:Y:S02]  /*7420*/  ISETP.GE.AND P5, PT, R5.reuse, R126, PT ;  /* 0x0000007e0500720c */ /* 0x040fe40003fa6270 */
[----:B------:R-:W-:Y:S02]  /*7430*/  ISETP.GE.AND P3, PT, R5, R119, PT ;  /* 0x000000770500720c */ /* 0x000fe40003f66270 */
[----:B------:R-:W-:Y:S01]  /*7440*/  IADD3 R4, R29, 0x71, RZ ;  /* 0x000000711d047810 */ /* 0x000fe20007ffe0ff */
[----:B------:R-:W4:Y:S01]  /*7450*/  MUFU.TANH R31, R31 ;  /* 0x0000001f001f7308 */ /* 0x000f220000002400 */
[----:B--2---:R-:W-:-:S02]  /*7460*/  FSEL R54, R54, -INF , !P5 ;  /* 0xff80000036367808 */ /* 0x004fc40006800000 */
[----:B-----5:R-:W-:Y:S02]  /*7470*/  FSEL R40, R40, -INF , !P3 ;  /* 0xff80000028287808 */ /* 0x020fe40005800000 */
[CC--:B------:R-:W-:Y:S02]  /*7480*/  ISETP.GE.AND P5, PT, R4.reuse, R126.reuse, PT ;  /* 0x0000007e0400720c */ /* 0x0c0fe40003fa6270 */
[-C--:B------:R-:W-:Y:S01]  /*7490*/  ISETP.GE.AND P3, PT, R4, R119.reuse, PT ;  /* 0x000000770400720c */ /* 0x080fe20003f66270 */
[----:B------:R-:W-:Y:S01]  /*74a0*/  FMUL.FTZ R4, R91, c[0x0][0x2ec] ;  /* 0x0000bb005b047a20 */ /* 0x000fe20000410000 */
[----:B------:R-:W-:Y:S02]  /*74b0*/  FSEL R53, R53, -INF , !P4 ;  /* 0xff80000035357808 */ /* 0x000fe40006000000 */
[----:B------:R-:W-:Y:S02]  /*74c0*/  FSEL R37, R37, -INF , !P2 ;  /* 0xff80000025257808 */ /* 0x000fe40005000000 */
[C---:B------:R-:W-:Y:S01]  /*74d0*/  ISETP.GE.AND P4, PT, R29.reuse, R126, PT ;  /* 0x0000007e1d00720c */ /* 0x040fe20003f86270 */
[----:B------:R-:W2:Y:S01]  /*74e0*/  MUFU.TANH R4, R4 ;  /* 0x0000000400047308 */ /* 0x000ea20000002400 */
[----:B------:R-:W-:-:S02]  /*74f0*/  ISETP.GE.AND P2, PT, R29, R119, PT ;  /* 0x000000771d00720c */ /* 0x000fc40003f46270 */
[----:B------:R-:W-:Y:S02]  /*7500*/  LOP3.LUT R118, R28, 0x78, R118, 0xfe, !PT ;  /* 0x000000781c767812 */ /* 0x000fe400078efe76 */
        /* <DEDUP_REMOVED lines=9> */
[----:B-1----:R-:W-:Y:S02]  /*75a0*/  FSEL R41, R41, -INF , !P5 ;  /* 0xff80000029297808 */ /* 0x002fe40006800000 */
[----:B---3--:R-:W-:-:S02]  /*75b0*/  FSEL R38, R38, -INF , !P4 ;  /* 0xff80000026267808 */ /* 0x008fc40006000000 */
[----:B----4-:R-:W-:Y:S02]  /*75c0*/  FSEL R31, R31, -INF , !P3 ;  /* 0xff8000001f1f7808 */ /* 0x010fe40005800000 */
[----:B--2---:R-:W-:Y:S01]  /*75d0*/  FSEL R29, R4, -INF , !P2 ;  /* 0xff800000041d7808 */ /* 0x004fe20005000000 */
[----:B------:R-:W-:Y:S05]  /*75e0*/  @!P1 BRA `(.L_x_3607) ;  /* 0x0000070000009947 */ /* 0x000fea0003800000 */
[----:B------:R-:W-:Y:S01]  /*75f0*/  MOV R5, c[0x0][0x198] ;  /* 0x0000660000057a02 */ /* 0x000fe20000000f00 */
[----:B------:R-:W-:Y:S05]  /*7600*/  @!P6 BRA `(.L_x_3608) ;  /* 0x000003a00000e947 */ /* 0x000fea0003800000 */
[----:B------:R-:W-:Y:S02]  /*7610*/  IABS R4, c[0x0][0x2d0] ;  /* 0x0000b40000047a13 */ /* 0x000fe40000000000 */
[----:B------:R-:W-:Y:S02]  /*7620*/  IABS R9, R28 ;  /* 0x0000001c00097213 */ /* 0x000fe40000000000 */
[----:B------:R-:W1:Y:S08]  /*7630*/  I2F.RP R10, R4 ;  /* 0x00000004000a7306 */ /* 0x000e700000209400 */
[----:B-1----:R-:W1:Y:S02]  /*7640*/  MUFU.RCP R10, R10 ;  /* 0x0000000a000a7308 */ /* 0x002e640000001000 */
[----:B-1----:R-:W-:-:S06]  /*7650*/  IADD3 R10, R10, 0xffffffe, RZ ;  /* 0x0ffffffe0a0a7810 */ /* 0x002fcc0007ffe0ff */
[----:B------:R-:W1:Y:S02]  /*7660*/  F2I.FTZ.U32.TRUNC.NTZ R11, R10 ;  /* 0x0000000a000b7305 */ /* 0x000e64000021f000 */
[----:B-1----:R-:W-:Y:S02]  /*7670*/  IMAD.MOV R6, RZ, RZ, -R11 ;  /* 0x000000ffff067224 */ /* 0x002fe400078e0a0b */
[----:B------:R-:W-:Y:S02]  /*7680*/  IMAD.MOV.U32 R10, RZ, RZ, RZ ;  /* 0x000000ffff0a7224 */ /* 0x000fe400078e00ff */
[----:B------:R-:W-:-:S04]  /*7690*/  IMAD R6, R6, R4, RZ ;  /* 0x0000000406067224 */ /* 0x000fc800078e02ff */
[----:B------:R-:W-:Y:S01]  /*76a0*/  IMAD.HI.U32 R10, R11, R6, R10 ;  /* 0x000000060b0a7227 */ /* 0x000fe200078e000a */
[C---:B------:R-:W-:Y:S02]  /*76b0*/  IADD3 R11, R28.reuse, -0x80, RZ ;  /* 0xffffff801c0b7810 */ /* 0x040fe40007ffe0ff */
[----:B------:R-:W-:Y:S02]  /*76c0*/  LOP3.LUT R28, R28, c[0x0][0x2d0], RZ, 0x3c, !PT ;  /* 0x0000b4001c1c7a12 */ /* 0x000fe400078e3cff */
[----:B------:R-:W-:Y:S01]  /*76d0*/  IABS R7, R11 ;  /* 0x0000000b00077213 */ /* 0x000fe20000000000 */
[----:B------:R-:W-:Y:S01]  /*76e0*/  IMAD.HI.U32 R12, R10, R9, RZ ;  /* 0x000000090a0c7227 */ /* 0x000fe200078e00ff */
[----:B------:R-:W-:Y:S02]  /*76f0*/  LOP3.LUT R11, R11, c[0x0][0x2d0], RZ, 0x3c, !PT ;  /* 0x0000b4000b0b7a12 */ /* 0x000fe400078e3cff */
[----:B------:R-:W-:Y:S01]  /*7700*/  ISETP.GE.AND P3, PT, R28, RZ, PT ;  /* 0x000000ff1c00720c */ /* 0x000fe20003f66270 */
        /* <DEDUP_REMOVED lines=37> */
[----:B------:R-:W-:-:S04]  /*7960*/  IMAD R4, R6, c[0x0][0x180], RZ ;  /* 0x0000600006047a24 */ /* 0x000fc800078e02ff */
[C---:B------:R-:W-:Y:S02]  /*7970*/  IMAD R4, R7.reuse, c[0x0][0x184], R4 ;  /* 0x0000610007047a24 */ /* 0x040fe400078e0204 */
[----:B------:R-:W-:-:S04]  /*7980*/  IMAD.WIDE.U32 R6, R7, c[0x0][0x180], R8 ;  /* 0x0000600007067a25 */ /* 0x000fc800078e0008 */
[----:B------:R-:W-:Y:S01]  /*7990*/  IMAD.IADD R4, R7, 0x1, R4 ;  /* 0x0000000107047824 */ /* 0x000fe200078e0204 */
[----:B------:R-:W-:Y:S05]  /*79a0*/  BRA `(.L_x_3609) ;  /* 0x0000002000007947 */ /* 0x000fea0003800000 */
.L_x_3608:
[----:B------:R-:W-:-:S04]  /*79b0*/  LEA R6, -R5, RZ, 0x7 ;  /* 0x000000ff05067211 */ /* 0x000fc800078e39ff */
[----:B------:R-:W-:Y:S02]  /*79c0*/  SHF.R.S32.HI R4, RZ, 0x1f, R6 ;  /* 0x0000001fff047819 */ /* 0x000fe40000011406 */
.L_x_3609:
[C---:B------:R-:W-:Y:S01]  /*79d0*/  @!P0 LEA R8, P1, R6.reuse, R121, 0x1 ;  /* 0x0000007906088211 */ /* 0x040fe200078208ff */
[----:B------:R1:W-:Y:S01]  /*79e0*/  @P0 STS [R109+0x1000], RZ ;  /* 0x001000ff6d000388 */ /* 0x0003e20000000800 */
[----:B------:R-:W-:Y:S01]  /*79f0*/  @!P0 LEA R10, P2, R5, R115, 0x6 ;  /* 0x00000073050a8211 */ /* 0x000fe200078430ff */
[----:B------:R-:W-:Y:S01]  /*7a00*/  BSSY B0, `(.L_x_3610) ;  /* 0x000002b000007945 */ /* 0x000fe20003800000 */
[C---:B------:R-:W-:Y:S01]  /*7a10*/  @!P0 LEA.HI.X R9, R6.reuse, R120, R4, 0x1, P1 ;  /* 0x0000007806098211 */ /* 0x040fe200008f0c04 */
[----:B------:R1:W-:Y:S01]  /*7a20*/  @P0 STS [R109+0x1004], RZ ;  /* 0x001004ff6d000388 */ /* 0x0003e20000000800 */
[----:B------:R-:W-:-:S03]  /*7a30*/  @!P0 IADD3 R10, P1, R6, R10, RZ ;  /* 0x0000000a060a8210 */ /* 0x000fc60007f3e0ff */
[----:B------:R1:W-:Y:S04]  /*7a40*/  @P0 STS.64 [R109+0x1008], RZ ;  /* 0x001008ff6d000388 */ /* 0x0003e80000000a00 */
[----:B------:R-:W-:Y:S01]  /*7a50*/  @!PT LDS RZ, [RZ] ;  /* 0x00000000fffff984 */ /* 0x000fe20000000800 */
[----:B------:R-:W-:Y:S01]  /*7a60*/  @!PT LDS RZ, [RZ] ;  /* 0x00000000fffff984 */ /* 0x000fe20000000800 */
[----:B------:R-:W-:Y:S01]  /*7a70*/  @!PT LDS RZ, [RZ] ;  /* 0x00000000fffff984 */ /* 0x000fe20000000800 */
[----:B------:R2:W-:Y:S04]  /*7a80*/  @!P0 LDGSTS.E.BYPASS.LTC128B.128 [R109+0x1000], [R8.64] ;  /* 0x01000000086d8fae */ /* 0x0005e8000b901d46 */
[----:B------:R1:W-:Y:S01]  /*7a90*/  @P0 STS.128 [R109+0x1800], RZ ;  /* 0x001800ff6d000388 */ /* 0x0003e20000000c00 */
[----:B--2---:R-:W-:Y:S01]  /*7aa0*/  @!P0 IMAD.MOV.U32 R9, RZ, RZ, c[0x0][0x19c] ;  /* 0x00006700ff098624 */ /* 0x004fe200078e00ff */
[----:B------:R-:W-:-:S04]  /*7ab0*/  @!P0 IADD3 R8, P4, P3, R6, R115, R105 ;  /* 0x0000007306088210 */ /* 0x000fc80007b9e069 */
[-C--:B------:R-:W-:Y:S02]  /*7ac0*/  @!P0 LEA.HI.X R9, R5, R85.reuse, R9, 0x6, P2 ;  /* 0x0000005505098211 */ /* 0x080fe400010f3409 */
[----:B------:R-:W-:Y:S02]  /*7ad0*/  @!P0 IADD3.X R7, R4, R85, R104, P4, P3 ;  /* 0x0000005504078210 */ /* 0x000fe400027e6468 */
[----:B------:R-:W-:Y:S01]  /*7ae0*/  @!P0 LEA R12, P2, R8, c[0x0][0x168], 0x1 ;  /* 0x00005a00080c8a11 */ /* 0x000fe200078408ff */
[----:B------:R-:W-:-:S03]  /*7af0*/  @!P0 IMAD.X R9, R4, 0x1, R9, P1 ;  /* 0x0000000104098824 */ /* 0x000fc600008e0609 */
[----:B------:R-:W-:Y:S02]  /*7b00*/  @!P0 LEA.HI.X R13, R8, c[0x0][0x16c], R7, 0x1, P2 ;  /* 0x00005b00080d8a11 */ /* 0x000fe400010f0c07 */
[----:B------:R-:W-:-:S03]  /*7b10*/  @!P0 LEA R8, P1, R10, c[0x0][0x168], 0x1 ;  /* 0x00005a000a088a11 */ /* 0x000fc600078208ff */
        /* <DEDUP_REMOVED lines=25> */
.L_x_3611:
[----:B------:R-:W-:Y:S05]  /*7cb0*/  BSYNC B0 ;  /* 0x0000000000007941 */ /* 0x000fea0003800000 */
.L_x_3610:
[----:B------:R-:W0:Y:S01]  /*7cc0*/  LDGDEPBAR ;  /* 0x00000000000079af */ /* 0x000e220000000000 */
[----:B------:R-:W-:-:S04]  /*7cd0*/  LEA R121, P0, R6, R121, 0x1 ;  /* 0x0000007906797211 */ /* 0x000fc800078008ff */
[----:B------:R-:W-:Y:S02]  /*7ce0*/  LEA.HI.X R120, R6, R120, R4, 0x1, P0 ;  /* 0x0000007806787211 */ /* 0x000fe400000f0c04 */
.L_x_3607:
        /* <DEDUP_REMOVED lines=65> */
[----:B------:R-:W1:Y:S02]  /*8100*/  SHFL.BFLY PT, R4, R5, 0x2, 0x1f ;  /* 0x0c401f0005047f89 */ /* 0x000e6400000e0000 */
[----:B-1----:R-:W-:Y:S02]  /*8110*/  FMNMX.FTZ R4, R5, R4, !PT ;  /* 0x0000000405047209 */ /* 0x002fe40007810000 */
[----:B------:R-:W1:Y:S04]  /*8120*/  SHFL.BFLY PT, R5, R6, 0x2, 0x1f ;  /* 0x0c401f0006057f89 */ /* 0x000e6800000e0000 */
[----:B------:R-:W2:Y:S01]  /*8130*/  SHFL.BFLY PT, R28, R4, 0x1, 0x1f ;  /* 0x0c201f00041c7f89 */ /* 0x000ea200000e0000 */
[----:B-1----:R-:W-:Y:S02]  /*8140*/  FMNMX.FTZ R5, R6, R5, !PT ;  /* 0x0000000506057209 */ /* 0x002fe40007810000 */
[----:B--2---:R-:W-:-:S03]  /*8150*/  FMNMX.FTZ R28, R4, R28, !PT ;  /* 0x0000001c041c7209 */ /* 0x004fc60007810000 */
[----:B------:R-:W1:Y:S01]  /*8160*/  SHFL.BFLY PT, R4, R5, 0x1, 0x1f ;  /* 0x0c201f0005047f89 */ /* 0x000e6200000e0000 */
[C---:B------:R-:W-:Y:S01]  /*8170*/  FSETP.NEU.FTZ.AND P1, PT, R28.reuse, -INF , PT ;  /* 0xff8000001c00780b */ /* 0x040fe20003f3d000 */
[----:B------:R-:W-:-:S05]  /*8180*/  FMUL.FTZ R39, R28, c[0x0][0x23c] ;  /* 0x00008f001c277a20 */ /* 0x000fca0000410000 */
[----:B------:R-:W-:-:S05]  /*8190*/  FSEL R39, R39, RZ, P1 ;  /* 0x000000ff27277208 */ /* 0x000fca0000800000 */
[--C-:B------:R-:W-:Y:S02]  /*81a0*/  FFMA.FTZ R144, R3, c[0x0][0x23c], -R39.reuse ;  /* 0x00008f0003907a23 */ /* 0x100fe40000010827 */
[--C-:B------:R-:W-:Y:S02]  /*81b0*/  FFMA.FTZ R136, R23, c[0x0][0x23c], -R39.reuse ;  /* 0x00008f0017887a23 */ /* 0x100fe40000010827 */
[--C-:B------:R-:W-:Y:S02]  /*81c0*/  FFMA.FTZ R58, R22, c[0x0][0x23c], -R39.reuse ;  /* 0x00008f00163a7a23 */ /* 0x100fe40000010827 */
[--C-:B------:R-:W-:Y:S01]  /*81d0*/  FFMA.FTZ R57, R17, c[0x0][0x23c], -R39.reuse ;  /* 0x00008f0011397a23 */ /* 0x100fe20000010827 */
[----:B------:R-:W-:Y:S01]  /*81e0*/  MUFU.EX2 R144, R144 ;  /* 0x0000009000907308 */ /* 0x000fe20000000800 */
[--C-:B------:R-:W-:Y:S02]  /*81f0*/  FFMA.FTZ R119, R35, c[0x0][0x23c], -R39.reuse ;  /* 0x00008f0023777a23 */ /* 0x100fe40000010827 */
[--C-:B------:R-:W-:Y:S01]  /*8200*/  FFMA.FTZ R115, R34, c[0x0][0x23c], -R39.reuse ;  /* 0x00008f0022737a23 */ /* 0x100fe20000010827 */
[----:B-1----:R-:W-:Y:S01]  /*8210*/  FMNMX.FTZ R3, R5, R4, !PT ;  /* 0x0000000405037209 */ /* 0x002fe20007810000 */
[--C-:B------:R-:W-:Y:S01]  /*8220*/  FFMA.FTZ R84, R33, c[0x0][0x23c], -R39.reuse ;  /* 0x00008f0021547a23 */ /* 0x100fe20000010827 */
[----:B------:R-:W-:Y:S01]  /*8230*/  FSEL R4, R28, RZ, P1 ;  /* 0x000000ff1c047208 */ /* 0x000fe20000800000 */
[----:B------:R-:W-:Y:S01]  /*8240*/  FFMA.FTZ R67, R32, c[0x0][0x23c], -R39 ;  /* 0x00008f0020437a23 */ /* 0x000fe20000010827 */
[C---:B------:R-:W-:Y:S01]  /*8250*/  FSETP.NEU.FTZ.AND P0, PT, R3.reuse, -INF , PT ;  /* 0xff8000000300780b */ /* 0x040fe20003f1d000 */
[C---:B------:R-:W-:Y:S01]  /*8260*/  FMUL.FTZ R30, R3.reuse, c[0x0][0x23c] ;  /* 0x00008f00031e7a20 */ /* 0x040fe20000410000 */
[----:B------:R-:W1:Y:S01]  /*8270*/  MUFU.EX2 R136, R136 ;  /* 0x0000008800887308 */ /* 0x000e620000000800 */
[----:B------:R-:W-:Y:S01]  /*8280*/  FADD.FTZ R4, R2, -R4 ;  /* 0x8000000402047221 */ /* 0x000fe20000010000 */
[----:B------:R-:W-:Y:S01]  /*8290*/  FSEL R2, R3, RZ, P0 ;  /* 0x000000ff03027208 */ /* 0x000fe20000000000 */
[----:B------:R-:W-:Y:S01]  /*82a0*/  LDSM.16.MT88.4 R32, [R87+0x3400] ;  /* 0x003400005720783b */ /* 0x000fe20000004200 */
[----:B------:R-:W-:Y:S01]  /*82b0*/  FSEL R30, R30, RZ, P0 ;  /* 0x000000ff1e1e7208 */ /* 0x000fe20000000000 */
[----:B------:R-:W-:-:S02]  /*82c0*/  FMUL.FTZ R4, R4, c[0x0][0x23c] ;  /* 0x00008f0004047a20 */ /* 0x000fc40000410000 */
[----:B------:R-:W-:Y:S01]  /*82d0*/  FADD.FTZ R2, R0, -R2 ;  /* 0x8000000200027221 */ /* 0x000fe20000010000 */
[----:B------:R-:W-:Y:S01]  /*82e0*/  MUFU.EX2 R58, R58 ;  /* 0x0000003a003a7308 */ /* 0x000fe20000000800 */
[--C-:B------:R-:W-:Y:S02]  /*82f0*/  FFMA.FTZ R59, R21, c[0x0][0x23c], -R30.reuse ;  /* 0x00008f00153b7a23 */ /* 0x100fe4000001081e */
[--C-:B------:R-:W-:Y:S02]  /*8300*/  FFMA.FTZ R66, R20, c[0x0][0x23c], -R30.reuse ;  /* 0x00008f0014427a23 */ /* 0x100fe4000001081e */
[----:B------:R-:W2:Y:S01]  /*8310*/  LDSM.16.MT88.4 R20, [R86+0x3000] ;  /* 0x003000005614783b */ /* 0x000ea20000004200 */
[--C-:B------:R-:W-:Y:S02]  /*8320*/  FFMA.FTZ R135, R65, c[0x0][0x23c], -R30.reuse ;  /* 0x00008f0041877a23 */ /* 0x100fe4000001081e */
[----:B------:R-:W-:Y:S01]  /*8330*/  FMUL.FTZ R137, R2, c[0x0][0x23c] ;  /* 0x00008f0002897a20 */ /* 0x000fe20000410000 */
[----:B------:R-:W3:Y:S01]  /*8340*/  MUFU.EX2 R57, R57 ;  /* 0x0000003900397308 */ /* 0x000ee20000000800 */
[--C-:B------:R-:W-:Y:S01]  /*8350*/  FFMA.FTZ R0, R16, c[0x0][0x23c], -R30.reuse ;  /* 0x00008f0010007a23 */ /* 0x100fe2000001081e */
[----:B-1----:R-:W-:Y:S01]  /*8360*/  F2FP.BF16.PACK_AB R16, R136, R144 ;  /* 0x000000908810723e */ /* 0x002fe200000010ff */
[----:B------:R-:W-:-:S02]  /*8370*/  FFMA.FTZ R118, R27, c[0x0][0x23c], -R30 ;  /* 0x00008f001b767a23 */ /* 0x000fc4000001081e */
[--C-:B------:R-:W-:Y:S02]  /*8380*/  FFMA.FTZ R65, R26, c[0x0][0x23c], -R30.reuse ;  /* 0x00008f001a417a23 */ /* 0x100fe4000001081e */
[--C-:B------:R-:W-:Y:S01]  /*8390*/  FFMA.FTZ R63, R25, c[0x0][0x23c], -R30.reuse ;  /* 0x00008f00193f7a23 */ /* 0x100fe2000001081e */
[----:B------:R-:W-:Y:S01]  /*83a0*/  MUFU.EX2 R135, R135 ;  /* 0x0000008700877308 */ /* 0x000fe20000000800 */
[----:B------:R-:W-:Y:S02]  /*83b0*/  FFMA.FTZ R2, R24, c[0x0][0x23c], -R30 ;  /* 0x00008f0018027a23 */ /* 0x000fe4000001081e */
[--C-:B------:R-:W-:Y:S02]  /*83c0*/  FFMA.FTZ R134, R134, c[0x0][0x23c], -R39.reuse ;  /* 0x00008f0086867a23 */ /* 0x100fe40000010827 */
[--C-:B------:R-:W-:Y:S02]  /*83d0*/  FFMA.FTZ R133, R133, c[0x0][0x23c], -R39.reuse ;  /* 0x00008f0085857a23 */ /* 0x100fe40000010827 */
[--C-:B------:R-:W-:Y:S01]  /*83e0*/  FFMA.FTZ R91, R143, c[0x0][0x23c], -R39.reuse ;  /* 0x00008f008f5b7a23 */ /* 0x100fe20000010827 */
[----:B------:R-:W1:Y:S01]  /*83f0*/  MUFU.EX2 R59, R59 ;  /* 0x0000003b003b7308 */ /* 0x000e620000000800 */
        /* <DEDUP_REMOVED lines=9> */
[----:B------:R-:W4:Y:S01]  /*8490*/  MUFU.EX2 R137, R137 ;  /* 0x0000008900897308 */ /* 0x000f220000000800 */
[----:B-1----:R-:W-:Y:S01]  /*84a0*/  F2FP.BF16.PACK_AB R17, R59, R135 ;  /* 0x000000873b11723e */ /* 0x002fe200000010ff */
[----:B------:R-:W-:-:S02]  /*84b0*/  FFMA.FTZ R64, R64, c[0x0][0x23c], -R39 ;  /* 0x00008f0040407a23 */ /* 0x000fc40000010827 */
[--C-:B------:R-:W-:Y:S02]  /*84c0*/  FFMA.FTZ R60, R60, c[0x0][0x23c], -R39.reuse ;  /* 0x00008f003c3c7a23 */ /* 0x100fe40000010827 */
        /* <DEDUP_REMOVED lines=22> */
[----:B------:R-:W-:Y:S01]  /*8630*/  HMMA.16816.F32.BF16 R4, R16, R8, R4 ;  /* 0x000000081004723c */ /* 0x000fe20000041804 */
[----:B------:R-:W-:Y:S01]  /*8640*/  FFMA.FTZ R144, R123, R145, R144 ;  /* 0x000000917b907223 */ /* 0x000fe20000010090 */
[----:B------:R-:W-:Y:S01]  /*8650*/  MUFU.EX2 R84, R84 ;  /* 0x0000005400547308 */ /* 0x000fe20000000800 */
[----:B------:R-:W-:-:S02]  /*8660*/  FFMA.FTZ R123, R127, c[0x0][0x23c], -R30 ;  /* 0x00008f007f7b7a23 */ /* 0x000fc4000001081e */
[----:B------:R-:W-:Y:S02]  /*8670*/  FFMA.FTZ R122, R122, R137, R135 ;  /* 0x000000897a7a7223 */ /* 0x000fe40000010087 */
[----:B------:R-:W-:Y:S01]  /*8680*/  FADD.FTZ R136, R136, R144 ;  /* 0x0000009088887221 */ /* 0x000fe20000010000 */
[C---:B------:R-:W-:Y:S01]  /*8690*/  HMMA.16816.F32.BF16 R8, R16.reuse, R10, R76 ;  /* 0x0000000a1008723c */ /* 0x040fe2000004184c */
[----:B------:R-:W-:Y:S01]  /*86a0*/  LDSM.16.MT88.4 R76, [R87+0x3c00] ;  /* 0x003c0000574c783b */ /* 0x000fe20000004200 */
[----:B------:R-:W3:Y:S01]  /*86b0*/  MUFU.EX2 R67, R67 ;  /* 0x0000004300437308 */ /* 0x000ee20000000800 */
[----:B-1----:R-:W-:Y:S01]  /*86c0*/  F2FP.BF16.PACK_AB R24, R115, R119 ;  /* 0x000000777318723e */ /* 0x002fe200000010ff */
[----:B------:R-:W-:Y:S02]  /*86d0*/  FADD.FTZ R122, R59, R122 ;  /* 0x0000007a3b7a7221 */ /* 0x000fe40000010000 */
[----:B------:R-:W-:Y:S02]  /*86e0*/  FADD.FTZ R136, R58, R136 ;  /* 0x000000883a887221 */ /* 0x000fe40000010000 */
[----:B--2---:R-:W-:Y:S01]  /*86f0*/  HMMA.16816.F32.BF16 R12, R16, R20, R12 ;  /* 0x00000014100c723c */ /* 0x004fe2000004180c */
[----:B------:R-:W-:Y:S01]  /*8700*/  FADD.FTZ R66, R66, R122 ;  /* 0x0000007a42427221 */ /* 0x000fe20000010000 */
[----:B------:R-:W-:Y:S01]  /*8710*/  MUFU.EX2 R118, R118 ;  /* 0x0000007600767308 */ /* 0x000fe20000000800 */
[----:B------:R-:W-:-:S02]  /*8720*/  FADD.FTZ R57, R57, R136 ;  /* 0x0000008839397221 */ /* 0x000fc40000010000 */
[----:B------:R-:W-:Y:S02]  /*8730*/  FFMA.FTZ R49, R49, c[0x0][0x23c], -R30 ;  /* 0x00008f0031317a23 */ /* 0x000fe4000001081e */
[----:B------:R-:W-:Y:S01]  /*8740*/  FADD.FTZ R66, R0, R66 ;  /* 0x0000004200427221 */ /* 0x000fe20000010000 */
[----:B------:R-:W-:Y:S01]  /*8750*/  HMMA.16816.F32.BF16 R16, R16, R22, R68 ;  /* 0x000000161010723c */ /* 0x000fe20000041844 */
[----:B------:R-:W1:Y:S01]  /*8760*/  LDSM.16.MT88.4 R20, [R86+0x3400] ;  /* 0x003400005614783b */ /* 0x000e620000004200 */
[----:B------:R-:W2:Y:S01]  /*8770*/  MUFU.EX2 R65, R65 ;  /* 0x0000004100417308 */ /* 0x000ea20000000800 */
[----:B---3--:R-:W-:Y:S01]  /*8780*/  F2FP.BF16.PACK_AB R26, R67, R84 ;  /* 0x00000054431a723e */ /* 0x008fe200000010ff */
[----:B------:R-:W-:Y:S02]  /*8790*/  FADD.FTZ R57, R119, R57 ;  /* 0x0000003977397221 */ /* 0x000fe40000010000 */
[----:B------:R-:W-:Y:S02]  /*87a0*/  FFMA.FTZ R44, R44, c[0x0][0x23c], -R30 ;  /* 0x00008f002c2c7a23 */ /* 0x000fe4000001081e */
[----:B------:R-:W-:-:S02]  /*87b0*/  FADD.FTZ R115, R115, R57 ;  /* 0x0000003973737221 */ /* 0x000fc40000010000 */
[----:B------:R-:W-:Y:S01]  /*87c0*/  MUFU.EX2 R63, R63 ;  /* 0x0000003f003f7308 */ /* 0x000fe20000000800 */
[--C-:B------:R-:W-:Y:S02]  /*87d0*/  FFMA.FTZ R43, R43, c[0x0][0x23c], -R30.reuse ;  /* 0x00008f002b2b7a23 */ /* 0x100fe4000001081e */
[----:B------:R-:W-:Y:S02]  /*87e0*/  FADD.FTZ R115, R84, R115 ;  /* 0x0000007354737221 */ /* 0x000fe40000010000 */
[----:B------:R-:W-:Y:S02]  /*87f0*/  FFMA.FTZ R42, R42, c[0x0][0x23c], -R30 ;  /* 0x00008f002a2a7a23 */ /* 0x000fe4000001081e */
[----:B------:R-:W-:Y:S01]  /*8800*/  FADD.FTZ R67, R67, R115 ;  /* 0x0000007343437221 */ /* 0x000fe20000010000 */
[----:B------:R-:W3:Y:S01]  /*8810*/  MUFU.EX2 R2, R2 ;  /* 0x0000000200027308 */ /* 0x000ee20000000800 */
[----:B--2---:R-:W-:Y:S01]  /*8820*/  F2FP.BF16.PACK_AB R25, R65, R118 ;  /* 0x000000764119723e */ /* 0x004fe200000010ff */
[----:B------:R-:W-:-:S02]  /*8830*/  FADD.FTZ R118, R118, R66 ;  /* 0x0000004276767221 */ /* 0x000fc40000010000 */
[----:B------:R-:W-:Y:S02]  /*8840*/  FFMA.FTZ R40, R40, c[0x0][0x23c], -R30 ;  /* 0x00008f0028287a23 */ /* 0x000fe4000001081e */
[----:B------:R-:W-:Y:S02]  /*8850*/  FADD.FTZ R118, R65, R118 ;  /* 0x0000007641767221 */ /* 0x000fe40000010000 */
[----:B------:R-:W2:Y:S01]  /*8860*/  MUFU.EX2 R134, R134 ;  /* 0x0000008600867308 */ /* 0x000ea20000000800 */
[--C-:B------:R-:W-:Y:S02]  /*8870*/  FFMA.FTZ R38, R38, c[0x0][0x23c], -R39.reuse ;  /* 0x00008f0026267a23 */ /* 0x100fe40000010827 */
[--C-:B------:R-:W-:Y:S02]  /*8880*/  FFMA.FTZ R122, R29, c[0x0][0x23c], -R30.reuse ;  /* 0x00008f001d7a7a23 */ /* 0x100fe4000001081e */
[----:B------:R-:W-:Y:S02]  /*8890*/  FFMA.FTZ R47, R47, c[0x0][0x23c], -R39 ;  /* 0x00008f002f2f7a23 */ /* 0x000fe40000010827 */
[----:B------:R-:W-:Y:S01]  /*88a0*/  FFMA.FTZ R36, R36, c[0x0][0x23c], -R30 ;  /* 0x00008f0024247a23 */ /* 0x000fe2000001081e */
[----:B---3--:R-:W-:Y:S01]  /*88b0*/  F2FP.BF16.PACK_AB R27, R2, R63 ;  /* 0x0000003f021b723e */ /* 0x008fe200000010ff */
[----:B------:R-:W3:Y:S01]  /*88c0*/  MUFU.EX2 R133, R133 ;  /* 0x0000008500857308 */ /* 0x000ee20000000800 */
[----:B------:R-:W-:-:S04]  /*88d0*/  FADD.FTZ R63, R63, R118 ;  /* 0x000000763f3f7221 */ /* 0x000fc80000010000 */
[----:B------:R-:W-:Y:S01]  /*88e0*/  FADD.FTZ R63, R2, R63 ;  /* 0x0000003f023f7221 */ /* 0x000fe20000010000 */
[----:B------:R-:W-:Y:S01]  /*88f0*/  HMMA.16816.F32.BF16 R4, R24, R32, R4 ;  /* 0x000000201804723c */ /* 0x000fe20000041804 */
[----:B--2---:R-:W-:Y:S01]  /*8900*/  FADD.FTZ R67, R134, R67 ;  /* 0x0000004386437221 */ /* 0x004fe20000010000 */
[----:B------:R-:W-:Y:S01]  /*8910*/  MUFU.EX2 R91, R91 ;  /* 0x0000005b005b7308 */ /* 0x000fe20000000800 */
[----:B------:R-:W-:-:S05]  /*8920*/  FFMA.FTZ R2, R41, c[0x0][0x23c], -R39 ;  /* 0x00008f0029027a23 */ /* 0x000fca0000010827 */
[C---:B------:R-:W-:Y:S01]  /*8930*/  HMMA.16816.F32.BF16 R8, R24.reuse, R34, R8 ;  /* 0x000000221808723c */ /* 0x040fe20000041808 */
[----:B------:R-:W2:Y:S01]  /*8940*/  LDSM.16.MT88.4 R32, [R87+0x3800] ;  /* 0x003800005720783b */ /* 0x000ea20000004200 */
[----:B------:R-:W4:Y:S06]  /*8950*/  MUFU.EX2 R89, R89 ;  /* 0x0000005900597308 */ /* 0x000f2c0000000800 */
[C---:B-1----:R-:W-:Y:S02]  /*8960*/  HMMA.16816.F32.BF16 R12, R24.reuse, R20, R12 ;  /* 0x00000014180c723c */ /* 0x042fe4000004180c */
[----:B------:R-:W-:Y:S06]  /*8970*/  MUFU.EX2 R126, R126 ;  /* 0x0000007e007e7308 */ /* 0x000fec0000000800 */
[----:B------:R-:W-:Y:S01]  /*8980*/  HMMA.16816.F32.BF16 R16, R24, R22, R16 ;  /* 0x000000161810723c */ /* 0x000fe20000041810 */
[----:B------:R-:W1:Y:S01]  /*8990*/  LDSM.16.MT88.4 R20, [R86+0x3800] ;  /* 0x003800005614783b */ /* 0x000e620000004200 */
[----:B------:R-:W5:Y:S05]  /*89a0*/  MUFU.EX2 R90, R90 ;  /* 0x0000005a005a7308 */ /* 0x000f6a0000000800 */
[C---:B---3--:R-:W-:Y:S01]  /*89b0*/  F2FP.BF16.PACK_AB R24, R133.reuse, R134 ;  /* 0x000000868518723e */ /* 0x048fe200000010ff */
[----:B------:R-:W-:Y:S01]  /*89c0*/  FADD.FTZ R133, R133, R67 ;  /* 0x0000004385857221 */ /* 0x000fe20000010000 */
[----:B----4-:R-:W-:Y:S01]  /*89d0*/  F2FP.BF16.PACK_AB R26, R89, R91 ;  /* 0x0000005b591a723e */ /* 0x010fe200000010ff */
[----:B------:R-:W3:Y:S02]  /*89e0*/  MUFU.EX2 R88, R88 ;  /* 0x0000005800587308 */ /* 0x000ee40000000800 */
[----:B------:R-:W-:-:S04]  /*89f0*/  FADD.FTZ R133, R91, R133 ;  /* 0x000000855b857221 */ /* 0x000fc80000010000 */
[----:B------:R-:W-:Y:S02]  /*8a00*/  FADD.FTZ R133, R89, R133 ;  /* 0x0000008559857221 */ /* 0x000fe40000010000 */
[----:B------:R-:W4:Y:S01]  /*8a10*/  MUFU.EX2 R85, R85 ;  /* 0x0000005500557308 */ /* 0x000f220000000800 */
[----:B-----5:R-:W-:Y:S01]  /*8a20*/  F2FP.BF16.PACK_AB R25, R90, R126 ;  /* 0x0000007e5a19723e */ /* 0x020fe200000010ff */
[----:B------:R-:W-:-:S04]  /*8a30*/  FADD.FTZ R126, R126, R63 ;  /* 0x0000003f7e7e7221 */ /* 0x000fc80000010000 */
[----:B------:R-:W-:Y:S02]  /*8a40*/  FADD.FTZ R126, R90, R126 ;  /* 0x0000007e5a7e7221 */ /* 0x000fe40000010000 */
[----:B------:R-:W-:Y:S02]  /*8a50*/  MUFU.EX2 R128, R128 ;  /* 0x0000008000807308 */ /* 0x000fe40000000800 */
[----:B---3--:R-:W-:Y:S01]  /*8a60*/  FADD.FTZ R126, R88, R126 ;  /* 0x0000007e587e7221 */ /* 0x008fe20000010000 */
[----:B----4-:R-:W-:-:S05]  /*8a70*/  F2FP.BF16.PACK_AB R27, R85, R88 ;  /* 0x00000058551b723e */ /* 0x010fca00000010ff */
[----:B------:R-:W3:Y:S01]  /*8a80*/  MUFU.EX2 R123, R123 ;  /* 0x0000007b007b7308 */ /* 0x000ee20000000800 */
[----:B------:R-:W-:Y:S01]  /*8a90*/  FADD.FTZ R85, R85, R126 ;  /* 0x0000007e55557221 */ /* 0x000fe20000010000 */
[C---:B--2---:R-:W-:Y:S06]  /*8aa0*/  HMMA.16816.F32.BF16 R4, R24.reuse, R32, R4 ;  /* 0x000000201804723c */ /* 0x044fec0000041804 */
[----:B------:R-:W-:Y:S01]  /*8ab0*/  MUFU.EX2 R97, R97 ;  /* 0x0000006100617308 */ /* 0x000fe20000000800 */
[----:B------:R-:W-:Y:S01]  /*8ac0*/  FFMA.FTZ R32, R132, c[0x0][0x23c], -R39 ;  /* 0x00008f0084207a23 */ /* 0x000fe20000010827 */
[----:B------:R-:W-:Y:S01]  /*8ad0*/  HMMA.16816.F32.BF16 R8, R24, R34, R8 ;  /* 0x000000221808723c */ /* 0x000fe20000041808 */
[----:B------:R-:W-:-:S05]  /*8ae0*/  FFMA.FTZ R33, R129, c[0x0][0x23c], -R30 ;  /* 0x00008f0081217a23 */ /* 0x000fca000001081e */
[----:B------:R-:W-:Y:S01]  /*8af0*/  MUFU.EX2 R64, R64 ;  /* 0x0000004000407308 */ /* 0x000fe20000000800 */
[----:B---3--:R-:W-:Y:S02]  /*8b00*/  FADD.FTZ R85, R123, R85 ;  /* 0x000000557b557221 */ /* 0x008fe40000010000 */
[----:B------:R-:W-:Y:S01]  /*8b10*/  FFMA.FTZ R34, R130, c[0x0][0x23c], -R39 ;  /* 0x00008f0082227a23 */ /* 0x000fe20000010827 */
[----:B-1----:R-:W-:Y:S01]  /*8b20*/  HMMA.16816.F32.BF16 R12, R24, R20, R12 ;  /* 0x00000014180c723c */ /* 0x002fe2000004180c */
[----:B------:R-:W-:-:S03]  /*8b30*/  FFMA.FTZ R35, R98, c[0x0][0x23c], -R30 ;  /* 0x00008f0062237a23 */ /* 0x000fc6000001081e */
[----:B------:R-:W-:Y:S03]  /*8b40*/  MUFU.EX2 R32, R32 ;  /* 0x0000002000207308 */ /* 0x000fe60000000800 */
[----:B------:R-:W-:Y:S01]  /*8b50*/  FFMA.FTZ R20, R131, c[0x0][0x23c], -R39 ;  /* 0x00008f0083147a23 */ /* 0x000fe20000010827 */
[----:B------:R-:W-:Y:S01]  /*8b60*/  HMMA.16816.F32.BF16 R16, R24, R22, R16 ;  /* 0x000000161810723c */ /* 0x000fe20000041810 */
[----:B------:R-:W-:-:S03]  /*8b70*/  FFMA.FTZ R21, R99, c[0x0][0x23c], -R30 ;  /* 0x00008f0063157a23 */ /* 0x000fc6000001081e */
[----:B------:R-:W1:Y:S03]  /*8b80*/  MUFU.EX2 R34, R34 ;  /* 0x0000002200227308 */ /* 0x000e660000000800 */
[--C-:B------:R-:W-:Y:S02]  /*8b90*/  FFMA.FTZ R25, R93, c[0x0][0x23c], -R39.reuse ;  /* 0x00008f005d197a23 */ /* 0x100fe40000010827 */
[----:B------:R-:W-:-:S03]  /*8ba0*/  FFMA.FTZ R27, R62, c[0x0][0x23c], -R39 ;  /* 0x00008f003e1b7a23 */ /* 0x000fc60000010827 */
[----:B------:R-:W2:Y:S01]  /*8bb0*/  MUFU.EX2 R20, R20 ;  /* 0x0000001400147308 */ /* 0x000ea20000000800 */
[----:B------:R-:W-:Y:S02]  /*8bc0*/  FFMA.FTZ R26, R92, c[0x0][0x23c], -R39 ;  /* 0x00008f005c1a7a23 */ /* 0x000fe40000010827 */
[--C-:B------:R-:W-:Y:S02]  /*8bd0*/  FFMA.FTZ R93, R55, c[0x0][0x23c], -R30.reuse ;  /* 0x00008f00375d7a23 */ /* 0x100fe4000001081e */
[--C-:B------:R-:W-:Y:S02]  /*8be0*/  FFMA.FTZ R62, R50, c[0x0][0x23c], -R30.reuse ;  /* 0x00008f00323e7a23 */ /* 0x100fe4000001081e */
[--C-:B------:R-:W-:Y:S01]  /*8bf0*/  FFMA.FTZ R92, R51, c[0x0][0x23c], -R30.reuse ;  /* 0x00008f00335c7a23 */ /* 0x100fe2000001081e */
[----:B------:R-:W3:Y:S01]  /*8c00*/  MUFU.EX2 R33, R33 ;  /* 0x0000002100217308 */ /* 0x000ee20000000800 */
[----:B-1----:R-:W-:Y:S01]  /*8c10*/  F2FP.BF16.PACK_AB R68, R34, R128 ;  /* 0x000000802244723e */ /* 0x002fe200000010ff */
[----:B------:R-:W-:-:S02]  /*8c20*/  FFMA.FTZ R55, R52, c[0x0][0x23c], -R30 ;  /* 0x00008f0034377a23 */ /* 0x000fc4000001081e */
[--C-:B------:R-:W-:Y:S02]  /*8c30*/  FFMA.FTZ R51, R53, c[0x0][0x23c], -R39.reuse ;  /* 0x00008f0035337a23 */ /* 0x100fe40000010827 */
[--C-:B------:R-:W-:Y:S02]  /*8c40*/  FFMA.FTZ R53, R45, c[0x0][0x23c], -R30.reuse ;  /* 0x00008f002d357a23 */ /* 0x100fe4000001081e */
[----:B------:R-:W-:Y:S01]  /*8c50*/  MUFU.EX2 R35, R35 ;  /* 0x0000002300237308 */ /* 0x000fe20000000800 */
[----:B--2---:R-:W-:Y:S01]  /*8c60*/  F2FP.BF16.PACK_AB R70, R32, R20 ;  /* 0x000000142046723e */ /* 0x004fe200000010ff */
[----:B------:R-:W-:Y:S02]  /*8c70*/  FFMA.FTZ R45, R46, c[0x0][0x23c], -R30 ;  /* 0x00008f002e2d7a23 */ /* 0x000fe4000001081e */
[--C-:B------:R-:W-:Y:S02]  /*8c80*/  FFMA.FTZ R23, R94, c[0x0][0x23c], -R39.reuse ;  /* 0x00008f005e177a23 */ /* 0x100fe40000010827 */
[----:B------:R-:W-:-:S02]  /*8c90*/  FFMA.FTZ R24, R95, c[0x0][0x23c], -R39 ;  /* 0x00008f005f187a23 */ /* 0x000fc40000010827 */
[----:B------:R-:W1:Y:S01]  /*8ca0*/  MUFU.EX2 R21, R21 ;  /* 0x0000001500157308 */ /* 0x000e620000000800 */
[----:B---3--:R-:W-:Y:S01]  /*8cb0*/  F2FP.BF16.PACK_AB R69, R33, R123 ;  /* 0x0000007b2145723e */ /* 0x008fe200000010ff */
[----:B------:R-:W-:Y:S02]  /*8cc0*/  FFMA.FTZ R46, R48, c[0x0][0x23c], -R30 ;  /* 0x00008f00302e7a23 */ /* 0x000fe4000001081e */
[--C-:B------:R-:W-:Y:S02]  /*8cd0*/  FFMA.FTZ R22, R96, c[0x0][0x23c], -R39.reuse ;  /* 0x00008f0060167a23 */ /* 0x100fe40000010827 */
[--C-:B------:R-:W-:Y:S02]  /*8ce0*/  FFMA.FTZ R50, R56, c[0x0][0x23c], -R39.reuse ;  /* 0x00008f0038327a23 */ /* 0x100fe40000010827 */
[----:B------:R-:W-:Y:S01]  /*8cf0*/  MUFU.EX2 R60, R60 ;  /* 0x0000003c003c7308 */ /* 0x000fe20000000800 */
[----:B------:R-:W-:Y:S02]  /*8d00*/  FFMA.FTZ R52, R54, c[0x0][0x23c], -R39 ;  /* 0x00008f0036347a23 */ /* 0x000fe40000010827 */
[----:B------:R-:W-:-:S02]  /*8d10*/  FADD.FTZ R128, R128, R133 ;  /* 0x0000008580807221 */ /* 0x000fc40000010000 */
[----:B------:R-:W-:Y:S02]  /*8d20*/  FADD.FTZ R85, R33, R85 ;  /* 0x0000005521557221 */ /* 0x000fe40000010000 */
[----:B------:R-:W-:Y:S01]  /*8d30*/  FADD.FTZ R128, R34, R128 ;  /* 0x0000008022807221 */ /* 0x000fe20000010000 */
[----:B-1----:R-:W-:Y:S01]  /*8d40*/  F2FP.BF16.PACK_AB R71, R21, R35 ;  /* 0x000000231547723e */ /* 0x002fe200000010ff */
[----:B------:R-:W-:Y:S01]  /*8d50*/  MUFU.EX2 R61, R61 ;  /* 0x0000003d003d7308 */ /* 0x000fe20000000800 */
        /* <DEDUP_REMOVED lines=8> */
[----:B------:R-:W-:Y:S01]  /*8de0*/  FADD.FTZ R32, R97, R32 ;  /* 0x0000002061207221 */ /* 0x000fe20000010000 */
[C---:B------:R-:W-:Y:S01]  /*8df0*/  HMMA.16816.F32.BF16 R76, R68.reuse, R78, R8 ;  /* 0x0000004e444c723c */ /* 0x040fe20000041808 */
[----:B------:R-:W2:Y:S01]  /*8e00*/  LDSM.16.MT88.4 R8, [R86+0x4000] ;  /* 0x004000005608783b */ /* 0x000ea20000004200 */
[----:B------:R-:W3:Y:S08]  /*8e10*/  MUFU.EX2 R62, R62 ;  /* 0x0000003e003e7308 */ /* 0x000ef00000000800 */
[----:B------:R-:W-:Y:S08]  /*8e20*/  MUFU.EX2 R92, R92 ;  /* 0x0000005c005c7308 */ /* 0x000ff00000000800 */
[----:B------:R-:W4:Y:S08]  /*8e30*/  MUFU.EX2 R55, R55 ;  /* 0x0000003700377308 */ /* 0x000f300000000800 */
[----:B------:R-:W5:Y:S01]  /*8e40*/  MUFU.EX2 R27, R27 ;  /* 0x0000001b001b7308 */ /* 0x000f620000000800 */
[C---:B-1----:R-:W-:Y:S01]  /*8e50*/  HMMA.16816.F32.BF16 R72, R68.reuse, R4, R12 ;  /* 0x000000044448723c */ /* 0x042fe2000004180c */
[----:B------:R-:W1:Y:S06]  /*8e60*/  LDSM.16.MT88.4 R12, [R87+0x4000] ;  /* 0x00400000570c783b */ /* 0x000e6c0000004200 */
[----:B------:R-:W-:Y:S01]  /*8e70*/  MUFU.EX2 R25, R25 ;  /* 0x0000001900197308 */ /* 0x000fe20000000800 */
[----:B------:R-:W-:Y:S01]  /*8e80*/  F2FP.BF16.PACK_AB R4, R64, R97 ;  /* 0x000000614004723e */ /* 0x000fe200000010ff */
[----:B------:R-:W-:Y:S01]  /*8e90*/  HMMA.16816.F32.BF16 R68, R68, R6, R16 ;  /* 0x000000064444723c */ /* 0x000fe20000041810 */
[----:B------:R-:W1:Y:S01]  /*8ea0*/  LDSM.16.MT88.4 R16, [R87+0x4400] ;  /* 0x004400005710783b */ /* 0x000e620000004200 */
[----:B---3--:R-:W-:-:S04]  /*8eb0*/  F2FP.BF16.PACK_AB R5, R62, R93 ;  /* 0x0000005d3e05723e */ /* 0x008fc800000010ff */
[----:B------:R-:W-:Y:S01]  /*8ec0*/  MUFU.EX2 R23, R23 ;  /* 0x0000001700177308 */ /* 0x000fe20000000800 */
[----:B------:R-:W-:Y:S02]  /*8ed0*/  FADD.FTZ R93, R93, R35 ;  /* 0x000000235d5d7221 */ /* 0x000fe40000010000 */
[----:B------:R-:W-:Y:S01]  /*8ee0*/  FADD.FTZ R64, R64, R32 ;  /* 0x0000002040407221 */ /* 0x000fe20000010000 */
[----:B------:R-:W-:Y:S01]  /*8ef0*/  F2FP.BF16.PACK_AB R6, R61, R60 ;  /* 0x0000003c3d06723e */ /* 0x000fe200000010ff */
[----:B------:R-:W-:Y:S01]  /*8f00*/  FADD.FTZ R93, R62, R93 ;  /* 0x0000005d3e5d7221 */ /* 0x000fe20000010000 */
[----:B----4-:R-:W-:Y:S01]  /*8f10*/  F2FP.BF16.PACK_AB R7, R55, R92 ;  /* 0x0000005c3707723e */ /* 0x010fe200000010ff */
[----:B------:R-:W-:Y:S01]  /*8f20*/  FADD.FTZ R64, R60, R64 ;  /* 0x000000403c407221 */ /* 0x000fe20000010000 */
[----:B------:R-:W-:Y:S01]  /*8f30*/  MUFU.EX2 R24, R24 ;  /* 0x0000001800187308 */ /* 0x000fe20000000800 */
[----:B------:R-:W-:Y:S02]  /*8f40*/  FADD.FTZ R92, R92, R93 ;  /* 0x0000005d5c5c7221 */ /* 0x000fe40000010000 */
[----:B------:R-:W-:-:S02]  /*8f50*/  FADD.FTZ R61, R61, R64 ;  /* 0x000000403d3d7221 */ /* 0x000fc40000010000 */
[----:B--2---:R-:W-:Y:S01]  /*8f60*/  HMMA.16816.F32.BF16 R72, R4, R8, R72 ;  /* 0x000000080448723c */ /* 0x004fe20000041848 */
[----:B------:R-:W-:Y:S02]  /*8f70*/  FADD.FTZ R92, R55, R92 ;  /* 0x0000005c375c7221 */ /* 0x000fe40000010000 */
[----:B------:R-:W2:Y:S01]  /*8f80*/  MUFU.EX2 R49, R49 ;  /* 0x0000003100317308 */ /* 0x000ea20000000800 */
[----:B-----5:R-:W-:-:S04]  /*8f90*/  FADD.FTZ R61, R27, R61 ;  /* 0x0000003d1b3d7221 */ /* 0x020fc80000010000 */
[C---:B------:R-:W-:Y:S01]  /*8fa0*/  HMMA.16816.F32.BF16 R68, R4.reuse, R10, R68 ;  /* 0x0000000a0444723c */ /* 0x040fe20000041844 */
[----:B------:R-:W-:Y:S02]  /*8fb0*/  LDSM.16.MT88.4 R8, [R87+0x4800] ;  /* 0x004800005708783b */ /* 0x000fe40000004200 */
[----:B------:R-:W3:Y:S05]  /*8fc0*/  MUFU.EX2 R53, R53 ;  /* 0x0000003500357308 */ /* 0x000eea0000000800 */
[----:B-1----:R-:W-:Y:S03]  /*8fd0*/  HMMA.16816.F32.BF16 R80, R4, R12, R80 ;  /* 0x0000000c0450723c */ /* 0x002fe60000041850 */
[----:B------:R-:W1:Y:S01]  /*8fe0*/  MUFU.EX2 R45, R45 ;  /* 0x0000002d002d7308 */ /* 0x000e620000000800 */
[----:B--2---:R-:W-:-:S04]  /*8ff0*/  FADD.FTZ R92, R49, R92 ;  /* 0x0000005c315c7221 */ /* 0x004fc80000010000 */
[----:B------:R-:W-:Y:S01]  /*9000*/  HMMA.16816.F32.BF16 R76, R4, R14, R76 ;  /* 0x0000000e044c723c */ /* 0x000fe2000004184c */
[----:B------:R-:W2:Y:S02]  /*9010*/  LDSM.16.MT88.4 R12, [R86+0x4400] ;  /* 0x00440000560c783b */ /* 0x000ea40000004200 */
[----:B------:R-:W4:Y:S04]  /*9020*/  MUFU.EX2 R46, R46 ;  /* 0x0000002e002e7308 */ /* 0x000f280000000800 */
[C---:B------:R-:W-:Y:S01]  /*9030*/  F2FP.BF16.PACK_AB R4, R25.reuse, R27 ;  /* 0x0000001b1904723e */ /* 0x040fe200000010ff */
[----:B------:R-:W-:Y:S01]  /*9040*/  FADD.FTZ R25, R25, R61 ;  /* 0x0000003d19197221 */ /* 0x000fe20000010000 */
[C---:B---3--:R-:W-:Y:S02]  /*9050*/  F2FP.BF16.PACK_AB R5, R53.reuse, R49 ;  /* 0x000000313505723e */ /* 0x048fe400000010ff */
[----:B------:R-:W3:Y:S01]  /*9060*/  MUFU.EX2 R22, R22 ;  /* 0x0000001600167308 */ /* 0x000ee20000000800 */
[----:B------:R-:W-:Y:S01]  /*9070*/  F2FP.BF16.PACK_AB R6, R24, R23 ;  /* 0x000000171806723e */ /* 0x000fe200000010ff */
[----:B------:R-:W-:-:S02]  /*9080*/  FADD.FTZ R53, R53, R92 ;  /* 0x0000005c35357221 */ /* 0x000fc40000010000 */
[----:B------:R-:W-:Y:S02]  /*9090*/  FADD.FTZ R25, R23, R25 ;  /* 0x0000001917197221 */ /* 0x000fe40000010000 */
[----:B-1----:R-:W-:Y:S01]  /*90a0*/  FADD.FTZ R53, R45, R53 ;  /* 0x000000352d357221 */ /* 0x002fe20000010000 */
[----:B----4-:R-:W-:Y:S01]  /*90b0*/  F2FP.BF16.PACK_AB R7, R46, R45 ;  /* 0x0000002d2e07723e */ /* 0x010fe200000010ff */
[----:B------:R-:W1:Y:S01]  /*90c0*/  MUFU.EX2 R26, R26 ;  /* 0x0000001a001a7308 */ /* 0x000e620000000800 */
[----:B------:R-:W-:Y:S02]  /*90d0*/  FADD.FTZ R24, R24, R25 ;  /* 0x0000001918187221 */ /* 0x000fe40000010000 */
[----:B------:R-:W-:-:S03]  /*90e0*/  FADD.FTZ R46, R46, R53 ;  /* 0x000000352e2e7221 */ /* 0x000fc60000010000 */
[C---:B------:R-:W-:Y:S01]  /*90f0*/  HMMA.16816.F32.BF16 R80, R4.reuse, R16, R80 ;  /* 0x000000100450723c */ /* 0x040fe20000041850 */
[----:B---3--:R-:W-:Y:S01]  /*9100*/  FADD.FTZ R24, R22, R24 ;  /* 0x0000001816187221 */ /* 0x008fe20000010000 */
[----:B------:R-:W-:Y:S06]  /*9110*/  MUFU.EX2 R50, R50 ;  /* 0x0000003200327308 */ /* 0x000fec0000000800 */
[C---:B------:R-:W-:Y:S01]  /*9120*/  HMMA.16816.F32.BF16 R76, R4.reuse, R18, R76 ;  /* 0x00000012044c723c */ /* 0x040fe2000004184c */
[----:B------:R-:W3:Y:S01]  /*9130*/  LDSM.16.MT88.4 R16, [R86+0x4800] ;  /* 0x004800005610783b */ /* 0x000ee20000004200 */
[----:B------:R-:W4:Y:S06]  /*9140*/  MUFU.EX2 R52, R52 ;  /* 0x0000003400347308 */ /* 0x000f2c0000000800 */
[C---:B--2---:R-:W-:Y:S02]  /*9150*/  HMMA.16816.F32.BF16 R72, R4.reuse, R12, R72 ;  /* 0x0000000c0448723c */ /* 0x044fe40000041848 */
[----:B------:R-:W2:Y:S05]  /*9160*/  MUFU.EX2 R44, R44 ;  /* 0x0000002c002c7308 */ /* 0x000eaa0000000800 */
[----:B------:R-:W-:Y:S01]  /*9170*/  FFMA.FTZ R12, R37, c[0x0][0x23c], -R30 ;  /* 0x00008f00250c7a23 */ /* 0x000fe2000001081e */
[----:B------:R-:W-:Y:S02]  /*9180*/  HMMA.16816.F32.BF16 R68, R4, R14, R68 ;  /* 0x0000000e0444723c */ /* 0x000fe40000041844 */
[----:B------:R-:W5:Y:S05]  /*9190*/  MUFU.EX2 R43, R43 ;  /* 0x0000002b002b7308 */ /* 0x000f6a0000000800 */
[C---:B-1----:R-:W-:Y:S01]  /*91a0*/  F2FP.BF16.PACK_AB R4, R26.reuse, R22 ;  /* 0x000000161a04723e */ /* 0x042fe200000010ff */
[----:B------:R-:W-:Y:S01]  /*91b0*/  FADD.FTZ R26, R26, R24 ;  /* 0x000000181a1a7221 */ /* 0x000fe20000010000 */
[----:B----4-:R-:W-:Y:S01]  /*91c0*/  F2FP.BF16.PACK_AB R6, R52, R50 ;  /* 0x000000323406723e */ /* 0x010fe200000010ff */
[----:B------:R-:W1:Y:S01]  /*91d0*/  MUFU.EX2 R42, R42 ;  /* 0x0000002a002a7308 */ /* 0x000e620000000800 */
[----:B--2---:R-:W-:-:S02]  /*91e0*/  FADD.FTZ R46, R44, R46 ;  /* 0x0000002e2c2e7221 */ /* 0x004fc40000010000 */
[----:B------:R-:W-:-:S04]  /*91f0*/  FADD.FTZ R26, R50, R26 ;  /* 0x0000001a321a7221 */ /* 0x000fc80000010000 */
[----:B------:R-:W-:Y:S01]  /*9200*/  FADD.FTZ R52, R52, R26 ;  /* 0x0000001a34347221 */ /* 0x000fe20000010000 */
[----:B------:R-:W2:Y:S01]  /*9210*/  MUFU.EX2 R40, R40 ;  /* 0x0000002800287308 */ /* 0x000ea20000000800 */
[C---:B-----5:R-:W-:Y:S01]  /*9220*/  F2FP.BF16.PACK_AB R5, R43.reuse, R44 ;  /* 0x0000002c2b05723e */ /* 0x060fe200000010ff */
[----:B------:R-:W-:-:S06]  /*9230*/  FADD.FTZ R43, R43, R46 ;  /* 0x0000002e2b2b7221 */ /* 0x000fcc0000010000 */
[----:B------:R-:W-:Y:S01]  /*9240*/  MUFU.EX2 R37, R38 ;  /* 0x0000002600257308 */ /* 0x000fe20000000800 */
[----:B-1----:R-:W-:Y:S01]  /*9250*/  FADD.FTZ R43, R42, R43 ;  /* 0x0000002b2a2b7221 */ /* 0x002fe20000010000 */
[----:B--2---:R-:W-:-:S06]  /*9260*/  F2FP.BF16.PACK_AB R7, R40, R42 ;  /* 0x0000002a2807723e */ /* 0x004fcc00000010ff */
[----:B------:R-:W1:Y:S01]  /*9270*/  MUFU.EX2 R38, R12 ;  /* 0x0000000c00267308 */ /* 0x000e620000000800 */
[----:B------:R-:W-:Y:S01]  /*9280*/  FADD.FTZ R40, R40, R43 ;  /* 0x0000002b28287221 */ /* 0x000fe20000010000 */
[C---:B------:R-:W-:Y:S06]  /*9290*/  HMMA.16816.F32.BF16 R80, R4.reuse, R8, R80 ;  /* 0x000000080450723c */ /* 0x040fec0000041850 */
[----:B------:R-:W2:Y:S02]  /*92a0*/  MUFU.EX2 R51, R51 ;  /* 0x0000003300337308 */ /* 0x000ea40000000800 */
[C---:B------:R-:W-:Y:S01]  /*92b0*/  HMMA.16816.F32.BF16 R76, R4.reuse, R10, R76 ;  /* 0x0000000a044c723c */ /* 0x040fe2000004184c */
[----:B------:R-:W-:Y:S05]  /*92c0*/  LDSM.16.MT88.4 R8, [R86+0x4c00] ;  /* 0x004c00005608783b */ /* 0x000fea0000004200 */
[----:B------:R-:W4:Y:S01]  /*92d0*/  MUFU.EX2 R0, R47 ;  /* 0x0000002f00007308 */ /* 0x000f220000000800 */
[----:B-1----:R-:W-:Y:S01]  /*92e0*/  FADD.FTZ R40, R38, R40 ;  /* 0x0000002826287221 */ /* 0x002fe20000010000 */
[----:B------:R-:W1:Y:S01]  /*92f0*/  LDSM.16.MT88.4 R12, [R87+0x4c00] ;  /* 0x004c0000570c783b */ /* 0x000e620000004200 */
[----:B---3--:R-:W-:Y:S05]  /*9300*/  HMMA.16816.F32.BF16 R72, R4, R16, R72 ;  /* 0x000000100448723c */ /* 0x008fea0000041848 */
[----:B------:R-:W3:Y:S01]  /*9310*/  MUFU.EX2 R2, R2 ;  /* 0x0000000200027308 */ /* 0x000ee20000000800 */
[----:B--2---:R-:W-:-:S02]  /*9320*/  FADD.FTZ R52, R51, R52 ;  /* 0x0000003433347221 */ /* 0x004fc40000010000 */
[----:B------:R-:W-:Y:S05]  /*9330*/  HMMA.16816.F32.BF16 R68, R4, R18, R68 ;  /* 0x000000120444723c */ /* 0x000fea0000041844 */
[----:B------:R-:W2:Y:S01]  /*9340*/  MUFU.EX2 R34, R36 ;  /* 0x0000002400227308 */ /* 0x000ea20000000800 */
[C---:B----4-:R-:W-:Y:S01]  /*9350*/  FADD.FTZ R52, R0.reuse, R52 ;  /* 0x0000003400347221 */ /* 0x050fe20000010000 */
[----:B------:R-:W-:Y:S02]  /*9360*/  F2FP.BF16.PACK_AB R4, R0, R51 ;  /* 0x000000330004723e */ /* 0x000fe400000010ff */
[----:B------:R-:W-:-:S04]  /*9370*/  MOV R0, R3 ;  /* 0x0000000300007202 */ /* 0x000fc80000000f00 */
[----:B------:R-:W4:Y:S01]  /*9380*/  MUFU.EX2 R20, R20 ;  /* 0x0000001400147308 */ /* 0x000f220000000800 */
[----:B---3--:R-:W-:Y:S01]  /*9390*/  F2FP.BF16.PACK_AB R6, R37, R2 ;  /* 0x000000022506723e */ /* 0x008fe200000010ff */
[----:B------:R-:W-:Y:S01]  /*93a0*/  FADD.FTZ R52, R2, R52 ;  /* 0x0000003402347221 */ /* 0x000fe20000010000 */
[----:B------:R-:W-:-:S03]  /*93b0*/  MOV R2, R28 ;  /* 0x0000001c00027202 */ /* 0x000fc60000000f00 */
[----:B------:R-:W-:Y:S02]  /*93c0*/  FADD.FTZ R123, R37, R52 ;  /* 0x00000034257b7221 */ /* 0x000fe40000010000 */
[----:B------:R-:W3:Y:S01]  /*93d0*/  MUFU.EX2 R122, R122 ;  /* 0x0000007a007a7308 */ /* 0x000ee20000000800 */
[C---:B--2---:R-:W-:Y:S01]  /*93e0*/  F2FP.BF16.PACK_AB R5, R34.reuse, R38 ;  /* 0x000000262205723e */ /* 0x044fe200000010ff */
[----:B------:R-:W-:-:S04]  /*93f0*/  FADD.FTZ R40, R34, R40 ;  /* 0x0000002822287221 */ /* 0x000fc80000010000 */
[----:B----4-:R-:W-:Y:S01]  /*9400*/  FADD.FTZ R40, R20, R40 ;  /* 0x0000002814287221 */ /* 0x010fe20000010000 */
[----:B---3--:R-:W-:-:S03]  /*9410*/  F2FP.BF16.PACK_AB R7, R122, R20 ;  /* 0x000000147a07723e */ /* 0x008fc600000010ff */
[----:B------:R-:W-:-:S04]  /*9420*/  FADD.FTZ R122, R122, R40 ;  /* 0x000000287a7a7221 */ /* 0x000fc80000010000 */
[C---:B-1----:R-:W-:Y:S08]  /*9430*/  HMMA.16816.F32.BF16 R80, R4.reuse, R12, R80 ;  /* 0x0000000c0450723c */ /* 0x042ff00000041850 */
[C---:B------:R-:W-:Y:S08]  /*9440*/  HMMA.16816.F32.BF16 R76, R4.reuse, R14, R76 ;  /* 0x0000000e044c723c */ /* 0x040ff0000004184c */
[C---:B------:R-:W-:Y:S08]  /*9450*/  HMMA.16816.F32.BF16 R72, R4.reuse, R8, R72 ;  /* 0x000000080448723c */ /* 0x040ff00000041848 */
[----:B------:R-:W-:Y:S08]  /*9460*/  HMMA.16816.F32.BF16 R68, R4, R10, R68 ;  /* 0x0000000a0444723c */ /* 0x000ff00000041844 */
.L_x_3604:
[----:B------:R-:W-:-:S13]  /*9470*/  ISETP.GE.AND P0, PT, R108, 0x1, PT ;  /* 0x000000016c00780c */ /* 0x000fda0003f06270 */
[----:B------:R-:W-:Y:S05]  /*9480*/  @!P0 BRA `(.L_x_3612) ;  /* 0x000030d000008947 */ /* 0x000fea0003800000 */
[----:B------:R-:W-:Y:S01]  /*9490*/  IMAD.MOV.U32 R119, RZ, RZ, c[0x0][0x1a0] ;  /* 0x00006800ff777624 */ /* 0x000fe200078e00ff */
[----:B------:R-:W-:Y:S02]  /*94a0*/  MOV R84, R0 ;  /* 0x0000000000547202 */ /* 0x000fe40000000f00 */
[----:B------:R-:W-:Y:S01]  /*94b0*/  MOV R85, R2 ;  /* 0x0000000200557202 */ /* 0x000fe20000000f00 */
[----:B------:R-:W-:-:S05]  /*94c0*/  IMAD.U32 R118, R119, -0x80, RZ ;  /* 0xffffff8077767824 */ /* 0x000fca00078e00ff */
[----:B------:R-:W-:Y:S02]  /*94d0*/  SHF.R.S32.HI R115, RZ, 0x1f, R118 ;  /* 0x0000001fff737819 */ /* 0x000fe40000011476 */
.L_x_3616:
        /* <DEDUP_REMOVED lines=64> */
.L_x_3613:
[----:B------:R-:W-:Y:S02]  /*98e0*/  ISETP.GE.AND P0, PT, R112, c[0x0][0x220], PT ;  /* 0x0000880070007a0c */ /* 0x000fe40003f06270 */
[C---:B------:R-:W-:Y:S04]  /*98f0*/  LEA R126, P3, R6.reuse, R124, 0x1 ;  /* 0x0000007c067e7211 */ /* 0x040fe800078608ff */
[-C--:B------:R-:W-:Y:S07]  /*9900*/  LEA.HI.X R127, R6, R125.reuse, R2, 0x1, P3 ;  /* 0x0000007d067f7211 */ /* 0x080fee00018f0c02 */
[----:B------:R-:W-:Y:S01]  /*9910*/  @P0 STS.64 [R109+0x3008], RZ ;  /* 0x003008ff6d000388 */ /* 0x000fe20000000a00 */
[CC--:B------:R-:W-:Y:S02]  /*9920*/  @!P0 LEA R5, P1, R119.reuse, R6.reuse, 0x6 ;  /* 0x0000000677058211 */ /* 0x0c0fe400078230ff */
[----:B------:R-:W-:Y:S02]  /*9930*/  @!P0 IADD3 R3, P2, R114, R6, RZ ;  /* 0x0000000672038210 */ /* 0x000fe40007f5e0ff */
[----:B------:R-:W-:Y:S01]  /*9940*/  @!P0 MOV R4, c[0x0][0x1a4] ;  /* 0x0000690000048a02 */ /* 0x000fe20000000f00 */
[----:B------:R-:W-:Y:S01]  /*9950*/  @P0 STS [R109+0x3000], RZ ;  /* 0x003000ff6d000388 */ /* 0x000fe20000000800 */
[-C--:B------:R-:W-:Y:S02]  /*9960*/  @!P0 MOV R7, R2.reuse ;  /* 0x0000000200078202 */ /* 0x080fe40000000f00 */
[----:B------:R-:W-:Y:S01]  /*9970*/  @!P0 LEA.HI.X R4, R119, R2, R4, 0x6, P1 ;  /* 0x0000000277048211 */ /* 0x000fe200008f3404 */
[----:B------:R-:W-:Y:S01]  /*9980*/  @P0 STS [R109+0x3004], RZ ;  /* 0x003004ff6d000388 */ /* 0x000fe20000000800 */
[----:B------:R-:W-:Y:S01]  /*9990*/  @!P0 LEA R8, P1, R5, R124, 0x1 ;  /* 0x0000007c05088211 */ /* 0x000fe200078208ff */
[----:B------:R-:W-:Y:S01]  /*99a0*/  @!P0 IMAD.WIDE.U32 R6, R119, 0x60, R6 ;  /* 0x0000006077068825 */ /* 0x000fe200078e0006 */
[----:B------:R-:W-:Y:S01]  /*99b0*/  @!P0 IADD3.X R2, R111, R2, RZ, P2, !PT ;  /* 0x000000026f028210 */ /* 0x000fe200017fe4ff */
[----:B------:R-:W-:Y:S01]  /*99c0*/  @!PT LDS RZ, [RZ] ;  /* 0x00000000fffff984 */ /* 0x000fe20000000800 */
[----:B------:R-:W-:Y:S01]  /*99d0*/  @!PT LDS RZ, [RZ] ;  /* 0x00000000fffff984 */ /* 0x000fe20000000800 */
[----:B------:R-:W-:Y:S01]  /*99e0*/  @!PT LDS RZ, [RZ] ;  /* 0x00000000fffff984 */ /* 0x000fe20000000800 */
[----:B------:R1:W-:Y:S01]  /*99f0*/  @!P0 LDGSTS.E.BYPASS.LTC128B.128 [R109+0x3000], [R126.64] ;  /* 0x030000007e6d8fae */ /* 0x0003e2000b901d46 */
[-C--:B------:R-:W-:Y:S02]  /*9a00*/  @!P0 LEA R10, P2, R3, R124.reuse, 0x1 ;  /* 0x0000007c030a8211 */ /* 0x080fe400078408ff */
[-C--:B------:R-:W-:Y:S02]  /*9a10*/  @!P0 LEA.HI.X R9, R5, R125.reuse, R4, 0x1, P1 ;  /* 0x0000007d05098211 */ /* 0x080fe400008f0c04 */
[----:B------:R-:W-:Y:S02]  /*9a20*/  @!P0 LEA.HI.X R11, R3, R125, R2, 0x1, P2 ;  /* 0x0000007d030b8211 */ /* 0x000fe400010f0c02 */
[----:B------:R-:W-:Y:S01]  /*9a30*/  @!P0 LEA R2, P1, R6, R124, 0x1 ;  /* 0x0000007c06028211 */ /* 0x000fe200078208ff */
[----:B------:R-:W-:Y:S01]  /*9a40*/  @P0 STS.128 [R109+0x3800], RZ ;  /* 0x003800ff6d000388 */ /* 0x000fe20000000c00 */
[----:B------:R-:W-:Y:S02]  /*9a50*/  @!P0 MOV R0, c[0x0][0x1a4] ;  /* 0x0000690000008a02 */ /* 0x000fe40000000f00 */
[----:B------:R-:W-:Y:S03]  /*9a60*/  MOV R124, R126 ;  /* 0x0000007e007c7202 */ /* 0x000fe60000000f00 */
[----:B------:R-:W-:Y:S02]  /*9a70*/  @!P0 IMAD R0, R0, 0x60, RZ ;  /* 0x0000006000008824 */ /* 0x000fe400078e02ff */
[----:B------:R-:W-:Y:S01]  /*9a80*/  @!PT LDS RZ, [RZ] ;  /* 0x00000000fffff984 */ /* 0x000fe20000000800 */
[----:B------:R-:W-:Y:S01]  /*9a90*/  @!PT LDS RZ, [RZ] ;  /* 0x00000000fffff984 */ /* 0x000fe20000000800 */
[----:B------:R-:W-:Y:S01]  /*9aa0*/  @!PT LDS RZ, [RZ] ;  /* 0x00000000fffff984 */ /* 0x000fe20000000800 */
[----:B------:R2:W-:Y:S03]  /*9ab0*/  @!P0 LDGSTS.E.BYPASS.LTC128B.128 [R109+0x3800], [R10.64] ;  /* 0x038000000a6d8fae */ /* 0x0005e6000b901d46 */
[----:B------:R-:W-:Y:S04]  /*9ac0*/  @!P0 IADD3 R0, R0, R7, RZ ;  /* 0x0000000700008210 */ /* 0x000fe80007ffe0ff */
[----:B------:R-:W-:Y:S01]  /*9ad0*/  @!P0 LEA.HI.X R3, R6, R125, R0, 0x1, P1 ;  /* 0x0000007d06038211 */ /* 0x000fe200008f0c00 */
[----:B------:R-:W-:Y:S01]  /*9ae0*/  @P0 STS.128 [R109+0x4000], RZ ;  /* 0x004000ff6d000388 */ /* 0x000fe20000000c00 */
[----:B------:R-:W-:Y:S02]  /*9af0*/  ISETP.GE.AND P1, PT, R108, 0x2, PT ;  /* 0x000000026c00780c */ /* 0x000fe40003f26270 */
[----:B------:R-:W-:Y:S05]  /*9b00*/  MOV R125, R127 ;  /* 0x0000007f007d7202 */ /* 0x000fea0000000f00 */
        /* <DEDUP_REMOVED lines=11> */
[----:B--2---:R-:W2:Y:S08]  /*9bc0*/  LDSM.16.M88.4 R8, [R101+0x1000] ;  /* 0x001000006508783b */ /* 0x004eb00000000200 */
[----:B------:R-:W4:Y:S08]  /*9bd0*/  LDSM.16.M88.4 R16, [R101+0x1400] ;  /* 0x001400006510783b */ /* 0x000f300000000200 */
[----:B------:R-:W5:Y:S08]  /*9be0*/  LDSM.16.M88.4 R24, [R101+0x1800] ;  /* 0x001800006518783b */ /* 0x000f700000000200 */
[----:B------:R-:W1:Y:S08]  /*9bf0*/  LDSM.16.M88.4 R32, [R101+0x1c00] ;  /* 0x001c00006520783b */ /* 0x000e700000000200 */
[----:B------:R-:W1:Y:S08]  /*9c00*/  LDSM.16.M88.4 R40, [R101+0x2000] ;  /* 0x002000006528783b */ /* 0x000e700000000200 */
[----:B------:R-:W1:Y:S08]  /*9c10*/  LDSM.16.M88.4 R48, [R101+0x2400] ;  /* 0x002400006530783b */ /* 0x000e700000000200 */
[----:B------:R-:W1:Y:S08]  /*9c20*/  LDSM.16.M88.4 R56, [R101+0x2800] ;  /* 0x002800006538783b */ /* 0x000e700000000200 */
[----:B------:R-:W1:Y:S08]  /*9c30*/  LDSM.16.M88.4 R88, [R101+0x2c00] ;  /* 0x002c00006558783b */ /* 0x000e700000000200 */
[----:B------:R-:W-:Y:S08]  /*9c40*/  LDSM.16.M88.4 R92, [R102] ;  /* 0x00000000665c783b */ /* 0x000ff00000000200 */
[----:B------:R-:W1:Y:S01]  /*9c50*/  LDSM.16.M88.4 R96, [R100] ;  /* 0x000000006460783b */ /* 0x000e620000000200 */
[C---:B--2---:R-:W-:Y:S08]  /*9c60*/  HMMA.16816.F32.BF16 R4, R64.reuse, R8, RZ ;  /* 0x000000084004723c */ /* 0x044ff000000418ff */
[C---:B------:R-:W-:Y:S08]  /*9c70*/  HMMA.16816.F32.BF16 R8, R64.reuse, R10, RZ ;  /* 0x0000000a4008723c */ /* 0x040ff000000418ff */
[C---:B----4-:R-:W-:Y:S08]  /*9c80*/  HMMA.16816.F32.BF16 R12, R64.reuse, R16, RZ ;  /* 0x00000010400c723c */ /* 0x050ff000000418ff */
        /* <DEDUP_REMOVED lines=35> */
[----:B------:R-:W1:Y:S01]  /*9ec0*/  MUFU.TANH R128, R8 ;  /* 0x0000000800807308 */ /* 0x000e620000002400 */
[----:B------:R-:W-:Y:S02]  /*9ed0*/  FMUL.FTZ R17, R17, c[0x0][0x2ec] ;  /* 0x0000bb0011117a20 */ /* 0x000fe40000410000 */
[----:B------:R-:W-:Y:S02]  /*9ee0*/  FMUL.FTZ R18, R18, c[0x0][0x2ec] ;  /* 0x0000bb0012127a20 */ /* 0x000fe40000410000 */
[----:B------:R-:W-:Y:S05]  /*9ef0*/  FMUL.FTZ R19, R19, c[0x0][0x2ec] ;  /* 0x0000bb0013137a20 */ /* 0x000fea0000410000 */
        /* <DEDUP_REMOVED lines=8> */
[----:B------:R5:W1:Y:S01]  /*9f80*/  MUFU.TANH R158, R17 ;  /* 0x00000011009e7308 */ /* 0x000a620000002400 */
[C---:B------:R-:W-:Y:S01]  /*9f90*/  HMMA.16816.F32.BF16 R24, R92.reuse, R6, R24 ;  /* 0x000000065c18723c */ /* 0x040fe20000041818 */
[----:B------:R-:W4:Y:S02]  /*9fa0*/  LDSM.16.M88.4 R4, [R100+0x1000] ;  /* 0x001000006404783b */ /* 0x000f240000000200 */
[----:B--2---:R-:W-:Y:S06]  /*9fb0*/  FMUL.FTZ R12, R13, c[0x0][0x2ec] ;  /* 0x0000bb000d0c7a20 */ /* 0x004fec0000410000 */
[----:B------:R2:W1:Y:S06]  /*9fc0*/  MUFU.TANH R157, R18 ;  /* 0x00000012009d7308 */ /* 0x00046c0000002400 */
[----:B------:R-:W-:Y:S04]  /*9fd0*/  FMUL.FTZ R20, R20, c[0x0][0x2ec] ;  /* 0x0000bb0014147a20 */ /* 0x000fe80000410000 */
[----:B------:R4:W4:Y:S01]  /*9fe0*/  MUFU.TANH R152, R19 ;  /* 0x0000001300987308 */ /* 0x0009220000002400 */
[----:B---3--:R-:W-:Y:S02]  /*9ff0*/  FMUL.FTZ R16, R22, c[0x0][0x2ec] ;  /* 0x0000bb0016107a20 */ /* 0x008fe40000410000 */
[----:B-----5:R-:W-:Y:S02]  /*a000*/  FMUL.FTZ R17, R21, c[0x0][0x2ec] ;  /* 0x0000bb0015117a20 */ /* 0x020fe40000410000 */
[----:B------:R-:W-:Y:S02]  /*a010*/  FMUL.FTZ R25, R25, c[0x0][0x2ec] ;  /* 0x0000bb0019197a20 */ /* 0x000fe40000410000 */
[----:B------:R-:W-:Y:S03]  /*a020*/  FMUL.FTZ R26, R26, c[0x0][0x2ec] ;  /* 0x0000bb001a1a7a20 */ /* 0x000fe60000410000 */
[----:B------:R-:W3:Y:S01]  /*a030*/  MUFU.TANH R150, R20 ;  /* 0x0000001400967308 */ /* 0x000ee20000002400 */
[----:B------:R-:W-:Y:S01]  /*a040*/  FMUL.FTZ R27, R27, c[0x0][0x2ec] ;  /* 0x0000bb001b1b7a20 */ /* 0x000fe20000410000 */
[C---:B-1----:R-:W-:Y:S03]  /*a050*/  HMMA.16816.F32.BF16 R28, R92.reuse, R8, R28 ;  /* 0x000000085c1c723c */ /* 0x042fe6000004181c */
[----:B--2---:R-:W-:Y:S05]  /*a060*/  FMUL.FTZ R18, R24, c[0x0][0x2ec] ;  /* 0x0000bb0018127a20 */ /* 0x004fea0000410000 */
[----:B------:R-:W1:Y:S01]  /*a070*/  MUFU.TANH R12, R12 ;  /* 0x0000000c000c7308 */ /* 0x000e620000002400 */
[C---:B------:R-:W-:Y:S01]  /*a080*/  HMMA.16816.F32.BF16 R32, R92.reuse, R10, R32 ;  /* 0x0000000a5c20723c */ /* 0x040fe20000041820 */
[----:B------:R-:W2:Y:S02]  /*a090*/  LDSM.16.M88.4 R8, [R100+0x1400] ;  /* 0x001400006408783b */ /* 0x000ea40000000200 */
[----:B----4-:R-:W-:Y:S06]  /*a0a0*/  FMUL.FTZ R19, R23, c[0x0][0x2ec] ;  /* 0x0000bb0017137a20 */ /* 0x010fec0000410000 */
[----:B------:R-:W4:Y:S01]  /*a0b0*/  MUFU.TANH R153, R14 ;  /* 0x0000000e00997308 */ /* 0x000f220000002400 */
[C---:B------:R-:W-:Y:S05]  /*a0c0*/  HMMA.16816.F32.BF16 R36, R92.reuse, R4, R36 ;  /* 0x000000045c24723c */ /* 0x040fea0000041824 */
[----:B------:R-:W-:Y:S03]  /*a0d0*/  FMUL.FTZ R28, R28, c[0x0][0x2ec] ;  /* 0x0000bb001c1c7a20 */ /* 0x000fe60000410000 */
[C---:B------:R-:W-:Y:S01]  /*a0e0*/  HMMA.16816.F32.BF16 R40, R92.reuse, R6, R40 ;  /* 0x000000065c28723c */ /* 0x040fe20000041828 */
[----:B------:R-:W1:Y:S01]  /*a0f0*/  MUFU.TANH R155, R15 ;  /* 0x0000000f009b7308 */ /* 0x000e620000002400 */
[----:B------:R-:W5:Y:S02]  /*a100*/  LDSM.16.M88.4 R4, [R100+0x1800] ;  /* 0x001800006404783b */ /* 0x000f640000000200 */
[----:B------:R-:W-:Y:S02]  /*a110*/  FMUL.FTZ R29, R29, c[0x0][0x2ec] ;  /* 0x0000bb001d1d7a20 */ /* 0x000fe40000410000 */
[----:B------:R-:W-:Y:S02]  /*a120*/  FMUL.FTZ R30, R30, c[0x0][0x2ec] ;  /* 0x0000bb001e1e7a20 */ /* 0x000fe40000410000 */
[----:B------:R-:W-:Y:S03]  /*a130*/  FMUL.FTZ R32, R32, c[0x0][0x2ec] ;  /* 0x0000bb0020207a20 */ /* 0x000fe60000410000 */
[----:B------:R-:W1:Y:S01]  /*a140*/  MUFU.TANH R17, R17 ;  /* 0x0000001100117308 */ /* 0x000e620000002400 */
[----:B------:R-:W-:Y:S02]  /*a150*/  FMUL.FTZ R33, R33, c[0x0][0x2ec] ;  /* 0x0000bb0021217a20 */ /* 0x000fe40000410000 */
[----:B------:R-:W-:Y:S02]  /*a160*/  FMUL.FTZ R34, R34, c[0x0][0x2ec] ;  /* 0x0000bb0022227a20 */ /* 0x000fe40000410000 */
[----:B------:R-:W-:Y:S05]  /*a170*/  FMUL.FTZ R31, R31, c[0x0][0x2ec] ;  /* 0x0000bb001f1f7a20 */ /* 0x000fea0000410000 */
[----:B------:R1:W1:Y:S01]  /*a180*/  MUFU.TANH R129, R32 ;  /* 0x0000002000817308 */ /* 0x0002620000002400 */
[C---:B--2---:R-:W-:Y:S03]  /*a190*/  HMMA.16816.F32.BF16 R44, R92.reuse, R8, R44 ;  /* 0x000000085c2c723c */ /* 0x044fe6000004182c */
[----:B------:R-:W-:Y:S02]  /*a1a0*/  FMUL.FTZ R41, R41, c[0x0][0x2ec] ;  /* 0x0000bb0029297a20 */ /* 0x000fe40000410000 */
[----:B------:R-:W-:Y:S04]  /*a1b0*/  FMUL.FTZ R42, R42, c[0x0][0x2ec] ;  /* 0x0000bb002a2a7a20 */ /* 0x000fe80000410000 */
[----:B------:R-:W2:Y:S01]  /*a1c0*/  MUFU.TANH R137, R33 ;  /* 0x0000002100897308 */ /* 0x000ea20000002400 */
[C---:B------:R-:W-:Y:S01]  /*a1d0*/  HMMA.16816.F32.BF16 R48, R92.reuse, R10, R48 ;  /* 0x0000000a5c30723c */ /* 0x040fe20000041830 */
[----:B------:R-:W2:Y:S01]  /*a1e0*/  LDSM.16.M88.4 R8, [R100+0x1c00] ;  /* 0x001c00006408783b */ /* 0x000ea20000000200 */
[----:B------:R-:W-:Y:S04]  /*a1f0*/  DEPBAR.LE SB0, 0x0 ;  /* 0x000080000000791a */ /* 0x000fe80000000000 */
[----:B------:R-:W-:Y:S03]  /*a200*/  FMUL.FTZ R43, R43, c[0x0][0x2ec] ;  /* 0x0000bb002b2b7a20 */ /* 0x000fe60000410000 */
[----:B------:R3:W2:Y:S01]  /*a210*/  MUFU.TANH R132, R34 ;  /* 0x0000002200847308 */ /* 0x0006a20000002400 */
[----:B------:R-:W-:Y:S01]  /*a220*/  BAR.SYNC.DEFER_BLOCKING 0x0 ;  /* 0x0000000000007b1d */ /* 0x000fe20000010000 */
[C---:B-----5:R-:W-:Y:S05]  /*a230*/  HMMA.16816.F32.BF16 R52, R92.reuse, R4, R52 ;  /* 0x000000045c34723c */ /* 0x060fea0000041834 */
[----:B------:R-:W-:Y:S02]  /*a240*/  FMUL.FTZ R44, R44, c[0x0][0x2ec] ;  /* 0x0000bb002c2c7a20 */ /* 0x000fe40000410000 */
[----:B------:R-:W-:Y:S01]  /*a250*/  FMUL.FTZ R45, R45, c[0x0][0x2ec] ;  /* 0x0000bb002d2d7a20 */ /* 0x000fe20000410000 */
[----:B------:R-:W4:Y:S01]  /*a260*/  MUFU.TANH R149, R41 ;  /* 0x0000002900957308 */ /* 0x000f220000002400 */
[C---:B------:R-:W-:Y:S03]  /*a270*/  HMMA.16816.F32.BF16 R56, R92.reuse, R6, R56 ;  /* 0x000000065c38723c */ /* 0x040fe60000041838 */
[----:B------:R-:W-:Y:S02]  /*a280*/  FMUL.FTZ R47, R47, c[0x0][0x2ec] ;  /* 0x0000bb002f2f7a20 */ /* 0x000fe40000410000 */
[----:B------:R-:W-:Y:S02]  /*a290*/  FMUL.FTZ R48, R48, c[0x0][0x2ec] ;  /* 0x0000bb0030307a20 */ /* 0x000fe40000410000 */
[----:B------:R-:W-:Y:S02]  /*a2a0*/  FMUL.FTZ R49, R49, c[0x0][0x2ec] ;  /* 0x0000bb0031317a20 */ /* 0x000fe40000410000 */
[----:B------:R-:W4:Y:S03]  /*a2b0*/  MUFU.TANH R151, R42 ;  /* 0x0000002a00977308 */ /* 0x000f260000002400 */
[----:B-1----:R-:W-:Y:S02]  /*a2c0*/  FMUL.FTZ R32, R36, c[0x0][0x2ec] ;  /* 0x0000bb0024207a20 */ /* 0x002fe40000410000 */
[----:B---3--:R-:W-:Y:S02]  /*a2d0*/  FMUL.FTZ R34, R35, c[0x0][0x2ec] ;  /* 0x0000bb0023227a20 */ /* 0x008fe40000410000 */
[----:B------:R-:W-:Y:S02]  /*a2e0*/  FMUL.FTZ R54, R54, c[0x0][0x2ec] ;  /* 0x0000bb0036367a20 */ /* 0x000fe40000410000 */
[----:B------:R-:W-:Y:S01]  /*a2f0*/  FMUL.FTZ R33, R37, c[0x0][0x2ec] ;  /* 0x0000bb0025217a20 */ /* 0x000fe20000410000 */
[----:B------:R1:W3:Y:S01]  /*a300*/  MUFU.TANH R143, R43 ;  /* 0x0000002b008f7308 */ /* 0x0002e20000002400 */
[----:B------:R-:W-:Y:S01]  /*a310*/  FMUL.FTZ R35, R38, c[0x0][0x2ec] ;  /* 0x0000bb0026237a20 */ /* 0x000fe20000410000 */
[C---:B--2---:R-:W-:Y:S03]  /*a320*/  HMMA.16816.F32.BF16 R60, R92.reuse, R8, R60 ;  /* 0x000000085c3c723c */ /* 0x044fe6000004183c */
[----:B------:R-:W-:Y:S02]  /*a330*/  FMUL.FTZ R38, R39, c[0x0][0x2ec] ;  /* 0x0000bb0027267a20 */ /* 0x000fe40000410000 */
[----:B------:R-:W-:Y:S02]  /*a340*/  FMUL.FTZ R39, R40, c[0x0][0x2ec] ;  /* 0x0000bb0028277a20 */ /* 0x000fe40000410000 */
[----:B------:R-:W-:Y:S01]  /*a350*/  FMUL.FTZ R36, R51, c[0x0][0x2ec] ;  /* 0x0000bb0033247a20 */ /* 0x000fe20000410000 */
[----:B------:R2:W2:Y:S01]  /*a360*/  MUFU.TANH R140, R44 ;  /* 0x0000002c008c7308 */ /* 0x0004a20000002400 */
[----:B------:R-:W-:Y:S03]  /*a370*/  HMMA.16816.F32.BF16 R64, R92, R10, R64 ;  /* 0x0000000a5c40723c */ /* 0x000fe60000041840 */
[----:B------:R-:W-:Y:S02]  /*a380*/  FMUL.FTZ R37, R52, c[0x0][0x2ec] ;  /* 0x0000bb0034257a20 */ /* 0x000fe40000410000 */
[----:B------:R-:W-:Y:S02]  /*a390*/  FMUL.FTZ R46, R46, c[0x0][0x2ec] ;  /* 0x0000bb002e2e7a20 */ /* 0x000fe40000410000 */
[----:B------:R-:W-:Y:S02]  /*a3a0*/  FMUL.FTZ R50, R50, c[0x0][0x2ec] ;  /* 0x0000bb0032327a20 */ /* 0x000fe40000410000 */
[----:B------:R5:W3:Y:S03]  /*a3b0*/  MUFU.TANH R142, R45 ;  /* 0x0000002d008e7308 */ /* 0x000ae60000002400 */
[----:B------:R-:W-:Y:S02]  /*a3c0*/  FMUL.FTZ R53, R53, c[0x0][0x2ec] ;  /* 0x0000bb0035357a20 */ /* 0x000fe40000410000 */
[----:B------:R-:W-:Y:S02]  /*a3d0*/  FMUL.FTZ R56, R56, c[0x0][0x2ec] ;  /* 0x0000bb0038387a20 */ /* 0x000fe40000410000 */
[----:B-1----:R-:W-:Y:S02]  /*a3e0*/  FMUL.FTZ R43, R62, c[0x0][0x2ec] ;  /* 0x0000bb003e2b7a20 */ /* 0x002fe40000410000 */
[----:B------:R-:W-:Y:S01]  /*a3f0*/  FMUL.FTZ R42, R63, c[0x0][0x2ec] ;  /* 0x0000bb003f2a7a20 */ /* 0x000fe20000410000 */
[----:B------:R1:W1:Y:S01]  /*a400*/  MUFU.TANH R136, R47 ;  /* 0x0000002f00887308 */ /* 0x0002620000002400 */
[----:B--2---:R-:W-:Y:S04]  /*a410*/  FMUL.FTZ R44, R60, c[0x0][0x2ec] ;  /* 0x0000bb003c2c7a20 */ /* 0x004fe80000410000 */
[----:B------:R-:W-:Y:S02]  /*a420*/  FMUL.FTZ R23, R64, c[0x0][0x2ec] ;  /* 0x0000bb0040177a20 */ /* 0x000fe40000410000 */
[----:B------:R-:W-:Y:S03]  /*a430*/  FMUL.FTZ R41, R65, c[0x0][0x2ec] ;  /* 0x0000bb0041297a20 */ /* 0x000fe60000410000 */
[----:B------:R2:W2:Y:S01]  /*a440*/  MUFU.TANH R139, R48 ;  /* 0x00000030008b7308 */ /* 0x0004a20000002400 */
[----:B------:R-:W-:Y:S02]  /*a450*/  FMUL.FTZ R20, R66, c[0x0][0x2ec] ;  /* 0x0000bb0042147a20 */ /* 0x000fe40000410000 */
[----:B------:R-:W-:Y:S02]  /*a460*/  FMUL.FTZ R3, R67, c[0x0][0x2ec] ;  /* 0x0000bb0043037a20 */ /* 0x000fe40000410000 */
[----:B-----5:R-:W-:Y:S05]  /*a470*/  FMUL.FTZ R45, R59, c[0x0][0x2ec] ;  /* 0x0000bb003b2d7a20 */ /* 0x020fea0000410000 */
[----:B------:R5:W3:Y:S01]  /*a480*/  MUFU.TANH R148, R49 ;  /* 0x0000003100947308 */ /* 0x000ae20000002400 */
[----:B-1----:R-:W-:Y:S09]  /*a490*/  FMUL.FTZ R47, R61, c[0x0][0x2ec] ;  /* 0x0000bb003d2f7a20 */ /* 0x002ff20000410000 */
[----:B------:R1:W1:Y:S01]  /*a4a0*/  MUFU.TANH R131, R54 ;  /* 0x0000003600837308 */ /* 0x0002620000002400 */
[----:B--2---:R-:W-:Y:S09]  /*a4b0*/  FMUL.FTZ R48, R58, c[0x0][0x2ec] ;  /* 0x0000bb003a307a20 */ /* 0x004ff20000410000 */
[----:B------:R-:W2:Y:S01]  /*a4c0*/  MUFU.TANH R16, R16 ;  /* 0x0000001000107308 */ /* 0x000ea20000002400 */
[----:B-----5:R-:W-:Y:S09]  /*a4d0*/  FMUL.FTZ R49, R57, c[0x0][0x2ec] ;  /* 0x0000bb0039317a20 */ /* 0x020ff20000410000 */
[----:B------:R-:W2:Y:S01]  /*a4e0*/  MUFU.TANH R19, R19 ;  /* 0x0000001300137308 */ /* 0x000ea20000002400 */
[----:B-1----:R-:W-:Y:S09]  /*a4f0*/  FMUL.FTZ R54, R55, c[0x0][0x2ec] ;  /* 0x0000bb0037367a20 */ /* 0x002ff20000410000 */
        /* <DEDUP_REMOVED lines=83> */
[----:B------:R2:W3:Y:S03]  /*aa30*/  LDG.E R6, [R4.64] ;  /* 0x0000000604067981 */ /* 0x0004e6000c1e1900 */
[----:B------:R-:W-:Y:S01]  /*aa40*/  IMAD R2, R0, R2, -0x80 ;  /* 0xffffff8000027424 */ /* 0x000fe200078e0202 */
[----:B------:R-:W3:Y:S04]  /*aa50*/  LDG.E R8, [R8.64] ;  /* 0x0000000608087981 */ /* 0x000ee8000c1e1900 */
[----:B------:R-:W-:Y:S05]  /*aa60*/  SHF.R.S32.HI R0, RZ, 0x1f, R2 ;  /* 0x0000001fff007819 */ /* 0x000fea0000011402 */
[----:B------:R-:W-:Y:S04]  /*aa70*/  IMAD R0, R0, c[0x0][0x198], RZ ;  /* 0x0000660000007a24 */ /* 0x000fe800078e02ff */
[C---:B------:R-:W-:Y:S02]  /*aa80*/  IMAD R0, R2.reuse, c[0x0][0x19c], R0 ;  /* 0x0000670002007a24 */ /* 0x040fe400078e0200 */
[----:B--2---:R-:W-:Y:S04]  /*aa90*/  IMAD.WIDE.U32 R4, R2, c[0x0][0x198], RZ ;  /* 0x0000660002047a25 */ /* 0x004fe800078e00ff */
[----:B------:R-:W-:Y:S02]  /*aaa0*/  IMAD.IADD R5, R5, 0x1, R0 ;  /* 0x0000000105057824 */ /* 0x000fe400078e0200 */
[----:B---3--:R-:W-:Y:S04]  /*aab0*/  IMAD.IADD R6, R6, 0x1, -R8 ;  /* 0x0000000106067824 */ /* 0x008fe800078e0a08 */
[----:B------:R-:W-:Y:S01]  /*aac0*/  IMAD.WIDE.U32 R4, R6, c[0x0][0x180], R4 ;  /* 0x0000600006047a25 */ /* 0x000fe200078e0004 */
[----:B------:R-:W-:Y:S05]  /*aad0*/  SHF.R.S32.HI R2, RZ, 0x1f, R6 ;  /* 0x0000001fff027819 */ /* 0x000fea0000011406 */
[----:B------:R-:W-:Y:S04]  /*aae0*/  IMAD R2, R2, c[0x0][0x180], RZ ;  /* 0x0000600002027a24 */ /* 0x000fe800078e02ff */
[----:B------:R-:W-:Y:S04]  /*aaf0*/  IMAD R2, R6, c[0x0][0x184], R2 ;  /* 0x0000610006027a24 */ /* 0x000fe800078e0202 */
[----:B------:R-:W-:Y:S02]  /*ab00*/  IMAD.IADD R2, R5, 0x1, R2 ;  /* 0x0000000105027824 */ /* 0x000fe400078e0202 */
.L_x_3615:
[----:B------:R2:W-:Y:S01]  /*ab10*/  @P0 STS [R109+0x1000], RZ ;  /* 0x001000ff6d000388 */ /* 0x0005e20000000800 */
[CC--:B------:R-:W-:Y:S01]  /*ab20*/  LEA R14, P4, R4.reuse, R121.reuse, 0x1 ;  /* 0x00000079040e7211 */ /* 0x0c0fe200078808ff */
[--C-:B------:R-:W-:Y:S01]  /*ab30*/  @!P0 IMAD.MOV.U32 R5, RZ, RZ, R2.reuse ;  /* 0x000000ffff058224 */ /* 0x100fe200078e0002 */
[----:B------:R-:W-:Y:S01]  /*ab40*/  @!P0 IADD3 R6, P1, R105, R4, RZ ;  /* 0x0000000469068210 */ /* 0x000fe20007f3e0ff */
[----:B------:R2:W-:Y:S01]  /*ab50*/  @P0 STS [R109+0x1004], RZ ;  /* 0x001004ff6d000388 */ /* 0x0005e20000000800 */
[----:B------:R-:W-:Y:S01]  /*ab60*/  LEA.HI.X R15, R4, R120, R2, 0x1, P4 ;  /* 0x00000078040f7211 */ /* 0x000fe200020f0c02 */
[C---:B------:R-:W-:Y:S01]  /*ab70*/  @!P0 IMAD.WIDE.U32 R10, R7.reuse, 0x60, R4 ;  /* 0x00000060070a8825 */ /* 0x040fe200078e0004 */
[-C--:B-1----:R-:W-:Y:S01]  /*ab80*/  @!P0 LEA R26, P3, R6, R121.reuse, 0x1 ;  /* 0x00000079061a8211 */ /* 0x082fe200078608ff */
[----:B------:R2:W-:Y:S01]  /*ab90*/  @P0 STS.64 [R109+0x1008], RZ ;  /* 0x001008ff6d000388 */ /* 0x0005e20000000a00 */
[C---:B------:R-:W-:Y:S01]  /*aba0*/  @!P0 LEA R8, P2, R7.reuse, R4, 0x6 ;  /* 0x0000000407088211 */ /* 0x040fe200078430ff */
[----:B------:R-:W-:Y:S01]  /*abb0*/  @!P0 IMAD.X R5, R104, 0x1, R2, P1 ;  /* 0x0000000168058824 */ /* 0x000fe200008e0602 */
[-C--:B------:R-:W-:Y:S01]  /*abc0*/  @!P0 LEA R28, P1, R10, R121.reuse, 0x1 ;  /* 0x000000790a1c8211 */ /* 0x080fe200078208ff */
[----:B------:R-:W-:Y:S01]  /*abd0*/  @!PT LDS RZ, [RZ] ;  /* 0x00000000fffff984 */ /* 0x000fe20000000800 */
[----:B------:R-:W-:Y:S01]  /*abe0*/  @!PT LDS RZ, [RZ] ;  /* 0x00000000fffff984 */ /* 0x000fe20000000800 */
[----:B------:R-:W-:Y:S01]  /*abf0*/  @!PT LDS RZ, [RZ] ;  /* 0x00000000fffff984 */ /* 0x000fe20000000800 */
[----:B------:R2:W-:Y:S01]  /*ac00*/  @!P0 LDGSTS.E.BYPASS.LTC128B.128 [R109+0x1000], [R14.64] ;  /* 0x010000000e6d8fae */ /* 0x0005e2000b901d46 */
[----:B------:R-:W-:Y:S02]  /*ac10*/  @!P0 IMAD.MOV.U32 R9, RZ, RZ, c[0x0][0x19c] ;  /* 0x00006700ff098624 */ /* 0x000fe400078e00ff */
[----:B------:R-:W-:Y:S01]  /*ac20*/  @!P0 LEA.HI.X R27, R6, R120, R5, 0x1, P3 ;  /* 0x00000078061b8211 */ /* 0x000fe200018f0c05 */
[----:B------:R2:W-:Y:S01]  /*ac30*/  @P0 STS.128 [R109+0x1800], RZ ;  /* 0x001800ff6d000388 */ /* 0x0005e20000000c00 */
[----:B------:R-:W-:Y:S01]  /*ac40*/  @!P0 IMAD.MOV.U32 R0, RZ, RZ, c[0x0][0x19c] ;  /* 0x00006700ff008624 */ /* 0x000fe200078e00ff */
[----:B------:R-:W-:Y:S02]  /*ac50*/  @!P0 LEA.HI.X R7, R7, R2, R9, 0x6, P2 ;  /* 0x0000000207078211 */ /* 0x000fe400010f3409 */
[----:B------:R-:W-:Y:S01]  /*ac60*/  @!PT LDS RZ, [RZ] ;  /* 0x00000000fffff984 */ /* 0x000fe20000000800 */
[----:B------:R-:W-:Y:S01]  /*ac70*/  @!PT LDS RZ, [RZ] ;  /* 0x00000000fffff984 */ /* 0x000fe20000000800 */
[----:B------:R-:W-:Y:S01]  /*ac80*/  @!PT LDS RZ, [RZ] ;  /* 0x00000000fffff984 */ /* 0x000fe20000000800 */
[----:B------:R2:W-:Y:S01]  /*ac90*/  @!P0 LDGSTS.E.BYPASS.LTC128B.128 [R109+0x1800], [R26.64] ;  /* 0x018000001a6d8fae */ /* 0x0005e2000b901d46 */
[----:B------:R-:W-:Y:S01]  /*aca0*/  @!P0 LEA R24, P2, R8, R121, 0x1 ;  /* 0x0000007908188211 */ /* 0x000fe200078408ff */
[----:B------:R-:W-:Y:S02]  /*acb0*/  @!P0 IMAD R0, R0, 0x60, RZ ;  /* 0x0000006000008824 */ /* 0x000fe400078e02ff */
[----:B------:R2:W-:Y:S01]  /*acc0*/  @P0 STS.128 [R109+0x2000], RZ ;  /* 0x002000ff6d000388 */ /* 0x0005e20000000c00 */
[-C--:B------:R-:W-:Y:S01]  /*acd0*/  @!P0 LEA.HI.X R25, R8, R120.reuse, R7, 0x1, P2 ;  /* 0x0000007808198211 */ /* 0x080fe200010f0c07 */
[----:B------:R-:W-:Y:S02]  /*ace0*/  @!P0 IMAD.IADD R0, R0, 0x1, R11 ;  /* 0x0000000100008824 */ /* 0x000fe400078e020b */
        /* <DEDUP_REMOVED lines=12> */
[----:B------:R-:W0:Y:S02]  /*adb0*/  LDGDEPBAR ;  /* 0x00000000000079af */ /* 0x000e240000000000 */
.L_x_3614:
[----:B-1234-:R-:W-:Y:S01]  /*adc0*/  LDSM.16.MT88.4 R28, [R86+0x3000] ;  /* 0x00300000561c783b */ /* 0x01efe20000004200 */
        /* <DEDUP_REMOVED lines=70> */
[----:B-1----:R-:W-:Y:S04]  /*b230*/  FMNMX.FTZ R2, R4, R2, !PT ;  /* 0x0000000204027209 */ /* 0x002fe80007810000 */
[C---:B------:R-:W-:Y:S01]  /*b240*/  FSETP.NEU.FTZ.AND P0, PT, R2.reuse, -INF , PT ;  /* 0xff8000000200780b */ /* 0x040fe20003f1d000 */
[C---:B------:R-:W-:Y:S02]  /*b250*/  FMUL.FTZ R46, R2.reuse, c[0x0][0x23c] ;  /* 0x00008f00022e7a20 */ /* 0x040fe40000410000 */
[----:B------:R-:W-:Y:S01]  /*b260*/  FADD.FTZ R4, -R2, R85 ;  /* 0x0000005502047221 */ /* 0x000fe20000010100 */
[----:B--2---:R-:W-:Y:S02]  /*b270*/  FMNMX.FTZ R0, R5, R0, !PT ;  /* 0x0000000005007209 */ /* 0x004fe40007810000 */
[----:B------:R-:W-:Y:S01]  /*b280*/  FSEL R46, R46, RZ, P0 ;  /* 0x000000ff2e2e7208 */ /* 0x000fe20000000000 */
[----:B------:R-:W-:Y:S01]  /*b290*/  FMUL.FTZ R4, R4, c[0x0][0x23c] ;  /* 0x00008f0004047a20 */ /* 0x000fe20000410000 */
[C---:B------:R-:W-:Y:S01]  /*b2a0*/  FSETP.NEU.FTZ.AND P0, PT, R0.reuse, -INF , PT ;  /* 0xff8000000000780b */ /* 0x040fe20003f1d000 */
[----:B------:R-:W-:Y:S02]  /*b2b0*/  FMUL.FTZ R40, R0, c[0x0][0x23c] ;  /* 0x00008f0000287a20 */ /* 0x000fe40000410000 */
[----:B------:R-:W1:Y:S01]  /*b2c0*/  MUFU.EX2 R21, R4 ;  /* 0x0000000400157308 */ /* 0x000e620000000800 */
[--C-:B------:R-:W-:Y:S02]  /*b2d0*/  FFMA.FTZ R61, R12, c[0x0][0x23c], -R46.reuse ;  /* 0x00008f000c3d7a23 */ /* 0x100fe4000001082e */
[----:B------:R-:W2:Y:S01]  /*b2e0*/  LDSM.16.MT88.4 R12, [R87+0x3000] ;  /* 0x00300000570c783b */ /* 0x000ea20000004200 */
[----:B------:R-:W-:Y:S01]  /*b2f0*/  FSEL R40, R40, RZ, P0 ;  /* 0x000000ff28287208 */ /* 0x000fe20000000000 */
[--C-:B------:R-:W-:Y:S01]  /*b300*/  FFMA.FTZ R60, R17, c[0x0][0x23c], -R46.reuse ;  /* 0x00008f00113c7a23 */ /* 0x100fe2000001082e */
[----:B------:R-:W-:Y:S01]  /*b310*/  ISETP.GT.AND P0, PT, R108, 0x1, PT ;  /* 0x000000016c00780c */ /* 0x000fe20003f04270 */
[----:B------:R-:W-:Y:S02]  /*b320*/  FFMA.FTZ R59, R18, c[0x0][0x23c], -R46 ;  /* 0x00008f00123b7a23 */ /* 0x000fe4000001082e */
[--C-:B------:R-:W-:Y:S01]  /*b330*/  FFMA.FTZ R127, R99, c[0x0][0x23c], -R40.reuse ;  /* 0x00008f00637f7a23 */ /* 0x100fe20000010828 */
[----:B------:R-:W-:Y:S01]  /*b340*/  MUFU.EX2 R61, R61 ;  /* 0x0000003d003d7308 */ /* 0x000fe20000000800 */
[--C-:B------:R-:W-:Y:S02]  /*b350*/  FFMA.FTZ R99, R36, c[0x0][0x23c], -R40.reuse ;  /* 0x00008f0024637a23 */ /* 0x100fe40000010828 */
[--C-:B------:R-:W-:Y:S02]  /*b360*/  FFMA.FTZ R63, R16, c[0x0][0x23c], -R40.reuse ;  /* 0x00008f00103f7a23 */ /* 0x100fe40000010828 */
[----:B------:R-:W-:Y:S02]  /*b370*/  FFMA.FTZ R56, R19, c[0x0][0x23c], -R40 ;  /* 0x00008f0013387a23 */ /* 0x000fe40000010828 */
[--C-:B------:R-:W-:Y:S02]  /*b380*/  FFMA.FTZ R65, R137, c[0x0][0x23c], -R46.reuse ;  /* 0x00008f0089417a23 */ /* 0x100fe4000001082e */
[----:B------:R-:W-:Y:S01]  /*b390*/  FFMA.FTZ R94, R140, c[0x0][0x23c], -R46 ;  /* 0x00008f008c5e7a23 */ /* 0x000fe2000001082e */
[----:B------:R-:W-:Y:S01]  /*b3a0*/  MUFU.EX2 R127, R127 ;  /* 0x0000007f007f7308 */ /* 0x000fe20000000800 */
[----:B------:R-:W-:Y:S02]  /*b3b0*/  FFMA.FTZ R95, R146, c[0x0][0x23c], -R40 ;  /* 0x00008f00925f7a23 */ /* 0x000fe40000010828 */
[----:B------:R-:W-:Y:S02]  /*b3c0*/  FADD.FTZ R22, -R0, R84 ;  /* 0x0000005400167221 */ /* 0x000fe40000010100 */
[----:B-1----:R-:W-:Y:S02]  /*b3d0*/  FMUL.FTZ R5, R21, R81 ;  /* 0x0000005115057220 */ /* 0x002fe40000410000 */
[--C-:B------:R-:W-:Y:S02]  /*b3e0*/  FFMA.FTZ R81, R33, c[0x0][0x23c], -R46.reuse ;  /* 0x00008f0021517a23 */ /* 0x100fe4000001082e */
[----:B------:R-:W-:Y:S01]  /*b3f0*/  FMUL.FTZ R16, R21, R68 ;  /* 0x0000004415107220 */ /* 0x000fe20000410000 */
[----:B------:R-:W-:Y:S01]  /*b400*/  MUFU.EX2 R60, R60 ;  /* 0x0000003c003c7308 */ /* 0x000fe20000000800 */
[--C-:B------:R-:W-:Y:S02]  /*b410*/  FFMA.FTZ R68, R39, c[0x0][0x23c], -R46.reuse ;  /* 0x00008f0027447a23 */ /* 0x100fe4000001082e */
[C---:B------:R-:W-:Y:S02]  /*b420*/  FMUL.FTZ R17, R21.reuse, R69 ;  /* 0x0000004515117220 */ /* 0x040fe40000410000 */
[----:B------:R-:W-:Y:S02]  /*b430*/  FMUL.FTZ R22, R22, c[0x0][0x23c] ;  /* 0x00008f0016167a20 */ /* 0x000fe40000410000 */
[C---:B------:R-:W-:Y:S02]  /*b440*/  FMUL.FTZ R4, R21.reuse, R80 ;  /* 0x0000005015047220 */ /* 0x040fe40000410000 */
[----:B------:R-:W-:Y:S01]  /*b450*/  FMUL.FTZ R8, R21, R76 ;  /* 0x0000004c15087220 */ /* 0x000fe20000410000 */
[----:B------:R-:W-:Y:S01]  /*b460*/  MUFU.EX2 R63, R63 ;  /* 0x0000003f003f7308 */ /* 0x000fe20000000800 */
[--C-:B------:R-:W-:Y:S02]  /*b470*/  FFMA.FTZ R76, R129, c[0x0][0x23c], -R46.reuse ;  /* 0x00008f00814c7a23 */ /* 0x100fe4000001082e */
[----:B------:R-:W-:Y:S02]  /*b480*/  FMUL.FTZ R9, R21, R77 ;  /* 0x0000004d15097220 */ /* 0x000fe40000410000 */
[--C-:B------:R-:W-:Y:S02]  /*b490*/  FFMA.FTZ R77, R133, c[0x0][0x23c], -R46.reuse ;  /* 0x00008f00854d7a23 */ /* 0x100fe4000001082e */
[----:B------:R-:W-:Y:S02]  /*b4a0*/  FFMA.FTZ R69, R89, c[0x0][0x23c], -R46 ;  /* 0x00008f0059457a23 */ /* 0x000fe4000001082e */
[----:B------:R-:W-:Y:S01]  /*b4b0*/  FFMA.FTZ R89, R136, c[0x0][0x23c], -R40 ;  /* 0x00008f0088597a23 */ /* 0x000fe20000010828 */
[----:B------:R-:W1:Y:S01]  /*b4c0*/  MUFU.EX2 R22, R22 ;  /* 0x0000001600167308 */ /* 0x000e620000000800 */
[--C-:B------:R-:W-:Y:S02]  /*b4d0*/  FFMA.FTZ R96, R96, c[0x0][0x23c], -R46.reuse ;  /* 0x00008f0060607a23 */ /* 0x100fe4000001082e */
[----:B------:R-:W-:Y:S02]  /*b4e0*/  FFMA.FTZ R126, R98, c[0x0][0x23c], -R46 ;  /* 0x00008f00627e7a23 */ /* 0x000fe4000001082e */
[----:B------:R-:W-:Y:S02]  /*b4f0*/  FFMA.FTZ R159, R97, c[0x0][0x23c], -R40 ;  /* 0x00008f00619f7a23 */ /* 0x000fe40000010828 */
[--C-:B------:R-:W-:Y:S02]  /*b500*/  FFMA.FTZ R97, R128, c[0x0][0x23c], -R46.reuse ;  /* 0x00008f0080617a23 */ /* 0x100fe4000001082e */
[----:B------:R-:W-:Y:S01]  /*b510*/  FFMA.FTZ R84, R141, c[0x0][0x23c], -R46 ;  /* 0x00008f008d547a23 */ /* 0x000fe2000001082e */
[----:B------:R-:W-:Y:S01]  /*b520*/  MUFU.EX2 R96, R96 ;  /* 0x0000006000607308 */ /* 0x000fe20000000800 */
[--C-:B------:R-:W-:Y:S02]  /*b530*/  FFMA.FTZ R98, R145, c[0x0][0x23c], -R40.reuse ;  /* 0x00008f0091627a23 */ /* 0x100fe40000010828 */
[----:B------:R-:W-:Y:S02]  /*b540*/  FFMA.FTZ R85, R147, c[0x0][0x23c], -R40 ;  /* 0x00008f0093557a23 */ /* 0x000fe40000010828 */
[----:B------:R-:W-:Y:S02]  /*b550*/  FFMA.FTZ R92, R156, c[0x0][0x23c], -R46 ;  /* 0x00008f009c5c7a23 */ /* 0x000fe4000001082e */
[--C-:B------:R-:W-:Y:S02]  /*b560*/  FFMA.FTZ R93, R153, c[0x0][0x23c], -R40.reuse ;  /* 0x00008f00995d7a23 */ /* 0x100fe40000010828 */
[----:B------:R-:W-:Y:S01]  /*b570*/  FFMA.FTZ R50, R155, c[0x0][0x23c], -R40 ;  /* 0x00008f009b327a23 */ /* 0x000fe20000010828 */
[----:B------:R-:W3:Y:S01]  /*b580*/  MUFU.EX2 R126, R126 ;  /* 0x0000007e007e7308 */ /* 0x000ee20000000800 */
[--C-:B------:R-:W-:Y:S02]  /*b590*/  FFMA.FTZ R53, R154, c[0x0][0x23c], -R46.reuse ;  /* 0x00008f009a357a23 */ /* 0x100fe4000001082e */
[----:B------:R-:W-:Y:S02]  /*b5a0*/  FFMA.FTZ R52, R158, c[0x0][0x23c], -R46 ;  /* 0x00008f009e347a23 */ /* 0x000fe4000001082e */
[C---:B-1----:R-:W-:Y:S02]  /*b5b0*/  FMUL.FTZ R10, R22.reuse, R78 ;  /* 0x0000004e160a7220 */ /* 0x042fe40000410000 */
[C---:B------:R-:W-:Y:S02]  /*b5c0*/  FMUL.FTZ R11, R22.reuse, R79 ;  /* 0x0000004f160b7220 */ /* 0x040fe40000410000 */
[C---:B------:R-:W-:Y:S01]  /*b5d0*/  FMUL.FTZ R6, R22.reuse, R82 ;  /* 0x0000005216067220 */ /* 0x040fe20000410000 */
[----:B------:R-:W1:Y:S01]  /*b5e0*/  MUFU.EX2 R159, R159 ;  /* 0x0000009f009f7308 */ /* 0x000e620000000800 */
[----:B------:R-:W-:Y:S02]  /*b5f0*/  FFMA.FTZ R82, R35, c[0x0][0x23c], -R40 ;  /* 0x00008f0023527a23 */ /* 0x000fe40000010828 */
[C---:B------:R-:W-:Y:S02]  /*b600*/  FMUL.FTZ R18, R22.reuse, R70 ;  /* 0x0000004616127220 */ /* 0x040fe40000410000 */
[C---:B------:R-:W-:Y:S02]  /*b610*/  FMUL.FTZ R19, R22.reuse, R71 ;  /* 0x0000004716137220 */ /* 0x040fe40000410000 */
[----:B------:R-:W-:Y:S02]  /*b620*/  FMUL.FTZ R7, R22, R83 ;  /* 0x0000005316077220 */ /* 0x000fe40000410000 */
[----:B------:R-:W-:Y:S01]  /*b630*/  FFMA.FTZ R83, R142, c[0x0][0x23c], -R46 ;  /* 0x00008f008e537a23 */ /* 0x000fe2000001082e */
[----:B------:R-:W-:Y:S01]  /*b640*/  MUFU.EX2 R97, R97 ;  /* 0x0000006100617308 */ /* 0x000fe20000000800 */
[--C-:B------:R-:W-:Y:S02]  /*b650*/  FFMA.FTZ R58, R157, c[0x0][0x23c], -R40.reuse ;  /* 0x00008f009d3a7a23 */ /* 0x100fe40000010828 */
[----:B------:R-:W-:Y:S01]  /*b660*/  FFMA.FTZ R57, R152, c[0x0][0x23c], -R40 ;  /* 0x00008f0098397a23 */ /* 0x000fe20000010828 */
[----:B---3--:R-:W-:Y:S01]  /*b670*/  F2FP.BF16.PACK_AB R24, R126, R96 ;  /* 0x000000607e18723e */ /* 0x008fe200000010ff */
[--C-:B------:R-:W-:Y:S02]  /*b680*/  FFMA.FTZ R62, R150, c[0x0][0x23c], -R46.reuse ;  /* 0x00008f00963e7a23 */ /* 0x100fe4000001082e */
[----:B------:R-:W-:Y:S02]  /*b690*/  FFMA.FTZ R51, R144, c[0x0][0x23c], -R46 ;  /* 0x00008f0090337a23 */ /* 0x000fe4000001082e */
[--C-:B------:R-:W-:Y:S01]  /*b6a0*/  FFMA.FTZ R55, R135, c[0x0][0x23c], -R40.reuse ;  /* 0x00008f0087377a23 */ /* 0x100fe20000010828 */
[----:B------:R-:W3:Y:S01]  /*b6b0*/  MUFU.EX2 R84, R84 ;  /* 0x0000005400547308 */ /* 0x000ee20000000800 */
[--C-:B------:R-:W-:Y:S02]  /*b6c0*/  FFMA.FTZ R64, R134, c[0x0][0x23c], -R40.reuse ;  /* 0x00008f0086407a23 */ /* 0x100fe40000010828 */
[----:B------:R-:W-:Y:S01]  /*b6d0*/  FFMA.FTZ R71, R90, c[0x0][0x23c], -R40 ;  /* 0x00008f005a477a23 */ /* 0x000fe20000010828 */
[----:B-1----:R-:W-:Y:S01]  /*b6e0*/  F2FP.BF16.PACK_AB R25, R127, R159 ;  /* 0x0000009f7f19723e */ /* 0x002fe200000010ff */
[----:B------:R-:W-:Y:S02]  /*b6f0*/  FFMA.FTZ R90, R148, c[0x0][0x23c], -R46 ;  /* 0x00008f00945a7a23 */ /* 0x000fe4000001082e */
[----:B------:R-:W-:Y:S02]  /*b700*/  FFMA.FTZ R66, R132, c[0x0][0x23c], -R40 ;  /* 0x00008f0084427a23 */ /* 0x000fe40000010828 */
[----:B------:R-:W-:Y:S01]  /*b710*/  FFMA.FTZ R67, R149, c[0x0][0x23c], -R46 ;  /* 0x00008f0095437a23 */ /* 0x000fe2000001082e */
[----:B------:R-:W-:Y:S01]  /*b720*/  MUFU.EX2 R98, R98 ;  /* 0x0000006200627308 */ /* 0x000fe20000000800 */
[--C-:B------:R-:W-:Y:S02]  /*b730*/  FFMA.FTZ R70, R151, c[0x0][0x23c], -R40.reuse ;  /* 0x00008f0097467a23 */ /* 0x100fe40000010828 */
[----:B------:R-:W-:Y:S02]  /*b740*/  FFMA.FTZ R80, R143, c[0x0][0x23c], -R40 ;  /* 0x00008f008f507a23 */ /* 0x000fe40000010828 */
[----:B------:R-:W-:Y:S02]  /*b750*/  FFMA.FTZ R159, R22, R122, R159 ;  /* 0x0000007a169f7223 */ /* 0x000fe4000001009f */
[----:B------:R-:W-:Y:S02]  /*b760*/  FFMA.FTZ R122, R130, c[0x0][0x23c], -R46 ;  /* 0x00008f00827a7a23 */ /* 0x000fe4000001082e */
[----:B------:R-:W-:Y:S01]  /*b770*/  FADD.FTZ R159, R127, R159 ;  /* 0x0000009f7f9f7221 */ /* 0x000fe20000010000 */
[----:B------:R-:W1:Y:S01]  /*b780*/  MUFU.EX2 R85, R85 ;  /* 0x0000005500557308 */ /* 0x000e620000000800 */
[----:B------:R-:W-:Y:S02]  /*b790*/  FFMA.FTZ R54, R54, c[0x0][0x23c], -R40 ;  /* 0x00008f0036367a23 */ /* 0x000fe40000010828 */
[--C-:B------:R-:W-:Y:S01]  /*b7a0*/  FFMA.FTZ R88, R88, c[0x0][0x23c], -R46.reuse ;  /* 0x00008f0058587a23 */ /* 0x100fe2000001082e */
[----:B---3--:R-:W-:Y:S01]  /*b7b0*/  F2FP.BF16.PACK_AB R26, R84, R97 ;  /* 0x00000061541a723e */ /* 0x008fe200000010ff */
[----:B------:R-:W-:Y:S02]  /*b7c0*/  FFMA.FTZ R49, R49, c[0x0][0x23c], -R46 ;  /* 0x00008f0031317a23 */ /* 0x000fe4000001082e */
[--C-:B------:R-:W-:Y:S02]  /*b7d0*/  FFMA.FTZ R48, R48, c[0x0][0x23c], -R40.reuse ;  /* 0x00008f0030307a23 */ /* 0x100fe40000010828 */
[----:B------:R-:W-:Y:S01]  /*b7e0*/  FFMA.FTZ R45, R45, c[0x0][0x23c], -R40 ;  /* 0x00008f002d2d7a23 */ /* 0x000fe20000010828 */
[----:B------:R-:W3:Y:S01]  /*b7f0*/  MUFU.EX2 R92, R92 ;  /* 0x0000005c005c7308 */ /* 0x000ee20000000800 */
[--C-:B------:R-:W-:Y:S02]  /*b800*/  FFMA.FTZ R44, R44, c[0x0][0x23c], -R46.reuse ;  /* 0x00008f002c2c7a23 */ /* 0x100fe4000001082e */
[----:B------:R-:W-:Y:S02]  /*b810*/  FFMA.FTZ R47, R47, c[0x0][0x23c], -R46 ;  /* 0x00008f002f2f7a23 */ /* 0x000fe4000001082e */
[--C-:B------:R-:W-:Y:S02]  /*b820*/  FFMA.FTZ R43, R43, c[0x0][0x23c], -R40.reuse ;  /* 0x00008f002b2b7a23 */ /* 0x100fe40000010828 */
[----:B------:R-:W-:Y:S03]  /*b830*/  FFMA.FTZ R42, R42, c[0x0][0x23c], -R40 ;  /* 0x00008f002a2a7a23 */ /* 0x000fe60000010828 */
[----:B------:R-:W-:Y:S01]  /*b840*/  MUFU.EX2 R93, R93 ;  /* 0x0000005d005d7308 */ /* 0x000fe20000000800 */
[C---:B-1----:R-:W-:Y:S01]  /*b850*/  F2FP.BF16.PACK_AB R27, R85.reuse, R98 ;  /* 0x00000062551b723e */ /* 0x042fe200000010ff */
[----:B------:R-:W-:Y:S04]  /*b860*/  FADD.FTZ R98, R98, R159 ;  /* 0x0000009f62627221 */ /* 0x000fe80000010000 */
[----:B------:R-:W-:Y:S04]  /*b870*/  FADD.FTZ R98, R85, R98 ;  /* 0x0000006255627221 */ /* 0x000fe80000010000 */
[----:B------:R-:W1:Y:S01]  /*b880*/  MUFU.EX2 R50, R50 ;  /* 0x0000003200327308 */ /* 0x000e620000000800 */
[C---:B--2---:R-:W-:Y:S05]  /*b890*/  HMMA.16816.F32.BF16 R4, R24.reuse, R12, R4 ;  /* 0x0000000c1804723c */ /* 0x044fea0000041804 */
[----:B------:R-:W-:Y:S02]  /*b8a0*/  MOV R85, R2 ;  /* 0x0000000200557202 */ /* 0x000fe40000000f00 */
[C---:B------:R-:W-:Y:S01]  /*b8b0*/  FMUL.FTZ R12, R21.reuse, R72 ;  /* 0x00000048150c7220 */ /* 0x040fe20000410000 */
[C---:B------:R-:W-:Y:S01]  /*b8c0*/  HMMA.16816.F32.BF16 R8, R24.reuse, R14, R8 ;  /* 0x0000000e1808723c */ /* 0x040fe20000041808 */
[----:B------:R-:W-:Y:S03]  /*b8d0*/  MUFU.EX2 R53, R53 ;  /* 0x0000003500357308 */ /* 0x000fe60000000800 */
[--C-:B------:R-:W-:Y:S02]  /*b8e0*/  FFMA.FTZ R72, R38, c[0x0][0x23c], -R40.reuse ;  /* 0x00008f0026487a23 */ /* 0x100fe40000010828 */
[C---:B------:R-:W-:Y:S02]  /*b8f0*/  FMUL.FTZ R13, R21.reuse, R73 ;  /* 0x00000049150d7220 */ /* 0x040fe40000410000 */
[----:B------:R-:W-:Y:S03]  /*b900*/  FFMA.FTZ R73, R34, c[0x0][0x23c], -R40 ;  /* 0x00008f0022497a23 */ /* 0x000fe60000010828 */
[----:B------:R-:W2:Y:S01]  /*b910*/  MUFU.EX2 R52, R52 ;  /* 0x0000003400347308 */ /* 0x000ea20000000800 */
[C---:B------:R-:W-:Y:S02]  /*b920*/  FMUL.FTZ R14, R22.reuse, R74 ;  /* 0x0000004a160e7220 */ /* 0x040fe40000410000 */
[----:B------:R-:W-:Y:S02]  /*b930*/  FMUL.FTZ R15, R22, R75 ;  /* 0x0000004b160f7220 */ /* 0x000fe40000410000 */
[----:B------:R-:W-:Y:S02]  /*b940*/  FFMA.FTZ R75, R32, c[0x0][0x23c], -R46 ;  /* 0x00008f00204b7a23 */ /* 0x000fe4000001082e */
[----:B------:R-:W-:Y:S01]  /*b950*/  LDSM.16.MT88.4 R32, [R86+0x3800] ;  /* 0x003800005620783b */ /* 0x000fe20000004200 */
[----:B------:R-:W-:Y:S02]  /*b960*/  FFMA.FTZ R21, R21, R123, R96 ;  /* 0x0000007b15157223 */ /* 0x000fe40000010060 */
[----:B------:R-:W-:Y:S01]  /*b970*/  MUFU.EX2 R58, R58 ;  /* 0x0000003a003a7308 */ /* 0x000fe20000000800 */
[C---:B------:R-:W-:Y:S03]  /*b980*/  HMMA.16816.F32.BF16 R12, R24.reuse, R28, R12 ;  /* 0x0000001c180c723c */ /* 0x040fe6000004180c */
[----:B------:R-:W-:Y:S02]  /*b990*/  FFMA.FTZ R123, R37, c[0x0][0x23c], -R46 ;  /* 0x00008f00257b7a23 */ /* 0x000fe4000001082e */
[----:B------:R-:W-:Y:S01]  /*b9a0*/  LDSM.16.MT88.4 R36, [R86+0x3c00] ;  /* 0x003c00005624783b */ /* 0x000fe20000004200 */
[--C-:B------:R-:W-:Y:S02]  /*b9b0*/  FFMA.FTZ R96, R138, c[0x0][0x23c], -R40.reuse ;  /* 0x00008f008a607a23 */ /* 0x100fe40000010828 */
[----:B------:R-:W-:Y:S01]  /*b9c0*/  HMMA.16816.F32.BF16 R16, R24, R30, R16 ;  /* 0x0000001e1810723c */ /* 0x000fe20000041810 */
[----:B------:R-:W4:Y:S03]  /*b9d0*/  MUFU.EX2 R57, R57 ;  /* 0x0000003900397308 */ /* 0x000f260000000800 */
[----:B------:R-:W-:Y:S01]  /*b9e0*/  FFMA.FTZ R74, R91, c[0x0][0x23c], -R40 ;  /* 0x00008f005b4a7a23 */ /* 0x000fe20000010828 */
[----:B------:R-:W5:Y:S01]  /*b9f0*/  LDSM.16.MT88.4 R28, [R87+0x3400] ;  /* 0x00340000571c783b */ /* 0x000f620000004200 */
[----:B------:R-:W-:Y:S01]  /*ba00*/  FFMA.FTZ R91, R139, c[0x0][0x23c], -R46 ;  /* 0x00008f008b5b7a23 */ /* 0x000fe2000001082e */
[----:B---3--:R-:W-:Y:S01]  /*ba10*/  F2FP.BF16.PACK_AB R24, R61, R92 ;  /* 0x0000005c3d18723e */ /* 0x008fe200000010ff */
[----:B------:R-:W-:Y:S01]  /*ba20*/  FADD.FTZ R21, R126, R21 ;  /* 0x000000157e157221 */ /* 0x000fe20000010000 */
[----:B-1----:R-:W-:Y:S02]  /*ba30*/  F2FP.BF16.PACK_AB R25, R50, R93 ;  /* 0x0000005d3219723e */ /* 0x002fe400000010ff */
[----:B------:R-:W1:Y:S01]  /*ba40*/  MUFU.EX2 R62, R62 ;  /* 0x0000003e003e7308 */ /* 0x000e620000000800 */
[----:B--2---:R-:W-:Y:S01]  /*ba50*/  F2FP.BF16.PACK_AB R26, R52, R53 ;  /* 0x00000035341a723e */ /* 0x004fe200000010ff */
[----:B------:R-:W-:Y:S02]  /*ba60*/  FADD.FTZ R21, R97, R21 ;  /* 0x0000001561157221 */ /* 0x000fe40000010000 */
[----:B------:R-:W-:Y:S02]  /*ba70*/  FADD.FTZ R93, R93, R98 ;  /* 0x000000625d5d7221 */ /* 0x000fe40000010000 */
[----:B------:R-:W-:Y:S01]  /*ba80*/  FADD.FTZ R21, R84, R21 ;  /* 0x0000001554157221 */ /* 0x000fe20000010000 */
[----:B------:R-:W-:Y:S01]  /*ba90*/  MOV R84, R0 ;  /* 0x0000000000547202 */ /* 0x000fe20000000f00 */
[----:B------:R-:W-:Y:S02]  /*baa0*/  FFMA.FTZ R97, R131, c[0x0][0x23c], -R40 ;  /* 0x00008f0083617a23 */ /* 0x000fe40000010828 */
        /* <DEDUP_REMOVED lines=10> */
[----:B------:R-:W-:Y:S02]  /*bb50*/  FFMA.FTZ R50, R23, c[0x0][0x23c], -R46 ;  /* 0x00008f0017327a23 */ /* 0x000fe4000001082e */
[----:B-1----:R-:W-:Y:S02]  /*bb60*/  FADD.FTZ R52, R62, R52 ;  /* 0x000000343e347221 */ /* 0x002fe40000010000 */
[----:B------:R-:W-:Y:S01]  /*bb70*/  FFMA.FTZ R46, R41, c[0x0][0x23c], -R46 ;  /* 0x00008f00292e7a23 */ /* 0x000fe2000001082e */
[----:B------:R-:W1:Y:S01]  /*bb80*/  MUFU.EX2 R51, R51 ;  /* 0x0000003300337308 */ /* 0x000e620000000800 */
[C---:B------:R-:W-:Y:S01]  /*bb90*/  FADD.FTZ R52, R60.reuse, R52 ;  /* 0x000000343c347221 */ /* 0x040fe20000010000 */
[C---:B-----5:R-:W-:Y:S08]  /*bba0*/  HMMA.16816.F32.BF16 R4, R24.reuse, R28, R4 ;  /* 0x0000001c1804723c */ /* 0x060ff00000041804 */
[----:B------:R-:W-:Y:S01]  /*bbb0*/  MUFU.EX2 R55, R55 ;  /* 0x0000003700377308 */ /* 0x000fe20000000800 */
[C---:B------:R-:W-:Y:S01]  /*bbc0*/  HMMA.16816.F32.BF16 R8, R24.reuse, R30, R8 ;  /* 0x0000001e1808723c */ /* 0x040fe20000041808 */
[----:B------:R-:W3:Y:S08]  /*bbd0*/  LDSM.16.MT88.4 R28, [R86+0x3400] ;  /* 0x00340000561c783b */ /* 0x000ef00000004200 */
[----:B------:R-:W4:Y:S10]  /*bbe0*/  MUFU.EX2 R64, R64 ;  /* 0x0000004000407308 */ /* 0x000f340000000800 */
[----:B------:R-:W-:Y:S10]  /*bbf0*/  MUFU.EX2 R77, R77 ;  /* 0x0000004d004d7308 */ /* 0x000ff40000000800 */
[----:B------:R-:W-:Y:S10]  /*bc00*/  MUFU.EX2 R69, R69 ;  /* 0x0000004500457308 */ /* 0x000ff40000000800 */
[----:B------:R-:W5:Y:S01]  /*bc10*/  MUFU.EX2 R71, R71 ;  /* 0x0000004700477308 */ /* 0x000f620000000800 */
[C---:B---3--:R-:W-:Y:S09]  /*bc20*/  HMMA.16816.F32.BF16 R12, R24.reuse, R28, R12 ;  /* 0x0000001c180c723c */ /* 0x048ff2000004180c */
[----:B------:R-:W-:Y:S01]  /*bc30*/  MUFU.EX2 R74, R74 ;  /* 0x0000004a004a7308 */ /* 0x000fe20000000800 */
[----:B------:R-:W-:Y:S01]  /*bc40*/  HMMA.16816.F32.BF16 R16, R24, R30, R16 ;  /* 0x0000001e1810723c */ /* 0x000fe20000041810 */
[----:B------:R-:W3:Y:S06]  /*bc50*/  LDSM.16.MT88.4 R28, [R87+0x3800] ;  /* 0x00380000571c783b */ /* 0x000eec0000004200 */
[----:B------:R-:W-:Y:S02]  /*bc60*/  F2FP.BF16.PACK_AB R24, R60, R62 ;  /* 0x0000003e3c18723e */ /* 0x000fe400000010ff */
[----:B------:R-:W-:Y:S03]  /*bc70*/  MUFU.EX2 R76, R76 ;  /* 0x0000004c004c7308 */ /* 0x000fe60000000800 */
[----:B--2---:R-:W-:Y:S01]  /*bc80*/  F2FP.BF16.PACK_AB R25, R56, R63 ;  /* 0x0000003f3819723e */ /* 0x004fe200000010ff */
[----:B------:R-:W-:Y:S01]  /*bc90*/  FADD.FTZ R63, R63, R58 ;  /* 0x0000003a3f3f7221 */ /* 0x000fe20000010000 */
[----:B-1----:R-:W-:Y:S01]  /*bca0*/  F2FP.BF16.PACK_AB R26, R51, R59 ;  /* 0x0000003b331a723e */ /* 0x002fe200000010ff */
[----:B------:R-:W-:Y:S01]  /*bcb0*/  FADD.FTZ R59, R59, R52 ;  /* 0x000000343b3b7221 */ /* 0x000fe20000010000 */
[----:B----4-:R-:W-:Y:S01]  /*bcc0*/  F2FP.BF16.PACK_AB R27, R64, R55 ;  /* 0x00000037401b723e */ /* 0x010fe200000010ff */
[----:B------:R-:W-:Y:S02]  /*bcd0*/  FADD.FTZ R63, R56, R63 ;  /* 0x0000003f383f7221 */ /* 0x000fe40000010000 */
[----:B------:R-:W1:Y:S01]  /*bce0*/  MUFU.EX2 R65, R65 ;  /* 0x0000004100417308 */ /* 0x000e620000000800 */
[----:B------:R-:W-:Y:S02]  /*bcf0*/  FADD.FTZ R59, R51, R59 ;  /* 0x0000003b333b7221 */ /* 0x000fe40000010000 */
[----:B------:R-:W-:Y:S04]  /*bd00*/  FADD.FTZ R63, R55, R63 ;  /* 0x0000003f373f7221 */ /* 0x000fe80000010000 */
[----:B------:R-:W-:Y:S03]  /*bd10*/  FADD.FTZ R64, R64, R63 ;  /* 0x0000003f40407221 */ /* 0x000fe60000010000 */
[----:B------:R-:W-:Y:S01]  /*bd20*/  MUFU.EX2 R66, R66 ;  /* 0x0000004200427308 */ /* 0x000fe20000000800 */
[----:B-----5:R-:W-:Y:S09]  /*bd30*/  FADD.FTZ R64, R71, R64 ;  /* 0x0000004047407221 */ /* 0x020ff20000010000 */
[----:B------:R-:W2:Y:S01]  /*bd40*/  MUFU.EX2 R73, R73 ;  /* 0x0000004900497308 */ /* 0x000ea20000000800 */
[C---:B---3--:R-:W-:Y:S09]  /*bd50*/  HMMA.16816.F32.BF16 R4, R24.reuse, R28, R4 ;  /* 0x0000001c1804723c */ /* 0x048ff20000041804 */
[----:B------:R-:W-:Y:S01]  /*bd60*/  MUFU.EX2 R75, R75 ;  /* 0x0000004b004b7308 */ /* 0x000fe20000000800 */
[C---:B------:R-:W-:Y:S01]  /*bd70*/  HMMA.16816.F32.BF16 R8, R24.reuse, R30, R8 ;  /* 0x0000001e1808723c */ /* 0x040fe20000041808 */
[----:B------:R-:W3:Y:S07]  /*bd80*/  LDSM.16.MT88.4 R28, [R87+0x3c00] ;  /* 0x003c0000571c783b */ /* 0x000eee0000004200 */
[C---:B------:R-:W-:Y:S01]  /*bd90*/  HMMA.16816.F32.BF16 R12, R24.reuse, R32, R12 ;  /* 0x00000020180c723c */ /* 0x040fe2000004180c */
[----:B------:R-:W4:Y:S07]  /*bda0*/  MUFU.EX2 R81, R81 ;  /* 0x0000005100517308 */ /* 0x000f2e0000000800 */
[----:B------:R-:W-:Y:S01]  /*bdb0*/  HMMA.16816.F32.BF16 R16, R24, R34, R16 ;  /* 0x000000221810723c */ /* 0x000fe20000041810 */
[----:B------:R-:W5:Y:S02]  /*bdc0*/  LDSM.16.MT88.4 R32, [R87+0x4000] ;  /* 0x004000005720783b */ /* 0x000f640000004200 */
[----:B------:R-:W-:Y:S04]  /*bdd0*/  MUFU.EX2 R82, R82 ;  /* 0x0000005200527308 */ /* 0x000fe80000000800 */
[----:B-1----:R-:W-:Y:S02]  /*bde0*/  F2FP.BF16.PACK_AB R26, R65, R76 ;  /* 0x0000004c411a723e */ /* 0x002fe400000010ff */
[----:B------:R-:W-:Y:S03]  /*bdf0*/  F2FP.BF16.PACK_AB R24, R69, R77 ;  /* 0x0000004d4518723e */ /* 0x000fe600000010ff */
[----:B------:R-:W-:Y:S01]  /*be00*/  FADD.FTZ R77, R77, R59 ;  /* 0x0000003b4d4d7221 */ /* 0x000fe20000010000 */
[----:B------:R-:W1:Y:S01]  /*be10*/  MUFU.EX2 R72, R72 ;  /* 0x0000004800487308 */ /* 0x000e620000000800 */
[C---:B------:R-:W-:Y:S01]  /*be20*/  F2FP.BF16.PACK_AB R25, R74.reuse, R71 ;  /* 0x000000474a19723e */ /* 0x040fe200000010ff */
[----:B------:R-:W-:Y:S01]  /*be30*/  FADD.FTZ R74, R74, R64 ;  /* 0x000000404a4a7221 */ /* 0x000fe20000010000 */
[C---:B--2---:R-:W-:Y:S03]  /*be40*/  F2FP.BF16.PACK_AB R27, R73.reuse, R66 ;  /* 0x00000042491b723e */ /* 0x044fe600000010ff */
[----:B------:R-:W-:Y:S04]  /*be50*/  FADD.FTZ R74, R66, R74 ;  /* 0x0000004a424a7221 */ /* 0x000fe80000010000 */
[----:B------:R-:W-:Y:S01]  /*be60*/  MUFU.EX2 R68, R68 ;  /* 0x0000004400447308 */ /* 0x000fe20000000800 */
[----:B------:R-:W-:Y:S01]  /*be70*/  FADD.FTZ R74, R73, R74 ;  /* 0x0000004a494a7221 */ /* 0x000fe20000010000 */
[C---:B---3--:R-:W-:Y:S08]  /*be80*/  HMMA.16816.F32.BF16 R4, R24.reuse, R28, R4 ;  /* 0x0000001c1804723c */ /* 0x048ff00000041804 */
[----:B------:R-:W2:Y:S01]  /*be90*/  MUFU.EX2 R67, R67 ;  /* 0x0000004300437308 */ /* 0x000ea20000000800 */
[C---:B------:R-:W-:Y:S01]  /*bea0*/  HMMA.16816.F32.BF16 R8, R24.reuse, R30, R8 ;  /* 0x0000001e1808723c */ /* 0x040fe20000041808 */
[----:B------:R-:W3:Y:S07]  /*beb0*/  LDSM.16.MT88.4 R28, [R86+0x4000] ;  /* 0x00400000561c783b */ /* 0x000eee0000004200 */
[C---:B------:R-:W-:Y:S01]  /*bec0*/  HMMA.16816.F32.BF16 R12, R24.reuse, R36, R12 ;  /* 0x00000024180c723c */ /* 0x040fe2000004180c */
[----:B------:R-:W-:Y:S07]  /*bed0*/  MUFU.EX2 R70, R70 ;  /* 0x0000004600467308 */ /* 0x000fee0000000800 */
[----:B------:R-:W-:Y:S01]  /*bee0*/  HMMA.16816.F32.BF16 R16, R24, R38, R16 ;  /* 0x000000261810723c */ /* 0x000fe20000041810 */
[----:B------:R-:W3:Y:S02]  /*bef0*/  LDSM.16.MT88.4 R36, [R87+0x4400] ;  /* 0x004400005724783b */ /* 0x000ee40000004200 */
[----:B------:R-:W5:Y:S04]  /*bf00*/  MUFU.EX2 R80, R80 ;  /* 0x0000005000507308 */ /* 0x000f680000000800 */
[----:B----4-:R-:W-:Y:S02]  /*bf10*/  F2FP.BF16.PACK_AB R24, R81, R75 ;  /* 0x0000004b5118723e */ /* 0x010fe400000010ff */
[----:B-1----:R-:W-:Y:S03]  /*bf20*/  F2FP.BF16.PACK_AB R25, R72, R82 ;  /* 0x000000524819723e */ /* 0x002fe600000010ff */
[----:B--2---:R-:W-:Y:S01]  /*bf30*/  F2FP.BF16.PACK_AB R26, R67, R68 ;  /* 0x00000044431a723e */ /* 0x004fe200000010ff */
[----:B------:R-:W-:Y:S01]  /*bf40*/  MUFU.EX2 R94, R94 ;  /* 0x0000005e005e7308 */ /* 0x000fe20000000800 */
[----:B------:R-:W-:Y:S04]  /*bf50*/  FADD.FTZ R82, R82, R74 ;  /* 0x0000004a52527221 */ /* 0x000fe80000010000 */
[----:B------:R-:W-:Y:S05]  /*bf60*/  FADD.FTZ R82, R72, R82 ;  /* 0x0000005248527221 */ /* 0x000fea0000010000 */
[----:B------:R-:W1:Y:S01]  /*bf70*/  MUFU.EX2 R83, R83 ;  /* 0x0000005300537308 */ /* 0x000e620000000800 */
[----:B-----5:R-:W-:Y:S01]  /*bf80*/  F2FP.BF16.PACK_AB R27, R80, R70 ;  /* 0x00000046501b723e */ /* 0x020fe200000010ff */
[----:B------:R-:W-:Y:S04]  /*bf90*/  FADD.FTZ R70, R70, R82 ;  /* 0x0000005246467221 */ /* 0x000fe80000010000 */
[----:B------:R-:W-:Y:S04]  /*bfa0*/  FADD.FTZ R70, R80, R70 ;  /* 0x0000004650467221 */ /* 0x000fe80000010000 */
[----:B------:R-:W-:Y:S01]  /*bfb0*/  MUFU.EX2 R95, R95 ;  /* 0x0000005f005f7308 */ /* 0x000fe20000000800 */
[C---:B------:R-:W-:Y:S08]  /*bfc0*/  HMMA.16816.F32.BF16 R4, R24.reuse, R32, R4 ;  /* 0x000000201804723c */ /* 0x040ff00000041804 */
        /* <DEDUP_REMOVED lines=9> */
[----:B--2---:R-:W-:Y:S03]  /*c060*/  F2FP.BF16.PACK_AB R25, R89, R95 ;  /* 0x0000005f5919723e */ /* 0x004fe600000010ff */
[----:B------:R-:W-:Y:S03]  /*c070*/  FADD.FTZ R95, R95, R70 ;  /* 0x000000465f5f7221 */ /* 0x000fe60000010000 */
[----:B------:R-:W1:Y:S01]  /*c080*/  MUFU.EX2 R96, R96 ;  /* 0x0000006000607308 */ /* 0x000e620000000800 */
[----:B------:R-:W-:Y:S09]  /*c090*/  FADD.FTZ R95, R89, R95 ;  /* 0x0000005f595f7221 */ /* 0x000ff20000010000 */
[----:B------:R-:W2:Y:S01]  /*c0a0*/  MUFU.EX2 R99, R99 ;  /* 0x0000006300637308 */ /* 0x000ea20000000800 */
[----:B-----5:R-:W-:Y:S09]  /*c0b0*/  F2FP.BF16.PACK_AB R26, R90, R91 ;  /* 0x0000005b5a1a723e */ /* 0x020ff200000010ff */
        /* <DEDUP_REMOVED lines=9> */
[----:B------:R-:W5:Y:S06]  /*c150*/  LDSM.16.MT88.4 R36, [R86+0x4800] ;  /* 0x004800005624783b */ /* 0x000f6c0000004200 */
[C---:B----4-:R-:W-:Y:S03]  /*c160*/  HMMA.16816.F32.BF16 R12, R24.reuse, R32, R12 ;  /* 0x00000020180c723c */ /* 0x050fe6000004180c */
[----:B------:R-:W-:Y:S04]  /*c170*/  MUFU.EX2 R88, R88 ;  /* 0x0000005800587308 */ /* 0x000fe80000000800 */
[----:B------:R-:W-:Y:S01]  /*c180*/  FADD.FTZ R33, R69, R77 ;  /* 0x0000004d45217221 */ /* 0x000fe20000010000 */
[----:B------:R-:W-:Y:S01]  /*c190*/  HMMA.16816.F32.BF16 R16, R24, R34, R16 ;  /* 0x000000221810723c */ /* 0x000fe20000041810 */
[----:B------:R-:W-:Y:S03]  /*c1a0*/  LDSM.16.MT88.4 R24, [R86+0x4c00] ;  /* 0x004c00005618783b */ /* 0x000fe60000004200 */
[----:B------:R-:W-:Y:S01]  /*c1b0*/  FADD.FTZ R33, R76, R33 ;  /* 0x000000214c217221 */ /* 0x000fe20000010000 */
[----:B------:R-:W4:Y:S01]  /*c1c0*/  MUFU.EX2 R49, R49 ;  /* 0x0000003100317308 */ /* 0x000f220000000800 */
[--C-:B------:R-:W-:Y:S01]  /*c1d0*/  FFMA.FTZ R32, R20, c[0x0][0x23c], -R40.reuse ;  /* 0x00008f0014207a23 */ /* 0x100fe20000010828 */
[----:B-1----:R-:W-:Y:S01]  /*c1e0*/  F2FP.BF16.PACK_AB R20, R122, R123 ;  /* 0x0000007b7a14723e */ /* 0x002fe200000010ff */
[----:B------:R-:W-:Y:S01]  /*c1f0*/  FFMA.FTZ R40, R3, c[0x0][0x23c], -R40 ;  /* 0x00008f0003287a23 */ /* 0x000fe20000010828 */
[----:B------:R-:W1:Y:S03]  /*c200*/  LDSM.16.MT88.4 R76, [R87+0x4c00] ;  /* 0x004c0000574c783b */ /* 0x000e660000004200 */
[----:B--2---:R-:W-:Y:S01]  /*c210*/  F2FP.BF16.PACK_AB R21, R54, R97 ;  /* 0x000000613615723e */ /* 0x004fe200000010ff */
[----:B------:R-:W-:Y:S01]  /*c220*/  FADD.FTZ R33, R65, R33 ;  /* 0x0000002141217221 */ /* 0x000fe20000010000 */
[----:B------:R-:W-:Y:S01]  /*c230*/  IADD3 R3, R108, -0x1, RZ ;  /* 0xffffffff6c037810 */ /* 0x000fe20007ffe0ff */
[----:B------:R-:W2:Y:S01]  /*c240*/  MUFU.EX2 R48, R48 ;  /* 0x0000003000307308 */ /* 0x000ea20000000800 */
[----:B------:R-:W-:Y:S02]  /*c250*/  FADD.FTZ R99, R97, R99 ;  /* 0x0000006361637221 */ /* 0x000fe40000010000 */
[----:B------:R-:W-:Y:S01]  /*c260*/  FADD.FTZ R33, R75, R33 ;  /* 0x000000214b217221 */ /* 0x000fe20000010000 */
[----:B------:R-:W-:Y:S01]  /*c270*/  MOV R108, R3 ;  /* 0x00000003006c7202 */ /* 0x000fe20000000f00 */
[----:B------:R-:W-:Y:S02]  /*c280*/  FADD.FTZ R54, R54, R99 ;  /* 0x0000006336367221 */ /* 0x000fe40000010000 */
[----:B------:R-:W-:Y:S03]  /*c290*/  FADD.FTZ R81, R81, R33 ;  /* 0x0000002151517221 */ /* 0x000fe60000010000 */
[----:B------:R-:W1:Y:S01]  /*c2a0*/  MUFU.EX2 R45, R45 ;  /* 0x0000002d002d7308 */ /* 0x000e620000000800 */
[----:B------:R-:W-:Y:S01]  /*c2b0*/  FADD.FTZ R81, R68, R81 ;  /* 0x0000005144517221 */ /* 0x000fe20000010000 */
[----:B----4-:R-:W-:Y:S03]  /*c2c0*/  F2FP.BF16.PACK_AB R22, R49, R88 ;  /* 0x000000583116723e */ /* 0x010fe600000010ff */
[----:B------:R-:W-:Y:S04]  /*c2d0*/  FADD.FTZ R81, R67, R81 ;  /* 0x0000005143517221 */ /* 0x000fe80000010000 */
[----:B------:R-:W-:Y:S01]  /*c2e0*/  FADD.FTZ R94, R94, R81 ;  /* 0x000000515e5e7221 */ /* 0x000fe20000010000 */
[----:B------:R-:W-:Y:S03]  /*c2f0*/  MUFU.EX2 R44, R44 ;  /* 0x0000002c002c7308 */ /* 0x000fe60000000800 */
[----:B------:R-:W-:Y:S02]  /*c300*/  FADD.FTZ R94, R83, R94 ;  /* 0x0000005e535e7221 */ /* 0x000fe40000010000 */
[----:B--2---:R-:W-:Y:S02]  /*c310*/  FADD.FTZ R54, R48, R54 ;  /* 0x0000003630367221 */ /* 0x004fe40000010000 */
[----:B------:R-:W-:Y:S03]  /*c320*/  FADD.FTZ R91, R91, R94 ;  /* 0x0000005e5b5b7221 */ /* 0x000fe60000010000 */
[----:B------:R-:W2:Y:S01]  /*c330*/  MUFU.EX2 R47, R47 ;  /* 0x0000002f002f7308 */ /* 0x000ea20000000800 */
[----:B------:R-:W-:Y:S01]  /*c340*/  FADD.FTZ R91, R90, R91 ;  /* 0x0000005b5a5b7221 */ /* 0x000fe20000010000 */
[----:B-1----:R-:W-:Y:S03]  /*c350*/  F2FP.BF16.PACK_AB R23, R45, R48 ;  /* 0x000000302d17723e */ /* 0x002fe600000010ff */
[----:B------:R-:W-:Y:S02]  /*c360*/  FADD.FTZ R123, R123, R91 ;  /* 0x0000005b7b7b7221 */ /* 0x000fe40000010000 */
[----:B------:R-:W-:Y:S02]  /*c370*/  FADD.FTZ R45, R45, R54 ;  /* 0x000000362d2d7221 */ /* 0x000fe40000010000 */
[----:B------:R-:W-:Y:S01]  /*c380*/  FADD.FTZ R123, R122, R123 ;  /* 0x0000007b7a7b7221 */ /* 0x000fe20000010000 */
[----:B------:R-:W1:Y:S01]  /*c390*/  MUFU.EX2 R43, R43 ;  /* 0x0000002b002b7308 */ /* 0x000e620000000800 */
[C---:B---3--:R-:W-:Y:S05]  /*c3a0*/  HMMA.16816.F32.BF16 R4, R20.reuse, R28, R4 ;  /* 0x0000001c1404723c */ /* 0x048fea0000041804 */
[----:B------:R-:W-:Y:S03]  /*c3b0*/  FADD.FTZ R88, R88, R123 ;  /* 0x0000007b58587221 */ /* 0x000fe60000010000 */
[C---:B------:R-:W-:Y:S01]  /*c3c0*/  HMMA.16816.F32.BF16 R8, R20.reuse, R30, R8 ;  /* 0x0000001e1408723c */ /* 0x040fe20000041808 */
[----:B------:R-:W3:Y:S03]  /*c3d0*/  MUFU.EX2 R42, R42 ;  /* 0x0000002a002a7308 */ /* 0x000ee60000000800 */
[----:B------:R-:W-:Y:S01]  /*c3e0*/  FADD.FTZ R88, R49, R88 ;  /* 0x0000005831587221 */ /* 0x000fe20000010000 */
[----:B--2---:R-:W-:Y:S03]  /*c3f0*/  F2FP.BF16.PACK_AB R68, R47, R44 ;  /* 0x0000002c2f44723e */ /* 0x004fe600000010ff */
[C---:B-----5:R-:W-:Y:S03]  /*c400*/  HMMA.16816.F32.BF16 R12, R20.reuse, R36, R12 ;  /* 0x00000024140c723c */ /* 0x060fe6000004180c */
[----:B------:R-:W2:Y:S01]  /*c410*/  MUFU.EX2 R50, R50 ;  /* 0x0000003200327308 */ /* 0x000ea20000000800 */
[----:B------:R-:W-:Y:S02]  /*c420*/  FADD.FTZ R44, R44, R88 ;  /* 0x000000582c2c7221 */ /* 0x000fe40000010000 */
[----:B-1----:R-:W-:Y:S02]  /*c430*/  FADD.FTZ R45, R43, R45 ;  /* 0x0000002d2b2d7221 */ /* 0x002fe40000010000 */
[----:B------:R-:W-:Y:S04]  /*c440*/  HMMA.16816.F32.BF16 R16, R20, R38, R16 ;  /* 0x000000261410723c */ /* 0x000fe80000041810 */
[----:B------:R-:W-:Y:S01]  /*c450*/  FADD.FTZ R44, R47, R44 ;  /* 0x0000002c2f2c7221 */ /* 0x000fe20000010000 */
[----:B------:R-:W1:Y:S01]  /*c460*/  MUFU.EX2 R46, R46 ;  /* 0x0000002e002e7308 */ /* 0x000e620000000800 */
[C---:B---3--:R-:W-:Y:S01]  /*c470*/  F2FP.BF16.PACK_AB R69, R42.reuse, R43 ;  /* 0x0000002b2a45723e */ /* 0x048fe200000010ff */
[----:B------:R-:W-:Y:S08]  /*c480*/  FADD.FTZ R45, R42, R45 ;  /* 0x0000002d2a2d7221 */ /* 0x000ff00000010000 */
[----:B------:R-:W3:Y:S01]  /*c490*/  MUFU.EX2 R32, R32 ;  /* 0x0000002000207308 */ /* 0x000ee20000000800 */
[----:B--2---:R-:W-:Y:S09]  /*c4a0*/  FADD.FTZ R44, R50, R44 ;  /* 0x0000002c322c7221 */ /* 0x004ff20000010000 */
[----:B------:R-:W2:Y:S01]  /*c4b0*/  MUFU.EX2 R40, R40 ;  /* 0x0000002800287308 */ /* 0x000ea20000000800 */
[C---:B-1----:R-:W-:Y:S01]  /*c4c0*/  F2FP.BF16.PACK_AB R70, R46.reuse, R50 ;  /* 0x000000322e46723e */ /* 0x042fe200000010ff */
[----:B------:R-:W-:Y:S02]  /*c4d0*/  FADD.FTZ R123, R46, R44 ;  /* 0x0000002c2e7b7221 */ /* 0x000fe40000010000 */
[----:B---3--:R-:W-:Y:S01]  /*c4e0*/  FADD.FTZ R45, R32, R45 ;  /* 0x0000002d202d7221 */ /* 0x008fe20000010000 */
[C---:B--2---:R-:W-:Y:S03]  /*c4f0*/  F2FP.BF16.PACK_AB R71, R40.reuse, R32 ;  /* 0x000000202847723e */ /* 0x044fe600000010ff */
[----:B------:R-:W-:Y:S04]  /*c500*/  FADD.FTZ R122, R40, R45 ;  /* 0x0000002d287a7221 */ /* 0x000fe80000010000 */
[C---:B------:R-:W-:Y:S08]  /*c510*/  HMMA.16816.F32.BF16 R80, R68.reuse, R76, R4 ;  /* 0x0000004c4450723c */ /* 0x040ff00000041804 */
[C---:B------:R-:W-:Y:S08]  /*c520*/  HMMA.16816.F32.BF16 R76, R68.reuse, R78, R8 ;  /* 0x0000004e444c723c */ /* 0x040ff00000041808 */
[C---:B------:R-:W-:Y:S08]  /*c530*/  HMMA.16816.F32.BF16 R72, R68.reuse, R24, R12 ;  /* 0x000000184448723c */ /* 0x040ff0000004180c */
[----:B------:R-:W-:Y:S01]  /*c540*/  HMMA.16816.F32.BF16 R68, R68, R26, R16 ;  /* 0x0000001a4444723c */ /* 0x000fe20000041810 */
[----:B------:R-:W-:-:S07]  /*c550*/  @P0 BRA `(.L_x_3616) ;  /* 0xffffcf8000000947 */ /* 0x000fce000383ffff */
.L_x_3612:
        /* <DEDUP_REMOVED lines=131> */
.L_x_3618:
[----:B------:R-:W-:Y:S05]  /*cd90*/  BSYNC B0 ;  /* 0x0000000000007941 */ /* 0x000fea0003800000 */
.L_x_3617:
[----:B----4-:R-:W4:Y:S01]  /*cda0*/  S2R R6, SR_CTAID.X ;  /* 0x0000000000067919 */ /* 0x010f220000002500 */
[----:B------:R-:W-:Y:S01]  /*cdb0*/  SHF.R.S32.HI R113, RZ, 0x1f, R112 ;  /* 0x0000001fff717819 */ /* 0x000fe20000011470 */
[----:B------:R-:W-:Y:S01]  /*cdc0*/  BSSY B0, `(.L_x_3619) ;  /* 0x000001e000007945 */ /* 0x000fe20003800000 */
[----:B------:R-:W-:Y:S01]  /*cdd0*/  ISETP.GE.AND P0, PT, R112, c[0x0][0x220], PT ;  /* 0x0000880070007a0c */ /* 0x000fe20003f06270 */
[----:B------:R-:W5:Y:S01]  /*cde0*/  S2R R0, SR_TID.X ;  /* 0x0000000000007919 */ /* 0x000f620000002100 */
[----:B------:R-:W-:-:S05]  /*cdf0*/  SHF.R.S32.HI R7, RZ, 0x1f, R10 ;  /* 0x0000001fff077819 */ /* 0x000fca000001140a */
[----:B------:R-:W-:-:S04]  /*ce00*/  IMAD R7, R7, c[0x0][0x1f0], RZ ;  /* 0x00007c0007077a24 */ /* 0x000fc800078e02ff */
[----:B------:R-:W-:Y:S02]  /*ce10*/  IMAD R7, R10, c[0x0][0x1f4], R7 ;  /* 0x00007d000a077a24 */ /* 0x000fe400078e0207 */
[----:B----4-:R-:W-:-:S04]  /*ce20*/  IMAD.SHL.U32 R5, R6, 0x40, RZ ;  /* 0x0000004006057824 */ /* 0x010fc800078e00ff */
        /* <DEDUP_REMOVED lines=8> */
[----:B-----5:R-:W-:Y:S01]  /*ceb0*/  SHF.R.S32.HI R2, RZ, 0x1f, R0 ;  /* 0x0000001fff027819 */ /* 0x020fe20000011400 */
[----:B------:R-:W-:-:S03]  /*cec0*/  IMAD.WIDE.U32 R20, R10, c[0x0][0x1f0], R20 ;  /* 0x00007c000a147a25 */ /* 0x000fc600078e0014 */
[----:B------:R-:W-:Y:S01]  /*ced0*/  LEA.HI R2, R2, R0, RZ, 0x2 ;  /* 0x0000000002027211 */ /* 0x000fe200078f10ff */
[----:B------:R-:W-:-:S03]  /*cee0*/  IMAD.IADD R9, R7, 0x1, R21 ;  /* 0x0000000107097824 */ /* 0x000fc600078e0215 */
[----:B------:R-:W-:-:S04]  /*cef0*/  SHF.R.S32.HI R0, RZ, 0x2, R2 ;  /* 0x00000002ff007819 */ /* 0x000fc80000011402 */
[----:B------:R-:W-:Y:S01]  /*cf00*/  SHF.R.S32.HI R0, RZ, 0x1f, R0 ;  /* 0x0000001fff007819 */ /* 0x000fe20000011400 */
        /* <DEDUP_REMOVED lines=9> */
.L_x_3620:
[----:B------:R-:W-:Y:S05]  /*cfa0*/  BSYNC B0 ;  /* 0x0000000000007941 */ /* 0x000fea0003800000 */
.L_x_3619:
        /* <DEDUP_REMOVED lines=16> */
.L_x_3621:
        /* <DEDUP_REMOVED lines=13> */
.L_x_5233:


//--------------------- .text._ZN5flash24flash_fwd_splitkv_kernelI23Flash_fwd_kernel_traitsILi32ELi64ELi128ELi4ELb0ELb0EN7cutlass10bfloat16_tE19Flash_kernel_traitsILi32ELi64ELi128ELi4ES3_EELb1ELb0ELb0ELb0ELb0ELb0ELb0ELb1EEEvNS_16Flash_fwd_paramsE --------------------------
	.section	.text._ZN5flash24flash_fwd_splitkv_kernelI23Flash_fwd_kernel_traitsILi32ELi64ELi128ELi4ELb0ELb0EN7cutlass10bfloat16_tE19Flash_kernel_traitsILi32ELi64ELi128ELi4ES3_EELb1ELb0ELb0ELb0ELb0ELb0ELb0ELb1EEEvNS_16Flash_fwd_paramsE,"ax",@progbits
	.sectioninfo	@"SHI_REGISTERS=166"
	.align	128
        .global         _ZN5flash24flash_fwd_splitkv_kernelI23Flash_fwd_kernel_traitsILi32ELi64ELi128ELi4ELb0ELb0EN7cutlass10bfloat16_tE19Flash_kernel_traitsILi32ELi64ELi128ELi4ES3_EELb1ELb0ELb0ELb0ELb0ELb0ELb0ELb1EEEvNS_16Flash_fwd_paramsE
        .type           _ZN5flash24flash_fwd_splitkv_kernelI23Flash_fwd_kernel_traitsILi32ELi64ELi128ELi4ELb0ELb0EN7cutlass10bfloat16_tE19Flash_kernel_traitsILi32ELi64ELi128ELi4ES3_EELb1ELb0ELb0ELb0ELb0ELb0ELb0ELb1EEEvNS_16Flash_fwd_paramsE,@function
        .size           _ZN5flash24flash_fwd_splitkv_kernelI23Flash_fwd_kernel_traitsILi32ELi64ELi128ELi4ELb0ELb0EN7cutlass10bfloat16_tE19Flash_kernel_traitsILi32ELi64ELi128ELi4ES3_EELb1ELb0ELb0ELb0ELb0ELb0ELb0ELb1EEEvNS_16Flash_fwd_paramsE,(.L_x_5234 - _ZN5flash24flash_fwd_splitkv_kernelI23Flash_fwd_kernel_traitsILi32ELi64ELi128ELi4ELb0ELb0EN7cutlass10bfloat16_tE19Flash_kernel_traitsILi32ELi64ELi128ELi4ES3_EELb1ELb0ELb0ELb0ELb0ELb0ELb0ELb1EEEvNS_16Flash_fwd_paramsE)
        .other          _ZN5flash24flash_fwd_splitkv_kernelI23Flash_fwd_kernel_traitsILi32ELi64ELi128ELi4ELb0ELb0EN7cutlass10bfloat16_tE19Flash_kernel_traitsILi32ELi64ELi128ELi4ES3_EELb1ELb0ELb0ELb0ELb0ELb0ELb0ELb1EEEvNS_16Flash_fwd_paramsE,@"STO_CUDA_ENTRY STV_DEFAULT"
_ZN5flash24flash_fwd_splitkv_kernelI23Flash_fwd_kernel_traitsILi32ELi64ELi128ELi4ELb0ELb0EN7cutlass10bfloat16_tE19Flash_kernel_traitsILi32ELi64ELi128ELi4ES3_EELb1ELb0ELb0ELb0ELb0ELb0ELb0ELb1EEEvNS_16Flash_fwd_paramsE:
.text._ZN5flash24flash_fwd_splitkv_kernelI23Flash_fwd_kernel_traitsILi32ELi64ELi128ELi4ELb0ELb0EN7cutlass10bfloat16_tE19Flash_kernel_traitsILi32ELi64ELi128ELi4ES3_EELb1ELb0ELb0ELb0ELb0ELb0ELb0ELb1EEEvNS_16Flash_fwd_paramsE:
[----:B------:R-:W-:Y:S02]  /*0000*/  MOV R1, c[0x0][0x28] ;  /* 0x00000a0000017a02 */ /* 0x000fe40000000f00 */
[----:B------:R-:W1:Y:S01]  /*0010*/  S2R R3, SR_CTAID.Y ;  /* 0x0000000000037919 */ /* 0x000e620000002600 */
[----:B------:R-:W2:Y:S01]  /*0020*/  LDC.U8 R0, c[0x0][0x312] ;  /* 0x0000c480ff007b82 */ /* 0x000ea20000000000 */
[----:B------:R-:W-:Y:S01]  /*0030*/  ISETP.NE.U32.AND P1, PT, RZ, c[0x0][0x240], PT ;  /* 0x00009000ff007a0c */ /* 0x000fe20003f25070 */
[----:B------:R-:W-:Y:S01]  /*0040*/  IMAD.MOV.U32 R2, RZ, RZ, 0x4 ;  /* 0x00000004ff027424 */ /* 0x000fe200078e00ff */
[----:B------:R-:W-:Y:S01]  /*0050*/  ISETP.NE.U32.AND P5, PT, RZ, c[0x0][0x250], PT ;  /* 0x00009400ff007a0c */ /* 0x000fe20003fa5070 */
[----:B------:R-:W-:Y:S01]  /*0060*/  IMAD.MOV.U32 R146, RZ, RZ, -0x1 ;  /* 0xffffffffff927424 */ /* 0x000fe200078e00ff */
[----:B------:R-:W-:Y:S01]  /*0070*/  ISETP.NE.AND.EX P1, PT, RZ, c[0x0][0x244], PT, P1 ;  /* 0x00009100ff007a0c */ /* 0x000fe20003f25310 */
[----:B------:R-:W-:Y:S01]  /*0080*/  ULDC.64 UR6, c[0x0][0x118] ;  /* 0x0000460000067ab9 */ /* 0x000fe20000000a00 */
[----:B------:R-:W-:Y:S02]  /*0090*/  ISETP.NE.AND.EX P5, PT, RZ, c[0x0][0x254], PT, P5 ;  /* 0x00009500ff007a0c */ /* 0x000fe40003fa5350 */
[----:B------:R-:W-:Y:S01]  /*00a0*/  ISETP.EQ.U32.AND P0, PT, RZ, c[0x0][0x248], PT ;  /* 0x00009200ff007a0c */ /* 0x000fe20003f02070 */
[----:B-1----:R-:W-:Y:S01]  /*00b0*/  IMAD.WIDE R4, R3, R2, c[0x0][0x240] ;  /* 0x0000900003047625 */ /* 0x002fe200078e0202 */
[----:B--2---:R-:W-:-:S03]  /*00c0*/  ISETP.NE.AND P2, PT, R0, RZ, PT ;  /* 0x000000ff0000720c */ /* 0x004fc60003f45270 */
[----:B------:R-:W-:-:S04]  /*00d0*/  IMAD.MOV.U32 R0, RZ, RZ, RZ ;  /* 0x000000ffff007224 */ /* 0x000fc800078e00ff */
[----:B------:R1:W2:Y:S01]  /*00e0*/  @P1 LDG.E R146, [R4.64] ;  /* 0x0000000604921981 */ /* 0x0002a2000c1e1900 */
[----:B------:R-:W-:Y:S01]  /*00f0*/  IMAD.WIDE R104, R3, R2, c[0x0][0x250] ;  /* 0x0000940003687625 */ /* 0x000fe200078e0202 */
[----:B------:R-:W-:Y:S02]  /*0100*/  ISETP.EQ.OR.EX P0, PT, RZ, c[0x0][0x24c], !P2, P0 ;  /* 0x00009300ff007a0c */ /* 0x000fe40005702700 */
[----:B------:R1:W2:Y:S04]  /*0110*/  @P1 LDG.E R145, [R4.64+0x4] ;  /* 0x0000040604911981 */ /* 0x0002a8000c1e1900 */
        /* <DEDUP_REMOVED lines=8> */
[----:B------:R-:W-:Y:S02]  /*01a0*/  ISETP.NE.AND.EX P0, PT, RZ, c[0x0][0x24c], PT, P0 ;  /* 0x00009300ff007a0c */ /* 0x000fe40003f05300 */
[----:B------:R-:W-:-:S04]  /*01b0*/  MOV R10, R3 ;  /* 0x00000003000a7202 */ /* 0x000fc80000000f00 */
[--C-:B------:R-:W-:Y:S01]  /*01c0*/  SHF.R.S32.HI R6, RZ, 0x1f, R10.reuse ;  /* 0x0000001fff067819 */ /* 0x100fe2000001140a */
[----:B------:R-:W-:Y:S02]  /*01d0*/  IMAD.MOV.U32 R8, RZ, RZ, R10 ;  /* 0x000000ffff087224 */ /* 0x000fe400078e000a */
[----:B--2---:R-:W-:Y:S01]  /*01e0*/  @P1 IMAD.IADD R145, R145, 0x1, -R146 ;  /* 0x0000000191911824 */ /* 0x004fe200078e0a92 */
[----:B------:R-:W-:-:S03]  /*01f0*/  @!P1 MOV R145, c[0x0][0x214] ;  /* 0x0000850000919a02 */ /* 0x000fc60000000f00 */
[----:B------:R-:W-:Y:S05]  /*0200*/  @!P0 BRA `(.L_x_3622) ;  /* 0x0000004000008947 */ /* 0x000fea0003800000 */
[----:B---34-:R-:W2:Y:S02]  /*0210*/  @P2 LDG.E R50, [R4.64+0x4] ;  /* 0x0000040604322981 */ /* 0x018ea4000c1e1900 */
[----:B--2--5:R-:W-:-:S06]  /*0220*/  @P2 IADD3 R50, R50, -R9, RZ ;  /* 0x8000000932322210 */ /* 0x024fcc0007ffe0ff */
[----:B------:R1:W5:Y:S01]  /*0230*/  @!P2 LDG.E R50, [R4.64] ;  /* 0x000000060432a981 */ /* 0x000362000c1e1900 */
[----:B------:R-:W-:Y:S05]  /*0240*/  BRA `(.L_x_3623) ;  /* 0x0000001000007947 */ /* 0x000fea0003800000 */
.L_x_3622:
[----:B---34-:R-:W-:Y:S02]  /*0250*/  MOV R50, c[0x0][0x218] ;  /* 0x0000860000327a02 */ /* 0x018fe40000000f00 */
.L_x_3623:
[----:B------:R-:W-:-:S04]  /*0260*/  ISETP.NE.U32.AND P2, PT, RZ, c[0x0][0x258], PT ;  /* 0x00009600ff007a0c */ /* 0x000fc80003f45070 */
[----:B------:R-:W-:-:S13]  /*0270*/  ISETP.NE.AND.EX P2, PT, RZ, c[0x0][0x25c], PT, P2 ;  /* 0x00009700ff007a0c */ /* 0x000fda0003f45320 */
[----:B-1----:R-:W-:-:S05]  /*0280*/  @P2 IMAD.WIDE R4, R3, R2, c[0x0][0x258] ;  /* 0x0000960003042625 */ /* 0x002fca00078e0202 */
[----:B------:R-:W2:Y:S01]  /*0290*/  @P2 LDG.E R41, [R4.64] ;  /* 0x0000000604292981 */ /* 0x000ea2000c1e1900 */
[----:B------:R-:W-:Y:S01]  /*02a0*/  IMAD.SHL.U32 R40, R16, 0x40, RZ ;  /* 0x0000004010287824 */ /* 0x000fe200078e00ff */
[----:B------:R-:W-:Y:S01]  /*02b0*/  @!P2 ISETP.NE.U32.AND P1, PT, RZ, c[0x0][0x268], PT ;  /* 0x00009a00ff00aa0c */ /* 0x000fe20003f25070 */
[----:B-----5:R-:W-:-:S03]  /*02c0*/  IMAD.IADD R50, R50, 0x1, -R0 ;  /* 0x0000000132327824 */ /* 0x020fc600078e0a00 */
[----:B------:R-:W-:Y:S02]  /*02d0*/  ISETP.GT.AND P0, PT, R145, R40, PT ;  /* 0x000000289100720c */ /* 0x000fe40003f04270 */
[----:B------:R-:W-:-:S04]  /*02e0*/  @!P2 ISETP.NE.AND.EX P1, PT, RZ, c[0x0][0x26c], PT, P1 ;  /* 0x00009b00ff00aa0c */ /* 0x000fc80003f25310 */
[----:B------:R-:W-:Y:S01]  /*02f0*/  @!P2 SEL R4, RZ, c[0x0][0x21c], !P1 ;  /* 0x00008700ff04aa07 */ /* 0x000fe20004800000 */
[----:B--2---:R-:W-:-:S04]  /*0300*/  @P2 IMAD.IADD R41, R41, 0x1, -R0 ;  /* 0x0000000129292824 */ /* 0x004fc800078e0a00 */
[----:B------:R-:W-:Y:S02]  /*0310*/  @!P2 IMAD.IADD R41, R50, 0x1, R4 ;  /* 0x000000013229a824 */ /* 0x000fe400078e0204 */
        /* <DEDUP_REMOVED lines=23> */
[----:B------:R-:W-:Y:S02]  /*0490*/  IADD3 R145, -R40, R145, RZ ;  /* 0x0000009128917210 */ /* 0x000fe40007ffe1ff */
[----:B------:R-:W-:Y:S02]  /*04a0*/  LOP3.LUT R2, R0, 0xfffffffc, RZ, 0xc0, !PT ;  /* 0xfffffffc00027812 */ /* 0x000fe400078ec0ff */
[----:B------:R-:W-:-:S02]  /*04b0*/  SHF.R.S32.HI R0, RZ, 0x2, R0 ;  /* 0x00000002ff007819 */ /* 0x000fc40000011400 */
[----:B------:R-:W-:Y:S02]  /*04c0*/  IADD3 R42, -R2, R42, RZ ;  /* 0x0000002a022a7210 */ /* 0x000fe40007ffe1ff */
[----:B------:R-:W-:Y:S01]  /*04d0*/  SHF.R.S32.HI R2, RZ, 0x1f, R40 ;  /* 0x0000001fff027819 */ /* 0x000fe20000011428 */
[----:B------:R-:W-:Y:S01]  /*04e0*/  @P0 IMAD.WIDE.U32 R8, R146, c[0x0][0x1e8], RZ ;  /* 0x00007a0092080a25 */ /* 0x000fe200078e00ff */
[----:B------:R-:W-:-:S03]  /*04f0*/  SHF.L.U32 R4, R42, 0x3, RZ ;  /* 0x000000032a047819 */ /* 0x000fc600000006ff */
[----:B------:R-:W-:Y:S01]  /*0500*/  @P0 IMAD R146, R146, c[0x0][0x1ec], R9 ;  /* 0x00007b0092920a24 */ /* 0x000fe200078e0209 */
[----:B------:R-:W-:Y:S01]  /*0510*/  SHF.R.S32.HI R5, RZ, 0x1f, R4 ;  /* 0x0000001fff057819 */ /* 0x000fe20000011404 */
[----:B------:R-:W-:Y:S01]  /*0520*/  @P0 IMAD.MOV.U32 R3, RZ, RZ, R8 ;  /* 0x000000ffff030224 */ /* 0x000fe200078e0008 */
[----:B------:R-:W-:Y:S01]  /*0530*/  ISETP.GE.AND P1, PT, R4, c[0x0][0x220], PT ;  /* 0x0000880004007a0c */ /* 0x000fe20003f26270 */
[----:B------:R-:W-:Y:S02]  /*0540*/  @!P0 IMAD R6, R6, c[0x0][0x1e0], RZ ;  /* 0x0000780006068a24 */ /* 0x000fe400078e02ff */
        /* <DEDUP_REMOVED lines=27> */
.L_x_3626:
[----:B------:R-:W-:Y:S05]  /*0700*/  BSYNC B0 ;  /* 0x0000000000007941 */ /* 0x000fea0003800000 */
.L_x_3625:
        /* <DEDUP_REMOVED lines=15> */
.L_x_3628:
[----:B------:R-:W-:Y:S05]  /*0800*/  BSYNC B0 ;  /* 0x0000000000007941 */ /* 0x000fea0003800000 */
.L_x_3627:
        /* <DEDUP_REMOVED lines=13> */
.L_x_3624:
[----:B------:R-:W-:Y:S02]  /*08e0*/  ISETP.NE.U32.AND P0, PT, RZ, c[0x0][0x2b8], PT ;  /* 0x0000ae00ff007a0c */ /* 0x000fe40003f05070 */
[----:B------:R-:W-:Y:S02]  /*08f0*/  ISETP.NE.U32.AND P1, PT, RZ, c[0x0][0x2c0], PT ;  /* 0x0000b000ff007a0c */ /* 0x000fe40003f25070 */
[----:B------:R-:W-:Y:S02]  /*0900*/  ISETP.NE.AND.EX P0, PT, RZ, c[0x0][0x2bc], PT, P0 ;  /* 0x0000af00ff007a0c */ /* 0x000fe40003f05300 */
[----:B------:R-:W-:-:S11]  /*0910*/  ISETP.NE.AND.EX P1, PT, RZ, c[0x0][0x2c4], PT, P1 ;  /* 0x0000b100ff007a0c */ /* 0x000fd60003f25310 */
[----:B------:R-:W-:-:S05]  /*0920*/  @P0 IMAD.WIDE R2, R3, R2, c[0x0][0x2b8] ;  /* 0x0000ae0003020625 */ /* 0x000fca00078e0202 */
[----:B------:R1:W5:Y:S01]  /*0930*/  @P0 LDG.E R10, [R2.64] ;  /* 0x00000006020a0981 */ /* 0x000362000c1e1900 */
[----:B------:R-:W-:Y:S01]  /*0940*/  @P1 IMAD.WIDE.U32 R4, R8, c[0x0][0x2c8], RZ ;  /* 0x0000b20008041a25 */ /* 0x000fe200078e00ff */
[----:B------:R-:W-:Y:S01]  /*0950*/  CS2R R150, SRZ ;  /* 0x0000000000967805 */ /* 0x000fe2000001ff00 */
[----:B------:R-:W-:-:S03]  /*0960*/  PLOP3.LUT P2, PT, PT, PT, PT, 0x8, 0x0 ;  /* 0x000000000000781c */ /* 0x000fc60003f4e170 */
[----:B------:R-:W-:Y:S01]  /*0970*/  @P1 LEA R150, P0, R4, c[0x0][0x2c0], 0x2 ;  /* 0x0000b00004961a11 */ /* 0x000fe200078010ff */
[----:B-1----:R-:W-:-:S04]  /*0980*/  @P1 IMAD R2, R6, c[0x0][0x2c8], RZ ;  /* 0x0000b20006021a24 */ /* 0x002fc800078e02ff */
[----:B------:R-:W-:-:S04]  /*0990*/  @P1 IMAD R2, R8, c[0x0][0x2cc], R2 ;  /* 0x0000b30008021a24 */ /* 0x000fc800078e0202 */
[----:B------:R-:W-:-:S05]  /*09a0*/  @P1 IMAD.IADD R2, R5, 0x1, R2 ;  /* 0x0000000105021824 */ /* 0x000fca00078e0202 */
[----:B------:R-:W-:-:S04]  /*09b0*/  @P1 SHF.L.U64.HI R2, R4, 0x2, R2 ;  /* 0x0000000204021819 */ /* 0x000fc80000010202 */
[----:B------:R-:W-:Y:S02]  /*09c0*/  @P1 IADD3.X R151, R2, c[0x0][0x2c4], RZ, P0, !PT ;  /* 0x0000b10002971a10 */ /* 0x000fe400007fe4ff */
[----:B------:R-:W-:-:S04]  /*09d0*/  @P1 ISETP.NE.U32.AND P0, PT, R150, RZ, PT ;  /* 0x000000ff9600120c */ /* 0x000fc80003f05070 */
[----:B------:R-:W-:-:S13]  /*09e0*/  @P1 ISETP.NE.AND.EX P2, PT, R151, RZ, PT, P0 ;  /* 0x000000ff9700120c */ /* 0x000fda0003f45300 */
[----:B------:R-:W-:Y:S05]  /*09f0*/  @!P2 BRA `(.L_x_3629) ;  /* 0x000004900000a947 */ /* 0x000fea0003800000 */
[----:B------:R-:W-:Y:S02]  /*0a00*/  IABS R3, c[0x0][0x2d0] ;  /* 0x0000b40000037a13 */ /* 0x000fe40000000000 */
[----:B------:R-:W-:Y:S02]  /*0a10*/  LEA R32, R34, 0xffffff80, 0x7 ;  /* 0xffffff8022207811 */ /* 0x000fe400078e38ff */
[----:B-----5:R-:W1:Y:S02]  /*0a20*/  I2F.RP R10, R3 ;  /* 0x00000003000a7306 */ /* 0x020e640000209400 */
[----:B------:R-:W-:-:S06]  /*0a30*/  IABS R2, R32 ;  /* 0x0000002000027213 */ /* 0x000fcc0000000000 */
        /* <DEDUP_REMOVED lines=20> */
[----:B------:R-:W-:-:S05]  /*0b80*/  IMAD.WIDE R2, R4, 0x4, R150 ;  /* 0x0000000404027825 */ /* 0x000fca00078e0296 */
[----:B------:R1:W2:Y:S01]  /*0b90*/  LDG.E R0, [R2.64] ;  /* 0x0000000602007981 */ /* 0x0002a2000c1e1900 */
[----:B------:R-:W-:Y:S02]  /*0ba0*/  IADD3 R4, -R4, RZ, RZ ;  /* 0x000000ff04047210 */ /* 0x000fe40007ffe1ff */
[----:B-1----:R-:W-:-:S04]  /*0bb0*/  IABS R2, c[0x0][0x1c8] ;  /* 0x0000720000027a13 */ /* 0x002fc80000000000 */
        /* <DEDUP_REMOVED lines=12> */
[----:B------:R-:W-:Y:S02]  /*0c80*/  IMAD R5, R2, R5, R7 ;  /* 0x0000000502057224 */ /* 0x000fe400078e0207 */
[----:B------:R-:W-:-:S03]  /*0c90*/  IMAD R7, R4, c[0x0][0x2d0], R32 ;  /* 0x0000b40004077a24 */ /* 0x000fc600078e0220 */
[----:B------:R-:W-:-:S13]  /*0ca0*/  ISETP.GT.U32.AND P0, PT, R2, R5, PT ;  /* 0x000000050200720c */ /* 0x000fda0003f04070 */
[----:B------:R-:W-:Y:S01]  /*0cb0*/  @!P0 IMAD.IADD R5, R5, 0x1, -R2 ;  /* 0x0000000105058824 */ /* 0x000fe200078e0a02 */
[----:B------:R-:W-:-:S04]  /*0cc0*/  @!P0 IADD3 R3, R3, 0x1, RZ ;  /* 0x0000000103038810 */ /* 0x000fc80007ffe0ff */
[----:B------:R-:W-:Y:S02]  /*0cd0*/  ISETP.GE.U32.AND P1, PT, R5, R2, PT ;  /* 0x000000020500720c */ /* 0x000fe40003f26070 */
[----:B------:R-:W-:Y:S02]  /*0ce0*/  LOP3.LUT R2, R102, c[0x0][0x1c8], RZ, 0x3c, !PT ;  /* 0x0000720066027a12 */ /* 0x000fe400078e3cff */
[----:B------:R-:W-:Y:S02]  /*0cf0*/  SHF.R.S32.HI R5, RZ, 0x1f, R7 ;  /* 0x0000001fff057819 */ /* 0x000fe40000011407 */
[----:B------:R-:W-:-:S03]  /*0d00*/  ISETP.GE.AND P0, PT, R2, RZ, PT ;  /* 0x000000ff0200720c */ /* 0x000fc60003f06270 */
[----:B------:R-:W-:-:S04]  /*0d10*/  IMAD R4, R5, c[0x0][0x198], RZ ;  /* 0x0000660005047a24 */ /* 0x000fc800078e02ff */
[----:B------:R-:W-:Y:S01]  /*0d20*/  @P1 IADD3 R3, R3, 0x1, RZ ;  /* 0x0000000103031810 */ /* 0x000fe20007ffe0ff */
[----:B------:R-:W-:Y:S01]  /*0d30*/  IMAD R4, R7, c[0x0][0x19c], R4 ;  /* 0x0000670007047a24 */ /* 0x000fe200078e0204 */
        /* <DEDUP_REMOVED lines=11> */
[----:B------:R-:W-:-:S02]  /*0df0*/  SHF.R.S32.HI R2, RZ, 0x1f, R3 ;  /* 0x0000001fff027819 */ /* 0x000fc40000011403 */
[----:B------:R-:W-:Y:S01]  /*0e00*/  IADD3 R9, R13, R9, RZ ;  /* 0x000000090d097210 */ /* 0x000fe20007ffe0ff */
[----:B------:R-:W-:-:S04]  /*0e10*/  IMAD.WIDE.U32 R10, R7, c[0x0][0x198], R10 ;  /* 0x00006600070a7a25 */ /* 0x000fc800078e000a */
[----:B------:R-:W-:Y:S02]  /*0e20*/  IMAD.IADD R11, R11, 0x1, R4 ;  /* 0x000000010b0b7824 */ /* 0x000fe400078e0204 */
[----:B------:R-:W-:Y:S02]  /*0e30*/  IMAD R4, R2, c[0x0][0x1b0], RZ ;  /* 0x00006c0002047a24 */ /* 0x000fe400078e02ff */
[----:B------:R-:W-:-:S04]  /*0e40*/  IMAD.WIDE.U32 R10, R3, c[0x0][0x1b0], R10 ;  /* 0x00006c00030a7a25 */ /* 0x000fc800078e000a */
[----:B------:R-:W-:Y:S01]  /*0e50*/  IMAD R4, R3, c[0x0][0x1b4], R4 ;  /* 0x00006d0003047a24 */ /* 0x000fe200078e0204 */
[----:B------:R-:W-:-:S03]  /*0e60*/  MOV R98, R10 ;  /* 0x0000000a00627202 */ /* 0x000fc60000000f00 */
[----:B------:R-:W-:Y:S01]  /*0e70*/  IMAD.IADD R4, R11, 0x1, R4 ;  /* 0x000000010b047824 */ /* 0x000fe200078e0204 */
[----:B------:R-:W-:Y:S05]  /*0e80*/  BRA `(.L_x_3630) ;  /* 0x0000046000007947 */ /* 0x000fea0003800000 */
.L_x_3629:
        /* <DEDUP_REMOVED lines=16> */
[----:B------:R-:W-:-:S04]  /*0f90*/  MOV R7, R4 ;  /* 0x0000000400077202 */ /* 0x000fc80000000f00 */
.L_x_3631:
[----:B------:R-:W-:Y:S01]  /*0fa0*/  IABS R5, c[0x0][0x1c8] ;  /* 0x0000720000057a13 */ /* 0x000fe20000000000 */
[----:B------:R-:W-:Y:S01]  /*0fb0*/  IMAD.MOV.U32 R14, RZ, RZ, R7 ;  /* 0x000000ffff0e7224 */ /* 0x000fe200078e0007 */
[----:B------:R-:W-:Y:S01]  /*0fc0*/  LEA R32, R34, 0xffffff80, 0x7 ;  /* 0xffffff8022207811 */ /* 0x000fe200078e38ff */
[----:B------:R-:W-:Y:S01]  /*0fd0*/  @P4 IMAD.IADD R9, R0, 0x1, R9 ;  /* 0x0000000100094824 */ /* 0x000fe200078e0209 */
[----:B------:R-:W1:Y:S01]  /*0fe0*/  I2F.RP R12, R5 ;  /* 0x00000005000c7306 */ /* 0x000e620000209400 */
[----:B------:R-:W-:Y:S02]  /*0ff0*/  MOV R15, R2 ;  /* 0x00000002000f7202 */ /* 0x000fe40000000f00 */
[----:B------:R-:W-:-:S03]  /*1000*/  IMAD.MOV.U32 R7, RZ, RZ, R32 ;  /* 0x000000ffff077224 */ /* 0x000fc600078e0020 */
[----:B------:R-:W-:Y:S02]  /*1010*/  IMAD.WIDE.U32 R14, R32, c[0x0][0x198], R14 ;  /* 0x00006600200e7a25 */ /* 0x000fe400078e000e */
        /* <DEDUP_REMOVED lines=8> */
[----:B------:R-:W-:Y:S02]  /*10a0*/  IMAD.MOV.U32 R11, RZ, RZ, R3 ;  /* 0x000000ffff0b7224 */ /* 0x000fe400078e0003 */
[----:B------:R-:W-:-:S04]  /*10b0*/  @P4 IMAD.WIDE.U32 R12, R9, c[0x0][0x1a0], RZ ;  /* 0x00006800090c4a25 */ /* 0x000fc800078e00ff */
[----:B------:R-:W-:-:S04]  /*10c0*/  IMAD.HI.U32 R3, R4, R11, RZ ;  /* 0x0000000b04037227 */ /* 0x000fc800078e00ff */
[----:B------:R-:W-:Y:S01]  /*10d0*/  @P4 IMAD R9, R9, c[0x0][0x1a4], R13 ;  /* 0x0000690009094a24 */ /* 0x000fe200078e020d */
[----:B------:R-:W-:-:S05]  /*10e0*/  IADD3 R4, -R3, RZ, RZ ;  /* 0x000000ff03047210 */ /* 0x000fca0007ffe1ff */
[----:B------:R-:W-:-:S05]  /*10f0*/  IMAD R4, R5, R4, R11 ;  /* 0x0000000405047224 */ /* 0x000fca00078e020b */
[----:B------:R-:W-:-:S13]  /*1100*/  ISETP.GT.U32.AND P0, PT, R5, R4, PT ;  /* 0x000000040500720c */ /* 0x000fda0003f04070 */
        /* <DEDUP_REMOVED lines=30> */
.L_x_3630:
[----:B-----5:R1:W5:Y:S01]  /*12f0*/  @P5 LDG.E R10, [R104.64] ;  /* 0x00000006680a5981 */ /* 0x020362000c1e1900 */
        /* <DEDUP_REMOVED lines=10> */
[----:B------:R-:W-:Y:S01]  /*13a0*/  LOP3.LUT R54, R94, 0xfffffffc, RZ, 0xc0, !PT ;  /* 0xfffffffc5e367812 */ /* 0x000fe200078ec0ff */
[----:B------:R-:W-:Y:S01]  /*13b0*/  IMAD.HI.U32 R56, R13, R56, R20 ;  /* 0x000000380d387227 */ /* 0x000fe200078e0014 */
[----:B------:R-:W-:-:S02]  /*13c0*/  SHF.R.S32.HI R47, RZ, 0x3, R48 ;  /* 0x00000003ff2f7819 */ /* 0x000fc40000011430 */
[-C--:B------:R-:W-:Y:S01]  /*13d0*/  LEA.HI R35, R46, R42.reuse, RZ, 0x5 ;  /* 0x0000002a2e237211 */ /* 0x080fe200078f28ff */
[----:B------:R-:W-:Y:S01]  /*13e0*/  @!P0 IMAD R0, R6, c[0x0][0x178], RZ ;  /* 0x00005e0006008a24 */ /* 0x000fe200078e02ff */
[----:B------:R-:W-:Y:S01]  /*13f0*/  LEA.HI R46, R46, R42, RZ, 0x4 ;  /* 0x0000002a2e2e7211 */ /* 0x000fe200078f20ff */
[----:B------:R-:W-:Y:S01]  /*1400*/  IMAD.IADD R54, R42, 0x1, -R54 ;  /* 0x000000012a367824 */ /* 0x000fe200078e0a36 */
[----:B------:R-:W-:Y:S01]  /*1410*/  SHF.R.S32.HI R148, RZ, 0x2, R94 ;  /* 0x00000002ff947819 */ /* 0x000fe2000001145e */
[----:B------:R-:W-:Y:S01]  /*1420*/  IMAD.SHL.U32 R13, R47, 0x40, RZ ;  /* 0x000000402f0d7824 */ /* 0x000fe200078e00ff */
[----:B------:R-:W-:Y:S01]  /*1430*/  LOP3.LUT R45, R46, 0xfffffff0, RZ, 0xc0, !PT ;  /* 0xfffffff02e2d7812 */ /* 0x000fe200078ec0ff */
[----:B------:R-:W-:Y:S01]  /*1440*/  @P0 IMAD.WIDE.U32 R14, R146, c[0x0][0x190], RZ ;  /* 0x00006400920e0a25 */ /* 0x000fe200078e00ff */
[----:B------:R-:W-:Y:S02]  /*1450*/  SHF.L.U32 R84, R54, 0x3, RZ ;  /* 0x0000000336547819 */ /* 0x000fe400000006ff */
[----:B------:R-:W-:Y:S01]  /*1460*/  LOP3.LUT R13, R13, 0xc0, RZ, 0xc0, !PT ;  /* 0x000000c00d0d7812 */ /* 0x000fe200078ec0ff */
[----:B------:R-:W-:Y:S01]  /*1470*/  @!P0 IMAD.WIDE.U32 R18, R8, c[0x0][0x178], RZ ;  /* 0x00005e0008128a25 */ /* 0x000fe200078e00ff */
[----:B------:R-:W-:-:S02]  /*1480*/  SHF.R.S32.HI R85, RZ, 0x1f, R84 ;  /* 0x0000001fff557819 */ /* 0x000fc40000011454 */
[----:B------:R-:W-:Y:S01]  /*1490*/  SHF.R.S32.HI R149, RZ, 0x1f, R148 ;  /* 0x0000001fff957819 */ /* 0x000fe20000011494 */
[----:B------:R-:W-:Y:S01]  /*14a0*/  @!P0 IMAD R0, R8, c[0x0][0x17c], R0 ;  /* 0x00005f0008008a24 */ /* 0x000fe200078e0200 */
[----:B------:R-:W-:Y:S01]  /*14b0*/  LEA.HI R64, R64, R50, RZ, 0x7 ;  /* 0x0000003240407211 */ /* 0x000fe200078f38ff */
[----:B------:R-:W-:Y:S01]  /*14c0*/  @P0 IMAD R11, R146, c[0x0][0x194], R15 ;  /* 0x00006500920b0a24 */ /* 0x000fe200078e020f */
[----:B------:R-:W-:Y:S01]  /*14d0*/  LEA.HI R94, R94, R148, RZ, 0x1 ;  /* 0x000000945e5e7211 */ /* 0x000fe200078f08ff */
[----:B------:R-:W-:Y:S01]  /*14e0*/  @!P0 IMAD.MOV.U32 R14, RZ, RZ, R18 ;  /* 0x000000ffff0e8224 */ /* 0x000fe200078e0012 */
[----:B------:R-:W-:Y:S01]  /*14f0*/  @!P0 IADD3 R11, R19, R0, RZ ;  /* 0x00000000130b8210 */ /* 0x000fe20007ffe0ff */
[----:B------:R-:W-:Y:S01]  /*1500*/  IMAD.IADD R45, R42, 0x1, -R45 ;  /* 0x000000012a2d7824 */ /* 0x000fe200078e0a2d */
[----:B------:R-:W-:Y:S01]  /*1510*/  IADD3 R18, P0, R84, R12, RZ ;  /* 0x0000000c54127210 */ /* 0x000fe20007f1e0ff */
[----:B------:R-:W-:Y:S01]  /*1520*/  IMAD.WIDE R16, R16, 0x40, R148 ;  /* 0x0000004010107825 */ /* 0x000fe200078e0294 */
[----:B------:R-:W-:-:S02]  /*1530*/  LOP3.LUT R0, R13, 0x18, R84, 0xf8, !PT ;  /* 0x000000180d007812 */ /* 0x000fc400078ef854 */
[----:B------:R-:W-:Y:S01]  /*1540*/  SHF.R.U32.HI R13, RZ, 0x3, R13 ;  /* 0x00000003ff0d7819 */ /* 0x000fe2000001160d */
[----:B------:R-:W-:Y:S01]  /*1550*/  IMAD.X R19, R85, 0x1, R9, P0 ;  /* 0x0000000155137824 */ /* 0x000fe200000e0609 */
[----:B------:R-:W-:Y:S01]  /*1560*/  IADD3 R96, P0, R148, R7, RZ ;  /* 0x0000000794607210 */ /* 0x000fe20007f1e0ff */
[----:B------:R-:W-:Y:S01]  /*1570*/  IMAD R7, R17, c[0x0][0x190], RZ ;  /* 0x0000640011077a24 */ /* 0x000fe200078e02ff */
[----:B------:R-:W-:Y:S01]  /*1580*/  LOP3.LUT R13, R0, R13, RZ, 0x3c, !PT ;  /* 0x0000000d000d7212 */ /* 0x000fe200078e3cff */
[----:B------:R-:W-:Y:S01]  /*1590*/  IMAD R0, R2, c[0x0][0x1b8], RZ ;  /* 0x00006e0002007a24 */ /* 0x000fe200078e02ff */
[----:B------:R-:W-:Y:S01]  /*15a0*/  LEA.HI R44, R45, R45, RZ, 0x1 ;  /* 0x0000002d2d2c7211 */ /* 0x000fe200078f08ff */
[----:B------:R-:W-:Y:S01]  /*15b0*/  IMAD.X R5, R149, 0x1, R5, P0 ;  /* 0x0000000195057824 */ /* 0x000fe200000e0605 */
[----:B------:R-:W-:Y:S01]  /*15c0*/  SHF.R.S32.HI R64, RZ, 0x7, R64 ;  /* 0x00000007ff407819 */ /* 0x000fe20000011440 */
[C---:B------:R-:W-:Y:S01]  /*15d0*/  IMAD R0, R3.reuse, c[0x0][0x1bc], R0 ;  /* 0x00006f0003007a24 */ /* 0x040fe200078e0200 */
[----:B------:R-:W-:Y:S01]  /*15e0*/  SHF.R.S32.HI R43, RZ, 0x1, R44 ;  /* 0x00000001ff2b7819 */ /* 0x000fe2000001142c */
[----:B------:R-:W-:Y:S01]  /*15f0*/  IMAD.WIDE.U32 R18, R3, c[0x0][0x1b8], R18 ;  /* 0x00006e0003127a25 */ /* 0x000fe200078e0012 */
[----:B------:R-:W-:-:S02]  /*1600*/  SHF.R.S32.HI R12, RZ, 0x1f, R44 ;  /* 0x0000001fff0c7819 */ /* 0x000fc4000001142c */
[----:B------:R-:W-:Y:S01]  /*1610*/  IADD3 R14, P1, R84, R14, RZ ;  /* 0x0000000e540e7210 */ /* 0x000fe20007f3e0ff */
[----:B------:R-:W-:Y:S01]  /*1620*/  IMAD R7, R16, c[0x0][0x194], R7 ;  /* 0x0000650010077a24 */ /* 0x000fe200078e0207 */
[----:B------:R-:W-:Y:S01]  /*1630*/  IADD3 R98, P0, R84, R98, RZ ;  /* 0x0000006254627210 */ /* 0x000fe20007f1e0ff */
[----:B------:R-:W-:Y:S01]  /*1640*/  IMAD R5, R5, c[0x0][0x1a0], RZ ;  /* 0x0000680005057a24 */ /* 0x000fe200078e02ff */
[----:B------:R-:W-:Y:S01]  /*1650*/  IMNMX R64, RZ, R64, !PT ;  /* 0x00000040ff407217 */ /* 0x000fe20007800200 */
[C---:B------:R-:W-:Y:S01]  /*1660*/  IMAD.X R15, R85.reuse, 0x1, R11, P1 ;  /* 0x00000001550f7824 */ /* 0x040fe200008e060b */
[----:B------:R-:W-:Y:S01]  /*1670*/  LEA.HI R12, R12, R43, RZ, 0x2 ;  /* 0x0000002b0c0c7211 */ /* 0x000fe200078f10ff */
[----:B------:R-:W-:Y:S01]  /*1680*/  IMAD.X R99, R85, 0x1, R4, P0 ;  /* 0x0000000155637824 */ /* 0x000fe200000e0604 */
[----:B------:R-:W-:Y:S01]  /*1690*/  IADD3 R19, R19, R0, RZ ;  /* 0x0000000013137210 */ /* 0x000fe20007ffe0ff */
[----:B------:R-:W-:Y:S01]  /*16a0*/  IMAD.WIDE.U32 R14, R16, c[0x0][0x190], R14 ;  /* 0x00006400100e7a25 */ /* 0x000fe200078e000e */
[----:B------:R-:W-:-:S02]  /*16b0*/  SHF.R.S32.HI R0, RZ, 0x1f, R102 ;  /* 0x0000001fff007819 */ /* 0x000fc40000011466 */
[----:B------:R-:W-:Y:S01]  /*16c0*/  ISETP.GT.AND P0, PT, R34, R64, PT ;  /* 0x000000402200720c */ /* 0x000fe20003f04270 */
[----:B------:R-:W-:Y:S01]  /*16d0*/  IMAD.IADD R15, R15, 0x1, R7 ;  /* 0x000000010f0f7824 */ /* 0x000fe200078e0207 */
[----:B------:R-:W-:Y:S01]  /*16e0*/  LOP3.LUT R94, R94, 0x7fffffe, RZ, 0xc0, !PT ;  /* 0x07fffffe5e5e7812 */ /* 0x000fe200078ec0ff */
[----:B------:R-:W-:Y:S01]  /*16f0*/  IMAD R0, R0, c[0x0][0x1a8], RZ ;  /* 0x00006a0000007a24 */ /* 0x000fe200078e02ff */
[----:B------:R-:W-:Y:S01]  /*1700*/  LOP3.LUT R12, R12, 0xfffffffc, RZ, 0xc0, !PT ;  /* 0xfffffffc0c0c7812 */ /* 0x000fe200078ec0ff */
[----:B------:R-:W-:Y:S01]  /*1710*/  IMAD R100, R149, c[0x0][0x198], RZ ;  /* 0x0000660095647a24 */ /* 0x000fe200078e02ff */
[----:B------:R-:W-:Y:S01]  /*1720*/  SHF.R.S32.HI R53, RZ, 0x1, R56 ;  /* 0x00000001ff357819 */ /* 0x000fe20000011438 */
[----:B------:R-:W-:Y:S01]  /*1730*/  IMAD.IADD R94, R148, 0x1, -R94 ;  /* 0x00000001945e7824 */ /* 0x000fe200078e0a5e */
        /* <DEDUP_REMOVED lines=29> */
[----:B-1----:R-:W-:Y:S01]  /*1910*/  SHF.R.S32.HI R5, RZ, 0x1f, R32 ;  /* 0x0000001fff057819 */ /* 0x002fe20000011420 */
[----:B------:R-:W-:Y:S01]  /*1920*/  IMAD R7, R6, c[0x0][0x280], RZ ;  /* 0x0000a00006077a24 */ /* 0x000fe200078e02ff */
[----:B------:R-:W-:Y:S01]  /*1930*/  SHF.R.S32.HI R9, RZ, 0x1f, R50 ;  /* 0x0000001fff097819 */ /* 0x000fe20000011432 */
[----:B------:R-:W-:Y:S01]  /*1940*/  IMAD.WIDE.U32 R12, R8, c[0x0][0x280], R84 ;  /* 0x0000a000080c7a25 */ /* 0x000fe200078e0054 */
[----:B------:R-:W-:Y:S01]  /*1950*/  IADD3 R4, P1, P0, R32, R148, -R50 ;  /* 0x0000009420047210 */ /* 0x000fe2000783e832 */
[----:B------:R-:W-:Y:S01]  /*1960*/  UMOV UR9, 0x40 ;  /* 0x0000004000097882 */ /* 0x000fe20000000000 */
[----:B------:R-:W-:Y:S01]  /*1970*/  LEA R77, P3, R98, c[0x0][0x168], 0x1 ;  /* 0x00005a00624d7a11 */ /* 0x000fe200078608ff */
[----:B------:R-:W-:Y:S01]  /*1980*/  IMAD R7, R8, c[0x0][0x284], R7 ;  /* 0x0000a10008077a24 */ /* 0x000fe200078e0207 */
[----:B------:R-:W-:Y:S01]  /*1990*/  IADD3.X R5, R5, R149, ~R9, P1, P0 ;  /* 0x0000009505057210 */ /* 0x000fe20000fe0c09 */
[----:B------:R-:W-:Y:S01]  /*19a0*/  IMAD R6, R6, c[0x0][0x278], RZ ;  /* 0x00009e0006067a24 */ /* 0x000fe200078e02ff */
[----:B------:R-:W-:Y:S01]  /*19b0*/  LEA.HI.X R76, R98, c[0x0][0x16c], R101, 0x1, P3 ;  /* 0x00005b00624c7a11 */ /* 0x000fe200018f0c65 */
[----:B------:R-:W-:Y:S01]  /*19c0*/  IMAD.IADD R9, R13, 0x1, R7 ;  /* 0x000000010d097824 */ /* 0x000fe200078e0207 */
[----:B------:R-:W-:Y:S01]  /*19d0*/  ULDC.64 UR4, c[0x0][0x1a0] ;  /* 0x0000680000047ab9 */ /* 0x000fe20000000a00 */
[C---:B------:R-:W-:Y:S01]  /*19e0*/  IMAD.WIDE.U32 R14, R8.reuse, c[0x0][0x278], R84 ;  /* 0x00009e00080e7a25 */ /* 0x040fe200078e0054 */
[----:B------:R-:W-:Y:S01]  /*19f0*/  UIMAD UR10, UR9, UR5, URZ ;  /* 0x00000005090a72a4 */ /* 0x000fe2000f8e023f */
[----:B------:R-:W-:Y:S01]  /*1a00*/  SHF.L.U32 R63, R53, 0x5, RZ ;  /* 0x00000005353f7819 */ /* 0x000fe200000006ff */
[----:B------:R-:W-:Y:S01]  /*1a10*/  UMOV UR8, 0xc0 ;  /* 0x000000c000087882 */ /* 0x000fe20000000000 */
[----:B------:R-:W-:Y:S01]  /*1a20*/  IMAD R6, R8, c[0x0][0x27c], R6 ;  /* 0x00009f0008067a24 */ /* 0x000fe200078e0206 */
[----:B------:R-:W-:Y:S01]  /*1a30*/  UIMAD UR13, UR8, UR5, URZ ;  /* 0x00000005080d72a4 */ /* 0x000fe2000f8e023f */
[----:B------:R-:W-:Y:S01]  /*1a40*/  IMAD R7, R5, c[0x0][0x290], RZ ;  /* 0x0000a40005077a24 */ /* 0x000fe200078e02ff */
[----:B------:R-:W-:Y:S01]  /*1a50*/  UIMAD.WIDE.U32 UR14, UR8, UR4, URZ ;  /* 0x00000004080e72a5 */ /* 0x000fe2000f8e003f */
[----:B------:R-:W-:Y:S01]  /*1a60*/  IMAD.MOV.U32 R8, RZ, RZ, R12 ;  /* 0x000000ffff087224 */ /* 0x000fe200078e000c */
[----:B------:R-:W-:Y:S01]  /*1a70*/  ULDC UR5, c[0x0][0x294] ;  /* 0x0000a50000057ab9 */ /* 0x000fe20000000800 */
[----:B------:R-:W-:Y:S01]  /*1a80*/  IMAD.IADD R15, R15, 0x1, R6 ;  /* 0x000000010f0f7824 */ /* 0x000fe200078e0206 */
[----:B------:R-:W-:Y:S01]  /*1a90*/  UIMAD UR5, UR8, UR5, URZ ;  /* 0x00000005080572a4 */ /* 0x000fe2000f8e023f */
[----:B------:R-:W-:Y:S01]  /*1aa0*/  IMAD R5, R5, c[0x0][0x288], RZ ;  /* 0x0000a20005057a24 */ /* 0x000fe200078e02ff */
[----:B------:R-:W-:Y:S01]  /*1ab0*/  IADD3 R57, R148, 0x20, RZ ;  /* 0x0000002094397810 */ /* 0x000fe20007ffe0ff */
[----:B------:R-:W-:Y:S01]  /*1ac0*/  IMAD R7, R4, c[0x0][0x294], R7 ;  /* 0x0000a50004077a24 */ /* 0x000fe200078e0207 */
[----:B------:R-:W-:Y:S01]  /*1ad0*/  IADD3 R93, R148, 0x40, RZ ;  /* 0x00000040945d7810 */ /* 0x000fe20007ffe0ff */
[----:B------:R-:W-:Y:S01]  /*1ae0*/  IMAD.WIDE.U32 R8, R4, c[0x0][0x290], R8 ;  /* 0x0000a40004087a25 */ /* 0x000fe200078e0008 */
[----:B------:R-:W-:Y:S01]  /*1af0*/  IADD3 R92, R148, 0x60, RZ ;  /* 0x00000060945c7810 */ /* 0x000fe20007ffe0ff */
[----:B------:R-:W-:Y:S01]  /*1b00*/  ULDC UR12, c[0x0][0x28c] ;  /* 0x0000a300000c7ab9 */ /* 0x000fe20000000800 */
[----:B------:R-:W-:Y:S01]  /*1b10*/  SHF.R.S32.HI R62, RZ, 0x1f, R63 ;  /* 0x0000001fff3e7819 */ /* 0x000fe2000001143f */
[C---:B------:R-:W-:Y:S01]  /*1b20*/  IMAD R5, R4.reuse, c[0x0][0x28c], R5 ;  /* 0x0000a30004057a24 */ /* 0x040fe200078e0205 */
[----:B------:R-:W-:Y:S01]  /*1b30*/  IADD3 R9, R9, R7, RZ ;  /* 0x0000000709097210 */ /* 0x000fe20007ffe0ff */
[----:B------:R-:W-:Y:S01]  /*1b40*/  IMAD.WIDE.U32 R14, R4, c[0x0][0x288], R14 ;  /* 0x0000a200040e7a25 */ /* 0x000fe200078e000e */
[----:B------:R-:W-:-:S02]  /*1b50*/  ULDC UR11, c[0x0][0x28c] ;  /* 0x0000a300000b7ab9 */ /* 0x000fc40000000800 */
[----:B------:R-:W-:Y:S01]  /*1b60*/  ULDC UR4, c[0x0][0x230] ;  /* 0x00008c0000047ab9 */ /* 0x000fe20000000800 */
[C---:B------:R-:W-:Y:S01]  /*1b70*/  IMAD R80, R2.reuse, c[0x0][0x2a0], RZ ;  /* 0x0000a80002507a24 */ /* 0x040fe200078e02ff */
[----:B------:R-:W-:Y:S01]  /*1b80*/  UIMAD UR12, UR12, 0xc0, URZ ;  /* 0x000000c00c0c78a4 */ /* 0x000fe2000f8e023f */
[----:B------:R-:W-:Y:S01]  /*1b90*/  IMAD R82, R2, c[0x0][0x298], RZ ;  /* 0x0000a60002527a24 */ /* 0x000fe200078e02ff */
[----:B------:R-:W-:Y:S01]  /*1ba0*/  UIMAD UR11, UR11, 0xc0, URZ ;  /* 0x000000c00b0b78a4 */ /* 0x000fe2000f8e023f */
[----:B------:R-:W-:Y:S01]  /*1bb0*/  IMAD.IADD R5, R15, 0x1, R5 ;  /* 0x000000010f057824 */ /* 0x000fe200078e0205 */
[----:B------:R-:W-:Y:S01]  /*1bc0*/  UIADD3 UR13, UR15, UR13, URZ ;  /* 0x0000000d0f0d7290 */ /* 0x000fe2000fffe03f */
[----:B------:R-:W-:Y:S01]  /*1bd0*/  IMAD.MOV.U32 R4, RZ, RZ, R14 ;  /* 0x000000ffff047224 */ /* 0x000fe200078e000e */
[----:B------:R-:W-:Y:S01]  /*1be0*/  ULDC.U8 UR8, c[0x0][0x313] ;  /* 0x0000c4c000087ab9 */ /* 0x000fe20000000000 */
[C---:B------:R-:W-:Y:S02]  /*1bf0*/  IMAD R80, R3.reuse, c[0x0][0x2a4], R80 ;  /* 0x0000a90003507a24 */ /* 0x040fe400078e0250 */
[----:B------:R-:W-:-:S02]  /*1c00*/  IMAD R82, R3, c[0x0][0x29c], R82 ;  /* 0x0000a70003527a24 */ /* 0x000fc400078e0252 */
[----:B------:R-:W-:-:S04]  /*1c10*/  IMAD.WIDE.U32 R8, R3, c[0x0][0x2a0], R8 ;  /* 0x0000a80003087a25 */ /* 0x000fc800078e0008 */
[----:B------:R-:W-:Y:S01]  /*1c20*/  IMAD.WIDE.U32 R2, R3, c[0x0][0x298], R4 ;  /* 0x0000a60003027a25 */ /* 0x000fe200078e0004 */
[----:B------:R-:W-:-:S03]  /*1c30*/  LEA R81, P1, R8, c[0x0][0x270], 0x1 ;  /* 0x00009c0008517a11 */ /* 0x000fc600078208ff */
[----:B-----5:R-:W-:Y:S01]  /*1c40*/  IMAD.IADD R32, R10, 0x1, R32 ;  /* 0x000000010a207824 */ /* 0x020fe200078e0220 */
[----:B------:R-:W-:Y:S01]  /*1c50*/  IADD3 R82, R3, R82, RZ ;  /* 0x0000005203527210 */ /* 0x000fe20007ffe0ff */
[----:B------:R-:W-:Y:S01]  /*1c60*/  IMAD.WIDE.U32 R6, R0, 0x40, RZ ;  /* 0x0000004000067825 */ /* 0x000fe200078e00ff */
[----:B------:R-:W-:-:S03]  /*1c70*/  LEA R83, P0, R2, c[0x0][0x268], 0x1 ;  /* 0x00009a0002537a11 */ /* 0x000fc600078008ff */
[----:B------:R-:W-:Y:S01]  /*1c80*/  IMAD R32, R53, R32, RZ ;  /* 0x0000002035207224 */ /* 0x000fe200078e02ff */
[----:B------:R-:W-:Y:S01]  /*1c90*/  LEA.HI.X R82, R2, c[0x0][0x26c], R82, 0x1, P0 ;  /* 0x00009b0002527a11 */ /* 0x000fe200000f0c52 */
[----:B------:R-:W-:Y:S01]  /*1ca0*/  IMAD.MOV.U32 R106, RZ, RZ, c[0x0][0x290] ;  /* 0x0000a400ff6a7624 */ /* 0x000fe200078e00ff */
[C---:B------:R-:W-:Y:S01]  /*1cb0*/  LEA R79, P0, R96.reuse, c[0x0][0x170], 0x1 ;  /* 0x00005c00604f7a11 */ /* 0x040fe200078008ff */
[----:B------:R-:W-:Y:S01]  /*1cc0*/  IMAD.MOV.U32 R66, RZ, RZ, 0x6 ;  /* 0x00000006ff427424 */ /* 0x000fe200078e00ff */
[----:B------:R-:W-:Y:S01]  /*1cd0*/  SHF.R.S32.HI R31, RZ, 0x1f, R32 ;  /* 0x0000001fff1f7819 */ /* 0x000fe20000011420 */
[----:B------:R-:W-:Y:S01]  /*1ce0*/  IMAD.IADD R80, R9, 0x1, R80 ;  /* 0x0000000109507824 */ /* 0x000fe200078e0250 */
[----:B------:R-:W-:Y:S01]  /*1cf0*/  LEA.HI.X R78, R96, c[0x0][0x174], R95, 0x1, P0 ;  /* 0x00005d00604e7a11 */ /* 0x000fe200000f0c5f */
[----:B------:R-:W-:Y:S01]  /*1d00*/  IMAD.MOV.U32 R91, RZ, RZ, c[0x0][0x288] ;  /* 0x0000a200ff5b7624 */ /* 0x000fe200078e00ff */
[-C--:B------:R-:W-:Y:S01]  /*1d10*/  IADD3 R89, P0, R54, R32.reuse, RZ ;  /* 0x0000002036597210 */ /* 0x080fe20007f1e0ff */
[C---:B------:R-:W-:Y:S01]  /*1d20*/  IMAD.SHL.U32 R72, R106.reuse, 0x40, RZ ;  /* 0x000000406a487824 */ /* 0x040fe200078e00ff */
[----:B------:R-:W-:Y:S01]  /*1d30*/  IADD3 R32, P3, R55, R32, RZ ;  /* 0x0000002037207210 */ /* 0x000fe20007f7e0ff */
[----:B------:R-:W-:Y:S01]  /*1d40*/  IMAD.SHL.U32 R70, R106, 0x20, RZ ;  /* 0x000000206a467824 */ /* 0x000fe200078e00ff */
[----:B------:R-:W-:Y:S01]  /*1d50*/  IADD3 R73, R7, UR10, RZ ;  /* 0x0000000a07497c10 */ /* 0x000fe2000fffe0ff */
[--C-:B------:R-:W-:Y:S01]  /*1d60*/  IMAD.X R88, R51, 0x1, R31.reuse, P0 ;  /* 0x0000000133587824 */ /* 0x100fe200000e061f */
[----:B------:R-:W-:Y:S01]  /*1d70*/  ULDC UR10, c[0x0][0x19c] ;  /* 0x00006700000a7ab9 */ /* 0x000fe20000000800 */
[----:B------:R-:W-:Y:S01]  /*1d80*/  IMAD.X R31, R52, 0x1, R31, P3 ;  /* 0x00000001341f7824 */ /* 0x000fe200018e061f */
[----:B------:R-:W-:Y:S01]  /*1d90*/  UIMAD UR10, UR9, UR10, URZ ;  /* 0x0000000a090a72a4 */ /* 0x000fe2000f8e023f */
[----:B------:R-:W-:Y:S01]  /*1da0*/  SHF.L.U64.HI R71, R106, R66, c[0x0][0x294] ;  /* 0x0000a5006a477619 */ /* 0x000fe20000010242 */
[----:B------:R-:W-:Y:S01]  /*1db0*/  IMAD.WIDE.U32 R108, R108, 0x40, RZ ;  /* 0x000000406c6c7825 */ /* 0x000fe200078e00ff */
[----:B------:R-:W-:-:S02]  /*1dc0*/  SHF.L.U64.HI R88, R89, 0x1, R88 ;  /* 0x0000000159587819 */ /* 0x000fc40000010258 */
[----:B------:R-:W-:Y:S01]  /*1dd0*/  SHF.L.U64.HI R31, R32, 0x1, R31 ;  /* 0x00000001201f7819 */ /* 0x000fe2000001021f */
[----:B------:R-:W-:Y:S01]  /*1de0*/  IMAD.SHL.U32 R89, R89, 0x2, RZ ;  /* 0x0000000259597824 */ /* 0x000fe200078e00ff */
[----:B------:R-:W-:Y:S01]  /*1df0*/  SHF.L.U64.HI R69, R106, R90, c[0x0][0x294] ;  /* 0x0000a5006a457619 */ /* 0x000fe2000001025a */
[----:B------:R-:W-:Y:S01]  /*1e00*/  IMAD.SHL.U32 R32, R32, 0x2, RZ ;  /* 0x0000000220207824 */ /* 0x000fe200078e00ff */
[----:B------:R-:W-:Y:S01]  /*1e10*/  LEA.HI.X R80, R8, c[0x0][0x274], R80, 0x1, P1 ;  /* 0x00009d0008507a11 */ /* 0x000fe200008f0c50 */
[----:B------:R-:W-:Y:S01]  /*1e20*/  IMAD.SHL.U32 R61, R53, 0x40, RZ ;  /* 0x00000040353d7824 */ /* 0x000fe200078e00ff */
[----:B------:R-:W-:Y:S01]  /*1e30*/  IADD3 R87, P5, R89, c[0x0][0x2b0], RZ ;  /* 0x0000ac0059577a10 */ /* 0x000fe20007fbe0ff */
[----:B------:R-:W-:Y:S01]  /*1e40*/  IMAD R59, R53, 0x60, RZ ;  /* 0x00000060353b7824 */ /* 0x000fe200078e02ff */
[----:B------:R-:W-:Y:S01]  /*1e50*/  IADD3 R10, P3, R32, c[0x0][0x2b0], RZ ;  /* 0x0000ac00200a7a10 */ /* 0x000fe20007f7e0ff */
[----:B------:R-:W-:Y:S01]  /*1e60*/  IMAD.WIDE.U32 R106, R106, 0xc0, RZ ;  /* 0x000000c06a6a7825 */ /* 0x000fe200078e00ff */
[----:B------:R-:W-:-:S02]  /*1e70*/  IADD3 R89, P4, R89, c[0x0][0x2a8], RZ ;  /* 0x0000aa0059597a10 */ /* 0x000fc40007f9e0ff */
[----:B------:R-:W-:Y:S01]  /*1e80*/  IADD3 R32, P0, R32, c[0x0][0x2a8], RZ ;  /* 0x0000aa0020207a10 */ /* 0x000fe20007f1e0ff */
[----:B------:R-:W-:Y:S01]  /*1e90*/  IMAD.MOV.U32 R65, RZ, RZ, c[0x0][0x290] ;  /* 0x0000a400ff417624 */ /* 0x000fe200078e00ff */
[C---:B------:R-:W-:Y:S01]  /*1ea0*/  SHF.L.U64.HI R66, R91.reuse, R66, c[0x0][0x28c] ;  /* 0x0000a3005b427619 */ /* 0x040fe20000010242 */
[C---:B------:R-:W-:Y:S01]  /*1eb0*/  IMAD.SHL.U32 R67, R91.reuse, 0x40, RZ ;  /* 0x000000405b437824 */ /* 0x040fe200078e00ff */
[----:B------:R-:W-:Y:S01]  /*1ec0*/  SHF.L.U64.HI R90, R91, R90, c[0x0][0x28c] ;  /* 0x0000a3005b5a7619 */ /* 0x000fe2000001025a */
[----:B------:R-:W-:Y:S01]  /*1ed0*/  IMAD.SHL.U32 R74, R6, 0x2, RZ ;  /* 0x00000002064a7824 */ /* 0x000fe200078e00ff */
[----:B------:R-:W-:Y:S01]  /*1ee0*/  SHF.L.U64.HI R71, R72, 0x1, R71 ;  /* 0x0000000148477819 */ /* 0x000fe20000010247 */
[----:B------:R-:W-:Y:S01]  /*1ef0*/  IMAD.MOV.U32 R11, RZ, RZ, R34 ;  /* 0x000000ffff0b7224 */ /* 0x000fe200078e0022 */
[----:B------:R-:W-:Y:S01]  /*1f00*/  SHF.L.U64.HI R69, R70, 0x1, R69 ;  /* 0x0000000146457819 */ /* 0x000fe20000010245 */
[----:B------:R-:W-:Y:S01]  /*1f10*/  IMAD.U32 R65, R65, -0x80, RZ ;  /* 0xffffff8041417824 */ /* 0x000fe200078e00ff */
[----:B------:R-:W-:-:S02]  /*1f20*/  IADD3.X R86, R88, c[0x0][0x2b4], RZ, P5, !PT ;  /* 0x0000ad0058567a10 */ /* 0x000fc40002ffe4ff */
[----:B------:R-:W-:Y:S02]  /*1f30*/  IADD3.X R9, R31, c[0x0][0x2b4], RZ, P3, !PT ;  /* 0x0000ad001f097a10 */ /* 0x000fe40001ffe4ff */
[----:B------:R-:W-:Y:S02]  /*1f40*/  SHF.L.U64.HI R73, R6, 0x1, R73 ;  /* 0x0000000106497819 */ /* 0x000fe40000010249 */
[----:B------:R-:W-:Y:S02]  /*1f50*/  ISETP.GE.AND P1, PT, R84, c[0x0][0x220], PT ;  /* 0x0000880054007a0c */ /* 0x000fe40003f26270 */
[----:B------:R-:W-:Y:S02]  /*1f60*/  SHF.L.U32 R91, R91, 0x5, RZ ;  /* 0x000000055b5b7819 */ /* 0x000fe400000006ff */
[----:B------:R-:W-:Y:S02]  /*1f70*/  SHF.R.S32.HI R60, RZ, 0x1f, R61 ;  /* 0x0000001fff3c7819 */ /* 0x000fe4000001143d */
[----:B------:R-:W-:-:S02]  /*1f80*/  SHF.R.S32.HI R58, RZ, 0x1f, R59 ;  /* 0x0000001fff3a7819 */ /* 0x000fc4000001143b */
[----:B------:R-:W-:Y:S02]  /*1f90*/  SHF.L.U32 R72, R72, 0x1, RZ ;  /* 0x0000000148487819 */ /* 0x000fe400000006ff */
[----:B------:R-:W-:Y:S02]  /*1fa0*/  SHF.L.U32 R70, R70, 0x1, RZ ;  /* 0x0000000146467819 */ /* 0x000fe400000006ff */
[----:B------:R-:W-:Y:S02]  /*1fb0*/  IADD3 R68, R109, UR10, RZ ;  /* 0x0000000a6d447c10 */ /* 0x000fe4000fffe0ff */
[----:B------:R-:W-:Y:S02]  /*1fc0*/  IADD3 R75, R107, UR5, RZ ;  /* 0x000000056b4b7c10 */ /* 0x000fe4000fffe0ff */
[----:B------:R-:W-:Y:S02]  /*1fd0*/  IADD3.X R88, R88, c[0x0][0x2ac], RZ, P4, !PT ;  /* 0x0000ab0058587a10 */ /* 0x000fe400027fe4ff */
[----:B------:R-:W-:-:S02]  /*1fe0*/  IADD3.X R31, R31, c[0x0][0x2ac], RZ, P0, !PT ;  /* 0x0000ab001f1f7a10 */ /* 0x000fc400007fe4ff */
.L_x_3662:
[----:B------:R-:W-:Y:S02]  /*1ff0*/  IMAD.SHL.U32 R13, R11, 0x80, RZ ;  /* 0x000000800b0d7824 */ /* 0x000fe400078e00ff */
[----:B------:R-:W-:Y:S02]  /*2000*/  IMAD.MOV.U32 R14, RZ, RZ, R81 ;  /* 0x000000ffff0e7224 */ /* 0x000fe400078e0051 */
[----:B------:R-:W-:Y:S01]  /*2010*/  IMAD.MOV.U32 R15, RZ, RZ, R80 ;  /* 0x000000ffff0f7224 */ /* 0x000fe200078e0050 */
[----:B------:R-:W-:Y:S05]  /*2020*/  IADD3 R12, R13, -0x80, RZ ;  /* 0xffffff800d0c7810 */ /* 0x000fea0007ffe0ff */
[--C-:B------:R-:W-:Y:S02]  /*2030*/  IMAD.IADD R2, R41, 0x1, -R12.reuse ;  /* 0x0000000129027824 */ /* 0x100fe400078e0a0c */
[----:B------:R-:W-:Y:S03]  /*2040*/  IMAD.IADD R0, R50, 0x1, -R12 ;  /* 0x0000000132007824 */ /* 0x000fe600078e0a0c */
[CC--:B------:R-:W-:Y:S02]  /*2050*/  ISETP.GE.OR P6, PT, R148.reuse, R2.reuse, P1 ;  /* 0x000000029400720c */ /* 0x0c0fe40000fc6670 */
[C---:B------:R-:W-:Y:S02]  /*2060*/  ISETP.GE.OR P5, PT, R57.reuse, R2, P1 ;  /* 0x000000023900720c */ /* 0x040fe40000fa6670 */
[-C--:B------:R-:W-:Y:S02]  /*2070*/  ISETP.LT.OR P6, PT, R148, R0.reuse, P6 ;  /* 0x000000009400720c */ /* 0x080fe400037c1670 */
[----:B------:R-:W-:Y:S02]  /*2080*/  ISETP.LT.OR P5, PT, R57, R0, P5 ;  /* 0x000000003900720c */ /* 0x000fe40002fa1670 */
[C---:B------:R-:W-:Y:S04]  /*2090*/  ISETP.GE.OR P4, PT, R93.reuse, R2, P1 ;  /* 0x000000025d00720c */ /* 0x040fe80000f86670 */
[----:B------:R-:W-:Y:S05]  /*20a0*/  ISETP.LT.OR P4, PT, R93, R0, P4 ;  /* 0x000000005d00720c */ /* 0x000fea0002781670 */
[----:B------:R-:W2:Y:S01]  /*20b0*/  @!P6 LDG.E.128 R4, [R14.64] ;  /* 0x000000060e04e981 */ /* 0x000ea2000c1e1d00 */
[----:B------:R-:W-:Y:S01]  /*20c0*/  @!P6 IMAD.MOV.U32 R18, RZ, RZ, R79 ;  /* 0x000000ffff12e224 */ /* 0x000fe200078e004f */
[C---:B------:R-:W-:Y:S01]  /*20d0*/  @!P5 IADD3 R16, P0, R81.reuse, R70, RZ ;  /* 0x000000465110d210 */ /* 0x040fe20007f1e0ff */
[----:B------:R-:W-:Y:S04]  /*20e0*/  @!P6 IMAD.MOV.U32 R19, RZ, RZ, R78 ;  /* 0x000000ffff13e224 */ /* 0x000fe800078e004e */
[----:B------:R-:W-:Y:S01]  /*20f0*/  @!P5 IMAD.X R17, R80, 0x1, R69, P0 ;  /* 0x000000015011d824 */ /* 0x000fe200000e0645 */
[----:B--2---:R1:W-:Y:S04]  /*2100*/  @!P6 STG.E.128 [R18.64], R4 ;  /* 0x000000041200e986 */ /* 0x0043e8000c101d06 */
[----:B-1----:R1:W2:Y:S01]  /*2110*/  @!P5 LDG.E.128 R4, [R16.64] ;  /* 0x000000061004d981 */ /* 0x0022a2000c1e1d00 */
[C---:B------:R-:W-:Y:S04]  /*2120*/  @!P5 LEA R18, P3, R144.reuse, R79, 0x1 ;  /* 0x0000004f9012d211 */ /* 0x040fe800078608ff */
[----:B------:R-:W-:Y:S02]  /*2130*/  @!P5 LEA.HI.X R19, R144, R78, R143, 0x1, P3 ;  /* 0x0000004e9013d211 */ /* 0x000fe400018f0c8f */
[C---:B------:R-:W-:Y:S04]  /*2140*/  ISETP.GE.OR P3, PT, R92.reuse, R2, P1 ;  /* 0x000000025c00720c */ /* 0x040fe80000f66670 */
[----:B------:R-:W-:Y:S02]  /*2150*/  ISETP.LT.OR P3, PT, R92, R0, P3 ;  /* 0x000000005c00720c */ /* 0x000fe40001f61670 */
[----:B-1----:R-:W-:Y:S05]  /*2160*/  @!P4 IADD3 R16, P0, R81, R72, RZ ;  /* 0x000000485110c210 */ /* 0x002fea0007f1e0ff */
[----:B------:R-:W-:Y:S01]  /*2170*/  @!P4 IMAD.X R17, R80, 0x1, R71, P0 ;  /* 0x000000015011c824 */ /* 0x000fe200000e0647 */
[----:B------:R-:W-:Y:S05]  /*2180*/  @!P4 IADD3 R2, P0, R79, R74, RZ ;  /* 0x0000004a4f02c210 */ /* 0x000fea0007f1e0ff */
[----:B------:R-:W-:Y:S01]  /*2190*/  @!P4 IMAD.X R3, R78, 0x1, R73, P0 ;  /* 0x000000014e03c824 */ /* 0x000fe200000e0649 */
[----:B--2---:R1:W-:Y:S04]  /*21a0*/  @!P5 STG.E.128 [R18.64], R4 ;  /* 0x000000041200d986 */ /* 0x0043e8000c101d06 */
[----:B-1----:R1:W2:Y:S02]  /*21b0*/  @!P4 LDG.E.128 R4, [R16.64] ;  /* 0x000000061004c981 */ /* 0x0022a4000c1e1d00 */
[----:B-1----:R-:W-:Y:S05]  /*21c0*/  @!P3 IADD3 R16, P0, R81, R106, RZ ;  /* 0x0000006a5110b210 */ /* 0x002fea0007f1e0ff */
[----:B------:R-:W-:Y:S01]  /*21d0*/  @!P3 IMAD.X R17, R80, 0x1, R75, P0 ;  /* 0x000000015011b824 */ /* 0x000fe200000e064b */
[----:B--2---:R1:W-:Y:S02]  /*21e0*/  @!P4 STG.E.128 [R2.64], R4 ;  /* 0x000000040200c986 */ /* 0x0043e4000c101d06 */
[----:B-1----:R-:W-:Y:S02]  /*21f0*/  @!P3 IADD3 R2, P0, R79, UR14, RZ ;  /* 0x0000000e4f02bc10 */ /* 0x002fe4000ff1e0ff */
[----:B------:R-:W2:Y:S02]  /*2200*/  @!P3 LDG.E.128 R4, [R16.64] ;  /* 0x000000061004b981 */ /* 0x000ea4000c1e1d00 */
[----:B------:R-:W-:Y:S02]  /*2210*/  @!P3 IADD3.X R3, R78, UR13, RZ, P0, !PT ;  /* 0x0000000d4e03bc10 */ /* 0x000fe400087fe4ff */
[C---:B------:R-:W-:Y:S04]  /*2220*/  LEA R81, P0, R65.reuse, R14, 0x1 ;  /* 0x0000000e41517211 */ /* 0x040fe800078008ff */
[----:B------:R-:W-:Y:S02]  /*2230*/  LEA.HI.X.SX32 R80, R65, R15, 0x1, P0 ;  /* 0x0000000f41507211 */ /* 0x000fe400000f0eff */
[----:B------:R-:W-:Y:S01]  /*2240*/  ISETP.NE.AND P0, PT, RZ, UR4, PT ;  /* 0x00000004ff007c0c */ /* 0x000fe2000bf05270 */
[----:B--2---:R1:W-:Y:S11]  /*2250*/  @!P3 STG.E.128 [R2.64], R4 ;  /* 0x000000040200b986 */ /* 0x0043f6000c101d06 */
[----:B------:R-:W-:Y:S01]  /*2260*/  @!UPT UIADD3 URZ, URZ, URZ, URZ ;  /* 0x0000003f3f3ff290 */ /* 0x000fe2000fffe03f */
[----:B------:R-:W-:-:S05]  /*2270*/  @!P0 BRA `(.L_x_3633) ;  /* 0x0000281000008947 */ /* 0x000fca0003800000 */
[----:B------:R-:W-:Y:S11]  /*2280*/  ISETP.NE.AND P0, PT, RZ, UR8, PT ;  /* 0x00000008ff007c0c */ /* 0x000ff6000bf05270 */
[----:B------:R-:W-:Y:S02]  /*2290*/  @!UPT UIADD3 URZ, URZ, URZ, URZ ;  /* 0x0000003f3f3ff290 */ /* 0x000fe4000fffe03f */
[----:B------:R-:W-:-:S05]  /*22a0*/  @!P0 BRA `(.L_x_3634) ;  /* 0x00000f5000008947 */ /* 0x000fca0003800000 */
[----:B------:R-:W-:Y:S01]  /*22b0*/  BSSY B0, `(.L_x_3635) ;  /* 0x0000035000007945 */ /* 0x000fe20003800000 */
[----:B------:R-:W-:-:S05]  /*22c0*/  @P6 BRA `(.L_x_3636) ;  /* 0x0000033000006947 */ /* 0x000fca0003800000 */
[----:B-1----:R-:W-:Y:S01]  /*22d0*/  MOV R2, R83 ;  /* 0x0000005300027202 */ /* 0x002fe20000000f00 */
[----:B------:R-:W-:Y:S01]  /*22e0*/  IMAD.MOV.U32 R3, RZ, RZ, R82 ;  /* 0x000000ffff037224 */ /* 0x000fe200078e0052 */
[----:B------:R-:W-:Y:S04]  /*22f0*/  ISETP.GE.AND P0, PT, R84, UR4, PT ;  /* 0x0000000454007c0c */ /* 0x000fe8000bf06270 */
[----:B------:R1:W2:Y:S09]  /*2300*/  LDG.E.128 R16, [R2.64] ;  /* 0x0000000602107981 */ /* 0x0002b2000c1e1d00 */
[----:B------:R-:W-:Y:S01]  /*2310*/  @!P0 MOV R33, R31 ;  /* 0x0000001f00218202 */ /* 0x000fe20000000f00 */
[----:B------:R-:W-:Y:S04]  /*2320*/  @!P0 IMAD.MOV.U32 R8, RZ, RZ, R10 ;  /* 0x000000ffff088224 */ /* 0x000fe800078e000a */
[----:B------:R-:W3:Y:S06]  /*2330*/  @!P0 LDG.E.64 R14, [R32.64] ;  /* 0x00000006200e8981 */ /* 0x000eec000c1e1b00 */
[----:B-1----:R3:W4:Y:S01]  /*2340*/  @!P0 LDG.E.64 R2, [R8.64] ;  /* 0x0000000608028981 */ /* 0x002722000c1e1b00 */
[C---:B--2---:R-:W-:Y:S02]  /*2350*/  @!P0 LOP3.LUT R7, R16.reuse, 0xffff0000, RZ, 0xc0, !PT ;  /* 0xffff000010078812 */ /* 0x044fe400078ec0ff */
[----:B------:R-:W-:Y:S02]  /*2360*/  @!P0 SHF.L.U32 R6, R16, 0x10, RZ ;  /* 0x0000001010068819 */ /* 0x000fe400000006ff */
[----:B------:R-:W-:Y:S01]  /*2370*/  @!P0 LOP3.LUT R21, R19, 0xffff0000, RZ, 0xc0, !PT ;  /* 0xffff000013158812 */ /* 0x000fe200078ec0ff */
[C---:B---3--:R-:W-:Y:S01]  /*2380*/  @!P0 IMAD.U32 R8, R14.reuse, 0x10000, RZ ;  /* 0x000100000e088824 */ /* 0x048fe200078e00ff */
[----:B------:R-:W-:Y:S01]  /*2390*/  @!P0 LOP3.LUT R14, R14, 0xffff0000, RZ, 0xc0, !PT ;  /* 0xffff00000e0e8812 */ /* 0x000fe200078ec0ff */
[C---:B------:R-:W-:Y:S01]  /*23a0*/  @!P0 IMAD.U32 R20, R15.reuse, 0x10000, RZ ;  /* 0x000100000f148824 */ /* 0x040fe200078e00ff */
[----:B------:R-:W-:Y:S02]  /*23b0*/  @!P0 LOP3.LUT R22, R15, 0xffff0000, RZ, 0xc0, !PT ;  /* 0xffff00000f168812 */ /* 0x000fe400078ec0ff */
[----:B------:R-:W-:Y:S02]  /*23c0*/  @!P0 LOP3.LUT R15, R18, 0xffff0000, RZ, 0xc0, !PT ;  /* 0xffff0000120f8812 */ /* 0x000fe400078ec0ff */
[C---:B----4-:R-:W-:Y:S02]  /*23d0*/  @!P0 SHF.L.U32 R0, R2.reuse, 0x10, RZ ;  /* 0x0000001002008819 */ /* 0x050fe400000006ff */
[C---:B------:R-:W-:Y:S02]  /*23e0*/  @!P0 SHF.L.U32 R5, R3.reuse, 0x10, RZ ;  /* 0x0000001003058819 */ /* 0x040fe400000006ff */
[----:B------:R-:W-:Y:S01]  /*23f0*/  @!P0 LOP3.LUT R4, R3, 0xffff0000, RZ, 0xc0, !PT ;  /* 0xffff000003048812 */ /* 0x000fe200078ec0ff */
[-C--:B------:R-:W-:Y:S01]  /*2400*/  @!P0 FMUL.FTZ R23, R7, R0.reuse ;  /* 0x0000000007178220 */ /* 0x080fe20000410000 */
[----:B------:R-:W-:Y:S01]  /*2410*/  @!P0 LOP3.LUT R2, R2, 0xffff0000, RZ, 0xc0, !PT ;  /* 0xffff000002028812 */ /* 0x000fe200078ec0ff */
[C---:B------:R-:W-:Y:S02]  /*2420*/  @!P0 FMUL.FTZ R0, R6.reuse, R0 ;  /* 0x0000000006008220 */ /* 0x040fe40000410000 */
[-C--:B------:R-:W-:Y:S01]  /*2430*/  @!P0 FFMA.FTZ R23, R6, R8.reuse, -R23 ;  /* 0x0000000806178223 */ /* 0x080fe20000010817 */
[----:B------:R-:W-:Y:S01]  /*2440*/  @!P0 SHF.L.U32 R6, R19, 0x10, RZ ;  /* 0x0000001013068819 */ /* 0x000fe200000006ff */
[----:B------:R-:W-:Y:S01]  /*2450*/  @!P0 FFMA.FTZ R0, R7, R8, R0 ;  /* 0x0000000807008223 */ /* 0x000fe20000010000 */
[C---:B------:R-:W-:Y:S01]  /*2460*/  @!P0 LOP3.LUT R8, R17.reuse, 0xffff0000, RZ, 0xc0, !PT ;  /* 0xffff000011088812 */ /* 0x040fe200078ec0ff */
[----:B------:R-:W-:Y:S01]  /*2470*/  @!P0 IMAD.U32 R3, R17, 0x10000, RZ ;  /* 0x0001000011038824 */ /* 0x000fe200078e00ff */
[----:B------:R-:W-:Y:S01]  /*2480*/  @!P0 SHF.L.U32 R7, R18, 0x10, RZ ;  /* 0x0000001012078819 */ /* 0x000fe200000006ff */
[----:B------:R-:W-:Y:S01]  /*2490*/  @!P0 FMUL.FTZ R26, R15, R5 ;  /* 0x000000050f1a8220 */ /* 0x000fe20000410000 */
[----:B------:R-:W-:Y:S01]  /*24a0*/  @!P0 F2FP.BF16.PACK_AB R0, R0, R23 ;  /* 0x000000170000823e */ /* 0x000fe200000010ff */
[-C--:B------:R-:W-:Y:S02]  /*24b0*/  @!P0 FMUL.FTZ R24, R8, R2.reuse ;  /* 0x0000000208188220 */ /* 0x080fe40000410000 */
[C---:B------:R-:W-:Y:S02]  /*24c0*/  @!P0 FMUL.FTZ R2, R3.reuse, R2 ;  /* 0x0000000203028220 */ /* 0x040fe40000410000 */
[----:B------:R-:W-:Y:S02]  /*24d0*/  @!P0 FFMA.FTZ R24, R3, R14, -R24 ;  /* 0x0000000e03188223 */ /* 0x000fe40000010818 */
[----:B------:R-:W-:Y:S02]  /*24e0*/  @!P0 FMUL.FTZ R3, R7, R5 ;  /* 0x0000000507038220 */ /* 0x000fe40000410000 */
[-C--:B------:R-:W-:Y:S02]  /*24f0*/  @!P0 FMUL.FTZ R25, R21, R4.reuse ;  /* 0x0000000415198220 */ /* 0x080fe40000410000 */
[----:B------:R-:W-:Y:S02]  /*2500*/  @!P0 FMUL.FTZ R4, R6, R4 ;  /* 0x0000000406048220 */ /* 0x000fe40000410000 */
[----:B------:R-:W-:Y:S02]  /*2510*/  @!P0 FFMA.FTZ R2, R8, R14, R2 ;  /* 0x0000000e08028223 */ /* 0x000fe40000010002 */
[-C--:B------:R-:W-:Y:S02]  /*2520*/  @!P0 FFMA.FTZ R3, R15, R20.reuse, R3 ;  /* 0x000000140f038223 */ /* 0x080fe40000010003 */
[----:B------:R-:W-:Y:S01]  /*2530*/  @!P0 FFMA.FTZ R7, R7, R20, -R26 ;  /* 0x0000001407078223 */ /* 0x000fe2000001081a */
[----:B------:R-:W-:Y:S01]  /*2540*/  @!P0 F2FP.BF16.PACK_AB R2, R2, R24 ;  /* 0x000000180202823e */ /* 0x000fe200000010ff */
[-C--:B------:R-:W-:Y:S01]  /*2550*/  @!P0 FFMA.FTZ R25, R6, R22.reuse, -R25 ;  /* 0x0000001606198223 */ /* 0x080fe20000010819 */
[----:B------:R-:W-:Y:S01]  /*2560*/  MOV R6, R77 ;  /* 0x0000004d00067202 */ /* 0x000fe20000000f00 */
[----:B------:R-:W-:Y:S01]  /*2570*/  @!P0 FFMA.FTZ R4, R21, R22, R4 ;  /* 0x0000001615048223 */ /* 0x000fe20000010004 */
[----:B------:R-:W-:Y:S01]  /*2580*/  @!P0 F2FP.BF16.PACK_AB R3, R3, R7 ;  /* 0x000000070303823e */ /* 0x000fe200000010ff */
[----:B------:R-:W-:Y:S01]  /*2590*/  @!P0 IMAD.MOV.U32 R16, RZ, RZ, R0 ;  /* 0x000000ffff108224 */ /* 0x000fe200078e0000 */
[----:B------:R-:W-:Y:S01]  /*25a0*/  @!P0 MOV R17, R2 ;  /* 0x0000000200118202 */ /* 0x000fe20000000f00 */
[----:B------:R-:W-:Y:S01]  /*25b0*/  IMAD.MOV.U32 R7, RZ, RZ, R76 ;  /* 0x000000ffff077224 */ /* 0x000fe200078e004c */
[----:B------:R-:W-:Y:S02]  /*25c0*/  @!P0 F2FP.BF16.PACK_AB R4, R4, R25 ;  /* 0x000000190404823e */ /* 0x000fe400000010ff */
[----:B------:R-:W-:Y:S02]  /*25d0*/  @!P0 MOV R18, R3 ;  /* 0x0000000300128202 */ /* 0x000fe40000000f00 */
[----:B------:R-:W-:Y:S05]  /*25e0*/  @!P0 MOV R19, R4 ;  /* 0x0000000400138202 */ /* 0x000fea0000000f00 */
[----:B------:R1:W-:Y:S02]  /*25f0*/  STG.E.128 [R6.64], R16 ;  /* 0x0000001006007986 */ /* 0x0003e4000c101d06 */
.L_x_3636:
[----:B------:R-:W-:Y:S05]  /*2600*/  BSYNC B0 ;  /* 0x0000000000007941 */ /* 0x000fea0003800000 */
.L_x_3635:
        /* <DEDUP_REMOVED lines=57> */
.L_x_3638:
[----:B------:R-:W-:Y:S05]  /*29a0*/  BSYNC B0 ;  /* 0x0000000000007941 */ /* 0x000fea0003800000 */
.L_x_3637:
        /* <DEDUP_REMOVED lines=57> */
.L_x_3640:
[----:B------:R-:W-:Y:S05]  /*2d40*/  BSYNC B0 ;  /* 0x0000000000007941 */ /* 0x000fea0003800000 */
.L_x_3639:
        /* <DEDUP_REMOVED lines=64> */
.L_x_3642:
[----:B------:R-:W-:Y:S05]  /*3150*/  BSYNC B0 ;  /* 0x0000000000007941 */ /* 0x000fea0003800000 */
.L_x_3641:
[----:B------:R-:W-:Y:S01]  /*3160*/  IMAD.MOV.U32 R0, RZ, RZ, c[0x0][0x230] ;  /* 0x00008c00ff007624 */ /* 0x000fe200078e00ff */
[----:B------:R-:W-:Y:S01]  /*3170*/  ULDC UR4, c[0x0][0x230] ;  /* 0x00008c0000047ab9 */ /* 0x000fe20000000800 */
[----:B------:R-:W-:Y:S02]  /*3180*/  IMAD.MOV.U32 R8, RZ, RZ, R10 ;  /* 0x000000ffff087224 */ /* 0x000fe400078e000a */
[----:B------:R-:W-:Y:S02]  /*3190*/  IMAD.U32 R0, R0, -0x40, RZ ;  /* 0xffffffc000007824 */ /* 0x000fe400078e00ff */
[----:B------:R-:W-:Y:S03]  /*31a0*/  IMAD.MOV.U32 R33, RZ, RZ, R31 ;  /* 0x000000ffff217224 */ /* 0x000fe600078e001f */
[C---:B------:R-:W-:Y:S02]  /*31b0*/  LEA R32, P3, R0.reuse, R32, 0x1 ;  /* 0x0000002000207211 */ /* 0x040fe400078608ff */
[C---:B------:R-:W-:Y:S02]  /*31c0*/  LEA R10, P0, R0.reuse, R8, 0x1 ;  /* 0x00000008000a7211 */ /* 0x040fe400078008ff */
[C---:B------:R-:W-:Y:S02]  /*31d0*/  LEA.HI.X.SX32 R31, R0.reuse, R33, 0x1, P3 ;  /* 0x00000021001f7211 */ /* 0x040fe400018f0eff */
[----:B------:R-:W-:Y:S01]  /*31e0*/  LEA.HI.X.SX32 R9, R0, R9, 0x1, P0 ;  /* 0x0000000900097211 */ /* 0x000fe200000f0eff */
[----:B------:R-:W-:-:S05]  /*31f0*/  BRA `(.L_x_3643) ;  /* 0x00001ab000007947 */ /* 0x000fca0003800000 */
.L_x_3634:
        /* <DEDUP_REMOVED lines=12> */
[----:B------:R-:W-:Y:S01]  /*32c0*/  IMAD.MOV.U32 R3, RZ, RZ, R33 ;  /* 0x000000ffff037224 */ /* 0x000fe200078e0021 */
[----:B------:R-:W-:Y:S01]  /*32d0*/  MOV R0, RZ ;  /* 0x000000ff00007202 */ /* 0x000fe20000000f00 */
[----:B------:R-:W-:Y:S01]  /*32e0*/  IMAD.MOV.U32 R15, RZ, RZ, R86 ;  /* 0x000000ffff0f7224 */ /* 0x000fe200078e0056 */
[----:B------:R-:W-:Y:S01]  /*32f0*/  MOV R14, R87 ;  /* 0x00000057000e7202 */ /* 0x000fe20000000f00 */
[----:B-----5:R-:W-:Y:S01]  /*3300*/  IMAD.U32 R24, R17, 0x10000, RZ ;  /* 0x0001000011187824 */ /* 0x020fe200078e00ff */
[C---:B------:R-:W-:Y:S01]  /*3310*/  SHF.L.U32 R22, R16.reuse, 0x10, RZ ;  /* 0x0000001010167819 */ /* 0x040fe200000006ff */
[----:B------:R-:W-:Y:S01]  /*3320*/  IMAD.U32 R28, R19, 0x10000, RZ ;  /* 0x00010000131c7824 */ /* 0x000fe200078e00ff */
[----:B------:R-:W-:Y:S02]  /*3330*/  LOP3.LUT R23, R16, 0xffff0000, RZ, 0xc0, !PT ;  /* 0xffff000010177812 */ /* 0x000fe400078ec0ff */
[----:B------:R-:W-:Y:S02]  /*3340*/  LOP3.LUT R25, R17, 0xffff0000, RZ, 0xc0, !PT ;  /* 0xffff000011197812 */ /* 0x000fe400078ec0ff */
[----:B------:R-:W-:Y:S01]  /*3350*/  LOP3.LUT R29, R19, 0xffff0000, RZ, 0xc0, !PT ;  /* 0xffff0000131d7812 */ /* 0x000fe200078ec0ff */
[----:B------:R-:W-:Y:S01]  /*3360*/  @P6 IMAD R3, RZ, RZ, -UR5 ;  /* 0x80000005ff036e24 */ /* 0x000fe2000f8e02ff */
[C---:B------:R-:W-:Y:S01]  /*3370*/  SHF.L.U32 R26, R18.reuse, 0x10, RZ ;  /* 0x00000010121a7819 */ /* 0x040fe200000006ff */
[----:B------:R-:W-:Y:S01]  /*3380*/  @P6 IMAD R0, RZ, RZ, -UR5 ;  /* 0x80000005ff006e24 */ /* 0x000fe2000f8e02ff */
[----:B------:R-:W-:Y:S02]  /*3390*/  LOP3.LUT R27, R18, 0xffff0000, RZ, 0xc0, !PT ;  /* 0xffff0000121b7812 */ /* 0x000fe400078ec0ff */
[C---:B------:R-:W-:Y:S04]  /*33a0*/  LEA R2, P0, R3.reuse, R4, 0x1 ;  /* 0x0000000403027211 */ /* 0x040fe800078008ff */
[----:B------:R-:W-:Y:S02]  /*33b0*/  LEA.HI.X.SX32 R3, R3, R5, 0x1, P0 ;  /* 0x0000000503037211 */ /* 0x000fe400000f0eff */
[C---:B------:R-:W-:Y:S03]  /*33c0*/  LEA R112, P0, R0.reuse, R14, 0x1 ;  /* 0x0000000e00707211 */ /* 0x040fe600078008ff */
[----:B-1----:R1:W2:Y:S01]  /*33d0*/  LDG.E.128 R4, [R2.64] ;  /* 0x0000000602047981 */ /* 0x0022a2000c1e1d00 */
[----:B------:R-:W-:Y:S02]  /*33e0*/  LEA.HI.X.SX32 R113, R0, R15, 0x1, P0 ;  /* 0x0000000f00717211 */ /* 0x000fe400000f0eff */
[----:B------:R-:W-:Y:S01]  /*33f0*/  MOV R0, RZ ;  /* 0x000000ff00007202 */ /* 0x000fe20000000f00 */
[----:B------:R-:W-:Y:S04]  /*3400*/  @P6 IMAD R0, RZ, RZ, -UR5 ;  /* 0x80000005ff006e24 */ /* 0x000fe8000f8e02ff */
[----:B------:R-:W3:Y:S01]  /*3410*/  LDG.E.128 R112, [R112.64] ;  /* 0x0000000670707981 */ /* 0x000ee2000c1e1d00 */
[----:B-1----:R-:W-:Y:S01]  /*3420*/  IMAD.MOV.U32 R3, RZ, RZ, R88 ;  /* 0x000000ffff037224 */ /* 0x002fe200078e0058 */
[----:B------:R-:W-:Y:S04]  /*3430*/  MOV R2, R89 ;  /* 0x0000005900027202 */ /* 0x000fe80000000f00 */
[C---:B------:R-:W-:Y:S04]  /*3440*/  LEA R2, P0, R0.reuse, R2, 0x1 ;  /* 0x0000000200027211 */ /* 0x040fe800078008ff */
[----:B------:R-:W-:Y:S05]  /*3450*/  LEA.HI.X.SX32 R3, R0, R3, 0x1, P0 ;  /* 0x0000000300037211 */ /* 0x000fea00000f0eff */
[----:B------:R1:W4:Y:S01]  /*3460*/  LDG.E.128 R36, [R2.64] ;  /* 0x0000000602247981 */ /* 0x000322000c1e1d00 */
[C---:B--2---:R-:W-:Y:S01]  /*3470*/  IMAD.U32 R8, R7.reuse, 0x10000, RZ ;  /* 0x0001000007087824 */ /* 0x044fe200078e00ff */
[----:B------:R-:W-:Y:S01]  /*3480*/  LOP3.LUT R15, R7, 0xffff0000, RZ, 0xc0, !PT ;  /* 0xffff0000070f7812 */ /* 0x000fe200078ec0ff */
[C---:B-1----:R-:W-:Y:S01]  /*3490*/  IMAD.U32 R3, R5.reuse, 0x10000, RZ ;  /* 0x0001000005037824 */ /* 0x042fe200078e00ff */
        /* <DEDUP_REMOVED lines=10> */
[C---:B------:R-:W-:Y:S01]  /*3540*/  LOP3.LUT R16, R114.reuse, 0xffff0000, RZ, 0xc0, !PT ;  /* 0xffff000072107812 */ /* 0x040fe200078ec0ff */
[----:B------:R-:W-:Y:S01]  /*3550*/  @!P6 FADD.FTZ R21, -R21, -RZ ;  /* 0x800000ff1515e221 */ /* 0x000fe20000010100 */
[----:B------:R-:W-:Y:S01]  /*3560*/  SHF.L.U32 R17, R114, 0x10, RZ ;  /* 0x0000001072117819 */ /* 0x000fe200000006ff */
[----:B------:R-:W-:Y:S01]  /*3570*/  @!P6 FADD.FTZ R20, -R20, -RZ ;  /* 0x800000ff1414e221 */ /* 0x000fe20000010100 */
[----:B------:R-:W-:Y:S01]  /*3580*/  LOP3.LUT R18, R113, 0xffff0000, RZ, 0xc0, !PT ;  /* 0xffff000071127812 */ /* 0x000fe200078ec0ff */
[----:B------:R-:W-:Y:S01]  /*3590*/  FMUL.FTZ R7, R8, R7 ;  /* 0x0000000708077220 */ /* 0x000fe20000410000 */
[C---:B------:R-:W-:Y:S01]  /*35a0*/  SHF.L.U32 R5, R6.reuse, 0x10, RZ ;  /* 0x0000001006057819 */ /* 0x040fe200000006ff */
[----:B------:R-:W-:Y:S01]  /*35b0*/  FMUL.FTZ R8, R15, R14 ;  /* 0x0000000e0f087220 */ /* 0x000fe20000410000 */
[----:B------:R-:W-:Y:S01]  /*35c0*/  LOP3.LUT R6, R6, 0xffff0000, RZ, 0xc0, !PT ;  /* 0xffff000006067812 */ /* 0x000fe200078ec0ff */
[----:B------:R-:W-:Y:S02]  /*35d0*/  @!P6 FADD.FTZ R19, -R19, -RZ ;  /* 0x800000ff1313e221 */ /* 0x000fe40000010100 */
[----:B------:R-:W-:Y:S02]  /*35e0*/  FMUL.FTZ R0, R0, R21 ;  /* 0x0000001500007220 */ /* 0x000fe40000410000 */
[----:B------:R-:W-:Y:S02]  /*35f0*/  @!P6 FADD.FTZ R16, -R16, -RZ ;  /* 0x800000ff1010e221 */ /* 0x000fe40000010100 */
[----:B------:R-:W-:Y:S02]  /*3600*/  @!P6 FADD.FTZ R17, -R17, -RZ ;  /* 0x800000ff1111e221 */ /* 0x000fe40000010100 */
[----:B------:R-:W-:Y:S02]  /*3610*/  @!P6 FADD.FTZ R18, -R18, -RZ ;  /* 0x800000ff1212e221 */ /* 0x000fe40000010100 */
[----:B------:R-:W-:Y:S02]  /*3620*/  FMUL.FTZ R2, R2, R20 ;  /* 0x0000001402027220 */ /* 0x000fe40000410000 */
[----:B------:R-:W-:Y:S02]  /*3630*/  FMUL.FTZ R3, R3, R19 ;  /* 0x0000001303037220 */ /* 0x000fe40000410000 */
[----:B------:R-:W-:Y:S01]  /*3640*/  FMUL.FTZ R6, R6, R16 ;  /* 0x0000001006067220 */ /* 0x000fe20000410000 */
[C---:B----4-:R-:W-:Y:S01]  /*3650*/  SHF.L.U32 R14, R36.reuse, 0x10, RZ ;  /* 0x00000010240e7819 */ /* 0x050fe200000006ff */
[----:B------:R-:W-:Y:S01]  /*3660*/  IMAD.U32 R16, R37, 0x10000, RZ ;  /* 0x0001000025107824 */ /* 0x000fe200078e00ff */
[----:B------:R-:W-:Y:S01]  /*3670*/  LOP3.LUT R15, R36, 0xffff0000, RZ, 0xc0, !PT ;  /* 0xffff0000240f7812 */ /* 0x000fe200078ec0ff */
        /* <DEDUP_REMOVED lines=8> */
[----:B------:R-:W-:Y:S02]  /*3700*/  FFMA.FTZ R3, R24, R16, R3 ;  /* 0x0000001018037223 */ /* 0x000fe40000010003 */
        /* <DEDUP_REMOVED lines=10> */
.L_x_3647:
[----:B------:R-:W-:Y:S05]  /*37b0*/  BSYNC B0 ;  /* 0x0000000000007941 */ /* 0x000fea0003800000 */
.L_x_3646:
[----:B------:R-:W-:Y:S02]  /*37c0*/  MOV R2, R77 ;  /* 0x0000004d00027202 */ /* 0x000fe40000000f00 */
[----:B------:R-:W-:Y:S05]  /*37d0*/  MOV R3, R76 ;  /* 0x0000004c00037202 */ /* 0x000fea0000000f00 */
[----:B-----5:R2:W-:Y:S02]  /*37e0*/  STG.E.128 [R2.64], R16 ;  /* 0x0000001002007986 */ /* 0x0205e4000c101d06 */
.L_x_3645:
[----:B------:R-:W-:Y:S05]  /*37f0*/  BSYNC B1 ;  /* 0x0000000000017941 */ /* 0x000fea0003800000 */
.L_x_3644:
        /* <DEDUP_REMOVED lines=88> */
.L_x_3651:
[----:B------:R-:W-:Y:S05]  /*3d80*/  BSYNC B0 ;  /* 0x0000000000007941 */ /* 0x000fea0003800000 */
.L_x_3650:
[C---:B------:R-:W-:Y:S04]  /*3d90*/  LEA R2, P0, R142.reuse, R77, 0x1 ;  /* 0x0000004d8e027211 */ /* 0x040fe800078008ff */
[----:B------:R-:W-:Y:S05]  /*3da0*/  LEA.HI.X R3, R142, R76, R141, 0x1, P0 ;  /* 0x0000004c8e037211 */ /* 0x000fea00000f0c8d */
[----:B-----5:R2:W-:Y:S04]  /*3db0*/  STG.E.128 [R2.64], R16 ;  /* 0x0000001002007986 */ /* 0x0205e8000c101d06 */
.L_x_3649:
[----:B------:R-:W-:Y:S05]  /*3dc0*/  BSYNC B1 ;  /* 0x0000000000017941 */ /* 0x000fea0003800000 */
.L_x_3648:
        /* <DEDUP_REMOVED lines=88> */
.L_x_3655:
[----:B------:R-:W-:Y:S05]  /*4350*/  BSYNC B0 ;  /* 0x0000000000007941 */ /* 0x000fea0003800000 */
.L_x_3654:
[C---:B------:R-:W-:Y:S04]  /*4360*/  LEA R2, P0, R108.reuse, R77, 0x1 ;  /* 0x0000004d6c027211 */ /* 0x040fe800078008ff */
[----:B------:R-:W-:Y:S05]  /*4370*/  LEA.HI.X R3, R108, R76, R68, 0x1, P0 ;  /* 0x0000004c6c037211 */ /* 0x000fea00000f0c44 */
[----:B-----5:R2:W-:Y:S04]  /*4380*/  STG.E.128 [R2.64], R16 ;  /* 0x0000001002007986 */ /* 0x0205e8000c101d06 */
.L_x_3653:
[----:B------:R-:W-:Y:S05]  /*4390*/  BSYNC B1 ;  /* 0x0000000000017941 */ /* 0x000fea0003800000 */
.L_x_3652:
[----:B------:R-:W-:Y:S01]  /*43a0*/  BSSY B1, `(.L_x_3656) ;  /* 0x0000062000017945 */ /* 0x000fe20003800000 */
        /* <DEDUP_REMOVED lines=22> */
[----:B-1----:R-:W-:Y:S02]  /*4510*/  LEA R2, P0, R33, R2, 0x1 ;  /* 0x0000000221027211 */ /* 0x002fe400078008ff */
[----:B------:R-:W-:Y:S02]  /*4520*/  IADD3 R0, P4, R59, R8, RZ ;  /* 0x000000083b007210 */ /* 0x000fe40007f9e0ff */
[----:B------:R-:W-:Y:S02]  /*4530*/  LEA.HI.X.SX32 R3, R33, R3, 0x1, P0 ;  /* 0x0000000321037211 */ /* 0x000fe400000f0eff */
[----:B------:R-:W-:Y:S02]  /*4540*/  LEA R112, P0, R0, R87, 0x1 ;  /* 0x0000005700707211 */ /* 0x000fe400078008ff */
[----:B------:R-:W-:Y:S01]  /*4550*/  LEA.HI.X.SX32 R8, R8, R58, 0x1, P4 ;  /* 0x0000003a08087211 */ /* 0x000fe200020f0eff */
        /* <DEDUP_REMOVED lines=62> */
.L_x_3659:
[----:B------:R-:W-:Y:S05]  /*4940*/  BSYNC B0 ;  /* 0x0000000000007941 */ /* 0x000fea0003800000 */
.L_x_3658:
[----:B------:R-:W-:Y:S02]  /*4950*/  MOV R0, 0xc0 ;  /* 0x000000c000007802 */ /* 0x000fe40000000f00 */
[----:B-1----:R-:W-:Y:S02]  /*4960*/  MOV R2, R77 ;  /* 0x0000004d00027202 */ /* 0x002fe40000000f00 */
[----:B------:R-:W-:Y:S05]  /*4970*/  MOV R3, R76 ;  /* 0x0000004c00037202 */ /* 0x000fea0000000f00 */
[C---:B------:R-:W-:Y:S04]  /*4980*/  IMAD.WIDE.U32 R2, R0.reuse, c[0x0][0x198], R2 ;  /* 0x0000660000027a25 */ /* 0x040fe800078e0002 */
[----:B------:R-:W-:Y:S05]  /*4990*/  IMAD R0, R0, c[0x0][0x19c], RZ ;  /* 0x0000670000007a24 */ /* 0x000fea00078e02ff */
[----:B------:R-:W-:Y:S05]  /*49a0*/  IADD3 R3, R3, R0, RZ ;  /* 0x0000000003037210 */ /* 0x000fea0007ffe0ff */
[----:B-----5:R1:W-:Y:S02]  /*49b0*/  STG.E.128 [R2.64], R16 ;  /* 0x0000001002007986 */ /* 0x0203e4000c101d06 */
.L_x_3657:
[----:B------:R-:W-:Y:S05]  /*49c0*/  BSYNC B1 ;  /* 0x0000000000017941 */ /* 0x000fea0003800000 */
.L_x_3656:
        /* <DEDUP_REMOVED lines=12> */
.L_x_3633:
[----:B-1----:R-:W-:Y:S01]  /*4a90*/  @!P6 IMAD.MOV.U32 R2, RZ, RZ, R83 ;  /* 0x000000ffff02e224 */ /* 0x002fe200078e0053 */
[----:B------:R-:W-:Y:S01]  /*4aa0*/  @!P6 MOV R14, R77 ;  /* 0x0000004d000ee202 */ /* 0x000fe20000000f00 */
[----:B------:R-:W-:Y:S01]  /*4ab0*/  @!P6 IMAD.MOV.U32 R3, RZ, RZ, R82 ;  /* 0x000000ffff03e224 */ /* 0x000fe200078e0052 */
[----:B------:R-:W-:Y:S01]  /*4ac0*/  UMOV UR4, URZ ;  /* 0x0000003f00047c82 */ /* 0x000fe20008000000 */
[----:B------:R-:W-:Y:S02]  /*4ad0*/  @!P6 IMAD.MOV.U32 R15, RZ, RZ, R76 ;  /* 0x000000ffff0fe224 */ /* 0x000fe400078e004c */
[----:B------:R-:W-:Y:S01]  /*4ae0*/  @!P3 IMAD.MOV.U32 R0, RZ, RZ, c[0x0][0x28c] ;  /* 0x0000a300ff00b624 */ /* 0x000fe200078e00ff */
[----:B------:R1:W2:Y:S03]  /*4af0*/  @!P6 LDG.E.128 R4, [R2.64] ;  /* 0x000000060204e981 */ /* 0x0002a6000c1e1d00 */
[----:B------:R-:W-:Y:S01]  /*4b00*/  @!P3 IMAD R0, R0, 0xc0, RZ ;  /* 0x000000c00000b824 */ /* 0x000fe200078e02ff */
[C---:B-1----:R-:W-:Y:S04]  /*4b10*/  @!P5 LEA R2, P0, R91.reuse, R83, 0x1 ;  /* 0x000000535b02d211 */ /* 0x042fe800078008ff */
[----:B------:R-:W-:Y:S01]  /*4b20*/  @!P5 LEA.HI.X R3, R91, R82, R90, 0x1, P0 ;  /* 0x000000525b03d211 */ /* 0x000fe200000f0c5a */
[----:B--2---:R1:W-:Y:S04]  /*4b30*/  @!P6 STG.E.128 [R14.64], R4 ;  /* 0x000000040e00e986 */ /* 0x0043e8000c101d06 */
[----:B-1----:R1:W2:Y:S01]  /*4b40*/  @!P5 LDG.E.128 R4, [R2.64] ;  /* 0x000000060204d981 */ /* 0x0022a2000c1e1d00 */
[C---:B------:R-:W-:Y:S04]  /*4b50*/  @!P5 LEA R14, P6, R142.reuse, R77, 0x1 ;  /* 0x0000004d8e0ed211 */ /* 0x040fe800078c08ff */
[----:B------:R-:W-:Y:S02]  /*4b60*/  @!P5 LEA.HI.X R15, R142, R76, R141, 0x1, P6 ;  /* 0x0000004c8e0fd211 */ /* 0x000fe400030f0c8d */
[CC--:B-1----:R-:W-:Y:S04]  /*4b70*/  @!P4 LEA R2, P0, R67.reuse, R83.reuse, 0x1 ;  /* 0x000000534302c211 */ /* 0x0c2fe800078008ff */
[----:B------:R-:W-:Y:S01]  /*4b80*/  @!P4 LEA.HI.X R3, R67, R82, R66, 0x1, P0 ;  /* 0x000000524303c211 */ /* 0x000fe200000f0c42 */
[----:B--2---:R1:W-:Y:S04]  /*4b90*/  @!P5 STG.E.128 [R14.64], R4 ;  /* 0x000000040e00d986 */ /* 0x0043e8000c101d06 */
[----:B-1----:R1:W2:Y:S01]  /*4ba0*/  @!P4 LDG.E.128 R4, [R2.64] ;  /* 0x000000060204c981 */ /* 0x0022a2000c1e1d00 */
[----:B------:R-:W-:Y:S01]  /*4bb0*/  @!P3 IMAD.MOV.U32 R15, RZ, RZ, R82 ;  /* 0x000000ffff0fb224 */ /* 0x000fe200078e0052 */
[----:B------:R-:W-:Y:S02]  /*4bc0*/  @!P3 MOV R14, R83 ;  /* 0x00000053000eb202 */ /* 0x000fe40000000f00 */
[----:B-1----:R-:W-:Y:S05]  /*4bd0*/  @!P3 MOV R2, c[0x0][0x288] ;  /* 0x0000a2000002ba02 */ /* 0x002fea0000000f00 */
[----:B------:R-:W-:Y:S01]  /*4be0*/  @!P3 IMAD.WIDE.U32 R2, R2, 0xc0, R14 ;  /* 0x000000c00202b825 */ /* 0x000fe200078e000e */
[CC--:B------:R-:W-:Y:S04]  /*4bf0*/  @!P4 LEA R14, P0, R108.reuse, R77.reuse, 0x1 ;  /* 0x0000004d6c0ec211 */ /* 0x0c0fe800078008ff */
[----:B------:R-:W-:Y:S02]  /*4c00*/  @!P4 LEA.HI.X R15, R108, R76, R68, 0x1, P0 ;  /* 0x0000004c6c0fc211 */ /* 0x000fe400000f0c44 */
[----:B------:R-:W-:Y:S01]  /*4c10*/  @!P3 IADD3 R3, R3, R0, RZ ;  /* 0x000000000303b210 */ /* 0x000fe20007ffe0ff */
[----:B------:R-:W-:Y:S02]  /*4c20*/  @!P3 IMAD.MOV.U32 R0, RZ, RZ, 0xc0 ;  /* 0x000000c0ff00b424 */ /* 0x000fe400078e00ff */
        /* <DEDUP_REMOVED lines=8> */
.L_x_3643:
[----:B-1----:R-:W-:Y:S01]  /*4cb0*/  MOV R2, R83 ;  /* 0x0000005300027202 */ /* 0x002fe20000000f00 */
[----:B------:R-:W-:Y:S02]  /*4cc0*/  IMAD.MOV.U32 R0, RZ, RZ, c[0x0][0x288] ;  /* 0x0000a200ff007624 */ /* 0x000fe400078e00ff */
        /* <DEDUP_REMOVED lines=29> */
[----:B------:R-:W-:Y:S11]  /*4ea0*/  ISETP.GT.U32.AND P0, PT, R2, R8, PT ;  /* 0x000000080200720c */ /* 0x000ff60003f04070 */
[----:B------:R-:W-:Y:S01]  /*4eb0*/  @!P4 IADD3 R3, R3, 0x1, RZ ;  /* 0x000000010303c810 */ /* 0x000fe20007ffe0ff */
[----:B------:R-:W-:Y:S01]  /*4ec0*/  @!P4 IMAD.IADD R6, R6, 0x1, -R2 ;  /* 0x000000010606c824 */ /* 0x000fe200078e0a02 */
[-C--:B------:R-:W-:Y:S02]  /*4ed0*/  @!P0 IADD3 R8, R8, -R2.reuse, RZ ;  /* 0x8000000208088210 */ /* 0x080fe40007ffe0ff */
[----:B------:R-:W-:Y:S02]  /*4ee0*/  ISETP.GE.AND P4, PT, R5, RZ, PT ;  /* 0x000000ff0500720c */ /* 0x000fe40003f86270 */
        /* <DEDUP_REMOVED lines=47> */
.L_x_3660:
        /* <DEDUP_REMOVED lines=12> */
.L_x_3661:
[----:B------:R-:W-:Y:S04]  /*52a0*/  IADD3 R11, R11, -0x1, RZ ;  /* 0xffffffff0b0b7810 */ /* 0x000fe80007ffe0ff */
[----:B------:R-:W-:Y:S11]  /*52b0*/  ISETP.GT.AND P0, PT, R11, R64, PT ;  /* 0x000000400b00720c */ /* 0x000ff60003f04270 */
[----:B------:R-:W-:Y:S02]  /*52c0*/  @!UPT UIADD3 URZ, URZ, URZ, URZ ;  /* 0x0000003f3f3ff290 */ /* 0x000fe4000fffe03f */
[----:B------:R-:W-:-:S05]  /*52d0*/  @P0 BRA `(.L_x_3662) ;  /* 0xffffcd1000000947 */ /* 0x000fca000383ffff */
.L_x_3632:
        /* <DEDUP_REMOVED lines=17> */
[----:B------:R-:W-:Y:S02]  /*53f0*/  LEA R24, P1, R2, c[0x0][0x160], 0x1 ;  /* 0x0000580002187a11 */ /* 0x000fe400078208ff */
[----:B------:R-:W-:Y:S02]  /*5400*/  LEA.HI.X R9, R102, c[0x0][0x164], R49, 0x1, P3 ;  /* 0x0000590066097a11 */ /* 0x000fe400018f0c31 */
[----:B--2---:R-:W-:-:S05]  /*5410*/  IADD3 R0, R0, R50, R40 ;  /* 0x0000003200007210 */ /* 0x004fca0007ffe028 */
[----:B------:R-:W-:Y:S01]  /*5420*/  IMAD R3, R53, R0, RZ ;  /* 0x0000000035037224 */ /* 0x000fe200078e02ff */
[----:B------:R-:W-:Y:S02]  /*5430*/  IADD3.X R0, R49, UR5, RZ, P0, !PT ;  /* 0x0000000531007c10 */ /* 0x000fe400087fe4ff */
[----:B------:R-:W-:Y:S02]  /*5440*/  ISETP.NE.AND P0, PT, RZ, UR4, PT ;  /* 0x00000004ff007c0c */ /* 0x000fe4000bf05270 */
        /* <DEDUP_REMOVED lines=17> */
[----:B-----5:R-:W5:Y:S01]  /*5560*/  LDG.E.128 R8, [R8.64] ;  /* 0x0000000608087981 */ /* 0x020f62000c1e1d00 */
        /* <DEDUP_REMOVED lines=51> */
.L_x_3669:
[----:B------:R-:W-:Y:S05]  /*58a0*/  BSYNC B0 ;  /* 0x0000000000007941 */ /* 0x000fea0003800000 */
.L_x_3668:
[----:B-----5:R2:W-:Y:S02]  /*58b0*/  STS.128 [R155], R8 ;  /* 0x000000089b007388 */ /* 0x0205e40000000c00 */
.L_x_3667:
[----:B------:R-:W-:Y:S05]  /*58c0*/  BSYNC B1 ;  /* 0x0000000000017941 */ /* 0x000fea0003800000 */
.L_x_3666:
        /* <DEDUP_REMOVED lines=22> */
[C---:B------:R-:W-:Y:S01]  /*5a30*/  IMAD.U32 R10, R27.reuse, 0x10000, RZ ;  /* 0x000100001b0a7824 */ /* 0x040fe200078e00ff */
[C---:B------:R-:W-:Y:S02]  /*5a40*/  SHF.L.U32 R11, R26.reuse, 0x10, RZ ;  /* 0x000000101a0b7819 */ /* 0x040fe400000006ff */
[----:B------:R-:W-:Y:S02]  /*5a50*/  LOP3.LUT R26, R26, 0xffff0000, RZ, 0xc0, !PT ;  /* 0xffff00001a1a7812 */ /* 0x000fe400078ec0ff */
[----:B------:R-:W-:Y:S01]  /*5a60*/  LOP3.LUT R9, R27, 0xffff0000, RZ, 0xc0, !PT ;  /* 0xffff00001b097812 */ /* 0x000fe200078ec0ff */
[----:B----4-:R-:W-:Y:S01]  /*5a70*/  IMAD.U32 R6, R25, 0x10000, RZ ;  /* 0x0001000019067824 */ /* 0x010fe200078e00ff */
[----:B------:R-:W-:-:S02]  /*5a80*/  SHF.L.U32 R7, R24, 0x10, RZ ;  /* 0x0000001018077819 */ /* 0x000fc400000006ff */
        /* <DEDUP_REMOVED lines=33> */
.L_x_3672:
[----:B------:R-:W-:Y:S05]  /*5ca0*/  BSYNC B0 ;  /* 0x0000000000007941 */ /* 0x000fea0003800000 */
.L_x_3671:
[----:B-----5:R4:W-:Y:S01]  /*5cb0*/  STS.128 [R155+0x800], R24 ;  /* 0x000800189b007388 */ /* 0x0209e20000000c00 */
[----:B------:R-:W-:Y:S05]  /*5cc0*/  BRA `(.L_x_3670) ;  /* 0x00000e9000007947 */ /* 0x000fea0003800000 */
.L_x_3665:
        /* <DEDUP_REMOVED lines=29> */
[----:B-----5:R-:W3:Y:S03]  /*5ea0*/  LDG.E.128 R8, [R8.64] ;  /* 0x0000000608087981 */ /* 0x020ee6000c1e1d00 */
[----:B------:R-:W-:-:S04]  /*5eb0*/  IADD3 R2, P1, R3, R54, RZ ;  /* 0x0000003603027210 */ /* 0x000fc80007f3e0ff */
[----:B------:R-:W-:Y:S02]  /*5ec0*/  LEA.HI.X.SX32 R3, R3, R51, 0x1, P1 ;  /* 0x0000003303037211 */ /* 0x000fe400008f0eff */
[----:B------:R-:W-:-:S04]  /*5ed0*/  LEA R12, P1, R2, c[0x0][0x2a8], 0x1 ;  /* 0x0000aa00020c7a11 */ /* 0x000fc800078208ff */
[----:B------:R-:W-:-:S06]  /*5ee0*/  LEA.HI.X R13, R2, c[0x0][0x2ac], R3, 0x1, P1 ;  /* 0x0000ab00020d7a11 */ /* 0x000fcc00008f0c03 */
[----:B------:R-:W4:Y:S01]  /*5ef0*/  LDG.E.128 R12, [R12.64] ;  /* 0x000000060c0c7981 */ /* 0x000f22000c1e1d00 */
[C---:B------:R-:W-:Y:S01]  /*5f00*/  IMAD.U32 R20, R16.reuse, 0x10000, RZ ;  /* 0x0001000010147824 */ /* 0x040fe200078e00ff */
        /* <DEDUP_REMOVED lines=63> */
.L_x_3676:
[----:B------:R-:W-:Y:S05]  /*6300*/  BSYNC B0 ;  /* 0x0000000000007941 */ /* 0x000fea0003800000 */
.L_x_3675:
[----:B-----5:R3:W-:Y:S02]  /*6310*/  STS.128 [R155], R16 ;  /* 0x000000109b007388 */ /* 0x0207e40000000c00 */
.L_x_3674:
[----:B------:R-:W-:Y:S05]  /*6320*/  BSYNC B1 ;  /* 0x0000000000017941 */ /* 0x000fea0003800000 */
.L_x_3673:
        /* <DEDUP_REMOVED lines=19> */
[----:B------:R-:W-:Y:S01]  /*6460*/  IADD3 R2, P1, R3, R54, RZ ;  /* 0x0000003603027210 */ /* 0x000fe20007f3e0ff */
[----:B------:R-:W-:Y:S01]  /*6470*/  IMAD.WIDE R8, R53, 0x2, R24 ;  /* 0x0000000235087825 */ /* 0x000fe200078e0218 */
[----:B------:R-:W-:Y:S02]  /*6480*/  @P0 SHF.R.S32.HI R56, RZ, 0x1, R56 ;  /* 0x00000001ff380819 */ /* 0x000fe40000011438 */
[----:B------:R-:W-:Y:S02]  /*6490*/  LEA.HI.X.SX32 R3, R3, R0, 0x1, P1 ;  /* 0x0000000003037211 */ /* 0x000fe400008f0eff */
[C---:B------:R-:W-:Y:S01]  /*64a0*/  LEA R12, P1, R2.reuse, c[0x0][0x2b0], 0x1 ;  /* 0x0000ac00020c7a11 */ /* 0x040fe200078208ff */
[----:B-----5:R-:W2:Y:S03]  /*64b0*/  LDG.E.128 R8, [R8.64] ;  /* 0x0000000608087981 */ /* 0x020ea6000c1e1d00 */
        /* <DEDUP_REMOVED lines=9> */
[C---:B------:R-:W-:Y:S01]  /*6550*/  LOP3.LUT R0, R5.reuse, 0xffff0000, RZ, 0xc0, !PT ;  /* 0xffff000005007812 */ /* 0x040fe200078ec0ff */
[----:B------:R-:W-:Y:S01]  /*6560*/  IMAD.U32 R22, R5, 0x10000, RZ ;  /* 0x0001000005167824 */ /* 0x000fe200078e00ff */
[C---:B------:R-:W-:Y:S01]  /*6570*/  LOP3.LUT R5, R6.reuse, 0xffff0000, RZ, 0xc0, !PT ;  /* 0xffff000006057812 */ /* 0x040fe200078ec0ff */
[----:B------:R-:W-:Y:S01]  /*6580*/  IMAD.U32 R21, R6, 0x10000, RZ ;  /* 0x0001000006157824 */ /* 0x000fe200078e00ff */
[C---:B------:R-:W-:Y:S02]  /*6590*/  SHF.L.U32 R3, R4.reuse, 0x10, RZ ;  /* 0x0000001004037819 */ /* 0x040fe400000006ff */
[----:B------:R-:W-:Y:S02]  /*65a0*/  LOP3.LUT R2, R4, 0xffff0000, RZ, 0xc0, !PT ;  /* 0xffff000004027812 */ /* 0x000fe400078ec0ff */
[C---:B------:R-:W-:Y:S02]  /*65b0*/  LOP3.LUT R4, R7.reuse, 0xffff0000, RZ, 0xc0, !PT ;  /* 0xffff000007047812 */ /* 0x040fe400078ec0ff */
[----:B-1----:R-:W-:Y:S01]  /*65c0*/  SHF.L.U32 R24, R7, 0x10, RZ ;  /* 0x0000001007187819 */ /* 0x002fe200000006ff */
        /* <DEDUP_REMOVED lines=56> */
.L_x_3678:
[----:B------:R-:W-:Y:S05]  /*6950*/  BSYNC B0 ;  /* 0x0000000000007941 */ /* 0x000fea0003800000 */
.L_x_3677:
[----:B-----5:R1:W-:Y:S01]  /*6960*/  STS.128 [R155+0x800], R4 ;  /* 0x000800049b007388 */ /* 0x0203e20000000c00 */
[----:B------:R-:W-:Y:S05]  /*6970*/  BRA `(.L_x_3670) ;  /* 0x000001e000007947 */ /* 0x000fea0003800000 */
.L_x_3664:
        /* <DEDUP_REMOVED lines=15> */
.L_x_3680:
[----:B------:R-:W-:Y:S05]  /*6a70*/  BSYNC B0 ;  /* 0x0000000000007941 */ /* 0x000fea0003800000 */
.L_x_3679:
        /* <DEDUP_REMOVED lines=14> */
.L_x_3670:
[----:B------:R-:W-:Y:S05]  /*6b60*/  BSYNC B2 ;  /* 0x0000000000027941 */ /* 0x000fea0003800000 */
.L_x_3663:
[----:B------:R-:W-:Y:S01]  /*6b70*/  IADD3 R154, R34, -0x1, RZ ;  /* 0xffffffff229a7810 */ /* 0x000fe20007ffe0ff */
[----:B------:R-:W-:Y:S01]  /*6b80*/  BSSY B0, `(.L_x_3681) ;  /* 0x0000012000007945 */ /* 0x000fe20003800000 */
[----:B------:R-:W-:-:S03]  /*6b90*/  LEA R152, P0, R98, c[0x0][0x168], 0x1 ;  /* 0x00005a0062987a11 */ /* 0x000fc600078008ff */
[----:B------:R-:W-:Y:S01]  /*6ba0*/  IMAD.SHL.U32 R0, R154, 0x80, RZ ;  /* 0x000000809a007824 */ /* 0x000fe200078e00ff */
[----:B------:R-:W-:-:S03]  /*6bb0*/  LEA.HI.X R147, R98, c[0x0][0x16c], R101, 0x1, P0 ;  /* 0x00005b0062937a11 */ /* 0x000fc600000f0c65 */
[----:B-1----:R-:W-:-:S05]  /*6bc0*/  IMAD.IADD R4, R41, 0x1, -R0 ;  /* 0x0000000129047824 */ /* 0x002fca00078e0a00 */
[----:B------:R-:W-:-:S13]  /*6bd0*/  ISETP.GE.AND P1, PT, R148, R4, PT ;  /* 0x000000049400720c */ /* 0x000fda0003f26270 */
        /* <DEDUP_REMOVED lines=12> */
.L_x_3682:
[----:B------:R-:W-:Y:S05]  /*6ca0*/  BSYNC B0 ;  /* 0x0000000000007941 */ /* 0x000fea0003800000 */
.L_x_3681:
[----:B------:R-:W-:Y:S01]  /*6cb0*/  ISETP.GE.AND P0, PT, R20, R4, PT ;  /* 0x000000041400720c */ /* 0x000fe20003f06270 */
        /* <DEDUP_REMOVED lines=11> */
.L_x_3684:
[----:B------:R-:W-:Y:S05]  /*6d70*/  BSYNC B0 ;  /* 0x0000000000007941 */ /* 0x000fea0003800000 */
.L_x_3683:
[----:B--2---:R-:W-:Y:S01]  /*6d80*/  IADD3 R3, R148, 0x40, RZ ;  /* 0x0000004094037810 */ /* 0x004fe20007ffe0ff */
        /* <DEDUP_REMOVED lines=14> */
.L_x_3686:
[----:B------:R-:W-:Y:S05]  /*6e70*/  BSYNC B0 ;  /* 0x0000000000007941 */ /* 0x000fea0003800000 */
.L_x_3685:
        /* <DEDUP_REMOVED lines=22> */
.L_x_3688:
[----:B------:R-:W-:Y:S05]  /*6fe0*/  BSYNC B0 ;  /* 0x0000000000007941 */ /* 0x000fea0003800000 */
.L_x_3687:
[----:B------:R-:W0:Y:S01]  /*6ff0*/  LDGDEPBAR ;  /* 0x00000000000079af */ /* 0x000e220000000000 */
[----:B------:R-:W-:Y:S01]  /*7000*/  ISETP.GE.AND P1, PT, R148, R4, PT ;  /* 0x000000049400720c */ /* 0x000fe20003f26270 */
[----:B------:R-:W-:Y:S01]  /*7010*/  IMAD.SHL.U32 R86, R42, 0x2, RZ ;  /* 0x000000022a567824 */ /* 0x000fe200078e00ff */
        /* <DEDUP_REMOVED lines=24> */
.L_x_3690:
[----:B------:R-:W-:Y:S05]  /*71a0*/  BSYNC B0 ;  /* 0x0000000000007941 */ /* 0x000fea0003800000 */
.L_x_3689:
        /* <DEDUP_REMOVED lines=13> */
.L_x_3692:
[----:B------:R-:W-:Y:S05]  /*7280*/  BSYNC B0 ;  /* 0x0000000000007941 */ /* 0x000fea0003800000 */
.L_x_3691:
        /* <DEDUP_REMOVED lines=15> */
.L_x_3694:
[----:B------:R-:W-:Y:S05]  /*7380*/  BSYNC B0 ;  /* 0x0000000000007941 */ /* 0x000fea0003800000 */
.L_x_3693:
        /* <DEDUP_REMOVED lines=18> */
.L_x_3696:
[----:B------:R-:W-:Y:S05]  /*74b0*/  BSYNC B0 ;  /* 0x0000000000007941 */ /* 0x000fea0003800000 */
.L_x_3695:
[----:B------:R-:W-:Y:S01]  /*74c0*/  LOP3.LUT R48, R48, 0xfffffff8, RZ, 0xc0, !PT ;  /* 0xfffffff830307812 */ /* 0x000fe200078ec0ff */
[----:B-1----:R-:W-:Y:S01]  /*74d0*/  IMAD.SHL.U32 R7, R43, 0x40, RZ ;  /* 0x000000402b077824 */ /* 0x002fe200078e00ff */
[----:B------:R-:W-:Y:S01]  /*74e0*/  SHF.R.S32.HI R8, RZ, 0x4, R46 ;  /* 0x00000004ff087819 */ /* 0x000fe2000001142e */
[----:B------:R-:W-:Y:S01]  /*74f0*/  IMAD R87, R35, 0x10, R40 ;  /* 0x0000001023577824 */ /* 0x000fe200078e0228 */
[----:B------:R-:W-:Y:S01]  /*7500*/  LOP3.LUT R28, R44, 0x7fffffe, RZ, 0xc0, !PT ;  /* 0x07fffffe2c1c7812 */ /* 0x000fe200078ec0ff */
[----:B------:R-:W-:Y:S01]  /*7510*/  IMAD.IADD R42, R42, 0x1, -R48 ;  /* 0x000000012a2a7824 */ /* 0x000fe200078e0a30 */
[----:B------:R-:W-:Y:S01]  /*7520*/  LEA.HI R3, R46, R8, RZ, 0x1 ;  /* 0x000000082e037211 */ /* 0x000fe200078f08ff */
[----:B------:R-:W0:Y:S01]  /*7530*/  LDGDEPBAR ;  /* 0x00000000000079af */ /* 0x000e220000000000 */
        /* <DEDUP_REMOVED lines=9> */
[----:B------:R-:W-:Y:S01]  /*75d0*/  LOP3.LUT R7, R7, 0xc0, RZ, 0xc0, !PT ;  /* 0x000000c007077812 */ /* 0x000fe200078ec0ff */
[C---:B------:R-:W-:Y:S01]  /*75e0*/  IMAD.SHL.U32 R5, R2.reuse, 0x40, RZ ;  /* 0x0000004002057824 */ /* 0x040fe200078e00ff */
[----:B------:R-:W-:Y:S01]  /*75f0*/  LOP3.LUT P0, RZ, R2, 0x2, RZ, 0xc0, !PT ;  /* 0x0000000202ff7812 */ /* 0x000fe2000780c0ff */
[----:B------:R-:W-:Y:S01]  /*7600*/  IMAD.SHL.U32 R29, R45, 0x20, RZ ;  /* 0x000000202d1d7824 */ /* 0x000fe200078e00ff */
[----:B------:R-:W-:Y:S01]  /*7610*/  IADD3 R87, R87, 0x1, R153 ;  /* 0x0000000157577810 */ /* 0x000fe20007ffe099 */
[----:B------:R-:W-:Y:S01]  /*7620*/  IMAD.SHL.U32 R3, R8, 0x8, RZ ;  /* 0x0000000808037824 */ /* 0x000fe200078e00ff */
[----:B------:R-:W-:Y:S01]  /*7630*/  LOP3.LUT R5, R5, 0xc0, RZ, 0xc0, !PT ;  /* 0x000000c005057812 */ /* 0x000fe200078ec0ff */
[----:B------:R-:W-:Y:S01]  /*7640*/  IMAD.IADD R138, R42, 0x1, -R138 ;  /* 0x000000012a8a7824 */ /* 0x000fe200078e0a8a */
[----:B------:R-:W-:-:S02]  /*7650*/  LOP3.LUT R29, R29, 0xffffff00, RZ, 0xc0, !PT ;  /* 0xffffff001d1d7812 */ /* 0x000fc400078ec0ff */
[----:B------:R-:W-:Y:S01]  /*7660*/  LOP3.LUT R3, R7, 0x8, R3, 0xf8, !PT ;  /* 0x0000000807037812 */ /* 0x000fe200078ef803 */
[----:B------:R-:W-:Y:S01]  /*7670*/  IMAD R138, R8, 0x8, R138 ;  /* 0x00000008088a7824 */ /* 0x000fe200078e028a */
[----:B------:R-:W-:Y:S01]  /*7680*/  LOP3.LUT R4, R5, 0x8, R4, 0xf8, !PT ;  /* 0x0000000805047812 */ /* 0x000fe200078ef804 */
[----:B------:R-:W-:Y:S01]  /*7690*/  IMAD R6, R35, 0x200, R29 ;  /* 0x0000020023067824 */ /* 0x000fe200078e021d */
[----:B------:R-:W-:Y:S02]  /*76a0*/  SHF.R.U32.HI R7, RZ, 0x3, R7 ;  /* 0x00000003ff077819 */ /* 0x000fe40000011607 */
[----:B------:R-:W-:Y:S01]  /*76b0*/  SHF.R.U32.HI R5, RZ, 0x3, R5 ;  /* 0x00000003ff057819 */ /* 0x000fe20000011605 */
[C---:B------:R-:W-:Y:S01]  /*76c0*/  IMAD R6, R28.reuse, 0x20, R6 ;  /* 0x000000201c067824 */ /* 0x040fe200078e0206 */
[----:B------:R-:W-:Y:S01]  /*76d0*/  LOP3.LUT R3, R3, R7, RZ, 0x3c, !PT ;  /* 0x0000000703037212 */ /* 0x000fe200078e3cff */
[----:B------:R-:W-:Y:S01]  /*76e0*/  IMAD R28, R28, 0x20, R29 ;  /* 0x000000201c1c7824 */ /* 0x000fe200078e021d */
[----:B------:R-:W-:-:S02]  /*76f0*/  LOP3.LUT R4, R4, R5, RZ, 0x3c, !PT ;  /* 0x0000000504047212 */ /* 0x000fc400078e3cff */
[----:B------:R-:W-:Y:S01]  /*7700*/  IADD3 R87, R41, R87, -R145 ;  /* 0x0000005729577210 */ /* 0x000fe20007ffe891 */
[----:B------:R-:W-:Y:S02]  /*7710*/  IMAD.IADD R140, R3, 0x1, R6 ;  /* 0x00000001038c7824 */ /* 0x000fe400078e0206 */
[----:B------:R-:W-:Y:S01]  /*7720*/  IMAD.U32 R138, R138, 0x20, R4 ;  /* 0x000000208a8a7824 */ /* 0x000fe200078e0004 */
[----:B------:R-:W-:Y:S01]  /*7730*/  IADD3 R87, R87, c[0x0][0x2e8], RZ ;  /* 0x0000ba0057577a10 */ /* 0x000fe20007ffe0ff */
[----:B------:R-:W-:Y:S02]  /*7740*/  IMAD.SHL.U32 R140, R140, 0x2, RZ ;  /* 0x000000028c8c7824 */ /* 0x000fe400078e00ff */
[----:B------:R-:W-:Y:S01]  /*7750*/  IMAD.SHL.U32 R138, R138, 0x2, RZ ;  /* 0x000000028a8a7824 */ /* 0x000fe200078e00ff */
[C---:B------:R-:W-:Y:S01]  /*7760*/  IADD3 R90, R87.reuse, 0x8, RZ ;  /* 0x00000008575a7810 */ /* 0x040fe20007ffe0ff */
[----:B------:R-:W-:Y:S01]  /*7770*/  IMAD R139, R30, 0x2, R140 ;  /* 0x000000021e8b7824 */ /* 0x000fe200078e028c */
[----:B------:R-:W-:Y:S01]  /*7780*/  LDSM.16.M88.4 R72, [R140] ;  /* 0x000000008c48783b */ /* 0x000fe20000000200 */
[----:B------:R-:W-:Y:S01]  /*7790*/  IMNMX R87, R87, R41, PT ;  /* 0x0000002957577217 */ /* 0x000fe20003800200 */
[----:B------:R-:W-:Y:S01]  /*77a0*/  IMAD.IADD R3, R3, 0x1, R28 ;  /* 0x0000000103037824 */ /* 0x000fe200078e021c */
[C---:B------:R-:W-:Y:S01]  /*77b0*/  IADD3 R2, R138.reuse, 0x1000, RZ ;  /* 0x000010008a027810 */ /* 0x040fe20007ffe0ff */
[----:B------:R-:W1:Y:S01]  /*77c0*/  LDSM.16.M88.4 R12, [R138+0x1000] ;  /* 0x001000008a0c783b */ /* 0x000e620000000200 */
[----:B------:R-:W-:-:S02]  /*77d0*/  IADD3 R137, R138, 0x1020, RZ ;  /* 0x000010208a897810 */ /* 0x000fc40007ffe0ff */
[----:B------:R-:W-:Y:S01]  /*77e0*/  @P0 IADD3 R137, R2, -0x20, RZ ;  /* 0xffffffe002890810 */ /* 0x000fe20007ffe0ff */
[----:B------:R-:W2:Y:S01]  /*77f0*/  LDSM.16.M88.4 R60, [R138+0x1400] ;  /* 0x001400008a3c783b */ /* 0x000ea20000000200 */
[----:B------:R-:W-:Y:S01]  /*7800*/  IMAD.IADD R2, R0, 0x1, R86 ;  /* 0x0000000100027824 */ /* 0x000fe200078e0256 */
[----:B------:R-:W-:Y:S02]  /*7810*/  IMNMX R90, R90, R41, PT ;  /* 0x000000295a5a7217 */ /* 0x000fe40003800200 */
[----:B------:R-:W-:Y:S01]  /*7820*/  LDSM.16.M88.4 R64, [R139] ;  /* 0x000000008b40783b */ /* 0x000fe20000000200 */
[----:B------:R-:W-:Y:S02]  /*7830*/  IADD3 R134, R137, 0x400, RZ ;  /* 0x0000040089867810 */ /* 0x000fe40007ffe0ff */
[C---:B------:R-:W-:Y:S01]  /*7840*/  IADD3 R31, R2.reuse, 0x1, RZ ;  /* 0x00000001021f7810 */ /* 0x040fe20007ffe0ff */
[----:B------:R-:W3:Y:S01]  /*7850*/  LDSM.16.M88.4 R20, [R137] ;  /* 0x000000008914783b */ /* 0x000ee20000000200 */
[----:B------:R-:W-:-:S02]  /*7860*/  IADD3 R29, R2, 0x8, RZ ;  /* 0x00000008021d7810 */ /* 0x000fc40007ffe0ff */
[CC--:B------:R-:W-:Y:S01]  /*7870*/  ISETP.GE.AND P5, PT, R31.reuse, R87.reuse, PT ;  /* 0x000000571f00720c */ /* 0x0c0fe20003fa6270 */
[----:B------:R-:W4:Y:S01]  /*7880*/  LDSM.16.M88.4 R112, [R137+0x400] ;  /* 0x000400008970783b */ /* 0x000f220000000200 */
[-C--:B------:R-:W-:Y:S02]  /*7890*/  ISETP.GE.AND P6, PT, R31, R90.reuse, PT ;  /* 0x0000005a1f00720c */ /* 0x080fe40003fc6270 */
[C---:B------:R-:W-:Y:S01]  /*78a0*/  IADD3 R31, R2.reuse, 0x9, RZ ;  /* 0x00000009021f7810 */ /* 0x040fe20007ffe0ff */
[----:B------:R-:W3:Y:S01]  /*78b0*/  LDSM.16.M88.4 R52, [R138+0x1800] ;  /* 0x001800008a34783b */ /* 0x000ee20000000200 */
[C---:B------:R-:W-:Y:S02]  /*78c0*/  ISETP.GE.AND P3, PT, R29.reuse, R87, PT ;  /* 0x000000571d00720c */ /* 0x040fe40003f66270 */
[----:B------:R-:W-:Y:S01]  /*78d0*/  ISETP.GE.AND P1, PT, R29, R90, PT ;  /* 0x0000005a1d00720c */ /* 0x000fe20003f26270 */
[----:B------:R-:W3:Y:S01]  /*78e0*/  LDSM.16.M88.4 R44, [R138+0x1c00] ;  /* 0x001c00008a2c783b */ /* 0x000ee20000000200 */
[----:B------:R-:W-:-:S02]  /*78f0*/  IADD3 R29, R2, 0x10, RZ ;  /* 0x00000010021d7810 */ /* 0x000fc40007ffe0ff */
[C---:B------:R-:W-:Y:S01]  /*7900*/  ISETP.GE.AND P0, PT, R31.reuse, R87, PT ;  /* 0x000000571f00720c */ /* 0x040fe20003f06270 */
[----:B----4-:R-:W4:Y:S01]  /*7910*/  LDSM.16.M88.4 R24, [R138+0x2000] ;  /* 0x002000008a18783b */ /* 0x010f220000000200 */
[----:B------:R-:W-:Y:S02]  /*7920*/  ISETP.GE.AND P4, PT, R31, R90, PT ;  /* 0x0000005a1f00720c */ /* 0x000fe40003f86270 */
[----:B------:R-:W-:Y:S01]  /*7930*/  IADD3 R35, R2, 0x11, RZ ;  /* 0x0000001102237810 */ /* 0x000fe20007ffe0ff */
[----:B---3--:R-:W3:Y:S01]  /*7940*/  LDSM.16.M88.4 R16, [R138+0x2400] ;  /* 0x002400008a10783b */ /* 0x008ee20000000200 */
[C---:B------:R-:W-:Y:S02]  /*7950*/  IADD3 R133, R137.reuse, 0x800, RZ ;  /* 0x0000080089857810 */ /* 0x040fe40007ffe0ff */
[C---:B------:R-:W-:Y:S01]  /*7960*/  IADD3 R132, R137.reuse, 0xc00, RZ ;  /* 0x00000c0089847810 */ /* 0x040fe20007ffe0ff */
[----:B------:R-:W3:Y:S01]  /*7970*/  LDSM.16.M88.4 R76, [R138+0x2800] ;  /* 0x002800008a4c783b */ /* 0x000ee20000000200 */
[----:B------:R-:W-:-:S02]  /*7980*/  IADD3 R131, R137, 0x1000, RZ ;  /* 0x0000100089837810 */ /* 0x000fc40007ffe0ff */
[C---:B------:R-:W-:Y:S01]  /*7990*/  IADD3 R130, R137.reuse, 0x1400, RZ ;  /* 0x0000140089827810 */ /* 0x040fe20007ffe0ff */
[C---:B-1----:R-:W-:Y:S01]  /*79a0*/  HMMA.16816.F32.BF16 R4, R72.reuse, R12, RZ ;  /* 0x0000000c4804723c */ /* 0x042fe200000418ff */
[----:B------:R-:W1:Y:S01]  /*79b0*/  LDSM.16.M88.4 R68, [R138+0x2c00] ;  /* 0x002c00008a44783b */ /* 0x000e620000000200 */
[C---:B------:R-:W-:Y:S02]  /*79c0*/  IADD3 R129, R137.reuse, 0x1800, RZ ;  /* 0x0000180089817810 */ /* 0x040fe40007ffe0ff */
[----:B------:R-:W-:Y:S01]  /*79d0*/  IADD3 R128, R137, 0x1c00, RZ ;  /* 0x00001c0089807810 */ /* 0x000fe20007ffe0ff */
[----:B------:R-:W1:Y:S03]  /*79e0*/  LDSM.16.M88.4 R104, [R137+0x800] ;  /* 0x000800008968783b */ /* 0x000e660000000200 */
[C---:B------:R-:W-:Y:S01]  /*79f0*/  HMMA.16816.F32.BF16 R12, R72.reuse, R14, RZ ;  /* 0x0000000e480c723c */ /* 0x040fe200000418ff */
[----:B------:R-:W1:Y:S07]  /*7a00*/  LDSM.16.M88.4 R40, [R137+0xc00] ;  /* 0x000c00008928783b */ /* 0x000e6e0000000200 */
[----:B--2--5:R-:W-:Y:S08]  /*7a10*/  HMMA.16816.F32.BF16 R8, R72, R60, RZ ;  /* 0x0000003c4808723c */ /* 0x024ff000000418ff */
[C---:B------:R-:W-:Y:S08]  /*7a20*/  HMMA.16816.F32.BF16 R4, R64.reuse, R20, R4 ;  /* 0x000000144004723c */ /* 0x040ff00000041804 */
[C---:B------:R-:W-:Y:S08]  /*7a30*/  HMMA.16816.F32.BF16 R12, R64.reuse, R22, R12 ;  /* 0x00000016400c723c */ /* 0x040ff0000004180c */
[----:B------:R-:W-:Y:S08]  /*7a40*/  HMMA.16816.F32.BF16 R8, R64, R112, R8 ;  /* 0x000000704008723c */ /* 0x000ff00000041808 */
[----:B------:R-:W-:Y:S01]  /*7a50*/  HMMA.16816.F32.BF16 R60, R72, R62, RZ ;  /* 0x0000003e483c723c */ /* 0x000fe200000418ff */
[----:B------:R-:W-:-:S02]  /*7a60*/  FSEL R32, R5, -INF , !P5 ;  /* 0xff80000005207808 */ /* 0x000fc40006800000 */
[----:B------:R-:W-:Y:S02]  /*7a70*/  ISETP.GE.AND P5, PT, R29, R87, PT ;  /* 0x000000571d00720c */ /* 0x000fe40003fa6270 */
[----:B------:R-:W-:-:S03]  /*7a80*/  FSEL R7, R7, -INF , !P6 ;  /* 0xff80000007077808 */ /* 0x000fc60007000000 */
[C---:B------:R-:W-:Y:S01]  /*7a90*/  HMMA.16816.F32.BF16 R56, R72.reuse, R52, RZ ;  /* 0x000000344838723c */ /* 0x040fe200000418ff */
[----:B------:R-:W-:Y:S02]  /*7aa0*/  FSEL R31, R12, -INF , !P3 ;  /* 0xff8000000c1f7808 */ /* 0x000fe40005800000 */
[----:B------:R-:W-:Y:S02]  /*7ab0*/  IADD3 R12, R2, 0x18, RZ ;  /* 0x00000018020c7810 */ /* 0x000fe40007ffe0ff */
[----:B------:R-:W-:Y:S02]  /*7ac0*/  FSEL R5, R14, -INF , !P1 ;  /* 0xff8000000e057808 */ /* 0x000fe40004800000 */
[----:B------:R-:W-:Y:S01]  /*7ad0*/  FSEL R33, R13, -INF , !P0 ;  /* 0xff8000000d217808 */ /* 0x000fe20004000000 */
[----:B------:R-:W-:Y:S01]  /*7ae0*/  HMMA.16816.F32.BF16 R52, R72, R54, RZ ;  /* 0x000000364834723c */ /* 0x000fe200000418ff */
[----:B------:R-:W-:Y:S02]  /*7af0*/  FSEL R92, R8, -INF , !P5 ;  /* 0xff800000085c7808 */ /* 0x000fe40006800000 */
[----:B------:R-:W-:-:S02]  /*7b00*/  ISETP.GE.AND P5, PT, R12, R90, PT ;  /* 0x0000005a0c00720c */ /* 0x000fc40003fa6270 */
[-C--:B------:R-:W-:Y:S02]  /*7b10*/  ISETP.GE.AND P0, PT, R35, R90.reuse, PT ;  /* 0x0000005a2300720c */ /* 0x080fe40003f06270 */
[----:B------:R-:W-:Y:S01]  /*7b20*/  ISETP.GE.AND P3, PT, R29, R90, PT ;  /* 0x0000005a1d00720c */ /* 0x000fe20003f66270 */
[C---:B------:R-:W-:Y:S01]  /*7b30*/  HMMA.16816.F32.BF16 R48, R72.reuse, R44, RZ ;  /* 0x0000002c4830723c */ /* 0x040fe200000418ff */
[-C--:B------:R-:W-:Y:S02]  /*7b40*/  ISETP.GE.AND P1, PT, R35, R87.reuse, PT ;  /* 0x000000572300720c */ /* 0x080fe40003f26270 */
[C---:B------:R-:W-:Y:S02]  /*7b50*/  IADD3 R8, R2.reuse, 0x20, RZ ;  /* 0x0000002002087810 */ /* 0x040fe40007ffe0ff */
[C---:B------:R-:W-:Y:S02]  /*7b60*/  IADD3 R29, R2.reuse, 0x19, RZ ;  /* 0x00000019021d7810 */ /* 0x040fe40007ffe0ff */
[----:B------:R-:W-:Y:S01]  /*7b70*/  IADD3 R35, R2, 0x31, RZ ;  /* 0x0000003102237810 */ /* 0x000fe20007ffe0ff */
[C---:B----4-:R-:W-:Y:S08]  /*7b80*/  HMMA.16816.F32.BF16 R36, R72.reuse, R24, RZ ;  /* 0x000000184824723c */ /* 0x050ff000000418ff */
[C---:B---3--:R-:W-:Y:S08]  /*7b90*/  HMMA.16816.F32.BF16 R20, R72.reuse, R16, RZ ;  /* 0x000000104814723c */ /* 0x048ff000000418ff */
[C---:B------:R-:W-:Y:S08]  /*7ba0*/  HMMA.16816.F32.BF16 R80, R72.reuse, R76, RZ ;  /* 0x0000004c4850723c */ /* 0x040ff000000418ff */
[C---:B-1----:R-:W-:Y:S08]  /*7bb0*/  HMMA.16816.F32.BF16 R108, R72.reuse, R68, RZ ;  /* 0x00000044486c723c */ /* 0x042ff000000418ff */
        /* <DEDUP_REMOVED lines=8> */
[----:B------:R-:W1:Y:S01]  /*7c40*/  LDSM.16.M88.4 R12, [R137+0x1000] ;  /* 0x00100000890c783b */ /* 0x000e620000000200 */
[----:B------:R-:W-:Y:S02]  /*7c50*/  FSEL R75, R10, -INF , !P3 ;  /* 0xff8000000a4b7808 */ /* 0x000fe40005800000 */
[-C--:B------:R-:W-:Y:S02]  /*7c60*/  ISETP.GE.AND P3, PT, R29, R87.reuse, PT ;  /* 0x000000571d00720c */ /* 0x080fe40003f66270 */
[----:B------:R-:W-:Y:S01]  /*7c70*/  HMMA.16816.F32.BF16 R56, R64, R104, R56 ;  /* 0x000000684038723c */ /* 0x000fe20000041838 */
[----:B------:R-:W-:Y:S02]  /*7c80*/  FSEL R115, R11, -INF , !P0 ;  /* 0xff8000000b737808 */ /* 0x000fe40004000000 */
[----:B------:R-:W-:-:S04]  /*7c90*/  ISETP.GE.AND P0, PT, R8, R87, PT ;  /* 0x000000570800720c */ /* 0x000fc80003f06270 */
[----:B------:R-:W-:Y:S01]  /*7ca0*/  FSEL R105, R9, -INF , !P1 ;  /* 0xff80000009697808 */ /* 0x000fe20004800000 */
[----:B------:R-:W-:Y:S01]  /*7cb0*/  HMMA.16816.F32.BF16 R52, R64, R106, R52 ;  /* 0x0000006a4034723c */ /* 0x000fe20000041834 */
[----:B------:R-:W-:Y:S02]  /*7cc0*/  ISETP.GE.AND P1, PT, R29, R90, PT ;  /* 0x0000005a1d00720c */ /* 0x000fe40003f26270 */
[C---:B------:R-:W-:Y:S02]  /*7cd0*/  IADD3 R9, R2.reuse, 0x21, RZ ;  /* 0x0000002102097810 */ /* 0x040fe40007ffe0ff */
[----:B------:R-:W-:-:S03]  /*7ce0*/  IADD3 R29, R2, 0x29, RZ ;  /* 0x00000029021d7810 */ /* 0x000fc60007ffe0ff */
[C---:B------:R-:W-:Y:S01]  /*7cf0*/  HMMA.16816.F32.BF16 R48, R64.reuse, R40, R48 ;  /* 0x000000284030723c */ /* 0x040fe20000041830 */
[----:B------:R-:W-:Y:S02]  /*7d00*/  FSEL R60, R60, -INF , !P4 ;  /* 0xff8000003c3c7808 */ /* 0x000fe40006000000 */
[----:B------:R-:W-:Y:S02]  /*7d10*/  ISETP.GE.AND P4, PT, R8, R90, PT ;  /* 0x0000005a0800720c */ /* 0x000fe40003f86270 */
[----:B------:R-:W-:Y:S02]  /*7d20*/  IADD3 R8, R2, 0x28, RZ ;  /* 0x0000002802087810 */ /* 0x000fe40007ffe0ff */
[----:B------:R-:W-:Y:S01]  /*7d30*/  FSEL R74, R62, -INF , !P5 ;  /* 0xff8000003e4a7808 */ /* 0x000fe20006800000 */
[----:B------:R-:W-:Y:S01]  /*7d40*/  HMMA.16816.F32.BF16 R44, R64, R42, R44 ;  /* 0x0000002a402c723c */ /* 0x000fe2000004182c */
[----:B------:R-:W-:Y:S01]  /*7d50*/  ISETP.GE.AND P5, PT, R9, R87, PT ;  /* 0x000000570900720c */ /* 0x000fe20003fa6270 */
[----:B------:R-:W2:Y:S01]  /*7d60*/  LDSM.16.M88.4 R40, [R137+0x1800] ;  /* 0x001800008928783b */ /* 0x000ea20000000200 */
[----:B------:R-:W-:-:S02]  /*7d70*/  FSEL R106, R61, -INF , !P3 ;  /* 0xff8000003d6a7808 */ /* 0x000fc40005800000 */
[----:B------:R-:W-:Y:S02]  /*7d80*/  FSEL R72, R63, -INF , !P1 ;  /* 0xff8000003f487808 */ /* 0x000fe40004800000 */
[----:B------:R-:W-:Y:S02]  /*7d90*/  FSEL R107, R56, -INF , !P0 ;  /* 0xff800000386b7808 */ /* 0x000fe40004000000 */
[-C--:B------:R-:W-:Y:S02]  /*7da0*/  ISETP.GE.AND P3, PT, R9, R90.reuse, PT ;  /* 0x0000005a0900720c */ /* 0x080fe40003f66270 */
[C---:B------:R-:W-:Y:S01]  /*7db0*/  ISETP.GE.AND P1, PT, R8.reuse, R87, PT ;  /* 0x000000570800720c */ /* 0x040fe20003f26270 */
[----:B-1----:R-:W-:Y:S01]  /*7dc0*/  HMMA.16816.F32.BF16 R36, R64, R12, R36 ;  /* 0x0000000c4024723c */ /* 0x002fe20000041824 */
[----:B------:R-:W-:Y:S02]  /*7dd0*/  ISETP.GE.AND P0, PT, R8, R90, PT ;  /* 0x0000005a0800720c */ /* 0x000fe40003f06270 */
[----:B------:R-:W1:Y:S01]  /*7de0*/  LDSM.16.M88.4 R8, [R137+0x1400] ;  /* 0x001400008908783b */ /* 0x000e620000000200 */
        /* <DEDUP_REMOVED lines=8> */
[----:B------:R-:W-:Y:S02]  /*7e70*/  FSEL R57, R59, -INF , !P3 ;  /* 0xff8000003b397808 */ /* 0x000fe40005800000 */
[----:B------:R-:W-:Y:S02]  /*7e80*/  ISETP.GE.AND P1, PT, R29, R90, PT ;  /* 0x0000005a1d00720c */ /* 0x000fe40003f26270 */
[-C--:B------:R-:W-:Y:S02]  /*7e90*/  ISETP.GE.AND P0, PT, R35, R87.reuse, PT ;  /* 0x000000572300720c */ /* 0x080fe40003f06270 */
[----:B------:R-:W-:Y:S02]  /*7ea0*/  ISETP.GE.AND P3, PT, R29, R87, PT ;  /* 0x000000571d00720c */ /* 0x000fe40003f66270 */
[C---:B------:R-:W-:Y:S02]  /*7eb0*/  IADD3 R12, R2.reuse, 0x39, RZ ;  /* 0x00000039020c7810 */ /* 0x040fe40007ffe0ff */
[----:B------:R-:W-:-:S02]  /*7ec0*/  IADD3 R29, R2, 0x38, RZ ;  /* 0x00000038021d7810 */ /* 0x000fc40007ffe0ff */
[----:B------:R-:W-:Y:S01]  /*7ed0*/  FSEL R104, R50, -INF , !P1 ;  /* 0xff80000032687808 */ /* 0x000fe20004800000 */
[C---:B--2---:R-:W-:Y:S01]  /*7ee0*/  HMMA.16816.F32.BF16 R80, R64.reuse, R40, R80 ;  /* 0x000000284050723c */ /* 0x044fe20000041850 */
[----:B------:R-:W-:Y:S02]  /*7ef0*/  FSEL R122, R49, -INF , !P0 ;  /* 0xff800000317a7808 */ /* 0x000fe40004000000 */
[----:B------:R-:W-:Y:S02]  /*7f00*/  FSEL R120, R53, -INF , !P4 ;  /* 0xff80000035787808 */ /* 0x000fe40006000000 */
[----:B------:R-:W-:Y:S02]  /*7f10*/  FSEL R113, R55, -INF , !P5 ;  /* 0xff80000037717808 */ /* 0x000fe40006800000 */
[----:B------:R-:W-:Y:S01]  /*7f20*/  FSEL R121, R48, -INF , !P3 ;  /* 0xff80000030797808 */ /* 0x000fe20005800000 */
[----:B------:R-:W-:Y:S01]  /*7f30*/  HMMA.16816.F32.BF16 R76, R64, R42, R76 ;  /* 0x0000002a404c723c */ /* 0x000fe2000004184c */
[----:B------:R-:W-:-:S02]  /*7f40*/  ISETP.GE.AND P1, PT, R12, R87, PT ;  /* 0x000000570c00720c */ /* 0x000fc40003f26270 */
[-C--:B------:R-:W-:Y:S02]  /*7f50*/  ISETP.GE.AND P0, PT, R12, R90.reuse, PT ;  /* 0x0000005a0c00720c */ /* 0x080fe40003f06270 */
[-C--:B------:R-:W-:Y:S02]  /*7f60*/  ISETP.GE.AND P4, PT, R35, R90.reuse, PT ;  /* 0x0000005a2300720c */ /* 0x080fe40003f86270 */
[C---:B------:R-:W-:Y:S01]  /*7f70*/  ISETP.GE.AND P5, PT, R29.reuse, R87, PT ;  /* 0x000000571d00720c */ /* 0x040fe20003fa6270 */
[----:B-1----:R-:W-:Y:S01]  /*7f80*/  HMMA.16816.F32.BF16 R20, R64, R8, R20 ;  /* 0x000000084014723c */ /* 0x002fe20000041814 */
        /* <DEDUP_REMOVED lines=8> */
[C---:B------:R-:W-:Y:S02]  /*8010*/  ISETP.GE.AND P4, PT, R12.reuse, R87, PT ;  /* 0x000000570c00720c */ /* 0x040fe40003f86270 */
[----:B------:R-:W-:-:S02]  /*8020*/  ISETP.GE.AND P5, PT, R12, R90, PT ;  /* 0x0000005a0c00720c */ /* 0x000fc40003fa6270 */
[C---:B------:R-:W-:Y:S02]  /*8030*/  ISETP.GE.AND P3, PT, R13.reuse, R87, PT ;  /* 0x000000570d00720c */ /* 0x040fe40003f66270 */
[----:B------:R-:W-:Y:S02]  /*8040*/  ISETP.GE.AND P1, PT, R13, R90, PT ;  /* 0x0000005a0d00720c */ /* 0x000fe40003f26270 */
[----:B------:R-:W1:Y:S01]  /*8050*/  LDSM.16.M88.4 R12, [R137+0x1c00] ;  /* 0x001c0000890c783b */ /* 0x000e620000000200 */
[----:B------:R-:W-:Y:S01]  /*8060*/  IADD3 R29, R2, 0x48, RZ ;  /* 0x00000048021d7810 */ /* 0x000fe20007ffe0ff */
[----:B------:R-:W-:-:S04]  /*8070*/  DEPBAR.LE SB0, 0x0 ;  /* 0x000080000000791a */ /* 0x000fc80000000000 */
[----:B------:R-:W-:Y:S02]  /*8080*/  IADD3 R35, R2, 0x49, RZ ;  /* 0x0000004902237810 */ /* 0x000fe40007ffe0ff */
[----:B------:R-:W-:Y:S02]  /*8090*/  FSEL R59, R47, -INF , !P0 ;  /* 0xff8000002f3b7808 */ /* 0x000fe40004000000 */
[----:B------:R-:W-:Y:S02]  /*80a0*/  FSEL R8, R36, -INF , !P4 ;  /* 0xff80000024087808 */ /* 0x000fe40006000000 */
[----:B------:R-:W-:Y:S02]  /*80b0*/  FSEL R91, R38, -INF , !P5 ;  /* 0xff800000265b7808 */ /* 0x000fe40006800000 */
[C---:B------:R-:W-:Y:S02]  /*80c0*/  ISETP.GE.AND P0, PT, R29.reuse, R87, PT ;  /* 0x000000571d00720c */ /* 0x040fe40003f06270 */
        /* <DEDUP_REMOVED lines=8> */
[----:B------:R-:W-:Y:S02]  /*8150*/  FSEL R25, R25, -INF , !P5 ;  /* 0xff80000019197808 */ /* 0x000fe40006800000 */
[-C--:B------:R-:W-:Y:S02]  /*8160*/  ISETP.GE.AND P3, PT, R35, R90.reuse, PT ;  /* 0x0000005a2300720c */ /* 0x080fe40003f66270 */
[CC--:B------:R-:W-:Y:S02]  /*8170*/  ISETP.GE.AND P1, PT, R29.reuse, R87.reuse, PT ;  /* 0x000000571d00720c */ /* 0x0c0fe40003f26270 */
[-C--:B------:R-:W-:Y:S02]  /*8180*/  ISETP.GE.AND P0, PT, R29, R90.reuse, PT ;  /* 0x0000005a1d00720c */ /* 0x080fe40003f06270 */
[C---:B------:R-:W-:Y:S01]  /*8190*/  ISETP.GE.AND P4, PT, R10.reuse, R87, PT ;  /* 0x000000570a00720c */ /* 0x040fe20003f86270 */
[----:B-1----:R-:W-:Y:S01]  /*81a0*/  HMMA.16816.F32.BF16 R68, R64, R14, R68 ;  /* 0x0000000e4044723c */ /* 0x002fe20000041844 */
[----:B------:R-:W-:Y:S01]  /*81b0*/  BAR.SYNC.DEFER_BLOCKING 0x0 ;  /* 0x0000000000007b1d */ /* 0x000fe20000010000 */
        /* <DEDUP_REMOVED lines=22> */
[CC--:B------:R-:W-:Y:S02]  /*8320*/  ISETP.GE.AND P3, PT, R12.reuse, R87.reuse, PT ;  /* 0x000000570c00720c */ /* 0x0c0fe40003f66270 */
[----:B------:R-:W-:Y:S02]  /*8330*/  ISETP.GE.AND P1, PT, R12, R90, PT ;  /* 0x0000005a0c00720c */ /* 0x000fe40003f26270 */
        /* <DEDUP_REMOVED lines=11> */
[----:B------:R-:W-:Y:S02]  /*83f0*/  IADD3 R11, R2, 0x70, RZ ;  /* 0x00000070020b7810 */ /* 0x000fe40007ffe0ff */
[----:B------:R-:W-:Y:S02]  /*8400*/  FSEL R29, R70, -INF , !P1 ;  /* 0xff800000461d7808 */ /* 0x000fe40004800000 */
[----:B------:R-:W-:-:S02]  /*8410*/  FSEL R42, R83, -INF , !P0 ;  /* 0xff800000532a7808 */ /* 0x000fc40004000000 */
[----:B------:R-:W-:Y:S02]  /*8420*/  FSEL R117, R76, -INF , !P4 ;  /* 0xff8000004c757808 */ /* 0x000fe40006000000 */
[----:B------:R-:W-:Y:S02]  /*8430*/  ISETP.GE.AND P1, PT, R34, 0x2, PT ;  /* 0x000000022200780c */ /* 0x000fe40003f26270 */
[C---:B------:R-:W-:Y:S02]  /*8440*/  ISETP.GE.AND P0, PT, R11.reuse, R87, PT ;  /* 0x000000570b00720c */ /* 0x040fe40003f06270 */
[----:B------:R-:W-:Y:S02]  /*8450*/  ISETP.GE.AND P4, PT, R11, R90, PT ;  /* 0x0000005a0b00720c */ /* 0x000fe40003f86270 */
[----:B------:R-:W-:Y:S02]  /*8460*/  IADD3 R11, R2, 0x71, RZ ;  /* 0x00000071020b7810 */ /* 0x000fe40007ffe0ff */
        /* <DEDUP_REMOVED lines=21> */
[----:B------:R-:W-:Y:S01]  /*85c0*/  IABS R2, c[0x0][0x2d0] ;  /* 0x0000b40000027a13 */ /* 0x000fe20000000000 */
[----:B------:R-:W-:Y:S01]  /*85d0*/  IMAD.MOV.U32 R22, RZ, RZ, RZ ;  /* 0x000000ffff167224 */ /* 0x000fe200078e00ff */
[----:B------:R-:W-:-:S02]  /*85e0*/  IADD3 R18, R0, -0x80, RZ ;  /* 0xffffff8000127810 */ /* 0x000fc40007ffe0ff */
[----:B------:R-:W1:Y:S01]  /*85f0*/  I2F.RP R11, R2 ;  /* 0x00000002000b7306 */ /* 0x000e620000209400 */
        /* <DEDUP_REMOVED lines=8> */
[----:B-1----:R-:W-:-:S04]  /*8680*/  IMAD.MOV R15, RZ, RZ, -R23 ;  /* 0x000000ffff0f7224 */ /* 0x002fc800078e0a17 */
        /* <DEDUP_REMOVED lines=28> */
[----:B------:R1:W2:Y:S05]  /*8850*/  LDG.E R2, [R14.64] ;  /* 0x000000060e027981 */ /* 0x0002aa000c1e1900 */
[----:B------:R-:W2:Y:S01]  /*8860*/  LDG.E R12, [R12.64] ;  /* 0x000000060c0c7981 */ /* 0x000ea2000c1e1900 */
[----:B------:R-:W-:Y:S01]  /*8870*/  IADD3 R0, R0, -R11, RZ ;  /* 0x8000000b00007210 */ /* 0x000fe20007ffe0ff */
[----:B------:R-:W-:-:S04]  /*8880*/  IMAD.MOV.U32 R11, RZ, RZ, c[0x0][0x2d0] ;  /* 0x0000b400ff0b7624 */ /* 0x000fc800078e00ff */
        /* <DEDUP_REMOVED lines=12> */
[----:B------:R-:W-:Y:S05]  /*8950*/  BRA `(.L_x_3699) ;  /* 0x0000003000007947 */ /* 0x000fea0003800000 */
.L_x_3698:
[----:B------:R-:W-:-:S05]  /*8960*/  IMAD.MOV.U32 R12, RZ, RZ, c[0x0][0x198] ;  /* 0x00006600ff0c7624 */ /* 0x000fca00078e00ff */
[----:B------:R-:W-:-:S04]  /*8970*/  LEA R12, -R12, RZ, 0x7 ;  /* 0x000000ff0c0c7211 */ /* 0x000fc800078e39ff */
[----:B------:R-:W-:Y:S02]  /*8980*/  SHF.R.S32.HI R11, RZ, 0x1f, R12 ;  /* 0x0000001fff0b7819 */ /* 0x000fe4000001140c */
.L_x_3699:
[----:B------:R-:W-:Y:S01]  /*8990*/  ISETP.GE.AND P0, PT, R84, c[0x0][0x220], PT ;  /* 0x0000880054007a0c */ /* 0x000fe20003f06270 */
[----:B------:R-:W-:-:S12]  /*89a0*/  BSSY B0, `(.L_x_3700) ;  /* 0x000002f000007945 */ /* 0x000fd80003800000 */
[----:B------:R-:W-:Y:S01]  /*89b0*/  @!P0 IMAD.MOV.U32 R2, RZ, RZ, c[0x0][0x198] ;  /* 0x00006600ff028624 */ /* 0x000fe200078e00ff */
[C---:B------:R-:W-:Y:S01]  /*89c0*/  @!P0 IADD3 R13, P5, P4, R12.reuse, R98, R142 ;  /* 0x000000620c0d8210 */ /* 0x040fe20007cbe08e */
[----:B------:R-:W-:Y:S01]  /*89d0*/  @!P0 IMAD.MOV.U32 R0, RZ, RZ, c[0x0][0x19c] ;  /* 0x00006700ff008624 */ /* 0x000fe200078e00ff */
[----:B------:R-:W-:Y:S01]  /*89e0*/  @!P0 LEA R22, P6, R12, R152, 0x1 ;  /* 0x000000980c168211 */ /* 0x000fe200078c08ff */
[----:B------:R1:W-:Y:S01]  /*89f0*/  @P0 STS [R155+0x1000], RZ ;  /* 0x001000ff9b000388 */ /* 0x0003e20000000800 */
[----:B------:R-:W-:Y:S02]  /*8a00*/  @!P0 LEA R14, P3, R2, R98, 0x6 ;  /* 0x00000062020e8211 */ /* 0x000fe400078630ff */
[----:B------:R-:W-:Y:S01]  /*8a10*/  @!P0 LEA.HI.X R23, R12, R147, R11, 0x1, P6 ;  /* 0x000000930c178211 */ /* 0x000fe200030f0c0b */
[----:B------:R1:W-:Y:S01]  /*8a20*/  @P0 STS [R155+0x1004], RZ ;  /* 0x001004ff9b000388 */ /* 0x0003e20000000800 */
[-C--:B------:R-:W-:Y:S02]  /*8a30*/  @!P0 LEA.HI.X R0, R2, R101.reuse, R0, 0x6, P3 ;  /* 0x0000006502008211 */ /* 0x080fe400018f3400 */
[----:B------:R-:W-:Y:S01]  /*8a40*/  @!P0 IADD3 R14, P3, R12, R14, RZ ;  /* 0x0000000e0c0e8210 */ /* 0x000fe20007f7e0ff */
[----:B------:R1:W-:Y:S01]  /*8a50*/  @P0 STS.64 [R155+0x1008], RZ ;  /* 0x001008ff9b000388 */ /* 0x0003e20000000a00 */
[----:B------:R-:W-:-:S02]  /*8a60*/  @!P0 IADD3.X R2, R11, R101, R141, P5, P4 ;  /* 0x000000650b028210 */ /* 0x000fc40002fe848d */
[----:B------:R-:W-:Y:S01]  /*8a70*/  @!P0 LEA R18, P4, R13, c[0x0][0x168], 0x1 ;  /* 0x00005a000d128a11 */ /* 0x000fe200078808ff */
        /* <DEDUP_REMOVED lines=33> */
.L_x_3701:
[----:B------:R-:W-:Y:S05]  /*8c90*/  BSYNC B0 ;  /* 0x0000000000007941 */ /* 0x000fea0003800000 */
.L_x_3700:
[----:B------:R-:W0:Y:S01]  /*8ca0*/  LDGDEPBAR ;  /* 0x00000000000079af */ /* 0x000e220000000000 */
[----:B------:R-:W-:-:S04]  /*8cb0*/  LEA R152, P0, R12, R152, 0x1 ;  /* 0x000000980c987211 */ /* 0x000fc800078008ff */
[----:B------:R-:W-:Y:S02]  /*8cc0*/  LEA.HI.X R147, R12, R147, R11, 0x1, P0 ;  /* 0x000000930c937211 */ /* 0x000fe400000f0c0b */
.L_x_3697:
[----:B------:R-:W-:Y:S02]  /*8cd0*/  FMNMX.FTZ R0, R4, R32, !PT ;  /* 0x0000002004007209 */ /* 0x000fe40007810000 */
[----:B------:R-:W-:Y:S02]  /*8ce0*/  SHF.L.U32 R136, R3, 0x1, RZ ;  /* 0x0000000103887819 */ /* 0x000fe400000006ff */
[----:B------:R-:W-:Y:S02]  /*8cf0*/  FMNMX.FTZ R0, R31, R0, !PT ;  /* 0x000000001f007209 */ /* 0x000fe40007810000 */
[----:B------:R-:W-:Y:S01]  /*8d00*/  LEA R135, R30, R136, 0x1 ;  /* 0x000000881e877211 */ /* 0x000fe200078e08ff */
[----:B------:R-:W-:Y:S01]  /*8d10*/  LDSM.16.MT88.4 R76, [R136+0x3000] ;  /* 0x00300000884c783b */ /* 0x000fe20000004200 */
[----:B------:R-:W-:-:S03]  /*8d20*/  FMNMX.FTZ R0, R33, R0, !PT ;  /* 0x0000000021007209 */ /* 0x000fc60007810000 */
[----:B--2---:R-:W-:Y:S01]  /*8d30*/  LDSM.16.MT88.4 R12, [R136+0x3400] ;  /* 0x00340000880c783b */ /* 0x004fe20000004200 */
        /* <DEDUP_REMOVED lines=29> */
[----:B--2---:R-:W-:Y:S02]  /*8f10*/  FMNMX.FTZ R11, R0, R11, !PT ;  /* 0x0000000b000b7209 */ /* 0x004fe40007810000 */
[----:B------:R-:W-:-:S03]  /*8f20*/  FMNMX.FTZ R0, R6, R7, !PT ;  /* 0x0000000706007209 */ /* 0x000fc60007810000 */
[----:B------:R-:W2:Y:S01]  /*8f30*/  SHFL.BFLY PT, R2, R11, 0x1, 0x1f ;  /* 0x0c201f000b027f89 */ /* 0x000ea200000e0000 */
[----:B------:R-:W-:-:S04]  /*8f40*/  FMNMX.FTZ R0, R5, R0, !PT ;  /* 0x0000000005007209 */ /* 0x000fc80007810000 */
[----:B------:R-:W-:-:S04]  /*8f50*/  FMNMX.FTZ R0, R73, R0, !PT ;  /* 0x0000000049007209 */ /* 0x000fc80007810000 */
[----:B------:R-:W-:-:S04]  /*8f60*/  FMNMX.FTZ R0, R75, R0, !PT ;  /* 0x000000004b007209 */ /* 0x000fc80007810000 */
[----:B------:R-:W-:-:S04]  /*8f70*/  FMNMX.FTZ R0, R115, R0, !PT ;  /* 0x0000000073007209 */ /* 0x000fc80007810000 */
[----:B------:R-:W-:-:S04]  /*8f80*/  FMNMX.FTZ R0, R74, R0, !PT ;  /* 0x000000004a007209 */ /* 0x000fc80007810000 */
[----:B------:R-:W-:Y:S02]  /*8f90*/  FMNMX.FTZ R0, R72, R0, !PT ;  /* 0x0000000048007209 */ /* 0x000fe40007810000 */
        /* <DEDUP_REMOVED lines=22> */
[--C-:B-1----:R-:W-:Y:S01]  /*9100*/  FFMA.FTZ R27, R9, c[0x0][0x23c], -R49.reuse ;  /* 0x00008f00091b7a23 */ /* 0x102fe20000010831 */
[----:B------:R-:W-:Y:S01]  /*9110*/  FMNMX.FTZ R0, R91, R0, !PT ;  /* 0x000000005b007209 */ /* 0x000fe20007810000 */
[--C-:B------:R-:W-:Y:S02]  /*9120*/  FFMA.FTZ R22, R10, c[0x0][0x23c], -R49.reuse ;  /* 0x00008f000a167a23 */ /* 0x100fe40000010831 */
[----:B------:R-:W-:Y:S01]  /*9130*/  LDSM.16.MT88.4 R8, [R135+0x3400] ;  /* 0x003400008708783b */ /* 0x000fe20000004200 */
        /* <DEDUP_REMOVED lines=15> */
[----:B------:R-:W-:Y:S01]  /*9230*/  LDSM.16.MT88.4 R16, [R136+0x3800] ;  /* 0x003800008810783b */ /* 0x000fe20000004200 */
        /* <DEDUP_REMOVED lines=18> */
[----:B------:R-:W-:Y:S01]  /*9360*/  FMNMX.FTZ R0, R44, R0, !PT ;  /* 0x000000002c007209 */ /* 0x000fe20007810000 */
[----:B------:R-:W-:Y:S02]  /*9370*/  FADD.FTZ R108, R110, R108 ;  /* 0x0000006c6e6c7221 */ /* 0x000fe40000010000 */
[----:B------:R-:W-:Y:S01]  /*9380*/  MUFU.EX2 R55, R55 ;  /* 0x0000003700377308 */ /* 0x000fe20000000800 */
[----:B------:R-:W-:Y:S01]  /*9390*/  FMNMX.FTZ R0, R38, R0, !PT ;  /* 0x0000000026007209 */ /* 0x000fe20007810000 */
[----:B------:R-:W-:-:S02]  /*93a0*/  FADD.FTZ R108, R101, R108 ;  /* 0x0000006c656c7221 */ /* 0x000fc40000010000 */
[--C-:B------:R-:W-:Y:S01]  /*93b0*/  FFMA.FTZ R30, R117, c[0x0][0x23c], -R49.reuse ;  /* 0x00008f00751e7a23 */ /* 0x100fe20000010831 */
[----:B------:R-:W-:Y:S01]  /*93c0*/  FMNMX.FTZ R0, R35, R0, !PT ;  /* 0x0000000023007209 */ /* 0x000fe20007810000 */
[----:B------:R-:W-:Y:S02]  /*93d0*/  FADD.FTZ R108, R93, R108 ;  /* 0x0000006c5d6c7221 */ /* 0x000fe40000010000 */
[----:B------:R-:W-:Y:S01]  /*93e0*/  MUFU.EX2 R54, R54 ;  /* 0x0000003600367308 */ /* 0x000fe20000000800 */
[----:B------:R-:W-:Y:S01]  /*93f0*/  FMNMX.FTZ R0, R29, R0, !PT ;  /* 0x000000001d007209 */ /* 0x000fe20007810000 */
[--C-:B------:R-:W-:Y:S02]  /*9400*/  FFMA.FTZ R47, R47, c[0x0][0x23c], -R49.reuse ;  /* 0x00008f002f2f7a23 */ /* 0x100fe40000010831 */
[----:B------:R-:W-:Y:S01]  /*9410*/  FFMA.FTZ R160, R43, c[0x0][0x23c], -R49 ;  /* 0x00008f002ba07a23 */ /* 0x000fe20000010831 */
        /* <DEDUP_REMOVED lines=18> */
[--C-:B------:R-:W-:Y:S01]  /*9540*/  FFMA.FTZ R105, R7, c[0x0][0x23c], -R31.reuse ;  /* 0x00008f0007697a23 */ /* 0x100fe2000001081f */
[----:B------:R-:W-:Y:S01]  /*9550*/  MUFU.EX2 R26, R26 ;  /* 0x0000001a001a7308 */ /* 0x000fe20000000800 */
[--C-:B------:R-:W-:Y:S02]  /*9560*/  FFMA.FTZ R107, R5, c[0x0][0x23c], -R31.reuse ;  /* 0x00008f00056b7a23 */ /* 0x100fe4000001081f */
[----:B------:R-:W1:Y:S01]  /*9570*/  LDSM.16.MT88.4 R4, [R135+0x3000] ;  /* 0x003000008704783b */ /* 0x000e620000004200 */
[--C-:B------:R-:W-:Y:S02]  /*9580*/  FFMA.FTZ R100, R73, c[0x0][0x23c], -R31.reuse ;  /* 0x00008f0049647a23 */ /* 0x100fe4000001081f */
[--C-:B------:R-:W-:Y:S02]  /*9590*/  FFMA.FTZ R99, R75, c[0x0][0x23c], -R31.reuse ;  /* 0x00008f004b637a23 */ /* 0x100fe4000001081f */
        /* <DEDUP_REMOVED lines=19> */
[----:B------:R-:W-:Y:S02]  /*96d0*/  FFMA.FTZ R62, R62, c[0x0][0x23c], -R31 ;  /* 0x00008f003e3e7a23 */ /* 0x000fe4000001081f */
[----:B------:R-:W-:Y:S01]  /*96e0*/  MUFU.EX2 R99, R99 ;  /* 0x0000006300637308 */ /* 0x000fe20000000800 */
[----:B------:R-:W-:Y:S02]  /*96f0*/  FADD.FTZ R105, R106, R105 ;  /* 0x000000696a697221 */ /* 0x000fe40000010000 */
[--C-:B------:R-:W-:Y:S02]  /*9700*/  FFMA.FTZ R53, R53, c[0x0][0x23c], -R31.reuse ;  /* 0x00008f0035357a23 */ /* 0x100fe4000001081f */
[--C-:B------:R-:W-:Y:S02]  /*9710*/  FFMA.FTZ R51, R51, c[0x0][0x23c], -R31.reuse ;  /* 0x00008f0033337a23 */ /* 0x100fe4000001081f */
[----:B------:R-:W-:Y:S01]  /*9720*/  FFMA.FTZ R50, R50, c[0x0][0x23c], -R31 ;  /* 0x00008f0032327a23 */ /* 0x000fe2000001081f */
[----:B---3--:R-:W-:Y:S01]  /*9730*/  F2FP.BF16.PACK_AB R71, R100, R107 ;  /* 0x0000006b6447723e */ /* 0x008fe200000010ff */
[----:B------:R-:W2:Y:S01]  /*9740*/  MUFU.EX2 R65, R65 ;  /* 0x0000004100417308 */ /* 0x000ea20000000800 */
[----:B------:R-:W-:-:S02]  /*9750*/  FADD.FTZ R107, R107, R105 ;  /* 0x000000696b6b7221 */ /* 0x000fc40000010000 */
[----:B------:R-:W-:Y:S02]  /*9760*/  FFMA.FTZ R113, R52, c[0x0][0x23c], -R31 ;  /* 0x00008f0034717a23 */ /* 0x000fe4000001081f */
[----:B------:R-:W-:Y:S01]  /*9770*/  FADD.FTZ R107, R100, R107 ;  /* 0x0000006b646b7221 */ /* 0x000fe20000010000 */
[C---:B------:R-:W-:Y:S01]  /*9780*/  HMMA.16816.F32.BF16 R80, R68.reuse, R76, RZ ;  /* 0x0000004c4450723c */ /* 0x040fe200000418ff */
[----:B------:R-:W-:Y:S01]  /*9790*/  FFMA.FTZ R59, R116, c[0x0][0x23c], -R49 ;  /* 0x00008f00743b7a23 */ /* 0x000fe20000010831 */
[----:B------:R-:W-:Y:S01]  /*97a0*/  MUFU.EX2 R67, R67 ;  /* 0x0000004300437308 */ /* 0x000fe20000000800 */
[--C-:B------:R-:W-:Y:S02]  /*97b0*/  FFMA.FTZ R48, R48, c[0x0][0x23c], -R31.reuse ;  /* 0x00008f0030307a23 */ /* 0x100fe4000001081f */
[--C-:B------:R-:W-:Y:S02]  /*97c0*/  FFMA.FTZ R42, R42, c[0x0][0x23c], -R31.reuse ;  /* 0x00008f002a2a7a23 */ /* 0x100fe4000001081f */
[--C-:B------:R-:W-:Y:S01]  /*97d0*/  FFMA.FTZ R46, R46, c[0x0][0x23c], -R31.reuse ;  /* 0x00008f002e2e7a23 */ /* 0x100fe2000001081f */
[----:B------:R-:W-:Y:S01]  /*97e0*/  HMMA.16816.F32.BF16 R76, R68, R78, RZ ;  /* 0x0000004e444c723c */ /* 0x000fe200000418ff */
[----:B------:R-:W-:Y:S01]  /*97f0*/  FFMA.FTZ R44, R44, c[0x0][0x23c], -R31 ;  /* 0x00008f002c2c7a23 */ /* 0x000fe2000001081f */
[----:B------:R-:W3:Y:S01]  /*9800*/  MUFU.EX2 R64, R64 ;  /* 0x0000004000407308 */ /* 0x000ee20000000800 */
[----:B------:R-:W-:-:S02]  /*9810*/  FFMA.FTZ R56, R114, c[0x0][0x23c], -R49 ;  /* 0x00008f0072387a23 */ /* 0x000fc40000010831 */
[----:B------:R-:W-:Y:S02]  /*9820*/  FFMA.FTZ R38, R38, c[0x0][0x23c], -R31 ;  /* 0x00008f0026267a23 */ /* 0x000fe4000001081f */
[----:B------:R-:W-:Y:S01]  /*9830*/  FFMA.FTZ R52, R109, c[0x0][0x23c], -R49 ;  /* 0x00008f006d347a23 */ /* 0x000fe20000010831 */
[C---:B-1----:R-:W-:Y:S01]  /*9840*/  HMMA.16816.F32.BF16 R72, R68.reuse, R4, RZ ;  /* 0x000000044448723c */ /* 0x042fe200000418ff */
[--C-:B------:R-:W-:Y:S01]  /*9850*/  FFMA.FTZ R35, R35, c[0x0][0x23c], -R31.reuse ;  /* 0x00008f0023237a23 */ /* 0x100fe2000001081f */
[----:B------:R-:W1:Y:S01]  /*9860*/  MUFU.EX2 R63, R63 ;  /* 0x0000003f003f7308 */ /* 0x000e620000000800 */
[--C-:B------:R-:W-:Y:S02]  /*9870*/  FFMA.FTZ R29, R29, c[0x0][0x23c], -R31.reuse ;  /* 0x00008f001d1d7a23 */ /* 0x100fe4000001081f */
[----:B------:R-:W-:Y:S02]  /*9880*/  FFMA.FTZ R159, R28, c[0x0][0x23c], -R31 ;  /* 0x00008f001c9f7a23 */ /* 0x000fe4000001081f */
[----:B------:R-:W-:Y:S01]  /*9890*/  F2FP.BF16.PACK_AB R4, R61, R92 ;  /* 0x0000005c3d04723e */ /* 0x000fe200000010ff */
[----:B------:R-:W-:Y:S01]  /*98a0*/  HMMA.16816.F32.BF16 R68, R68, R6, RZ ;  /* 0x000000064444723c */ /* 0x000fe200000418ff */
[----:B--2---:R-:W-:Y:S01]  /*98b0*/  F2FP.BF16.PACK_AB R5, R65, R99 ;  /* 0x000000634105723e */ /* 0x004fe200000010ff */
[----:B------:R-:W2:Y:S01]  /*98c0*/  MUFU.EX2 R57, R57 ;  /* 0x0000003900397308 */ /* 0x000ea20000000800 */
[----:B------:R-:W-:-:S02]  /*98d0*/  FADD.FTZ R92, R92, R108 ;  /* 0x0000006c5c5c7221 */ /* 0x000fc40000010000 */
[----:B------:R-:W-:Y:S02]  /*98e0*/  FADD.FTZ R99, R99, R107 ;  /* 0x0000006b63637221 */ /* 0x000fe40000010000 */
[----:B------:R-:W-:Y:S01]  /*98f0*/  F2FP.BF16.PACK_AB R6, R55, R60 ;  /* 0x0000003c3706723e */ /* 0x000fe200000010ff */
[----:B------:R-:W-:Y:S01]  /*9900*/  FADD.FTZ R92, R61, R92 ;  /* 0x0000005c3d5c7221 */ /* 0x000fe20000010000 */
[----:B---3--:R-:W-:Y:S01]  /*9910*/  F2FP.BF16.PACK_AB R7, R64, R67 ;  /* 0x000000434007723e */ /* 0x008fe200000010ff */
        /* <DEDUP_REMOVED lines=8> */
[----:B-1----:R-:W-:Y:S01]  /*99a0*/  FADD.FTZ R67, R63, R67 ;  /* 0x000000433f437221 */ /* 0x002fe20000010000 */
[----:B------:R-:W-:Y:S01]  /*99b0*/  HMMA.16816.F32.BF16 R76, R4, R14, R76 ;  /* 0x0000000e044c723c */ /* 0x000fe2000004184c */
[----:B------:R-:W1:Y:S01]  /*99c0*/  LDSM.16.MT88.4 R12, [R135+0x3800] ;  /* 0x00380000870c783b */ /* 0x000e620000004200 */
[----:B------:R-:W4:Y:S01]  /*99d0*/  MUFU.EX2 R104, R104 ;  /* 0x0000006800687308 */ /* 0x000f220000000800 */
[----:B--2---:R-:W-:-:S05]  /*99e0*/  FADD.FTZ R67, R57, R67 ;  /* 0x0000004339437221 */ /* 0x004fca0000010000 */
[C---:B------:R-:W-:Y:S02]  /*99f0*/  HMMA.16816.F32.BF16 R72, R4.reuse, R8, R72 ;  /* 0x000000080448723c */ /* 0x040fe40000041848 */
[----:B------:R-:W2:Y:S06]  /*9a00*/  MUFU.EX2 R103, R103 ;  /* 0x0000006700677308 */ /* 0x000eac0000000800 */
[----:B------:R-:W-:Y:S01]  /*9a10*/  HMMA.16816.F32.BF16 R68, R4, R10, R68 ;  /* 0x0000000a0444723c */ /* 0x000fe20000041844 */
[----:B------:R-:W5:Y:S01]  /*9a20*/  LDSM.16.MT88.4 R8, [R136+0x3c00] ;  /* 0x003c00008808783b */ /* 0x000f620000004200 */
[----:B------:R-:W-:Y:S05]  /*9a30*/  MUFU.EX2 R102, R102 ;  /* 0x0000006600667308 */ /* 0x000fea0000000800 */
[----:B------:R-:W-:Y:S01]  /*9a40*/  F2FP.BF16.PACK_AB R4, R45, R54 ;  /* 0x000000362d04723e */ /* 0x000fe200000010ff */
[----:B------:R-:W-:Y:S01]  /*9a50*/  FADD.FTZ R54, R54, R60 ;  /* 0x0000003c36367221 */ /* 0x000fe20000010000 */
[----:B------:R-:W-:Y:S01]  /*9a60*/  F2FP.BF16.PACK_AB R5, R57, R63 ;  /* 0x0000003f3905723e */ /* 0x000fe200000010ff */
[----:B------:R-:W1:Y:S01]  /*9a70*/  MUFU.EX2 R111, R111 ;  /* 0x0000006f006f7308 */ /* 0x000e620000000800 */
[----:B------:R-:W-:Y:S01]  /*9a80*/  F2FP.BF16.PACK_AB R6, R40, R41 ;  /* 0x000000292806723e */ /* 0x000fe200000010ff */
[----:B------:R-:W-:Y:S01]  /*9a90*/  FADD.FTZ R54, R45, R54 ;  /* 0x000000362d367221 */ /* 0x000fe20000010000 */
[----:B---3--:R-:W-:Y:S01]  /*9aa0*/  F2FP.BF16.PACK_AB R7, R98, R66 ;  /* 0x000000426207723e */ /* 0x008fe200000010ff */
[----:B------:R-:W-:-:S02]  /*9ab0*/  FADD.FTZ R66, R66, R67 ;  /* 0x0000004342427221 */ /* 0x000fc40000010000 */
[----:B------:R-:W-:Y:S02]  /*9ac0*/  FADD.FTZ R54, R41, R54 ;  /* 0x0000003629367221 */ /* 0x000fe40000010000 */
[----:B------:R-:W-:Y:S01]  /*9ad0*/  MUFU.EX2 R25, R25 ;  /* 0x0000001900197308 */ /* 0x000fe20000000800 */
[----:B------:R-:W-:Y:S01]  /*9ae0*/  FADD.FTZ R66, R98, R66 ;  /* 0x0000004262427221 */ /* 0x000fe20000010000 */
[C---:B------:R-:W-:Y:S01]  /*9af0*/  HMMA.16816.F32.BF16 R80, R4.reuse, R16, R80 ;  /* 0x000000100450723c */ /* 0x040fe20000041850 */
[----:B------:R-:W-:Y:S02]  /*9b00*/  FADD.FTZ R40, R40, R54 ;  /* 0x0000003628287221 */ /* 0x000fe40000010000 */
[----:B----4-:R-:W-:Y:S02]  /*9b10*/  FADD.FTZ R66, R104, R66 ;  /* 0x0000004268427221 */ /* 0x010fe40000010000 */
[----:B------:R-:W-:Y:S01]  /*9b20*/  FADD.FTZ R40, R39, R40 ;  /* 0x0000002827287221 */ /* 0x000fe20000010000 */
[----:B------:R-:W3:Y:S02]  /*9b30*/  MUFU.EX2 R91, R91 ;  /* 0x0000005b005b7308 */ /* 0x000ee40000000800 */
[----:B------:R-:W-:Y:S01]  /*9b40*/  HMMA.16816.F32.BF16 R76, R4, R18, R76 ;  /* 0x00000012044c723c */ /* 0x000fe2000004184c */
[----:B------:R-:W4:Y:S01]  /*9b50*/  LDSM.16.MT88.4 R16, [R135+0x3c00] ;  /* 0x003c00008710783b */ /* 0x000f220000004200 */
[----:B------:R-:W-:-:S04]  /*9b60*/  FADD.FTZ R40, R37, R40 ;  /* 0x0000002825287221 */ /* 0x000fc80000010000 */
[----:B------:R-:W2:Y:S02]  /*9b70*/  MUFU.EX2 R58, R58 ;  /* 0x0000003a003a7308 */ /* 0x000ea40000000800 */
[C---:B-1----:R-:W-:Y:S06]  /*9b80*/  HMMA.16816.F32.BF16 R72, R4.reuse, R12, R72 ;  /* 0x0000000c0448723c */ /* 0x042fec0000041848 */
[----:B------:R-:W-:Y:S02]  /*9b90*/  MUFU.EX2 R112, R112 ;  /* 0x0000007000707308 */ /* 0x000fe40000000800 */
[----:B------:R-:W-:Y:S01]  /*9ba0*/  HMMA.16816.F32.BF16 R68, R4, R14, R68 ;  /* 0x0000000e0444723c */ /* 0x000fe20000041844 */
[----:B------:R-:W1:Y:S05]  /*9bb0*/  LDSM.16.MT88.4 R12, [R136+0x4000] ;  /* 0x00400000880c783b */ /* 0x000e6a0000004200 */
[----:B------:R-:W1:Y:S01]  /*9bc0*/  MUFU.EX2 R62, R62 ;  /* 0x0000003e003e7308 */ /* 0x000e620000000800 */
[----:B------:R-:W-:-:S02]  /*9bd0*/  F2FP.BF16.PACK_AB R4, R37, R39 ;  /* 0x000000272504723e */ /* 0x000fc400000010ff */
[C---:B--2---:R-:W-:Y:S01]  /*9be0*/  F2FP.BF16.PACK_AB R5, R103.reuse, R104 ;  /* 0x000000686705723e */ /* 0x044fe200000010ff */
[----:B------:R-:W-:Y:S01]  /*9bf0*/  FADD.FTZ R103, R103, R66 ;  /* 0x0000004267677221 */ /* 0x000fe20000010000 */
[----:B------:R-:W-:Y:S01]  /*9c00*/  F2FP.BF16.PACK_AB R6, R33, R36 ;  /* 0x000000242106723e */ /* 0x000fe200000010ff */
[----:B------:R-:W-:Y:S01]  /*9c10*/  FADD.FTZ R36, R36, R40 ;  /* 0x0000002824247221 */ /* 0x000fe20000010000 */
[----:B------:R-:W-:Y:S01]  /*9c20*/  F2FP.BF16.PACK_AB R7, R111, R102 ;  /* 0x000000666f07723e */ /* 0x000fe200000010ff */
[----:B------:R-:W-:Y:S01]  /*9c30*/  MUFU.EX2 R24, R24 ;  /* 0x0000001800187308 */ /* 0x000fe20000000800 */
[----:B------:R-:W-:Y:S02]  /*9c40*/  FADD.FTZ R103, R102, R103 ;  /* 0x0000006766677221 */ /* 0x000fe40000010000 */
[----:B------:R-:W-:Y:S02]  /*9c50*/  FADD.FTZ R36, R33, R36 ;  /* 0x0000002421247221 */ /* 0x000fe40000010000 */
[----:B------:R-:W-:Y:S01]  /*9c60*/  FADD.FTZ R111, R111, R103 ;  /* 0x000000676f6f7221 */ /* 0x000fe20000010000 */
[----:B-----5:R-:W-:Y:S02]  /*9c70*/  HMMA.16816.F32.BF16 R80, R4, R8, R80 ;  /* 0x000000080450723c */ /* 0x020fe40000041850 */
[----:B------:R-:W2:Y:S01]  /*9c80*/  MUFU.EX2 R23, R23 ;  /* 0x0000001700177308 */ /* 0x000ea20000000800 */
[----:B---3--:R-:W-:-:S05]  /*9c90*/  FADD.FTZ R111, R91, R111 ;  /* 0x0000006f5b6f7221 */ /* 0x008fca0000010000 */
        /* <DEDUP_REMOVED lines=8> */
[----:B------:R-:W-:Y:S01]  /*9d20*/  F2FP.BF16.PACK_AB R4, R27, R32 ;  /* 0x000000201b04723e */ /* 0x000fe200000010ff */
[----:B------:R-:W-:Y:S01]  /*9d30*/  FADD.FTZ R32, R32, R36 ;  /* 0x0000002420207221 */ /* 0x000fe20000010000 */
[----:B------:R-:W-:Y:S01]  /*9d40*/  F2FP.BF16.PACK_AB R5, R58, R91 ;  /* 0x0000005b3a05723e */ /* 0x000fe200000010ff */
[----:B------:R-:W5:Y:S01]  /*9d50*/  MUFU.EX2 R51, R51 ;  /* 0x0000003300337308 */ /* 0x000f620000000800 */
[----:B------:R-:W-:Y:S01]  /*9d60*/  F2FP.BF16.PACK_AB R6, R25, R26 ;  /* 0x0000001a1906723e */ /* 0x000fe200000010ff */
[----:B------:R-:W-:Y:S01]  /*9d70*/  FADD.FTZ R32, R27, R32 ;  /* 0x000000201b207221 */ /* 0x000fe20000010000 */
[----:B-1----:R-:W-:Y:S01]  /*9d80*/  F2FP.BF16.PACK_AB R7, R62, R112 ;  /* 0x000000703e07723e */ /* 0x002fe200000010ff */
[----:B------:R-:W-:-:S02]  /*9d90*/  FADD.FTZ R58, R58, R111 ;  /* 0x0000006f3a3a7221 */ /* 0x000fc40000010000 */
[----:B------:R-:W-:Y:S02]  /*9da0*/  FADD.FTZ R26, R26, R32 ;  /* 0x000000201a1a7221 */ /* 0x000fe40000010000 */
[----:B------:R-:W-:Y:S01]  /*9db0*/  MUFU.EX2 R50, R50 ;  /* 0x0000003200327308 */ /* 0x000fe20000000800 */
[----:B------:R-:W-:Y:S01]  /*9dc0*/  FADD.FTZ R58, R112, R58 ;  /* 0x0000003a703a7221 */ /* 0x000fe20000010000 */
[----:B------:R-:W-:Y:S01]  /*9dd0*/  HMMA.16816.F32.BF16 R80, R4, R12, R80 ;  /* 0x0000000c0450723c */ /* 0x000fe20000041850 */
[----:B------:R-:W-:Y:S02]  /*9de0*/  FADD.FTZ R26, R25, R26 ;  /* 0x0000001a191a7221 */ /* 0x000fe40000010000 */
[----:B------:R-:W-:-:S03]  /*9df0*/  FADD.FTZ R58, R62, R58 ;  /* 0x0000003a3e3a7221 */ /* 0x000fc60000010000 */
[----:B------:R-:W1:Y:S02]  /*9e00*/  MUFU.EX2 R113, R113 ;  /* 0x0000007100717308 */ /* 0x000e640000000800 */
[C---:B------:R-:W-:Y:S01]  /*9e10*/  HMMA.16816.F32.BF16 R76, R4.reuse, R14, R76 ;  /* 0x0000000e044c723c */ /* 0x040fe2000004184c */
[----:B------:R-:W4:Y:S05]  /*9e20*/  LDSM.16.MT88.4 R12, [R135+0x4400] ;  /* 0x00440000870c783b */ /* 0x000f2a0000004200 */
[----:B------:R-:W-:Y:S02]  /*9e30*/  MUFU.EX2 R20, R20 ;  /* 0x0000001400147308 */ /* 0x000fe40000000800 */
[C---:B---3--:R-:W-:Y:S06]  /*9e40*/  HMMA.16816.F32.BF16 R72, R4.reuse, R8, R72 ;  /* 0x000000080448723c */ /* 0x048fec0000041848 */
[----:B------:R-:W3:Y:S02]  /*9e50*/  MUFU.EX2 R3, R3 ;  /* 0x0000000300037308 */ /* 0x000ee40000000800 */
[----:B------:R-:W-:Y:S01]  /*9e60*/  HMMA.16816.F32.BF16 R68, R4, R10, R68 ;  /* 0x0000000a0444723c */ /* 0x000fe20000041844 */
[----:B------:R-:W3:Y:S05]  /*9e70*/  LDSM.16.MT88.4 R8, [R136+0x4800] ;  /* 0x004800008808783b */ /* 0x000eea0000004200 */
[----:B------:R-:W-:Y:S01]  /*9e80*/  MUFU.EX2 R30, R30 ;  /* 0x0000001e001e7308 */ /* 0x000fe20000000800 */
[----:B--2---:R-:W-:Y:S01]  /*9e90*/  F2FP.BF16.PACK_AB R4, R23, R24 ;  /* 0x000000181704723e */ /* 0x004fe200000010ff */
        /* <DEDUP_REMOVED lines=10> */
[----:B----4-:R-:W-:Y:S01]  /*9f40*/  HMMA.16816.F32.BF16 R80, R4, R16, R80 ;  /* 0x000000100450723c */ /* 0x010fe20000041850 */
[----:B------:R-:W-:Y:S01]  /*9f50*/  FADD.FTZ R22, R21, R22 ;  /* 0x0000001615167221 */ /* 0x000fe20000010000 */
[----:B------:R-:W-:Y:S01]  /*9f60*/  MUFU.EX2 R48, R48 ;  /* 0x0000003000307308 */ /* 0x000fe20000000800 */
[----:B------:R-:W-:-:S05]  /*9f70*/  FADD.FTZ R50, R113, R50 ;  /* 0x0000003271327221 */ /* 0x000fca0000010000 */
[C---:B------:R-:W-:Y:S01]  /*9f80*/  HMMA.16816.F32.BF16 R76, R4.reuse, R18, R76 ;  /* 0x00000012044c723c */ /* 0x040fe2000004184c */
[----:B------:R-:W1:Y:S01]  /*9f90*/  LDSM.16.MT88.4 R16, [R135+0x4800] ;  /* 0x004800008710783b */ /* 0x000e620000004200 */
[----:B------:R-:W2:Y:S06]  /*9fa0*/  MUFU.EX2 R42, R42 ;  /* 0x0000002a002a7308 */ /* 0x000eac0000000800 */
[C---:B------:R-:W-:Y:S02]  /*9fb0*/  HMMA.16816.F32.BF16 R72, R4.reuse, R12, R72 ;  /* 0x0000000c0448723c */ /* 0x040fe40000041848 */
[----:B------:R-:W-:Y:S06]  /*9fc0*/  MUFU.EX2 R46, R46 ;  /* 0x0000002e002e7308 */ /* 0x000fec0000000800 */
[----:B------:R-:W-:Y:S01]  /*9fd0*/  HMMA.16816.F32.BF16 R68, R4, R14, R68 ;  /* 0x0000000e0444723c */ /* 0x000fe20000041844 */
[----:B------:R-:W4:Y:S01]  /*9fe0*/  LDSM.16.MT88.4 R12, [R136+0x4c00] ;  /* 0x004c0000880c783b */ /* 0x000f220000004200 */
[----:B------:R-:W5:Y:S05]  /*9ff0*/  MUFU.EX2 R44, R44 ;  /* 0x0000002c002c7308 */ /* 0x000f6a0000000800 */
[----:B---3--:R-:W-:Y:S01]  /*a000*/  F2FP.BF16.PACK_AB R4, R3, R20 ;  /* 0x000000140304723e */ /* 0x008fe200000010ff */
[----:B------:R-:W-:Y:S01]  /*a010*/  FADD.FTZ R20, R20, R22 ;  /* 0x0000001614147221 */ /* 0x000fe20000010000 */
[----:B--2---:R-:W-:Y:S01]  /*a020*/  F2FP.BF16.PACK_AB R5, R42, R48 ;  /* 0x000000302a05723e */ /* 0x004fe200000010ff */
[----:B------:R-:W2:Y:S01]  /*a030*/  MUFU.EX2 R56, R56 ;  /* 0x0000003800387308 */ /* 0x000ea20000000800 */
[----:B------:R-:W-:Y:S01]  /*a040*/  F2FP.BF16.PACK_AB R6, R59, R30 ;  /* 0x0000001e3b06723e */ /* 0x000fe200000010ff */
[----:B------:R-:W-:-:S02]  /*a050*/  FADD.FTZ R48, R48, R50 ;  /* 0x0000003230307221 */ /* 0x000fc40000010000 */
[----:B------:R-:W-:Y:S02]  /*a060*/  FADD.FTZ R20, R3, R20 ;  /* 0x0000001403147221 */ /* 0x000fe40000010000 */
[----:B------:R-:W-:Y:S01]  /*a070*/  FADD.FTZ R48, R42, R48 ;  /* 0x000000302a307221 */ /* 0x000fe20000010000 */
[----:B-----5:R-:W-:Y:S01]  /*a080*/  F2FP.BF16.PACK_AB R7, R44, R46 ;  /* 0x0000002e2c07723e */ /* 0x020fe200000010ff */
[----:B------:R-:W3:Y:S01]  /*a090*/  MUFU.EX2 R38, R38 ;  /* 0x0000002600267308 */ /* 0x000ee20000000800 */
[----:B------:R-:W-:Y:S02]  /*a0a0*/  FADD.FTZ R30, R30, R20 ;  /* 0x000000141e1e7221 */ /* 0x000fe40000010000 */
[----:B------:R-:W-:Y:S02]  /*a0b0*/  FADD.FTZ R46, R46, R48 ;  /* 0x000000302e2e7221 */ /* 0x000fe40000010000 */
[----:B------:R-:W-:Y:S01]  /*a0c0*/  FADD.FTZ R30, R59, R30 ;  /* 0x0000001e3b1e7221 */ /* 0x000fe20000010000 */
[----:B------:R-:W-:Y:S01]  /*a0d0*/  HMMA.16816.F32.BF16 R80, R4, R8, R80 ;  /* 0x000000080450723c */ /* 0x000fe20000041850 */
[----:B------:R-:W-:Y:S01]  /*a0e0*/  FADD.FTZ R46, R44, R46 ;  /* 0x0000002e2c2e7221 */ /* 0x000fe20000010000 */
[----:B------:R-:W5:Y:S01]  /*a0f0*/  MUFU.EX2 R52, R52 ;  /* 0x0000003400347308 */ /* 0x000f620000000800 */
[----:B--2---:R-:W-:-:S05]  /*a100*/  FADD.FTZ R30, R56, R30 ;  /* 0x0000001e381e7221 */ /* 0x004fca0000010000 */
[----:B------:R-:W-:Y:S01]  /*a110*/  HMMA.16816.F32.BF16 R76, R4, R10, R76 ;  /* 0x0000000a044c723c */ /* 0x000fe2000004184c */
[----:B------:R-:W2:Y:S01]  /*a120*/  LDSM.16.MT88.4 R8, [R135+0x4c00] ;  /* 0x004c00008708783b */ /* 0x000ea20000004200 */
[----:B------:R-:W4:Y:S01]  /*a130*/  MUFU.EX2 R47, R47 ;  /* 0x0000002f002f7308 */ /* 0x000f220000000800 */
[----:B---3--:R-:W-:-:S05]  /*a140*/  FADD.FTZ R46, R38, R46 ;  /* 0x0000002e262e7221 */ /* 0x008fca0000010000 */
[----:B-1----:R-:W-:Y:S02]  /*a150*/  HMMA.16816.F32.BF16 R72, R4, R16, R72 ;  /* 0x000000100448723c */ /* 0x002fe40000041848 */
[----:B------:R-:W1:Y:S01]  /*a160*/  MUFU.EX2 R160, R160 ;  /* 0x000000a000a07308 */ /* 0x000e620000000800 */
[----:B-----5:R-:W-:-:S05]  /*a170*/  FADD.FTZ R30, R52, R30 ;  /* 0x0000001e341e7221 */ /* 0x020fca0000010000 */
[----:B------:R-:W-:Y:S02]  /*a180*/  HMMA.16816.F32.BF16 R68, R4, R18, R68 ;  /* 0x000000120444723c */ /* 0x000fe40000041844 */
[----:B------:R-:W3:Y:S01]  /*a190*/  MUFU.EX2 R35, R35 ;  /* 0x0000002300237308 */ /* 0x000ee20000000800 */
[----:B----4-:R-:W-:-:S04]  /*a1a0*/  FADD.FTZ R30, R47, R30 ;  /* 0x0000001e2f1e7221 */ /* 0x010fc80000010000 */
[----:B------:R-:W-:-:S03]  /*a1b0*/  F2FP.BF16.PACK_AB R4, R52, R56 ;  /* 0x000000383404723e */ /* 0x000fc600000010ff */
[----:B------:R-:W4:Y:S01]  /*a1c0*/  MUFU.EX2 R29, R29 ;  /* 0x0000001d001d7308 */ /* 0x000f220000000800 */
[C---:B-1----:R-:W-:Y:S01]  /*a1d0*/  F2FP.BF16.PACK_AB R6, R160.reuse, R47 ;  /* 0x0000002fa006723e */ /* 0x042fe200000010ff */
[----:B------:R-:W-:-:S06]  /*a1e0*/  FADD.FTZ R160, R160, R30 ;  /* 0x0000001ea0a07221 */ /* 0x000fcc0000010000 */
[----:B------:R-:W1:Y:S01]  /*a1f0*/  MUFU.EX2 R159, R159 ;  /* 0x0000009f009f7308 */ /* 0x000e620000000800 */
[C---:B---3--:R-:W-:Y:S01]  /*a200*/  F2FP.BF16.PACK_AB R5, R35.reuse, R38 ;  /* 0x000000262305723e */ /* 0x048fe200000010ff */
[----:B------:R-:W-:-:S04]  /*a210*/  FADD.FTZ R46, R35, R46 ;  /* 0x0000002e232e7221 */ /* 0x000fc80000010000 */
[----:B----4-:R-:W-:Y:S01]  /*a220*/  FADD.FTZ R46, R29, R46 ;  /* 0x0000002e1d2e7221 */ /* 0x010fe20000010000 */
[----:B-1----:R-:W-:-:S03]  /*a230*/  F2FP.BF16.PACK_AB R7, R159, R29 ;  /* 0x0000001d9f07723e */ /* 0x002fc600000010ff */
[----:B------:R-:W-:-:S04]  /*a240*/  FADD.FTZ R159, R159, R46 ;  /* 0x0000002e9f9f7221 */ /* 0x000fc80000010000 */
[C---:B------:R-:W-:Y:S08]  /*a250*/  HMMA.16816.F32.BF16 R80, R4.reuse, R12, R80 ;  /* 0x0000000c0450723c */ /* 0x040ff00000041850 */
        /* <DEDUP_REMOVED lines=61> */
[----:B------:R-:W-:Y:S01]  /*a630*/  SHF.R.S32.HI R4, RZ, 0x1f, R6 ;  /* 0x0000001fff047819 */ /* 0x000fe20000011406 */
[----:B------:R-:W-:-:S04]  /*a640*/  IMAD.WIDE.U32 R8, R6, c[0x0][0x188], R8 ;  /* 0x0000620006087a25 */ /* 0x000fc800078e0008 */
[----:B------:R-:W-:Y:S01]  /*a650*/  IMAD R4, R4, c[0x0][0x188], RZ ;  /* 0x0000620004047a24 */ /* 0x000fe200078e02ff */
[----:B------:R-:W-:-:S03]  /*a660*/  MOV R7, R8 ;  /* 0x0000000800077202 */ /* 0x000fc60000000f00 */
[----:B------:R-:W-:-:S04]  /*a670*/  IMAD R4, R6, c[0x0][0x18c], R4 ;  /* 0x0000630006047a24 */ /* 0x000fc800078e0204 */
[----:B------:R-:W-:Y:S01]  /*a680*/  IMAD.IADD R6, R9, 0x1, R4 ;  /* 0x0000000109067824 */ /* 0x000fe200078e0204 */
[----:B------:R-:W-:Y:S05]  /*a690*/  BRA `(.L_x_3704) ;  /* 0x0000003000007947 */ /* 0x000fea0003800000 */
.L_x_3703:
[----:B------:R-:W-:-:S05]  /*a6a0*/  IMAD.MOV.U32 R7, RZ, RZ, c[0x0][0x1a0] ;  /* 0x00006800ff077624 */ /* 0x000fca00078e00ff */
[----:B------:R-:W-:-:S04]  /*a6b0*/  LEA R7, -R7, RZ, 0x7 ;  /* 0x000000ff07077211 */ /* 0x000fc800078e39ff */
[----:B------:R-:W-:Y:S02]  /*a6c0*/  SHF.R.S32.HI R6, RZ, 0x1f, R7 ;  /* 0x0000001fff067819 */ /* 0x000fe40000011407 */
.L_x_3704:
[----:B------:R-:W-:Y:S02]  /*a6d0*/  ISETP.GE.AND P0, PT, R84, c[0x0][0x220], PT ;  /* 0x0000880054007a0c */ /* 0x000fe40003f06270 */
[----:B------:R-:W-:-:S04]  /*a6e0*/  LEA R89, P5, R7, R89, 0x1 ;  /* 0x0000005907597211 */ /* 0x000fc800078a08ff */
[----:B------:R-:W-:-:S07]  /*a6f0*/  LEA.HI.X R88, R7, R88, R6, 0x1, P5 ;  /* 0x0000005807587211 */ /* 0x000fce00028f0c06 */
[----:B------:R-:W-:Y:S01]  /*a700*/  @!P0 IMAD.MOV.U32 R5, RZ, RZ, c[0x0][0x1a0] ;  /* 0x00006800ff058624 */ /* 0x000fe200078e00ff */
[-C--:B------:R-:W-:Y:S01]  /*a710*/  @!P0 IADD3 R8, P3, P1, R7, R96.reuse, R144 ;  /* 0x0000006007088210 */ /* 0x080fe2000797e090 */
[----:B------:R-:W-:Y:S01]  /*a720*/  @!P0 IMAD.MOV.U32 R3, RZ, RZ, c[0x0][0x1a0] ;  /* 0x00006800ff038624 */ /* 0x000fe200078e00ff */
[----:B------:R-:W-:Y:S01]  /*a730*/  @P0 STS [R155+0x3000], RZ ;  /* 0x003000ff9b000388 */ /* 0x000fe20000000800 */
[----:B------:R-:W-:Y:S01]  /*a740*/  @!P0 IMAD.MOV.U32 R94, RZ, RZ, R96 ;  /* 0x000000ffff5e8224 */ /* 0x000fe200078e0060 */
[----:B------:R-:W-:Y:S01]  /*a750*/  @!P0 LEA R9, P4, R5, R96, 0x6 ;  /* 0x0000006005098211 */ /* 0x000fe200078830ff */
[----:B------:R-:W-:Y:S01]  /*a760*/  @!P0 IMAD.MOV.U32 R4, RZ, RZ, c[0x0][0x1a4] ;  /* 0x00006900ff048624 */ /* 0x000fe200078e00ff */
[----:B------:R-:W-:Y:S01]  /*a770*/  @P0 STS [R155+0x3004], RZ ;  /* 0x003004ff9b000388 */ /* 0x000fe20000000800 */
[----:B------:R-:W-:Y:S02]  /*a780*/  @!P0 IMAD.MOV.U32 R10, RZ, RZ, c[0x0][0x1a4] ;  /* 0x00006900ff0a8624 */ /* 0x000fe400078e00ff */
[----:B------:R-:W-:Y:S01]  /*a790*/  @!P0 IMAD.WIDE.U32 R12, R3, 0x60, R94 ;  /* 0x00000060030c8825 */ /* 0x000fe200078e005e */
[-C--:B------:R-:W-:Y:S01]  /*a7a0*/  @!P0 IADD3.X R94, R6, R95.reuse, R143, P3, P1 ;  /* 0x0000005f065e8210 */ /* 0x080fe20001fe248f */
[----:B------:R-:W-:Y:S01]  /*a7b0*/  @P0 STS.64 [R155+0x3008], RZ ;  /* 0x003008ff9b000388 */ /* 0x000fe20000000a00 */
[----:B------:R-:W-:Y:S01]  /*a7c0*/  @!P0 LEA.HI.X R4, R5, R95, R4, 0x6, P4 ;  /* 0x0000005f05048211 */ /* 0x000fe200020f3404 */
[----:B------:R-:W-:Y:S01]  /*a7d0*/  @!P0 IMAD R10, R10, 0x60, RZ ;  /* 0x000000600a0a8824 */ /* 0x000fe200078e02ff */
[----:B------:R-:W-:-:S02]  /*a7e0*/  @!P0 IADD3 R9, P3, R7, R9, RZ ;  /* 0x0000000907098210 */ /* 0x000fc40007f7e0ff */
[----:B------:R-:W-:Y:S02]  /*a7f0*/  @!P0 LEA R14, P4, R8, c[0x0][0x170], 0x1 ;  /* 0x00005c00080e8a11 */ /* 0x000fe400078808ff */
[----:B------:R-:W-:Y:S01]  /*a800*/  @!P0 IADD3 R3, P1, R7, R12, RZ ;  /* 0x0000000c07038210 */ /* 0x000fe20007f3e0ff */
[----:B------:R-:W-:Y:S01]  /*a810*/  @!P0 IMAD.X R4, R6, 0x1, R4, P3 ;  /* 0x0000000106048824 */ /* 0x000fe200018e0604 */
[----:B------:R-:W-:Y:S01]  /*a820*/  @!P0 LEA.HI.X R15, R8, c[0x0][0x174], R94, 0x1, P4 ;  /* 0x00005d00080f8a11 */ /* 0x000fe200020f0c5e */
[----:B------:R-:W-:Y:S01]  /*a830*/  @!P0 IMAD.MOV.U32 R12, RZ, RZ, R89 ;  /* 0x000000ffff0c8224 */ /* 0x000fe200078e0059 */
[----:B------:R-:W-:Y:S01]  /*a840*/  @!P0 IADD3.X R10, R6, R13, R10, P1, !PT ;  /* 0x0000000d060a8210 */ /* 0x000fe20000ffe40a */
[----:B------:R-:W-:Y:S01]  /*a850*/  @!P0 IMAD.MOV.U32 R13, RZ, RZ, R88 ;  /* 0x000000ffff0d8224 */ /* 0x000fe200078e0058 */
[----:B------:R-:W-:Y:S02]  /*a860*/  @!P0 LEA R8, P3, R9, c[0x0][0x170], 0x1 ;  /* 0x00005c0009088a11 */ /* 0x000fe400078608ff */
[----:B------:R-:W-:-:S02]  /*a870*/  @!P0 LEA R6, P1, R3, c[0x0][0x170], 0x1 ;  /* 0x00005c0003068a11 */ /* 0x000fc400078208ff */
[----:B------:R-:W-:Y:S01]  /*a880*/  @!P0 LEA.HI.X R9, R9, c[0x0][0x174], R4, 0x1, P3 ;  /* 0x00005d0009098a11 */ /* 0x000fe200018f0c04 */
[----:B------:R-:W-:Y:S01]  /*a890*/  @!PT LDS RZ, [RZ] ;  /* 0x00000000fffff984 */ /* 0x000fe20000000800 */
[----:B------:R-:W-:Y:S01]  /*a8a0*/  @!PT LDS RZ, [RZ] ;  /* 0x00000000fffff984 */ /* 0x000fe20000000800 */
[----:B------:R-:W-:Y:S01]  /*a8b0*/  @!PT LDS RZ, [RZ] ;  /* 0x00000000fffff984 */ /* 0x000fe20000000800 */
[----:B------:R1:W-:Y:S01]  /*a8c0*/  @!P0 LDGSTS.E.BYPASS.LTC128B.128 [R155+0x3000], [R12.64] ;  /* 0x030000000c9b8fae */ /* 0x0003e2000b901d46 */
[----:B------:R-:W-:Y:S01]  /*a8d0*/  @!P0 LEA.HI.X R7, R3, c[0x0][0x174], R10, 0x1, P1 ;  /* 0x00005d0003078a11 */ /* 0x000fe200008f0c0a */
[----:B------:R-:W-:Y:S01]  /*a8e0*/  IMAD.SHL.U32 R3, R154, 0x80, RZ ;  /* 0x000000809a037824 */ /* 0x000fe200078e00ff */
[----:B------:R-:W-:Y:S01]  /*a8f0*/  ISETP.GE.AND P1, PT, R34, 0x3, PT ;  /* 0x000000032200780c */ /* 0x000fe20003f26270 */
[----:B------:R-:W-:Y:S03]  /*a900*/  @P0 STS.128 [R155+0x3800], RZ ;  /* 0x003800ff9b000388 */ /* 0x000fe60000000c00 */
[C---:B------:R-:W-:Y:S01]  /*a910*/  LOP3.LUT R32, R3.reuse, 0x8, R86, 0xfe, !PT ;  /* 0x0000000803207812 */ /* 0x040fe200078efe56 */
[----:B------:R-:W-:Y:S01]  /*a920*/  @!PT LDS RZ, [RZ] ;  /* 0x00000000fffff984 */ /* 0x000fe20000000800 */
[----:B------:R-:W-:Y:S01]  /*a930*/  @!PT LDS RZ, [RZ] ;  /* 0x00000000fffff984 */ /* 0x000fe20000000800 */
[----:B------:R-:W-:Y:S01]  /*a940*/  @!PT LDS RZ, [RZ] ;  /* 0x00000000fffff984 */ /* 0x000fe20000000800 */
[----:B------:R1:W-:Y:S01]  /*a950*/  @!P0 LDGSTS.E.BYPASS.LTC128B.128 [R155+0x3800], [R14.64] ;  /* 0x038000000e9b8fae */ /* 0x0003e2000b901d46 */
[----:B------:R-:W-:-:S02]  /*a960*/  LOP3.LUT R105, R3, R86, RZ, 0xfc, !PT ;  /* 0x0000005603697212 */ /* 0x000fc400078efcff */
[C---:B------:R-:W-:Y:S01]  /*a970*/  ISETP.GE.AND P6, PT, R32.reuse, R87, PT ;  /* 0x000000572000720c */ /* 0x040fe20003fc6270 */
[----:B------:R-:W-:Y:S01]  /*a980*/  @P0 STS.128 [R155+0x4000], RZ ;  /* 0x004000ff9b000388 */ /* 0x000fe20000000c00 */
[----:B------:R-:W-:-:S03]  /*a990*/  ISETP.GE.AND P5, PT, R32, R90, PT ;  /* 0x0000005a2000720c */ /* 0x000fc60003fa6270 */
        /* <DEDUP_REMOVED lines=12> */
[----:B------:R-:W-:Y:S04]  /*aa60*/  LDSM.16.M88.4 R44, [R139] ;  /* 0x000000008b2c783b */ /* 0x000fe80000000200 */
[----:B--2---:R-:W1:Y:S04]  /*aa70*/  LDSM.16.M88.4 R8, [R138+0x1800] ;  /* 0x001800008a08783b */ /* 0x004e680000000200 */
[----:B------:R-:W-:Y:S04]  /*aa80*/  LDSM.16.M88.4 R56, [R138+0x1c00] ;  /* 0x001c00008a38783b */ /* 0x000fe80000000200 */
[----:B---3--:R-:W2:Y:S04]  /*aa90*/  LDSM.16.M88.4 R4, [R134] ;  /* 0x000000008604783b */ /* 0x008ea80000000200 */
[----:B------:R-:W3:Y:S04]  /*aaa0*/  LDSM.16.M88.4 R64, [R137] ;  /* 0x000000008940783b */ /* 0x000ee80000000200 */
[----:B------:R-:W2:Y:S04]  /*aab0*/  LDSM.16.M88.4 R36, [R133] ;  /* 0x000000008524783b */ /* 0x000ea80000000200 */
[----:B------:R-:W2:Y:S04]  /*aac0*/  LDSM.16.M88.4 R28, [R138+0x2000] ;  /* 0x002000008a1c783b */ /* 0x000ea80000000200 */
[----:B------:R-:W2:Y:S01]  /*aad0*/  LDSM.16.M88.4 R60, [R132] ;  /* 0x00000000843c783b */ /* 0x000ea20000000200 */
[C---:B----4-:R-:W-:Y:S03]  /*aae0*/  HMMA.16816.F32.BF16 R20, R52.reuse, R16, RZ ;  /* 0x000000103414723c */ /* 0x050fe600000418ff */
[----:B------:R-:W4:Y:S04]  /*aaf0*/  LDSM.16.M88.4 R40, [R131] ;  /* 0x000000008328783b */ /* 0x000f280000000200 */
[----:B------:R-:W3:Y:S01]  /*ab00*/  LDSM.16.M88.4 R48, [R138+0x2400] ;  /* 0x002400008a30783b */ /* 0x000ee20000000200 */
[C---:B------:R-:W-:Y:S03]  /*ab10*/  HMMA.16816.F32.BF16 R16, R52.reuse, R18, RZ ;  /* 0x000000123410723c */ /* 0x040fe600000418ff */
[----:B------:R-:W0:Y:S05]  /*ab20*/  LDGDEPBAR ;  /* 0x00000000000079af */ /* 0x000e2a0000000000 */
[C---:B-----5:R-:W-:Y:S08]  /*ab30*/  HMMA.16816.F32.BF16 R24, R52.reuse, R94, RZ ;  /* 0x0000005e3418723c */ /* 0x060ff000000418ff */
[C---:B-1----:R-:W-:Y:S08]  /*ab40*/  HMMA.16816.F32.BF16 R12, R52.reuse, R8, RZ ;  /* 0x00000008340c723c */ /* 0x042ff000000418ff */
[----:B------:R-:W-:Y:S08]  /*ab50*/  HMMA.16816.F32.BF16 R8, R52, R10, RZ ;  /* 0x0000000a3408723c */ /* 0x000ff000000418ff */
[C---:B--2---:R-:W-:Y:S08]  /*ab60*/  HMMA.16816.F32.BF16 R20, R44.reuse, R4, R20 ;  /* 0x000000042c14723c */ /* 0x044ff00000041814 */
[----:B------:R-:W-:Y:S08]  /*ab70*/  HMMA.16816.F32.BF16 R16, R44, R6, R16 ;  /* 0x000000062c10723c */ /* 0x000ff00000041810 */
[C---:B------:R-:W-:Y:S08]  /*ab80*/  HMMA.16816.F32.BF16 R4, R52.reuse, R56, RZ ;  /* 0x000000383404723c */ /* 0x040ff000000418ff */
[----:B------:R-:W-:Y:S08]  /*ab90*/  HMMA.16816.F32.BF16 R56, R52, R58, RZ ;  /* 0x0000003a3438723c */ /* 0x000ff000000418ff */
[C---:B---3--:R-:W-:Y:S08]  /*aba0*/  HMMA.16816.F32.BF16 R24, R44.reuse, R66, R24 ;  /* 0x000000422c18723c */ /* 0x048ff00000041818 */
[C---:B------:R-:W-:Y:S08]  /*abb0*/  HMMA.16816.F32.BF16 R12, R44.reuse, R36, R12 ;  /* 0x000000242c0c723c */ /* 0x040ff0000004180c */
[----:B------:R-:W-:Y:S08]  /*abc0*/  HMMA.16816.F32.BF16 R8, R44, R38, R8 ;  /* 0x000000262c08723c */ /* 0x000ff00000041808 */
[----:B------:R-:W-:Y:S01]  /*abd0*/  HMMA.16816.F32.BF16 R36, R52, R28, RZ ;  /* 0x0000001c3424723c */ /* 0x000fe200000418ff */
[----:B------:R-:W-:-:S07]  /*abe0*/  FSEL R104, R26, -INF , !P5 ;  /* 0xff8000001a687808 */ /* 0x000fce0006800000 */
[C---:B------:R-:W-:Y:S07]  /*abf0*/  HMMA.16816.F32.BF16 R32, R44.reuse, R62, R56 ;  /* 0x0000003e2c20723c */ /* 0x040fee0000041838 */
[----:B------:R-:W-:Y:S01]  /*ac00*/  IADD3 R56, R105, 0x9, RZ ;  /* 0x0000000969387810 */ /* 0x000fe20007ffe0ff */
[----:B------:R-:W-:Y:S01]  /*ac10*/  HMMA.16816.F32.BF16 R4, R44, R60, R4 ;  /* 0x0000003c2c04723c */ /* 0x000fe20000041804 */
[----:B------:R-:W-:Y:S02]  /*ac20*/  FSEL R63, R24, -INF , !P6 ;  /* 0xff800000183f7808 */ /* 0x000fe40007000000 */
[----:B------:R-:W-:-:S02]  /*ac30*/  ISETP.GE.AND P6, PT, R56, R87, PT ;  /* 0x000000573800720c */ /* 0x000fc40003fc6270 */
[-C--:B------:R-:W-:Y:S02]  /*ac40*/  ISETP.GE.AND P5, PT, R56, R90.reuse, PT ;  /* 0x0000005a3800720c */ /* 0x080fe40003fa6270 */
[C-C-:B------:R-:W-:Y:S01]  /*ac50*/  LOP3.LUT R24, R3.reuse, 0x18, R86.reuse, 0xfe, !PT ;  /* 0x0000001803187812 */ /* 0x140fe200078efe56 */
[----:B----4-:R-:W-:Y:S01]  /*ac60*/  HMMA.16816.F32.BF16 R36, R44, R40, R36 ;  /* 0x000000282c24723c */ /* 0x010fe20000041824 */
[----:B------:R-:W-:Y:S01]  /*ac70*/  LOP3.LUT R60, R3, 0x10, R86, 0xfe, !PT ;  /* 0x00000010033c7812 */ /* 0x000fe200078efe56 */
[----:B------:R-:W-:Y:S01]  /*ac80*/  LDSM.16.M88.4 R56, [R138+0x2800] ;  /* 0x002800008a38783b */ /* 0x000fe20000000200 */
[----:B------:R-:W-:Y:S02]  /*ac90*/  FSEL R110, R25, -INF , !P6 ;  /* 0xff800000196e7808 */ /* 0x000fe40007000000 */
[----:B------:R-:W-:Y:S02]  /*aca0*/  FSEL R107, R27, -INF , !P5 ;  /* 0xff8000001b6b7808 */ /* 0x000fe40006800000 */
[C---:B------:R-:W-:Y:S01]  /*acb0*/  ISETP.GE.AND P6, PT, R24.reuse, R87, PT ;  /* 0x000000571800720c */ /* 0x040fe20003fc6270 */
[----:B------:R-:W-:Y:S01]  /*acc0*/  HMMA.16816.F32.BF16 R28, R52, R30, RZ ;  /* 0x0000001e341c723c */ /* 0x000fe200000418ff */
[----:B------:R-:W-:-:S02]  /*acd0*/  ISETP.GE.AND P5, PT, R24, R90, PT ;  /* 0x0000005a1800720c */ /* 0x000fc40003fa6270 */
[----:B------:R-:W1:Y:S01]  /*ace0*/  LDSM.16.M88.4 R24, [R130] ;  /* 0x000000008218783b */ /* 0x000e620000000200 */
[CC--:B------:R-:W-:Y:S02]  /*acf0*/  ISETP.GE.AND P4, PT, R60.reuse, R87.reuse, PT ;  /* 0x000000573c00720c */ /* 0x0c0fe40003f86270 */
[----:B------:R-:W-:Y:S02]  /*ad00*/  IADD3 R40, R105, 0x11, RZ ;  /* 0x0000001169287810 */ /* 0x000fe40007ffe0ff */
[----:B------:R-:W-:Y:S01]  /*ad10*/  ISETP.GE.AND P3, PT, R60, R90, PT ;  /* 0x0000005a3c00720c */ /* 0x000fe20003f66270 */
[----:B------:R-:W-:Y:S01]  /*ad20*/  HMMA.16816.F32.BF16 R92, R52, R92, RZ ;  /* 0x0000005c345c723c */ /* 0x000fe200000418ff */
[----:B------:R-:W-:Y:S02]  /*ad30*/  FSEL R111, R20, -INF , !P4 ;  /* 0xff800000146f7808 */ /* 0x000fe40006000000 */
[----:B------:R-:W-:Y:S02]  /*ad40*/  ISETP.GE.AND P4, PT, R40, R87, PT ;  /* 0x000000572800720c */ /* 0x000fe40003f86270 */
[----:B------:R-:W-:-:S02]  /*ad50*/  FSEL R122, R22, -INF , !P3 ;  /* 0xff800000167a7808 */ /* 0x000fc40005800000 */
[----:B------:R-:W-:Y:S02]  /*ad60*/  ISETP.GE.AND P3, PT, R40, R90, PT ;  /* 0x0000005a2800720c */ /* 0x000fe40003f66270 */
[----:B------:R-:W-:Y:S02]  /*ad70*/  FSEL R114, R21, -INF , !P4 ;  /* 0xff80000015727808 */ /* 0x000fe40006000000 */
[----:B------:R-:W-:Y:S02]  /*ad80*/  LOP3.LUT R20, R3, 0x20, R86, 0xfe, !PT ;  /* 0x0000002003147812 */ /* 0x000fe400078efe56 */
[----:B------:R-:W-:Y:S02]  /*ad90*/  IADD3 R21, R105, 0x19, RZ ;  /* 0x0000001969157810 */ /* 0x000fe40007ffe0ff */
[----:B------:R-:W-:Y:S01]  /*ada0*/  FSEL R120, R23, -INF , !P3 ;  /* 0xff80000017787808 */ /* 0x000fe20005800000 */
[----:B------:R-:W-:Y:S01]  /*adb0*/  HMMA.16816.F32.BF16 R28, R44, R42, R28 ;  /* 0x0000002a2c1c723c */ /* 0x000fe2000004181c */
[----:B------:R-:W-:Y:S01]  /*adc0*/  FSEL R117, R16, -INF , !P6 ;  /* 0xff80000010757808 */ /* 0x000fe20007000000 */
[----:B------:R-:W2:Y:S01]  /*add0*/  LDSM.16.M88.4 R40, [R129] ;  /* 0x000000008128783b */ /* 0x000ea20000000200 */
[----:B------:R-:W-:-:S02]  /*ade0*/  FSEL R118, R18, -INF , !P5 ;  /* 0xff80000012767808 */ /* 0x000fc40006800000 */
[CC--:B------:R-:W-:Y:S02]  /*adf0*/  ISETP.GE.AND P4, PT, R20.reuse, R87.reuse, PT ;  /* 0x000000571400720c */ /* 0x0c0fe40003f86270 */
[-C--:B------:R-:W-:Y:S01]  /*ae00*/  ISETP.GE.AND P3, PT, R20, R90.reuse, PT ;  /* 0x0000005a1400720c */ /* 0x080fe20003f66270 */
[----:B------:R-:W-:Y:S01]  /*ae10*/  HMMA.16816.F32.BF16 R92, R44, R64, R92 ;  /* 0x000000402c5c723c */ /* 0x000fe2000004185c */
[C---:B------:R-:W-:Y:S02]  /*ae20*/  ISETP.GE.AND P6, PT, R21.reuse, R87, PT ;  /* 0x000000571500720c */ /* 0x040fe40003fc6270 */
[----:B------:R-:W-:Y:S02]  /*ae30*/  ISETP.GE.AND P5, PT, R21, R90, PT ;  /* 0x0000005a1500720c */ /* 0x000fe40003fa6270 */
[----:B------:R-:W-:Y:S02]  /*ae40*/  LOP3.LUT R16, R3, 0x28, R86, 0xfe, !PT ;  /* 0x0000002803107812 */ /* 0x000fe400078efe56 */
[----:B------:R-:W-:Y:S01]  /*ae50*/  FSEL R125, R12, -INF , !P4 ;  /* 0xff8000000c7d7808 */ /* 0x000fe20006000000 */
[----:B------:R-:W-:Y:S01]  /*ae60*/  HMMA.16816.F32.BF16 R20, R52, R48, RZ ;  /* 0x000000303414723c */ /* 0x000fe200000418ff */
[----:B------:R-:W-:-:S02]  /*ae70*/  FSEL R109, R14, -INF , !P3 ;  /* 0xff8000000e6d7808 */ /* 0x000fc40005800000 */
[----:B------:R-:W-:Y:S02]  /*ae80*/  FSEL R124, R17, -INF , !P6 ;  /* 0xff800000117c7808 */ /* 0x000fe40007000000 */
[C---:B------:R-:W-:Y:S02]  /*ae90*/  ISETP.GE.AND P4, PT, R16.reuse, R87, PT ;  /* 0x000000571000720c */ /* 0x040fe40003f86270 */
[----:B------:R-:W-:Y:S01]  /*aea0*/  ISETP.GE.AND P3, PT, R16, R90, PT ;  /* 0x0000005a1000720c */ /* 0x000fe20003f66270 */
[----:B------:R-:W-:Y:S01]  /*aeb0*/  HMMA.16816.F32.BF16 R48, R52, R50, RZ ;  /* 0x000000323430723c */ /* 0x000fe200000418ff */
[----:B------:R-:W-:Y:S02]  /*aec0*/  IADD3 R17, R105, 0x29, RZ ;  /* 0x0000002969117810 */ /* 0x000fe40007ffe0ff */
[----:B------:R-:W-:Y:S02]  /*aed0*/  FSEL R127, R8, -INF , !P4 ;  /* 0xff800000087f7808 */ /* 0x000fe40006000000 */
[----:B------:R-:W-:-:S02]  /*aee0*/  FSEL R101, R10, -INF , !P3 ;  /* 0xff8000000a657808 */ /* 0x000fc40005800000 */
[CC--:B------:R-:W-:Y:S02]  /*aef0*/  ISETP.GE.AND P4, PT, R17.reuse, R87.reuse, PT ;  /* 0x000000571100720c */ /* 0x0c0fe40003f86270 */
[----:B------:R-:W-:Y:S02]  /*af00*/  ISETP.GE.AND P3, PT, R17, R90, PT ;  /* 0x0000005a1100720c */ /* 0x000fe40003f66270 */
[----:B------:R-:W-:Y:S02]  /*af10*/  IADD3 R18, R105, 0x21, RZ ;  /* 0x0000002169127810 */ /* 0x000fe40007ffe0ff */
[----:B------:R-:W-:Y:S02]  /*af20*/  FSEL R108, R11, -INF , !P3 ;  /* 0xff8000000b6c7808 */ /* 0x000fe40005800000 */
[----:B------:R-:W-:Y:S01]  /*af30*/  FSEL R115, R19, -INF , !P5 ;  /* 0xff80000013737808 */ /* 0x000fe20006800000 */
[----:B-1----:R-:W-:Y:S01]  /*af40*/  HMMA.16816.F32.BF16 R20, R44, R24, R20 ;  /* 0x000000182c14723c */ /* 0x002fe20000041814 */
[----:B------:R-:W-:-:S02]  /*af50*/  ISETP.GE.AND P6, PT, R18, R87, PT ;  /* 0x000000571200720c */ /* 0x000fc40003fc6270 */
[----:B------:R-:W-:Y:S02]  /*af60*/  ISETP.GE.AND P5, PT, R18, R90, PT ;  /* 0x0000005a1200720c */ /* 0x000fe40003fa6270 */
[----:B------:R-:W-:Y:S02]  /*af70*/  LOP3.LUT R16, R3, 0x30, R86, 0xfe, !PT ;  /* 0x0000003003107812 */ /* 0x000fe400078efe56 */
[----:B------:R-:W-:Y:S01]  /*af80*/  FSEL R24, R9, -INF , !P4 ;  /* 0xff80000009187808 */ /* 0x000fe20006000000 */
[----:B------:R-:W-:Y:S01]  /*af90*/  HMMA.16816.F32.BF16 R48, R44, R26, R48 ;  /* 0x0000001a2c30723c */ /* 0x000fe20000041830 */
[----:B------:R-:W1:Y:S01]  /*afa0*/  LDSM.16.M88.4 R8, [R138+0x2c00] ;  /* 0x002c00008a08783b */ /* 0x000e620000000200 */
[----:B------:R-:W-:Y:S02]  /*afb0*/  IADD3 R17, R105, 0x31, RZ ;  /* 0x0000003169117810 */ /* 0x000fe40007ffe0ff */
[----:B------:R-:W-:Y:S02]  /*afc0*/  FSEL R126, R13, -INF , !P6 ;  /* 0xff8000000d7e7808 */ /* 0x000fe40007000000 */
[----:B------:R-:W-:-:S02]  /*afd0*/  FSEL R102, R15, -INF , !P5 ;  /* 0xff8000000f667808 */ /* 0x000fc40006800000 */
[CC--:B------:R-:W-:Y:S01]  /*afe0*/  ISETP.GE.AND P6, PT, R16.reuse, R87.reuse, PT ;  /* 0x000000571000720c */ /* 0x0c0fe20003fc6270 */
[C---:B------:R-:W-:Y:S01]  /*aff0*/  HMMA.16816.F32.BF16 R12, R52.reuse, R56, RZ ;  /* 0x00000038340c723c */ /* 0x040fe200000418ff */
[----:B------:R-:W-:Y:S02]  /*b000*/  ISETP.GE.AND P5, PT, R16, R90, PT ;  /* 0x0000005a1000720c */ /* 0x000fe40003fa6270 */
[----:B------:R-:W-:Y:S02]  /*b010*/  LOP3.LUT R16, R3, 0x38, R86, 0xfe, !PT ;  /* 0x0000003803107812 */ /* 0x000fe400078efe56 */
[----:B------:R-:W-:Y:S02]  /*b020*/  ISETP.GE.AND P4, PT, R17, R87, PT ;  /* 0x000000571100720c */ /* 0x000fe40003f86270 */
[----:B------:R-:W-:Y:S01]  /*b030*/  FSEL R25, R4, -INF , !P6 ;  /* 0xff80000004197808 */ /* 0x000fe20007000000 */
[----:B------:R-:W-:Y:S01]  /*b040*/  HMMA.16816.F32.BF16 R56, R52, R58, RZ ;  /* 0x0000003a3438723c */ /* 0x000fe200000418ff */
[----:B------:R-:W-:-:S02]  /*b050*/  FSEL R106, R6, -INF , !P5 ;  /* 0xff800000066a7808 */ /* 0x000fc40006800000 */
[-C--:B------:R-:W-:Y:S02]  /*b060*/  ISETP.GE.AND P3, PT, R17, R90.reuse, PT ;  /* 0x0000005a1100720c */ /* 0x080fe40003f66270 */
[C---:B------:R-:W-:Y:S02]  /*b070*/  ISETP.GE.AND P6, PT, R16.reuse, R87, PT ;  /* 0x000000571000720c */ /* 0x040fe40003fc6270 */
[----:B------:R-:W-:Y:S02]  /*b080*/  ISETP.GE.AND P5, PT, R16, R90, PT ;  /* 0x0000005a1000720c */ /* 0x000fe40003fa6270 */
[----:B------:R-:W-:Y:S02]  /*b090*/  FSEL R26, R5, -INF , !P4 ;  /* 0xff800000051a7808 */ /* 0x000fe40006000000 */
[----:B------:R-:W-:Y:S02]  /*b0a0*/  IADD3 R4, R105, 0x39, RZ ;  /* 0x0000003969047810 */ /* 0x000fe40007ffe0ff */
[----:B------:R-:W-:-:S02]  /*b0b0*/  LOP3.LUT R5, R3, 0x40, R86, 0xfe, !PT ;  /* 0x0000004003057812 */ /* 0x000fc400078efe56 */
[----:B------:R-:W-:Y:S01]  /*b0c0*/  FSEL R99, R7, -INF , !P3 ;  /* 0xff80000007637808 */ /* 0x000fe20005800000 */
[C---:B--2---:R-:W-:Y:S01]  /*b0d0*/  HMMA.16816.F32.BF16 R12, R44.reuse, R40, R12 ;  /* 0x000000282c0c723c */ /* 0x044fe2000004180c */
[----:B------:R-:W-:Y:S02]  /*b0e0*/  FSEL R32, R32, -INF , !P6 ;  /* 0xff80000020207808 */ /* 0x000fe40007000000 */
[----:B------:R-:W-:Y:S02]  /*b0f0*/  FSEL R100, R34, -INF , !P5 ;  /* 0xff80000022647808 */ /* 0x000fe40006800000 */
[CC--:B------:R-:W-:Y:S02]  /*b100*/  ISETP.GE.AND P4, PT, R4.reuse, R87.reuse, PT ;  /* 0x000000570400720c */ /* 0x0c0fe40003f86270 */
[----:B------:R-:W-:Y:S01]  /*b110*/  ISETP.GE.AND P3, PT, R4, R90, PT ;  /* 0x0000005a0400720c */ /* 0x000fe20003f66270 */
[----:B------:R-:W-:Y:S01]  /*b120*/  HMMA.16816.F32.BF16 R56, R44, R42, R56 ;  /* 0x0000002a2c38723c */ /* 0x000fe20000041838 */
[----:B------:R-:W-:-:S02]  /*b130*/  ISETP.GE.AND P6, PT, R5, R87, PT ;  /* 0x000000570500720c */ /* 0x000fc40003fc6270 */
[----:B------:R-:W-:Y:S02]  /*b140*/  ISETP.GE.AND P5, PT, R5, R90, PT ;  /* 0x0000005a0500720c */ /* 0x000fe40003fa6270 */
[----:B------:R-:W-:Y:S02]  /*b150*/  LOP3.LUT R4, R3, 0x48, R86, 0xfe, !PT ;  /* 0x0000004803047812 */ /* 0x000fe400078efe56 */
        /* <DEDUP_REMOVED lines=9> */
[----:B------:R-:W2:Y:S01]  /*b1f0*/  LDSM.16.M88.4 R4, [R128] ;  /* 0x000000008004783b */ /* 0x000ea20000000200 */
[----:B------:R-:W-:Y:S01]  /*b200*/  IADD3 R16, R105, 0x49, RZ ;  /* 0x0000004969107810 */ /* 0x000fe20007ffe0ff */
[----:B------:R-:W-:-:S04]  /*b210*/  DEPBAR.LE SB0, 0x0 ;  /* 0x000080000000791a */ /* 0x000fc80000000000 */
[----:B------:R-:W-:Y:S02]  /*b220*/  FSEL R37, R37, -INF , !P6 ;  /* 0xff80000025257808 */ /* 0x000fe40007000000 */
[----:B------:R-:W-:Y:S01]  /*b230*/  FSEL R96, R39, -INF , !P5 ;  /* 0xff80000027607808 */ /* 0x000fe20006800000 */
[----:B------:R-:W-:Y:S01]  /*b240*/  BAR.SYNC.DEFER_BLOCKING 0x0 ;  /* 0x0000000000007b1d */ /* 0x000fe20000010000 */
[C---:B------:R-:W-:Y:S02]  /*b250*/  ISETP.GE.AND P6, PT, R16.reuse, R87, PT ;  /* 0x000000571000720c */ /* 0x040fe40003fc6270 */
[----:B------:R-:W-:Y:S02]  /*b260*/  ISETP.GE.AND P5, PT, R16, R90, PT ;  /* 0x0000005a1000720c */ /* 0x000fe40003fa6270 */
[----:B-1----:R-:W-:Y:S01]  /*b270*/  HMMA.16816.F32.BF16 R16, R52, R8, RZ ;  /* 0x000000083410723c */ /* 0x002fe200000418ff */
[----:B------:R-:W-:Y:S02]  /*b280*/  FSEL R29, R29, -INF , !P6 ;  /* 0xff8000001d1d7808 */ /* 0x000fe40007000000 */
[----:B------:R-:W-:-:S02]  /*b290*/  FSEL R67, R31, -INF , !P5 ;  /* 0xff8000001f437808 */ /* 0x000fc40006800000 */
[----:B------:R-:W-:Y:S02]  /*b2a0*/  LOP3.LUT R27, R3, 0x50, R86, 0xfe, !PT ;  /* 0x00000050031b7812 */ /* 0x000fe400078efe56 */
[----:B------:R-:W-:Y:S02]  /*b2b0*/  IADD3 R8, R105, 0x51, RZ ;  /* 0x0000005169087810 */ /* 0x000fe40007ffe0ff */
[----:B------:R-:W-:Y:S02]  /*b2c0*/  FSEL R91, R30, -INF , !P4 ;  /* 0xff8000001e5b7808 */ /* 0x000fe40006000000 */
[C---:B------:R-:W-:Y:S02]  /*b2d0*/  ISETP.GE.AND P6, PT, R8.reuse, R87, PT ;  /* 0x000000570800720c */ /* 0x040fe40003fc6270 */
[----:B------:R-:W-:Y:S02]  /*b2e0*/  ISETP.GE.AND P5, PT, R8, R90, PT ;  /* 0x0000005a0800720c */ /* 0x000fe40003fa6270 */
[----:B------:R-:W-:Y:S01]  /*b2f0*/  HMMA.16816.F32.BF16 R8, R52, R10, RZ ;  /* 0x0000000a3408723c */ /* 0x000fe200000418ff */
[----:B------:R-:W-:-:S02]  /*b300*/  FSEL R28, R28, -INF , !P3 ;  /* 0xff8000001c1c7808 */ /* 0x000fc40005800000 */
[C---:B------:R-:W-:Y:S02]  /*b310*/  ISETP.GE.AND P4, PT, R27.reuse, R90, PT ;  /* 0x0000005a1b00720c */ /* 0x040fe40003f86270 */
[----:B------:R-:W-:Y:S02]  /*b320*/  ISETP.GE.AND P3, PT, R27, R87, PT ;  /* 0x000000571b00720c */ /* 0x000fe40003f66270 */
[----:B------:R-:W-:Y:S02]  /*b330*/  LOP3.LUT R27, R3, 0x58, R86, 0xfe, !PT ;  /* 0x00000058031b7812 */ /* 0x000fe400078efe56 */
[----:B------:R-:W-:Y:S01]  /*b340*/  FSEL R66, R22, -INF , !P4 ;  /* 0xff80000016427808 */ /* 0x000fe20006000000 */
[----:B--2---:R-:W-:Y:S01]  /*b350*/  HMMA.16816.F32.BF16 R16, R44, R4, R16 ;  /* 0x000000042c10723c */ /* 0x004fe20000041810 */
[----:B------:R-:W-:Y:S02]  /*b360*/  FSEL R20, R20, -INF , !P3 ;  /* 0xff80000014147808 */ /* 0x000fe40005800000 */
[----:B------:R-:W-:-:S02]  /*b370*/  IADD3 R22, R105, 0x59, RZ ;  /* 0x0000005969167810 */ /* 0x000fc40007ffe0ff */
[CC--:B------:R-:W-:Y:S02]  /*b380*/  ISETP.GE.AND P3, PT, R27.reuse, R87.reuse, PT ;  /* 0x000000571b00720c */ /* 0x0c0fe40003f66270 */
[----:B------:R-:W-:Y:S02]  /*b390*/  ISETP.GE.AND P4, PT, R27, R90, PT ;  /* 0x0000005a1b00720c */ /* 0x000fe40003f86270 */
[----:B------:R-:W-:Y:S02]  /*b3a0*/  FSEL R55, R23, -INF , !P5 ;  /* 0xff80000017377808 */ /* 0x000fe40006800000 */
[----:B------:R-:W-:Y:S02]  /*b3b0*/  LOP3.LUT R23, R3, 0x60, R86, 0xfe, !PT ;  /* 0x0000006003177812 */ /* 0x000fe400078efe56 */
[----:B------:R-:W-:Y:S01]  /*b3c0*/  FSEL R21, R21, -INF , !P6 ;  /* 0xff80000015157808 */ /* 0x000fe20007000000 */
[----:B------:R-:W-:Y:S01]  /*b3d0*/  HMMA.16816.F32.BF16 R8, R44, R6, R8 ;  /* 0x000000062c08723c */ /* 0x000fe20000041808 */
[----:B------:R-:W-:-:S02]  /*b3e0*/  ISETP.GE.AND P6, PT, R22, R87, PT ;  /* 0x000000571600720c */ /* 0x000fc40003fc6270 */
[-C--:B------:R-:W-:Y:S02]  /*b3f0*/  ISETP.GE.AND P5, PT, R22, R90.reuse, PT ;  /* 0x0000005a1600720c */ /* 0x080fe40003fa6270 */
[----:B------:R-:W-:Y:S02]  /*b400*/  FSEL R22, R48, -INF , !P3 ;  /* 0xff80000030167808 */ /* 0x000fe40005800000 */
[----:B------:R-:W-:Y:S02]  /*b410*/  FSEL R61, R50, -INF , !P4 ;  /* 0xff800000323d7808 */ /* 0x000fe40006000000 */
[C---:B------:R-:W-:Y:S02]  /*b420*/  ISETP.GE.AND P3, PT, R23.reuse, R87, PT ;  /* 0x000000571700720c */ /* 0x040fe40003f66270 */
[----:B------:R-:W-:Y:S02]  /*b430*/  ISETP.GE.AND P4, PT, R23, R90, PT ;  /* 0x0000005a1700720c */ /* 0x000fe40003f86270 */
[----:B------:R-:W-:-:S02]  /*b440*/  IADD3 R30, R105, 0x61, RZ ;  /* 0x00000061691e7810 */ /* 0x000fc40007ffe0ff */
        /* <DEDUP_REMOVED lines=19> */
[C---:B------:R-:W-:Y:S02]  /*b580*/  IADD3 R5, R105.reuse, 0x71, RZ ;  /* 0x0000007169057810 */ /* 0x040fe40007ffe0ff */
[----:B------:R-:W-:Y:S02]  /*b590*/  IADD3 R4, R105, 0x1, RZ ;  /* 0x0000000169047810 */ /* 0x000fe40007ffe0ff */
[----:B------:R-:W-:Y:S02]  /*b5a0*/  FSEL R59, R59, -INF , !P5 ;  /* 0xff8000003b3b7808 */ /* 0x000fe40006800000 */
[----:B------:R-:W-:Y:S02]  /*b5b0*/  FSEL R119, R16, -INF , !P3 ;  /* 0xff80000010777808 */ /* 0x000fe40005800000 */
[----:B------:R-:W-:-:S02]  /*b5c0*/  ISETP.GE.AND P5, PT, R5, R90, PT ;  /* 0x0000005a0500720c */ /* 0x000fc40003fa6270 */
[-C--:B------:R-:W-:Y:S02]  /*b5d0*/  ISETP.GE.AND P3, PT, R4, R87.reuse, PT ;  /* 0x000000570400720c */ /* 0x080fe40003f66270 */
        /* <DEDUP_REMOVED lines=22> */
[----:B------:R-:W-:Y:S05]  /*b740*/  @!P1 BRA `(.L_x_3705) ;  /* 0x000006e000009947 */ /* 0x000fea0003800000 */
[----:B------:R-:W-:Y:S05]  /*b750*/  @!P2 BRA `(.L_x_3706) ;  /* 0x000003a00000a947 */ /* 0x000fea0003800000 */
[----:B------:R-:W-:Y:S02]  /*b760*/  IABS R6, c[0x0][0x2d0] ;  /* 0x0000b40000067a13 */ /* 0x000fe40000000000 */
        /* <DEDUP_REMOVED lines=57> */
.L_x_3706:
[----:B------:R-:W-:-:S05]  /*bb00*/  IMAD.MOV.U32 R8, RZ, RZ, c[0x0][0x198] ;  /* 0x00006600ff087624 */ /* 0x000fca00078e00ff */
[----:B------:R-:W-:-:S04]  /*bb10*/  LEA R8, -R8, RZ, 0x7 ;  /* 0x000000ff08087211 */ /* 0x000fc800078e39ff */
[----:B------:R-:W-:Y:S02]  /*bb20*/  SHF.R.S32.HI R7, RZ, 0x1f, R8 ;  /* 0x0000001fff077819 */ /* 0x000fe40000011408 */
.L_x_3707:
[----:B------:R-:W-:Y:S01]  /*bb30*/  @!P0 IMAD.MOV.U32 R6, RZ, RZ, c[0x0][0x198] ;  /* 0x00006600ff068624 */ /* 0x000fe200078e00ff */
[----:B------:R-:W-:Y:S01]  /*bb40*/  @!P0 IADD3 R10, P3, R142, R8, RZ ;  /* 0x000000088e0a8210 */ /* 0x000fe20007f7e0ff */
[----:B------:R-:W-:Y:S01]  /*bb50*/  @!P0 IMAD.MOV.U32 R3, RZ, RZ, c[0x0][0x19c] ;  /* 0x00006700ff038624 */ /* 0x000fe200078e00ff */
[----:B------:R-:W-:Y:S01]  /*bb60*/  @!P0 LEA R18, P4, R8, R152, 0x1 ;  /* 0x0000009808128211 */ /* 0x000fe200078808ff */
[----:B------:R1:W-:Y:S01]  /*bb70*/  @P0 STS [R155+0x1000], RZ ;  /* 0x001000ff9b000388 */ /* 0x0003e20000000800 */
[----:B------:R-:W-:Y:S01]  /*bb80*/  @!P0 LEA R11, P1, R6, R8, 0x6 ;  /* 0x00000008060b8211 */ /* 0x000fe200078230ff */
[----:B------:R-:W-:Y:S01]  /*bb90*/  @!P0 IMAD.X R9, R141, 0x1, R7, P3 ;  /* 0x000000018d098824 */ /* 0x000fe200018e0607 */
[-C--:B------:R-:W-:Y:S01]  /*bba0*/  @!P0 LEA R14, P3, R10, R152.reuse, 0x1 ;  /* 0x000000980a0e8211 */ /* 0x080fe200078608ff */
[----:B------:R1:W-:Y:S01]  /*bbb0*/  @P0 STS [R155+0x1004], RZ ;  /* 0x001004ff9b000388 */ /* 0x0003e20000000800 */
[----:B------:R-:W-:Y:S01]  /*bbc0*/  @!P0 LEA.HI.X R3, R6, R7, R3, 0x6, P1 ;  /* 0x0000000706038211 */ /* 0x000fe200008f3403 */
[----:B------:R-:W-:Y:S01]  /*bbd0*/  BSSY B0, `(.L_x_3708) ;  /* 0x0000022000007945 */ /* 0x000fe20003800000 */
[----:B------:R-:W-:Y:S01]  /*bbe0*/  @!P0 LEA R16, P1, R11, R152, 0x1 ;  /* 0x000000980b108211 */ /* 0x000fe200078208ff */
[----:B------:R1:W-:Y:S01]  /*bbf0*/  @P0 STS.64 [R155+0x1008], RZ ;  /* 0x001008ff9b000388 */ /* 0x0003e20000000a00 */
[----:B------:R-:W-:-:S02]  /*bc00*/  @!P0 LEA.HI.X R19, R8, R147, R7, 0x1, P4 ;  /* 0x0000009308138211 */ /* 0x000fc400020f0c07 */
[-C--:B------:R-:W-:Y:S02]  /*bc10*/  @!P0 LEA.HI.X R15, R10, R147.reuse, R9, 0x1, P3 ;  /* 0x000000930a0f8211 */ /* 0x080fe400018f0c09 */
[----:B------:R-:W-:Y:S01]  /*bc20*/  @!P0 LEA.HI.X R17, R11, R147, R3, 0x1, P1 ;  /* 0x000000930b118211 */ /* 0x000fe200008f0c03 */
        /* <DEDUP_REMOVED lines=28> */
.L_x_3709:
[----:B------:R-:W-:Y:S05]  /*bdf0*/  BSYNC B0 ;  /* 0x0000000000007941 */ /* 0x000fea0003800000 */
.L_x_3708:
[----:B------:R-:W0:Y:S01]  /*be00*/  LDGDEPBAR ;  /* 0x00000000000079af */ /* 0x000e220000000000 */
[----:B------:R-:W-:-:S04]  /*be10*/  LEA R152, P0, R8, R152, 0x1 ;  /* 0x0000009808987211 */ /* 0x000fc800078008ff */
[----:B------:R-:W-:Y:S02]  /*be20*/  LEA.HI.X R147, R8, R147, R7, 0x1, P0 ;  /* 0x0000009308937211 */ /* 0x000fe400000f0c07 */
.L_x_3705:
        /* <DEDUP_REMOVED lines=74> */
[----:B------:R-:W-:Y:S01]  /*c2d0*/  LDSM.16.MT88.4 R20, [R136+0x3400] ;  /* 0x003400008814783b */ /* 0x000fe20000004200 */
[----:B------:R-:W-:-:S02]  /*c2e0*/  FFMA.FTZ R43, R28, c[0x0][0x23c], -R65 ;  /* 0x00008f001c2b7a23 */ /* 0x000fc40000010841 */
        /* <DEDUP_REMOVED lines=10> */
[----:B------:R-:W-:Y:S01]  /*c390*/  LDSM.16.MT88.4 R24, [R135+0x3400] ;  /* 0x003400008718783b */ /* 0x000fe20000004200 */
[----:B------:R-:W-:Y:S01]  /*c3a0*/  FMNMX.FTZ R39, R55, R39, !PT ;  /* 0x0000002737277209 */ /* 0x000fe20007810000 */
[----:B------:R-:W-:Y:S01]  /*c3b0*/  MUFU.EX2 R95, R95 ;  /* 0x0000005f005f7308 */ /* 0x000fe20000000800 */
[----:B------:R-:W-:-:S02]  /*c3c0*/  FFMA.FTZ R52, R32, c[0x0][0x23c], -R65 ;  /* 0x00008f0020347a23 */ /* 0x000fc40000010841 */
[----:B------:R-:W-:Y:S01]  /*c3d0*/  FMNMX.FTZ R39, R61, R39, !PT ;  /* 0x000000273d277209 */ /* 0x000fe20007810000 */
[--C-:B------:R-:W-:Y:S01]  /*c3e0*/  FFMA.FTZ R51, R33, c[0x0][0x23c], -R65.reuse ;  /* 0x00008f0021337a23 */ /* 0x100fe20000010841 */
[----:B--2---:R-:W-:Y:S01]  /*c3f0*/  F2FP.BF16.PACK_AB R10, R105, R112 ;  /* 0x00000070690a723e */ /* 0x004fe200000010ff */
[--C-:B------:R-:W-:Y:S01]  /*c400*/  FFMA.FTZ R90, R125, c[0x0][0x23c], -R65.reuse ;  /* 0x00008f007d5a7a23 */ /* 0x100fe20000010841 */
[----:B------:R-:W-:Y:S01]  /*c410*/  FMNMX.FTZ R39, R62, R39, !PT ;  /* 0x000000273e277209 */ /* 0x000fe20007810000 */
[----:B------:R-:W1:Y:S01]  /*c420*/  MUFU.EX2 R94, R94 ;  /* 0x0000005e005e7308 */ /* 0x000e620000000800 */
[--C-:B------:R-:W-:Y:S02]  /*c430*/  FFMA.FTZ R87, R126, c[0x0][0x23c], -R65.reuse ;  /* 0x00008f007e577a23 */ /* 0x100fe40000010841 */
[----:B------:R-:W-:Y:S01]  /*c440*/  FMNMX.FTZ R39, R60, R39, !PT ;  /* 0x000000273c277209 */ /* 0x000fe20007810000 */
[----:B------:R-:W-:-:S03]  /*c450*/  FFMA.FTZ R63, R127, c[0x0][0x23c], -R65 ;  /* 0x00008f007f3f7a23 */ /* 0x000fc60000010841 */
        /* <DEDUP_REMOVED lines=12> */
[----:B--2---:R-:W-:-:S03]  /*c520*/  F2FP.BF16.PACK_AB R34, R92, R93 ;  /* 0x0000005d5c22723e */ /* 0x004fc600000010ff */
        /* <DEDUP_REMOVED lines=28> */
[----:B------:R-:W-:Y:S02]  /*c6f0*/  FMUL.FTZ R4, R4, c[0x0][0x23c] ;  /* 0x00008f0004047a20 */ /* 0x000fe40000410000 */
        /* <DEDUP_REMOVED lines=10> */
[----:B------:R-:W-:Y:S01]  /*c7a0*/  FFMA.FTZ R53, R53, c[0x0][0x23c], -R45 ;  /* 0x00008f0035357a23 */ /* 0x000fe2000001082d */
[----:B------:R-:W-:Y:S01]  /*c7b0*/  MUFU.EX2 R104, R104 ;  /* 0x0000006800687308 */ /* 0x000fe20000000800 */
[----:B-1----:R-:W-:Y:S01]  /*c7c0*/  F2FP.BF16.PACK_AB R9, R110, R111 ;  /* 0x0000006f6e09723e */ /* 0x002fe200000010ff */
[----:B--2---:R-:W1:Y:S06]  /*c7d0*/  LDSM.16.MT88.4 R4, [R135+0x3000] ;  /* 0x003000008704783b */ /* 0x004e6c0000004200 */
[----:B------:R-:W2:Y:S01]  /*c7e0*/  MUFU.EX2 R107, R107 ;  /* 0x0000006b006b7308 */ /* 0x000ea20000000800 */
[----:B---3--:R-:W-:-:S02]  /*c7f0*/  FMUL.FTZ R14, R82, R114 ;  /* 0x00000072520e7220 */ /* 0x008fc40000410000 */
[-C--:B------:R-:W-:Y:S02]  /*c800*/  FMUL.FTZ R15, R83, R114.reuse ;  /* 0x00000072530f7220 */ /* 0x080fe40000410000 */
[-C--:B------:R-:W-:Y:S02]  /*c810*/  FMUL.FTZ R78, R78, R114.reuse ;  /* 0x000000724e4e7220 */ /* 0x080fe40000410000 */
[-C--:B------:R-:W-:Y:S01]  /*c820*/  FMUL.FTZ R79, R79, R114.reuse ;  /* 0x000000724f4f7220 */ /* 0x080fe20000410000 */
[----:B------:R-:W3:Y:S01]  /*c830*/  MUFU.EX2 R117, R2 ;  /* 0x0000000200757308 */ /* 0x000ee20000000800 */
[-C--:B------:R-:W-:Y:S02]  /*c840*/  FMUL.FTZ R30, R74, R114.reuse ;  /* 0x000000724a1e7220 */ /* 0x080fe40000410000 */
[-C--:B------:R-:W-:Y:S02]  /*c850*/  FMUL.FTZ R31, R75, R114.reuse ;  /* 0x000000724b1f7220 */ /* 0x080fe40000410000 */
[----:B------:R-:W-:-:S02]  /*c860*/  FMUL.FTZ R70, R70, R114 ;  /* 0x0000007246467220 */ /* 0x000fc40000410000 */
[----:B------:R-:W-:Y:S01]  /*c870*/  FMUL.FTZ R71, R71, R114 ;  /* 0x0000007247477220 */ /* 0x000fe20000410000 */
[----:B--2---:R-:W-:Y:S01]  /*c880*/  F2FP.BF16.PACK_AB R11, R107, R104 ;  /* 0x000000686b0b723e */ /* 0x004fe200000010ff */
[--C-:B------:R-:W-:Y:S01]  /*c890*/  FFMA.FTZ R74, R106, c[0x0][0x23c], -R45.reuse ;  /* 0x00008f006a4a7a23 */ /* 0x100fe2000001082d */
[----:B------:R-:W-:Y:S01]  /*c8a0*/  MUFU.EX2 R42, R42 ;  /* 0x0000002a002a7308 */ /* 0x000fe20000000800 */
[--C-:B------:R-:W-:Y:S02]  /*c8b0*/  FFMA.FTZ R75, R100, c[0x0][0x23c], -R45.reuse ;  /* 0x00008f00644b7a23 */ /* 0x100fe4000001082d */
[--C-:B------:R-:W-:Y:S02]  /*c8c0*/  FFMA.FTZ R83, R91, c[0x0][0x23c], -R45.reuse ;  /* 0x00008f005b537a23 */ /* 0x100fe4000001082d */
[----:B------:R-:W-:Y:S02]  /*c8d0*/  FFMA.FTZ R82, R96, c[0x0][0x23c], -R45 ;  /* 0x00008f0060527a23 */ /* 0x000fe4000001082d */
[-C--:B---3--:R-:W-:Y:S01]  /*c8e0*/  FMUL.FTZ R12, R80, R117.reuse ;  /* 0x00000075500c7220 */ /* 0x088fe20000410000 */
[----:B------:R-:W-:Y:S01]  /*c8f0*/  MUFU.EX2 R74, R74 ;  /* 0x0000004a004a7308 */ /* 0x000fe20000000800 */
[----:B------:R-:W-:-:S02]  /*c900*/  FMUL.FTZ R13, R81, R117 ;  /* 0x00000075510d7220 */ /* 0x000fc40000410000 */
[-C--:B------:R-:W-:Y:S02]  /*c910*/  FMUL.FTZ R76, R76, R117.reuse ;  /* 0x000000754c4c7220 */ /* 0x080fe40000410000 */
[-C--:B------:R-:W-:Y:S02]  /*c920*/  FMUL.FTZ R77, R77, R117.reuse ;  /* 0x000000754d4d7220 */ /* 0x080fe40000410000 */
[----:B------:R-:W-:Y:S01]  /*c930*/  FMUL.FTZ R28, R72, R117 ;  /* 0x00000075481c7220 */ /* 0x000fe20000410000 */
[----:B------:R-:W-:Y:S01]  /*c940*/  HMMA.16816.F32.BF16 R12, R8, R16, R12 ;  /* 0x00000010080c723c */ /* 0x000fe2000004180c */
[--C-:B------:R-:W-:Y:S01]  /*c950*/  FFMA.FTZ R2, R122, c[0x0][0x23c], -R45.reuse ;  /* 0x00008f007a027a23 */ /* 0x100fe2000001082d */
[----:B------:R-:W-:Y:S01]  /*c960*/  MUFU.EX2 R75, R75 ;  /* 0x0000004b004b7308 */ /* 0x000fe20000000800 */
[--C-:B------:R-:W-:Y:S02]  /*c970*/  FFMA.FTZ R80, R120, c[0x0][0x23c], -R45.reuse ;  /* 0x00008f0078507a23 */ /* 0x100fe4000001082d */
[----:B------:R-:W-:-:S02]  /*c980*/  FFMA.FTZ R72, R115, c[0x0][0x23c], -R45 ;  /* 0x00008f0073487a23 */ /* 0x000fc4000001082d */
[-C--:B------:R-:W-:Y:S01]  /*c990*/  FMUL.FTZ R29, R73, R117.reuse ;  /* 0x00000075491d7220 */ /* 0x080fe20000410000 */
[C---:B------:R-:W-:Y:S01]  /*c9a0*/  HMMA.16816.F32.BF16 R16, R8.reuse, R18, R76 ;  /* 0x000000120810723c */ /* 0x040fe2000004184c */
[-C--:B------:R-:W-:Y:S01]  /*c9b0*/  FMUL.FTZ R68, R68, R117.reuse ;  /* 0x0000007544447220 */ /* 0x080fe20000410000 */
[----:B------:R-:W-:Y:S01]  /*c9c0*/  MUFU.EX2 R2, R2 ;  /* 0x0000000200027308 */ /* 0x000fe20000000800 */
[-C--:B------:R-:W-:Y:S02]  /*c9d0*/  FMUL.FTZ R69, R69, R117.reuse ;  /* 0x0000007545457220 */ /* 0x080fe40000410000 */
[--C-:B------:R-:W-:Y:S02]  /*c9e0*/  FFMA.FTZ R73, R99, c[0x0][0x23c], -R45.reuse ;  /* 0x00008f0063497a23 */ /* 0x100fe4000001082d */
[--C-:B------:R-:W-:Y:S01]  /*c9f0*/  FFMA.FTZ R81, R98, c[0x0][0x23c], -R45.reuse ;  /* 0x00008f0062517a23 */ /* 0x100fe2000001082d */
[----:B-1----:R-:W-:Y:S01]  /*ca00*/  HMMA.16816.F32.BF16 R28, R8, R4, R28 ;  /* 0x00000004081c723c */ /* 0x002fe2000004181c */
[----:B------:R-:W-:Y:S01]  /*ca10*/  FFMA.FTZ R91, R67, c[0x0][0x23c], -R45 ;  /* 0x00008f00435b7a23 */ /* 0x000fe2000001082d */
[----:B------:R-:W1:Y:S01]  /*ca20*/  MUFU.EX2 R80, R80 ;  /* 0x0000005000507308 */ /* 0x000e620000000800 */
[----:B------:R-:W-:-:S02]  /*ca30*/  FFMA.FTZ R116, R160, R117, R116 ;  /* 0x00000075a0747223 */ /* 0x000fc40000010074 */
[----:B------:R-:W-:Y:S02]  /*ca40*/  FFMA.FTZ R111, R159, R114, R111 ;  /* 0x000000729f6f7223 */ /* 0x000fe4000001006f */
[----:B------:R-:W-:Y:S01]  /*ca50*/  FADD.FTZ R116, R113, R116 ;  /* 0x0000007471747221 */ /* 0x000fe20000010000 */
[----:B------:R-:W-:Y:S01]  /*ca60*/  HMMA.16816.F32.BF16 R8, R8, R6, R68 ;  /* 0x000000060808723c */ /* 0x000fe20000041844 */
[----:B------:R-:W2:Y:S01]  /*ca70*/  LDSM.16.MT88.4 R4, [R136+0x3800] ;  /* 0x003800008804783b */ /* 0x000ea20000004200 */
[----:B------:R-:W-:Y:S01]  /*ca80*/  MUFU.EX2 R76, R118 ;  /* 0x00000076004c7308 */ /* 0x000fe20000000800 */
[----:B------:R-:W-:Y:S02]  /*ca90*/  FADD.FTZ R110, R110, R111 ;  /* 0x0000006f6e6e7221 */ /* 0x000fe40000010000 */
[----:B------:R-:W-:Y:S02]  /*caa0*/  FADD.FTZ R112, R112, R116 ;  /* 0x0000007470707221 */ /* 0x000fe40000010000 */
[----:B------:R-:W-:-:S02]  /*cab0*/  FFMA.FTZ R68, R102, c[0x0][0x23c], -R45 ;  /* 0x00008f0066447a23 */ /* 0x000fc4000001082d */
[--C-:B------:R-:W-:Y:S01]  /*cac0*/  FFMA.FTZ R69, R101, c[0x0][0x23c], -R45.reuse ;  /* 0x00008f0065457a23 */ /* 0x100fe2000001082d */
[----:B------:R-:W3:Y:S01]  /*cad0*/  MUFU.EX2 R72, R72 ;  /* 0x0000004800487308 */ /* 0x000ee20000000800 */
[----:B-1----:R-:W-:Y:S01]  /*cae0*/  F2FP.BF16.PACK_AB R33, R80, R2 ;  /* 0x000000025021723e */ /* 0x002fe200000010ff */
[--C-:B------:R-:W-:Y:S02]  /*caf0*/  FFMA.FTZ R71, R108, c[0x0][0x23c], -R45.reuse ;  /* 0x00008f006c477a23 */ /* 0x100fe4000001082d */
[----:B------:R-:W-:Y:S02]  /*cb00*/  FADD.FTZ R110, R104, R110 ;  /* 0x0000006e686e7221 */ /* 0x000fe40000010000 */
[----:B------:R-:W-:Y:S02]  /*cb10*/  FFMA.FTZ R96, R62, c[0x0][0x23c], -R45 ;  /* 0x00008f003e607a23 */ /* 0x000fe4000001082d */
[----:B------:R-:W-:Y:S01]  /*cb20*/  MUFU.EX2 R70, R109 ;  /* 0x0000006d00467308 */ /* 0x000fe20000000800 */
[----:B------:R-:W-:-:S02]  /*cb30*/  FADD.FTZ R112, R105, R112 ;  /* 0x0000007069707221 */ /* 0x000fc40000010000 */
[----:B------:R-:W-:Y:S02]  /*cb40*/  FADD.FTZ R107, R107, R110 ;  /* 0x0000006e6b6b7221 */ /* 0x000fe40000010000 */
[----:B------:R-:W-:Y:S02]  /*cb50*/  FADD.FTZ R112, R95, R112 ;  /* 0x000000705f707221 */ /* 0x000fe40000010000 */
[----:B------:R-:W-:Y:S01]  /*cb60*/  FADD.FTZ R107, R2, R107 ;  /* 0x0000006b026b7221 */ /* 0x000fe20000010000 */
[----:B---3--:R-:W-:Y:S01]  /*cb70*/  F2FP.BF16.PACK_AB R35, R72, R76 ;  /* 0x0000004c4823723e */ /* 0x008fe200000010ff */
        /* <DEDUP_REMOVED lines=10> */
[C---:B------:R-:W-:Y:S01]  /*cc20*/  HMMA.16816.F32.BF16 R16, R32.reuse, R22, R16 ;  /* 0x000000162010723c */ /* 0x040fe20000041810 */
[----:B------:R-:W3:Y:S01]  /*cc30*/  LDSM.16.MT88.4 R20, [R135+0x3800] ;  /* 0x003800008714783b */ /* 0x000ee20000004200 */
[----:B------:R-:W4:Y:S01]  /*cc40*/  MUFU.EX2 R71, R71 ;  /* 0x0000004700477308 */ /* 0x000f220000000800 */
[--C-:B------:R-:W-:Y:S02]  /*cc50*/  FFMA.FTZ R101, R123, c[0x0][0x23c], -R65.reuse ;  /* 0x00008f007b657a23 */ /* 0x100fe40000010841 */
[--C-:B------:R-:W-:Y:S02]  /*cc60*/  FFMA.FTZ R98, R121, c[0x0][0x23c], -R65.reuse ;  /* 0x00008f0079627a23 */ /* 0x100fe40000010841 */
[--C-:B------:R-:W-:Y:S01]  /*cc70*/  FFMA.FTZ R67, R119, c[0x0][0x23c], -R65.reuse ;  /* 0x00008f0077437a23 */ /* 0x100fe20000010841 */
[----:B------:R-:W-:Y:S01]  /*cc80*/  HMMA.16816.F32.BF16 R28, R32, R24, R28 ;  /* 0x00000018201c723c */ /* 0x000fe2000004181c */
[--C-:B------:R-:W-:Y:S01]  /*cc90*/  FFMA.FTZ R62, R103, c[0x0][0x23c], -R65.reuse ;  /* 0x00008f00673e7a23 */ /* 0x100fe20000010841 */
[----:B------:R-:W5:Y:S01]  /*cca0*/  MUFU.EX2 R73, R73 ;  /* 0x0000004900497308 */ /* 0x000f620000000800 */
[----:B------:R-:W-:-:S02]  /*ccb0*/  FFMA.FTZ R160, R64, c[0x0][0x23c], -R65 ;  /* 0x00008f0040a07a23 */ /* 0x000fc40000010841 */
[----:B------:R-:W-:-:S03]  /*ccc0*/  FFMA.FTZ R159, R44, c[0x0][0x23c], -R45 ;  /* 0x00008f002c9f7a23 */ /* 0x000fc6000001082d */
[----:B------:R-:W-:Y:S01]  /*ccd0*/  HMMA.16816.F32.BF16 R24, R32, R26, R8 ;  /* 0x0000001a2018723c */ /* 0x000fe20000041808 */
[----:B------:R-:W3:Y:S01]  /*cce0*/  LDSM.16.MT88.4 R8, [R136+0x3c00] ;  /* 0x003c00008808783b */ /* 0x000ee20000004200 */
[----:B------:R-:W2:Y:S05]  /*ccf0*/  MUFU.EX2 R81, R81 ;  /* 0x0000005100517308 */ /* 0x000eaa0000000800 */
[C---:B------:R-:W-:Y:S01]  /*cd00*/  F2FP.BF16.PACK_AB R32, R87.reuse, R90 ;  /* 0x0000005a5720723e */ /* 0x040fe200000010ff */
[----:B------:R-:W-:Y:S01]  /*cd10*/  FADD.FTZ R87, R87, R92 ;  /* 0x0000005c57577221 */ /* 0x000fe20000010000 */
[----:B-1----:R-:W-:Y:S01]  /*cd20*/  F2FP.BF16.PACK_AB R33, R68, R70 ;  /* 0x000000464421723e */ /* 0x002fe200000010ff */
[----:B------:R-:W-:Y:S01]  /*cd30*/  MUFU.EX2 R97, R97 ;  /* 0x0000006100617308 */ /* 0x000fe20000000800 */
[----:B------:R-:W-:Y:S01]  /*cd40*/  F2FP.BF16.PACK_AB R34, R57, R63 ;  /* 0x0000003f3922723e */ /* 0x000fe200000010ff */
[----:B------:R-:W-:Y:S01]  /*cd50*/  FADD.FTZ R70, R70, R76 ;  /* 0x0000004c46467221 */ /* 0x000fe20000010000 */
[----:B----4-:R-:W-:Y:S01]  /*cd60*/  F2FP.BF16.PACK_AB R35, R71, R69 ;  /* 0x000000454723723e */ /* 0x010fe200000010ff */
[----:B------:R-:W-:Y:S01]  /*cd70*/  FADD.FTZ R87, R63, R87 ;  /* 0x000000573f577221 */ /* 0x000fe20000010000 */
[----:B------:R-:W-:Y:S01]  /*cd80*/  LDSM.16.MT88.4 R76, [R136+0x4c00] ;  /* 0x004c0000884c783b */ /* 0x000fe20000004200 */
[----:B------:R-:W-:-:S02]  /*cd90*/  FADD.FTZ R70, R68, R70 ;  /* 0x0000004644467221 */ /* 0x000fc40000010000 */
[----:B------:R-:W1:Y:S01]  /*cda0*/  MUFU.EX2 R82, R82 ;  /* 0x0000005200527308 */ /* 0x000e620000000800 */
[----:B------:R-:W-:Y:S01]  /*cdb0*/  FADD.FTZ R87, R57, R87 ;  /* 0x0000005739577221 */ /* 0x000fe20000010000 */
[----:B--2---:R-:W-:Y:S01]  /*cdc0*/  HMMA.16816.F32.BF16 R12, R32, R4, R12 ;  /* 0x00000004200c723c */ /* 0x004fe2000004180c */
[----:B------:R-:W-:-:S04]  /*cdd0*/  FADD.FTZ R70, R69, R70 ;  /* 0x0000004645467221 */ /* 0x000fc80000010000 */
[----:B------:R-:W-:Y:S01]  /*cde0*/  FADD.FTZ R71, R71, R70 ;  /* 0x0000004647477221 */ /* 0x000fe20000010000 */
[----:B------:R-:W-:Y:S02]  /*cdf0*/  MUFU.EX2 R83, R83 ;  /* 0x0000005300537308 */ /* 0x000fe40000000800 */
[----:B------:R-:W-:Y:S01]  /*ce00*/  HMMA.16816.F32.BF16 R16, R32, R6, R16 ;  /* 0x000000062010723c */ /* 0x000fe20000041810 */
[----:B------:R-:W2:Y:S01]  /*ce10*/  LDSM.16.MT88.4 R4, [R135+0x3c00] ;  /* 0x003c00008704783b */ /* 0x000ea20000004200 */
[----:B------:R-:W-:-:S04]  /*ce20*/  FADD.FTZ R71, R74, R71 ;  /* 0x000000474a477221 */ /* 0x000fc80000010000 */
[----:B------:R-:W4:Y:S01]  /*ce30*/  MUFU.EX2 R91, R91 ;  /* 0x0000005b005b7308 */ /* 0x000f220000000800 */
[C---:B-----5:R-:W-:Y:S01]  /*ce40*/  FADD.FTZ R71, R73.reuse, R71 ;  /* 0x0000004749477221 */ /* 0x060fe20000010000 */
[C---:B---3--:R-:W-:Y:S06]  /*ce50*/  HMMA.16816.F32.BF16 R28, R32.reuse, R20, R28 ;  /* 0x00000014201c723c */ /* 0x048fec000004181c */
[----:B------:R-:W3:Y:S02]  /*ce60*/  MUFU.EX2 R41, R41 ;  /* 0x0000002900297308 */ /* 0x000ee40000000800 */
[----:B------:R-:W-:Y:S01]  /*ce70*/  HMMA.16816.F32.BF16 R24, R32, R22, R24 ;  /* 0x000000162018723c */ /* 0x000fe20000041818 */
[----:B------:R-:W5:Y:S05]  /*ce80*/  LDSM.16.MT88.4 R20, [R136+0x4000] ;  /* 0x004000008814783b */ /* 0x000f6a0000004200 */
        /* <DEDUP_REMOVED lines=9> */
[----:B------:R-:W-:Y:S01]  /*cf20*/  FADD.FTZ R56, R52, R56 ;  /* 0x0000003834387221 */ /* 0x000fe20000010000 */
[----:B------:R-:W-:Y:S01]  /*cf30*/  LDSM.16.MT88.4 R68, [R135+0x4c00] ;  /* 0x004c00008744783b */ /* 0x000fe20000004200 */
[----:B------:R-:W-:Y:S01]  /*cf40*/  FADD.FTZ R75, R81, R75 ;  /* 0x0000004b514b7221 */ /* 0x000fe20000010000 */
[----:B------:R-:W-:Y:S01]  /*cf50*/  HMMA.16816.F32.BF16 R12, R32, R8, R12 ;  /* 0x00000008200c723c */ /* 0x000fe2000004180c */
[----:B------:R-:W-:Y:S01]  /*cf60*/  FADD.FTZ R51, R51, R56 ;  /* 0x0000003833337221 */ /* 0x000fe20000010000 */
[----:B------:R-:W-:Y:S03]  /*cf70*/  MUFU.EX2 R36, R36 ;  /* 0x0000002400247308 */ /* 0x000fe60000000800 */
[----:B------:R-:W-:-:S03]  /*cf80*/  FADD.FTZ R51, R47, R51 ;  /* 0x000000332f337221 */ /* 0x000fc60000010000 */
[C---:B------:R-:W-:Y:S01]  /*cf90*/  HMMA.16816.F32.BF16 R16, R32.reuse, R10, R16 ;  /* 0x0000000a2010723c */ /* 0x040fe20000041810 */
[----:B------:R-:W3:Y:S01]  /*cfa0*/  LDSM.16.MT88.4 R8, [R135+0x4000] ;  /* 0x004000008708783b */ /* 0x000ee20000004200 */
[----:B------:R-:W1:Y:S06]  /*cfb0*/  MUFU.EX2 R66, R66 ;  /* 0x0000004200427308 */ /* 0x000e6c0000000800 */
[C---:B--2---:R-:W-:Y:S02]  /*cfc0*/  HMMA.16816.F32.BF16 R28, R32.reuse, R4, R28 ;  /* 0x00000004201c723c */ /* 0x044fe4000004181c */
[----:B------:R-:W2:Y:S06]  /*cfd0*/  MUFU.EX2 R55, R55 ;  /* 0x0000003700377308 */ /* 0x000eac0000000800 */
[----:B------:R-:W-:Y:S01]  /*cfe0*/  HMMA.16816.F32.BF16 R24, R32, R6, R24 ;  /* 0x000000062018723c */ /* 0x000fe20000041818 */
[----:B------:R-:W2:Y:S01]  /*cff0*/  LDSM.16.MT88.4 R4, [R136+0x4400] ;  /* 0x004400008804783b */ /* 0x000ea20000004200 */
[----:B------:R-:W-:Y:S05]  /*d000*/  MUFU.EX2 R61, R61 ;  /* 0x0000003d003d7308 */ /* 0x000fea0000000800 */
[C---:B------:R-:W-:Y:S01]  /*d010*/  F2FP.BF16.PACK_AB R32, R46.reuse, R47 ;  /* 0x0000002f2e20723e */ /* 0x040fe200000010ff */
[----:B------:R-:W-:Y:S01]  /*d020*/  FADD.FTZ R46, R46, R51 ;  /* 0x000000332e2e7221 */ /* 0x000fe20000010000 */
[----:B-1----:R-:W-:Y:S01]  /*d030*/  F2FP.BF16.PACK_AB R33, R82, R97 ;  /* 0x000000615221723e */ /* 0x002fe200000010ff */
[----:B------:R-:W1:Y:S01]  /*d040*/  MUFU.EX2 R96, R96 ;  /* 0x0000006000607308 */ /* 0x000e620000000800 */
[----:B------:R-:W-:Y:S01]  /*d050*/  F2FP.BF16.PACK_AB R34, R42, R43 ;  /* 0x0000002b2a22723e */ /* 0x000fe200000010ff */
[----:B------:R-:W-:Y:S01]  /*d060*/  FADD.FTZ R97, R97, R75 ;  /* 0x0000004b61617221 */ /* 0x000fe20000010000 */
[----:B----4-:R-:W-:Y:S01]  /*d070*/  F2FP.BF16.PACK_AB R35, R91, R83 ;  /* 0x000000535b23723e */ /* 0x010fe200000010ff */
[----:B------:R-:W-:-:S02]  /*d080*/  FADD.FTZ R46, R43, R46 ;  /* 0x0000002e2b2e7221 */ /* 0x000fc40000010000 */
[----:B------:R-:W-:Y:S02]  /*d090*/  FADD.FTZ R97, R82, R97 ;  /* 0x0000006152617221 */ /* 0x000fe40000010000 */
[----:B------:R4:W-:Y:S01]  /*d0a0*/  MUFU.EX2 R2, R58 ;  /* 0x0000003a00027308 */ /* 0x0009e20000000800 */
[----:B------:R-:W-:Y:S01]  /*d0b0*/  FADD.FTZ R42, R42, R46 ;  /* 0x0000002e2a2a7221 */ /* 0x000fe20000010000 */
[C---:B-----5:R-:W-:Y:S01]  /*d0c0*/  HMMA.16816.F32.BF16 R12, R32.reuse, R20, R12 ;  /* 0x00000014200c723c */ /* 0x060fe2000004180c */
[----:B------:R-:W-:Y:S02]  /*d0d0*/  FADD.FTZ R83, R83, R97 ;  /* 0x0000006153537221 */ /* 0x000fe40000010000 */
[----:B---3--:R-:W-:Y:S02]  /*d0e0*/  FADD.FTZ R42, R41, R42 ;  /* 0x0000002a292a7221 */ /* 0x008fe40000010000 */
[----:B------:R-:W-:Y:S01]  /*d0f0*/  FADD.FTZ R83, R91, R83 ;  /* 0x000000535b537221 */ /* 0x000fe20000010000 */
[----:B------:R-:W3:Y:S02]  /*d100*/  MUFU.EX2 R3, R3 ;  /* 0x0000000300037308 */ /* 0x000ee40000000800 */
[----:B------:R-:W-:Y:S01]  /*d110*/  HMMA.16816.F32.BF16 R16, R32, R22, R16 ;  /* 0x000000162010723c */ /* 0x000fe20000041810 */
[----:B------:R-:W5:Y:S01]  /*d120*/  LDSM.16.MT88.4 R20, [R135+0x4400] ;  /* 0x004400008714783b */ /* 0x000f620000004200 */
[----:B------:R-:W-:-:S02]  /*d130*/  FADD.FTZ R83, R66, R83 ;  /* 0x0000005342537221 */ /* 0x000fc40000010000 */
[----:B----4-:R-:W-:Y:S02]  /*d140*/  FFMA.FTZ R58, R59, c[0x0][0x23c], -R45 ;  /* 0x00008f003b3a7a23 */ /* 0x010fe4000001082d */
[----:B------:R-:W-:Y:S02]  /*d150*/  MUFU.EX2 R0, R0 ;  /* 0x0000000000007308 */ /* 0x000fe40000000800 */
[C---:B------:R-:W-:Y:S07]  /*d160*/  HMMA.16816.F32.BF16 R28, R32.reuse, R8, R28 ;  /* 0x00000008201c723c */ /* 0x040fee000004181c */
[C---:B------:R-:W-:Y:S01]  /*d170*/  F2FP.BF16.PACK_AB R8, R38.reuse, R41 ;  /* 0x000000292608723e */ /* 0x040fe200000010ff */
[----:B------:R-:W-:Y:S01]  /*d180*/  HMMA.16816.F32.BF16 R24, R32, R10, R24 ;  /* 0x0000000a2018723c */ /* 0x000fe20000041818 */
[----:B--2---:R-:W-:Y:S01]  /*d190*/  F2FP.BF16.PACK_AB R9, R55, R66 ;  /* 0x000000423709723e */ /* 0x004fe200000010ff */
[----:B------:R-:W2:Y:S01]  /*d1a0*/  LDSM.16.MT88.4 R32, [R136+0x4800] ;  /* 0x004800008820783b */ /* 0x000ea20000004200 */
[----:B------:R-:W-:Y:S01]  /*d1b0*/  MUFU.EX2 R101, R101 ;  /* 0x0000006500657308 */ /* 0x000fe20000000800 */
[----:B------:R-:W-:-:S02]  /*d1c0*/  FADD.FTZ R38, R38, R42 ;  /* 0x0000002a26267221 */ /* 0x000fc40000010000 */
[----:B------:R-:W-:Y:S01]  /*d1d0*/  FADD.FTZ R55, R55, R83 ;  /* 0x0000005337377221 */ /* 0x000fe20000010000 */
[----:B------:R-:W-:Y:S01]  /*d1e0*/  F2FP.BF16.PACK_AB R10, R36, R37 ;  /* 0x00000025240a723e */ /* 0x000fe200000010ff */
[----:B------:R-:W-:Y:S01]  /*d1f0*/  FADD.FTZ R38, R37, R38 ;  /* 0x0000002625267221 */ /* 0x000fe20000010000 */
[----:B-1----:R-:W-:Y:S01]  /*d200*/  F2FP.BF16.PACK_AB R11, R96, R61 ;  /* 0x0000003d600b723e */ /* 0x002fe200000010ff */
[----:B------:R-:W-:Y:S01]  /*d210*/  FADD.FTZ R55, R61, R55 ;  /* 0x000000373d377221 */ /* 0x000fe20000010000 */
[----:B------:R-:W-:Y:S01]  /*d220*/  MUFU.EX2 R98, R98 ;  /* 0x0000006200627308 */ /* 0x000fe20000000800 */
[----:B------:R-:W-:Y:S02]  /*d230*/  FADD.FTZ R36, R36, R38 ;  /* 0x0000002624247221 */ /* 0x000fe40000010000 */
[----:B------:R-:W-:Y:S02]  /*d240*/  FADD.FTZ R96, R96, R55 ;  /* 0x0000003760607221 */ /* 0x000fe40000010000 */
[----:B------:R-:W-:Y:S01]  /*d250*/  HMMA.16816.F32.BF16 R12, R8, R4, R12 ;  /* 0x00000004080c723c */ /* 0x000fe2000004180c */
[----:B---3--:R-:W-:-:S02]  /*d260*/  FADD.FTZ R36, R3, R36 ;  /* 0x0000002403247221 */ /* 0x008fc40000010000 */
[----:B------:R-:W1:Y:S05]  /*d270*/  MUFU.EX2 R60, R60 ;  /* 0x0000003c003c7308 */ /* 0x000e6a0000000800 */
[C---:B------:R-:W-:Y:S01]  /*d280*/  HMMA.16816.F32.BF16 R16, R8.reuse, R6, R16 ;  /* 0x000000060810723c */ /* 0x040fe20000041810 */
[----:B------:R-:W3:Y:S02]  /*d290*/  LDSM.16.MT88.4 R4, [R135+0x4800] ;  /* 0x004800008704783b */ /* 0x000ee40000004200 */
[----:B------:R-:W4:Y:S05]  /*d2a0*/  MUFU.EX2 R53, R53 ;  /* 0x0000003500357308 */ /* 0x000f2a0000000800 */
[----:B-----5:R-:W-:Y:S03]  /*d2b0*/  HMMA.16816.F32.BF16 R28, R8, R20, R28 ;  /* 0x00000014081c723c */ /* 0x020fe6000004181c */
[----:B------:R-:W5:Y:S01]  /*d2c0*/  MUFU.EX2 R58, R58 ;  /* 0x0000003a003a7308 */ /* 0x000f620000000800 */
[----:B-1----:R-:W-:-:S03]  /*d2d0*/  FADD.FTZ R96, R60, R96 ;  /* 0x000000603c607221 */ /* 0x002fc60000010000 */
[----:B------:R-:W-:Y:S01]  /*d2e0*/  FFMA.FTZ R20, R86, c[0x0][0x23c], -R65 ;  /* 0x00008f0056147a23 */ /* 0x000fe20000010841 */
[----:B------:R-:W-:Y:S01]  /*d2f0*/  HMMA.16816.F32.BF16 R24, R8, R22, R24 ;  /* 0x000000160818723c */ /* 0x000fe20000041818 */
[--C-:B------:R-:W-:Y:S02]  /*d300*/  FFMA.FTZ R21, R50, c[0x0][0x23c], -R45.reuse ;  /* 0x00008f0032157a23 */ /* 0x100fe4000001082d */
[----:B------:R-:W1:Y:S04]  /*d310*/  MUFU.EX2 R67, R67 ;  /* 0x0000004300437308 */ /* 0x000e680000000800 */
[----:B------:R-:W-:Y:S01]  /*d320*/  F2FP.BF16.PACK_AB R8, R0, R3 ;  /* 0x000000030008723e */ /* 0x000fe200000010ff */
[--C-:B------:R-:W-:Y:S01]  /*d330*/  FFMA.FTZ R22, R48, c[0x0][0x23c], -R45.reuse ;  /* 0x00008f0030167a23 */ /* 0x100fe2000001082d */
[----:B----4-:R-:W-:Y:S01]  /*d340*/  F2FP.BF16.PACK_AB R9, R53, R60 ;  /* 0x0000003c3509723e */ /* 0x010fe200000010ff */
[----:B------:R-:W-:Y:S01]  /*d350*/  FFMA.FTZ R23, R49, c[0x0][0x23c], -R45 ;  /* 0x00008f0031177a23 */ /* 0x000fe2000001082d */
[----:B------:R-:W-:Y:S01]  /*d360*/  F2FP.BF16.PACK_AB R10, R98, R101 ;  /* 0x00000065620a723e */ /* 0x000fe200000010ff */
[----:B------:R-:W4:Y:S01]  /*d370*/  MUFU.EX2 R62, R62 ;  /* 0x0000003e003e7308 */ /* 0x000f220000000800 */
[----:B-----5:R-:W-:Y:S01]  /*d380*/  F2FP.BF16.PACK_AB R11, R58, R2 ;  /* 0x000000023a0b723e */ /* 0x020fe200000010ff */
[----:B------:R-:W-:-:S02]  /*d390*/  FADD.FTZ R0, R0, R36 ;  /* 0x0000002400007221 */ /* 0x000fc40000010000 */
[----:B------:R-:W-:Y:S02]  /*d3a0*/  FADD.FTZ R53, R53, R96 ;  /* 0x0000006035357221 */ /* 0x000fe40000010000 */
[----:B------:R-:W-:Y:S02]  /*d3b0*/  FADD.FTZ R0, R101, R0 ;  /* 0x0000000065007221 */ /* 0x000fe40000010000 */
[----:B--2---:R-:W-:Y:S01]  /*d3c0*/  HMMA.16816.F32.BF16 R12, R8, R32, R12 ;  /* 0x00000020080c723c */ /* 0x004fe2000004180c */
[----:B------:R-:W2:Y:S01]  /*d3d0*/  MUFU.EX2 R20, R20 ;  /* 0x0000001400147308 */ /* 0x000ea20000000800 */
[----:B------:R-:W-:Y:S01]  /*d3e0*/  FADD.FTZ R53, R2, R53 ;  /* 0x0000003502357221 */ /* 0x000fe20000010000 */
[----:B------:R-:W-:Y:S01]  /*d3f0*/  MOV R2, R40 ;  /* 0x0000002800027202 */ /* 0x000fe20000000f00 */
[----:B------:R-:W-:Y:S01]  /*d400*/  FADD.FTZ R98, R98, R0 ;  /* 0x0000000062627221 */ /* 0x000fe20000010000 */
[----:B------:R-:W-:Y:S01]  /*d410*/  MOV R0, R39 ;  /* 0x0000002700007202 */ /* 0x000fe20000000f00 */
[----:B------:R-:W-:-:S02]  /*d420*/  FADD.FTZ R58, R58, R53 ;  /* 0x000000353a3a7221 */ /* 0x000fc40000010000 */
[----:B---3--:R-:W-:Y:S01]  /*d430*/  HMMA.16816.F32.BF16 R28, R8, R4, R28 ;  /* 0x00000004081c723c */ /* 0x008fe2000004181c */
[----:B------:R-:W3:Y:S01]  /*d440*/  MUFU.EX2 R160, R160 ;  /* 0x000000a000a07308 */ /* 0x000ee20000000800 */
[----:B-1----:R-:W-:-:S04]  /*d450*/  FADD.FTZ R98, R67, R98 ;  /* 0x0000006243627221 */ /* 0x002fc80000010000 */
[C---:B----4-:R-:W-:Y:S01]  /*d460*/  FADD.FTZ R98, R62.reuse, R98 ;  /* 0x000000623e627221 */ /* 0x050fe20000010000 */
[----:B------:R-:W-:Y:S01]  /*d470*/  F2FP.BF16.PACK_AB R4, R62, R67 ;  /* 0x000000433e04723e */ /* 0x000fe200000010ff */
[----:B------:R-:W-:Y:S01]  /*d480*/  HMMA.16816.F32.BF16 R16, R8, R34, R16 ;  /* 0x000000220810723c */ /* 0x000fe20000041810 */
[----:B------:R-:W1:Y:S01]  /*d490*/  MUFU.EX2 R21, R21 ;  /* 0x0000001500157308 */ /* 0x000e620000000800 */
[----:B--2---:R-:W-:-:S06]  /*d4a0*/  FADD.FTZ R98, R20, R98 ;  /* 0x0000006214627221 */ /* 0x004fcc0000010000 */
[----:B------:R-:W-:Y:S01]  /*d4b0*/  HMMA.16816.F32.BF16 R24, R8, R6, R24 ;  /* 0x000000060818723c */ /* 0x000fe20000041818 */
[----:B------:R-:W2:Y:S06]  /*d4c0*/  MUFU.EX2 R22, R22 ;  /* 0x0000001600167308 */ /* 0x000eac0000000800 */
[C---:B---3--:R-:W-:Y:S01]  /*d4d0*/  F2FP.BF16.PACK_AB R6, R160.reuse, R20 ;  /* 0x00000014a006723e */ /* 0x048fe200000010ff */
[----:B------:R-:W-:Y:S01]  /*d4e0*/  FADD.FTZ R160, R160, R98 ;  /* 0x00000062a0a07221 */ /* 0x000fe20000010000 */
[----:B------:R-:W3:Y:S01]  /*d4f0*/  MUFU.EX2 R23, R23 ;  /* 0x0000001700177308 */ /* 0x000ee20000000800 */
[----:B-1----:R-:W-:-:S07]  /*d500*/  FADD.FTZ R58, R21, R58 ;  /* 0x0000003a153a7221 */ /* 0x002fce0000010000 */
        /* <DEDUP_REMOVED lines=9> */
[----:B------:R-:W-:Y:S08]  /*d5a0*/  HMMA.16816.F32.BF16 R68, R4, R70, R24 ;  /* 0x000000460444723c */ /* 0x000ff00000041818 */
.L_x_3702:
[----:B------:R-:W-:-:S13]  /*d5b0*/  ISETP.GE.AND P0, PT, R154, 0x1, PT ;  /* 0x000000019a00780c */ /* 0x000fda0003f06270 */
[----:B------:R-:W-:Y:S05]  /*d5c0*/  @!P0 BRA `(.L_x_3710) ;  /* 0x000028e000008947 */ /* 0x000fea0003800000 */
[----:B------:R-:W-:Y:S01]  /*d5d0*/  IMAD.MOV.U32 R158, RZ, RZ, c[0x0][0x1a0] ;  /* 0x00006800ff9e7624 */ /* 0x000fe200078e00ff */
[----:B------:R-:W-:Y:S02]  /*d5e0*/  MOV R3, R0 ;  /* 0x0000000000037202 */ /* 0x000fe40000000f00 */
[----:B------:R-:W-:Y:S01]  /*d5f0*/  MOV R86, R2 ;  /* 0x0000000200567202 */ /* 0x000fe20000000f00 */
[----:B------:R-:W-:-:S05]  /*d600*/  IMAD.U32 R157, R158, -0x80, RZ ;  /* 0xffffff809e9d7824 */ /* 0x000fca00078e00ff */
[----:B------:R-:W-:Y:S02]  /*d610*/  SHF.R.S32.HI R156, RZ, 0x1f, R157 ;  /* 0x0000001fff9c7819 */ /* 0x000fe4000001149d */
.L_x_3714:
        /* <DEDUP_REMOVED lines=64> */
.L_x_3711:
[----:B------:R-:W-:Y:S02]  /*da20*/  ISETP.GE.AND P0, PT, R84, c[0x0][0x220], PT ;  /* 0x0000880054007a0c */ /* 0x000fe40003f06270 */
[CC--:B------:R-:W-:Y:S04]  /*da30*/  LEA R162, P4, R8.reuse, R89.reuse, 0x1 ;  /* 0x0000005908a27211 */ /* 0x0c0fe800078808ff */
[--C-:B------:R-:W-:Y:S07]  /*da40*/  LEA.HI.X R163, R8, R88, R2.reuse, 0x1, P4 ;  /* 0x0000005808a37211 */ /* 0x100fee00020f0c02 */
[-C--:B------:R-:W-:Y:S01]  /*da50*/  @!P0 IADD3 R4, P3, R144, R8.reuse, RZ ;  /* 0x0000000890048210 */ /* 0x080fe20007f7e0ff */
[----:B------:R-:W-:Y:S01]  /*da60*/  @!P0 IMAD.MOV.U32 R5, RZ, RZ, c[0x0][0x1a4] ;  /* 0x00006900ff058624 */ /* 0x000fe200078e00ff */
[C---:B------:R-:W-:Y:S01]  /*da70*/  @!P0 LEA R6, P1, R158.reuse, R8, 0x6 ;  /* 0x000000089e068211 */ /* 0x040fe200078230ff */
[----:B------:R-:W-:Y:S01]  /*da80*/  @P0 STS [R155+0x3000], RZ ;  /* 0x003000ff9b000388 */ /* 0x000fe20000000800 */
[--C-:B------:R-:W-:Y:S02]  /*da90*/  @!P0 IMAD.MOV.U32 R9, RZ, RZ, R2.reuse ;  /* 0x000000ffff098224 */ /* 0x100fe400078e0002 */
        /* <DEDUP_REMOVED lines=35> */
[----:B------:R-:W-:Y:S04]  /*dcd0*/  LDSM.16.M88.4 R16, [R138+0x1400] ;  /* 0x001400008a10783b */ /* 0x000fe80000000200 */
[----:B------:R-:W-:Y:S04]  /*dce0*/  LDSM.16.M88.4 R24, [R138+0x1800] ;  /* 0x001800008a18783b */ /* 0x000fe80000000200 */
[----:B------:R-:W-:Y:S04]  /*dcf0*/  LDSM.16.M88.4 R32, [R138+0x1c00] ;  /* 0x001c00008a20783b */ /* 0x000fe80000000200 */
[----:B---3--:R-:W4:Y:S04]  /*dd00*/  LDSM.16.M88.4 R8, [R138+0x1000] ;  /* 0x001000008a08783b */ /* 0x008f280000000200 */
[----:B------:R-:W0:Y:S04]  /*dd10*/  LDGDEPBAR ;  /* 0x00000000000079af */ /* 0x000e280000000000 */
[----:B------:R-:W3:Y:S04]  /*dd20*/  LDSM.16.M88.4 R40, [R138+0x2000] ;  /* 0x002000008a28783b */ /* 0x000ee80000000200 */
[----:B------:R-:W5:Y:S04]  /*dd30*/  LDSM.16.M88.4 R48, [R138+0x2400] ;  /* 0x002400008a30783b */ /* 0x000f680000000200 */
[----:B------:R-:W1:Y:S04]  /*dd40*/  LDSM.16.M88.4 R56, [R138+0x2800] ;  /* 0x002800008a38783b */ /* 0x000e680000000200 */
[----:B------:R-:W1:Y:S04]  /*dd50*/  LDSM.16.M88.4 R88, [R138+0x2c00] ;  /* 0x002c00008a58783b */ /* 0x000e680000000200 */
[----:B------:R-:W-:Y:S04]  /*dd60*/  LDSM.16.M88.4 R92, [R139] ;  /* 0x000000008b5c783b */ /* 0x000fe80000000200 */
[----:B------:R-:W1:Y:S04]  /*dd70*/  LDSM.16.M88.4 R96, [R137] ;  /* 0x000000008960783b */ /* 0x000e680000000200 */
[----:B------:R-:W1:Y:S04]  /*dd80*/  LDSM.16.M88.4 R100, [R134] ;  /* 0x000000008664783b */ /* 0x000e680000000200 */
[----:B------:R-:W1:Y:S01]  /*dd90*/  LDSM.16.M88.4 R104, [R133] ;  /* 0x000000008568783b */ /* 0x000e620000000200 */
[C---:B----4-:R-:W-:Y:S03]  /*dda0*/  HMMA.16816.F32.BF16 R4, R64.reuse, R8, RZ ;  /* 0x000000084004723c */ /* 0x050fe600000418ff */
[----:B------:R-:W4:Y:S04]  /*ddb0*/  LDSM.16.M88.4 R108, [R132] ;  /* 0x00000000846c783b */ /* 0x000f280000000200 */
[----:B------:R-:W1:Y:S01]  /*ddc0*/  LDSM.16.M88.4 R112, [R131] ;  /* 0x000000008370783b */ /* 0x000e620000000200 */
[C---:B------:R-:W-:Y:S03]  /*ddd0*/  HMMA.16816.F32.BF16 R8, R64.reuse, R10, RZ ;  /* 0x0000000a4008723c */ /* 0x040fe600000418ff */
[----:B------:R-:W1:Y:S04]  /*dde0*/  LDSM.16.M88.4 R116, [R130] ;  /* 0x000000008274783b */ /* 0x000e680000000200 */
[----:B------:R-:W1:Y:S01]  /*ddf0*/  LDSM.16.M88.4 R120, [R129] ;  /* 0x000000008178783b */ /* 0x000e620000000200 */
[C---:B--2---:R-:W-:Y:S03]  /*de00*/  HMMA.16816.F32.BF16 R12, R64.reuse, R16, RZ ;  /* 0x00000010400c723c */ /* 0x044fe600000418ff */
[----:B------:R-:W2:Y:S01]  /*de10*/  LDSM.16.M88.4 R124, [R128] ;  /* 0x00000000807c783b */ /* 0x000ea20000000200 */
[----:B------:R-:W-:Y:S04]  /*de20*/  DEPBAR.LE SB0, 0x0 ;  /* 0x000080000000791a */ /* 0x000fe80000000000 */
[----:B------:R-:W-:Y:S01]  /*de30*/  BAR.SYNC.DEFER_BLOCKING 0x0 ;  /* 0x0000000000007b1d */ /* 0x000fe20000010000 */
[C---:B------:R-:W-:Y:S08]  /*de40*/  HMMA.16816.F32.BF16 R16, R64.reuse, R18, RZ ;  /* 0x000000124010723c */ /* 0x040ff000000418ff */
[C---:B------:R-:W-:Y:S08]  /*de50*/  HMMA.16816.F32.BF16 R20, R64.reuse, R24, RZ ;  /* 0x000000184014723c */ /* 0x040ff000000418ff */
        /* <DEDUP_REMOVED lines=9> */
[C---:B------:R-:W-:Y:S07]  /*def0*/  HMMA.16816.F32.BF16 R60, R64.reuse, R88, RZ ;  /* 0x00000058403c723c */ /* 0x040fee00000418ff */
[----:B------:R-:W-:Y:S01]  /*df00*/  IMAD.MOV.U32 R89, RZ, RZ, R162 ;  /* 0x000000ffff597224 */ /* 0x000fe200078e00a2 */
[----:B------:R-:W-:Y:S01]  /*df10*/  HMMA.16816.F32.BF16 R64, R64, R90, RZ ;  /* 0x0000005a4040723c */ /* 0x000fe200000418ff */
[----:B------:R-:W-:Y:S07]  /*df20*/  IMAD.MOV.U32 R88, RZ, RZ, R163 ;  /* 0x000000ffff587224 */ /* 0x000fee00078e00a3 */
[C---:B------:R-:W-:Y:S08]  /*df30*/  HMMA.16816.F32.BF16 R4, R92.reuse, R96, R4 ;  /* 0x000000605c04723c */ /* 0x040ff00000041804 */
[C---:B------:R-:W-:Y:S08]  /*df40*/  HMMA.16816.F32.BF16 R8, R92.reuse, R98, R8 ;  /* 0x000000625c08723c */ /* 0x040ff00000041808 */
[C---:B------:R-:W-:Y:S08]  /*df50*/  HMMA.16816.F32.BF16 R12, R92.reuse, R100, R12 ;  /* 0x000000645c0c723c */ /* 0x040ff0000004180c */
[C---:B------:R-:W-:Y:S08]  /*df60*/  HMMA.16816.F32.BF16 R16, R92.reuse, R102, R16 ;  /* 0x000000665c10723c */ /* 0x040ff00000041810 */
[C---:B------:R-:W-:Y:S08]  /*df70*/  HMMA.16816.F32.BF16 R20, R92.reuse, R104, R20 ;  /* 0x000000685c14723c */ /* 0x040ff00000041814 */
        /* <DEDUP_REMOVED lines=64> */
[C---:B------:R-:W-:Y:S01]  /*e380*/  IMAD.WIDE.U32 R92, R87.reuse, c[0x0][0x198], RZ ;  /* 0x00006600575c7a25 */ /* 0x040fe200078e00ff */
[----:B------:R-:W-:Y:S05]  /*e390*/  SHF.R.S32.HI R0, RZ, 0x1f, R87 ;  /* 0x0000001fff007819 */ /* 0x000fea0000011457 */
[----:B------:R-:W-:Y:S04]  /*e3a0*/  IMAD R0, R0, c[0x0][0x198], RZ ;  /* 0x0000660000007a24 */ /* 0x000fe800078e02ff */
[----:B------:R-:W-:Y:S04]  /*e3b0*/  IMAD R0, R87, c[0x0][0x19c], R0 ;  /* 0x0000670057007a24 */ /* 0x000fe800078e0200 */
[----:B------:R-:W-:Y:S01]  /*e3c0*/  IMAD.IADD R93, R93, 0x1, R0 ;  /* 0x000000015d5d7824 */ /* 0x000fe200078e0200 */
[----:B-1----:R-:W2:Y:S02]  /*e3d0*/  LDG.E R91, [R94.64] ;  /* 0x000000065e5b7981 */ /* 0x002ea4000c1e1900 */
[----:B--2---:R-:W-:Y:S04]  /*e3e0*/  IMAD.IADD R90, R90, 0x1, -R91 ;  /* 0x000000015a5a7824 */ /* 0x004fe800078e0a5b */
[C---:B------:R-:W-:Y:S01]  /*e3f0*/  IMAD.WIDE.U32 R92, R90.reuse, c[0x0][0x180], R92 ;  /* 0x000060005a5c7a25 */ /* 0x040fe200078e005c */
[----:B------:R-:W-:Y:S03]  /*e400*/  SHF.R.S32.HI R87, RZ, 0x1f, R90 ;  /* 0x0000001fff577819 */ /* 0x000fe6000001145a */
[----:B------:R-:W-:Y:S02]  /*e410*/  IMAD.MOV.U32 R91, RZ, RZ, R92 ;  /* 0x000000ffff5b7224 */ /* 0x000fe400078e005c */
[----:B------:R-:W-:Y:S04]  /*e420*/  IMAD R87, R87, c[0x0][0x180], RZ ;  /* 0x0000600057577a24 */ /* 0x000fe800078e02ff */
[----:B------:R-:W-:Y:S04]  /*e430*/  IMAD R87, R90, c[0x0][0x184], R87 ;  /* 0x000061005a577a24 */ /* 0x000fe800078e0257 */
[----:B------:R-:W-:Y:S02]  /*e440*/  IMAD.IADD R90, R93, 0x1, R87 ;  /* 0x000000015d5a7824 */ /* 0x000fe400078e0257 */
.L_x_3713:
[----:B------:R1:W-:Y:S01]  /*e450*/  @P0 STS [R155+0x1000], RZ ;  /* 0x001000ff9b000388 */ /* 0x0003e20000000800 */
[C---:B------:R-:W-:Y:S01]  /*e460*/  LEA R96, P5, R91.reuse, R152, 0x1 ;  /* 0x000000985b607211 */ /* 0x040fe200078a08ff */
[----:B------:R-:W-:Y:S01]  /*e470*/  @!P0 IMAD.MOV.U32 R87, RZ, RZ, c[0x0][0x19c] ;  /* 0x00006700ff578624 */ /* 0x000fe200078e00ff */
[-C--:B------:R-:W-:Y:S01]  /*e480*/  @!P0 IADD3 R92, P1, R142, R91.reuse, RZ ;  /* 0x0000005b8e5c8210 */ /* 0x080fe20007f3e0ff */
[----:B------:R1:W-:Y:S01]  /*e490*/  @P0 STS [R155+0x1004], RZ ;  /* 0x001004ff9b000388 */ /* 0x0003e20000000800 */
[C---:B------:R-:W-:Y:S01]  /*e4a0*/  @!P0 LEA R93, P3, R2.reuse, R91, 0x6 ;  /* 0x0000005b025d8211 */ /* 0x040fe200078630ff */
[----:B------:R-:W-:Y:S01]  /*e4b0*/  @!P0 IMAD.MOV.U32 R94, RZ, RZ, R91 ;  /* 0x000000ffff5e8224 */ /* 0x000fe200078e005b */
[-CC-:B------:R-:W-:Y:S01]  /*e4c0*/  LEA.HI.X R97, R91, R147.reuse, R90.reuse, 0x1, P5 ;  /* 0x000000935b617211 */ /* 0x180fe200028f0c5a */
[----:B------:R1:W-:Y:S01]  /*e4d0*/  @P0 STS.64 [R155+0x1008], RZ ;  /* 0x001008ff9b000388 */ /* 0x0003e20000000a00 */
[----:B------:R-:W-:Y:S01]  /*e4e0*/  @!P0 IMAD.MOV.U32 R95, RZ, RZ, R90 ;  /* 0x000000ffff5f8224 */ /* 0x000fe200078e005a */
[C---:B------:R-:W-:Y:S01]  /*e4f0*/  @!P0 LEA.HI.X R87, R2.reuse, R90, R87, 0x6, P3 ;  /* 0x0000005a02578211 */ /* 0x040fe200018f3457 */
[----:B------:R-:W-:Y:S01]  /*e500*/  @!P0 IMAD.MOV.U32 R0, RZ, RZ, c[0x0][0x19c] ;  /* 0x00006700ff008624 */ /* 0x000fe200078e00ff */
[----:B------:R-:W-:Y:S01]  /*e510*/  @!PT LDS RZ, [RZ] ;  /* 0x00000000fffff984 */ /* 0x000fe20000000800 */
[----:B------:R-:W-:Y:S01]  /*e520*/  @!PT LDS RZ, [RZ] ;  /* 0x00000000fffff984 */ /* 0x000fe20000000800 */
[----:B------:R-:W-:Y:S01]  /*e530*/  @!PT LDS RZ, [RZ] ;  /* 0x00000000fffff984 */ /* 0x000fe20000000800 */
[----:B------:R1:W-:Y:S01]  /*e540*/  @!P0 LDGSTS.E.BYPASS.LTC128B.128 [R155+0x1000], [R96.64] ;  /* 0x01000000609b8fae */ /* 0x0003e2000b901d46 */
[----:B------:R-:W-:Y:S01]  /*e550*/  @!P0 IMAD.WIDE.U32 R94, R2, 0x60, R94 ;  /* 0x00000060025e8825 */ /* 0x000fe200078e005e */
[-C--:B------:R-:W-:Y:S02]  /*e560*/  @!P0 LEA R100, P4, R92, R152.reuse, 0x1 ;  /* 0x000000985c648211 */ /* 0x080fe400078808ff */
[----:B------:R1:W-:Y:S01]  /*e570*/  @P0 STS.128 [R155+0x1800], RZ ;  /* 0x001800ff9b000388 */ /* 0x0003e20000000c00 */
[----:B------:R-:W-:Y:S01]  /*e580*/  @!P0 IMAD.X R2, R141, 0x1, R90, P1 ;  /* 0x000000018d028824 */ /* 0x000fe200008e065a */
[CC--:B------:R-:W-:Y:S01]  /*e590*/  @!P0 LEA R98, P3, R93.reuse, R152.reuse, 0x1 ;  /* 0x000000985d628211 */ /* 0x0c0fe200078608ff */
[----:B------:R-:W-:Y:S01]  /*e5a0*/  @!P0 IMAD R0, R0, 0x60, RZ ;  /* 0x0000006000008824 */ /* 0x000fe200078e02ff */
[----:B------:R-:W-:Y:S01]  /*e5b0*/  @!P0 LEA R102, P1, R94, R152, 0x1 ;  /* 0x000000985e668211 */ /* 0x000fe200078208ff */
[----:B------:R-:W-:Y:S01]  /*e5c0*/  IMAD.MOV.U32 R152, RZ, RZ, R96 ;  /* 0x000000ffff987224 */ /* 0x000fe200078e0060 */
[-C--:B------:R-:W-:Y:S01]  /*e5d0*/  @!P0 LEA.HI.X R101, R92, R147.reuse, R2, 0x1, P4 ;  /* 0x000000935c658211 */ /* 0x080fe200020f0c02 */
[----:B------:R-:W-:Y:S01]  /*e5e0*/  @!P0 IMAD.IADD R0, R0, 0x1, R95 ;  /* 0x0000000100008824 */ /* 0x000fe200078e025f */
[-C--:B------:R-:W-:Y:S03]  /*e5f0*/  @!P0 LEA.HI.X R99, R93, R147.reuse, R87, 0x1, P3 ;  /* 0x000000935d638211 */ /* 0x080fe600018f0c57 */
        /* <DEDUP_REMOVED lines=17> */
.L_x_3712:
        /* <DEDUP_REMOVED lines=167> */
[----:B------:R-:W-:Y:S02]  /*f180*/  FFMA.FTZ R52, R57, c[0x0][0x23c], -R90 ;  /* 0x00008f0039347a23 */ /* 0x000fe4000001085a */
[----:B------:R-:W-:Y:S01]  /*f190*/  FFMA.FTZ R57, R63, c[0x0][0x23c], -R87 ;  /* 0x00008f003f397a23 */ /* 0x000fe20000010857 */
[C---:B--2---:R-:W-:Y:S01]  /*f1a0*/  F2FP.BF16.PACK_AB R20, R123.reuse, R126 ;  /* 0x0000007e7b14723e */ /* 0x044fe200000010ff */
[----:B------:R-:W-:Y:S04]  /*f1b0*/  FFMA.FTZ R126, R86, R160, R126 ;  /* 0x000000a0567e7223 */ /* 0x000fe8000001007e */
[----:B------:R-:W-:Y:S01]  /*f1c0*/  FADD.FTZ R126, R123, R126 ;  /* 0x0000007e7b7e7221 */ /* 0x000fe20000010000 */
[----:B------:R-:W-:Y:S03]  /*f1d0*/  MUFU.EX2 R113, R113 ;  /* 0x0000007100717308 */ /* 0x000fe60000000800 */
[----:B------:R-:W-:Y:S04]  /*f1e0*/  FADD.FTZ R126, R121, R126 ;  /* 0x0000007e797e7221 */ /* 0x000fe80000010000 */
[----:B------:R-:W-:Y:S03]  /*f1f0*/  FADD.FTZ R122, R122, R126 ;  /* 0x0000007e7a7a7221 */ /* 0x000fe60000010000 */
[----:B------:R-:W2:Y:S01]  /*f200*/  MUFU.EX2 R114, R114 ;  /* 0x0000007200727308 */ /* 0x000ea20000000800 */
[----:B------:R-:W-:Y:S01]  /*f210*/  FADD.FTZ R122, R120, R122 ;  /* 0x0000007a787a7221 */ /* 0x000fe20000010000 */
[----:B-1----:R-:W-:Y:S01]  /*f220*/  F2FP.BF16.PACK_AB R21, R119, R125 ;  /* 0x0000007d7715723e */ /* 0x002fe200000010ff */
[----:B------:R-:W-:Y:S04]  /*f230*/  FFMA.FTZ R125, R3, R159, R125 ;  /* 0x0000009f037d7223 */ /* 0x000fe8000001007d */
[----:B------:R-:W-:Y:S03]  /*f240*/  FADD.FTZ R125, R119, R125 ;  /* 0x0000007d777d7221 */ /* 0x000fe60000010000 */
[----:B------:R-:W-:Y:S01]  /*f250*/  MUFU.EX2 R116, R116 ;  /* 0x0000007400747308 */ /* 0x000fe20000000800 */
[C---:B---3--:R-:W-:Y:S05]  /*f260*/  HMMA.16816.F32.BF16 R4, R20.reuse, R12, R4 ;  /* 0x0000000c1404723c */ /* 0x048fea0000041804 */
[----:B------:R-:W-:Y:S02]  /*f270*/  FADD.FTZ R124, R124, R125 ;  /* 0x0000007d7c7c7221 */ /* 0x000fe40000010000 */
[C---:B------:R-:W-:Y:S01]  /*f280*/  FMUL.FTZ R12, R86.reuse, R72 ;  /* 0x00000048560c7220 */ /* 0x040fe20000410000 */
[C---:B------:R-:W-:Y:S01]  /*f290*/  HMMA.16816.F32.BF16 R8, R20.reuse, R14, R8 ;  /* 0x0000000e1408723c */ /* 0x040fe20000041808 */
[----:B------:R-:W1:Y:S03]  /*f2a0*/  MUFU.EX2 R111, R111 ;  /* 0x0000006f006f7308 */ /* 0x000e660000000800 */
[----:B------:R-:W-:Y:S01]  /*f2b0*/  FMUL.FTZ R13, R86, R73 ;  /* 0x00000049560d7220 */ /* 0x000fe20000410000 */
[----:B------:R-:W-:Y:S01]  /*f2c0*/  MOV R86, R2 ;  /* 0x0000000200567202 */ /* 0x000fe20000000f00 */
[----:B------:R-:W-:Y:S02]  /*f2d0*/  FADD.FTZ R124, R118, R124 ;  /* 0x0000007c767c7221 */ /* 0x000fe40000010000 */
[C---:B------:R-:W-:Y:S03]  /*f2e0*/  FMUL.FTZ R14, R3.reuse, R74 ;  /* 0x0000004a030e7220 */ /* 0x040fe60000410000 */
[----:B------:R-:W3:Y:S01]  /*f2f0*/  MUFU.EX2 R109, R109 ;  /* 0x0000006d006d7308 */ /* 0x000ee20000000800 */
[----:B------:R-:W-:Y:S02]  /*f300*/  FMUL.FTZ R15, R3, R75 ;  /* 0x0000004b030f7220 */ /* 0x000fe40000410000 */
[----:B------:R-:W-:Y:S05]  /*f310*/  FFMA.FTZ R3, R60, c[0x0][0x23c], -R90 ;  /* 0x00008f003c037a23 */ /* 0x000fea000001085a */
[C---:B------:R-:W-:Y:S02]  /*f320*/  HMMA.16816.F32.BF16 R12, R20.reuse, R24, R12 ;  /* 0x00000018140c723c */ /* 0x040fe4000004180c */
[----:B------:R-:W3:Y:S06]  /*f330*/  MUFU.EX2 R105, R105 ;  /* 0x0000006900697308 */ /* 0x000eec0000000800 */
[----:B------:R-:W-:Y:S01]  /*f340*/  HMMA.16816.F32.BF16 R16, R20, R26, R16 ;  /* 0x0000001a1410723c */ /* 0x000fe20000041810 */
[----:B------:R-:W5:Y:S03]  /*f350*/  LDSM.16.MT88.4 R24, [R136+0x3800] ;  /* 0x003800008818783b */ /* 0x000f660000004200 */
[----:B------:R-:W-:Y:S03]  /*f360*/  MUFU.EX2 R110, R110 ;  /* 0x0000006e006e7308 */ /* 0x000fe60000000800 */
[C---:B------:R-:W-:Y:S01]  /*f370*/  F2FP.BF16.PACK_AB R20, R115.reuse, R120 ;  /* 0x000000787314723e */ /* 0x040fe200000010ff */
[----:B------:R-:W-:Y:S01]  /*f380*/  FADD.FTZ R115, R115, R122 ;  /* 0x0000007a73737221 */ /* 0x000fe20000010000 */
[----:B------:R-:W-:Y:S03]  /*f390*/  F2FP.BF16.PACK_AB R21, R112, R117 ;  /* 0x000000757015723e */ /* 0x000fe600000010ff */
[----:B--2---:R-:W-:Y:S01]  /*f3a0*/  F2FP.BF16.PACK_AB R22, R114, R113 ;  /* 0x000000717216723e */ /* 0x004fe200000010ff */
[----:B------:R-:W-:Y:S01]  /*f3b0*/  FADD.FTZ R117, R117, R124 ;  /* 0x0000007c75757221 */ /* 0x000fe20000010000 */
[----:B------:R-:W2:Y:S01]  /*f3c0*/  MUFU.EX2 R107, R107 ;  /* 0x0000006b006b7308 */ /* 0x000ea20000000800 */
[----:B-1----:R-:W-:Y:S01]  /*f3d0*/  F2FP.BF16.PACK_AB R23, R111, R116 ;  /* 0x000000746f17723e */ /* 0x002fe200000010ff */
[----:B------:R-:W-:Y:S02]  /*f3e0*/  FADD.FTZ R115, R113, R115 ;  /* 0x0000007371737221 */ /* 0x000fe40000010000 */
[----:B------:R-:W-:Y:S02]  /*f3f0*/  FADD.FTZ R117, R112, R117 ;  /* 0x0000007570757221 */ /* 0x000fe40000010000 */
[----:B------:R-:W-:Y:S02]  /*f400*/  FADD.FTZ R114, R114, R115 ;  /* 0x0000007372727221 */ /* 0x000fe40000010000 */
[C---:B----4-:R-:W-:Y:S02]  /*f410*/  HMMA.16816.F32.BF16 R4, R20.reuse, R28, R4 ;  /* 0x0000001c1404723c */ /* 0x050fe40000041804 */
[----:B------:R-:W1:Y:S01]  /*f420*/  MUFU.EX2 R104, R104 ;  /* 0x0000006800687308 */ /* 0x000e620000000800 */
[----:B------:R-:W-:Y:S02]  /*f430*/  FADD.FTZ R116, R116, R117 ;  /* 0x0000007574747221 */ /* 0x000fe40000010000 */
[----:B---3--:R-:W-:Y:S02]  /*f440*/  FADD.FTZ R114, R109, R114 ;  /* 0x000000726d727221 */ /* 0x008fe40000010000 */
[----:B------:R-:W-:Y:S01]  /*f450*/  FADD.FTZ R116, R111, R116 ;  /* 0x000000746f747221 */ /* 0x000fe20000010000 */
[C---:B------:R-:W-:Y:S01]  /*f460*/  HMMA.16816.F32.BF16 R8, R20.reuse, R30, R8 ;  /* 0x0000001e1408723c */ /* 0x040fe20000041808 */
[----:B------:R-:W3:Y:S03]  /*f470*/  LDSM.16.MT88.4 R28, [R136+0x3c00] ;  /* 0x003c0000881c783b */ /* 0x000ee60000004200 */
[----:B------:R-:W4:Y:S01]  /*f480*/  MUFU.EX2 R106, R106 ;  /* 0x0000006a006a7308 */ /* 0x000f220000000800 */
[C---:B------:R-:W-:Y:S03]  /*f490*/  FADD.FTZ R114, R105.reuse, R114 ;  /* 0x0000007269727221 */ /* 0x040fe60000010000 */
[C---:B-----5:R-:W-:Y:S06]  /*f4a0*/  HMMA.16816.F32.BF16 R12, R20.reuse, R32, R12 ;  /* 0x00000020140c723c */ /* 0x060fec000004180c */
[----:B------:R-:W5:Y:S02]  /*f4b0*/  MUFU.EX2 R101, R101 ;  /* 0x0000006500657308 */ /* 0x000f640000000800 */
[----:B------:R-:W-:Y:S01]  /*f4c0*/  HMMA.16816.F32.BF16 R16, R20, R34, R16 ;  /* 0x000000221410723c */ /* 0x000fe20000041810 */
[----:B------:R-:W-:Y:S06]  /*f4d0*/  LDSM.16.MT88.4 R32, [R136+0x4000] ;  /* 0x004000008820783b */ /* 0x000fec0000004200 */
[----:B------:R-:W-:Y:S01]  /*f4e0*/  F2FP.BF16.PACK_AB R20, R105, R109 ;  /* 0x0000006d6914723e */ /* 0x000fe200000010ff */
[----:B------:R-:W-:Y:S01]  /*f4f0*/  MUFU.EX2 R103, R103 ;  /* 0x0000006700677308 */ /* 0x000fe20000000800 */
[C---:B--2---:R-:W-:Y:S03]  /*f500*/  F2FP.BF16.PACK_AB R21, R107.reuse, R110 ;  /* 0x0000006e6b15723e */ /* 0x044fe600000010ff */
[----:B-1----:R-:W-:Y:S01]  /*f510*/  F2FP.BF16.PACK_AB R22, R104, R108 ;  /* 0x0000006c6816723e */ /* 0x002fe200000010ff */
[----:B------:R-:W-:Y:S02]  /*f520*/  FADD.FTZ R110, R110, R116 ;  /* 0x000000746e6e7221 */ /* 0x000fe40000010000 */
[----:B------:R-:W-:Y:S02]  /*f530*/  FADD.FTZ R108, R108, R114 ;  /* 0x000000726c6c7221 */ /* 0x000fe40000010000 */
[----:B------:R-:W-:Y:S01]  /*f540*/  FADD.FTZ R110, R107, R110 ;  /* 0x0000006e6b6e7221 */ /* 0x000fe20000010000 */
[----:B------:R-:W1:Y:S01]  /*f550*/  MUFU.EX2 R98, R98 ;  /* 0x0000006200627308 */ /* 0x000e620000000800 */
[----:B------:R-:W-:Y:S02]  /*f560*/  FADD.FTZ R108, R104, R108 ;  /* 0x0000006c686c7221 */ /* 0x000fe40000010000 */
[----:B----4-:R-:W-:Y:S01]  /*f570*/  FADD.FTZ R110, R106, R110 ;  /* 0x0000006e6a6e7221 */ /* 0x010fe20000010000 */
[C---:B-----5:R-:W-:Y:S03]  /*f580*/  F2FP.BF16.PACK_AB R23, R101.reuse, R106 ;  /* 0x0000006a6517723e */ /* 0x060fe600000010ff */
[----:B------:R-:W-:Y:S03]  /*f590*/  FADD.FTZ R101, R101, R110 ;  /* 0x0000006e65657221 */ /* 0x000fe60000010000 */
[----:B------:R-:W-:Y:S01]  /*f5a0*/  MUFU.EX2 R99, R99 ;  /* 0x0000006300637308 */ /* 0x000fe20000000800 */
[C---:B------:R-:W-:Y:S08]  /*f5b0*/  HMMA.16816.F32.BF16 R4, R20.reuse, R24, R4 ;  /* 0x000000181404723c */ /* 0x040ff00000041804 */
[C---:B------:R-:W-:Y:S01]  /*f5c0*/  HMMA.16816.F32.BF16 R8, R20.reuse, R26, R8 ;  /* 0x0000001a1408723c */ /* 0x040fe20000041808 */
[----:B------:R-:W2:Y:S01]  /*f5d0*/  MUFU.EX2 R100, R100 ;  /* 0x0000006400647308 */ /* 0x000ea20000000800 */
[----:B------:R-:W4:Y:S06]  /*f5e0*/  LDSM.16.MT88.4 R24, [R135+0x3c00] ;  /* 0x003c00008718783b */ /* 0x000f2c0000004200 */
[C---:B------:R-:W-:Y:S03]  /*f5f0*/  HMMA.16816.F32.BF16 R12, R20.reuse, R36, R12 ;  /* 0x00000024140c723c */ /* 0x040fe6000004180c */
[----:B------:R-:W-:Y:S04]  /*f600*/  MUFU.EX2 R102, R102 ;  /* 0x0000006600667308 */ /* 0x000fe80000000800 */
[--C-:B------:R-:W-:Y:S01]  /*f610*/  FFMA.FTZ R36, R53, c[0x0][0x23c], -R90.reuse ;  /* 0x00008f0035247a23 */ /* 0x100fe2000001085a */
[----:B------:R-:W-:Y:S04]  /*f620*/  HMMA.16816.F32.BF16 R16, R20, R38, R16 ;  /* 0x000000261410723c */ /* 0x000fe80000041810 */
[--C-:B------:R-:W-:Y:S01]  /*f630*/  FFMA.FTZ R37, R54, c[0x0][0x23c], -R87.reuse ;  /* 0x00008f0036257a23 */ /* 0x100fe20000010857 */
[----:B------:R-:W5:Y:S01]  /*f640*/  MUFU.EX2 R95, R95 ;  /* 0x0000005f005f7308 */ /* 0x000f620000000800 */
[--C-:B------:R-:W-:Y:S01]  /*f650*/  FFMA.FTZ R53, R58, c[0x0][0x23c], -R87.reuse ;  /* 0x00008f003a357a23 */ /* 0x100fe20000010857 */
[----:B-1----:R-:W-:Y:S01]  /*f660*/  F2FP.BF16.PACK_AB R20, R98, R103 ;  /* 0x000000676214723e */ /* 0x002fe200000010ff */
[--C-:B------:R-:W-:Y:S01]  /*f670*/  FFMA.FTZ R38, R55, c[0x0][0x23c], -R87.reuse ;  /* 0x00008f0037267a23 */ /* 0x100fe20000010857 */
[----:B--2---:R-:W-:Y:S03]  /*f680*/  F2FP.BF16.PACK_AB R21, R100, R99 ;  /* 0x000000636415723e */ /* 0x004fe600000010ff */
[--C-:B------:R-:W-:Y:S02]  /*f690*/  FFMA.FTZ R39, R56, c[0x0][0x23c], -R90.reuse ;  /* 0x00008f0038277a23 */ /* 0x100fe4000001085a */
[----:B------:R-:W-:Y:S01]  /*f6a0*/  FFMA.FTZ R54, R59, c[0x0][0x23c], -R87 ;  /* 0x00008f003b367a23 */ /* 0x000fe20000010857 */
[----:B------:R-:W1:Y:S01]  /*f6b0*/  MUFU.EX2 R97, R97 ;  /* 0x0000006100617308 */ /* 0x000e620000000800 */
[----:B------:R-:W-:Y:S02]  /*f6c0*/  FADD.FTZ R101, R99, R101 ;  /* 0x0000006563657221 */ /* 0x000fe40000010000 */
[--C-:B------:R-:W-:Y:S02]  /*f6d0*/  FFMA.FTZ R55, R61, c[0x0][0x23c], -R90.reuse ;  /* 0x00008f003d377a23 */ /* 0x100fe4000001085a */
[----:B------:R-:W-:Y:S02]  /*f6e0*/  FFMA.FTZ R56, R62, c[0x0][0x23c], -R87 ;  /* 0x00008f003e387a23 */ /* 0x000fe40000010857 */
[--C-:B------:R-:W-:Y:S02]  /*f6f0*/  FFMA.FTZ R58, R64, c[0x0][0x23c], -R90.reuse ;  /* 0x00008f00403a7a23 */ /* 0x100fe4000001085a */
[----:B------:R-:W-:Y:S01]  /*f700*/  FFMA.FTZ R90, R65, c[0x0][0x23c], -R90 ;  /* 0x00008f00415a7a23 */ /* 0x000fe2000001085a */
[----:B------:R-:W2:Y:S01]  /*f710*/  MUFU.EX2 R92, R92 ;  /* 0x0000005c005c7308 */ /* 0x000ea20000000800 */
[----:B------:R-:W-:Y:S02]  /*f720*/  FADD.FTZ R100, R100, R101 ;  /* 0x0000006564647221 */ /* 0x000fe40000010000 */
[----:B------:R-:W-:Y:S01]  /*f730*/  FADD.FTZ R103, R103, R108 ;  /* 0x0000006c67677221 */ /* 0x000fe20000010000 */
[----:B-----5:R-:W-:Y:S03]  /*f740*/  F2FP.BF16.PACK_AB R22, R95, R102 ;  /* 0x000000665f16723e */ /* 0x020fe600000010ff */
[----:B------:R-:W-:Y:S03]  /*f750*/  FADD.FTZ R103, R98, R103 ;  /* 0x0000006762677221 */ /* 0x000fe60000010000 */
[----:B------:R-:W5:Y:S01]  /*f760*/  MUFU.EX2 R93, R93 ;  /* 0x0000005d005d7308 */ /* 0x000f620000000800 */
[----:B------:R-:W-:Y:S02]  /*f770*/  FADD.FTZ R102, R102, R103 ;  /* 0x0000006766667221 */ /* 0x000fe40000010000 */
[----:B-1----:R-:W-:Y:S02]  /*f780*/  FADD.FTZ R100, R97, R100 ;  /* 0x0000006461647221 */ /* 0x002fe40000010000 */
[----:B------:R-:W-:Y:S05]  /*f790*/  FADD.FTZ R102, R95, R102 ;  /* 0x000000665f667221 */ /* 0x000fea0000010000 */
[----:B------:R-:W1:Y:S01]  /*f7a0*/  MUFU.EX2 R94, R94 ;  /* 0x0000005e005e7308 */ /* 0x000e620000000800 */
[C---:B--2---:R-:W-:Y:S01]  /*f7b0*/  F2FP.BF16.PACK_AB R23, R92.reuse, R97 ;  /* 0x000000615c17723e */ /* 0x044fe200000010ff */
[----:B------:R-:W-:Y:S08]  /*f7c0*/  FADD.FTZ R100, R92, R100 ;  /* 0x000000645c647221 */ /* 0x000ff00000010000 */
[----:B------:R-:W-:Y:S01]  /*f7d0*/  MUFU.EX2 R96, R96 ;  /* 0x0000006000607308 */ /* 0x000fe20000000800 */
[C---:B---3--:R-:W-:Y:S03]  /*f7e0*/  HMMA.16816.F32.BF16 R4, R20.reuse, R28, R4 ;  /* 0x0000001c1404723c */ /* 0x048fe60000041804 */
[----:B-----5:R-:W-:Y:S05]  /*f7f0*/  FADD.FTZ R102, R93, R102 ;  /* 0x000000665d667221 */ /* 0x020fea0000010000 */
[C---:B------:R-:W-:Y:S01]  /*f800*/  HMMA.16816.F32.BF16 R8, R20.reuse, R30, R8 ;  /* 0x0000001e1408723c */ /* 0x040fe20000041808 */
[----:B------:R-:W2:Y:S01]  /*f810*/  MUFU.EX2 R91, R91 ;  /* 0x0000005b005b7308 */ /* 0x000ea20000000800 */
[----:B------:R-:W3:Y:S06]  /*f820*/  LDSM.16.MT88.4 R28, [R135+0x4000] ;  /* 0x00400000871c783b */ /* 0x000eec0000004200 */
[C---:B----4-:R-:W-:Y:S03]  /*f830*/  HMMA.16816.F32.BF16 R12, R20.reuse, R24, R12 ;  /* 0x00000018140c723c */ /* 0x050fe6000004180c */
[----:B------:R-:W4:Y:S05]  /*f840*/  MUFU.EX2 R40, R40 ;  /* 0x0000002800287308 */ /* 0x000f2a0000000800 */
[----:B------:R-:W-:Y:S01]  /*f850*/  HMMA.16816.F32.BF16 R16, R20, R26, R16 ;  /* 0x0000001a1410723c */ /* 0x000fe20000041810 */
[----:B------:R-:W5:Y:S04]  /*f860*/  LDSM.16.MT88.4 R24, [R136+0x4400] ;  /* 0x004400008818783b */ /* 0x000f680000004200 */
        /* <DEDUP_REMOVED lines=14> */
[----:B------:R-:W-:Y:S08]  /*f950*/  FADD.FTZ R42, R42, R96 ;  /* 0x000000602a2a7221 */ /* 0x000ff00000010000 */
        /* <DEDUP_REMOVED lines=13> */
[----:B------:R-:W-:Y:S03]  /*fa30*/  FADD.FTZ R44, R45, R44 ;  /* 0x0000002c2d2c7221 */ /* 0x000fe60000010000 */
[----:B------:R-:W-:Y:S10]  /*fa40*/  MUFU.EX2 R49, R49 ;  /* 0x0000003100317308 */ /* 0x000ff40000000800 */
[----:B------:R-:W1:Y:S01]  /*fa50*/  MUFU.EX2 R50, R50 ;  /* 0x0000003200327308 */ /* 0x000e620000000800 */
[C---:B---3--:R-:W-:Y:S01]  /*fa60*/  F2FP.BF16.PACK_AB R22, R48.reuse, R47 ;  /* 0x0000002f3016723e */ /* 0x048fe200000010ff */
[----:B------:R-:W-:Y:S04]  /*fa70*/  FADD.FTZ R47, R47, R44 ;  /* 0x0000002c2f2f7221 */ /* 0x000fe80000010000 */
[----:B------:R-:W-:Y:S04]  /*fa80*/  FADD.FTZ R47, R48, R47 ;  /* 0x0000002f302f7221 */ /* 0x000fe80000010000 */
        /* <DEDUP_REMOVED lines=17> */
[----:B------:R-:W-:Y:S03]  /*fba0*/  FADD.FTZ R51, R36, R51 ;  /* 0x0000003324337221 */ /* 0x000fe60000010000 */
[----:B------:R-:W-:Y:S10]  /*fbb0*/  MUFU.EX2 R53, R53 ;  /* 0x0000003500357308 */ /* 0x000ff40000000800 */
[----:B------:R-:W1:Y:S01]  /*fbc0*/  MUFU.EX2 R54, R54 ;  /* 0x0000003600367308 */ /* 0x000e620000000800 */
[C---:B-----5:R-:W-:Y:S01]  /*fbd0*/  F2FP.BF16.PACK_AB R22, R52.reuse, R39 ;  /* 0x000000273416723e */ /* 0x060fe200000010ff */
[----:B------:R-:W-:Y:S04]  /*fbe0*/  FADD.FTZ R39, R39, R51 ;  /* 0x0000003327277221 */ /* 0x000fe80000010000 */
[----:B------:R-:W-:Y:S04]  /*fbf0*/  FADD.FTZ R39, R52, R39 ;  /* 0x0000002734277221 */ /* 0x000fe80000010000 */
        /* <DEDUP_REMOVED lines=8> */
[C---:B---3--:R-:W-:Y:S03]  /*fc80*/  HMMA.16816.F32.BF16 R12, R20.reuse, R24, R12 ;  /* 0x00000018140c723c */ /* 0x048fe6000004180c */
[----:B------:R-:W-:Y:S04]  /*fc90*/  MUFU.EX2 R58, R58 ;  /* 0x0000003a003a7308 */ /* 0x000fe80000000800 */
[----:B------:R-:W-:Y:S01]  /*fca0*/  FADD.FTZ R24, R43, R42 ;  /* 0x0000002a2b187221 */ /* 0x000fe20000010000 */
[----:B------:R-:W-:Y:S04]  /*fcb0*/  HMMA.16816.F32.BF16 R16, R20, R26, R16 ;  /* 0x0000001a1410723c */ /* 0x000fe80000041810 */
[----:B------:R-:W-:Y:S01]  /*fcc0*/  FADD.FTZ R24, R68, R24 ;  /* 0x0000001844187221 */ /* 0x000fe20000010000 */
[----:B------:R-:W3:Y:S01]  /*fcd0*/  MUFU.EX2 R90, R90 ;  /* 0x0000005a005a7308 */ /* 0x000ee20000000800 */
[----:B--2---:R-:W-:Y:S01]  /*fce0*/  F2FP.BF16.PACK_AB R68, R55, R3 ;  /* 0x000000033744723e */ /* 0x004fe200000010ff */
[----:B------:R-:W-:Y:S01]  /*fcf0*/  FADD.FTZ R3, R3, R39 ;  /* 0x0000002703037221 */ /* 0x000fe20000010000 */
[----:B-1----:R-:W-:Y:S01]  /*fd00*/  F2FP.BF16.PACK_AB R69, R57, R56 ;  /* 0x000000383945723e */ /* 0x002fe200000010ff */
[----:B------:R-:W-:Y:S03]  /*fd10*/  FADD.FTZ R24, R46, R24 ;  /* 0x000000182e187221 */ /* 0x000fe60000010000 */
[----:B------:R-:W-:Y:S03]  /*fd20*/  FADD.FTZ R3, R55, R3 ;  /* 0x0000000337037221 */ /* 0x000fe60000010000 */
[----:B------:R-:W1:Y:S01]  /*fd30*/  MUFU.EX2 R32, R32 ;  /* 0x0000002000207308 */ /* 0x000e620000000800 */
[----:B------:R-:W-:Y:S04]  /*fd40*/  FADD.FTZ R24, R49, R24 ;  /* 0x0000001831187221 */ /* 0x000fe80000010000 */
[----:B------:R-:W-:Y:S04]  /*fd50*/  FADD.FTZ R50, R50, R24 ;  /* 0x0000001832327221 */ /* 0x000fe80000010000 */
[----:B------:R-:W-:Y:S01]  /*fd60*/  FADD.FTZ R50, R37, R50 ;  /* 0x0000003225327221 */ /* 0x000fe20000010000 */
[----:B------:R-:W2:Y:S03]  /*fd70*/  MUFU.EX2 R87, R87 ;  /* 0x0000005700577308 */ /* 0x000ea60000000800 */
[----:B------:R-:W-:Y:S01]  /*fd80*/  FADD.FTZ R38, R38, R50 ;  /* 0x0000003226267221 */ /* 0x000fe20000010000 */
[----:B---3--:R-:W-:Y:S01]  /*fd90*/  F2FP.BF16.PACK_AB R70, R90, R58 ;  /* 0x0000003a5a46723e */ /* 0x008fe200000010ff */
[----:B------:R-:W-:Y:S01]  /*fda0*/  FADD.FTZ R58, R58, R3 ;  /* 0x000000033a3a7221 */ /* 0x000fe20000010000 */
[----:B------:R-:W-:Y:S01]  /*fdb0*/  IADD3 R3, R154, -0x1, RZ ;  /* 0xffffffff9a037810 */ /* 0x000fe20007ffe0ff */
[----:B------:R-:W-:Y:S02]  /*fdc0*/  FADD.FTZ R38, R53, R38 ;  /* 0x0000002635267221 */ /* 0x000fe40000010000 */
[----:B------:R-:W-:Y:S01]  /*fdd0*/  FADD.FTZ R160, R90, R58 ;  /* 0x0000003a5aa07221 */ /* 0x000fe20000010000 */
[----:B------:R-:W-:Y:S01]  /*fde0*/  MOV R154, R3 ;  /* 0x00000003009a7202 */ /* 0x000fe20000000f00 */
[----:B------:R-:W-:Y:S01]  /*fdf0*/  FADD.FTZ R54, R54, R38 ;  /* 0x0000002636367221 */ /* 0x000fe20000010000 */
[----:B------:R-:W-:Y:S03]  /*fe00*/  MOV R3, R0 ;  /* 0x0000000000037202 */ /* 0x000fe60000000f00 */
[----:B------:R-:W-:Y:S04]  /*fe10*/  FADD.FTZ R54, R56, R54 ;  /* 0x0000003638367221 */ /* 0x000fe80000010000 */
[----:B------:R-:W-:Y:S04]  /*fe20*/  FADD.FTZ R54, R57, R54 ;  /* 0x0000003639367221 */ /* 0x000fe80000010000 */
[----:B-1----:R-:W-:Y:S01]  /*fe30*/  FADD.FTZ R54, R32, R54 ;  /* 0x0000003620367221 */ /* 0x002fe20000010000 */
[C---:B--2---:R-:W-:Y:S03]  /*fe40*/  F2FP.BF16.PACK_AB R71, R87.reuse, R32 ;  /* 0x000000205747723e */ /* 0x044fe600000010ff */
[----:B------:R-:W-:Y:S04]  /*fe50*/  FADD.FTZ R159, R87, R54 ;  /* 0x00000036579f7221 */ /* 0x000fe80000010000 */
[C---:B------:R-:W-:Y:S08]  /*fe60*/  HMMA.16816.F32.BF16 R80, R68.reuse, R76, R4 ;  /* 0x0000004c4450723c */ /* 0x040ff00000041804 */
[C---:B------:R-:W-:Y:S08]  /*fe70*/  HMMA.16816.F32.BF16 R76, R68.reuse, R78, R8 ;  /* 0x0000004e444c723c */ /* 0x040ff00000041808 */
[C---:B----4-:R-:W-:Y:S08]  /*fe80*/  HMMA.16816.F32.BF16 R72, R68.reuse, R28, R12 ;  /* 0x0000001c4448723c */ /* 0x050ff0000004180c */
[----:B------:R-:W-:Y:S01]  /*fe90*/  HMMA.16816.F32.BF16 R68, R68, R30, R16 ;  /* 0x0000001e4444723c */ /* 0x000fe20000041810 */
[----:B------:R-:W-:-:S07]  /*fea0*/  @P0 BRA `(.L_x_3714) ;  /* 0xffffd77000000947 */ /* 0x000fce000383ffff */
.L_x_3710:
[----:B------:R-:W1:Y:S01]  /*feb0*/  SHFL.BFLY PT, R4, R160, 0x2, 0x1f ;  /* 0x0c401f00a0047f89 */ /* 0x000e6200000e0000 */
[----:B------:R-:W-:Y:S01]  /*fec0*/  IMAD.MOV.U32 R7, RZ, RZ, 0x3f800000 ;  /* 0x3f800000ff077424 */ /* 0x000fe200078e00ff */
[----:B------:R-:W-:Y:S01]  /*fed0*/  SHF.R.S32.HI R6, RZ, 0x1f, R148 ;  /* 0x0000001fff067819 */ /* 0x000fe20000011494 */
[----:B------:R-:W-:Y:S01]  /*fee0*/  IMAD.MOV.U32 R8, RZ, RZ, 0x3f800000 ;  /* 0x3f800000ff087424 */ /* 0x000fe200078e00ff */
[----:B------:R-:W2:Y:S01]  /*fef0*/  SHFL.BFLY PT, R3, R159, 0x2, 0x1f ;  /* 0x0c401f009f037f89 */ /* 0x000ea200000e0000 */
[----:B------:R-:W-:Y:S01]  /*ff00*/  ULDC.U8 UR4, c[0x0][0x328] ;  /* 0x0000ca0000047ab9 */ /* 0x000fe20000000000 */
[----:B------:R-:W-:-:S04]  /*ff10*/  LEA.HI R6, R6, R148, RZ, 0x3 ;  /* 0x0000009406067211 */ /* 0x000fc800078f18ff */
[----:B------:R-:W-:-:S04]  /*ff20*/  LOP3.LUT R9, R6, 0xfffffff8, RZ, 0xc0, !PT ;  /* 0xfffffff806097812 */ /* 0x000fc800078ec0ff */
[----:B------:R-:W-:-:S04]  /*ff30*/  IADD3 R9, R148, -R9, RZ ;  /* 0x8000000994097210 */ /* 0x000fc80007ffe0ff */
[----:B------:R-:W-:-:S04]  /*ff40*/  LEA.HI R10, R9, R9, RZ, 0x1 ;  /* 0x00000009090a7211 */ /* 0x000fc800078f08ff */
[----:B------:R-:W-:Y:S01]  /*ff50*/  SHF.R.S32.HI R12, RZ, 0x1, R10 ;  /* 0x00000001ff0c7819 */ /* 0x000fe2000001140a */
[----:B-1----:R-:W-:Y:S01]  /*ff60*/  FADD.FTZ R160, R4, R160 ;  /* 0x000000a004a07221 */ /* 0x002fe20000010000 */
[----:B------:R-:W-:Y:S02]  /*ff70*/  LOP3.LUT R10, R10, 0x3fffffe, RZ, 0xc0, !PT ;  /* 0x03fffffe0a0a7812 */ /* 0x000fe400078ec0ff */
[----:B------:R-:W-:Y:S01]  /*ff80*/  LOP3.LUT P0, RZ, R12, 0x2, RZ, 0xc0, !PT ;  /* 0x000000020cff7812 */ /* 0x000fe2000780c0ff */
[----:B--2---:R-:W-:Y:S01]  /*ff90*/  FADD.FTZ R159, R3, R159 ;  /* 0x0000009f039f7221 */ /* 0x004fe20000010000 */
[----:B------:R-:W1:Y:S01]  /*ffa0*/  SHFL.BFLY PT, R5, R160, 0x1, 0x1f ;  /* 0x0c201f00a0057f89 */ /* 0x000e6200000e0000 */
[----:B------:R-:W-:-:S03]  /*ffb0*/  IADD3 R10, R9, -R10, RZ ;  /* 0x8000000a090a7210 */ /* 0x000fc60007ffe0ff */
[----:B------:R-:W2:Y:S04]  /*ffc0*/  SHFL.BFLY PT, R4, R159, 0x1, 0x1f ;  /* 0x0c201f009f047f89 */ /* 0x000ea800000e0000 */
[----:B------:R-:W3:Y:S01]  /*ffd0*/  S2R R3, SR_TID.X ;  /* 0x0000000000037919 */ /* 0x000ee20000002100 */
[----:B-1----:R-:W-:Y:S02]  /*ffe0*/  FADD.FTZ R5, R160, R5 ;  /* 0x00000005a0057221 */ /* 0x002fe40000010000 */
[----:B--2---:R-:W-:-:S03]  /*fff0*/  FADD.FTZ R4, R159, R4 ;  /* 0x000000049f047221 */ /* 0x004fc60000010000 */
[----:B------:R-:W-:Y:S02]  /*10000*/  FSETP.NE.FTZ.AND P3, PT, R5, RZ, PT ;  /* 0x000000ff0500720b */ /* 0x000fe40003f75000 */
[----:B------:R-:W-:-:S11]  /*10010*/  FSETP.NE.FTZ.AND P2, PT, R4, RZ, PT ;  /* 0x000000ff0400720b */ /* 0x000fd60003f55000 */
        /* <DEDUP_REMOVED lines=9> */
[----:B------:R-:W-:Y:S01]  /*100b0*/  FMUL.FTZ R73, R7, R73 ;  /* 0x0000004907497220 */ /* 0x000fe20000410000 */
[----:B------:R-:W-:Y:S01]  /*100c0*/  F2FP.BF16.PACK_AB R76, R77, R76 ;  /* 0x0000004c4d4c723e */ /* 0x000fe200000010ff */
[----:B------:R-:W-:-:S02]  /*100d0*/  FMUL.FTZ R68, R7, R68 ;  /* 0x0000004407447220 */ /* 0x000fc40000410000 */
[----:B------:R-:W-:Y:S01]  /*100e0*/  FMUL.FTZ R69, R7, R69 ;  /* 0x0000004507457220 */ /* 0x000fe20000410000 */
[----:B---3--:R-:W-:Y:S01]  /*100f0*/  SHF.R.S32.HI R7, RZ, 0x1f, R3 ;  /* 0x0000001fff077819 */ /* 0x008fe20000011403 */
[C---:B--2---:R-:W-:Y:S01]  /*10100*/  FMUL.FTZ R83, R8.reuse, R83 ;  /* 0x0000005308537220 */ /* 0x044fe20000410000 */
[----:B------:R-:W-:Y:S01]  /*10110*/  F2FP.BF16.PACK_AB R72, R73, R72 ;  /* 0x000000484948723e */ /* 0x000fe200000010ff */
[C---:B------:R-:W-:Y:S01]  /*10120*/  FMUL.FTZ R82, R8.reuse, R82 ;  /* 0x0000005208527220 */ /* 0x040fe20000410000 */
[C---:B------:R-:W-:Y:S01]  /*10130*/  LEA.HI R6, R7.reuse, R3, RZ, 0x2 ;  /* 0x0000000307067211 */ /* 0x040fe200078f10ff */
[C---:B------:R-:W-:Y:S01]  /*10140*/  FMUL.FTZ R79, R8.reuse, R79 ;  /* 0x0000004f084f7220 */ /* 0x040fe20000410000 */
[----:B------:R-:W-:Y:S01]  /*10150*/  LEA.HI R7, R7, R3, RZ, 0x5 ;  /* 0x0000000307077211 */ /* 0x000fe200078f28ff */
[----:B------:R-:W-:Y:S01]  /*10160*/  FMUL.FTZ R78, R8, R78 ;  /* 0x0000004e084e7220 */ /* 0x000fe20000410000 */
[----:B------:R-:W-:Y:S01]  /*10170*/  LOP3.LUT R6, R6, 0xfffffffc, RZ, 0xc0, !PT ;  /* 0xfffffffc06067812 */ /* 0x000fe200078ec0ff */
[C---:B------:R-:W-:Y:S01]  /*10180*/  FMUL.FTZ R75, R8.reuse, R75 ;  /* 0x0000004b084b7220 */ /* 0x040fe20000410000 */
[----:B------:R-:W-:Y:S01]  /*10190*/  SHF.R.S32.HI R11, RZ, 0x5, R7 ;  /* 0x00000005ff0b7819 */ /* 0x000fe20000011407 */
[C---:B------:R-:W-:Y:S01]  /*101a0*/  FMUL.FTZ R74, R8.reuse, R74 ;  /* 0x0000004a084a7220 */ /* 0x040fe20000410000 */
[----:B------:R-:W-:Y:S01]  /*101b0*/  F2FP.BF16.PACK_AB R82, R83, R82 ;  /* 0x000000525352723e */ /* 0x000fe200000010ff */
[C---:B------:R-:W-:Y:S01]  /*101c0*/  FMUL.FTZ R71, R8.reuse, R71 ;  /* 0x0000004708477220 */ /* 0x040fe20000410000 */
[----:B------:R-:W-:Y:S01]  /*101d0*/  F2FP.BF16.PACK_AB R78, R79, R78 ;  /* 0x0000004e4f4e723e */ /* 0x000fe200000010ff */
[----:B------:R-:W-:Y:S01]  /*101e0*/  FMUL.FTZ R70, R8, R70 ;  /* 0x0000004608467220 */ /* 0x000fe20000410000 */
[----:B------:R-:W-:Y:S01]  /*101f0*/  F2FP.BF16.PACK_AB R74, R75, R74 ;  /* 0x0000004a4b4a723e */ /* 0x000fe200000010ff */
[----:B------:R-:W-:Y:S01]  /*10200*/  IMAD.IADD R6, R3, 0x1, -R6 ;  /* 0x0000000103067824 */ /* 0x000fe200078e0a06 */
[----:B------:R-:W-:Y:S01]  /*10210*/  F2FP.BF16.PACK_AB R68, R69, R68 ;  /* 0x000000444544723e */ /* 0x000fe200000010ff */
[C---:B------:R-:W-:Y:S01]  /*10220*/  IMAD.SHL.U32 R8, R12.reuse, 0x40, RZ ;  /* 0x000000400c087824 */ /* 0x040fe200078e00ff */
[----:B------:R-:W-:Y:S01]  /*10230*/  LOP3.LUT R12, R12, 0x1, RZ, 0xc0, !PT ;  /* 0x000000010c0c7812 */ /* 0x000fe200078ec0ff */
[----:B------:R-:W-:Y:S01]  /*10240*/  IMAD R6, R11, 0x100, R6 ;  /* 0x000001000b067824 */ /* 0x000fe200078e0206 */
[----:B------:R-:W-:Y:S01]  /*10250*/  F2FP.BF16.PACK_AB R70, R71, R70 ;  /* 0x000000464746723e */ /* 0x000fe200000010ff */
[----:B-1----:R-:W-:Y:S01]  /*10260*/  @P3 FMUL.FTZ R5, R5, 0.69314718246459960938 ;  /* 0x3f31721805053820 */ /* 0x002fe20000410000 */
[----:B------:R-:W-:Y:S01]  /*10270*/  LOP3.LUT R8, R8, 0xc0, RZ, 0xc0, !PT ;  /* 0x000000c008087812 */ /* 0x000fe200078ec0ff */
[----:B------:R-:W-:Y:S01]  /*10280*/  IMAD R6, R10, 0x10, R6 ;  /* 0x000000100a067824 */ /* 0x000fe200078e0206 */
[----:B------:R-:W-:-:S02]  /*10290*/  ISETP.NE.U32.AND P1, PT, R12, 0x1, PT ;  /* 0x000000010c00780c */ /* 0x000fc40003f25070 */
[----:B------:R-:W-:-:S04]  /*102a0*/  LEA.HI R8, R8, R8, RZ, 0x1d ;  /* 0x0000000808087211 */ /* 0x000fc800078fe8ff */
[----:B------:R-:W-:Y:S01]  /*102b0*/  LEA R6, R6, R8, 0x1 ;  /* 0x0000000806067211 */ /* 0x000fe200078e08ff */
        /* <DEDUP_REMOVED lines=8> */
[----:B------:R1:W-:Y:S01]  /*10340*/  STS [R6+0x200], R82 ;  /* 0x0002005206007388 */ /* 0x0003e20000000800 */
[----:B------:R-:W-:-:S03]  /*10350*/  IADD3 R8, R8, R9, RZ ;  /* 0x0000000908087210 */ /* 0x000fc60007ffe0ff */
[----:B------:R-:W-:Y:S04]  /*10360*/  STS [R10], R76 ;  /* 0x0000004c0a007388 */ /* 0x000fe80000000800 */
[----:B------:R2:W-:Y:S04]  /*10370*/  STS [R10+0x200], R78 ;  /* 0x0002004e0a007388 */ /* 0x0005e80000000800 */
[----:B------:R3:W-:Y:S04]  /*10380*/  STS [R9], R72 ;  /* 0x0000004809007388 */ /* 0x0007e80000000800 */
[----:B------:R3:W-:Y:S04]  /*10390*/  STS [R9+0x200], R74 ;  /* 0x0002004a09007388 */ /* 0x0007e80000000800 */
[----:B------:R3:W-:Y:S04]  /*103a0*/  STS [R8], R68 ;  /* 0x0000004408007388 */ /* 0x0007e80000000800 */
[----:B------:R3:W-:Y:S01]  /*103b0*/  STS [R8+0x200], R70 ;  /* 0x0002004608007388 */ /* 0x0007e20000000800 */
[----:B-1----:R-:W-:Y:S01]  /*103c0*/  MOV R6, 0x7f800000 ;  /* 0x7f80000000067802 */ /* 0x002fe20000000f00 */
[----:B--2---:R-:W1:Y:S02]  /*103d0*/  @P2 MUFU.LG2 R10, R4 ;  /* 0x00000004000a2308 */ /* 0x004e640000000c00 */
[----:B-1----:R-:W-:-:S02]  /*103e0*/  @P2 FMUL.FTZ R10, R10, 0.69314718246459960938 ;  /* 0x3f3172180a0a2820 */ /* 0x002fc40000410000 */
[----:B------:R-:W-:Y:S02]  /*103f0*/  IMAD.MOV.U32 R4, RZ, RZ, 0x7f800000 ;  /* 0x7f800000ff047424 */ /* 0x000fe400078e00ff */
[----:B------:R-:W-:Y:S02]  /*10400*/  @P3 FFMA.FTZ R4, R2, c[0x0][0x238], R5 ;  /* 0x00008e0002043a23 */ /* 0x000fe40000010005 */
[----:B------:R-:W-:Y:S01]  /*10410*/  @P2 FFMA.FTZ R6, R0, c[0x0][0x238], R10 ;  /* 0x00008e0000062a23 */ /* 0x000fe2000001000a */
[----:B------:R-:W-:Y:S05]  /*10420*/  @!P0 BRA `(.L_x_3715) ;  /* 0x0000007000008947 */ /* 0x000fea0003800000 */
[----:B---3--:R-:W1:Y:S01]  /*10430*/  S2R R0, SR_CTAID.Y ;  /* 0x0000000000007919 */ /* 0x008e620000002600 */
[----:B------:R-:W-:-:S03]  /*10440*/  ISETP.NE.AND P0, PT, R146, -0x1, PT ;  /* 0xffffffff9200780c */ /* 0x000fc60003f05270 */
[----:B------:R-:W2:Y:S01]  /*10450*/  S2R R2, SR_CTAID.Z ;  /* 0x0000000000027919 */ /* 0x000ea20000002700 */
[----:B-1----:R-:W-:-:S05]  /*10460*/  IMAD R5, R0, c[0x0][0x214], RZ ;  /* 0x0000850000057a24 */ /* 0x002fca00078e02ff */
[----:B------:R-:W-:-:S05]  /*10470*/  SEL R5, R5, R146, !P0 ;  /* 0x0000009205057207 */ /* 0x000fca0004000000 */
[----:B--2---:R-:W-:Y:S01]  /*10480*/  IMAD R5, R2, c[0x0][0x234], R5 ;  /* 0x00008d0002057a24 */ /* 0x004fe200078e0205 */
[----:B------:R-:W-:Y:S05]  /*10490*/  BRA `(.L_x_3716) ;  /* 0x0000004000007947 */ /* 0x000fea0003800000 */
.L_x_3715:
[----:B---3--:R-:W1:Y:S04]  /*104a0*/  S2R R2, SR_CTAID.Z ;  /* 0x0000000000027919 */ /* 0x008e680000002700 */
[----:B------:R-:W1:Y:S02]  /*104b0*/  S2R R0, SR_CTAID.Y ;  /* 0x0000000000007919 */ /* 0x000e640000002600 */
[----:B-1----:R-:W-:-:S04]  /*104c0*/  IMAD R5, R0, c[0x0][0x1c0], R2 ;  /* 0x0000700000057a24 */ /* 0x002fc800078e0202 */
[----:B------:R-:W-:Y:S02]  /*104d0*/  IMAD R5, R5, c[0x0][0x214], RZ ;  /* 0x0000850005057a24 */ /* 0x000fe400078e02ff */
.L_x_3716:
[----:B------:R-:W-:Y:S01]  /*104e0*/  BAR.SYNC.DEFER_BLOCKING 0x0 ;  /* 0x0000000000007b1d */ /* 0x000fe20000010000 */
[----:B------:R-:W-:Y:S01]  /*104f0*/  LOP3.LUT R7, R7, 0xffffffe0, RZ, 0xc0, !PT ;  /* 0xffffffe007077812 */ /* 0x000fe200078ec0ff */
[C---:B------:R-:W-:Y:S01]  /*10500*/  IMAD.WIDE.U32 R20, R146.reuse, c[0x0][0x1e8], RZ ;  /* 0x00007a0092147a25 */ /* 0x040fe200078e00ff */
[----:B------:R-:W-:Y:S02]  /*10510*/  SHF.R.S32.HI R9, RZ, 0x1f, R11 ;  /* 0x0000001fff097819 */ /* 0x000fe4000001140b */
[----:B------:R-:W-:Y:S01]  /*10520*/  SHF.R.S32.HI R8, RZ, 0x1f, R0 ;  /* 0x0000001fff087819 */ /* 0x000fe20000011400 */
[----:B------:R-:W-:Y:S01]  /*10530*/  IMAD.IADD R7, R3, 0x1, -R7 ;  /* 0x0000000103077824 */ /* 0x000fe200078e0a07 */
[----:B------:R-:W-:Y:S01]  /*10540*/  ISETP.NE.AND P0, PT, R146, -0x1, PT ;  /* 0xffffffff9200780c */ /* 0x000fe20003f05270 */
[----:B------:R-:W-:Y:S01]  /*10550*/  IMAD.WIDE.U32 R22, R0, c[0x0][0x1e0], RZ ;  /* 0x0000780000167a25 */ /* 0x000fe200078e00ff */
[----:B------:R-:W-:Y:S01]  /*10560*/  LEA.HI R9, R9, R11, RZ, 0x2 ;  /* 0x0000000b09097211 */ /* 0x000fe200078f10ff */
[----:B------:R-:W-:Y:S01]  /*10570*/  BSSY B0, `(.L_x_3717) ;  /* 0x000001a000007945 */ /* 0x000fe20003800000 */
[----:B------:R-:W-:Y:S01]  /*10580*/  LOP3.LUT P1, RZ, R7, 0x3, RZ, 0xc0, !PT ;  /* 0x0000000307ff7812 */ /* 0x000fe2000782c0ff */
[----:B------:R-:W-:Y:S01]  /*10590*/  IMAD R8, R8, c[0x0][0x1e0], RZ ;  /* 0x0000780008087a24 */ /* 0x000fe200078e02ff */
[----:B------:R-:W-:Y:S01]  /*105a0*/  LOP3.LUT R9, R9, 0xffffffc, RZ, 0xc0, !PT ;  /* 0x0ffffffc09097812 */ /* 0x000fe200078ec0ff */
[----:B------:R-:W-:-:S02]  /*105b0*/  IMAD R146, R146, c[0x0][0x1ec], R21 ;  /* 0x00007b0092927a24 */ /* 0x000fc400078e0215 */
[----:B------:R-:W-:Y:S01]  /*105c0*/  IMAD R8, R0, c[0x0][0x1e4], R8 ;  /* 0x0000790000087a24 */ /* 0x000fe200078e0208 */
[----:B------:R-:W-:Y:S01]  /*105d0*/  SEL R0, R22, R20, !P0 ;  /* 0x0000001416007207 */ /* 0x000fe20004000000 */
[----:B------:R-:W-:-:S03]  /*105e0*/  IMAD.IADD R9, R11, 0x1, -R9 ;  /* 0x000000010b097824 */ /* 0x000fc600078e0a09 */
[----:B------:R-:W-:Y:S01]  /*105f0*/  @!P0 IADD3 R146, R23, R8, RZ ;  /* 0x0000000817928210 */ /* 0x000fe20007ffe0ff */
[----:B------:R-:W-:Y:S01]  /*10600*/  IMAD R153, R9, 0x10, R153 ;  /* 0x0000001009997824 */ /* 0x000fe200078e0299 */
[----:B------:R1:W2:Y:S04]  /*10610*/  LDS.128 R12, [R155] ;  /* 0x000000009b0c7984 */ /* 0x0002a80000000c00 */
[----:B------:R1:W3:Y:S01]  /*10620*/  LDS.128 R16, [R155+0x800] ;  /* 0x000800009b107984 */ /* 0x0002e20000000c00 */
        /* <DEDUP_REMOVED lines=14> */
.L_x_3718:
[----:B------:R-:W-:Y:S05]  /*10710*/  BSYNC B0 ;  /* 0x0000000000007941 */ /* 0x000fea0003800000 */
.L_x_3717:
[----:B----4-:R-:W4:Y:S01]  /*10720*/  S2R R4, SR_CTAID.X ;  /* 0x0000000000047919 */ /* 0x010f220000002500 */
[--C-:B------:R-:W-:Y:S01]  /*10730*/  SHF.R.S32.HI R7, RZ, 0x1f, R84.reuse ;  /* 0x0000001fff077819 */ /* 0x100fe20000011454 */
[----:B------:R-:W-:Y:S01]  /*10740*/  IMAD.MOV.U32 R6, RZ, RZ, R84 ;  /* 0x000000ffff067224 */ /* 0x000fe200078e0054 */
[----:B------:R-:W-:Y:S01]  /*10750*/  ISETP.GE.AND P0, PT, R84, c[0x0][0x220], PT ;  /* 0x0000880054007a0c */ /* 0x000fe20003f06270 */
[----:B------:R-:W-:Y:S01]  /*10760*/  BSSY B0, `(.L_x_3719) ;  /* 0x0000018000007945 */ /* 0x000fe20003800000 */
        /* <DEDUP_REMOVED lines=23> */
.L_x_3720:
[----:B------:R-:W-:Y:S05]  /*108e0*/  BSYNC B0 ;  /* 0x0000000000007941 */ /* 0x000fea0003800000 */
.L_x_3719:
        /* <DEDUP_REMOVED lines=15> */
.L_x_3721:
        /* <DEDUP_REMOVED lines=10> */
.L_x_5234:


//--------------------- .text._ZN5flash24flash_fwd_splitkv_kernelI23Flash_fwd_kernel_traitsILi32ELi64ELi128ELi4ELb0ELb0EN7cutlass10bfloat16_tE19Flash_kernel_traitsILi32ELi64ELi128ELi4ES3_EELb1ELb0ELb0ELb0ELb0ELb1ELb0ELb1EEEvNS_16Flash_fwd_paramsE --------------------------
	.section	.text._ZN5flash24flash_fwd_splitkv_kernelI23Flash_fwd_kernel_traitsILi32ELi64ELi128ELi4ELb0ELb0EN7cutlass10bfloat16_tE19Flash_kernel_traitsILi32ELi64ELi128ELi4ES3_EELb1ELb0ELb0ELb0ELb0ELb1ELb0ELb1EEEvNS_16Flash_fwd_paramsE,"ax",@progbits
	.sectioninfo	@"SHI_REGISTERS=227"
	.align	128
        .global         _ZN5flash24flash_fwd_splitkv_kernelI23Flash_fwd_kernel_traitsILi32ELi64ELi128ELi4ELb0ELb0EN7cutlass10bfloat16_tE19Flash_kernel_traitsILi32ELi64ELi128ELi4ES3_EELb1ELb0ELb0ELb0ELb0ELb1ELb0ELb1EEEvNS_16Flash_fwd_paramsE
        .type           _ZN5flash24flash_fwd_splitkv_kernelI23Flash_fwd_kernel_traitsILi32ELi64ELi128ELi4ELb0ELb0EN7cutlass10bfloat16_tE19Flash_kernel_traitsILi32ELi64ELi128ELi4ES3_EELb1ELb0ELb0ELb0ELb0ELb1ELb0ELb1EEEvNS_16Flash_fwd_paramsE,@function
        .size           _ZN5flash24flash_fwd_splitkv_kernelI23Flash_fwd_kernel_traitsILi32ELi64ELi128ELi4ELb0ELb0EN7cutlass10bfloat16_tE19Flash_kernel_traitsILi32ELi64ELi128ELi4ES3_EELb1ELb0ELb0ELb0ELb0ELb1ELb0ELb1EEEvNS_16Flash_fwd_paramsE,(.L_x_5235 - _ZN5flash24flash_fwd_splitkv_kernelI23Flash_fwd_kernel_traitsILi32ELi64ELi128ELi4ELb0ELb0EN7cutlass10bfloat16_tE19Flash_kernel_traitsILi32ELi64ELi128ELi4ES3_EELb1ELb0ELb0ELb0ELb0ELb1ELb0ELb1EEEvNS_16Flash_fwd_paramsE)
        .other          _ZN5flash24flash_fwd_splitkv_kernelI23Flash_fwd_kernel_traitsILi32ELi64ELi128ELi4ELb0ELb0EN7cutlass10bfloat16_tE19Flash_kernel_traitsILi32ELi64ELi128ELi4ES3_EELb1ELb0ELb0ELb0ELb0ELb1ELb0ELb1EEEvNS_16Flash_fwd_paramsE,@"STO_CUDA_ENTRY STV_DEFAULT"
_ZN5flash24flash_fwd_splitkv_kernelI23Flash_fwd_kernel_traitsILi32ELi64ELi128ELi4ELb0ELb0EN7cutlass10bfloat16_tE19Flash_kernel_traitsILi32ELi64ELi128ELi4ES3_EELb1ELb0ELb0ELb0ELb0ELb1ELb0ELb1EEEvNS_16Flash_fwd_paramsE:
.text._ZN5flash24flash_fwd_splitkv_kernelI23Flash_fwd_kernel_traitsILi32ELi64ELi128ELi4ELb0ELb0EN7cutlass10bfloat16_tE19Flash_kernel_traitsILi32ELi64ELi128ELi4ES3_EELb1ELb0ELb0ELb0ELb0ELb1ELb0ELb1EEEvNS_16Flash_fwd_paramsE:
        /* <DEDUP_REMOVED lines=14> */
[----:B------:R-:W3:Y:S04]  /*00e0*/  @P1 LDG.E R150, [R4.64] ;  /* 0x0000000604961981 */ /* 0x000ee8000c1e1900 */
[----:B------:R-:W3:Y:S01]  /*00f0*/  @P1 LDG.E R149, [R4.64+0x4] ;  /* 0x0000040604951981 */ /* 0x000ee2000c1e1900 */
[----:B--2---:R-:W-:-:S03]  /*0100*/  ISETP.NE.AND P2, PT, R2, RZ, PT ;  /* 0x000000ff0200720c */ /* 0x004fc60003f45270 */
[----:B------:R1:W5:Y:S01]  /*0110*/  @P5 LDG.E R3, [R122.64] ;  /* 0x000000067a035981 */ /* 0x000362000c1e1900 */
[----:B------:R-:W-:Y:S01]  /*0120*/  ISETP.EQ.OR.EX P0, PT, RZ, c[0x0][0x24c], !P2, P0 ;  /* 0x00009300ff007a0c */ /* 0x000fe20005702700 */
[----:B------:R-:W-:Y:S02]  /*0130*/  IMAD.MOV.U32 R10, RZ, RZ, -0x1 ;  /* 0xffffffffff0a7424 */ /* 0x000fe400078e00ff */
[----:B------:R-:W-:Y:S01]  /*0140*/  IMAD.WIDE R12, R7, R0, c[0x0][0x248] ;  /* 0x00009200070c7625 */ /* 0x000fe200078e0200 */
[----:B------:R-:W2:Y:S04]  /*0150*/  S2R R23, SR_CTAID.X ;  /* 0x0000000000177919 */ /* 0x000ea80000002500 */
[----:B------:R-:W4:Y:S04]  /*0160*/  S2R R120, SR_CTAID.Z ;  /* 0x0000000000787919 */ /* 0x000f280000002700 */
[----:B------:R-:W1:Y:S04]  /*0170*/  S2R R59, SR_TID.X ;  /* 0x00000000003b7919 */ /* 0x000e680000002100 */
[----:B------:R1:W5:Y:S01]  /*0180*/  @!P0 LDG.E R10, [R12.64] ;  /* 0x000000060c0a8981 */ /* 0x000362000c1e1900 */
[----:B------:R-:W-:-:S04]  /*0190*/  ISETP.NE.U32.AND P0, PT, RZ, c[0x0][0x248], PT ;  /* 0x00009200ff007a0c */ /* 0x000fc80003f05070 */
[----:B------:R-:W-:Y:S01]  /*01a0*/  ISETP.NE.AND.EX P0, PT, RZ, c[0x0][0x24c], PT, P0 ;  /* 0x00009300ff007a0c */ /* 0x000fe20003f05300 */
[--C-:B------:R-:W-:Y:S01]  /*01b0*/  IMAD.MOV.U32 R9, RZ, RZ, R7.reuse ;  /* 0x000000ffff097224 */ /* 0x100fe200078e0007 */
[----:B------:R-:W-:Y:S01]  /*01c0*/  SHF.R.S32.HI R6, RZ, 0x1f, R7 ;  /* 0x0000001fff067819 */ /* 0x000fe20000011407 */
[----:B---3--:R-:W-:Y:S02]  /*01d0*/  @P1 IMAD.IADD R149, R149, 0x1, -R150 ;  /* 0x0000000195951824 */ /* 0x008fe400078e0a96 */
[----:B------:R-:W-:-:S08]  /*01e0*/  @!P1 IMAD.MOV.U32 R149, RZ, RZ, c[0x0][0x214] ;  /* 0x00008500ff959624 */ /* 0x000fd000078e00ff */
[----:B------:R-:W-:Y:S05]  /*01f0*/  @!P0 BRA `(.L_x_3722) ;  /* 0x0000004000008947 */ /* 0x000fea0003800000 */
[----:B-12-4-:R-:W2:Y:S02]  /*0200*/  @P2 LDG.E R5, [R12.64+0x4] ;  /* 0x000004060c052981 */ /* 0x016ea4000c1e1900 */
[----:B--2--5:R-:W-:-:S06]  /*0210*/  @P2 IADD3 R2, R5, -R10, RZ ;  /* 0x8000000a05022210 */ /* 0x024fcc0007ffe0ff */
[----:B------:R1:W5:Y:S01]  /*0220*/  @!P2 LDG.E R2, [R12.64] ;  /* 0x000000060c02a981 */ /* 0x000362000c1e1900 */
[----:B------:R-:W-:Y:S05]  /*0230*/  BRA `(.L_x_3723) ;  /* 0x0000001000007947 */ /* 0x000fea0003800000 */
.L_x_3722:
[----:B-12-4-:R-:W-:Y:S02]  /*0240*/  MOV R2, c[0x0][0x218] ;  /* 0x0000860000027a02 */ /* 0x016fe40000000f00 */
.L_x_3723:
[----:B------:R-:W-:-:S04]  /*0250*/  ISETP.NE.U32.AND P2, PT, RZ, c[0x0][0x258], PT ;  /* 0x00009600ff007a0c */ /* 0x000fc80003f45070 */
[----:B------:R-:W-:-:S13]  /*0260*/  ISETP.NE.AND.EX P2, PT, RZ, c[0x0][0x25c], PT, P2 ;  /* 0x00009700ff007a0c */ /* 0x000fda0003f45320 */
[----:B------:R-:W-:-:S06]  /*0270*/  @P2 IMAD.WIDE R4, R7, R0, c[0x0][0x258] ;  /* 0x0000960007042625 */ /* 0x000fcc00078e0200 */
        /* <DEDUP_REMOVED lines=47> */
[----:B-1----:R-:W-:Y:S01]  /*0570*/  IMAD.WIDE.U32 R12, R58, c[0x0][0x1e8], R4 ;  /* 0x00007a003a0c7a25 */ /* 0x002fe200078e0004 */
[----:B------:R-:W-:-:S03]  /*0580*/  SHF.R.S32.HI R4, RZ, 0x1f, R0 ;  /* 0x0000001fff047819 */ /* 0x000fc60000011400 */
[----:B------:R-:W-:Y:S02]  /*0590*/  @P0 IMAD R150, R150, c[0x0][0x1ec], R9 ;  /* 0x00007b0096960a24 */ /* 0x000fe400078e0209 */
[----:B------:R-:W-:Y:S01]  /*05a0*/  @!P0 IMAD.IADD R150, R11, 0x1, R6 ;  /* 0x000000010b968824 */ /* 0x000fe200078e0206 */
[----:B------:R-:W-:Y:S01]  /*05b0*/  IADD3 R8, P0, R8, R12, RZ ;  /* 0x0000000c08087210 */ /* 0x000fe20007f1e0ff */
[----:B------:R-:W-:Y:S02]  /*05c0*/  IMAD R3, R58, c[0x0][0x1ec], R3 ;  /* 0x00007b003a037a24 */ /* 0x000fe400078e0203 */
        /* <DEDUP_REMOVED lines=17> */
.L_x_3726:
[----:B------:R-:W-:Y:S05]  /*06e0*/  BSYNC B0 ;  /* 0x0000000000007941 */ /* 0x000fea0003800000 */
.L_x_3725:
        /* <DEDUP_REMOVED lines=15> */
.L_x_3728:
[----:B------:R-:W-:Y:S05]  /*07e0*/  BSYNC B0 ;  /* 0x0000000000007941 */ /* 0x000fea0003800000 */
.L_x_3727:
        /* <DEDUP_REMOVED lines=13> */
.L_x_3724:
[----:B------:R-:W-:Y:S02]  /*08c0*/  ISETP.NE.U32.AND P0, PT, RZ, c[0x0][0x2b8], PT ;  /* 0x0000ae00ff007a0c */ /* 0x000fe40003f05070 */
[----:B------:R-:W-:Y:S02]  /*08d0*/  ISETP.NE.U32.AND P1, PT, RZ, c[0x0][0x2c0], PT ;  /* 0x0000b000ff007a0c */ /* 0x000fe40003f25070 */
[----:B------:R-:W-:Y:S02]  /*08e0*/  ISETP.NE.AND.EX P0, PT, RZ, c[0x0][0x2bc], PT, P0 ;  /* 0x0000af00ff007a0c */ /* 0x000fe40003f05300 */
[----:B------:R-:W-:-:S11]  /*08f0*/  ISETP.NE.AND.EX P1, PT, RZ, c[0x0][0x2c4], PT, P1 ;  /* 0x0000b100ff007a0c */ /* 0x000fd60003f25310 */
[----:B-1----:R-:W-:-:S04]  /*0900*/  @P0 IMAD.WIDE R12, R7, R0, c[0x0][0x2b8] ;  /* 0x0000ae00070c0625 */ /* 0x002fc800078e0200 */
        /* <DEDUP_REMOVED lines=10> */
[----:B------:R-:W-:-:S04]  /*09b0*/  @P1 ISETP.NE.U32.AND P0, PT, R154, RZ, PT ;  /* 0x000000ff9a00120c */ /* 0x000fc80003f05070 */
[----:B------:R-:W-:-:S13]  /*09c0*/  @P1 ISETP.NE.AND.EX P2, PT, R155, RZ, PT, P0 ;  /* 0x000000ff9b00120c */ /* 0x000fda0003f45300 */
        /* <DEDUP_REMOVED lines=27> */
[----:B------:R-:W-:Y:S02]  /*0b80*/  IABS R2, c[0x0][0x1c8] ;  /* 0x0000720000027a13 */ /* 0x000fe40000000000 */
[----:B------:R-:W-:Y:S02]  /*0b90*/  IADD3 R5, -R5, RZ, RZ ;  /* 0x000000ff05057210 */ /* 0x000fe40007ffe1ff */
[----:B------:R-:W3:Y:S08]  /*0ba0*/  I2F.RP R12, R2 ;  /* 0x00000002000c7306 */ /* 0x000ef00000209400 */
[----:B---3--:R-:W3:Y:S01]  /*0bb0*/  MUFU.RCP R10, R12 ;  /* 0x0000000c000a7308 */ /* 0x008ee20000001000 */
[----:B-1----:R-:W-:-:S05]  /*0bc0*/  IMAD R15, R5, c[0x0][0x2d0], R0 ;  /* 0x0000b400050f7a24 */ /* 0x002fca00078e0200 */
[----:B------:R-:W-:Y:S02]  /*0bd0*/  SHF.R.S32.HI R5, RZ, 0x1f, R15 ;  /* 0x0000001fff057819 */ /* 0x000fe4000001140f */
[----:B---3--:R-:W-:-:S04]  /*0be0*/  IADD3 R10, R10, 0xffffffe, RZ ;  /* 0x0ffffffe0a0a7810 */ /* 0x008fc80007ffe0ff */
[----:B------:R-:W1:Y:S02]  /*0bf0*/  F2I.FTZ.U32.TRUNC.NTZ R11, R10 ;  /* 0x0000000a000b7305 */ /* 0x000e64000021f000 */
[----:B-1----:R-:W-:Y:S01]  /*0c00*/  IMAD.MOV R4, RZ, RZ, -R11 ;  /* 0x000000ffff047224 */ /* 0x002fe200078e0a0b */
[----:B------:R-:W-:-:S03]  /*0c10*/  MOV R10, RZ ;  /* 0x000000ff000a7202 */ /* 0x000fc60000000f00 */
[----:B-----5:R-:W-:Y:S01]  /*0c20*/  IMAD R7, R4, R2, RZ ;  /* 0x0000000204077224 */ /* 0x020fe200078e02ff */
        /* <DEDUP_REMOVED lines=11> */
[----:B------:R-:W-:-:S07]  /*0ce0*/  ISETP.GE.AND P0, PT, R2, RZ, PT ;  /* 0x000000ff0200720c */ /* 0x000fce0003f06270 */
        /* <DEDUP_REMOVED lines=8> */
[----:B------:R-:W-:Y:S02]  /*0d70*/  IMAD R7, R3, c[0x0][0x184], R2 ;  /* 0x0000610003077a24 */ /* 0x000fe400078e0202 */
[----:B------:R-:W-:Y:S02]  /*0d80*/  IMAD R2, R5, c[0x0][0x198], RZ ;  /* 0x0000660005027a24 */ /* 0x000fe400078e02ff */
[----:B------:R-:W-:Y:S01]  /*0d90*/  IMAD R17, R3, c[0x0][0x18c], R8 ;  /* 0x0000630003117a24 */ /* 0x000fe200078e0208 */
[----:B------:R-:W-:Y:S01]  /*0da0*/  IADD3 R11, R11, R7, RZ ;  /* 0x000000070b0b7210 */ /* 0x000fe20007ffe0ff */
[----:B------:R-:W-:Y:S01]  /*0db0*/  IMAD R7, R15, c[0x0][0x19c], R2 ;  /* 0x000067000f077a24 */ /* 0x000fe200078e0202 */
[----:B------:R-:W-:Y:S01]  /*0dc0*/  SHF.R.S32.HI R2, RZ, 0x1f, R4 ;  /* 0x0000001fff027819 */ /* 0x000fe20000011404 */
[----:B------:R-:W-:-:S04]  /*0dd0*/  IMAD.WIDE.U32 R12, R3, c[0x0][0x188], RZ ;  /* 0x00006200030c7a25 */ /* 0x000fc800078e00ff */
[----:B------:R-:W-:Y:S01]  /*0de0*/  IMAD.WIDE.U32 R10, R15, c[0x0][0x198], R10 ;  /* 0x000066000f0a7a25 */ /* 0x000fe200078e000a */
[----:B------:R-:W-:-:S03]  /*0df0*/  MOV R8, R12 ;  /* 0x0000000c00087202 */ /* 0x000fc60000000f00 */
[----:B------:R-:W-:Y:S02]  /*0e00*/  IMAD.IADD R11, R11, 0x1, R7 ;  /* 0x000000010b0b7824 */ /* 0x000fe400078e0207 */
[----:B------:R-:W-:Y:S02]  /*0e10*/  IMAD R7, R2, c[0x0][0x1b0], RZ ;  /* 0x00006c0002077a24 */ /* 0x000fe400078e02ff */
[----:B------:R-:W-:-:S04]  /*0e20*/  IMAD.WIDE.U32 R116, R4, c[0x0][0x1b0], R10 ;  /* 0x00006c0004747a25 */ /* 0x000fc800078e000a */
[----:B------:R-:W-:Y:S02]  /*0e30*/  IMAD R7, R4, c[0x0][0x1b4], R7 ;  /* 0x00006d0004077a24 */ /* 0x000fe400078e0207 */
[----:B------:R-:W-:-:S03]  /*0e40*/  IMAD.IADD R17, R13, 0x1, R17 ;  /* 0x000000010d117824 */ /* 0x000fc600078e0211 */
[----:B------:R-:W-:Y:S01]  /*0e50*/  IADD3 R13, R117, R7, RZ ;  /* 0x00000007750d7210 */ /* 0x000fe20007ffe0ff */
[----:B------:R-:W-:Y:S05]  /*0e60*/  BRA `(.L_x_3730) ;  /* 0x0000045000007947 */ /* 0x000fea0003800000 */
.L_x_3729:
        /* <DEDUP_REMOVED lines=16> */
.L_x_3731:
        /* <DEDUP_REMOVED lines=16> */
[----:B------:R-:W-:Y:S02]  /*1070*/  ISETP.GE.AND P1, PT, R0, RZ, PT ;  /* 0x000000ff0000720c */ /* 0x000fe40003f26270 */
[----:B------:R-:W-:-:S05]  /*1080*/  LEA R0, R46, 0xffffff80, 0x7 ;  /* 0xffffff802e007811 */ /* 0x000fca00078e38ff */
[----:B------:R-:W-:-:S04]  /*1090*/  IMAD.WIDE.U32 R12, R0, c[0x0][0x198], R12 ;  /* 0x00006600000c7a25 */ /* 0x000fc800078e000c */
[----:B------:R-:W-:Y:S01]  /*10a0*/  @!P0 IMAD.IADD R5, R5, 0x1, -R4 ;  /* 0x0000000105058824 */ /* 0x000fe200078e0a04 */
[----:B------:R-:W-:Y:S01]  /*10b0*/  @!P0 IADD3 R2, R2, 0x1, RZ ;  /* 0x0000000102028810 */ /* 0x000fe20007ffe0ff */
[--C-:B------:R-:W-:Y:S01]  /*10c0*/  IMAD.MOV.U32 R15, RZ, RZ, R0.reuse ;  /* 0x000000ffff0f7224 */ /* 0x100fe200078e0000 */
[----:B------:R-:W-:Y:S02]  /*10d0*/  ISETP.NE.AND P0, PT, RZ, c[0x0][0x1c8], PT ;  /* 0x00007200ff007a0c */ /* 0x000fe40003f05270 */
[----:B------:R-:W-:Y:S02]  /*10e0*/  ISETP.GE.U32.AND P3, PT, R5, R4, PT ;  /* 0x000000040500720c */ /* 0x000fe40003f66070 */
[----:B------:R-:W-:Y:S02]  /*10f0*/  SHF.R.S32.HI R5, RZ, 0x1f, R0 ;  /* 0x0000001fff057819 */ /* 0x000fe40000011400 */
[----:B------:R-:W-:-:S03]  /*1100*/  MOV R116, R12 ;  /* 0x0000000c00747202 */ /* 0x000fc60000000f00 */
[----:B------:R-:W-:-:S04]  /*1110*/  IMAD R11, R5, c[0x0][0x198], RZ ;  /* 0x00006600050b7a24 */ /* 0x000fc800078e02ff */
[----:B------:R-:W-:Y:S02]  /*1120*/  IMAD R8, R0, c[0x0][0x19c], R11 ;  /* 0x0000670000087a24 */ /* 0x000fe400078e020b */
[----:B------:R-:W-:Y:S01]  /*1130*/  @P3 IADD3 R2, R2, 0x1, RZ ;  /* 0x0000000102023810 */ /* 0x000fe20007ffe0ff */
[----:B------:R-:W-:-:S03]  /*1140*/  @P4 IMAD.WIDE.U32 R10, R17, c[0x0][0x1a0], RZ ;  /* 0x00006800110a4a25 */ /* 0x000fc600078e00ff */
[----:B------:R-:W-:Y:S01]  /*1150*/  MOV R4, R2 ;  /* 0x0000000200047202 */ /* 0x000fe20000000f00 */
[----:B------:R-:W-:Y:S02]  /*1160*/  IMAD.IADD R117, R13, 0x1, R8 ;  /* 0x000000010d757824 */ /* 0x000fe400078e0208 */
[----:B------:R-:W-:Y:S02]  /*1170*/  @P4 IMAD R17, R17, c[0x0][0x1a4], R11 ;  /* 0x0000690011114a24 */ /* 0x000fe400078e020b */
[----:B------:R-:W-:Y:S01]  /*1180*/  @!P1 IMAD.MOV R4, RZ, RZ, -R4 ;  /* 0x000000ffff049224 */ /* 0x000fe200078e0a04 */
[----:B------:R-:W-:Y:S01]  /*1190*/  @!P0 LOP3.LUT R4, RZ, c[0x0][0x1c8], RZ, 0x33, !PT ;  /* 0x00007200ff048a12 */ /* 0x000fe200078e33ff */
[----:B------:R-:W-:-:S03]  /*11a0*/  @P4 IMAD.MOV.U32 R8, RZ, RZ, R10 ;  /* 0x000000ffff084224 */ /* 0x000fc600078e000a */
[----:B------:R-:W-:Y:S01]  /*11b0*/  SHF.R.S32.HI R2, RZ, 0x1f, R4 ;  /* 0x0000001fff027819 */ /* 0x000fe20000011404 */
[----:B------:R-:W-:-:S04]  /*11c0*/  IMAD.WIDE.U32 R116, R4, c[0x0][0x1b0], R116 ;  /* 0x00006c0004747a25 */ /* 0x000fc800078e0074 */
[----:B------:R-:W-:-:S04]  /*11d0*/  IMAD R13, R2, c[0x0][0x1b0], RZ ;  /* 0x00006c00020d7a24 */ /* 0x000fc800078e02ff */
        /* <DEDUP_REMOVED lines=14> */
.L_x_3730:
        /* <DEDUP_REMOVED lines=14> */
[----:B------:R-:W-:Y:S01]  /*13a0*/  LEA.HI R56, R10, R59, RZ, 0x5 ;  /* 0x0000003b0a387211 */ /* 0x000fe200078f28ff */
[----:B------:R-:W-:Y:S01]  /*13b0*/  @!P0 IMAD R14, R6, c[0x0][0x178], RZ ;  /* 0x00005e00060e8a24 */ /* 0x000fe200078e02ff */
[----:B------:R-:W-:Y:S01]  /*13c0*/  LOP3.LUT R12, R25, 0xfffffffc, RZ, 0xc0, !PT ;  /* 0xfffffffc190c7812 */ /* 0x000fe200078ec0ff */
[C---:B------:R-:W-:Y:S01]  /*13d0*/  @P0 IMAD.WIDE.U32 R18, R150.reuse, c[0x0][0x190], RZ ;  /* 0x0000640096120a25 */ /* 0x040fe200078e00ff */
[----:B------:R-:W-:Y:S02]  /*13e0*/  SHF.R.S32.HI R152, RZ, 0x2, R25 ;  /* 0x00000002ff987819 */ /* 0x000fe40000011419 */
[----:B------:R-:W-:Y:S01]  /*13f0*/  LOP3.LUT R62, R63, 0xfffffff0, RZ, 0xc0, !PT ;  /* 0xfffffff03f3e7812 */ /* 0x000fe200078ec0ff */
[----:B------:R-:W-:Y:S01]  /*1400*/  @!P0 IMAD.WIDE.U32 R20, R9, c[0x0][0x178], RZ ;  /* 0x00005e0009148a25 */ /* 0x000fe200078e00ff */
[----:B------:R-:W-:Y:S02]  /*1410*/  LEA.HI R25, R25, R152, RZ, 0x1 ;  /* 0x0000009819197211 */ /* 0x000fe400078f08ff */
[----:B------:R-:W-:Y:S01]  /*1420*/  SHF.R.S32.HI R56, RZ, 0x5, R56 ;  /* 0x00000005ff387819 */ /* 0x000fe20000011438 */
[----:B------:R-:W-:Y:S01]  /*1430*/  @!P0 IMAD R3, R9, c[0x0][0x17c], R14 ;  /* 0x00005f0009038a24 */ /* 0x000fe200078e020e */
[----:B------:R-:W-:Y:S01]  /*1440*/  LOP3.LUT R25, R25, 0x7fffffe, RZ, 0xc0, !PT ;  /* 0x07fffffe19197812 */ /* 0x000fe200078ec0ff */
[----:B------:R-:W-:Y:S01]  /*1450*/  @P0 IMAD R19, R150, c[0x0][0x194], R19 ;  /* 0x0000650096130a24 */ /* 0x000fe200078e0213 */
[----:B------:R-:W-:Y:S01]  /*1460*/  SHF.R.S32.HI R153, RZ, 0x1f, R152 ;  /* 0x0000001fff997819 */ /* 0x000fe20000011498 */
[----:B-----5:R-:W-:Y:S01]  /*1470*/  IMAD.IADD R7, R59, 0x1, -R12 ;  /* 0x000000013b077824 */ /* 0x020fe200078e0a0c */
[----:B------:R-:W-:Y:S01]  /*1480*/  @!P0 IADD3 R19, R21, R3, RZ ;  /* 0x0000000315138210 */ /* 0x000fe20007ffe0ff */
[----:B------:R-:W-:Y:S01]  /*1490*/  IMAD.SHL.U32 R21, R64, 0x40, RZ ;  /* 0x0000004040157824 */ /* 0x000fe200078e00ff */
[----:B------:R-:W-:Y:S01]  /*14a0*/  SHF.R.S32.HI R71, RZ, 0x1, R73 ;  /* 0x00000001ff477819 */ /* 0x000fe20000011449 */
[----:B------:R-:W-:Y:S01]  /*14b0*/  IMAD.IADD R25, R152, 0x1, -R25 ;  /* 0x0000000198197824 */ /* 0x000fe200078e0a19 */
[----:B------:R-:W-:Y:S01]  /*14c0*/  SHF.L.U32 R84, R7, 0x3, RZ ;  /* 0x0000000307547819 */ /* 0x000fe200000006ff */
[----:B------:R-:W-:Y:S01]  /*14d0*/  IMAD.IADD R62, R59, 0x1, -R62 ;  /* 0x000000013b3e7824 */ /* 0x000fe200078e0a3e */
[----:B------:R-:W-:Y:S01]  /*14e0*/  LOP3.LUT R21, R21, 0xc0, RZ, 0xc0, !PT ;  /* 0x000000c015157812 */ /* 0x000fe200078ec0ff */
[----:B------:R-:W-:Y:S01]  /*14f0*/  IMAD R112, R56, 0x8, R25 ;  /* 0x0000000838707824 */ /* 0x000fe200078e0219 */
[----:B------:R-:W-:Y:S01]  /*1500*/  SHF.R.S32.HI R85, RZ, 0x1f, R84 ;  /* 0x0000001fff557819 */ /* 0x000fe20000011454 */
[----:B------:R-:W-:Y:S01]  /*1510*/  @!P0 IMAD.MOV.U32 R18, RZ, RZ, R20 ;  /* 0x000000ffff128224 */ /* 0x000fe200078e0014 */
[----:B------:R-:W-:Y:S01]  /*1520*/  LOP3.LUT R10, R21, 0x18, R84, 0xf8, !PT ;  /* 0x00000018150a7812 */ /* 0x000fe200078ef854 */
[----:B------:R-:W-:Y:S01]  /*1530*/  IMAD.WIDE R22, R23, 0x40, R152 ;  /* 0x0000004017167825 */ /* 0x000fe200078e0298 */
[----:B------:R-:W-:-:S02]  /*1540*/  SHF.R.U32.HI R21, RZ, 0x3, R21 ;  /* 0x00000003ff157819 */ /* 0x000fc40000011615 */
[----:B------:R-:W-:Y:S01]  /*1550*/  LEA.HI R61, R62, R62, RZ, 0x1 ;  /* 0x0000003e3e3d7211 */ /* 0x000fe200078f08ff */
[----:B------:R-:W-:Y:S01]  /*1560*/  IMAD R3, R2, c[0x0][0x1b8], RZ ;  /* 0x00006e0002037a24 */ /* 0x000fe200078e02ff */
[----:B------:R-:W-:Y:S01]  /*1570*/  LOP3.LUT R21, R10, R21, RZ, 0x3c, !PT ;  /* 0x000000150a157212 */ /* 0x000fe200078e3cff */
[----:B------:R-:W-:Y:S01]  /*1580*/  IMAD R119, R153, c[0x0][0x198], RZ ;  /* 0x0000660099777a24 */ /* 0x000fe200078e02ff */
[----:B------:R-:W-:Y:S01]  /*1590*/  IADD3 R16, P0, R84, R8, RZ ;  /* 0x0000000854107210 */ /* 0x000fe20007f1e0ff */
[----:B------:R-:W-:Y:S01]  /*15a0*/  IMAD R3, R4, c[0x0][0x1bc], R3 ;  /* 0x00006f0004037a24 */ /* 0x000fe200078e0203 */
[----:B------:R-:W-:Y:S01]  /*15b0*/  LEA R112, R112, R21, 0x5 ;  /* 0x0000001570707211 */ /* 0x000fe200078e28ff */
[----:B------:R-:W-:Y:S01]  /*15c0*/  IMAD.MOV.U32 R47, RZ, RZ, 0x10 ;  /* 0x00000010ff2f7424 */ /* 0x000fe200078e00ff */
[----:B------:R-:W-:Y:S01]  /*15d0*/  IADD3 R18, P1, R84, R18, RZ ;  /* 0x0000001254127210 */ /* 0x000fe20007f3e0ff */
[C---:B------:R-:W-:Y:S01]  /*15e0*/  IMAD.X R17, R85.reuse, 0x1, R17, P0 ;  /* 0x0000000155117824 */ /* 0x040fe200000e0611 */
[----:B------:R-:W-:Y:S01]  /*15f0*/  SHF.R.S32.HI R21, RZ, 0x1, R61 ;  /* 0x00000001ff157819 */ /* 0x000fe2000001143d */
[C---:B------:R-:W-:Y:S01]  /*1600*/  IMAD R119, R152.reuse, c[0x0][0x19c], R119 ;  /* 0x0000670098777a24 */ /* 0x040fe200078e0277 */
[----:B------:R-:W-:Y:S01]  /*1610*/  SHF.R.S32.HI R8, RZ, 0x1f, R61 ;  /* 0x0000001fff087819 */ /* 0x000fe2000001143d */
[----:B------:R-:W-:Y:S01]  /*1620*/  IMAD.X R19, R85, 0x1, R19, P1 ;  /* 0x0000000155137824 */ /* 0x000fe200008e0613 */
[----:B------:R-:W-:Y:S01]  /*1630*/  IADD3 R114, P0, R152, R15, RZ ;  /* 0x0000000f98727210 */ /* 0x000fe20007f1e0ff */
[----:B------:R-:W-:Y:S01]  /*1640*/  IMAD.WIDE.U32 R16, R4, c[0x0][0x1b8], R16 ;  /* 0x00006e0004107a25 */ /* 0x000fe200078e0010 */
[----:B------:R-:W-:-:S02]  /*1650*/  LEA.HI R10, R8, R21, RZ, 0x2 ;  /* 0x00000015080a7211 */ /* 0x000fc400078f10ff */
[----:B------:R-:W-:Y:S01]  /*1660*/  SHF.L.U32 R7, R7, 0x2, RZ ;  /* 0x0000000207077819 */ /* 0x000fe200000006ff */
[----:B------:R-:W-:Y:S01]  /*1670*/  IMAD R8, R23, c[0x0][0x190], RZ ;  /* 0x0000640017087a24 */ /* 0x000fe200078e02ff */
[----:B------:R-:W-:Y:S01]  /*1680*/  IADD3 R17, R17, R3, RZ ;  /* 0x0000000311117210 */ /* 0x000fe20007ffe0ff */
[----:B------:R-:W-:Y:S01]  /*1690*/  IMAD.WIDE.U32 R18, R22, c[0x0][0x190], R18 ;  /* 0x0000640016127a25 */ /* 0x000fe200078e0012 */
[----:B------:R-:W-:Y:S02]  /*16a0*/  SHF.R.S32.HI R3, RZ, 0x1f, R120 ;  /* 0x0000001fff037819 */ /* 0x000fe40000011478 */
[----:B------:R-:W-:Y:S01]  /*16b0*/  LOP3.LUT R10, R10, 0xfffffffc, RZ, 0xc0, !PT ;  /* 0xfffffffc0a0a7812 */ /* 0x000fe200078ec0ff */
[----:B------:R-:W-:Y:S01]  /*16c0*/  IMAD R8, R22, c[0x0][0x194], R8 ;  /* 0x0000650016087a24 */ /* 0x000fe200078e0208 */
[----:B------:R-:W-:Y:S01]  /*16d0*/  SHF.L.U64.HI R145, R127, R108, c[0x0][0x19c] ;  /* 0x000067007f917619 */ /* 0x000fe2000001026c */
[----:B------:R-:W-:Y:S01]  /*16e0*/  IMAD.X R5, R153, 0x1, R5, P0 ;  /* 0x0000000199057824 */ /* 0x000fe200000e0605 */
[----:B------:R-:W-:Y:S01]  /*16f0*/  IADD3 R116, P0, R84, R116, RZ ;  /* 0x0000007454747210 */ /* 0x000fe20007f1e0ff */
[----:B------:R-:W-:Y:S01]  /*1700*/  IMAD.IADD R19, R19, 0x1, R8 ;  /* 0x0000000113137824 */ /* 0x000fe200078e0208 */
[----:B------:R-:W-:Y:S01]  /*1710*/  SHF.R.S32.HI R8, RZ, 0x1f, R67 ;  /* 0x0000001fff087819 */ /* 0x000fe20000011443 */
[----:B------:R-:W-:-:S02]  /*1720*/  IMAD R5, R5, c[0x0][0x1a0], RZ ;  /* 0x0000680005057a24 */ /* 0x000fc400078e02ff */
[----:B------:R-:W-:Y:S01]  /*1730*/  IMAD.X R117, R85, 0x1, R13, P0 ;  /* 0x0000000155757824 */ /* 0x000fe200000e060d */
[----:B------:R-:W-:Y:S01]  /*1740*/  LEA.HI R81, R8, R67, RZ, 0x7 ;  /* 0x0000004308517211 */ /* 0x000fe200078f38ff */
[----:B------:R-:W-:Y:S02]  /*1750*/  IMAD R3, R3, c[0x0][0x1a8], RZ ;  /* 0x00006a0003037a24 */ /* 0x000fe400078e02ff */
[----:B------:R-:W-:Y:S01]  /*1760*/  IMAD.IADD R60, R21, 0x1, -R10 ;  /* 0x00000001153c7824 */ /* 0x000fe200078e0a0a */
[----:B------:R-:W-:Y:S01]  /*1770*/  SHF.R.S32.HI R81, RZ, 0x7, R81 ;  /* 0x00000007ff517819 */ /* 0x000fe20000011451 */
[----:B------:R-:W-:Y:S02]  /*1780*/  IMAD R72, R152, R71, R7 ;  /* 0x0000004798487224 */ /* 0x000fe400078e0207 */
[----:B------:R-:W-:Y:S01]  /*1790*/  IMAD R113, R114, c[0x0][0x1a4], R5 ;  /* 0x0000690072717a24 */ /* 0x000fe200078e0205 */
[----:B------:R-:W-:Y:S01]  /*17a0*/  IMNMX R81, RZ, R81, !PT ;  /* 0x00000051ff517217 */ /* 0x000fe20007800200 */
[----:B------:R-:W-:Y:S01]  /*17b0*/  IMAD R5, R120, c[0x0][0x1ac], R3 ;  /* 0x00006b0078057a24 */ /* 0x000fe200078e0203 */
[----:B------:R-:W-:Y:S01]  /*17c0*/  LOP3.LUT P1, RZ, R60, 0x2, RZ, 0xc0, !PT ;  /* 0x000000023cff7812 */ /* 0x000fe2000782c0ff */
[----:B------:R-:W-:Y:S01]  /*17d0*/  IMAD.WIDE.U32 R114, R114, c[0x0][0x1a0], R16 ;  /* 0x0000680072727a25 */ /* 0x000fe200078e0010 */
[----:B------:R-:W-:-:S02]  /*17e0*/  ISETP.GT.AND P0, PT, R46, R81, PT ;  /* 0x000000512e00720c */ /* 0x000fc40003f04270 */
[--C-:B------:R-:W-:Y:S01]  /*17f0*/  SHF.R.S32.HI R69, RZ, 0x1f, R72.reuse ;  /* 0x0000001fff457819 */ /* 0x100fe20000011448 */
[----:B------:R-:W-:Y:S01]  /*1800*/  IMAD.MOV.U32 R3, RZ, RZ, c[0x0][0x1a0] ;  /* 0x00006800ff037624 */ /* 0x000fe200078e00ff */
[----:B------:R-:W-:Y:S01]  /*1810*/  SEL R47, R47, 0xfffffff0, !P1 ;  /* 0xfffffff02f2f7807 */ /* 0x000fe20004800000 */
[----:B------:R-:W-:Y:S01]  /*1820*/  IMAD.IADD R70, R7, 0x1, R72 ;  /* 0x0000000107467824 */ /* 0x000fe200078e0248 */
[----:B------:R-:W-:Y:S01]  /*1830*/  IADD3 R113, R115, R113, RZ ;  /* 0x0000007173717210 */ /* 0x000fe20007ffe0ff */
[----:B------:R-:W-:Y:S01]  /*1840*/  IMAD.WIDE.U32 R120, R120, c[0x0][0x1a8], R18 ;  /* 0x00006a0078787a25 */ /* 0x000fe200078e0012 */
[----:B------:R-:W-:Y:S02]  /*1850*/  SHF.L.U64.HI R147, R3, R108, c[0x0][0x1a4] ;  /* 0x0000690003937619 */ /* 0x000fe4000001026c */
[----:B------:R-:W-:Y:S01]  /*1860*/  SHF.R.S32.HI R68, RZ, 0x1f, R70 ;  /* 0x0000001fff447819 */ /* 0x000fe20000011446 */
        /* <DEDUP_REMOVED lines=11> */
[C---:B------:R-:W-:Y:S01]  /*1920*/  IMAD.WIDE.U32 R14, R9.reuse, c[0x0][0x278], R84 ;  /* 0x00009e00090e7a25 */ /* 0x040fe200078e0054 */
[----:B------:R-:W-:Y:S01]  /*1930*/  IADD3 R5, P1, P0, R0, R152, -R67 ;  /* 0x0000009800057210 */ /* 0x000fe2000783e843 */
[----:B------:R-:W-:Y:S01]  /*1940*/  UMOV UR9, 0x40 ;  /* 0x0000004000097882 */ /* 0x000fe20000000000 */
[C---:B------:R-:W-:Y:S01]  /*1950*/  LEA R96, P3, R116.reuse, c[0x0][0x168], 0x1 ;  /* 0x00005a0074607a11 */ /* 0x040fe200078608ff */
[----:B------:R-:W-:Y:S01]  /*1960*/  IMAD R6, R9, c[0x0][0x27c], R6 ;  /* 0x00009f0009067a24 */ /* 0x000fe200078e0206 */
[----:B------:R-:W-:Y:S01]  /*1970*/  IADD3.X R7, R7, R153, ~R10, P1, P0 ;  /* 0x0000009907077210 */ /* 0x000fe20000fe0c0a */
[C---:B------:R-:W-:Y:S01]  /*1980*/  IMAD R8, R9.reuse, c[0x0][0x284], R8 ;  /* 0x0000a10009087a24 */ /* 0x040fe200078e0208 */
[----:B------:R-:W-:Y:S01]  /*1990*/  ULDC.64 UR4, c[0x0][0x1a0] ;  /* 0x0000680000047ab9 */ /* 0x000fe20000000a00 */
[----:B------:R-:W-:Y:S01]  /*19a0*/  IMAD.WIDE.U32 R12, R9, c[0x0][0x280], R84 ;  /* 0x0000a000090c7a25 */ /* 0x000fe200078e0054 */
[----:B------:R-:W-:Y:S01]  /*19b0*/  UIMAD UR10, UR9, UR5, URZ ;  /* 0x00000005090a72a4 */ /* 0x000fe2000f8e023f */
[----:B------:R-:W-:Y:S01]  /*19c0*/  LEA.HI.X R95, R116, c[0x0][0x16c], R119, 0x1, P3 ;  /* 0x00005b00745f7a11 */ /* 0x000fe200018f0c77 */
[----:B------:R-:W-:Y:S01]  /*19d0*/  UMOV UR8, 0xc0 ;  /* 0x000000c000087882 */ /* 0x000fe20000000000 */
[----:B------:R-:W-:Y:S01]  /*19e0*/  IMAD.IADD R15, R15, 0x1, R6 ;  /* 0x000000010f0f7824 */ /* 0x000fe200078e0206 */
[----:B------:R-:W-:Y:S01]  /*19f0*/  MOV R83, 0x6 ;  /* 0x0000000600537802 */ /* 0x000fe20000000f00 */
[----:B------:R-:W-:Y:S01]  /*1a00*/  IMAD.IADD R13, R13, 0x1, R8 ;  /* 0x000000010d0d7824 */ /* 0x000fe200078e0208 */
[----:B------:R-:W-:Y:S01]  /*1a10*/  UIMAD UR13, UR8, UR5, URZ ;  /* 0x00000005080d72a4 */ /* 0x000fe2000f8e023f */
[C---:B------:R-:W-:Y:S01]  /*1a20*/  IMAD R6, R7.reuse, c[0x0][0x288], RZ ;  /* 0x0000a20007067a24 */ /* 0x040fe200078e02ff */
[----:B------:R-:W-:Y:S01]  /*1a30*/  UIMAD.WIDE.U32 UR14, UR8, UR4, URZ ;  /* 0x00000004080e72a5 */ /* 0x000fe2000f8e003f */
[----:B------:R-:W-:Y:S01]  /*1a40*/  IMAD R8, R7, c[0x0][0x290], RZ ;  /* 0x0000a40007087a24 */ /* 0x000fe200078e02ff */
[----:B------:R-:W-:Y:S01]  /*1a50*/  ULDC UR5, c[0x0][0x294] ;  /* 0x0000a50000057ab9 */ /* 0x000fe20000000800 */
[C---:B------:R-:W-:Y:S01]  /*1a60*/  IMAD R6, R5.reuse, c[0x0][0x28c], R6 ;  /* 0x0000a30005067a24 */ /* 0x040fe200078e0206 */
[----:B------:R-:W-:Y:S01]  /*1a70*/  UIMAD UR5, UR8, UR5, URZ ;  /* 0x00000005080572a4 */ /* 0x000fe2000f8e023f */
[C---:B------:R-:W-:Y:S01]  /*1a80*/  IMAD.WIDE.U32 R14, R5.reuse, c[0x0][0x288], R14 ;  /* 0x0000a200050e7a25 */ /* 0x040fe200078e000e */
[C---:B------:R-:W-:Y:S01]  /*1a90*/  IADD3 R74, R152.reuse, 0x20, RZ ;  /* 0x00000020984a7810 */ /* 0x040fe20007ffe0ff */
[----:B------:R-:W-:Y:S01]  /*1aa0*/  ULDC UR12, c[0x0][0x28c] ;  /* 0x0000a300000c7ab9 */ /* 0x000fe20000000800 */
[C---:B------:R-:W-:Y:S01]  /*1ab0*/  IADD3 R111, R152.reuse, 0x40, RZ ;  /* 0x00000040986f7810 */ /* 0x040fe20007ffe0ff */
[C---:B------:R-:W-:Y:S01]  /*1ac0*/  IMAD R8, R5.reuse, c[0x0][0x294], R8 ;  /* 0x0000a50005087a24 */ /* 0x040fe200078e0208 */
[----:B------:R-:W-:Y:S01]  /*1ad0*/  IADD3 R110, R152, 0x60, RZ ;  /* 0x00000060986e7810 */ /* 0x000fe20007ffe0ff */
[----:B------:R-:W-:Y:S01]  /*1ae0*/  IMAD.WIDE.U32 R12, R5, c[0x0][0x290], R12 ;  /* 0x0000a400050c7a25 */ /* 0x000fe200078e000c */
[----:B------:R-:W-:-:S02]  /*1af0*/  ULDC UR11, c[0x0][0x28c] ;  /* 0x0000a300000b7ab9 */ /* 0x000fc40000000800 */
[----:B------:R-:W-:Y:S01]  /*1b00*/  ULDC UR4, c[0x0][0x230] ;  /* 0x00008c0000047ab9 */ /* 0x000fe20000000800 */
[----:B------:R-:W-:Y:S01]  /*1b10*/  IMAD.IADD R7, R15, 0x1, R6 ;  /* 0x000000010f077824 */ /* 0x000fe200078e0206 */
[----:B------:R-:W-:Y:S01]  /*1b20*/  MOV R6, R14 ;  /* 0x0000000e00067202 */ /* 0x000fe20000000f00 */
[----:B------:R-:W-:Y:S01]  /*1b30*/  IMAD.IADD R13, R13, 0x1, R8 ;  /* 0x000000010d0d7824 */ /* 0x000fe200078e0208 */
[----:B------:R-:W-:Y:S01]  /*1b40*/  UIMAD UR12, UR12, 0xc0, URZ ;  /* 0x000000c00c0c78a4 */ /* 0x000fe2000f8e023f */
[C---:B------:R-:W-:Y:S01]  /*1b50*/  IMAD R101, R2.reuse, c[0x0][0x2a0], RZ ;  /* 0x0000a80002657a24 */ /* 0x040fe200078e02ff */
[----:B------:R-:W-:Y:S01]  /*1b60*/  UIMAD UR11, UR11, 0xc0, URZ ;  /* 0x000000c00b0b78a4 */ /* 0x000fe2000f8e023f */
[----:B------:R-:W-:Y:S01]  /*1b70*/  IMAD R103, R2, c[0x0][0x298], RZ ;  /* 0x0000a60002677a24 */ /* 0x000fe200078e02ff */
[----:B------:R-:W-:Y:S01]  /*1b80*/  UIADD3 UR13, UR15, UR13, URZ ;  /* 0x0000000d0f0d7290 */ /* 0x000fe2000fffe03f */
[C---:B------:R-:W-:Y:S01]  /*1b90*/  IMAD R101, R4.reuse, c[0x0][0x2a4], R101 ;  /* 0x0000a90004657a24 */ /* 0x040fe200078e0265 */
[----:B------:R-:W-:Y:S01]  /*1ba0*/  ULDC.U8 UR8, c[0x0][0x313] ;  /* 0x0000c4c000087ab9 */ /* 0x000fe20000000000 */
[----:B------:R-:W-:-:S02]  /*1bb0*/  IMAD R103, R4, c[0x0][0x29c], R103 ;  /* 0x0000a70004677a24 */ /* 0x000fc400078e0267 */
[----:B------:R-:W-:-:S04]  /*1bc0*/  IMAD.WIDE.U32 R12, R4, c[0x0][0x2a0], R12 ;  /* 0x0000a800040c7a25 */ /* 0x000fc800078e000c */
[----:B------:R-:W-:Y:S01]  /*1bd0*/  IMAD.WIDE.U32 R4, R4, c[0x0][0x298], R6 ;  /* 0x0000a60004047a25 */ /* 0x000fe200078e0006 */
[----:B------:R-:W-:-:S03]  /*1be0*/  LEA R100, P1, R12, c[0x0][0x270], 0x1 ;  /* 0x00009c000c647a11 */ /* 0x000fc600078208ff */
[----:B------:R-:W-:Y:S01]  /*1bf0*/  IMAD.WIDE.U32 R2, R3, 0x40, RZ ;  /* 0x0000004003027825 */ /* 0x000fe200078e00ff */
[----:B------:R-:W-:-:S03]  /*1c00*/  LEA R102, P0, R4, c[0x0][0x268], 0x1 ;  /* 0x00009a0004667a11 */ /* 0x000fc600078008ff */
[----:B------:R-:W-:Y:S01]  /*1c10*/  IMAD.IADD R103, R5, 0x1, R103 ;  /* 0x0000000105677824 */ /* 0x000fe200078e0267 */
[----:B------:R-:W-:Y:S01]  /*1c20*/  IADD3 R92, R3, UR10, RZ ;  /* 0x0000000a035c7c10 */ /* 0x000fe2000fffe0ff */
[----:B------:R-:W-:Y:S01]  /*1c30*/  IMAD.IADD R0, R11, 0x1, R0 ;  /* 0x000000010b007824 */ /* 0x000fe200078e0200 */
[----:B------:R-:W-:Y:S01]  /*1c40*/  ULDC UR10, c[0x0][0x19c] ;  /* 0x00006700000a7ab9 */ /* 0x000fe20000000800 */
[----:B------:R-:W-:Y:S01]  /*1c50*/  IMAD.MOV.U32 R124, RZ, RZ, c[0x0][0x290] ;  /* 0x0000a400ff7c7624 */ /* 0x000fe200078e00ff */
[----:B------:R-:W-:Y:S01]  /*1c60*/  LEA.HI.X R103, R4, c[0x0][0x26c], R103, 0x1, P0 ;  /* 0x00009b0004677a11 */ /* 0x000fe200000f0c67 */
[----:B------:R-:W-:Y:S01]  /*1c70*/  IMAD R3, R71, R0, RZ ;  /* 0x0000000047037224 */ /* 0x000fe200078e02ff */
[C---:B------:R-:W-:Y:S01]  /*1c80*/  LEA R98, P0, R114.reuse, c[0x0][0x170], 0x1 ;  /* 0x00005c0072627a11 */ /* 0x040fe200078008ff */
[----:B------:R-:W-:Y:S01]  /*1c90*/  IMAD.IADD R101, R13, 0x1, R101 ;  /* 0x000000010d657824 */ /* 0x000fe200078e0265 */
[----:B------:R-:W-:Y:S01]  /*1ca0*/  UIMAD UR10, UR9, UR10, URZ ;  /* 0x0000000a090a72a4 */ /* 0x000fe2000f8e023f */
[----:B------:R-:W-:Y:S01]  /*1cb0*/  IMAD.MOV.U32 R109, RZ, RZ, c[0x0][0x288] ;  /* 0x0000a200ff6d7624 */ /* 0x000fe200078e00ff */
[----:B------:R-:W-:Y:S01]  /*1cc0*/  LEA.HI.X R99, R114, c[0x0][0x174], R113, 0x1, P0 ;  /* 0x00005d0072637a11 */ /* 0x000fe200000f0c71 */
[C---:B------:R-:W-:Y:S01]  /*1cd0*/  IMAD.SHL.U32 R91, R124.reuse, 0x40, RZ ;  /* 0x000000407c5b7824 */ /* 0x040fe200078e00ff */
[----:B------:R-:W-:Y:S01]  /*1ce0*/  SHF.R.S32.HI R49, RZ, 0x1f, R3 ;  /* 0x0000001fff317819 */ /* 0x000fe20000011403 */
[----:B------:R-:W-:Y:S01]  /*1cf0*/  IMAD.SHL.U32 R89, R124, 0x20, RZ ;  /* 0x000000207c597824 */ /* 0x000fe200078e00ff */
[-C--:B------:R-:W-:Y:S01]  /*1d00*/  IADD3 R106, P0, R70, R3.reuse, RZ ;  /* 0x00000003466a7210 */ /* 0x080fe20007f1e0ff */
[----:B------:R-:W-:Y:S01]  /*1d10*/  IMAD.WIDE.U32 R126, R127, 0x40, RZ ;  /* 0x000000407f7e7825 */ /* 0x000fe200078e00ff */
[----:B------:R-:W-:-:S02]  /*1d20*/  IADD3 R48, P3, R72, R3, RZ ;  /* 0x0000000348307210 */ /* 0x000fc40007f7e0ff */
[-C--:B------:R-:W-:Y:S01]  /*1d30*/  SHF.L.U64.HI R90, R124, R83.reuse, c[0x0][0x294] ;  /* 0x0000a5007c5a7619 */ /* 0x080fe20000010253 */
[--C-:B------:R-:W-:Y:S01]  /*1d40*/  IMAD.X R107, R68, 0x1, R49.reuse, P0 ;  /* 0x00000001446b7824 */ /* 0x100fe200000e0631 */
[----:B------:R-:W-:Y:S01]  /*1d50*/  SHF.L.U64.HI R88, R124, R108, c[0x0][0x294] ;  /* 0x0000a5007c587619 */ /* 0x000fe2000001026c */
[----:B------:R-:W-:Y:S01]  /*1d60*/  IMAD.X R49, R69, 0x1, R49, P3 ;  /* 0x0000000145317824 */ /* 0x000fe200018e0631 */
[----:B------:R-:W-:Y:S01]  /*1d70*/  LEA.HI.X R101, R12, c[0x0][0x274], R101, 0x1, P1 ;  /* 0x00009d000c657a11 */ /* 0x000fe200008f0c65 */
[----:B------:R-:W-:Y:S01]  /*1d80*/  IMAD.SHL.U32 R80, R71, 0x20, RZ ;  /* 0x0000002047507824 */ /* 0x000fe200078e00ff */
[C---:B------:R-:W-:Y:S01]  /*1d90*/  SHF.L.U64.HI R107, R106.reuse, 0x1, R107 ;  /* 0x000000016a6b7819 */ /* 0x040fe2000001026b */
[----:B------:R-:W-:Y:S01]  /*1da0*/  IMAD.SHL.U32 R106, R106, 0x2, RZ ;  /* 0x000000026a6a7824 */ /* 0x000fe200078e00ff */
[C---:B------:R-:W-:Y:S01]  /*1db0*/  SHF.L.U64.HI R49, R48.reuse, 0x1, R49 ;  /* 0x0000000130317819 */ /* 0x040fe20000010231 */
[----:B------:R-:W-:Y:S01]  /*1dc0*/  IMAD.SHL.U32 R48, R48, 0x2, RZ ;  /* 0x0000000230307824 */ /* 0x000fe200078e00ff */
[----:B------:R-:W-:Y:S01]  /*1dd0*/  SHF.L.U64.HI R83, R109, R83, c[0x0][0x28c] ;  /* 0x0000a3006d537619 */ /* 0x000fe20000010253 */
[C---:B------:R-:W-:Y:S01]  /*1de0*/  IMAD.SHL.U32 R78, R71.reuse, 0x40, RZ ;  /* 0x00000040474e7824 */ /* 0x040fe200078e00ff */
        /* <DEDUP_REMOVED lines=8> */
[----:B------:R-:W-:Y:S01]  /*1e70*/  IMAD.SHL.U32 R93, R2, 0x2, RZ ;  /* 0x00000002025d7824 */ /* 0x000fe200078e00ff */
[----:B------:R-:W-:Y:S01]  /*1e80*/  SHF.L.U32 R86, R109, 0x6, RZ ;  /* 0x000000066d567819 */ /* 0x000fe200000006ff */
[----:B------:R-:W-:Y:S01]  /*1e90*/  IMAD.MOV.U32 R11, RZ, RZ, R46 ;  /* 0x000000ffff0b7224 */ /* 0x000fe200078e002e */
[----:B------:R-:W-:Y:S01]  /*1ea0*/  SHF.L.U64.HI R90, R91, 0x1, R90 ;  /* 0x000000015b5a7819 */ /* 0x000fe2000001025a */
[----:B------:R-:W-:Y:S01]  /*1eb0*/  IMAD.SHL.U32 R109, R109, 0x20, RZ ;  /* 0x000000206d6d7824 */ /* 0x000fe200078e00ff */
[----:B------:R-:W-:Y:S01]  /*1ec0*/  SHF.L.U64.HI R88, R89, 0x1, R88 ;  /* 0x0000000159587819 */ /* 0x000fe20000010258 */
[----:B------:R-:W-:Y:S01]  /*1ed0*/  IMAD.U32 R82, R82, -0x80, RZ ;  /* 0xffffff8052527824 */ /* 0x000fe200078e00ff */
[----:B------:R-:W-:-:S02]  /*1ee0*/  IADD3.X R105, R107, c[0x0][0x2b4], RZ, P5, !PT ;  /* 0x0000ad006b697a10 */ /* 0x000fc40002ffe4ff */
[----:B------:R-:W-:Y:S02]  /*1ef0*/  IADD3.X R9, R49, c[0x0][0x2b4], RZ, P3, !PT ;  /* 0x0000ad0031097a10 */ /* 0x000fe40001ffe4ff */
[----:B------:R-:W-:Y:S02]  /*1f00*/  SHF.L.U64.HI R92, R2, 0x1, R92 ;  /* 0x00000001025c7819 */ /* 0x000fe4000001025c */
[----:B------:R-:W-:Y:S02]  /*1f10*/  ISETP.GE.AND P1, PT, R84, c[0x0][0x220], PT ;  /* 0x0000880054007a0c */ /* 0x000fe40003f26270 */
[----:B------:R-:W-:Y:S02]  /*1f20*/  SHF.R.S32.HI R79, RZ, 0x1f, R80 ;  /* 0x0000001fff4f7819 */ /* 0x000fe40000011450 */
        /* <DEDUP_REMOVED lines=8> */
.L_x_3762:
[----:B------:R-:W-:Y:S05]  /*1fb0*/  IMAD.SHL.U32 R13, R11, 0x80, RZ ;  /* 0x000000800b0d7824 */ /* 0x000fea00078e00ff */
[----:B------:R-:W-:Y:S05]  /*1fc0*/  IADD3 R12, R13, -0x80, RZ ;  /* 0xffffff800d0c7810 */ /* 0x000fea0007ffe0ff */
[--C-:B--2---:R-:W-:Y:S02]  /*1fd0*/  IMAD.IADD R15, R57, 0x1, -R12.reuse ;  /* 0x00000001390f7824 */ /* 0x104fe400078e0a0c */
[----:B------:R-:W-:Y:S03]  /*1fe0*/  IMAD.IADD R3, R67, 0x1, -R12 ;  /* 0x0000000143037824 */ /* 0x000fe600078e0a0c */
[-C--:B------:R-:W-:Y:S02]  /*1ff0*/  ISETP.GE.OR P6, PT, R152, R15.reuse, P1 ;  /* 0x0000000f9800720c */ /* 0x080fe40000fc6670 */
[----:B------:R-:W-:Y:S02]  /*2000*/  ISETP.GE.OR P5, PT, R74, R15, P1 ;  /* 0x0000000f4a00720c */ /* 0x000fe40000fa6670 */
[-C--:B------:R-:W-:Y:S02]  /*2010*/  ISETP.LT.OR P6, PT, R152, R3.reuse, P6 ;  /* 0x000000039800720c */ /* 0x080fe400037c1670 */
[----:B------:R-:W-:Y:S02]  /*2020*/  ISETP.LT.OR P5, PT, R74, R3, P5 ;  /* 0x000000034a00720c */ /* 0x000fe40002fa1670 */
[C---:B------:R-:W-:Y:S04]  /*2030*/  ISETP.GE.OR P4, PT, R111.reuse, R15, P1 ;  /* 0x0000000f6f00720c */ /* 0x040fe80000f86670 */
[----:B------:R-:W-:Y:S05]  /*2040*/  ISETP.LT.OR P4, PT, R111, R3, P4 ;  /* 0x000000036f00720c */ /* 0x000fea0002781670 */
[----:B------:R-:W2:Y:S02]  /*2050*/  @!P6 LDG.E.128 R20, [R100.64] ;  /* 0x000000066414e981 */ /* 0x000ea4000c1e1d00 */
[----:B------:R-:W-:Y:S02]  /*2060*/  @!P5 IADD3 R28, P0, R100, R89, RZ ;  /* 0x00000059641cd210 */ /* 0x000fe40007f1e0ff */
[----:B------:R-:W-:Y:S03]  /*2070*/  @!P5 LEA R26, P3, R148, R98, 0x1 ;  /* 0x00000062941ad211 */ /* 0x000fe600078608ff */
[C---:B------:R-:W-:Y:S01]  /*2080*/  @!P5 IMAD.X R29, R101.reuse, 0x1, R88, P0 ;  /* 0x00000001651dd824 */ /* 0x040fe200000e0658 */
[----:B------:R-:W-:Y:S02]  /*2090*/  @!P4 IADD3 R24, P0, R100, R91, RZ ;  /* 0x0000005b6418c210 */ /* 0x000fe40007f1e0ff */
[----:B------:R-:W-:Y:S02]  /*20a0*/  @!P5 LEA.HI.X R27, R148, R99, R147, 0x1, P3 ;  /* 0x00000063941bd211 */ /* 0x000fe400018f0c93 */
[----:B------:R-:W-:Y:S01]  /*20b0*/  ISETP.GE.OR P3, PT, R110, R15, P1 ;  /* 0x0000000f6e00720c */ /* 0x000fe20000f66670 */
[----:B------:R-:W-:Y:S01]  /*20c0*/  @!P4 IMAD.X R25, R101, 0x1, R90, P0 ;  /* 0x000000016519c824 */ /* 0x000fe200000e065a */
[----:B------:R-:W-:Y:S02]  /*20d0*/  @!P4 IADD3 R2, P0, R98, R93, RZ ;  /* 0x0000005d6202c210 */ /* 0x000fe40007f1e0ff */
[----:B------:R-:W-:Y:S03]  /*20e0*/  ISETP.LT.OR P3, PT, R110, R3, P3 ;  /* 0x000000036e00720c */ /* 0x000fe60001f61670 */
[----:B------:R-:W-:Y:S10]  /*20f0*/  @!P4 IMAD.X R3, R99, 0x1, R92, P0 ;  /* 0x000000016303c824 */ /* 0x000ff400000e065c */
[----:B------:R-:W-:Y:S05]  /*2100*/  @!P3 IADD3 R14, P0, R100, R124, RZ ;  /* 0x0000007c640eb210 */ /* 0x000fea0007f1e0ff */
[----:B------:R-:W-:Y:S01]  /*2110*/  @!P3 IMAD.X R15, R101, 0x1, R94, P0 ;  /* 0x00000001650fb824 */ /* 0x000fe200000e065e */
[----:B--2---:R1:W-:Y:S04]  /*2120*/  @!P6 STG.E.128 [R98.64], R20 ;  /* 0x000000146200e986 */ /* 0x0043e8000c101d06 */
[----:B------:R2:W3:Y:S02]  /*2130*/  @!P5 LDG.E.128 R16, [R28.64] ;  /* 0x000000061c10d981 */ /* 0x0004e4000c1e1d00 */
[----:B--2---:R-:W-:Y:S04]  /*2140*/  @!P3 IADD3 R28, P0, R98, UR14, RZ ;  /* 0x0000000e621cbc10 */ /* 0x004fe8000ff1e0ff */
[----:B------:R-:W-:Y:S02]  /*2150*/  @!P3 IADD3.X R29, R99, UR13, RZ, P0, !PT ;  /* 0x0000000d631dbc10 */ /* 0x000fe400087fe4ff */
[C---:B------:R-:W-:Y:S04]  /*2160*/  LEA R100, P0, R82.reuse, R100, 0x1 ;  /* 0x0000006452647211 */ /* 0x040fe800078008ff */
[----:B------:R-:W-:Y:S02]  /*2170*/  LEA.HI.X.SX32 R101, R82, R101, 0x1, P0 ;  /* 0x0000006552657211 */ /* 0x000fe400000f0eff */
[----:B------:R-:W-:Y:S01]  /*2180*/  ISETP.NE.AND P0, PT, RZ, UR4, PT ;  /* 0x00000004ff007c0c */ /* 0x000fe2000bf05270 */
[----:B---3--:R2:W-:Y:S04]  /*2190*/  @!P5 STG.E.128 [R26.64], R16 ;  /* 0x000000101a00d986 */ /* 0x0085e8000c101d06 */
[----:B------:R-:W3:Y:S04]  /*21a0*/  @!P4 LDG.E.128 R4, [R24.64] ;  /* 0x000000061804c981 */ /* 0x000ee8000c1e1d00 */
[----:B---3--:R2:W-:Y:S04]  /*21b0*/  @!P4 STG.E.128 [R2.64], R4 ;  /* 0x000000040200c986 */ /* 0x0085e8000c101d06 */
[----:B-1----:R-:W3:Y:S04]  /*21c0*/  @!P3 LDG.E.128 R20, [R14.64] ;  /* 0x000000060e14b981 */ /* 0x002ee8000c1e1d00 */
[----:B---3--:R2:W-:Y:S01]  /*21d0*/  @!P3 STG.E.128 [R28.64], R20 ;  /* 0x000000141c00b986 */ /* 0x0085e2000c101d06 */
[----:B------:R-:W-:-:S05]  /*21e0*/  @!P0 BRA `(.L_x_3733) ;  /* 0x000026c000008947 */ /* 0x000fca0003800000 */
[----:B------:R-:W-:Y:S11]  /*21f0*/  ISETP.NE.AND P0, PT, RZ, UR8, PT ;  /* 0x00000008ff007c0c */ /* 0x000ff6000bf05270 */
[----:B------:R-:W-:Y:S02]  /*2200*/  @!UPT UIADD3 URZ, URZ, URZ, URZ ;  /* 0x0000003f3f3ff290 */ /* 0x000fe4000fffe03f */
[----:B------:R-:W-:-:S05]  /*2210*/  @!P0 BRA `(.L_x_3734) ;  /* 0x00000ed000008947 */ /* 0x000fca0003800000 */
[----:B------:R-:W-:Y:S01]  /*2220*/  BSSY B0, `(.L_x_3735) ;  /* 0x0000031000007945 */ /* 0x000fe20003800000 */
[----:B------:R-:W-:-:S05]  /*2230*/  @P6 BRA `(.L_x_3736) ;  /* 0x000002f000006947 */ /* 0x000fca0003800000 */
[----:B------:R-:W-:Y:S01]  /*2240*/  ISETP.GE.AND P0, PT, R84, UR4, PT ;  /* 0x0000000454007c0c */ /* 0x000fe2000bf06270 */
[----:B--2---:R-:W2:Y:S01]  /*2250*/  LDG.E.128 R16, [R102.64] ;  /* 0x0000000666107981 */ /* 0x004ea2000c1e1d00 */
[----:B------:R-:W-:Y:S11]  /*2260*/  IMAD.MOV.U32 R97, RZ, RZ, R95 ;  /* 0x000000ffff617224 */ /* 0x000ff600078e005f */
[----:B------:R-:W-:Y:S01]  /*2270*/  @!P0 MOV R8, R10 ;  /* 0x0000000a00088202 */ /* 0x000fe20000000f00 */
[----:B------:R-:W3:Y:S06]  /*2280*/  @!P0 LDG.E.64 R24, [R48.64] ;  /* 0x0000000630188981 */ /* 0x000eec000c1e1b00 */
[----:B------:R1:W4:Y:S01]  /*2290*/  @!P0 LDG.E.64 R6, [R8.64] ;  /* 0x0000000608068981 */ /* 0x000322000c1e1b00 */
[C---:B--2---:R-:W-:Y:S01]  /*22a0*/  @!P0 LOP3.LUT R21, R16.reuse, 0xffff0000, RZ, 0xc0, !PT ;  /* 0xffff000010158812 */ /* 0x044fe200078ec0ff */
[----:B------:R-:W-:Y:S01]  /*22b0*/  @!P0 IMAD.U32 R15, R16, 0x10000, RZ ;  /* 0x00010000100f8824 */ /* 0x000fe200078e00ff */
[----:B-1----:R-:W-:Y:S02]  /*22c0*/  @!P0 SHF.L.U32 R8, R18, 0x10, RZ ;  /* 0x0000001012088819 */ /* 0x002fe400000006ff */
        /* <DEDUP_REMOVED lines=8> */
[----:B------:R-:W-:Y:S01]  /*2350*/  @!P0 LOP3.LUT R24, R24, 0xffff0000, RZ, 0xc0, !PT ;  /* 0xffff000018188812 */ /* 0x000fe200078ec0ff */
        /* <DEDUP_REMOVED lines=8> */
[-C--:B------:R-:W-:Y:S01]  /*23e0*/  @!P0 FMUL.FTZ R2, R15, R14.reuse ;  /* 0x0000000e0f028220 */ /* 0x080fe20000410000 */
[----:B------:R-:W-:Y:S01]  /*23f0*/  @!P0 F2FP.BF16.PACK_AB R29, R0, R29 ;  /* 0x0000001d001d823e */ /* 0x000fe200000010ff */
[----:B------:R-:W-:Y:S02]  /*2400*/  @!P0 FMUL.FTZ R3, R8, R5 ;  /* 0x0000000508038220 */ /* 0x000fe40000410000 */
        /* <DEDUP_REMOVED lines=12> */
[----:B------:R-:W-:Y:S02]  /*24d0*/  @!P0 F2FP.BF16.PACK_AB R26, R3, R26 ;  /* 0x0000001a031a823e */ /* 0x000fe400000010ff */
[----:B------:R-:W-:Y:S02]  /*24e0*/  @!P0 MOV R17, R30 ;  /* 0x0000001e00118202 */ /* 0x000fe40000000f00 */
[----:B------:R-:W-:Y:S02]  /*24f0*/  @!P0 F2FP.BF16.PACK_AB R31, R4, R28 ;  /* 0x0000001c041f823e */ /* 0x000fe400000010ff */
[----:B------:R-:W-:Y:S02]  /*2500*/  @!P0 MOV R18, R26 ;  /* 0x0000001a00128202 */ /* 0x000fe40000000f00 */
[----:B------:R-:W-:Y:S05]  /*2510*/  @!P0 MOV R19, R31 ;  /* 0x0000001f00138202 */ /* 0x000fea0000000f00 */
[----:B------:R1:W-:Y:S02]  /*2520*/  STG.E.128 [R96.64], R16 ;  /* 0x0000001060007986 */ /* 0x0003e4000c101d06 */
.L_x_3736:
[----:B------:R-:W-:Y:S05]  /*2530*/  BSYNC B0 ;  /* 0x0000000000007941 */ /* 0x000fea0003800000 */
.L_x_3735:
[----:B------:R-:W-:Y:S01]  /*2540*/  BSSY B0, `(.L_x_3737) ;  /* 0x0000039000007945 */ /* 0x000fe20003800000 */
[----:B------:R-:W-:-:S05]  /*2550*/  @P5 BRA `(.L_x_3738) ;  /* 0x0000037000005947 */ /* 0x000fca0003800000 */
[----:B------:R-:W-:Y:S02]  /*2560*/  ISETP.GE.AND P0, PT, R84, UR4, PT ;  /* 0x0000000454007c0c */ /* 0x000fe4000bf06270 */
[C---:B------:R-:W-:Y:S04]  /*2570*/  LEA R30, P5, R109.reuse, R102, 0x1 ;  /* 0x000000666d1e7211 */ /* 0x040fe800078a08ff */
[----:B------:R-:W-:Y:S05]  /*2580*/  LEA.HI.X R31, R109, R103, R108, 0x1, P5 ;  /* 0x000000676d1f7211 */ /* 0x000fea00028f0c6c */
[----:B-12---:R-:W2:Y:S02]  /*2590*/  LDG.E.128 R16, [R30.64] ;  /* 0x000000061e107981 */ /* 0x006ea4000c1e1d00 */
        /* <DEDUP_REMOVED lines=51> */
.L_x_3738:
[----:B------:R-:W-:Y:S05]  /*28d0*/  BSYNC B0 ;  /* 0x0000000000007941 */ /* 0x000fea0003800000 */
.L_x_3737:
        /* <DEDUP_REMOVED lines=57> */
.L_x_3740:
[----:B------:R-:W-:Y:S05]  /*2c70*/  BSYNC B0 ;  /* 0x0000000000007941 */ /* 0x000fea0003800000 */
.L_x_3739:
[----:B------:R-:W-:Y:S01]  /*2c80*/  BSSY B0, `(.L_x_3741) ;  /* 0x000003d000007945 */ /* 0x000fe20003800000 */
[----:B------:R-:W-:-:S05]  /*2c90*/  @P3 BRA `(.L_x_3742) ;  /* 0x000003b000003947 */ /* 0x000fca0003800000 */
[----:B-1----:R-:W-:Y:S01]  /*2ca0*/  IMAD.MOV.U32 R97, RZ, RZ, R95 ;  /* 0x000000ffff617224 */ /* 0x002fe200078e005f */
[----:B------:R-:W-:Y:S02]  /*2cb0*/  ISETP.GE.AND P0, PT, R84, UR4, PT ;  /* 0x0000000454007c0c */ /* 0x000fe4000bf06270 */
[----:B------:R-:W-:Y:S02]  /*2cc0*/  MOV R33, c[0x0][0x288] ;  /* 0x0000a20000217a02 */ /* 0x000fe40000000f00 */
[----:B------:R-:W-:Y:S03]  /*2cd0*/  MOV R35, 0xc0 ;  /* 0x000000c000237802 */ /* 0x000fe60000000f00 */
[----:B------:R-:W-:Y:S04]  /*2ce0*/  IMAD.WIDE.U32 R32, R33, 0xc0, R102 ;  /* 0x000000c021207825 */ /* 0x000fe800078e0066 */
[----:B------:R-:W-:Y:S01]  /*2cf0*/  IMAD.WIDE.U32 R38, R35, c[0x0][0x198], R96 ;  /* 0x0000660023267a25 */ /* 0x000fe200078e0060 */
[----:B------:R-:W-:Y:S02]  /*2d00*/  IADD3 R33, R33, UR12, RZ ;  /* 0x0000000c21217c10 */ /* 0x000fe4000fffe0ff */
[C---:B--2---:R-:W-:Y:S01]  /*2d10*/  @!P0 SHF.L.U64.HI R26, R76.reuse, 0x1, R75 ;  /* 0x000000014c1a8819 */ /* 0x044fe2000001024b */
        /* <DEDUP_REMOVED lines=51> */
.L_x_3742:
[----:B------:R-:W-:Y:S05]  /*3050*/  BSYNC B0 ;  /* 0x0000000000007941 */ /* 0x000fea0003800000 */
.L_x_3741:
[----:B------:R-:W-:Y:S01]  /*3060*/  IMAD.MOV.U32 R0, RZ, RZ, c[0x0][0x230] ;  /* 0x00008c00ff007624 */ /* 0x000fe200078e00ff */
[----:B------:R-:W-:Y:S01]  /*3070*/  ULDC UR4, c[0x0][0x230] ;  /* 0x00008c0000047ab9 */ /* 0x000fe20000000800 */
[----:B------:R-:W-:Y:S02]  /*3080*/  IMAD.MOV.U32 R8, RZ, RZ, R10 ;  /* 0x000000ffff087224 */ /* 0x000fe400078e000a */
[----:B--2---:R-:W-:Y:S05]  /*3090*/  IMAD.U32 R3, R0, -0x40, RZ ;  /* 0xffffffc000037824 */ /* 0x004fea00078e00ff */
[C---:B------:R-:W-:Y:S02]  /*30a0*/  LEA R48, P3, R3.reuse, R48, 0x1 ;  /* 0x0000003003307211 */ /* 0x040fe400078608ff */
[C---:B------:R-:W-:Y:S02]  /*30b0*/  LEA R10, P0, R3.reuse, R8, 0x1 ;  /* 0x00000008030a7211 */ /* 0x040fe400078008ff */
[C---:B------:R-:W-:Y:S02]  /*30c0*/  LEA.HI.X.SX32 R49, R3.reuse, R49, 0x1, P3 ;  /* 0x0000003103317211 */ /* 0x040fe400018f0eff */
[----:B------:R-:W-:Y:S01]  /*30d0*/  LEA.HI.X.SX32 R9, R3, R9, 0x1, P0 ;  /* 0x0000000903097211 */ /* 0x000fe200000f0eff */
[----:B------:R-:W-:-:S05]  /*30e0*/  BRA `(.L_x_3743) ;  /* 0x0000198000007947 */ /* 0x000fca0003800000 */
.L_x_3734:
[----:B------:R-:W-:Y:S01]  /*30f0*/  ULEA.HI UR5, UR4, UR4, URZ, 0x1 ;  /* 0x0000000404057291 */ /* 0x000fe2000f8f083f */
[----:B------:R-:W-:Y:S03]  /*3100*/  BSSY B1, `(.L_x_3744) ;  /* 0x0000058000017945 */ /* 0x000fe60003800000 */
[----:B------:R-:W-:Y:S06]  /*3110*/  USHF.R.S32.HI UR5, URZ, 0x1, UR5 ;  /* 0x000000013f057899 */ /* 0x000fec0008011405 */
[----:B------:R-:W-:Y:S01]  /*3120*/  MOV R129, UR5 ;  /* 0x0000000500817c02 */ /* 0x000fe20008000f00 */
[----:B------:R-:W-:-:S05]  /*3130*/  @P6 BRA `(.L_x_3745) ;  /* 0x0000054000006947 */ /* 0x000fca0003800000 */
[----:B------:R1:W5:Y:S01]  /*3140*/  LDG.E.128 R40, [R102.64] ;  /* 0x0000000666287981 */ /* 0x000362000c1e1d00 */
[----:B------:R-:W-:Y:S01]  /*3150*/  ISETP.GE.AND P0, PT, R84, UR4, PT ;  /* 0x0000000454007c0c */ /* 0x000fe2000bf06270 */
[----:B------:R-:W-:Y:S01]  /*3160*/  @!UPT UIADD3 URZ, URZ, URZ, URZ ;  /* 0x0000003f3f3ff290 */ /* 0x000fe2000fffe03f */
[----:B------:R-:W-:Y:S11]  /*3170*/  BSSY B0, `(.L_x_3746) ;  /* 0x000004e000007945 */ /* 0x000ff60003800000 */
[----:B------:R-:W-:-:S05]  /*3180*/  @P0 BRA `(.L_x_3747) ;  /* 0x000004c000000947 */ /* 0x000fca0003800000 */
[----:B------:R-:W-:Y:S01]  /*3190*/  ISETP.GE.AND P6, PT, R84, R129, PT ;  /* 0x000000815400720c */ /* 0x000fe20003fc6270 */
[----:B------:R-:W-:Y:S01]  /*31a0*/  IMAD.MOV.U32 R131, RZ, RZ, R129 ;  /* 0x000000ffff837224 */ /* 0x000fe200078e0081 */
[----:B------:R-:W-:Y:S01]  /*31b0*/  MOV R97, RZ ;  /* 0x000000ff00617202 */ /* 0x000fe20000000f00 */
[C---:B-----5:R-:W-:Y:S01]  /*31c0*/  IMAD.U32 R34, R41.reuse, 0x10000, RZ ;  /* 0x0001000029227824 */ /* 0x060fe200078e00ff */
[C---:B------:R-:W-:Y:S02]  /*31d0*/  SHF.L.U32 R31, R40.reuse, 0x10, RZ ;  /* 0x00000010281f7819 */ /* 0x040fe400000006ff */
[----:B------:R-:W-:Y:S02]  /*31e0*/  LOP3.LUT R33, R40, 0xffff0000, RZ, 0xc0, !PT ;  /* 0xffff000028217812 */ /* 0x000fe400078ec0ff */
[----:B------:R-:W-:Y:S02]  /*31f0*/  LOP3.LUT R37, R41, 0xffff0000, RZ, 0xc0, !PT ;  /* 0xffff000029257812 */ /* 0x000fe400078ec0ff */
[C---:B------:R-:W-:Y:S02]  /*3200*/  SHF.L.U32 R38, R42.reuse, 0x10, RZ ;  /* 0x000000102a267819 */ /* 0x040fe400000006ff */
[----:B------:R-:W-:Y:S01]  /*3210*/  LOP3.LUT R41, R42, 0xffff0000, RZ, 0xc0, !PT ;  /* 0xffff00002a297812 */ /* 0x000fe200078ec0ff */
[----:B------:R-:W-:Y:S01]  /*3220*/  @P6 IMAD R131, RZ, RZ, -UR5 ;  /* 0x80000005ff836e24 */ /* 0x000fe2000f8e02ff */
[C---:B------:R-:W-:Y:S01]  /*3230*/  LOP3.LUT R45, R43.reuse, 0xffff0000, RZ, 0xc0, !PT ;  /* 0xffff00002b2d7812 */ /* 0x040fe200078ec0ff */
[----:B------:R-:W-:Y:S02]  /*3240*/  @P6 IMAD R97, RZ, RZ, -UR5 ;  /* 0x80000005ff616e24 */ /* 0x000fe4000f8e02ff */
[----:B------:R-:W-:Y:S01]  /*3250*/  IMAD.U32 R42, R43, 0x10000, RZ ;  /* 0x000100002b2a7824 */ /* 0x000fe200078e00ff */
[C---:B------:R-:W-:Y:S04]  /*3260*/  LEA R14, P0, R131.reuse, R102, 0x1 ;  /* 0x00000066830e7211 */ /* 0x040fe800078008ff */
[----:B------:R-:W-:Y:S02]  /*3270*/  LEA.HI.X.SX32 R15, R131, R103, 0x1, P0 ;  /* 0x00000067830f7211 */ /* 0x000fe400000f0eff */
[C---:B------:R-:W-:Y:S03]  /*3280*/  LEA R132, P0, R97.reuse, R104, 0x1 ;  /* 0x0000006861847211 */ /* 0x040fe600078008ff */
[----:B--2---:R-:W2:Y:S01]  /*3290*/  LDG.E.128 R16, [R14.64] ;  /* 0x000000060e107981 */ /* 0x004ea2000c1e1d00 */
[----:B------:R-:W-:Y:S02]  /*32a0*/  LEA.HI.X.SX32 R133, R97, R105, 0x1, P0 ;  /* 0x0000006961857211 */ /* 0x000fe400000f0eff */
[----:B------:R-:W-:Y:S01]  /*32b0*/  MOV R97, RZ ;  /* 0x000000ff00617202 */ /* 0x000fe20000000f00 */
[----:B------:R-:W-:Y:S04]  /*32c0*/  @P6 IMAD R97, RZ, RZ, -UR5 ;  /* 0x80000005ff616e24 */ /* 0x000fe8000f8e02ff */
[----:B------:R-:W3:Y:S01]  /*32d0*/  LDG.E.128 R132, [R132.64] ;  /* 0x0000000684847981 */ /* 0x000ee2000c1e1d00 */
[C---:B------:R-:W-:Y:S04]  /*32e0*/  LEA R50, P0, R97.reuse, R106, 0x1 ;  /* 0x0000006a61327211 */ /* 0x040fe800078008ff */
[----:B------:R-:W-:Y:S05]  /*32f0*/  LEA.HI.X.SX32 R51, R97, R107, 0x1, P0 ;  /* 0x0000006b61337211 */ /* 0x000fea00000f0eff */
[----:B------:R-:W4:Y:S01]  /*3300*/  LDG.E.128 R52, [R50.64] ;  /* 0x0000000632347981 */ /* 0x000f22000c1e1d00 */
[----:B--2---:R-:W-:Y:S01]  /*3310*/  IMAD.U32 R21, R17, 0x10000, RZ ;  /* 0x0001000011157824 */ /* 0x004fe200078e00ff */
[C---:B------:R-:W-:Y:S01]  /*3320*/  SHF.L.U32 R24, R16.reuse, 0x10, RZ ;  /* 0x0000001010187819 */ /* 0x040fe200000006ff */
[----:B------:R-:W-:Y:S01]  /*3330*/  IMAD.U32 R14, R19, 0x10000, RZ ;  /* 0x00010000130e7824 */ /* 0x000fe200078e00ff */
[----:B------:R-:W-:Y:S02]  /*3340*/  LOP3.LUT R23, R16, 0xffff0000, RZ, 0xc0, !PT ;  /* 0xffff000010177812 */ /* 0x000fe400078ec0ff */
        /* <DEDUP_REMOVED lines=12> */
[----:B------:R-:W-:Y:S01]  /*3410*/  FMUL.FTZ R0, R24, R29 ;  /* 0x0000001d18007220 */ /* 0x000fe20000410000 */
[----:B----4-:R-:W-:Y:S01]  /*3420*/  SHF.L.U32 R30, R52, 0x10, RZ ;  /* 0x00000010341e7819 */ /* 0x010fe200000006ff */
[----:B------:R-:W-:Y:S01]  /*3430*/  @!P6 FADD.FTZ R27, -R27, -RZ ;  /* 0x800000ff1b1be221 */ /* 0x000fe20000010100 */
[----:B------:R-:W-:Y:S01]  /*3440*/  LOP3.LUT R18, R19, 0xffff0000, RZ, 0xc0, !PT ;  /* 0xffff000013127812 */ /* 0x000fe200078ec0ff */
[----:B------:R-:W-:Y:S01]  /*3450*/  FMUL.FTZ R2, R23, R28 ;  /* 0x0000001c17027220 */ /* 0x000fe20000410000 */
[----:B------:R-:W-:Y:S01]  /*3460*/  LOP3.LUT R19, R134, 0xffff0000, RZ, 0xc0, !PT ;  /* 0xffff000086137812 */ /* 0x000fe200078ec0ff */
[----:B------:R-:W-:Y:S01]  /*3470*/  FMUL.FTZ R3, R21, R26 ;  /* 0x0000001a15037220 */ /* 0x000fe20000410000 */
[----:B------:R-:W-:Y:S01]  /*3480*/  LOP3.LUT R32, R52, 0xffff0000, RZ, 0xc0, !PT ;  /* 0xffff000034207812 */ /* 0x000fe200078ec0ff */
[----:B------:R-:W-:Y:S01]  /*3490*/  @!P6 FADD.FTZ R25, -R25, -RZ ;  /* 0x800000ff1919e221 */ /* 0x000fe20000010100 */
[----:B------:R-:W-:Y:S01]  /*34a0*/  LOP3.LUT R15, R135, 0xffff0000, RZ, 0xc0, !PT ;  /* 0xffff0000870f7812 */ /* 0x000fe200078ec0ff */
[C---:B------:R-:W-:Y:S01]  /*34b0*/  IMAD.U32 R35, R53.reuse, 0x10000, RZ ;  /* 0x0001000035237824 */ /* 0x040fe200078e00ff */
[----:B------:R-:W-:Y:S01]  /*34c0*/  LOP3.LUT R36, R53, 0xffff0000, RZ, 0xc0, !PT ;  /* 0xffff000035247812 */ /* 0x000fe200078ec0ff */
[----:B------:R-:W-:Y:S01]  /*34d0*/  FFMA.FTZ R0, R31, R30, R0 ;  /* 0x0000001e1f007223 */ /* 0x000fe20000010000 */
[----:B------:R-:W-:Y:S01]  /*34e0*/  SHF.L.U32 R39, R54, 0x10, RZ ;  /* 0x0000001036277819 */ /* 0x000fe200000006ff */
[----:B------:R-:W-:Y:S01]  /*34f0*/  FMUL.FTZ R4, R22, R27 ;  /* 0x0000001b16047220 */ /* 0x000fe20000410000 */
[----:B------:R-:W-:Y:S01]  /*3500*/  LOP3.LUT R40, R54, 0xffff0000, RZ, 0xc0, !PT ;  /* 0xffff000036287812 */ /* 0x000fe200078ec0ff */
[----:B------:R-:W-:Y:S01]  /*3510*/  @!P6 FADD.FTZ R19, -R19, -RZ ;  /* 0x800000ff1313e221 */ /* 0x000fe20000010100 */
[----:B------:R-:W-:Y:S01]  /*3520*/  LOP3.LUT R44, R55, 0xffff0000, RZ, 0xc0, !PT ;  /* 0xffff0000372c7812 */ /* 0x000fe200078ec0ff */
[----:B------:R-:W-:Y:S02]  /*3530*/  FFMA.FTZ R2, R33, R32, R2 ;  /* 0x0000002021027223 */ /* 0x000fe40000010002 */
[----:B------:R-:W-:Y:S02]  /*3540*/  @!P6 FADD.FTZ R17, -R17, -RZ ;  /* 0x800000ff1111e221 */ /* 0x000fe40000010100 */
        /* <DEDUP_REMOVED lines=16> */
.L_x_3747:
[----:B------:R-:W-:Y:S05]  /*3650*/  BSYNC B0 ;  /* 0x0000000000007941 */ /* 0x000fea0003800000 */
.L_x_3746:
[----:B------:R-:W-:Y:S05]  /*3660*/  MOV R97, R95 ;  /* 0x0000005f00617202 */ /* 0x000fea0000000f00 */
[----:B-----5:R3:W-:Y:S02]  /*3670*/  STG.E.128 [R96.64], R40 ;  /* 0x0000002860007986 */ /* 0x0207e4000c101d06 */
.L_x_3745:
[----:B------:R-:W-:Y:S05]  /*3680*/  BSYNC B1 ;  /* 0x0000000000017941 */ /* 0x000fea0003800000 */
.L_x_3744:
[----:B------:R-:W-:Y:S01]  /*3690*/  BSSY B1, `(.L_x_3748) ;  /* 0x000005c000017945 */ /* 0x000fe20003800000 */
[----:B------:R-:W-:-:S05]  /*36a0*/  @P5 BRA `(.L_x_3749) ;  /* 0x000005a000005947 */ /* 0x000fca0003800000 */
[C---:B------:R-:W-:Y:S01]  /*36b0*/  LEA R132, P0, R109.reuse, R102, 0x1 ;  /* 0x000000666d847211 */ /* 0x040fe200078008ff */
        /* <DEDUP_REMOVED lines=21> */
[C---:B---3--:R-:W-:Y:S02]  /*3810*/  LEA R132, P0, R97.reuse, R104, 0x1 ;  /* 0x0000006861847211 */ /* 0x048fe400078008ff */
[----:B------:R-:W-:Y:S01]  /*3820*/  LEA.HI.X.SX32 R128, R128, R79, 0x1, P6 ;  /* 0x0000004f80807211 */ /* 0x000fe200030f0eff */
[----:B--2---:R-:W2:Y:S03]  /*3830*/  LDG.E.128 R16, [R14.64] ;  /* 0x000000060e107981 */ /* 0x004ea6000c1e1d00 */
        /* <DEDUP_REMOVED lines=61> */
.L_x_3751:
[----:B------:R-:W-:Y:S05]  /*3c10*/  BSYNC B0 ;  /* 0x0000000000007941 */ /* 0x000fea0003800000 */
.L_x_3750:
[C---:B--2---:R-:W-:Y:S04]  /*3c20*/  LEA R2, P0, R146.reuse, R96, 0x1 ;  /* 0x0000006092027211 */ /* 0x044fe800078008ff */
[----:B------:R-:W-:Y:S05]  /*3c30*/  LEA.HI.X R3, R146, R95, R145, 0x1, P0 ;  /* 0x0000005f92037211 */ /* 0x000fea00000f0c91 */
[----:B-----5:R2:W-:Y:S04]  /*3c40*/  STG.E.128 [R2.64], R40 ;  /* 0x0000002802007986 */ /* 0x0205e8000c101d06 */
.L_x_3749:
[----:B------:R-:W-:Y:S05]  /*3c50*/  BSYNC B1 ;  /* 0x0000000000017941 */ /* 0x000fea0003800000 */
.L_x_3748:
[----:B------:R-:W-:Y:S01]  /*3c60*/  BSSY B1, `(.L_x_3752) ;  /* 0x000005c000017945 */ /* 0x000fe20003800000 */
[----:B------:R-:W-:-:S05]  /*3c70*/  @P4 BRA `(.L_x_3753) ;  /* 0x000005a000004947 */ /* 0x000fca0003800000 */
[C---:B---3--:R-:W-:Y:S01]  /*3c80*/  LEA R132, P0, R86.reuse, R102, 0x1 ;  /* 0x0000006656847211 */ /* 0x048fe200078008ff */
[----:B------:R-:W-:Y:S03]  /*3c90*/  BSSY B0, `(.L_x_3754) ;  /* 0x0000055000007945 */ /* 0x000fe60003800000 */
[----:B------:R-:W-:Y:S02]  /*3ca0*/  LEA.HI.X R133, R86, R103, R83, 0x1, P0 ;  /* 0x0000006756857211 */ /* 0x000fe400000f0c53 */
[----:B------:R-:W-:Y:S03]  /*3cb0*/  ISETP.GE.AND P0, PT, R84, UR4, PT ;  /* 0x0000000454007c0c */ /* 0x000fe6000bf06270 */
[----:B--2---:R2:W5:Y:S10]  /*3cc0*/  LDG.E.128 R40, [R132.64] ;  /* 0x0000000684287981 */ /* 0x004574000c1e1d00 */
        /* <DEDUP_REMOVED lines=81> */
.L_x_3755:
[----:B------:R-:W-:Y:S05]  /*41e0*/  BSYNC B0 ;  /* 0x0000000000007941 */ /* 0x000fea0003800000 */
.L_x_3754:
[C---:B------:R-:W-:Y:S04]  /*41f0*/  LEA R2, P0, R126.reuse, R96, 0x1 ;  /* 0x000000607e027211 */ /* 0x040fe800078008ff */
[----:B------:R-:W-:Y:S05]  /*4200*/  LEA.HI.X R3, R126, R95, R87, 0x1, P0 ;  /* 0x0000005f7e037211 */ /* 0x000fea00000f0c57 */
[----:B-----5:R3:W-:Y:S04]  /*4210*/  STG.E.128 [R2.64], R40 ;  /* 0x0000002802007986 */ /* 0x0207e8000c101d06 */
.L_x_3753:
[----:B------:R-:W-:Y:S05]  /*4220*/  BSYNC B1 ;  /* 0x0000000000017941 */ /* 0x000fea0003800000 */
.L_x_3752:
[----:B------:R-:W-:Y:S01]  /*4230*/  BSSY B1, `(.L_x_3756) ;  /* 0x000005f000017945 */ /* 0x000fe20003800000 */
[----:B------:R-:W-:-:S05]  /*4240*/  @P3 BRA `(.L_x_3757) ;  /* 0x000005d000003947 */ /* 0x000fca0003800000 */
[----:B--23--:R-:W-:Y:S01]  /*4250*/  MOV R3, c[0x0][0x288] ;  /* 0x0000a20000037a02 */ /* 0x00cfe20000000f00 */
        /* <DEDUP_REMOVED lines=9> */
[----:B------:R-:W-:Y:S01]  /*42f0*/  IMAD.MOV.U32 R132, RZ, RZ, RZ ;  /* 0x000000ffff847224 */ /* 0x000fe200078e00ff */
[----:B------:R-:W-:Y:S01]  /*4300*/  LOP3.LUT R33, R40, 0xffff0000, RZ, 0xc0, !PT ;  /* 0xffff000028217812 */ /* 0x000fe200078ec0ff */
[C---:B------:R-:W-:Y:S01]  /*4310*/  IMAD.U32 R34, R41.reuse, 0x10000, RZ ;  /* 0x0001000029227824 */ /* 0x040fe200078e00ff */
[----:B------:R-:W-:Y:S01]  /*4320*/  LOP3.LUT R37, R41, 0xffff0000, RZ, 0xc0, !PT ;  /* 0xffff000029257812 */ /* 0x000fe200078ec0ff */
[C---:B------:R-:W-:Y:S01]  /*4330*/  IMAD.U32 R38, R42.reuse, 0x10000, RZ ;  /* 0x000100002a267824 */ /* 0x040fe200078e00ff */
[----:B------:R-:W-:Y:S02]  /*4340*/  LOP3.LUT R41, R42, 0xffff0000, RZ, 0xc0, !PT ;  /* 0xffff00002a297812 */ /* 0x000fe400078ec0ff */
[C---:B------:R-:W-:Y:S02]  /*4350*/  SHF.L.U32 R42, R43.reuse, 0x10, RZ ;  /* 0x000000102b2a7819 */ /* 0x040fe400000006ff */
[----:B------:R-:W-:Y:S01]  /*4360*/  LOP3.LUT R45, R43, 0xffff0000, RZ, 0xc0, !PT ;  /* 0xffff00002b2d7812 */ /* 0x000fe200078ec0ff */
[----:B------:R-:W-:Y:S01]  /*4370*/  @P3 IMAD R129, RZ, RZ, -UR5 ;  /* 0x80000005ff813e24 */ /* 0x000fe2000f8e02ff */
[----:B------:R-:W-:Y:S01]  /*4380*/  @P3 IADD3 R128, RZ, -UR5, RZ ;  /* 0x80000005ff803c10 */ /* 0x000fe2000fffe0ff */
[----:B------:R-:W-:Y:S03]  /*4390*/  @P3 IMAD R132, RZ, RZ, -UR5 ;  /* 0x80000005ff843e24 */ /* 0x000fe6000f8e02ff */
[C---:B------:R-:W-:Y:S02]  /*43a0*/  LEA R14, P0, R129.reuse, R130, 0x1 ;  /* 0x00000082810e7211 */ /* 0x040fe400078008ff */
[----:B------:R-:W-:Y:S02]  /*43b0*/  IADD3 R97, P4, R76, R128, RZ ;  /* 0x000000804c617210 */ /* 0x000fe40007f9e0ff */
[----:B------:R-:W-:Y:S02]  /*43c0*/  LEA.HI.X.SX32 R15, R129, R131, 0x1, P0 ;  /* 0x00000083810f7211 */ /* 0x000fe400000f0eff */
[----:B------:R-:W-:Y:S02]  /*43d0*/  LEA.HI.X.SX32 R128, R128, R75, 0x1, P4 ;  /* 0x0000004b80807211 */ /* 0x000fe400020f0eff */
[C---:B--2---:R-:W-:Y:S01]  /*43e0*/  LEA R130, P0, R97.reuse, R104, 0x1 ;  /* 0x0000006861827211 */ /* 0x044fe200078008ff */
[----:B------:R-:W2:Y:S03]  /*43f0*/  LDG.E.128 R16, [R14.64] ;  /* 0x000000060e107981 */ /* 0x000ea6000c1e1d00 */
[----:B------:R-:W-:Y:S02]  /*4400*/  LEA.HI.X R131, R97, R105, R128, 0x1, P0 ;  /* 0x0000006961837211 */ /* 0x000fe400000f0c80 */
[----:B------:R-:W-:Y:S04]  /*4410*/  IADD3 R97, P0, R76, R132, RZ ;  /* 0x000000844c617210 */ /* 0x000fe80007f1e0ff */
[----:B------:R-:W-:Y:S01]  /*4420*/  LEA.HI.X.SX32 R132, R132, R75, 0x1, P0 ;  /* 0x0000004b84847211 */ /* 0x000fe200000f0eff */
[----:B------:R-:W3:Y:S01]  /*4430*/  LDG.E.128 R128, [R130.64] ;  /* 0x0000000682807981 */ /* 0x000ee2000c1e1d00 */
[C---:B------:R-:W-:Y:S04]  /*4440*/  LEA R50, P0, R97.reuse, R106, 0x1 ;  /* 0x0000006a61327211 */ /* 0x040fe800078008ff */
[----:B------:R-:W-:Y:S05]  /*4450*/  LEA.HI.X R51, R97, R107, R132, 0x1, P0 ;  /* 0x0000006b61337211 */ /* 0x000fea00000f0c84 */
[----:B------:R-:W4:Y:S01]  /*4460*/  LDG.E.128 R52, [R50.64] ;  /* 0x0000000632347981 */ /* 0x000f22000c1e1d00 */
[C---:B--2---:R-:W-:Y:S01]  /*4470*/  IMAD.U32 R24, R16.reuse, 0x10000, RZ ;  /* 0x0001000010187824 */ /* 0x044fe200078e00ff */
        /* <DEDUP_REMOVED lines=17> */
[----:B------:R-:W-:Y:S01]  /*4590*/  FMUL.FTZ R0, R24, R29 ;  /* 0x0000001d18007220 */ /* 0x000fe20000410000 */
[C---:B----4-:R-:W-:Y:S01]  /*45a0*/  LOP3.LUT R32, R52.reuse, 0xffff0000, RZ, 0xc0, !PT ;  /* 0xffff000034207812 */ /* 0x050fe200078ec0ff */
        /* <DEDUP_REMOVED lines=32> */
.L_x_3759:
[----:B------:R-:W-:Y:S05]  /*47b0*/  BSYNC B0 ;  /* 0x0000000000007941 */ /* 0x000fea0003800000 */
.L_x_3758:
[----:B------:R-:W-:Y:S02]  /*47c0*/  MOV R3, 0xc0 ;  /* 0x000000c000037802 */ /* 0x000fe40000000f00 */
[----:B------:R-:W-:Y:S03]  /*47d0*/  MOV R97, R95 ;  /* 0x0000005f00617202 */ /* 0x000fe60000000f00 */
[C---:B------:R-:W-:Y:S02]  /*47e0*/  IMAD R0, R3.reuse, c[0x0][0x19c], RZ ;  /* 0x0000670003007a24 */ /* 0x040fe400078e02ff */
[----:B------:R-:W-:Y:S05]  /*47f0*/  IMAD.WIDE.U32 R4, R3, c[0x0][0x198], R96 ;  /* 0x0000660003047a25 */ /* 0x000fea00078e0060 */
[----:B------:R-:W-:Y:S05]  /*4800*/  IADD3 R5, R5, R0, RZ ;  /* 0x0000000005057210 */ /* 0x000fea0007ffe0ff */
[----:B-----5:R3:W-:Y:S02]  /*4810*/  STG.E.128 [R4.64], R40 ;  /* 0x0000002804007986 */ /* 0x0207e4000c101d06 */
.L_x_3757:
[----:B------:R-:W-:Y:S05]  /*4820*/  BSYNC B1 ;  /* 0x0000000000017941 */ /* 0x000fea0003800000 */
.L_x_3756:
[----:B--23--:R-:W-:Y:S01]  /*4830*/  IMAD.MOV.U32 R3, RZ, RZ, c[0x0][0x230] ;  /* 0x00008c00ff037624 */ /* 0x00cfe200078e00ff */
[----:B------:R-:W-:Y:S03]  /*4840*/  ULDC UR4, c[0x0][0x230] ;  /* 0x00008c0000047ab9 */ /* 0x000fe60000000800 */
[----:B------:R-:W-:Y:S05]  /*4850*/  IMAD.U32 R3, R3, -0x40, RZ ;  /* 0xffffffc003037824 */ /* 0x000fea00078e00ff */
[C---:B------:R-:W-:Y:S02]  /*4860*/  LEA R106, P3, R3.reuse, R106, 0x1 ;  /* 0x0000006a036a7211 */ /* 0x040fe400078608ff */
[C---:B------:R-:W-:Y:S02]  /*4870*/  LEA R104, P0, R3.reuse, R104, 0x1 ;  /* 0x0000006803687211 */ /* 0x040fe400078008ff */
[C---:B------:R-:W-:Y:S02]  /*4880*/  LEA.HI.X.SX32 R107, R3.reuse, R107, 0x1, P3 ;  /* 0x0000006b036b7211 */ /* 0x040fe400018f0eff */
[----:B------:R-:W-:Y:S01]  /*4890*/  LEA.HI.X.SX32 R105, R3, R105, 0x1, P0 ;  /* 0x0000006903697211 */ /* 0x000fe200000f0eff */
[----:B------:R-:W-:-:S05]  /*48a0*/  BRA `(.L_x_3743) ;  /* 0x000001c000007947 */ /* 0x000fca0003800000 */
.L_x_3733:
[----:B--2---:R-:W2:Y:S01]  /*48b0*/  @!P6 LDG.E.128 R20, [R102.64] ;  /* 0x000000066614e981 */ /* 0x004ea2000c1e1d00 */
[CC--:B------:R-:W-:Y:S01]  /*48c0*/  @!P5 LEA R14, P0, R109.reuse, R102.reuse, 0x1 ;  /* 0x000000666d0ed211 */ /* 0x0c0fe200078008ff */
[----:B------:R-:W-:Y:S01]  /*48d0*/  @!P6 IMAD.MOV.U32 R97, RZ, RZ, R95 ;  /* 0x000000ffff61e224 */ /* 0x000fe200078e005f */
[----:B------:R-:W-:Y:S01]  /*48e0*/  @!P3 MOV R0, c[0x0][0x28c] ;  /* 0x0000a3000000ba02 */ /* 0x000fe20000000f00 */
[----:B------:R-:W-:Y:S01]  /*48f0*/  @!P3 IMAD.MOV.U32 R3, RZ, RZ, c[0x0][0x288] ;  /* 0x0000a200ff03b624 */ /* 0x000fe200078e00ff */
[-C--:B------:R-:W-:Y:S01]  /*4900*/  @!P5 LEA.HI.X R15, R109, R103.reuse, R108, 0x1, P0 ;  /* 0x000000676d0fd211 */ /* 0x080fe200000f0c6c */
[----:B------:R-:W-:Y:S01]  /*4910*/  UMOV UR4, URZ ;  /* 0x0000003f00047c82 */ /* 0x000fe20008000000 */
[C---:B------:R-:W-:Y:S01]  /*4920*/  @!P4 LEA R16, P0, R86.reuse, R102, 0x1 ;  /* 0x000000665610c211 */ /* 0x040fe200078008ff */
[----:B------:R-:W-:Y:S03]  /*4930*/  @!P3 IMAD.WIDE.U32 R2, R3, 0xc0, R102 ;  /* 0x000000c00302b825 */ /* 0x000fe600078e0066 */
[----:B------:R-:W-:Y:S01]  /*4940*/  @!P4 LEA.HI.X R17, R86, R103, R83, 0x1, P0 ;  /* 0x000000675611c211 */ /* 0x000fe200000f0c53 */
[----:B------:R-:W-:Y:S04]  /*4950*/  @!P3 IMAD R0, R0, 0xc0, RZ ;  /* 0x000000c00000b824 */ /* 0x000fe800078e02ff */
[----:B------:R-:W-:Y:S01]  /*4960*/  @!P3 IMAD.IADD R3, R3, 0x1, R0 ;  /* 0x000000010303b824 */ /* 0x000fe200078e0200 */
[----:B--2---:R1:W-:Y:S01]  /*4970*/  @!P6 STG.E.128 [R96.64], R20 ;  /* 0x000000146000e986 */ /* 0x0043e2000c101d06 */
[CC--:B------:R-:W-:Y:S03]  /*4980*/  @!P5 LEA R24, P6, R146.reuse, R96.reuse, 0x1 ;  /* 0x000000609218d211 */ /* 0x0c0fe600078c08ff */
[----:B------:R2:W3:Y:S01]  /*4990*/  @!P5 LDG.E.128 R4, [R14.64] ;  /* 0x000000060e04d981 */ /* 0x0004e2000c1e1d00 */
[-C--:B------:R-:W-:Y:S02]  /*49a0*/  @!P5 LEA.HI.X R25, R146, R95.reuse, R145, 0x1, P6 ;  /* 0x0000005f9219d211 */ /* 0x080fe400030f0c91 */
[C---:B--2---:R-:W-:Y:S04]  /*49b0*/  @!P4 LEA R14, P0, R126.reuse, R96, 0x1 ;  /* 0x000000607e0ec211 */ /* 0x044fe800078008ff */
[----:B------:R-:W-:Y:S01]  /*49c0*/  @!P4 LEA.HI.X R15, R126, R95, R87, 0x1, P0 ;  /* 0x0000005f7e0fc211 */ /* 0x000fe200000f0c57 */
[----:B-1----:R-:W-:Y:S01]  /*49d0*/  @!P3 IMAD.MOV.U32 R97, RZ, RZ, R95 ;  /* 0x000000ffff61b224 */ /* 0x002fe200078e005f */
[----:B---3--:R1:W-:Y:S04]  /*49e0*/  @!P5 STG.E.128 [R24.64], R4 ;  /* 0x000000041800d986 */ /* 0x0083e8000c101d06 */
[----:B------:R-:W2:Y:S04]  /*49f0*/  @!P4 LDG.E.128 R16, [R16.64] ;  /* 0x000000061010c981 */ /* 0x000ea8000c1e1d00 */
[----:B--2---:R2:W-:Y:S04]  /*4a00*/  @!P4 STG.E.128 [R14.64], R16 ;  /* 0x000000100e00c986 */ /* 0x0045e8000c101d06 */
[----:B-1----:R1:W3:Y:S02]  /*4a10*/  @!P3 LDG.E.128 R4, [R2.64] ;  /* 0x000000060204b981 */ /* 0x0022e4000c1e1d00 */
[----:B-1----:R-:W-:Y:S05]  /*4a20*/  @!P3 MOV R3, 0xc0 ;  /* 0x000000c00003b802 */ /* 0x002fea0000000f00 */
[C---:B------:R-:W-:Y:S04]  /*4a30*/  @!P3 IMAD.WIDE.U32 R20, R3.reuse, c[0x0][0x198], R96 ;  /* 0x000066000314ba25 */ /* 0x040fe800078e0060 */
[----:B------:R-:W-:Y:S05]  /*4a40*/  @!P3 IMAD R0, R3, c[0x0][0x19c], RZ ;  /* 0x000067000300ba24 */ /* 0x000fea00078e02ff */
[----:B------:R-:W-:Y:S05]  /*4a50*/  @!P3 IADD3 R21, R21, R0, RZ ;  /* 0x000000001515b210 */ /* 0x000fea0007ffe0ff */
[----:B---3--:R2:W-:Y:S02]  /*4a60*/  @!P3 STG.E.128 [R20.64], R4 ;  /* 0x000000041400b986 */ /* 0x0085e4000c101d06 */
.L_x_3743:
        /* <DEDUP_REMOVED lines=9> */
[----:B--2---:R-:W-:Y:S01]  /*4b00*/  IMAD.MOV.U32 R16, RZ, RZ, RZ ;  /* 0x000000ffff107224 */ /* 0x004fe200078e00ff */
        /* <DEDUP_REMOVED lines=28> */
[----:B------:R-:W-:Y:S02]  /*4cd0*/  LOP3.LUT R5, R13, c[0x0][0x2d0], RZ, 0x3c, !PT ;  /* 0x0000b4000d057a12 */ /* 0x000fe400078e3cff */
[----:B------:R-:W-:Y:S02]  /*4ce0*/  @!P0 IADD3 R4, R4, 0x1, RZ ;  /* 0x0000000104048810 */ /* 0x000fe40007ffe0ff */
[----:B------:R-:W-:Y:S02]  /*4cf0*/  ISETP.GE.AND P3, PT, R5, RZ, PT ;  /* 0x000000ff0500720c */ /* 0x000fe40003f66270 */
[----:B------:R-:W-:Y:S03]  /*4d00*/  ISETP.NE.AND P0, PT, RZ, c[0x0][0x2d0], PT ;  /* 0x0000b400ff007a0c */ /* 0x000fe60003f05270 */
        /* <DEDUP_REMOVED lines=38> */
.L_x_3760:
[----:B------:R-:W-:Y:S01]  /*4f70*/  MOV R97, R95 ;  /* 0x0000005f00617202 */ /* 0x000fe20000000f00 */
[----:B------:R-:W-:Y:S02]  /*4f80*/  IMAD.MOV.U32 R2, RZ, RZ, c[0x0][0x1a0] ;  /* 0x00006800ff027624 */ /* 0x000fe400078e00ff */
[----:B------:R-:W-:Y:S03]  /*4f90*/  IMAD.MOV.U32 R0, RZ, RZ, c[0x0][0x198] ;  /* 0x00006600ff007624 */ /* 0x000fe600078e00ff */
[----:B------:R-:W-:Y:S01]  /*4fa0*/  LEA R3, -R2, RZ, 0x7 ;  /* 0x000000ff02037211 */ /* 0x000fe200078e39ff */
[----:B--2---:R-:W-:Y:S03]  /*4fb0*/  IMAD.U32 R5, R0, -0x80, RZ ;  /* 0xffffff8000057824 */ /* 0x004fe600078e00ff */
[----:B------:R-:W-:Y:S02]  /*4fc0*/  LEA R98, P3, R3, R98, 0x1 ;  /* 0x0000006203627211 */ /* 0x000fe400078608ff */
[----:B------:R-:W-:Y:S02]  /*4fd0*/  LEA R96, P0, R5, R96, 0x1 ;  /* 0x0000006005607211 */ /* 0x000fe400078008ff */
[----:B------:R-:W-:Y:S02]  /*4fe0*/  LEA.HI.X.SX32 R99, R3, R99, 0x1, P3 ;  /* 0x0000006303637211 */ /* 0x000fe400018f0eff */
[----:B------:R-:W-:Y:S02]  /*4ff0*/  LEA.HI.X.SX32 R95, R5, R97, 0x1, P0 ;  /* 0x00000061055f7211 */ /* 0x000fe400000f0eff */
.L_x_3761:
[----:B------:R-:W-:Y:S04]  /*5000*/  IADD3 R11, R11, -0x1, RZ ;  /* 0xffffffff0b0b7810 */ /* 0x000fe80007ffe0ff */
[----:B------:R-:W-:Y:S11]  /*5010*/  ISETP.GT.AND P0, PT, R11, R81, PT ;  /* 0x000000510b00720c */ /* 0x000ff60003f04270 */
[----:B------:R-:W-:Y:S02]  /*5020*/  @!UPT UIADD3 URZ, URZ, URZ, URZ ;  /* 0x0000003f3f3ff290 */ /* 0x000fe4000fffe03f */
[----:B------:R-:W-:-:S05]  /*5030*/  @P0 BRA `(.L_x_3762) ;  /* 0xffffcf7000000947 */ /* 0x000fca000383ffff */
.L_x_3732:
        /* <DEDUP_REMOVED lines=12> */
[----:B------:R-:W3:Y:S01]  /*5100*/  @P0 LDG.E R0, [R122.64] ;  /* 0x000000067a000981 */ /* 0x000ee2000c1e1900 */
[C---:B------:R-:W-:Y:S01]  /*5110*/  IADD3 R3, P0, R120.reuse, UR4, RZ ;  /* 0x0000000478037c10 */ /* 0x040fe2000ff1e0ff */
[----:B------:R-:W-:Y:S01]  /*5120*/  ULDC.U8 UR4, c[0x0][0x313] ;  /* 0x0000c4c000047ab9 */ /* 0x000fe20000000000 */
[C---:B------:R-:W-:Y:S01]  /*5130*/  LEA R8, P3, R120.reuse, c[0x0][0x160], 0x1 ;  /* 0x0000580078087a11 */ /* 0x040fe200078608ff */
[----:B--2---:R-:W-:Y:S01]  /*5140*/  IMAD.SHL.U32 R21, R71, 0x20, RZ ;  /* 0x0000002047157824 */ /* 0x004fe200078e00ff */
[----:B------:R-:W-:Y:S01]  /*5150*/  LEA R24, P1, R3, c[0x0][0x160], 0x1 ;  /* 0x0000580003187a11 */ /* 0x000fe200078208ff */
[----:B------:R-:W-:Y:S01]  /*5160*/  IMAD.IADD R23, R149, 0x1, -R58 ;  /* 0x0000000195177824 */ /* 0x000fe200078e0a3a */
[----:B------:R-:W-:Y:S02]  /*5170*/  LEA.HI.X R9, R120, c[0x0][0x164], R66, 0x1, P3 ;  /* 0x0000590078097a11 */ /* 0x000fe400018f0c42 */
[----:B---3--:R-:W-:-:S05]  /*5180*/  IADD3 R0, R0, R67, R58 ;  /* 0x0000004300007210 */ /* 0x008fca0007ffe03a */
[----:B------:R-:W-:Y:S01]  /*5190*/  IMAD R5, R71, R0, RZ ;  /* 0x0000000047057224 */ /* 0x000fe200078e02ff */
[----:B------:R-:W-:Y:S02]  /*51a0*/  IADD3.X R0, R66, UR5, RZ, P0, !PT ;  /* 0x0000000542007c10 */ /* 0x000fe400087fe4ff */
[----:B------:R-:W-:Y:S02]  /*51b0*/  ISETP.NE.AND P0, PT, RZ, UR4, PT ;  /* 0x00000004ff007c0c */ /* 0x000fe4000bf05270 */
[-C--:B------:R-:W-:Y:S02]  /*51c0*/  IADD3 R72, P5, R72, R5.reuse, RZ ;  /* 0x0000000548487210 */ /* 0x080fe40007fbe0ff */
[----:B------:R-:W-:Y:S02]  /*51d0*/  IADD3 R70, P4, R70, R5, RZ ;  /* 0x0000000546467210 */ /* 0x000fe40007f9e0ff */
[----:B------:R-:W-:Y:S02]  /*51e0*/  SHF.R.S32.HI R5, RZ, 0x1f, R5 ;  /* 0x0000001fff057819 */ /* 0x000fe40000011405 */
[----:B------:R-:W-:-:S03]  /*51f0*/  LEA.HI.X R25, R3, c[0x0][0x164], R0, 0x1, P1 ;  /* 0x0000590003197a11 */ /* 0x000fc600008f0c00 */
        /* <DEDUP_REMOVED lines=58> */
[----:B------:R-:W-:-:S02]  /*55a0*/  F2FP.BF16.PACK_AB R8, R13, R0 ;  /* 0x000000000d08723e */ /* 0x000fc400000010ff */
[----:B------:R-:W-:Y:S02]  /*55b0*/  MOV R9, R14 ;  /* 0x0000000e00097202 */ /* 0x000fe40000000f00 */
[----:B------:R-:W-:Y:S02]  /*55c0*/  F2FP.BF16.PACK_AB R10, R3, R2 ;  /* 0x00000002030a723e */ /* 0x000fe400000010ff */
.L_x_3769:
[----:B------:R-:W-:Y:S05]  /*55d0*/  BSYNC B0 ;  /* 0x0000000000007941 */ /* 0x000fea0003800000 */
.L_x_3768:
[----:B-----5:R2:W-:Y:S02]  /*55e0*/  STS.128 [R159], R8 ;  /* 0x000000089f007388 */ /* 0x0205e40000000c00 */
.L_x_3767:
[----:B------:R-:W-:Y:S05]  /*55f0*/  BSYNC B1 ;  /* 0x0000000000017941 */ /* 0x000fea0003800000 */
.L_x_3766:
        /* <DEDUP_REMOVED lines=57> */
.L_x_3772:
[----:B------:R-:W-:Y:S05]  /*5990*/  BSYNC B0 ;  /* 0x0000000000007941 */ /* 0x000fea0003800000 */
.L_x_3771:
[----:B-----5:R4:W-:Y:S01]  /*59a0*/  STS.128 [R159+0x800], R24 ;  /* 0x000800189f007388 */ /* 0x0209e20000000c00 */
[----:B------:R-:W-:Y:S05]  /*59b0*/  BRA `(.L_x_3770) ;  /* 0x00000e1000007947 */ /* 0x000fea0003800000 */
.L_x_3765:
        /* <DEDUP_REMOVED lines=95> */
.L_x_3776:
[----:B------:R-:W-:Y:S05]  /*5fb0*/  BSYNC B0 ;  /* 0x0000000000007941 */ /* 0x000fea0003800000 */
.L_x_3775:
[----:B-----5:R3:W-:Y:S02]  /*5fc0*/  STS.128 [R159], R16 ;  /* 0x000000109f007388 */ /* 0x0207e40000000c00 */
.L_x_3774:
[----:B------:R-:W-:Y:S05]  /*5fd0*/  BSYNC B1 ;  /* 0x0000000000017941 */ /* 0x000fea0003800000 */
.L_x_3773:
        /* <DEDUP_REMOVED lines=17> */
[----:B------:R-:W-:Y:S02]  /*60f0*/  @P0 IMAD.MOV R2, RZ, RZ, -R0 ;  /* 0x000000ffff020224 */ /* 0x000fe400078e0a00 */
[----:B------:R-:W-:-:S03]  /*6100*/  @P0 IMAD.MOV R71, RZ, RZ, -R3 ;  /* 0x000000ffff470224 */ /* 0x000fc600078e0a03 */
[C---:B------:R-:W-:Y:S01]  /*6110*/  IADD3 R0, P1, R2.reuse, R70, RZ ;  /* 0x0000004602007210 */ /* 0x040fe20007f3e0ff */
[----:B--2---:R-:W-:Y:S01]  /*6120*/  IMAD.WIDE R8, R71, 0x2, R24 ;  /* 0x0000000247087825 */ /* 0x004fe200078e0218 */
[----:B------:R-:W-:Y:S02]  /*6130*/  @P0 SHF.R.S32.HI R73, RZ, 0x1, R73 ;  /* 0x00000001ff490819 */ /* 0x000fe40000011449 */
[----:B------:R-:W-:Y:S02]  /*6140*/  LEA.HI.X.SX32 R3, R2, R21, 0x1, P1 ;  /* 0x0000001502037211 */ /* 0x000fe400008f0eff */
[C---:B------:R-:W-:Y:S01]  /*6150*/  LEA R12, P1, R0.reuse, c[0x0][0x2b0], 0x1 ;  /* 0x0000ac00000c7a11 */ /* 0x040fe200078208ff */
[----:B------:R-:W2:Y:S03]  /*6160*/  LDG.E.128 R8, [R8.64] ;  /* 0x0000000608087981 */ /* 0x000ea6000c1e1d00 */
[----:B------:R-:W-:-:S02]  /*6170*/  LEA.HI.X R13, R0, c[0x0][0x2b4], R3, 0x1, P1 ;  /* 0x0000ad00000d7a11 */ /* 0x000fc400008f0c03 */
[----:B------:R-:W-:Y:S01]  /*6180*/  MOV R0, RZ ;  /* 0x000000ff00007202 */ /* 0x000fe20000000f00 */
        /* <DEDUP_REMOVED lines=15> */
[C---:B--2---:R-:W-:Y:S01]  /*6280*/  IMAD.U32 R6, R9.reuse, 0x10000, RZ ;  /* 0x0001000009067824 */ /* 0x044fe200078e00ff */
[----:B------:R-:W-:Y:S01]  /*6290*/  LOP3.LUT R26, R9, 0xffff0000, RZ, 0xc0, !PT ;  /* 0xffff0000091a7812 */ /* 0x000fe200078ec0ff */
[----:B------:R-:W-:Y:S01]  /*62a0*/  IMAD.U32 R25, R10, 0x10000, RZ ;  /* 0x000100000a197824 */ /* 0x000fe200078e00ff */
[----:B------:R-:W-:-:S02]  /*62b0*/  SHF.L.U32 R23, R8, 0x10, RZ ;  /* 0x0000001008177819 */ /* 0x000fc400000006ff */
[----:B------:R-:W-:Y:S02]  /*62c0*/  LOP3.LUT R7, R8, 0xffff0000, RZ, 0xc0, !PT ;  /* 0xffff000008077812 */ /* 0x000fe400078ec0ff */
[----:B------:R-:W-:Y:S02]  /*62d0*/  LOP3.LUT R9, R10, 0xffff0000, RZ, 0xc0, !PT ;  /* 0xffff00000a097812 */ /* 0x000fe400078ec0ff */
[C---:B------:R-:W-:Y:S01]  /*62e0*/  SHF.L.U32 R8, R11.reuse, 0x10, RZ ;  /* 0x000000100b087819 */ /* 0x040fe200000006ff */
[C---:B---3--:R-:W-:Y:S01]  /*62f0*/  IMAD.U32 R28, R12.reuse, 0x10000, RZ ;  /* 0x000100000c1c7824 */ /* 0x048fe200078e00ff */
        /* <DEDUP_REMOVED lines=44> */
.L_x_3778:
[----:B------:R-:W-:Y:S05]  /*65c0*/  BSYNC B0 ;  /* 0x0000000000007941 */ /* 0x000fea0003800000 */
.L_x_3777:
[----:B-----5:R1:W-:Y:S01]  /*65d0*/  STS.128 [R159+0x800], R4 ;  /* 0x000800049f007388 */ /* 0x0203e20000000c00 */
[----:B------:R-:W-:Y:S05]  /*65e0*/  BRA `(.L_x_3770) ;  /* 0x000001e000007947 */ /* 0x000fea0003800000 */
.L_x_3764:
        /* <DEDUP_REMOVED lines=9> */
[----:B--2---:R-:W-:-:S04]  /*6680*/  LEA R4, P0, R120, c[0x0][0x160], 0x1 ;  /* 0x0000580078047a11 */ /* 0x004fc800078008ff */
[----:B------:R-:W-:-:S05]  /*6690*/  LEA.HI.X R5, R120, c[0x0][0x164], R66, 0x1, P0 ;  /* 0x0000590078057a11 */ /* 0x000fca00000f0c42 */
[----:B------:R-:W-:Y:S01]  /*66a0*/  @!PT LDS RZ, [RZ] ;  /* 0x00000000fffff984 */ /* 0x000fe20000000800 */
[----:B------:R-:W-:Y:S01]  /*66b0*/  @!PT LDS RZ, [RZ] ;  /* 0x00000000fffff984 */ /* 0x000fe20000000800 */
[----:B------:R-:W-:Y:S01]  /*66c0*/  @!PT LDS RZ, [RZ] ;  /* 0x00000000fffff984 */ /* 0x000fe20000000800 */
[----:B------:R2:W-:Y:S04]  /*66d0*/  LDGSTS.E.BYPASS.LTC128B.128 [R159], [R4.64] ;  /* 0x00000000049f7fae */ /* 0x0005e8000b901d46 */
.L_x_3780:
[----:B------:R-:W-:Y:S05]  /*66e0*/  BSYNC B0 ;  /* 0x0000000000007941 */ /* 0x000fea0003800000 */
.L_x_3779:
[----:B--2---:R-:W-:-:S04]  /*66f0*/  IADD3 R20, R152, 0x20, RZ ;  /* 0x0000002098147810 */ /* 0x004fc80007ffe0ff */
        /* <DEDUP_REMOVED lines=13> */
.L_x_3770:
[----:B------:R-:W-:Y:S05]  /*67d0*/  BSYNC B2 ;  /* 0x0000000000027941 */ /* 0x000fea0003800000 */
.L_x_3763:
        /* <DEDUP_REMOVED lines=13> */
[----:B------:R-:W-:-:S05]  /*68b0*/  MOV R157, R151 ;  /* 0x00000097009d7202 */ /* 0x000fca0000000f00 */
[----:B------:R-:W-:Y:S01]  /*68c0*/  @!PT LDS RZ, [RZ] ;  /* 0x00000000fffff984 */ /* 0x000fe20000000800 */
[----:B------:R-:W-:Y:S01]  /*68d0*/  @!PT LDS RZ, [RZ] ;  /* 0x00000000fffff984 */ /* 0x000fe20000000800 */
[----:B------:R-:W-:Y:S01]  /*68e0*/  @!PT LDS RZ, [RZ] ;  /* 0x00000000fffff984 */ /* 0x000fe20000000800 */
[----:B------:R1:W-:Y:S02]  /*68f0*/  LDGSTS.E.BYPASS.LTC128B.128 [R159+0x1000], [R156.64] ;  /* 0x010000009c9f7fae */ /* 0x0003e4000b901d46 */
.L_x_3782:
[----:B------:R-:W-:Y:S05]  /*6900*/  BSYNC B0 ;  /* 0x0000000000007941 */ /* 0x000fea0003800000 */
.L_x_3781:
        /* <DEDUP_REMOVED lines=12> */
.L_x_3784:
[----:B------:R-:W-:Y:S05]  /*69d0*/  BSYNC B0 ;  /* 0x0000000000007941 */ /* 0x000fea0003800000 */
.L_x_3783:
        /* <DEDUP_REMOVED lines=10> */
[----:B------:R-:W-:-:S05]  /*6a80*/  LEA.HI.X R7, R2, R151, R3, 0x7, P0 ;  /* 0x0000009702077211 */ /* 0x000fca00000f3c03 */
[----:B------:R-:W-:Y:S01]  /*6a90*/  @!PT LDS RZ, [RZ] ;  /* 0x00000000fffff984 */ /* 0x000fe20000000800 */
[----:B------:R-:W-:Y:S01]  /*6aa0*/  @!PT LDS RZ, [RZ] ;  /* 0x00000000fffff984 */ /* 0x000fe20000000800 */
[----:B------:R-:W-:Y:S01]  /*6ab0*/  @!PT LDS RZ, [RZ] ;  /* 0x00000000fffff984 */ /* 0x000fe20000000800 */
[----:B------:R3:W-:Y:S04]  /*6ac0*/  LDGSTS.E.BYPASS.LTC128B.128 [R159+0x2000], [R6.64] ;  /* 0x02000000069f7fae */ /* 0x0007e8000b901d46 */
.L_x_3786:
[----:B------:R-:W-:Y:S05]  /*6ad0*/  BSYNC B0 ;  /* 0x0000000000007941 */ /* 0x000fea0003800000 */
.L_x_3785:
[----:B---3--:R-:W-:Y:S01]  /*6ae0*/  IADD3 R2, R152, 0x60, RZ ;  /* 0x0000006098027810 */ /* 0x008fe20007ffe0ff */
[----:B------:R-:W-:Y:S01]  /*6af0*/  BSSY B0, `(.L_x_3787) ;  /* 0x0000015000007945 */ /* 0x000fe20003800000 */
[----:B------:R-:W-:Y:S02]  /*6b00*/  SHF.R.S32.HI R6, RZ, 0x1f, R59 ;  /* 0x0000001fff067819 */ /* 0x000fe4000001143b */
[----:B------:R-:W-:Y:S02]  /*6b10*/  ISETP.GE.AND P0, PT, R2, R5, PT ;  /* 0x000000050200720c */ /* 0x000fe40003f06270 */
[----:B------:R-:W-:-:S04]  /*6b20*/  LEA.HI R3, R6, R59, RZ, 0x5 ;  /* 0x0000003b06037211 */ /* 0x000fc800078f28ff */
[----:B------:R-:W-:-:S05]  /*6b30*/  LOP3.LUT R6, R3, 0xffffffe0, RZ, 0xc0, !PT ;  /* 0xffffffe003067812 */ /* 0x000fca00078ec0ff */
[----:B-1----:R-:W-:Y:S02]  /*6b40*/  IMAD.IADD R157, R59, 0x1, -R6 ;  /* 0x000000013b9d7824 */ /* 0x002fe400078e0a06 */
        /* <DEDUP_REMOVED lines=15> */
.L_x_3788:
[----:B------:R-:W-:Y:S05]  /*6c40*/  BSYNC B0 ;  /* 0x0000000000007941 */ /* 0x000fea0003800000 */
.L_x_3787:
[----:B------:R-:W0:Y:S01]  /*6c50*/  LDGDEPBAR ;  /* 0x00000000000079af */ /* 0x000e220000000000 */
[----:B------:R-:W-:Y:S01]  /*6c60*/  ISETP.GE.AND P1, PT, R152, R5, PT ;  /* 0x000000059800720c */ /* 0x000fe20003f26270 */
[----:B------:R-:W-:Y:S01]  /*6c70*/  IMAD.SHL.U32 R3, R59, 0x2, RZ ;  /* 0x000000023b037824 */ /* 0x000fe200078e00ff */
[----:B---3--:R-:W-:Y:S01]  /*6c80*/  SHF.R.S32.HI R6, RZ, 0x1f, R157 ;  /* 0x0000001fff067819 */ /* 0x008fe2000001149d */
        /* <DEDUP_REMOVED lines=22> */
.L_x_3790:
[----:B------:R-:W-:Y:S05]  /*6df0*/  BSYNC B0 ;  /* 0x0000000000007941 */ /* 0x000fea0003800000 */
.L_x_3789:
        /* <DEDUP_REMOVED lines=13> */
.L_x_3792:
[----:B------:R-:W-:Y:S05]  /*6ed0*/  BSYNC B0 ;  /* 0x0000000000007941 */ /* 0x000fea0003800000 */
.L_x_3791:
        /* <DEDUP_REMOVED lines=9> */
[----:B--2---:R-:W-:-:S04]  /*6f70*/  LEA R8, P0, R4, R50, 0x7 ;  /* 0x0000003204087211 */ /* 0x004fc800078038ff */
[----:B------:R-:W-:-:S05]  /*6f80*/  LEA.HI.X R9, R4, R165, R6, 0x7, P0 ;  /* 0x000000a504097211 */ /* 0x000fca00000f3c06 */
[----:B------:R-:W-:Y:S01]  /*6f90*/  @!PT LDS RZ, [RZ] ;  /* 0x00000000fffff984 */ /* 0x000fe20000000800 */
[----:B------:R-:W-:Y:S01]  /*6fa0*/  @!PT LDS RZ, [RZ] ;  /* 0x00000000fffff984 */ /* 0x000fe20000000800 */
[----:B------:R-:W-:Y:S01]  /*6fb0*/  @!PT LDS RZ, [RZ] ;  /* 0x00000000fffff984 */ /* 0x000fe20000000800 */
[----:B------:R1:W-:Y:S04]  /*6fc0*/  LDGSTS.E.BYPASS.LTC128B.128 [R159+0x4000], [R8.64] ;  /* 0x04000000089f7fae */ /* 0x0003e8000b901d46 */
.L_x_3794:
[----:B------:R-:W-:Y:S05]  /*6fd0*/  BSYNC B0 ;  /* 0x0000000000007941 */ /* 0x000fea0003800000 */
.L_x_3793:
        /* <DEDUP_REMOVED lines=10> */
[----:B------:R-:W-:-:S04]  /*7080*/  UIMAD UR4, UR4, 0xc0, URZ ;  /* 0x000000c0040478a4 */ /* 0x000fc8000f8e023f */
[----:B------:R-:W-:-:S05]  /*7090*/  IMAD.WIDE.U32 R4, R2, 0xc0, R50 ;  /* 0x000000c002047825 */ /* 0x000fca00078e0032 */
[----:B------:R-:W-:-:S05]  /*70a0*/  IADD3 R5, R5, UR4, RZ ;  /* 0x0000000405057c10 */ /* 0x000fca000fffe0ff */
[----:B------:R-:W-:Y:S01]  /*70b0*/  @!PT LDS RZ, [RZ] ;  /* 0x00000000fffff984 */ /* 0x000fe20000000800 */
[----:B------:R-:W-:Y:S01]  /*70c0*/  @!PT LDS RZ, [RZ] ;  /* 0x00000000fffff984 */ /* 0x000fe20000000800 */
[----:B------:R-:W-:Y:S01]  /*70d0*/  @!PT LDS RZ, [RZ] ;  /* 0x00000000fffff984 */ /* 0x000fe20000000800 */
[----:B------:R1:W-:Y:S02]  /*70e0*/  LDGSTS.E.BYPASS.LTC128B.128 [R159+0x4800], [R4.64] ;  /* 0x04800000049f7fae */ /* 0x0003e4000b901d46 */
.L_x_3796:
[----:B------:R-:W-:Y:S05]  /*70f0*/  BSYNC B0 ;  /* 0x0000000000007941 */ /* 0x000fea0003800000 */
.L_x_3795:
[----:B-1----:R-:W-:Y:S01]  /*7100*/  LOP3.LUT R4, R65, 0xfffffff8, RZ, 0xc0, !PT ;  /* 0xfffffff841047812 */ /* 0x002fe200078ec0ff */
[----:B--2---:R-:W-:Y:S01]  /*7110*/  IMAD.SHL.U32 R9, R60, 0x40, RZ ;  /* 0x000000403c097824 */ /* 0x004fe200078e00ff */
        /* <DEDUP_REMOVED lines=28> */
[----:B------:R-:W-:Y:S01]  /*72e0*/  SHF.R.U32.HI R9, RZ, 0x3, R9 ;  /* 0x00000003ff097819 */ /* 0x000fe20000011609 */
[C---:B------:R-:W-:Y:S01]  /*72f0*/  IMAD R45, R44.reuse, 0x20, R45 ;  /* 0x000000202c2d7824 */ /* 0x040fe200078e022d */
[----:B------:R-:W-:Y:S01]  /*7300*/  SHF.R.U32.HI R6, RZ, 0x3, R6 ;  /* 0x00000003ff067819 */ /* 0x000fe20000011606 */
[----:B------:R-:W-:Y:S01]  /*7310*/  IMAD R7, R44, 0x20, R7 ;  /* 0x000000202c077824 */ /* 0x000fe200078e0207 */
[----:B------:R-:W-:Y:S02]  /*7320*/  LOP3.LUT R2, R2, R9, RZ, 0x3c, !PT ;  /* 0x0000000902027212 */ /* 0x000fe400078e3cff */
[----:B------:R-:W-:-:S02]  /*7330*/  LOP3.LUT R5, R5, R6, RZ, 0x3c, !PT ;  /* 0x0000000605057212 */ /* 0x000fc400078e3cff */
[----:B------:R-:W-:Y:S01]  /*7340*/  IADD3 R40, R57, R40, -R149 ;  /* 0x0000002839287210 */ /* 0x000fe20007ffe895 */
[----:B------:R-:W-:Y:S02]  /*7350*/  IMAD.IADD R144, R2, 0x1, R7 ;  /* 0x0000000102907824 */ /* 0x000fe400078e0207 */
[----:B------:R-:W-:Y:S01]  /*7360*/  IMAD.U32 R142, R142, 0x20, R5 ;  /* 0x000000208e8e7824 */ /* 0x000fe200078e0005 */
[----:B------:R-:W-:Y:S01]  /*7370*/  IADD3 R40, R40, c[0x0][0x2e8], RZ ;  /* 0x0000ba0028287a10 */ /* 0x000fe20007ffe0ff */
[----:B------:R-:W-:Y:S02]  /*7380*/  IMAD.SHL.U32 R144, R144, 0x2, RZ ;  /* 0x0000000290907824 */ /* 0x000fe400078e00ff */
[----:B------:R-:W-:Y:S02]  /*7390*/  IMAD.SHL.U32 R142, R142, 0x2, RZ ;  /* 0x000000028e8e7824 */ /* 0x000fe400078e00ff */
[----:B------:R-:W-:Y:S01]  /*73a0*/  IMAD R143, R47, 0x2, R144 ;  /* 0x000000022f8f7824 */ /* 0x000fe200078e0290 */
[----:B------:R-:W-:Y:S01]  /*73b0*/  LDSM.16.M88.4 R8, [R144] ;  /* 0x000000009008783b */ /* 0x000fe20000000200 */
[----:B------:R-:W-:Y:S01]  /*73c0*/  IMAD.IADD R140, R2, 0x1, R45 ;  /* 0x00000001028c7824 */ /* 0x000fe200078e022d */
[----:B------:R-:W-:-:S02]  /*73d0*/  IADD3 R4, R142, 0x1000, RZ ;  /* 0x000010008e047810 */ /* 0x000fc40007ffe0ff */
[----:B------:R-:W1:Y:S01]  /*73e0*/  LDSM.16.M88.4 R20, [R142+0x1000] ;  /* 0x001000008e14783b */ /* 0x000e620000000200 */
[----:B------:R-:W-:Y:S02]  /*73f0*/  IADD3 R141, R142, 0x1020, RZ ;  /* 0x000010208e8d7810 */ /* 0x000fe40007ffe0ff */
[----:B------:R-:W-:Y:S01]  /*7400*/  @P0 IADD3 R141, R4, -0x20, RZ ;  /* 0xffffffe0048d0810 */ /* 0x000fe20007ffe0ff */
[----:B------:R-:W2:Y:S03]  /*7410*/  LDSM.16.M88.4 R12, [R142+0x1400] ;  /* 0x001400008e0c783b */ /* 0x000ea60000000200 */
[C---:B------:R-:W-:Y:S01]  /*7420*/  IADD3 R138, R141.reuse, 0x400, RZ ;  /* 0x000004008d8a7810 */ /* 0x040fe20007ffe0ff */
[----:B------:R-:W-:Y:S01]  /*7430*/  LDSM.16.M88.4 R4, [R143] ;  /* 0x000000008f04783b */ /* 0x000fe20000000200 */
[C---:B------:R-:W-:Y:S02]  /*7440*/  IADD3 R137, R141.reuse, 0x800, RZ ;  /* 0x000008008d897810 */ /* 0x040fe40007ffe0ff */
[C---:B------:R-:W-:Y:S01]  /*7450*/  IADD3 R136, R141.reuse, 0xc00, RZ ;  /* 0x00000c008d887810 */ /* 0x040fe20007ffe0ff */
[----:B------:R-:W5:Y:S01]  /*7460*/  LDSM.16.M88.4 R16, [R141] ;  /* 0x000000008d10783b */ /* 0x000f620000000200 */
[----:B------:R-:W-:-:S02]  /*7470*/  IADD3 R91, R141, 0x1000, RZ ;  /* 0x000010008d5b7810 */ /* 0x000fc40007ffe0ff */
[C---:B------:R-:W-:Y:S01]  /*7480*/  IADD3 R90, R141.reuse, 0x1400, RZ ;  /* 0x000014008d5a7810 */ /* 0x040fe20007ffe0ff */
[----:B------:R-:W3:Y:S01]  /*7490*/  LDSM.16.M88.4 R28, [R141+0x400] ;  /* 0x000400008d1c783b */ /* 0x000ee20000000200 */
[C---:B------:R-:W-:Y:S02]  /*74a0*/  IADD3 R88, R141.reuse, 0x1800, RZ ;  /* 0x000018008d587810 */ /* 0x040fe40007ffe0ff */
[----:B------:R-:W-:Y:S01]  /*74b0*/  IADD3 R86, R141, 0x1c00, RZ ;  /* 0x00001c008d567810 */ /* 0x000fe20007ffe0ff */
[C---:B-1--4-:R-:W-:Y:S08]  /*74c0*/  HMMA.16816.F32.BF16 R24, R8.reuse, R20, RZ ;  /* 0x000000140818723c */ /* 0x052ff000000418ff */
[C---:B------:R-:W-:Y:S08]  /*74d0*/  HMMA.16816.F32.BF16 R20, R8.reuse, R22, RZ ;  /* 0x000000160814723c */ /* 0x040ff000000418ff */
[----:B--2---:R-:W-:Y:S08]  /*74e0*/  HMMA.16816.F32.BF16 R32, R8, R12, RZ ;  /* 0x0000000c0820723c */ /* 0x004ff000000418ff */
[C---:B-----5:R-:W-:Y:S08]  /*74f0*/  HMMA.16816.F32.BF16 R24, R4.reuse, R16, R24 ;  /* 0x000000100418723c */ /* 0x060ff00000041818 */
[----:B------:R-:W-:Y:S01]  /*7500*/  HMMA.16816.F32.BF16 R20, R4, R18, R20 ;  /* 0x000000120414723c */ /* 0x000fe20000041814 */
[----:B------:R-:W1:Y:S07]  /*7510*/  LDSM.16.M88.4 R16, [R142+0x1800] ;  /* 0x001800008e10783b */ /* 0x000e6e0000000200 */
[----:B------:R-:W-:Y:S08]  /*7520*/  HMMA.16816.F32.BF16 R12, R8, R14, RZ ;  /* 0x0000000e080c723c */ /* 0x000ff000000418ff */
[----:B------:R-:W-:Y:S01]  /*7530*/  FMUL.FTZ R24, R24, c[0x0][0x2ec] ;  /* 0x0000bb0018187a20 */ /* 0x000fe20000410000 */
[----:B---3--:R-:W-:Y:S01]  /*7540*/  HMMA.16816.F32.BF16 R32, R4, R28, R32 ;  /* 0x0000001c0420723c */ /* 0x008fe20000041820 */
[----:B------:R-:W-:-:S02]  /*7550*/  FMUL.FTZ R48, R25, c[0x0][0x2ec] ;  /* 0x0000bb0019307a20 */ /* 0x000fc40000410000 */
[----:B------:R2:W-:Y:S01]  /*7560*/  MUFU.TANH R42, R24 ;  /* 0x00000018002a7308 */ /* 0x0005e20000002400 */
[----:B------:R-:W-:Y:S02]  /*7570*/  FMUL.FTZ R43, R26, c[0x0][0x2ec] ;  /* 0x0000bb001a2b7a20 */ /* 0x000fe40000410000 */
[----:B------:R-:W-:Y:S02]  /*7580*/  FMUL.FTZ R74, R27, c[0x0][0x2ec] ;  /* 0x0000bb001b4a7a20 */ /* 0x000fe40000410000 */
[----:B------:R-:W-:Y:S02]  /*7590*/  FMUL.FTZ R20, R20, c[0x0][0x2ec] ;  /* 0x0000bb0014147a20 */ /* 0x000fe40000410000 */
[----:B------:R-:W-:Y:S01]  /*75a0*/  FMUL.FTZ R49, R21, c[0x0][0x2ec] ;  /* 0x0000bb0015317a20 */ /* 0x000fe20000410000 */
[----:B------:R-:W3:Y:S01]  /*75b0*/  MUFU.TANH R48, R48 ;  /* 0x0000003000307308 */ /* 0x000ee20000002400 */
[----:B------:R-:W-:Y:S02]  /*75c0*/  FMUL.FTZ R68, R22, c[0x0][0x2ec] ;  /* 0x0000bb0016447a20 */ /* 0x000fe40000410000 */
[----:B------:R-:W-:Y:S01]  /*75d0*/  FMUL.FTZ R80, R23, c[0x0][0x2ec] ;  /* 0x0000bb0017507a20 */ /* 0x000fe20000410000 */
[----:B------:R-:W-:Y:S04]  /*75e0*/  HMMA.16816.F32.BF16 R12, R4, R30, R12 ;  /* 0x0000001e040c723c */ /* 0x000fe8000004180c */
[----:B------:R4:W-:Y:S01]  /*75f0*/  MUFU.TANH R52, R20 ;  /* 0x0000001400347308 */ /* 0x0009e20000002400 */
[----:B--2---:R-:W2:Y:S03]  /*7600*/  LDSM.16.M88.4 R24, [R141+0x800] ;  /* 0x000800008d18783b */ /* 0x004ea60000000200 */
[----:B-1----:R-:W-:Y:S01]  /*7610*/  HMMA.16816.F32.BF16 R28, R8, R16, RZ ;  /* 0x00000010081c723c */ /* 0x002fe200000418ff */
[----:B------:R-:W-:-:S02]  /*7620*/  FMUL.FTZ R32, R32, c[0x0][0x2ec] ;  /* 0x0000bb0020207a20 */ /* 0x000fc40000410000 */
[----:B------:R-:W-:Y:S01]  /*7630*/  FMUL.FTZ R51, R33, c[0x0][0x2ec] ;  /* 0x0000bb0021337a20 */ /* 0x000fe20000410000 */
[----:B------:R-:W1:Y:S01]  /*7640*/  MUFU.TANH R74, R74 ;  /* 0x0000004a004a7308 */ /* 0x000e620000002400 */
[----:B------:R-:W-:Y:S02]  /*7650*/  FMUL.FTZ R70, R34, c[0x0][0x2ec] ;  /* 0x0000bb0022467a20 */ /* 0x000fe40000410000 */
[----:B------:R-:W-:Y:S01]  /*7660*/  FMUL.FTZ R82, R35, c[0x0][0x2ec] ;  /* 0x0000bb0023527a20 */ /* 0x000fe20000410000 */
[----:B------:R-:W-:Y:S01]  /*7670*/  HMMA.16816.F32.BF16 R16, R8, R18, RZ ;  /* 0x000000120810723c */ /* 0x000fe200000418ff */
[----:B----4-:R-:W4:Y:S03]  /*7680*/  LDSM.16.M88.4 R20, [R142+0x1c00] ;  /* 0x001c00008e14783b */ /* 0x010f260000000200 */
[----:B------:R5:W-:Y:S04]  /*7690*/  MUFU.TANH R53, R32 ;  /* 0x0000002000357308 */ /* 0x000be80000002400 */
[----:B------:R-:W-:-:S02]  /*76a0*/  FMUL.FTZ R55, R12, c[0x0][0x2ec] ;  /* 0x0000bb000c377a20 */ /* 0x000fc40000410000 */
[----:B------:R-:W-:Y:S02]  /*76b0*/  FMUL.FTZ R54, R13, c[0x0][0x2ec] ;  /* 0x0000bb000d367a20 */ /* 0x000fe40000410000 */
[----:B------:R-:W-:Y:S01]  /*76c0*/  FMUL.FTZ R64, R14, c[0x0][0x2ec] ;  /* 0x0000bb000e407a20 */ /* 0x000fe20000410000 */
[----:B------:R-:W1:Y:S01]  /*76d0*/  MUFU.TANH R68, R68 ;  /* 0x0000004400447308 */ /* 0x000e620000002400 */
[----:B------:R-:W-:Y:S01]  /*76e0*/  FMUL.FTZ R72, R15, c[0x0][0x2ec] ;  /* 0x0000bb000f487a20 */ /* 0x000fe20000410000 */
[----:B-----5:R-:W5:Y:S06]  /*76f0*/  LDSM.16.M88.4 R32, [R141+0xc00] ;  /* 0x000c00008d20783b */ /* 0x020f6c0000000200 */
[----:B------:R-:W1:Y:S03]  /*7700*/  MUFU.TANH R49, R49 ;  /* 0x0000003100317308 */ /* 0x000e660000002400 */
[C---:B--2---:R-:W-:Y:S05]  /*7710*/  HMMA.16816.F32.BF16 R16, R4.reuse, R26, R16 ;  /* 0x0000001a0410723c */ /* 0x044fea0000041810 */
[----:B------:R-:W2:Y:S03]  /*7720*/  MUFU.TANH R80, R80 ;  /* 0x0000005000507308 */ /* 0x000ea60000002400 */
[----:B------:R-:W-:Y:S01]  /*7730*/  HMMA.16816.F32.BF16 R28, R4, R24, R28 ;  /* 0x00000018041c723c */ /* 0x000fe2000004181c */
[----:B------:R-:W1:Y:S04]  /*7740*/  LDSM.16.M88.4 R24, [R142+0x2000] ;  /* 0x002000008e18783b */ /* 0x000e680000000200 */
[----:B------:R-:W1:Y:S03]  /*7750*/  MUFU.TANH R70, R70 ;  /* 0x0000004600467308 */ /* 0x000e660000002400 */
[C---:B----4-:R-:W-:Y:S05]  /*7760*/  HMMA.16816.F32.BF16 R12, R8.reuse, R20, RZ ;  /* 0x00000014080c723c */ /* 0x050fea00000418ff */
[----:B------:R-:W4:Y:S03]  /*7770*/  MUFU.TANH R51, R51 ;  /* 0x0000003300337308 */ /* 0x000f260000002400 */
[----:B------:R-:W-:Y:S01]  /*7780*/  HMMA.16816.F32.BF16 R20, R8, R22, RZ ;  /* 0x000000160814723c */ /* 0x000fe200000418ff */
[----:B------:R-:W-:-:S04]  /*7790*/  FMUL.FTZ R16, R16, c[0x0][0x2ec] ;  /* 0x0000bb0010107a20 */ /* 0x000fc80000410000 */
[----:B------:R-:W1:Y:S01]  /*77a0*/  MUFU.TANH R82, R82 ;  /* 0x0000005200527308 */ /* 0x000e620000002400 */
[----:B------:R-:W-:Y:S02]  /*77b0*/  FMUL.FTZ R60, R17, c[0x0][0x2ec] ;  /* 0x0000bb00113c7a20 */ /* 0x000fe40000410000 */
[----:B------:R-:W-:Y:S02]  /*77c0*/  FMUL.FTZ R168, R18, c[0x0][0x2ec] ;  /* 0x0000bb0012a87a20 */ /* 0x000fe40000410000 */
[----:B------:R-:W-:Y:S02]  /*77d0*/  FMUL.FTZ R92, R19, c[0x0][0x2ec] ;  /* 0x0000bb00135c7a20 */ /* 0x000fe40000410000 */
[----:B------:R-:W-:Y:S01]  /*77e0*/  FMUL.FTZ R28, R28, c[0x0][0x2ec] ;  /* 0x0000bb001c1c7a20 */ /* 0x000fe20000410000 */
[----:B------:R1:W-:Y:S01]  /*77f0*/  MUFU.TANH R61, R16 ;  /* 0x00000010003d7308 */ /* 0x0003e20000002400 */
[----:B------:R-:W-:Y:S02]  /*7800*/  FMUL.FTZ R59, R29, c[0x0][0x2ec] ;  /* 0x0000bb001d3b7a20 */ /* 0x000fe40000410000 */
[----:B------:R-:W-:-:S02]  /*7810*/  FMUL.FTZ R63, R30, c[0x0][0x2ec] ;  /* 0x0000bb001e3f7a20 */ /* 0x000fc40000410000 */
[----:B------:R-:W-:Y:S01]  /*7820*/  FMUL.FTZ R170, R31, c[0x0][0x2ec] ;  /* 0x0000bb001faa7a20 */ /* 0x000fe20000410000 */
[C---:B-----5:R-:W-:Y:S02]  /*7830*/  HMMA.16816.F32.BF16 R12, R4.reuse, R32, R12 ;  /* 0x00000020040c723c */ /* 0x060fe4000004180c */
[----:B------:R5:W-:Y:S05]  /*7840*/  MUFU.TANH R62, R28 ;  /* 0x0000001c003e7308 */ /* 0x000bea0000002400 */
[----:B------:R-:W-:Y:S01]  /*7850*/  IMAD.IADD R33, R0, 0x1, R3 ;  /* 0x0000000100217824 */ /* 0x000fe200078e0203 */
[----:B------:R-:W-:Y:S01]  /*7860*/  HMMA.16816.F32.BF16 R20, R4, R34, R20 ;  /* 0x000000220414723c */ /* 0x000fe20000041814 */
[----:B-1----:R-:W1:Y:S01]  /*7870*/  LDSM.16.M88.4 R16, [R142+0x2400] ;  /* 0x002400008e10783b */ /* 0x002e620000000200 */
[----:B------:R-:W1:Y:S06]  /*7880*/  MUFU.TANH R55, R55 ;  /* 0x0000003700377308 */ /* 0x000e6c0000002400 */
[C---:B------:R-:W-:Y:S01]  /*7890*/  HMMA.16816.F32.BF16 R36, R8.reuse, R24, RZ ;  /* 0x000000180824723c */ /* 0x040fe200000418ff */
[----:B-----5:R-:W5:Y:S01]  /*78a0*/  LDSM.16.M88.4 R28, [R141+0x1000] ;  /* 0x001000008d1c783b */ /* 0x020f620000000200 */
[----:B------:R-:W1:Y:S06]  /*78b0*/  MUFU.TANH R64, R64 ;  /* 0x0000004000407308 */ /* 0x000e6c0000002400 */
[----:B------:R-:W-:Y:S01]  /*78c0*/  FMUL.FTZ R12, R12, c[0x0][0x2ec] ;  /* 0x0000bb000c0c7a20 */ /* 0x000fe20000410000 */
[----:B------:R-:W-:Y:S01]  /*78d0*/  HMMA.16816.F32.BF16 R24, R8, R26, RZ ;  /* 0x0000001a0818723c */ /* 0x000fe200000418ff */
[----:B------:R-:W-:Y:S01]  /*78e0*/  FMUL.FTZ R13, R13, c[0x0][0x2ec] ;  /* 0x0000bb000d0d7a20 */ /* 0x000fe20000410000 */
[----:B------:R-:W1:Y:S01]  /*78f0*/  MUFU.TANH R54, R54 ;  /* 0x0000003600367308 */ /* 0x000e620000002400 */
[----:B------:R-:W-:-:S02]  /*7900*/  FMUL.FTZ R108, R14, c[0x0][0x2ec] ;  /* 0x0000bb000e6c7a20 */ /* 0x000fc40000410000 */
[----:B------:R-:W-:Y:S02]  /*7910*/  FMUL.FTZ R164, R15, c[0x0][0x2ec] ;  /* 0x0000bb000fa47a20 */ /* 0x000fe40000410000 */
[----:B------:R-:W-:Y:S02]  /*7920*/  FMUL.FTZ R69, R20, c[0x0][0x2ec] ;  /* 0x0000bb0014457a20 */ /* 0x000fe40000410000 */
[----:B------:R-:W-:Y:S01]  /*7930*/  FMUL.FTZ R65, R21, c[0x0][0x2ec] ;  /* 0x0000bb0015417a20 */ /* 0x000fe20000410000 */
[----:B------:R-:W-:Y:S01]  /*7940*/  MUFU.TANH R71, R12 ;  /* 0x0000000c00477308 */ /* 0x000fe20000002400 */
[----:B------:R-:W-:Y:S02]  /*7950*/  FMUL.FTZ R162, R22, c[0x0][0x2ec] ;  /* 0x0000bb0016a27a20 */ /* 0x000fe40000410000 */
[----:B------:R-:W-:-:S05]  /*7960*/  FMUL.FTZ R67, R23, c[0x0][0x2ec] ;  /* 0x0000bb0017437a20 */ /* 0x000fca0000410000 */
[----:B------:R2:W-:Y:S01]  /*7970*/  MUFU.TANH R34, R13 ;  /* 0x0000000d00227308 */ /* 0x0005e20000002400 */
[----:B-1----:R-:W-:Y:S07]  /*7980*/  HMMA.16816.F32.BF16 R20, R8, R16, RZ ;  /* 0x000000100814723c */ /* 0x002fee00000418ff */
[----:B------:R-:W1:Y:S01]  /*7990*/  MUFU.TANH R72, R72 ;  /* 0x0000004800487308 */ /* 0x000e620000002400 */
[C---:B------:R-:W-:Y:S01]  /*79a0*/  IADD3 R16, R40.reuse, 0x8, RZ ;  /* 0x0000000828107810 */ /* 0x040fe20007ffe0ff */
[----:B-----5:R-:W-:Y:S01]  /*79b0*/  HMMA.16816.F32.BF16 R36, R4, R28, R36 ;  /* 0x0000001c0424723c */ /* 0x020fe20000041824 */
[----:B--2---:R-:W2:Y:S01]  /*79c0*/  LDSM.16.M88.4 R12, [R141+0x1400] ;  /* 0x001400008d0c783b */ /* 0x004ea20000000200 */
[----:B------:R-:W-:-:S04]  /*79d0*/  IMNMX R40, R40, R57, PT ;  /* 0x0000003928287217 */ /* 0x000fc80003800200 */
[----:B------:R-:W5:Y:S01]  /*79e0*/  MUFU.TANH R63, R63 ;  /* 0x0000003f003f7308 */ /* 0x000f620000002400 */
[----:B------:R-:W-:Y:S01]  /*79f0*/  IMNMX R41, R16, R57, PT ;  /* 0x0000003910297217 */ /* 0x000fe20003800200 */
[----:B------:R-:W-:Y:S01]  /*7a00*/  HMMA.16816.F32.BF16 R24, R4, R30, R24 ;  /* 0x0000001e0418723c */ /* 0x000fe20000041818 */
[----:B------:R-:W1:Y:S05]  /*7a10*/  LDSM.16.M88.4 R28, [R142+0x2800] ;  /* 0x002800008e1c783b */ /* 0x000e6a0000000200 */
[----:B------:R-:W1:Y:S02]  /*7a20*/  MUFU.TANH R59, R59 ;  /* 0x0000003b003b7308 */ /* 0x000e640000002400 */
[----:B------:R-:W-:Y:S06]  /*7a30*/  HMMA.16816.F32.BF16 R16, R8, R18, RZ ;  /* 0x000000120810723c */ /* 0x000fec00000418ff */
[----:B------:R-:W1:Y:S02]  /*7a40*/  MUFU.TANH R170, R170 ;  /* 0x000000aa00aa7308 */ /* 0x000e640000002400 */
[----:B------:R-:W-:-:S02]  /*7a50*/  FMUL.FTZ R35, R36, c[0x0][0x2ec] ;  /* 0x0000bb0024237a20 */ /* 0x000fc40000410000 */
[----:B------:R-:W-:-:S04]  /*7a60*/  FMUL.FTZ R38, R38, c[0x0][0x2ec] ;  /* 0x0000bb0026267a20 */ /* 0x000fc80000410000 */
[----:B------:R-:W1:Y:S01]  /*7a70*/  MUFU.TANH R168, R168 ;  /* 0x000000a800a87308 */ /* 0x000e620000002400 */
[----:B------:R-:W-:Y:S02]  /*7a80*/  FMUL.FTZ R39, R39, c[0x0][0x2ec] ;  /* 0x0000bb0027277a20 */ /* 0x000fe40000410000 */
[----:B------:R-:W-:Y:S02]  /*7a90*/  FMUL.FTZ R37, R37, c[0x0][0x2ec] ;  /* 0x0000bb0025257a20 */ /* 0x000fe40000410000 */
[----:B------:R-:W-:Y:S02]  /*7aa0*/  FMUL.FTZ R24, R24, c[0x0][0x2ec] ;  /* 0x0000bb0018187a20 */ /* 0x000fe40000410000 */
[----:B------:R-:W-:Y:S01]  /*7ab0*/  FMUL.FTZ R25, R25, c[0x0][0x2ec] ;  /* 0x0000bb0019197a20 */ /* 0x000fe20000410000 */
[----:B------:R-:W-:Y:S01]  /*7ac0*/  MUFU.TANH R160, R38 ;  /* 0x0000002600a07308 */ /* 0x000fe20000002400 */
[----:B------:R-:W-:Y:S02]  /*7ad0*/  FMUL.FTZ R26, R26, c[0x0][0x2ec] ;  /* 0x0000bb001a1a7a20 */ /* 0x000fe40000410000 */
[----:B------:R-:W-:Y:S01]  /*7ae0*/  FMUL.FTZ R27, R27, c[0x0][0x2ec] ;  /* 0x0000bb001b1b7a20 */ /* 0x000fe20000410000 */
[C---:B--2---:R-:W-:Y:S04]  /*7af0*/  HMMA.16816.F32.BF16 R20, R4.reuse, R12, R20 ;  /* 0x0000000c0414723c */ /* 0x044fe80000041814 */
[----:B------:R2:W-:Y:S03]  /*7b00*/  MUFU.TANH R38, R24 ;  /* 0x0000001800267308 */ /* 0x0005e60000002400 */
[C---:B------:R-:W-:Y:S01]  /*7b10*/  IADD3 R12, R33.reuse, 0x1, RZ ;  /* 0x00000001210c7810 */ /* 0x040fe20007ffe0ff */
[----:B------:R-:W-:Y:S01]  /*7b20*/  HMMA.16816.F32.BF16 R16, R4, R14, R16 ;  /* 0x0000000e0410723c */ /* 0x000fe20000041810 */
[----:B------:R-:W-:-:S03]  /*7b30*/  IADD3 R13, R33, 0x8, RZ ;  /* 0x00000008210d7810 */ /* 0x000fc60007ffe0ff */
[----:B------:R-:W-:Y:S01]  /*7b40*/  MUFU.TANH R130, R39 ;  /* 0x0000002700827308 */ /* 0x000fe20000002400 */
[CC--:B------:R-:W-:Y:S02]  /*7b50*/  ISETP.GE.AND P6, PT, R12.reuse, R40.reuse, PT ;  /* 0x000000280c00720c */ /* 0x0c0fe40003fc6270 */
[-C--:B------:R-:W-:Y:S02]  /*7b60*/  ISETP.GE.AND P4, PT, R12, R41.reuse, PT ;  /* 0x000000290c00720c */ /* 0x080fe40003f86270 */
[----:B------:R-:W-:Y:S02]  /*7b70*/  IADD3 R12, R33, 0x9, RZ ;  /* 0x00000009210c7810 */ /* 0x000fe40007ffe0ff */
[CC--:B------:R-:W-:Y:S01]  /*7b80*/  ISETP.GE.AND P5, PT, R13.reuse, R40.reuse, PT ;  /* 0x000000280d00720c */ /* 0x0c0fe20003fa6270 */
[----:B------:R-:W-:Y:S01]  /*7b90*/  MUFU.TANH R39, R25 ;  /* 0x0000001900277308 */ /* 0x000fe20000002400 */
[----:B------:R-:W-:Y:S02]  /*7ba0*/  ISETP.GE.AND P0, PT, R13, R41, PT ;  /* 0x000000290d00720c */ /* 0x000fe40003f06270 */
[----:B------:R-:W-:-:S02]  /*7bb0*/  ISETP.GE.AND P1, PT, R12, R40, PT ;  /* 0x000000280c00720c */ /* 0x000fc40003f26270 */
[-C--:B------:R-:W-:Y:S01]  /*7bc0*/  ISETP.GE.AND P3, PT, R12, R41.reuse, PT ;  /* 0x000000290c00720c */ /* 0x080fe20003f66270 */
[----:B------:R-:W-:Y:S01]  /*7bd0*/  FMUL.FTZ R44, R20, c[0x0][0x2ec] ;  /* 0x0000bb00142c7a20 */ /* 0x000fe20000410000 */
[C---:B------:R-:W-:Y:S01]  /*7be0*/  IADD3 R13, R33.reuse, 0x10, RZ ;  /* 0x00000010210d7810 */ /* 0x040fe20007ffe0ff */
[----:B------:R-:W-:Y:S01]  /*7bf0*/  MUFU.TANH R132, R26 ;  /* 0x0000001a00847308 */ /* 0x000fe20000002400 */
[----:B------:R-:W-:Y:S01]  /*7c00*/  IADD3 R12, R33, 0x11, RZ ;  /* 0x00000011210c7810 */ /* 0x000fe20007ffe0ff */
[----:B------:R-:W-:Y:S01]  /*7c10*/  FMUL.FTZ R22, R22, c[0x0][0x2ec] ;  /* 0x0000bb0016167a20 */ /* 0x000fe20000410000 */
[----:B---3--:R-:W-:Y:S01]  /*7c20*/  FSEL R32, R48, -INF , !P6 ;  /* 0xff80000030207808 */ /* 0x008fe20007000000 */
[----:B------:R-:W-:Y:S01]  /*7c30*/  FMUL.FTZ R48, R21, c[0x0][0x2ec] ;  /* 0x0000bb0015307a20 */ /* 0x000fe20000410000 */
[----:B------:R-:W-:Y:S01]  /*7c40*/  FSEL R74, R74, -INF , !P4 ;  /* 0xff8000004a4a7808 */ /* 0x000fe20006000000 */
[----:B------:R-:W-:Y:S01]  /*7c50*/  FMUL.FTZ R23, R23, c[0x0][0x2ec] ;  /* 0x0000bb0017177a20 */ /* 0x000fe20000410000 */
[----:B------:R-:W-:Y:S01]  /*7c60*/  FSEL R36, R52, -INF , !P5 ;  /* 0xff80000034247808 */ /* 0x000fe20006800000 */
[----:B------:R1:W-:Y:S01]  /*7c70*/  MUFU.TANH R128, R27 ;  /* 0x0000001b00807308 */ /* 0x0003e20000002400 */
[----:B------:R-:W-:Y:S01]  /*7c80*/  FSEL R68, R68, -INF , !P0 ;  /* 0xff80000044447808 */ /* 0x000fe20004000000 */
[----:B------:R-:W-:Y:S01]  /*7c90*/  FMUL.FTZ R16, R16, c[0x0][0x2ec] ;  /* 0x0000bb0010107a20 */ /* 0x000fe20000410000 */
[-C--:B------:R-:W-:Y:S01]  /*7ca0*/  ISETP.GE.AND P6, PT, R13, R40.reuse, PT ;  /* 0x000000280d00720c */ /* 0x080fe20003fc6270 */
[----:B------:R-:W-:Y:S01]  /*7cb0*/  FMUL.FTZ R17, R17, c[0x0][0x2ec] ;  /* 0x0000bb0011117a20 */ /* 0x000fe20000410000 */
[-C--:B------:R-:W-:Y:S01]  /*7cc0*/  ISETP.GE.AND P4, PT, R13, R41.reuse, PT ;  /* 0x000000290d00720c */ /* 0x080fe20003f86270 */
[----:B------:R-:W-:Y:S01]  /*7cd0*/  FMUL.FTZ R18, R18, c[0x0][0x2ec] ;  /* 0x0000bb0012127a20 */ /* 0x000fe20000410000 */
[C---:B------:R-:W-:Y:S01]  /*7ce0*/  ISETP.GE.AND P5, PT, R12.reuse, R40, PT ;  /* 0x000000280c00720c */ /* 0x040fe20003fa6270 */
[----:B------:R-:W-:Y:S01]  /*7cf0*/  MUFU.TANH R126, R22 ;  /* 0x00000016007e7308 */ /* 0x000fe20000002400 */
[----:B------:R-:W-:Y:S01]  /*7d00*/  ISETP.GE.AND P0, PT, R12, R41, PT ;  /* 0x000000290c00720c */ /* 0x000fe20003f06270 */
[----:B------:R-:W-:Y:S01]  /*7d10*/  FMUL.FTZ R120, R19, c[0x0][0x2ec] ;  /* 0x0000bb0013787a20 */ /* 0x000fe20000410000 */
[----:B------:R-:W3:Y:S01]  /*7d20*/  LDSM.16.M88.4 R12, [R141+0x1800] ;  /* 0x001800008d0c783b */ /* 0x000ee20000000200 */
[----:B--2---:R-:W-:-:S02]  /*7d30*/  IADD3 R24, R33, 0x18, RZ ;  /* 0x0000001821187810 */ /* 0x004fc40007ffe0ff */
[----:B------:R-:W-:Y:S02]  /*7d40*/  FSEL R66, R49, -INF , !P1 ;  /* 0xff80000031427808 */ /* 0x000fe40004800000 */
[----:B------:R-:W-:Y:S01]  /*7d50*/  FSEL R80, R80, -INF , !P3 ;  /* 0xff80000050507808 */ /* 0x000fe20005800000 */
[----:B------:R2:W-:Y:S01]  /*7d60*/  MUFU.TANH R122, R23 ;  /* 0x00000017007a7308 */ /* 0x0005e20000002400 */
[C---:B------:R-:W-:Y:S02]  /*7d70*/  ISETP.GE.AND P1, PT, R24.reuse, R40, PT ;  /* 0x000000281800720c */ /* 0x040fe40003f26270 */
[----:B------:R-:W-:Y:S02]  /*7d80*/  ISETP.GE.AND P3, PT, R24, R41, PT ;  /* 0x000000291800720c */ /* 0x000fe40003f66270 */
[----:B-1----:R-:W-:Y:S01]  /*7d90*/  HMMA.16816.F32.BF16 R24, R8, R28, RZ ;  /* 0x0000001c0818723c */ /* 0x002fe200000418ff */
[----:B------:R-:W-:Y:S02]  /*7da0*/  IADD3 R20, R33, 0x19, RZ ;  /* 0x0000001921147810 */ /* 0x000fe40007ffe0ff */
[----:B------:R-:W-:Y:S01]  /*7db0*/  FSEL R76, R53, -INF , !P6 ;  /* 0xff800000354c7808 */ /* 0x000fe20007000000 */
[----:B------:R-:W1:Y:S01]  /*7dc0*/  MUFU.TANH R108, R108 ;  /* 0x0000006c006c7308 */ /* 0x000e620000002400 */
[----:B------:R-:W-:-:S02]  /*7dd0*/  FSEL R70, R70, -INF , !P4 ;  /* 0xff80000046467808 */ /* 0x000fc40006000000 */
[CC--:B------:R-:W-:Y:S01]  /*7de0*/  ISETP.GE.AND P6, PT, R20.reuse, R40.reuse, PT ;  /* 0x000000281400720c */ /* 0x0c0fe20003fc6270 */
[----:B------:R-:W-:Y:S01]  /*7df0*/  HMMA.16816.F32.BF16 R28, R8, R30, RZ ;  /* 0x0000001e081c723c */ /* 0x000fe200000418ff */
[----:B------:R-:W-:Y:S02]  /*7e00*/  ISETP.GE.AND P4, PT, R20, R41, PT ;  /* 0x000000291400720c */ /* 0x000fe40003f86270 */
[C---:B------:R-:W-:Y:S01]  /*7e10*/  IADD3 R21, R33.reuse, 0x20, RZ ;  /* 0x0000002021157810 */ /* 0x040fe20007ffe0ff */
[----:B------:R-:W1:Y:S01]  /*7e20*/  MUFU.TANH R60, R60 ;  /* 0x0000003c003c7308 */ /* 0x000e620000002400 */
[----:B------:R-:W-:Y:S02]  /*7e30*/  IADD3 R20, R33, 0x21, RZ ;  /* 0x0000002121147810 */ /* 0x000fe40007ffe0ff */
[----:B----4-:R-:W-:Y:S02]  /*7e40*/  FSEL R78, R51, -INF , !P5 ;  /* 0xff800000334e7808 */ /* 0x010fe40006800000 */
[----:B------:R-:W-:-:S02]  /*7e50*/  ISETP.GE.AND P5, PT, R21, R40, PT ;  /* 0x000000281500720c */ /* 0x000fc40003fa6270 */
[----:B------:R-:W-:Y:S01]  /*7e60*/  FSEL R82, R82, -INF , !P0 ;  /* 0xff80000052527808 */ /* 0x000fe20004000000 */
[----:B------:R-:W4:Y:S01]  /*7e70*/  MUFU.TANH R92, R92 ;  /* 0x0000005c005c7308 */ /* 0x000f220000002400 */
[----:B------:R-:W-:Y:S02]  /*7e80*/  FSEL R94, R55, -INF , !P1 ;  /* 0xff800000375e7808 */ /* 0x000fe40004800000 */
[----:B------:R-:W-:Y:S02]  /*7e90*/  FSEL R64, R64, -INF , !P3 ;  /* 0xff80000040407808 */ /* 0x000fe40005800000 */
[-C--:B------:R-:W-:Y:S02]  /*7ea0*/  ISETP.GE.AND P0, PT, R21, R41.reuse, PT ;  /* 0x000000291500720c */ /* 0x080fe40003f06270 */
[C---:B------:R-:W-:Y:S01]  /*7eb0*/  ISETP.GE.AND P1, PT, R20.reuse, R40, PT ;  /* 0x000000281400720c */ /* 0x040fe20003f26270 */
[----:B------:R-:W1:Y:S01]  /*7ec0*/  MUFU.TANH R164, R164 ;  /* 0x000000a400a47308 */ /* 0x000e620000002400 */
[----:B------:R-:W-:-:S02]  /*7ed0*/  ISETP.GE.AND P3, PT, R20, R41, PT ;  /* 0x000000291400720c */ /* 0x000fc40003f66270 */
[C---:B------:R-:W-:Y:S01]  /*7ee0*/  IADD3 R21, R33.reuse, 0x28, RZ ;  /* 0x0000002821157810 */ /* 0x040fe20007ffe0ff */
[----:B---3--:R-:W-:Y:S01]  /*7ef0*/  HMMA.16816.F32.BF16 R28, R4, R14, R28 ;  /* 0x0000000e041c723c */ /* 0x008fe2000004181c */
[----:B------:R-:W-:Y:S02]  /*7f00*/  IADD3 R20, R33, 0x29, RZ ;  /* 0x0000002921147810 */ /* 0x000fe40007ffe0ff */
[----:B------:R-:W-:Y:S01]  /*7f10*/  FSEL R100, R62, -INF , !P5 ;  /* 0xff8000003e647808 */ /* 0x000fe20006800000 */
[----:B------:R-:W-:Y:S01]  /*7f20*/  MUFU.TANH R49, R16 ;  /* 0x0000001000317308 */ /* 0x000fe20000002400 */
[----:B------:R-:W-:Y:S02]  /*7f30*/  FSEL R54, R54, -INF , !P6 ;  /* 0xff80000036367808 */ /* 0x000fe40007000000 */
[----:B------:R-:W-:Y:S02]  /*7f40*/  FSEL R72, R72, -INF , !P4 ;  /* 0xff80000048487808 */ /* 0x000fe40006000000 */
[----:B-----5:R-:W-:-:S02]  /*7f50*/  FSEL R62, R63, -INF , !P0 ;  /* 0xff8000003f3e7808 */ /* 0x020fc40004000000 */
[CC--:B------:R-:W-:Y:S01]  /*7f60*/  ISETP.GE.AND P6, PT, R21.reuse, R40.reuse, PT ;  /* 0x000000281500720c */ /* 0x0c0fe20003fc6270 */
[----:B------:R-:W-:Y:S01]  /*7f70*/  MUFU.TANH R51, R17 ;  /* 0x0000001100337308 */ /* 0x000fe20000002400 */
[-C--:B------:R-:W-:Y:S02]  /*7f80*/  ISETP.GE.AND P4, PT, R21, R41.reuse, PT ;  /* 0x000000291500720c */ /* 0x080fe40003f86270 */
[CC--:B------:R-:W-:Y:S02]  /*7f90*/  ISETP.GE.AND P5, PT, R20.reuse, R40.reuse, PT ;  /* 0x000000281400720c */ /* 0x0c0fe40003fa6270 */
[----:B------:R-:W-:Y:S02]  /*7fa0*/  ISETP.GE.AND P0, PT, R20, R41, PT ;  /* 0x000000291400720c */ /* 0x000fe40003f06270 */
[----:B--2---:R-:W-:Y:S01]  /*7fb0*/  HMMA.16816.F32.BF16 R20, R4, R12, R24 ;  /* 0x0000000c0414723c */ /* 0x004fe20000041818 */
[----:B------:R-:W2:Y:S01]  /*7fc0*/  LDSM.16.M88.4 R24, [R142+0x2c00] ;  /* 0x002c00008e18783b */ /* 0x000ea20000000200 */
[----:B------:R-:W-:Y:S01]  /*7fd0*/  FSEL R102, R59, -INF , !P1 ;  /* 0xff8000003b667808 */ /* 0x000fe20004800000 */
[----:B------:R3:W-:Y:S01]  /*7fe0*/  MUFU.TANH R124, R18 ;  /* 0x00000012007c7308 */ /* 0x0007e20000002400 */
[----:B------:R-:W-:Y:S01]  /*7ff0*/  FSEL R170, R170, -INF , !P3 ;  /* 0xff800000aaaa7808 */ /* 0x000fe20005800000 */
[----:B------:R-:W-:Y:S01]  /*8000*/  FMUL.FTZ R172, R28, c[0x0][0x2ec] ;  /* 0x0000bb001cac7a20 */ /* 0x000fe20000410000 */
[----:B------:R-:W-:Y:S01]  /*8010*/  FSEL R174, R61, -INF , !P6 ;  /* 0xff8000003dae7808 */ /* 0x000fe20007000000 */
[----:B------:R-:W-:Y:S01]  /*8020*/  FMUL.FTZ R29, R29, c[0x0][0x2ec] ;  /* 0x0000bb001d1d7a20 */ /* 0x000fe20000410000 */
[----:B------:R-:W-:Y:S01]  /*8030*/  IADD3 R12, R33, 0x30, RZ ;  /* 0x00000030210c7810 */ /* 0x000fe20007ffe0ff */
[----:B------:R-:W-:Y:S01]  /*8040*/  FMUL.FTZ R30, R30, c[0x0][0x2ec] ;  /* 0x0000bb001e1e7a20 */ /* 0x000fe20000410000 */
[----:B------:R-:W-:Y:S01]  /*8050*/  FSEL R168, R168, -INF , !P4 ;  /* 0xff800000a8a87808 */ /* 0x000fe20006000000 */
[----:B------:R-:W5:Y:S01]  /*8060*/  MUFU.TANH R69, R69 ;  /* 0x0000004500457308 */ /* 0x000f620000002400 */
[----:B------:R-:W-:-:S02]  /*8070*/  ISETP.GE.AND P1, PT, R12, R40, PT ;  /* 0x000000280c00720c */ /* 0x000fc40003f26270 */
[-C--:B------:R-:W-:Y:S02]  /*8080*/  ISETP.GE.AND P3, PT, R12, R41.reuse, PT ;  /* 0x000000290c00720c */ /* 0x080fe40003f66270 */
[----:B------:R-:W-:Y:S02]  /*8090*/  IADD3 R12, R33, 0x31, RZ ;  /* 0x00000031210c7810 */ /* 0x000fe40007ffe0ff */
[----:B-1----:R-:W-:Y:S01]  /*80a0*/  FSEL R108, R108, -INF , !P3 ;  /* 0xff8000006c6c7808 */ /* 0x002fe20005800000 */
[----:B---3--:R-:W1:Y:S01]  /*80b0*/  LDSM.16.M88.4 R16, [R141+0x1c00] ;  /* 0x001c00008d10783b */ /* 0x008e620000000200 */
[C---:B------:R-:W-:Y:S01]  /*80c0*/  ISETP.GE.AND P6, PT, R12.reuse, R40, PT ;  /* 0x000000280c00720c */ /* 0x040fe20003fc6270 */
[----:B------:R-:W3:Y:S01]  /*80d0*/  MUFU.TANH R162, R162 ;  /* 0x000000a200a27308 */ /* 0x000ee20000002400 */
[----:B------:R-:W-:Y:S01]  /*80e0*/  ISETP.GE.AND P4, PT, R12, R41, PT ;  /* 0x000000290c00720c */ /* 0x000fe20003f86270 */
[----:B------:R-:W-:-:S04]  /*80f0*/  DEPBAR.LE SB0, 0x0 ;  /* 0x000080000000791a */ /* 0x000fc80000000000 */
[----:B------:R-:W-:Y:S01]  /*8100*/  IADD3 R12, R33, 0x39, RZ ;  /* 0x00000039210c7810 */ /* 0x000fe20007ffe0ff */
[----:B------:R-:W-:Y:S01]  /*8110*/  FMUL.FTZ R52, R20, c[0x0][0x2ec] ;  /* 0x0000bb0014347a20 */ /* 0x000fe20000410000 */
[----:B------:R-:W-:Y:S01]  /*8120*/  FSEL R20, R71, -INF , !P1 ;  /* 0xff80000047147808 */ /* 0x000fe20004800000 */
[----:B------:R-:W1:Y:S01]  /*8130*/  MUFU.TANH R65, R65 ;  /* 0x0000004100417308 */ /* 0x000e620000002400 */
[C---:B------:R-:W-:Y:S01]  /*8140*/  ISETP.GE.AND P1, PT, R12.reuse, R40, PT ;  /* 0x000000280c00720c */ /* 0x040fe20003f26270 */
        /* <DEDUP_REMOVED lines=8> */
[----:B----4-:R-:W-:Y:S02]  /*81d0*/  FSEL R92, R92, -INF , !P0 ;  /* 0xff8000005c5c7808 */ /* 0x010fe40004000000 */
[----:B------:R-:W-:Y:S02]  /*81e0*/  FSEL R178, R34, -INF , !P6 ;  /* 0xff80000022b27808 */ /* 0x000fe40007000000 */
[----:B------:R-:W-:Y:S01]  /*81f0*/  FSEL R164, R164, -INF , !P4 ;  /* 0xff800000a4a47808 */ /* 0x000fe20006000000 */
[----:B------:R-:W4:Y:S01]  /*8200*/  MUFU.TANH R37, R37 ;  /* 0x0000002500257308 */ /* 0x000f220000002400 */
[CC--:B------:R-:W-:Y:S02]  /*8210*/  ISETP.GE.AND P5, PT, R13.reuse, R40.reuse, PT ;  /* 0x000000280d00720c */ /* 0x0c0fe40003fa6270 */
[----:B------:R-:W-:Y:S02]  /*8220*/  ISETP.GE.AND P0, PT, R13, R41, PT ;  /* 0x000000290d00720c */ /* 0x000fe40003f06270 */
[----:B------:R-:W-:-:S02]  /*8230*/  ISETP.GE.AND P6, PT, R12, R40, PT ;  /* 0x000000280c00720c */ /* 0x000fc40003fc6270 */
[----:B------:R-:W-:Y:S01]  /*8240*/  ISETP.GE.AND P4, PT, R12, R41, PT ;  /* 0x000000290c00720c */ /* 0x000fe20003f86270 */
[----:B------:R-:W1:Y:S01]  /*8250*/  MUFU.TANH R67, R67 ;  /* 0x0000004300437308 */ /* 0x000e620000002400 */
[C---:B--2---:R-:W-:Y:S01]  /*8260*/  HMMA.16816.F32.BF16 R12, R8.reuse, R24, RZ ;  /* 0x00000018080c723c */ /* 0x044fe200000418ff */
[C---:B------:R-:W-:Y:S02]  /*8270*/  IADD3 R53, R33.reuse, 0x41, RZ ;  /* 0x0000004121357810 */ /* 0x040fe40007ffe0ff */
[----:B------:R-:W-:Y:S02]  /*8280*/  IADD3 R34, R33, 0x48, RZ ;  /* 0x0000004821227810 */ /* 0x000fe40007ffe0ff */
[----:B-----5:R-:W-:Y:S02]  /*8290*/  FSEL R22, R69, -INF , !P5 ;  /* 0xff80000045167808 */ /* 0x020fe40006800000 */
[----:B------:R-:W2:Y:S01]  /*82a0*/  MUFU.TANH R44, R44 ;  /* 0x0000002c002c7308 */ /* 0x000ea20000002400 */
[----:B------:R-:W-:Y:S01]  /*82b0*/  HMMA.16816.F32.BF16 R8, R8, R26, RZ ;  /* 0x0000001a0808723c */ /* 0x000fe200000418ff */
[----:B---3--:R-:W-:-:S02]  /*82c0*/  FSEL R162, R162, -INF , !P0 ;  /* 0xff800000a2a27808 */ /* 0x008fc40004000000 */
[C---:B------:R-:W-:Y:S02]  /*82d0*/  ISETP.GE.AND P5, PT, R53.reuse, R40, PT ;  /* 0x000000283500720c */ /* 0x040fe40003fa6270 */
[----:B------:R-:W-:Y:S02]  /*82e0*/  ISETP.GE.AND P0, PT, R53, R41, PT ;  /* 0x000000293500720c */ /* 0x000fe40003f06270 */
[----:B------:R-:W3:Y:S01]  /*82f0*/  MUFU.TANH R48, R48 ;  /* 0x0000003000307308 */ /* 0x000ee20000002400 */
[C---:B------:R-:W-:Y:S02]  /*8300*/  IADD3 R27, R33.reuse, 0x49, RZ ;  /* 0x00000049211b7810 */ /* 0x040fe40007ffe0ff */
[----:B------:R-:W-:Y:S02]  /*8310*/  IADD3 R25, R33, 0x50, RZ ;  /* 0x0000005021197810 */ /* 0x000fe40007ffe0ff */
[----:B-1----:R-:W-:Y:S02]  /*8320*/  FSEL R24, R65, -INF , !P1 ;  /* 0xff80000041187808 */ /* 0x002fe40004800000 */
[----:B------:R-:W-:Y:S01]  /*8330*/  FSEL R26, R35, -INF , !P6 ;  /* 0xff800000231a7808 */ /* 0x000fe20007000000 */
[----:B------:R-:W1:Y:S01]  /*8340*/  MUFU.TANH R120, R120 ;  /* 0x0000007800787308 */ /* 0x000e620000002400 */
[----:B------:R-:W-:Y:S01]  /*8350*/  HMMA.16816.F32.BF16 R12, R4, R16, R12 ;  /* 0x00000010040c723c */ /* 0x000fe2000004180c */
[----:B------:R-:W-:-:S02]  /*8360*/  FSEL R160, R160, -INF , !P4 ;  /* 0xff800000a0a07808 */ /* 0x000fc40006000000 */
[-C--:B------:R-:W-:Y:S02]  /*8370*/  ISETP.GE.AND P1, PT, R34, R40.reuse, PT ;  /* 0x000000282200720c */ /* 0x080fe40003f26270 */
[C---:B------:R-:W-:Y:S02]  /*8380*/  ISETP.GE.AND P6, PT, R27.reuse, R40, PT ;  /* 0x000000281b00720c */ /* 0x040fe40003fc6270 */
[----:B------:R-:W5:Y:S01]  /*8390*/  MUFU.TANH R52, R52 ;  /* 0x0000003400347308 */ /* 0x000f620000002400 */
[----:B------:R-:W-:Y:S01]  /*83a0*/  HMMA.16816.F32.BF16 R8, R4, R18, R8 ;  /* 0x000000120408723c */ /* 0x000fe20000041808 */
[----:B------:R-:W-:Y:S02]  /*83b0*/  ISETP.GE.AND P4, PT, R27, R41, PT ;  /* 0x000000291b00720c */ /* 0x000fe40003f86270 */
[----:B----4-:R-:W-:Y:S02]  /*83c0*/  FSEL R28, R37, -INF , !P5 ;  /* 0xff800000251c7808 */ /* 0x010fe40006800000 */
[----:B------:R-:W-:-:S02]  /*83d0*/  FSEL R130, R130, -INF , !P0 ;  /* 0xff80000082827808 */ /* 0x000fc40004000000 */
[----:B------:R-:W4:Y:S01]  /*83e0*/  MUFU.TANH R21, R21 ;  /* 0x0000001500157308 */ /* 0x000f220000002400 */
[C---:B------:R-:W-:Y:S02]  /*83f0*/  IADD3 R17, R33.reuse, 0x51, RZ ;  /* 0x0000005121117810 */ /* 0x040fe40007ffe0ff */
[----:B------:R-:W-:Y:S02]  /*8400*/  IADD3 R16, R33, 0x58, RZ ;  /* 0x0000005821107810 */ /* 0x000fe40007ffe0ff */
[CC--:B------:R-:W-:Y:S02]  /*8410*/  ISETP.GE.AND P5, PT, R25.reuse, R40.reuse, PT ;  /* 0x000000281900720c */ /* 0x0c0fe40003fa6270 */
[-C--:B------:R-:W-:Y:S01]  /*8420*/  ISETP.GE.AND P0, PT, R25, R41.reuse, PT ;  /* 0x000000291900720c */ /* 0x080fe20003f06270 */
        /* <DEDUP_REMOVED lines=8> */
[----:B------:R-:W3:Y:S01]  /*84b0*/  MUFU.TANH R166, R29 ;  /* 0x0000001d00a67308 */ /* 0x000ee20000002400 */
[-C--:B------:R-:W-:Y:S01]  /*84c0*/  ISETP.GE.AND P3, PT, R34, R41.reuse, PT ;  /* 0x000000292200720c */ /* 0x080fe20003f66270 */
[----:B------:R-:W-:Y:S01]  /*84d0*/  FMUL.FTZ R8, R8, c[0x0][0x2ec] ;  /* 0x0000bb0008087a20 */ /* 0x000fe20000410000 */
[-C--:B------:R-:W-:Y:S01]  /*84e0*/  ISETP.GE.AND P1, PT, R17, R40.reuse, PT ;  /* 0x000000281100720c */ /* 0x080fe20003f26270 */
[----:B------:R-:W-:Y:S01]  /*84f0*/  FMUL.FTZ R15, R15, c[0x0][0x2ec] ;  /* 0x0000bb000f0f7a20 */ /* 0x000fe20000410000 */
[C---:B------:R-:W-:Y:S01]  /*8500*/  ISETP.GE.AND P6, PT, R16.reuse, R40, PT ;  /* 0x000000281000720c */ /* 0x040fe20003fc6270 */
[----:B------:R-:W-:Y:S01]  /*8510*/  FMUL.FTZ R9, R9, c[0x0][0x2ec] ;  /* 0x0000bb0009097a20 */ /* 0x000fe20000410000 */
[----:B------:R-:W-:Y:S01]  /*8520*/  ISETP.GE.AND P4, PT, R16, R41, PT ;  /* 0x000000291000720c */ /* 0x000fe20003f86270 */
[----:B------:R-:W3:Y:S01]  /*8530*/  MUFU.TANH R104, R104 ;  /* 0x0000006800687308 */ /* 0x000ee20000002400 */
[----:B-1----:R-:W-:Y:S01]  /*8540*/  IADD3 R23, R33, 0x59, RZ ;  /* 0x0000005921177810 */ /* 0x002fe20007ffe0ff */
[----:B------:R-:W-:Y:S01]  /*8550*/  FMUL.FTZ R10, R10, c[0x0][0x2ec] ;  /* 0x0000bb000a0a7a20 */ /* 0x000fe20000410000 */
[----:B--2---:R-:W-:Y:S01]  /*8560*/  FSEL R184, R44, -INF , !P5 ;  /* 0xff8000002cb87808 */ /* 0x004fe20006800000 */
[----:B------:R-:W-:Y:S01]  /*8570*/  FMUL.FTZ R11, R11, c[0x0][0x2ec] ;  /* 0x0000bb000b0b7a20 */ /* 0x000fe20000410000 */
[----:B------:R-:W-:-:S02]  /*8580*/  FSEL R126, R126, -INF , !P0 ;  /* 0xff8000007e7e7808 */ /* 0x000fc40004000000 */
[----:B------:R-:W-:Y:S01]  /*8590*/  IADD3 R4, R33, 0x61, RZ ;  /* 0x0000006121047810 */ /* 0x000fe20007ffe0ff */
[----:B------:R5:W-:Y:S01]  /*85a0*/  MUFU.TANH R134, R12 ;  /* 0x0000000c00867308 */ /* 0x000be20000002400 */
[C---:B------:R-:W-:Y:S02]  /*85b0*/  ISETP.GE.AND P5, PT, R23.reuse, R40, PT ;  /* 0x000000281700720c */ /* 0x040fe40003fa6270 */
[----:B------:R-:W-:Y:S02]  /*85c0*/  ISETP.GE.AND P0, PT, R23, R41, PT ;  /* 0x000000291700720c */ /* 0x000fe40003f06270 */
[C---:B------:R-:W-:Y:S02]  /*85d0*/  IADD3 R16, R33.reuse, 0x60, RZ ;  /* 0x0000006021107810 */ /* 0x040fe40007ffe0ff */
[----:B------:R-:W-:Y:S01]  /*85e0*/  IADD3 R5, R33, 0x68, RZ ;  /* 0x0000006821057810 */ /* 0x000fe20007ffe0ff */
[----:B------:R-:W-:Y:S01]  /*85f0*/  MUFU.TANH R172, R172 ;  /* 0x000000ac00ac7308 */ /* 0x000fe20000002400 */
[----:B------:R-:W-:-:S02]  /*8600*/  FSEL R132, R132, -INF , !P3 ;  /* 0xff80000084847808 */ /* 0x000fc40005800000 */
[----:B---3--:R-:W-:Y:S02]  /*8610*/  FSEL R186, R48, -INF , !P1 ;  /* 0xff80000030ba7808 */ /* 0x008fe40004800000 */
[----:B------:R-:W-:Y:S02]  /*8620*/  FSEL R6, R49, -INF , !P6 ;  /* 0xff80000031067808 */ /* 0x000fe40007000000 */
[----:B------:R-:W-:Y:S01]  /*8630*/  FSEL R124, R124, -INF , !P4 ;  /* 0xff8000007c7c7808 */ /* 0x000fe20006000000 */
[----:B------:R-:W1:Y:S01]  /*8640*/  MUFU.TANH R48, R8 ;  /* 0x0000000800307308 */ /* 0x000e620000002400 */
[-C--:B------:R-:W-:Y:S01]  /*8650*/  ISETP.GE.AND P3, PT, R17, R41.reuse, PT ;  /* 0x000000291100720c */ /* 0x080fe20003f66270 */
[----:B------:R-:W-:Y:S01]  /*8660*/  FMUL.FTZ R17, R31, c[0x0][0x2ec] ;  /* 0x0000bb001f117a20 */ /* 0x000fe20000410000 */
[C---:B------:R-:W-:Y:S02]  /*8670*/  ISETP.GE.AND P6, PT, R4.reuse, R40, PT ;  /* 0x000000280400720c */ /* 0x040fe40003fc6270 */
[----:B------:R-:W-:-:S02]  /*8680*/  ISETP.GE.AND P4, PT, R4, R41, PT ;  /* 0x000000290400720c */ /* 0x000fc40003f86270 */
[----:B------:R-:W-:Y:S01]  /*8690*/  FSEL R4, R51, -INF , !P5 ;  /* 0xff80000033047808 */ /* 0x000fe20006800000 */
[----:B------:R-:W2:Y:S01]  /*86a0*/  MUFU.TANH R56, R30 ;  /* 0x0000001e00387308 */ /* 0x000ea20000002400 */
[----:B------:R-:W-:Y:S02]  /*86b0*/  FSEL R120, R120, -INF , !P0 ;  /* 0xff80000078787808 */ /* 0x000fe40004000000 */
[-C--:B------:R-:W-:Y:S02]  /*86c0*/  ISETP.GE.AND P1, PT, R16, R40.reuse, PT ;  /* 0x000000281000720c */ /* 0x080fe40003f26270 */
[C---:B------:R-:W-:Y:S02]  /*86d0*/  ISETP.GE.AND P5, PT, R5.reuse, R40, PT ;  /* 0x000000280500720c */ /* 0x040fe40003fa6270 */
[----:B------:R-:W-:Y:S01]  /*86e0*/  ISETP.GE.AND P0, PT, R5, R41, PT ;  /* 0x000000290500720c */ /* 0x000fe20003f06270 */
[----:B------:R-:W3:Y:S01]  /*86f0*/  MUFU.TANH R38, R14 ;  /* 0x0000000e00267308 */ /* 0x000ee20000002400 */
[----:B------:R-:W-:-:S02]  /*8700*/  IADD3 R7, R33, 0x69, RZ ;  /* 0x0000006921077810 */ /* 0x000fc40007ffe0ff */
[----:B------:R-:W-:Y:S02]  /*8710*/  IADD3 R5, R33, 0x70, RZ ;  /* 0x0000007021057810 */ /* 0x000fe40007ffe0ff */
[----:B------:R-:W-:Y:S02]  /*8720*/  FSEL R122, R122, -INF , !P3 ;  /* 0xff8000007a7a7808 */ /* 0x000fe40005800000 */
[----:B------:R-:W-:Y:S01]  /*8730*/  ISETP.GE.AND P3, PT, R16, R41, PT ;  /* 0x000000291000720c */ /* 0x000fe20003f66270 */
[----:B------:R-:W1:Y:S01]  /*8740*/  MUFU.TANH R17, R17 ;  /* 0x0000001100117308 */ /* 0x000e620000002400 */
[----:B-----5:R-:W-:Y:S02]  /*8750*/  FSEL R12, R52, -INF , !P1 ;  /* 0xff800000340c7808 */ /* 0x020fe40004800000 */
[----:B----4-:R-:W-:Y:S02]  /*8760*/  FSEL R16, R21, -INF , !P6 ;  /* 0xff80000015107808 */ /* 0x010fe40007000000 */
[----:B------:R-:W-:-:S02]  /*8770*/  FSEL R96, R96, -INF , !P4 ;  /* 0xff80000060607808 */ /* 0x000fc40006000000 */
[-C--:B------:R-:W-:Y:S01]  /*8780*/  ISETP.GE.AND P1, PT, R7, R40.reuse, PT ;  /* 0x000000280700720c */ /* 0x080fe20003f26270 */
[----:B------:R-:W4:Y:S01]  /*8790*/  MUFU.TANH R106, R13 ;  /* 0x0000000d006a7308 */ /* 0x000f220000002400 */
[CC--:B------:R-:W-:Y:S02]  /*87a0*/  ISETP.GE.AND P6, PT, R5.reuse, R40.reuse, PT ;  /* 0x000000280500720c */ /* 0x0c0fe40003fc6270 */
[----:B------:R-:W-:Y:S02]  /*87b0*/  ISETP.GE.AND P4, PT, R5, R41, PT ;  /* 0x000000290500720c */ /* 0x000fe40003f86270 */
[----:B------:R-:W-:Y:S02]  /*87c0*/  IADD3 R5, R33, 0x78, RZ ;  /* 0x0000007821057810 */ /* 0x000fe40007ffe0ff */
[----:B------:R-:W-:Y:S01]  /*87d0*/  FSEL R166, R166, -INF , !P1 ;  /* 0xff800000a6a67808 */ /* 0x000fe20004800000 */
[----:B------:R-:W5:Y:S01]  /*87e0*/  MUFU.TANH R34, R15 ;  /* 0x0000000f00227308 */ /* 0x000f620000002400 */
[----:B------:R-:W-:-:S02]  /*87f0*/  ISETP.GE.AND P1, PT, R5, R40, PT ;  /* 0x000000280500720c */ /* 0x000fc40003f26270 */
[----:B------:R-:W-:Y:S02]  /*8800*/  FSEL R104, R104, -INF , !P3 ;  /* 0xff80000068687808 */ /* 0x000fe40005800000 */
[----:B-1----:R-:W-:Y:S02]  /*8810*/  FSEL R48, R48, -INF , !P1 ;  /* 0xff80000030307808 */ /* 0x002fe40004800000 */
[----:B------:R-:W-:Y:S01]  /*8820*/  ISETP.GE.AND P1, PT, R46, 0x2, PT ;  /* 0x000000022e00780c */ /* 0x000fe20003f26270 */
[----:B------:R-:W-:Y:S01]  /*8830*/  MUFU.TANH R43, R43 ;  /* 0x0000002b002b7308 */ /* 0x000fe20000002400 */
[----:B------:R-:W-:Y:S02]  /*8840*/  ISETP.GE.AND P3, PT, R7, R41, PT ;  /* 0x000000290700720c */ /* 0x000fe40003f66270 */
[----:B------:R-:W-:Y:S02]  /*8850*/  IADD3 R7, R33, 0x71, RZ ;  /* 0x0000007121077810 */ /* 0x000fe40007ffe0ff */
[----:B------:R-:W-:-:S02]  /*8860*/  FSEL R172, R172, -INF , !P5 ;  /* 0xff800000acac7808 */ /* 0x000fc40006800000 */
[----:B--2---:R-:W-:Y:S01]  /*8870*/  FSEL R56, R56, -INF , !P0 ;  /* 0xff80000038387808 */ /* 0x004fe20004000000 */
[----:B------:R-:W-:Y:S01]  /*8880*/  MUFU.TANH R44, R9 ;  /* 0x00000009002c7308 */ /* 0x000fe20000002400 */
[----:B------:R-:W-:Y:S02]  /*8890*/  FSEL R134, R134, -INF , !P6 ;  /* 0xff80000086867808 */ /* 0x000fe40007000000 */
[----:B---3--:R-:W-:Y:S01]  /*88a0*/  FSEL R38, R38, -INF , !P4 ;  /* 0xff80000026267808 */ /* 0x008fe20006000000 */
[----:B------:R-:W-:Y:S01]  /*88b0*/  BAR.SYNC.DEFER_BLOCKING 0x0 ;  /* 0x0000000000007b1d */ /* 0x000fe20000010000 */
[CC--:B------:R-:W-:Y:S02]  /*88c0*/  ISETP.GE.AND P5, PT, R7.reuse, R40.reuse, PT ;  /* 0x000000280700720c */ /* 0x0c0fe40003fa6270 */
[-C--:B------:R-:W-:Y:S02]  /*88d0*/  ISETP.GE.AND P0, PT, R7, R41.reuse, PT ;  /* 0x000000290700720c */ /* 0x080fe40003f06270 */
[C---:B------:R-:W-:Y:S01]  /*88e0*/  ISETP.GE.AND P6, PT, R33.reuse, R40, PT ;  /* 0x000000282100720c */ /* 0x040fe20003fc6270 */
[----:B------:R-:W1:Y:S01]  /*88f0*/  MUFU.TANH R30, R10 ;  /* 0x0000000a001e7308 */ /* 0x000e620000002400 */
[----:B------:R-:W-:-:S02]  /*8900*/  ISETP.GE.AND P4, PT, R33, R41, PT ;  /* 0x000000292100720c */ /* 0x000fc40003f86270 */
[----:B------:R-:W-:Y:S02]  /*8910*/  IADD3 R33, R33, 0x79, RZ ;  /* 0x0000007921217810 */ /* 0x000fe40007ffe0ff */
[----:B------:R-:W-:Y:S02]  /*8920*/  FSEL R52, R17, -INF , !P3 ;  /* 0xff80000011347808 */ /* 0x000fe40005800000 */
[----:B----4-:R-:W-:Y:S01]  /*8930*/  FSEL R106, R106, -INF , !P5 ;  /* 0xff8000006a6a7808 */ /* 0x010fe20006800000 */
[----:B------:R-:W2:Y:S01]  /*8940*/  MUFU.TANH R29, R11 ;  /* 0x0000000b001d7308 */ /* 0x000ea20000002400 */
[----:B-----5:R-:W-:Y:S02]  /*8950*/  FSEL R34, R34, -INF , !P0 ;  /* 0xff80000022227808 */ /* 0x020fe40004000000 */
[----:B------:R-:W-:Y:S02]  /*8960*/  ISETP.GE.AND P3, PT, R5, R41, PT ;  /* 0x000000290500720c */ /* 0x000fe40003f66270 */
[----:B------:R-:W-:-:S02]  /*8970*/  ISETP.GE.AND P5, PT, R33, R40, PT ;  /* 0x000000282100720c */ /* 0x000fc40003fa6270 */
[----:B------:R-:W-:Y:S02]  /*8980*/  ISETP.GE.AND P0, PT, R33, R41, PT ;  /* 0x000000292100720c */ /* 0x000fe40003f06270 */
[----:B-1----:R-:W-:Y:S02]  /*8990*/  FSEL R30, R30, -INF , !P3 ;  /* 0xff8000001e1e7808 */ /* 0x002fe40005800000 */
[----:B------:R-:W-:Y:S02]  /*89a0*/  FSEL R42, R42, -INF , !P6 ;  /* 0xff8000002a2a7808 */ /* 0x000fe40007000000 */
[----:B------:R-:W-:Y:S02]  /*89b0*/  FSEL R5, R43, -INF , !P4 ;  /* 0xff8000002b057808 */ /* 0x000fe40006000000 */
[----:B------:R-:W-:Y:S02]  /*89c0*/  FSEL R44, R44, -INF , !P5 ;  /* 0xff8000002c2c7808 */ /* 0x000fe40006800000 */
[----:B--2---:R-:W-:Y:S01]  /*89d0*/  FSEL R29, R29, -INF , !P0 ;  /* 0xff8000001d1d7808 */ /* 0x004fe20004000000 */
        /* <DEDUP_REMOVED lines=60> */
.L_x_3798:
[----:B------:R-:W-:-:S05]  /*8da0*/  IMAD.MOV.U32 R11, RZ, RZ, c[0x0][0x198] ;  /* 0x00006600ff0b7624 */ /* 0x000fca00078e00ff */
[----:B------:R-:W-:-:S04]  /*8db0*/  LEA R11, -R11, RZ, 0x7 ;  /* 0x000000ff0b0b7211 */ /* 0x000fc800078e39ff */
[----:B------:R-:W-:Y:S02]  /*8dc0*/  SHF.R.S32.HI R0, RZ, 0x1f, R11 ;  /* 0x0000001fff007819 */ /* 0x000fe4000001140b */
.L_x_3799:
        /* <DEDUP_REMOVED lines=48> */
.L_x_3801:
[----:B------:R-:W-:Y:S05]  /*90d0*/  BSYNC B0 ;  /* 0x0000000000007941 */ /* 0x000fea0003800000 */
.L_x_3800:
[----:B------:R-:W0:Y:S01]  /*90e0*/  LDGDEPBAR ;  /* 0x00000000000079af */ /* 0x000e220000000000 */
[----:B------:R-:W-:-:S04]  /*90f0*/  LEA R156, P0, R11, R156, 0x1 ;  /* 0x0000009c0b9c7211 */ /* 0x000fc800078008ff */
[----:B------:R-:W-:Y:S02]  /*9100*/  LEA.HI.X R151, R11, R151, R0, 0x1, P0 ;  /* 0x000000970b977211 */ /* 0x000fe400000f0c00 */
.L_x_3797:
[----:B------:R-:W-:Y:S02]  /*9110*/  FMNMX.FTZ R7, R42, R32, !PT ;  /* 0x000000202a077209 */ /* 0x000fe40007810000 */
[----:B------:R-:W-:Y:S02]  /*9120*/  SHF.L.U32 R140, R140, 0x1, RZ ;  /* 0x000000018c8c7819 */ /* 0x000fe400000006ff */
[----:B------:R-:W-:Y:S02]  /*9130*/  FMNMX.FTZ R7, R36, R7, !PT ;  /* 0x0000000724077209 */ /* 0x000fe40007810000 */
[----:B------:R-:W-:Y:S02]  /*9140*/  LEA R139, R47, R140, 0x1 ;  /* 0x0000008c2f8b7211 */ /* 0x000fe400078e08ff */
        /* <DEDUP_REMOVED lines=28> */
[----:B------:R-:W-:Y:S02]  /*9310*/  FMNMX.FTZ R0, R44, R7, !PT ;  /* 0x000000072c007209 */ /* 0x000fe40007810000 */
[----:B------:R-:W-:-:S03]  /*9320*/  FMNMX.FTZ R7, R5, R74, !PT ;  /* 0x0000004a05077209 */ /* 0x000fc60007810000 */
[----:B--2---:R-:W2:Y:S01]  /*9330*/  SHFL.BFLY PT, R9, R0, 0x2, 0x1f ;  /* 0x0c401f0000097f89 */ /* 0x004ea200000e0000 */
[----:B------:R-:W-:-:S04]  /*9340*/  FMNMX.FTZ R7, R68, R7, !PT ;  /* 0x0000000744077209 */ /* 0x000fc80007810000 */
[----:B------:R-:W-:-:S04]  /*9350*/  FMNMX.FTZ R7, R80, R7, !PT ;  /* 0x0000000750077209 */ /* 0x000fc80007810000 */
[----:B------:R-:W-:-:S04]  /*9360*/  FMNMX.FTZ R7, R70, R7, !PT ;  /* 0x0000000746077209 */ /* 0x000fc80007810000 */
[----:B------:R-:W-:-:S04]  /*9370*/  FMNMX.FTZ R7, R82, R7, !PT ;  /* 0x0000000752077209 */ /* 0x000fc80007810000 */
[----:B------:R-:W-:-:S04]  /*9380*/  FMNMX.FTZ R7, R64, R7, !PT ;  /* 0x0000000740077209 */ /* 0x000fc80007810000 */
[----:B------:R-:W-:Y:S02]  /*9390*/  FMNMX.FTZ R7, R72, R7, !PT ;  /* 0x0000000748077209 */ /* 0x000fe40007810000 */
        /* <DEDUP_REMOVED lines=10> */
[----:B------:R-:W-:Y:S01]  /*9440*/  FMNMX.FTZ R7, R58, R7, !PT ;  /* 0x000000073a077209 */ /* 0x000fe20007810000 */
[----:B------:R-:W-:Y:S01]  /*9450*/  LDSM.16.MT88.4 R8, [R139+0x3400] ;  /* 0x003400008b08783b */ /* 0x000fe20000004200 */
        /* <DEDUP_REMOVED lines=51> */
[----:B------:R-:W-:-:S02]  /*9790*/  FFMA.FTZ R26, R182, c[0x0][0x23c], -R49 ;  /* 0x00008f00b61a7a23 */ /* 0x000fc40000010831 */
[----:B------:R-:W3:Y:S01]  /*97a0*/  SHFL.BFLY PT, R7, R0, 0x2, 0x1f ;  /* 0x0c401f0000077f89 */ /* 0x000ee200000e0000 */
[--C-:B------:R-:W-:Y:S02]  /*97b0*/  FFMA.FTZ R25, R184, c[0x0][0x23c], -R49.reuse ;  /* 0x00008f00b8197a23 */ /* 0x100fe40000010831 */
[--C-:B------:R-:W-:Y:S02]  /*97c0*/  FFMA.FTZ R24, R186, c[0x0][0x23c], -R49.reuse ;  /* 0x00008f00ba187a23 */ /* 0x100fe40000010831 */
[----:B------:R-:W-:Y:S01]  /*97d0*/  MUFU.EX2 R60, R60 ;  /* 0x0000003c003c7308 */ /* 0x000fe20000000800 */
[--C-:B------:R-:W-:Y:S02]  /*97e0*/  FFMA.FTZ R35, R172, c[0x0][0x23c], -R49.reuse ;  /* 0x00008f00ac237a23 */ /* 0x100fe40000010831 */
[--C-:B------:R-:W-:Y:S02]  /*97f0*/  FFMA.FTZ R93, R134, c[0x0][0x23c], -R49.reuse ;  /* 0x00008f00865d7a23 */ /* 0x100fe40000010831 */
[----:B------:R-:W-:-:S02]  /*9800*/  FFMA.FTZ R106, R106, c[0x0][0x23c], -R49 ;  /* 0x00008f006a6a7a23 */ /* 0x000fc40000010831 */
[--C-:B------:R-:W-:Y:S01]  /*9810*/  FFMA.FTZ R48, R48, c[0x0][0x23c], -R49.reuse ;  /* 0x00008f0030307a23 */ /* 0x100fe20000010831 */
[----:B------:R-:W-:Y:S01]  /*9820*/  MUFU.EX2 R51, R51 ;  /* 0x0000003300337308 */ /* 0x000fe20000000800 */
[----:B------:R-:W-:-:S07]  /*9830*/  FFMA.FTZ R44, R44, c[0x0][0x23c], -R49 ;  /* 0x00008f002c2c7a23 */ /* 0x000fce0000010831 */
[----:B------:R-:W-:Y:S01]  /*9840*/  MUFU.EX2 R54, R54 ;  /* 0x0000003600367308 */ /* 0x000fe20000000800 */
[----:B---3--:R-:W-:-:S05]  /*9850*/  FMNMX.FTZ R7, R0, R7, !PT ;  /* 0x0000000700077209 */ /* 0x008fca0007810000 */
[----:B------:R-:W3:Y:S02]  /*9860*/  SHFL.BFLY PT, R0, R7, 0x1, 0x1f ;  /* 0x0c201f0007007f89 */ /* 0x000ee400000e0000 */
[----:B------:R-:W-:Y:S08]  /*9870*/  MUFU.EX2 R45, R45 ;  /* 0x0000002d002d7308 */ /* 0x000ff00000000800 */
[----:B------:R-:W-:Y:S08]  /*9880*/  MUFU.EX2 R43, R43 ;  /* 0x0000002b002b7308 */ /* 0x000ff00000000800 */
[----:B------:R-:W-:Y:S01]  /*9890*/  MUFU.EX2 R42, R42 ;  /* 0x0000002a002a7308 */ /* 0x000fe20000000800 */
[----:B---3--:R-:W-:-:S07]  /*98a0*/  FMNMX.FTZ R0, R7, R0, !PT ;  /* 0x0000000007007209 */ /* 0x008fce0007810000 */
[----:B------:R-:W-:Y:S01]  /*98b0*/  MUFU.EX2 R39, R39 ;  /* 0x0000002700277308 */ /* 0x000fe20000000800 */
[C---:B------:R-:W-:Y:S01]  /*98c0*/  FSETP.NEU.FTZ.AND P0, PT, R0.reuse, -INF , PT ;  /* 0xff8000000000780b */ /* 0x040fe20003f1d000 */
[----:B------:R-:W-:-:S06]  /*98d0*/  FMUL.FTZ R31, R0, c[0x0][0x23c] ;  /* 0x00008f00001f7a20 */ /* 0x000fcc0000410000 */
[----:B------:R-:W-:Y:S01]  /*98e0*/  MUFU.EX2 R36, R36 ;  /* 0x0000002400247308 */ /* 0x000fe20000000800 */
[----:B------:R-:W-:-:S05]  /*98f0*/  FSEL R31, R31, RZ, P0 ;  /* 0x000000ff1f1f7208 */ /* 0x000fca0000000000 */
[--C-:B------:R-:W-:Y:S02]  /*9900*/  FFMA.FTZ R100, R5, c[0x0][0x23c], -R31.reuse ;  /* 0x00008f0005647a23 */ /* 0x100fe4000001081f */
[----:B------:R-:W3:Y:S01]  /*9910*/  LDSM.16.MT88.4 R4, [R139+0x3000] ;  /* 0x003000008b04783b */ /* 0x000ee20000004200 */
[--C-:B------:R-:W-:Y:S01]  /*9920*/  FFMA.FTZ R65, R74, c[0x0][0x23c], -R31.reuse ;  /* 0x00008f004a417a23 */ /* 0x100fe2000001081f */
[----:B------:R-:W-:Y:S01]  /*9930*/  MUFU.EX2 R37, R37 ;  /* 0x0000002500257308 */ /* 0x000fe20000000800 */
[--C-:B------:R-:W-:Y:S01]  /*9940*/  FFMA.FTZ R102, R68, c[0x0][0x23c], -R31.reuse ;  /* 0x00008f0044667a23 */ /* 0x100fe2000001081f */
[----:B-1----:R-:W-:Y:S01]  /*9950*/  F2FP.BF16.PACK_AB R68, R89, R110 ;  /* 0x0000006e5944723e */ /* 0x002fe200000010ff */
[--C-:B------:R-:W-:Y:S02]  /*9960*/  FFMA.FTZ R63, R80, c[0x0][0x23c], -R31.reuse ;  /* 0x00008f00503f7a23 */ /* 0x100fe4000001081f */
[--C-:B------:R-:W-:Y:S01]  /*9970*/  FFMA.FTZ R94, R70, c[0x0][0x23c], -R31.reuse ;  /* 0x00008f00465e7a23 */ /* 0x100fe2000001081f */
[----:B--2---:R-:W-:Y:S01]  /*9980*/  F2FP.BF16.PACK_AB R70, R61, R98 ;  /* 0x000000623d46723e */ /* 0x004fe200000010ff */
[--C-:B------:R-:W-:Y:S01]  /*9990*/  FFMA.FTZ R57, R82, c[0x0][0x23c], -R31.reuse ;  /* 0x00008f0052397a23 */ /* 0x100fe2000001081f */
[----:B------:R-:W-:Y:S01]  /*99a0*/  MUFU.EX2 R100, R100 ;  /* 0x0000006400647308 */ /* 0x000fe20000000800 */
[----:B------:R-:W-:-:S02]  /*99b0*/  FFMA.FTZ R64, R64, c[0x0][0x23c], -R31 ;  /* 0x00008f0040407a23 */ /* 0x000fc4000001081f */
[--C-:B------:R-:W-:Y:S02]  /*99c0*/  FFMA.FTZ R55, R72, c[0x0][0x23c], -R31.reuse ;  /* 0x00008f0048377a23 */ /* 0x100fe4000001081f */
[--C-:B------:R-:W-:Y:S02]  /*99d0*/  FFMA.FTZ R62, R62, c[0x0][0x23c], -R31.reuse ;  /* 0x00008f003e3e7a23 */ /* 0x100fe4000001081f */
[--C-:B------:R-:W-:Y:S01]  /*99e0*/  FFMA.FTZ R47, R170, c[0x0][0x23c], -R31.reuse ;  /* 0x00008f00aa2f7a23 */ /* 0x100fe2000001081f */
[----:B------:R-:W1:Y:S01]  /*99f0*/  MUFU.EX2 R65, R65 ;  /* 0x0000004100417308 */ /* 0x000e620000000800 */
        /* <DEDUP_REMOVED lines=18> */
[----:B------:R-:W-:Y:S01]  /*9b20*/  FADD.FTZ R89, R110, R89 ;  /* 0x000000596e597221 */ /* 0x000fe20000010000 */
[----:B--2---:R-:W-:Y:S01]  /*9b30*/  F2FP.BF16.PACK_AB R71, R63, R102 ;  /* 0x000000663f47723e */ /* 0x004fe200000010ff */
[----:B------:R-:W1:Y:S01]  /*9b40*/  MUFU.EX2 R57, R57 ;  /* 0x0000003900397308 */ /* 0x000e620000000800 */
[----:B------:R-:W-:-:S02]  /*9b50*/  FFMA.FTZ R58, R166, c[0x0][0x23c], -R49 ;  /* 0x00008f00a63a7a23 */ /* 0x000fc40000010831 */
[----:B------:R-:W-:Y:S02]  /*9b60*/  FADD.FTZ R98, R98, R89 ;  /* 0x0000005962627221 */ /* 0x000fe40000010000 */
[--C-:B------:R-:W-:Y:S01]  /*9b70*/  FFMA.FTZ R104, R104, c[0x0][0x23c], -R31.reuse ;  /* 0x00008f0068687a23 */ /* 0x100fe2000001081f */
[C---:B------:R-:W-:Y:S01]  /*9b80*/  HMMA.16816.F32.BF16 R80, R68.reuse, R76, RZ ;  /* 0x0000004c4450723c */ /* 0x040fe200000418ff */
[----:B------:R-:W-:Y:S01]  /*9b90*/  FADD.FTZ R61, R61, R98 ;  /* 0x000000623d3d7221 */ /* 0x000fe20000010000 */
[----:B------:R-:W-:Y:S01]  /*9ba0*/  MUFU.EX2 R64, R64 ;  /* 0x0000004000407308 */ /* 0x000fe20000000800 */
[--C-:B------:R-:W-:Y:S02]  /*9bb0*/  FFMA.FTZ R56, R56, c[0x0][0x23c], -R31.reuse ;  /* 0x00008f0038387a23 */ /* 0x100fe4000001081f */
[--C-:B------:R-:W-:Y:S02]  /*9bc0*/  FFMA.FTZ R96, R96, c[0x0][0x23c], -R31.reuse ;  /* 0x00008f0060607a23 */ /* 0x100fe4000001081f */
[--C-:B------:R-:W-:Y:S01]  /*9bd0*/  FFMA.FTZ R52, R52, c[0x0][0x23c], -R31.reuse ;  /* 0x00008f0034347a23 */ /* 0x100fe2000001081f */
[----:B------:R-:W-:Y:S01]  /*9be0*/  HMMA.16816.F32.BF16 R76, R68, R78, RZ ;  /* 0x0000004e444c723c */ /* 0x000fe200000418ff */
[--C-:B------:R-:W-:Y:S01]  /*9bf0*/  FFMA.FTZ R38, R38, c[0x0][0x23c], -R31.reuse ;  /* 0x00008f0026267a23 */ /* 0x100fe2000001081f */
[----:B------:R-:W2:Y:S01]  /*9c00*/  MUFU.EX2 R55, R55 ;  /* 0x0000003700377308 */ /* 0x000ea20000000800 */
[----:B------:R-:W-:-:S02]  /*9c10*/  FFMA.FTZ R34, R34, c[0x0][0x23c], -R31 ;  /* 0x00008f0022227a23 */ /* 0x000fc4000001081f */
[--C-:B------:R-:W-:Y:S02]  /*9c20*/  FFMA.FTZ R30, R30, c[0x0][0x23c], -R31.reuse ;  /* 0x00008f001e1e7a23 */ /* 0x100fe4000001081f */
[----:B------:R-:W-:Y:S01]  /*9c30*/  FFMA.FTZ R163, R29, c[0x0][0x23c], -R31 ;  /* 0x00008f001da37a23 */ /* 0x000fe2000001081f */
[C---:B---3--:R-:W-:Y:S02]  /*9c40*/  HMMA.16816.F32.BF16 R72, R68.reuse, R4, RZ ;  /* 0x000000044448723c */ /* 0x048fe400000418ff */
[----:B------:R-:W-:Y:S05]  /*9c50*/  MUFU.EX2 R62, R62 ;  /* 0x0000003e003e7308 */ /* 0x000fea0000000800 */
[----:B------:R-:W-:Y:S01]  /*9c60*/  F2FP.BF16.PACK_AB R4, R53, R66 ;  /* 0x000000423504723e */ /* 0x000fe200000010ff */
[----:B------:R-:W-:Y:S01]  /*9c70*/  HMMA.16816.F32.BF16 R68, R68, R6, RZ ;  /* 0x000000064444723c */ /* 0x000fe200000418ff */
[----:B-1----:R-:W-:Y:S01]  /*9c80*/  F2FP.BF16.PACK_AB R5, R57, R94 ;  /* 0x0000005e3905723e */ /* 0x002fe200000010ff */
[----:B------:R-:W1:Y:S01]  /*9c90*/  MUFU.EX2 R47, R47 ;  /* 0x0000002f002f7308 */ /* 0x000e620000000800 */
[----:B------:R-:W-:-:S04]  /*9ca0*/  FADD.FTZ R66, R66, R61 ;  /* 0x0000003d42427221 */ /* 0x000fc80000010000 */
[----:B------:R-:W-:Y:S02]  /*9cb0*/  F2FP.BF16.PACK_AB R6, R51, R60 ;  /* 0x0000003c3306723e */ /* 0x000fe400000010ff */
[----:B--2---:R-:W-:Y:S01]  /*9cc0*/  F2FP.BF16.PACK_AB R7, R55, R64 ;  /* 0x000000403707723e */ /* 0x004fe200000010ff */
[----:B------:R-:W-:Y:S06]  /*9cd0*/  MUFU.EX2 R59, R59 ;  /* 0x0000003b003b7308 */ /* 0x000fec0000000800 */
[C---:B------:R-:W-:Y:S02]  /*9ce0*/  HMMA.16816.F32.BF16 R80, R4.reuse, R12, R80 ;  /* 0x0000000c0450723c */ /* 0x040fe40000041850 */
[----:B------:R-:W2:Y:S06]  /*9cf0*/  MUFU.EX2 R92, R92 ;  /* 0x0000005c005c7308 */ /* 0x000eac0000000800 */
[C---:B------:R-:W-:Y:S01]  /*9d00*/  HMMA.16816.F32.BF16 R76, R4.reuse, R14, R76 ;  /* 0x0000000e044c723c */ /* 0x040fe2000004184c */
[----:B------:R-:W3:Y:S01]  /*9d10*/  LDSM.16.MT88.4 R12, [R139+0x3800] ;  /* 0x003800008b0c783b */ /* 0x000ee20000004200 */
[----:B------:R-:W-:Y:S06]  /*9d20*/  MUFU.EX2 R32, R32 ;  /* 0x0000002000207308 */ /* 0x000fec0000000800 */
[C---:B------:R-:W-:Y:S02]  /*9d30*/  HMMA.16816.F32.BF16 R72, R4.reuse, R8, R72 ;  /* 0x000000080448723c */ /* 0x040fe40000041848 */
[----:B------:R-:W-:Y:S06]  /*9d40*/  MUFU.EX2 R108, R108 ;  /* 0x0000006c006c7308 */ /* 0x000fec0000000800 */
[----:B------:R-:W-:Y:S01]  /*9d50*/  HMMA.16816.F32.BF16 R68, R4, R10, R68 ;  /* 0x0000000a0444723c */ /* 0x000fe20000041844 */
[----:B------:R-:W4:Y:S01]  /*9d60*/  LDSM.16.MT88.4 R8, [R140+0x3c00] ;  /* 0x003c00008c08783b */ /* 0x000f220000004200 */
[----:B------:R-:W5:Y:S05]  /*9d70*/  MUFU.EX2 R67, R67 ;  /* 0x0000004300437308 */ /* 0x000f6a0000000800 */
[----:B------:R-:W-:-:S02]  /*9d80*/  F2FP.BF16.PACK_AB R4, R45, R54 ;  /* 0x000000362d04723e */ /* 0x000fc400000010ff */
[----:B-1----:R-:W-:Y:S01]  /*9d90*/  F2FP.BF16.PACK_AB R5, R47, R62 ;  /* 0x0000003e2f05723e */ /* 0x002fe200000010ff */
[----:B------:R-:W-:Y:S01]  /*9da0*/  MUFU.EX2 R87, R87 ;  /* 0x0000005700577308 */ /* 0x000fe20000000800 */
[----:B------:R-:W-:Y:S02]  /*9db0*/  F2FP.BF16.PACK_AB R6, R42, R43 ;  /* 0x0000002b2a06723e */ /* 0x000fe400000010ff */
[----:B--2---:R-:W-:-:S05]  /*9dc0*/  F2FP.BF16.PACK_AB R7, R92, R59 ;  /* 0x0000003b5c07723e */ /* 0x004fca00000010ff */
[----:B------:R-:W1:Y:S02]  /*9dd0*/  MUFU.EX2 R116, R116 ;  /* 0x0000007400747308 */ /* 0x000e640000000800 */
[C---:B------:R-:W-:Y:S06]  /*9de0*/  HMMA.16816.F32.BF16 R80, R4.reuse, R16, R80 ;  /* 0x000000100450723c */ /* 0x040fec0000041850 */
        /* <DEDUP_REMOVED lines=10> */
[----:B-----5:R-:W-:Y:S02]  /*9e90*/  F2FP.BF16.PACK_AB R5, R67, R108 ;  /* 0x0000006c4305723e */ /* 0x020fe400000010ff */
[----:B------:R-:W-:Y:S02]  /*9ea0*/  F2FP.BF16.PACK_AB R6, R32, R37 ;  /* 0x000000252006723e */ /* 0x000fe400000010ff */
[----:B-1----:R-:W-:Y:S01]  /*9eb0*/  F2FP.BF16.PACK_AB R7, R116, R87 ;  /* 0x000000577407723e */ /* 0x002fe200000010ff */
[----:B------:R-:W-:Y:S06]  /*9ec0*/  MUFU.EX2 R95, R95 ;  /* 0x0000005f005f7308 */ /* 0x000fec0000000800 */
[C---:B----4-:R-:W-:Y:S02]  /*9ed0*/  HMMA.16816.F32.BF16 R80, R4.reuse, R8, R80 ;  /* 0x000000080450723c */ /* 0x050fe40000041850 */
[----:B------:R-:W1:Y:S06]  /*9ee0*/  MUFU.EX2 R118, R118 ;  /* 0x0000007600767308 */ /* 0x000e6c0000000800 */
        /* <DEDUP_REMOVED lines=8> */
[----:B------:R-:W-:-:S02]  /*9f70*/  F2FP.BF16.PACK_AB R4, R28, R33 ;  /* 0x000000211c04723e */ /* 0x000fc400000010ff */
[----:B-1----:R-:W-:Y:S01]  /*9f80*/  F2FP.BF16.PACK_AB R5, R118, R95 ;  /* 0x0000005f7605723e */ /* 0x002fe200000010ff */
[----:B------:R-:W1:Y:S01]  /*9f90*/  MUFU.EX2 R24, R24 ;  /* 0x0000001800187308 */ /* 0x000e620000000800 */
[----:B------:R-:W-:Y:S02]  /*9fa0*/  F2FP.BF16.PACK_AB R6, R26, R27 ;  /* 0x0000001b1a06723e */ /* 0x000fe400000010ff */
[----:B--2---:R-:W-:-:S05]  /*9fb0*/  F2FP.BF16.PACK_AB R7, R128, R97 ;  /* 0x000000618007723e */ /* 0x004fca00000010ff */
[----:B------:R-:W-:Y:S02]  /*9fc0*/  MUFU.EX2 R22, R22 ;  /* 0x0000001600167308 */ /* 0x000fe40000000800 */
[C---:B---3--:R-:W-:Y:S06]  /*9fd0*/  HMMA.16816.F32.BF16 R80, R4.reuse, R12, R80 ;  /* 0x0000000c0450723c */ /* 0x048fec0000041850 */
[----:B------:R-:W2:Y:S02]  /*9fe0*/  MUFU.EX2 R21, R21 ;  /* 0x0000001500157308 */ /* 0x000ea40000000800 */
[C---:B------:R-:W-:Y:S01]  /*9ff0*/  HMMA.16816.F32.BF16 R76, R4.reuse, R14, R76 ;  /* 0x0000000e044c723c */ /* 0x040fe2000004184c */
[----:B------:R-:W3:Y:S05]  /*a000*/  LDSM.16.MT88.4 R12, [R139+0x4400] ;  /* 0x004400008b0c783b */ /* 0x000eea0000004200 */
[----:B------:R-:W-:Y:S02]  /*a010*/  MUFU.EX2 R126, R126 ;  /* 0x0000007e007e7308 */ /* 0x000fe40000000800 */
[C---:B----4-:R-:W-:Y:S06]  /*a020*/  HMMA.16816.F32.BF16 R72, R4.reuse, R8, R72 ;  /* 0x000000080448723c */ /* 0x050fec0000041848 */
[----:B------:R-:W4:Y:S01]  /*a030*/  MUFU.EX2 R99, R99 ;  /* 0x0000006300637308 */ /* 0x000f220000000800 */
[----:B------:R-:W-:Y:S01]  /*a040*/  FADD.FTZ R9, R100, R65 ;  /* 0x0000004164097221 */ /* 0x000fe20000010000 */
[----:B------:R-:W-:Y:S03]  /*a050*/  HMMA.16816.F32.BF16 R68, R4, R10, R68 ;  /* 0x0000000a0444723c */ /* 0x000fe60000041844 */
[----:B------:R-:W-:-:S02]  /*a060*/  FADD.FTZ R102, R102, R9 ;  /* 0x0000000966667221 */ /* 0x000fc40000010000 */
[----:B------:R-:W3:Y:S01]  /*a070*/  LDSM.16.MT88.4 R8, [R140+0x4800] ;  /* 0x004800008c08783b */ /* 0x000ee20000004200 */
[----:B------:R-:W-:Y:S01]  /*a080*/  MUFU.EX2 R101, R101 ;  /* 0x0000006500657308 */ /* 0x000fe20000000800 */
[----:B-1----:R-:W-:Y:S01]  /*a090*/  F2FP.BF16.PACK_AB R4, R24, R25 ;  /* 0x000000191804723e */ /* 0x002fe200000010ff */
[----:B------:R-:W-:Y:S01]  /*a0a0*/  FADD.FTZ R63, R63, R102 ;  /* 0x000000663f3f7221 */ /* 0x000fe20000010000 */
[----:B--2---:R-:W-:-:S03]  /*a0b0*/  F2FP.BF16.PACK_AB R6, R21, R22 ;  /* 0x000000161506723e */ /* 0x004fc600000010ff */
[----:B------:R-:W-:Y:S02]  /*a0c0*/  FADD.FTZ R94, R94, R63 ;  /* 0x0000003f5e5e7221 */ /* 0x000fe40000010000 */
[----:B------:R-:W1:Y:S01]  /*a0d0*/  MUFU.EX2 R120, R120 ;  /* 0x0000007800787308 */ /* 0x000e620000000800 */
[----:B----4-:R-:W-:Y:S01]  /*a0e0*/  F2FP.BF16.PACK_AB R5, R99, R126 ;  /* 0x0000007e6305723e */ /* 0x010fe200000010ff */
        /* <DEDUP_REMOVED lines=9> */
[----:B-----5:R-:W-:Y:S01]  /*a180*/  HMMA.16816.F32.BF16 R80, R4, R16, R80 ;  /* 0x000000100450723c */ /* 0x020fe20000041850 */
[----:B------:R-:W-:Y:S02]  /*a190*/  MUFU.EX2 R35, R35 ;  /* 0x0000002300237308 */ /* 0x000fe40000000800 */
[----:B------:R-:W-:-:S04]  /*a1a0*/  FADD.FTZ R59, R92, R59 ;  /* 0x0000003b5c3b7221 */ /* 0x000fc80000010000 */
[----:B------:R-:W-:Y:S01]  /*a1b0*/  FADD.FTZ R17, R53, R66 ;  /* 0x0000004235117221 */ /* 0x000fe20000010000 */
[C---:B------:R-:W-:Y:S01]  /*a1c0*/  HMMA.16816.F32.BF16 R76, R4.reuse, R18, R76 ;  /* 0x00000012044c723c */ /* 0x040fe2000004184c */
[----:B------:R-:W2:Y:S02]  /*a1d0*/  MUFU.EX2 R58, R58 ;  /* 0x0000003a003a7308 */ /* 0x000ea40000000800 */
[----:B------:R-:W-:Y:S02]  /*a1e0*/  FADD.FTZ R60, R60, R17 ;  /* 0x000000113c3c7221 */ /* 0x000fe40000010000 */
[----:B------:R-:W4:Y:S02]  /*a1f0*/  LDSM.16.MT88.4 R16, [R139+0x4800] ;  /* 0x004800008b10783b */ /* 0x000f240000004200 */
[----:B------:R-:W-:Y:S01]  /*a200*/  FADD.FTZ R51, R51, R60 ;  /* 0x0000003c33337221 */ /* 0x000fe20000010000 */
[----:B---3--:R-:W-:Y:S01]  /*a210*/  HMMA.16816.F32.BF16 R72, R4, R12, R72 ;  /* 0x0000000c0448723c */ /* 0x008fe20000041848 */
[----:B------:R-:W-:Y:S02]  /*a220*/  MUFU.EX2 R104, R104 ;  /* 0x0000006800687308 */ /* 0x000fe40000000800 */
[----:B------:R-:W-:-:S04]  /*a230*/  FADD.FTZ R54, R54, R51 ;  /* 0x0000003336367221 */ /* 0x000fc80000010000 */
[----:B------:R-:W-:Y:S01]  /*a240*/  FADD.FTZ R54, R45, R54 ;  /* 0x000000362d367221 */ /* 0x000fe20000010000 */
[----:B------:R-:W-:Y:S01]  /*a250*/  HMMA.16816.F32.BF16 R68, R4, R14, R68 ;  /* 0x0000000e0444723c */ /* 0x000fe20000041844 */
[----:B------:R-:W3:Y:S01]  /*a260*/  LDSM.16.MT88.4 R12, [R140+0x4c00] ;  /* 0x004c00008c0c783b */ /* 0x000ee20000004200 */
[----:B------:R-:W5:Y:S01]  /*a270*/  MUFU.EX2 R65, R96 ;  /* 0x0000006000417308 */ /* 0x000f620000000800 */
[----:B------:R-:W-:-:S04]  /*a280*/  FADD.FTZ R43, R43, R54 ;  /* 0x000000362b2b7221 */ /* 0x000fc80000010000 */
[----:B-1----:R-:W-:Y:S01]  /*a290*/  F2FP.BF16.PACK_AB R4, R23, R20 ;  /* 0x000000141704723e */ /* 0x002fe200000010ff */
[----:B------:R-:W-:Y:S01]  /*a2a0*/  FADD.FTZ R42, R42, R43 ;  /* 0x0000002b2a2a7221 */ /* 0x000fe20000010000 */
[----:B--2---:R-:W-:Y:S01]  /*a2b0*/  F2FP.BF16.PACK_AB R6, R58, R35 ;  /* 0x000000233a06723e */ /* 0x004fe200000010ff */
[----:B------:R-:W-:Y:S08]  /*a2c0*/  MUFU.EX2 R56, R56 ;  /* 0x0000003800387308 */ /* 0x000ff00000000800 */
[----:B------:R-:W1:Y:S01]  /*a2d0*/  MUFU.EX2 R53, R52 ;  /* 0x0000003400357308 */ /* 0x000e620000000800 */
[----:B-----5:R-:W-:-:S07]  /*a2e0*/  F2FP.BF16.PACK_AB R5, R65, R104 ;  /* 0x000000684105723e */ /* 0x020fce00000010ff */
[----:B------:R-:W-:Y:S01]  /*a2f0*/  MUFU.EX2 R93, R93 ;  /* 0x0000005d005d7308 */ /* 0x000fe20000000800 */
[----:B-1----:R-:W-:-:S07]  /*a300*/  F2FP.BF16.PACK_AB R7, R53, R56 ;  /* 0x000000383507723e */ /* 0x002fce00000010ff */
[----:B------:R-:W1:Y:S01]  /*a310*/  MUFU.EX2 R106, R106 ;  /* 0x0000006a006a7308 */ /* 0x000e620000000800 */
[C---:B------:R-:W-:Y:S07]  /*a320*/  HMMA.16816.F32.BF16 R80, R4.reuse, R8, R80 ;  /* 0x000000080450723c */ /* 0x040fee0000041850 */
        /* <DEDUP_REMOVED lines=8> */
[----:B----4-:R-:W-:Y:S01]  /*a3b0*/  HMMA.16816.F32.BF16 R72, R4, R16, R72 ;  /* 0x000000100448723c */ /* 0x010fe20000041848 */
[----:B------:R-:W-:Y:S01]  /*a3c0*/  FADD.FTZ R87, R87, R8 ;  /* 0x0000000857577221 */ /* 0x000fe20000010000 */
[----:B------:R-:W-:Y:S01]  /*a3d0*/  MUFU.EX2 R48, R48 ;  /* 0x0000003000307308 */ /* 0x000fe20000000800 */
[----:B------:R-:W-:Y:S01]  /*a3e0*/  FADD.FTZ R32, R32, R37 ;  /* 0x0000002520207221 */ /* 0x000fe20000010000 */
[----:B------:R-:W4:Y:S01]  /*a3f0*/  LDSM.16.MT88.4 R8, [R139+0x4c00] ;  /* 0x004c00008b08783b */ /* 0x000f220000004200 */
[----:B------:R-:W-:-:S02]  /*a400*/  FADD.FTZ R116, R116, R87 ;  /* 0x0000005774747221 */ /* 0x000fc40000010000 */
[----:B------:R-:W-:Y:S01]  /*a410*/  FADD.FTZ R33, R33, R32 ;  /* 0x0000002021217221 */ /* 0x000fe20000010000 */
[----:B------:R-:W-:Y:S01]  /*a420*/  HMMA.16816.F32.BF16 R68, R4, R18, R68 ;  /* 0x000000120444723c */ /* 0x000fe20000041844 */
[----:B------:R-:W-:Y:S01]  /*a430*/  FADD.FTZ R95, R95, R116 ;  /* 0x000000745f5f7221 */ /* 0x000fe20000010000 */
[----:B------:R-:W5:Y:S01]  /*a440*/  MUFU.EX2 R45, R44 ;  /* 0x0000002c002d7308 */ /* 0x000f620000000800 */
[----:B------:R-:W-:Y:S02]  /*a450*/  FADD.FTZ R28, R28, R33 ;  /* 0x000000211c1c7221 */ /* 0x000fe40000010000 */
[----:B------:R-:W-:Y:S02]  /*a460*/  FADD.FTZ R118, R118, R95 ;  /* 0x0000005f76767221 */ /* 0x000fe40000010000 */
[----:B------:R-:W-:Y:S01]  /*a470*/  FADD.FTZ R27, R27, R28 ;  /* 0x0000001c1b1b7221 */ /* 0x000fe20000010000 */
[----:B-1----:R-:W-:Y:S01]  /*a480*/  F2FP.BF16.PACK_AB R4, R106, R93 ;  /* 0x0000005d6a04723e */ /* 0x002fe200000010ff */
[----:B------:R-:W-:Y:S01]  /*a490*/  FADD.FTZ R97, R97, R118 ;  /* 0x0000007661617221 */ /* 0x000fe20000010000 */
[----:B------:R-:W-:Y:S01]  /*a4a0*/  MUFU.EX2 R30, R30 ;  /* 0x0000001e001e7308 */ /* 0x000fe20000000800 */
[----:B------:R-:W-:Y:S01]  /*a4b0*/  FADD.FTZ R26, R26, R27 ;  /* 0x0000001b1a1a7221 */ /* 0x000fe20000010000 */
[----:B--2---:R-:W-:Y:S01]  /*a4c0*/  F2FP.BF16.PACK_AB R5, R39, R38 ;  /* 0x000000262705723e */ /* 0x004fe200000010ff */
[----:B------:R-:W-:-:S02]  /*a4d0*/  FADD.FTZ R97, R128, R97 ;  /* 0x0000006180617221 */ /* 0x000fc40000010000 */
[----:B------:R-:W-:Y:S02]  /*a4e0*/  FADD.FTZ R25, R25, R26 ;  /* 0x0000001a19197221 */ /* 0x000fe40000010000 */
[----:B------:R-:W-:Y:S01]  /*a4f0*/  FADD.FTZ R126, R126, R97 ;  /* 0x000000617e7e7221 */ /* 0x000fe20000010000 */
[----:B------:R-:W1:Y:S01]  /*a500*/  MUFU.EX2 R163, R163 ;  /* 0x000000a300a37308 */ /* 0x000e620000000800 */
[----:B------:R-:W-:Y:S01]  /*a510*/  FADD.FTZ R25, R24, R25 ;  /* 0x0000001918197221 */ /* 0x000fe20000010000 */
[----:B-----5:R-:W-:Y:S01]  /*a520*/  F2FP.BF16.PACK_AB R6, R45, R48 ;  /* 0x000000302d06723e */ /* 0x020fe200000010ff */
[----:B------:R-:W-:Y:S02]  /*a530*/  FADD.FTZ R126, R99, R126 ;  /* 0x0000007e637e7221 */ /* 0x000fe40000010000 */
[----:B------:R-:W-:Y:S02]  /*a540*/  FADD.FTZ R22, R22, R25 ;  /* 0x0000001916167221 */ /* 0x000fe40000010000 */
[----:B------:R-:W-:-:S02]  /*a550*/  FADD.FTZ R101, R101, R126 ;  /* 0x0000007e65657221 */ /* 0x000fc40000010000 */
        /* <DEDUP_REMOVED lines=8> */
[----:B------:R-:W-:Y:S01]  /*a5e0*/  FADD.FTZ R56, R56, R65 ;  /* 0x0000004138387221 */ /* 0x000fe20000010000 */
[C---:B---3--:R-:W-:Y:S01]  /*a5f0*/  HMMA.16816.F32.BF16 R80, R4.reuse, R12, R80 ;  /* 0x0000000c0450723c */ /* 0x048fe20000041850 */
        /* <DEDUP_REMOVED lines=9> */
[----:B----4-:R-:W-:Y:S01]  /*a690*/  HMMA.16816.F32.BF16 R72, R4, R8, R72 ;  /* 0x000000080448723c */ /* 0x010fe20000041848 */
[----:B------:R-:W-:Y:S02]  /*a6a0*/  FADD.FTZ R164, R45, R48 ;  /* 0x000000302da47221 */ /* 0x000fe40000010000 */
[----:B------:R-:W-:-:S05]  /*a6b0*/  FADD.FTZ R163, R163, R30 ;  /* 0x0000001ea3a37221 */ /* 0x000fca0000010000 */
        /* <DEDUP_REMOVED lines=65> */
.L_x_3803:
[----:B------:R-:W-:-:S05]  /*aad0*/  IMAD.MOV.U32 R11, RZ, RZ, c[0x0][0x1a0] ;  /* 0x00006800ff0b7624 */ /* 0x000fca00078e00ff */
[----:B------:R-:W-:-:S04]  /*aae0*/  LEA R11, -R11, RZ, 0x7 ;  /* 0x000000ff0b0b7211 */ /* 0x000fc800078e39ff */
[----:B------:R-:W-:Y:S02]  /*aaf0*/  SHF.R.S32.HI R4, RZ, 0x1f, R11 ;  /* 0x0000001fff047819 */ /* 0x000fe4000001140b */
.L_x_3804:
[----:B------:R-:W-:Y:S01]  /*ab00*/  ISETP.GE.AND P0, PT, R84, c[0x0][0x220], PT ;  /* 0x0000880054007a0c */ /* 0x000fe20003f06270 */
[----:B------:R-:W-:Y:S01]  /*ab10*/  IMAD.SHL.U32 R60, R158, 0x80, RZ ;  /* 0x000000809e3c7824 */ /* 0x000fe200078e00ff */
[----:B------:R-:W-:-:S04]  /*ab20*/  LEA R50, P5, R11, R50, 0x1 ;  /* 0x000000320b327211 */ /* 0x000fc800078a08ff */
[----:B------:R-:W-:Y:S02]  /*ab30*/  LEA.HI.X R165, R11, R165, R4, 0x1, P5 ;  /* 0x000000a50ba57211 */ /* 0x000fe400028f0c04 */
[----:B------:R-:W-:-:S05]  /*ab40*/  LOP3.LUT R64, R60, R3, RZ, 0xfc, !PT ;  /* 0x000000033c407212 */ /* 0x000fca00078efcff */
[----:B------:R-:W-:Y:S01]  /*ab50*/  @!P0 IMAD.MOV.U32 R9, RZ, RZ, c[0x0][0x1a0] ;  /* 0x00006800ff098624 */ /* 0x000fe200078e00ff */
[-C--:B------:R-:W-:Y:S01]  /*ab60*/  @!P0 IADD3 R6, P3, P1, R11, R114.reuse, R148 ;  /* 0x000000720b068210 */ /* 0x080fe2000797e094 */
[----:B------:R-:W-:Y:S01]  /*ab70*/  @!P0 IMAD.MOV.U32 R7, RZ, RZ, c[0x0][0x1a4] ;  /* 0x00006900ff078624 */ /* 0x000fe200078e00ff */
[----:B------:R-:W-:Y:S01]  /*ab80*/  @P0 STS [R159+0x3000], RZ ;  /* 0x003000ff9f000388 */ /* 0x000fe20000000800 */
[----:B------:R-:W-:Y:S01]  /*ab90*/  @!P0 IMAD.MOV.U32 R5, RZ, RZ, c[0x0][0x1a0] ;  /* 0x00006800ff058624 */ /* 0x000fe200078e00ff */
[C---:B------:R-:W-:Y:S01]  /*aba0*/  @!P0 LEA R8, P4, R9.reuse, R114, 0x6 ;  /* 0x0000007209088211 */ /* 0x040fe200078830ff */
[----:B------:R-:W-:Y:S01]  /*abb0*/  @!P0 IMAD.MOV.U32 R112, RZ, RZ, R114 ;  /* 0x000000ffff708224 */ /* 0x000fe200078e0072 */
[----:B------:R-:W-:Y:S01]  /*abc0*/  @P0 STS [R159+0x3004], RZ ;  /* 0x003004ff9f000388 */ /* 0x000fe20000000800 */
[----:B------:R-:W-:Y:S01]  /*abd0*/  @!P0 IMAD.MOV.U32 R10, RZ, RZ, c[0x0][0x1a4] ;  /* 0x00006900ff0a8624 */ /* 0x000fe200078e00ff */
[-C--:B------:R-:W-:Y:S01]  /*abe0*/  @!P0 LEA.HI.X R7, R9, R113.reuse, R7, 0x6, P4 ;  /* 0x0000007109078211 */ /* 0x080fe200020f3407 */
[----:B------:R-:W-:Y:S01]  /*abf0*/  @!P0 IMAD.WIDE.U32 R12, R5, 0x60, R112 ;  /* 0x00000060050c8825 */ /* 0x000fe200078e0070 */
[----:B------:R-:W-:Y:S01]  /*ac00*/  @!P0 IADD3.X R113, R4, R113, R147, P3, P1 ;  /* 0x0000007104718210 */ /* 0x000fe20001fe2493 */
[----:B------:R-:W-:Y:S01]  /*ac10*/  @P0 STS.64 [R159+0x3008], RZ ;  /* 0x003008ff9f000388 */ /* 0x000fe20000000a00 */
[C---:B------:R-:W-:Y:S01]  /*ac20*/  @!P0 IADD3 R8, P3, R11.reuse, R8, RZ ;  /* 0x000000080b088210 */ /* 0x040fe20007f7e0ff */
[----:B------:R-:W-:Y:S01]  /*ac30*/  @!P0 IMAD R5, R10, 0x60, RZ ;  /* 0x000000600a058824 */ /* 0x000fe200078e02ff */
[----:B------:R-:W-:Y:S01]  /*ac40*/  @!P0 IADD3 R9, P1, R11, R12, RZ ;  /* 0x0000000c0b098210 */ /* 0x000fe20007f3e0ff */
[----:B------:R-:W-:Y:S01]  /*ac50*/  @!P0 IMAD.MOV.U32 R51, RZ, RZ, R165 ;  /* 0x000000ffff338224 */ /* 0x000fe200078e00a5 */
[----:B------:R-:W-:Y:S01]  /*ac60*/  @!P0 LEA R16, P4, R6, c[0x0][0x170], 0x1 ;  /* 0x00005c0006108a11 */ /* 0x000fe200078808ff */
[----:B------:R-:W-:Y:S01]  /*ac70*/  @!P0 IMAD.X R7, R4, 0x1, R7, P3 ;  /* 0x0000000104078824 */ /* 0x000fe200018e0607 */
[----:B------:R-:W-:-:S02]  /*ac80*/  @!P0 LEA R18, P3, R8, c[0x0][0x170], 0x1 ;  /* 0x00005c0008128a11 */ /* 0x000fc400078608ff */
[----:B------:R-:W-:Y:S01]  /*ac90*/  @!P0 IADD3.X R12, R4, R13, R5, P1, !PT ;  /* 0x0000000d040c8210 */ /* 0x000fe20000ffe405 */
[----:B------:R-:W-:Y:S01]  /*aca0*/  @!PT LDS RZ, [RZ] ;  /* 0x00000000fffff984 */ /* 0x000fe20000000800 */
[----:B------:R-:W-:Y:S01]  /*acb0*/  @!PT LDS RZ, [RZ] ;  /* 0x00000000fffff984 */ /* 0x000fe20000000800 */
[----:B------:R-:W-:Y:S01]  /*acc0*/  @!PT LDS RZ, [RZ] ;  /* 0x00000000fffff984 */ /* 0x000fe20000000800 */
[----:B------:R1:W-:Y:S01]  /*acd0*/  @!P0 LDGSTS.E.BYPASS.LTC128B.128 [R159+0x3000], [R50.64] ;  /* 0x03000000329f8fae */ /* 0x0003e2000b901d46 */
[----:B------:R-:W-:Y:S02]  /*ace0*/  @!P0 LEA.HI.X R17, R6, c[0x0][0x174], R113, 0x1, P4 ;  /* 0x00005d0006118a11 */ /* 0x000fe400020f0c71 */
        /* <DEDUP_REMOVED lines=8> */
[----:B------:R-:W-:-:S03]  /*ad70*/  ISETP.GE.AND P1, PT, R46, 0x3, PT ;  /* 0x000000032e00780c */ /* 0x000fc60003f26270 */
        /* <DEDUP_REMOVED lines=12> */
[----:B------:R-:W-:Y:S04]  /*ae40*/  LDSM.16.M88.4 R20, [R143] ;  /* 0x000000008f14783b */ /* 0x000fe80000000200 */
[----:B------:R-:W-:Y:S04]  /*ae50*/  LDSM.16.M88.4 R12, [R141] ;  /* 0x000000008d0c783b */ /* 0x000fe80000000200 */
[----:B------:R-:W3:Y:S04]  /*ae60*/  LDSM.16.M88.4 R8, [R142+0x1400] ;  /* 0x001400008e08783b */ /* 0x000ee80000000200 */
[----:B--2---:R-:W2:Y:S04]  /*ae70*/  LDSM.16.M88.4 R16, [R138] ;  /* 0x000000008a10783b */ /* 0x004ea80000000200 */
[----:B------:R-:W0:Y:S01]  /*ae80*/  LDGDEPBAR ;  /* 0x00000000000079af */ /* 0x000e220000000000 */
[C---:B----4-:R-:W-:Y:S08]  /*ae90*/  HMMA.16816.F32.BF16 R32, R28.reuse, R4, RZ ;  /* 0x000000041c20723c */ /* 0x050ff000000418ff */
[C---:B------:R-:W-:Y:S08]  /*aea0*/  HMMA.16816.F32.BF16 R4, R28.reuse, R6, RZ ;  /* 0x000000061c04723c */ /* 0x040ff000000418ff */
[----:B---3--:R-:W-:Y:S08]  /*aeb0*/  HMMA.16816.F32.BF16 R24, R28, R8, RZ ;  /* 0x000000081c18723c */ /* 0x008ff000000418ff */
[C---:B------:R-:W-:Y:S08]  /*aec0*/  HMMA.16816.F32.BF16 R32, R20.reuse, R12, R32 ;  /* 0x0000000c1420723c */ /* 0x040ff00000041820 */
[----:B------:R-:W-:Y:S01]  /*aed0*/  HMMA.16816.F32.BF16 R4, R20, R14, R4 ;  /* 0x0000000e1404723c */ /* 0x000fe20000041804 */
[----:B------:R-:W3:Y:S07]  /*aee0*/  LDSM.16.M88.4 R12, [R142+0x1800] ;  /* 0x001800008e0c783b */ /* 0x000eee0000000200 */
[----:B------:R-:W-:Y:S08]  /*aef0*/  HMMA.16816.F32.BF16 R8, R28, R10, RZ ;  /* 0x0000000a1c08723c */ /* 0x000ff000000418ff */
[----:B------:R-:W-:Y:S01]  /*af00*/  FMUL.FTZ R32, R32, c[0x0][0x2ec] ;  /* 0x0000bb0020207a20 */ /* 0x000fe20000410000 */
[----:B--2---:R-:W-:Y:S01]  /*af10*/  HMMA.16816.F32.BF16 R24, R20, R16, R24 ;  /* 0x000000101418723c */ /* 0x004fe20000041818 */
[----:B------:R-:W-:-:S02]  /*af20*/  FMUL.FTZ R44, R33, c[0x0][0x2ec] ;  /* 0x0000bb00212c7a20 */ /* 0x000fc40000410000 */
[----:B------:R2:W-:Y:S01]  /*af30*/  MUFU.TANH R42, R32 ;  /* 0x00000020002a7308 */ /* 0x0005e20000002400 */
[----:B------:R-:W-:Y:S02]  /*af40*/  FMUL.FTZ R43, R34, c[0x0][0x2ec] ;  /* 0x0000bb00222b7a20 */ /* 0x000fe40000410000 */
[----:B------:R-:W-:Y:S02]  /*af50*/  FMUL.FTZ R45, R35, c[0x0][0x2ec] ;  /* 0x0000bb00232d7a20 */ /* 0x000fe40000410000 */
[----:B------:R-:W-:Y:S02]  /*af60*/  FMUL.FTZ R4, R4, c[0x0][0x2ec] ;  /* 0x0000bb0004047a20 */ /* 0x000fe40000410000 */
[----:B------:R-:W-:Y:S01]  /*af70*/  FMUL.FTZ R48, R5, c[0x0][0x2ec] ;  /* 0x0000bb0005307a20 */ /* 0x000fe20000410000 */
[----:B------:R-:W-:Y:S01]  /*af80*/  MUFU.TANH R44, R44 ;  /* 0x0000002c002c7308 */ /* 0x000fe20000002400 */
[----:B------:R-:W-:Y:S02]  /*af90*/  FMUL.FTZ R49, R6, c[0x0][0x2ec] ;  /* 0x0000bb0006317a20 */ /* 0x000fe40000410000 */
[----:B------:R-:W-:Y:S01]  /*afa0*/  FMUL.FTZ R170, R7, c[0x0][0x2ec] ;  /* 0x0000bb0007aa7a20 */ /* 0x000fe20000410000 */
[----:B------:R-:W-:Y:S04]  /*afb0*/  HMMA.16816.F32.BF16 R8, R20, R18, R8 ;  /* 0x000000121408723c */ /* 0x000fe80000041808 */
[----:B------:R4:W-:Y:S01]  /*afc0*/  MUFU.TANH R47, R4 ;  /* 0x00000004002f7308 */ /* 0x0009e20000002400 */
[----:B--2---:R-:W2:Y:S03]  /*afd0*/  LDSM.16.M88.4 R32, [R137] ;  /* 0x000000008920783b */ /* 0x004ea60000000200 */
[----:B---3--:R-:W-:Y:S01]  /*afe0*/  HMMA.16816.F32.BF16 R16, R28, R12, RZ ;  /* 0x0000000c1c10723c */ /* 0x008fe200000418ff */
[----:B------:R-:W-:-:S02]  /*aff0*/  FMUL.FTZ R24, R24, c[0x0][0x2ec] ;  /* 0x0000bb0018187a20 */ /* 0x000fc40000410000 */
[----:B-1----:R-:W-:Y:S01]  /*b000*/  FMUL.FTZ R51, R25, c[0x0][0x2ec] ;  /* 0x0000bb0019337a20 */ /* 0x002fe20000410000 */
[----:B------:R-:W1:Y:S01]  /*b010*/  MUFU.TANH R45, R45 ;  /* 0x0000002d002d7308 */ /* 0x000e620000002400 */
[----:B------:R-:W-:Y:S02]  /*b020*/  FMUL.FTZ R168, R26, c[0x0][0x2ec] ;  /* 0x0000bb001aa87a20 */ /* 0x000fe40000410000 */
[----:B------:R-:W-:Y:S01]  /*b030*/  FMUL.FTZ R166, R27, c[0x0][0x2ec] ;  /* 0x0000bb001ba67a20 */ /* 0x000fe20000410000 */
[----:B------:R-:W-:Y:S01]  /*b040*/  HMMA.16816.F32.BF16 R12, R28, R14, RZ ;  /* 0x0000000e1c0c723c */ /* 0x000fe200000418ff */
[----:B----4-:R-:W3:Y:S03]  /*b050*/  LDSM.16.M88.4 R4, [R142+0x1c00] ;  /* 0x001c00008e04783b */ /* 0x010ee60000000200 */
[----:B------:R4:W-:Y:S04]  /*b060*/  MUFU.TANH R52, R24 ;  /* 0x0000001800347308 */ /* 0x0009e80000002400 */
[----:B------:R-:W-:-:S02]  /*b070*/  FMUL.FTZ R59, R8, c[0x0][0x2ec] ;  /* 0x0000bb00083b7a20 */ /* 0x000fc40000410000 */
[----:B------:R-:W-:Y:S02]  /*b080*/  FMUL.FTZ R53, R9, c[0x0][0x2ec] ;  /* 0x0000bb0009357a20 */ /* 0x000fe40000410000 */
[----:B------:R-:W-:Y:S01]  /*b090*/  FMUL.FTZ R162, R10, c[0x0][0x2ec] ;  /* 0x0000bb000aa27a20 */ /* 0x000fe20000410000 */
[----:B------:R-:W5:Y:S01]  /*b0a0*/  MUFU.TANH R49, R49 ;  /* 0x0000003100317308 */ /* 0x000f620000002400 */
[----:B------:R-:W-:Y:S01]  /*b0b0*/  FMUL.FTZ R58, R11, c[0x0][0x2ec] ;  /* 0x0000bb000b3a7a20 */ /* 0x000fe20000410000 */
[----:B----4-:R-:W4:Y:S06]  /*b0c0*/  LDSM.16.M88.4 R24, [R136] ;  /* 0x000000008818783b */ /* 0x010f2c0000000200 */
[----:B------:R-:W-:Y:S01]  /*b0d0*/  MUFU.TANH R48, R48 ;  /* 0x0000003000307308 */ /* 0x000fe20000002400 */
[C---:B--2---:R-:W-:Y:S07]  /*b0e0*/  HMMA.16816.F32.BF16 R16, R20.reuse, R32, R16 ;  /* 0x000000201410723c */ /* 0x044fee0000041810 */
[----:B------:R-:W-:Y:S01]  /*b0f0*/  MUFU.TANH R170, R170 ;  /* 0x000000aa00aa7308 */ /* 0x000fe20000002400 */
[----:B------:R-:W-:Y:S01]  /*b100*/  HMMA.16816.F32.BF16 R12, R20, R34, R12 ;  /* 0x00000022140c723c */ /* 0x000fe2000004180c */
[----:B------:R-:W2:Y:S06]  /*b110*/  LDSM.16.M88.4 R32, [R142+0x2000] ;  /* 0x002000008e20783b */ /* 0x000eac0000000200 */
[----:B------:R-:W1:Y:S01]  /*b120*/  MUFU.TANH R168, R168 ;  /* 0x000000a800a87308 */ /* 0x000e620000002400 */
[C---:B---3--:R-:W-:Y:S07]  /*b130*/  HMMA.16816.F32.BF16 R8, R28.reuse, R4, RZ ;  /* 0x000000041c08723c */ /* 0x048fee00000418ff */
[----:B------:R-:W3:Y:S01]  /*b140*/  MUFU.TANH R51, R51 ;  /* 0x0000003300337308 */ /* 0x000ee20000002400 */
[----:B------:R-:W-:Y:S01]  /*b150*/  HMMA.16816.F32.BF16 R4, R28, R6, RZ ;  /* 0x000000061c04723c */ /* 0x000fe200000418ff */
[----:B------:R-:W-:-:S06]  /*b160*/  FMUL.FTZ R16, R16, c[0x0][0x2ec] ;  /* 0x0000bb0010107a20 */ /* 0x000fcc0000410000 */
        /* <DEDUP_REMOVED lines=9> */
[C---:B----4-:R-:W-:Y:S02]  /*b200*/  HMMA.16816.F32.BF16 R8, R20.reuse, R24, R8 ;  /* 0x000000181408723c */ /* 0x050fe40000041808 */
[----:B------:R-:W4:Y:S06]  /*b210*/  MUFU.TANH R59, R59 ;  /* 0x0000003b003b7308 */ /* 0x000f2c0000002400 */
[----:B------:R-:W-:Y:S01]  /*b220*/  HMMA.16816.F32.BF16 R4, R20, R26, R4 ;  /* 0x0000001a1404723c */ /* 0x000fe20000041804 */
[----:B------:R-:W3:Y:S01]  /*b230*/  LDSM.16.M88.4 R24, [R142+0x2400] ;  /* 0x002400008e18783b */ /* 0x000ee20000000200 */
[----:B------:R-:W3:Y:S03]  /*b240*/  MUFU.TANH R162, R162 ;  /* 0x000000a200a27308 */ /* 0x000ee60000002400 */
[----:B-1----:R-:W1:Y:S03]  /*b250*/  LDSM.16.M88.4 R16, [R91] ;  /* 0x000000005b10783b */ /* 0x002e660000000200 */
[C---:B--2---:R-:W-:Y:S02]  /*b260*/  HMMA.16816.F32.BF16 R12, R28.reuse, R32, RZ ;  /* 0x000000201c0c723c */ /* 0x044fe400000418ff */
[----:B------:R-:W2:Y:S06]  /*b270*/  MUFU.TANH R53, R53 ;  /* 0x0000003500357308 */ /* 0x000eac0000002400 */
        /* <DEDUP_REMOVED lines=8> */
[----:B------:R2:W-:Y:S01]  /*b300*/  MUFU.TANH R62, R8 ;  /* 0x00000008003e7308 */ /* 0x0005e20000002400 */
[----:B------:R-:W-:Y:S02]  /*b310*/  FMUL.FTZ R6, R6, c[0x0][0x2ec] ;  /* 0x0000bb0006067a20 */ /* 0x000fe40000410000 */
[----:B------:R-:W-:-:S05]  /*b320*/  FMUL.FTZ R7, R7, c[0x0][0x2ec] ;  /* 0x0000bb0007077a20 */ /* 0x000fca0000410000 */
[----:B------:R-:W-:Y:S01]  /*b330*/  MUFU.TANH R66, R4 ;  /* 0x0000000400427308 */ /* 0x000fe20000002400 */
[----:B---3--:R-:W-:Y:S01]  /*b340*/  HMMA.16816.F32.BF16 R36, R28, R24, RZ ;  /* 0x000000181c24723c */ /* 0x008fe200000418ff */
[----:B--2---:R-:W2:Y:S06]  /*b350*/  LDSM.16.M88.4 R8, [R90] ;  /* 0x000000005a08783b */ /* 0x004eac0000000200 */
[----:B------:R-:W-:Y:S01]  /*b360*/  MUFU.TANH R65, R5 ;  /* 0x0000000500417308 */ /* 0x000fe20000002400 */
[C---:B-1----:R-:W-:Y:S07]  /*b370*/  HMMA.16816.F32.BF16 R12, R20.reuse, R16, R12 ;  /* 0x00000010140c723c */ /* 0x042fee000004180c */
[----:B------:R-:W-:Y:S01]  /*b380*/  MUFU.TANH R126, R6 ;  /* 0x00000006007e7308 */ /* 0x000fe20000002400 */
[----:B------:R-:W-:Y:S01]  /*b390*/  LOP3.LUT R16, R60, 0x18, R3, 0xfe, !PT ;  /* 0x000000183c107812 */ /* 0x000fe200078efe03 */
[----:B------:R-:W-:Y:S06]  /*b3a0*/  HMMA.16816.F32.BF16 R32, R20, R18, R32 ;  /* 0x000000121420723c */ /* 0x000fec0000041820 */
[----:B------:R1:W-:Y:S02]  /*b3b0*/  MUFU.TANH R120, R7 ;  /* 0x0000000700787308 */ /* 0x0003e40000002400 */
[----:B------:R-:W-:Y:S06]  /*b3c0*/  HMMA.16816.F32.BF16 R24, R28, R26, RZ ;  /* 0x0000001a1c18723c */ /* 0x000fec00000418ff */
[----:B------:R-:W-:Y:S01]  /*b3d0*/  MUFU.TANH R57, R57 ;  /* 0x0000003900397308 */ /* 0x000fe20000002400 */
[----:B------:R-:W-:-:S02]  /*b3e0*/  FMUL.FTZ R12, R12, c[0x0][0x2ec] ;  /* 0x0000bb000c0c7a20 */ /* 0x000fc40000410000 */
[----:B------:R-:W-:Y:S01]  /*b3f0*/  FMUL.FTZ R13, R13, c[0x0][0x2ec] ;  /* 0x0000bb000d0d7a20 */ /* 0x000fe20000410000 */
[----:B-1----:R-:W1:Y:S01]  /*b400*/  LDSM.16.M88.4 R4, [R142+0x2800] ;  /* 0x002800008e04783b */ /* 0x002e620000000200 */
[----:B------:R-:W-:-:S03]  /*b410*/  FMUL.FTZ R14, R14, c[0x0][0x2ec] ;  /* 0x0000bb000e0e7a20 */ /* 0x000fc60000410000 */
[----:B------:R-:W-:Y:S01]  /*b420*/  MUFU.TANH R87, R12 ;  /* 0x0000000c00577308 */ /* 0x000fe20000002400 */
[----:B------:R-:W-:Y:S02]  /*b430*/  FMUL.FTZ R15, R15, c[0x0][0x2ec] ;  /* 0x0000bb000f0f7a20 */ /* 0x000fe40000410000 */
[----:B------:R-:W-:Y:S01]  /*b440*/  FMUL.FTZ R33, R33, c[0x0][0x2ec] ;  /* 0x0000bb0021217a20 */ /* 0x000fe20000410000 */
[----:B--2---:R-:W-:Y:S01]  /*b450*/  HMMA.16816.F32.BF16 R36, R20, R8, R36 ;  /* 0x000000081424723c */ /* 0x004fe20000041824 */
[----:B------:R-:W-:-:S03]  /*b460*/  FMUL.FTZ R35, R35, c[0x0][0x2ec] ;  /* 0x0000bb0023237a20 */ /* 0x000fc60000410000 */
[----:B------:R-:W-:Y:S01]  /*b470*/  MUFU.TANH R67, R13 ;  /* 0x0000000d00437308 */ /* 0x000fe20000002400 */
[----:B------:R-:W-:Y:S02]  /*b480*/  FMUL.FTZ R34, R34, c[0x0][0x2ec] ;  /* 0x0000bb0022227a20 */ /* 0x000fe40000410000 */
[----:B------:R-:W-:Y:S01]  /*b490*/  FMUL.FTZ R32, R32, c[0x0][0x2ec] ;  /* 0x0000bb0020207a20 */ /* 0x000fe20000410000 */
[----:B------:R-:W-:Y:S01]  /*b4a0*/  LOP3.LUT R8, R60, 0x8, R3, 0xfe, !PT ;  /* 0x000000083c087812 */ /* 0x000fe200078efe03 */
[----:B------:R-:W-:Y:S01]  /*b4b0*/  HMMA.16816.F32.BF16 R24, R20, R10, R24 ;  /* 0x0000000a1418723c */ /* 0x000fe20000041818 */
[----:B------:R-:W-:Y:S02]  /*b4c0*/  IADD3 R9, R64, 0x1, RZ ;  /* 0x0000000140097810 */ /* 0x000fe40007ffe0ff */
[----:B------:R-:W-:Y:S01]  /*b4d0*/  MUFU.TANH R124, R14 ;  /* 0x0000000e007c7308 */ /* 0x000fe20000002400 */
[C---:B------:R-:W-:Y:S02]  /*b4e0*/  ISETP.GE.AND P6, PT, R8.reuse, R40, PT ;  /* 0x000000280800720c */ /* 0x040fe40003fc6270 */
[----:B------:R-:W-:-:S02]  /*b4f0*/  ISETP.GE.AND P4, PT, R8, R41, PT ;  /* 0x000000290800720c */ /* 0x000fc40003f86270 */
[C---:B------:R-:W-:Y:S02]  /*b500*/  ISETP.GE.AND P5, PT, R9.reuse, R40, PT ;  /* 0x000000280900720c */ /* 0x040fe40003fa6270 */
[-C--:B------:R-:W-:Y:S01]  /*b510*/  ISETP.GE.AND P3, PT, R9, R41.reuse, PT ;  /* 0x000000290900720c */ /* 0x080fe20003f66270 */
[----:B------:R2:W-:Y:S01]  /*b520*/  MUFU.TANH R118, R15 ;  /* 0x0000000f00767308 */ /* 0x0005e20000002400 */
[----:B------:R-:W-:Y:S02]  /*b530*/  LOP3.LUT R8, R60, 0x10, R3, 0xfe, !PT ;  /* 0x000000103c087812 */ /* 0x000fe400078efe03 */
[----:B------:R-:W-:Y:S02]  /*b540*/  FSEL R100, R45, -INF , !P3 ;  /* 0xff8000002d647808 */ /* 0x000fe40005800000 */
[----:B------:R-:W-:Y:S01]  /*b550*/  ISETP.GE.AND P3, PT, R8, R41, PT ;  /* 0x000000290800720c */ /* 0x000fe20003f66270 */
[----:B------:R-:W-:Y:S01]  /*b560*/  FMUL.FTZ R38, R38, c[0x0][0x2ec] ;  /* 0x0000bb0026267a20 */ /* 0x000fe20000410000 */
[----:B------:R-:W-:Y:S01]  /*b570*/  FSEL R47, R47, -INF , !P6 ;  /* 0xff8000002f2f7808 */ /* 0x000fe20007000000 */
[----:B------:R3:W-:Y:S01]  /*b580*/  MUFU.TANH R92, R33 ;  /* 0x00000021005c7308 */ /* 0x0007e20000002400 */
[----:B-----5:R-:W-:Y:S01]  /*b590*/  FSEL R172, R49, -INF , !P4 ;  /* 0xff80000031ac7808 */ /* 0x020fe20006000000 */
[----:B------:R-:W-:Y:S01]  /*b5a0*/  FMUL.FTZ R39, R39, c[0x0][0x2ec] ;  /* 0x0000bb0027277a20 */ /* 0x000fe20000410000 */
[----:B------:R-:W-:Y:S01]  /*b5b0*/  FSEL R168, R168, -INF , !P3 ;  /* 0xff800000a8a87808 */ /* 0x000fe20005800000 */
[----:B------:R-:W-:-:S02]  /*b5c0*/  FMUL.FTZ R36, R36, c[0x0][0x2ec] ;  /* 0x0000bb0024247a20 */ /* 0x000fc40000410000 */
[----:B------:R-:W-:Y:S01]  /*b5d0*/  FMUL.FTZ R24, R24, c[0x0][0x2ec] ;  /* 0x0000bb0018187a20 */ /* 0x000fe20000410000 */
[----:B--2---:R-:W2:Y:S01]  /*b5e0*/  LDSM.16.M88.4 R12, [R88] ;  /* 0x00000000580c783b */ /* 0x004ea20000000200 */
[----:B------:R5:W-:Y:S01]  /*b5f0*/  MUFU.TANH R116, R35 ;  /* 0x0000002300747308 */ /* 0x000be20000002400 */
[----:B------:R-:W-:Y:S02]  /*b600*/  FMUL.FTZ R25, R25, c[0x0][0x2ec] ;  /* 0x0000bb0019197a20 */ /* 0x000fe40000410000 */
[----:B------:R-:W-:Y:S02]  /*b610*/  FMUL.FTZ R112, R26, c[0x0][0x2ec] ;  /* 0x0000bb001a707a20 */ /* 0x000fe40000410000 */
[----:B------:R-:W-:Y:S01]  /*b620*/  FMUL.FTZ R110, R27, c[0x0][0x2ec] ;  /* 0x0000bb001b6e7a20 */ /* 0x000fe20000410000 */
[----:B---3--:R-:W-:Y:S01]  /*b630*/  FSEL R33, R44, -INF , !P5 ;  /* 0xff8000002c217808 */ /* 0x008fe20006800000 */
[----:B------:R-:W-:Y:S01]  /*b640*/  FMUL.FTZ R44, R37, c[0x0][0x2ec] ;  /* 0x0000bb00252c7a20 */ /* 0x000fe20000410000 */
[----:B------:R-:W-:Y:S01]  /*b650*/  ISETP.GE.AND P5, PT, R8, R40, PT ;  /* 0x000000280800720c */ /* 0x000fe20003fa6270 */
[----:B------:R3:W-:Y:S01]  /*b660*/  MUFU.TANH R122, R34 ;  /* 0x00000022007a7308 */ /* 0x0007e20000002400 */
[----:B------:R-:W-:-:S02]  /*b670*/  IADD3 R8, R64, 0x9, RZ ;  /* 0x0000000940087810 */ /* 0x000fc40007ffe0ff */
[----:B------:R-:W-:Y:S02]  /*b680*/  FSEL R37, R52, -INF , !P5 ;  /* 0xff80000034257808 */ /* 0x000fe40006800000 */
[CC--:B------:R-:W-:Y:S02]  /*b690*/  ISETP.GE.AND P6, PT, R8.reuse, R40.reuse, PT ;  /* 0x000000280800720c */ /* 0x0c0fe40003fc6270 */
[----:B------:R-:W-:Y:S01]  /*b6a0*/  ISETP.GE.AND P4, PT, R8, R41, PT ;  /* 0x000000290800720c */ /* 0x000fe20003f86270 */
[----:B------:R-:W2:Y:S01]  /*b6b0*/  MUFU.TANH R63, R63 ;  /* 0x0000003f003f7308 */ /* 0x000ea20000002400 */
[----:B-----5:R-:W-:Y:S01]  /*b6c0*/  FSEL R35, R48, -INF , !P6 ;  /* 0xff80000030237808 */ /* 0x020fe20007000000 */
[----:B-1----:R-:W-:Y:S01]  /*b6d0*/  HMMA.16816.F32.BF16 R8, R28, R4, RZ ;  /* 0x000000041c08723c */ /* 0x002fe200000418ff */
[----:B------:R-:W-:Y:S02]  /*b6e0*/  FSEL R170, R170, -INF , !P4 ;  /* 0xff800000aaaa7808 */ /* 0x000fe40006000000 */
[----:B------:R-:W-:-:S02]  /*b6f0*/  ISETP.GE.AND P6, PT, R16, R40, PT ;  /* 0x000000281000720c */ /* 0x000fc40003fc6270 */
[-C--:B------:R-:W-:Y:S01]  /*b700*/  ISETP.GE.AND P4, PT, R16, R41.reuse, PT ;  /* 0x000000291000720c */ /* 0x080fe20003f86270 */
[----:B------:R-:W1:Y:S01]  /*b710*/  MUFU.TANH R132, R132 ;  /* 0x0000008400847308 */ /* 0x000e620000002400 */
[----:B------:R-:W-:Y:S01]  /*b720*/  IADD3 R5, R64, 0x11, RZ ;  /* 0x0000001140057810 */ /* 0x000fe20007ffe0ff */
[----:B------:R-:W5:Y:S01]  /*b730*/  LDSM.16.M88.4 R16, [R142+0x2c00] ;  /* 0x002c00008e10783b */ /* 0x000f620000000200 */
[----:B------:R-:W-:Y:S02]  /*b740*/  LOP3.LUT R4, R60, 0x20, R3, 0xfe, !PT ;  /* 0x000000203c047812 */ /* 0x000fe400078efe03 */
[C---:B------:R-:W-:Y:S02]  /*b750*/  ISETP.GE.AND P5, PT, R5.reuse, R40, PT ;  /* 0x000000280500720c */ /* 0x040fe40003fa6270 */
[----:B------:R-:W-:Y:S01]  /*b760*/  ISETP.GE.AND P3, PT, R5, R41, PT ;  /* 0x000000290500720c */ /* 0x000fe20003f66270 */
[----:B------:R-:W-:Y:S01]  /*b770*/  MUFU.TANH R54, R54 ;  /* 0x0000003600367308 */ /* 0x000fe20000002400 */
[----:B------:R-:W-:-:S02]  /*b780*/  IADD3 R5, R64, 0x19, RZ ;  /* 0x0000001940057810 */ /* 0x000fc40007ffe0ff */
[----:B------:R-:W-:Y:S02]  /*b790*/  FSEL R51, R51, -INF , !P5 ;  /* 0xff80000033337808 */ /* 0x000fe40006800000 */
[----:B------:R-:W-:Y:S02]  /*b7a0*/  FSEL R166, R166, -INF , !P3 ;  /* 0xff800000a6a67808 */ /* 0x000fe40005800000 */
[----:B----4-:R-:W-:Y:S01]  /*b7b0*/  FSEL R59, R59, -INF , !P6 ;  /* 0xff8000003b3b7808 */ /* 0x010fe20007000000 */
[----:B------:R-:W4:Y:S01]  /*b7c0*/  MUFU.TANH R160, R160 ;  /* 0x000000a000a07308 */ /* 0x000f220000002400 */
[----:B------:R-:W-:Y:S01]  /*b7d0*/  FSEL R162, R162, -INF , !P4 ;  /* 0xff800000a2a27808 */ /* 0x000fe20006000000 */
[----:B--2---:R-:W-:Y:S01]  /*b7e0*/  HMMA.16816.F32.BF16 R8, R20, R12, R8 ;  /* 0x0000000c1408723c */ /* 0x004fe20000041808 */
[C---:B------:R-:W-:Y:S02]  /*b7f0*/  ISETP.GE.AND P5, PT, R4.reuse, R40, PT ;  /* 0x000000280400720c */ /* 0x040fe40003fa6270 */
[----:B------:R-:W-:-:S02]  /*b800*/  ISETP.GE.AND P3, PT, R4, R41, PT ;  /* 0x000000290400720c */ /* 0x000fc40003f66270 */
[CC--:B------:R-:W-:Y:S01]  /*b810*/  ISETP.GE.AND P6, PT, R5.reuse, R40.reuse, PT ;  /* 0x000000280500720c */ /* 0x0c0fe20003fc6270 */
[----:B------:R-:W2:Y:S01]  /*b820*/  MUFU.TANH R56, R56 ;  /* 0x0000003800387308 */ /* 0x000ea20000002400 */
[----:B------:R-:W-:Y:S02]  /*b830*/  ISETP.GE.AND P4, PT, R5, R41, PT ;  /* 0x000000290500720c */ /* 0x000fe40003f86270 */
[----:B------:R-:W-:Y:S02]  /*b840*/  LOP3.LUT R4, R60, 0x28, R3, 0xfe, !PT ;  /* 0x000000283c047812 */ /* 0x000fe400078efe03 */
[----:B------:R-:W-:Y:S02]  /*b850*/  FSEL R53, R53, -INF , !P6 ;  /* 0xff80000035357808 */ /* 0x000fe40007000000 */
[----:B---3--:R-:W-:Y:S01]  /*b860*/  FSEL R34, R58, -INF , !P4 ;  /* 0xff8000003a227808 */ /* 0x008fe20006000000 */
[----:B------:R-:W3:Y:S01]  /*b870*/  MUFU.TANH R134, R134 ;  /* 0x0000008600867308 */ /* 0x000ee20000002400 */
[----:B------:R-:W-:-:S02]  /*b880*/  ISETP.GE.AND P6, PT, R4, R40, PT ;  /* 0x000000280400720c */ /* 0x000fc40003fc6270 */
[----:B------:R-:W-:Y:S02]  /*b890*/  ISETP.GE.AND P4, PT, R4, R41, PT ;  /* 0x000000290400720c */ /* 0x000fe40003f86270 */
[----:B------:R-:W-:Y:S01]  /*b8a0*/  HMMA.16816.F32.BF16 R4, R28, R6, RZ ;  /* 0x000000061c04723c */ /* 0x000fe200000418ff */
[----:B------:R-:W-:Y:S02]  /*b8b0*/  IADD3 R12, R64, 0x21, RZ ;  /* 0x00000021400c7810 */ /* 0x000fe40007ffe0ff */
[----:B------:R-:W-:Y:S01]  /*b8c0*/  MUFU.TANH R114, R38 ;  /* 0x0000002600727308 */ /* 0x000fe20000002400 */
[----:B------:R-:W-:Y:S01]  /*b8d0*/  FSEL R49, R63, -INF , !P6 ;  /* 0xff8000003f317808 */ /* 0x000fe20007000000 */
[----:B------:R-:W-:Y:S01]  /*b8e0*/  FMUL.FTZ R98, R11, c[0x0][0x2ec] ;  /* 0x0000bb000b627a20 */ /* 0x000fe20000410000 */
[----:B-1----:R-:W-:Y:S01]  /*b8f0*/  FSEL R132, R132, -INF , !P4 ;  /* 0xff80000084847808 */ /* 0x002fe20006000000 */
[----:B------:R-:W-:Y:S01]  /*b900*/  FMUL.FTZ R48, R9, c[0x0][0x2ec] ;  /* 0x0000bb0009307a20 */ /* 0x000fe20000410000 */
[--C-:B------:R-:W-:Y:S01]  /*b910*/  LOP3.LUT R13, R60, 0x30, R3.reuse, 0xfe, !PT ;  /* 0x000000303c0d7812 */ /* 0x100fe200078efe03 */
[----:B------:R-:W-:Y:S01]  /*b920*/  FMUL.FTZ R102, R10, c[0x0][0x2ec] ;  /* 0x0000bb000a667a20 */ /* 0x000fe20000410000 */
[C-C-:B------:R-:W-:Y:S01]  /*b930*/  LOP3.LUT R52, R60.reuse, 0x40, R3.reuse, 0xfe, !PT ;  /* 0x000000403c347812 */ /* 0x140fe200078efe03 */
[----:B------:R-:W-:Y:S01]  /*b940*/  MUFU.TANH R38, R24 ;  /* 0x0000001800267308 */ /* 0x000fe20000002400 */
[----:B------:R-:W-:Y:S01]  /*b950*/  LOP3.LUT R10, R60, 0x48, R3, 0xfe, !PT ;  /* 0x000000483c0a7812 */ /* 0x000fe200078efe03 */
[----:B------:R-:W-:-:S06]  /*b960*/  FMUL.FTZ R8, R8, c[0x0][0x2ec] ;  /* 0x0000bb0008087a20 */ /* 0x000fcc0000410000 */
[----:B------:R1:W-:Y:S05]  /*b970*/  MUFU.TANH R46, R25 ;  /* 0x00000019002e7308 */ /* 0x0003ea0000002400 */
[----:B------:R-:W-:Y:S03]  /*b980*/  HMMA.16816.F32.BF16 R4, R20, R14, R4 ;  /* 0x0000000e1404723c */ /* 0x000fe60000041804 */
[----:B------:R2:W-:Y:S01]  /*b990*/  MUFU.TANH R89, R32 ;  /* 0x0000002000597308 */ /* 0x0005e20000002400 */
[----:B-1----:R-:W1:Y:S07]  /*b9a0*/  LDSM.16.M88.4 R24, [R86] ;  /* 0x000000005618783b */ /* 0x002e6e0000000200 */
[----:B------:R3:W-:Y:S01]  /*b9b0*/  MUFU.TANH R104, R39 ;  /* 0x0000002700687308 */ /* 0x0007e20000002400 */
[----:B------:R-:W-:-:S04]  /*b9c0*/  DEPBAR.LE SB0, 0x0 ;  /* 0x000080000000791a */ /* 0x000fc80000000000 */
[----:B--2---:R-:W-:-:S03]  /*b9d0*/  FSEL R32, R57, -INF , !P3 ;  /* 0xff80000039207808 */ /* 0x004fc60005800000 */
[----:B------:R-:W2:Y:S01]  /*b9e0*/  MUFU.TANH R130, R130 ;  /* 0x0000008200827308 */ /* 0x000ea20000002400 */
[----:B------:R-:W-:-:S04]  /*b9f0*/  ISETP.GE.AND P3, PT, R12, R41, PT ;  /* 0x000000290c00720c */ /* 0x000fc80003f66270 */
[----:B------:R-:W-:Y:S01]  /*ba00*/  FMUL.FTZ R94, R6, c[0x0][0x2ec] ;  /* 0x0000bb00065e7a20 */ /* 0x000fe20000410000 */
[----:B----4-:R-:W-:Y:S01]  /*ba10*/  FSEL R160, R160, -INF , !P3 ;  /* 0xff800000a0a07808 */ /* 0x010fe20005800000 */
[----:B------:R-:W-:Y:S01]  /*ba20*/  FMUL.FTZ R107, R5, c[0x0][0x2ec] ;  /* 0x0000bb00056b7a20 */ /* 0x000fe20000410000 */
[----:B------:R-:W-:Y:S01]  /*ba30*/  ISETP.GE.AND P3, PT, R13, R41, PT ;  /* 0x000000290d00720c */ /* 0x000fe20003f66270 */
[----:B------:R-:W4:Y:S01]  /*ba40*/  MUFU.TANH R61, R61 ;  /* 0x0000003d003d7308 */ /* 0x000f220000002400 */
[----:B---3--:R-:W-:Y:S02]  /*ba50*/  FSEL R39, R55, -INF , !P5 ;  /* 0xff80000037277808 */ /* 0x008fe40006800000 */
[-C--:B------:R-:W-:Y:S02]  /*ba60*/  ISETP.GE.AND P5, PT, R12, R40.reuse, PT ;  /* 0x000000280c00720c */ /* 0x080fe40003fa6270 */
[----:B------:R-:W-:Y:S02]  /*ba70*/  IADD3 R12, R64, 0x29, RZ ;  /* 0x00000029400c7810 */ /* 0x000fe40007ffe0ff */
[----:B------:R-:W-:Y:S01]  /*ba80*/  FSEL R45, R54, -INF , !P5 ;  /* 0xff800000362d7808 */ /* 0x000fe20006800000 */
[----:B------:R-:W3:Y:S01]  /*ba90*/  MUFU.TANH R128, R128 ;  /* 0x0000008000807308 */ /* 0x000ee20000002400 */
[----:B------:R-:W-:-:S02]  /*baa0*/  ISETP.GE.AND P6, PT, R12, R40, PT ;  /* 0x000000280c00720c */ /* 0x000fc40003fc6270 */
[----:B------:R-:W-:Y:S02]  /*bab0*/  ISETP.GE.AND P4, PT, R12, R41, PT ;  /* 0x000000290c00720c */ /* 0x000fe40003f86270 */
[----:B------:R-:W-:Y:S02]  /*bac0*/  LOP3.LUT R12, R60, 0x38, R3, 0xfe, !PT ;  /* 0x000000383c0c7812 */ /* 0x000fe400078efe03 */
[----:B------:R-:W-:Y:S01]  /*bad0*/  FSEL R93, R56, -INF , !P6 ;  /* 0xff800000385d7808 */ /* 0x000fe20007000000 */
[----:B------:R-:W1:Y:S01]  /*bae0*/  MUFU.TANH R36, R36 ;  /* 0x0000002400247308 */ /* 0x000e620000002400 */
[----:B------:R-:W-:Y:S02]  /*baf0*/  FSEL R134, R134, -INF , !P4 ;  /* 0xff80000086867808 */ /* 0x000fe40006000000 */
[-C--:B------:R-:W-:Y:S02]  /*bb00*/  ISETP.GE.AND P5, PT, R13, R40.reuse, PT ;  /* 0x000000280d00720c */ /* 0x080fe40003fa6270 */
[----:B------:R-:W-:-:S02]  /*bb10*/  ISETP.GE.AND P6, PT, R12, R40, PT ;  /* 0x000000280c00720c */ /* 0x000fc40003fc6270 */
[----:B------:R-:W-:Y:S01]  /*bb20*/  ISETP.GE.AND P4, PT, R12, R41, PT ;  /* 0x000000290c00720c */ /* 0x000fe20003f86270 */
[----:B------:R-:W1:Y:S01]  /*bb30*/  MUFU.TANH R44, R44 ;  /* 0x0000002c002c7308 */ /* 0x000e620000002400 */
[----:B-----5:R-:W-:Y:S01]  /*bb40*/  HMMA.16816.F32.BF16 R12, R28, R16, RZ ;  /* 0x000000101c0c723c */ /* 0x020fe200000418ff */
[----:B------:R-:W-:Y:S01]  /*bb50*/  FSEL R11, R66, -INF , !P6 ;  /* 0xff800000420b7808 */ /* 0x000fe20007000000 */
[----:B------:R-:W-:Y:S01]  /*bb60*/  FMUL.FTZ R66, R7, c[0x0][0x2ec] ;  /* 0x0000bb0007427a20 */ /* 0x000fe20000410000 */
[----:B------:R-:W-:Y:S02]  /*bb70*/  FSEL R126, R126, -INF , !P4 ;  /* 0xff8000007e7e7808 */ /* 0x000fe40006000000 */
[C---:B------:R-:W-:Y:S02]  /*bb80*/  IADD3 R54, R64.reuse, 0x31, RZ ;  /* 0x0000003140367810 */ /* 0x040fe40007ffe0ff */
[----:B------:R-:W-:Y:S01]  /*bb90*/  IADD3 R16, R64, 0x39, RZ ;  /* 0x0000003940107810 */ /* 0x000fe20007ffe0ff */
[----:B------:R-:W5:Y:S01]  /*bba0*/  MUFU.TANH R112, R112 ;  /* 0x0000007000707308 */ /* 0x000f620000002400 */
[----:B------:R-:W-:-:S02]  /*bbb0*/  FSEL R9, R62, -INF , !P5 ;  /* 0xff8000003e097808 */ /* 0x000fc40006800000 */
[CC--:B------:R-:W-:Y:S02]  /*bbc0*/  ISETP.GE.AND P6, PT, R16.reuse, R40.reuse, PT ;  /* 0x000000281000720c */ /* 0x0c0fe40003fc6270 */
[-C--:B------:R-:W-:Y:S02]  /*bbd0*/  ISETP.GE.AND P4, PT, R16, R41.reuse, PT ;  /* 0x000000291000720c */ /* 0x080fe40003f86270 */
[----:B------:R-:W-:Y:S01]  /*bbe0*/  HMMA.16816.F32.BF16 R16, R28, R18, RZ ;  /* 0x000000121c10723c */ /* 0x000fe200000418ff */
[----:B--2---:R-:W-:Y:S01]  /*bbf0*/  FSEL R130, R130, -INF , !P3 ;  /* 0xff80000082827808 */ /* 0x004fe20005800000 */
[----:B------:R-:W2:Y:S01]  /*bc00*/  MUFU.TANH R110, R110 ;  /* 0x0000006e006e7308 */ /* 0x000ea20000002400 */
[C---:B------:R-:W-:Y:S02]  /*bc10*/  ISETP.GE.AND P5, PT, R54.reuse, R40, PT ;  /* 0x000000283600720c */ /* 0x040fe40003fa6270 */
[----:B------:R-:W-:Y:S02]  /*bc20*/  ISETP.GE.AND P3, PT, R54, R41, PT ;  /* 0x000000293600720c */ /* 0x000fe40003f66270 */
[----:B----4-:R-:W-:-:S02]  /*bc30*/  FSEL R99, R61, -INF , !P5 ;  /* 0xff8000003d637808 */ /* 0x010fc40006800000 */
[----:B-1----:R-:W-:Y:S01]  /*bc40*/  HMMA.16816.F32.BF16 R12, R20, R24, R12 ;  /* 0x00000018140c723c */ /* 0x002fe2000004180c */
[----:B---3--:R-:W-:Y:S01]  /*bc50*/  FSEL R128, R128, -INF , !P3 ;  /* 0xff80000080807808 */ /* 0x008fe20005800000 */
[----:B------:R-:W1:Y:S01]  /*bc60*/  MUFU.TANH R8, R8 ;  /* 0x0000000800087308 */ /* 0x000e620000002400 */
[----:B------:R-:W-:Y:S01]  /*bc70*/  FSEL R103, R65, -INF , !P6 ;  /* 0xff80000041677808 */ /* 0x000fe20007000000 */
[----:B------:R-:W-:Y:S01]  /*bc80*/  FMUL.FTZ R65, R4, c[0x0][0x2ec] ;  /* 0x0000bb0004417a20 */ /* 0x000fe20000410000 */
[----:B------:R-:W-:Y:S02]  /*bc90*/  FSEL R120, R120, -INF , !P4 ;  /* 0xff80000078787808 */ /* 0x000fe40006000000 */
[CC--:B------:R-:W-:Y:S02]  /*bca0*/  ISETP.GE.AND P5, PT, R52.reuse, R40.reuse, PT ;  /* 0x000000283400720c */ /* 0x0c0fe40003fa6270 */
[----:B------:R-:W-:Y:S01]  /*bcb0*/  ISETP.GE.AND P3, PT, R52, R41, PT ;  /* 0x000000293400720c */ /* 0x000fe20003f66270 */
[----:B------:R-:W3:Y:S01]  /*bcc0*/  MUFU.TANH R102, R102 ;  /* 0x0000006600667308 */ /* 0x000ee20000002400 */
[----:B------:R-:W-:-:S02]  /*bcd0*/  ISETP.GE.AND P6, PT, R10, R40, PT ;  /* 0x000000280a00720c */ /* 0x000fc40003fc6270 */
[-C--:B------:R-:W-:Y:S02]  /*bce0*/  ISETP.GE.AND P4, PT, R10, R41.reuse, PT ;  /* 0x000000290a00720c */ /* 0x080fe40003f86270 */
[----:B------:R-:W-:Y:S01]  /*bcf0*/  IADD3 R10, R64, 0x41, RZ ;  /* 0x00000041400a7810 */ /* 0x000fe20007ffe0ff */
[----:B------:R-:W-:Y:S01]  /*bd00*/  HMMA.16816.F32.BF16 R16, R20, R26, R16 ;  /* 0x0000001a1410723c */ /* 0x000fe20000041810 */
[----:B------:R-:W-:Y:S01]  /*bd10*/  FSEL R87, R87, -INF , !P5 ;  /* 0xff80000057577808 */ /* 0x000fe20006800000 */
[----:B------:R-:W4:Y:S01]  /*bd20*/  MUFU.TANH R48, R48 ;  /* 0x0000003000307308 */ /* 0x000f220000002400 */
[----:B------:R-:W-:Y:S02]  /*bd30*/  FSEL R124, R124, -INF , !P3 ;  /* 0xff8000007c7c7808 */ /* 0x000fe40005800000 */
[C---:B------:R-:W-:Y:S02]  /*bd40*/  ISETP.GE.AND P5, PT, R10.reuse, R40, PT ;  /* 0x000000280a00720c */ /* 0x040fe40003fa6270 */
[----:B------:R-:W-:Y:S01]  /*bd50*/  ISETP.GE.AND P3, PT, R10, R41, PT ;  /* 0x000000290a00720c */ /* 0x000fe20003f66270 */
[----:B------:R-:W-:Y:S01]  /*bd60*/  FMUL.FTZ R12, R12, c[0x0][0x2ec] ;  /* 0x0000bb000c0c7a20 */ /* 0x000fe20000410000 */
[----:B------:R-:W-:Y:S01]  /*bd70*/  LOP3.LUT R4, R60, 0x50, R3, 0xfe, !PT ;  /* 0x000000503c047812 */ /* 0x000fe200078efe03 */
[----:B------:R-:W1:Y:S01]  /*bd80*/  MUFU.TANH R98, R98 ;  /* 0x0000006200627308 */ /* 0x000e620000002400 */
[----:B------:R-:W-:Y:S01]  /*bd90*/  IADD3 R10, R64, 0x49, RZ ;  /* 0x00000049400a7810 */ /* 0x000fe20007ffe0ff */
[----:B------:R-:W-:Y:S01]  /*bda0*/  FMUL.FTZ R14, R14, c[0x0][0x2ec] ;  /* 0x0000bb000e0e7a20 */ /* 0x000fe20000410000 */
[----:B------:R-:W-:Y:S01]  /*bdb0*/  FSEL R67, R67, -INF , !P5 ;  /* 0xff80000043437808 */ /* 0x000fe20006800000 */
[----:B------:R-:W-:Y:S01]  /*bdc0*/  FMUL.FTZ R54, R15, c[0x0][0x2ec] ;  /* 0x0000bb000f367a20 */ /* 0x000fe20000410000 */
[----:B------:R-:W-:Y:S01]  /*bdd0*/  FSEL R118, R118, -INF , !P3 ;  /* 0xff80000076767808 */ /* 0x000fe20005800000 */
[----:B------:R-:W-:Y:S01]  /*bde0*/  FMUL.FTZ R13, R13, c[0x0][0x2ec] ;  /* 0x0000bb000d0d7a20 */ /* 0x000fe20000410000 */
[----:B------:R-:W-:Y:S01]  /*bdf0*/  FSEL R5, R89, -INF , !P6 ;  /* 0xff80000059057808 */ /* 0x000fe20007000000 */
[----:B------:R-:W1:Y:S01]  /*be00*/  MUFU.TANH R65, R65 ;  /* 0x0000004100417308 */ /* 0x000e620000002400 */
[----:B------:R-:W-:-:S02]  /*be10*/  FSEL R122, R122, -INF , !P4 ;  /* 0xff8000007a7a7808 */ /* 0x000fc40006000000 */
[CC--:B------:R-:W-:Y:S02]  /*be20*/  ISETP.GE.AND P5, PT, R4.reuse, R40.reuse, PT ;  /* 0x000000280400720c */ /* 0x0c0fe40003fa6270 */
[-C--:B------:R-:W-:Y:S01]  /*be30*/  ISETP.GE.AND P3, PT, R4, R41.reuse, PT ;  /* 0x000000290400720c */ /* 0x080fe20003f66270 */
[----:B------:R-:W-:Y:S01]  /*be40*/  FMUL.FTZ R16, R16, c[0x0][0x2ec] ;  /* 0x0000bb0010107a20 */ /* 0x000fe20000410000 */
[C---:B------:R-:W-:Y:S01]  /*be50*/  ISETP.GE.AND P6, PT, R10.reuse, R40, PT ;  /* 0x000000280a00720c */ /* 0x040fe20003fc6270 */
[----:B------:R-:W1:Y:S01]  /*be60*/  MUFU.TANH R94, R94 ;  /* 0x0000005e005e7308 */ /* 0x000e620000002400 */
[----:B------:R-:W-:Y:S01]  /*be70*/  ISETP.GE.AND P4, PT, R10, R41, PT ;  /* 0x000000290a00720c */ /* 0x000fe20003f86270 */
[----:B------:R-:W-:Y:S01]  /*be80*/  FMUL.FTZ R17, R17, c[0x0][0x2ec] ;  /* 0x0000bb0011117a20 */ /* 0x000fe20000410000 */
[----:B------:R-:W-:Y:S01]  /*be90*/  LOP3.LUT R4, R60, 0x58, R3, 0xfe, !PT ;  /* 0x000000583c047812 */ /* 0x000fe200078efe03 */
[----:B------:R-:W-:Y:S01]  /*bea0*/  FMUL.FTZ R18, R18, c[0x0][0x2ec] ;  /* 0x0000bb0012127a20 */ /* 0x000fe20000410000 */
[----:B------:R-:W-:Y:S01]  /*beb0*/  IADD3 R6, R64, 0x51, RZ ;  /* 0x0000005140067810 */ /* 0x000fe20007ffe0ff */
[----:B------:R-:W-:Y:S01]  /*bec0*/  FMUL.FTZ R19, R19, c[0x0][0x2ec] ;  /* 0x0000bb0013137a20 */ /* 0x000fe20000410000 */
[----:B------:R-:W-:Y:S01]  /*bed0*/  FSEL R7, R92, -INF , !P6 ;  /* 0xff8000005c077808 */ /* 0x000fe20007000000 */
[----:B------:R-:W1:Y:S01]  /*bee0*/  MUFU.TANH R107, R107 ;  /* 0x0000006b006b7308 */ /* 0x000e620000002400 */
[----:B------:R-:W-:-:S02]  /*bef0*/  FSEL R116, R116, -INF , !P4 ;  /* 0xff80000074747808 */ /* 0x000fc40006000000 */
[----:B------:R-:W-:Y:S02]  /*bf00*/  FSEL R25, R36, -INF , !P5 ;  /* 0xff80000024197808 */ /* 0x000fe40006800000 */
[----:B------:R-:W-:Y:S02]  /*bf10*/  FSEL R114, R114, -INF , !P3 ;  /* 0xff80000072727808 */ /* 0x000fe40005800000 */
[CC--:B------:R-:W-:Y:S01]  /*bf20*/  ISETP.GE.AND P6, PT, R4.reuse, R40.reuse, PT ;  /* 0x000000280400720c */ /* 0x0c0fe20003fc6270 */
[----:B------:R-:W1:Y:S01]  /*bf30*/  MUFU.TANH R66, R66 ;  /* 0x0000004200427308 */ /* 0x000e620000002400 */
[-C--:B------:R-:W-:Y:S02]  /*bf40*/  ISETP.GE.AND P4, PT, R4, R41.reuse, PT ;  /* 0x000000290400720c */ /* 0x080fe40003f86270 */
[C---:B------:R-:W-:Y:S02]  /*bf50*/  ISETP.GE.AND P5, PT, R6.reuse, R40, PT ;  /* 0x000000280600720c */ /* 0x040fe40003fa6270 */
[----:B------:R-:W-:-:S02]  /*bf60*/  ISETP.GE.AND P3, PT, R6, R41, PT ;  /* 0x000000290600720c */ /* 0x000fc40003f66270 */
[----:B------:R-:W-:Y:S01]  /*bf70*/  LOP3.LUT R4, R60, 0x60, R3, 0xfe, !PT ;  /* 0x000000603c047812 */ /* 0x000fe200078efe03 */
[----:B------:R-:W1:Y:S01]  /*bf80*/  MUFU.TANH R105, R12 ;  /* 0x0000000c00697308 */ /* 0x000e620000002400 */
[----:B------:R-:W-:Y:S02]  /*bf90*/  IADD3 R6, R64, 0x59, RZ ;  /* 0x0000005940067810 */ /* 0x000fe40007ffe0ff */
[----:B------:R-:W-:Y:S02]  /*bfa0*/  FSEL R29, R44, -INF , !P5 ;  /* 0xff8000002c1d7808 */ /* 0x000fe40006800000 */
[----:B------:R-:W-:Y:S02]  /*bfb0*/  FSEL R104, R104, -INF , !P3 ;  /* 0xff80000068687808 */ /* 0x000fe40005800000 */
[----:B------:R-:W-:Y:S01]  /*bfc0*/  FSEL R21, R38, -INF , !P6 ;  /* 0xff80000026157808 */ /* 0x000fe20007000000 */
[----:B------:R-:W1:Y:S01]  /*bfd0*/  MUFU.TANH R58, R14 ;  /* 0x0000000e003a7308 */ /* 0x000e620000002400 */
[----:B-----5:R-:W-:-:S02]  /*bfe0*/  FSEL R112, R112, -INF , !P4 ;  /* 0xff80000070707808 */ /* 0x020fc40006000000 */
[CC--:B------:R-:W-:Y:S02]  /*bff0*/  ISETP.GE.AND P5, PT, R4.reuse, R40.reuse, PT ;  /* 0x000000280400720c */ /* 0x0c0fe40003fa6270 */
[-C--:B------:R-:W-:Y:S02]  /*c000*/  ISETP.GE.AND P3, PT, R4, R41.reuse, PT ;  /* 0x000000290400720c */ /* 0x080fe40003f66270 */
[C---:B------:R-:W-:Y:S01]  /*c010*/  ISETP.GE.AND P6, PT, R6.reuse, R40, PT ;  /* 0x000000280600720c */ /* 0x040fe20003fc6270 */
[----:B------:R4:W5:Y:S01]  /*c020*/  MUFU.TANH R97, R13 ;  /* 0x0000000d00617308 */ /* 0x0009620000002400 */
[----:B------:R-:W-:Y:S02]  /*c030*/  ISETP.GE.AND P4, PT, R6, R41, PT ;  /* 0x000000290600720c */ /* 0x000fe40003f86270 */
[----:B------:R-:W-:Y:S02]  /*c040*/  LOP3.LUT R4, R60, 0x68, R3, 0xfe, !PT ;  /* 0x000000683c047812 */ /* 0x000fe400078efe03 */
[----:B------:R-:W-:-:S02]  /*c050*/  IADD3 R6, R64, 0x61, RZ ;  /* 0x0000006140067810 */ /* 0x000fc40007ffe0ff */
[----:B------:R-:W-:Y:S01]  /*c060*/  FSEL R23, R46, -INF , !P6 ;  /* 0xff8000002e177808 */ /* 0x000fe20007000000 */
[----:B------:R-:W4:Y:S01]  /*c070*/  MUFU.TANH R54, R54 ;  /* 0x0000003600367308 */ /* 0x000f220000002400 */
[----:B--2---:R-:W-:Y:S02]  /*c080*/  FSEL R110, R110, -INF , !P4 ;  /* 0xff8000006e6e7808 */ /* 0x004fe40006000000 */
[----:B-1----:R-:W-:Y:S02]  /*c090*/  FSEL R15, R8, -INF , !P5 ;  /* 0xff800000080f7808 */ /* 0x002fe40006800000 */
[----:B---3--:R-:W-:Y:S02]  /*c0a0*/  FSEL R102, R102, -INF , !P3 ;  /* 0xff80000066667808 */ /* 0x008fe40005800000 */
[C---:B------:R-:W-:Y:S01]  /*c0b0*/  ISETP.GE.AND P6, PT, R4.reuse, R40, PT ;  /* 0x000000280400720c */ /* 0x040fe20003fc6270 */
[----:B------:R-:W1:Y:S01]  /*c0c0*/  MUFU.TANH R43, R43 ;  /* 0x0000002b002b7308 */ /* 0x000e620000002400 */
[----:B------:R-:W-:Y:S01]  /*c0d0*/  BAR.SYNC.DEFER_BLOCKING 0x0 ;  /* 0x0000000000007b1d */ /* 0x000fe20000010000 */
[----:B------:R-:W-:-:S02]  /*c0e0*/  ISETP.GE.AND P4, PT, R4, R41, PT ;  /* 0x000000290400720c */ /* 0x000fc40003f86270 */
[C---:B------:R-:W-:Y:S02]  /*c0f0*/  ISETP.GE.AND P5, PT, R6.reuse, R40, PT ;  /* 0x000000280600720c */ /* 0x040fe40003fa6270 */
[----:B------:R-:W-:Y:S02]  /*c100*/  ISETP.GE.AND P3, PT, R6, R41, PT ;  /* 0x000000290600720c */ /* 0x000fe40003f66270 */
[----:B------:R-:W-:Y:S01]  /*c110*/  LOP3.LUT R4, R60, 0x70, R3, 0xfe, !PT ;  /* 0x000000703c047812 */ /* 0x000fe200078efe03 */
[----:B------:R-:W2:Y:S01]  /*c120*/  MUFU.TANH R57, R16 ;  /* 0x0000001000397308 */ /* 0x000ea20000002400 */
[----:B------:R-:W-:Y:S02]  /*c130*/  IADD3 R6, R64, 0x69, RZ ;  /* 0x0000006940067810 */ /* 0x000fe40007ffe0ff */
[----:B----4-:R-:W-:Y:S02]  /*c140*/  FSEL R13, R48, -INF , !P5 ;  /* 0xff800000300d7808 */ /* 0x010fe40006800000 */
[----:B------:R-:W-:-:S02]  /*c150*/  FSEL R98, R98, -INF , !P3 ;  /* 0xff80000062627808 */ /* 0x000fc40005800000 */
[----:B------:R-:W-:Y:S01]  /*c160*/  FSEL R65, R65, -INF , !P6 ;  /* 0xff80000041417808 */ /* 0x000fe20007000000 */
[----:B------:R-:W3:Y:S01]  /*c170*/  MUFU.TANH R55, R17 ;  /* 0x0000001100377308 */ /* 0x000ee20000002400 */
[----:B------:R-:W-:Y:S02]  /*c180*/  FSEL R94, R94, -INF , !P4 ;  /* 0xff8000005e5e7808 */ /* 0x000fe40006000000 */
[CC--:B------:R-:W-:Y:S02]  /*c190*/  ISETP.GE.AND P5, PT, R4.reuse, R40.reuse, PT ;  /* 0x000000280400720c */ /* 0x0c0fe40003fa6270 */
[-C--:B------:R-:W-:Y:S02]  /*c1a0*/  ISETP.GE.AND P3, PT, R4, R41.reuse, PT ;  /* 0x000000290400720c */ /* 0x080fe40003f66270 */
[C---:B------:R-:W-:Y:S01]  /*c1b0*/  ISETP.GE.AND P6, PT, R6.reuse, R40, PT ;  /* 0x000000280600720c */ /* 0x040fe20003fc6270 */
[----:B------:R-:W4:Y:S01]  /*c1c0*/  MUFU.TANH R48, R18 ;  /* 0x0000001200307308 */ /* 0x000f220000002400 */
[----:B------:R-:W-:-:S02]  /*c1d0*/  ISETP.GE.AND P4, PT, R6, R41, PT ;  /* 0x000000290600720c */ /* 0x000fc40003f86270 */
[----:B------:R-:W-:Y:S02]  /*c1e0*/  IADD3 R4, R64, 0x71, RZ ;  /* 0x0000007140047810 */ /* 0x000fe40007ffe0ff */
[----:B------:R-:W-:Y:S02]  /*c1f0*/  FSEL R107, R107, -INF , !P6 ;  /* 0xff8000006b6b7808 */ /* 0x000fe40007000000 */
[----:B------:R-:W-:Y:S01]  /*c200*/  FSEL R66, R66, -INF , !P4 ;  /* 0xff80000042427808 */ /* 0x000fe20006000000 */
[----:B------:R-:W1:Y:S01]  /*c210*/  MUFU.TANH R44, R19 ;  /* 0x00000013002c7308 */ /* 0x000e620000002400 */
[C---:B------:R-:W-:Y:S02]  /*c220*/  ISETP.GE.AND P6, PT, R4.reuse, R40, PT ;  /* 0x000000280400720c */ /* 0x040fe40003fc6270 */
[----:B------:R-:W-:Y:S02]  /*c230*/  ISETP.GE.AND P4, PT, R4, R41, PT ;  /* 0x000000290400720c */ /* 0x000fe40003f86270 */
[----:B------:R-:W-:-:S02]  /*c240*/  LOP3.LUT R3, R60, 0x78, R3, 0xfe, !PT ;  /* 0x000000783c037812 */ /* 0x000fc400078efe03 */
[----:B------:R-:W-:Y:S02]  /*c250*/  FSEL R105, R105, -INF , !P5 ;  /* 0xff80000069697808 */ /* 0x000fe40006800000 */
[----:B------:R-:W-:Y:S02]  /*c260*/  FSEL R58, R58, -INF , !P3 ;  /* 0xff8000003a3a7808 */ /* 0x000fe40005800000 */
[C---:B------:R-:W-:Y:S02]  /*c270*/  ISETP.GE.AND P5, PT, R64.reuse, R40, PT ;  /* 0x000000284000720c */ /* 0x040fe40003fa6270 */
[C---:B------:R-:W-:Y:S02]  /*c280*/  ISETP.GE.AND P3, PT, R64.reuse, R41, PT ;  /* 0x000000294000720c */ /* 0x040fe40003f66270 */
[----:B------:R-:W-:Y:S02]  /*c290*/  IADD3 R64, R64, 0x79, RZ ;  /* 0x0000007940407810 */ /* 0x000fe40007ffe0ff */
[----:B-----5:R-:W-:-:S02]  /*c2a0*/  FSEL R97, R97, -INF , !P6 ;  /* 0xff80000061617808 */ /* 0x020fc40007000000 */
[----:B------:R-:W-:Y:S02]  /*c2b0*/  FSEL R54, R54, -INF , !P4 ;  /* 0xff80000036367808 */ /* 0x000fe40006000000 */
[CC--:B------:R-:W-:Y:S02]  /*c2c0*/  ISETP.GE.AND P6, PT, R3.reuse, R40.reuse, PT ;  /* 0x000000280300720c */ /* 0x0c0fe40003fc6270 */
[----:B------:R-:W-:Y:S02]  /*c2d0*/  ISETP.GE.AND P4, PT, R3, R41, PT ;  /* 0x000000290300720c */ /* 0x000fe40003f86270 */
[----:B------:R-:W-:Y:S02]  /*c2e0*/  FSEL R3, R42, -INF , !P5 ;  /* 0xff8000002a037808 */ /* 0x000fe40006800000 */
[----:B-1----:R-:W-:Y:S02]  /*c2f0*/  FSEL R4, R43, -INF , !P3 ;  /* 0xff8000002b047808 */ /* 0x002fe40005800000 */
[----:B------:R-:W-:-:S02]  /*c300*/  ISETP.GE.AND P5, PT, R64, R40, PT ;  /* 0x000000284000720c */ /* 0x000fc40003fa6270 */
[----:B------:R-:W-:Y:S02]  /*c310*/  ISETP.GE.AND P3, PT, R64, R41, PT ;  /* 0x000000294000720c */ /* 0x000fe40003f66270 */
[----:B--2---:R-:W-:Y:S02]  /*c320*/  FSEL R57, R57, -INF , !P6 ;  /* 0xff80000039397808 */ /* 0x004fe40007000000 */
[----:B---3--:R-:W-:Y:S02]  /*c330*/  FSEL R55, R55, -INF , !P5 ;  /* 0xff80000037377808 */ /* 0x008fe40006800000 */
[----:B----4-:R-:W-:Y:S02]  /*c340*/  FSEL R48, R48, -INF , !P4 ;  /* 0xff80000030307808 */ /* 0x010fe40006000000 */
        /* <DEDUP_REMOVED lines=61> */
.L_x_3806:
[----:B------:R-:W-:-:S05]  /*c720*/  IMAD.MOV.U32 R19, RZ, RZ, c[0x0][0x198] ;  /* 0x00006600ff137624 */ /* 0x000fca00078e00ff */
[----:B------:R-:W-:-:S04]  /*c730*/  LEA R19, -R19, RZ, 0x7 ;  /* 0x000000ff13137211 */ /* 0x000fc800078e39ff */
[----:B------:R-:W-:Y:S02]  /*c740*/  SHF.R.S32.HI R8, RZ, 0x1f, R19 ;  /* 0x0000001fff087819 */ /* 0x000fe40000011413 */
.L_x_3807:
[----:B------:R-:W-:Y:S01]  /*c750*/  @!P0 IMAD.MOV.U32 R17, RZ, RZ, c[0x0][0x198] ;  /* 0x00006600ff118624 */ /* 0x000fe200078e00ff */
[-C--:B------:R-:W-:Y:S01]  /*c760*/  @!P0 IADD3 R27, P3, R146, R19.reuse, RZ ;  /* 0x00000013921b8210 */ /* 0x080fe20007f7e0ff */
[----:B------:R-:W-:Y:S01]  /*c770*/  @!P0 IMAD.MOV.U32 R6, RZ, RZ, c[0x0][0x19c] ;  /* 0x00006700ff068624 */ /* 0x000fe200078e00ff */
[-C--:B------:R-:W-:Y:S01]  /*c780*/  @!P0 LEA R30, P4, R19, R156.reuse, 0x1 ;  /* 0x0000009c131e8211 */ /* 0x080fe200078808ff */
[----:B------:R1:W-:Y:S01]  /*c790*/  @P0 STS [R159+0x1000], RZ ;  /* 0x001000ff9f000388 */ /* 0x0003e20000000800 */
[----:B------:R-:W-:Y:S01]  /*c7a0*/  @!P0 LEA R12, P1, R17, R19, 0x6 ;  /* 0x00000013110c8211 */ /* 0x000fe200078230ff */
[----:B------:R-:W-:Y:S01]  /*c7b0*/  @!P0 IMAD.X R10, R145, 0x1, R8, P3 ;  /* 0x00000001910a8824 */ /* 0x000fe200018e0608 */
[----:B------:R-:W-:Y:S01]  /*c7c0*/  @!P0 LEA R16, P3, R27, R156, 0x1 ;  /* 0x0000009c1b108211 */ /* 0x000fe200078608ff */
        /* <DEDUP_REMOVED lines=37> */
.L_x_3809:
[----:B------:R-:W-:Y:S05]  /*ca20*/  BSYNC B0 ;  /* 0x0000000000007941 */ /* 0x000fea0003800000 */
.L_x_3808:
[----:B------:R-:W0:Y:S01]  /*ca30*/  LDGDEPBAR ;  /* 0x00000000000079af */ /* 0x000e220000000000 */
[----:B------:R-:W-:-:S04]  /*ca40*/  LEA R156, P0, R19, R156, 0x1 ;  /* 0x0000009c139c7211 */ /* 0x000fc800078008ff */
[----:B------:R-:W-:Y:S02]  /*ca50*/  LEA.HI.X R151, R19, R151, R8, 0x1, P0 ;  /* 0x0000009713977211 */ /* 0x000fe400000f0c08 */
.L_x_3805:
        /* <DEDUP_REMOVED lines=51> */
[--C-:B------:R-:W-:Y:S01]  /*cd90*/  FFMA.FTZ R64, R39, c[0x0][0x23c], -R62.reuse ;  /* 0x00008f0027407a23 */ /* 0x100fe2000001083e */
[----:B------:R-:W-:Y:S01]  /*cda0*/  LDSM.16.MT88.4 R16, [R140+0x3000] ;  /* 0x003000008c10783b */ /* 0x000fe20000004200 */
        /* <DEDUP_REMOVED lines=34> */
[----:B------:R-:W-:Y:S01]  /*cfd0*/  LDSM.16.MT88.4 R20, [R140+0x3400] ;  /* 0x003400008c14783b */ /* 0x000fe20000004200 */
        /* <DEDUP_REMOVED lines=10> */
[----:B------:R-:W-:Y:S01]  /*d080*/  LDSM.16.MT88.4 R24, [R139+0x3400] ;  /* 0x003400008b18783b */ /* 0x000fe20000004200 */
[--C-:B------:R-:W-:Y:S02]  /*d090*/  FFMA.FTZ R65, R65, c[0x0][0x23c], -R62.reuse ;  /* 0x00008f0041417a23 */ /* 0x100fe4000001083e */
[----:B------:R-:W-:Y:S01]  /*d0a0*/  FMNMX.FTZ R3, R102, R3, !PT ;  /* 0x0000000366037209 */ /* 0x000fe20007810000 */
[----:B------:R-:W-:Y:S01]  /*d0b0*/  FFMA.FTZ R105, R105, c[0x0][0x23c], -R62 ;  /* 0x00008f0069697a23 */ /* 0x000fe2000001083e */
[----:B------:R-:W3:Y:S01]  /*d0c0*/  MUFU.EX2 R103, R103 ;  /* 0x0000006700677308 */ /* 0x000ee20000000800 */
[----:B-1----:R-:W-:-:S02]  /*d0d0*/  F2FP.BF16.PACK_AB R8, R95, R101 ;  /* 0x000000655f08723e */ /* 0x002fc400000010ff */
[----:B------:R-:W-:-:S04]  /*d0e0*/  FMNMX.FTZ R3, R98, R3, !PT ;  /* 0x0000000362037209 */ /* 0x000fc80007810000 */
[----:B------:R-:W-:Y:S01]  /*d0f0*/  FMNMX.FTZ R3, R94, R3, !PT ;  /* 0x000000035e037209 */ /* 0x000fe20007810000 */
[----:B------:R-:W-:Y:S01]  /*d100*/  MUFU.EX2 R96, R96 ;  /* 0x0000006000607308 */ /* 0x000fe20000000800 */
[----:B--2---:R-:W-:Y:S02]  /*d110*/  F2FP.BF16.PACK_AB R10, R89, R108 ;  /* 0x0000006c590a723e */ /* 0x004fe400000010ff */
[----:B------:R-:W-:-:S04]  /*d120*/  FMNMX.FTZ R3, R66, R3, !PT ;  /* 0x0000000342037209 */ /* 0x000fc80007810000 */
[----:B------:R-:W-:Y:S01]  /*d130*/  FMNMX.FTZ R3, R58, R3, !PT ;  /* 0x000000033a037209 */ /* 0x000fe20007810000 */
[-C--:B---3--:R-:W-:Y:S01]  /*d140*/  FMUL.FTZ R12, R80, R103.reuse ;  /* 0x00000067500c7220 */ /* 0x088fe20000410000 */
[----:B------:R-:W1:Y:S01]  /*d150*/  MUFU.EX2 R61, R61 ;  /* 0x0000003d003d7308 */ /* 0x000e620000000800 */
[----:B------:R-:W-:Y:S01]  /*d160*/  FMUL.FTZ R76, R76, R103 ;  /* 0x000000674c4c7220 */ /* 0x000fe20000410000 */
[----:B------:R-:W-:Y:S01]  /*d170*/  FMNMX.FTZ R3, R54, R3, !PT ;  /* 0x0000000336037209 */ /* 0x000fe20007810000 */
[-C--:B------:R-:W-:Y:S02]  /*d180*/  FMUL.FTZ R77, R77, R103.reuse ;  /* 0x000000674d4d7220 */ /* 0x080fe40000410000 */
[----:B------:R-:W-:Y:S01]  /*d190*/  FMUL.FTZ R29, R73, R103 ;  /* 0x00000067491d7220 */ /* 0x000fe20000410000 */
[----:B------:R-:W-:Y:S01]  /*d1a0*/  FMNMX.FTZ R3, R48, R3, !PT ;  /* 0x0000000330037209 */ /* 0x000fe20007810000 */
[-C--:B------:R-:W-:Y:S01]  /*d1b0*/  FMUL.FTZ R28, R72, R103.reuse ;  /* 0x00000067481c7220 */ /* 0x080fe20000410000 */
[----:B------:R-:W-:Y:S01]  /*d1c0*/  MUFU.EX2 R64, R64 ;  /* 0x0000004000407308 */ /* 0x000fe20000000800 */
[----:B------:R-:W-:Y:S01]  /*d1d0*/  FMUL.FTZ R68, R68, R103 ;  /* 0x0000006744447220 */ /* 0x000fe20000410000 */
[----:B------:R-:W-:Y:S01]  /*d1e0*/  FMNMX.FTZ R6, R44, R3, !PT ;  /* 0x000000032c067209 */ /* 0x000fe20007810000 */
[----:B------:R-:W-:-:S02]  /*d1f0*/  FMUL.FTZ R69, R69, R103 ;  /* 0x0000006745457220 */ /* 0x000fc40000410000 */
[----:B------:R-:W-:Y:S02]  /*d200*/  FFMA.FTZ R164, R164, R103, R101 ;  /* 0x00000067a4a47223 */ /* 0x000fe40000010065 */
[----:B------:R-:W2:Y:S01]  /*d210*/  SHFL.BFLY PT, R3, R6, 0x2, 0x1f ;  /* 0x0c401f0006037f89 */ /* 0x000ea200000e0000 */
[----:B------:R-:W-:Y:S01]  /*d220*/  MUFU.EX2 R59, R59 ;  /* 0x0000003b003b7308 */ /* 0x000fe20000000800 */
[----:B------:R-:W-:-:S04]  /*d230*/  FADD.FTZ R95, R95, R164 ;  /* 0x000000a45f5f7221 */ /* 0x000fc80000010000 */
[----:B------:R-:W-:-:S03]  /*d240*/  FADD.FTZ R108, R108, R95 ;  /* 0x0000005f6c6c7221 */ /* 0x000fc60000010000 */
[----:B------:R-:W-:Y:S01]  /*d250*/  MUFU.EX2 R60, R60 ;  /* 0x0000003c003c7308 */ /* 0x000fe20000000800 */
[----:B------:R-:W-:-:S07]  /*d260*/  FADD.FTZ R89, R89, R108 ;  /* 0x0000006c59597221 */ /* 0x000fce0000010000 */
[----:B------:R-:W-:Y:S01]  /*d270*/  MUFU.EX2 R53, R53 ;  /* 0x0000003500357308 */ /* 0x000fe20000000800 */
[----:B--2---:R-:W-:-:S07]  /*d280*/  FMNMX.FTZ R3, R6, R3, !PT ;  /* 0x0000000306037209 */ /* 0x004fce0007810000 */
[----:B------:R-:W-:Y:S01]  /*d290*/  MUFU.EX2 R56, R56 ;  /* 0x0000003800387308 */ /* 0x000fe20000000800 */
[----:B------:R-:W2:Y:S07]  /*d2a0*/  SHFL.BFLY PT, R6, R3, 0x1, 0x1f ;  /* 0x0c201f0003067f89 */ /* 0x000eae00000e0000 */
[----:B------:R-:W-:Y:S08]  /*d2b0*/  MUFU.EX2 R51, R51 ;  /* 0x0000003300337308 */ /* 0x000ff00000000800 */
[----:B------:R-:W-:Y:S08]  /*d2c0*/  MUFU.EX2 R52, R52 ;  /* 0x0000003400347308 */ /* 0x000ff00000000800 */
[----:B------:R-:W-:Y:S01]  /*d2d0*/  MUFU.EX2 R49, R49 ;  /* 0x0000003100317308 */ /* 0x000fe20000000800 */
[----:B--2---:R-:W-:Y:S01]  /*d2e0*/  FMNMX.FTZ R39, R3, R6, !PT ;  /* 0x0000000603277209 */ /* 0x004fe20007810000 */
        /* <DEDUP_REMOVED lines=10> */
[----:B------:R-:W2:Y:S01]  /*d390*/  LDSM.16.MT88.4 R4, [R139+0x3000] ;  /* 0x003000008b04783b */ /* 0x000ea20000004200 */
[--C-:B------:R-:W-:Y:S02]  /*d3a0*/  FFMA.FTZ R93, R100, c[0x0][0x23c], -R45.reuse ;  /* 0x00008f00645d7a23 */ /* 0x100fe4000001082d */
[--C-:B------:R-:W-:Y:S01]  /*d3b0*/  FFMA.FTZ R87, R172, c[0x0][0x23c], -R45.reuse ;  /* 0x00008f00ac577a23 */ /* 0x100fe2000001082d */
[----:B------:R-:W-:Y:S01]  /*d3c0*/  MUFU.EX2 R106, R106 ;  /* 0x0000006a006a7308 */ /* 0x000fe20000000800 */
[----:B------:R-:W-:-:S02]  /*d3d0*/  FFMA.FTZ R100, R170, c[0x0][0x23c], -R45 ;  /* 0x00008f00aa647a23 */ /* 0x000fc4000001082d */
[----:B------:R-:W-:Y:S02]  /*d3e0*/  FFMA.FTZ R0, R13, c[0x0][0x23c], -R62 ;  /* 0x00008f000d007a23 */ /* 0x000fe4000001083e */
[----:B------:R-:W-:Y:S02]  /*d3f0*/  FMUL.FTZ R13, R81, R103 ;  /* 0x00000067510d7220 */ /* 0x000fe40000410000 */
[--C-:B------:R-:W-:Y:S01]  /*d400*/  FFMA.FTZ R2, R168, c[0x0][0x23c], -R45.reuse ;  /* 0x00008f00a8027a23 */ /* 0x100fe2000001082d */
[----:B------:R-:W3:Y:S01]  /*d410*/  MUFU.EX2 R93, R93 ;  /* 0x0000005d005d7308 */ /* 0x000ee20000000800 */
[--C-:B------:R-:W-:Y:S02]  /*d420*/  FFMA.FTZ R67, R166, c[0x0][0x23c], -R45.reuse ;  /* 0x00008f00a6437a23 */ /* 0x100fe4000001082d */
[--C-:B------:R-:W-:Y:S01]  /*d430*/  FFMA.FTZ R73, R34, c[0x0][0x23c], -R45.reuse ;  /* 0x00008f0022497a23 */ /* 0x100fe2000001082d */
[----:B-1----:R-:W-:Y:S01]  /*d440*/  F2FP.BF16.PACK_AB R34, R61, R92 ;  /* 0x0000005c3d22723e */ /* 0x002fe200000010ff */
[----:B------:R-:W-:-:S02]  /*d450*/  FFMA.FTZ R162, R162, c[0x0][0x23c], -R45 ;  /* 0x00008f00a2a27a23 */ /* 0x000fc4000001082d */
[--C-:B------:R-:W-:Y:S01]  /*d460*/  FFMA.FTZ R72, R32, c[0x0][0x23c], -R45.reuse ;  /* 0x00008f0020487a23 */ /* 0x100fe2000001082d */
[----:B------:R-:W-:Y:S01]  /*d470*/  MUFU.EX2 R87, R87 ;  /* 0x0000005700577308 */ /* 0x000fe20000000800 */
[----:B------:R-:W-:Y:S01]  /*d480*/  F2FP.BF16.PACK_AB R32, R63, R96 ;  /* 0x000000603f20723e */ /* 0x000fe200000010ff */
[--C-:B------:R-:W-:Y:S02]  /*d490*/  FFMA.FTZ R81, R120, c[0x0][0x23c], -R45.reuse ;  /* 0x00008f0078517a23 */ /* 0x100fe4000001082d */
[----:B------:R-:W-:Y:S02]  /*d4a0*/  FFMA.FTZ R120, R107, c[0x0][0x23c], -R62 ;  /* 0x00008f006b787a23 */ /* 0x000fe4000001083e */
        /* <DEDUP_REMOVED lines=9> */
[----:B------:R-:W-:Y:S02]  /*d540*/  FADD.FTZ R96, R96, R89 ;  /* 0x0000005960607221 */ /* 0x000fe40000010000 */
[----:B------:R-:W-:Y:S01]  /*d550*/  FFMA.FTZ R98, R98, c[0x0][0x23c], -R45 ;  /* 0x00008f0062627a23 */ /* 0x000fe2000001082d */
[----:B-1----:R-:W-:Y:S01]  /*d560*/  F2FP.BF16.PACK_AB R11, R100, R87 ;  /* 0x00000057640b723e */ /* 0x002fe200000010ff */
[----:B------:R-:W-:Y:S01]  /*d570*/  MUFU.EX2 R2, R2 ;  /* 0x0000000200027308 */ /* 0x000fe20000000800 */
[----:B------:R-:W-:-:S02]  /*d580*/  FADD.FTZ R63, R63, R96 ;  /* 0x000000603f3f7221 */ /* 0x000fc40000010000 */
[----:B------:R-:W-:Y:S02]  /*d590*/  FFMA.FTZ R102, R102, c[0x0][0x23c], -R45 ;  /* 0x00008f0066667a23 */ /* 0x000fe4000001082d */
[----:B------:R-:W-:Y:S02]  /*d5a0*/  FADD.FTZ R92, R92, R63 ;  /* 0x0000003f5c5c7221 */ /* 0x000fe40000010000 */
[-C--:B---3--:R-:W-:Y:S01]  /*d5b0*/  FMUL.FTZ R14, R82, R99.reuse ;  /* 0x00000063520e7220 */ /* 0x088fe20000410000 */
        /* <DEDUP_REMOVED lines=14> */
[----:B------:R-:W-:-:S02]  /*d6a0*/  FFMA.FTZ R74, R126, c[0x0][0x23c], -R45 ;  /* 0x00008f007e4a7a23 */ /* 0x000fc4000001082d */
[--C-:B------:R-:W-:Y:S02]  /*d6b0*/  FFMA.FTZ R83, R124, c[0x0][0x23c], -R45.reuse ;  /* 0x00008f007c537a23 */ /* 0x100fe4000001082d */
[--C-:B------:R-:W-:Y:S01]  /*d6c0*/  FFMA.FTZ R82, R122, c[0x0][0x23c], -R45.reuse ;  /* 0x00008f007a527a23 */ /* 0x100fe2000001082d */
[C---:B--2---:R-:W-:Y:S01]  /*d6d0*/  HMMA.16816.F32.BF16 R28, R8.reuse, R4, R28 ;  /* 0x00000004081c723c */ /* 0x044fe2000004181c */
[----:B------:R-:W-:Y:S01]  /*d6e0*/  FFMA.FTZ R78, R163, R99, R106 ;  /* 0x00000063a34e7223 */ /* 0x000fe2000001006a */
[----:B------:R-:W-:Y:S01]  /*d6f0*/  MUFU.EX2 R75, R75 ;  /* 0x0000004b004b7308 */ /* 0x000fe20000000800 */
[----:B------:R-:W-:Y:S02]  /*d700*/  FADD.FTZ R61, R61, R92 ;  /* 0x0000005c3d3d7221 */ /* 0x000fe40000010000 */
[----:B------:R-:W-:Y:S02]  /*d710*/  FADD.FTZ R78, R93, R78 ;  /* 0x0000004e5d4e7221 */ /* 0x000fe40000010000 */
[----:B------:R-:W-:Y:S01]  /*d720*/  FFMA.FTZ R94, R94, c[0x0][0x23c], -R45 ;  /* 0x00008f005e5e7a23 */ /* 0x000fe2000001082d */
[----:B------:R-:W-:Y:S01]  /*d730*/  HMMA.16816.F32.BF16 R8, R8, R6, R68 ;  /* 0x000000060808723c */ /* 0x000fe20000041844 */
[----:B------:R-:W2:Y:S01]  /*d740*/  LDSM.16.MT88.4 R4, [R140+0x3800] ;  /* 0x003800008c04783b */ /* 0x000ea20000004200 */
[----:B-1----:R-:W-:Y:S01]  /*d750*/  F2FP.BF16.PACK_AB R35, R73, R76 ;  /* 0x0000004c4923723e */ /* 0x002fe200000010ff */
[----:B------:R1:W-:Y:S01]  /*d760*/  MUFU.EX2 R71, R72 ;  /* 0x0000004800477308 */ /* 0x0003e20000000800 */
[----:B------:R-:W-:-:S02]  /*d770*/  FADD.FTZ R77, R87, R78 ;  /* 0x0000004e574d7221 */ /* 0x000fc40000010000 */
[--C-:B------:R-:W-:Y:S02]  /*d780*/  FFMA.FTZ R66, R66, c[0x0][0x23c], -R45.reuse ;  /* 0x00008f0042427a23 */ /* 0x100fe4000001082d */
[--C-:B------:R-:W-:Y:S01]  /*d790*/  FFMA.FTZ R68, R160, c[0x0][0x23c], -R45.reuse ;  /* 0x00008f00a0447a23 */ /* 0x100fe2000001082d */
[C---:B------:R-:W-:Y:S01]  /*d7a0*/  HMMA.16816.F32.BF16 R12, R32.reuse, R20, R12 ;  /* 0x00000014200c723c */ /* 0x040fe2000004180c */
[--C-:B------:R-:W-:Y:S01]  /*d7b0*/  FFMA.FTZ R69, R132, c[0x0][0x23c], -R45.reuse ;  /* 0x00008f0084457a23 */ /* 0x100fe2000001082d */
[----:B------:R-:W-:Y:S01]  /*d7c0*/  MUFU.EX2 R74, R74 ;  /* 0x0000004a004a7308 */ /* 0x000fe20000000800 */
[----:B------:R-:W-:Y:S02]  /*d7d0*/  FFMA.FTZ R70, R134, c[0x0][0x23c], -R45 ;  /* 0x00008f0086467a23 */ /* 0x000fe4000001082d */
[----:B------:R-:W-:Y:S02]  /*d7e0*/  FADD.FTZ R77, R100, R77 ;  /* 0x0000004d644d7221 */ /* 0x000fe40000010000 */
[----:B------:R-:W-:Y:S01]  /*d7f0*/  FFMA.FTZ R110, R97, c[0x0][0x23c], -R62 ;  /* 0x00008f00616e7a23 */ /* 0x000fe2000001083e */
[----:B------:R-:W-:Y:S01]  /*d800*/  HMMA.16816.F32.BF16 R16, R32, R22, R16 ;  /* 0x000000162010723c */ /* 0x000fe20000041810 */
[----:B------:R-:W3:Y:S01]  /*d810*/  LDSM.16.MT88.4 R20, [R139+0x3800] ;  /* 0x003800008b14783b */ /* 0x000ee20000004200 */
[----:B------:R-:W4:Y:S01]  /*d820*/  MUFU.EX2 R68, R68 ;  /* 0x0000004400447308 */ /* 0x000f220000000800 */
[----:B-1----:R-:W-:-:S02]  /*d830*/  FFMA.FTZ R72, R128, c[0x0][0x23c], -R45 ;  /* 0x00008f0080487a23 */ /* 0x002fc4000001082d */
[----:B------:R-:W-:-:S03]  /*d840*/  FFMA.FTZ R163, R44, c[0x0][0x23c], -R45 ;  /* 0x00008f002ca37a23 */ /* 0x000fc6000001082d */
[C---:B------:R-:W-:Y:S02]  /*d850*/  HMMA.16816.F32.BF16 R28, R32.reuse, R24, R28 ;  /* 0x00000018201c723c */ /* 0x040fe4000004181c */
[----:B------:R-:W-:Y:S06]  /*d860*/  MUFU.EX2 R69, R69 ;  /* 0x0000004500457308 */ /* 0x000fec0000000800 */
[----:B------:R-:W-:Y:S01]  /*d870*/  HMMA.16816.F32.BF16 R24, R32, R26, R8 ;  /* 0x0000001a2018723c */ /* 0x000fe20000041808 */
[----:B------:R-:W1:Y:S01]  /*d880*/  LDSM.16.MT88.4 R8, [R140+0x3c00] ;  /* 0x003c00008c08783b */ /* 0x000e620000004200 */
[----:B------:R-:W5:Y:S05]  /*d890*/  MUFU.EX2 R70, R70 ;  /* 0x0000004600467308 */ /* 0x000f6a0000000800 */
[----:B------:R-:W-:Y:S01]  /*d8a0*/  F2FP.BF16.PACK_AB R32, R59, R64 ;  /* 0x000000403b20723e */ /* 0x000fe200000010ff */
[----:B------:R-:W-:Y:S01]  /*d8b0*/  FADD.FTZ R64, R64, R61 ;  /* 0x0000003d40407221 */ /* 0x000fe20000010000 */
[----:B----4-:R-:W-:Y:S01]  /*d8c0*/  F2FP.BF16.PACK_AB R33, R68, R71 ;  /* 0x000000474421723e */ /* 0x010fe200000010ff */
[----:B------:R-:W4:Y:S01]  /*d8d0*/  MUFU.EX2 R72, R72 ;  /* 0x0000004800487308 */ /* 0x000f220000000800 */
[----:B------:R-:W-:Y:S01]  /*d8e0*/  F2FP.BF16.PACK_AB R34, R53, R60 ;  /* 0x0000003c3522723e */ /* 0x000fe200000010ff */
[----:B------:R-:W-:-:S04]  /*d8f0*/  FADD.FTZ R59, R59, R64 ;  /* 0x000000403b3b7221 */ /* 0x000fc80000010000 */
        /* <DEDUP_REMOVED lines=8> */
[----:B------:R-:W-:Y:S06]  /*d980*/  MUFU.EX2 R42, R42 ;  /* 0x0000002a002a7308 */ /* 0x000fec0000000800 */
        /* <DEDUP_REMOVED lines=8> */
[----:B------:R-:W-:Y:S01]  /*da10*/  MUFU.EX2 R82, R82 ;  /* 0x0000005200527308 */ /* 0x000fe20000000800 */
[----:B------:R-:W-:Y:S01]  /*da20*/  F2FP.BF16.PACK_AB R34, R49, R52 ;  /* 0x000000343122723e */ /* 0x000fe200000010ff */
[----:B------:R-:W-:Y:S01]  /*da30*/  FADD.FTZ R51, R51, R56 ;  /* 0x0000003833337221 */ /* 0x000fe20000010000 */
[----:B-----5:R-:W-:-:S03]  /*da40*/  F2FP.BF16.PACK_AB R35, R81, R74 ;  /* 0x0000004a5123723e */ /* 0x020fc600000010ff */
[----:B------:R-:W-:Y:S02]  /*da50*/  FADD.FTZ R52, R52, R51 ;  /* 0x0000003334347221 */ /* 0x000fe40000010000 */
[----:B------:R-:W4:Y:S02]  /*da60*/  MUFU.EX2 R107, R107 ;  /* 0x0000006b006b7308 */ /* 0x000f240000000800 */
[C---:B-1----:R-:W-:Y:S06]  /*da70*/  HMMA.16816.F32.BF16 R12, R32.reuse, R8, R12 ;  /* 0x00000008200c723c */ /* 0x042fec000004180c */
[----:B------:R-:W-:Y:S02]  /*da80*/  MUFU.EX2 R41, R41 ;  /* 0x0000002900297308 */ /* 0x000fe40000000800 */
[C---:B------:R-:W-:Y:S01]  /*da90*/  HMMA.16816.F32.BF16 R16, R32.reuse, R10, R16 ;  /* 0x0000000a2010723c */ /* 0x040fe20000041810 */
[----:B------:R-:W1:Y:S05]  /*daa0*/  LDSM.16.MT88.4 R8, [R139+0x4000] ;  /* 0x004000008b08783b */ /* 0x000e6a0000004200 */
[----:B------:R-:W5:Y:S02]  /*dab0*/  MUFU.EX2 R38, R38 ;  /* 0x0000002600267308 */ /* 0x000f640000000800 */
[C---:B--2---:R-:W-:Y:S06]  /*dac0*/  HMMA.16816.F32.BF16 R28, R32.reuse, R4, R28 ;  /* 0x00000004201c723c */ /* 0x044fec000004181c */
[----:B------:R-:W-:Y:S02]  /*dad0*/  MUFU.EX2 R37, R37 ;  /* 0x0000002500257308 */ /* 0x000fe40000000800 */
[----:B------:R-:W-:Y:S01]  /*dae0*/  HMMA.16816.F32.BF16 R24, R32, R6, R24 ;  /* 0x000000062018723c */ /* 0x000fe20000041818 */
[----:B------:R-:W2:Y:S05]  /*daf0*/  LDSM.16.MT88.4 R4, [R140+0x4400] ;  /* 0x004400008c04783b */ /* 0x000eaa0000004200 */
[----:B------:R-:W-:Y:S01]  /*db00*/  MUFU.EX2 R36, R36 ;  /* 0x0000002400247308 */ /* 0x000fe20000000800 */
[----:B------:R-:W-:-:S02]  /*db10*/  F2FP.BF16.PACK_AB R32, R46, R47 ;  /* 0x0000002f2e20723e */ /* 0x000fc400000010ff */
[----:B------:R-:W-:Y:S02]  /*db20*/  F2FP.BF16.PACK_AB R33, R80, R83 ;  /* 0x000000535021723e */ /* 0x000fe400000010ff */
[----:B------:R-:W-:Y:S02]  /*db30*/  F2FP.BF16.PACK_AB R34, R42, R43 ;  /* 0x0000002b2a22723e */ /* 0x000fe400000010ff */
[----:B----4-:R-:W-:Y:S01]  /*db40*/  F2FP.BF16.PACK_AB R35, R107, R82 ;  /* 0x000000526b23723e */ /* 0x010fe200000010ff */
[----:B------:R-:W-:Y:S06]  /*db50*/  MUFU.EX2 R109, R109 ;  /* 0x0000006d006d7308 */ /* 0x000fec0000000800 */
[C---:B---3--:R-:W-:Y:S02]  /*db60*/  HMMA.16816.F32.BF16 R12, R32.reuse, R20, R12 ;  /* 0x00000014200c723c */ /* 0x048fe4000004180c */
[----:B------:R-:W3:Y:S06]  /*db70*/  MUFU.EX2 R104, R104 ;  /* 0x0000006800687308 */ /* 0x000eec0000000800 */
[C---:B-1----:R-:W-:Y:S02]  /*db80*/  HMMA.16816.F32.BF16 R28, R32.reuse, R8, R28 ;  /* 0x00000008201c723c */ /* 0x042fe4000004181c */
[----:B------:R-:W-:Y:S05]  /*db90*/  MUFU.EX2 R111, R111 ;  /* 0x0000006f006f7308 */ /* 0x000fea0000000800 */
[----:B-----5:R-:W-:Y:S01]  /*dba0*/  F2FP.BF16.PACK_AB R8, R38, R41 ;  /* 0x000000292608723e */ /* 0x020fe200000010ff */
[----:B------:R-:W-:Y:S02]  /*dbb0*/  HMMA.16816.F32.BF16 R24, R32, R10, R24 ;  /* 0x0000000a2018723c */ /* 0x000fe40000041818 */
[----:B------:R-:W1:Y:S01]  /*dbc0*/  MUFU.EX2 R112, R112 ;  /* 0x0000007000707308 */ /* 0x000e620000000800 */
[----:B---3--:R-:W-:-:S04]  /*dbd0*/  F2FP.BF16.PACK_AB R9, R104, R109 ;  /* 0x0000006d6809723e */ /* 0x008fc800000010ff */
[----:B------:R-:W-:Y:S01]  /*dbe0*/  F2FP.BF16.PACK_AB R10, R36, R37 ;  /* 0x00000025240a723e */ /* 0x000fe200000010ff */
[----:B------:R-:W-:Y:S01]  /*dbf0*/  HMMA.16816.F32.BF16 R16, R32, R22, R16 ;  /* 0x000000162010723c */ /* 0x000fe20000041810 */
[----:B------:R-:W3:Y:S01]  /*dc00*/  LDSM.16.MT88.4 R20, [R139+0x4400] ;  /* 0x004400008b14783b */ /* 0x000ee20000004200 */
[----:B------:R-:W-:Y:S03]  /*dc10*/  MUFU.EX2 R3, R3 ;  /* 0x0000000300037308 */ /* 0x000fe60000000800 */
[----:B------:R-:W4:Y:S01]  /*dc20*/  LDSM.16.MT88.4 R32, [R140+0x4800] ;  /* 0x004800008c20783b */ /* 0x000f220000004200 */
[----:B-1----:R-:W-:-:S04]  /*dc30*/  F2FP.BF16.PACK_AB R11, R112, R111 ;  /* 0x0000006f700b723e */ /* 0x002fc800000010ff */
[----:B------:R-:W1:Y:S03]  /*dc40*/  MUFU.EX2 R0, R0 ;  /* 0x0000000000007308 */ /* 0x000e660000000800 */
[----:B--2---:R-:W-:Y:S05]  /*dc50*/  HMMA.16816.F32.BF16 R12, R8, R4, R12 ;  /* 0x00000004080c723c */ /* 0x004fea000004180c */
[----:B------:R-:W-:Y:S02]  /*dc60*/  MUFU.EX2 R65, R65 ;  /* 0x0000004100417308 */ /* 0x000fe40000000800 */
[----:B------:R-:W-:-:S04]  /*dc70*/  FADD.FTZ R4, R2, R77 ;  /* 0x0000004d02047221 */ /* 0x000fc80000010000 */
[----:B------:R-:W-:Y:S02]  /*dc80*/  HMMA.16816.F32.BF16 R16, R8, R6, R16 ;  /* 0x000000060810723c */ /* 0x000fe40000041810 */
[----:B------:R-:W-:Y:S01]  /*dc90*/  MUFU.EX2 R120, R120 ;  /* 0x0000007800787308 */ /* 0x000fe20000000800 */
[----:B------:R-:W-:Y:S02]  /*dca0*/  FADD.FTZ R67, R67, R4 ;  /* 0x0000000443437221 */ /* 0x000fe40000010000 */
[----:B------:R-:W2:Y:S02]  /*dcb0*/  LDSM.16.MT88.4 R4, [R139+0x4800] ;  /* 0x004800008b04783b */ /* 0x000ea40000004200 */
[----:B------:R-:W-:-:S03]  /*dcc0*/  FADD.FTZ R76, R76, R67 ;  /* 0x000000434c4c7221 */ /* 0x000fc60000010000 */
[----:B------:R-:W-:Y:S01]  /*dcd0*/  MUFU.EX2 R93, R102 ;  /* 0x00000066005d7308 */ /* 0x000fe20000000800 */
[----:B------:R-:W-:-:S04]  /*dce0*/  FADD.FTZ R76, R73, R76 ;  /* 0x0000004c494c7221 */ /* 0x000fc80000010000 */
[----:B------:R-:W-:Y:S01]  /*dcf0*/  FADD.FTZ R71, R71, R76 ;  /* 0x0000004c47477221 */ /* 0x000fe20000010000 */
[----:B---3--:R-:W-:Y:S01]  /*dd00*/  HMMA.16816.F32.BF16 R28, R8, R20, R28 ;  /* 0x00000014081c723c */ /* 0x008fe2000004181c */
[----:B------:R-:W3:Y:S01]  /*dd10*/  LDSM.16.MT88.4 R76, [R140+0x4c00] ;  /* 0x004c00008c4c783b */ /* 0x000ee20000004200 */
[----:B------:R-:W5:Y:S01]  /*dd20*/  MUFU.EX2 R98, R98 ;  /* 0x0000006200627308 */ /* 0x000f620000000800 */
[----:B------:R-:W-:-:S04]  /*dd30*/  FADD.FTZ R68, R68, R71 ;  /* 0x0000004744447221 */ /* 0x000fc80000010000 */
[----:B------:R-:W-:Y:S01]  /*dd40*/  FADD.FTZ R69, R69, R68 ;  /* 0x0000004445457221 */ /* 0x000fe20000010000 */
[----:B------:R-:W-:Y:S01]  /*dd50*/  HMMA.16816.F32.BF16 R24, R8, R22, R24 ;  /* 0x000000160818723c */ /* 0x000fe20000041818 */
[--C-:B------:R-:W-:Y:S01]  /*dd60*/  FFMA.FTZ R20, R57, c[0x0][0x23c], -R62.reuse ;  /* 0x00008f0039147a23 */ /* 0x100fe2000001083e */
[----:B------:R-:W-:Y:S01]  /*dd70*/  MUFU.EX2 R2, R94 ;  /* 0x0000005e00027308 */ /* 0x000fe20000000800 */
[----:B------:R-:W-:Y:S02]  /*dd80*/  FADD.FTZ R70, R70, R69 ;  /* 0x0000004546467221 */ /* 0x000fe40000010000 */
[----:B------:R-:W-:Y:S02]  /*dd90*/  FFMA.FTZ R21, R55, c[0x0][0x23c], -R62 ;  /* 0x00008f0037157a23 */ /* 0x000fe4000001083e */
[----:B------:R-:W-:Y:S01]  /*dda0*/  FADD.FTZ R75, R75, R70 ;  /* 0x000000464b4b7221 */ /* 0x000fe20000010000 */
[----:B-1----:R-:W-:Y:S01]  /*ddb0*/  F2FP.BF16.PACK_AB R8, R0, R3 ;  /* 0x000000030008723e */ /* 0x002fe200000010ff */
[----:B------:R-:W1:Y:S01]  /*ddc0*/  LDSM.16.MT88.4 R68, [R139+0x4c00] ;  /* 0x004c00008b44783b */ /* 0x000e620000004200 */
[----:B------:R-:W2:Y:S01]  /*ddd0*/  MUFU.EX2 R63, R66 ;  /* 0x00000042003f7308 */ /* 0x000ea20000000800 */
[----:B-----5:R-:W-:Y:S01]  /*dde0*/  F2FP.BF16.PACK_AB R9, R98, R93 ;  /* 0x0000005d6209723e */ /* 0x020fe200000010ff */
[----:B------:R-:W-:Y:S01]  /*ddf0*/  FADD.FTZ R75, R72, R75 ;  /* 0x0000004b484b7221 */ /* 0x000fe20000010000 */
[----:B------:R-:W-:Y:S01]  /*de00*/  F2FP.BF16.PACK_AB R10, R120, R65 ;  /* 0x00000041780a723e */ /* 0x000fe200000010ff */
[----:B------:R-:W-:-:S02]  /*de10*/  FFMA.FTZ R22, R58, c[0x0][0x23c], -R45 ;  /* 0x00008f003a167a23 */ /* 0x000fc4000001082d */
[----:B------:R-:W-:Y:S02]  /*de20*/  FADD.FTZ R74, R74, R75 ;  /* 0x0000004b4a4a7221 */ /* 0x000fe40000010000 */
[----:B------:R-:W-:Y:S01]  /*de30*/  FFMA.FTZ R23, R54, c[0x0][0x23c], -R45 ;  /* 0x00008f0036177a23 */ /* 0x000fe2000001082d */
[----:B------:R-:W-:Y:S01]  /*de40*/  MUFU.EX2 R105, R105 ;  /* 0x0000006900697308 */ /* 0x000fe20000000800 */
[----:B------:R-:W-:-:S04]  /*de50*/  FADD.FTZ R74, R81, R74 ;  /* 0x0000004a514a7221 */ /* 0x000fc80000010000 */
[----:B------:R-:W-:Y:S01]  /*de60*/  FADD.FTZ R83, R83, R74 ;  /* 0x0000004a53537221 */ /* 0x000fe20000010000 */
[----:B--2---:R-:W-:Y:S02]  /*de70*/  F2FP.BF16.PACK_AB R11, R63, R2 ;  /* 0x000000023f0b723e */ /* 0x004fe400000010ff */
[----:B------:R-:W2:Y:S01]  /*de80*/  MUFU.EX2 R110, R110 ;  /* 0x0000006e006e7308 */ /* 0x000ea20000000800 */
[----:B------:R-:W-:-:S04]  /*de90*/  FADD.FTZ R83, R80, R83 ;  /* 0x0000005350537221 */ /* 0x000fc80000010000 */
[----:B------:R-:W-:Y:S01]  /*dea0*/  FADD.FTZ R82, R82, R83 ;  /* 0x0000005352527221 */ /* 0x000fe20000010000 */
[----:B----4-:R-:W-:Y:S02]  /*deb0*/  HMMA.16816.F32.BF16 R12, R8, R32, R12 ;  /* 0x00000020080c723c */ /* 0x010fe4000004180c */
[----:B------:R-:W-:Y:S01]  /*dec0*/  MUFU.EX2 R20, R20 ;  /* 0x0000001400147308 */ /* 0x000fe20000000800 */
[----:B------:R-:W-:-:S04]  /*ded0*/  FADD.FTZ R82, R107, R82 ;  /* 0x000000526b527221 */ /* 0x000fc80000010000 */
[----:B------:R-:W-:Y:S01]  /*dee0*/  FFMA.FTZ R32, R48, c[0x0][0x23c], -R45 ;  /* 0x00008f0030207a23 */ /* 0x000fe2000001082d */
[C---:B------:R-:W-:Y:S01]  /*def0*/  HMMA.16816.F32.BF16 R28, R8.reuse, R4, R28 ;  /* 0x00000004081c723c */ /* 0x040fe2000004181c */
[----:B------:R-:W-:Y:S01]  /*df00*/  FADD.FTZ R48, R49, R52 ;  /* 0x0000003431307221 */ /* 0x000fe20000010000 */
[----:B------:R-:W4:Y:S01]  /*df10*/  MUFU.EX2 R21, R21 ;  /* 0x0000001500157308 */ /* 0x000f220000000800 */
[----:B------:R-:W-:Y:S02]  /*df20*/  FADD.FTZ R109, R109, R82 ;  /* 0x000000526d6d7221 */ /* 0x000fe40000010000 */
[----:B------:R-:W-:Y:S02]  /*df30*/  FADD.FTZ R47, R47, R48 ;  /* 0x000000302f2f7221 */ /* 0x000fe40000010000 */
[----:B------:R-:W-:Y:S01]  /*df40*/  FADD.FTZ R104, R104, R109 ;  /* 0x0000006d68687221 */ /* 0x000fe20000010000 */
[----:B------:R-:W-:Y:S01]  /*df50*/  HMMA.16816.F32.BF16 R16, R8, R34, R16 ;  /* 0x000000220810723c */ /* 0x000fe20000041810 */
[----:B------:R-:W-:Y:S01]  /*df60*/  FADD.FTZ R46, R46, R47 ;  /* 0x0000002f2e2e7221 */ /* 0x000fe20000010000 */
[----:B------:R-:W-:Y:S01]  /*df70*/  MUFU.EX2 R22, R22 ;  /* 0x0000001600167308 */ /* 0x000fe20000000800 */
[----:B------:R-:W-:Y:S01]  /*df80*/  FADD.FTZ R111, R111, R104 ;  /* 0x000000686f6f7221 */ /* 0x000fe20000010000 */
[----:B--2---:R-:W-:Y:S01]  /*df90*/  F2FP.BF16.PACK_AB R4, R110, R105 ;  /* 0x000000696e04723e */ /* 0x004fe200000010ff */
[----:B------:R-:W-:-:S02]  /*dfa0*/  FADD.FTZ R43, R43, R46 ;  /* 0x0000002e2b2b7221 */ /* 0x000fc40000010000 */
[----:B------:R-:W-:Y:S01]  /*dfb0*/  FADD.FTZ R112, R112, R111 ;  /* 0x0000006f70707221 */ /* 0x000fe20000010000 */
[----:B------:R-:W-:Y:S01]  /*dfc0*/  HMMA.16816.F32.BF16 R24, R8, R6, R24 ;  /* 0x000000060818723c */ /* 0x000fe20000041818 */
[----:B------:R-:W-:Y:S01]  /*dfd0*/  FADD.FTZ R42, R42, R43 ;  /* 0x0000002b2a2a7221 */ /* 0x000fe20000010000 */
[----:B------:R-:W2:Y:S01]  /*dfe0*/  MUFU.EX2 R23, R23 ;  /* 0x0000001700177308 */ /* 0x000ea20000000800 */
[----:B------:R-:W-:Y:S02]  /*dff0*/  FADD.FTZ R93, R93, R112 ;  /* 0x000000705d5d7221 */ /* 0x000fe40000010000 */
[----:B------:R-:W-:Y:S02]  /*e000*/  FADD.FTZ R41, R41, R42 ;  /* 0x0000002a29297221 */ /* 0x000fe40000010000 */
[----:B----4-:R-:W-:Y:S02]  /*e010*/  F2FP.BF16.PACK_AB R6, R21, R20 ;  /* 0x000000141506723e */ /* 0x010fe400000010ff */
[----:B------:R-:W-:Y:S01]  /*e020*/  FADD.FTZ R38, R38, R41 ;  /* 0x0000002926267221 */ /* 0x000fe20000010000 */
[----:B------:R-:W-:Y:S03]  /*e030*/  MUFU.EX2 R32, R32 ;  /* 0x0000002000207308 */ /* 0x000fe60000000800 */
[----:B------:R-:W-:-:S04]  /*e040*/  FADD.FTZ R37, R37, R38 ;  /* 0x0000002625257221 */ /* 0x000fc80000010000 */
[----:B------:R-:W-:Y:S01]  /*e050*/  FADD.FTZ R36, R36, R37 ;  /* 0x0000002524247221 */ /* 0x000fe20000010000 */
[----:B------:R-:W4:Y:S01]  /*e060*/  MUFU.EX2 R163, R163 ;  /* 0x000000a300a37308 */ /* 0x000f220000000800 */
[----:B--2---:R-:W-:Y:S02]  /*e070*/  F2FP.BF16.PACK_AB R5, R23, R22 ;  /* 0x000000161705723e */ /* 0x004fe400000010ff */
[----:B------:R-:W-:-:S04]  /*e080*/  FADD.FTZ R3, R3, R36 ;  /* 0x0000002403037221 */ /* 0x000fc80000010000 */
[----:B------:R-:W-:Y:S02]  /*e090*/  FADD.FTZ R0, R0, R3 ;  /* 0x0000000300007221 */ /* 0x000fe40000010000 */
[----:B------:R-:W-:Y:S02]  /*e0a0*/  FADD.FTZ R3, R98, R93 ;  /* 0x0000005d62037221 */ /* 0x000fe40000010000 */
[----:B------:R-:W-:Y:S01]  /*e0b0*/  FADD.FTZ R65, R65, R0 ;  /* 0x0000000041417221 */ /* 0x000fe20000010000 */
[----:B------:R-:W-:Y:S01]  /*e0c0*/  MOV R0, R39 ;  /* 0x0000002700007202 */ /* 0x000fe20000000f00 */
[----:B------:R-:W-:Y:S02]  /*e0d0*/  FADD.FTZ R2, R2, R3 ;  /* 0x0000000302027221 */ /* 0x000fe40000010000 */
[----:B------:R-:W-:Y:S01]  /*e0e0*/  FADD.FTZ R120, R120, R65 ;  /* 0x0000004178787221 */ /* 0x000fe20000010000 */
[----:B----4-:R-:W-:Y:S01]  /*e0f0*/  F2FP.BF16.PACK_AB R7, R163, R32 ;  /* 0x00000020a307723e */ /* 0x010fe200000010ff */
[----:B------:R-:W-:Y:S01]  /*e100*/  FADD.FTZ R63, R63, R2 ;  /* 0x000000023f3f7221 */ /* 0x000fe20000010000 */
[----:B------:R-:W-:Y:S01]  /*e110*/  MOV R2, R40 ;  /* 0x0000002800027202 */ /* 0x000fe20000000f00 */
[----:B------:R-:W-:-:S02]  /*e120*/  FADD.FTZ R105, R105, R120 ;  /* 0x0000007869697221 */ /* 0x000fc40000010000 */
[----:B------:R-:W-:Y:S02]  /*e130*/  FADD.FTZ R22, R22, R63 ;  /* 0x0000003f16167221 */ /* 0x000fe40000010000 */
[C---:B---3--:R-:W-:Y:S01]  /*e140*/  HMMA.16816.F32.BF16 R80, R4.reuse, R76, R12 ;  /* 0x0000004c0450723c */ /* 0x048fe2000004180c */
[----:B------:R-:W-:Y:S02]  /*e150*/  FADD.FTZ R105, R110, R105 ;  /* 0x000000696e697221 */ /* 0x000fe40000010000 */
[----:B------:R-:W-:Y:S02]  /*e160*/  FADD.FTZ R23, R23, R22 ;  /* 0x0000001617177221 */ /* 0x000fe40000010000 */
[----:B------:R-:W-:Y:S02]  /*e170*/  FADD.FTZ R20, R20, R105 ;  /* 0x0000006914147221 */ /* 0x000fe40000010000 */
[----:B------:R-:W-:Y:S01]  /*e180*/  FADD.FTZ R32, R32, R23 ;  /* 0x0000001720207221 */ /* 0x000fe20000010000 */
[----:B-1----:R-:W-:Y:S01]  /*e190*/  HMMA.16816.F32.BF16 R72, R4, R68, R28 ;  /* 0x000000440448723c */ /* 0x002fe2000004181c */
[----:B------:R-:W-:-:S02]  /*e1a0*/  FADD.FTZ R164, R21, R20 ;  /* 0x0000001415a47221 */ /* 0x000fc40000010000 */
[----:B------:R-:W-:-:S05]  /*e1b0*/  FADD.FTZ R163, R163, R32 ;  /* 0x00000020a3a37221 */ /* 0x000fca0000010000 */
[C---:B------:R-:W-:Y:S08]  /*e1c0*/  HMMA.16816.F32.BF16 R76, R4.reuse, R78, R16 ;  /* 0x0000004e044c723c */ /* 0x040ff00000041810 */
[----:B------:R-:W-:Y:S08]  /*e1d0*/  HMMA.16816.F32.BF16 R68, R4, R70, R24 ;  /* 0x000000460444723c */ /* 0x000ff00000041818 */
.L_x_3802:
[----:B------:R-:W-:-:S13]  /*e1e0*/  ISETP.GE.AND P0, PT, R158, 0x1, PT ;  /* 0x000000019e00780c */ /* 0x000fda0003f06270 */
[----:B------:R-:W-:Y:S05]  /*e1f0*/  @!P0 BRA `(.L_x_3810) ;  /* 0x000030f000008947 */ /* 0x000fea0003800000 */
[----:B------:R-:W-:Y:S01]  /*e200*/  IMAD.MOV.U32 R162, RZ, RZ, c[0x0][0x1a0] ;  /* 0x00006800ffa27624 */ /* 0x000fe200078e00ff */
[----:B------:R-:W-:Y:S02]  /*e210*/  MOV R87, R0 ;  /* 0x0000000000577202 */ /* 0x000fe40000000f00 */
[----:B------:R-:W-:Y:S01]  /*e220*/  MOV R89, R2 ;  /* 0x0000000200597202 */ /* 0x000fe20000000f00 */
[----:B------:R-:W-:-:S05]  /*e230*/  IMAD.U32 R161, R162, -0x80, RZ ;  /* 0xffffff80a2a17824 */ /* 0x000fca00078e00ff */
[----:B------:R-:W-:Y:S02]  /*e240*/  SHF.R.S32.HI R160, RZ, 0x1f, R161 ;  /* 0x0000001fffa07819 */ /* 0x000fe400000114a1 */
.L_x_3814:
        /* <DEDUP_REMOVED lines=64> */
.L_x_3811:
[----:B------:R-:W-:Y:S02]  /*e650*/  ISETP.GE.AND P0, PT, R84, c[0x0][0x220], PT ;  /* 0x0000880054007a0c */ /* 0x000fe40003f06270 */
[C---:B------:R-:W-:Y:S04]  /*e660*/  LEA R166, P4, R172.reuse, R50, 0x1 ;  /* 0x00000032aca67211 */ /* 0x040fe800078808ff */
[-C--:B------:R-:W-:Y:S07]  /*e670*/  LEA.HI.X R167, R172, R165.reuse, R2, 0x1, P4 ;  /* 0x000000a5aca77211 */ /* 0x080fee00020f0c02 */
[----:B------:R-:W-:Y:S01]  /*e680*/  @P0 STS.64 [R159+0x3008], RZ ;  /* 0x003008ff9f000388 */ /* 0x000fe20000000a00 */
[----:B------:R-:W-:Y:S02]  /*e690*/  @!P0 MOV R171, c[0x0][0x1a4] ;  /* 0x0000690000ab8a02 */ /* 0x000fe40000000f00 */
[-C--:B------:R-:W-:Y:S02]  /*e6a0*/  @!P0 LEA R169, P1, R162, R172.reuse, 0x6 ;  /* 0x000000aca2a98211 */ /* 0x080fe400078230ff */
[----:B------:R-:W-:Y:S01]  /*e6b0*/  @!P0 IADD3 R3, P3, R148, R172, RZ ;  /* 0x000000ac94038210 */ /* 0x000fe20007f7e0ff */
[----:B------:R-:W-:Y:S01]  /*e6c0*/  @P0 STS [R159+0x3000], RZ ;  /* 0x003000ff9f000388 */ /* 0x000fe20000000800 */
[C---:B------:R-:W-:Y:S02]  /*e6d0*/  @!P0 LEA.HI.X R168, R162.reuse, R2, R171, 0x6, P1 ;  /* 0x00000002a2a88211 */ /* 0x040fe400008f34ab */
[C---:B------:R-:W-:Y:S01]  /*e6e0*/  @!P0 LEA R170, P1, R169.reuse, R50, 0x1 ;  /* 0x00000032a9aa8211 */ /* 0x040fe200078208ff */
[----:B------:R-:W-:Y:S01]  /*e6f0*/  @P0 STS [R159+0x3004], RZ ;  /* 0x003004ff9f000388 */ /* 0x000fe20000000800 */
[-C--:B------:R-:W-:Y:S02]  /*e700*/  @!P0 MOV R173, R2.reuse ;  /* 0x0000000200ad8202 */ /* 0x080fe40000000f00 */
[-C--:B------:R-:W-:Y:S01]  /*e710*/  @!P0 LEA.HI.X R171, R169, R165.reuse, R168, 0x1, P1 ;  /* 0x000000a5a9ab8211 */ /* 0x080fe200008f0ca8 */
[----:B------:R-:W-:Y:S01]  /*e720*/  @!PT LDS RZ, [RZ] ;  /* 0x00000000fffff984 */ /* 0x000fe20000000800 */
[----:B------:R-:W-:Y:S01]  /*e730*/  @!PT LDS RZ, [RZ] ;  /* 0x00000000fffff984 */ /* 0x000fe20000000800 */
[----:B------:R-:W-:Y:S01]  /*e740*/  @!PT LDS RZ, [RZ] ;  /* 0x00000000fffff984 */ /* 0x000fe20000000800 */
[----:B------:R1:W-:Y:S01]  /*e750*/  @!P0 LDGSTS.E.BYPASS.LTC128B.128 [R159+0x3000], [R166.64] ;  /* 0x03000000a69f8fae */ /* 0x0003e2000b901d46 */
[----:B------:R-:W-:Y:S01]  /*e760*/  @!P0 IADD3.X R2, R147, R2, RZ, P3, !PT ;  /* 0x0000000293028210 */ /* 0x000fe20001ffe4ff */
[----:B------:R-:W-:Y:S01]  /*e770*/  @!P0 IMAD.WIDE.U32 R172, R162, 0x60, R172 ;  /* 0x00000060a2ac8825 */ /* 0x000fe200078e00ac */
[CC--:B------:R-:W-:Y:S02]  /*e780*/  @!P0 LEA R174, P3, R3.reuse, R50.reuse, 0x1 ;  /* 0x0000003203ae8211 */ /* 0x0c0fe400078608ff */
[----:B------:R-:W-:Y:S02]  /*e790*/  @!P0 MOV R0, c[0x0][0x1a4] ;  /* 0x0000690000008a02 */ /* 0x000fe40000000f00 */
[----:B------:R-:W-:Y:S01]  /*e7a0*/  @!P0 LEA.HI.X R175, R3, R165, R2, 0x1, P3 ;  /* 0x000000a503af8211 */ /* 0x000fe200018f0c02 */
[----:B------:R-:W-:Y:S01]  /*e7b0*/  @P0 STS.128 [R159+0x3800], RZ ;  /* 0x003800ff9f000388 */ /* 0x000fe20000000c00 */
[----:B------:R-:W-:Y:S01]  /*e7c0*/  @!P0 LEA R2, P1, R172, R50, 0x1 ;  /* 0x00000032ac028211 */ /* 0x000fe200078208ff */
[----:B------:R-:W-:Y:S05]  /*e7d0*/  @!P0 IMAD R0, R0, 0x60, RZ ;  /* 0x0000006000008824 */ /* 0x000fea00078e02ff */
[----:B------:R-:W-:Y:S01]  /*e7e0*/  @!P0 IADD3 R0, R0, R173, RZ ;  /* 0x000000ad00008210 */ /* 0x000fe20007ffe0ff */
[----:B------:R-:W-:Y:S01]  /*e7f0*/  @!PT LDS RZ, [RZ] ;  /* 0x00000000fffff984 */ /* 0x000fe20000000800 */
[----:B------:R-:W-:Y:S01]  /*e800*/  @!PT LDS RZ, [RZ] ;  /* 0x00000000fffff984 */ /* 0x000fe20000000800 */
[----:B------:R-:W-:Y:S01]  /*e810*/  @!PT LDS RZ, [RZ] ;  /* 0x00000000fffff984 */ /* 0x000fe20000000800 */
[----:B------:R2:W-:Y:S03]  /*e820*/  @!P0 LDGSTS.E.BYPASS.LTC128B.128 [R159+0x3800], [R174.64] ;  /* 0x03800000ae9f8fae */ /* 0x0005e6000b901d46 */
[----:B------:R-:W-:Y:S02]  /*e830*/  @!P0 LEA.HI.X R3, R172, R165, R0, 0x1, P1 ;  /* 0x000000a5ac038211 */ /* 0x000fe400008f0c00 */
[----:B------:R-:W-:Y:S03]  /*e840*/  ISETP.GE.AND P1, PT, R158, 0x2, PT ;  /* 0x000000029e00780c */ /* 0x000fe60003f26270 */
        /* <DEDUP_REMOVED lines=12> */
[----:B------:R-:W5:Y:S08]  /*e910*/  LDSM.16.M88.4 R96, [R142+0x1000] ;  /* 0x001000008e60783b */ /* 0x000f700000000200 */
        /* <DEDUP_REMOVED lines=10> */
[C---:B------:R-:W-:Y:S01]  /*e9c0*/  HMMA.16816.F32.BF16 R8, R92.reuse, R98, RZ ;  /* 0x000000625c08723c */ /* 0x040fe200000418ff */
[----:B------:R-:W-:Y:S07]  /*e9d0*/  LDSM.16.M88.4 R96, [R137] ;  /* 0x000000008960783b */ /* 0x000fee0000000200 */
        /* <DEDUP_REMOVED lines=20> */
[----:B------:R-:W-:Y:S02]  /*eb20*/  FMUL.FTZ R182, R6, c[0x0][0x2ec] ;  /* 0x0000bb0006b67a20 */ /* 0x000fe40000410000 */
[----:B------:R-:W2:Y:S01]  /*eb30*/  MUFU.TANH R184, R184 ;  /* 0x000000b800b87308 */ /* 0x000ea20000002400 */
[----:B------:R-:W-:Y:S01]  /*eb40*/  FMUL.FTZ R180, R7, c[0x0][0x2ec] ;  /* 0x0000bb0007b47a20 */ /* 0x000fe20000410000 */
[C---:B-1----:R-:W-:Y:S03]  /*eb50*/  HMMA.16816.F32.BF16 R12, R128.reuse, R92, R12 ;  /* 0x0000005c800c723c */ /* 0x042fe6000004180c */
[----:B------:R-:W-:Y:S02]  /*eb60*/  FMUL.FTZ R181, R8, c[0x0][0x2ec] ;  /* 0x0000bb0008b57a20 */ /* 0x000fe40000410000 */
[----:B------:R-:W-:Y:S03]  /*eb70*/  FMUL.FTZ R185, R9, c[0x0][0x2ec] ;  /* 0x0000bb0009b97a20 */ /* 0x000fe60000410000 */
[----:B------:R-:W1:Y:S01]  /*eb80*/  MUFU.TANH R183, R183 ;  /* 0x000000b700b77308 */ /* 0x000e620000002400 */
[C---:B------:R-:W-:Y:S01]  /*eb90*/  HMMA.16816.F32.BF16 R16, R128.reuse, R94, R16 ;  /* 0x0000005e8010723c */ /* 0x040fe20000041810 */
[----:B------:R-:W5:Y:S02]  /*eba0*/  LDSM.16.M88.4 R92, [R136] ;  /* 0x00000000885c783b */ /* 0x000f640000000200 */
[----:B------:R-:W-:Y:S02]  /*ebb0*/  FMUL.FTZ R188, R10, c[0x0][0x2ec] ;  /* 0x0000bb000abc7a20 */ /* 0x000fe40000410000 */
[----:B------:R-:W-:Y:S03]  /*ebc0*/  FMUL.FTZ R186, R11, c[0x0][0x2ec] ;  /* 0x0000bb000bba7a20 */ /* 0x000fe60000410000 */
[C---:B------:R-:W-:Y:S01]  /*ebd0*/  HMMA.16816.F32.BF16 R20, R128.reuse, R96, R20 ;  /* 0x000000608014723c */ /* 0x040fe20000041814 */
[----:B------:R-:W1:Y:S07]  /*ebe0*/  MUFU.TANH R182, R182 ;  /* 0x000000b600b67308 */ /* 0x000e6e0000002400 */
[C---:B------:R-:W-:Y:S01]  /*ebf0*/  HMMA.16816.F32.BF16 R24, R128.reuse, R98, R24 ;  /* 0x000000628018723c */ /* 0x040fe20000041818 */
[----:B------:R-:W1:Y:S02]  /*ec00*/  LDSM.16.M88.4 R96, [R91] ;  /* 0x000000005b60783b */ /* 0x000e640000000200 */
[----:B------:R-:W1:Y:S01]  /*ec10*/  MUFU.TANH R180, R180 ;  /* 0x000000b400b47308 */ /* 0x000e620000002400 */
[----:B------:R-:W-:Y:S02]  /*ec20*/  FMUL.FTZ R193, R12, c[0x0][0x2ec] ;  /* 0x0000bb000cc17a20 */ /* 0x000fe40000410000 */
[----:B------:R-:W-:Y:S02]  /*ec30*/  FMUL.FTZ R191, R13, c[0x0][0x2ec] ;  /* 0x0000bb000dbf7a20 */ /* 0x000fe40000410000 */
[----:B------:R-:W-:Y:S04]  /*ec40*/  FMUL.FTZ R192, R14, c[0x0][0x2ec] ;  /* 0x0000bb000ec07a20 */ /* 0x000fe80000410000 */
[----:B------:R-:W-:Y:S01]  /*ec50*/  FMUL.FTZ R190, R15, c[0x0][0x2ec] ;  /* 0x0000bb000fbe7a20 */ /* 0x000fe20000410000 */
        /* <DEDUP_REMOVED lines=17> */
[----:B------:R-:W-:Y:S01]  /*ed70*/  FMUL.FTZ R206, R27, c[0x0][0x2ec] ;  /* 0x0000bb001bce7a20 */ /* 0x000fe20000410000 */
[C---:B-1----:R-:W-:Y:S01]  /*ed80*/  HMMA.16816.F32.BF16 R36, R128.reuse, R96, R36 ;  /* 0x000000608024723c */ /* 0x042fe20000041824 */
[----:B------:R-:W1:Y:S06]  /*ed90*/  MUFU.TANH R186, R186 ;  /* 0x000000ba00ba7308 */ /* 0x000e6c0000002400 */
[----:B------:R-:W-:Y:S01]  /*eda0*/  FMUL.FTZ R211, R28, c[0x0][0x2ec] ;  /* 0x0000bb001cd37a20 */ /* 0x000fe20000410000 */
        /* <DEDUP_REMOVED lines=24> */
[C---:B-1----:R-:W-:Y:S01]  /*ef30*/  HMMA.16816.F32.BF16 R52, R128.reuse, R96, R52 ;  /* 0x000000608034723c */ /* 0x042fe20000041834 */
[----:B------:R-:W1:Y:S01]  /*ef40*/  MUFU.TANH R189, R189 ;  /* 0x000000bd00bd7308 */ /* 0x000e620000002400 */
[----:B------:R-:W-:Y:S03]  /*ef50*/  BAR.SYNC.DEFER_BLOCKING 0x0 ;  /* 0x0000000000007b1d */ /* 0x000fe60000010000 */
[----:B------:R-:W-:Y:S02]  /*ef60*/  FMUL.FTZ R194, R43, c[0x0][0x2ec] ;  /* 0x0000bb002bc27a20 */ /* 0x000fe40000410000 */
[----:B------:R-:W-:Y:S01]  /*ef70*/  FMUL.FTZ R195, R44, c[0x0][0x2ec] ;  /* 0x0000bb002cc37a20 */ /* 0x000fe20000410000 */
[C---:B------:R-:W-:Y:S03]  /*ef80*/  HMMA.16816.F32.BF16 R56, R128.reuse, R98, R56 ;  /* 0x000000628038723c */ /* 0x040fe60000041838 */
[----:B------:R-:W1:Y:S01]  /*ef90*/  MUFU.TANH R197, R197 ;  /* 0x000000c500c57308 */ /* 0x000e620000002400 */
[----:B------:R-:W-:Y:S02]  /*efa0*/  FMUL.FTZ R187, R45, c[0x0][0x2ec] ;  /* 0x0000bb002dbb7a20 */ /* 0x000fe40000410000 */
[----:B------:R-:W-:Y:S02]  /*efb0*/  FMUL.FTZ R178, R46, c[0x0][0x2ec] ;  /* 0x0000bb002eb27a20 */ /* 0x000fe40000410000 */
[----:B------:R-:W-:Y:S04]  /*efc0*/  FMUL.FTZ R176, R47, c[0x0][0x2ec] ;  /* 0x0000bb002fb07a20 */ /* 0x000fe80000410000 */
[----:B------:R-:W-:Y:S01]  /*efd0*/  FMUL.FTZ R177, R48, c[0x0][0x2ec] ;  /* 0x0000bb0030b17a20 */ /* 0x000fe20000410000 */
[----:B------:R-:W1:Y:S01]  /*efe0*/  MUFU.TANH R198, R198 ;  /* 0x000000c600c67308 */ /* 0x000e620000002400 */
[----:B------:R-:W-:Y:S02]  /*eff0*/  FMUL.FTZ R179, R49, c[0x0][0x2ec] ;  /* 0x0000bb0031b37a20 */ /* 0x000fe40000410000 */
[----:B------:R-:W-:Y:S01]  /*f000*/  FMUL.FTZ R174, R50, c[0x0][0x2ec] ;  /* 0x0000bb0032ae7a20 */ /* 0x000fe20000410000 */
[----:B------:R-:W-:Y:S01]  /*f010*/  MOV R50, R166 ;  /* 0x000000a600327202 */ /* 0x000fe20000000f00 */
[----:B------:R-:W-:Y:S02]  /*f020*/  FMUL.FTZ R172, R51, c[0x0][0x2ec] ;  /* 0x0000bb0033ac7a20 */ /* 0x000fe40000410000 */
[----:B------:R-:W-:Y:S02]  /*f030*/  FMUL.FTZ R173, R52, c[0x0][0x2ec] ;  /* 0x0000bb0034ad7a20 */ /* 0x000fe40000410000 */
[----:B------:R-:W-:Y:S01]  /*f040*/  FMUL.FTZ R175, R53, c[0x0][0x2ec] ;  /* 0x0000bb0035af7a20 */ /* 0x000fe20000410000 */
[----:B------:R-:W1:Y:S01]  /*f050*/  MUFU.TANH R196, R196 ;  /* 0x000000c400c47308 */ /* 0x000e620000002400 */
[----:B----4-:R-:W-:Y:S01]  /*f060*/  FMUL.FTZ R3, R58, c[0x0][0x2ec] ;  /* 0x0000bb003a037a20 */ /* 0x010fe20000410000 */
[C---:B-----5:R-:W-:Y:S03]  /*f070*/  HMMA.16816.F32.BF16 R60, R128.reuse, R92, R60 ;  /* 0x0000005c803c723c */ /* 0x060fe6000004183c */
[----:B------:R-:W-:Y:S02]  /*f080*/  FMUL.FTZ R2, R59, c[0x0][0x2ec] ;  /* 0x0000bb003b027a20 */ /* 0x000fe40000410000 */
[----:B---3--:R-:W-:Y:S02]  /*f090*/  FMUL.FTZ R170, R54, c[0x0][0x2ec] ;  /* 0x0000bb0036aa7a20 */ /* 0x008fe40000410000 */
[----:B------:R-:W-:Y:S01]  /*f0a0*/  FMUL.FTZ R168, R55, c[0x0][0x2ec] ;  /* 0x0000bb0037a87a20 */ /* 0x000fe20000410000 */
[----:B------:R3:W4:Y:S01]  /*f0b0*/  MUFU.TANH R114, R3 ;  /* 0x0000000300727308 */ /* 0x0007220000002400 */
[----:B------:R-:W-:Y:S03]  /*f0c0*/  HMMA.16816.F32.BF16 R64, R128, R94, R64 ;  /* 0x0000005e8040723c */ /* 0x000fe60000041840 */
[----:B------:R-:W-:Y:S02]  /*f0d0*/  FMUL.FTZ R171, R56, c[0x0][0x2ec] ;  /* 0x0000bb0038ab7a20 */ /* 0x000fe40000410000 */
[----:B------:R-:W-:Y:S04]  /*f0e0*/  FMUL.FTZ R169, R57, c[0x0][0x2ec] ;  /* 0x0000bb0039a97a20 */ /* 0x000fe80000410000 */
[----:B------:R5:W1:Y:S06]  /*f0f0*/  MUFU.TANH R110, R2 ;  /* 0x00000002006e7308 */ /* 0x000a6c0000002400 */
[----:B------:R-:W-:Y:S02]  /*f100*/  FMUL.FTZ R0, R60, c[0x0][0x2ec] ;  /* 0x0000bb003c007a20 */ /* 0x000fe40000410000 */
[----:B------:R-:W-:Y:S02]  /*f110*/  FMUL.FTZ R224, R61, c[0x0][0x2ec] ;  /* 0x0000bb003de07a20 */ /* 0x000fe40000410000 */
[----:B------:R1:W1:Y:S01]  /*f120*/  MUFU.TANH R101, R0 ;  /* 0x0000000000657308 */ /* 0x0002620000002400 */
[----:B------:R-:W-:Y:S02]  /*f130*/  FMUL.FTZ R223, R62, c[0x0][0x2ec] ;  /* 0x0000bb003edf7a20 */ /* 0x000fe40000410000 */
[----:B------:R-:W-:Y:S02]  /*f140*/  FMUL.FTZ R222, R63, c[0x0][0x2ec] ;  /* 0x0000bb003fde7a20 */ /* 0x000fe40000410000 */
[----:B------:R-:W-:Y:S02]  /*f150*/  FMUL.FTZ R165, R64, c[0x0][0x2ec] ;  /* 0x0000bb0040a57a20 */ /* 0x000fe40000410000 */
[----:B---3--:R-:W-:Y:S03]  /*f160*/  FMUL.FTZ R3, R67, c[0x0][0x2ec] ;  /* 0x0000bb0043037a20 */ /* 0x008fe60000410000 */
[----:B------:R3:W2:Y:S01]  /*f170*/  MUFU.TANH R57, R165 ;  /* 0x000000a500397308 */ /* 0x0006a20000002400 */
[----:B-----5:R-:W-:Y:S09]  /*f180*/  FMUL.FTZ R2, R65, c[0x0][0x2ec] ;  /* 0x0000bb0041027a20 */ /* 0x020ff20000410000 */
[----:B------:R-:W2:Y:S01]  /*f190*/  MUFU.TANH R203, R203 ;  /* 0x000000cb00cb7308 */ /* 0x000ea20000002400 */
[----:B-1----:R-:W-:Y:S09]  /*f1a0*/  FMUL.FTZ R0, R66, c[0x0][0x2ec] ;  /* 0x0000bb0042007a20 */ /* 0x002ff20000410000 */
[----:B------:R-:W1:Y:S01]  /*f1b0*/  MUFU.TANH R201, R201 ;  /* 0x000000c900c97308 */ /* 0x000e620000002400 */
[----:B---3--:R-:W-:Y:S09]  /*f1c0*/  MOV R165, R167 ;  /* 0x000000a700a57202 */ /* 0x008ff20000000f00 */
[----:B------:R-:W3:Y:S10]  /*f1d0*/  MUFU.TANH R202, R202 ;  /* 0x000000ca00ca7308 */ /* 0x000ef40000002400 */
        /* <DEDUP_REMOVED lines=38> */
[----:B------:R1:W1:Y:S10]  /*f440*/  MUFU.TANH R58, R2 ;  /* 0x00000002003a7308 */ /* 0x0002740000002400 */
[----:B------:R1:W1:Y:S10]  /*f450*/  MUFU.TANH R24, R0 ;  /* 0x0000000000187308 */ /* 0x0002740000002400 */
[----:B------:R-:W1:Y:S01]  /*f460*/  MUFU.TANH R3, R3 ;  /* 0x0000000300037308 */ /* 0x000e620000002400 */
[----:B------:R-:W-:-:S05]  /*f470*/  @!P1 BRA `(.L_x_3812) ;  /* 0x000006d000009947 */ /* 0x000fca0003800000 */
[----:B-1234-:R-:W-:Y:S05]  /*f480*/  IMAD.MOV.U32 R2, RZ, RZ, c[0x0][0x198] ;  /* 0x00006600ff027624 */ /* 0x01efea00078e00ff */
[----:B------:R-:W-:Y:S04]  /*f490*/  LEA R7, -R2, RZ, 0x7 ;  /* 0x000000ff02077211 */ /* 0x000fe800078e39ff */
[----:B------:R-:W-:Y:S01]  /*f4a0*/  SHF.R.S32.HI R4, RZ, 0x1f, R7 ;  /* 0x0000001fff047819 */ /* 0x000fe20000011407 */
[----:B------:R-:W-:-:S05]  /*f4b0*/  @!P2 BRA `(.L_x_3813) ;  /* 0x000003d00000a947 */ /* 0x000fca0003800000 */
        /* <DEDUP_REMOVED lines=59> */
[----:B------:R-:W-:Y:S04]  /*f870*/  IMAD R5, R4, c[0x0][0x184], R5 ;  /* 0x0000610004057a24 */ /* 0x000fe800078e0205 */
[----:B------:R-:W-:Y:S02]  /*f880*/  IMAD.IADD R4, R9, 0x1, R5 ;  /* 0x0000000109047824 */ /* 0x000fe400078e0205 */
.L_x_3813:
        /* <DEDUP_REMOVED lines=20> */
[-C--:B------:R-:W-:Y:S01]  /*f9d0*/  @!P0 LEA R14, P3, R8, R156.reuse, 0x1 ;  /* 0x0000009c080e8211 */ /* 0x080fe200078608ff */
        /* <DEDUP_REMOVED lines=23> */
.L_x_3812:
[----:B--234-:R-:W-:Y:S01]  /*fb50*/  LDSM.16.MT88.4 R32, [R139+0x3000] ;  /* 0x003000008b20783b */ /* 0x01cfe20000004200 */
[----:B------:R-:W-:Y:S02]  /*fb60*/  FMNMX.FTZ R9, R182, R87, !PT ;  /* 0x00000057b6097209 */ /* 0x000fe40007810000 */
[----:B-1----:R-:W-:Y:S02]  /*fb70*/  FMNMX.FTZ R0, R184, R89, !PT ;  /* 0x00000059b8007209 */ /* 0x002fe40007810000 */
[----:B------:R-:W-:Y:S02]  /*fb80*/  FMNMX.FTZ R9, R180, R9, !PT ;  /* 0x00000009b4097209 */ /* 0x000fe40007810000 */
[----:B------:R-:W-:Y:S01]  /*fb90*/  FMNMX.FTZ R0, R183, R0, !PT ;  /* 0x00000000b7007209 */ /* 0x000fe20007810000 */
[----:B------:R-:W-:Y:S01]  /*fba0*/  LDSM.16.MT88.4 R36, [R140+0x3400] ;  /* 0x003400008c24783b */ /* 0x000fe20000004200 */
[----:B------:R-:W-:Y:S02]  /*fbb0*/  FMNMX.FTZ R9, R188, R9, !PT ;  /* 0x00000009bc097209 */ /* 0x000fe40007810000 */
[----:B------:R-:W-:Y:S02]  /*fbc0*/  FMNMX.FTZ R0, R181, R0, !PT ;  /* 0x00000000b5007209 */ /* 0x000fe40007810000 */
        /* <DEDUP_REMOVED lines=57> */
[----:B------:R-:W-:Y:S02]  /*ff60*/  FMNMX.FTZ R0, R24, R9, !PT ;  /* 0x0000000918007209 */ /* 0x000fe40007810000 */
[----:B------:R-:W-:Y:S02]  /*ff70*/  FMNMX.FTZ R6, R58, R13, !PT ;  /* 0x0000000d3a067209 */ /* 0x000fe40007810000 */
[----:B------:R-:W-:Y:S01]  /*ff80*/  LDSM.16.MT88.4 R12, [R140+0x3000] ;  /* 0x003000008c0c783b */ /* 0x000fe20000004200 */
[----:B------:R-:W-:Y:S07]  /*ff90*/  FMNMX.FTZ R7, R3, R0, !PT ;  /* 0x0000000003077209 */ /* 0x000fee0007810000 */
[----:B------:R-:W-:Y:S08]  /*ffa0*/  SHFL.BFLY PT, R9, R6, 0x2, 0x1f ;  /* 0x0c401f0006097f89 */ /* 0x000ff000000e0000 */
        /* <DEDUP_REMOVED lines=9> */
[C---:B------:R-:W-:Y:S01]  /*10040*/  FADD.FTZ R4, -R2.reuse, R89 ;  /* 0x0000005902047221 */ /* 0x040fe20000010100 */
[----:B------:R-:W-:Y:S01]  /*10050*/  MOV R89, R2 ;  /* 0x0000000200597202 */ /* 0x000fe20000000f00 */
[----:B------:R-:W-:Y:S02]  /*10060*/  FMUL.FTZ R96, R2, c[0x0][0x23c] ;  /* 0x00008f0002607a20 */ /* 0x000fe40000410000 */
[----:B------:R-:W-:Y:S02]  /*10070*/  FMUL.FTZ R21, R4, c[0x0][0x23c] ;  /* 0x00008f0004157a20 */ /* 0x000fe40000410000 */
[----:B------:R-:W-:Y:S01]  /*10080*/  FADD.FTZ R4, -R0, R87 ;  /* 0x0000005700047221 */ /* 0x000fe20000010100 */
[----:B------:R-:W-:Y:S02]  /*10090*/  FSEL R96, R96, RZ, P0 ;  /* 0x000000ff60607208 */ /* 0x000fe40000000000 */
[----:B------:R-:W-:Y:S01]  /*100a0*/  FSETP.NEU.FTZ.AND P0, PT, R0, -INF , PT ;  /* 0xff8000000000780b */ /* 0x000fe20003f1d000 */
[----:B------:R-:W1:Y:S01]  /*100b0*/  MUFU.EX2 R21, R21 ;  /* 0x0000001500157308 */ /* 0x000e620000000800 */
[----:B------:R-:W-:Y:S02]  /*100c0*/  FMUL.FTZ R20, R4, c[0x0][0x23c] ;  /* 0x00008f0004147a20 */ /* 0x000fe40000410000 */
[----:B------:R-:W-:Y:S01]  /*100d0*/  FSEL R53, R53, RZ, P0 ;  /* 0x000000ff35357208 */ /* 0x000fe20000000000 */
[--C-:B------:R-:W-:Y:S01]  /*100e0*/  FFMA.FTZ R52, R221, c[0x0][0x23c], -R96.reuse ;  /* 0x00008f00dd347a23 */ /* 0x100fe20000010860 */
[----:B------:R-:W-:Y:S01]  /*100f0*/  ISETP.GT.AND P0, PT, R158, 0x1, PT ;  /* 0x000000019e00780c */ /* 0x000fe20003f04270 */
        /* <DEDUP_REMOVED lines=19> */
[----:B------:R-:W-:Y:S01]  /*10230*/  LDSM.16.MT88.4 R76, [R140+0x4c00] ;  /* 0x004c00008c4c783b */ /* 0x000fe20000004200 */
        /* <DEDUP_REMOVED lines=29> */
[----:B------:R-:W-:Y:S02]  /*10410*/  FFMA.FTZ R119, R110, c[0x0][0x23c], -R53 ;  /* 0x00008f006e777a23 */ /* 0x000fe40000010835 */
        /* <DEDUP_REMOVED lines=16> */
[--C-:B------:R-:W-:Y:S02]  /*10520*/  FFMA.FTZ R63, R209, c[0x0][0x23c], -R96.reuse ;  /* 0x00008f00d13f7a23 */ /* 0x100fe40000010860 */
[--C-:B------:R-:W-:Y:S02]  /*10530*/  FFMA.FTZ R62, R207, c[0x0][0x23c], -R96.reuse ;  /* 0x00008f00cf3e7a23 */ /* 0x100fe40000010860 */
[--C-:B------:R-:W-:Y:S02]  /*10540*/  FFMA.FTZ R55, R217, c[0x0][0x23c], -R96.reuse ;  /* 0x00008f00d9377a23 */ /* 0x100fe40000010860 */
[--C-:B------:R-:W-:Y:S01]  /*10550*/  FFMA.FTZ R65, R195, c[0x0][0x23c], -R96.reuse ;  /* 0x00008f00c3417a23 */ /* 0x100fe20000010860 */
[----:B------:R-:W-:Y:S01]  /*10560*/  MUFU.EX2 R118, R118 ;  /* 0x0000007600767308 */ /* 0x000fe20000000800 */
[----:B------:R-:W-:Y:S02]  /*10570*/  FFMA.FTZ R105, R179, c[0x0][0x23c], -R96 ;  /* 0x00008f00b3697a23 */ /* 0x000fe40000010860 */
[----:B------:R-:W-:Y:S02]  /*10580*/  FFMA.FTZ R120, R20, R163, R120 ;  /* 0x000000a314787223 */ /* 0x000fe40000010078 */
[----:B------:R-:W-:Y:S02]  /*10590*/  FFMA.FTZ R117, R173, c[0x0][0x23c], -R96 ;  /* 0x00008f00ad757a23 */ /* 0x000fe40000010860 */
[----:B------:R-:W-:Y:S02]  /*105a0*/  FADD.FTZ R113, R113, R120 ;  /* 0x0000007871717221 */ /* 0x000fe40000010000 */
[--C-:B------:R-:W-:Y:S01]  /*105b0*/  FFMA.FTZ R124, R169, c[0x0][0x23c], -R96.reuse ;  /* 0x00008f00a97c7a23 */ /* 0x100fe20000010860 */
[----:B------:R-:W2:Y:S01]  /*105c0*/  MUFU.EX2 R111, R111 ;  /* 0x0000006f006f7308 */ /* 0x000ea20000000800 */
[----:B------:R-:W-:Y:S02]  /*105d0*/  FADD.FTZ R116, R116, R113 ;  /* 0x0000007174747221 */ /* 0x000fe40000010000 */
[----:B------:R-:W-:Y:S01]  /*105e0*/  FFMA.FTZ R101, R101, c[0x0][0x23c], -R96 ;  /* 0x00008f0065657a23 */ /* 0x000fe20000010860 */
[----:B-1----:R-:W-:Y:S01]  /*105f0*/  F2FP.BF16.PACK_AB R28, R115, R122 ;  /* 0x0000007a731c723e */ /* 0x002fe200000010ff */
[----:B------:R-:W-:Y:S02]  /*10600*/  FADD.FTZ R109, R109, R116 ;  /* 0x000000746d6d7221 */ /* 0x000fe40000010000 */
[----:B------:R-:W-:Y:S02]  /*10610*/  FFMA.FTZ R122, R21, R164, R122 ;  /* 0x000000a4157a7223 */ /* 0x000fe4000001007a */
[----:B------:R-:W-:Y:S01]  /*10620*/  FFMA.FTZ R103, R103, c[0x0][0x23c], -R96 ;  /* 0x00008f0067677a23 */ /* 0x000fe20000010860 */
[----:B------:R-:W1:Y:S01]  /*10630*/  MUFU.EX2 R107, R107 ;  /* 0x0000006b006b7308 */ /* 0x000e620000000800 */
[----:B------:R-:W-:Y:S09]  /*10640*/  FADD.FTZ R115, R115, R122 ;  /* 0x0000007a73737221 */ /* 0x000ff20000010000 */
[----:B------:R-:W3:Y:S01]  /*10650*/  MUFU.EX2 R104, R104 ;  /* 0x0000006800687308 */ /* 0x000ee20000000800 */
[----:B--2---:R-:W-:Y:S09]  /*10660*/  F2FP.BF16.PACK_AB R30, R111, R118 ;  /* 0x000000766f1e723e */ /* 0x004ff200000010ff */
[----:B------:R-:W-:Y:S01]  /*10670*/  MUFU.EX2 R100, R100 ;  /* 0x0000006400647308 */ /* 0x000fe20000000800 */
[C---:B------:R-:W-:Y:S07]  /*10680*/  HMMA.16816.F32.BF16 R4, R28.reuse, R12, R4 ;  /* 0x0000000c1c04723c */ /* 0x040fee0000041804 */
        /* <DEDUP_REMOVED lines=9> */
[--C-:B------:R-:W-:Y:S02]  /*10720*/  FFMA.FTZ R72, R187, c[0x0][0x23c], -R96.reuse ;  /* 0x00008f00bb487a23 */ /* 0x100fe40000010860 */
[----:B------:R-:W-:Y:S01]  /*10730*/  FFMA.FTZ R74, R177, c[0x0][0x23c], -R96 ;  /* 0x00008f00b14a7a23 */ /* 0x000fe20000010860 */
[C---:B------:R-:W-:Y:S02]  /*10740*/  HMMA.16816.F32.BF16 R12, R28.reuse, R32, R12 ;  /* 0x000000201c0c723c */ /* 0x040fe4000004180c */
[----:B------:R-:W4:Y:S01]  /*10750*/  MUFU.EX2 R93, R93 ;  /* 0x0000005d005d7308 */ /* 0x000f220000000800 */
[----:B------:R-:W-:Y:S04]  /*10760*/  FADD.FTZ R20, R118, R115 ;  /* 0x0000007376147221 */ /* 0x000fe80000010000 */
[----:B------:R-:W-:Y:S01]  /*10770*/  FADD.FTZ R20, R111, R20 ;  /* 0x000000146f147221 */ /* 0x000fe20000010000 */
[----:B------:R-:W-:Y:S01]  /*10780*/  HMMA.16816.F32.BF16 R16, R28, R34, R16 ;  /* 0x000000221c10723c */ /* 0x000fe20000041810 */
[----:B------:R-:W5:Y:S03]  /*10790*/  LDSM.16.MT88.4 R32, [R140+0x3800] ;  /* 0x003800008c20783b */ /* 0x000f660000004200 */
[----:B------:R-:W-:Y:S01]  /*107a0*/  MUFU.EX2 R95, R95 ;  /* 0x0000005f005f7308 */ /* 0x000fe20000000800 */
[----:B-1----:R-:W-:Y:S02]  /*107b0*/  FADD.FTZ R21, R107, R20 ;  /* 0x000000146b157221 */ /* 0x002fe40000010000 */
[----:B---3--:R-:W-:Y:S01]  /*107c0*/  F2FP.BF16.PACK_AB R28, R104, R107 ;  /* 0x0000006b681c723e */ /* 0x008fe200000010ff */
[----:B------:R-:W-:Y:S01]  /*107d0*/  FADD.FTZ R20, R108, R109 ;  /* 0x0000006d6c147221 */ /* 0x000fe20000010000 */
[----:B------:R-:W-:Y:S03]  /*107e0*/  F2FP.BF16.PACK_AB R29, R23, R108 ;  /* 0x0000006c171d723e */ /* 0x000fe600000010ff */
[----:B--2---:R-:W-:Y:S01]  /*107f0*/  F2FP.BF16.PACK_AB R30, R99, R100 ;  /* 0x00000064631e723e */ /* 0x004fe200000010ff */
[----:B------:R-:W-:Y:S01]  /*10800*/  FADD.FTZ R21, R104, R21 ;  /* 0x0000001568157221 */ /* 0x000fe20000010000 */
[----:B------:R-:W1:Y:S01]  /*10810*/  MUFU.EX2 R92, R92 ;  /* 0x0000005c005c7308 */ /* 0x000e620000000800 */
[----:B------:R-:W-:Y:S01]  /*10820*/  F2FP.BF16.PACK_AB R31, R97, R22 ;  /* 0x00000016611f723e */ /* 0x000fe200000010ff */
[----:B------:R-:W-:Y:S02]  /*10830*/  FADD.FTZ R23, R23, R20 ;  /* 0x0000001417177221 */ /* 0x000fe40000010000 */
[----:B------:R-:W-:Y:S02]  /*10840*/  FADD.FTZ R100, R100, R21 ;  /* 0x0000001564647221 */ /* 0x000fe40000010000 */
[----:B------:R-:W-:Y:S02]  /*10850*/  FADD.FTZ R70, R22, R23 ;  /* 0x0000001716467221 */ /* 0x000fe40000010000 */
[C---:B------:R-:W-:Y:S02]  /*10860*/  HMMA.16816.F32.BF16 R4, R28.reuse, R36, R4 ;  /* 0x000000241c04723c */ /* 0x040fe40000041804 */
[----:B------:R-:W-:Y:S01]  /*10870*/  MUFU.EX2 R94, R94 ;  /* 0x0000005e005e7308 */ /* 0x000fe20000000800 */
[----:B------:R-:W-:Y:S02]  /*10880*/  FADD.FTZ R70, R97, R70 ;  /* 0x0000004661467221 */ /* 0x000fe40000010000 */
[----:B------:R-:W-:Y:S03]  /*10890*/  FADD.FTZ R99, R99, R100 ;  /* 0x0000006463637221 */ /* 0x000fe60000010000 */
[C---:B------:R-:W-:Y:S01]  /*108a0*/  HMMA.16816.F32.BF16 R8, R28.reuse, R38, R8 ;  /* 0x000000261c08723c */ /* 0x040fe20000041808 */
[----:B------:R-:W2:Y:S03]  /*108b0*/  LDSM.16.MT88.4 R36, [R140+0x3c00] ;  /* 0x003c00008c24783b */ /* 0x000ea60000004200 */
[----:B------:R-:W3:Y:S04]  /*108c0*/  MUFU.EX2 R87, R87 ;  /* 0x0000005700577308 */ /* 0x000ee80000000800 */
[C---:B------:R-:W-:Y:S06]  /*108d0*/  HMMA.16816.F32.BF16 R12, R28.reuse, R40, R12 ;  /* 0x000000281c0c723c */ /* 0x040fec000004180c */
[----:B------:R-:W-:Y:S02]  /*108e0*/  MUFU.EX2 R67, R67 ;  /* 0x0000004300437308 */ /* 0x000fe40000000800 */
[----:B------:R-:W-:Y:S01]  /*108f0*/  HMMA.16816.F32.BF16 R16, R28, R42, R16 ;  /* 0x0000002a1c10723c */ /* 0x000fe20000041810 */
[----:B------:R-:W-:Y:S06]  /*10900*/  LDSM.16.MT88.4 R40, [R140+0x4000] ;  /* 0x004000008c28783b */ /* 0x000fec0000004200 */
[----:B----4-:R-:W-:Y:S01]  /*10910*/  F2FP.BF16.PACK_AB R28, R93, R98 ;  /* 0x000000625d1c723e */ /* 0x010fe200000010ff */
[----:B------:R-:W4:Y:S01]  /*10920*/  MUFU.EX2 R64, R64 ;  /* 0x0000004000407308 */ /* 0x000f220000000800 */
[----:B-1----:R-:W-:Y:S03]  /*10930*/  F2FP.BF16.PACK_AB R29, R92, R95 ;  /* 0x0000005f5c1d723e */ /* 0x002fe600000010ff */
[----:B---3--:R-:W-:Y:S01]  /*10940*/  F2FP.BF16.PACK_AB R30, R87, R94 ;  /* 0x0000005e571e723e */ /* 0x008fe200000010ff */
[----:B------:R-:W-:Y:S02]  /*10950*/  FADD.FTZ R95, R95, R70 ;  /* 0x000000465f5f7221 */ /* 0x000fe40000010000 */
[----:B------:R-:W-:Y:S02]  /*10960*/  FADD.FTZ R98, R98, R99 ;  /* 0x0000006362627221 */ /* 0x000fe40000010000 */
[----:B------:R-:W-:Y:S01]  /*10970*/  FADD.FTZ R92, R92, R95 ;  /* 0x0000005f5c5c7221 */ /* 0x000fe20000010000 */
[----:B------:R-:W-:Y:S01]  /*10980*/  MUFU.EX2 R66, R66 ;  /* 0x0000004200427308 */ /* 0x000fe20000000800 */
[----:B------:R-:W-:Y:S04]  /*10990*/  FADD.FTZ R93, R93, R98 ;  /* 0x000000625d5d7221 */ /* 0x000fe80000010000 */
[----:B------:R-:W-:Y:S04]  /*109a0*/  FADD.FTZ R94, R94, R93 ;  /* 0x0000005d5e5e7221 */ /* 0x000fe80000010000 */
[----:B------:R-:W-:Y:S01]  /*109b0*/  FADD.FTZ R87, R87, R94 ;  /* 0x0000005e57577221 */ /* 0x000fe20000010000 */
[----:B------:R-:W1:Y:S01]  /*109c0*/  MUFU.EX2 R63, R63 ;  /* 0x0000003f003f7308 */ /* 0x000e620000000800 */
[C---:B----4-:R-:W-:Y:S01]  /*109d0*/  F2FP.BF16.PACK_AB R31, R64.reuse, R67 ;  /* 0x00000043401f723e */ /* 0x050fe200000010ff */
[----:B------:R-:W-:Y:S04]  /*109e0*/  FADD.FTZ R67, R67, R92 ;  /* 0x0000005c43437221 */ /* 0x000fe80000010000 */
[----:B------:R-:W-:Y:S04]  /*109f0*/  FADD.FTZ R64, R64, R67 ;  /* 0x0000004340407221 */ /* 0x000fe80000010000 */
[----:B------:R-:W-:Y:S01]  /*10a00*/  MUFU.EX2 R61, R61 ;  /* 0x0000003d003d7308 */ /* 0x000fe20000000800 */
[C---:B-----5:R-:W-:Y:S08]  /*10a10*/  HMMA.16816.F32.BF16 R4, R28.reuse, R32, R4 ;  /* 0x000000201c04723c */ /* 0x060ff00000041804 */
[C---:B------:R-:W-:Y:S01]  /*10a20*/  HMMA.16816.F32.BF16 R8, R28.reuse, R34, R8 ;  /* 0x000000221c08723c */ /* 0x040fe20000041808 */
[----:B------:R-:W3:Y:S01]  /*10a30*/  MUFU.EX2 R60, R60 ;  /* 0x0000003c003c7308 */ /* 0x000ee20000000800 */
[----:B------:R-:W4:Y:S06]  /*10a40*/  LDSM.16.MT88.4 R32, [R139+0x3c00] ;  /* 0x003c00008b20783b */ /* 0x000f2c0000004200 */
[C---:B------:R-:W-:Y:S03]  /*10a50*/  HMMA.16816.F32.BF16 R12, R28.reuse, R44, R12 ;  /* 0x0000002c1c0c723c */ /* 0x040fe6000004180c */
[----:B------:R-:W-:Y:S04]  /*10a60*/  MUFU.EX2 R62, R62 ;  /* 0x0000003e003e7308 */ /* 0x000fe80000000800 */
[--C-:B------:R-:W-:Y:S01]  /*10a70*/  FFMA.FTZ R45, R170, c[0x0][0x23c], -R53.reuse ;  /* 0x00008f00aa2d7a23 */ /* 0x100fe20000010835 */
[----:B------:R-:W-:Y:S04]  /*10a80*/  HMMA.16816.F32.BF16 R16, R28, R46, R16 ;  /* 0x0000002e1c10723c */ /* 0x000fe80000041810 */
[--C-:B------:R-:W-:Y:S01]  /*10a90*/  FFMA.FTZ R44, R175, c[0x0][0x23c], -R96.reuse ;  /* 0x00008f00af2c7a23 */ /* 0x100fe20000010860 */
[----:B------:R-:W5:Y:S02]  /*10aa0*/  MUFU.EX2 R55, R55 ;  /* 0x0000003700377308 */ /* 0x000f640000000800 */
[----:B-1----:R-:W-:Y:S01]  /*10ab0*/  F2FP.BF16.PACK_AB R28, R63, R66 ;  /* 0x000000423f1c723e */ /* 0x002fe200000010ff */
[----:B------:R-:W-:Y:S01]  /*10ac0*/  FFMA.FTZ R46, R168, c[0x0][0x23c], -R53 ;  /* 0x00008f00a82e7a23 */ /* 0x000fe20000010835 */
[----:B---3--:R-:W-:Y:S03]  /*10ad0*/  F2FP.BF16.PACK_AB R29, R60, R61 ;  /* 0x0000003d3c1d723e */ /* 0x008fe600000010ff */
[----:B------:R-:W-:Y:S02]  /*10ae0*/  FFMA.FTZ R47, R171, c[0x0][0x23c], -R96 ;  /* 0x00008f00ab2f7a23 */ /* 0x000fe40000010860 */
[----:B------:R-:W-:Y:S01]  /*10af0*/  FADD.FTZ R66, R66, R87 ;  /* 0x0000005742427221 */ /* 0x000fe20000010000 */
[----:B------:R-:W-:Y:S01]  /*10b00*/  MUFU.EX2 R54, R54 ;  /* 0x0000003600367308 */ /* 0x000fe20000000800 */
[----:B------:R-:W-:Y:S02]  /*10b10*/  MOV R87, R0 ;  /* 0x0000000000577202 */ /* 0x000fe40000000f00 */
[----:B------:R-:W-:Y:S07]  /*10b20*/  FADD.FTZ R63, R63, R66 ;  /* 0x000000423f3f7221 */ /* 0x000fee0000010000 */
[----:B------:R-:W1:Y:S01]  /*10b30*/  MUFU.EX2 R27, R27 ;  /* 0x0000001b001b7308 */ /* 0x000e620000000800 */
[C---:B-----5:R-:W-:Y:S01]  /*10b40*/  F2FP.BF16.PACK_AB R30, R55.reuse, R62 ;  /* 0x0000003e371e723e */ /* 0x060fe200000010ff */
[----:B------:R-:W-:Y:S04]  /*10b50*/  FADD.FTZ R62, R62, R63 ;  /* 0x0000003f3e3e7221 */ /* 0x000fe80000010000 */
[----:B------:R-:W-:Y:S04]  /*10b60*/  FADD.FTZ R55, R55, R62 ;  /* 0x0000003e37377221 */ /* 0x000fe80000010000 */
[----:B------:R-:W-:Y:S10]  /*10b70*/  MUFU.EX2 R52, R52 ;  /* 0x0000003400347308 */ /* 0x000ff40000000800 */
[----:B------:R-:W3:Y:S01]  /*10b80*/  MUFU.EX2 R51, R51 ;  /* 0x0000003300337308 */ /* 0x000ee20000000800 */
[----:B-1----:R-:W-:Y:S09]  /*10b90*/  F2FP.BF16.PACK_AB R31, R27, R54 ;  /* 0x000000361b1f723e */ /* 0x002ff200000010ff */
[----:B------:R-:W-:Y:S01]  /*10ba0*/  MUFU.EX2 R26, R26 ;  /* 0x0000001a001a7308 */ /* 0x000fe20000000800 */
[C---:B--2---:R-:W-:Y:S08]  /*10bb0*/  HMMA.16816.F32.BF16 R4, R28.reuse, R36, R4 ;  /* 0x000000241c04723c */ /* 0x044ff00000041804 */
[C---:B------:R-:W-:Y:S01]  /*10bc0*/  HMMA.16816.F32.BF16 R8, R28.reuse, R38, R8 ;  /* 0x000000261c08723c */ /* 0x040fe20000041808 */
[----:B------:R-:W1:Y:S01]  /*10bd0*/  MUFU.EX2 R25, R25 ;  /* 0x0000001900197308 */ /* 0x000e620000000800 */
[----:B------:R-:W2:Y:S06]  /*10be0*/  LDSM.16.MT88.4 R36, [R139+0x4000] ;  /* 0x004000008b24783b */ /* 0x000eac0000004200 */
[C---:B----4-:R-:W-:Y:S03]  /*10bf0*/  HMMA.16816.F32.BF16 R12, R28.reuse, R32, R12 ;  /* 0x000000201c0c723c */ /* 0x050fe6000004180c */
[----:B------:R-:W-:Y:S05]  /*10c00*/  MUFU.EX2 R48, R48 ;  /* 0x0000003000307308 */ /* 0x000fea0000000800 */
[----:B------:R-:W-:Y:S01]  /*10c10*/  HMMA.16816.F32.BF16 R16, R28, R34, R16 ;  /* 0x000000221c10723c */ /* 0x000fe20000041810 */
[----:B------:R-:W4:Y:S04]  /*10c20*/  LDSM.16.MT88.4 R32, [R140+0x4400] ;  /* 0x004400008c20783b */ /* 0x000f280000004200 */
[----:B------:R-:W5:Y:S02]  /*10c30*/  MUFU.EX2 R49, R49 ;  /* 0x0000003100317308 */ /* 0x000f640000000800 */
[----:B---3--:R-:W-:Y:S01]  /*10c40*/  F2FP.BF16.PACK_AB R28, R51, R52 ;  /* 0x00000034331c723e */ /* 0x008fe200000010ff */
        /* <DEDUP_REMOVED lines=12> */
[C---:B------:R-:W-:Y:S08]  /*10d10*/  HMMA.16816.F32.BF16 R4, R28.reuse, R40, R4 ;  /* 0x000000281c04723c */ /* 0x040ff00000041804 */
[C---:B------:R-:W-:Y:S01]  /*10d20*/  HMMA.16816.F32.BF16 R8, R28.reuse, R42, R8 ;  /* 0x0000002a1c08723c */ /* 0x040fe20000041808 */
[----:B------:R-:W1:Y:S01]  /*10d30*/  MUFU.EX2 R73, R73 ;  /* 0x0000004900497308 */ /* 0x000e620000000800 */
[----:B------:R-:W5:Y:S02]  /*10d40*/  LDSM.16.MT88.4 R40, [R139+0x4400] ;  /* 0x004400008b28783b */ /* 0x000f640000004200 */
[C---:B---3--:R-:W-:Y:S01]  /*10d50*/  F2FP.BF16.PACK_AB R20, R72.reuse, R65 ;  /* 0x000000414814723e */ /* 0x048fe200000010ff */
[----:B------:R-:W-:Y:S03]  /*10d60*/  FADD.FTZ R65, R65, R48 ;  /* 0x0000003041417221 */ /* 0x000fe60000010000 */
[C---:B--2---:R-:W-:Y:S03]  /*10d70*/  HMMA.16816.F32.BF16 R12, R28.reuse, R36, R12 ;  /* 0x000000241c0c723c */ /* 0x044fe6000004180c */
[----:B------:R-:W-:Y:S01]  /*10d80*/  MUFU.EX2 R74, R74 ;  /* 0x0000004a004a7308 */ /* 0x000fe20000000800 */
[----:B------:R-:W-:Y:S03]  /*10d90*/  FADD.FTZ R65, R72, R65 ;  /* 0x0000004148417221 */ /* 0x000fe60000010000 */
[--C-:B------:R-:W-:Y:S01]  /*10da0*/  FFMA.FTZ R36, R106, c[0x0][0x23c], -R53.reuse ;  /* 0x00008f006a247a23 */ /* 0x100fe20000010835 */
[----:B------:R-:W-:Y:S01]  /*10db0*/  HMMA.16816.F32.BF16 R16, R28, R38, R16 ;  /* 0x000000261c10723c */ /* 0x000fe20000041810 */
[----:B------:R-:W2:Y:S03]  /*10dc0*/  LDSM.16.MT88.4 R28, [R140+0x4800] ;  /* 0x004800008c1c783b */ /* 0x000ea60000004200 */
[----:B------:R-:W-:Y:S01]  /*10dd0*/  FFMA.FTZ R37, R102, c[0x0][0x23c], -R53 ;  /* 0x00008f0066257a23 */ /* 0x000fe20000010835 */
[----:B------:R-:W3:Y:S02]  /*10de0*/  MUFU.EX2 R105, R105 ;  /* 0x0000006900697308 */ /* 0x000ee40000000800 */
[--C-:B------:R-:W-:Y:S01]  /*10df0*/  FFMA.FTZ R38, R57, c[0x0][0x23c], -R96.reuse ;  /* 0x00008f0039267a23 */ /* 0x100fe20000010860 */
[----:B-1----:R-:W-:Y:S01]  /*10e00*/  F2FP.BF16.PACK_AB R21, R73, R68 ;  /* 0x000000444915723e */ /* 0x002fe200000010ff */
[----:B------:R-:W-:Y:S06]  /*10e10*/  FFMA.FTZ R96, R58, c[0x0][0x23c], -R96 ;  /* 0x00008f003a607a23 */ /* 0x000fec0000010860 */
[----:B------:R-:W-:Y:S10]  /*10e20*/  MUFU.EX2 R75, R75 ;  /* 0x0000004b004b7308 */ /* 0x000ff40000000800 */
[----:B------:R-:W1:Y:S01]  /*10e30*/  MUFU.EX2 R112, R112 ;  /* 0x0000007000707308 */ /* 0x000e620000000800 */
[C---:B---3--:R-:W-:Y:S01]  /*10e40*/  F2FP.BF16.PACK_AB R22, R105.reuse, R74 ;  /* 0x0000004a6916723e */ /* 0x048fe200000010ff */
[----:B------:R-:W-:Y:S04]  /*10e50*/  FADD.FTZ R74, R74, R65 ;  /* 0x000000414a4a7221 */ /* 0x000fe80000010000 */
[----:B------:R-:W-:Y:S04]  /*10e60*/  FADD.FTZ R74, R105, R74 ;  /* 0x0000004a694a7221 */ /* 0x000fe80000010000 */
[----:B------:R-:W-:Y:S10]  /*10e70*/  MUFU.EX2 R117, R117 ;  /* 0x0000007500757308 */ /* 0x000ff40000000800 */
[----:B------:R-:W3:Y:S01]  /*10e80*/  MUFU.EX2 R44, R44 ;  /* 0x0000002c002c7308 */ /* 0x000ee20000000800 */
[----:B-1----:R-:W-:Y:S09]  /*10e90*/  F2FP.BF16.PACK_AB R23, R112, R75 ;  /* 0x0000004b7017723e */ /* 0x002ff200000010ff */
[----:B------:R-:W-:Y:S01]  /*10ea0*/  MUFU.EX2 R45, R45 ;  /* 0x0000002d002d7308 */ /* 0x000fe20000000800 */
[C---:B----4-:R-:W-:Y:S08]  /*10eb0*/  HMMA.16816.F32.BF16 R4, R20.reuse, R32, R4 ;  /* 0x000000201404723c */ /* 0x050ff00000041804 */
[C---:B------:R-:W-:Y:S01]  /*10ec0*/  HMMA.16816.F32.BF16 R8, R20.reuse, R34, R8 ;  /* 0x000000221408723c */ /* 0x040fe20000041808 */
[----:B------:R-:W1:Y:S01]  /*10ed0*/  MUFU.EX2 R46, R46 ;  /* 0x0000002e002e7308 */ /* 0x000e620000000800 */
[----:B------:R-:W4:Y:S06]  /*10ee0*/  LDSM.16.MT88.4 R32, [R139+0x4800] ;  /* 0x004800008b20783b */ /* 0x000f2c0000004200 */
[C---:B-----5:R-:W-:Y:S03]  /*10ef0*/  HMMA.16816.F32.BF16 R12, R20.reuse, R40, R12 ;  /* 0x00000028140c723c */ /* 0x060fe6000004180c */
[----:B------:R-:W-:Y:S04]  /*10f00*/  MUFU.EX2 R47, R47 ;  /* 0x0000002f002f7308 */ /* 0x000fe80000000800 */
[--C-:B------:R-:W-:Y:S01]  /*10f10*/  FFMA.FTZ R40, R24, c[0x0][0x23c], -R53.reuse ;  /* 0x00008f0018287a23 */ /* 0x100fe20000010835 */
[----:B------:R-:W-:Y:S04]  /*10f20*/  HMMA.16816.F32.BF16 R16, R20, R42, R16 ;  /* 0x0000002a1410723c */ /* 0x000fe80000041810 */
[----:B------:R-:W-:Y:S01]  /*10f30*/  FFMA.FTZ R53, R3, c[0x0][0x23c], -R53 ;  /* 0x00008f0003357a23 */ /* 0x000fe20000010835 */
[----:B------:R-:W5:Y:S01]  /*10f40*/  MUFU.EX2 R124, R124 ;  /* 0x0000007c007c7308 */ /* 0x000f620000000800 */
[----:B------:R-:W-:Y:S01]  /*10f50*/  FADD.FTZ R41, R61, R64 ;  /* 0x000000403d297221 */ /* 0x000fe20000010000 */
[----:B---3--:R-:W-:Y:S01]  /*10f60*/  F2FP.BF16.PACK_AB R20, R44, R117 ;  /* 0x000000752c14723e */ /* 0x008fe200000010ff */
[----:B------:R-:W-:Y:S01]  /*10f70*/  FADD.FTZ R117, R117, R74 ;  /* 0x0000004a75757221 */ /* 0x000fe20000010000 */
[----:B-1----:R-:W-:Y:S03]  /*10f80*/  F2FP.BF16.PACK_AB R21, R46, R45 ;  /* 0x0000002d2e15723e */ /* 0x002fe600000010ff */
[----:B------:R-:W-:Y:S02]  /*10f90*/  FADD.FTZ R41, R60, R41 ;  /* 0x000000293c297221 */ /* 0x000fe40000010000 */
[----:B------:R-:W-:Y:S01]  /*10fa0*/  FADD.FTZ R44, R44, R117 ;  /* 0x000000752c2c7221 */ /* 0x000fe20000010000 */
[----:B------:R-:W-:Y:S01]  /*10fb0*/  MUFU.EX2 R114, R114 ;  /* 0x0000007200727308 */ /* 0x000fe20000000800 */
[----:B------:R-:W-:Y:S04]  /*10fc0*/  FADD.FTZ R54, R54, R41 ;  /* 0x0000002936367221 */ /* 0x000fe80000010000 */
[----:B------:R-:W-:Y:S04]  /*10fd0*/  FADD.FTZ R27, R27, R54 ;  /* 0x000000361b1b7221 */ /* 0x000fe80000010000 */
[----:B------:R-:W-:Y:S01]  /*10fe0*/  FADD.FTZ R26, R26, R27 ;  /* 0x0000001b1a1a7221 */ /* 0x000fe20000010000 */
[----:B------:R-:W1:Y:S03]  /*10ff0*/  MUFU.EX2 R119, R119 ;  /* 0x0000007700777308 */ /* 0x000e660000000800 */
[----:B------:R-:W-:Y:S01]  /*11000*/  FADD.FTZ R3, R25, R26 ;  /* 0x0000001a19037221 */ /* 0x000fe20000010000 */
[----:B-----5:R-:W-:Y:S01]  /*11010*/  F2FP.BF16.PACK_AB R22, R124, R47 ;  /* 0x0000002f7c16723e */ /* 0x020fe200000010ff */
[----:B------:R-:W3:Y:S01]  /*11020*/  LDSM.16.MT88.4 R24, [R139+0x4c00] ;  /* 0x004c00008b18783b */ /* 0x000ee20000004200 */
[----:B------:R-:W-:Y:S02]  /*11030*/  FADD.FTZ R47, R47, R44 ;  /* 0x0000002c2f2f7221 */ /* 0x000fe40000010000 */
[----:B------:R-:W-:Y:S02]  /*11040*/  FADD.FTZ R56, R56, R3 ;  /* 0x0000000338387221 */ /* 0x000fe40000010000 */
[----:B------:R-:W-:Y:S01]  /*11050*/  MUFU.EX2 R101, R101 ;  /* 0x0000006500657308 */ /* 0x000fe20000000800 */
[----:B------:R-:W-:Y:S02]  /*11060*/  FADD.FTZ R124, R124, R47 ;  /* 0x0000002f7c7c7221 */ /* 0x000fe40000010000 */
[----:B------:R-:W-:Y:S07]  /*11070*/  FADD.FTZ R59, R59, R56 ;  /* 0x000000383b3b7221 */ /* 0x000fee0000010000 */
[----:B------:R-:W5:Y:S01]  /*11080*/  MUFU.EX2 R108, R103 ;  /* 0x00000067006c7308 */ /* 0x000f620000000800 */
[----:B-1----:R-:W-:Y:S09]  /*11090*/  F2FP.BF16.PACK_AB R23, R119, R114 ;  /* 0x000000727717723e */ /* 0x002ff200000010ff */
[----:B------:R-:W-:Y:S01]  /*110a0*/  MUFU.EX2 R36, R36 ;  /* 0x0000002400247308 */ /* 0x000fe20000000800 */
[C---:B--2---:R-:W-:Y:S07]  /*110b0*/  HMMA.16816.F32.BF16 R4, R20.reuse, R28, R4 ;  /* 0x0000001c1404723c */ /* 0x044fee0000041804 */
[----:B------:R-:W-:Y:S01]  /*110c0*/  FADD.FTZ R28, R68, R59 ;  /* 0x0000003b441c7221 */ /* 0x000fe20000010000 */
[C---:B------:R-:W-:Y:S01]  /*110d0*/  HMMA.16816.F32.BF16 R8, R20.reuse, R30, R8 ;  /* 0x0000001e1408723c */ /* 0x040fe20000041808 */
[----:B------:R-:W1:Y:S03]  /*110e0*/  MUFU.EX2 R37, R37 ;  /* 0x0000002500257308 */ /* 0x000e660000000800 */
[----:B------:R-:W-:Y:S01]  /*110f0*/  FADD.FTZ R28, R73, R28 ;  /* 0x0000001c491c7221 */ /* 0x000fe20000010000 */
[C---:B-----5:R-:W-:Y:S01]  /*11100*/  F2FP.BF16.PACK_AB R68, R108.reuse, R101 ;  /* 0x000000656c44723e */ /* 0x060fe200000010ff */
[----:B------:R-:W-:Y:S02]  /*11110*/  FADD.FTZ R101, R101, R124 ;  /* 0x0000007c65657221 */ /* 0x000fe40000010000 */
[C---:B----4-:R-:W-:Y:S03]  /*11120*/  HMMA.16816.F32.BF16 R12, R20.reuse, R32, R12 ;  /* 0x00000020140c723c */ /* 0x050fe6000004180c */
[----:B------:R-:W-:Y:S01]  /*11130*/  MUFU.EX2 R38, R38 ;  /* 0x0000002600267308 */ /* 0x000fe20000000800 */
[----:B------:R-:W-:Y:S02]  /*11140*/  FADD.FTZ R75, R75, R28 ;  /* 0x0000001c4b4b7221 */ /* 0x000fe40000010000 */
[----:B------:R-:W-:Y:S02]  /*11150*/  FADD.FTZ R101, R108, R101 ;  /* 0x000000656c657221 */ /* 0x000fe40000010000 */
[----:B------:R-:W-:Y:S04]  /*11160*/  HMMA.16816.F32.BF16 R16, R20, R34, R16 ;  /* 0x000000221410723c */ /* 0x000fe80000041810 */
[----:B------:R-:W-:Y:S01]  /*11170*/  FADD.FTZ R112, R112, R75 ;  /* 0x0000004b70707221 */ /* 0x000fe20000010000 */
[----:B------:R-:W2:Y:S03]  /*11180*/  MUFU.EX2 R39, R96 ;  /* 0x0000006000277308 */ /* 0x000ea60000000800 */
[----:B------:R-:W-:Y:S01]  /*11190*/  FADD.FTZ R3, R45, R112 ;  /* 0x000000702d037221 */ /* 0x000fe20000010000 */
[----:B-1----:R-:W-:Y:S03]  /*111a0*/  F2FP.BF16.PACK_AB R69, R37, R36 ;  /* 0x000000242545723e */ /* 0x002fe600000010ff */
[----:B------:R-:W-:Y:S03]  /*111b0*/  FADD.FTZ R3, R46, R3 ;  /* 0x000000032e037221 */ /* 0x000fe60000010000 */
[----:B------:R-:W-:Y:S01]  /*111c0*/  MUFU.EX2 R40, R40 ;  /* 0x0000002800287308 */ /* 0x000fe20000000800 */
[----:B------:R-:W-:Y:S01]  /*111d0*/  FADD.FTZ R114, R114, R3 ;  /* 0x0000000372727221 */ /* 0x000fe20000010000 */
[----:B------:R-:W-:Y:S03]  /*111e0*/  IADD3 R3, R158, -0x1, RZ ;  /* 0xffffffff9e037810 */ /* 0x000fe60007ffe0ff */
[----:B------:R-:W-:Y:S01]  /*111f0*/  FADD.FTZ R119, R119, R114 ;  /* 0x0000007277777221 */ /* 0x000fe20000010000 */
[----:B------:R-:W-:Y:S03]  /*11200*/  MOV R158, R3 ;  /* 0x00000003009e7202 */ /* 0x000fe60000000f00 */
[----:B------:R-:W-:Y:S01]  /*11210*/  FADD.FTZ R36, R36, R119 ;  /* 0x0000007724247221 */ /* 0x000fe20000010000 */
[----:B------:R-:W1:Y:S03]  /*11220*/  MUFU.EX2 R53, R53 ;  /* 0x0000003500357308 */ /* 0x000e660000000800 */
[----:B------:R-:W-:Y:S01]  /*11230*/  FADD.FTZ R37, R37, R36 ;  /* 0x0000002425257221 */ /* 0x000fe20000010000 */
[C---:B--2---:R-:W-:Y:S01]  /*11240*/  F2FP.BF16.PACK_AB R70, R39.reuse, R38 ;  /* 0x000000262746723e */ /* 0x044fe200000010ff */
[----:B------:R-:W-:Y:S04]  /*11250*/  FADD.FTZ R38, R38, R101 ;  /* 0x0000006526267221 */ /* 0x000fe80000010000 */
[----:B------:R-:W-:Y:S01]  /*11260*/  FADD.FTZ R164, R39, R38 ;  /* 0x0000002627a47221 */ /* 0x000fe20000010000 */
[C---:B-1----:R-:W-:Y:S01]  /*11270*/  F2FP.BF16.PACK_AB R71, R53.reuse, R40 ;  /* 0x000000283547723e */ /* 0x042fe200000010ff */
[----:B------:R-:W-:Y:S04]  /*11280*/  FADD.FTZ R40, R40, R37 ;  /* 0x0000002528287221 */ /* 0x000fe80000010000 */
[----:B------:R-:W-:Y:S02]  /*11290*/  FADD.FTZ R163, R53, R40 ;  /* 0x0000002835a37221 */ /* 0x000fe40000010000 */
[C---:B------:R-:W-:Y:S08]  /*112a0*/  HMMA.16816.F32.BF16 R80, R68.reuse, R76, R4 ;  /* 0x0000004c4450723c */ /* 0x040ff00000041804 */
[C---:B------:R-:W-:Y:S08]  /*112b0*/  HMMA.16816.F32.BF16 R76, R68.reuse, R78, R8 ;  /* 0x0000004e444c723c */ /* 0x040ff00000041808 */
[C---:B---3--:R-:W-:Y:S08]  /*112c0*/  HMMA.16816.F32.BF16 R72, R68.reuse, R24, R12 ;  /* 0x000000184448723c */ /* 0x048ff0000004180c */
[----:B------:R-:W-:Y:S01]  /*112d0*/  HMMA.16816.F32.BF16 R68, R68, R26, R16 ;  /* 0x0000001a4444723c */ /* 0x000fe20000041810 */
[----:B------:R-:W-:-:S07]  /*112e0*/  @P0 BRA `(.L_x_3814) ;  /* 0xffffcf6000000947 */ /* 0x000fce000383ffff */
.L_x_3810:
[----:B------:R-:W1:Y:S01]  /*112f0*/  SHFL.BFLY PT, R4, R163, 0x2, 0x1f ;  /* 0x0c401f00a3047f89 */ /* 0x000e6200000e0000 */
[----:B------:R-:W-:Y:S01]  /*11300*/  SHF.R.S32.HI R9, RZ, 0x1f, R152 ;  /* 0x0000001fff097819 */ /* 0x000fe20000011498 */
[----:B------:R-:W-:Y:S01]  /*11310*/  IMAD.MOV.U32 R8, RZ, RZ, 0x3f800000 ;  /* 0x3f800000ff087424 */ /* 0x000fe200078e00ff */
[----:B------:R-:W-:Y:S01]  /*11320*/  ULDC.U8 UR4, c[0x0][0x328] ;  /* 0x0000ca0000047ab9 */ /* 0x000fe20000000000 */
[----:B------:R-:W2:Y:S01]  /*11330*/  SHFL.BFLY PT, R3, R164, 0x2, 0x1f ;  /* 0x0c401f00a4037f89 */ /* 0x000ea200000e0000 */
[----:B------:R-:W-:-:S02]  /*11340*/  IMAD.MOV.U32 R7, RZ, RZ, 0x3f800000 ;  /* 0x3f800000ff077424 */ /* 0x000fc400078e00ff */
[----:B-1----:R-:W-:Y:S02]  /*11350*/  FADD.FTZ R11, R4, R163 ;  /* 0x000000a3040b7221 */ /* 0x002fe40000010000 */
[----:B--2---:R-:W-:-:S03]  /*11360*/  FADD.FTZ R6, R3, R164 ;  /* 0x000000a403067221 */ /* 0x004fc60000010000 */
[----:B------:R-:W1:Y:S04]  /*11370*/  SHFL.BFLY PT, R4, R11, 0x1, 0x1f ;  /* 0x0c201f000b047f89 */ /* 0x000e6800000e0000 */
[----:B------:R-:W2:Y:S04]  /*11380*/  SHFL.BFLY PT, R5, R6, 0x1, 0x1f ;  /* 0x0c201f0006057f89 */ /* 0x000ea800000e0000 */
[----:B------:R-:W3:Y:S01]  /*11390*/  S2R R3, SR_TID.X ;  /* 0x0000000000037919 */ /* 0x000ee20000002100 */
[----:B-1----:R-:W-:Y:S02]  /*113a0*/  FADD.FTZ R4, R11, R4 ;  /* 0x000000040b047221 */ /* 0x002fe40000010000 */
[----:B--2---:R-:W-:-:S03]  /*113b0*/  FADD.FTZ R5, R6, R5 ;  /* 0x0000000506057221 */ /* 0x004fc60000010000 */
[----:B------:R-:W-:Y:S02]  /*113c0*/  FSETP.NE.FTZ.AND P2, PT, R4, RZ, PT ;  /* 0x000000ff0400720b */ /* 0x000fe40003f55000 */
[----:B------:R-:W-:Y:S02]  /*113d0*/  LEA.HI R6, R9, R152, RZ, 0x3 ;  /* 0x0000009809067211 */ /* 0x000fe400078f18ff */
[----:B---3--:R-:W-:Y:S02]  /*113e0*/  SHF.R.S32.HI R10, RZ, 0x1f, R3 ;  /* 0x0000001fff0a7819 */ /* 0x008fe40000011403 */
[----:B------:R-:W-:Y:S02]  /*113f0*/  LOP3.LUT R9, R6, 0xfffffff8, RZ, 0xc0, !PT ;  /* 0xfffffff806097812 */ /* 0x000fe400078ec0ff */
[----:B------:R-:W-:Y:S02]  /*11400*/  FSETP.NE.FTZ.AND P3, PT, R5, RZ, PT ;  /* 0x000000ff0500720b */ /* 0x000fe40003f75000 */
[----:B------:R-:W-:-:S02]  /*11410*/  LEA.HI R6, R10, R3, RZ, 0x2 ;  /* 0x000000030a067211 */ /* 0x000fc400078f10ff */
[----:B------:R-:W-:Y:S01]  /*11420*/  IADD3 R9, R152, -R9, RZ ;  /* 0x8000000998097210 */ /* 0x000fe20007ffe0ff */
[----:B------:R-:W1:Y:S01]  /*11430*/  @P2 MUFU.RCP R8, R4 ;  /* 0x0000000400082308 */ /* 0x000e620000001000 */
[----:B------:R-:W-:Y:S02]  /*11440*/  LOP3.LUT R6, R6, 0xfffffffc, RZ, 0xc0, !PT ;  /* 0xfffffffc06067812 */ /* 0x000fe400078ec0ff */
[----:B------:R-:W-:Y:S02]  /*11450*/  LEA.HI R11, R9, R9, RZ, 0x1 ;  /* 0x00000009090b7211 */ /* 0x000fe400078f08ff */
[----:B------:R-:W-:Y:S01]  /*11460*/  LEA.HI R10, R10, R3, RZ, 0x5 ;  /* 0x000000030a0a7211 */ /* 0x000fe200078f28ff */
[----:B------:R-:W-:Y:S01]  /*11470*/  IMAD.IADD R13, R3, 0x1, -R6 ;  /* 0x00000001030d7824 */ /* 0x000fe200078e0a06 */
[----:B------:R-:W-:Y:S01]  /*11480*/  SHF.R.S32.HI R6, RZ, 0x1, R11 ;  /* 0x00000001ff067819 */ /* 0x000fe2000001140b */
[----:B------:R-:W2:Y:S01]  /*11490*/  @P3 MUFU.RCP R7, R5 ;  /* 0x0000000500073308 */ /* 0x000ea20000001000 */
[----:B------:R-:W-:-:S02]  /*114a0*/  SHF.R.S32.HI R12, RZ, 0x5, R10 ;  /* 0x00000005ff0c7819 */ /* 0x000fc4000001140a */
[----:B------:R-:W-:Y:S02]  /*114b0*/  LOP3.LUT R14, R11, 0x3fffffe, RZ, 0xc0, !PT ;  /* 0x03fffffe0b0e7812 */ /* 0x000fe400078ec0ff */
[----:B------:R-:W-:Y:S01]  /*114c0*/  LOP3.LUT P0, RZ, R6, 0x2, RZ, 0xc0, !PT ;  /* 0x0000000206ff7812 */ /* 0x000fe2000780c0ff */
[----:B------:R-:W-:Y:S01]  /*114d0*/  IMAD R13, R12, 0x100, R13 ;  /* 0x000001000c0d7824 */ /* 0x000fe200078e020d */
[----:B------:R-:W-:Y:S01]  /*114e0*/  IADD3 R14, R9, -R14, RZ ;  /* 0x8000000e090e7210 */ /* 0x000fe20007ffe0ff */
[C---:B-1----:R-:W-:Y:S01]  /*114f0*/  FMUL.FTZ R83, R8.reuse, R83 ;  /* 0x0000005308537220 */ /* 0x042fe20000410000 */
        /* <DEDUP_REMOVED lines=11> */
[----:B------:R-:W-:Y:S01]  /*115b0*/  F2FP.BF16.PACK_AB R74, R75, R74 ;  /* 0x0000004a4b4a723e */ /* 0x000fe200000010ff */
[C---:B------:R-:W-:Y:S01]  /*115c0*/  IMAD.SHL.U32 R8, R6.reuse, 0x40, RZ ;  /* 0x0000004006087824 */ /* 0x040fe200078e00ff */
[----:B------:R-:W-:Y:S01]  /*115d0*/  LOP3.LUT R6, R6, 0x1, RZ, 0xc0, !PT ;  /* 0x0000000106067812 */ /* 0x000fe200078ec0ff */
[----:B------:R-:W-:Y:S01]  /*115e0*/  IMAD R13, R14, 0x10, R13 ;  /* 0x000000100e0d7824 */ /* 0x000fe200078e020d */
[----:B------:R-:W-:Y:S01]  /*115f0*/  F2FP.BF16.PACK_AB R70, R71, R70 ;  /* 0x000000464746723e */ /* 0x000fe200000010ff */
[C---:B--2---:R-:W-:Y:S01]  /*11600*/  FMUL.FTZ R80, R7.reuse, R80 ;  /* 0x0000005007507220 */ /* 0x044fe20000410000 */
[----:B------:R-:W-:Y:S01]  /*11610*/  LOP3.LUT R8, R8, 0xc0, RZ, 0xc0, !PT ;  /* 0x000000c008087812 */ /* 0x000fe200078ec0ff */
[C---:B------:R-:W-:Y:S01]  /*11620*/  FMUL.FTZ R81, R7.reuse, R81 ;  /* 0x0000005107517220 */ /* 0x040fe20000410000 */
[----:B------:R-:W-:Y:S01]  /*11630*/  ISETP.NE.U32.AND P1, PT, R6, 0x1, PT ;  /* 0x000000010600780c */ /* 0x000fe20003f25070 */
[C---:B------:R-:W-:Y:S01]  /*11640*/  FMUL.FTZ R76, R7.reuse, R76 ;  /* 0x0000004c074c7220 */ /* 0x040fe20000410000 */
[----:B------:R-:W-:Y:S01]  /*11650*/  LEA.HI R8, R8, R8, RZ, 0x1d ;  /* 0x0000000808087211 */ /* 0x000fe200078fe8ff */
[----:B------:R-:W-:Y:S01]  /*11660*/  FMUL.FTZ R77, R7, R77 ;  /* 0x0000004d074d7220 */ /* 0x000fe20000410000 */
[----:B------:R-:W-:Y:S01]  /*11670*/  F2FP.BF16.PACK_AB R80, R81, R80 ;  /* 0x000000505150723e */ /* 0x000fe200000010ff */
[----:B------:R-:W-:Y:S01]  /*11680*/  FMUL.FTZ R72, R7, R72 ;  /* 0x0000004807487220 */ /* 0x000fe20000410000 */
[----:B------:R-:W-:Y:S01]  /*11690*/  LEA R8, R13, R8, 0x1 ;  /* 0x000000080d087211 */ /* 0x000fe200078e08ff */
[----:B------:R-:W-:Y:S01]  /*116a0*/  FMUL.FTZ R73, R7, R73 ;  /* 0x0000004907497220 */ /* 0x000fe20000410000 */
[----:B------:R-:W-:Y:S01]  /*116b0*/  F2FP.BF16.PACK_AB R76, R77, R76 ;  /* 0x0000004c4d4c723e */ /* 0x000fe200000010ff */
[----:B------:R-:W-:Y:S01]  /*116c0*/  FMUL.FTZ R68, R7, R68 ;  /* 0x0000004407447220 */ /* 0x000fe20000410000 */
[----:B------:R-:W-:Y:S01]  /*116d0*/  SHF.L.U32 R9, R8, 0x1, RZ ;  /* 0x0000000108097819 */ /* 0x000fe200000006ff */
[----:B------:R-:W-:Y:S01]  /*116e0*/  IMAD.MOV.U32 R6, RZ, RZ, -0x10 ;  /* 0xfffffff0ff067424 */ /* 0x000fe200078e00ff */
[----:B------:R-:W-:Y:S01]  /*116f0*/  F2FP.BF16.PACK_AB R72, R73, R72 ;  /* 0x000000484948723e */ /* 0x000fe200000010ff */
[----:B------:R-:W-:-:S02]  /*11700*/  FMUL.FTZ R7, R7, R69 ;  /* 0x0000004507077220 */ /* 0x000fc40000410000 */
[----:B------:R-:W-:Y:S01]  /*11710*/  STS [R9], R80 ;  /* 0x0000005009007388 */ /* 0x000fe20000000800 */
[----:B------:R-:W-:Y:S01]  /*11720*/  SEL R6, R6, 0x10, !P1 ;  /* 0x0000001006067807 */ /* 0x000fe20004800000 */
[----:B-1----:R-:W-:Y:S01]  /*11730*/  @P3 FMUL.FTZ R5, R5, 0.69314718246459960938 ;  /* 0x3f31721805053820 */ /* 0x002fe20000410000 */
[----:B------:R-:W-:Y:S01]  /*11740*/  F2FP.BF16.PACK_AB R68, R7, R68 ;  /* 0x000000440744723e */ /* 0x000fe200000010ff */
[----:B------:R1:W-:Y:S01]  /*11750*/  STS [R9+0x200], R82 ;  /* 0x0002005209007388 */ /* 0x0003e20000000800 */
[C---:B------:R-:W-:Y:S01]  /*11760*/  IADD3 R7, R9.reuse, 0x20, RZ ;  /* 0x0000002009077810 */ /* 0x040fe20007ffe0ff */
[C---:B------:R-:W-:Y:S01]  /*11770*/  IMAD.IADD R11, R9.reuse, 0x1, R6 ;  /* 0x00000001090b7824 */ /* 0x040fe200078e0206 */
[----:B------:R-:W-:Y:S01]  /*11780*/  @P0 IADD3 R7, R9, -0x20, RZ ;  /* 0xffffffe009070810 */ /* 0x000fe20007ffe0ff */
[----:B------:R-:W-:Y:S01]  /*11790*/  IMAD.MOV.U32 R8, RZ, RZ, 0x7f800000 ;  /* 0x7f800000ff087424 */ /* 0x000fe200078e00ff */
[----:B------:R-:W-:Y:S01]  /*117a0*/  ISETP.NE.AND P0, PT, RZ, UR4, PT ;  /* 0x00000004ff007c0c */ /* 0x000fe2000bf05270 */
[----:B------:R-:W-:Y:S01]  /*117b0*/  @P3 FFMA.FTZ R8, R2, c[0x0][0x238], R5 ;  /* 0x00008e0002083a23 */ /* 0x000fe20000010005 */
[----:B------:R-:W-:Y:S01]  /*117c0*/  IADD3 R13, R6, R7, RZ ;  /* 0x00000007060d7210 */ /* 0x000fe20007ffe0ff */
[----:B------:R-:W-:Y:S04]  /*117d0*/  STS [R11], R76 ;  /* 0x0000004c0b007388 */ /* 0x000fe80000000800 */
[----:B------:R3:W-:Y:S04]  /*117e0*/  STS [R11+0x200], R78 ;  /* 0x0002004e0b007388 */ /* 0x0007e80000000800 */
[----:B------:R2:W-:Y:S04]  /*117f0*/  STS [R7], R72 ;  /* 0x0000004807007388 */ /* 0x0005e80000000800 */
[----:B------:R2:W-:Y:S04]  /*11800*/  STS [R7+0x200], R74 ;  /* 0x0002004a07007388 */ /* 0x0005e80000000800 */
[----:B------:R2:W-:Y:S01]  /*11810*/  STS [R13], R68 ;  /* 0x000000440d007388 */ /* 0x0005e20000000800 */
[----:B-1----:R-:W-:-:S03]  /*11820*/  MOV R9, 0x7f800000 ;  /* 0x7f80000000097802 */ /* 0x002fc60000000f00 */
[----:B------:R2:W-:Y:S01]  /*11830*/  STS [R13+0x200], R70 ;  /* 0x000200460d007388 */ /* 0x0005e20000000800 */
[----:B---3--:R-:W-:-:S04]  /*11840*/  @P2 FMUL.FTZ R11, R4, 0.69314718246459960938 ;  /* 0x3f317218040b2820 */ /* 0x008fc80000410000 */
        /* <DEDUP_REMOVED lines=9> */
.L_x_3815:
[----:B------:R-:W1:Y:S04]  /*118e0*/  S2R R11, SR_CTAID.Z ;  /* 0x00000000000b7919 */ /* 0x000e680000002700 */
[----:B------:R-:W1:Y:S02]  /*118f0*/  S2R R0, SR_CTAID.Y ;  /* 0x0000000000007919 */ /* 0x000e640000002600 */
[----:B-1----:R-:W-:-:S04]  /*11900*/  IMAD R2, R0, c[0x0][0x1c0], R11 ;  /* 0x0000700000027a24 */ /* 0x002fc800078e020b */
[----:B------:R-:W-:Y:S02]  /*11910*/  IMAD R2, R2, c[0x0][0x214], RZ ;  /* 0x0000850002027a24 */ /* 0x000fe400078e02ff */
.L_x_3816:
[----:B------:R-:W-:Y:S01]  /*11920*/  BAR.SYNC.DEFER_BLOCKING 0x0 ;  /* 0x0000000000007b1d */ /* 0x000fe20000010000 */
[----:B------:R-:W-:Y:S01]  /*11930*/  LOP3.LUT R10, R10, 0xffffffe0, RZ, 0xc0, !PT ;  /* 0xffffffe00a0a7812 */ /* 0x000fe200078ec0ff */
[C---:B------:R-:W-:Y:S01]  /*11940*/  IMAD.WIDE.U32 R20, R150.reuse, c[0x0][0x1e8], RZ ;  /* 0x00007a0096147a25 */ /* 0x040fe200078e00ff */
[----:B------:R-:W-:Y:S02]  /*11950*/  SHF.R.S32.HI R15, RZ, 0x1f, R12 ;  /* 0x0000001fff0f7819 */ /* 0x000fe4000001140c */
[----:B--2---:R-:W-:Y:S01]  /*11960*/  SHF.R.S32.HI R13, RZ, 0x1f, R0 ;  /* 0x0000001fff0d7819 */ /* 0x004fe20000011400 */
        /* <DEDUP_REMOVED lines=30> */
.L_x_3818:
[----:B------:R-:W-:Y:S05]  /*11b50*/  BSYNC B0 ;  /* 0x0000000000007941 */ /* 0x000fea0003800000 */
.L_x_3817:
[----:B----4-:R-:W4:Y:S01]  /*11b60*/  S2R R2, SR_CTAID.X ;  /* 0x0000000000027919 */ /* 0x010f220000002500 */
[----:B------:R-:W-:Y:S01]  /*11b70*/  SHF.R.S32.HI R85, RZ, 0x1f, R84 ;  /* 0x0000001fff557819 */ /* 0x000fe20000011454 */
[----:B------:R-:W-:Y:S01]  /*11b80*/  BSSY B0, `(.L_x_3819) ;  /* 0x0000019000007945 */ /* 0x000fe20003800000 */
[----:B------:R-:W-:Y:S02]  /*11b90*/  ISETP.GE.AND P0, PT, R84, c[0x0][0x220], PT ;  /* 0x0000880054007a0c */ /* 0x000fe40003f06270 */
[----:B------:R-:W-:-:S05]  /*11ba0*/  SHF.R.S32.HI R8, RZ, 0x1f, R11 ;  /* 0x0000001fff087819 */ /* 0x000fca000001140b */
        /* <DEDUP_REMOVED lines=22> */
.L_x_3820:
[----:B------:R-:W-:Y:S05]  /*11d10*/  BSYNC B0 ;  /* 0x0000000000007941 */ /* 0x000fea0003800000 */
.L_x_3819:
        /* <DEDUP_REMOVED lines=15> */
.L_x_3821:
        /* <DEDUP_REMOVED lines=15> */
.L_x_5235:


//--------------------- .text._ZN5flash24flash_fwd_splitkv_kernelI23Flash_fwd_kernel_traitsILi32ELi64ELi128ELi4ELb0ELb0EN7cutlass10bfloat16_tE19Flash_kernel_traitsILi32ELi64ELi128ELi4ES3_EELb1ELb0ELb0ELb0ELb0ELb0ELb1ELb0EEEvNS_16Flash_fwd_paramsE --------------------------
	.section	.text._ZN5flash24flash_fwd_splitkv_kernelI23Flash_fwd_kernel_traitsILi32ELi64ELi128ELi4ELb0ELb0EN7cutlass10bfloat16_tE19Flash_kernel_traitsILi32ELi64ELi128ELi4ES3_EELb1ELb0ELb0ELb0ELb0ELb0ELb1ELb0EEEvNS_16Flash_fwd_paramsE,"ax",@progbits
	.sectioninfo	@"SHI_REGISTERS=168"
	.align	128
        .global         _ZN5flash24flash_fwd_splitkv_kernelI23Flash_fwd_kernel_traitsILi32ELi64ELi128ELi4ELb0ELb0EN7cutlass10bfloat16_tE19Flash_kernel_traitsILi32ELi64ELi128ELi4ES3_EELb1ELb0ELb0ELb0ELb0ELb0ELb1ELb0EEEvNS_16Flash_fwd_paramsE
        .type           _ZN5flash24flash_fwd_splitkv_kernelI23Flash_fwd_kernel_traitsILi32ELi64ELi128ELi4ELb0ELb0EN7cutlass10bfloat16_tE19Flash_kernel_traitsILi32ELi64ELi128ELi4ES3_EELb1ELb0ELb0ELb0ELb0ELb0ELb1ELb0EEEvNS_16Flash_fwd_paramsE,@function
        .size           _ZN5flash24flash_fwd_splitkv_kernelI23Flash_fwd_kernel_traitsILi32ELi64ELi128ELi4ELb0ELb0EN7cutlass10bfloat16_tE19Flash_kernel_traitsILi32ELi64ELi128ELi4ES3_EELb1ELb0ELb0ELb0ELb0ELb0ELb1ELb0EEEvNS_16Flash_fwd_paramsE,(.L_x_5236 - _ZN5flash24flash_fwd_splitkv_kernelI23Flash_fwd_kernel_traitsILi32ELi64ELi128ELi4ELb0ELb0EN7cutlass10bfloat16_tE19Flash_kernel_traitsILi32ELi64ELi128ELi4ES3_EELb1ELb0ELb0ELb0ELb0ELb0ELb1ELb0EEEvNS_16Flash_fwd_paramsE)
        .other          _ZN5flash24flash_fwd_splitkv_kernelI23Flash_fwd_kernel_traitsILi32ELi64ELi128ELi4ELb0ELb0EN7cutlass10bfloat16_tE19Flash_kernel_traitsILi32ELi64ELi128ELi4ES3_EELb1ELb0ELb0ELb0ELb0ELb0ELb1ELb0EEEvNS_16Flash_fwd_paramsE,@"STO_CUDA_ENTRY STV_DEFAULT"
_ZN5flash24flash_fwd_splitkv_kernelI23Flash_fwd_kernel_traitsILi32ELi64ELi128ELi4ELb0ELb0EN7cutlass10bfloat16_tE19Flash_kernel_traitsILi32ELi64ELi128ELi4ES3_EELb1ELb0ELb0ELb0ELb0ELb0ELb1ELb0EEEvNS_16Flash_fwd_paramsE:
.text._ZN5flash24flash_fwd_splitkv_kernelI23Flash_fwd_kernel_traitsILi32ELi64ELi128ELi4ELb0ELb0EN7cutlass10bfloat16_tE19Flash_kernel_traitsILi32ELi64ELi128ELi4ES3_EELb1ELb0ELb0ELb0ELb0ELb0ELb1ELb0EEEvNS_16Flash_fwd_paramsE:
        /* <DEDUP_REMOVED lines=20> */
[----:B------:R-:W-:Y:S01]  /*0140*/  ISETP.GE.U32.AND P0, PT, R2, c[0x0][0x1c0], PT ;  /* 0x0000700002007a0c */ /* 0x000fe20003f06070 */
[----:B------:R-:W-:Y:S01]  /*0150*/  IMAD.MOV.U32 R2, RZ, RZ, 0x4 ;  /* 0x00000004ff027424 */ /* 0x000fe200078e00ff */
        /* <DEDUP_REMOVED lines=11> */
[CC--:B------:R-:W-:Y:S01]  /*0210*/  IMAD.WIDE R10, R153.reuse, R2.reuse, c[0x0][0x248] ;  /* 0x00009200990a7625 */ /* 0x0c0fe200078e0202 */
[----:B------:R1:W2:Y:S04]  /*0220*/  @P2 LDG.E R9, [R4.64] ;  /* 0x0000000604092981 */ /* 0x0002a8000c1e1900 */
[----:B------:R1:W2:Y:S05]  /*0230*/  @P2 LDG.E R75, [R4.64+0x4] ;  /* 0x00000406044b2981 */ /* 0x0002aa000c1e1900 */
[----:B------:R3:W5:Y:S02]  /*0240*/  @!P1 LDG.E R7, [R10.64] ;  /* 0x000000060a079981 */ /* 0x000764000c1e1900 */
[----:B------:R-:W-:-:S02]  /*0250*/  @P0 IMAD.WIDE R12, R153, R2, c[0x0][0x250] ;  /* 0x00009400990c0625 */ /* 0x000fc400078e0202 */
[----:B------:R-:W4:Y:S04]  /*0260*/  S2R R18, SR_CTAID.X ;  /* 0x0000000000127919 */ /* 0x000f280000002500 */
[----:B------:R-:W2:Y:S01]  /*0270*/  S2R R0, SR_CTAID.Y ;  /* 0x0000000000007919 */ /* 0x000ea20000002600 */
[----:B-1----:R-:W-:-:S06]  /*0280*/  MOV R4, RZ ;  /* 0x000000ff00047202 */ /* 0x002fcc0000000f00 */
[----:B------:R3:W5:Y:S01]  /*0290*/  @P0 LDG.E R4, [R12.64] ;  /* 0x000000060c040981 */ /* 0x000762000c1e1900 */
        /* <DEDUP_REMOVED lines=11> */
.L_x_3822:
[----:B---34-:R-:W-:Y:S02]  /*0350*/  MOV R5, c[0x0][0x218] ;  /* 0x0000860000057a02 */ /* 0x018fe40000000f00 */
.L_x_3823:
        /* <DEDUP_REMOVED lines=21> */
[----:B------:R-:W-:-:S04]  /*04b0*/  IADD3 R8, R8, -0x1, RZ ;  /* 0xffffffff08087810 */ /* 0x000fc80007ffe0ff */
[----:B------:R-:W-:Y:S02]  /*04c0*/  IABS R3, R8 ;  /* 0x0000000800037213 */ /* 0x000fe40000000000 */
[----:B------:R-:W-:-:S04]  /*04d0*/  LOP3.LUT R8, R8, c[0x0][0x10], RZ, 0x3c, !PT ;  /* 0x0000040008087a12 */ /* 0x000fc800078e3cff */
[----:B------:R-:W-:Y:S02]  /*04e0*/  ISETP.GE.AND P0, PT, R8, RZ, PT ;  /* 0x000000ff0800720c */ /* 0x000fe40003f06270 */
[----:B------:R-:W-:Y:S02]  /*04f0*/  IADD3 R8, R111, 0x7f, RZ ;  /* 0x0000007f6f087810 */ /* 0x000fe40007ffe0ff */
[----:B--2---:R-:W-:-:S04]  /*0500*/  IADD3 R10, R10, 0xffffffe, RZ ;  /* 0x0ffffffe0a0a7810 */ /* 0x004fc80007ffe0ff */
[----:B------:R-:W2:Y:S02]  /*0510*/  F2I.FTZ.U32.TRUNC.NTZ R11, R10 ;  /* 0x0000000a000b7305 */ /* 0x000ea4000021f000 */
[----:B--2---:R-:W-:Y:S02]  /*0520*/  IMAD.MOV R5, RZ, RZ, -R11 ;  /* 0x000000ffff057224 */ /* 0x004fe400078e0a0b */
[----:B------:R-:W-:Y:S02]  /*0530*/  IMAD.MOV.U32 R10, RZ, RZ, RZ ;  /* 0x000000ffff0a7224 */ /* 0x000fe400078e00ff */
[----:B------:R-:W-:-:S04]  /*0540*/  IMAD R5, R5, R6, RZ ;  /* 0x0000000605057224 */ /* 0x000fc800078e02ff */
[----:B------:R-:W-:-:S04]  /*0550*/  IMAD.HI.U32 R10, R11, R5, R10 ;  /* 0x000000050b0a7227 */ /* 0x000fc800078e000a */
[----:B------:R-:W-:-:S04]  /*0560*/  IMAD.MOV.U32 R5, RZ, RZ, R3 ;  /* 0x000000ffff057224 */ /* 0x000fc800078e0003 */
[----:B------:R-:W-:-:S04]  /*0570*/  IMAD.HI.U32 R10, R10, R5, RZ ;  /* 0x000000050a0a7227 */ /* 0x000fc800078e00ff */
[----:B------:R-:W-:-:S04]  /*0580*/  IMAD.MOV R3, RZ, RZ, -R10 ;  /* 0x000000ffff037224 */ /* 0x000fc800078e0a0a */
[----:B------:R-:W-:Y:S01]  /*0590*/  IMAD R3, R6, R3, R5 ;  /* 0x0000000306037224 */ /* 0x000fe200078e0205 */
[----:B------:R-:W-:-:S04]  /*05a0*/  SHF.R.S32.HI R5, RZ, 0x1f, R8 ;  /* 0x0000001fff057819 */ /* 0x000fc80000011408 */
[----:B------:R-:W-:Y:S02]  /*05b0*/  ISETP.GT.U32.AND P1, PT, R6, R3, PT ;  /* 0x000000030600720c */ /* 0x000fe40003f24070 */
[----:B------:R-:W-:-:S04]  /*05c0*/  LEA.HI R5, R5, R8, RZ, 0x7 ;  /* 0x0000000805057211 */ /* 0x000fc800078f38ff */
[----:B------:R-:W-:-:S07]  /*05d0*/  SHF.R.S32.HI R5, RZ, 0x7, R5 ;  /* 0x00000007ff057819 */ /* 0x000fce0000011405 */
        /* <DEDUP_REMOVED lines=19> */
[----:B-1----:R-:W-:Y:S01]  /*0710*/  SHF.R.S32.HI R2, RZ, 0x1f, R110 ;  /* 0x0000001fff027819 */ /* 0x002fe2000001146e */
[----:B------:R-:W-:-:S03]  /*0720*/  IMAD R0, R0, c[0x0][0x210], R153 ;  /* 0x0000840000007a24 */ /* 0x000fc600078e0299 */
[----:B------:R-:W-:Y:S01]  /*0730*/  LEA.HI R2, R2, R110, RZ, 0x3 ;  /* 0x0000006e02027211 */ /* 0x000fe200078f18ff */
[----:B------:R-:W-:-:S03]  /*0740*/  IMAD R0, R0, c[0x0][0x1c0], R14 ;  /* 0x0000700000007a24 */ /* 0x000fc600078e020e */
[----:B------:R-:W-:-:S05]  /*0750*/  LOP3.LUT R3, R2, 0xfffffff8, RZ, 0xc0, !PT ;  /* 0xfffffff802037812 */ /* 0x000fca00078ec0ff */
[----:B------:R-:W-:Y:S02]  /*0760*/  IMAD.IADD R110, R110, 0x1, -R3 ;  /* 0x000000016e6e7824 */ /* 0x000fe400078e0a03 */
[----:B------:R-:W-:Y:S01]  /*0770*/  IMAD R3, R0, c[0x0][0x214], R36 ;  /* 0x0000850000037a24 */ /* 0x000fe200078e0224 */
[----:B------:R-:W-:Y:S01]  /*0780*/  SHF.R.S32.HI R0, RZ, 0x3, R2 ;  /* 0x00000003ff007819 */ /* 0x000fe20000011402 */
[C---:B------:R-:W-:Y:S01]  /*0790*/  IMAD.SHL.U32 R8, R110.reuse, 0x4, RZ ;  /* 0x000000046e087824 */ /* 0x040fe200078e00ff */
[----:B------:R-:W-:Y:S01]  /*07a0*/  ISETP.NE.AND P3, PT, R110, RZ, PT ;  /* 0x000000ff6e00720c */ /* 0x000fe20003f65270 */
[----:B------:R-:W-:Y:S01]  /*07b0*/  IMAD R2, R3, c[0x0][0x22c], RZ ;  /* 0x00008b0003027a24 */ /* 0x000fe200078e02ff */
[----:B------:R-:W-:Y:S01]  /*07c0*/  IADD3 R6, R0, 0x10, RZ ;  /* 0x0000001000067810 */ /* 0x000fe20007ffe0ff */
        /* <DEDUP_REMOVED lines=8> */
[----:B------:R-:W-:Y:S02]  /*0850*/  ISETP.GE.OR P3, PT, R0, R36, P3 ;  /* 0x000000240000720c */ /* 0x000fe40001f66670 */
[----:B------:R-:W-:-:S02]  /*0860*/  LEA.HI.X.SX32 R2, R2, R5, 0x1, P0 ;  /* 0x0000000502027211 */ /* 0x000fc400000f0eff */
[----:B------:R-:W-:Y:S02]  /*0870*/  LEA R8, P0, R4, c[0x0][0x1d8], 0x2 ;  /* 0x0000760004087a11 */ /* 0x000fe400078010ff */
[----:B------:R-:W-:Y:S02]  /*0880*/  IADD3 R5, R0, 0x20, RZ ;  /* 0x0000002000057810 */ /* 0x000fe40007ffe0ff */
[----:B------:R-:W-:Y:S02]  /*0890*/  LEA.HI.X R9, R4, c[0x0][0x1dc], R2, 0x2, P0 ;  /* 0x0000770004097a11 */ /* 0x000fe400000f1402 */
[----:B------:R-:W-:Y:S02]  /*08a0*/  ISETP.GE.AND P0, PT, R5, R36, PT ;  /* 0x000000240500720c */ /* 0x000fe40003f06270 */
[----:B------:R-:W-:Y:S01]  /*08b0*/  IADD3 R4, R0, 0x30, RZ ;  /* 0x0000003000047810 */ /* 0x000fe20007ffe0ff */
[----:B------:R1:W-:Y:S01]  /*08c0*/  @!P5 STG.E.128 [R8.64], RZ ;  /* 0x000000ff0800d986 */ /* 0x0003e2000c101d06 */
[----:B------:R-:W-:-:S02]  /*08d0*/  ISETP.NE.OR P0, PT, R110, RZ, P0 ;  /* 0x000000ff6e00720c */ /* 0x000fc40000705670 */
[----:B------:R-:W-:Y:S01]  /*08e0*/  SHF.R.S32.HI R2, RZ, 0x1f, R3 ;  /* 0x0000001fff027819 */ /* 0x000fe20000011403 */
[----:B------:R1:W-:Y:S01]  /*08f0*/  @!P4 STG.E.128 [R8.64+0x800], RZ ;  /* 0x000800ff0800c986 */ /* 0x0003e2000c101d06 */
[----:B------:R-:W-:Y:S02]  /*0900*/  ISETP.GE.OR P5, PT, R5, R36, P6 ;  /* 0x000000240500720c */ /* 0x000fe400037a6670 */
[----:B------:R-:W-:Y:S02]  /*0910*/  IADD3 R3, P2, R3, R0, RZ ;  /* 0x0000000003037210 */ /* 0x000fe40007f5e0ff */
[----:B------:R-:W-:Y:S02]  /*0920*/  ISETP.GE.OR P6, PT, R4, R36, P6 ;  /* 0x000000240400720c */ /* 0x000fe400037c6670 */
[----:B------:R-:W-:Y:S02]  /*0930*/  LEA.HI.X.SX32 R2, R0, R2, 0x1, P2 ;  /* 0x0000000200027211 */ /* 0x000fe400010f0eff */
[----:B------:R-:W-:Y:S01]  /*0940*/  LEA R6, P2, R3, c[0x0][0x208], 0x2 ;  /* 0x0000820003067a11 */ /* 0x000fe200078410ff */
[----:B------:R-:W-:Y:S01]  /*0950*/  @!P0 IMAD.MOV.U32 R0, RZ, RZ, -0x800000 ;  /* 0xff800000ff008424 */ /* 0x000fe200078e00ff */
[----:B------:R-:W-:-:S02]  /*0960*/  ISETP.NE.OR P1, PT, R110, RZ, P1 ;  /* 0x000000ff6e00720c */ /* 0x000fc40000f25670 */
[----:B------:R-:W-:Y:S01]  /*0970*/  LEA.HI.X R7, R3, c[0x0][0x20c], R2, 0x2, P2 ;  /* 0x0000830003077a11 */ /* 0x000fe200010f1402 */
[----:B------:R1:W-:Y:S01]  /*0980*/  @!P5 STG.E.128 [R8.64+0x1000], RZ ;  /* 0x001000ff0800d986 */ /* 0x0003e2000c101d06 */
[----:B------:R-:W-:-:S03]  /*0990*/  @!P3 IMAD.MOV.U32 R3, RZ, RZ, -0x800000 ;  /* 0xff800000ff03b424 */ /* 0x000fc600078e00ff */
[----:B------:R1:W-:Y:S04]  /*09a0*/  @!P6 STG.E.128 [R8.64+0x1800], RZ ;  /* 0x001800ff0800e986 */ /* 0x0003e8000c101d06 */
[----:B------:R1:W-:Y:S01]  /*09b0*/  @!P0 STG.E [R6.64+0x80], R0 ;  /* 0x0000800006008986 */ /* 0x0003e2000c101906 */
[----:B------:R-:W-:Y:S01]  /*09c0*/  ISETP.GE.AND P0, PT, R4, R36, PT ;  /* 0x000000240400720c */ /* 0x000fe20003f06270 */
[----:B------:R-:W-:Y:S02]  /*09d0*/  @!P1 IMAD.MOV.U32 R2, RZ, RZ, -0x800000 ;  /* 0xff800000ff029424 */ /* 0x000fe400078e00ff */
[----:B------:R1:W-:Y:S01]  /*09e0*/  @!P3 STG.E [R6.64], R3 ;  /* 0x000000030600b986 */ /* 0x0003e2000c101906 */
[----:B------:R-:W-:-:S03]  /*09f0*/  ISETP.NE.OR P0, PT, R110, RZ, P0 ;  /* 0x000000ff6e00720c */ /* 0x000fc60000705670 */
[----:B------:R1:W-:Y:S10]  /*0a00*/  @!P1 STG.E [R6.64+0x40], R2 ;  /* 0x0000400206009986 */ /* 0x0003f4000c101906 */
[----:B------:R-:W-:Y:S05]  /*0a10*/  @P0 EXIT ;  /* 0x000000000000094d */ /* 0x000fea0003800000 */
[----:B-1----:R-:W-:-:S05]  /*0a20*/  MOV R0, 0xff800000 ;  /* 0xff80000000007802 */ /* 0x002fca0000000f00 */
[----:B------:R-:W-:Y:S01]  /*0a30*/  STG.E [R6.64+0xc0], R0 ;  /* 0x0000c00006007986 */ /* 0x000fe2000c101906 */
[----:B------:R-:W-:Y:S05]  /*0a40*/  EXIT ;  /* 0x000000000000794d */ /* 0x000fea0003800000 */
.L_x_3824:
        /* <DEDUP_REMOVED lines=85> */
[----:B------:R-:W-:Y:S01]  /*0fa0*/  IMAD.IADD R7, R11, 0x1, R7 ;  /* 0x000000010b077824 */ /* 0x000fe200078e0207 */
[----:B------:R-:W-:Y:S01]  /*0fb0*/  MOV R22, R10 ;  /* 0x0000000a00167202 */ /* 0x000fe20000000f00 */
[----:B------:R-:W-:Y:S01]  /*0fc0*/  IMAD.WIDE.U32 R20, R96, c[0x0][0x198], R4 ;  /* 0x0000660060147a25 */ /* 0x000fe200078e0004 */
[----:B------:R-:W-:-:S03]  /*0fd0*/  SHF.R.S32.HI R5, RZ, 0x1f, R8 ;  /* 0x0000001fff057819 */ /* 0x000fc60000011408 */
[----:B------:R-:W-:Y:S02]  /*0fe0*/  IMAD.IADD R21, R21, 0x1, R0 ;  /* 0x0000000115157824 */ /* 0x000fe400078e0200 */
[----:B------:R-:W-:Y:S02]  /*0ff0*/  IMAD R2, R5, c[0x0][0x1b0], RZ ;  /* 0x00006c0005027a24 */ /* 0x000fe400078e02ff */
[----:B------:R-:W-:-:S04]  /*1000*/  IMAD.WIDE.U32 R20, R8, c[0x0][0x1b0], R20 ;  /* 0x00006c0008147a25 */ /* 0x000fc800078e0014 */
[----:B------:R-:W-:-:S05]  /*1010*/  IMAD R2, R8, c[0x0][0x1b4], R2 ;  /* 0x00006d0008027a24 */ /* 0x000fca00078e0202 */
[----:B------:R-:W-:Y:S01]  /*1020*/  IADD3 R2, R21, R2, RZ ;  /* 0x0000000215027210 */ /* 0x000fe20007ffe0ff */
[----:B------:R-:W-:Y:S05]  /*1030*/  BRA `(.L_x_3826) ;  /* 0x0000047000007947 */ /* 0x000fea0003800000 */
.L_x_3825:
        /* <DEDUP_REMOVED lines=17> */
.L_x_3827:
        /* <DEDUP_REMOVED lines=15> */
[----:B------:R-:W-:Y:S02]  /*1240*/  IMAD.MOV.U32 R11, RZ, RZ, R5 ;  /* 0x000000ffff0b7224 */ /* 0x000fe400078e0005 */
[----:B------:R-:W-:-:S05]  /*1250*/  IMAD.HI.U32 R2, R3, R10, RZ ;  /* 0x0000000a03027227 */ /* 0x000fca00078e00ff */
[----:B------:R-:W-:-:S05]  /*1260*/  IADD3 R3, -R2, RZ, RZ ;  /* 0x000000ff02037210 */ /* 0x000fca0007ffe1ff */
[----:B------:R-:W-:Y:S01]  /*1270*/  IMAD R3, R8, R3, R10 ;  /* 0x0000000308037224 */ /* 0x000fe200078e020a */
[----:B------:R-:W-:-:S04]  /*1280*/  MOV R10, R6 ;  /* 0x00000006000a7202 */ /* 0x000fc80000000f00 */
        /* <DEDUP_REMOVED lines=9> */
[----:B------:R-:W-:-:S04]  /*1320*/  @P2 IADD3 R2, R2, 0x1, RZ ;  /* 0x0000000102022810 */ /* 0x000fc80007ffe0ff */
[----:B------:R-:W-:Y:S01]  /*1330*/  MOV R8, R2 ;  /* 0x0000000200087202 */ /* 0x000fe20000000f00 */
        /* <DEDUP_REMOVED lines=23> */
.L_x_3826:
[----:B------:R-:W-:Y:S01]  /*14b0*/  ISETP.NE.AND P0, PT, R9, -0x1, PT ;  /* 0xffffffff0900780c */ /* 0x000fe20003f05270 */
[----:B------:R-:W-:Y:S01]  /*14c0*/  IMAD.IADD R139, R75, 0x1, -R36 ;  /* 0x000000014b8b7824 */ /* 0x000fe200078e0a24 */
[----:B------:R-:W-:Y:S01]  /*14d0*/  SHF.R.S32.HI R6, RZ, 0x1f, R110 ;  /* 0x0000001fff067819 */ /* 0x000fe2000001146e */
[----:B------:R-:W-:Y:S01]  /*14e0*/  IMAD R5, R5, c[0x0][0x1b8], RZ ;  /* 0x00006e0005057a24 */ /* 0x000fe200078e02ff */
[----:B------:R-:W-:Y:S02]  /*14f0*/  BSSY B0, `(.L_x_3828) ;  /* 0x0000063000007945 */ /* 0x000fe40003800000 */
[----:B------:R-:W-:Y:S01]  /*1500*/  LEA.HI R4, R6, R110, RZ, 0x2 ;  /* 0x0000006e06047211 */ /* 0x000fe200078f10ff */
[----:B------:R-:W-:-:S03]  /*1510*/  IMAD R5, R8, c[0x0][0x1bc], R5 ;  /* 0x00006f0008057a24 */ /* 0x000fc600078e0205 */
[C---:B------:R-:W-:Y:S02]  /*1520*/  LOP3.LUT R152, R4.reuse, 0xfffffffc, RZ, 0xc0, !PT ;  /* 0xfffffffc04987812 */ /* 0x040fe400078ec0ff */
[----:B------:R-:W-:Y:S01]  /*1530*/  SHF.R.S32.HI R12, RZ, 0x2, R4 ;  /* 0x00000002ff0c7819 */ /* 0x000fe20000011404 */
[----:B------:R-:W-:Y:S01]  /*1540*/  @P0 IMAD.WIDE.U32 R10, R9, c[0x0][0x190], RZ ;  /* 0x00006400090a0a25 */ /* 0x000fe200078e00ff */
[----:B-----5:R-:W-:Y:S02]  /*1550*/  @!P0 SHF.R.S32.HI R0, RZ, 0x1f, R153 ;  /* 0x0000001fff008819 */ /* 0x020fe40000011499 */
[----:B------:R-:W-:Y:S01]  /*1560*/  LEA.HI R148, R4, R12, RZ, 0x1 ;  /* 0x0000000c04947211 */ /* 0x000fe200078f08ff */
[----:B------:R-:W-:Y:S01]  /*1570*/  @!P0 IMAD.WIDE.U32 R16, R153, c[0x0][0x178], RZ ;  /* 0x00005e0099108a25 */ /* 0x000fe200078e00ff */
[----:B------:R-:W-:Y:S02]  /*1580*/  SHF.R.S32.HI R13, RZ, 0x1f, R12 ;  /* 0x0000001fff0d7819 */ /* 0x000fe4000001140c */
[----:B------:R-:W-:Y:S01]  /*1590*/  LOP3.LUT R148, R148, 0x7fffffe, RZ, 0xc0, !PT ;  /* 0x07fffffe94947812 */ /* 0x000fe200078ec0ff */
[----:B------:R-:W-:-:S02]  /*15a0*/  @!P0 IMAD R0, R0, c[0x0][0x178], RZ ;  /* 0x00005e0000008a24 */ /* 0x000fc400078e02ff */
[----:B------:R-:W-:Y:S02]  /*15b0*/  @P0 IMAD R9, R9, c[0x0][0x194], R11 ;  /* 0x0000650009090a24 */ /* 0x000fe400078e020b */
[----:B------:R-:W-:Y:S02]  /*15c0*/  @!P0 IMAD R0, R153, c[0x0][0x17c], R0 ;  /* 0x00005f0099008a24 */ /* 0x000fe400078e0200 */
[----:B------:R-:W-:Y:S02]  /*15d0*/  IMAD.IADD R152, R110, 0x1, -R152 ;  /* 0x000000016e987824 */ /* 0x000fe400078e0a98 */
[----:B------:R-:W-:Y:S01]  /*15e0*/  @!P0 IMAD.IADD R9, R17, 0x1, R0 ;  /* 0x0000000111098824 */ /* 0x000fe200078e0200 */
[----:B------:R-:W-:Y:S01]  /*15f0*/  LEA.HI R0, R6, R110, RZ, 0x3 ;  /* 0x0000006e06007211 */ /* 0x000fe200078f18ff */
[----:B------:R-:W-:Y:S02]  /*1600*/  IMAD.SHL.U32 R152, R152, 0x8, RZ ;  /* 0x0000000898987824 */ /* 0x000fe400078e00ff */
[----:B------:R-:W-:Y:S01]  /*1610*/  @!P0 IMAD.MOV.U32 R10, RZ, RZ, R16 ;  /* 0x000000ffff0a8224 */ /* 0x000fe200078e0010 */
[----:B------:R-:W-:Y:S01]  /*1620*/  LOP3.LUT R149, R0, 0xfffffff8, RZ, 0xc0, !PT ;  /* 0xfffffff800957812 */ /* 0x000fe200078ec0ff */
[----:B------:R-:W-:Y:S01]  /*1630*/  IMAD.IADD R148, R12, 0x1, -R148 ;  /* 0x000000010c947824 */ /* 0x000fe200078e0a94 */
[----:B------:R-:W-:Y:S01]  /*1640*/  IADD3 R22, P1, R152, R22, RZ ;  /* 0x0000001698167210 */ /* 0x000fe20007f3e0ff */
[----:B------:R-:W-:Y:S01]  /*1650*/  IMAD R84, R13, c[0x0][0x198], RZ ;  /* 0x000066000d547a24 */ /* 0x000fe200078e02ff */
[----:B------:R-:W-:Y:S01]  /*1660*/  IADD3 R149, -R149, R110, RZ ;  /* 0x0000006e95957210 */ /* 0x000fe20007ffe1ff */
[----:B------:R-:W-:Y:S01]  /*1670*/  IMAD.WIDE R18, R18, 0x40, R12 ;  /* 0x0000004012127825 */ /* 0x000fe200078e020c */
[----:B------:R-:W-:-:S02]  /*1680*/  SHF.R.S32.HI R11, RZ, 0x1f, R152 ;  /* 0x0000001fff0b7819 */ /* 0x000fc40000011498 */
[----:B------:R-:W-:Y:S01]  /*1690*/  SHF.R.S32.HI R140, RZ, 0x3, R0 ;  /* 0x00000003ff8c7819 */ /* 0x000fe20000011400 */
[----:B------:R-:W-:Y:S01]  /*16a0*/  IMAD R84, R12, c[0x0][0x19c], R84 ;  /* 0x000067000c547a24 */ /* 0x000fe200078e0254 */
[----:B------:R-:W-:Y:S01]  /*16b0*/  IADD3 R20, P2, R152, R20, RZ ;  /* 0x0000001498147210 */ /* 0x000fe20007f5e0ff */
[----:B------:R-:W-:Y:S01]  /*16c0*/  IMAD.X R23, R11, 0x1, R7, P1 ;  /* 0x000000010b177824 */ /* 0x000fe200008e0607 */
[----:B------:R-:W-:Y:S01]  /*16d0*/  LEA.HI R151, R149, R149, RZ, 0x1 ;  /* 0x0000009595977211 */ /* 0x000fe200078f08ff */
[----:B------:R-:W-:Y:S01]  /*16e0*/  IMAD.SHL.U32 R7, R140, 0x40, RZ ;  /* 0x000000408c077824 */ /* 0x000fe200078e00ff */
[----:B------:R-:W-:Y:S01]  /*16f0*/  IADD3 R10, P0, R152, R10, RZ ;  /* 0x0000000a980a7210 */ /* 0x000fe20007f1e0ff */
[----:B------:R-:W-:Y:S01]  /*1700*/  IMAD.X R21, R11, 0x1, R2, P2 ;  /* 0x000000010b157824 */ /* 0x000fe200010e0602 */
[----:B------:R-:W-:Y:S02]  /*1710*/  LOP3.LUT R4, R151, 0xfffffffe, RZ, 0xc0, !PT ;  /* 0xfffffffe97047812 */ /* 0x000fe400078ec0ff */
[CC--:B------:R-:W-:Y:S01]  /*1720*/  LEA.HI R2, R6.reuse, R110.reuse, RZ, 0x5 ;  /* 0x0000006e06027211 */ /* 0x0c0fe200078f28ff */
[----:B------:R-:W-:Y:S01]  /*1730*/  IMAD.X R11, R11, 0x1, R9, P0 ;  /* 0x000000010b0b7824 */ /* 0x000fe200000e0609 */
[----:B------:R-:W-:Y:S01]  /*1740*/  LEA.HI R6, R6, R110, RZ, 0x4 ;  /* 0x0000006e06067211 */ /* 0x000fe200078f20ff */
[----:B------:R-:W-:Y:S01]  /*1750*/  IMAD.IADD R149, R149, 0x1, -R4 ;  /* 0x0000000195957824 */ /* 0x000fe200078e0a04 */
[----:B------:R-:W-:Y:S01]  /*1760*/  LOP3.LUT R7, R7, 0xc0, RZ, 0xc0, !PT ;  /* 0x000000c007077812 */ /* 0x000fe200078ec0ff */
[----:B------:R-:W-:Y:S01]  /*1770*/  IMAD.WIDE.U32 R20, R12, c[0x0][0x198], R20 ;  /* 0x000066000c147a25 */ /* 0x000fe200078e0014 */
[----:B------:R-:W-:-:S02]  /*1780*/  LOP3.LUT R4, R6, 0xfffffff0, RZ, 0xc0, !PT ;  /* 0xfffffff006047812 */ /* 0x000fc400078ec0ff */
[----:B------:R-:W-:Y:S01]  /*1790*/  LOP3.LUT R9, R7, 0x18, R152, 0xf8, !PT ;  /* 0x0000001807097812 */ /* 0x000fe200078ef898 */
[----:B------:R-:W-:Y:S01]  /*17a0*/  IMAD.IADD R84, R21, 0x1, R84 ;  /* 0x0000000115547824 */ /* 0x000fe200078e0254 */
[----:B------:R-:W-:Y:S01]  /*17b0*/  SHF.R.U32.HI R7, RZ, 0x3, R7 ;  /* 0x00000003ff077819 */ /* 0x000fe20000011607 */
[----:B------:R-:W-:Y:S01]  /*17c0*/  IMAD.IADD R4, R110, 0x1, -R4 ;  /* 0x000000016e047824 */ /* 0x000fe200078e0a04 */
[----:B------:R-:W-:Y:S01]  /*17d0*/  SHF.R.S32.HI R156, RZ, 0x5, R2 ;  /* 0x00000005ff9c7819 */ /* 0x000fe20000011402 */
[----:B------:R-:W-:Y:S01]  /*17e0*/  IMAD.MOV.U32 R85, RZ, RZ, R20 ;  /* 0x000000ffff557224 */ /* 0x000fe200078e0014 */
[----:B------:R-:W-:Y:S01]  /*17f0*/  LOP3.LUT R7, R9, R7, RZ, 0x3c, !PT ;  /* 0x0000000709077212 */ /* 0x000fe200078e3cff */
[----:B------:R-:W-:Y:S01]  /*1800*/  IMAD.WIDE.U32 R8, R8, c[0x0][0x1b8], R22 ;  /* 0x00006e0008087a25 */ /* 0x000fe200078e0016 */
[----:B------:R-:W-:Y:S02]  /*1810*/  LEA.HI R74, R4, R4, RZ, 0x1 ;  /* 0x00000004044a7211 */ /* 0x000fe400078f08ff */
[----:B------:R-:W-:Y:S01]  /*1820*/  IADD3 R96, P0, R12, R96, RZ ;  /* 0x000000600c607210 */ /* 0x000fe20007f1e0ff */
[----:B------:R-:W-:Y:S01]  /*1830*/  IMAD R148, R156, 0x8, R148 ;  /* 0x000000089c947824 */ /* 0x000fe200078e0294 */
[----:B------:R-:W-:-:S02]  /*1840*/  SHF.R.S32.HI R72, RZ, 0x1f, R74 ;  /* 0x0000001fff487819 */ /* 0x000fc4000001144a */
[----:B------:R-:W-:Y:S01]  /*1850*/  SHF.R.S32.HI R16, RZ, 0x1f, R14 ;  /* 0x0000001fff107819 */ /* 0x000fe2000001140e */
[----:B------:R-:W-:Y:S01]  /*1860*/  IMAD.U32 R148, R148, 0x20, R7 ;  /* 0x0000002094947824 */ /* 0x000fe200078e0007 */
[----:B------:R-:W-:Y:S01]  /*1870*/  SHF.R.S32.HI R7, RZ, 0x1, R74 ;  /* 0x00000001ff077819 */ /* 0x000fe2000001144a */
[----:B------:R-:W-:Y:S01]  /*1880*/  IMAD.X R3, R13, 0x1, R3, P0 ;  /* 0x000000010d037824 */ /* 0x000fe200000e0603 */
[----:B------:R-:W-:Y:S01]  /*1890*/  ISETP.GE.AND P0, PT, R12, R139, PT ;  /* 0x0000008b0c00720c */ /* 0x000fe20003f06270 */
[----:B------:R-:W-:Y:S01]  /*18a0*/  IMAD R16, R16, c[0x0][0x1a8], RZ ;  /* 0x00006a0010107a24 */ /* 0x000fe200078e02ff */
[----:B------:R-:W-:Y:S01]  /*18b0*/  LEA.HI R72, R72, R7, RZ, 0x2 ;  /* 0x0000000748487211 */ /* 0x000fe200078f10ff */
[----:B------:R-:W-:Y:S01]  /*18c0*/  IMAD R3, R3, c[0x0][0x1a0], RZ ;  /* 0x0000680003037a24 */ /* 0x000fe200078e02ff */
[----:B------:R-:W-:Y:S01]  /*18d0*/  IADD3 R9, R9, R5, RZ ;  /* 0x0000000509097210 */ /* 0x000fe20007ffe0ff */
[----:B------:R-:W-:Y:S01]  /*18e0*/  IMAD R16, R14, c[0x0][0x1ac], R16 ;  /* 0x00006b000e107a24 */ /* 0x000fe200078e0210 */
[----:B------:R-:W-:Y:S01]  /*18f0*/  LOP3.LUT R72, R72, 0xfffffffc, RZ, 0xc0, !PT ;  /* 0xfffffffc48487812 */ /* 0x000fe200078ec0ff */
[----:B------:R-:W-:Y:S01]  /*1900*/  IMAD R95, R96, c[0x0][0x1a4], R3 ;  /* 0x00006900605f7a24 */ /* 0x000fe200078e0203 */
[----:B------:R-:W-:Y:S01]  /*1910*/  LEA.HI R0, R0, R140, RZ, 0x1 ;  /* 0x0000008c00007211 */ /* 0x000fe200078f08ff */
[----:B------:R-:W-:Y:S01]  /*1920*/  IMAD.WIDE.U32 R14, R14, c[0x0][0x1a8], R10 ;  /* 0x00006a000e0e7a25 */ /* 0x000fe200078e000a */
[----:B------:R-:W-:-:S02]  /*1930*/  LOP3.LUT R10, R2, 0xffffffe0, RZ, 0xc0, !PT ;  /* 0xffffffe0020a7812 */ /* 0x000fc400078ec0ff */
[----:B------:R-:W-:Y:S01]  /*1940*/  LOP3.LUT R0, R0, 0xfffffffe, RZ, 0xc0, !PT ;  /* 0xfffffffe00007812 */ /* 0x000fe200078ec0ff */
[----:B------:R-:W-:Y:S01]  /*1950*/  IMAD.IADD R72, R7, 0x1, -R72 ;  /* 0x0000000107487824 */ /* 0x000fe200078e0a48 */
[----:B------:R-:W-:Y:S01]  /*1960*/  SHF.R.S32.HI R6, RZ, 0x4, R6 ;  /* 0x00000004ff067819 */ /* 0x000fe20000011406 */
[----:B------:R-:W-:Y:S01]  /*1970*/  IMAD.MOV.U32 R3, RZ, RZ, 0x10 ;  /* 0x00000010ff037424 */ /* 0x000fe200078e00ff */
[----:B------:R-:W-:Y:S01]  /*1980*/  IADD3 R10, -R10, R110, RZ ;  /* 0x0000006e0a0a7210 */ /* 0x000fe20007ffe1ff */
[----:B------:R-:W-:Y:S01]  /*1990*/  IMAD.WIDE.U32 R96, R96, c[0x0][0x1a0], R8 ;  /* 0x0000680060607a25 */ /* 0x000fe200078e0008 */
[----:B------:R-:W-:Y:S02]  /*19a0*/  LOP3.LUT P1, RZ, R72, 0x2, RZ, 0xc0, !PT ;  /* 0x0000000248ff7812 */ /* 0x000fe4000782c0ff */
[----:B------:R-:W-:Y:S01]  /*19b0*/  SHF.R.S32.HI R151, RZ, 0x1, R151 ;  /* 0x00000001ff977819 */ /* 0x000fe20000011497 */
[----:B------:R-:W-:Y:S01]  /*19c0*/  IMAD.IADD R150, R140, 0x1, -R0 ;  /* 0x000000018c967824 */ /* 0x000fe200078e0a00 */
[----:B------:R-:W-:Y:S01]  /*19d0*/  SEL R3, R3, 0xfffffff0, !P1 ;  /* 0xfffffff003037807 */ /* 0x000fe20004800000 */
[----:B------:R-:W-:-:S02]  /*19e0*/  IMAD.SHL.U32 R148, R148, 0x2, RZ ;  /* 0x0000000294947824 */ /* 0x000fc400078e00ff */
        /* <DEDUP_REMOVED lines=19> */
.L_x_3829:
[----:B------:R-:W-:Y:S05]  /*1b20*/  BSYNC B0 ;  /* 0x0000000000007941 */ /* 0x000fea0003800000 */
.L_x_3828:
        /* <DEDUP_REMOVED lines=20> */
.L_x_3831:
[----:B------:R-:W-:Y:S05]  /*1c70*/  BSYNC B0 ;  /* 0x0000000000007941 */ /* 0x000fea0003800000 */
.L_x_3830:
        /* <DEDUP_REMOVED lines=17> */
.L_x_3833:
[----:B------:R-:W-:Y:S05]  /*1d90*/  BSYNC B0 ;  /* 0x0000000000007941 */ /* 0x000fea0003800000 */
.L_x_3832:
        /* <DEDUP_REMOVED lines=12> */
[----:B-1----:R-:W-:-:S04]  /*1e60*/  LEA R14, P0, R8, c[0x0][0x168], 0x1 ;  /* 0x00005a00080e7a11 */ /* 0x002fc800078008ff */
[----:B------:R-:W-:-:S05]  /*1e70*/  LEA.HI.X R15, R8, c[0x0][0x16c], R7, 0x1, P0 ;  /* 0x00005b00080f7a11 */ /* 0x000fca00000f0c07 */
[----:B------:R-:W-:Y:S01]  /*1e80*/  @!PT LDS RZ, [RZ] ;  /* 0x00000000fffff984 */ /* 0x000fe20000000800 */
[----:B------:R-:W-:Y:S01]  /*1e90*/  @!PT LDS RZ, [RZ] ;  /* 0x00000000fffff984 */ /* 0x000fe20000000800 */
[----:B------:R-:W-:Y:S01]  /*1ea0*/  @!PT LDS RZ, [RZ] ;  /* 0x00000000fffff984 */ /* 0x000fe20000000800 */
[----:B------:R1:W-:Y:S04]  /*1eb0*/  LDGSTS.E.BYPASS.LTC128B.128 [R148+0x1800], [R14.64] ;  /* 0x018000000e947fae */ /* 0x0003e8000b901d46 */
.L_x_3835:
[----:B------:R-:W-:Y:S05]  /*1ec0*/  BSYNC B0 ;  /* 0x0000000000007941 */ /* 0x000fea0003800000 */
.L_x_3834:
        /* <DEDUP_REMOVED lines=16> */
.L_x_3837:
[----:B------:R-:W-:Y:S05]  /*1fd0*/  BSYNC B0 ;  /* 0x0000000000007941 */ /* 0x000fea0003800000 */
.L_x_3836:
        /* <DEDUP_REMOVED lines=11> */
[----:B----4-:R-:W-:-:S05]  /*2090*/  IMAD.WIDE.U32 R16, R2, 0x60, R14 ;  /* 0x0000006002107825 */ /* 0x010fca00078e000e */
[----:B------:R-:W-:Y:S02]  /*20a0*/  IADD3 R11, R17, UR4, RZ ;  /* 0x00000004110b7c10 */ /* 0x000fe4000fffe0ff */
[----:B------:R-:W-:-:S04]  /*20b0*/  LEA R14, P0, R16, c[0x0][0x168], 0x1 ;  /* 0x00005a00100e7a11 */ /* 0x000fc800078008ff */
[----:B------:R-:W-:-:S05]  /*20c0*/  LEA.HI.X R15, R16, c[0x0][0x16c], R11, 0x1, P0 ;  /* 0x00005b00100f7a11 */ /* 0x000fca00000f0c0b */
[----:B------:R-:W-:Y:S01]  /*20d0*/  @!PT LDS RZ, [RZ] ;  /* 0x00000000fffff984 */ /* 0x000fe20000000800 */
[----:B------:R-:W-:Y:S01]  /*20e0*/  @!PT LDS RZ, [RZ] ;  /* 0x00000000fffff984 */ /* 0x000fe20000000800 */
[----:B------:R-:W-:Y:S01]  /*20f0*/  @!PT LDS RZ, [RZ] ;  /* 0x00000000fffff984 */ /* 0x000fe20000000800 */
[----:B------:R1:W-:Y:S04]  /*2100*/  LDGSTS.E.BYPASS.LTC128B.128 [R148+0x2800], [R14.64] ;  /* 0x028000000e947fae */ /* 0x0003e8000b901d46 */
.L_x_3839:
[----:B------:R-:W-:Y:S05]  /*2110*/  BSYNC B0 ;  /* 0x0000000000007941 */ /* 0x000fea0003800000 */
.L_x_3838:
        /* <DEDUP_REMOVED lines=27> */
.L_x_3841:
[----:B------:R-:W-:Y:S05]  /*22d0*/  BSYNC B0 ;  /* 0x0000000000007941 */ /* 0x000fea0003800000 */
.L_x_3840:
        /* <DEDUP_REMOVED lines=16> */
.L_x_3843:
[----:B------:R-:W-:Y:S05]  /*23e0*/  BSYNC B0 ;  /* 0x0000000000007941 */ /* 0x000fea0003800000 */
.L_x_3842:
        /* <DEDUP_REMOVED lines=14> */
.L_x_3845:
[----:B------:R-:W-:Y:S05]  /*24d0*/  BSYNC B0 ;  /* 0x0000000000007941 */ /* 0x000fea0003800000 */
.L_x_3844:
        /* <DEDUP_REMOVED lines=17> */
.L_x_3847:
[----:B------:R-:W-:Y:S05]  /*25f0*/  BSYNC B0 ;  /* 0x0000000000007941 */ /* 0x000fea0003800000 */
.L_x_3846:
[----:B------:R-:W-:Y:S01]  /*2600*/  LEA.HI R5, R6, R6, RZ, 0x1 ;  /* 0x0000000606057211 */ /* 0x000fe200078f08ff */
[----:B------:R-:W-:Y:S01]  /*2610*/  IMAD.SHL.U32 R72, R72, 0x40, RZ ;  /* 0x0000004048487824 */ /* 0x000fe200078e00ff */
[----:B------:R-:W-:Y:S01]  /*2620*/  SHF.R.S32.HI R73, RZ, 0x1f, R4 ;  /* 0x0000001fff497819 */ /* 0x000fe20000011404 */
[----:B------:R-:W-:Y:S01]  /*2630*/  IMAD.SHL.U32 R136, R151, 0x40, RZ ;  /* 0x0000004097887824 */ /* 0x000fe200078e00ff */
[----:B------:R-:W-:Y:S01]  /*2640*/  LOP3.LUT R5, R5, 0xfffffffe, RZ, 0xc0, !PT ;  /* 0xfffffffe05057812 */ /* 0x000fe200078ec0ff */
[----:B------:R-:W-:Y:S01]  /*2650*/  IMAD.SHL.U32 R7, R150, 0x8, RZ ;  /* 0x0000000896077824 */ /* 0x000fe200078e00ff */
[----:B------:R-:W-:Y:S01]  /*2660*/  LEA.HI R73, R73, R4, RZ, 0x3 ;  /* 0x0000000449497211 */ /* 0x000fe200078f18ff */
[----:B------:R-:W-:Y:S01]  /*2670*/  IMAD R112, R156, 0x10, R36 ;  /* 0x000000109c707824 */ /* 0x000fe200078e0224 */
[----:B------:R-:W-:Y:S01]  /*2680*/  LOP3.LUT R74, R74, 0x7fffffe, RZ, 0xc0, !PT ;  /* 0x07fffffe4a4a7812 */ /* 0x000fe200078ec0ff */
[----:B------:R-:W-:Y:S01]  /*2690*/  IMAD.IADD R5, R6, 0x1, -R5 ;  /* 0x0000000106057824 */ /* 0x000fe200078e0a05 */
[----:B------:R-:W-:Y:S01]  /*26a0*/  LOP3.LUT R136, R136, 0xc0, RZ, 0xc0, !PT ;  /* 0x000000c088887812 */ /* 0x000fe200078ec0ff */
[----:B------:R-:W-:Y:S01]  /*26b0*/  IMAD.SHL.U32 R73, R73, 0x20, RZ ;  /* 0x0000002049497824 */ /* 0x000fe200078e00ff */
[----:B------:R-:W-:Y:S01]  /*26c0*/  LOP3.LUT R72, R72, 0xc0, RZ, 0xc0, !PT ;  /* 0x000000c048487812 */ /* 0x000fe200078ec0ff */
[----:B------:R-:W-:Y:S01]  /*26d0*/  IMAD.SHL.U32 R6, R5, 0x8, RZ ;  /* 0x0000000805067824 */ /* 0x000fe200078e00ff */
[----:B------:R-:W-:Y:S01]  /*26e0*/  LOP3.LUT R7, R136, 0x8, R7, 0xf8, !PT ;  /* 0x0000000888077812 */ /* 0x000fe200078ef807 */
[----:B------:R-:W-:Y:S01]  /*26f0*/  IMAD.IADD R74, R4, 0x1, -R74 ;  /* 0x00000001044a7824 */ /* 0x000fe200078e0a4a */
[----:B------:R-:W-:Y:S01]  /*2700*/  LOP3.LUT R73, R73, 0xffffff00, RZ, 0xc0, !PT ;  /* 0xffffff0049497812 */ /* 0x000fe200078ec0ff */
[----:B------:R-:W-:Y:S01]  /*2710*/  IMAD R5, R5, 0x8, R149 ;  /* 0x0000000805057824 */ /* 0x000fe200078e0295 */
[----:B------:R-:W-:Y:S01]  /*2720*/  LOP3.LUT R6, R72, 0x8, R6, 0xf8, !PT ;  /* 0x0000000848067812 */ /* 0x000fe200078ef806 */
[----:B------:R-:W-:Y:S01]  /*2730*/  IMAD.IADD R86, R0, 0x1, R110 ;  /* 0x0000000100567824 */ /* 0x000fe200078e026e */
[----:B------:R-:W-:Y:S01]  /*2740*/  SHF.R.U32.HI R136, RZ, 0x3, R136 ;  /* 0x00000003ff887819 */ /* 0x000fe20000011688 */
[--C-:B------:R-:W-:Y:S01]  /*2750*/  IMAD R4, R156, 0x200, R73.reuse ;  /* 0x000002009c047824 */ /* 0x100fe200078e0249 */
[----:B------:R-:W-:Y:S01]  /*2760*/  SHF.R.U32.HI R72, RZ, 0x3, R72 ;  /* 0x00000003ff487819 */ /* 0x000fe20000011648 */
[----:B------:R-:W0:Y:S01]  /*2770*/  LDGDEPBAR ;  /* 0x00000000000079af */ /* 0x000e220000000000 */
[----:B------:R-:W-:Y:S01]  /*2780*/  LOP3.LUT R136, R7, R136, RZ, 0x3c, !PT ;  /* 0x0000008807887212 */ /* 0x000fe200078e3cff */
[----:B------:R-:W-:Y:S01]  /*2790*/  IMAD R4, R74, 0x20, R4 ;  /* 0x000000204a047824 */ /* 0x000fe200078e0204 */
[----:B------:R-:W-:Y:S01]  /*27a0*/  LOP3.LUT R72, R6, R72, RZ, 0x3c, !PT ;  /* 0x0000004806487212 */ /* 0x000fe200078e3cff */
[----:B------:R-:W-:Y:S01]  /*27b0*/  IMAD R74, R74, 0x20, R73 ;  /* 0x000000204a4a7824 */ /* 0x000fe200078e0249 */
[----:B------:R-:W-:Y:S01]  /*27c0*/  LOP3.LUT P0, RZ, R151, 0x2, RZ, 0xc0, !PT ;  /* 0x0000000297ff7812 */ /* 0x000fe2000780c0ff */
[----:B------:R-:W-:Y:S01]  /*27d0*/  IMAD.U32 R136, R5, 0x20, R136 ;  /* 0x0000002005887824 */ /* 0x000fe200078e0088 */
[----:B------:R-:W-:Y:S01]  /*27e0*/  IADD3 R112, R112, 0x1, R146 ;  /* 0x0000000170707810 */ /* 0x000fe20007ffe092 */
[----:B------:R-:W-:Y:S01]  /*27f0*/  IMAD.IADD R138, R72, 0x1, R4 ;  /* 0x00000001488a7824 */ /* 0x000fe200078e0204 */
[----:B------:R-:W-:Y:S01]  /*2800*/  IADD3 R73, R86, 0x1, RZ ;  /* 0x0000000156497810 */ /* 0x000fe20007ffe0ff */
[----:B------:R-:W-:Y:S01]  /*2810*/  IMAD.SHL.U32 R136, R136, 0x2, RZ ;  /* 0x0000000288887824 */ /* 0x000fe200078e00ff */
[----:B------:R-:W-:Y:S01]  /*2820*/  IADD3 R112, R111, R112, -R75 ;  /* 0x000000706f707210 */ /* 0x000fe20007ffe84b */
[----:B------:R-:W-:Y:S01]  /*2830*/  IMAD.SHL.U32 R138, R138, 0x2, RZ ;  /* 0x000000028a8a7824 */ /* 0x000fe200078e00ff */
[----:B------:R-:W-:-:S02]  /*2840*/  SHF.R.S32.HI R75, RZ, 0x1f, R156 ;  /* 0x0000001fff4b7819 */ /* 0x000fc4000001149c */
[----:B----4-:R-:W-:Y:S01]  /*2850*/  LDSM.16.M88.4 R16, [R136+0x1000] ;  /* 0x001000008810783b */ /* 0x010fe20000000200 */
[C---:B------:R-:W-:Y:S01]  /*2860*/  IADD3 R4, R136.reuse, 0x1000, RZ ;  /* 0x0000100088047810 */ /* 0x040fe20007ffe0ff */
[----:B------:R-:W-:Y:S01]  /*2870*/  IMAD R137, R3, 0x2, R138 ;  /* 0x0000000203897824 */ /* 0x000fe200078e028a */
[----:B------:R-:W-:Y:S01]  /*2880*/  IADD3 R135, R136, 0x1020, RZ ;  /* 0x0000102088877810 */ /* 0x000fe20007ffe0ff */
[----:B------:R-:W4:Y:S01]  /*2890*/  LDSM.16.M88.4 R24, [R138] ;  /* 0x000000008a18783b */ /* 0x000f220000000200 */
[----:B------:R-:W-:Y:S02]  /*28a0*/  @P0 IADD3 R135, R4, -0x20, RZ ;  /* 0xffffffe004870810 */ /* 0x000fe40007ffe0ff */
[----:B------:R-:W-:Y:S01]  /*28b0*/  IADD3 R112, R112, c[0x0][0x2e8], RZ ;  /* 0x0000ba0070707a10 */ /* 0x000fe20007ffe0ff */
[----:B------:R-:W5:Y:S01]  /*28c0*/  LDSM.16.M88.4 R28, [R136+0x1400] ;  /* 0x00140000881c783b */ /* 0x000f620000000200 */
[----:B------:R-:W-:Y:S02]  /*28d0*/  LEA.HI R75, R75, R156, RZ, 0x2 ;  /* 0x0000009c4b4b7211 */ /* 0x000fe400078f10ff */
[----:B------:R-:W-:Y:S01]  /*28e0*/  IADD3 R87, R112, 0x8, RZ ;  /* 0x0000000870577810 */ /* 0x000fe20007ffe0ff */
[----:B-1----:R-:W-:Y:S01]  /*28f0*/  LDSM.16.M88.4 R8, [R135] ;  /* 0x000000008708783b */ /* 0x002fe20000000200 */
[----:B------:R-:W-:-:S02]  /*2900*/  LOP3.LUT R75, R75, 0xfffffffc, RZ, 0xc0, !PT ;  /* 0xfffffffc4b4b7812 */ /* 0x000fc400078ec0ff */
[-C--:B------:R-:W-:Y:S01]  /*2910*/  IMNMX R112, R112, R111.reuse, PT ;  /* 0x0000006f70707217 */ /* 0x080fe20003800200 */
[----:B------:R-:W1:Y:S01]  /*2920*/  LDSM.16.M88.4 R80, [R137] ;  /* 0x000000008950783b */ /* 0x000e620000000200 */
[----:B------:R-:W-:Y:S01]  /*2930*/  IMNMX R111, R87, R111, PT ;  /* 0x0000006f576f7217 */ /* 0x000fe20003800200 */
[----:B------:R-:W-:Y:S01]  /*2940*/  IMAD.IADD R156, R156, 0x1, -R75 ;  /* 0x000000019c9c7824 */ /* 0x000fe200078e0a4b */
[C---:B------:R-:W-:Y:S01]  /*2950*/  ISETP.GE.AND P4, PT, R73.reuse, R112, PT ;  /* 0x000000704900720c */ /* 0x040fe20003f86270 */
[----:B------:R-:W2:Y:S01]  /*2960*/  LDSM.16.M88.4 R64, [R136+0x1800] ;  /* 0x001800008840783b */ /* 0x000ea20000000200 */
[----:B------:R-:W-:Y:S02]  /*2970*/  ISETP.GE.AND P5, PT, R73, R111, PT ;  /* 0x0000006f4900720c */ /* 0x000fe40003fa6270 */
[----:B------:R-:W-:Y:S01]  /*2980*/  IADD3 R87, R86, 0x11, RZ ;  /* 0x0000001156577810 */ /* 0x000fe20007ffe0ff */
[----:B------:R-:W3:Y:S01]  /*2990*/  LDSM.16.M88.4 R88, [R135+0x400] ;  /* 0x000400008758783b */ /* 0x000ee20000000200 */
[----:B------:R-:W-:-:S02]  /*29a0*/  IADD3 R132, R135, 0x400, RZ ;  /* 0x0000040087847810 */ /* 0x000fc40007ffe0ff */
[C---:B------:R-:W-:Y:S01]  /*29b0*/  IADD3 R131, R135.reuse, 0x800, RZ ;  /* 0x0000080087837810 */ /* 0x040fe20007ffe0ff */
[----:B------:R-:W1:Y:S01]  /*29c0*/  LDSM.16.M88.4 R4, [R136+0x2c00] ;  /* 0x002c00008804783b */ /* 0x000e620000000200 */
[C---:B------:R-:W-:Y:S02]  /*29d0*/  IADD3 R130, R135.reuse, 0xc00, RZ ;  /* 0x00000c0087827810 */ /* 0x040fe40007ffe0ff */
[C---:B------:R-:W-:Y:S01]  /*29e0*/  IADD3 R129, R135.reuse, 0x1000, RZ ;  /* 0x0000100087817810 */ /* 0x040fe20007ffe0ff */
[----:B------:R-:W2:Y:S01]  /*29f0*/  LDSM.16.M88.4 R56, [R136+0x1c00] ;  /* 0x001c00008838783b */ /* 0x000ea20000000200 */
[----:B------:R-:W-:-:S03]  /*2a00*/  IADD3 R128, R135, 0x1400, RZ ;  /* 0x0000140087807810 */ /* 0x000fc60007ffe0ff */
[----:B------:R-:W2:Y:S04]  /*2a10*/  LDSM.16.M88.4 R48, [R136+0x2000] ;  /* 0x002000008830783b */ /* 0x000ea80000000200 */
[----:B------:R-:W2:Y:S02]  /*2a20*/  LDSM.16.M88.4 R40, [R136+0x2400] ;  /* 0x002400008828783b */ /* 0x000ea40000000200 */
[C---:B--2-4-:R-:W-:Y:S02]  /*2a30*/  HMMA.16816.F32.BF16 R20, R24.reuse, R16, RZ ;  /* 0x000000101814723c */ /* 0x054fe400000418ff */
[----:B------:R-:W2:Y:S04]  /*2a40*/  LDSM.16.M88.4 R32, [R136+0x2800] ;  /* 0x002800008820783b */ /* 0x000ea80000000200 */
[----:B------:R-:W4:Y:S02]  /*2a50*/  LDSM.16.M88.4 R76, [R135+0x800] ;  /* 0x00080000874c783b */ /* 0x000f240000000200 */
[C---:B------:R-:W-:Y:S08]  /*2a60*/  HMMA.16816.F32.BF16 R16, R24.reuse, R18, RZ ;  /* 0x000000121810723c */ /* 0x040ff000000418ff */
[----:B-----5:R-:W-:Y:S08]  /*2a70*/  HMMA.16816.F32.BF16 R12, R24, R28, RZ ;  /* 0x0000001c180c723c */ /* 0x020ff000000418ff */
[C---:B-1----:R-:W-:Y:S08]  /*2a80*/  HMMA.16816.F32.BF16 R20, R80.reuse, R8, R20 ;  /* 0x000000085014723c */ /* 0x042ff00000041814 */
[----:B------:R-:W-:Y:S08]  /*2a90*/  HMMA.16816.F32.BF16 R16, R80, R10, R16 ;  /* 0x0000000a5010723c */ /* 0x000ff00000041810 */
[C---:B------:R-:W-:Y:S08]  /*2aa0*/  HMMA.16816.F32.BF16 R8, R24.reuse, R30, RZ ;  /* 0x0000001e1808723c */ /* 0x040ff000000418ff */
[----:B------:R-:W-:Y:S01]  /*2ab0*/  HMMA.16816.F32.BF16 R68, R24, R64, RZ ;  /* 0x000000401844723c */ /* 0x000fe200000418ff */
[----:B------:R-:W-:-:S07]  /*2ac0*/  FSEL R21, R21, -INF , !P4 ;  /* 0xff80000015157808 */ /* 0x000fce0006000000 */
[----:B---3--:R-:W-:Y:S08]  /*2ad0*/  HMMA.16816.F32.BF16 R12, R80, R88, R12 ;  /* 0x00000058500c723c */ /* 0x008ff0000004180c */
[C---:B------:R-:W-:Y:S07]  /*2ae0*/  HMMA.16816.F32.BF16 R28, R24.reuse, R4, RZ ;  /* 0x00000004181c723c */ /* 0x040fee00000418ff */
[----:B------:R-:W-:Y:S01]  /*2af0*/  IMAD.IADD R4, R72, 0x1, R74 ;  /* 0x0000000148047824 */ /* 0x000fe200078e024a */
[----:B------:R-:W-:Y:S01]  /*2b00*/  HMMA.16816.F32.BF16 R60, R24, R56, RZ ;  /* 0x00000038183c723c */ /* 0x000fe200000418ff */
[----:B------:R-:W1:Y:S01]  /*2b10*/  LDSM.16.M88.4 R72, [R135+0xc00] ;  /* 0x000c00008748783b */ /* 0x000e620000000200 */
[----:B------:R-:W-:-:S04]  /*2b20*/  IADD3 R5, R86, 0x8, RZ ;  /* 0x0000000856057810 */ /* 0x000fc80007ffe0ff */
[C---:B------:R-:W-:Y:S02]  /*2b30*/  ISETP.GE.AND P2, PT, R5.reuse, R112, PT ;  /* 0x000000700500720c */ /* 0x040fe40003f46270 */
[----:B------:R-:W-:Y:S01]  /*2b40*/  HMMA.16816.F32.BF16 R52, R24, R48, RZ ;  /* 0x000000301834723c */ /* 0x000fe200000418ff */
[----:B------:R-:W-:Y:S02]  /*2b50*/  ISETP.GE.AND P1, PT, R5, R111, PT ;  /* 0x0000006f0500720c */ /* 0x000fe40003f26270 */
[----:B------:R-:W-:-:S04]  /*2b60*/  IADD3 R5, R86, 0x10, RZ ;  /* 0x0000001056057810 */ /* 0x000fc80007ffe0ff */
[-C--:B------:R-:W-:Y:S01]  /*2b70*/  ISETP.GE.AND P4, PT, R5, R112.reuse, PT ;  /* 0x000000700500720c */ /* 0x080fe20003f86270 */
[C---:B------:R-:W-:Y:S08]  /*2b80*/  HMMA.16816.F32.BF16 R44, R24.reuse, R40, RZ ;  /* 0x00000028182c723c */ /* 0x040ff000000418ff */
[C---:B--2---:R-:W-:Y:S08]  /*2b90*/  HMMA.16816.F32.BF16 R36, R24.reuse, R32, RZ ;  /* 0x000000201824723c */ /* 0x044ff000000418ff */
[C---:B------:R-:W-:Y:S08]  /*2ba0*/  HMMA.16816.F32.BF16 R64, R24.reuse, R66, RZ ;  /* 0x000000421840723c */ /* 0x040ff000000418ff */
[C---:B------:R-:W-:Y:S08]  /*2bb0*/  HMMA.16816.F32.BF16 R56, R24.reuse, R58, RZ ;  /* 0x0000003a1838723c */ /* 0x040ff000000418ff */
[C---:B------:R-:W-:Y:S08]  /*2bc0*/  HMMA.16816.F32.BF16 R48, R24.reuse, R50, RZ ;  /* 0x000000321830723c */ /* 0x040ff000000418ff */
[C---:B------:R-:W-:Y:S08]  /*2bd0*/  HMMA.16816.F32.BF16 R40, R24.reuse, R42, RZ ;  /* 0x0000002a1828723c */ /* 0x040ff000000418ff */
[C---:B------:R-:W-:Y:S08]  /*2be0*/  HMMA.16816.F32.BF16 R32, R24.reuse, R34, RZ ;  /* 0x000000221820723c */ /* 0x040ff000000418ff */
[----:B------:R-:W-:Y:S07]  /*2bf0*/  HMMA.16816.F32.BF16 R24, R24, R6, RZ ;  /* 0x000000061818723c */ /* 0x000fee00000418ff */
[----:B------:R-:W-:Y:S01]  /*2c00*/  IADD3 R6, R86, 0x9, RZ ;  /* 0x0000000956067810 */ /* 0x000fe20007ffe0ff */
[----:B----4-:R-:W-:Y:S03]  /*2c10*/  HMMA.16816.F32.BF16 R68, R80, R76, R68 ;  /* 0x0000004c5044723c */ /* 0x010fe60000041844 */
[----:B------:R-:W-:-:S02]  /*2c20*/  ISETP.GE.AND P0, PT, R6, R112, PT ;  /* 0x000000700600720c */ /* 0x000fc40003f06270 */
[-C--:B------:R-:W-:Y:S02]  /*2c30*/  ISETP.GE.AND P3, PT, R6, R111.reuse, PT ;  /* 0x0000006f0600720c */ /* 0x080fe40003f66270 */
[----:B------:R-:W-:Y:S01]  /*2c40*/  FSEL R6, R16, -INF , !P2 ;  /* 0xff80000010067808 */ /* 0x000fe20005000000 */
[C---:B------:R-:W-:Y:S01]  /*2c50*/  HMMA.16816.F32.BF16 R8, R80.reuse, R90, R8 ;  /* 0x0000005a5008723c */ /* 0x040fe20000041808 */
[----:B------:R-:W-:Y:S02]  /*2c60*/  IADD3 R16, R86, 0x18, RZ ;  /* 0x0000001856107810 */ /* 0x000fe40007ffe0ff */
[----:B------:R-:W-:Y:S02]  /*2c70*/  ISETP.GE.AND P2, PT, R5, R111, PT ;  /* 0x0000006f0500720c */ /* 0x000fe40003f46270 */
[----:B------:R-:W-:Y:S02]  /*2c80*/  FSEL R88, R19, -INF , !P3 ;  /* 0xff80000013587808 */ /* 0x000fe40005800000 */
[----:B------:R-:W-:Y:S01]  /*2c90*/  FSEL R76, R12, -INF , !P4 ;  /* 0xff8000000c4c7808 */ /* 0x000fe20006000000 */
[----:B------:R-:W-:Y:S01]  /*2ca0*/  HMMA.16816.F32.BF16 R64, R80, R78, R64 ;  /* 0x0000004e5040723c */ /* 0x000fe20000041840 */
[----:B------:R-:W-:-:S02]  /*2cb0*/  FSEL R5, R18, -INF , !P1 ;  /* 0xff80000012057808 */ /* 0x000fc40004800000 */
[----:B------:R-:W-:Y:S02]  /*2cc0*/  FSEL R7, R17, -INF , !P0 ;  /* 0xff80000011077808 */ /* 0x000fe40004000000 */
[CC--:B------:R-:W-:Y:S02]  /*2cd0*/  ISETP.GE.AND P3, PT, R16.reuse, R112.reuse, PT ;  /* 0x000000701000720c */ /* 0x0c0fe40003f66270 */
[-C--:B------:R-:W-:Y:S01]  /*2ce0*/  ISETP.GE.AND P4, PT, R16, R111.reuse, PT ;  /* 0x0000006f1000720c */ /* 0x080fe20003f86270 */
[----:B-1----:R-:W-:Y:S01]  /*2cf0*/  HMMA.16816.F32.BF16 R60, R80, R72, R60 ;  /* 0x00000048503c723c */ /* 0x002fe2000004183c */
[----:B------:R-:W1:Y:S01]  /*2d00*/  LDSM.16.M88.4 R16, [R135+0x1000] ;  /* 0x001000008710783b */ /* 0x000e620000000200 */
[C---:B------:R-:W-:Y:S02]  /*2d10*/  ISETP.GE.AND P1, PT, R87.reuse, R112, PT ;  /* 0x000000705700720c */ /* 0x040fe40003f26270 */
[----:B------:R-:W-:Y:S02]  /*2d20*/  ISETP.GE.AND P0, PT, R87, R111, PT ;  /* 0x0000006f5700720c */ /* 0x000fe40003f06270 */
[----:B------:R-:W-:-:S02]  /*2d30*/  FSEL R77, R13, -INF , !P1 ;  /* 0xff8000000d4d7808 */ /* 0x000fc40004800000 */
[C---:B------:R-:W-:Y:S01]  /*2d40*/  IADD3 R87, R86.reuse, 0x19, RZ ;  /* 0x0000001956577810 */ /* 0x040fe20007ffe0ff */
[----:B------:R-:W-:Y:S01]  /*2d50*/  HMMA.16816.F32.BF16 R56, R80, R74, R56 ;  /* 0x0000004a5038723c */ /* 0x000fe20000041838 */
        /* <DEDUP_REMOVED lines=8> */
[CC--:B------:R-:W-:Y:S02]  /*2de0*/  ISETP.GE.AND P0, PT, R12.reuse, R112.reuse, PT ;  /* 0x000000700c00720c */ /* 0x0c0fe40003f06270 */
[----:B------:R-:W-:Y:S02]  /*2df0*/  ISETP.GE.AND P3, PT, R12, R111, PT ;  /* 0x0000006f0c00720c */ /* 0x000fe40003f66270 */
[----:B------:R-:W-:-:S02]  /*2e00*/  ISETP.GE.AND P4, PT, R13, R112, PT ;  /* 0x000000700d00720c */ /* 0x000fc40003f86270 */
[C---:B------:R-:W-:Y:S02]  /*2e10*/  IADD3 R8, R86.reuse, 0x28, RZ ;  /* 0x0000002856087810 */ /* 0x040fe40007ffe0ff */
[----:B------:R-:W-:Y:S02]  /*2e20*/  IADD3 R12, R86, 0x29, RZ ;  /* 0x00000029560c7810 */ /* 0x000fe40007ffe0ff */
[----:B------:R-:W-:Y:S02]  /*2e30*/  FSEL R79, R9, -INF , !P2 ;  /* 0xff800000094f7808 */ /* 0x000fe40005000000 */
[----:B------:R-:W-:Y:S02]  /*2e40*/  FSEL R72, R11, -INF , !P1 ;  /* 0xff8000000b487808 */ /* 0x000fe40004800000 */
[----:B------:R-:W-:Y:S01]  /*2e50*/  FSEL R91, R70, -INF , !P3 ;  /* 0xff800000465b7808 */ /* 0x000fe20005800000 */
[----:B-1----:R-:W-:Y:S01]  /*2e60*/  HMMA.16816.F32.BF16 R52, R80, R16, R52 ;  /* 0x000000105034723c */ /* 0x002fe20000041834 */
[----:B------:R-:W-:-:S02]  /*2e70*/  FSEL R69, R69, -INF , !P4 ;  /* 0xff80000045457808 */ /* 0x000fc40006000000 */
[-C--:B------:R-:W-:Y:S02]  /*2e80*/  ISETP.GE.AND P2, PT, R13, R111.reuse, PT ;  /* 0x0000006f0d00720c */ /* 0x080fe40003f46270 */
[-C--:B------:R-:W-:Y:S02]  /*2e90*/  ISETP.GE.AND P1, PT, R8, R112.reuse, PT ;  /* 0x000000700800720c */ /* 0x080fe40003f26270 */
[----:B------:R-:W-:Y:S01]  /*2ea0*/  FSEL R68, R68, -INF , !P0 ;  /* 0xff80000044447808 */ /* 0x000fe20004000000 */
[----:B------:R-:W-:Y:S01]  /*2eb0*/  HMMA.16816.F32.BF16 R48, R80, R18, R48 ;  /* 0x000000125030723c */ /* 0x000fe20000041830 */
[C---:B------:R-:W-:Y:S02]  /*2ec0*/  ISETP.GE.AND P3, PT, R12.reuse, R112, PT ;  /* 0x000000700c00720c */ /* 0x040fe40003f66270 */
[-C--:B------:R-:W-:Y:S02]  /*2ed0*/  ISETP.GE.AND P4, PT, R12, R111.reuse, PT ;  /* 0x0000006f0c00720c */ /* 0x080fe40003f86270 */
[----:B------:R-:W-:-:S02]  /*2ee0*/  ISETP.GE.AND P0, PT, R8, R111, PT ;  /* 0x0000006f0800720c */ /* 0x000fc40003f06270 */
[----:B------:R-:W-:Y:S01]  /*2ef0*/  IADD3 R12, R86, 0x30, RZ ;  /* 0x00000030560c7810 */ /* 0x000fe20007ffe0ff */
[----:B------:R-:W1:Y:S01]  /*2f00*/  LDSM.16.M88.4 R8, [R135+0x1400] ;  /* 0x001400008708783b */ /* 0x000e620000000200 */
[----:B------:R-:W-:Y:S02]  /*2f10*/  FSEL R115, R71, -INF , !P2 ;  /* 0xff80000047737808 */ /* 0x000fe40005000000 */
[----:B------:R-:W-:Y:S02]  /*2f20*/  FSEL R64, R64, -INF , !P1 ;  /* 0xff80000040407808 */ /* 0x000fe40004800000 */
[C---:B------:R-:W-:Y:S02]  /*2f30*/  ISETP.GE.AND P2, PT, R12.reuse, R112, PT ;  /* 0x000000700c00720c */ /* 0x040fe40003f46270 */
[----:B------:R-:W-:Y:S02]  /*2f40*/  ISETP.GE.AND P1, PT, R12, R111, PT ;  /* 0x0000006f0c00720c */ /* 0x000fe40003f26270 */
[----:B------:R-:W-:-:S02]  /*2f50*/  IADD3 R13, R86, 0x31, RZ ;  /* 0x00000031560d7810 */ /* 0x000fc40007ffe0ff */
[----:B------:R-:W-:Y:S02]  /*2f60*/  IADD3 R12, R86, 0x38, RZ ;  /* 0x00000038560c7810 */ /* 0x000fe40007ffe0ff */
[----:B------:R-:W-:Y:S02]  /*2f70*/  FSEL R107, R66, -INF , !P0 ;  /* 0xff800000426b7808 */ /* 0x000fe40004000000 */
[----:B------:R-:W-:Y:S02]  /*2f80*/  ISETP.GE.AND P0, PT, R13, R112, PT ;  /* 0x000000700d00720c */ /* 0x000fe40003f06270 */
[----:B------:R-:W-:Y:S02]  /*2f90*/  FSEL R70, R65, -INF , !P3 ;  /* 0xff80000041467808 */ /* 0x000fe40005800000 */
[----:B------:R-:W-:Y:S02]  /*2fa0*/  FSEL R90, R67, -INF , !P4 ;  /* 0xff800000435a7808 */ /* 0x000fe40006000000 */
[----:B------:R-:W-:-:S02]  /*2fb0*/  FSEL R60, R60, -INF , !P2 ;  /* 0xff8000003c3c7808 */ /* 0x000fc40005000000 */
[-C--:B------:R-:W-:Y:S02]  /*2fc0*/  ISETP.GE.AND P3, PT, R13, R111.reuse, PT ;  /* 0x0000006f0d00720c */ /* 0x080fe40003f66270 */
[----:B------:R-:W-:Y:S02]  /*2fd0*/  IADD3 R16, R86, 0x39, RZ ;  /* 0x0000003956107810 */ /* 0x000fe40007ffe0ff */
[C---:B------:R-:W-:Y:S02]  /*2fe0*/  ISETP.GE.AND P4, PT, R12.reuse, R112, PT ;  /* 0x000000700c00720c */ /* 0x040fe40003f86270 */
[----:B------:R-:W-:Y:S02]  /*2ff0*/  ISETP.GE.AND P2, PT, R12, R111, PT ;  /* 0x0000006f0c00720c */ /* 0x000fe40003f46270 */
[----:B------:R-:W2:Y:S01]  /*3000*/  LDSM.16.M88.4 R12, [R135+0x1800] ;  /* 0x00180000870c783b */ /* 0x000ea20000000200 */
[----:B------:R-:W-:Y:S02]  /*3010*/  FSEL R104, R62, -INF , !P1 ;  /* 0xff8000003e687808 */ /* 0x000fe40004800000 */
[----:B------:R-:W-:-:S02]  /*3020*/  FSEL R61, R61, -INF , !P0 ;  /* 0xff8000003d3d7808 */ /* 0x000fc40004000000 */
[C---:B------:R-:W-:Y:S02]  /*3030*/  ISETP.GE.AND P1, PT, R16.reuse, R112, PT ;  /* 0x000000701000720c */ /* 0x040fe40003f26270 */
[----:B------:R-:W-:Y:S02]  /*3040*/  ISETP.GE.AND P0, PT, R16, R111, PT ;  /* 0x0000006f1000720c */ /* 0x000fe40003f06270 */
[C---:B------:R-:W-:Y:S01]  /*3050*/  IADD3 R16, R86.reuse, 0x40, RZ ;  /* 0x0000004056107810 */ /* 0x040fe20007ffe0ff */
[----:B-1----:R-:W-:Y:S01]  /*3060*/  HMMA.16816.F32.BF16 R44, R80, R8, R44 ;  /* 0x00000008502c723c */ /* 0x002fe2000004182c */
[----:B------:R-:W-:Y:S02]  /*3070*/  IADD3 R17, R86, 0x41, RZ ;  /* 0x0000004156117810 */ /* 0x000fe40007ffe0ff */
[----:B------:R-:W-:Y:S02]  /*3080*/  FSEL R99, R63, -INF , !P3 ;  /* 0xff8000003f637808 */ /* 0x000fe40005800000 */
        /* <DEDUP_REMOVED lines=8> */
[----:B------:R-:W1:Y:S01]  /*3110*/  LDSM.16.M88.4 R16, [R135+0x1c00] ;  /* 0x001c00008710783b */ /* 0x000e620000000200 */
[----:B------:R-:W-:Y:S01]  /*3120*/  IADD3 R56, R86, 0x48, RZ ;  /* 0x0000004856387810 */ /* 0x000fe20007ffe0ff */
[----:B------:R-:W-:-:S04]  /*3130*/  DEPBAR.LE SB0, 0x0 ;  /* 0x000080000000791a */ /* 0x000fc80000000000 */
[----:B------:R-:W-:Y:S02]  /*3140*/  IADD3 R57, R86, 0x49, RZ ;  /* 0x0000004956397810 */ /* 0x000fe40007ffe0ff */
[----:B------:R-:W-:Y:S02]  /*3150*/  FSEL R102, R59, -INF , !P0 ;  /* 0xff8000003b667808 */ /* 0x000fe40004000000 */
[----:B------:R-:W-:Y:S01]  /*3160*/  FSEL R8, R52, -INF , !P3 ;  /* 0xff80000034087808 */ /* 0x000fe20005800000 */
[----:B--2---:R-:W-:Y:S01]  /*3170*/  HMMA.16816.F32.BF16 R36, R80, R12, R36 ;  /* 0x0000000c5024723c */ /* 0x004fe20000041824 */
[C---:B------:R-:W-:Y:S02]  /*3180*/  ISETP.GE.AND P0, PT, R56.reuse, R112, PT ;  /* 0x000000703800720c */ /* 0x040fe40003f06270 */
[----:B------:R-:W-:Y:S02]  /*3190*/  ISETP.GE.AND P3, PT, R56, R111, PT ;  /* 0x0000006f3800720c */ /* 0x000fe40003f66270 */
[----:B------:R-:W-:-:S02]  /*31a0*/  FSEL R89, R54, -INF , !P4 ;  /* 0xff80000036597808 */ /* 0x000fc40006000000 */
[----:B------:R-:W-:Y:S01]  /*31b0*/  FSEL R9, R53, -INF , !P2 ;  /* 0xff80000035097808 */ /* 0x000fe20005000000 */
[----:B------:R-:W-:Y:S01]  /*31c0*/  HMMA.16816.F32.BF16 R32, R80, R14, R32 ;  /* 0x0000000e5020723c */ /* 0x000fe20000041820 */
[C---:B------:R-:W-:Y:S02]  /*31d0*/  IADD3 R52, R86.reuse, 0x50, RZ ;  /* 0x0000005056347810 */ /* 0x040fe40007ffe0ff */
[----:B------:R-:W-:Y:S02]  /*31e0*/  ISETP.GE.AND P4, PT, R57, R112, PT ;  /* 0x000000703900720c */ /* 0x000fe40003f86270 */
[----:B------:R-:W-:Y:S02]  /*31f0*/  IADD3 R53, R86, 0x51, RZ ;  /* 0x0000005156357810 */ /* 0x000fe40007ffe0ff */
[----:B------:R-:W-:Y:S02]  /*3200*/  FSEL R62, R55, -INF , !P1 ;  /* 0xff800000373e7808 */ /* 0x000fe40004800000 */
[----:B------:R-:W-:-:S02]  /*3210*/  ISETP.GE.AND P2, PT, R57, R111, PT ;  /* 0x0000006f3900720c */ /* 0x000fc40003f46270 */
[-C--:B------:R-:W-:Y:S02]  /*3220*/  ISETP.GE.AND P1, PT, R52, R112.reuse, PT ;  /* 0x000000703400720c */ /* 0x080fe40003f26270 */
[----:B------:R-:W-:Y:S02]  /*3230*/  FSEL R10, R48, -INF , !P0 ;  /* 0xff800000300a7808 */ /* 0x000fe40004000000 */
[----:B------:R-:W-:Y:S02]  /*3240*/  FSEL R58, R50, -INF , !P3 ;  /* 0xff800000323a7808 */ /* 0x000fe40005800000 */
[----:B------:R-:W-:Y:S02]  /*3250*/  ISETP.GE.AND P0, PT, R52, R111, PT ;  /* 0x0000006f3400720c */ /* 0x000fe40003f06270 */
[----:B------:R-:W-:Y:S01]  /*3260*/  ISETP.GE.AND P3, PT, R53, R112, PT ;  /* 0x000000703500720c */ /* 0x000fe20003f66270 */
[----:B-1----:R-:W-:Y:S01]  /*3270*/  HMMA.16816.F32.BF16 R24, R80, R18, R24 ;  /* 0x000000125018723c */ /* 0x002fe20000041818 */
[----:B------:R-:W-:-:S02]  /*3280*/  FSEL R11, R49, -INF , !P4 ;  /* 0xff800000310b7808 */ /* 0x000fc40006000000 */
[C---:B------:R-:W-:Y:S02]  /*3290*/  IADD3 R48, R86.reuse, 0x58, RZ ;  /* 0x0000005856307810 */ /* 0x040fe40007ffe0ff */
[----:B------:R-:W-:Y:S02]  /*32a0*/  IADD3 R49, R86, 0x59, RZ ;  /* 0x0000005956317810 */ /* 0x000fe40007ffe0ff */
[----:B------:R-:W-:Y:S01]  /*32b0*/  FSEL R57, R51, -INF , !P2 ;  /* 0xff80000033397808 */ /* 0x000fe20005000000 */
[----:B------:R-:W-:Y:S01]  /*32c0*/  HMMA.16816.F32.BF16 R28, R80, R16, R28 ;  /* 0x00000010501c723c */ /* 0x000fe2000004181c */
[----:B------:R-:W-:Y:S02]  /*32d0*/  FSEL R12, R44, -INF , !P1 ;  /* 0xff8000002c0c7808 */ /* 0x000fe40004800000 */
[C---:B------:R-:W-:Y:S02]  /*32e0*/  ISETP.GE.AND P2, PT, R48.reuse, R112, PT ;  /* 0x000000703000720c */ /* 0x040fe40003f46270 */
[----:B------:R-:W-:-:S02]  /*32f0*/  ISETP.GE.AND P1, PT, R48, R111, PT ;  /* 0x0000006f3000720c */ /* 0x000fc40003f26270 */
[----:B------:R-:W-:Y:S02]  /*3300*/  FSEL R54, R46, -INF , !P0 ;  /* 0xff8000002e367808 */ /* 0x000fe40004000000 */
[----:B------:R-:W-:Y:S02]  /*3310*/  FSEL R13, R45, -INF , !P3 ;  /* 0xff8000002d0d7808 */ /* 0x000fe40005800000 */
[----:B------:R-:W-:Y:S02]  /*3320*/  ISETP.GE.AND P0, PT, R49, R112, PT ;  /* 0x000000703100720c */ /* 0x000fe40003f06270 */
[----:B------:R-:W-:Y:S02]  /*3330*/  IADD3 R45, R86, 0x61, RZ ;  /* 0x00000061562d7810 */ /* 0x000fe40007ffe0ff */
[-C--:B------:R-:W-:Y:S02]  /*3340*/  ISETP.GE.AND P4, PT, R53, R111.reuse, PT ;  /* 0x0000006f3500720c */ /* 0x080fe40003f86270 */
[----:B------:R-:W-:-:S02]  /*3350*/  ISETP.GE.AND P3, PT, R49, R111, PT ;  /* 0x0000006f3100720c */ /* 0x000fc40003f66270 */
[----:B------:R-:W-:Y:S02]  /*3360*/  IADD3 R44, R86, 0x60, RZ ;  /* 0x00000060562c7810 */ /* 0x000fe40007ffe0ff */
[----:B------:R-:W-:Y:S02]  /*3370*/  FSEL R15, R40, -INF , !P2 ;  /* 0xff800000280f7808 */ /* 0x000fe40005000000 */
[----:B------:R-:W-:Y:S02]  /*3380*/  FSEL R49, R42, -INF , !P1 ;  /* 0xff8000002a317808 */ /* 0x000fe40004800000 */
[----:B------:R-:W-:Y:S02]  /*3390*/  ISETP.GE.AND P1, PT, R45, R112, PT ;  /* 0x000000702d00720c */ /* 0x000fe40003f26270 */
[----:B------:R-:W-:Y:S02]  /*33a0*/  FSEL R14, R41, -INF , !P0 ;  /* 0xff800000290e7808 */ /* 0x000fe40004000000 */
[----:B------:R-:W-:-:S02]  /*33b0*/  IADD3 R40, R86, 0x68, RZ ;  /* 0x0000006856287810 */ /* 0x000fc40007ffe0ff */
[----:B------:R-:W-:Y:S02]  /*33c0*/  IADD3 R41, R86, 0x69, RZ ;  /* 0x0000006956297810 */ /* 0x000fe40007ffe0ff */
[----:B------:R-:W-:Y:S02]  /*33d0*/  FSEL R50, R47, -INF , !P4 ;  /* 0xff8000002f327808 */ /* 0x000fe40006000000 */
[CC--:B------:R-:W-:Y:S02]  /*33e0*/  ISETP.GE.AND P4, PT, R44.reuse, R112.reuse, PT ;  /* 0x000000702c00720c */ /* 0x0c0fe40003f86270 */
[----:B------:R-:W-:Y:S02]  /*33f0*/  ISETP.GE.AND P2, PT, R44, R111, PT ;  /* 0x0000006f2c00720c */ /* 0x000fe40003f46270 */
[----:B------:R-:W-:Y:S02]  /*3400*/  FSEL R53, R43, -INF , !P3 ;  /* 0xff8000002b357808 */ /* 0x000fe40005800000 */
[----:B------:R-:W-:-:S02]  /*3410*/  ISETP.GE.AND P3, PT, R40, R112, PT ;  /* 0x000000702800720c */ /* 0x000fc40003f66270 */
[----:B------:R-:W-:Y:S02]  /*3420*/  FSEL R16, R37, -INF , !P1 ;  /* 0xff80000025107808 */ /* 0x000fe40004800000 */
[-C--:B------:R-:W-:Y:S02]  /*3430*/  ISETP.GE.AND P1, PT, R41, R111.reuse, PT ;  /* 0x0000006f2900720c */ /* 0x080fe40003f26270 */
[----:B------:R-:W-:Y:S02]  /*3440*/  IADD3 R19, R86, 0x78, RZ ;  /* 0x0000007856137810 */ /* 0x000fe40007ffe0ff */
[----:B------:R-:W-:Y:S02]  /*3450*/  FSEL R17, R36, -INF , !P4 ;  /* 0xff80000024117808 */ /* 0x000fe40006000000 */
[----:B------:R-:W-:Y:S02]  /*3460*/  FSEL R48, R38, -INF , !P2 ;  /* 0xff80000026307808 */ /* 0x000fe40005000000 */
[----:B------:R-:W-:-:S02]  /*3470*/  ISETP.GE.AND P4, PT, R40, R111, PT ;  /* 0x0000006f2800720c */ /* 0x000fc40003f86270 */
[----:B------:R-:W-:Y:S02]  /*3480*/  ISETP.GE.AND P2, PT, R41, R112, PT ;  /* 0x000000702900720c */ /* 0x000fe40003f46270 */
[----:B------:R-:W-:Y:S02]  /*3490*/  FSEL R121, R32, -INF , !P3 ;  /* 0xff80000020797808 */ /* 0x000fe40005800000 */
[----:B------:R-:W-:Y:S02]  /*34a0*/  IADD3 R32, R86, 0x71, RZ ;  /* 0x0000007156207810 */ /* 0x000fe40007ffe0ff */
[----:B------:R-:W-:Y:S01]  /*34b0*/  FSEL R44, R35, -INF , !P1 ;  /* 0xff800000232c7808 */ /* 0x000fe20004800000 */
[----:B------:R-:W-:Y:S01]  /*34c0*/  BAR.SYNC.DEFER_BLOCKING 0x0 ;  /* 0x0000000000007b1d */ /* 0x000fe20000010000 */
[-C--:B------:R-:W-:Y:S02]  /*34d0*/  ISETP.GE.AND P1, PT, R19, R111.reuse, PT ;  /* 0x0000006f1300720c */ /* 0x080fe40003f26270 */
        /* <DEDUP_REMOVED lines=8> */
[----:B------:R-:W-:Y:S02]  /*3560*/  ISETP.GT.AND P1, PT, R147, R141, PT ;  /* 0x0000008d9300720c */ /* 0x000fe40003f24270 */
[C---:B------:R-:W-:Y:S02]  /*3570*/  ISETP.GE.AND P0, PT, R36.reuse, R112, PT ;  /* 0x000000702400720c */ /* 0x040fe40003f06270 */
[----:B------:R-:W-:Y:S02]  /*3580*/  ISETP.GE.AND P3, PT, R36, R111, PT ;  /* 0x0000006f2400720c */ /* 0x000fe40003f66270 */
[----:B------:R-:W-:Y:S02]  /*3590*/  FSEL R116, R28, -INF , !P0 ;  /* 0xff8000001c747808 */ /* 0x000fe40004000000 */
[----:B------:R-:W-:-:S02]  /*35a0*/  FSEL R38, R30, -INF , !P3 ;  /* 0xff8000001e267808 */ /* 0x000fc40005800000 */
[C---:B------:R-:W-:Y:S02]  /*35b0*/  ISETP.GE.AND P0, PT, R86.reuse, R112, PT ;  /* 0x000000705600720c */ /* 0x040fe40003f06270 */
[C---:B------:R-:W-:Y:S02]  /*35c0*/  ISETP.GE.AND P3, PT, R86.reuse, R111, PT ;  /* 0x0000006f5600720c */ /* 0x040fe40003f66270 */
[----:B------:R-:W-:Y:S02]  /*35d0*/  IADD3 R86, R86, 0x79, RZ ;  /* 0x0000007956567810 */ /* 0x000fe40007ffe0ff */
        /* <DEDUP_REMOVED lines=11> */
[C---:B------:R-:W-:Y:S02]  /*3690*/  IADD3 R87, R135.reuse, 0x1800, RZ ;  /* 0x0000180087577810 */ /* 0x040fe40007ffe0ff */
[----:B------:R-:W-:Y:S01]  /*36a0*/  IADD3 R86, R135, 0x1c00, RZ ;  /* 0x00001c0087567810 */ /* 0x000fe20007ffe0ff */
[----:B------:R-:W-:Y:S05]  /*36b0*/  @!P1 BRA `(.L_x_3848) ;  /* 0x0000072000009947 */ /* 0x000fea0003800000 */
[----:B------:R-:W-:Y:S05]  /*36c0*/  @!P6 BRA `(.L_x_3849) ;  /* 0x000003a00000e947 */ /* 0x000fea0003800000 */
[----:B------:R-:W1:Y:S01]  /*36d0*/  I2F.RP R30, R94 ;  /* 0x0000005e001e7306 */ /* 0x000e620000209400 */
[----:B------:R-:W-:Y:S02]  /*36e0*/  IADD3 R27, R0, -0x80, RZ ;  /* 0xffffff80001b7810 */ /* 0x000fe40007ffe0ff */
        /* <DEDUP_REMOVED lines=56> */
.L_x_3849:
[----:B------:R-:W-:-:S04]  /*3a70*/  LEA R23, -R2, RZ, 0x7 ;  /* 0x000000ff02177211 */ /* 0x000fc800078e39ff */
[----:B------:R-:W-:Y:S02]  /*3a80*/  SHF.R.S32.HI R22, RZ, 0x1f, R23 ;  /* 0x0000001fff167819 */ /* 0x000fe40000011417 */
.L_x_3850:
[----:B------:R-:W-:Y:S01]  /*3a90*/  ISETP.GE.AND P0, PT, R152, c[0x0][0x220], PT ;  /* 0x0000880098007a0c */ /* 0x000fe20003f06270 */
[----:B------:R-:W-:-:S12]  /*3aa0*/  BSSY B0, `(.L_x_3851) ;  /* 0x0000030000007945 */ /* 0x000fd80003800000 */
[----:B------:R-:W-:Y:S01]  /*3ab0*/  @!P0 IMAD.MOV.U32 R0, RZ, RZ, c[0x0][0x19c] ;  /* 0x00006700ff008624 */ /* 0x000fe200078e00ff */
[CC--:B------:R-:W-:Y:S01]  /*3ac0*/  @!P0 LEA R29, P2, R2.reuse, R85.reuse, 0x6 ;  /* 0x00000055021d8211 */ /* 0x0c0fe200078430ff */
[----:B------:R1:W-:Y:S01]  /*3ad0*/  @P0 STS [R148+0x1000], RZ ;  /* 0x001000ff94000388 */ /* 0x0003e20000000800 */
[CC--:B------:R-:W-:Y:S02]  /*3ae0*/  @!P0 IADD3 R25, P5, R23.reuse, R85.reuse, RZ ;  /* 0x0000005517198210 */ /* 0x0c0fe40007fbe0ff */
[C---:B------:R-:W-:Y:S01]  /*3af0*/  @!P0 IADD3 R27, P4, P3, R23.reuse, R85, R143 ;  /* 0x00000055171b8210 */ /* 0x040fe20007b9e08f */
        /* <DEDUP_REMOVED lines=42> */
.L_x_3852:
[----:B------:R-:W-:Y:S05]  /*3da0*/  BSYNC B0 ;  /* 0x0000000000007941 */ /* 0x000fea0003800000 */
.L_x_3851:
[----:B------:R-:W0:Y:S01]  /*3db0*/  LDGDEPBAR ;  /* 0x00000000000079af */ /* 0x000e220000000000 */
[----:B------:R-:W-:-:S04]  /*3dc0*/  IADD3 R85, P0, R23, R85, RZ ;  /* 0x0000005517557210 */ /* 0x000fc80007f1e0ff */
[----:B------:R-:W-:Y:S02]  /*3dd0*/  IADD3.X R84, R22, R84, RZ, P0, !PT ;  /* 0x0000005416547210 */ /* 0x000fe400007fe4ff */
.L_x_3848:
        /* <DEDUP_REMOVED lines=34> */
[----:B---3--:R-:W-:Y:S02]  /*4000*/  FMNMX.FTZ R22, R0, R22, !PT ;  /* 0x0000001600167209 */ /* 0x008fe40007810000 */
[----:B------:R-:W-:-:S03]  /*4010*/  FMNMX.FTZ R0, R19, R18, !PT ;  /* 0x0000001213007209 */ /* 0x000fc60007810000 */
[----:B------:R-:W3:Y:S01]  /*4020*/  SHFL.BFLY PT, R2, R22, 0x1, 0x1f ;  /* 0x0c201f0016027f89 */ /* 0x000ee200000e0000 */
[----:B------:R-:W-:-:S04]  /*4030*/  FMNMX.FTZ R0, R5, R0, !PT ;  /* 0x0000000005007209 */ /* 0x000fc80007810000 */
[----:B------:R-:W-:-:S04]  /*4040*/  FMNMX.FTZ R0, R88, R0, !PT ;  /* 0x0000000058007209 */ /* 0x000fc80007810000 */
[----:B------:R-:W-:-:S04]  /*4050*/  FMNMX.FTZ R0, R118, R0, !PT ;  /* 0x0000000076007209 */ /* 0x000fc80007810000 */
[----:B------:R-:W-:-:S04]  /*4060*/  FMNMX.FTZ R0, R119, R0, !PT ;  /* 0x0000000077007209 */ /* 0x000fc80007810000 */
[----:B------:R-:W-:-:S04]  /*4070*/  FMNMX.FTZ R0, R117, R0, !PT ;  /* 0x0000000075007209 */ /* 0x000fc80007810000 */
[----:B------:R-:W-:Y:S02]  /*4080*/  FMNMX.FTZ R0, R72, R0, !PT ;  /* 0x0000000048007209 */ /* 0x000fe40007810000 */
[----:B---3--:R-:W-:Y:S02]  /*4090*/  FMNMX.FTZ R2, R22, R2, !PT ;  /* 0x0000000216027209 */ /* 0x008fe40007810000 */
        /* <DEDUP_REMOVED lines=23> */
[--C-:B--2---:R-:W-:Y:S02]  /*4210*/  FFMA.FTZ R24, R12, c[0x0][0x23c], -R45.reuse ;  /* 0x00008f000c187a23 */ /* 0x104fe4000001082d */
        /* <DEDUP_REMOVED lines=9> */
[--C-:B-1----:R-:W-:Y:S01]  /*42b0*/  FFMA.FTZ R41, R69, c[0x0][0x23c], -R45.reuse ;  /* 0x00008f0045297a23 */ /* 0x102fe2000001082d */
        /* <DEDUP_REMOVED lines=10> */
[----:B------:R-:W-:Y:S01]  /*4360*/  LDSM.16.MT88.4 R8, [R133+0x3400] ;  /* 0x003400008508783b */ /* 0x000fe20000004200 */
[----:B------:R-:W-:-:S02]  /*4370*/  FFMA.FTZ R40, R64, c[0x0][0x23c], -R45 ;  /* 0x00008f0040287a23 */ /* 0x000fc4000001082d */
[----:B------:R-:W-:Y:S01]  /*4380*/  FMNMX.FTZ R0, R53, R0, !PT ;  /* 0x0000000035007209 */ /* 0x000fe20007810000 */
[--C-:B------:R-:W-:Y:S01]  /*4390*/  FFMA.FTZ R37, R60, c[0x0][0x23c], -R45.reuse ;  /* 0x00008f003c257a23 */ /* 0x100fe2000001082d */
[----:B-1----:R-:W-:Y:S01]  /*43a0*/  F2FP.BF16.PACK_AB R68, R105, R106 ;  /* 0x0000006a6944723e */ /* 0x002fe200000010ff */
[--C-:B------:R-:W-:Y:S01]  /*43b0*/  FFMA.FTZ R35, R61, c[0x0][0x23c], -R45.reuse ;  /* 0x00008f003d237a23 */ /* 0x100fe2000001082d */
[----:B------:R-:W-:Y:S01]  /*43c0*/  FMNMX.FTZ R0, R48, R0, !PT ;  /* 0x0000000030007209 */ /* 0x000fe20007810000 */
[--C-:B------:R-:W-:Y:S01]  /*43d0*/  FFMA.FTZ R31, R67, c[0x0][0x23c], -R45.reuse ;  /* 0x00008f00431f7a23 */ /* 0x100fe2000001082d */
[----:B------:R-:W1:Y:S01]  /*43e0*/  MUFU.EX2 R56, R56 ;  /* 0x0000003800387308 */ /* 0x000e620000000800 */
[--C-:B------:R-:W-:Y:S01]  /*43f0*/  FFMA.FTZ R20, R17, c[0x0][0x23c], -R45.reuse ;  /* 0x00008f0011147a23 */ /* 0x100fe2000001082d */
[----:B------:R-:W-:Y:S01]  /*4400*/  FMNMX.FTZ R0, R42, R0, !PT ;  /* 0x000000002a007209 */ /* 0x000fe20007810000 */
[--C-:B------:R-:W-:Y:S01]  /*4410*/  FFMA.FTZ R3, R16, c[0x0][0x23c], -R45.reuse ;  /* 0x00008f0010037a23 */ /* 0x100fe2000001082d */
[----:B--2---:R-:W-:Y:S01]  /*4420*/  F2FP.BF16.PACK_AB R70, R100, R101 ;  /* 0x000000656446723e */ /* 0x004fe200000010ff */
[----:B------:R-:W-:Y:S01]  /*4430*/  FFMA.FTZ R34, R63, c[0x0][0x23c], -R45 ;  /* 0x00008f003f227a23 */ /* 0x000fe2000001082d */
[----:B------:R-:W-:Y:S01]  /*4440*/  FMNMX.FTZ R0, R46, R0, !PT ;  /* 0x000000002e007209 */ /* 0x000fe20007810000 */
[----:B------:R-:W-:Y:S01]  /*4450*/  FADD.FTZ R105, R106, R105 ;  /* 0x000000696a697221 */ /* 0x000fe20000010000 */
[----:B------:R-:W-:Y:S01]  /*4460*/  MUFU.EX2 R55, R55 ;  /* 0x0000003700377308 */ /* 0x000fe20000000800 */
[----:B------:R-:W-:Y:S01]  /*4470*/  FFMA.FTZ R33, R121, c[0x0][0x23c], -R45 ;  /* 0x00008f0079217a23 */ /* 0x000fe2000001082d */
[----:B------:R-:W-:Y:S01]  /*4480*/  FMNMX.FTZ R0, R44, R0, !PT ;  /* 0x000000002c007209 */ /* 0x000fe20007810000 */
[----:B------:R-:W-:-:S02]  /*4490*/  FADD.FTZ R105, R101, R105 ;  /* 0x0000006965697221 */ /* 0x000fc40000010000 */
[----:B------:R-:W-:Y:S01]  /*44a0*/  FFMA.FTZ R47, R47, c[0x0][0x23c], -R45 ;  /* 0x00008f002f2f7a23 */ /* 0x000fe2000001082d */
[----:B------:R-:W-:Y:S01]  /*44b0*/  FMNMX.FTZ R0, R38, R0, !PT ;  /* 0x0000000026007209 */ /* 0x000fe20007810000 */
[----:B------:R-:W-:Y:S01]  /*44c0*/  FADD.FTZ R100, R100, R105 ;  /* 0x0000006964647221 */ /* 0x000fe20000010000 */
[----:B------:R-:W-:Y:S01]  /*44d0*/  MUFU.EX2 R52, R52 ;  /* 0x0000003400347308 */ /* 0x000fe20000000800 */
[----:B------:R-:W-:Y:S01]  /*44e0*/  FFMA.FTZ R163, R43, c[0x0][0x23c], -R45 ;  /* 0x00008f002ba37a23 */ /* 0x000fe2000001082d */
[----:B------:R-:W-:Y:S01]  /*44f0*/  FMNMX.FTZ R0, R36, R0, !PT ;  /* 0x0000000024007209 */ /* 0x000fe20007810000 */
[----:B------:R-:W-:-:S03]  /*4500*/  FADD.FTZ R100, R66, R100 ;  /* 0x0000006442647221 */ /* 0x000fc60000010000 */
[----:B------:R-:W-:Y:S01]  /*4510*/  FMNMX.FTZ R0, R32, R0, !PT ;  /* 0x0000000020007209 */ /* 0x000fe20007810000 */
[----:B-1----:R-:W-:Y:S01]  /*4520*/  FADD.FTZ R100, R56, R100 ;  /* 0x0000006438647221 */ /* 0x002fe20000010000 */
        /* <DEDUP_REMOVED lines=21> */
[----:B------:R-:W1:Y:S01]  /*4680*/  LDSM.16.MT88.4 R4, [R133+0x3000] ;  /* 0x003000008504783b */ /* 0x000e620000004200 */
[--C-:B------:R-:W-:Y:S02]  /*4690*/  FFMA.FTZ R114, R19, c[0x0][0x23c], -R29.reuse ;  /* 0x00008f0013727a23 */ /* 0x100fe4000001081d */
[--C-:B------:R-:W-:Y:S02]  /*46a0*/  FFMA.FTZ R113, R18, c[0x0][0x23c], -R29.reuse ;  /* 0x00008f0012717a23 */ /* 0x100fe4000001081d */
[--C-:B------:R-:W-:Y:S01]  /*46b0*/  FFMA.FTZ R88, R88, c[0x0][0x23c], -R29.reuse ;  /* 0x00008f0058587a23 */ /* 0x100fe2000001081d */
[----:B------:R-:W-:Y:S01]  /*46c0*/  MUFU.EX2 R103, R103 ;  /* 0x0000006700677308 */ /* 0x000fe20000000800 */
[--C-:B------:R-:W-:Y:S01]  /*46d0*/  FFMA.FTZ R67, R118, c[0x0][0x23c], -R29.reuse ;  /* 0x00008f0076437a23 */ /* 0x100fe2000001081d */
[----:B------:R-:W2:Y:S01]  /*46e0*/  LDSM.16.MT88.4 R16, [R134+0x3800] ;  /* 0x003800008610783b */ /* 0x000ea20000004200 */
[----:B------:R-:W-:-:S02]  /*46f0*/  FFMA.FTZ R61, R119, c[0x0][0x23c], -R29 ;  /* 0x00008f00773d7a23 */ /* 0x000fc4000001081d */
[--C-:B------:R-:W-:Y:S02]  /*4700*/  FFMA.FTZ R64, R117, c[0x0][0x23c], -R29.reuse ;  /* 0x00008f0075407a23 */ /* 0x100fe4000001081d */
[--C-:B------:R-:W-:Y:S01]  /*4710*/  FFMA.FTZ R60, R72, c[0x0][0x23c], -R29.reuse ;  /* 0x00008f00483c7a23 */ /* 0x100fe2000001081d */
[----:B------:R-:W-:Y:S01]  /*4720*/  MUFU.EX2 R114, R114 ;  /* 0x0000007200727308 */ /* 0x000fe20000000800 */
[--C-:B------:R-:W-:Y:S02]  /*4730*/  FFMA.FTZ R91, R91, c[0x0][0x23c], -R29.reuse ;  /* 0x00008f005b5b7a23 */ /* 0x100fe4000001081d */
[--C-:B------:R-:W-:Y:S02]  /*4740*/  FFMA.FTZ R59, R115, c[0x0][0x23c], -R29.reuse ;  /* 0x00008f00733b7a23 */ /* 0x100fe4000001081d */
[--C-:B------:R-:W-:Y:S02]  /*4750*/  FFMA.FTZ R63, R107, c[0x0][0x23c], -R29.reuse ;  /* 0x00008f006b3f7a23 */ /* 0x100fe4000001081d */
[--C-:B------:R-:W-:Y:S01]  /*4760*/  FFMA.FTZ R90, R90, c[0x0][0x23c], -R29.reuse ;  /* 0x00008f005a5a7a23 */ /* 0x100fe2000001081d */
[----:B------:R-:W3:Y:S01]  /*4770*/  MUFU.EX2 R113, R113 ;  /* 0x0000007100717308 */ /* 0x000ee20000000800 */
        /* <DEDUP_REMOVED lines=8> */
[----:B------:R-:W-:Y:S01]  /*4800*/  FFMA.FTZ R115, R57, c[0x0][0x23c], -R29 ;  /* 0x00008f0039737a23 */ /* 0x000fe2000001081d */
[----:B---3--:R-:W-:Y:S01]  /*4810*/  F2FP.BF16.PACK_AB R69, R113, R114 ;  /* 0x000000727145723e */ /* 0x008fe200000010ff */
[----:B------:R-:W-:Y:S01]  /*4820*/  MUFU.EX2 R67, R67 ;  /* 0x0000004300437308 */ /* 0x000fe20000000800 */
[----:B------:R-:W-:Y:S02]  /*4830*/  FADD.FTZ R113, R114, R113 ;  /* 0x0000007172717221 */ /* 0x000fe40000010000 */
[----:B------:R-:W-:Y:S02]  /*4840*/  FFMA.FTZ R57, R116, c[0x0][0x23c], -R45 ;  /* 0x00008f0074397a23 */ /* 0x000fe4000001082d */
[----:B------:R-:W-:Y:S01]  /*4850*/  FADD.FTZ R113, R103, R113 ;  /* 0x0000007167717221 */ /* 0x000fe20000010000 */
[C---:B----4-:R-:W-:Y:S02]  /*4860*/  F2FP.BF16.PACK_AB R71, R88.reuse, R103 ;  /* 0x000000675847723e */ /* 0x050fe400000010ff */
[----:B------:R-:W3:Y:S01]  /*4870*/  MUFU.EX2 R61, R61 ;  /* 0x0000003d003d7308 */ /* 0x000ee20000000800 */
[----:B------:R-:W-:-:S02]  /*4880*/  FADD.FTZ R113, R88, R113 ;  /* 0x0000007158717221 */ /* 0x000fc40000010000 */
[--C-:B------:R-:W-:Y:S02]  /*4890*/  FFMA.FTZ R54, R54, c[0x0][0x23c], -R29.reuse ;  /* 0x00008f0036367a23 */ /* 0x100fe4000001081d */
[--C-:B------:R-:W-:Y:S01]  /*48a0*/  FFMA.FTZ R50, R50, c[0x0][0x23c], -R29.reuse ;  /* 0x00008f0032327a23 */ /* 0x100fe2000001081d */
[C---:B------:R-:W-:Y:S01]  /*48b0*/  HMMA.16816.F32.BF16 R80, R68.reuse, R76, RZ ;  /* 0x0000004c4450723c */ /* 0x040fe200000418ff */
[--C-:B------:R-:W-:Y:S01]  /*48c0*/  FFMA.FTZ R49, R49, c[0x0][0x23c], -R29.reuse ;  /* 0x00008f0031317a23 */ /* 0x100fe2000001081d */
[----:B------:R-:W-:Y:S01]  /*48d0*/  MUFU.EX2 R64, R64 ;  /* 0x0000004000407308 */ /* 0x000fe20000000800 */
[----:B------:R-:W-:Y:S02]  /*48e0*/  FFMA.FTZ R116, R53, c[0x0][0x23c], -R29 ;  /* 0x00008f0035747a23 */ /* 0x000fe4000001081d */
[----:B------:R-:W-:Y:S02]  /*48f0*/  FFMA.FTZ R65, R120, c[0x0][0x23c], -R45 ;  /* 0x00008f0078417a23 */ /* 0x000fe4000001082d */
[--C-:B------:R-:W-:Y:S01]  /*4900*/  FFMA.FTZ R48, R48, c[0x0][0x23c], -R29.reuse ;  /* 0x00008f0030307a23 */ /* 0x100fe2000001081d */
[----:B------:R-:W-:Y:S01]  /*4910*/  HMMA.16816.F32.BF16 R76, R68, R78, RZ ;  /* 0x0000004e444c723c */ /* 0x000fe200000418ff */
[--C-:B------:R-:W-:Y:S01]  /*4920*/  FFMA.FTZ R42, R42, c[0x0][0x23c], -R29.reuse ;  /* 0x00008f002a2a7a23 */ /* 0x100fe2000001081d */
[----:B------:R-:W4:Y:S01]  /*4930*/  MUFU.EX2 R60, R60 ;  /* 0x0000003c003c7308 */ /* 0x000f220000000800 */
[----:B------:R-:W-:-:S02]  /*4940*/  FFMA.FTZ R46, R46, c[0x0][0x23c], -R29 ;  /* 0x00008f002e2e7a23 */ /* 0x000fc4000001081d */
[--C-:B------:R-:W-:Y:S02]  /*4950*/  FFMA.FTZ R44, R44, c[0x0][0x23c], -R29.reuse ;  /* 0x00008f002c2c7a23 */ /* 0x100fe4000001081d */
[----:B------:R-:W-:Y:S01]  /*4960*/  FFMA.FTZ R38, R38, c[0x0][0x23c], -R29 ;  /* 0x00008f0026267a23 */ /* 0x000fe2000001081d */
[C---:B-1----:R-:W-:Y:S01]  /*4970*/  HMMA.16816.F32.BF16 R72, R68.reuse, R4, RZ ;  /* 0x000000044448723c */ /* 0x042fe200000418ff */
[----:B------:R-:W-:Y:S01]  /*4980*/  FFMA.FTZ R53, R98, c[0x0][0x23c], -R45 ;  /* 0x00008f0062357a23 */ /* 0x000fe2000001082d */
[----:B------:R-:W-:Y:S01]  /*4990*/  MUFU.EX2 R91, R91 ;  /* 0x0000005b005b7308 */ /* 0x000fe20000000800 */
[--C-:B------:R-:W-:Y:S02]  /*49a0*/  FFMA.FTZ R36, R36, c[0x0][0x23c], -R29.reuse ;  /* 0x00008f0024247a23 */ /* 0x100fe4000001081d */
[----:B------:R-:W-:Y:S02]  /*49b0*/  FFMA.FTZ R32, R32, c[0x0][0x23c], -R29 ;  /* 0x00008f0020207a23 */ /* 0x000fe4000001081d */
[----:B------:R-:W-:Y:S01]  /*49c0*/  F2FP.BF16.PACK_AB R4, R56, R66 ;  /* 0x000000423804723e */ /* 0x000fe200000010ff */
[----:B------:R-:W-:Y:S01]  /*49d0*/  HMMA.16816.F32.BF16 R68, R68, R6, RZ ;  /* 0x000000064444723c */ /* 0x000fe200000418ff */
[----:B---3--:R-:W-:Y:S01]  /*49e0*/  F2FP.BF16.PACK_AB R5, R61, R67 ;  /* 0x000000433d05723e */ /* 0x008fe200000010ff */
[----:B------:R-:W1:Y:S01]  /*49f0*/  MUFU.EX2 R59, R59 ;  /* 0x0000003b003b7308 */ /* 0x000e620000000800 */
[----:B------:R-:W-:-:S02]  /*4a00*/  FADD.FTZ R67, R67, R113 ;  /* 0x0000007143437221 */ /* 0x000fc40000010000 */
[----:B------:R-:W-:Y:S02]  /*4a10*/  FFMA.FTZ R162, R28, c[0x0][0x23c], -R29 ;  /* 0x00008f001ca27a23 */ /* 0x000fe4000001081d */
[----:B------:R-:W-:Y:S01]  /*4a20*/  F2FP.BF16.PACK_AB R6, R52, R55 ;  /* 0x000000373406723e */ /* 0x000fe200000010ff */
[----:B------:R-:W-:Y:S01]  /*4a30*/  FADD.FTZ R67, R61, R67 ;  /* 0x000000433d437221 */ /* 0x000fe20000010000 */
[----:B----4-:R-:W-:Y:S01]  /*4a40*/  F2FP.BF16.PACK_AB R7, R60, R64 ;  /* 0x000000403c07723e */ /* 0x010fe200000010ff */
[----:B------:R-:W-:Y:S01]  /*4a50*/  MUFU.EX2 R63, R63 ;  /* 0x0000003f003f7308 */ /* 0x000fe20000000800 */
[----:B------:R-:W-:Y:S02]  /*4a60*/  FADD.FTZ R55, R55, R100 ;  /* 0x0000006437377221 */ /* 0x000fe40000010000 */
[----:B------:R-:W-:Y:S02]  /*4a70*/  FADD.FTZ R64, R64, R67 ;  /* 0x0000004340407221 */ /* 0x000fe40000010000 */
[----:B------:R-:W-:Y:S01]  /*4a80*/  FADD.FTZ R55, R52, R55 ;  /* 0x0000003734377221 */ /* 0x000fe20000010000 */
[C---:B------:R-:W-:Y:S01]  /*4a90*/  HMMA.16816.F32.BF16 R80, R4.reuse, R12, R80 ;  /* 0x0000000c0450723c */ /* 0x040fe20000041850 */
[----:B------:R-:W-:Y:S01]  /*4aa0*/  FADD.FTZ R64, R60, R64 ;  /* 0x000000403c407221 */ /* 0x000fe20000010000 */
[----:B------:R-:W3:Y:S06]  /*4ab0*/  MUFU.EX2 R90, R90 ;  /* 0x0000005a005a7308 */ /* 0x000eec0000000800 */
[C---:B------:R-:W-:Y:S01]  /*4ac0*/  HMMA.16816.F32.BF16 R76, R4.reuse, R14, R76 ;  /* 0x0000000e044c723c */ /* 0x040fe2000004184c */
[----:B------:R-:W4:Y:S01]  /*4ad0*/  LDSM.16.MT88.4 R12, [R133+0x3800] ;  /* 0x00380000850c783b */ /* 0x000f220000004200 */
[----:B------:R-:W5:Y:S06]  /*4ae0*/  MUFU.EX2 R104, R104 ;  /* 0x0000006800687308 */ /* 0x000f6c0000000800 */
[C---:B------:R-:W-:Y:S02]  /*4af0*/  HMMA.16816.F32.BF16 R72, R4.reuse, R8, R72 ;  /* 0x000000080448723c */ /* 0x040fe40000041848 */
[----:B------:R-:W2:Y:S06]  /*4b00*/  MUFU.EX2 R99, R99 ;  /* 0x0000006300637308 */ /* 0x000eac0000000800 */
[----:B------:R-:W-:Y:S01]  /*4b10*/  HMMA.16816.F32.BF16 R68, R4, R10, R68 ;  /* 0x0000000a0444723c */ /* 0x000fe20000041844 */
[----:B------:R-:W4:Y:S01]  /*4b20*/  LDSM.16.MT88.4 R8, [R134+0x3c00] ;  /* 0x003c00008608783b */ /* 0x000f220000004200 */
[----:B------:R-:W-:Y:S05]  /*4b30*/  MUFU.EX2 R107, R107 ;  /* 0x0000006b006b7308 */ /* 0x000fea0000000800 */
[----:B------:R-:W-:Y:S01]  /*4b40*/  F2FP.BF16.PACK_AB R4, R41, R51 ;  /* 0x000000332904723e */ /* 0x000fe200000010ff */
[----:B------:R-:W-:Y:S01]  /*4b50*/  FADD.FTZ R51, R51, R55 ;  /* 0x0000003733337221 */ /* 0x000fe20000010000 */
[----:B-1----:R-:W-:Y:S01]  /*4b60*/  F2FP.BF16.PACK_AB R5, R59, R91 ;  /* 0x0000005b3b05723e */ /* 0x002fe200000010ff */
        /* <DEDUP_REMOVED lines=16> */
[----:B-----5:R-:W-:-:S02]  /*4c70*/  FADD.FTZ R90, R104, R90 ;  /* 0x0000005a685a7221 */ /* 0x020fc40000010000 */
[----:B------:R-:W-:Y:S02]  /*4c80*/  FADD.FTZ R39, R35, R39 ;  /* 0x0000002723277221 */ /* 0x000fe40000010000 */
[----:B------:R-:W-:Y:S01]  /*4c90*/  MUFU.EX2 R89, R89 ;  /* 0x0000005900597308 */ /* 0x000fe20000000800 */
[----:B------:R-:W-:Y:S01]  /*4ca0*/  FADD.FTZ R90, R99, R90 ;  /* 0x0000005a635a7221 */ /* 0x000fe20000010000 */
[C---:B----4-:R-:W-:Y:S06]  /*4cb0*/  HMMA.16816.F32.BF16 R72, R4.reuse, R12, R72 ;  /* 0x0000000c0448723c */ /* 0x050fec0000041848 */
[----:B------:R-:W3:Y:S02]  /*4cc0*/  MUFU.EX2 R62, R62 ;  /* 0x0000003e003e7308 */ /* 0x000ee40000000800 */
[----:B------:R-:W-:Y:S01]  /*4cd0*/  HMMA.16816.F32.BF16 R68, R4, R14, R68 ;  /* 0x0000000e0444723c */ /* 0x000fe20000041844 */
[----:B------:R-:W4:Y:S05]  /*4ce0*/  LDSM.16.MT88.4 R12, [R134+0x4000] ;  /* 0x00400000860c783b */ /* 0x000f2a0000004200 */
[----:B------:R-:W-:Y:S01]  /*4cf0*/  MUFU.EX2 R58, R58 ;  /* 0x0000003a003a7308 */ /* 0x000fe20000000800 */
[----:B------:R-:W-:-:S02]  /*4d00*/  F2FP.BF16.PACK_AB R4, R35, R37 ;  /* 0x000000252304723e */ /* 0x000fc400000010ff */
[----:B------:R-:W-:Y:S02]  /*4d10*/  F2FP.BF16.PACK_AB R5, R99, R104 ;  /* 0x000000686305723e */ /* 0x000fe400000010ff */
[----:B------:R-:W-:Y:S01]  /*4d20*/  F2FP.BF16.PACK_AB R6, R31, R34 ;  /* 0x000000221f06723e */ /* 0x000fe200000010ff */
[----:B------:R-:W-:Y:S01]  /*4d30*/  FADD.FTZ R34, R34, R39 ;  /* 0x0000002722227221 */ /* 0x000fe20000010000 */
[C---:B-1----:R-:W-:Y:S01]  /*4d40*/  F2FP.BF16.PACK_AB R7, R102.reuse, R107 ;  /* 0x0000006b6607723e */ /* 0x042fe200000010ff */
[----:B------:R-:W1:Y:S01]  /*4d50*/  MUFU.EX2 R115, R115 ;  /* 0x0000007300737308 */ /* 0x000e620000000800 */
[----:B------:R-:W-:Y:S02]  /*4d60*/  FADD.FTZ R107, R107, R90 ;  /* 0x0000005a6b6b7221 */ /* 0x000fe40000010000 */
[----:B------:R-:W-:Y:S02]  /*4d70*/  FADD.FTZ R34, R31, R34 ;  /* 0x000000221f227221 */ /* 0x000fe40000010000 */
[----:B------:R-:W-:Y:S01]  /*4d80*/  FADD.FTZ R107, R102, R107 ;  /* 0x0000006b666b7221 */ /* 0x000fe20000010000 */
[C---:B------:R-:W-:Y:S02]  /*4d90*/  HMMA.16816.F32.BF16 R80, R4.reuse, R8, R80 ;  /* 0x000000080450723c */ /* 0x040fe40000041850 */
[----:B------:R-:W5:Y:S06]  /*4da0*/  MUFU.EX2 R24, R24 ;  /* 0x0000001800187308 */ /* 0x000f6c0000000800 */
        /* <DEDUP_REMOVED lines=8> */
[----:B------:R-:W-:Y:S01]  /*4e30*/  F2FP.BF16.PACK_AB R4, R27, R30 ;  /* 0x0000001e1b04723e */ /* 0x000fe200000010ff */
[----:B------:R-:W-:Y:S01]  /*4e40*/  FADD.FTZ R30, R30, R34 ;  /* 0x000000221e1e7221 */ /* 0x000fe20000010000 */
[----:B---3--:R-:W-:Y:S01]  /*4e50*/  F2FP.BF16.PACK_AB R5, R62, R89 ;  /* 0x000000593e05723e */ /* 0x008fe200000010ff */
[----:B------:R-:W-:Y:S01]  /*4e60*/  MUFU.EX2 R54, R54 ;  /* 0x0000003600367308 */ /* 0x000fe20000000800 */
[----:B------:R-:W-:Y:S01]  /*4e70*/  F2FP.BF16.PACK_AB R6, R25, R26 ;  /* 0x0000001a1906723e */ /* 0x000fe200000010ff */
[----:B------:R-:W-:Y:S01]  /*4e80*/  FADD.FTZ R89, R89, R107 ;  /* 0x0000006b59597221 */ /* 0x000fe20000010000 */
[----:B-1----:R-:W-:Y:S01]  /*4e90*/  F2FP.BF16.PACK_AB R7, R115, R58 ;  /* 0x0000003a7307723e */ /* 0x002fe200000010ff */
        /* <DEDUP_REMOVED lines=9> */
[----:B-----5:R-:W-:Y:S01]  /*4f30*/  FADD.FTZ R26, R24, R26 ;  /* 0x0000001a181a7221 */ /* 0x020fe20000010000 */
[C---:B------:R-:W-:Y:S01]  /*4f40*/  HMMA.16816.F32.BF16 R76, R4.reuse, R14, R76 ;  /* 0x0000000e044c723c */ /* 0x040fe2000004184c */
[----:B------:R-:W3:Y:S05]  /*4f50*/  LDSM.16.MT88.4 R12, [R133+0x4400] ;  /* 0x00440000850c783b */ /* 0x000eea0000004200 */
[----:B------:R-:W4:Y:S02]  /*4f60*/  MUFU.EX2 R116, R116 ;  /* 0x0000007400747308 */ /* 0x000f240000000800 */
[C---:B------:R-:W-:Y:S06]  /*4f70*/  HMMA.16816.F32.BF16 R72, R4.reuse, R8, R72 ;  /* 0x000000080448723c */ /* 0x040fec0000041848 */
[----:B------:R-:W5:Y:S02]  /*4f80*/  MUFU.EX2 R20, R20 ;  /* 0x0000001400147308 */ /* 0x000f640000000800 */
[----:B------:R-:W-:Y:S01]  /*4f90*/  HMMA.16816.F32.BF16 R68, R4, R10, R68 ;  /* 0x0000000a0444723c */ /* 0x000fe20000041844 */
[----:B------:R-:W3:Y:S05]  /*4fa0*/  LDSM.16.MT88.4 R8, [R134+0x4800] ;  /* 0x004800008608783b */ /* 0x000eea0000004200 */
[----:B------:R-:W3:Y:S01]  /*4fb0*/  MUFU.EX2 R3, R3 ;  /* 0x0000000300037308 */ /* 0x000ee20000000800 */
[C---:B------:R-:W-:Y:S01]  /*4fc0*/  F2FP.BF16.PACK_AB R4, R23.reuse, R24 ;  /* 0x000000181704723e */ /* 0x040fe200000010ff */
[----:B------:R-:W-:Y:S01]  /*4fd0*/  FADD.FTZ R23, R23, R26 ;  /* 0x0000001a17177221 */ /* 0x000fe20000010000 */
[----:B-1----:R-:W-:Y:S01]  /*4fe0*/  F2FP.BF16.PACK_AB R5, R50, R54 ;  /* 0x000000363205723e */ /* 0x002fe200000010ff */
        /* <DEDUP_REMOVED lines=8> */
[----:B--2---:R-:W-:Y:S01]  /*5070*/  HMMA.16816.F32.BF16 R80, R4, R16, R80 ;  /* 0x000000100450723c */ /* 0x004fe20000041850 */
[----:B-----5:R-:W-:Y:S01]  /*5080*/  FADD.FTZ R21, R20, R21 ;  /* 0x0000001514157221 */ /* 0x020fe20000010000 */
[----:B------:R-:W1:Y:S01]  /*5090*/  MUFU.EX2 R65, R65 ;  /* 0x0000004100417308 */ /* 0x000e620000000800 */
[----:B------:R-:W-:-:S05]  /*50a0*/  FADD.FTZ R49, R116, R49 ;  /* 0x0000003174317221 */ /* 0x000fca0000010000 */
[C---:B------:R-:W-:Y:S01]  /*50b0*/  HMMA.16816.F32.BF16 R76, R4.reuse, R18, R76 ;  /* 0x00000012044c723c */ /* 0x040fe2000004184c */
[----:B------:R-:W2:Y:S01]  /*50c0*/  LDSM.16.MT88.4 R16, [R133+0x4800] ;  /* 0x004800008510783b */ /* 0x000ea20000004200 */
[----:B------:R-:W-:Y:S06]  /*50d0*/  MUFU.EX2 R48, R48 ;  /* 0x0000003000307308 */ /* 0x000fec0000000800 */
[C---:B---3--:R-:W-:Y:S02]  /*50e0*/  HMMA.16816.F32.BF16 R72, R4.reuse, R12, R72 ;  /* 0x0000000c0448723c */ /* 0x048fe40000041848 */
[----:B------:R-:W3:Y:S06]  /*50f0*/  MUFU.EX2 R42, R42 ;  /* 0x0000002a002a7308 */ /* 0x000eec0000000800 */
[----:B------:R-:W-:Y:S01]  /*5100*/  HMMA.16816.F32.BF16 R68, R4, R14, R68 ;  /* 0x0000000e0444723c */ /* 0x000fe20000041844 */
[----:B------:R-:W4:Y:S01]  /*5110*/  LDSM.16.MT88.4 R12, [R134+0x4c00] ;  /* 0x004c0000860c783b */ /* 0x000f220000004200 */
[----:B------:R-:W-:Y:S05]  /*5120*/  MUFU.EX2 R46, R46 ;  /* 0x0000002e002e7308 */ /* 0x000fea0000000800 */
[C---:B------:R-:W-:Y:S01]  /*5130*/  F2FP.BF16.PACK_AB R4, R3.reuse, R20 ;  /* 0x000000140304723e */ /* 0x040fe200000010ff */
[----:B------:R-:W-:Y:S01]  /*5140*/  FADD.FTZ R3, R3, R21 ;  /* 0x0000001503037221 */ /* 0x000fe20000010000 */
[----:B-1----:R-:W-:Y:S01]  /*5150*/  F2FP.BF16.PACK_AB R6, R65, R33 ;  /* 0x000000214106723e */ /* 0x002fe200000010ff */
[----:B------:R-:W1:Y:S01]  /*5160*/  MUFU.EX2 R44, R44 ;  /* 0x0000002c002c7308 */ /* 0x000e620000000800 */
[----:B---3--:R-:W-:Y:S01]  /*5170*/  F2FP.BF16.PACK_AB R5, R42, R48 ;  /* 0x000000302a05723e */ /* 0x008fe200000010ff */
[----:B------:R-:W-:-:S02]  /*5180*/  FADD.FTZ R48, R48, R49 ;  /* 0x0000003130307221 */ /* 0x000fc40000010000 */
[----:B------:R-:W-:Y:S02]  /*5190*/  FADD.FTZ R3, R33, R3 ;  /* 0x0000000321037221 */ /* 0x000fe40000010000 */
[----:B------:R-:W-:Y:S02]  /*51a0*/  FADD.FTZ R48, R42, R48 ;  /* 0x000000302a307221 */ /* 0x000fe40000010000 */
[----:B------:R-:W3:Y:S01]  /*51b0*/  MUFU.EX2 R57, R57 ;  /* 0x0000003900397308 */ /* 0x000ee20000000800 */
[----:B------:R-:W-:Y:S01]  /*51c0*/  FADD.FTZ R65, R65, R3 ;  /* 0x0000000341417221 */ /* 0x000fe20000010000 */
[----:B-1----:R-:W-:-:S06]  /*51d0*/  F2FP.BF16.PACK_AB R7, R44, R46 ;  /* 0x0000002e2c07723e */ /* 0x002fcc00000010ff */
[----:B------:R-:W1:Y:S01]  /*51e0*/  MUFU.EX2 R38, R38 ;  /* 0x0000002600267308 */ /* 0x000e620000000800 */
        /* <DEDUP_REMOVED lines=8> */
[----:B-1----:R-:W-:-:S05]  /*5270*/  FADD.FTZ R46, R38, R46 ;  /* 0x0000002e262e7221 */ /* 0x002fca0000010000 */
[----:B--2---:R-:W-:Y:S02]  /*5280*/  HMMA.16816.F32.BF16 R72, R4, R16, R72 ;  /* 0x000000100448723c */ /* 0x004fe40000041848 */
        /* <DEDUP_REMOVED lines=84> */
.L_x_3854:
[----:B------:R-:W-:-:S04]  /*57d0*/  LEA R5, -R93, RZ, 0x7 ;  /* 0x000000ff5d057211 */ /* 0x000fc800078e39ff */
[----:B------:R-:W-:Y:S02]  /*57e0*/  SHF.R.S32.HI R4, RZ, 0x1f, R5 ;  /* 0x0000001fff047819 */ /* 0x000fe40000011405 */
.L_x_3855:
[----:B------:R-:W-:Y:S01]  /*57f0*/  ISETP.GE.AND P0, PT, R152, c[0x0][0x220], PT ;  /* 0x0000880098007a0c */ /* 0x000fe20003f06270 */
[----:B------:R-:W-:Y:S01]  /*5800*/  IMAD.SHL.U32 R122, R147, 0x80, RZ ;  /* 0x00000080937a7824 */ /* 0x000fe200078e00ff */
        /* <DEDUP_REMOVED lines=30> */
[----:B------:R-:W-:Y:S01]  /*59f0*/  LOP3.LUT R3, R122, 0x8, R110, 0xfe, !PT ;  /* 0x000000087a037812 */ /* 0x000fe200078efe6e */
[----:B------:R-:W-:Y:S03]  /*5a00*/  @P0 STS.128 [R148+0x3800], RZ ;  /* 0x003800ff94000388 */ /* 0x000fe60000000c00 */
[C---:B------:R-:W-:Y:S01]  /*5a10*/  ISETP.GE.AND P1, PT, R3.reuse, R112, PT ;  /* 0x000000700300720c */ /* 0x040fe20003f26270 */
[----:B------:R-:W-:Y:S01]  /*5a20*/  @!PT LDS RZ, [RZ] ;  /* 0x00000000fffff984 */ /* 0x000fe20000000800 */
[----:B------:R-:W-:Y:S01]  /*5a30*/  @!PT LDS RZ, [RZ] ;  /* 0x00000000fffff984 */ /* 0x000fe20000000800 */
[----:B------:R-:W-:Y:S01]  /*5a40*/  @!PT LDS RZ, [RZ] ;  /* 0x00000000fffff984 */ /* 0x000fe20000000800 */
[----:B------:R2:W-:Y:S01]  /*5a50*/  @!P0 LDGSTS.E.BYPASS.LTC128B.128 [R148+0x3800], [R12.64] ;  /* 0x038000000c948fae */ /* 0x0005e2000b901d46 */
[----:B------:R-:W-:-:S02]  /*5a60*/  ISETP.GE.AND P5, PT, R3, R111, PT ;  /* 0x0000006f0300720c */ /* 0x000fc40003fa6270 */
[----:B------:R-:W-:Y:S01]  /*5a70*/  LOP3.LUT R3, R122, 0x18, R110, 0xfe, !PT ;  /* 0x000000187a037812 */ /* 0x000fe200078efe6e */
[----:B------:R-:W-:Y:S03]  /*5a80*/  @P0 STS.128 [R148+0x4000], RZ ;  /* 0x004000ff94000388 */ /* 0x000fe60000000c00 */
        /* <DEDUP_REMOVED lines=12> */
[----:B--2---:R-:W2:Y:S04]  /*5b50*/  LDSM.16.M88.4 R12, [R136+0x1c00] ;  /* 0x001c0000880c783b */ /* 0x004ea80000000200 */
[----:B------:R-:W5:Y:S04]  /*5b60*/  LDSM.16.M88.4 R28, [R136+0x1400] ;  /* 0x00140000881c783b */ /* 0x000f680000000200 */
[----:B------:R-:W-:Y:S04]  /*5b70*/  LDSM.16.M88.4 R60, [R137] ;  /* 0x00000000893c783b */ /* 0x000fe80000000200 */
[----:B-1----:R-:W1:Y:S04]  /*5b80*/  LDSM.16.M88.4 R8, [R131] ;  /* 0x000000008308783b */ /* 0x002e680000000200 */
[----:B---3--:R-:W3:Y:S04]  /*5b90*/  LDSM.16.M88.4 R4, [R130] ;  /* 0x000000008204783b */ /* 0x008ee80000000200 */
[----:B------:R-:W1:Y:S04]  /*5ba0*/  LDSM.16.M88.4 R40, [R136+0x2000] ;  /* 0x002000008828783b */ /* 0x000e680000000200 */
[----:B------:R-:W1:Y:S04]  /*5bb0*/  LDSM.16.M88.4 R48, [R132] ;  /* 0x000000008430783b */ /* 0x000e680000000200 */
[----:B------:R-:W1:Y:S04]  /*5bc0*/  LDSM.16.M88.4 R44, [R136+0x2400] ;  /* 0x00240000882c783b */ /* 0x000e680000000200 */
[----:B------:R-:W1:Y:S01]  /*5bd0*/  LDSM.16.M88.4 R64, [R129] ;  /* 0x000000008140783b */ /* 0x000e620000000200 */
[C---:B----4-:R-:W-:Y:S03]  /*5be0*/  HMMA.16816.F32.BF16 R24, R88.reuse, R20, RZ ;  /* 0x000000145818723c */ /* 0x050fe600000418ff */
[----:B------:R-:W4:Y:S04]  /*5bf0*/  LDSM.16.M88.4 R100, [R136+0x1000] ;  /* 0x001000008864783b */ /* 0x000f280000000200 */
[----:B------:R-:W1:Y:S01]  /*5c00*/  LDSM.16.M88.4 R56, [R128] ;  /* 0x000000008038783b */ /* 0x000e620000000200 */
[C---:B--2---:R-:W-:Y:S03]  /*5c10*/  HMMA.16816.F32.BF16 R16, R88.reuse, R12, RZ ;  /* 0x0000000c5810723c */ /* 0x044fe600000418ff */
[----:B------:R-:W2:Y:S04]  /*5c20*/  LDSM.16.M88.4 R92, [R136+0x2800] ;  /* 0x00280000885c783b */ /* 0x000ea80000000200 */
[----:B------:R-:W2:Y:S01]  /*5c30*/  LDSM.16.M88.4 R104, [R135] ;  /* 0x000000008768783b */ /* 0x000ea20000000200 */
[C---:B------:R-:W-:Y:S03]  /*5c40*/  HMMA.16816.F32.BF16 R20, R88.reuse, R22, RZ ;  /* 0x000000165814723c */ /* 0x040fe600000418ff */
[----:B------:R-:W-:Y:S04]  /*5c50*/  LDSM.16.M88.4 R52, [R87] ;  /* 0x000000005734783b */ /* 0x000fe80000000200 */
[----:B------:R-:W0:Y:S01]  /*5c60*/  LDGDEPBAR ;  /* 0x00000000000079af */ /* 0x000e220000000000 */
[C---:B------:R-:W-:Y:S08]  /*5c70*/  HMMA.16816.F32.BF16 R12, R88.reuse, R14, RZ ;  /* 0x0000000e580c723c */ /* 0x040ff000000418ff */
[C---:B-----5:R-:W-:Y:S08]  /*5c80*/  HMMA.16816.F32.BF16 R32, R88.reuse, R28, RZ ;  /* 0x0000001c5820723c */ /* 0x060ff000000418ff */
[----:B------:R-:W-:Y:S08]  /*5c90*/  HMMA.16816.F32.BF16 R28, R88, R30, RZ ;  /* 0x0000001e581c723c */ /* 0x000ff000000418ff */
[C---:B-1----:R-:W-:Y:S08]  /*5ca0*/  HMMA.16816.F32.BF16 R24, R60.reuse, R8, R24 ;  /* 0x000000083c18723c */ /* 0x042ff00000041818 */
[C---:B------:R-:W-:Y:S08]  /*5cb0*/  HMMA.16816.F32.BF16 R20, R60.reuse, R10, R20 ;  /* 0x0000000a3c14723c */ /* 0x040ff00000041814 */
[C---:B---3--:R-:W-:Y:S08]  /*5cc0*/  HMMA.16816.F32.BF16 R16, R60.reuse, R4, R16 ;  /* 0x000000043c10723c */ /* 0x048ff00000041810 */
[----:B------:R-:W-:Y:S08]  /*5cd0*/  HMMA.16816.F32.BF16 R12, R60, R6, R12 ;  /* 0x000000063c0c723c */ /* 0x000ff0000004180c */
[C---:B------:R-:W-:Y:S08]  /*5ce0*/  HMMA.16816.F32.BF16 R8, R88.reuse, R40, RZ ;  /* 0x000000285808723c */ /* 0x040ff000000418ff */
[----:B------:R-:W-:Y:S08]  /*5cf0*/  HMMA.16816.F32.BF16 R4, R88, R42, RZ ;  /* 0x0000002a5804723c */ /* 0x000ff000000418ff */
[C---:B------:R-:W-:Y:S08]  /*5d00*/  HMMA.16816.F32.BF16 R32, R60.reuse, R48, R32 ;  /* 0x000000303c20723c */ /* 0x040ff00000041820 */
[----:B------:R-:W-:Y:S08]  /*5d10*/  HMMA.16816.F32.BF16 R28, R60, R50, R28 ;  /* 0x000000323c1c723c */ /* 0x000ff0000004181c */
[----:B------:R-:W-:Y:S08]  /*5d20*/  HMMA.16816.F32.BF16 R48, R88, R44, RZ ;  /* 0x0000002c5830723c */ /* 0x000ff000000418ff */
[----:B------:R-:W-:Y:S08]  /*5d30*/  HMMA.16816.F32.BF16 R8, R60, R64, R8 ;  /* 0x000000403c08723c */ /* 0x000ff00000041808 */
[----:B------:R-:W-:Y:S01]  /*5d40*/  HMMA.16816.F32.BF16 R44, R88, R46, RZ ;  /* 0x0000002e582c723c */ /* 0x000fe200000418ff */
[----:B------:R-:W-:-:S07]  /*5d50*/  FSEL R28, R28, -INF , !P3 ;  /* 0xff8000001c1c7808 */ /* 0x000fce0005800000 */
[----:B------:R-:W-:Y:S01]  /*5d60*/  HMMA.16816.F32.BF16 R4, R60, R66, R4 ;  /* 0x000000423c04723c */ /* 0x000fe20000041804 */
[----:B------:R-:W1:Y:S07]  /*5d70*/  LDSM.16.M88.4 R64, [R136+0x2c00] ;  /* 0x002c00008840783b */ /* 0x000e6e0000000200 */
[----:B----4-:R-:W-:Y:S08]  /*5d80*/  HMMA.16816.F32.BF16 R36, R88, R102, RZ ;  /* 0x000000665824723c */ /* 0x010ff000000418ff */
[C---:B------:R-:W-:Y:S07]  /*5d90*/  HMMA.16816.F32.BF16 R48, R60.reuse, R56, R48 ;  /* 0x000000383c30723c */ /* 0x040fee0000041830 */
[----:B------:R-:W-:Y:S01]  /*5da0*/  LOP3.LUT R56, R122, 0x10, R110, 0xfe, !PT ;  /* 0x000000107a387812 */ /* 0x000fe200078efe6e */
[----:B------:R-:W-:Y:S03]  /*5db0*/  HMMA.16816.F32.BF16 R44, R60, R58, R44 ;  /* 0x0000003a3c2c723c */ /* 0x000fe6000004182c */
[----:B------:R-:W-:-:S02]  /*5dc0*/  ISETP.GE.AND P2, PT, R56, R112, PT ;  /* 0x000000703800720c */ /* 0x000fc40003f46270 */
[----:B------:R-:W-:Y:S02]  /*5dd0*/  ISETP.GE.AND P4, PT, R56, R111, PT ;  /* 0x0000006f3800720c */ /* 0x000fe40003f86270 */
[----:B------:R-:W3:Y:S01]  /*5de0*/  LDSM.16.M88.4 R56, [R86] ;  /* 0x000000005638783b */ /* 0x000ee20000000200 */
[----:B--2---:R-:W-:Y:S01]  /*5df0*/  HMMA.16816.F32.BF16 R40, R88, R92, RZ ;  /* 0x0000005c5828723c */ /* 0x004fe200000418ff */
[----:B------:R-:W-:Y:S01]  /*5e00*/  FSEL R34, R34, -INF , !P4 ;  /* 0xff80000022227808 */ /* 0x000fe20006000000 */
[----:B------:R-:W-:-:S06]  /*5e10*/  DEPBAR.LE SB0, 0x0 ;  /* 0x000080000000791a */ /* 0x000fcc0000000000 */
[----:B------:R-:W-:Y:S08]  /*5e20*/  HMMA.16816.F32.BF16 R36, R60, R106, R36 ;  /* 0x0000006a3c24723c */ /* 0x000ff00000041824 */
[C---:B------:R-:W-:Y:S08]  /*5e30*/  HMMA.16816.F32.BF16 R92, R88.reuse, R94, RZ ;  /* 0x0000005e585c723c */ /* 0x040ff000000418ff */
[C---:B-1----:R-:W-:Y:S08]  /*5e40*/  HMMA.16816.F32.BF16 R96, R88.reuse, R64, RZ ;  /* 0x000000405860723c */ /* 0x042ff000000418ff */
[----:B------:R-:W-:Y:S01]  /*5e50*/  HMMA.16816.F32.BF16 R100, R88, R100, RZ ;  /* 0x000000645864723c */ /* 0x000fe200000418ff */
[----:B------:R-:W-:-:S02]  /*5e60*/  FSEL R121, R38, -INF , !P5 ;  /* 0xff80000026797808 */ /* 0x000fc40006800000 */
[----:B------:R-:W-:Y:S02]  /*5e70*/  FSEL R38, R32, -INF , !P2 ;  /* 0xff80000020267808 */ /* 0x000fe40005000000 */
[----:B------:R-:W-:-:S03]  /*5e80*/  LOP3.LUT R32, R122, 0x30, R110, 0xfe, !PT ;  /* 0x000000307a207812 */ /* 0x000fc600078efe6e */
[C---:B------:R-:W-:Y:S07]  /*5e90*/  HMMA.16816.F32.BF16 R40, R60.reuse, R52, R40 ;  /* 0x000000343c28723c */ /* 0x040fee0000041828 */
[----:B------:R-:W-:Y:S01]  /*5ea0*/  FSEL R52, R36, -INF , !P1 ;  /* 0xff80000024347808 */ /* 0x000fe20004800000 */
[----:B------:R-:W-:Y:S01]  /*5eb0*/  HMMA.16816.F32.BF16 R92, R60, R54, R92 ;  /* 0x000000363c5c723c */ /* 0x000fe2000004185c */
[----:B------:R-:W-:Y:S01]  /*5ec0*/  LOP3.LUT R36, R122, 0x20, R110, 0xfe, !PT ;  /* 0x000000207a247812 */ /* 0x000fe200078efe6e */
[----:B------:R-:W-:Y:S01]  /*5ed0*/  BAR.SYNC.DEFER_BLOCKING 0x0 ;  /* 0x0000000000007b1d */ /* 0x000fe20000010000 */
[----:B------:R-:W-:-:S02]  /*5ee0*/  ISETP.GE.AND P1, PT, R3, R111, PT ;  /* 0x0000006f0300720c */ /* 0x000fc40003f26270 */
[--C-:B------:R-:W-:Y:S02]  /*5ef0*/  LOP3.LUT R3, R122, 0x28, R110.reuse, 0xfe, !PT ;  /* 0x000000287a037812 */ /* 0x100fe400078efe6e */
[CC--:B------:R-:W-:Y:S01]  /*5f00*/  ISETP.GE.AND P5, PT, R36.reuse, R112.reuse, PT ;  /* 0x000000702400720c */ /* 0x0c0fe20003fa6270 */
[C---:B---3--:R-:W-:Y:S01]  /*5f10*/  HMMA.16816.F32.BF16 R96, R60.reuse, R56, R96 ;  /* 0x000000383c60723c */ /* 0x048fe20000041860 */
[-C--:B------:R-:W-:Y:S02]  /*5f20*/  ISETP.GE.AND P2, PT, R36, R111.reuse, PT ;  /* 0x0000006f2400720c */ /* 0x080fe40003f46270 */
[C---:B------:R-:W-:Y:S02]  /*5f30*/  ISETP.GE.AND P4, PT, R3.reuse, R112, PT ;  /* 0x000000700300720c */ /* 0x040fe40003f86270 */
[----:B------:R-:W-:Y:S02]  /*5f40*/  ISETP.GE.AND P3, PT, R3, R111, PT ;  /* 0x0000006f0300720c */ /* 0x000fe40003f66270 */
[----:B------:R-:W-:Y:S01]  /*5f50*/  LOP3.LUT R3, R122, 0x38, R110, 0xfe, !PT ;  /* 0x000000387a037812 */ /* 0x000fe200078efe6e */
[----:B------:R-:W-:Y:S01]  /*5f60*/  HMMA.16816.F32.BF16 R100, R60, R104, R100 ;  /* 0x000000683c64723c */ /* 0x000fe20000041864 */
[----:B------:R-:W-:-:S02]  /*5f70*/  FSEL R30, R30, -INF , !P1 ;  /* 0xff8000001e1e7808 */ /* 0x000fc40004800000 */
[----:B------:R-:W-:Y:S02]  /*5f80*/  FSEL R24, R24, -INF , !P5 ;  /* 0xff80000018187808 */ /* 0x000fe40006800000 */
[C---:B------:R-:W-:Y:S02]  /*5f90*/  ISETP.GE.AND P1, PT, R32.reuse, R112, PT ;  /* 0x000000702000720c */ /* 0x040fe40003f26270 */
[----:B------:R-:W-:Y:S01]  /*5fa0*/  ISETP.GE.AND P5, PT, R32, R111, PT ;  /* 0x0000006f2000720c */ /* 0x000fe20003fa6270 */
[----:B------:R-:W-:Y:S01]  /*5fb0*/  HMMA.16816.F32.BF16 R64, R88, R66, RZ ;  /* 0x000000425840723c */ /* 0x000fe200000418ff */
[----:B------:R-:W-:Y:S02]  /*5fc0*/  FSEL R32, R26, -INF , !P2 ;  /* 0xff8000001a207808 */ /* 0x000fe40005000000 */
[----:B------:R-:W-:Y:S02]  /*5fd0*/  FSEL R20, R20, -INF , !P4 ;  /* 0xff80000014147808 */ /* 0x000fe40006000000 */
[----:B------:R-:W-:-:S02]  /*5fe0*/  LOP3.LUT R36, R122, 0x40, R110, 0xfe, !PT ;  /* 0x000000407a247812 */ /* 0x000fc400078efe6e */
[C---:B------:R-:W-:Y:S02]  /*5ff0*/  ISETP.GE.AND P2, PT, R3.reuse, R112, PT ;  /* 0x000000700300720c */ /* 0x040fe40003f46270 */
[-C--:B------:R-:W-:Y:S02]  /*6000*/  ISETP.GE.AND P4, PT, R3, R111.reuse, PT ;  /* 0x0000006f0300720c */ /* 0x080fe40003f86270 */
[----:B------:R-:W-:Y:S02]  /*6010*/  LOP3.LUT R3, R122, 0x48, R110, 0xfe, !PT ;  /* 0x000000487a037812 */ /* 0x000fe400078efe6e */
[----:B------:R-:W-:Y:S02]  /*6020*/  FSEL R114, R22, -INF , !P3 ;  /* 0xff80000016727808 */ /* 0x000fe40005800000 */
[----:B------:R-:W-:Y:S02]  /*6030*/  FSEL R16, R16, -INF , !P1 ;  /* 0xff80000010107808 */ /* 0x000fe40004800000 */
[----:B------:R-:W-:-:S02]  /*6040*/  ISETP.GE.AND P1, PT, R36, R111, PT ;  /* 0x0000006f2400720c */ /* 0x000fc40003f26270 */
[----:B------:R-:W-:Y:S02]  /*6050*/  LOP3.LUT R22, R122, 0x50, R110, 0xfe, !PT ;  /* 0x000000507a167812 */ /* 0x000fe400078efe6e */
[----:B------:R-:W-:Y:S02]  /*6060*/  FSEL R113, R18, -INF , !P5 ;  /* 0xff80000012717808 */ /* 0x000fe40006800000 */
[----:B------:R-:W-:Y:S01]  /*6070*/  FSEL R12, R12, -INF , !P2 ;  /* 0xff8000000c0c7808 */ /* 0x000fe20005000000 */
[----:B------:R-:W-:Y:S01]  /*6080*/  HMMA.16816.F32.BF16 R64, R60, R58, R64 ;  /* 0x0000003a3c40723c */ /* 0x000fe20000041840 */
[-C--:B------:R-:W-:Y:S02]  /*6090*/  ISETP.GE.AND P3, PT, R36, R112.reuse, PT ;  /* 0x000000702400720c */ /* 0x080fe40003f66270 */
[C---:B------:R-:W-:Y:S02]  /*60a0*/  ISETP.GE.AND P5, PT, R3.reuse, R112, PT ;  /* 0x000000700300720c */ /* 0x040fe40003fa6270 */
        /* <DEDUP_REMOVED lines=17> */
[----:B------:R-:W-:Y:S02]  /*61c0*/  FSEL R14, R44, -INF , !P1 ;  /* 0xff8000002c0e7808 */ /* 0x000fe40004800000 */
[----:B------:R-:W-:-:S02]  /*61d0*/  ISETP.GE.AND P3, PT, R3, R112, PT ;  /* 0x000000700300720c */ /* 0x000fc40003f66270 */
[----:B------:R-:W-:Y:S02]  /*61e0*/  ISETP.GE.AND P1, PT, R3, R111, PT ;  /* 0x0000006f0300720c */ /* 0x000fe40003f26270 */
[C---:B------:R-:W-:Y:S02]  /*61f0*/  LOP3.LUT R3, R122.reuse, 0x70, R110, 0xfe, !PT ;  /* 0x000000707a037812 */ /* 0x040fe400078efe6e */
[----:B------:R-:W-:Y:S02]  /*6200*/  LOP3.LUT R18, R122, R110, RZ, 0xfc, !PT ;  /* 0x0000006e7a127212 */ /* 0x000fe400078efcff */
[----:B------:R-:W-:Y:S02]  /*6210*/  FSEL R48, R46, -INF , !P5 ;  /* 0xff8000002e307808 */ /* 0x000fe40006800000 */
[----:B------:R-:W-:Y:S02]  /*6220*/  FSEL R6, R40, -INF , !P2 ;  /* 0xff80000028067808 */ /* 0x000fe40005000000 */
[----:B------:R-:W-:-:S02]  /*6230*/  ISETP.GE.AND P5, PT, R3, R112, PT ;  /* 0x000000700300720c */ /* 0x000fc40003fa6270 */
[----:B------:R-:W-:Y:S02]  /*6240*/  ISETP.GE.AND P2, PT, R3, R111, PT ;  /* 0x0000006f0300720c */ /* 0x000fe40003f46270 */
[C---:B------:R-:W-:Y:S02]  /*6250*/  IADD3 R3, R18.reuse, 0x1, RZ ;  /* 0x0000000112037810 */ /* 0x040fe40007ffe0ff */
[----:B------:R-:W-:Y:S02]  /*6260*/  IADD3 R26, R18, 0x9, RZ ;  /* 0x00000009121a7810 */ /* 0x000fe40007ffe0ff */
[----:B------:R-:W-:Y:S02]  /*6270*/  FSEL R36, R94, -INF , !P1 ;  /* 0xff8000005e247808 */ /* 0x000fe40004800000 */
[----:B------:R-:W-:Y:S02]  /*6280*/  ISETP.GE.AND P1, PT, R3, R112, PT ;  /* 0x000000700300720c */ /* 0x000fe40003f26270 */
[----:B------:R-:W-:-:S02]  /*6290*/  FSEL R96, R96, -INF , !P5 ;  /* 0xff80000060607808 */ /* 0x000fc40006800000 */
[-C--:B------:R-:W-:Y:S02]  /*62a0*/  ISETP.GE.AND P5, PT, R3, R111.reuse, PT ;  /* 0x0000006f0300720c */ /* 0x080fe40003fa6270 */
[----:B------:R-:W-:Y:S02]  /*62b0*/  IADD3 R22, R18, 0x11, RZ ;  /* 0x0000001112167810 */ /* 0x000fe40007ffe0ff */
[----:B------:R-:W-:Y:S02]  /*62c0*/  FSEL R3, R98, -INF , !P2 ;  /* 0xff80000062037808 */ /* 0x000fe40005000000 */
[C---:B------:R-:W-:Y:S02]  /*62d0*/  ISETP.GE.AND P2, PT, R26.reuse, R112, PT ;  /* 0x000000701a00720c */ /* 0x040fe40003f46270 */
[----:B------:R-:W-:Y:S02]  /*62e0*/  FSEL R101, R101, -INF , !P1 ;  /* 0xff80000065657808 */ /* 0x000fe40004800000 */
[----:B------:R-:W-:-:S02]  /*62f0*/  ISETP.GE.AND P1, PT, R26, R111, PT ;  /* 0x0000006f1a00720c */ /* 0x000fc40003f26270 */
[----:B------:R-:W-:Y:S02]  /*6300*/  FSEL R103, R103, -INF , !P5 ;  /* 0xff80000067677808 */ /* 0x000fe40006800000 */
[----:B------:R-:W-:Y:S02]  /*6310*/  IADD3 R40, R18, 0x19, RZ ;  /* 0x0000001912287810 */ /* 0x000fe40007ffe0ff */
[C---:B------:R-:W-:Y:S02]  /*6320*/  ISETP.GE.AND P5, PT, R22.reuse, R112, PT ;  /* 0x000000701600720c */ /* 0x040fe40003fa6270 */
[----:B------:R-:W-:Y:S02]  /*6330*/  FSEL R37, R37, -INF , !P2 ;  /* 0xff80000025257808 */ /* 0x000fe40005000000 */
[----:B------:R-:W-:Y:S02]  /*6340*/  ISETP.GE.AND P2, PT, R22, R111, PT ;  /* 0x0000006f1600720c */ /* 0x000fe40003f46270 */
[----:B------:R-:W-:-:S02]  /*6350*/  FSEL R22, R39, -INF , !P1 ;  /* 0xff80000027167808 */ /* 0x000fc40004800000 */
[----:B------:R-:W-:Y:S02]  /*6360*/  ISETP.GE.AND P1, PT, R40, R112, PT ;  /* 0x000000702800720c */ /* 0x000fe40003f26270 */
[----:B------:R-:W-:Y:S02]  /*6370*/  FSEL R26, R33, -INF , !P5 ;  /* 0xff800000211a7808 */ /* 0x000fe40006800000 */
[----:B------:R-:W-:Y:S02]  /*6380*/  IADD3 R39, R18, 0x21, RZ ;  /* 0x0000002112277810 */ /* 0x000fe40007ffe0ff */
[----:B------:R-:W-:Y:S02]  /*6390*/  ISETP.GE.AND P5, PT, R40, R111, PT ;  /* 0x0000006f2800720c */ /* 0x000fe40003fa6270 */
[----:B------:R-:W-:Y:S02]  /*63a0*/  IADD3 R40, R18, 0x29, RZ ;  /* 0x0000002912287810 */ /* 0x000fe40007ffe0ff */
[----:B------:R-:W-:-:S02]  /*63b0*/  FSEL R35, R35, -INF , !P2 ;  /* 0xff80000023237808 */ /* 0x000fc40005000000 */
[----:B------:R-:W-:Y:S02]  /*63c0*/  FSEL R29, R29, -INF , !P1 ;  /* 0xff8000001d1d7808 */ /* 0x000fe40004800000 */
[CC--:B------:R-:W-:Y:S02]  /*63d0*/  ISETP.GE.AND P2, PT, R39.reuse, R112.reuse, PT ;  /* 0x000000702700720c */ /* 0x0c0fe40003f46270 */
[----:B------:R-:W-:Y:S02]  /*63e0*/  ISETP.GE.AND P1, PT, R39, R111, PT ;  /* 0x0000006f2700720c */ /* 0x000fe40003f26270 */
[----:B------:R-:W-:Y:S02]  /*63f0*/  FSEL R33, R31, -INF , !P5 ;  /* 0xff8000001f217808 */ /* 0x000fe40006800000 */
[----:B------:R-:W-:Y:S02]  /*6400*/  ISETP.GE.AND P5, PT, R40, R112, PT ;  /* 0x000000702800720c */ /* 0x000fe40003fa6270 */
[----:B------:R-:W-:-:S02]  /*6410*/  IADD3 R31, R18, 0x31, RZ ;  /* 0x00000031121f7810 */ /* 0x000fc40007ffe0ff */
[----:B------:R-:W-:Y:S02]  /*6420*/  FSEL R25, R25, -INF , !P2 ;  /* 0xff80000019197808 */ /* 0x000fe40005000000 */
[----:B------:R-:W-:Y:S02]  /*6430*/  FSEL R120, R27, -INF , !P1 ;  /* 0xff8000001b787808 */ /* 0x000fe40004800000 */
[----:B------:R-:W-:Y:S02]  /*6440*/  ISETP.GE.AND P2, PT, R40, R111, PT ;  /* 0x0000006f2800720c */ /* 0x000fe40003f46270 */
[----:B------:R-:W-:Y:S02]  /*6450*/  ISETP.GE.AND P1, PT, R31, R112, PT ;  /* 0x000000701f00720c */ /* 0x000fe40003f26270 */
[----:B------:R-:W-:Y:S02]  /*6460*/  FSEL R27, R21, -INF , !P5 ;  /* 0xff800000151b7808 */ /* 0x000fe40006800000 */
[----:B------:R-:W-:-:S02]  /*6470*/  IADD3 R39, R18, 0x39, RZ ;  /* 0x0000003912277810 */ /* 0x000fc40007ffe0ff */
[-C--:B------:R-:W-:Y:S02]  /*6480*/  ISETP.GE.AND P5, PT, R31, R111.reuse, PT ;  /* 0x0000006f1f00720c */ /* 0x080fe40003fa6270 */
[----:B------:R-:W-:Y:S02]  /*6490*/  FSEL R89, R23, -INF , !P2 ;  /* 0xff80000017597808 */ /* 0x000fe40005000000 */
[----:B------:R-:W-:Y:S02]  /*64a0*/  FSEL R21, R17, -INF , !P1 ;  /* 0xff80000011157808 */ /* 0x000fe40004800000 */
[----:B------:R-:W-:Y:S02]  /*64b0*/  IADD3 R23, R18, 0x41, RZ ;  /* 0x0000004112177810 */ /* 0x000fe40007ffe0ff */
[C---:B------:R-:W-:Y:S02]  /*64c0*/  ISETP.GE.AND P2, PT, R39.reuse, R112, PT ;  /* 0x000000702700720c */ /* 0x040fe40003f46270 */
[----:B------:R-:W-:-:S02]  /*64d0*/  ISETP.GE.AND P1, PT, R39, R111, PT ;  /* 0x0000006f2700720c */ /* 0x000fc40003f26270 */
[----:B------:R-:W-:Y:S02]  /*64e0*/  FSEL R118, R19, -INF , !P5 ;  /* 0xff80000013767808 */ /* 0x000fe40006800000 */
[----:B------:R-:W-:Y:S02]  /*64f0*/  IADD3 R19, R18, 0x49, RZ ;  /* 0x0000004912137810 */ /* 0x000fe40007ffe0ff */
[----:B------:R-:W-:Y:S02]  /*6500*/  LOP3.LUT R110, R122, 0x78, R110, 0xfe, !PT ;  /* 0x000000787a6e7812 */ /* 0x000fe400078efe6e */
[----:B------:R-:W-:Y:S02]  /*6510*/  ISETP.GE.AND P5, PT, R23, R112, PT ;  /* 0x000000701700720c */ /* 0x000fe40003fa6270 */
[----:B------:R-:W-:Y:S02]  /*6520*/  FSEL R17, R13, -INF , !P2 ;  /* 0xff8000000d117808 */ /* 0x000fe40005000000 */
[----:B------:R-:W-:-:S02]  /*6530*/  FSEL R116, R15, -INF , !P1 ;  /* 0xff8000000f747808 */ /* 0x000fc40004800000 */
[----:B------:R-:W-:Y:S02]  /*6540*/  ISETP.GE.AND P2, PT, R23, R111, PT ;  /* 0x0000006f1700720c */ /* 0x000fe40003f46270 */
[-C--:B------:R-:W-:Y:S02]  /*6550*/  ISETP.GE.AND P1, PT, R19, R112.reuse, PT ;  /* 0x000000701300720c */ /* 0x080fe40003f26270 */
        /* <DEDUP_REMOVED lines=8> */
[C---:B------:R-:W-:Y:S02]  /*65e0*/  ISETP.GE.AND P2, PT, R15.reuse, R112, PT ;  /* 0x000000700f00720c */ /* 0x040fe40003f46270 */
[----:B------:R-:W-:-:S02]  /*65f0*/  ISETP.GE.AND P1, PT, R15, R111, PT ;  /* 0x0000006f0f00720c */ /* 0x000fc40003f26270 */
[C---:B------:R-:W-:Y:S02]  /*6600*/  IADD3 R15, R18.reuse, 0x61, RZ ;  /* 0x00000061120f7810 */ /* 0x040fe40007ffe0ff */
[----:B------:R-:W-:Y:S02]  /*6610*/  ISETP.GE.AND P5, PT, R19, R111, PT ;  /* 0x0000006f1300720c */ /* 0x000fe40003fa6270 */
[C---:B------:R-:W-:Y:S02]  /*6620*/  IADD3 R5, R18.reuse, 0x59, RZ ;  /* 0x0000005912057810 */ /* 0x040fe40007ffe0ff */
[----:B------:R-:W-:Y:S02]  /*6630*/  FSEL R98, R51, -INF , !P1 ;  /* 0xff80000033627808 */ /* 0x000fe40004800000 */
[----:B------:R-:W-:Y:S02]  /*6640*/  ISETP.GE.AND P1, PT, R15, R112, PT ;  /* 0x000000700f00720c */ /* 0x000fe40003f26270 */
[----:B------:R-:W-:-:S02]  /*6650*/  IADD3 R19, R18, 0x69, RZ ;  /* 0x0000006912137810 */ /* 0x000fc40007ffe0ff */
[----:B------:R-:W-:Y:S02]  /*6660*/  FSEL R115, R7, -INF , !P5 ;  /* 0xff80000007737808 */ /* 0x000fe40006800000 */
[----:B------:R-:W-:Y:S02]  /*6670*/  FSEL R11, R49, -INF , !P2 ;  /* 0xff800000310b7808 */ /* 0x000fe40005000000 */
[C---:B------:R-:W-:Y:S02]  /*6680*/  ISETP.GE.AND P5, PT, R5.reuse, R112, PT ;  /* 0x000000700500720c */ /* 0x040fe40003fa6270 */
[-C--:B------:R-:W-:Y:S02]  /*6690*/  ISETP.GE.AND P2, PT, R5, R111.reuse, PT ;  /* 0x0000006f0500720c */ /* 0x080fe40003f46270 */
[----:B------:R-:W-:Y:S02]  /*66a0*/  FSEL R5, R41, -INF , !P1 ;  /* 0xff80000029057808 */ /* 0x000fe40004800000 */
[----:B------:R-:W-:-:S02]  /*66b0*/  ISETP.GE.AND P1, PT, R19, R111, PT ;  /* 0x0000006f1300720c */ /* 0x000fc40003f26270 */
[----:B------:R-:W-:Y:S02]  /*66c0*/  FSEL R7, R45, -INF , !P5 ;  /* 0xff8000002d077808 */ /* 0x000fe40006800000 */
[----:B------:R-:W-:Y:S02]  /*66d0*/  FSEL R95, R95, -INF , !P1 ;  /* 0xff8000005f5f7808 */ /* 0x000fe40004800000 */
[----:B------:R-:W-:Y:S02]  /*66e0*/  ISETP.GE.AND P1, PT, R18, R112, PT ;  /* 0x000000701200720c */ /* 0x000fe40003f26270 */
[----:B------:R-:W-:Y:S02]  /*66f0*/  FSEL R94, R47, -INF , !P2 ;  /* 0xff8000002f5e7808 */ /* 0x000fe40005000000 */
[----:B------:R-:W-:Y:S02]  /*6700*/  FSEL R100, R100, -INF , !P1 ;  /* 0xff80000064647808 */ /* 0x000fe40004800000 */
[----:B------:R-:W-:-:S02]  /*6710*/  ISETP.GT.AND P1, PT, R147, R141, PT ;  /* 0x0000008d9300720c */ /* 0x000fc40003f24270 */
[----:B------:R-:W-:Y:S02]  /*6720*/  ISETP.GE.AND P5, PT, R15, R111, PT ;  /* 0x0000006f0f00720c */ /* 0x000fe40003fa6270 */
[-C--:B------:R-:W-:Y:S02]  /*6730*/  ISETP.GE.AND P2, PT, R19, R112.reuse, PT ;  /* 0x000000701300720c */ /* 0x080fe40003f46270 */
        /* <DEDUP_REMOVED lines=8> */
[----:B------:R-:W-:Y:S02]  /*67c0*/  FSEL R99, R99, -INF , !P2 ;  /* 0xff80000063637808 */ /* 0x000fe40005000000 */
[----:B------:R-:W-:-:S02]  /*67d0*/  ISETP.GE.AND P4, PT, R18, R111, PT ;  /* 0x0000006f1200720c */ /* 0x000fc40003f86270 */
[C---:B------:R-:W-:Y:S02]  /*67e0*/  ISETP.GE.AND P5, PT, R15.reuse, R112, PT ;  /* 0x000000700f00720c */ /* 0x040fe40003fa6270 */
[----:B------:R-:W-:Y:S02]  /*67f0*/  ISETP.GE.AND P2, PT, R15, R111, PT ;  /* 0x0000006f0f00720c */ /* 0x000fe40003f46270 */
[----:B------:R-:W-:Y:S02]  /*6800*/  FSEL R15, R102, -INF , !P4 ;  /* 0xff800000660f7808 */ /* 0x000fe40006000000 */
[----:B------:R-:W-:Y:S02]  /*6810*/  FSEL R66, R66, -INF , !P3 ;  /* 0xff80000042427808 */ /* 0x000fe40005800000 */
[----:B------:R-:W-:Y:S02]  /*6820*/  FSEL R65, R65, -INF , !P5 ;  /* 0xff80000041417808 */ /* 0x000fe40006800000 */
[----:B------:R-:W-:Y:S01]  /*6830*/  FSEL R67, R67, -INF , !P2 ;  /* 0xff80000043437808 */ /* 0x000fe20005000000 */
[----:B------:R-:W-:Y:S05]  /*6840*/  @!P1 BRA `(.L_x_3856) ;  /* 0x0000072000009947 */ /* 0x000fea0003800000 */
[----:B------:R-:W-:Y:S01]  /*6850*/  MOV R18, c[0x0][0x198] ;  /* 0x0000660000127a02 */ /* 0x000fe20000000f00 */
[----:B------:R-:W-:Y:S05]  /*6860*/  @!P6 BRA `(.L_x_3857) ;  /* 0x000003b00000e947 */ /* 0x000fea0003800000 */
[----:B------:R-:W-:Y:S02]  /*6870*/  IABS R19, c[0x0][0x2d0] ;  /* 0x0000b40000137a13 */ /* 0x000fe40000000000 */
[----:B------:R-:W-:-:S02]  /*6880*/  IABS R40, R122 ;  /* 0x0000007a00287213 */ /* 0x000fc40000000000 */
[----:B------:R-:W1:Y:S01]  /*6890*/  I2F.RP R42, R19 ;  /* 0x00000013002a7306 */ /* 0x000e620000209400 */
[C---:B------:R-:W-:Y:S02]  /*68a0*/  IADD3 R41, R122.reuse, -0x80, RZ ;  /* 0xffffff807a297810 */ /* 0x040fe40007ffe0ff */
[----:B------:R-:W-:Y:S02]  /*68b0*/  LOP3.LUT R122, R122, c[0x0][0x2d0], RZ, 0x3c, !PT ;  /* 0x0000b4007a7a7a12 */ /* 0x000fe400078e3cff */
        /* <DEDUP_REMOVED lines=50> */
[----:B------:R-:W-:-:S04]  /*6be0*/  IMAD R23, R39, c[0x0][0x184], R23 ;  /* 0x0000610027177a24 */ /* 0x000fc800078e0217 */
[----:B------:R-:W-:Y:S01]  /*6bf0*/  IMAD.IADD R19, R41, 0x1, R23 ;  /* 0x0000000129137824 */ /* 0x000fe200078e0217 */
[----:B------:R-:W-:Y:S01]  /*6c00*/  MOV R23, R40 ;  /* 0x0000002800177202 */ /* 0x000fe20000000f00 */
[----:B------:R-:W-:Y:S05]  /*6c10*/  BRA `(.L_x_3858) ;  /* 0x0000002000007947 */ /* 0x000fea0003800000 */
.L_x_3857:
[----:B------:R-:W-:-:S04]  /*6c20*/  LEA R23, -R18, RZ, 0x7 ;  /* 0x000000ff12177211 */ /* 0x000fc800078e39ff */
[----:B------:R-:W-:Y:S02]  /*6c30*/  SHF.R.S32.HI R19, RZ, 0x1f, R23 ;  /* 0x0000001fff137819 */ /* 0x000fe40000011417 */
.L_x_3858:
[----:B------:R-:W-:Y:S01]  /*6c40*/  @!P0 IMAD.MOV.U32 R40, RZ, RZ, c[0x0][0x19c] ;  /* 0x00006700ff288624 */ /* 0x000fe200078e00ff */
[CC--:B------:R-:W-:Y:S01]  /*6c50*/  @!P0 LEA R41, P3, R18.reuse, R85.reuse, 0x6 ;  /* 0x0000005512298211 */ /* 0x0c0fe200078630ff */
[----:B------:R1:W-:Y:S01]  /*6c60*/  @P0 STS [R148+0x1000], RZ ;  /* 0x001000ff94000388 */ /* 0x0003e20000000800 */
[C---:B------:R-:W-:Y:S01]  /*6c70*/  @!P0 IADD3 R39, P5, P4, R23.reuse, R85, R143 ;  /* 0x0000005517278210 */ /* 0x040fe20007cbe08f */
[----:B------:R-:W-:Y:S01]  /*6c80*/  BSSY B0, `(.L_x_3859) ;  /* 0x000002b000007945 */ /* 0x000fe20003800000 */
[C---:B------:R-:W-:Y:S01]  /*6c90*/  @!P0 IADD3 R41, P2, R23.reuse, R41, RZ ;  /* 0x0000002917298210 */ /* 0x040fe20007f5e0ff */
[----:B------:R1:W-:Y:S01]  /*6ca0*/  @P0 STS [R148+0x1004], RZ ;  /* 0x001004ff94000388 */ /* 0x0003e20000000800 */
[-C--:B------:R-:W-:Y:S02]  /*6cb0*/  @!P0 LEA.HI.X R40, R18, R84.reuse, R40, 0x6, P3 ;  /* 0x0000005412288211 */ /* 0x080fe400018f3428 */
[----:B------:R-:W-:Y:S01]  /*6cc0*/  @!P0 LEA R46, P3, R23, R161, 0x1 ;  /* 0x000000a1172e8211 */ /* 0x000fe200078608ff */
[----:B------:R1:W-:Y:S01]  /*6cd0*/  @P0 STS.64 [R148+0x1008], RZ ;  /* 0x001008ff94000388 */ /* 0x0003e20000000a00 */
[C---:B------:R-:W-:Y:S01]  /*6ce0*/  @!P0 IADD3.X R31, R19.reuse, R84, R142, P5, P4 ;  /* 0x00000054131f8210 */ /* 0x040fe20002fe848e */
[----:B------:R-:W-:Y:S01]  /*6cf0*/  @!P0 IMAD.X R40, R19, 0x1, R40, P2 ;  /* 0x0000000113288824 */ /* 0x000fe200010e0628 */
[----:B------:R-:W-:-:S02]  /*6d00*/  @!P0 LEA R42, P4, R39, c[0x0][0x168], 0x1 ;  /* 0x00005a00272a8a11 */ /* 0x000fc400078808ff */
[----:B------:R-:W-:Y:S02]  /*6d10*/  @!P0 LEA R50, P2, R41, c[0x0][0x168], 0x1 ;  /* 0x00005a0029328a11 */ /* 0x000fe400078408ff */
[----:B------:R-:W-:Y:S02]  /*6d20*/  @!P0 LEA.HI.X R47, R23, R160, R19, 0x1, P3 ;  /* 0x000000a0172f8211 */ /* 0x000fe400018f0c13 */
        /* <DEDUP_REMOVED lines=32> */
.L_x_3860:
[----:B------:R-:W-:Y:S05]  /*6f30*/  BSYNC B0 ;  /* 0x0000000000007941 */ /* 0x000fea0003800000 */
.L_x_3859:
[----:B------:R-:W0:Y:S01]  /*6f40*/  LDGDEPBAR ;  /* 0x00000000000079af */ /* 0x000e220000000000 */
[----:B------:R-:W-:-:S04]  /*6f50*/  LEA R161, P0, R23, R161, 0x1 ;  /* 0x000000a117a17211 */ /* 0x000fc800078008ff */
[----:B------:R-:W-:Y:S02]  /*6f60*/  LEA.HI.X R160, R23, R160, R19, 0x1, P0 ;  /* 0x000000a017a07211 */ /* 0x000fe400000f0c13 */
.L_x_3856:
        /* <DEDUP_REMOVED lines=35> */
[----:B-1----:R-:W1:Y:S01]  /*71a0*/  SHFL.BFLY PT, R42, R19, 0x1, 0x1f ;  /* 0x0c201f00132a7f89 */ /* 0x002e6200000e0000 */
        /* <DEDUP_REMOVED lines=10> */
[----:B--2---:R-:W-:-:S04]  /*7250*/  FMNMX.FTZ R41, R32, R18, !PT ;  /* 0x0000001220297209 */ /* 0x004fc80007810000 */
        /* <DEDUP_REMOVED lines=49> */
[----:B------:R-:W-:Y:S01]  /*7570*/  FFMA.FTZ R56, R27, c[0x0][0x23c], -R59 ;  /* 0x00008f001b387a23 */ /* 0x000fe2000001083b */
[----:B------:R-:W-:Y:S01]  /*7580*/  FMNMX.FTZ R41, R44, R41, !PT ;  /* 0x000000292c297209 */ /* 0x000fe20007810000 */
[----:B------:R-:W-:Y:S01]  /*7590*/  LDSM.16.MT88.4 R24, [R133+0x3400] ;  /* 0x003400008518783b */ /* 0x000fe20000004200 */
[----:B------:R-:W2:Y:S02]  /*75a0*/  MUFU.EX2 R105, R2 ;  /* 0x0000000200697308 */ /* 0x000ea40000000800 */
[----:B------:R-:W-:-:S04]  /*75b0*/  FMNMX.FTZ R41, R62, R41, !PT ;  /* 0x000000293e297209 */ /* 0x000fc80007810000 */
[----:B------:R-:W-:Y:S02]  /*75c0*/  FMNMX.FTZ R41, R36, R41, !PT ;  /* 0x0000002924297209 */ /* 0x000fe40007810000 */
[----:B-1----:R-:W-:Y:S01]  /*75d0*/  F2FP.BF16.PACK_AB R10, R91, R101 ;  /* 0x000000655b0a723e */ /* 0x002fe200000010ff */
[----:B------:R-:W-:Y:S01]  /*75e0*/  MUFU.EX2 R88, R88 ;  /* 0x0000005800587308 */ /* 0x000fe20000000800 */
[----:B------:R-:W-:-:S04]  /*75f0*/  FMNMX.FTZ R41, R95, R41, !PT ;  /* 0x000000295f297209 */ /* 0x000fc80007810000 */
[----:B------:R-:W-:Y:S01]  /*7600*/  FMNMX.FTZ R41, R3, R41, !PT ;  /* 0x0000002903297209 */ /* 0x000fe20007810000 */
[----:B--2---:R-:W-:Y:S02]  /*7610*/  FMUL.FTZ R12, R80, R105 ;  /* 0x00000069500c7220 */ /* 0x004fe40000410000 */
[----:B------:R-:W-:Y:S01]  /*7620*/  MUFU.EX2 R85, R85 ;  /* 0x0000005500557308 */ /* 0x000fe20000000800 */
[----:B------:R-:W-:Y:S01]  /*7630*/  FMNMX.FTZ R41, R99, R41, !PT ;  /* 0x0000002963297209 */ /* 0x000fe20007810000 */
[-C--:B------:R-:W-:Y:S02]  /*7640*/  FMUL.FTZ R13, R81, R105.reuse ;  /* 0x00000069510d7220 */ /* 0x080fe40000410000 */
[----:B------:R-:W-:Y:S01]  /*7650*/  FMUL.FTZ R76, R76, R105 ;  /* 0x000000694c4c7220 */ /* 0x000fe20000410000 */
[----:B------:R-:W-:Y:S01]  /*7660*/  FMNMX.FTZ R41, R66, R41, !PT ;  /* 0x0000002942297209 */ /* 0x000fe20007810000 */
[-C--:B------:R-:W-:Y:S02]  /*7670*/  FMUL.FTZ R77, R77, R105.reuse ;  /* 0x000000694d4d7220 */ /* 0x080fe40000410000 */
[----:B------:R-:W-:Y:S01]  /*7680*/  FMUL.FTZ R28, R72, R105 ;  /* 0x00000069481c7220 */ /* 0x000fe20000410000 */
[----:B------:R-:W-:Y:S01]  /*7690*/  FMNMX.FTZ R41, R67, R41, !PT ;  /* 0x0000002943297209 */ /* 0x000fe20007810000 */
[-C--:B------:R-:W-:Y:S01]  /*76a0*/  FMUL.FTZ R29, R73, R105.reuse ;  /* 0x00000069491d7220 */ /* 0x080fe20000410000 */
[----:B------:R-:W-:Y:S01]  /*76b0*/  MUFU.EX2 R84, R84 ;  /* 0x0000005400547308 */ /* 0x000fe20000000800 */
[----:B------:R-:W-:-:S02]  /*76c0*/  FMUL.FTZ R68, R68, R105 ;  /* 0x0000006944447220 */ /* 0x000fc40000410000 */
[----:B------:R-:W1:Y:S01]  /*76d0*/  SHFL.BFLY PT, R18, R41, 0x2, 0x1f ;  /* 0x0c401f0029127f89 */ /* 0x000e6200000e0000 */
[----:B------:R-:W-:-:S04]  /*76e0*/  FMUL.FTZ R69, R69, R105 ;  /* 0x0000006945457220 */ /* 0x000fc80000410000 */
[----:B------:R-:W2:Y:S08]  /*76f0*/  MUFU.EX2 R63, R63 ;  /* 0x0000003f003f7308 */ /* 0x000eb00000000800 */
[----:B------:R-:W-:Y:S08]  /*7700*/  MUFU.EX2 R61, R61 ;  /* 0x0000003d003d7308 */ /* 0x000ff00000000800 */
[----:B------:R-:W-:Y:S01]  /*7710*/  MUFU.EX2 R60, R60 ;  /* 0x0000003c003c7308 */ /* 0x000fe20000000800 */
[----:B-1----:R-:W-:-:S02]  /*7720*/  FMNMX.FTZ R41, R41, R18, !PT ;  /* 0x0000001229297209 */ /* 0x002fc40007810000 */
[----:B------:R-:W-:Y:S05]  /*7730*/  LDSM.16.MT88.4 R16, [R134+0x3000] ;  /* 0x003000008610783b */ /* 0x000fea0000004200 */
[----:B------:R-:W-:Y:S01]  /*7740*/  MUFU.EX2 R58, R58 ;  /* 0x0000003a003a7308 */ /* 0x000fe20000000800 */
[----:B------:R-:W1:Y:S07]  /*7750*/  SHFL.BFLY PT, R8, R41, 0x1, 0x1f ;  /* 0x0c201f0029087f89 */ /* 0x000e6e00000e0000 */
[----:B------:R-:W-:Y:S08]  /*7760*/  MUFU.EX2 R56, R56 ;  /* 0x0000003800387308 */ /* 0x000ff00000000800 */
[----:B------:R-:W-:Y:S08]  /*7770*/  MUFU.EX2 R53, R53 ;  /* 0x0000003500357308 */ /* 0x000ff00000000800 */
[----:B------:R-:W-:Y:S01]  /*7780*/  MUFU.EX2 R52, R52 ;  /* 0x0000003400347308 */ /* 0x000fe20000000800 */
[----:B-1----:R-:W-:-:S02]  /*7790*/  FMNMX.FTZ R41, R41, R8, !PT ;  /* 0x0000000829297209 */ /* 0x002fc40007810000 */
[C---:B------:R-:W-:Y:S01]  /*77a0*/  F2FP.BF16.PACK_AB R8, R102.reuse, R104 ;  /* 0x000000686608723e */ /* 0x040fe200000010ff */
[----:B------:R-:W-:Y:S01]  /*77b0*/  FFMA.FTZ R104, R163, R105, R104 ;  /* 0x00000069a3687223 */ /* 0x000fe20000010068 */
[C---:B------:R-:W-:Y:S01]  /*77c0*/  FSETP.NEU.FTZ.AND P0, PT, R41.reuse, -INF , PT ;  /* 0xff8000002900780b */ /* 0x040fe20003f1d000 */
[C---:B------:R-:W-:Y:S02]  /*77d0*/  FMUL.FTZ R47, R41.reuse, c[0x0][0x23c] ;  /* 0x00008f00292f7a20 */ /* 0x040fe40000410000 */
[----:B------:R-:W-:Y:S01]  /*77e0*/  MUFU.EX2 R51, R51 ;  /* 0x0000003300337308 */ /* 0x000fe20000000800 */
[----:B------:R-:W-:Y:S01]  /*77f0*/  FSEL R4, R41, RZ, P0 ;  /* 0x000000ff29047208 */ /* 0x000fe20000000000 */
[----:B------:R-:W-:Y:S01]  /*7800*/  FADD.FTZ R104, R102, R104 ;  /* 0x0000006866687221 */ /* 0x000fe20000010000 */
[----:B------:R-:W-:Y:S01]  /*7810*/  FSEL R47, R47, RZ, P0 ;  /* 0x000000ff2f2f7208 */ /* 0x000fe20000000000 */
[----:B------:R-:W-:Y:S02]  /*7820*/  FFMA.FTZ R163, R65, c[0x0][0x23c], -R59 ;  /* 0x00008f0041a37a23 */ /* 0x000fe4000001083b */
[----:B------:R-:W-:-:S02]  /*7830*/  FADD.FTZ R4, R0, -R4 ;  /* 0x8000000400047221 */ /* 0x000fc40000010000 */
[----:B------:R-:W-:Y:S01]  /*7840*/  FFMA.FTZ R93, R103, c[0x0][0x23c], -R47 ;  /* 0x00008f00675d7a23 */ /* 0x000fe2000001082f */
[----:B------:R-:W-:Y:S01]  /*7850*/  MUFU.EX2 R49, R49 ;  /* 0x0000003100317308 */ /* 0x000fe20000000800 */
[----:B------:R-:W-:Y:S02]  /*7860*/  FMUL.FTZ R4, R4, c[0x0][0x23c] ;  /* 0x00008f0004047a20 */ /* 0x000fe40000410000 */
[----:B------:R-:W-:Y:S02]  /*7870*/  FFMA.FTZ R0, R5, c[0x0][0x23c], -R59 ;  /* 0x00008f0005007a23 */ /* 0x000fe4000001083b */
[--C-:B------:R-:W-:Y:S02]  /*7880*/  FFMA.FTZ R100, R15, c[0x0][0x23c], -R47.reuse ;  /* 0x00008f000f647a23 */ /* 0x100fe4000001082f */
[--C-:B------:R-:W-:Y:S01]  /*7890*/  FFMA.FTZ R90, R121, c[0x0][0x23c], -R47.reuse ;  /* 0x00008f00795a7a23 */ /* 0x100fe2000001082f */
[----:B------:R1:W3:Y:S01]  /*78a0*/  MUFU.EX2 R103, R4 ;  /* 0x0000000400677308 */ /* 0x0002e20000000800 */
[----:B------:R-:W-:-:S02]  /*78b0*/  FFMA.FTZ R92, R22, c[0x0][0x23c], -R47 ;  /* 0x00008f00165c7a23 */ /* 0x000fc4000001082f */
[----:B------:R-:W-:Y:S01]  /*78c0*/  LDSM.16.MT88.4 R20, [R134+0x3400] ;  /* 0x003400008614783b */ /* 0x000fe20000004200 */
[--C-:B------:R-:W-:Y:S02]  /*78d0*/  FFMA.FTZ R30, R30, c[0x0][0x23c], -R47.reuse ;  /* 0x00008f001e1e7a23 */ /* 0x100fe4000001082f */
[--C-:B------:R-:W-:Y:S01]  /*78e0*/  FFMA.FTZ R2, R34, c[0x0][0x23c], -R47.reuse ;  /* 0x00008f0022027a23 */ /* 0x100fe2000001082f */
[----:B--2---:R-:W-:Y:S01]  /*78f0*/  F2FP.BF16.PACK_AB R34, R63, R84 ;  /* 0x000000543f22723e */ /* 0x004fe200000010ff */
[----:B------:R-:W-:Y:S01]  /*7900*/  MUFU.EX2 R100, R100 ;  /* 0x0000006400647308 */ /* 0x000fe20000000800 */
[--C-:B------:R-:W-:Y:S02]  /*7910*/  FFMA.FTZ R80, R35, c[0x0][0x23c], -R47.reuse ;  /* 0x00008f0023507a23 */ /* 0x100fe4000001082f */
[--C-:B------:R-:W-:Y:S02]  /*7920*/  FFMA.FTZ R72, R33, c[0x0][0x23c], -R47.reuse ;  /* 0x00008f0021487a23 */ /* 0x100fe4000001082f */
[----:B------:R-:W-:-:S02]  /*7930*/  FFMA.FTZ R32, R32, c[0x0][0x23c], -R47 ;  /* 0x00008f0020207a23 */ /* 0x000fc4000001082f */
[----:B------:R-:W-:Y:S01]  /*7940*/  FFMA.FTZ R73, R118, c[0x0][0x23c], -R47 ;  /* 0x00008f0076497a23 */ /* 0x000fe2000001082f */
[----:B-1----:R-:W1:Y:S01]  /*7950*/  LDSM.16.MT88.4 R4, [R133+0x3000] ;  /* 0x003000008504783b */ /* 0x002e620000004200 */
[----:B------:R-:W2:Y:S01]  /*7960*/  MUFU.EX2 R93, R93 ;  /* 0x0000005d005d7308 */ /* 0x000ea20000000800 */
[-C--:B---3--:R-:W-:Y:S02]  /*7970*/  FMUL.FTZ R14, R82, R103.reuse ;  /* 0x00000067520e7220 */ /* 0x088fe40000410000 */
[-C--:B------:R-:W-:Y:S02]  /*7980*/  FMUL.FTZ R15, R83, R103.reuse ;  /* 0x00000067530f7220 */ /* 0x080fe40000410000 */
[-C--:B------:R-:W-:Y:S02]  /*7990*/  FMUL.FTZ R78, R78, R103.reuse ;  /* 0x000000674e4e7220 */ /* 0x080fe40000410000 */
[-C--:B------:R-:W-:Y:S01]  /*79a0*/  FMUL.FTZ R79, R79, R103.reuse ;  /* 0x000000674f4f7220 */ /* 0x080fe20000410000 */
[----:B------:R-:W-:Y:S01]  /*79b0*/  MUFU.EX2 R90, R90 ;  /* 0x0000005a005a7308 */ /* 0x000fe20000000800 */
[----:B------:R-:W-:-:S02]  /*79c0*/  FMUL.FTZ R31, R75, R103 ;  /* 0x000000674b1f7220 */ /* 0x000fc40000410000 */
[-C--:B------:R-:W-:Y:S02]  /*79d0*/  FMUL.FTZ R70, R70, R103.reuse ;  /* 0x0000006746467220 */ /* 0x080fe40000410000 */
[----:B------:R-:W-:Y:S02]  /*79e0*/  FMUL.FTZ R71, R71, R103 ;  /* 0x0000006747477220 */ /* 0x000fe40000410000 */
        /* <DEDUP_REMOVED lines=8> */
[----:B------:R-:W-:Y:S02]  /*7a70*/  FFMA.FTZ R110, R115, c[0x0][0x23c], -R47 ;  /* 0x00008f00736e7a23 */ /* 0x000fe4000001082f */
[----:B------:R-:W-:Y:S02]  /*7a80*/  FFMA.FTZ R100, R162, R103, R100 ;  /* 0x00000067a2647223 */ /* 0x000fe40000010064 */
[----:B------:R-:W-:Y:S01]  /*7a90*/  FADD.FTZ R101, R101, R104 ;  /* 0x0000006865657221 */ /* 0x000fe20000010000 */
[----:B---3--:R-:W-:Y:S01]  /*7aa0*/  F2FP.BF16.PACK_AB R11, R92, R90 ;  /* 0x0000005a5c0b723e */ /* 0x008fe200000010ff */
[----:B------:R-:W2:Y:S01]  /*7ab0*/  MUFU.EX2 R80, R80 ;  /* 0x0000005000507308 */ /* 0x000ea20000000800 */
[----:B------:R-:W-:-:S02]  /*7ac0*/  FADD.FTZ R93, R93, R100 ;  /* 0x000000645d5d7221 */ /* 0x000fc40000010000 */
[----:B------:R-:W-:Y:S02]  /*7ad0*/  FFMA.FTZ R57, R96, c[0x0][0x23c], -R59 ;  /* 0x00008f0060397a23 */ /* 0x000fe4000001083b */
        /* <DEDUP_REMOVED lines=8> */
[----:B------:R-:W-:Y:S01]  /*7b60*/  FADD.FTZ R101, R91, R101 ;  /* 0x000000655b657221 */ /* 0x000fe20000010000 */
[----:B------:R-:W3:Y:S01]  /*7b70*/  MUFU.EX2 R76, R30 ;  /* 0x0000001e004c7308 */ /* 0x000ee20000000800 */
[----:B--2---:R-:W-:Y:S01]  /*7b80*/  F2FP.BF16.PACK_AB R33, R80, R2 ;  /* 0x000000025021723e */ /* 0x004fe200000010ff */
[----:B------:R-:W-:-:S02]  /*7b90*/  FADD.FTZ R92, R92, R93 ;  /* 0x0000005d5c5c7221 */ /* 0x000fc40000010000 */
[----:B------:R-:W-:Y:S02]  /*7ba0*/  FADD.FTZ R101, R88, R101 ;  /* 0x0000006558657221 */ /* 0x000fe40000010000 */
[----:B------:R-:W-:Y:S02]  /*7bb0*/  FADD.FTZ R92, R2, R92 ;  /* 0x0000005c025c7221 */ /* 0x000fe40000010000 */
[----:B------:R-:W-:Y:S01]  /*7bc0*/  MUFU.EX2 R73, R73 ;  /* 0x0000004900497308 */ /* 0x000fe20000000800 */
[----:B------:R-:W-:Y:S02]  /*7bd0*/  FFMA.FTZ R36, R36, c[0x0][0x23c], -R47 ;  /* 0x00008f0024247a23 */ /* 0x000fe4000001082f */
[----:B------:R-:W-:Y:S02]  /*7be0*/  FADD.FTZ R92, R80, R92 ;  /* 0x0000005c505c7221 */ /* 0x000fe40000010000 */
[----:B------:R-:W-:Y:S02]  /*7bf0*/  FFMA.FTZ R107, R119, c[0x0][0x23c], -R59 ;  /* 0x00008f00776b7a23 */ /* 0x000fe4000001083b */
[--C-:B------:R-:W-:Y:S01]  /*7c00*/  FFMA.FTZ R44, R44, c[0x0][0x23c], -R47.reuse ;  /* 0x00008f002c2c7a23 */ /* 0x100fe2000001082f */
[----:B---3--:R-:W-:Y:S01]  /*7c10*/  F2FP.BF16.PACK_AB R35, R72, R76 ;  /* 0x0000004c4823723e */ /* 0x008fe200000010ff */
[----:B------:R-:W-:Y:S01]  /*7c20*/  FMUL.FTZ R30, R74, R103 ;  /* 0x000000674a1e7220 */ /* 0x000fe20000410000 */
[----:B------:R-:W-:Y:S01]  /*7c30*/  MUFU.EX2 R75, R75 ;  /* 0x0000004b004b7308 */ /* 0x000fe20000000800 */
[----:B------:R-:W-:-:S02]  /*7c40*/  FFMA.FTZ R74, R113, c[0x0][0x23c], -R47 ;  /* 0x00008f00714a7a23 */ /* 0x000fc4000001082f */
[----:B------:R-:W-:Y:S02]  /*7c50*/  FADD.FTZ R76, R76, R92 ;  /* 0x0000005c4c4c7221 */ /* 0x000fe40000010000 */
[----:B------:R-:W-:Y:S01]  /*7c60*/  FFMA.FTZ R62, R62, c[0x0][0x23c], -R47 ;  /* 0x00008f003e3e7a23 */ /* 0x000fe2000001082f */
[C---:B-1----:R-:W-:Y:S01]  /*7c70*/  HMMA.16816.F32.BF16 R28, R8.reuse, R4, R28 ;  /* 0x00000004081c723c */ /* 0x042fe2000004181c */
[----:B------:R-:W-:Y:S01]  /*7c80*/  FADD.FTZ R76, R72, R76 ;  /* 0x0000004c484c7221 */ /* 0x000fe20000010000 */
[----:B------:R-:W-:Y:S01]  /*7c90*/  MUFU.EX2 R74, R74 ;  /* 0x0000004a004a7308 */ /* 0x000fe20000000800 */
[----:B------:R-:W-:Y:S02]  /*7ca0*/  FFMA.FTZ R94, R97, c[0x0][0x23c], -R59 ;  /* 0x00008f00615e7a23 */ /* 0x000fe4000001083b */
[--C-:B------:R-:W-:Y:S02]  /*7cb0*/  FFMA.FTZ R3, R3, c[0x0][0x23c], -R47.reuse ;  /* 0x00008f0003037a23 */ /* 0x100fe4000001082f */
[--C-:B------:R-:W-:Y:S01]  /*7cc0*/  FFMA.FTZ R162, R67, c[0x0][0x23c], -R47.reuse ;  /* 0x00008f0043a27a23 */ /* 0x100fe2000001082f */
[----:B------:R-:W-:Y:S01]  /*7cd0*/  HMMA.16816.F32.BF16 R8, R8, R6, R68 ;  /* 0x000000060808723c */ /* 0x000fe20000041844 */
[----:B------:R-:W1:Y:S01]  /*7ce0*/  LDSM.16.MT88.4 R4, [R134+0x3800] ;  /* 0x003800008604783b */ /* 0x000e620000004200 */
[----:B------:R2:W-:Y:S05]  /*7cf0*/  MUFU.EX2 R70, R32 ;  /* 0x0000002000467308 */ /* 0x0005ea0000000800 */
[----:B------:R-:W-:-:S02]  /*7d00*/  FFMA.FTZ R68, R120, c[0x0][0x23c], -R47 ;  /* 0x00008f0078447a23 */ /* 0x000fc4000001082f */
[--C-:B------:R-:W-:Y:S01]  /*7d10*/  FFMA.FTZ R69, R114, c[0x0][0x23c], -R47.reuse ;  /* 0x00008f0072457a23 */ /* 0x100fe2000001082f */
[----:B------:R-:W-:Y:S01]  /*7d20*/  MUFU.EX2 R81, R81 ;  /* 0x0000005100517308 */ /* 0x000fe20000000800 */
[----:B------:R-:W-:Y:S02]  /*7d30*/  FFMA.FTZ R71, R89, c[0x0][0x23c], -R47 ;  /* 0x00008f0059477a23 */ /* 0x000fe4000001082f */
[----:B------:R-:W-:Y:S01]  /*7d40*/  FFMA.FTZ R89, R117, c[0x0][0x23c], -R59 ;  /* 0x00008f0075597a23 */ /* 0x000fe2000001083b */
[----:B--2---:R-:W-:-:S04]  /*7d50*/  F2FP.BF16.PACK_AB R32, R85, R88 ;  /* 0x000000585520723e */ /* 0x004fc800000010ff */
[----:B------:R-:W2:Y:S01]  /*7d60*/  MUFU.EX2 R68, R68 ;  /* 0x0000004400447308 */ /* 0x000ea20000000800 */
[----:B------:R-:W-:-:S04]  /*7d70*/  FADD.FTZ R85, R85, R101 ;  /* 0x0000006555557221 */ /* 0x000fc80000010000 */
[----:B------:R-:W-:Y:S01]  /*7d80*/  FADD.FTZ R85, R84, R85 ;  /* 0x0000005554557221 */ /* 0x000fe20000010000 */
[----:B------:R-:W-:Y:S02]  /*7d90*/  HMMA.16816.F32.BF16 R12, R32, R20, R12 ;  /* 0x00000014200c723c */ /* 0x000fe4000004180c */
[----:B------:R-:W-:Y:S01]  /*7da0*/  MUFU.EX2 R69, R69 ;  /* 0x0000004500457308 */ /* 0x000fe20000000800 */
[----:B------:R-:W-:-:S04]  /*7db0*/  FADD.FTZ R63, R63, R85 ;  /* 0x000000553f3f7221 */ /* 0x000fc80000010000 */
[----:B------:R-:W-:Y:S01]  /*7dc0*/  FADD.FTZ R63, R61, R63 ;  /* 0x0000003f3d3f7221 */ /* 0x000fe20000010000 */
[C---:B------:R-:W-:Y:S01]  /*7dd0*/  HMMA.16816.F32.BF16 R16, R32.reuse, R22, R16 ;  /* 0x000000162010723c */ /* 0x040fe20000041810 */
[----:B------:R-:W3:Y:S01]  /*7de0*/  LDSM.16.MT88.4 R20, [R133+0x3800] ;  /* 0x003800008514783b */ /* 0x000ee20000004200 */
[----:B------:R-:W4:Y:S06]  /*7df0*/  MUFU.EX2 R71, R71 ;  /* 0x0000004700477308 */ /* 0x000f2c0000000800 */
[C---:B------:R-:W-:Y:S02]  /*7e00*/  HMMA.16816.F32.BF16 R28, R32.reuse, R24, R28 ;  /* 0x00000018201c723c */ /* 0x040fe4000004181c */
[----:B------:R-:W-:Y:S06]  /*7e10*/  MUFU.EX2 R46, R46 ;  /* 0x0000002e002e7308 */ /* 0x000fec0000000800 */
[----:B------:R-:W-:Y:S01]  /*7e20*/  HMMA.16816.F32.BF16 R24, R32, R26, R8 ;  /* 0x0000001a2018723c */ /* 0x000fe20000041808 */
[----:B------:R-:W5:Y:S01]  /*7e30*/  LDSM.16.MT88.4 R8, [R134+0x3c00] ;  /* 0x003c00008608783b */ /* 0x000f620000004200 */
[----:B------:R-:W-:Y:S05]  /*7e40*/  MUFU.EX2 R45, R45 ;  /* 0x0000002d002d7308 */ /* 0x000fea0000000800 */
[C---:B------:R-:W-:Y:S01]  /*7e50*/  F2FP.BF16.PACK_AB R32, R60.reuse, R61 ;  /* 0x0000003d3c20723e */ /* 0x040fe200000010ff */
[----:B------:R-:W-:Y:S01]  /*7e60*/  FADD.FTZ R60, R60, R63 ;  /* 0x0000003f3c3c7221 */ /* 0x000fe20000010000 */
[----:B--2---:R-:W-:Y:S01]  /*7e70*/  F2FP.BF16.PACK_AB R33, R68, R70 ;  /* 0x000000464421723e */ /* 0x004fe200000010ff */
[----:B------:R-:W-:Y:S01]  /*7e80*/  MUFU.EX2 R106, R106 ;  /* 0x0000006a006a7308 */ /* 0x000fe20000000800 */
[----:B------:R-:W-:Y:S01]  /*7e90*/  F2FP.BF16.PACK_AB R34, R56, R58 ;  /* 0x0000003a3822723e */ /* 0x000fe200000010ff */
[----:B------:R-:W-:Y:S01]  /*7ea0*/  FADD.FTZ R70, R70, R76 ;  /* 0x0000004c46467221 */ /* 0x000fe20000010000 */
[----:B----4-:R-:W-:Y:S01]  /*7eb0*/  F2FP.BF16.PACK_AB R35, R71, R69 ;  /* 0x000000454723723e */ /* 0x010fe200000010ff */
[----:B------:R-:W-:Y:S01]  /*7ec0*/  FADD.FTZ R60, R58, R60 ;  /* 0x0000003c3a3c7221 */ /* 0x000fe20000010000 */
[----:B------:R-:W-:Y:S01]  /*7ed0*/  LDSM.16.MT88.4 R76, [R134+0x4c00] ;  /* 0x004c0000864c783b */ /* 0x000fe20000004200 */
[----:B------:R-:W-:-:S02]  /*7ee0*/  FADD.FTZ R70, R68, R70 ;  /* 0x0000004644467221 */ /* 0x000fc40000010000 */
[----:B------:R-:W2:Y:S01]  /*7ef0*/  MUFU.EX2 R82, R82 ;  /* 0x0000005200527308 */ /* 0x000ea20000000800 */
[----:B------:R-:W-:Y:S01]  /*7f00*/  FADD.FTZ R60, R56, R60 ;  /* 0x0000003c383c7221 */ /* 0x000fe20000010000 */
[----:B-1----:R-:W-:Y:S01]  /*7f10*/  HMMA.16816.F32.BF16 R12, R32, R4, R12 ;  /* 0x00000004200c723c */ /* 0x002fe2000004180c */
[----:B------:R-:W-:-:S04]  /*7f20*/  FADD.FTZ R70, R69, R70 ;  /* 0x0000004645467221 */ /* 0x000fc80000010000 */
[----:B------:R-:W-:Y:S01]  /*7f30*/  FADD.FTZ R71, R71, R70 ;  /* 0x0000004647477221 */ /* 0x000fe20000010000 */
[----:B------:R-:W-:Y:S02]  /*7f40*/  MUFU.EX2 R83, R83 ;  /* 0x0000005300537308 */ /* 0x000fe40000000800 */
[----:B------:R-:W-:Y:S01]  /*7f50*/  HMMA.16816.F32.BF16 R16, R32, R6, R16 ;  /* 0x000000062010723c */ /* 0x000fe20000041810 */
[----:B------:R-:W1:Y:S01]  /*7f60*/  LDSM.16.MT88.4 R4, [R133+0x3c00] ;  /* 0x003c00008504783b */ /* 0x000e620000004200 */
[----:B------:R-:W-:-:S04]  /*7f70*/  FADD.FTZ R71, R74, R71 ;  /* 0x000000474a477221 */ /* 0x000fc80000010000 */
[----:B------:R-:W4:Y:S01]  /*7f80*/  MUFU.EX2 R110, R110 ;  /* 0x0000006e006e7308 */ /* 0x000f220000000800 */
[----:B------:R-:W-:Y:S01]  /*7f90*/  FADD.FTZ R71, R73, R71 ;  /* 0x0000004749477221 */ /* 0x000fe20000010000 */
[C---:B---3--:R-:W-:Y:S06]  /*7fa0*/  HMMA.16816.F32.BF16 R28, R32.reuse, R20, R28 ;  /* 0x00000014201c723c */ /* 0x048fec000004181c */
[----:B------:R-:W3:Y:S02]  /*7fb0*/  MUFU.EX2 R43, R43 ;  /* 0x0000002b002b7308 */ /* 0x000ee40000000800 */
[----:B------:R-:W-:Y:S01]  /*7fc0*/  HMMA.16816.F32.BF16 R24, R32, R22, R24 ;  /* 0x000000162018723c */ /* 0x000fe20000041818 */
[----:B------:R-:W2:Y:S05]  /*7fd0*/  LDSM.16.MT88.4 R20, [R134+0x4000] ;  /* 0x004000008614783b */ /* 0x000eaa0000004200 */
        /* <DEDUP_REMOVED lines=12> */
[----:B-----5:R-:W-:Y:S01]  /*80a0*/  HMMA.16816.F32.BF16 R12, R32, R8, R12 ;  /* 0x00000008200c723c */ /* 0x020fe2000004180c */
[----:B------:R-:W-:Y:S01]  /*80b0*/  FADD.FTZ R51, R51, R55 ;  /* 0x0000003733337221 */ /* 0x000fe20000010000 */
[----:B------:R-:W-:Y:S03]  /*80c0*/  MUFU.EX2 R38, R38 ;  /* 0x0000002600267308 */ /* 0x000fe60000000800 */
[----:B------:R-:W-:-:S03]  /*80d0*/  FADD.FTZ R51, R50, R51 ;  /* 0x0000003332337221 */ /* 0x000fc60000010000 */
[C---:B------:R-:W-:Y:S01]  /*80e0*/  HMMA.16816.F32.BF16 R16, R32.reuse, R10, R16 ;  /* 0x0000000a2010723c */ /* 0x040fe20000041810 */
[----:B------:R-:W5:Y:S01]  /*80f0*/  LDSM.16.MT88.4 R8, [R133+0x4000] ;  /* 0x004000008508783b */ /* 0x000f620000004200 */
[----:B------:R-:W2:Y:S06]  /*8100*/  MUFU.EX2 R54, R54 ;  /* 0x0000003600367308 */ /* 0x000eac0000000800 */
[C---:B-1----:R-:W-:Y:S02]  /*8110*/  HMMA.16816.F32.BF16 R28, R32.reuse, R4, R28 ;  /* 0x00000004201c723c */ /* 0x042fe4000004181c */
[----:B------:R-:W1:Y:S06]  /*8120*/  MUFU.EX2 R96, R96 ;  /* 0x0000006000607308 */ /* 0x000e6c0000000800 */
[----:B------:R-:W-:Y:S01]  /*8130*/  HMMA.16816.F32.BF16 R24, R32, R6, R24 ;  /* 0x000000062018723c */ /* 0x000fe20000041818 */
[----:B------:R-:W1:Y:S01]  /*8140*/  LDSM.16.MT88.4 R4, [R134+0x4400] ;  /* 0x004400008604783b */ /* 0x000e620000004200 */
[----:B------:R-:W-:Y:S05]  /*8150*/  MUFU.EX2 R48, R48 ;  /* 0x0000003000307308 */ /* 0x000fea0000000800 */
[C---:B------:R-:W-:Y:S01]  /*8160*/  F2FP.BF16.PACK_AB R32, R49.reuse, R50 ;  /* 0x000000323120723e */ /* 0x040fe200000010ff */
[----:B------:R-:W-:Y:S01]  /*8170*/  FADD.FTZ R49, R49, R51 ;  /* 0x0000003331317221 */ /* 0x000fe20000010000 */
[----:B--2---:R-:W-:Y:S01]  /*8180*/  F2FP.BF16.PACK_AB R33, R82, R106 ;  /* 0x0000006a5221723e */ /* 0x004fe200000010ff */
[----:B------:R-:W2:Y:S01]  /*8190*/  MUFU.EX2 R98, R98 ;  /* 0x0000006200627308 */ /* 0x000ea20000000800 */
[----:B------:R-:W-:Y:S01]  /*81a0*/  F2FP.BF16.PACK_AB R34, R45, R46 ;  /* 0x0000002e2d22723e */ /* 0x000fe200000010ff */
[----:B------:R-:W-:Y:S01]  /*81b0*/  FADD.FTZ R106, R106, R75 ;  /* 0x0000004b6a6a7221 */ /* 0x000fe20000010000 */
[----:B----4-:R-:W-:Y:S01]  /*81c0*/  F2FP.BF16.PACK_AB R35, R110, R83 ;  /* 0x000000536e23723e */ /* 0x010fe200000010ff */
[----:B------:R-:W-:-:S02]  /*81d0*/  FADD.FTZ R49, R46, R49 ;  /* 0x000000312e317221 */ /* 0x000fc40000010000 */
[----:B------:R-:W-:Y:S02]  /*81e0*/  FADD.FTZ R106, R82, R106 ;  /* 0x0000006a526a7221 */ /* 0x000fe40000010000 */
[----:B------:R4:W-:Y:S01]  /*81f0*/  MUFU.EX2 R2, R36 ;  /* 0x0000002400027308 */ /* 0x0009e20000000800 */
[----:B------:R-:W-:Y:S01]  /*8200*/  FADD.FTZ R45, R45, R49 ;  /* 0x000000312d2d7221 */ /* 0x000fe20000010000 */
[C---:B------:R-:W-:Y:S01]  /*8210*/  HMMA.16816.F32.BF16 R12, R32.reuse, R20, R12 ;  /* 0x00000014200c723c */ /* 0x040fe2000004180c */
[----:B------:R-:W-:Y:S02]  /*8220*/  FADD.FTZ R83, R83, R106 ;  /* 0x0000006a53537221 */ /* 0x000fe40000010000 */
[----:B---3--:R-:W-:Y:S02]  /*8230*/  FADD.FTZ R45, R43, R45 ;  /* 0x0000002d2b2d7221 */ /* 0x008fe40000010000 */
[----:B------:R-:W-:Y:S01]  /*8240*/  FADD.FTZ R83, R110, R83 ;  /* 0x000000536e537221 */ /* 0x000fe20000010000 */
[----:B------:R-:W3:Y:S02]  /*8250*/  MUFU.EX2 R37, R37 ;  /* 0x0000002500257308 */ /* 0x000ee40000000800 */
[----:B------:R-:W-:Y:S01]  /*8260*/  HMMA.16816.F32.BF16 R16, R32, R22, R16 ;  /* 0x000000162010723c */ /* 0x000fe20000041810 */
[----:B------:R-:W3:Y:S01]  /*8270*/  LDSM.16.MT88.4 R20, [R133+0x4400] ;  /* 0x004400008514783b */ /* 0x000ee20000004200 */
[----:B------:R-:W-:-:S02]  /*8280*/  FADD.FTZ R83, R54, R83 ;  /* 0x0000005336537221 */ /* 0x000fc40000010000 */
[----:B----4-:R-:W-:Y:S02]  /*8290*/  FFMA.FTZ R36, R95, c[0x0][0x23c], -R47 ;  /* 0x00008f005f247a23 */ /* 0x010fe4000001082f */
[----:B------:R-:W-:Y:S02]  /*82a0*/  MUFU.EX2 R0, R0 ;  /* 0x0000000000007308 */ /* 0x000fe40000000800 */
[C---:B-----5:R-:W-:Y:S07]  /*82b0*/  HMMA.16816.F32.BF16 R28, R32.reuse, R8, R28 ;  /* 0x00000008201c723c */ /* 0x060fee000004181c */
[----:B------:R-:W-:Y:S01]  /*82c0*/  F2FP.BF16.PACK_AB R8, R40, R43 ;  /* 0x0000002b2808723e */ /* 0x000fe200000010ff */
[----:B------:R-:W-:Y:S01]  /*82d0*/  HMMA.16816.F32.BF16 R24, R32, R10, R24 ;  /* 0x0000000a2018723c */ /* 0x000fe20000041818 */
[----:B-1----:R-:W-:Y:S01]  /*82e0*/  F2FP.BF16.PACK_AB R9, R96, R54 ;  /* 0x000000366009723e */ /* 0x002fe200000010ff */
[----:B------:R-:W1:Y:S01]  /*82f0*/  LDSM.16.MT88.4 R32, [R134+0x4800] ;  /* 0x004800008620783b */ /* 0x000e620000004200 */
[----:B------:R-:W-:Y:S01]  /*8300*/  MUFU.EX2 R89, R89 ;  /* 0x0000005900597308 */ /* 0x000fe20000000800 */
[----:B------:R-:W-:-:S02]  /*8310*/  FADD.FTZ R40, R40, R45 ;  /* 0x0000002d28287221 */ /* 0x000fc40000010000 */
[----:B------:R-:W-:Y:S01]  /*8320*/  FADD.FTZ R96, R96, R83 ;  /* 0x0000005360607221 */ /* 0x000fe20000010000 */
[----:B------:R-:W-:Y:S01]  /*8330*/  F2FP.BF16.PACK_AB R10, R38, R39 ;  /* 0x00000027260a723e */ /* 0x000fe200000010ff */
[----:B------:R-:W-:Y:S01]  /*8340*/  FADD.FTZ R40, R39, R40 ;  /* 0x0000002827287221 */ /* 0x000fe20000010000 */
[----:B--2---:R-:W-:Y:S01]  /*8350*/  F2FP.BF16.PACK_AB R11, R98, R48 ;  /* 0x00000030620b723e */ /* 0x004fe200000010ff */
[----:B------:R-:W-:Y:S01]  /*8360*/  FADD.FTZ R96, R48, R96 ;  /* 0x0000006030607221 */ /* 0x000fe20000010000 */
[----:B------:R-:W-:Y:S01]  /*8370*/  MUFU.EX2 R107, R107 ;  /* 0x0000006b006b7308 */ /* 0x000fe20000000800 */
[----:B------:R-:W-:Y:S02]  /*8380*/  FADD.FTZ R38, R38, R40 ;  /* 0x0000002826267221 */ /* 0x000fe40000010000 */
[----:B------:R-:W-:Y:S02]  /*8390*/  FADD.FTZ R98, R98, R96 ;  /* 0x0000006062627221 */ /* 0x000fe40000010000 */
[----:B------:R-:W-:Y:S01]  /*83a0*/  HMMA.16816.F32.BF16 R12, R8, R4, R12 ;  /* 0x00000004080c723c */ /* 0x000fe2000004180c */
[----:B---3--:R-:W-:-:S02]  /*83b0*/  FADD.FTZ R38, R37, R38 ;  /* 0x0000002625267221 */ /* 0x008fc40000010000 */
[----:B------:R-:W2:Y:S05]  /*83c0*/  MUFU.EX2 R44, R44 ;  /* 0x0000002c002c7308 */ /* 0x000eaa0000000800 */
[C---:B------:R-:W-:Y:S01]  /*83d0*/  HMMA.16816.F32.BF16 R16, R8.reuse, R6, R16 ;  /* 0x000000060810723c */ /* 0x040fe20000041810 */
[----:B------:R-:W3:Y:S02]  /*83e0*/  LDSM.16.MT88.4 R4, [R133+0x4800] ;  /* 0x004800008504783b */ /* 0x000ee40000004200 */
[----:B------:R-:W4:Y:S05]  /*83f0*/  MUFU.EX2 R62, R62 ;  /* 0x0000003e003e7308 */ /* 0x000f2a0000000800 */
[----:B------:R-:W-:Y:S03]  /*8400*/  HMMA.16816.F32.BF16 R28, R8, R20, R28 ;  /* 0x00000014081c723c */ /* 0x000fe6000004181c */
[----:B------:R-:W5:Y:S01]  /*8410*/  MUFU.EX2 R36, R36 ;  /* 0x0000002400247308 */ /* 0x000f620000000800 */
[----:B--2---:R-:W-:-:S03]  /*8420*/  FADD.FTZ R98, R44, R98 ;  /* 0x000000622c627221 */ /* 0x004fc60000010000 */
[----:B------:R-:W-:Y:S01]  /*8430*/  FFMA.FTZ R20, R64, c[0x0][0x23c], -R59 ;  /* 0x00008f0040147a23 */ /* 0x000fe2000001083b */
[----:B------:R-:W-:Y:S01]  /*8440*/  HMMA.16816.F32.BF16 R24, R8, R22, R24 ;  /* 0x000000160818723c */ /* 0x000fe20000041818 */
[--C-:B------:R-:W-:Y:S02]  /*8450*/  FFMA.FTZ R21, R99, c[0x0][0x23c], -R47.reuse ;  /* 0x00008f0063157a23 */ /* 0x100fe4000001082f */
[----:B------:R-:W2:Y:S04]  /*8460*/  MUFU.EX2 R57, R57 ;  /* 0x0000003900397308 */ /* 0x000ea80000000800 */
[----:B------:R-:W-:Y:S01]  /*8470*/  F2FP.BF16.PACK_AB R8, R0, R37 ;  /* 0x000000250008723e */ /* 0x000fe200000010ff */
[----:B------:R-:W-:Y:S01]  /*8480*/  FFMA.FTZ R22, R66, c[0x0][0x23c], -R47 ;  /* 0x00008f0042167a23 */ /* 0x000fe2000001082f */
[----:B----4-:R-:W-:Y:S01]  /*8490*/  F2FP.BF16.PACK_AB R9, R62, R44 ;  /* 0x0000002c3e09723e */ /* 0x010fe200000010ff */
[----:B------:R-:W-:Y:S01]  /*84a0*/  FADD.FTZ R0, R0, R38 ;  /* 0x0000002600007221 */ /* 0x000fe20000010000 */
[----:B------:R-:W-:Y:S01]  /*84b0*/  F2FP.BF16.PACK_AB R10, R107, R89 ;  /* 0x000000596b0a723e */ /* 0x000fe200000010ff */
[----:B------:R-:W4:Y:S01]  /*84c0*/  MUFU.EX2 R94, R94 ;  /* 0x0000005e005e7308 */ /* 0x000f220000000800 */
[----:B-----5:R-:W-:Y:S01]  /*84d0*/  F2FP.BF16.PACK_AB R11, R36, R2 ;  /* 0x00000002240b723e */ /* 0x020fe200000010ff */
[----:B------:R-:W-:-:S02]  /*84e0*/  FADD.FTZ R62, R62, R98 ;  /* 0x000000623e3e7221 */ /* 0x000fc40000010000 */
[----:B------:R-:W-:Y:S02]  /*84f0*/  FADD.FTZ R0, R89, R0 ;  /* 0x0000000059007221 */ /* 0x000fe40000010000 */
[----:B------:R-:W-:Y:S01]  /*8500*/  FADD.FTZ R62, R2, R62 ;  /* 0x0000003e023e7221 */ /* 0x000fe20000010000 */
[----:B------:R-:W-:Y:S01]  /*8510*/  MOV R2, R42 ;  /* 0x0000002a00027202 */ /* 0x000fe20000000f00 */
[----:B-1----:R-:W-:Y:S01]  /*8520*/  HMMA.16816.F32.BF16 R12, R8, R32, R12 ;  /* 0x00000020080c723c */ /* 0x002fe2000004180c */
[----:B------:R-:W1:Y:S01]  /*8530*/  MUFU.EX2 R20, R20 ;  /* 0x0000001400147308 */ /* 0x000e620000000800 */
[----:B------:R-:W-:Y:S01]  /*8540*/  FADD.FTZ R107, R107, R0 ;  /* 0x000000006b6b7221 */ /* 0x000fe20000010000 */
[----:B------:R-:W-:Y:S01]  /*8550*/  MOV R0, R41 ;  /* 0x0000002900007202 */ /* 0x000fe20000000f00 */
[----:B------:R-:W-:Y:S02]  /*8560*/  FADD.FTZ R36, R36, R62 ;  /* 0x0000003e24247221 */ /* 0x000fe40000010000 */
[----:B--2---:R-:W-:-:S02]  /*8570*/  FADD.FTZ R107, R57, R107 ;  /* 0x0000006b396b7221 */ /* 0x004fc40000010000 */
[----:B---3--:R-:W-:Y:S01]  /*8580*/  HMMA.16816.F32.BF16 R28, R8, R4, R28 ;  /* 0x00000004081c723c */ /* 0x008fe2000004181c */
[----:B------:R-:W2:Y:S01]  /*8590*/  MUFU.EX2 R163, R163 ;  /* 0x000000a300a37308 */ /* 0x000ea20000000800 */
[----:B----4-:R-:W-:-:S05]  /*85a0*/  FADD.FTZ R107, R94, R107 ;  /* 0x0000006b5e6b7221 */ /* 0x010fca0000010000 */
[----:B------:R-:W-:Y:S01]  /*85b0*/  F2FP.BF16.PACK_AB R4, R94, R57 ;  /* 0x000000395e04723e */ /* 0x000fe200000010ff */
[----:B------:R-:W-:Y:S01]  /*85c0*/  HMMA.16816.F32.BF16 R16, R8, R34, R16 ;  /* 0x000000220810723c */ /* 0x000fe20000041810 */
[----:B------:R-:W3:Y:S01]  /*85d0*/  MUFU.EX2 R3, R3 ;  /* 0x0000000300037308 */ /* 0x000ee20000000800 */
[----:B-1----:R-:W-:-:S06]  /*85e0*/  FADD.FTZ R107, R20, R107 ;  /* 0x0000006b146b7221 */ /* 0x002fcc0000010000 */
[----:B------:R-:W-:Y:S01]  /*85f0*/  HMMA.16816.F32.BF16 R24, R8, R6, R24 ;  /* 0x000000060818723c */ /* 0x000fe20000041818 */
[----:B------:R-:W1:Y:S06]  /*8600*/  MUFU.EX2 R21, R21 ;  /* 0x0000001500157308 */ /* 0x000e6c0000000800 */
[C---:B--2---:R-:W-:Y:S01]  /*8610*/  F2FP.BF16.PACK_AB R6, R163.reuse, R20 ;  /* 0x00000014a306723e */ /* 0x044fe200000010ff */
[----:B------:R-:W-:Y:S01]  /*8620*/  FADD.FTZ R163, R163, R107 ;  /* 0x0000006ba3a37221 */ /* 0x000fe20000010000 */
[----:B------:R-:W2:Y:S01]  /*8630*/  MUFU.EX2 R22, R22 ;  /* 0x0000001600167308 */ /* 0x000ea20000000800 */
[----:B---3--:R-:W-:-:S07]  /*8640*/  FADD.FTZ R36, R3, R36 ;  /* 0x0000002403247221 */ /* 0x008fce0000010000 */
[----:B------:R-:W3:Y:S01]  /*8650*/  MUFU.EX2 R162, R162 ;  /* 0x000000a200a27308 */ /* 0x000ee20000000800 */
[C---:B-1----:R-:W-:Y:S01]  /*8660*/  F2FP.BF16.PACK_AB R5, R21.reuse, R3 ;  /* 0x000000031505723e */ /* 0x042fe200000010ff */
[----:B------:R-:W-:-:S04]  /*8670*/  FADD.FTZ R36, R21, R36 ;  /* 0x0000002415247221 */ /* 0x000fc80000010000 */
[----:B--2---:R-:W-:Y:S01]  /*8680*/  FADD.FTZ R36, R22, R36 ;  /* 0x0000002416247221 */ /* 0x004fe20000010000 */
[----:B---3--:R-:W-:-:S03]  /*8690*/  F2FP.BF16.PACK_AB R7, R162, R22 ;  /* 0x00000016a207723e */ /* 0x008fc600000010ff */
[----:B------:R-:W-:-:S04]  /*86a0*/  FADD.FTZ R162, R162, R36 ;  /* 0x00000024a2a27221 */ /* 0x000fc80000010000 */
[C---:B------:R-:W-:Y:S08]  /*86b0*/  HMMA.16816.F32.BF16 R80, R4.reuse, R76, R12 ;  /* 0x0000004c0450723c */ /* 0x040ff0000004180c */
[C---:B------:R-:W-:Y:S08]  /*86c0*/  HMMA.16816.F32.BF16 R72, R4.reuse, R68, R28 ;  /* 0x000000440448723c */ /* 0x040ff0000004181c */
[C---:B------:R-:W-:Y:S08]  /*86d0*/  HMMA.16816.F32.BF16 R76, R4.reuse, R78, R16 ;  /* 0x0000004e044c723c */ /* 0x040ff00000041810 */
[----:B------:R-:W-:Y:S11]  /*86e0*/  HMMA.16816.F32.BF16 R68, R4, R70, R24 ;  /* 0x000000460444723c */ /* 0x000ff60000041818 */
[----:B------:R-:W-:Y:S08]  /*86f0*/  @!UPT UIADD3 URZ, URZ, URZ, URZ ;  /* 0x0000003f3f3ff290 */ /* 0x000ff0000fffe03f */
.L_x_3853:
[----:B------:R-:W-:Y:S05]  /*8700*/  @!P1 BRA `(.L_x_3861) ;  /* 0x000028c000009947 */ /* 0x000fea0003800000 */
[----:B------:R-:W-:Y:S01]  /*8710*/  IMAD.MOV.U32 R159, RZ, RZ, c[0x0][0x1a0] ;  /* 0x00006800ff9f7624 */ /* 0x000fe200078e00ff */
[----:B------:R-:W-:-:S02]  /*8720*/  MOV R3, R0 ;  /* 0x0000000000037202 */ /* 0x000fc40000000f00 */
[----:B------:R-:W-:Y:S01]  /*8730*/  MOV R84, R2 ;  /* 0x0000000200547202 */ /* 0x000fe20000000f00 */
[----:B------:R-:W-:-:S05]  /*8740*/  IMAD.U32 R158, R159, -0x80, RZ ;  /* 0xffffff809f9e7824 */ /* 0x000fca00078e00ff */
[----:B------:R-:W-:Y:S02]  /*8750*/  SHF.R.S32.HI R157, RZ, 0x1f, R158 ;  /* 0x0000001fff9d7819 */ /* 0x000fe4000001149e */
.L_x_3865:
        /* <DEDUP_REMOVED lines=65> */
.L_x_3862:
[----:B------:R-:W-:Y:S02]  /*8b70*/  ISETP.GE.AND P0, PT, R152, c[0x0][0x220], PT ;  /* 0x0000880098007a0c */ /* 0x000fe40003f06270 */
[CC--:B------:R-:W-:Y:S04]  /*8b80*/  LEA R164, P3, R8.reuse, R109.reuse, 0x1 ;  /* 0x0000006d08a47211 */ /* 0x0c0fe800078608ff */
[--C-:B------:R-:W-:Y:S07]  /*8b90*/  LEA.HI.X R165, R8, R108, R4.reuse, 0x1, P3 ;  /* 0x0000006c08a57211 */ /* 0x100fee00018f0c04 */
        /* <DEDUP_REMOVED lines=11> */
[CC--:B------:R-:W-:Y:S01]  /*8c50*/  @!P0 LEA R10, P1, R6.reuse, R109.reuse, 0x1 ;  /* 0x0000006d060a8211 */ /* 0x0c0fe200078208ff */
        /* <DEDUP_REMOVED lines=63> */
[----:B------:R-:W-:Y:S08]  /*9050*/  HMMA.16816.F32.BF16 R64, R64, R90, RZ ;  /* 0x0000005a4040723c */ /* 0x000ff000000418ff */
[C---:B------:R-:W-:Y:S08]  /*9060*/  HMMA.16816.F32.BF16 R4, R92.reuse, R96, R4 ;  /* 0x000000605c04723c */ /* 0x040ff00000041804 */
[C---:B------:R-:W-:Y:S08]  /*9070*/  HMMA.16816.F32.BF16 R8, R92.reuse, R98, R8 ;  /* 0x000000625c08723c */ /* 0x040ff00000041808 */
[C---:B------:R-:W-:Y:S08]  /*9080*/  HMMA.16816.F32.BF16 R12, R92.reuse, R100, R12 ;  /* 0x000000645c0c723c */ /* 0x040ff0000004180c */
[C---:B------:R-:W-:Y:S08]  /*9090*/  HMMA.16816.F32.BF16 R16, R92.reuse, R102, R16 ;  /* 0x000000665c10723c */ /* 0x040ff00000041810 */
[C---:B------:R-:W-:Y:S08]  /*90a0*/  HMMA.16816.F32.BF16 R20, R92.reuse, R104, R20 ;  /* 0x000000685c14723c */ /* 0x040ff00000041814 */
[C---:B------:R-:W-:Y:S08]  /*90b0*/  HMMA.16816.F32.BF16 R24, R92.reuse, R106, R24 ;  /* 0x0000006a5c18723c */ /* 0x040ff00000041818 */
[C---:B----4-:R-:W-:Y:S07]  /*90c0*/  HMMA.16816.F32.BF16 R28, R92.reuse, R108, R28 ;  /* 0x0000006c5c1c723c */ /* 0x050fee000004181c */
        /* <DEDUP_REMOVED lines=73> */
[----:B------:R-:W-:Y:S02]  /*9560*/  IMAD R2, R85, c[0x0][0x184], R2 ;  /* 0x0000610055027a24 */ /* 0x000fe400078e0202 */
[----:B------:R-:W-:Y:S02]  /*9570*/  IMAD.MOV.U32 R85, RZ, RZ, R92 ;  /* 0x000000ffff557224 */ /* 0x000fe400078e005c */
[----:B------:R-:W-:Y:S02]  /*9580*/  IMAD.IADD R2, R93, 0x1, R2 ;  /* 0x000000015d027824 */ /* 0x000fe400078e0202 */
.L_x_3864:
[----:B------:R1:W-:Y:S01]  /*9590*/  @P0 STS [R148+0x1000], RZ ;  /* 0x001000ff94000388 */ /* 0x0003e20000000800 */
[----:B------:R-:W-:Y:S01]  /*95a0*/  LEA R98, P4, R85, R161, 0x1 ;  /* 0x000000a155627211 */ /* 0x000fe200078808ff */
[----:B------:R-:W-:Y:S01]  /*95b0*/  @!P0 IMAD.MOV.U32 R88, RZ, RZ, c[0x0][0x19c] ;  /* 0x00006700ff588624 */ /* 0x000fe200078e00ff */
[-C--:B------:R-:W-:Y:S01]  /*95c0*/  @!P0 IADD3 R89, P1, R143, R85.reuse, RZ ;  /* 0x000000558f598210 */ /* 0x080fe20007f3e0ff */
[----:B------:R1:W-:Y:S01]  /*95d0*/  @P0 STS [R148+0x1004], RZ ;  /* 0x001004ff94000388 */ /* 0x0003e20000000800 */
[C---:B------:R-:W-:Y:S01]  /*95e0*/  @!P0 LEA R91, P2, R90.reuse, R85, 0x6 ;  /* 0x000000555a5b8211 */ /* 0x040fe200078430ff */
[----:B------:R-:W-:Y:S01]  /*95f0*/  @!P0 IMAD.MOV.U32 R92, RZ, RZ, R85 ;  /* 0x000000ffff5c8224 */ /* 0x000fe200078e0055 */
[--C-:B------:R-:W-:Y:S01]  /*9600*/  LEA.HI.X R99, R85, R160, R2.reuse, 0x1, P4 ;  /* 0x000000a055637211 */ /* 0x100fe200020f0c02 */
[----:B------:R1:W-:Y:S01]  /*9610*/  @P0 STS.64 [R148+0x1008], RZ ;  /* 0x001008ff94000388 */ /* 0x0003e20000000a00 */
[----:B------:R-:W-:Y:S01]  /*9620*/  @!P0 IMAD.MOV.U32 R93, RZ, RZ, R2 ;  /* 0x000000ffff5d8224 */ /* 0x000fe200078e0002 */
[-C--:B------:R-:W-:Y:S01]  /*9630*/  @!P0 LEA R96, P3, R89, R161.reuse, 0x1 ;  /* 0x000000a159608211 */ /* 0x080fe200078608ff */
[----:B------:R-:W-:Y:S01]  /*9640*/  @!P0 IMAD.MOV.U32 R0, RZ, RZ, c[0x0][0x19c] ;  /* 0x00006700ff008624 */ /* 0x000fe200078e00ff */
[----:B------:R-:W-:Y:S01]  /*9650*/  @!PT LDS RZ, [RZ] ;  /* 0x00000000fffff984 */ /* 0x000fe20000000800 */
[----:B------:R-:W-:Y:S01]  /*9660*/  @!PT LDS RZ, [RZ] ;  /* 0x00000000fffff984 */ /* 0x000fe20000000800 */
[----:B------:R-:W-:Y:S01]  /*9670*/  @!PT LDS RZ, [RZ] ;  /* 0x00000000fffff984 */ /* 0x000fe20000000800 */
[----:B------:R1:W-:Y:S01]  /*9680*/  @!P0 LDGSTS.E.BYPASS.LTC128B.128 [R148+0x1000], [R98.64] ;  /* 0x0100000062948fae */ /* 0x0003e2000b901d46 */
[C---:B------:R-:W-:Y:S01]  /*9690*/  @!P0 IMAD.WIDE.U32 R92, R90.reuse, 0x60, R92 ;  /* 0x000000605a5c8825 */ /* 0x040fe200078e005c */
[----:B------:R-:W-:Y:S02]  /*96a0*/  @!P0 LEA.HI.X R90, R90, R2, R88, 0x6, P2 ;  /* 0x000000025a5a8211 */ /* 0x000fe400010f3458 */
        /* <DEDUP_REMOVED lines=26> */
.L_x_3863:
        /* <DEDUP_REMOVED lines=87> */
[----:B------:R-:W-:Y:S02]  /*9dc0*/  FFMA.FTZ R103, R24, c[0x0][0x23c], -R89 ;  /* 0x00008f0018677a23 */ /* 0x000fe40000010859 */
[--C-:B------:R-:W-:Y:S02]  /*9dd0*/  FFMA.FTZ R120, R14, c[0x0][0x23c], -R85.reuse ;  /* 0x00008f000e787a23 */ /* 0x100fe40000010855 */
[----:B------:R-:W-:Y:S02]  /*9de0*/  FFMA.FTZ R114, R15, c[0x0][0x23c], -R85 ;  /* 0x00008f000f727a23 */ /* 0x000fe40000010855 */
[----:B------:R-:W3:Y:S01]  /*9df0*/  LDSM.16.MT88.4 R12, [R134+0x3000] ;  /* 0x00300000860c783b */ /* 0x000ee20000004200 */
[----:B-1----:R-:W-:Y:S02]  /*9e00*/  FFMA.FTZ R99, R25, c[0x0][0x23c], -R89 ;  /* 0x00008f0019637a23 */ /* 0x002fe40000010859 */
[----:B------:R-:W-:Y:S01]  /*9e10*/  MUFU.EX2 R116, R116 ;  /* 0x0000007400747308 */ /* 0x000fe20000000800 */
[--C-:B------:R-:W-:Y:S02]  /*9e20*/  FFMA.FTZ R105, R26, c[0x0][0x23c], -R85.reuse ;  /* 0x00008f001a697a23 */ /* 0x100fe40000010855 */
[----:B------:R-:W-:Y:S02]  /*9e30*/  FFMA.FTZ R102, R27, c[0x0][0x23c], -R85 ;  /* 0x00008f001b667a23 */ /* 0x000fe40000010855 */
[----:B------:R-:W1:Y:S01]  /*9e40*/  LDSM.16.MT88.4 R24, [R133+0x3000] ;  /* 0x003000008518783b */ /* 0x000e620000004200 */
[--C-:B------:R-:W-:Y:S02]  /*9e50*/  FFMA.FTZ R97, R28, c[0x0][0x23c], -R89.reuse ;  /* 0x00008f001c617a23 */ /* 0x100fe40000010859 */
[----:B------:R-:W-:Y:S02]  /*9e60*/  FFMA.FTZ R98, R29, c[0x0][0x23c], -R89 ;  /* 0x00008f001d627a23 */ /* 0x000fe40000010859 */
[----:B------:R-:W-:Y:S01]  /*9e70*/  MUFU.EX2 R113, R113 ;  /* 0x0000007100717308 */ /* 0x000fe20000000800 */
[--C-:B------:R-:W-:Y:S02]  /*9e80*/  FFMA.FTZ R100, R30, c[0x0][0x23c], -R85.reuse ;  /* 0x00008f001e647a23 */ /* 0x100fe40000010855 */
[----:B------:R-:W-:Y:S02]  /*9e90*/  FFMA.FTZ R101, R31, c[0x0][0x23c], -R85 ;  /* 0x00008f001f657a23 */ /* 0x000fe40000010855 */
[----:B------:R-:W4:Y:S01]  /*9ea0*/  LDSM.16.MT88.4 R28, [R134+0x3400] ;  /* 0x00340000861c783b */ /* 0x000f220000004200 */
[--C-:B------:R-:W-:Y:S02]  /*9eb0*/  FFMA.FTZ R94, R32, c[0x0][0x23c], -R89.reuse ;  /* 0x00008f00205e7a23 */ /* 0x100fe40000010859 */
[----:B------:R-:W-:Y:S02]  /*9ec0*/  FFMA.FTZ R91, R33, c[0x0][0x23c], -R89 ;  /* 0x00008f00215b7a23 */ /* 0x000fe40000010859 */
[----:B------:R-:W-:Y:S01]  /*9ed0*/  MUFU.EX2 R120, R120 ;  /* 0x0000007800787308 */ /* 0x000fe20000000800 */
[--C-:B------:R-:W-:Y:S02]  /*9ee0*/  FFMA.FTZ R96, R34, c[0x0][0x23c], -R85.reuse ;  /* 0x00008f0022607a23 */ /* 0x100fe40000010855 */
[----:B------:R-:W-:Y:S02]  /*9ef0*/  FFMA.FTZ R92, R35, c[0x0][0x23c], -R85 ;  /* 0x00008f00235c7a23 */ /* 0x000fe40000010855 */
[----:B------:R-:W5:Y:S01]  /*9f00*/  LDSM.16.MT88.4 R32, [R133+0x3400] ;  /* 0x003400008520783b */ /* 0x000f620000004200 */
[--C-:B------:R-:W-:Y:S02]  /*9f10*/  FFMA.FTZ R93, R36, c[0x0][0x23c], -R89.reuse ;  /* 0x00008f00245d7a23 */ /* 0x100fe40000010859 */
[----:B------:R-:W-:Y:S02]  /*9f20*/  FFMA.FTZ R90, R37, c[0x0][0x23c], -R89 ;  /* 0x00008f00255a7a23 */ /* 0x000fe40000010859 */
[----:B------:R-:W-:Y:S01]  /*9f30*/  MUFU.EX2 R114, R114 ;  /* 0x0000007200727308 */ /* 0x000fe20000000800 */
[--C-:B------:R-:W-:Y:S02]  /*9f40*/  FFMA.FTZ R95, R38, c[0x0][0x23c], -R85.reuse ;  /* 0x00008f00265f7a23 */ /* 0x100fe40000010855 */
[----:B------:R-:W-:Y:S02]  /*9f50*/  FFMA.FTZ R88, R39, c[0x0][0x23c], -R85 ;  /* 0x00008f0027587a23 */ /* 0x000fe40000010855 */
[----:B------:R-:W-:Y:S01]  /*9f60*/  LDSM.16.MT88.4 R36, [R133+0x3800] ;  /* 0x003800008524783b */ /* 0x000fe20000004200 */
[--C-:B------:R-:W-:Y:S02]  /*9f70*/  FFMA.FTZ R123, R8, c[0x0][0x23c], -R89.reuse ;  /* 0x00008f00087b7a23 */ /* 0x100fe40000010859 */
[C---:B--2---:R-:W-:Y:S02]  /*9f80*/  FMUL.FTZ R8, R84.reuse, R76 ;  /* 0x0000004c54087220 */ /* 0x044fe40000410000 */
[----:B------:R-:W-:Y:S01]  /*9f90*/  MUFU.EX2 R103, R103 ;  /* 0x0000006700677308 */ /* 0x000fe20000000800 */
[----:B------:R-:W-:Y:S02]  /*9fa0*/  FFMA.FTZ R117, R9, c[0x0][0x23c], -R89 ;  /* 0x00008f0009757a23 */ /* 0x000fe40000010859 */
[----:B------:R-:W-:Y:S02]  /*9fb0*/  FMUL.FTZ R9, R84, R77 ;  /* 0x0000004d54097220 */ /* 0x000fe40000410000 */
[--C-:B------:R-:W-:Y:S02]  /*9fc0*/  FFMA.FTZ R125, R10, c[0x0][0x23c], -R85.reuse ;  /* 0x00008f000a7d7a23 */ /* 0x100fe40000010855 */
[----:B------:R-:W-:Y:S02]  /*9fd0*/  FMUL.FTZ R10, R3, R78 ;  /* 0x0000004e030a7220 */ /* 0x000fe40000410000 */
[----:B------:R-:W-:Y:S01]  /*9fe0*/  FFMA.FTZ R121, R11, c[0x0][0x23c], -R85 ;  /* 0x00008f000b797a23 */ /* 0x000fe20000010855 */
[----:B------:R-:W-:Y:S01]  /*9ff0*/  MUFU.EX2 R123, R123 ;  /* 0x0000007b007b7308 */ /* 0x000fe20000000800 */
[----:B------:R-:W-:Y:S02]  /*a000*/  FMUL.FTZ R11, R3, R79 ;  /* 0x0000004f030b7220 */ /* 0x000fe40000410000 */
[----:B------:R-:W-:Y:S01]  /*a010*/  LDSM.16.MT88.4 R76, [R134+0x4c00] ;  /* 0x004c0000864c783b */ /* 0x000fe20000004200 */
[--C-:B------:R-:W-:Y:S02]  /*a020*/  FFMA.FTZ R111, R20, c[0x0][0x23c], -R89.reuse ;  /* 0x00008f00146f7a23 */ /* 0x100fe40000010859 */
[----:B------:R-:W-:Y:S02]  /*a030*/  FFMA.FTZ R104, R21, c[0x0][0x23c], -R89 ;  /* 0x00008f0015687a23 */ /* 0x000fe40000010859 */
[--C-:B------:R-:W-:Y:S02]  /*a040*/  FFMA.FTZ R106, R22, c[0x0][0x23c], -R85.reuse ;  /* 0x00008f00166a7a23 */ /* 0x100fe40000010855 */
[----:B------:R-:W2:Y:S01]  /*a050*/  MUFU.EX2 R117, R117 ;  /* 0x0000007500757308 */ /* 0x000ea20000000800 */
[----:B------:R-:W-:Y:S02]  /*a060*/  FFMA.FTZ R107, R23, c[0x0][0x23c], -R85 ;  /* 0x00008f00176b7a23 */ /* 0x000fe40000010855 */
[--C-:B------:R-:W-:Y:S02]  /*a070*/  FFMA.FTZ R115, R16, c[0x0][0x23c], -R89.reuse ;  /* 0x00008f0010737a23 */ /* 0x100fe40000010859 */
[C---:B------:R-:W-:Y:S02]  /*a080*/  FMUL.FTZ R16, R84.reuse, R68 ;  /* 0x0000004454107220 */ /* 0x040fe40000410000 */
[----:B------:R-:W-:Y:S02]  /*a090*/  FFMA.FTZ R112, R17, c[0x0][0x23c], -R89 ;  /* 0x00008f0011707a23 */ /* 0x000fe40000010859 */
[----:B------:R-:W-:Y:S01]  /*a0a0*/  FMUL.FTZ R17, R84, R69 ;  /* 0x0000004554117220 */ /* 0x000fe20000410000 */
[----:B------:R-:W-:Y:S01]  /*a0b0*/  MUFU.EX2 R125, R125 ;  /* 0x0000007d007d7308 */ /* 0x000fe20000000800 */
[--C-:B------:R-:W-:Y:S02]  /*a0c0*/  FFMA.FTZ R119, R18, c[0x0][0x23c], -R85.reuse ;  /* 0x00008f0012777a23 */ /* 0x100fe40000010855 */
[----:B------:R-:W-:Y:S02]  /*a0d0*/  FMUL.FTZ R18, R3, R70 ;  /* 0x0000004603127220 */ /* 0x000fe40000410000 */
[----:B------:R-:W-:Y:S02]  /*a0e0*/  FFMA.FTZ R110, R19, c[0x0][0x23c], -R85 ;  /* 0x00008f00136e7a23 */ /* 0x000fe40000010855 */
[----:B------:R-:W-:Y:S02]  /*a0f0*/  FMUL.FTZ R19, R3, R71 ;  /* 0x0000004703137220 */ /* 0x000fe40000410000 */
[--C-:B------:R-:W-:Y:S01]  /*a100*/  FFMA.FTZ R124, R4, c[0x0][0x23c], -R89.reuse ;  /* 0x00008f00047c7a23 */ /* 0x100fe20000010859 */
[----:B------:R-:W1:Y:S01]  /*a110*/  MUFU.EX2 R121, R121 ;  /* 0x0000007900797308 */ /* 0x000e620000000800 */
[C---:B------:R-:W-:Y:S02]  /*a120*/  FMUL.FTZ R4, R84.reuse, R80 ;  /* 0x0000005054047220 */ /* 0x040fe40000410000 */
[----:B------:R-:W-:Y:S01]  /*a130*/  FFMA.FTZ R118, R5, c[0x0][0x23c], -R89 ;  /* 0x00008f0005767a23 */ /* 0x000fe20000010859 */
[----:B--2---:R-:W-:Y:S01]  /*a140*/  F2FP.BF16.PACK_AB R22, R117, R123 ;  /* 0x0000007b7516723e */ /* 0x004fe200000010ff */
[----:B------:R-:W-:Y:S02]  /*a150*/  FMUL.FTZ R5, R84, R81 ;  /* 0x0000005154057220 */ /* 0x000fe40000410000 */
[--C-:B------:R-:W-:Y:S02]  /*a160*/  FFMA.FTZ R126, R6, c[0x0][0x23c], -R85.reuse ;  /* 0x00008f00067e7a23 */ /* 0x100fe40000010855 */
[----:B------:R-:W-:Y:S01]  /*a170*/  FMUL.FTZ R6, R3, R82 ;  /* 0x0000005203067220 */ /* 0x000fe20000410000 */
[----:B------:R-:W-:Y:S01]  /*a180*/  MUFU.EX2 R124, R124 ;  /* 0x0000007c007c7308 */ /* 0x000fe20000000800 */
[----:B------:R-:W-:Y:S02]  /*a190*/  FFMA.FTZ R122, R7, c[0x0][0x23c], -R85 ;  /* 0x00008f00077a7a23 */ /* 0x000fe40000010855 */
[----:B------:R-:W-:Y:S02]  /*a1a0*/  FMUL.FTZ R7, R3, R83 ;  /* 0x0000005303077220 */ /* 0x000fe40000410000 */
        /* <DEDUP_REMOVED lines=11> */
[--C-:B------:R-:W-:Y:S02]  /*a260*/  FFMA.FTZ R48, R48, c[0x0][0x23c], -R89.reuse ;  /* 0x00008f0030307a23 */ /* 0x100fe40000010859 */
[----:B------:R-:W-:Y:S02]  /*a270*/  FFMA.FTZ R49, R49, c[0x0][0x23c], -R89 ;  /* 0x00008f0031317a23 */ /* 0x000fe40000010859 */
[--C-:B------:R-:W-:Y:S02]  /*a280*/  FFMA.FTZ R50, R50, c[0x0][0x23c], -R85.reuse ;  /* 0x00008f0032327a23 */ /* 0x100fe40000010855 */
[----:B------:R-:W-:Y:S02]  /*a290*/  FFMA.FTZ R51, R51, c[0x0][0x23c], -R85 ;  /* 0x00008f0033337a23 */ /* 0x000fe40000010855 */
[----:B------:R-:W-:Y:S01]  /*a2a0*/  FFMA.FTZ R52, R52, c[0x0][0x23c], -R89 ;  /* 0x00008f0034347a23 */ /* 0x000fe20000010859 */
[----:B------:R-:W1:Y:S01]  /*a2b0*/  MUFU.EX2 R122, R122 ;  /* 0x0000007a007a7308 */ /* 0x000e620000000800 */
[----:B--2---:R-:W-:Y:S01]  /*a2c0*/  F2FP.BF16.PACK_AB R20, R118, R124 ;  /* 0x0000007c7614723e */ /* 0x004fe200000010ff */
[----:B------:R-:W-:Y:S04]  /*a2d0*/  FFMA.FTZ R124, R84, R163, R124 ;  /* 0x000000a3547c7223 */ /* 0x000fe8000001007c */
[----:B------:R-:W-:Y:S04]  /*a2e0*/  FADD.FTZ R124, R118, R124 ;  /* 0x0000007c767c7221 */ /* 0x000fe80000010000 */
[----:B------:R-:W-:Y:S01]  /*a2f0*/  MUFU.EX2 R115, R115 ;  /* 0x0000007300737308 */ /* 0x000fe20000000800 */
[----:B------:R-:W-:Y:S04]  /*a300*/  FADD.FTZ R123, R123, R124 ;  /* 0x0000007c7b7b7221 */ /* 0x000fe80000010000 */
[----:B------:R-:W-:Y:S05]  /*a310*/  FADD.FTZ R123, R117, R123 ;  /* 0x0000007b757b7221 */ /* 0x000fea0000010000 */
[----:B------:R-:W2:Y:S01]  /*a320*/  MUFU.EX2 R112, R112 ;  /* 0x0000007000707308 */ /* 0x000ea20000000800 */
[C---:B-1----:R-:W-:Y:S01]  /*a330*/  F2FP.BF16.PACK_AB R21, R122.reuse, R126 ;  /* 0x0000007e7a15723e */ /* 0x042fe200000010ff */
[----:B------:R-:W-:Y:S04]  /*a340*/  FFMA.FTZ R126, R3, R162, R126 ;  /* 0x000000a2037e7223 */ /* 0x000fe8000001007e */
[----:B------:R-:W-:Y:S04]  /*a350*/  FADD.FTZ R126, R122, R126 ;  /* 0x0000007e7a7e7221 */ /* 0x000fe80000010000 */
        /* <DEDUP_REMOVED lines=10> */
[----:B------:R-:W-:Y:S01]  /*a400*/  MUFU.EX2 R111, R111 ;  /* 0x0000006f006f7308 */ /* 0x000fe20000000800 */
[----:B------:R-:W-:Y:S02]  /*a410*/  FMUL.FTZ R15, R3, R75 ;  /* 0x0000004b030f7220 */ /* 0x000fe40000410000 */
[----:B------:R-:W-:Y:S05]  /*a420*/  FFMA.FTZ R3, R60, c[0x0][0x23c], -R89 ;  /* 0x00008f003c037a23 */ /* 0x000fea0000010859 */
[C---:B------:R-:W-:Y:S02]  /*a430*/  HMMA.16816.F32.BF16 R12, R20.reuse, R24, R12 ;  /* 0x00000018140c723c */ /* 0x040fe4000004180c */
[----:B------:R-:W-:Y:S06]  /*a440*/  MUFU.EX2 R104, R104 ;  /* 0x0000006800687308 */ /* 0x000fec0000000800 */
[----:B------:R-:W-:Y:S01]  /*a450*/  HMMA.16816.F32.BF16 R16, R20, R26, R16 ;  /* 0x0000001a1410723c */ /* 0x000fe20000041810 */
[----:B------:R-:W3:Y:S03]  /*a460*/  LDSM.16.MT88.4 R24, [R134+0x3800] ;  /* 0x003800008618783b */ /* 0x000ee60000004200 */
[----:B------:R-:W5:Y:S03]  /*a470*/  MUFU.EX2 R106, R106 ;  /* 0x0000006a006a7308 */ /* 0x000f660000000800 */
        /* <DEDUP_REMOVED lines=13> */
[----:B------:R-:W-:Y:S02]  /*a550*/  FADD.FTZ R115, R112, R115 ;  /* 0x0000007370737221 */ /* 0x000fe40000010000 */
[----:B------:R-:W-:Y:S01]  /*a560*/  FADD.FTZ R119, R110, R119 ;  /* 0x000000776e777221 */ /* 0x000fe20000010000 */
[C---:B------:R-:W-:Y:S01]  /*a570*/  HMMA.16816.F32.BF16 R8, R20.reuse, R30, R8 ;  /* 0x0000001e1408723c */ /* 0x040fe20000041808 */
[----:B------:R-:W4:Y:S03]  /*a580*/  LDSM.16.MT88.4 R28, [R134+0x3c00] ;  /* 0x003c0000861c783b */ /* 0x000f260000004200 */
[----:B------:R-:W1:Y:S01]  /*a590*/  MUFU.EX2 R105, R105 ;  /* 0x0000006900697308 */ /* 0x000e620000000800 */
[----:B-----5:R-:W-:Y:S03]  /*a5a0*/  FADD.FTZ R119, R106, R119 ;  /* 0x000000776a777221 */ /* 0x020fe60000010000 */
[C---:B------:R-:W-:Y:S06]  /*a5b0*/  HMMA.16816.F32.BF16 R12, R20.reuse, R32, R12 ;  /* 0x00000020140c723c */ /* 0x040fec000004180c */
[----:B------:R-:W5:Y:S02]  /*a5c0*/  MUFU.EX2 R102, R102 ;  /* 0x0000006600667308 */ /* 0x000f640000000800 */
[----:B------:R-:W-:Y:S01]  /*a5d0*/  HMMA.16816.F32.BF16 R16, R20, R34, R16 ;  /* 0x000000221410723c */ /* 0x000fe20000041810 */
[----:B------:R-:W-:Y:S06]  /*a5e0*/  LDSM.16.MT88.4 R32, [R134+0x4000] ;  /* 0x004000008620783b */ /* 0x000fec0000004200 */
[C---:B------:R-:W-:Y:S01]  /*a5f0*/  F2FP.BF16.PACK_AB R20, R104.reuse, R111 ;  /* 0x0000006f6814723e */ /* 0x040fe200000010ff */
[----:B------:R-:W4:Y:S01]  /*a600*/  MUFU.EX2 R97, R97 ;  /* 0x0000006100617308 */ /* 0x000f220000000800 */
[----:B--2---:R-:W-:Y:S03]  /*a610*/  F2FP.BF16.PACK_AB R21, R107, R106 ;  /* 0x0000006a6b15723e */ /* 0x004fe600000010ff */
[----:B-1----:R-:W-:Y:S01]  /*a620*/  F2FP.BF16.PACK_AB R22, R99, R103 ;  /* 0x000000676316723e */ /* 0x002fe200000010ff */
[----:B------:R-:W-:Y:S02]  /*a630*/  FADD.FTZ R111, R111, R115 ;  /* 0x000000736f6f7221 */ /* 0x000fe40000010000 */
[----:B------:R-:W-:Y:S02]  /*a640*/  FADD.FTZ R107, R107, R119 ;  /* 0x000000776b6b7221 */ /* 0x000fe40000010000 */
[----:B------:R-:W-:Y:S01]  /*a650*/  FADD.FTZ R111, R104, R111 ;  /* 0x0000006f686f7221 */ /* 0x000fe20000010000 */
[----:B------:R-:W1:Y:S01]  /*a660*/  MUFU.EX2 R98, R98 ;  /* 0x0000006200627308 */ /* 0x000e620000000800 */
[----:B------:R-:W-:Y:S02]  /*a670*/  FADD.FTZ R107, R105, R107 ;  /* 0x0000006b696b7221 */ /* 0x000fe40000010000 */
[----:B------:R-:W-:Y:S01]  /*a680*/  FADD.FTZ R111, R103, R111 ;  /* 0x0000006f676f7221 */ /* 0x000fe20000010000 */
[C---:B-----5:R-:W-:Y:S01]  /*a690*/  F2FP.BF16.PACK_AB R23, R102.reuse, R105 ;  /* 0x000000696617723e */ /* 0x060fe200000010ff */
[----:B------:R-:W-:Y:S02]  /*a6a0*/  FADD.FTZ R102, R102, R107 ;  /* 0x0000006b66667221 */ /* 0x000fe40000010000 */
[----:B------:R-:W-:Y:S03]  /*a6b0*/  FADD.FTZ R99, R99, R111 ;  /* 0x0000006f63637221 */ /* 0x000fe60000010000 */
[----:B------:R-:W-:Y:S01]  /*a6c0*/  MUFU.EX2 R100, R100 ;  /* 0x0000006400647308 */ /* 0x000fe20000000800 */
[C---:B---3--:R-:W-:Y:S03]  /*a6d0*/  HMMA.16816.F32.BF16 R4, R20.reuse, R24, R4 ;  /* 0x000000181404723c */ /* 0x048fe60000041804 */
[----:B----4-:R-:W-:Y:S05]  /*a6e0*/  FADD.FTZ R99, R97, R99 ;  /* 0x0000006361637221 */ /* 0x010fea0000010000 */
[C---:B------:R-:W-:Y:S01]  /*a6f0*/  HMMA.16816.F32.BF16 R8, R20.reuse, R26, R8 ;  /* 0x0000001a1408723c */ /* 0x040fe20000041808 */
[----:B------:R-:W2:Y:S01]  /*a700*/  MUFU.EX2 R101, R101 ;  /* 0x0000006500657308 */ /* 0x000ea20000000800 */
[----:B------:R-:W3:Y:S06]  /*a710*/  LDSM.16.MT88.4 R24, [R133+0x3c00] ;  /* 0x003c00008518783b */ /* 0x000eec0000004200 */
[C---:B------:R-:W-:Y:S03]  /*a720*/  HMMA.16816.F32.BF16 R12, R20.reuse, R36, R12 ;  /* 0x00000024140c723c */ /* 0x040fe6000004180c */
[----:B------:R-:W-:Y:S04]  /*a730*/  MUFU.EX2 R94, R94 ;  /* 0x0000005e005e7308 */ /* 0x000fe80000000800 */
[----:B------:R-:W-:Y:S01]  /*a740*/  FFMA.FTZ R36, R53, c[0x0][0x23c], -R89 ;  /* 0x00008f0035247a23 */ /* 0x000fe20000010859 */
[----:B------:R-:W-:Y:S04]  /*a750*/  HMMA.16816.F32.BF16 R16, R20, R38, R16 ;  /* 0x000000261410723c */ /* 0x000fe80000041810 */
[----:B------:R-:W-:Y:S01]  /*a760*/  FFMA.FTZ R37, R54, c[0x0][0x23c], -R85 ;  /* 0x00008f0036257a23 */ /* 0x000fe20000010855 */
[----:B------:R-:W4:Y:S01]  /*a770*/  MUFU.EX2 R91, R91 ;  /* 0x0000005b005b7308 */ /* 0x000f220000000800 */
[----:B------:R-:W-:Y:S01]  /*a780*/  FFMA.FTZ R53, R57, c[0x0][0x23c], -R89 ;  /* 0x00008f0039357a23 */ /* 0x000fe20000010859 */
[----:B-1----:R-:W-:Y:S01]  /*a790*/  F2FP.BF16.PACK_AB R20, R98, R97 ;  /* 0x000000616214723e */ /* 0x002fe200000010ff */
[----:B------:R-:W-:Y:S01]  /*a7a0*/  FFMA.FTZ R38, R55, c[0x0][0x23c], -R85 ;  /* 0x00008f0037267a23 */ /* 0x000fe20000010855 */
[----:B--2---:R-:W-:Y:S03]  /*a7b0*/  F2FP.BF16.PACK_AB R21, R101, R100 ;  /* 0x000000646515723e */ /* 0x004fe600000010ff */
[----:B------:R-:W-:Y:S02]  /*a7c0*/  FFMA.FTZ R39, R56, c[0x0][0x23c], -R89 ;  /* 0x00008f0038277a23 */ /* 0x000fe40000010859 */
[--C-:B------:R-:W-:Y:S01]  /*a7d0*/  FFMA.FTZ R54, R58, c[0x0][0x23c], -R85.reuse ;  /* 0x00008f003a367a23 */ /* 0x100fe20000010855 */
[----:B------:R-:W1:Y:S01]  /*a7e0*/  MUFU.EX2 R96, R96 ;  /* 0x0000006000607308 */ /* 0x000e620000000800 */
[----:B------:R-:W-:Y:S02]  /*a7f0*/  FFMA.FTZ R55, R59, c[0x0][0x23c], -R85 ;  /* 0x00008f003b377a23 */ /* 0x000fe40000010855 */
[----:B------:R-:W-:Y:S02]  /*a800*/  FFMA.FTZ R56, R61, c[0x0][0x23c], -R89 ;  /* 0x00008f003d387a23 */ /* 0x000fe40000010859 */
[--C-:B------:R-:W-:Y:S02]  /*a810*/  FFMA.FTZ R57, R62, c[0x0][0x23c], -R85.reuse ;  /* 0x00008f003e397a23 */ /* 0x100fe40000010855 */
[----:B------:R-:W-:Y:S02]  /*a820*/  FFMA.FTZ R58, R63, c[0x0][0x23c], -R85 ;  /* 0x00008f003f3a7a23 */ /* 0x000fe40000010855 */
[--C-:B------:R-:W-:Y:S01]  /*a830*/  FFMA.FTZ R59, R64, c[0x0][0x23c], -R89.reuse ;  /* 0x00008f00403b7a23 */ /* 0x100fe20000010859 */
[----:B------:R-:W2:Y:S01]  /*a840*/  MUFU.EX2 R92, R92 ;  /* 0x0000005c005c7308 */ /* 0x000ea20000000800 */
[----:B------:R-:W-:Y:S02]  /*a850*/  FFMA.FTZ R89, R65, c[0x0][0x23c], -R89 ;  /* 0x00008f0041597a23 */ /* 0x000fe40000010859 */
[----:B------:R-:W-:Y:S01]  /*a860*/  FADD.FTZ R102, R100, R102 ;  /* 0x0000006664667221 */ /* 0x000fe20000010000 */
[----:B----4-:R-:W-:Y:S01]  /*a870*/  F2FP.BF16.PACK_AB R22, R91, R94 ;  /* 0x0000005e5b16723e */ /* 0x010fe200000010ff */
[----:B------:R-:W-:Y:S02]  /*a880*/  FADD.FTZ R98, R98, R99 ;  /* 0x0000006362627221 */ /* 0x000fe40000010000 */
[----:B------:R-:W-:Y:S02]  /*a890*/  FADD.FTZ R101, R101, R102 ;  /* 0x0000006665657221 */ /* 0x000fe40000010000 */
[----:B------:R-:W-:Y:S01]  /*a8a0*/  FADD.FTZ R98, R94, R98 ;  /* 0x000000625e627221 */ /* 0x000fe20000010000 */
[----:B------:R-:W-:Y:S03]  /*a8b0*/  MUFU.EX2 R93, R93 ;  /* 0x0000005d005d7308 */ /* 0x000fe60000000800 */
[----:B------:R-:W-:Y:S02]  /*a8c0*/  FADD.FTZ R98, R91, R98 ;  /* 0x000000625b627221 */ /* 0x000fe40000010000 */
[----:B-1----:R-:W-:Y:S05]  /*a8d0*/  FADD.FTZ R101, R96, R101 ;  /* 0x0000006560657221 */ /* 0x002fea0000010000 */
[----:B------:R-:W1:Y:S01]  /*a8e0*/  MUFU.EX2 R90, R90 ;  /* 0x0000005a005a7308 */ /* 0x000e620000000800 */
[C---:B--2---:R-:W-:Y:S01]  /*a8f0*/  F2FP.BF16.PACK_AB R23, R92.reuse, R96 ;  /* 0x000000605c17723e */ /* 0x044fe200000010ff */
[----:B------:R-:W-:Y:S08]  /*a900*/  FADD.FTZ R101, R92, R101 ;  /* 0x000000655c657221 */ /* 0x000ff00000010000 */
        /* <DEDUP_REMOVED lines=10> */
[----:B-1----:R-:W-:Y:S01]  /*a9b0*/  F2FP.BF16.PACK_AB R20, R90, R93 ;  /* 0x0000005d5a14723e */ /* 0x002fe200000010ff */
[----:B------:R-:W-:Y:S01]  /*a9c0*/  FADD.FTZ R93, R93, R98 ;  /* 0x000000625d5d7221 */ /* 0x000fe20000010000 */
[----:B--2---:R-:W-:Y:S03]  /*a9d0*/  F2FP.BF16.PACK_AB R21, R88, R95 ;  /* 0x0000005f5815723e */ /* 0x004fe600000010ff */
[----:B------:R-:W-:Y:S02]  /*a9e0*/  FADD.FTZ R95, R95, R101 ;  /* 0x000000655f5f7221 */ /* 0x000fe40000010000 */
[----:B------:R-:W-:Y:S01]  /*a9f0*/  FADD.FTZ R93, R90, R93 ;  /* 0x0000005d5a5d7221 */ /* 0x000fe20000010000 */
[----:B------:R-:W1:Y:S01]  /*aa00*/  MUFU.EX2 R42, R42 ;  /* 0x0000002a002a7308 */ /* 0x000e620000000800 */
[----:B------:R-:W-:Y:S09]  /*aa10*/  FADD.FTZ R95, R88, R95 ;  /* 0x0000005f585f7221 */ /* 0x000ff20000010000 */
[----:B------:R-:W2:Y:S01]  /*aa20*/  MUFU.EX2 R43, R43 ;  /* 0x0000002b002b7308 */ /* 0x000ea20000000800 */
[C---:B-----5:R-:W-:Y:S01]  /*aa30*/  F2FP.BF16.PACK_AB R22, R41.reuse, R40 ;  /* 0x000000282916723e */ /* 0x060fe200000010ff */
        /* <DEDUP_REMOVED lines=12> */
[C---:B----4-:R-:W-:Y:S03]  /*ab00*/  HMMA.16816.F32.BF16 R12, R20.reuse, R28, R12 ;  /* 0x0000001c140c723c */ /* 0x050fe6000004180c */
[----:B------:R-:W4:Y:S01]  /*ab10*/  MUFU.EX2 R48, R48 ;  /* 0x0000003000307308 */ /* 0x000f220000000800 */
        /* <DEDUP_REMOVED lines=10> */
[----:B----4-:R-:W-:Y:S09]  /*abc0*/  FADD.FTZ R44, R48, R44 ;  /* 0x0000002c302c7221 */ /* 0x010ff20000010000 */
[----:B------:R-:W4:Y:S01]  /*abd0*/  MUFU.EX2 R51, R51 ;  /* 0x0000003300337308 */ /* 0x000f220000000800 */
[C---:B---3--:R-:W-:Y:S01]  /*abe0*/  F2FP.BF16.PACK_AB R22, R49.reuse, R48 ;  /* 0x000000303116723e */ /* 0x048fe200000010ff */
[----:B------:R-:W-:Y:S08]  /*abf0*/  FADD.FTZ R49, R49, R44 ;  /* 0x0000002c31317221 */ /* 0x000ff00000010000 */
[----:B------:R-:W3:Y:S01]  /*ac00*/  MUFU.EX2 R52, R52 ;  /* 0x0000003400347308 */ /* 0x000ee20000000800 */
[----:B--2---:R-:W-:Y:S09]  /*ac10*/  FADD.FTZ R47, R50, R47 ;  /* 0x0000002f322f7221 */ /* 0x004ff20000010000 */
[----:B------:R-:W-:Y:S01]  /*ac20*/  MUFU.EX2 R36, R36 ;  /* 0x0000002400247308 */ /* 0x000fe20000000800 */
[C---:B----4-:R-:W-:Y:S01]  /*ac30*/  F2FP.BF16.PACK_AB R23, R51.reuse, R50 ;  /* 0x000000323317723e */ /* 0x050fe200000010ff */
[----:B------:R-:W-:Y:S08]  /*ac40*/  FADD.FTZ R51, R51, R47 ;  /* 0x0000002f33337221 */ /* 0x000ff00000010000 */
[----:B------:R-:W2:Y:S01]  /*ac50*/  MUFU.EX2 R37, R37 ;  /* 0x0000002500257308 */ /* 0x000ea20000000800 */
[C---:B------:R-:W-:Y:S03]  /*ac60*/  HMMA.16816.F32.BF16 R4, R20.reuse, R24, R4 ;  /* 0x000000181404723c */ /* 0x040fe60000041804 */
[----:B---3--:R-:W-:Y:S05]  /*ac70*/  FADD.FTZ R49, R52, R49 ;  /* 0x0000003134317221 */ /* 0x008fea0000010000 */
        /* <DEDUP_REMOVED lines=31> */
[----:B------:R-:W-:Y:S01]  /*ae70*/  FADD.FTZ R53, R56, R53 ;  /* 0x0000003538357221 */ /* 0x000fe20000010000 */
[----:B------:R-:W-:Y:S02]  /*ae80*/  MOV R3, R0 ;  /* 0x0000000000037202 */ /* 0x000fe40000000f00 */
        /* <DEDUP_REMOVED lines=20> */
.L_x_3861:
[----:B------:R-:W1:Y:S01]  /*afd0*/  SHFL.BFLY PT, R4, R163, 0x2, 0x1f ;  /* 0x0c401f00a3047f89 */ /* 0x000e6200000e0000 */
[----:B------:R-:W-:Y:S01]  /*afe0*/  IMAD.MOV.U32 R9, RZ, RZ, 0x3f800000 ;  /* 0x3f800000ff097424 */ /* 0x000fe200078e00ff */
[----:B------:R-:W-:Y:S01]  /*aff0*/  BSSY B0, `(.L_x_3866) ;  /* 0x000007d000007945 */ /* 0x000fe20003800000 */
[----:B------:R-:W-:Y:S01]  /*b000*/  IMAD.MOV.U32 R8, RZ, RZ, 0x3f800000 ;  /* 0x3f800000ff087424 */ /* 0x000fe200078e00ff */
[----:B------:R-:W2:Y:S01]  /*b010*/  SHFL.BFLY PT, R3, R162, 0x2, 0x1f ;  /* 0x0c401f00a2037f89 */ /* 0x000ea200000e0000 */
[----:B------:R-:W-:-:S02]  /*b020*/  IMAD.SHL.U32 R151, R151, 0x8, RZ ;  /* 0x0000000897977824 */ /* 0x000fc400078e00ff */
[----:B------:R-:W-:Y:S01]  /*b030*/  IMAD R156, R156, 0x10, R146 ;  /* 0x000000109c9c7824 */ /* 0x000fe200078e0292 */
[----:B------:R-:W3:Y:S04]  /*b040*/  S2R R5, SR_TID.X ;  /* 0x0000000000057919 */ /* 0x000ee80000002100 */
[----:B------:R-:W-:Y:S06]  /*b050*/  BAR.SYNC.DEFER_BLOCKING 0x0 ;  /* 0x0000000000007b1d */ /* 0x000fec0000010000 */
[----:B------:R-:W4:Y:S04]  /*b060*/  S2R R25, SR_CTAID.Z ;  /* 0x0000000000197919 */ /* 0x000f280000002700 */
[----:B------:R-:W5:Y:S01]  /*b070*/  S2R R24, SR_CTAID.Y ;  /* 0x0000000000187919 */ /* 0x000f620000002600 */
[----:B-1----:R-:W-:-:S03]  /*b080*/  FADD.FTZ R163, R4, R163 ;  /* 0x000000a304a37221 */ /* 0x002fc60000010000 */
[----:B------:R-:W1:Y:S01]  /*b090*/  S2R R26, SR_CTAID.X ;  /* 0x00000000001a7919 */ /* 0x000e620000002500 */
[----:B--2---:R-:W-:-:S03]  /*b0a0*/  FADD.FTZ R162, R3, R162 ;  /* 0x000000a203a27221 */ /* 0x004fc60000010000 */
[----:B------:R-:W2:Y:S01]  /*b0b0*/  SHFL.BFLY PT, R7, R163, 0x1, 0x1f ;  /* 0x0c201f00a3077f89 */ /* 0x000ea200000e0000 */
[----:B---3--:R-:W-:-:S03]  /*b0c0*/  SHF.R.S32.HI R4, RZ, 0x1f, R5 ;  /* 0x0000001fff047819 */ /* 0x008fc60000011405 */
[----:B------:R-:W3:Y:S01]  /*b0d0*/  SHFL.BFLY PT, R6, R162, 0x1, 0x1f ;  /* 0x0c201f00a2067f89 */ /* 0x000ee200000e0000 */
[CC--:B------:R-:W-:Y:S02]  /*b0e0*/  LEA.HI R14, R4.reuse, R5.reuse, RZ, 0x2 ;  /* 0x00000005040e7211 */ /* 0x0c0fe400078f10ff */
[----:B------:R-:W-:Y:S02]  /*b0f0*/  LEA.HI R12, R4, R5, RZ, 0x6 ;  /* 0x00000005040c7211 */ /* 0x000fe400078f30ff */
[----:B------:R-:W-:Y:S02]  /*b100*/  SHF.R.S32.HI R11, RZ, 0x2, R14 ;  /* 0x00000002ff0b7819 */ /* 0x000fe4000001140e */
[----:B------:R-:W-:Y:S02]  /*b110*/  SHF.L.U32 R12, R12, 0x2, RZ ;  /* 0x000000020c0c7819 */ /* 0x000fe400000006ff */
[----:B------:R-:W-:Y:S02]  /*b120*/  SHF.R.S32.HI R13, RZ, 0x1f, R11 ;  /* 0x0000001fff0d7819 */ /* 0x000fe4000001140b */
[----:B------:R-:W-:Y:S01]  /*b130*/  LOP3.LUT R14, R14, 0xfffffffc, RZ, 0xc0, !PT ;  /* 0xfffffffc0e0e7812 */ /* 0x000fe200078ec0ff */
[----:B-----5:R-:W-:Y:S01]  /*b140*/  IMAD R24, R24, c[0x0][0x210], R153 ;  /* 0x0000840018187a24 */ /* 0x020fe200078e0299 */
[----:B------:R-:W-:-:S02]  /*b150*/  LEA.HI R13, R13, R11, RZ, 0x3 ;  /* 0x0000000b0d0d7211 */ /* 0x000fc400078f18ff */
[----:B------:R-:W-:Y:S01]  /*b160*/  LEA.HI R3, R4, R5, RZ, 0x5 ;  /* 0x0000000504037211 */ /* 0x000fe200078f28ff */
[----:B------:R-:W-:Y:S01]  /*b170*/  IMAD.IADD R14, R5, 0x1, -R14 ;  /* 0x00000001050e7824 */ /* 0x000fe200078e0a0e */
[----:B------:R-:W-:Y:S01]  /*b180*/  LOP3.LUT R13, R13, 0xfffffff8, RZ, 0xc0, !PT ;  /* 0xfffffff80d0d7812 */ /* 0x000fe200078ec0ff */
[----:B-1----:R-:W-:Y:S01]  /*b190*/  IMAD.SHL.U32 R26, R26, 0x40, RZ ;  /* 0x000000401a1a7824 */ /* 0x002fe200078e00ff */
[----:B------:R-:W-:Y:S01]  /*b1a0*/  LOP3.LUT R12, R12, 0x3fffff00, RZ, 0xc0, !PT ;  /* 0x3fffff000c0c7812 */ /* 0x000fe200078ec0ff */
[----:B--2---:R-:W-:Y:S01]  /*b1b0*/  FADD.FTZ R7, R163, R7 ;  /* 0x00000007a3077221 */ /* 0x004fe20000010000 */
[----:B------:R-:W-:Y:S01]  /*b1c0*/  SHF.R.S32.HI R10, RZ, 0x5, R3 ;  /* 0x00000005ff0a7819 */ /* 0x000fe20000011403 */
[----:B------:R-:W-:Y:S01]  /*b1d0*/  IMAD.IADD R11, R11, 0x1, -R13 ;  /* 0x000000010b0b7824 */ /* 0x000fe200078e0a0d */
[----:B------:R-:W-:Y:S01]  /*b1e0*/  LOP3.LUT R3, R3, 0xffffffe0, RZ, 0xc0, !PT ;  /* 0xffffffe003037812 */ /* 0x000fe200078ec0ff */
[----:B---3--:R-:W-:Y:S01]  /*b1f0*/  FADD.FTZ R6, R162, R6 ;  /* 0x00000006a2067221 */ /* 0x008fe20000010000 */
[----:B------:R-:W-:Y:S01]  /*b200*/  FSETP.NE.FTZ.AND P3, PT, R7, RZ, PT ;  /* 0x000000ff0700720b */ /* 0x000fe20003f75000 */
[----:B------:R-:W-:Y:S01]  /*b210*/  IMAD R150, R150, 0x20, R12 ;  /* 0x0000002096967824 */ /* 0x000fe200078e020c */
[----:B------:R-:W-:-:S02]  /*b220*/  LEA.HI R13, R11, R11, RZ, 0x1 ;  /* 0x0000000b0b0d7211 */ /* 0x000fc400078f08ff */
[----:B------:R-:W-:Y:S01]  /*b230*/  FSETP.NE.FTZ.AND P2, PT, R6, RZ, PT ;  /* 0x000000ff0600720b */ /* 0x000fe20003f55000 */
[----:B------:R-:W-:Y:S01]  /*b240*/  IMAD R149, R149, 0x4, R150 ;  /* 0x0000000495957824 */ /* 0x000fe200078e0296 */
[----:B------:R-:W-:Y:S02]  /*b250*/  LEA.HI R12, R4, R5, RZ, 0x4 ;  /* 0x00000005040c7211 */ /* 0x000fe400078f20ff */
[----:B------:R-:W-:Y:S02]  /*b260*/  LEA R10, R10, R14, 0x8 ;  /* 0x0000000e0a0a7211 */ /* 0x000fe400078e40ff */
[----:B------:R-:W-:Y:S02]  /*b270*/  SHF.R.S32.HI R14, RZ, 0x1, R13 ;  /* 0x00000001ff0e7819 */ /* 0x000fe4000001140d */
[----:B------:R-:W-:Y:S01]  /*b280*/  SHF.R.S32.HI R12, RZ, 0x4, R12 ;  /* 0x00000004ff0c7819 */ /* 0x000fe2000001140c */
[----:B------:R-:W1:Y:S01]  /*b290*/  @P3 MUFU.RCP R9, R7 ;  /* 0x0000000700093308 */ /* 0x000e620000001000 */
[----:B------:R-:W-:-:S02]  /*b2a0*/  LOP3.LUT R13, R13, 0x1fffffe, RZ, 0xc0, !PT ;  /* 0x01fffffe0d0d7812 */ /* 0x000fc400078ec0ff */
[----:B------:R-:W-:Y:S02]  /*b2b0*/  SHF.L.U32 R15, R14, 0x6, RZ ;  /* 0x000000060e0f7819 */ /* 0x000fe400000006ff */
[----:B------:R-:W-:Y:S01]  /*b2c0*/  SHF.L.U32 R12, R12, 0x6, RZ ;  /* 0x000000060c0c7819 */ /* 0x000fe200000006ff */
[----:B------:R-:W-:Y:S01]  /*b2d0*/  IMAD.IADD R13, R11, 0x1, -R13 ;  /* 0x000000010b0d7824 */ /* 0x000fe200078e0a0d */
[----:B------:R-:W-:Y:S01]  /*b2e0*/  LOP3.LUT R15, R15, 0xc0, RZ, 0xc0, !PT ;  /* 0x000000c00f0f7812 */ /* 0x000fe200078ec0ff */
[----:B------:R-:W2:Y:S01]  /*b2f0*/  @P2 MUFU.RCP R8, R6 ;  /* 0x0000000600082308 */ /* 0x000ea20000001000 */
[----:B------:R-:W-:Y:S02]  /*b300*/  LOP3.LUT R12, R12, 0xc0, RZ, 0xc0, !PT ;  /* 0x000000c00c0c7812 */ /* 0x000fe400078ec0ff */
[----:B------:R-:W-:Y:S02]  /*b310*/  LEA R11, R13, R10, 0x4 ;  /* 0x0000000a0d0b7211 */ /* 0x000fe400078e20ff */
[----:B------:R-:W-:-:S02]  /*b320*/  LEA.HI R15, R15, R15, RZ, 0x1d ;  /* 0x0000000f0f0f7211 */ /* 0x000fc400078fe8ff */
[----:B------:R-:W-:Y:S01]  /*b330*/  LOP3.LUT R151, R12, 0x18, R151, 0xf8, !PT ;  /* 0x000000180c977812 */ /* 0x000fe200078ef897 */
[----:B-1----:R-:W-:Y:S01]  /*b340*/  FMUL.FTZ R80, R9, R80 ;  /* 0x0000005009507220 */ /* 0x002fe20000410000 */
[C---:B------:R-:W-:Y:S01]  /*b350*/  LOP3.LUT P0, RZ, R14.reuse, 0x2, RZ, 0xc0, !PT ;  /* 0x000000020eff7812 */ /* 0x040fe2000780c0ff */
        /* <DEDUP_REMOVED lines=8> */
[C---:B------:R-:W-:Y:S01]  /*b3e0*/  FMUL.FTZ R72, R9.reuse, R72 ;  /* 0x0000004809487220 */ /* 0x040fe20000410000 */
[----:B------:R-:W-:Y:S01]  /*b3f0*/  MOV R12, 0xffffffe0 ;  /* 0xffffffe0000c7802 */ /* 0x000fe20000000f00 */
[C---:B------:R-:W-:Y:S01]  /*b400*/  FMUL.FTZ R73, R9.reuse, R73 ;  /* 0x0000004909497220 */ /* 0x040fe20000410000 */
[----:B------:R1:W-:Y:S01]  /*b410*/  STS.64 [R11.X4], R80 ;  /* 0x000000500b007388 */ /* 0x0003e20000004a00 */
[C---:B------:R-:W-:Y:S01]  /*b420*/  FMUL.FTZ R68, R9.reuse, R68 ;  /* 0x0000004409447220 */ /* 0x040fe20000410000 */
[----:B------:R-:W-:Y:S01]  /*b430*/  SEL R12, R12, 0x20, !P1 ;  /* 0x000000200c0c7807 */ /* 0x000fe20004800000 */
[----:B------:R-:W-:Y:S01]  /*b440*/  FMUL.FTZ R69, R9, R69 ;  /* 0x0000004509457220 */ /* 0x000fe20000410000 */
[----:B------:R3:W5:Y:S01]  /*b450*/  @P3 MUFU.LG2 R27, R7 ;  /* 0x00000007001b3308 */ /* 0x0007620000000c00 */
[----:B------:R-:W-:Y:S01]  /*b460*/  IMAD.SHL.U32 R9, R11, 0x4, RZ ;  /* 0x000000040b097824 */ /* 0x000fe200078e00ff */
[----:B------:R-:W-:Y:S01]  /*b470*/  IADD3 R3, -R3, R5, RZ ;  /* 0x0000000503037210 */ /* 0x000fe20007ffe1ff */
[----:B--2---:R-:W-:Y:S01]  /*b480*/  FMUL.FTZ R83, R8, R83 ;  /* 0x0000005308537220 */ /* 0x004fe20000410000 */
[----:B------:R-:W-:Y:S01]  /*b490*/  LEA.HI R4, R4, R5, RZ, 0x3 ;  /* 0x0000000504047211 */ /* 0x000fe200078f18ff */
[----:B------:R-:W-:-:S02]  /*b4a0*/  FMUL.FTZ R82, R8, R82 ;  /* 0x0000005208527220 */ /* 0x000fc40000410000 */
[C---:B------:R-:W-:Y:S01]  /*b4b0*/  FMUL.FTZ R79, R8.reuse, R79 ;  /* 0x0000004f084f7220 */ /* 0x040fe20000410000 */
[----:B------:R-:W2:Y:S01]  /*b4c0*/  @P2 MUFU.LG2 R6, R6 ;  /* 0x0000000600062308 */ /* 0x000ea20000000c00 */
[C---:B------:R-:W-:Y:S01]  /*b4d0*/  FMUL.FTZ R78, R8.reuse, R78 ;  /* 0x0000004e084e7220 */ /* 0x040fe20000410000 */
[----:B------:R1:W-:Y:S01]  /*b4e0*/  STS.64 [R11.X4+0x400], R82 ;  /* 0x000400520b007388 */ /* 0x0003e20000004a00 */
[----:B------:R-:W-:Y:S01]  /*b4f0*/  FMUL.FTZ R75, R8, R75 ;  /* 0x0000004b084b7220 */ /* 0x000fe20000410000 */
[----:B------:R-:W-:Y:S01]  /*b500*/  LOP3.LUT R4, R4, 0xfffffff8, RZ, 0xc0, !PT ;  /* 0xfffffff804047812 */ /* 0x000fe200078ec0ff */
[C---:B------:R-:W-:Y:S02]  /*b510*/  FMUL.FTZ R74, R8.reuse, R74 ;  /* 0x0000004a084a7220 */ /* 0x040fe40000410000 */
[C---:B------:R-:W-:Y:S02]  /*b520*/  FMUL.FTZ R71, R8.reuse, R71 ;  /* 0x0000004708477220 */ /* 0x040fe40000410000 */
[----:B------:R-:W-:Y:S01]  /*b530*/  FMUL.FTZ R70, R8, R70 ;  /* 0x0000004608467220 */ /* 0x000fe20000410000 */
[----:B------:R-:W-:Y:S01]  /*b540*/  IADD3 R8, R149, R10, RZ ;  /* 0x0000000a95087210 */ /* 0x000fe20007ffe0ff */
[C---:B------:R-:W-:Y:S01]  /*b550*/  IMAD.IADD R13, R9.reuse, 0x1, R12 ;  /* 0x00000001090d7824 */ /* 0x040fe200078e020c */
[C---:B------:R-:W-:Y:S01]  /*b560*/  IADD3 R10, R9.reuse, 0x40, RZ ;  /* 0x00000040090a7810 */ /* 0x040fe20007ffe0ff */
[----:B---3--:R-:W-:Y:S01]  /*b570*/  IMAD.MOV R7, RZ, RZ, -R153 ;  /* 0x000000ffff077224 */ /* 0x008fe200078e0a99 */
[----:B------:R-:W-:Y:S01]  /*b580*/  @P0 IADD3 R10, R9, -0x40, RZ ;  /* 0xffffffc0090a0810 */ /* 0x000fe20007ffe0ff */
[----:B------:R-:W-:Y:S01]  /*b590*/  IMAD.IADD R4, R5, 0x1, -R4 ;  /* 0x0000000105047824 */ /* 0x000fe200078e0a04 */
[----:B------:R1:W-:Y:S01]  /*b5a0*/  STS.64 [R13], R76 ;  /* 0x0000004c0d007388 */ /* 0x0003e20000000a00 */
[----:B------:R-:W-:Y:S01]  /*b5b0*/  LOP3.LUT P0, RZ, R3, 0x3, RZ, 0xc0, !PT ;  /* 0x0000000303ff7812 */ /* 0x000fe2000780c0ff */
[----:B----4-:R-:W-:Y:S01]  /*b5c0*/  IMAD R7, R7, c[0x0][0x1c0], R25 ;  /* 0x0000700007077a24 */ /* 0x010fe200078e0219 */
[----:B------:R-:W-:Y:S01]  /*b5d0*/  IADD3 R12, R12, R10, RZ ;  /* 0x0000000a0c0c7210 */ /* 0x000fe20007ffe0ff */
[----:B------:R1:W-:Y:S01]  /*b5e0*/  STS.64 [R13+0x400], R78 ;  /* 0x0004004e0d007388 */ /* 0x0003e20000000a00 */
[----:B-----5:R-:W-:Y:S01]  /*b5f0*/  @P3 FMUL.FTZ R27, R27, 0.69314718246459960938 ;  /* 0x3f3172181b1b3820 */ /* 0x020fe20000410000 */
[----:B------:R-:W-:Y:S01]  /*b600*/  MOV R3, 0xff800000 ;  /* 0xff80000000037802 */ /* 0x000fe20000000f00 */
[----:B------:R-:W-:Y:S01]  /*b610*/  IMAD R7, R24, c[0x0][0x1c0], R7 ;  /* 0x0000700018077a24 */ /* 0x000fe200078e0207 */
[----:B------:R1:W-:Y:S01]  /*b620*/  STS.64 [R10], R72 ;  /* 0x000000480a007388 */ /* 0x0003e20000000a00 */
[----:B--2---:R-:W-:Y:S01]  /*b630*/  @P2 FMUL.FTZ R6, R6, 0.69314718246459960938 ;  /* 0x3f31721806062820 */ /* 0x004fe20000410000 */
[----:B------:R-:W-:Y:S01]  /*b640*/  MOV R24, 0xff800000 ;  /* 0xff80000000187802 */ /* 0x000fe20000000f00 */
[----:B------:R-:W-:Y:S01]  /*b650*/  IMAD R7, R7, c[0x0][0x214], R26 ;  /* 0x0000850007077a24 */ /* 0x000fe200078e021a */
[----:B------:R1:W-:Y:S01]  /*b660*/  STS.64 [R10+0x400], R74 ;  /* 0x0004004a0a007388 */ /* 0x0003e20000000a00 */
[----:B------:R-:W-:Y:S01]  /*b670*/  @P3 FFMA.FTZ R3, R2, c[0x0][0x238], R27 ;  /* 0x00008e0002033a23 */ /* 0x000fe2000001001b */
[----:B------:R-:W-:Y:S01]  /*b680*/  SHF.L.U32 R26, R4, 0x2, RZ ;  /* 0x00000002041a7819 */ /* 0x000fe200000006ff */
[----:B------:R-:W-:Y:S01]  /*b690*/  @P2 FFMA.FTZ R24, R0, c[0x0][0x238], R6 ;  /* 0x00008e0000182a23 */ /* 0x000fe20000010006 */
[----:B------:R1:W-:Y:S04]  /*b6a0*/  STS.64 [R12], R68 ;  /* 0x000000440c007388 */ /* 0x0003e80000000a00 */
[----:B------:R1:W-:Y:S04]  /*b6b0*/  STS.64 [R12+0x400], R70 ;  /* 0x000400460c007388 */ /* 0x0003e80000000a00 */
[----:B------:R-:W-:Y:S06]  /*b6c0*/  BAR.SYNC.DEFER_BLOCKING 0x0 ;  /* 0x0000000000007b1d */ /* 0x000fec0000010000 */
[----:B------:R1:W2:Y:S04]  /*b6d0*/  LDS.128 R20, [R8.X4] ;  /* 0x0000000008147984 */ /* 0x0002a80000004c00 */
[----:B------:R1:W3:Y:S04]  /*b6e0*/  LDS.128 R16, [R8.X4+0x800] ;  /* 0x0008000008107984 */ /* 0x0002e80000004c00 */
[----:B------:R1:W4:Y:S04]  /*b6f0*/  LDS.128 R12, [R8.X4+0x1000] ;  /* 0x00100000080c7984 */ /* 0x0003280000004c00 */
[----:B------:R-:W1:Y:S01]  /*b700*/  LDS.128 R8, [R8.X4+0x1800] ;  /* 0x0018000008087984 */ /* 0x000e620000004c00 */
        /* <DEDUP_REMOVED lines=11> */
.L_x_3867:
[----:B------:R-:W-:Y:S05]  /*b7c0*/  BSYNC B0 ;  /* 0x0000000000007941 */ /* 0x000fea0003800000 */
.L_x_3866:
[--C-:B------:R-:W-:Y:S01]  /*b7d0*/  SHF.R.S32.HI R27, RZ, 0x1f, R26.reuse ;  /* 0x0000001fff1b7819 */ /* 0x100fe2000001141a */
[----:B------:R-:W-:Y:S01]  /*b7e0*/  IMAD R7, R7, c[0x0][0x22c], RZ ;  /* 0x00008b0007077a24 */ /* 0x000fe200078e02ff */
[----:B------:R-:W-:Y:S02]  /*b7f0*/  ISETP.GE.AND P1, PT, R26, c[0x0][0x220], PT ;  /* 0x000088001a007a0c */ /* 0x000fe40003f26270 */
[C---:B------:R-:W-:Y:S01]  /*b800*/  IADD3 R2, R140.reuse, 0x10, RZ ;  /* 0x000000108c027810 */ /* 0x040fe20007ffe0ff */
[C---:B----4-:R-:W-:Y:S01]  /*b810*/  IMAD.WIDE R4, R140.reuse, 0x20, R26 ;  /* 0x000000208c047825 */ /* 0x050fe200078e021a */
        /* <DEDUP_REMOVED lines=10> */
[----:B---3--:R3:W-:Y:S04]  /*b8c0*/  @!P3 STG.E.128 [R2.64+0x800], R16 ;  /* 0x000800100200b986 */ /* 0x0087e8000c101d06 */
[----:B------:R3:W-:Y:S04]  /*b8d0*/  @!P2 STG.E.128 [R2.64+0x1000], R12 ;  /* 0x0010000c0200a986 */ /* 0x0007e8000c101d06 */
[----:B--2---:R3:W-:Y:S04]  /*b8e0*/  @!P4 STG.E.64 [R2.64], R20 ;  /* 0x000000140200c986 */ /* 0x0047e8000c101b06 */
[----:B------:R3:W-:Y:S01]  /*b8f0*/  @!P4 STG.E.64 [R2.64+0x8], R22 ;  /* 0x000008160200c986 */ /* 0x0007e2000c101b06 */
[----:B------:R-:W-:Y:S05]  /*b900*/  @P1 EXIT ;  /* 0x000000000000194d */ /* 0x000fea0003800000 */
[----:B-1----:R-:W-:Y:S01]  /*b910*/  STG.E.128 [R2.64+0x1800], R8 ;  /* 0x0018000802007986 */ /* 0x002fe2000c101d06 */
[----:B------:R-:W-:Y:S05]  /*b920*/  EXIT ;  /* 0x000000000000794d */ /* 0x000fea0003800000 */
.L_x_3868:
        /* <DEDUP_REMOVED lines=13> */
.L_x_5236:


//--------------------- .text._ZN5flash24flash_fwd_splitkv_kernelI23Flash_fwd_kernel_traitsILi32ELi64ELi128ELi4ELb0ELb0EN7cutlass10bfloat16_tE19Flash_kernel_traitsILi32ELi64ELi128ELi4ES3_EELb1ELb0ELb0ELb0ELb0ELb1ELb1ELb0EEEvNS_16Flash_fwd_paramsE --------------------------
	.section	.text._ZN5flash24flash_fwd_splitkv_kernelI23Flash_fwd_kernel_traitsILi32ELi64ELi128ELi4ELb0ELb0EN7cutlass10bfloat16_tE19Flash_kernel_traitsILi32ELi64ELi128ELi4ES3_EELb1ELb0ELb0ELb0ELb0ELb1ELb1ELb0EEEvNS_16Flash_fwd_paramsE,"ax",@progbits
	.sectioninfo	@"SHI_REGISTERS=237"
	.align	128
        .global         _ZN5flash24flash_fwd_splitkv_kernelI23Flash_fwd_kernel_traitsILi32ELi64ELi128ELi4ELb0ELb0EN7cutlass10bfloat16_tE19Flash_kernel_traitsILi32ELi64ELi128ELi4ES3_EELb1ELb0ELb0ELb0ELb0ELb1ELb1ELb0EEEvNS_16Flash_fwd_paramsE
        .type           _ZN5flash24flash_fwd_splitkv_kernelI23Flash_fwd_kernel_traitsILi32ELi64ELi128ELi4ELb0ELb0EN7cutlass10bfloat16_tE19Flash_kernel_traitsILi32ELi64ELi128ELi4ES3_EELb1ELb0ELb0ELb0ELb0ELb1ELb1ELb0EEEvNS_16Flash_fwd_paramsE,@function
        .size           _ZN5flash24flash_fwd_splitkv_kernelI23Flash_fwd_kernel_traitsILi32ELi64ELi128ELi4ELb0ELb0EN7cutlass10bfloat16_tE19Flash_kernel_traitsILi32ELi64ELi128ELi4ES3_EELb1ELb0ELb0ELb0ELb0ELb1ELb1ELb0EEEvNS_16Flash_fwd_paramsE,(.L_x_5237 - _ZN5flash24flash_fwd_splitkv_kernelI23Flash_fwd_kernel_traitsILi32ELi64ELi128ELi4ELb0ELb0EN7cutlass10bfloat16_tE19Flash_kernel_traitsILi32ELi64ELi128ELi4ES3_EELb1ELb0ELb0ELb0ELb0ELb1ELb1ELb0EEEvNS_16Flash_fwd_paramsE)
        .other          _ZN5flash24flash_fwd_splitkv_kernelI23Flash_fwd_kernel_traitsILi32ELi64ELi128ELi4ELb0ELb0EN7cutlass10bfloat16_tE19Flash_kernel_traitsILi32ELi64ELi128ELi4ES3_EELb1ELb0ELb0ELb0ELb0ELb1ELb1ELb0EEEvNS_16Flash_fwd_paramsE,@"STO_CUDA_ENTRY STV_DEFAULT"
_ZN5flash24flash_fwd_splitkv_kernelI23Flash_fwd_kernel_traitsILi32ELi64ELi128ELi4ELb0ELb0EN7cutlass10bfloat16_tE19Flash_kernel_traitsILi32ELi64ELi128ELi4ES3_EELb1ELb0ELb0ELb0ELb0ELb1ELb1ELb0EEEvNS_16Flash_fwd_paramsE:
.text._ZN5flash24flash_fwd_splitkv_kernelI23Flash_fwd_kernel_traitsILi32ELi64ELi128ELi4ELb0ELb0EN7cutlass10bfloat16_tE19Flash_kernel_traitsILi32ELi64ELi128ELi4ES3_EELb1ELb0ELb0ELb0ELb0ELb1ELb1ELb0EEEvNS_16Flash_fwd_paramsE:
        /* <DEDUP_REMOVED lines=42> */
[----:B------:R-:W4:Y:S01]  /*02a0*/  S2R R5, SR_CTAID.Y ;  /* 0x0000000000057919 */ /* 0x000f220000002600 */
        /* <DEDUP_REMOVED lines=10> */
.L_x_3869:
[----:B-1-34-:R-:W-:Y:S02]  /*0350*/  MOV R0, c[0x0][0x218] ;  /* 0x0000860000007a02 */ /* 0x01afe40000000f00 */
.L_x_3870:
        /* <DEDUP_REMOVED lines=25> */
[----:B------:R-:W-:Y:S02]  /*04f0*/  IADD3 R7, -R58, 0xbf, R27 ;  /* 0x000000bf3a077810 */ /* 0x000fe40007ffe11b */
[----:B--2---:R-:W-:-:S04]  /*0500*/  IADD3 R12, R12, 0xffffffe, RZ ;  /* 0x0ffffffe0c0c7810 */ /* 0x004fc80007ffe0ff */
[----:B------:R-:W2:Y:S02]  /*0510*/  F2I.FTZ.U32.TRUNC.NTZ R13, R12 ;  /* 0x0000000c000d7305 */ /* 0x000ea4000021f000 */
[----:B--2---:R-:W-:Y:S02]  /*0520*/  IMAD.MOV R9, RZ, RZ, -R13 ;  /* 0x000000ffff097224 */ /* 0x004fe400078e0a0d */
        /* <DEDUP_REMOVED lines=11> */
[----:B------:R-:W-:-:S11]  /*05e0*/  IADD3 R4, R26, 0x7f, RZ ;  /* 0x0000007f1a047810 */ /* 0x000fd60007ffe0ff */
[----:B------:R-:W-:-:S05]  /*05f0*/  @P2 IADD3 R2, R2, 0x1, RZ ;  /* 0x0000000102022810 */ /* 0x000fca0007ffe0ff */
[----:B------:R-:W-:Y:S01]  /*0600*/  IMAD.MOV.U32 R0, RZ, RZ, R2 ;  /* 0x000000ffff007224 */ /* 0x000fe200078e0002 */
[----:B------:R-:W-:Y:S02]  /*0610*/  IADD3 R2, R7, c[0x0][0x2e8], R26 ;  /* 0x0000ba0007027a10 */ /* 0x000fe40007ffe01a */
[----:B------:R-:W-:Y:S01]  /*0620*/  SHF.R.S32.HI R7, RZ, 0x1f, R4 ;  /* 0x0000001fff077819 */ /* 0x000fe20000011404 */
[----:B------:R-:W-:Y:S01]  /*0630*/  @!P0 IMAD.MOV R0, RZ, RZ, -R0 ;  /* 0x000000ffff008224 */ /* 0x000fe200078e0a00 */
[----:B------:R-:W-:Y:S02]  /*0640*/  @!P1 LOP3.LUT R0, RZ, c[0x0][0x10], RZ, 0x33, !PT ;  /* 0x00000400ff009a12 */ /* 0x000fe400078e33ff */
[----:B------:R-:W-:Y:S02]  /*0650*/  LEA.HI R7, R7, R4, RZ, 0x7 ;  /* 0x0000000407077211 */ /* 0x000fe400078f38ff */
[----:B------:R-:W-:Y:S01]  /*0660*/  SHF.R.S32.HI R21, RZ, 0x1f, R2 ;  /* 0x0000001fff157819 */ /* 0x000fe20000011402 */
[----:B------:R-:W-:Y:S01]  /*0670*/  IMAD R146, R0, R5, RZ ;  /* 0x0000000500927224 */ /* 0x000fe200078e02ff */
[----:B------:R-:W-:-:S02]  /*0680*/  SHF.R.S32.HI R7, RZ, 0x7, R7 ;  /* 0x00000007ff077819 */ /* 0x000fc40000011407 */
[----:B------:R-:W-:Y:S01]  /*0690*/  LEA.HI R21, R21, R2, RZ, 0x7 ;  /* 0x0000000215157211 */ /* 0x000fe200078f38ff */
[----:B------:R-:W-:-:S03]  /*06a0*/  IMAD.IADD R0, R0, 0x1, R146 ;  /* 0x0000000100007824 */ /* 0x000fc600078e0292 */
[----:B------:R-:W-:Y:S02]  /*06b0*/  SHF.R.S32.HI R21, RZ, 0x7, R21 ;  /* 0x00000007ff157819 */ /* 0x000fe40000011415 */
        /* <DEDUP_REMOVED lines=13> */
[C---:B------:R-:W-:Y:S01]  /*0790*/  IMAD.SHL.U32 R8, R50.reuse, 0x4, RZ ;  /* 0x0000000432087824 */ /* 0x040fe200078e00ff */
[----:B------:R-:W-:Y:S01]  /*07a0*/  ISETP.NE.AND P3, PT, R50, RZ, PT ;  /* 0x000000ff3200720c */ /* 0x000fe20003f65270 */
[----:B------:R-:W-:Y:S02]  /*07b0*/  IMAD R2, R3, c[0x0][0x22c], RZ ;  /* 0x00008b0003027a24 */ /* 0x000fe400078e02ff */
[----:B------:R-:W-:Y:S01]  /*07c0*/  IMAD.IADD R27, R58, 0x1, -R27 ;  /* 0x000000013a1b7824 */ /* 0x000fe200078e0a1b */
[----:B------:R-:W-:Y:S02]  /*07d0*/  SHF.R.S32.HI R9, RZ, 0x1f, R8 ;  /* 0x0000001fff097819 */ /* 0x000fe40000011408 */
[----:B------:R-:W-:-:S02]  /*07e0*/  ISETP.GE.AND P6, PT, R8, c[0x0][0x220], PT ;  /* 0x0000880008007a0c */ /* 0x000fc40003fc6270 */
[CC--:B------:R-:W-:Y:S01]  /*07f0*/  ISETP.GE.OR P3, PT, R0.reuse, R27.reuse, P3 ;  /* 0x0000001b0000720c */ /* 0x0c0fe20001f66670 */
[C---:B------:R-:W-:Y:S01]  /*0800*/  IMAD.WIDE R4, R0.reuse, 0x20, R8 ;  /* 0x0000002000047825 */ /* 0x040fe200078e0208 */
[-C--:B------:R-:W-:Y:S02]  /*0810*/  ISETP.GE.OR P5, PT, R0, R27.reuse, P6 ;  /* 0x0000001b0000720c */ /* 0x080fe400037a6670 */
[-C--:B------:R-:W-:Y:S02]  /*0820*/  ISETP.GE.OR P4, PT, R6, R27.reuse, P6 ;  /* 0x0000001b0600720c */ /* 0x080fe40003786670 */
[----:B------:R-:W-:Y:S02]  /*0830*/  IADD3 R4, P0, R2, R4, RZ ;  /* 0x0000000402047210 */ /* 0x000fe40007f1e0ff */
[----:B------:R-:W-:Y:S02]  /*0840*/  ISETP.GE.AND P1, PT, R6, R27, PT ;  /* 0x0000001b0600720c */ /* 0x000fe40003f26270 */
        /* <DEDUP_REMOVED lines=10> */
[----:B------:R-:W-:Y:S02]  /*08f0*/  IADD3 R3, P2, R3, R0, RZ ;  /* 0x0000000003037210 */ /* 0x000fe40007f5e0ff */
[-C--:B------:R-:W-:Y:S02]  /*0900*/  ISETP.GE.OR P5, PT, R2, R27.reuse, P6 ;  /* 0x0000001b0200720c */ /* 0x080fe400037a6670 */
[----:B------:R-:W-:Y:S02]  /*0910*/  ISETP.GE.OR P6, PT, R4, R27, P6 ;  /* 0x0000001b0400720c */ /* 0x000fe400037c6670 */
[----:B------:R-:W-:Y:S02]  /*0920*/  LEA.HI.X.SX32 R0, R0, R5, 0x1, P2 ;  /* 0x0000000500007211 */ /* 0x000fe400010f0eff */
[----:B------:R-:W-:-:S02]  /*0930*/  LEA R6, P2, R3, c[0x0][0x208], 0x2 ;  /* 0x0000820003067a11 */ /* 0x000fc400078410ff */
[----:B------:R-:W-:Y:S02]  /*0940*/  ISETP.NE.OR P1, PT, R50, RZ, P1 ;  /* 0x000000ff3200720c */ /* 0x000fe40000f25670 */
[----:B------:R-:W-:Y:S01]  /*0950*/  LEA.HI.X R7, R3, c[0x0][0x20c], R0, 0x2, P2 ;  /* 0x0000830003077a11 */ /* 0x000fe200010f1400 */
[----:B------:R-:W-:Y:S02]  /*0960*/  @!P0 IMAD.MOV.U32 R0, RZ, RZ, -0x800000 ;  /* 0xff800000ff008424 */ /* 0x000fe400078e00ff */
        /* <DEDUP_REMOVED lines=13> */
.L_x_3871:
        /* <DEDUP_REMOVED lines=82> */
[----:B------:R-:W-:Y:S02]  /*0f60*/  IMAD.MOV.U32 R2, RZ, RZ, R8 ;  /* 0x000000ffff027224 */ /* 0x000fe400078e0008 */
[C---:B------:R-:W-:Y:S02]  /*0f70*/  IMAD R9, R7.reuse, c[0x0][0x19c], R0 ;  /* 0x0000670007097a24 */ /* 0x040fe400078e0200 */
[----:B------:R-:W-:Y:S01]  /*0f80*/  IMAD.WIDE.U32 R30, R7, c[0x0][0x198], R2 ;  /* 0x00006600071e7a25 */ /* 0x000fe200078e0002 */
[----:B------:R-:W-:-:S03]  /*0f90*/  SHF.R.S32.HI R3, RZ, 0x1f, R12 ;  /* 0x0000001fff037819 */ /* 0x000fc6000001140c */
[----:B------:R-:W-:Y:S01]  /*0fa0*/  IMAD.IADD R4, R33, 0x1, R4 ;  /* 0x0000000121047824 */ /* 0x000fe200078e0204 */
[----:B------:R-:W-:Y:S01]  /*0fb0*/  IADD3 R31, R31, R9, RZ ;  /* 0x000000091f1f7210 */ /* 0x000fe20007ffe0ff */
[----:B------:R-:W-:-:S04]  /*0fc0*/  IMAD R9, R3, c[0x0][0x1b0], RZ ;  /* 0x00006c0003097a24 */ /* 0x000fc800078e02ff */
[C---:B------:R-:W-:Y:S02]  /*0fd0*/  IMAD R2, R12.reuse, c[0x0][0x1b4], R9 ;  /* 0x00006d000c027a24 */ /* 0x040fe400078e0209 */
[----:B------:R-:W-:-:S05]  /*0fe0*/  IMAD.WIDE.U32 R30, R12, c[0x0][0x1b0], R30 ;  /* 0x00006c000c1e7a25 */ /* 0x000fca00078e001e */
[----:B------:R-:W-:Y:S01]  /*0ff0*/  IADD3 R2, R31, R2, RZ ;  /* 0x000000021f027210 */ /* 0x000fe20007ffe0ff */
[----:B------:R-:W-:Y:S05]  /*1000*/  BRA `(.L_x_3873) ;  /* 0x0000042000007947 */ /* 0x000fea0003800000 */
.L_x_3872:
        /* <DEDUP_REMOVED lines=15> */
.L_x_3874:
[----:B------:R-:W-:Y:S01]  /*1100*/  IABS R7, c[0x0][0x1c8] ;  /* 0x0000720000077a13 */ /* 0x000fe20000000000 */
[----:B------:R-:W-:Y:S01]  /*1110*/  IMAD.MOV.U32 R14, RZ, RZ, R4 ;  /* 0x000000ffff0e7224 */ /* 0x000fe200078e0004 */
[----:B------:R-:W-:Y:S01]  /*1120*/  MOV R12, RZ ;  /* 0x000000ff000c7202 */ /* 0x000fe20000000f00 */
[----:B------:R-:W-:Y:S01]  /*1130*/  @P3 IMAD.IADD R4, R8, 0x1, R11 ;  /* 0x0000000108043824 */ /* 0x000fe200078e020b */
[----:B------:R-:W1:Y:S01]  /*1140*/  I2F.RP R9, R7 ;  /* 0x0000000700097306 */ /* 0x000e620000209400 */
[----:B------:R-:W-:Y:S02]  /*1150*/  MOV R15, R3 ;  /* 0x00000003000f7202 */ /* 0x000fe40000000f00 */
[----:B------:R-:W-:-:S04]  /*1160*/  @P3 IMAD.WIDE.U32 R32, R4, c[0x0][0x1a0], RZ ;  /* 0x0000680004203a25 */ /* 0x000fc800078e00ff */
[----:B------:R-:W-:Y:S01]  /*1170*/  @P3 IMAD R4, R4, c[0x0][0x1a4], R33 ;  /* 0x0000690004043a24 */ /* 0x000fe200078e0221 */
[----:B-1----:R-:W1:Y:S02]  /*1180*/  MUFU.RCP R13, R9 ;  /* 0x00000009000d7308 */ /* 0x002e640000001000 */
[----:B-1----:R-:W-:-:S06]  /*1190*/  IADD3 R13, R13, 0xffffffe, RZ ;  /* 0x0ffffffe0d0d7810 */ /* 0x002fcc0007ffe0ff */
[----:B------:R-:W1:Y:S02]  /*11a0*/  F2I.FTZ.U32.TRUNC.NTZ R13, R13 ;  /* 0x0000000d000d7305 */ /* 0x000e64000021f000 */
[----:B-1----:R-:W-:-:S04]  /*11b0*/  IMAD.MOV R2, RZ, RZ, -R13 ;  /* 0x000000ffff027224 */ /* 0x002fc800078e0a0d */
        /* <DEDUP_REMOVED lines=13> */
[----:B------:R-:W-:Y:S02]  /*1290*/  LEA R7, R21, 0xffffff80, 0x7 ;  /* 0xffffff8015077811 */ /* 0x000fe400078e38ff */
[----:B------:R-:W-:-:S02]  /*12a0*/  ISETP.GE.AND P1, PT, R2, RZ, PT ;  /* 0x000000ff0200720c */ /* 0x000fc40003f26270 */
[----:B------:R-:W-:Y:S01]  /*12b0*/  SHF.R.S32.HI R5, RZ, 0x1f, R7 ;  /* 0x0000001fff057819 */ /* 0x000fe20000011407 */
[----:B------:R-:W-:-:S04]  /*12c0*/  IMAD.WIDE.U32 R14, R7, c[0x0][0x198], R14 ;  /* 0x00006600070e7a25 */ /* 0x000fc800078e000e */
        /* <DEDUP_REMOVED lines=22> */
.L_x_3873:
[----:B------:R-:W-:Y:S01]  /*1430*/  ISETP.NE.AND P0, PT, R6, -0x1, PT ;  /* 0xffffffff0600780c */ /* 0x000fe20003f05270 */
[----:B------:R-:W-:Y:S01]  /*1440*/  IMAD R3, R3, c[0x0][0x1b8], RZ ;  /* 0x00006e0003037a24 */ /* 0x000fe200078e02ff */
[----:B------:R-:W-:Y:S01]  /*1450*/  SHF.R.S32.HI R9, RZ, 0x1f, R50 ;  /* 0x0000001fff097819 */ /* 0x000fe20000011432 */
[----:B------:R-:W-:Y:S01]  /*1460*/  IMAD.IADD R144, R58, 0x1, -R27 ;  /* 0x000000013a907824 */ /* 0x000fe200078e0a1b */
[----:B------:R-:W-:Y:S01]  /*1470*/  BSSY B0, `(.L_x_3875) ;  /* 0x0000063000007945 */ /* 0x000fe20003800000 */
[----:B------:R-:W-:Y:S01]  /*1480*/  IMAD R3, R12, c[0x0][0x1bc], R3 ;  /* 0x00006f000c037a24 */ /* 0x000fe200078e0203 */
[----:B------:R-:W-:-:S04]  /*1490*/  LEA.HI R11, R9, R50, RZ, 0x2 ;  /* 0x00000032090b7211 */ /* 0x000fc800078f10ff */
[----:B------:R-:W-:Y:S02]  /*14a0*/  LOP3.LUT R157, R11, 0xfffffffc, RZ, 0xc0, !PT ;  /* 0xfffffffc0b9d7812 */ /* 0x000fe400078ec0ff */
[----:B------:R-:W-:Y:S01]  /*14b0*/  SHF.R.S32.HI R14, RZ, 0x2, R11 ;  /* 0x00000002ff0e7819 */ /* 0x000fe2000001140b */
[----:B------:R-:W-:Y:S01]  /*14c0*/  @P0 IMAD.WIDE.U32 R28, R6, c[0x0][0x190], RZ ;  /* 0x00006400061c0a25 */ /* 0x000fe200078e00ff */
[----:B------:R-:W-:Y:S02]  /*14d0*/  @!P0 SHF.R.S32.HI R13, RZ, 0x1f, R158 ;  /* 0x0000001fff0d8819 */ /* 0x000fe4000001149e */
[----:B------:R-:W-:Y:S01]  /*14e0*/  SHF.R.S32.HI R15, RZ, 0x1f, R14 ;  /* 0x0000001fff0f7819 */ /* 0x000fe2000001140e */
[----:B------:R-:W-:-:S04]  /*14f0*/  @!P0 IMAD.WIDE.U32 R16, R158, c[0x0][0x178], RZ ;  /* 0x00005e009e108a25 */ /* 0x000fc800078e00ff */
[----:B------:R-:W-:Y:S02]  /*1500*/  @!P0 IMAD R13, R13, c[0x0][0x178], RZ ;  /* 0x00005e000d0d8a24 */ /* 0x000fe400078e02ff */
[----:B------:R-:W-:Y:S02]  /*1510*/  @P0 IMAD R6, R6, c[0x0][0x194], R29 ;  /* 0x0000650006060a24 */ /* 0x000fe400078e021d */
[----:B-----5:R-:W-:Y:S02]  /*1520*/  @!P0 IMAD R0, R158, c[0x0][0x17c], R13 ;  /* 0x00005f009e008a24 */ /* 0x020fe400078e020d */
[----:B------:R-:W-:Y:S02]  /*1530*/  IMAD.IADD R157, R50, 0x1, -R157 ;  /* 0x00000001329d7824 */ /* 0x000fe400078e0a9d */
[----:B------:R-:W-:Y:S01]  /*1540*/  @!P0 IMAD.IADD R6, R17, 0x1, R0 ;  /* 0x0000000111068824 */ /* 0x000fe200078e0200 */
[----:B------:R-:W-:Y:S01]  /*1550*/  LEA.HI R0, R9, R50, RZ, 0x3 ;  /* 0x0000003209007211 */ /* 0x000fe200078f18ff */
[----:B------:R-:W-:-:S02]  /*1560*/  @!P0 IMAD.MOV.U32 R28, RZ, RZ, R16 ;  /* 0x000000ffff1c8224 */ /* 0x000fc400078e0010 */
[----:B------:R-:W-:Y:S01]  /*1570*/  IMAD.SHL.U32 R157, R157, 0x8, RZ ;  /* 0x000000089d9d7824 */ /* 0x000fe200078e00ff */
[----:B------:R-:W-:Y:S01]  /*1580*/  LOP3.LUT R13, R0, 0xfffffff8, RZ, 0xc0, !PT ;  /* 0xfffffff8000d7812 */ /* 0x000fe200078ec0ff */
[----:B------:R-:W-:Y:S01]  /*1590*/  IMAD.WIDE R18, R19, 0x40, R14 ;  /* 0x0000004013127825 */ /* 0x000fe200078e020e */
[----:B------:R-:W-:Y:S02]  /*15a0*/  SHF.R.S32.HI R145, RZ, 0x3, R0 ;  /* 0x00000003ff917819 */ /* 0x000fe40000011400 */
[----:B------:R-:W-:Y:S02]  /*15b0*/  IADD3 R154, -R13, R50, RZ ;  /* 0x000000320d9a7210 */ /* 0x000fe40007ffe1ff */
[----:B------:R-:W-:Y:S01]  /*15c0*/  SHF.R.S32.HI R17, RZ, 0x1f, R157 ;  /* 0x0000001fff117819 */ /* 0x000fe2000001149d */
[----:B------:R-:W-:Y:S01]  /*15d0*/  IMAD.SHL.U32 R8, R145, 0x40, RZ ;  /* 0x0000004091087824 */ /* 0x000fe200078e00ff */
[C---:B------:R-:W-:Y:S02]  /*15e0*/  IADD3 R30, P2, R157.reuse, R30, RZ ;  /* 0x0000001e9d1e7210 */ /* 0x040fe40007f5e0ff */
[----:B------:R-:W-:-:S02]  /*15f0*/  IADD3 R28, P0, R157, R28, RZ ;  /* 0x0000001c9d1c7210 */ /* 0x000fc40007f1e0ff */
[----:B------:R-:W-:Y:S01]  /*1600*/  LEA.HI R156, R154, R154, RZ, 0x1 ;  /* 0x0000009a9a9c7211 */ /* 0x000fe200078f08ff */
[----:B------:R-:W-:Y:S01]  /*1610*/  IMAD.X R31, R17, 0x1, R2, P2 ;  /* 0x00000001111f7824 */ /* 0x000fe200010e0602 */
[-C--:B------:R-:W-:Y:S01]  /*1620*/  LEA.HI R2, R9, R50.reuse, RZ, 0x5 ;  /* 0x0000003209027211 */ /* 0x080fe200078f28ff */
[----:B------:R-:W-:Y:S01]  /*1630*/  IMAD.X R29, R17, 0x1, R6, P0 ;  /* 0x00000001111d7824 */ /* 0x000fe200000e0606 */
[----:B------:R-:W-:Y:S01]  /*1640*/  LEA.HI R6, R9, R50, RZ, 0x4 ;  /* 0x0000003209067211 */ /* 0x000fe200078f20ff */
[----:B------:R-:W-:Y:S01]  /*1650*/  IMAD.WIDE.U32 R30, R14, c[0x0][0x198], R30 ;  /* 0x000066000e1e7a25 */ /* 0x000fe200078e001e */
[----:B------:R-:W-:Y:S02]  /*1660*/  LOP3.LUT R9, R156, 0xfffffffe, RZ, 0xc0, !PT ;  /* 0xfffffffe9c097812 */ /* 0x000fe400078ec0ff */
[----:B------:R-:W-:Y:S01]  /*1670*/  IADD3 R32, P1, R157, R32, RZ ;  /* 0x000000209d207210 */ /* 0x000fe20007f3e0ff */
[----:B------:R-:W-:Y:S01]  /*1680*/  IMAD.MOV.U32 R49, RZ, RZ, R30 ;  /* 0x000000ffff317224 */ /* 0x000fe200078e001e */
[----:B------:R-:W-:Y:S01]  /*1690*/  LOP3.LUT R8, R8, 0xc0, RZ, 0xc0, !PT ;  /* 0x000000c008087812 */ /* 0x000fe200078ec0ff */
[----:B------:R-:W-:Y:S01]  /*16a0*/  IMAD.IADD R154, R154, 0x1, -R9 ;  /* 0x000000019a9a7824 */ /* 0x000fe200078e0a09 */
[----:B------:R-:W-:Y:S01]  /*16b0*/  LOP3.LUT R9, R6, 0xfffffff0, RZ, 0xc0, !PT ;  /* 0xfffffff006097812 */ /* 0x000fe200078ec0ff */
[----:B------:R-:W-:Y:S01]  /*16c0*/  IMAD.X R33, R17, 0x1, R4, P1 ;  /* 0x0000000111217824 */ /* 0x000fe200008e0604 */
[----:B------:R-:W-:-:S02]  /*16d0*/  LEA.HI R13, R11, R14, RZ, 0x1 ;  /* 0x0000000e0b0d7211 */ /* 0x000fc400078f08ff */
[----:B------:R-:W-:Y:S01]  /*16e0*/  LOP3.LUT R4, R8, 0x18, R157, 0xf8, !PT ;  /* 0x0000001808047812 */ /* 0x000fe200078ef89d */
[----:B------:R-:W-:Y:S01]  /*16f0*/  IMAD.IADD R9, R50, 0x1, -R9 ;  /* 0x0000000132097824 */ /* 0x000fe200078e0a09 */
[----:B------:R-:W-:Y:S02]  /*1700*/  SHF.R.U32.HI R11, RZ, 0x3, R8 ;  /* 0x00000003ff0b7819 */ /* 0x000fe40000011608 */
[C---:B------:R-:W-:Y:S01]  /*1710*/  IADD3 R24, P0, R14.reuse, R7, RZ ;  /* 0x000000070e187210 */ /* 0x040fe20007f1e0ff */
[----:B------:R-:W-:Y:S01]  /*1720*/  IMAD R7, R15, c[0x0][0x198], RZ ;  /* 0x000066000f077a24 */ /* 0x000fe200078e02ff */
[----:B------:R-:W-:Y:S02]  /*1730*/  LEA.HI R56, R9, R9, RZ, 0x1 ;  /* 0x0000000909387211 */ /* 0x000fe400078f08ff */
[----:B------:R-:W-:Y:S01]  /*1740*/  LOP3.LUT R13, R13, 0x7fffffe, RZ, 0xc0, !PT ;  /* 0x07fffffe0d0d7812 */ /* 0x000fe200078ec0ff */
[----:B------:R-:W-:Y:S01]  /*1750*/  IMAD R48, R14, c[0x0][0x19c], R7 ;  /* 0x000067000e307a24 */ /* 0x000fe200078e0207 */
[----:B------:R-:W-:Y:S01]  /*1760*/  LOP3.LUT R11, R4, R11, RZ, 0x3c, !PT ;  /* 0x0000000b040b7212 */ /* 0x000fe200078e3cff */
[----:B------:R-:W-:Y:S01]  /*1770*/  IMAD.X R4, R15, 0x1, R5, P0 ;  /* 0x000000010f047824 */ /* 0x000fe200000e0605 */
[--C-:B------:R-:W-:Y:S01]  /*1780*/  SHF.R.S32.HI R8, RZ, 0x1, R56.reuse ;  /* 0x00000001ff087819 */ /* 0x100fe20000011438 */
[----:B------:R-:W-:Y:S01]  /*1790*/  IMAD.IADD R13, R14, 0x1, -R13 ;  /* 0x000000010e0d7824 */ /* 0x000fe200078e0a0d */
[----:B------:R-:W-:Y:S01]  /*17a0*/  SHF.R.S32.HI R5, RZ, 0x1f, R56 ;  /* 0x0000001fff057819 */ /* 0x000fe20000011438 */
[----:B------:R-:W-:Y:S01]  /*17b0*/  IMAD R23, R4, c[0x0][0x1a0], RZ ;  /* 0x0000680004177a24 */ /* 0x000fe200078e02ff */
[----:B------:R-:W-:Y:S01]  /*17c0*/  SHF.R.S32.HI R162, RZ, 0x5, R2 ;  /* 0x00000005ffa27819 */ /* 0x000fe20000011402 */
[----:B------:R-:W-:Y:S01]  /*17d0*/  IMAD.MOV.U32 R4, RZ, RZ, 0x10 ;  /* 0x00000010ff047424 */ /* 0x000fe200078e00ff */
[----:B------:R-:W-:Y:S01]  /*17e0*/  LEA.HI R5, R5, R8, RZ, 0x2 ;  /* 0x0000000805057211 */ /* 0x000fe200078f10ff */
[----:B------:R-:W-:Y:S01]  /*17f0*/  IMAD R23, R24, c[0x0][0x1a4], R23 ;  /* 0x0000690018177a24 */ /* 0x000fe200078e0217 */
[----:B------:R-:W-:Y:S01]  /*1800*/  ISETP.GE.AND P0, PT, R14, R144, PT ;  /* 0x000000900e00720c */ /* 0x000fe20003f06270 */
[----:B------:R-:W-:Y:S01]  /*1810*/  IMAD R152, R162, 0x8, R13 ;  /* 0x00000008a2987824 */ /* 0x000fe200078e020d */
[----:B------:R-:W-:Y:S01]  /*1820*/  SHF.R.S32.HI R17, RZ, 0x1f, R10 ;  /* 0x0000001fff117819 */ /* 0x000fe2000001140a */
[----:B------:R-:W-:Y:S01]  /*1830*/  IMAD.WIDE.U32 R12, R12, c[0x0][0x1b8], R32 ;  /* 0x00006e000c0c7a25 */ /* 0x000fe200078e0020 */
[----:B------:R-:W-:-:S02]  /*1840*/  LOP3.LUT R5, R5, 0xfffffffc, RZ, 0xc0, !PT ;  /* 0xfffffffc05057812 */ /* 0x000fc400078ec0ff */
[----:B------:R-:W-:Y:S01]  /*1850*/  LEA.HI R0, R0, R145, RZ, 0x1 ;  /* 0x0000009100007211 */ /* 0x000fe200078f08ff */
[----:B------:R-:W-:Y:S01]  /*1860*/  IMAD R17, R17, c[0x0][0x1a8], RZ ;  /* 0x00006a0011117a24 */ /* 0x000fe200078e02ff */
[----:B------:R-:W-:Y:S01]  /*1870*/  IADD3 R13, R13, R3, RZ ;  /* 0x000000030d0d7210 */ /* 0x000fe20007ffe0ff */
[----:B------:R-:W-:Y:S01]  /*1880*/  IMAD.IADD R3, R8, 0x1, -R5 ;  /* 0x0000000108037824 */ /* 0x000fe200078e0a05 */
[----:B------:R-:W-:Y:S01]  /*1890*/  LOP3.LUT R0, R0, 0xfffffffe, RZ, 0xc0, !PT ;  /* 0xfffffffe00007812 */ /* 0x000fe200078ec0ff */
[----:B------:R-:W-:Y:S01]  /*18a0*/  IMAD.U32 R152, R152, 0x20, R11 ;  /* 0x0000002098987824 */ /* 0x000fe200078e000b */
[----:B------:R-:W-:Y:S01]  /*18b0*/  LOP3.LUT R5, R2, 0xffffffe0, RZ, 0xc0, !PT ;  /* 0xffffffe002057812 */ /* 0x000fe200078ec0ff */
[C---:B------:R-:W-:Y:S01]  /*18c0*/  IMAD R17, R10.reuse, c[0x0][0x1ac], R17 ;  /* 0x00006b000a117a24 */ /* 0x040fe200078e0211 */
[----:B------:R-:W-:Y:S01]  /*18d0*/  LOP3.LUT P1, RZ, R3, 0x2, RZ, 0xc0, !PT ;  /* 0x0000000203ff7812 */ /* 0x000fe2000782c0ff */
[----:B------:R-:W-:Y:S01]  /*18e0*/  IMAD.WIDE.U32 R10, R10, c[0x0][0x1a8], R28 ;  /* 0x00006a000a0a7a25 */ /* 0x000fe200078e001c */
[----:B------:R-:W-:-:S02]  /*18f0*/  SHF.R.S32.HI R6, RZ, 0x4, R6 ;  /* 0x00000004ff067819 */ /* 0x000fc40000011406 */
[----:B------:R-:W-:Y:S01]  /*1900*/  IADD3 R8, -R5, R50, RZ ;  /* 0x0000003205087210 */ /* 0x000fe20007ffe1ff */
[----:B------:R-:W-:Y:S01]  /*1910*/  IMAD.WIDE.U32 R24, R24, c[0x0][0x1a0], R12 ;  /* 0x0000680018187a25 */ /* 0x000fe200078e000c */
[----:B------:R-:W-:Y:S02]  /*1920*/  SHF.R.S32.HI R156, RZ, 0x1, R156 ;  /* 0x00000001ff9c7819 */ /* 0x000fe4000001149c */
[----:B------:R-:W-:Y:S01]  /*1930*/  SEL R4, R4, 0xfffffff0, !P1 ;  /* 0xfffffff004047807 */ /* 0x000fe20004800000 */
[----:B------:R-:W-:Y:S02]  /*1940*/  IMAD.IADD R48, R31, 0x1, R48 ;  /* 0x000000011f307824 */ /* 0x000fe400078e0230 */
[----:B------:R-:W-:Y:S02]  /*1950*/  IMAD.IADD R155, R145, 0x1, -R0 ;  /* 0x00000001919b7824 */ /* 0x000fe400078e0a00 */
[----:B------:R-:W-:Y:S02]  /*1960*/  IMAD.SHL.U32 R152, R152, 0x2, RZ ;  /* 0x0000000298987824 */ /* 0x000fe400078e00ff */
[----:B------:R-:W-:-:S02]  /*1970*/  IMAD.IADD R17, R11, 0x1, R17 ;  /* 0x000000010b117824 */ /* 0x000fc400078e0211 */
        /* <DEDUP_REMOVED lines=18> */
.L_x_3876:
[----:B------:R-:W-:Y:S05]  /*1aa0*/  BSYNC B0 ;  /* 0x0000000000007941 */ /* 0x000fea0003800000 */
.L_x_3875:
        /* <DEDUP_REMOVED lines=20> */
.L_x_3878:
[----:B------:R-:W-:Y:S05]  /*1bf0*/  BSYNC B0 ;  /* 0x0000000000007941 */ /* 0x000fea0003800000 */
.L_x_3877:
        /* <DEDUP_REMOVED lines=17> */
.L_x_3880:
[----:B------:R-:W-:Y:S05]  /*1d10*/  BSYNC B0 ;  /* 0x0000000000007941 */ /* 0x000fea0003800000 */
.L_x_3879:
        /* <DEDUP_REMOVED lines=18> */
.L_x_3882:
[----:B------:R-:W-:Y:S05]  /*1e40*/  BSYNC B0 ;  /* 0x0000000000007941 */ /* 0x000fea0003800000 */
.L_x_3881:
        /* <DEDUP_REMOVED lines=16> */
.L_x_3884:
[----:B------:R-:W-:Y:S05]  /*1f50*/  BSYNC B0 ;  /* 0x0000000000007941 */ /* 0x000fea0003800000 */
.L_x_3883:
[----:B-1----:R-:W-:Y:S01]  /*1f60*/  IADD3 R11, R14, 0x60, RZ ;  /* 0x000000600e0b7810 */ /* 0x002fe20007ffe0ff */
        /* <DEDUP_REMOVED lines=18> */
.L_x_3886:
[----:B------:R-:W-:Y:S05]  /*2090*/  BSYNC B0 ;  /* 0x0000000000007941 */ /* 0x000fea0003800000 */
.L_x_3885:
        /* <DEDUP_REMOVED lines=26> */
.L_x_3888:
[----:B------:R-:W-:Y:S05]  /*2240*/  BSYNC B0 ;  /* 0x0000000000007941 */ /* 0x000fea0003800000 */
.L_x_3887:
        /* <DEDUP_REMOVED lines=16> */
.L_x_3890:
[----:B------:R-:W-:Y:S05]  /*2350*/  BSYNC B0 ;  /* 0x0000000000007941 */ /* 0x000fea0003800000 */
.L_x_3889:
        /* <DEDUP_REMOVED lines=14> */
.L_x_3892:
[----:B------:R-:W-:Y:S05]  /*2440*/  BSYNC B0 ;  /* 0x0000000000007941 */ /* 0x000fea0003800000 */
.L_x_3891:
        /* <DEDUP_REMOVED lines=16> */
.L_x_3894:
[----:B------:R-:W-:Y:S05]  /*2550*/  BSYNC B0 ;  /* 0x0000000000007941 */ /* 0x000fea0003800000 */
.L_x_3893:
[----:B-1----:R-:W-:Y:S01]  /*2560*/  LEA.HI R11, R6, R6, RZ, 0x1 ;  /* 0x00000006060b7211 */ /* 0x002fe200078f08ff */
[----:B------:R-:W-:Y:S01]  /*2570*/  IMAD.SHL.U32 R3, R3, 0x40, RZ ;  /* 0x0000004003037824 */ /* 0x000fe200078e00ff */
[----:B------:R-:W-:Y:S01]  /*2580*/  SHF.R.S32.HI R2, RZ, 0x1f, R9 ;  /* 0x0000001fff027819 */ /* 0x000fe20000011409 */
[----:B------:R-:W-:Y:S01]  /*2590*/  IMAD.SHL.U32 R141, R156, 0x40, RZ ;  /* 0x000000409c8d7824 */ /* 0x000fe200078e00ff */
[----:B------:R-:W-:Y:S01]  /*25a0*/  LOP3.LUT R11, R11, 0xfffffffe, RZ, 0xc0, !PT ;  /* 0xfffffffe0b0b7812 */ /* 0x000fe200078ec0ff */
[----:B------:R-:W0:Y:S01]  /*25b0*/  LDGDEPBAR ;  /* 0x00000000000079af */ /* 0x000e220000000000 */
[----:B------:R-:W-:Y:S02]  /*25c0*/  LEA.HI R7, R2, R9, RZ, 0x3 ;  /* 0x0000000902077211 */ /* 0x000fe400078f18ff */
[----:B------:R-:W-:Y:S01]  /*25d0*/  LOP3.LUT R56, R56, 0x7fffffe, RZ, 0xc0, !PT ;  /* 0x07fffffe38387812 */ /* 0x000fe200078ec0ff */
[----:B------:R-:W-:Y:S01]  /*25e0*/  IMAD.IADD R11, R6, 0x1, -R11 ;  /* 0x00000001060b7824 */ /* 0x000fe200078e0a0b */
[----:B------:R-:W-:Y:S01]  /*25f0*/  LOP3.LUT R141, R141, 0xc0, RZ, 0xc0, !PT ;  /* 0x000000c08d8d7812 */ /* 0x000fe200078ec0ff */
[----:B------:R-:W-:Y:S01]  /*2600*/  IMAD.SHL.U32 R7, R7, 0x20, RZ ;  /* 0x0000002007077824 */ /* 0x000fe200078e00ff */
[----:B------:R-:W-:Y:S01]  /*2610*/  LOP3.LUT R3, R3, 0xc0, RZ, 0xc0, !PT ;  /* 0x000000c003037812 */ /* 0x000fe200078ec0ff */
[----:B------:R-:W-:Y:S01]  /*2620*/  IMAD.SHL.U32 R6, R155, 0x8, RZ ;  /* 0x000000089b067824 */ /* 0x000fe200078e00ff */
[----:B------:R-:W-:Y:S01]  /*2630*/  LOP3.LUT P0, RZ, R156, 0x2, RZ, 0xc0, !PT ;  /* 0x000000029cff7812 */ /* 0x000fe2000780c0ff */
[----:B------:R-:W-:Y:S01]  /*2640*/  IMAD.SHL.U32 R2, R11, 0x8, RZ ;  /* 0x000000080b027824 */ /* 0x000fe200078e00ff */
[----:B------:R-:W-:Y:S01]  /*2650*/  LOP3.LUT R7, R7, 0xffffff00, RZ, 0xc0, !PT ;  /* 0xffffff0007077812 */ /* 0x000fe200078ec0ff */
[----:B------:R-:W-:Y:S01]  /*2660*/  IMAD.IADD R56, R9, 0x1, -R56 ;  /* 0x0000000109387824 */ /* 0x000fe200078e0a38 */
[----:B------:R-:W-:-:S02]  /*2670*/  LOP3.LUT R6, R141, 0x8, R6, 0xf8, !PT ;  /* 0x000000088d067812 */ /* 0x000fc400078ef806 */
[----:B------:R-:W-:Y:S01]  /*2680*/  LOP3.LUT R2, R3, 0x8, R2, 0xf8, !PT ;  /* 0x0000000803027812 */ /* 0x000fe200078ef802 */
[----:B------:R-:W-:Y:S01]  /*2690*/  IMAD R9, R162, 0x200, R7 ;  /* 0x00000200a2097824 */ /* 0x000fe200078e0207 */
[----:B------:R-:W-:Y:S02]  /*26a0*/  SHF.R.U32.HI R141, RZ, 0x3, R141 ;  /* 0x00000003ff8d7819 */ /* 0x000fe4000001168d */
[----:B------:R-:W-:Y:S02]  /*26b0*/  SHF.R.U32.HI R3, RZ, 0x3, R3 ;  /* 0x00000003ff037819 */ /* 0x000fe40000011603 */
[----:B------:R-:W-:Y:S01]  /*26c0*/  LOP3.LUT R141, R6, R141, RZ, 0x3c, !PT ;  /* 0x0000008d068d7212 */ /* 0x000fe200078e3cff */
[----:B------:R-:W-:Y:S01]  /*26d0*/  IMAD R6, R56, 0x20, R9 ;  /* 0x0000002038067824 */ /* 0x000fe200078e0209 */
[----:B------:R-:W-:Y:S01]  /*26e0*/  LOP3.LUT R3, R2, R3, RZ, 0x3c, !PT ;  /* 0x0000000302037212 */ /* 0x000fe200078e3cff */
[----:B------:R-:W-:Y:S02]  /*26f0*/  IMAD R2, R11, 0x8, R154 ;  /* 0x000000080b027824 */ /* 0x000fe400078e029a */
[----:B------:R-:W-:-:S02]  /*2700*/  IMAD R56, R56, 0x20, R7 ;  /* 0x0000002038387824 */ /* 0x000fc400078e0207 */
[----:B------:R-:W-:Y:S02]  /*2710*/  IMAD.U32 R141, R2, 0x20, R141 ;  /* 0x00000020028d7824 */ /* 0x000fe400078e008d */
[----:B------:R-:W-:Y:S02]  /*2720*/  IMAD.IADD R143, R3, 0x1, R6 ;  /* 0x00000001038f7824 */ /* 0x000fe400078e0206 */
[----:B------:R-:W-:Y:S02]  /*2730*/  IMAD.SHL.U32 R141, R141, 0x2, RZ ;  /* 0x000000028d8d7824 */ /* 0x000fe400078e00ff */
[----:B------:R-:W-:Y:S02]  /*2740*/  IMAD.SHL.U32 R143, R143, 0x2, RZ ;  /* 0x000000028f8f7824 */ /* 0x000fe400078e00ff */
[----:B------:R-:W-:Y:S01]  /*2750*/  IMAD.IADD R7, R5, 0x1, R50 ;  /* 0x0000000105077824 */ /* 0x000fe200078e0232 */
[----:B--2---:R-:W-:Y:S01]  /*2760*/  LDSM.16.M88.4 R28, [R141+0x1000] ;  /* 0x001000008d1c783b */ /* 0x004fe20000000200 */
[C---:B------:R-:W-:Y:S01]  /*2770*/  IADD3 R2, R141.reuse, 0x1000, RZ ;  /* 0x000010008d027810 */ /* 0x040fe20007ffe0ff */
[----:B------:R-:W-:Y:S01]  /*2780*/  IMAD R142, R4, 0x2, R143 ;  /* 0x00000002048e7824 */ /* 0x000fe200078e028f */
[----:B------:R-:W-:Y:S01]  /*2790*/  IADD3 R140, R141, 0x1020, RZ ;  /* 0x000010208d8c7810 */ /* 0x000fe20007ffe0ff */
[----:B------:R-:W1:Y:S01]  /*27a0*/  LDSM.16.M88.4 R12, [R143] ;  /* 0x000000008f0c783b */ /* 0x000e620000000200 */
[----:B------:R-:W-:Y:S01]  /*27b0*/  @P0 IADD3 R140, R2, -0x20, RZ ;  /* 0xffffffe0028c0810 */ /* 0x000fe20007ffe0ff */
[----:B------:R-:W-:-:S02]  /*27c0*/  IMAD.IADD R3, R3, 0x1, R56 ;  /* 0x0000000103037824 */ /* 0x000fc400078e0238 */
[----:B------:R-:W-:Y:S01]  /*27d0*/  LDSM.16.M88.4 R8, [R142] ;  /* 0x000000008e08783b */ /* 0x000fe20000000200 */
[C---:B------:R-:W-:Y:S02]  /*27e0*/  IADD3 R137, R140.reuse, 0x400, RZ ;  /* 0x000004008c897810 */ /* 0x040fe40007ffe0ff */
[C---:B------:R-:W-:Y:S01]  /*27f0*/  IADD3 R136, R140.reuse, 0x800, RZ ;  /* 0x000008008c887810 */ /* 0x040fe20007ffe0ff */
[----:B----4-:R-:W-:Y:S01]  /*2800*/  LDSM.16.M88.4 R16, [R140] ;  /* 0x000000008c10783b */ /* 0x010fe20000000200 */
[C---:B------:R-:W-:Y:S02]  /*2810*/  IADD3 R135, R140.reuse, 0xc00, RZ ;  /* 0x00000c008c877810 */ /* 0x040fe40007ffe0ff */
[C---:B------:R-:W-:Y:S01]  /*2820*/  IADD3 R134, R140.reuse, 0x1000, RZ ;  /* 0x000010008c867810 */ /* 0x040fe20007ffe0ff */
[----:B------:R-:W2:Y:S01]  /*2830*/  LDSM.16.M88.4 R36, [R141+0x1400] ;  /* 0x001400008d24783b */ /* 0x000ea20000000200 */
[C---:B------:R-:W-:Y:S02]  /*2840*/  IADD3 R133, R140.reuse, 0x1400, RZ ;  /* 0x000014008c857810 */ /* 0x040fe40007ffe0ff */
[C---:B------:R-:W-:Y:S01]  /*2850*/  IADD3 R132, R140.reuse, 0x1800, RZ ;  /* 0x000018008c847810 */ /* 0x040fe20007ffe0ff */
[----:B------:R-:W4:Y:S01]  /*2860*/  LDSM.16.M88.4 R32, [R140+0x400] ;  /* 0x000400008c20783b */ /* 0x000f220000000200 */
[----:B------:R-:W-:-:S03]  /*2870*/  IADD3 R86, R140, 0x1c00, RZ ;  /* 0x00001c008c567810 */ /* 0x000fc60007ffe0ff */
[----:B------:R-:W-:Y:S01]  /*2880*/  LDSM.16.M88.4 R52, [R140+0xc00] ;  /* 0x000c00008c34783b */ /* 0x000fe20000000200 */
[C---:B-1----:R-:W-:Y:S08]  /*2890*/  HMMA.16816.F32.BF16 R40, R12.reuse, R28, RZ ;  /* 0x0000001c0c28723c */ /* 0x042ff000000418ff */
[C---:B------:R-:W-:Y:S08]  /*28a0*/  HMMA.16816.F32.BF16 R28, R12.reuse, R30, RZ ;  /* 0x0000001e0c1c723c */ /* 0x040ff000000418ff */
[----:B--2---:R-:W-:Y:S08]  /*28b0*/  HMMA.16816.F32.BF16 R44, R12, R36, RZ ;  /* 0x000000240c2c723c */ /* 0x004ff000000418ff */
[C---:B------:R-:W-:Y:S08]  /*28c0*/  HMMA.16816.F32.BF16 R40, R8.reuse, R16, R40 ;  /* 0x000000100828723c */ /* 0x040ff00000041828 */
[----:B------:R-:W-:Y:S01]  /*28d0*/  HMMA.16816.F32.BF16 R28, R8, R18, R28 ;  /* 0x00000012081c723c */ /* 0x000fe2000004181c */
[----:B------:R-:W1:Y:S07]  /*28e0*/  LDSM.16.M88.4 R16, [R141+0x1800] ;  /* 0x001800008d10783b */ /* 0x000e6e0000000200 */
[----:B------:R-:W-:Y:S08]  /*28f0*/  HMMA.16816.F32.BF16 R36, R12, R38, RZ ;  /* 0x000000260c24723c */ /* 0x000ff000000418ff */
[----:B------:R-:W-:Y:S01]  /*2900*/  FMUL.FTZ R2, R40, c[0x0][0x2ec] ;  /* 0x0000bb0028027a20 */ /* 0x000fe20000410000 */
[----:B----4-:R-:W-:Y:S01]  /*2910*/  HMMA.16816.F32.BF16 R44, R8, R32, R44 ;  /* 0x00000020082c723c */ /* 0x010fe2000004182c */
[----:B------:R-:W-:-:S02]  /*2920*/  FMUL.FTZ R57, R41, c[0x0][0x2ec] ;  /* 0x0000bb0029397a20 */ /* 0x000fc40000410000 */
[----:B------:R-:W-:Y:S02]  /*2930*/  FMUL.FTZ R6, R42, c[0x0][0x2ec] ;  /* 0x0000bb002a067a20 */ /* 0x000fe40000410000 */
[----:B------:R-:W-:Y:S01]  /*2940*/  FMUL.FTZ R74, R43, c[0x0][0x2ec] ;  /* 0x0000bb002b4a7a20 */ /* 0x000fe20000410000 */
[----:B------:R-:W-:Y:S01]  /*2950*/  MUFU.TANH R2, R2 ;  /* 0x0000000200027308 */ /* 0x000fe20000002400 */
[----:B------:R-:W-:Y:S01]  /*2960*/  FMUL.FTZ R28, R28, c[0x0][0x2ec] ;  /* 0x0000bb001c1c7a20 */ /* 0x000fe20000410000 */
[----:B------:R-:W2:Y:S01]  /*2970*/  LDSM.16.M88.4 R40, [R140+0x800] ;  /* 0x000800008c28783b */ /* 0x000ea20000000200 */
[----:B------:R-:W-:Y:S02]  /*2980*/  FMUL.FTZ R59, R29, c[0x0][0x2ec] ;  /* 0x0000bb001d3b7a20 */ /* 0x000fe40000410000 */
[----:B------:R-:W-:Y:S02]  /*2990*/  FMUL.FTZ R68, R30, c[0x0][0x2ec] ;  /* 0x0000bb001e447a20 */ /* 0x000fe40000410000 */
[----:B------:R-:W-:Y:S01]  /*29a0*/  FMUL.FTZ R80, R31, c[0x0][0x2ec] ;  /* 0x0000bb001f507a20 */ /* 0x000fe20000410000 */
[----:B------:R4:W-:Y:S01]  /*29b0*/  MUFU.TANH R61, R28 ;  /* 0x0000001c003d7308 */ /* 0x0009e20000002400 */
[----:B------:R-:W-:Y:S07]  /*29c0*/  HMMA.16816.F32.BF16 R36, R8, R34, R36 ;  /* 0x000000220824723c */ /* 0x000fee0000041824 */
[----:B------:R-:W5:Y:S01]  /*29d0*/  MUFU.TANH R57, R57 ;  /* 0x0000003900397308 */ /* 0x000f620000002400 */
[----:B-1----:R-:W-:Y:S01]  /*29e0*/  HMMA.16816.F32.BF16 R32, R12, R16, RZ ;  /* 0x000000100c20723c */ /* 0x002fe200000418ff */
[----:B------:R-:W-:-:S02]  /*29f0*/  FMUL.FTZ R44, R44, c[0x0][0x2ec] ;  /* 0x0000bb002c2c7a20 */ /* 0x000fc40000410000 */
[----:B------:R-:W-:Y:S02]  /*2a00*/  FMUL.FTZ R45, R45, c[0x0][0x2ec] ;  /* 0x0000bb002d2d7a20 */ /* 0x000fe40000410000 */
[----:B------:R-:W-:Y:S01]  /*2a10*/  FMUL.FTZ R46, R46, c[0x0][0x2ec] ;  /* 0x0000bb002e2e7a20 */ /* 0x000fe20000410000 */
[----:B----4-:R-:W1:Y:S01]  /*2a20*/  LDSM.16.M88.4 R28, [R141+0x1c00] ;  /* 0x001c00008d1c783b */ /* 0x010e620000000200 */
[----:B------:R-:W-:Y:S01]  /*2a30*/  FMUL.FTZ R47, R47, c[0x0][0x2ec] ;  /* 0x0000bb002f2f7a20 */ /* 0x000fe20000410000 */
[----:B------:R-:W-:Y:S01]  /*2a40*/  HMMA.16816.F32.BF16 R16, R12, R18, RZ ;  /* 0x000000120c10723c */ /* 0x000fe200000418ff */
[----:B------:R-:W-:Y:S07]  /*2a50*/  MUFU.TANH R62, R44 ;  /* 0x0000002c003e7308 */ /* 0x000fee0000002400 */
[----:B------:R-:W-:Y:S01]  /*2a60*/  FMUL.FTZ R36, R36, c[0x0][0x2ec] ;  /* 0x0000bb0024247a20 */ /* 0x000fe20000410000 */
[----:B------:R-:W-:Y:S01]  /*2a70*/  MUFU.TANH R60, R45 ;  /* 0x0000002d003c7308 */ /* 0x000fe20000002400 */
[----:B------:R-:W-:-:S02]  /*2a80*/  FMUL.FTZ R37, R37, c[0x0][0x2ec] ;  /* 0x0000bb0025257a20 */ /* 0x000fc40000410000 */
[----:B------:R-:W-:Y:S02]  /*2a90*/  FMUL.FTZ R38, R38, c[0x0][0x2ec] ;  /* 0x0000bb0026267a20 */ /* 0x000fe40000410000 */
[----:B------:R-:W-:Y:S02]  /*2aa0*/  FMUL.FTZ R39, R39, c[0x0][0x2ec] ;  /* 0x0000bb0027277a20 */ /* 0x000fe40000410000 */
[C---:B--2---:R-:W-:Y:S01]  /*2ab0*/  HMMA.16816.F32.BF16 R32, R8.reuse, R40, R32 ;  /* 0x000000280820723c */ /* 0x044fe20000041820 */
[----:B------:R-:W-:Y:S07]  /*2ac0*/  MUFU.TANH R70, R46 ;  /* 0x0000002e00467308 */ /* 0x000fee0000002400 */
[----:B------:R-:W-:Y:S01]  /*2ad0*/  HMMA.16816.F32.BF16 R16, R8, R42, R16 ;  /* 0x0000002a0810723c */ /* 0x000fe20000041810 */
[----:B------:R2:W-:Y:S08]  /*2ae0*/  MUFU.TANH R82, R47 ;  /* 0x0000002f00527308 */ /* 0x0005f00000002400 */
[----:B------:R-:W-:Y:S01]  /*2af0*/  MUFU.TANH R64, R36 ;  /* 0x0000002400407308 */ /* 0x000fe20000002400 */
[----:B-1----:R-:W-:Y:S06]  /*2b00*/  HMMA.16816.F32.BF16 R40, R12, R28, RZ ;  /* 0x0000001c0c28723c */ /* 0x002fec00000418ff */
[----:B------:R-:W-:Y:S01]  /*2b10*/  FMUL.FTZ R32, R32, c[0x0][0x2ec] ;  /* 0x0000bb0020207a20 */ /* 0x000fe20000410000 */
[----:B--2---:R-:W1:Y:S01]  /*2b20*/  LDSM.16.M88.4 R44, [R141+0x2000] ;  /* 0x002000008d2c783b */ /* 0x004e620000000200 */
[----:B------:R-:W-:Y:S01]  /*2b30*/  MUFU.TANH R63, R37 ;  /* 0x00000025003f7308 */ /* 0x000fe20000002400 */
[----:B------:R-:W-:-:S02]  /*2b40*/  FMUL.FTZ R33, R33, c[0x0][0x2ec] ;  /* 0x0000bb0021217a20 */ /* 0x000fc40000410000 */
[----:B------:R-:W-:Y:S01]  /*2b50*/  FMUL.FTZ R34, R34, c[0x0][0x2ec] ;  /* 0x0000bb0022227a20 */ /* 0x000fe20000410000 */
[----:B------:R-:W-:Y:S01]  /*2b60*/  HMMA.16816.F32.BF16 R28, R12, R30, RZ ;  /* 0x0000001e0c1c723c */ /* 0x000fe200000418ff */
[----:B------:R-:W-:Y:S02]  /*2b70*/  FMUL.FTZ R164, R35, c[0x0][0x2ec] ;  /* 0x0000bb0023a47a20 */ /* 0x000fe40000410000 */
[----:B------:R-:W-:Y:S01]  /*2b80*/  FMUL.FTZ R16, R16, c[0x0][0x2ec] ;  /* 0x0000bb0010107a20 */ /* 0x000fe20000410000 */
[----:B------:R-:W-:Y:S01]  /*2b90*/  MUFU.TANH R66, R38 ;  /* 0x0000002600427308 */ /* 0x000fe20000002400 */
[----:B------:R-:W-:Y:S02]  /*2ba0*/  FMUL.FTZ R130, R18, c[0x0][0x2ec] ;  /* 0x0000bb0012827a20 */ /* 0x000fe40000410000 */
[----:B------:R-:W-:-:S05]  /*2bb0*/  FMUL.FTZ R92, R19, c[0x0][0x2ec] ;  /* 0x0000bb00135c7a20 */ /* 0x000fca0000410000 */
[----:B------:R2:W-:Y:S01]  /*2bc0*/  MUFU.TANH R72, R39 ;  /* 0x0000002700487308 */ /* 0x0005e20000002400 */
[----:B------:R-:W-:Y:S07]  /*2bd0*/  HMMA.16816.F32.BF16 R40, R8, R52, R40 ;  /* 0x000000340828723c */ /* 0x000fee0000041828 */
[----:B------:R-:W-:Y:S01]  /*2be0*/  MUFU.TANH R69, R32 ;  /* 0x0000002000457308 */ /* 0x000fe20000002400 */
[----:B------:R-:W-:-:S03]  /*2bf0*/  FMUL.FTZ R53, R17, c[0x0][0x2ec] ;  /* 0x0000bb0011357a20 */ /* 0x000fc60000410000 */
[----:B------:R-:W-:Y:S01]  /*2c00*/  HMMA.16816.F32.BF16 R28, R8, R54, R28 ;  /* 0x00000036081c723c */ /* 0x000fe2000004181c */
[----:B--2---:R-:W2:Y:S03]  /*2c10*/  LDSM.16.M88.4 R36, [R140+0x1000] ;  /* 0x001000008c24783b */ /* 0x004ea60000000200 */
[----:B------:R-:W-:Y:S08]  /*2c20*/  MUFU.TANH R65, R33 ;  /* 0x0000002100417308 */ /* 0x000ff00000002400 */
[----:B------:R1:W-:Y:S01]  /*2c30*/  MUFU.TANH R94, R34 ;  /* 0x00000022005e7308 */ /* 0x0003e20000002400 */
[----:B------:R-:W-:-:S02]  /*2c40*/  FMUL.FTZ R40, R40, c[0x0][0x2ec] ;  /* 0x0000bb0028287a20 */ /* 0x000fc40000410000 */
[----:B------:R-:W-:Y:S02]  /*2c50*/  FMUL.FTZ R41, R41, c[0x0][0x2ec] ;  /* 0x0000bb0029297a20 */ /* 0x000fe40000410000 */
[----:B------:R-:W-:-:S03]  /*2c60*/  FMUL.FTZ R108, R42, c[0x0][0x2ec] ;  /* 0x0000bb002a6c7a20 */ /* 0x000fc60000410000 */
[----:B------:R4:W-:Y:S01]  /*2c70*/  MUFU.TANH R67, R16 ;  /* 0x0000001000437308 */ /* 0x0009e20000002400 */
[----:B------:R-:W-:-:S03]  /*2c80*/  FMUL.FTZ R128, R43, c[0x0][0x2ec] ;  /* 0x0000bb002b807a20 */ /* 0x000fc60000410000 */
[----:B------:R-:W-:Y:S02]  /*2c90*/  FMUL.FTZ R73, R28, c[0x0][0x2ec] ;  /* 0x0000bb001c497a20 */ /* 0x000fe40000410000 */
[----:B------:R-:W-:Y:S02]  /*2ca0*/  FMUL.FTZ R71, R29, c[0x0][0x2ec] ;  /* 0x0000bb001d477a20 */ /* 0x000fe40000410000 */
[----:B------:R-:W-:Y:S01]  /*2cb0*/  FMUL.FTZ R110, R30, c[0x0][0x2ec] ;  /* 0x0000bb001e6e7a20 */ /* 0x000fe20000410000 */
[C---:B-1----:R-:W-:Y:S01]  /*2cc0*/  HMMA.16816.F32.BF16 R32, R12.reuse, R44, RZ ;  /* 0x0000002c0c20723c */ /* 0x042fe200000418ff */
[----:B------:R-:W-:Y:S01]  /*2cd0*/  MUFU.TANH R75, R40 ;  /* 0x00000028004b7308 */ /* 0x000fe20000002400 */
[----:B------:R-:W-:Y:S01]  /*2ce0*/  FMUL.FTZ R84, R31, c[0x0][0x2ec] ;  /* 0x0000bb001f547a20 */ /* 0x000fe20000410000 */
[----:B----4-:R-:W1:Y:S05]  /*2cf0*/  LDSM.16.M88.4 R16, [R141+0x2400] ;  /* 0x002400008d10783b */ /* 0x010e6a0000000200 */
[----:B------:R-:W-:Y:S01]  /*2d00*/  HMMA.16816.F32.BF16 R44, R12, R46, RZ ;  /* 0x0000002e0c2c723c */ /* 0x000fe200000418ff */
[----:B------:R4:W-:Y:S08]  /*2d10*/  MUFU.TANH R54, R41 ;  /* 0x0000002900367308 */ /* 0x0009f00000002400 */
[----:B------:R-:W3:Y:S07]  /*2d20*/  MUFU.TANH R74, R74 ;  /* 0x0000004a004a7308 */ /* 0x000eee0000002400 */
[C---:B--2---:R-:W-:Y:S01]  /*2d30*/  HMMA.16816.F32.BF16 R32, R8.reuse, R36, R32 ;  /* 0x000000240820723c */ /* 0x044fe20000041820 */
[----:B----4-:R-:W2:Y:S01]  /*2d40*/  LDSM.16.M88.4 R40, [R140+0x1400] ;  /* 0x001400008c28783b */ /* 0x010ea20000000200 */
[----:B------:R-:W4:Y:S05]  /*2d50*/  MUFU.TANH R68, R68 ;  /* 0x0000004400447308 */ /* 0x000f2a0000002400 */
[----:B------:R-:W-:Y:S01]  /*2d60*/  IADD3 R36, R7, 0x8, RZ ;  /* 0x0000000807247810 */ /* 0x000fe20007ffe0ff */
[----:B------:R-:W-:Y:S02]  /*2d70*/  HMMA.16816.F32.BF16 R44, R8, R38, R44 ;  /* 0x00000026082c723c */ /* 0x000fe4000004182c */
[----:B------:R-:W2:Y:S08]  /*2d80*/  MUFU.TANH R59, R59 ;  /* 0x0000003b003b7308 */ /* 0x000eb00000002400 */
[----:B------:R-:W2:Y:S01]  /*2d90*/  MUFU.TANH R80, R80 ;  /* 0x0000005000507308 */ /* 0x000ea20000002400 */
[----:B-1----:R-:W-:Y:S05]  /*2da0*/  HMMA.16816.F32.BF16 R28, R12, R16, RZ ;  /* 0x000000100c1c723c */ /* 0x002fea00000418ff */
[----:B------:R-:W-:-:S02]  /*2db0*/  FMUL.FTZ R32, R32, c[0x0][0x2ec] ;  /* 0x0000bb0020207a20 */ /* 0x000fc40000410000 */
[----:B------:R-:W-:Y:S01]  /*2dc0*/  FMUL.FTZ R33, R33, c[0x0][0x2ec] ;  /* 0x0000bb0021217a20 */ /* 0x000fe20000410000 */
[----:B------:R-:W1:Y:S01]  /*2dd0*/  MUFU.TANH R164, R164 ;  /* 0x000000a400a47308 */ /* 0x000e620000002400 */
[----:B------:R-:W-:Y:S01]  /*2de0*/  FMUL.FTZ R34, R34, c[0x0][0x2ec] ;  /* 0x0000bb0022227a20 */ /* 0x000fe20000410000 */
[----:B------:R-:W-:Y:S01]  /*2df0*/  SHF.R.S32.HI R17, RZ, 0x1f, R162 ;  /* 0x0000001fff117819 */ /* 0x000fe200000114a2 */
[----:B------:R-:W-:Y:S02]  /*2e00*/  IMAD R16, R162, 0x10, R27 ;  /* 0x00000010a2107824 */ /* 0x000fe400078e021b */
[----:B------:R-:W-:Y:S01]  /*2e10*/  FMUL.FTZ R35, R35, c[0x0][0x2ec] ;  /* 0x0000bb0023237a20 */ /* 0x000fe20000410000 */
[----:B------:R-:W-:Y:S02]  /*2e20*/  LEA.HI R17, R17, R162, RZ, 0x2 ;  /* 0x000000a211117211 */ /* 0x000fe400078f10ff */
[----:B------:R-:W-:Y:S01]  /*2e30*/  MUFU.TANH R55, R32 ;  /* 0x0000002000377308 */ /* 0x000fe20000002400 */
[----:B------:R-:W-:Y:S01]  /*2e40*/  IADD3 R27, R16, 0x1, R151 ;  /* 0x00000001101b7810 */ /* 0x000fe20007ffe097 */
[----:B------:R-:W-:Y:S01]  /*2e50*/  FMUL.FTZ R37, R44, c[0x0][0x2ec] ;  /* 0x0000bb002c257a20 */ /* 0x000fe20000410000 */
[----:B------:R-:W-:Y:S01]  /*2e60*/  LOP3.LUT R17, R17, 0xfffffffc, RZ, 0xc0, !PT ;  /* 0xfffffffc11117812 */ /* 0x000fe200078ec0ff */
[----:B------:R-:W-:Y:S01]  /*2e70*/  FMUL.FTZ R46, R46, c[0x0][0x2ec] ;  /* 0x0000bb002e2e7a20 */ /* 0x000fe20000410000 */
[----:B------:R-:W-:Y:S01]  /*2e80*/  IADD3 R27, R26, R27, -R58 ;  /* 0x0000001b1a1b7210 */ /* 0x000fe20007ffe83a */
[----:B------:R-:W-:Y:S01]  /*2e90*/  FMUL.FTZ R47, R47, c[0x0][0x2ec] ;  /* 0x0000bb002f2f7a20 */ /* 0x000fe20000410000 */
[----:B------:R-:W-:Y:S01]  /*2ea0*/  IADD3 R16, R7, 0x1, RZ ;  /* 0x0000000107107810 */ /* 0x000fe20007ffe0ff */
[----:B------:R-:W-:Y:S01]  /*2eb0*/  MUFU.TANH R76, R33 ;  /* 0x00000021004c7308 */ /* 0x000fe20000002400 */
[----:B------:R-:W-:Y:S01]  /*2ec0*/  IMAD.IADD R162, R162, 0x1, -R17 ;  /* 0x00000001a2a27824 */ /* 0x000fe200078e0a11 */
[----:B------:R-:W-:Y:S01]  /*2ed0*/  IADD3 R17, R27, c[0x0][0x2e8], RZ ;  /* 0x0000ba001b117a10 */ /* 0x000fe20007ffe0ff */
[----:B------:R-:W-:Y:S01]  /*2ee0*/  FMUL.FTZ R44, R45, c[0x0][0x2ec] ;  /* 0x0000bb002d2c7a20 */ /* 0x000fe20000410000 */
[----:B--2---:R-:W-:Y:S01]  /*2ef0*/  HMMA.16816.F32.BF16 R28, R8, R40, R28 ;  /* 0x00000028081c723c */ /* 0x004fe2000004181c */
[----:B------:R-:W-:-:S02]  /*2f00*/  IADD3 R27, R7, 0x9, RZ ;  /* 0x00000009071b7810 */ /* 0x000fc40007ffe0ff */
[C---:B------:R-:W-:Y:S01]  /*2f10*/  IADD3 R51, R17.reuse, 0x8, RZ ;  /* 0x0000000811337810 */ /* 0x040fe20007ffe0ff */
[----:B------:R-:W-:Y:S01]  /*2f20*/  MUFU.TANH R124, R34 ;  /* 0x00000022007c7308 */ /* 0x000fe20000002400 */
[-C--:B------:R-:W-:Y:S02]  /*2f30*/  IMNMX R52, R17, R26.reuse, PT ;  /* 0x0000001a11347217 */ /* 0x080fe40003800200 */
[----:B------:R-:W-:Y:S02]  /*2f40*/  IMNMX R51, R51, R26, PT ;  /* 0x0000001a33337217 */ /* 0x000fe40003800200 */
[CC--:B------:R-:W-:Y:S02]  /*2f50*/  ISETP.GE.AND P5, PT, R16.reuse, R52.reuse, PT ;  /* 0x000000341000720c */ /* 0x0c0fe40003fa6270 */
[----:B------:R-:W-:Y:S01]  /*2f60*/  ISETP.GE.AND P3, PT, R16, R51, PT ;  /* 0x000000331000720c */ /* 0x000fe20003f66270 */
[----:B------:R2:W-:Y:S01]  /*2f70*/  MUFU.TANH R122, R35 ;  /* 0x00000023007a7308 */ /* 0x0005e20000002400 */
[----:B------:R-:W-:Y:S01]  /*2f80*/  HMMA.16816.F32.BF16 R16, R12, R18, RZ ;  /* 0x000000120c10723c */ /* 0x000fe200000418ff */
[----:B------:R-:W-:-:S02]  /*2f90*/  ISETP.GE.AND P4, PT, R36, R52, PT ;  /* 0x000000342400720c */ /* 0x000fc40003f86270 */
[-C--:B------:R-:W-:Y:S02]  /*2fa0*/  ISETP.GE.AND P0, PT, R36, R51.reuse, PT ;  /* 0x000000332400720c */ /* 0x080fe40003f06270 */
[----:B------:R-:W-:Y:S02]  /*2fb0*/  IADD3 R36, R7, 0x10, RZ ;  /* 0x0000001007247810 */ /* 0x000fe40007ffe0ff */
[----:B-----5:R-:W-:Y:S01]  /*2fc0*/  FSEL R57, R57, -INF , !P5 ;  /* 0xff80000039397808 */ /* 0x020fe20006800000 */
[----:B------:R5:W-:Y:S01]  /*2fd0*/  MUFU.TANH R26, R37 ;  /* 0x00000025001a7308 */ /* 0x000be20000002400 */
[----:B---3--:R-:W-:Y:S02]  /*2fe0*/  FSEL R74, R74, -INF , !P3 ;  /* 0xff8000004a4a7808 */ /* 0x008fe40005800000 */
[-C--:B------:R-:W-:Y:S01]  /*2ff0*/  ISETP.GE.AND P5, PT, R36, R52.reuse, PT ;  /* 0x000000342400720c */ /* 0x080fe20003fa6270 */
[----:B------:R-:W-:Y:S01]  /*3000*/  FMUL.FTZ R30, R30, c[0x0][0x2ec] ;  /* 0x0000bb001e1e7a20 */ /* 0x000fe20000410000 */
[-C--:B------:R-:W-:Y:S01]  /*3010*/  ISETP.GE.AND P3, PT, R36, R51.reuse, PT ;  /* 0x000000332400720c */ /* 0x080fe20003f66270 */
[----:B------:R-:W-:Y:S01]  /*3020*/  FMUL.FTZ R31, R31, c[0x0][0x2ec] ;  /* 0x0000bb001f1f7a20 */ /* 0x000fe20000410000 */
[----:B--2---:R-:W2:Y:S01]  /*3030*/  LDSM.16.M88.4 R32, [R141+0x2800] ;  /* 0x002800008d20783b */ /* 0x004ea20000000200 */
[C---:B------:R-:W-:Y:S01]  /*3040*/  ISETP.GE.AND P1, PT, R27.reuse, R52, PT ;  /* 0x000000341b00720c */ /* 0x040fe20003f26270 */
[----:B------:R3:W-:Y:S01]  /*3050*/  MUFU.TANH R126, R46 ;  /* 0x0000002e007e7308 */ /* 0x0007e20000002400 */
[----:B------:R-:W-:-:S02]  /*3060*/  ISETP.GE.AND P2, PT, R27, R51, PT ;  /* 0x000000331b00720c */ /* 0x000fc40003f46270 */
[----:B------:R-:W-:Y:S02]  /*3070*/  IADD3 R27, R7, 0x11, RZ ;  /* 0x00000011071b7810 */ /* 0x000fe40007ffe0ff */
[----:B------:R-:W-:Y:S01]  /*3080*/  FSEL R61, R61, -INF , !P4 ;  /* 0xff8000003d3d7808 */ /* 0x000fe20006000000 */
[----:B-----5:R-:W5:Y:S01]  /*3090*/  LDSM.16.M88.4 R36, [R140+0x1800] ;  /* 0x001800008c24783b */ /* 0x020f620000000200 */
[----:B------:R-:W-:Y:S01]  /*30a0*/  HMMA.16816.F32.BF16 R16, R8, R42, R16 ;  /* 0x0000002a0810723c */ /* 0x000fe20000041810 */
[----:B----4-:R-:W-:Y:S01]  /*30b0*/  FSEL R68, R68, -INF , !P0 ;  /* 0xff80000044447808 */ /* 0x010fe20004000000 */
[----:B------:R4:W-:Y:S01]  /*30c0*/  MUFU.TANH R120, R47 ;  /* 0x0000002f00787308 */ /* 0x0009e20000002400 */
[C---:B------:R-:W-:Y:S02]  /*30d0*/  ISETP.GE.AND P4, PT, R27.reuse, R52, PT ;  /* 0x000000341b00720c */ /* 0x040fe40003f86270 */
[----:B------:R-:W-:Y:S02]  /*30e0*/  ISETP.GE.AND P0, PT, R27, R51, PT ;  /* 0x000000331b00720c */ /* 0x000fe40003f06270 */
[C---:B------:R-:W-:Y:S01]  /*30f0*/  IADD3 R27, R7.reuse, 0x18, RZ ;  /* 0x00000018071b7810 */ /* 0x040fe20007ffe0ff */
[----:B---3--:R-:W-:Y:S01]  /*3100*/  FMUL.FTZ R46, R28, c[0x0][0x2ec] ;  /* 0x0000bb001c2e7a20 */ /* 0x008fe20000410000 */
[----:B------:R-:W-:Y:S01]  /*3110*/  IADD3 R28, R7, 0x19, RZ ;  /* 0x00000019071c7810 */ /* 0x000fe20007ffe0ff */
[----:B------:R-:W-:Y:S01]  /*3120*/  MUFU.TANH R118, R30 ;  /* 0x0000001e00767308 */ /* 0x000fe20000002400 */
[----:B------:R-:W-:-:S02]  /*3130*/  FSEL R59, R59, -INF , !P1 ;  /* 0xff8000003b3b7808 */ /* 0x000fc40004800000 */
[----:B------:R-:W-:Y:S02]  /*3140*/  FSEL R80, R80, -INF , !P2 ;  /* 0xff80000050507808 */ /* 0x000fe40005000000 */
[CC--:B------:R-:W-:Y:S02]  /*3150*/  ISETP.GE.AND P1, PT, R27.reuse, R52.reuse, PT ;  /* 0x000000341b00720c */ /* 0x0c0fe40003f26270 */
[-C--:B------:R-:W-:Y:S01]  /*3160*/  ISETP.GE.AND P2, PT, R27, R51.reuse, PT ;  /* 0x000000331b00720c */ /* 0x080fe20003f46270 */
[----:B----4-:R-:W-:Y:S01]  /*3170*/  FMUL.FTZ R47, R29, c[0x0][0x2ec] ;  /* 0x0000bb001d2f7a20 */ /* 0x010fe20000410000 */
[----:B------:R-:W-:Y:S01]  /*3180*/  FSEL R27, R62, -INF , !P5 ;  /* 0xff8000003e1b7808 */ /* 0x000fe20006800000 */
[----:B------:R3:W-:Y:S01]  /*3190*/  MUFU.TANH R114, R31 ;  /* 0x0000001f00727308 */ /* 0x0007e20000002400 */
[----:B------:R-:W-:Y:S02]  /*31a0*/  FSEL R70, R70, -INF , !P3 ;  /* 0xff80000046467808 */ /* 0x000fe40005800000 */
[-C--:B------:R-:W-:Y:S01]  /*31b0*/  ISETP.GE.AND P5, PT, R28, R52.reuse, PT ;  /* 0x000000341c00720c */ /* 0x080fe20003fa6270 */
[----:B------:R-:W-:Y:S01]  /*31c0*/  FMUL.FTZ R56, R16, c[0x0][0x2ec] ;  /* 0x0000bb0010387a20 */ /* 0x000fe20000410000 */
[----:B------:R-:W-:Y:S01]  /*31d0*/  ISETP.GE.AND P3, PT, R28, R51, PT ;  /* 0x000000331c00720c */ /* 0x000fe20003f66270 */
[----:B------:R-:W-:Y:S01]  /*31e0*/  FMUL.FTZ R17, R17, c[0x0][0x2ec] ;  /* 0x0000bb0011117a20 */ /* 0x000fe20000410000 */
[C---:B------:R-:W-:Y:S01]  /*31f0*/  IADD3 R29, R7.reuse, 0x20, RZ ;  /* 0x00000020071d7810 */ /* 0x040fe20007ffe0ff */
[----:B------:R-:W4:Y:S01]  /*3200*/  MUFU.TANH R130, R130 ;  /* 0x0000008200827308 */ /* 0x000f220000002400 */
[----:B------:R-:W-:Y:S01]  /*3210*/  IADD3 R28, R7, 0x21, RZ ;  /* 0x00000021071c7810 */ /* 0x000fe20007ffe0ff */
[C---:B--2---:R-:W-:Y:S01]  /*3220*/  HMMA.16816.F32.BF16 R40, R12.reuse, R32, RZ ;  /* 0x000000200c28723c */ /* 0x044fe200000418ff */
[----:B------:R-:W-:Y:S01]  /*3230*/  FSEL R45, R60, -INF , !P4 ;  /* 0xff8000003c2d7808 */ /* 0x000fe20006000000 */
[----:B------:R-:W-:Y:S01]  /*3240*/  FMUL.FTZ R18, R18, c[0x0][0x2ec] ;  /* 0x0000bb0012127a20 */ /* 0x000fe20000410000 */
[----:B------:R-:W-:Y:S01]  /*3250*/  FSEL R82, R82, -INF , !P0 ;  /* 0xff80000052527808 */ /* 0x000fe20004000000 */
[----:B------:R-:W-:Y:S01]  /*3260*/  FMUL.FTZ R112, R19, c[0x0][0x2ec] ;  /* 0x0000bb0013707a20 */ /* 0x000fe20000410000 */
[----:B------:R-:W-:Y:S01]  /*3270*/  FSEL R77, R64, -INF , !P1 ;  /* 0xff800000404d7808 */ /* 0x000fe20004800000 */
[----:B------:R-:W2:Y:S01]  /*3280*/  MUFU.TANH R53, R53 ;  /* 0x0000003500357308 */ /* 0x000ea20000002400 */
[----:B------:R-:W-:Y:S01]  /*3290*/  FSEL R66, R66, -INF , !P2 ;  /* 0xff80000042427808 */ /* 0x000fe20005000000 */
[----:B------:R-:W-:Y:S01]  /*32a0*/  HMMA.16816.F32.BF16 R32, R12, R34, RZ ;  /* 0x000000220c20723c */ /* 0x000fe200000418ff */
[----:B------:R-:W-:-:S02]  /*32b0*/  ISETP.GE.AND P4, PT, R29, R52, PT ;  /* 0x000000341d00720c */ /* 0x000fc40003f86270 */
[-C--:B------:R-:W-:Y:S02]  /*32c0*/  ISETP.GE.AND P0, PT, R29, R51.reuse, PT ;  /* 0x000000331d00720c */ /* 0x080fe40003f06270 */
[C---:B------:R-:W-:Y:S01]  /*32d0*/  ISETP.GE.AND P1, PT, R28.reuse, R52, PT ;  /* 0x000000341c00720c */ /* 0x040fe20003f26270 */
[----:B------:R-:W1:Y:S01]  /*32e0*/  MUFU.TANH R92, R92 ;  /* 0x0000005c005c7308 */ /* 0x000e620000002400 */
[----:B------:R-:W-:Y:S02]  /*32f0*/  ISETP.GE.AND P2, PT, R28, R51, PT ;  /* 0x000000331c00720c */ /* 0x000fe40003f46270 */
[C---:B------:R-:W-:Y:S02]  /*3300*/  IADD3 R29, R7.reuse, 0x28, RZ ;  /* 0x00000028071d7810 */ /* 0x040fe40007ffe0ff */
[----:B------:R-:W-:Y:S02]  /*3310*/  IADD3 R28, R7, 0x29, RZ ;  /* 0x00000029071c7810 */ /* 0x000fe40007ffe0ff */
[----:B------:R-:W-:Y:S01]  /*3320*/  FSEL R63, R63, -INF , !P5 ;  /* 0xff8000003f3f7808 */ /* 0x000fe20006800000 */
[----:B------:R-:W1:Y:S01]  /*3330*/  MUFU.TANH R108, R108 ;  /* 0x0000006c006c7308 */ /* 0x000e620000002400 */
[----:B------:R-:W-:-:S02]  /*3340*/  FSEL R72, R72, -INF , !P3 ;  /* 0xff80000048487808 */ /* 0x000fc40005800000 */
[----:B------:R-:W-:Y:S02]  /*3350*/  FSEL R69, R69, -INF , !P4 ;  /* 0xff80000045457808 */ /* 0x000fe40006000000 */
[----:B------:R-:W-:Y:S02]  /*3360*/  FSEL R94, R94, -INF , !P0 ;  /* 0xff8000005e5e7808 */ /* 0x000fe40004000000 */
[CC--:B------:R-:W-:Y:S01]  /*3370*/  ISETP.GE.AND P5, PT, R29.reuse, R52.reuse, PT ;  /* 0x000000341d00720c */ /* 0x0c0fe20003fa6270 */
[----:B------:R-:W2:Y:S01]  /*3380*/  MUFU.TANH R128, R128 ;  /* 0x0000008000807308 */ /* 0x000ea20000002400 */
[-C--:B------:R-:W-:Y:S01]  /*3390*/  ISETP.GE.AND P3, PT, R29, R51.reuse, PT ;  /* 0x000000331d00720c */ /* 0x080fe20003f66270 */
[----:B-----5:R-:W-:Y:S01]  /*33a0*/  HMMA.16816.F32.BF16 R32, R8, R38, R32 ;  /* 0x000000260820723c */ /* 0x020fe20000041820 */
[C---:B------:R-:W-:Y:S02]  /*33b0*/  ISETP.GE.AND P4, PT, R28.reuse, R52, PT ;  /* 0x000000341c00720c */ /* 0x040fe40003f86270 */
[----:B------:R-:W-:-:S02]  /*33c0*/  ISETP.GE.AND P0, PT, R28, R51, PT ;  /* 0x000000331c00720c */ /* 0x000fc40003f06270 */
[----:B------:R-:W-:Y:S01]  /*33d0*/  IADD3 R16, R7, 0x30, RZ ;  /* 0x0000003007107810 */ /* 0x000fe20007ffe0ff */
[----:B------:R-:W-:Y:S01]  /*33e0*/  MUFU.TANH R58, R17 ;  /* 0x00000011003a7308 */ /* 0x000fe20000002400 */
[----:B------:R-:W-:Y:S01]  /*33f0*/  FSEL R65, R65, -INF , !P1 ;  /* 0xff80000041417808 */ /* 0x000fe20004800000 */
[----:B---3--:R-:W-:Y:S01]  /*3400*/  HMMA.16816.F32.BF16 R28, R8, R36, R40 ;  /* 0x00000024081c723c */ /* 0x008fe20000041828 */
[----:B------:R-:W3:Y:S01]  /*3410*/  LDSM.16.M88.4 R40, [R141+0x2c00] ;  /* 0x002c00008d28783b */ /* 0x000ee20000000200 */
[----:B-1----:R-:W-:Y:S02]  /*3420*/  FSEL R164, R164, -INF , !P2 ;  /* 0xff800000a4a47808 */ /* 0x002fe40005000000 */
[C---:B------:R-:W-:Y:S02]  /*3430*/  ISETP.GE.AND P1, PT, R16.reuse, R52, PT ;  /* 0x000000341000720c */ /* 0x040fe40003f26270 */
[----:B------:R-:W-:Y:S01]  /*3440*/  ISETP.GE.AND P2, PT, R16, R51, PT ;  /* 0x000000331000720c */ /* 0x000fe20003f46270 */
[----:B------:R1:W-:Y:S01]  /*3450*/  MUFU.TANH R116, R18 ;  /* 0x0000001200747308 */ /* 0x0003e20000002400 */
[----:B------:R-:W-:-:S02]  /*3460*/  IADD3 R16, R7, 0x31, RZ ;  /* 0x0000003107107810 */ /* 0x000fc40007ffe0ff */
[----:B------:R-:W-:Y:S02]  /*3470*/  FSEL R67, R67, -INF , !P5 ;  /* 0xff80000043437808 */ /* 0x000fe40006800000 */
[----:B----4-:R-:W-:Y:S02]  /*3480*/  FSEL R130, R130, -INF , !P3 ;  /* 0xff80000082827808 */ /* 0x010fe40005800000 */
[C---:B------:R-:W-:Y:S01]  /*3490*/  ISETP.GE.AND P5, PT, R16.reuse, R52, PT ;  /* 0x000000341000720c */ /* 0x040fe20003fa6270 */
[----:B------:R-:W4:Y:S01]  /*34a0*/  MUFU.TANH R73, R73 ;  /* 0x0000004900497308 */ /* 0x000f220000002400 */
[----:B------:R-:W-:Y:S01]  /*34b0*/  ISETP.GE.AND P3, PT, R16, R51, PT ;  /* 0x000000331000720c */ /* 0x000fe20003f66270 */
[----:B------:R-:W-:Y:S01]  /*34c0*/  FMUL.FTZ R33, R33, c[0x0][0x2ec] ;  /* 0x0000bb0021217a20 */ /* 0x000fe20000410000 */
[----:B------:R-:W-:Y:S01]  /*34d0*/  IADD3 R16, R7, 0x38, RZ ;  /* 0x0000003807107810 */ /* 0x000fe20007ffe0ff */
[----:B------:R-:W-:Y:S01]  /*34e0*/  FMUL.FTZ R34, R34, c[0x0][0x2ec] ;  /* 0x0000bb0022227a20 */ /* 0x000fe20000410000 */
[----:B--2---:R-:W-:-:S02]  /*34f0*/  FSEL R79, R53, -INF , !P4 ;  /* 0xff800000354f7808 */ /* 0x004fc40006000000 */
[----:B------:R-:W-:Y:S01]  /*3500*/  FSEL R92, R92, -INF , !P0 ;  /* 0xff8000005c5c7808 */ /* 0x000fe20004000000 */
[----:B------:R-:W-:Y:S01]  /*3510*/  MUFU.TANH R71, R71 ;  /* 0x0000004700477308 */ /* 0x000fe20000002400 */
[CC--:B------:R-:W-:Y:S01]  /*3520*/  ISETP.GE.AND P4, PT, R16.reuse, R52.reuse, PT ;  /* 0x000000341000720c */ /* 0x0c0fe20003f86270 */
[----:B------:R-:W-:Y:S01]  /*3530*/  FMUL.FTZ R53, R29, c[0x0][0x2ec] ;  /* 0x0000bb001d357a20 */ /* 0x000fe20000410000 */
[----:B------:R-:W-:Y:S01]  /*3540*/  ISETP.GE.AND P0, PT, R16, R51, PT ;  /* 0x000000331000720c */ /* 0x000fe20003f06270 */
[----:B------:R-:W-:Y:S01]  /*3550*/  FMUL.FTZ R96, R31, c[0x0][0x2ec] ;  /* 0x0000bb001f607a20 */ /* 0x000fe20000410000 */
[----:B-1----:R-:W1:Y:S01]  /*3560*/  LDSM.16.M88.4 R16, [R140+0x1c00] ;  /* 0x001c00008c10783b */ /* 0x002e620000000200 */
[----:B------:R-:W-:Y:S01]  /*3570*/  IADD3 R36, R7, 0x39, RZ ;  /* 0x0000003907247810 */ /* 0x000fe20007ffe0ff */
[----:B------:R-:W-:Y:S01]  /*3580*/  FMUL.FTZ R28, R28, c[0x0][0x2ec] ;  /* 0x0000bb001c1c7a20 */ /* 0x000fe20000410000 */
[----:B------:R-:W-:Y:S01]  /*3590*/  FSEL R75, R75, -INF , !P1 ;  /* 0xff8000004b4b7808 */ /* 0x000fe20004800000 */
[----:B------:R-:W2:Y:S01]  /*35a0*/  MUFU.TANH R110, R110 ;  /* 0x0000006e006e7308 */ /* 0x000ea20000002400 */
[----:B------:R-:W-:Y:S01]  /*35b0*/  FSEL R108, R108, -INF , !P2 ;  /* 0xff8000006c6c7808 */ /* 0x000fe20005000000 */
[----:B------:R-:W-:Y:S01]  /*35c0*/  FMUL.FTZ R30, R30, c[0x0][0x2ec] ;  /* 0x0000bb001e1e7a20 */ /* 0x000fe20000410000 */
[----:B------:R-:W-:Y:S01]  /*35d0*/  ISETP.GE.AND P1, PT, R36, R52, PT ;  /* 0x000000342400720c */ /* 0x000fe20003f26270 */
[----:B------:R-:W-:-:S04]  /*35e0*/  DEPBAR.LE SB0, 0x0 ;  /* 0x000080000000791a */ /* 0x000fc80000000000 */
[-C--:B------:R-:W-:Y:S01]  /*35f0*/  ISETP.GE.AND P2, PT, R36, R51.reuse, PT ;  /* 0x000000332400720c */ /* 0x080fe20003f46270 */
[----:B------:R-:W5:Y:S01]  /*3600*/  MUFU.TANH R84, R84 ;  /* 0x0000005400547308 */ /* 0x000f620000002400 */
[----:B------:R-:W-:Y:S02]  /*3610*/  IADD3 R36, R7, 0x40, RZ ;  /* 0x0000004007247810 */ /* 0x000fe40007ffe0ff */
[----:B------:R-:W-:Y:S02]  /*3620*/  FSEL R29, R54, -INF , !P5 ;  /* 0xff800000361d7808 */ /* 0x000fe40006800000 */
[----:B------:R-:W-:Y:S02]  /*3630*/  FSEL R128, R128, -INF , !P3 ;  /* 0xff80000080807808 */ /* 0x000fe40005800000 */
[C---:B------:R-:W-:Y:S01]  /*3640*/  ISETP.GE.AND P5, PT, R36.reuse, R52, PT ;  /* 0x000000342400720c */ /* 0x040fe20003fa6270 */
[----:B------:R-:W1:Y:S01]  /*3650*/  MUFU.TANH R44, R44 ;  /* 0x0000002c002c7308 */ /* 0x000e620000002400 */
[----:B------:R-:W-:-:S02]  /*3660*/  ISETP.GE.AND P3, PT, R36, R51, PT ;  /* 0x000000332400720c */ /* 0x000fc40003f66270 */
[C---:B---3--:R-:W-:Y:S01]  /*3670*/  HMMA.16816.F32.BF16 R36, R12.reuse, R40, RZ ;  /* 0x000000280c24723c */ /* 0x048fe200000418ff */
[C---:B------:R-:W-:Y:S02]  /*3680*/  IADD3 R60, R7.reuse, 0x41, RZ ;  /* 0x00000041073c7810 */ /* 0x040fe40007ffe0ff */
[----:B------:R-:W-:Y:S02]  /*3690*/  IADD3 R54, R7, 0x48, RZ ;  /* 0x0000004807367810 */ /* 0x000fe40007ffe0ff */
[----:B------:R-:W3:Y:S01]  /*36a0*/  MUFU.TANH R56, R56 ;  /* 0x0000003800387308 */ /* 0x000ee20000002400 */
[----:B------:R-:W-:Y:S02]  /*36b0*/  FSEL R31, R55, -INF , !P5 ;  /* 0xff800000371f7808 */ /* 0x000fe40006800000 */
[----:B------:R-:W-:Y:S01]  /*36c0*/  HMMA.16816.F32.BF16 R12, R12, R42, RZ ;  /* 0x0000002a0c0c723c */ /* 0x000fe200000418ff */
[----:B------:R-:W-:Y:S02]  /*36d0*/  IADD3 R41, R7, 0x49, RZ ;  /* 0x0000004907297810 */ /* 0x000fe40007ffe0ff */
[----:B----4-:R-:W-:-:S02]  /*36e0*/  FSEL R73, R73, -INF , !P4 ;  /* 0xff80000049497808 */ /* 0x010fc40006000000 */
[----:B------:R-:W4:Y:S01]  /*36f0*/  MUFU.TANH R46, R46 ;  /* 0x0000002e002e7308 */ /* 0x000f220000002400 */
[-C--:B------:R-:W-:Y:S02]  /*3700*/  ISETP.GE.AND P5, PT, R41, R52.reuse, PT ;  /* 0x000000342900720c */ /* 0x080fe40003fa6270 */
[----:B--2---:R-:W-:Y:S02]  /*3710*/  FSEL R110, R110, -INF , !P0 ;  /* 0xff8000006e6e7808 */ /* 0x004fe40004000000 */
[----:B------:R-:W-:Y:S02]  /*3720*/  FSEL R71, R71, -INF , !P1 ;  /* 0xff80000047477808 */ /* 0x000fe40004800000 */
[----:B-----5:R-:W-:Y:S01]  /*3730*/  FSEL R84, R84, -INF , !P2 ;  /* 0xff80000054547808 */ /* 0x020fe20005000000 */
[----:B------:R-:W2:Y:S01]  /*3740*/  MUFU.TANH R53, R53 ;  /* 0x0000003500357308 */ /* 0x000ea20000002400 */
[CC--:B------:R-:W-:Y:S02]  /*3750*/  ISETP.GE.AND P4, PT, R60.reuse, R52.reuse, PT ;  /* 0x000000343c00720c */ /* 0x0c0fe40003f86270 */
[----:B-1----:R-:W-:Y:S01]  /*3760*/  HMMA.16816.F32.BF16 R36, R8, R16, R36 ;  /* 0x000000100824723c */ /* 0x002fe20000041824 */
[----:B------:R-:W-:Y:S01]  /*3770*/  ISETP.GE.AND P0, PT, R60, R51, PT ;  /* 0x000000333c00720c */ /* 0x000fe20003f06270 */
[----:B------:R-:W-:Y:S01]  /*3780*/  FMUL.FTZ R60, R35, c[0x0][0x2ec] ;  /* 0x0000bb00233c7a20 */ /* 0x000fe20000410000 */
[----:B------:R-:W-:-:S02]  /*3790*/  ISETP.GE.AND P1, PT, R54, R52, PT ;  /* 0x000000343600720c */ /* 0x000fc40003f26270 */
[----:B------:R-:W1:Y:S01]  /*37a0*/  MUFU.TANH R47, R47 ;  /* 0x0000002f002f7308 */ /* 0x000e620000002400 */
[----:B------:R-:W-:Y:S02]  /*37b0*/  ISETP.GE.AND P2, PT, R54, R51, PT ;  /* 0x000000333600720c */ /* 0x000fe40003f46270 */
[----:B------:R-:W-:Y:S01]  /*37c0*/  HMMA.16816.F32.BF16 R12, R8, R18, R12 ;  /* 0x00000012080c723c */ /* 0x000fe2000004180c */
[C---:B------:R-:W-:Y:S02]  /*37d0*/  IADD3 R16, R7.reuse, 0x58, RZ ;  /* 0x0000005807107810 */ /* 0x040fe40007ffe0ff */
[C---:B------:R-:W-:Y:S02]  /*37e0*/  IADD3 R40, R7.reuse, 0x50, RZ ;  /* 0x0000005007287810 */ /* 0x040fe40007ffe0ff */
[----:B------:R-:W5:Y:S01]  /*37f0*/  MUFU.TANH R112, R112 ;  /* 0x0000007000707308 */ /* 0x000f620000002400 */
[----:B------:R-:W-:Y:S02]  /*3800*/  IADD3 R17, R7, 0x51, RZ ;  /* 0x0000005107117810 */ /* 0x000fe40007ffe0ff */
[----:B------:R-:W-:-:S02]  /*3810*/  FSEL R124, R124, -INF , !P3 ;  /* 0xff8000007c7c7808 */ /* 0x000fc40005800000 */
[----:B------:R-:W-:Y:S02]  /*3820*/  FSEL R87, R44, -INF , !P5 ;  /* 0xff8000002c577808 */ /* 0x000fe40006800000 */
[-C--:B------:R-:W-:Y:S01]  /*3830*/  ISETP.GE.AND P3, PT, R41, R51.reuse, PT ;  /* 0x000000332900720c */ /* 0x080fe20003f66270 */
[----:B------:R-:W1:Y:S01]  /*3840*/  MUFU.TANH R28, R28 ;  /* 0x0000001c001c7308 */ /* 0x000e620000002400 */
[-C--:B------:R-:W-:Y:S02]  /*3850*/  ISETP.GE.AND P5, PT, R16, R52.reuse, PT ;  /* 0x000000341000720c */ /* 0x080fe40003fa6270 */
[----:B------:R-:W-:Y:S01]  /*3860*/  FSEL R81, R76, -INF , !P4 ;  /* 0xff8000004c517808 */ /* 0x000fe20006000000 */
[----:B------:R-:W-:Y:S01]  /*3870*/  FMUL.FTZ R36, R36, c[0x0][0x2ec] ;  /* 0x0000bb0024247a20 */ /* 0x000fe20000410000 */
[----:B------:R-:W-:Y:S01]  /*3880*/  FSEL R122, R122, -INF , !P0 ;  /* 0xff8000007a7a7808 */ /* 0x000fe20004000000 */
[----:B------:R-:W-:Y:S01]  /*3890*/  FMUL.FTZ R38, R38, c[0x0][0x2ec] ;  /* 0x0000bb0026267a20 */ /* 0x000fe20000410000 */
[----:B------:R-:W-:Y:S01]  /*38a0*/  FSEL R83, R26, -INF , !P1 ;  /* 0xff8000001a537808 */ /* 0x000fe20004800000 */
[----:B------:R-:W1:Y:S01]  /*38b0*/  MUFU.TANH R96, R96 ;  /* 0x0000006000607308 */ /* 0x000e620000002400 */
[----:B------:R-:W-:Y:S01]  /*38c0*/  FSEL R126, R126, -INF , !P2 ;  /* 0xff8000007e7e7808 */ /* 0x000fe20005000000 */
[----:B------:R-:W-:Y:S01]  /*38d0*/  FMUL.FTZ R42, R39, c[0x0][0x2ec] ;  /* 0x0000bb00272a7a20 */ /* 0x000fe20000410000 */
[----:B------:R-:W-:Y:S01]  /*38e0*/  IADD3 R9, R7, 0x61, RZ ;  /* 0x0000006107097810 */ /* 0x000fe20007ffe0ff */
[----:B------:R-:W-:Y:S01]  /*38f0*/  FMUL.FTZ R12, R12, c[0x0][0x2ec] ;  /* 0x0000bb000c0c7a20 */ /* 0x000fe20000410000 */
[CC--:B------:R-:W-:Y:S01]  /*3900*/  ISETP.GE.AND P4, PT, R40.reuse, R52.reuse, PT ;  /* 0x000000342800720c */ /* 0x0c0fe20003f86270 */
[----:B------:R-:W-:Y:S01]  /*3910*/  FMUL.FTZ R37, R37, c[0x0][0x2ec] ;  /* 0x0000bb0025257a20 */ /* 0x000fe20000410000 */
[-C--:B------:R-:W-:Y:S01]  /*3920*/  ISETP.GE.AND P0, PT, R40, R51.reuse, PT ;  /* 0x000000332800720c */ /* 0x080fe20003f06270 */
[----:B------:R-:W1:Y:S01]  /*3930*/  MUFU.TANH R99, R33 ;  /* 0x0000002100637308 */ /* 0x000e620000002400 */
[----:B------:R-:W-:Y:S01]  /*3940*/  ISETP.GE.AND P1, PT, R17, R52, PT ;  /* 0x000000341100720c */ /* 0x000fe20003f26270 */
[----:B------:R-:W-:Y:S01]  /*3950*/  FMUL.FTZ R13, R13, c[0x0][0x2ec] ;  /* 0x0000bb000d0d7a20 */ /* 0x000fe20000410000 */
[----:B------:R-:W-:Y:S01]  /*3960*/  ISETP.GE.AND P2, PT, R17, R51, PT ;  /* 0x000000331100720c */ /* 0x000fe20003f46270 */
[----:B------:R-:W-:Y:S01]  /*3970*/  FMUL.FTZ R14, R14, c[0x0][0x2ec] ;  /* 0x0000bb000e0e7a20 */ /* 0x000fe20000410000 */
[----:B------:R-:W-:Y:S01]  /*3980*/  IADD3 R17, R7, 0x59, RZ ;  /* 0x0000005907117810 */ /* 0x000fe20007ffe0ff */
[----:B------:R-:W-:Y:S01]  /*3990*/  FMUL.FTZ R15, R15, c[0x0][0x2ec] ;  /* 0x0000bb000f0f7a20 */ /* 0x000fe20000410000 */
[----:B------:R-:W-:Y:S01]  /*39a0*/  FSEL R120, R120, -INF , !P3 ;  /* 0xff80000078787808 */ /* 0x000fe20005800000 */
[----:B------:R1:W-:Y:S01]  /*39b0*/  MUFU.TANH R102, R30 ;  /* 0x0000001e00667308 */ /* 0x0003e20000002400 */
[----:B---3--:R-:W-:-:S02]  /*39c0*/  FSEL R11, R56, -INF , !P5 ;  /* 0xff800000380b7808 */ /* 0x008fc40006800000 */
[-C--:B------:R-:W-:Y:S02]  /*39d0*/  ISETP.GE.AND P3, PT, R16, R51.reuse, PT ;  /* 0x000000331000720c */ /* 0x080fe40003f66270 */
[-C--:B------:R-:W-:Y:S02]  /*39e0*/  ISETP.GE.AND P5, PT, R9, R52.reuse, PT ;  /* 0x000000340900720c */ /* 0x080fe40003fa6270 */
[----:B----4-:R-:W-:Y:S01]  /*39f0*/  FSEL R35, R46, -INF , !P4 ;  /* 0xff8000002e237808 */ /* 0x010fe20006000000 */
[----:B------:R-:W-:Y:S01]  /*3a00*/  MUFU.TANH R64, R34 ;  /* 0x0000002200407308 */ /* 0x000fe20000002400 */
[----:B------:R-:W-:Y:S02]  /*3a10*/  FSEL R118, R118, -INF , !P0 ;  /* 0xff80000076767808 */ /* 0x000fe40004000000 */
[C---:B------:R-:W-:Y:S02]  /*3a20*/  ISETP.GE.AND P4, PT, R17.reuse, R52, PT ;  /* 0x000000341100720c */ /* 0x040fe40003f86270 */
[----:B------:R-:W-:-:S02]  /*3a30*/  ISETP.GE.AND P0, PT, R17, R51, PT ;  /* 0x000000331100720c */ /* 0x000fc40003f06270 */
[C---:B------:R-:W-:Y:S01]  /*3a40*/  IADD3 R16, R7.reuse, 0x60, RZ ;  /* 0x0000006007107810 */ /* 0x040fe20007ffe0ff */
[----:B-1----:R-:W-:Y:S01]  /*3a50*/  FMUL.FTZ R30, R32, c[0x0][0x2ec] ;  /* 0x0000bb00201e7a20 */ /* 0x002fe20000410000 */
[----:B------:R-:W-:Y:S01]  /*3a60*/  IADD3 R8, R7, 0x68, RZ ;  /* 0x0000006807087810 */ /* 0x000fe20007ffe0ff */
[----:B------:R-:W-:Y:S01]  /*3a70*/  MUFU.TANH R97, R36 ;  /* 0x0000002400617308 */ /* 0x000fe20000002400 */
[----:B------:R-:W-:Y:S02]  /*3a80*/  FSEL R116, R116, -INF , !P3 ;  /* 0xff80000074747808 */ /* 0x000fe40005800000 */
[----:B--2---:R-:W-:Y:S02]  /*3a90*/  FSEL R17, R53, -INF , !P5 ;  /* 0xff80000035117808 */ /* 0x004fe40006800000 */
[----:B------:R-:W-:Y:S02]  /*3aa0*/  ISETP.GE.AND P3, PT, R9, R51, PT ;  /* 0x000000330900720c */ /* 0x000fe40003f66270 */
[----:B------:R-:W-:Y:S01]  /*3ab0*/  FSEL R93, R47, -INF , !P1 ;  /* 0xff8000002f5d7808 */ /* 0x000fe20004800000 */
[----:B------:R-:W1:Y:S01]  /*3ac0*/  MUFU.TANH R53, R12 ;  /* 0x0000000c00357308 */ /* 0x000e620000002400 */
[----:B------:R-:W-:-:S02]  /*3ad0*/  FSEL R9, R58, -INF , !P4 ;  /* 0xff8000003a097808 */ /* 0x000fc40006000000 */
[----:B-----5:R-:W-:Y:S02]  /*3ae0*/  FSEL R112, R112, -INF , !P0 ;  /* 0xff80000070707808 */ /* 0x020fe40004000000 */
[-C--:B------:R-:W-:Y:S02]  /*3af0*/  ISETP.GE.AND P1, PT, R16, R52.reuse, PT ;  /* 0x000000341000720c */ /* 0x080fe40003f26270 */
[C---:B------:R-:W-:Y:S01]  /*3b00*/  ISETP.GE.AND P4, PT, R8.reuse, R52, PT ;  /* 0x000000340800720c */ /* 0x040fe20003f86270 */
[----:B------:R-:W2:Y:S01]  /*3b10*/  MUFU.TANH R30, R30 ;  /* 0x0000001e001e7308 */ /* 0x000ea20000002400 */
[----:B------:R-:W-:Y:S02]  /*3b20*/  ISETP.GE.AND P0, PT, R8, R51, PT ;  /* 0x000000330800720c */ /* 0x000fe40003f06270 */
[C---:B------:R-:W-:Y:S02]  /*3b30*/  IADD3 R10, R7.reuse, 0x69, RZ ;  /* 0x00000069070a7810 */ /* 0x040fe40007ffe0ff */
[----:B------:R-:W-:-:S02]  /*3b40*/  IADD3 R8, R7, 0x70, RZ ;  /* 0x0000007007087810 */ /* 0x000fc40007ffe0ff */
[----:B------:R-:W-:Y:S01]  /*3b50*/  FSEL R19, R28, -INF , !P1 ;  /* 0xff8000001c137808 */ /* 0x000fe20004800000 */
[----:B------:R-:W3:Y:S01]  /*3b60*/  MUFU.TANH R54, R38 ;  /* 0x0000002600367308 */ /* 0x000ee20000002400 */
[----:B------:R-:W-:Y:S02]  /*3b70*/  FSEL R96, R96, -INF , !P3 ;  /* 0xff80000060607808 */ /* 0x000fe40005800000 */
[-C--:B------:R-:W-:Y:S02]  /*3b80*/  ISETP.GE.AND P1, PT, R10, R52.reuse, PT ;  /* 0x000000340a00720c */ /* 0x080fe40003f26270 */
[C---:B------:R-:W-:Y:S02]  /*3b90*/  ISETP.GE.AND P5, PT, R8.reuse, R52, PT ;  /* 0x000000340800720c */ /* 0x040fe40003fa6270 */
[----:B------:R-:W-:Y:S01]  /*3ba0*/  ISETP.GE.AND P3, PT, R8, R51, PT ;  /* 0x000000330800720c */ /* 0x000fe20003f66270 */
[----:B------:R-:W4:Y:S01]  /*3bb0*/  MUFU.TANH R60, R60 ;  /* 0x0000003c003c7308 */ /* 0x000f220000002400 */
[----:B------:R-:W-:-:S02]  /*3bc0*/  IADD3 R8, R7, 0x78, RZ ;  /* 0x0000007807087810 */ /* 0x000fc40007ffe0ff */
[----:B------:R-:W-:Y:S02]  /*3bd0*/  FSEL R99, R99, -INF , !P1 ;  /* 0xff80000063637808 */ /* 0x000fe40004800000 */
[----:B------:R-:W-:Y:S02]  /*3be0*/  FSEL R114, R114, -INF , !P2 ;  /* 0xff80000072727808 */ /* 0x000fe40005000000 */
[----:B------:R-:W-:Y:S01]  /*3bf0*/  ISETP.GE.AND P1, PT, R8, R52, PT ;  /* 0x000000340800720c */ /* 0x000fe20003f26270 */
[----:B------:R-:W5:Y:S01]  /*3c00*/  MUFU.TANH R89, R37 ;  /* 0x0000002500597308 */ /* 0x000f620000002400 */
[----:B------:R-:W-:Y:S02]  /*3c10*/  ISETP.GE.AND P2, PT, R16, R51, PT ;  /* 0x000000331000720c */ /* 0x000fe40003f46270 */
[----:B-1----:R-:W-:Y:S02]  /*3c20*/  FSEL R53, R53, -INF , !P1 ;  /* 0xff80000035357808 */ /* 0x002fe40004800000 */
[----:B------:R-:W-:-:S02]  /*3c30*/  FSEL R102, R102, -INF , !P2 ;  /* 0xff80000066667808 */ /* 0x000fc40005000000 */
[----:B------:R-:W-:Y:S01]  /*3c40*/  ISETP.GT.AND P1, PT, R153, R146, PT ;  /* 0x000000929900720c */ /* 0x000fe20003f24270 */
[----:B------:R-:W1:Y:S01]  /*3c50*/  MUFU.TANH R42, R42 ;  /* 0x0000002a002a7308 */ /* 0x000e620000002400 */
[----:B------:R-:W-:Y:S02]  /*3c60*/  ISETP.GE.AND P2, PT, R10, R51, PT ;  /* 0x000000330a00720c */ /* 0x000fe40003f46270 */
[----:B------:R-:W-:Y:S02]  /*3c70*/  IADD3 R10, R7, 0x71, RZ ;  /* 0x00000071070a7810 */ /* 0x000fe40007ffe0ff */
[----:B--2---:R-:W-:Y:S02]  /*3c80*/  FSEL R39, R30, -INF , !P4 ;  /* 0xff8000001e277808 */ /* 0x004fe40006000000 */
[----:B------:R-:W-:Y:S01]  /*3c90*/  FSEL R64, R64, -INF , !P0 ;  /* 0xff80000040407808 */ /* 0x000fe20004000000 */
[----:B------:R-:W2:Y:S01]  /*3ca0*/  MUFU.TANH R6, R6 ;  /* 0x0000000600067308 */ /* 0x000ea20000002400 */
[----:B------:R-:W-:-:S02]  /*3cb0*/  FSEL R97, R97, -INF , !P5 ;  /* 0xff80000061617808 */ /* 0x000fc40006800000 */
[----:B---3--:R-:W-:Y:S02]  /*3cc0*/  FSEL R54, R54, -INF , !P3 ;  /* 0xff80000036367808 */ /* 0x008fe40005800000 */
[CC--:B------:R-:W-:Y:S02]  /*3cd0*/  ISETP.GE.AND P4, PT, R10.reuse, R52.reuse, PT ;  /* 0x000000340a00720c */ /* 0x0c0fe40003f86270 */
[-C--:B------:R-:W-:Y:S01]  /*3ce0*/  ISETP.GE.AND P0, PT, R10, R51.reuse, PT ;  /* 0x000000330a00720c */ /* 0x080fe20003f06270 */
[----:B------:R-:W-:Y:S01]  /*3cf0*/  MUFU.TANH R47, R13 ;  /* 0x0000000d002f7308 */ /* 0x000fe20000002400 */
[----:B------:R-:W-:Y:S01]  /*3d00*/  BAR.SYNC.DEFER_BLOCKING 0x0 ;  /* 0x0000000000007b1d */ /* 0x000fe20000010000 */
[C---:B------:R-:W-:Y:S02]  /*3d10*/  ISETP.GE.AND P5, PT, R7.reuse, R52, PT ;  /* 0x000000340700720c */ /* 0x040fe40003fa6270 */
[C---:B------:R-:W-:Y:S02]  /*3d20*/  ISETP.GE.AND P3, PT, R7.reuse, R51, PT ;  /* 0x000000330700720c */ /* 0x040fe40003f66270 */
[----:B------:R-:W-:-:S02]  /*3d30*/  IADD3 R7, R7, 0x79, RZ ;  /* 0x0000007907077810 */ /* 0x000fc40007ffe0ff */
[----:B------:R-:W3:Y:S01]  /*3d40*/  MUFU.TANH R38, R14 ;  /* 0x0000000e00267308 */ /* 0x000ee20000002400 */
[----:B----4-:R-:W-:Y:S02]  /*3d50*/  FSEL R60, R60, -INF , !P2 ;  /* 0xff8000003c3c7808 */ /* 0x010fe40005000000 */
[----:B-----5:R-:W-:Y:S02]  /*3d60*/  FSEL R89, R89, -INF , !P4 ;  /* 0xff80000059597808 */ /* 0x020fe40006000000 */
[----:B-1----:R-:W-:Y:S02]  /*3d70*/  FSEL R42, R42, -INF , !P0 ;  /* 0xff8000002a2a7808 */ /* 0x002fe40004000000 */
[-C--:B------:R-:W-:Y:S01]  /*3d80*/  ISETP.GE.AND P2, PT, R8, R51.reuse, PT ;  /* 0x000000330800720c */ /* 0x080fe20003f46270 */
[----:B------:R-:W1:Y:S01]  /*3d90*/  MUFU.TANH R34, R15 ;  /* 0x0000000f00227308 */ /* 0x000e620000002400 */
[C---:B------:R-:W-:Y:S02]  /*3da0*/  ISETP.GE.AND P4, PT, R7.reuse, R52, PT ;  /* 0x000000340700720c */ /* 0x040fe40003f86270 */
[----:B------:R-:W-:-:S02]  /*3db0*/  ISETP.GE.AND P0, PT, R7, R51, PT ;  /* 0x000000330700720c */ /* 0x000fc40003f06270 */
[----:B------:R-:W-:Y:S02]  /*3dc0*/  FSEL R7, R2, -INF , !P5 ;  /* 0xff80000002077808 */ /* 0x000fe40006800000 */
[----:B--2---:R-:W-:Y:S02]  /*3dd0*/  FSEL R6, R6, -INF , !P3 ;  /* 0xff80000006067808 */ /* 0x004fe40005800000 */
[----:B---3--:R-:W-:Y:S02]  /*3de0*/  FSEL R38, R38, -INF , !P2 ;  /* 0xff80000026267808 */ /* 0x008fe40005000000 */
[----:B------:R-:W-:Y:S02]  /*3df0*/  FSEL R47, R47, -INF , !P4 ;  /* 0xff8000002f2f7808 */ /* 0x000fe40006000000 */
[----:B-1----:R-:W-:Y:S01]  /*3e00*/  FSEL R34, R34, -INF , !P0 ;  /* 0xff80000022227808 */ /* 0x002fe20004000000 */
        /* <DEDUP_REMOVED lines=59> */
.L_x_3896:
[----:B------:R-:W-:-:S04]  /*41c0*/  LEA R8, -R0, RZ, 0x7 ;  /* 0x000000ff00087211 */ /* 0x000fc800078e39ff */
[----:B------:R-:W-:Y:S02]  /*41d0*/  SHF.R.S32.HI R5, RZ, 0x1f, R8 ;  /* 0x0000001fff057819 */ /* 0x000fe40000011408 */
.L_x_3897:
        /* <DEDUP_REMOVED lines=49> */
.L_x_3899:
[----:B------:R-:W-:Y:S05]  /*44f0*/  BSYNC B0 ;  /* 0x0000000000007941 */ /* 0x000fea0003800000 */
.L_x_3898:
[----:B------:R-:W0:Y:S01]  /*4500*/  LDGDEPBAR ;  /* 0x00000000000079af */ /* 0x000e220000000000 */
[----:B------:R-:W-:-:S04]  /*4510*/  IADD3 R49, P0, R8, R49, RZ ;  /* 0x0000003108317210 */ /* 0x000fc80007f1e0ff */
[----:B------:R-:W-:Y:S02]  /*4520*/  IADD3.X R48, R5, R48, RZ, P0, !PT ;  /* 0x0000003005307210 */ /* 0x000fe400007fe4ff */
.L_x_3895:
        /* <DEDUP_REMOVED lines=61> */
[----:B------:R-:W-:-:S03]  /*4900*/  SHF.L.U32 R139, R3, 0x1, RZ ;  /* 0x00000001038b7819 */ /* 0x000fc600000006ff */
[----:B--2---:R-:W2:Y:S01]  /*4910*/  SHFL.BFLY PT, R13, R0, 0x2, 0x1f ;  /* 0x0c401f00000d7f89 */ /* 0x004ea200000e0000 */
[----:B------:R-:W-:Y:S02]  /*4920*/  LEA R138, R4, R139, 0x1 ;  /* 0x0000008b048a7211 */ /* 0x000fe400078e08ff */
[----:B--2---:R-:W-:Y:S02]  /*4930*/  FMNMX.FTZ R13, R0, R13, !PT ;  /* 0x0000000d000d7209 */ /* 0x004fe40007810000 */
[----:B------:R-:W-:-:S03]  /*4940*/  FMNMX.FTZ R0, R34, R5, !PT ;  /* 0x0000000522007209 */ /* 0x000fc60007810000 */
[----:B------:R-:W2:Y:S04]  /*4950*/  SHFL.BFLY PT, R2, R13, 0x1, 0x1f ;  /* 0x0c201f000d027f89 */ /* 0x000ea800000e0000 */
[----:B------:R-:W3:Y:S01]  /*4960*/  SHFL.BFLY PT, R5, R0, 0x2, 0x1f ;  /* 0x0c401f0000057f89 */ /* 0x000ee200000e0000 */
[----:B--2---:R-:W-:-:S03]  /*4970*/  FMNMX.FTZ R2, R13, R2, !PT ;  /* 0x000000020d027209 */ /* 0x004fc60007810000 */
[----:B------:R-:W-:Y:S01]  /*4980*/  LDSM.16.MT88.4 R12, [R139+0x3400] ;  /* 0x003400008b0c783b */ /* 0x000fe20000004200 */
[----:B---3--:R-:W-:Y:S01]  /*4990*/  FMNMX.FTZ R5, R0, R5, !PT ;  /* 0x0000000500057209 */ /* 0x008fe20007810000 */
[C---:B------:R-:W-:Y:S01]  /*49a0*/  FMUL.FTZ R56, R2.reuse, c[0x0][0x23c] ;  /* 0x00008f0002387a20 */ /* 0x040fe20000410000 */
[----:B------:R-:W-:-:S03]  /*49b0*/  FSETP.NEU.FTZ.AND P0, PT, R2, -INF , PT ;  /* 0xff8000000200780b */ /* 0x000fc60003f1d000 */
[----:B------:R-:W2:Y:S01]  /*49c0*/  SHFL.BFLY PT, R0, R5, 0x1, 0x1f ;  /* 0x0c201f0005007f89 */ /* 0x000ea200000e0000 */
[----:B------:R-:W-:-:S05]  /*49d0*/  FSEL R56, R56, RZ, P0 ;  /* 0x000000ff38387208 */ /* 0x000fca0000000000 */
[--C-:B------:R-:W-:Y:S02]  /*49e0*/  FFMA.FTZ R62, R77, c[0x0][0x23c], -R56.reuse ;  /* 0x00008f004d3e7a23 */ /* 0x100fe40000010838 */
[--C-:B------:R-:W-:Y:S02]  /*49f0*/  FFMA.FTZ R43, R79, c[0x0][0x23c], -R56.reuse ;  /* 0x00008f004f2b7a23 */ /* 0x100fe40000010838 */
[--C-:B------:R-:W-:Y:S01]  /*4a00*/  FFMA.FTZ R30, R35, c[0x0][0x23c], -R56.reuse ;  /* 0x00008f00231e7a23 */ /* 0x100fe20000010838 */
[----:B------:R-:W3:Y:S01]  /*4a10*/  LDSM.16.MT88.4 R76, [R139+0x3000] ;  /* 0x003000008b4c783b */ /* 0x000ee20000004200 */
[--C-:B-1----:R-:W-:Y:S01]  /*4a20*/  FFMA.FTZ R41, R29, c[0x0][0x23c], -R56.reuse ;  /* 0x00008f001d297a23 */ /* 0x102fe20000010838 */
[----:B------:R-:W-:Y:S01]  /*4a30*/  MUFU.EX2 R62, R62 ;  /* 0x0000003e003e7308 */ /* 0x000fe20000000800 */
[--C-:B------:R-:W-:Y:S02]  /*4a40*/  FFMA.FTZ R46, R67, c[0x0][0x23c], -R56.reuse ;  /* 0x00008f00432e7a23 */ /* 0x100fe40000010838 */
[----:B------:R-:W-:-:S02]  /*4a50*/  FFMA.FTZ R29, R93, c[0x0][0x23c], -R56 ;  /* 0x00008f005d1d7a23 */ /* 0x000fc40000010838 */
[--C-:B------:R-:W-:Y:S02]  /*4a60*/  FFMA.FTZ R104, R7, c[0x0][0x23c], -R56.reuse ;  /* 0x00008f0007687a23 */ /* 0x100fe40000010838 */
[--C-:B------:R-:W-:Y:S01]  /*4a70*/  FFMA.FTZ R91, R57, c[0x0][0x23c], -R56.reuse ;  /* 0x00008f00395b7a23 */ /* 0x100fe20000010838 */
[----:B------:R-:W-:Y:S01]  /*4a80*/  MUFU.EX2 R46, R46 ;  /* 0x0000002e002e7308 */ /* 0x000fe20000000800 */
[--C-:B------:R-:W-:Y:S01]  /*4a90*/  FFMA.FTZ R98, R61, c[0x0][0x23c], -R56.reuse ;  /* 0x00008f003d627a23 */ /* 0x100fe20000010838 */
[----:B--2---:R-:W-:Y:S01]  /*4aa0*/  FMNMX.FTZ R0, R5, R0, !PT ;  /* 0x0000000005007209 */ /* 0x004fe20007810000 */
[--C-:B------:R-:W-:Y:S02]  /*4ab0*/  FFMA.FTZ R85, R59, c[0x0][0x23c], -R56.reuse ;  /* 0x00008f003b557a23 */ /* 0x100fe40000010838 */
[--C-:B------:R-:W-:Y:S01]  /*4ac0*/  FFMA.FTZ R58, R69, c[0x0][0x23c], -R56.reuse ;  /* 0x00008f00453a7a23 */ /* 0x100fe20000010838 */
[C---:B------:R-:W-:Y:S01]  /*4ad0*/  FSETP.NEU.FTZ.AND P0, PT, R0.reuse, -INF , PT ;  /* 0xff8000000000780b */ /* 0x040fe20003f1d000 */
[----:B------:R-:W-:Y:S01]  /*4ae0*/  FMUL.FTZ R35, R0, c[0x0][0x23c] ;  /* 0x00008f0000237a20 */ /* 0x000fe20000410000 */
[----:B------:R-:W-:Y:S01]  /*4af0*/  MUFU.EX2 R104, R104 ;  /* 0x0000006800687308 */ /* 0x000fe20000000800 */
[----:B------:R-:W-:-:S02]  /*4b00*/  FFMA.FTZ R37, R71, c[0x0][0x23c], -R56 ;  /* 0x00008f0047257a23 */ /* 0x000fc40000010838 */
[--C-:B------:R-:W-:Y:S01]  /*4b10*/  FFMA.FTZ R55, R63, c[0x0][0x23c], -R56.reuse ;  /* 0x00008f003f377a23 */ /* 0x100fe20000010838 */
[----:B------:R-:W-:Y:S01]  /*4b20*/  FSEL R35, R35, RZ, P0 ;  /* 0x000000ff23237208 */ /* 0x000fe20000000000 */
[--C-:B------:R-:W-:Y:S01]  /*4b30*/  FFMA.FTZ R88, R27, c[0x0][0x23c], -R56.reuse ;  /* 0x00008f001b587a23 */ /* 0x100fe20000010838 */
[----:B------:R-:W-:Y:S01]  /*4b40*/  LEA R166, P0, R49, c[0x0][0x168], 0x1 ;  /* 0x00005a0031a67a11 */ /* 0x000fe200078008ff */
[----:B------:R-:W-:Y:S01]  /*4b50*/  FFMA.FTZ R57, R45, c[0x0][0x23c], -R56 ;  /* 0x00008f002d397a23 */ /* 0x000fe20000010838 */
[----:B------:R-:W1:Y:S01]  /*4b60*/  MUFU.EX2 R91, R91 ;  /* 0x0000005b005b7308 */ /* 0x000e620000000800 */
[--C-:B------:R-:W-:Y:S01]  /*4b70*/  FFMA.FTZ R106, R6, c[0x0][0x23c], -R35.reuse ;  /* 0x00008f00066a7a23 */ /* 0x100fe20000010823 */
[----:B------:R-:W-:Y:S01]  /*4b80*/  LEA.HI.X R165, R49, c[0x0][0x16c], R48, 0x1, P0 ;  /* 0x00005b0031a57a11 */ /* 0x000fe200000f0c30 */
[--C-:B------:R-:W-:Y:S01]  /*4b90*/  FFMA.FTZ R93, R74, c[0x0][0x23c], -R35.reuse ;  /* 0x00008f004a5d7a23 */ /* 0x100fe20000010823 */
[----:B------:R-:W2:Y:S01]  /*4ba0*/  LDSM.16.MT88.4 R4, [R138+0x3000] ;  /* 0x003000008a04783b */ /* 0x000ea20000004200 */
[----:B------:R-:W-:-:S02]  /*4bb0*/  FFMA.FTZ R100, R68, c[0x0][0x23c], -R35 ;  /* 0x00008f0044647a23 */ /* 0x000fc40000010823 */
[--C-:B------:R-:W-:Y:S01]  /*4bc0*/  FFMA.FTZ R67, R80, c[0x0][0x23c], -R35.reuse ;  /* 0x00008f0050437a23 */ /* 0x100fe20000010823 */
[----:B------:R-:W-:Y:S01]  /*4bd0*/  MUFU.EX2 R98, R98 ;  /* 0x0000006200627308 */ /* 0x000fe20000000800 */
[--C-:B------:R-:W-:Y:S02]  /*4be0*/  FFMA.FTZ R90, R70, c[0x0][0x23c], -R35.reuse ;  /* 0x00008f00465a7a23 */ /* 0x100fe40000010823 */
[--C-:B------:R-:W-:Y:S02]  /*4bf0*/  FFMA.FTZ R63, R82, c[0x0][0x23c], -R35.reuse ;  /* 0x00008f00523f7a23 */ /* 0x100fe40000010823 */
[--C-:B------:R-:W-:Y:S02]  /*4c00*/  FFMA.FTZ R66, R66, c[0x0][0x23c], -R35.reuse ;  /* 0x00008f0042427a23 */ /* 0x100fe40000010823 */
[----:B------:R-:W-:Y:S01]  /*4c10*/  FFMA.FTZ R61, R72, c[0x0][0x23c], -R35 ;  /* 0x00008f00483d7a23 */ /* 0x000fe20000010823 */
[----:B------:R-:W4:Y:S01]  /*4c20*/  MUFU.EX2 R85, R85 ;  /* 0x0000005500557308 */ /* 0x000f220000000800 */
[----:B-1----:R-:W-:Y:S01]  /*4c30*/  F2FP.BF16.PACK_AB R68, R91, R104 ;  /* 0x000000685b44723e */ /* 0x002fe200000010ff */
[----:B------:R-:W-:-:S02]  /*4c40*/  FFMA.FTZ R33, R81, c[0x0][0x23c], -R56 ;  /* 0x00008f0051217a23 */ /* 0x000fc40000010838 */
[--C-:B------:R-:W-:Y:S02]  /*4c50*/  FFMA.FTZ R32, R83, c[0x0][0x23c], -R56.reuse ;  /* 0x00008f0053207a23 */ /* 0x100fe40000010838 */
[--C-:B------:R-:W-:Y:S02]  /*4c60*/  FFMA.FTZ R28, R11, c[0x0][0x23c], -R56.reuse ;  /* 0x00008f000b1c7a23 */ /* 0x100fe40000010838 */
[----:B------:R-:W-:Y:S01]  /*4c70*/  MUFU.EX2 R106, R106 ;  /* 0x0000006a006a7308 */ /* 0x000fe20000000800 */
[--C-:B------:R-:W-:Y:S02]  /*4c80*/  FFMA.FTZ R27, R9, c[0x0][0x23c], -R56.reuse ;  /* 0x00008f00091b7a23 */ /* 0x100fe40000010838 */
[----:B------:R-:W1:Y:S01]  /*4c90*/  LDSM.16.MT88.4 R8, [R138+0x3400] ;  /* 0x003400008a08783b */ /* 0x000e620000004200 */
[--C-:B------:R-:W-:Y:S02]  /*4ca0*/  FFMA.FTZ R44, R75, c[0x0][0x23c], -R56.reuse ;  /* 0x00008f004b2c7a23 */ /* 0x100fe40000010838 */
[----:B------:R-:W-:-:S02]  /*4cb0*/  FFMA.FTZ R40, R73, c[0x0][0x23c], -R56 ;  /* 0x00008f0049287a23 */ /* 0x000fc40000010838 */
[----:B------:R-:W5:Y:S01]  /*4cc0*/  MUFU.EX2 R93, R93 ;  /* 0x0000005d005d7308 */ /* 0x000f620000000800 */
[----:B----4-:R-:W-:Y:S01]  /*4cd0*/  F2FP.BF16.PACK_AB R70, R85, R98 ;  /* 0x000000625546723e */ /* 0x010fe200000010ff */
[--C-:B------:R-:W-:Y:S02]  /*4ce0*/  FFMA.FTZ R26, R19, c[0x0][0x23c], -R56.reuse ;  /* 0x00008f00131a7a23 */ /* 0x100fe40000010838 */
[--C-:B------:R-:W-:Y:S02]  /*4cf0*/  FFMA.FTZ R3, R17, c[0x0][0x23c], -R56.reuse ;  /* 0x00008f0011037a23 */ /* 0x100fe40000010838 */
[----:B------:R-:W4:Y:S01]  /*4d00*/  LDSM.16.MT88.4 R16, [R139+0x3800] ;  /* 0x003800008b10783b */ /* 0x000f220000004200 */
[----:B------:R-:W-:Y:S01]  /*4d10*/  FFMA.FTZ R45, R65, c[0x0][0x23c], -R56 ;  /* 0x00008f00412d7a23 */ /* 0x000fe20000010838 */
[----:B------:R-:W-:Y:S01]  /*4d20*/  MUFU.EX2 R100, R100 ;  /* 0x0000006400647308 */ /* 0x000fe20000000800 */
[--C-:B------:R-:W-:Y:S02]  /*4d30*/  FFMA.FTZ R94, R94, c[0x0][0x23c], -R35.reuse ;  /* 0x00008f005e5e7a23 */ /* 0x100fe40000010823 */
[----:B------:R-:W-:-:S02]  /*4d40*/  FFMA.FTZ R59, R164, c[0x0][0x23c], -R35 ;  /* 0x00008f00a43b7a23 */ /* 0x000fc40000010823 */
[--C-:B------:R-:W-:Y:S02]  /*4d50*/  FFMA.FTZ R65, R130, c[0x0][0x23c], -R35.reuse ;  /* 0x00008f0082417a23 */ /* 0x100fe40000010823 */
[--C-:B------:R-:W-:Y:S01]  /*4d60*/  FFMA.FTZ R92, R92, c[0x0][0x23c], -R35.reuse ;  /* 0x00008f005c5c7a23 */ /* 0x100fe20000010823 */
[----:B------:R-:W2:Y:S01]  /*4d70*/  MUFU.EX2 R67, R67 ;  /* 0x0000004300437308 */ /* 0x000ea20000000800 */
[----:B-----5:R-:W-:Y:S01]  /*4d80*/  F2FP.BF16.PACK_AB R69, R93, R106 ;  /* 0x0000006a5d45723e */ /* 0x020fe200000010ff */
[--C-:B------:R-:W-:Y:S02]  /*4d90*/  FFMA.FTZ R36, R31, c[0x0][0x23c], -R56.reuse ;  /* 0x00008f001f247a23 */ /* 0x100fe40000010838 */
[----:B------:R-:W-:Y:S02]  /*4da0*/  FFMA.FTZ R31, R87, c[0x0][0x23c], -R56 ;  /* 0x00008f00571f7a23 */ /* 0x000fe40000010838 */
[--C-:B------:R-:W-:Y:S02]  /*4db0*/  FFMA.FTZ R95, R110, c[0x0][0x23c], -R35.reuse ;  /* 0x00008f006e5f7a23 */ /* 0x100fe40000010823 */
[----:B------:R-:W-:Y:S01]  /*4dc0*/  MUFU.EX2 R88, R88 ;  /* 0x0000005800587308 */ /* 0x000fe20000000800 */
[----:B------:R-:W-:-:S02]  /*4dd0*/  FFMA.FTZ R108, R108, c[0x0][0x23c], -R35 ;  /* 0x00008f006c6c7a23 */ /* 0x000fc40000010823 */
[--C-:B------:R-:W-:Y:S02]  /*4de0*/  FFMA.FTZ R87, R128, c[0x0][0x23c], -R35.reuse ;  /* 0x00008f0080577a23 */ /* 0x100fe40000010823 */
[--C-:B------:R-:W-:Y:S02]  /*4df0*/  FFMA.FTZ R110, R84, c[0x0][0x23c], -R35.reuse ;  /* 0x00008f00546e7a23 */ /* 0x100fe40000010823 */
[----:B------:R-:W-:Y:S01]  /*4e00*/  FFMA.FTZ R84, R99, c[0x0][0x23c], -R56 ;  /* 0x00008f0063547a23 */ /* 0x000fe20000010838 */
[----:B--2---:R-:W-:Y:S01]  /*4e10*/  F2FP.BF16.PACK_AB R71, R67, R100 ;  /* 0x000000644347723e */ /* 0x004fe200000010ff */
[----:B------:R-:W2:Y:S01]  /*4e20*/  MUFU.EX2 R57, R57 ;  /* 0x0000003900397308 */ /* 0x000ea20000000800 */
[--C-:B------:R-:W-:Y:S02]  /*4e30*/  FFMA.FTZ R124, R124, c[0x0][0x23c], -R35.reuse ;  /* 0x00008f007c7c7a23 */ /* 0x100fe40000010823 */
[--C-:B------:R-:W-:Y:S02]  /*4e40*/  FFMA.FTZ R99, R122, c[0x0][0x23c], -R35.reuse ;  /* 0x00008f007a637a23 */ /* 0x100fe40000010823 */
[--C-:B------:R-:W-:Y:S01]  /*4e50*/  FFMA.FTZ R101, R126, c[0x0][0x23c], -R35.reuse ;  /* 0x00008f007e657a23 */ /* 0x100fe20000010823 */
[----:B---3--:R-:W-:Y:S01]  /*4e60*/  HMMA.16816.F32.BF16 R80, R68, R76, RZ ;  /* 0x0000004c4450723c */ /* 0x008fe200000418ff */
[----:B------:R-:W-:Y:S01]  /*4e70*/  FFMA.FTZ R120, R120, c[0x0][0x23c], -R35 ;  /* 0x00008f0078787a23 */ /* 0x000fe20000010823 */
[----:B------:R-:W3:Y:S01]  /*4e80*/  MUFU.EX2 R55, R55 ;  /* 0x0000003700377308 */ /* 0x000ee20000000800 */
[----:B------:R-:W-:-:S02]  /*4e90*/  FADD.FTZ R91, R104, R91 ;  /* 0x0000005b685b7221 */ /* 0x000fc40000010000 */
[----:B------:R-:W-:Y:S02]  /*4ea0*/  FADD.FTZ R93, R106, R93 ;  /* 0x0000005d6a5d7221 */ /* 0x000fe40000010000 */
[----:B------:R-:W-:Y:S01]  /*4eb0*/  FADD.FTZ R98, R98, R91 ;  /* 0x0000005b62627221 */ /* 0x000fe20000010000 */
[C---:B------:R-:W-:Y:S01]  /*4ec0*/  HMMA.16816.F32.BF16 R76, R68.reuse, R78, RZ ;  /* 0x0000004e444c723c */ /* 0x040fe200000418ff */
[----:B------:R-:W-:Y:S01]  /*4ed0*/  FADD.FTZ R100, R100, R93 ;  /* 0x0000005d64647221 */ /* 0x000fe20000010000 */
[----:B------:R-:W-:Y:S01]  /*4ee0*/  MUFU.EX2 R90, R90 ;  /* 0x0000005a005a7308 */ /* 0x000fe20000000800 */
[--C-:B------:R-:W-:Y:S02]  /*4ef0*/  FFMA.FTZ R103, R114, c[0x0][0x23c], -R35.reuse ;  /* 0x00008f0072677a23 */ /* 0x100fe40000010823 */
[--C-:B------:R-:W-:Y:S02]  /*4f00*/  FFMA.FTZ R118, R118, c[0x0][0x23c], -R35.reuse ;  /* 0x00008f0076767a23 */ /* 0x100fe40000010823 */
[--C-:B------:R-:W-:Y:S01]  /*4f10*/  FFMA.FTZ R105, R116, c[0x0][0x23c], -R35.reuse ;  /* 0x00008f0074697a23 */ /* 0x100fe20000010823 */
[----:B------:R-:W-:Y:S01]  /*4f20*/  HMMA.16816.F32.BF16 R72, R68, R4, RZ ;  /* 0x000000044448723c */ /* 0x000fe200000418ff */
[----:B------:R-:W-:Y:S01]  /*4f30*/  FFMA.FTZ R114, R112, c[0x0][0x23c], -R35 ;  /* 0x00008f0070727a23 */ /* 0x000fe20000010823 */
[----:B------:R-:W5:Y:S01]  /*4f40*/  MUFU.EX2 R63, R63 ;  /* 0x0000003f003f7308 */ /* 0x000f620000000800 */
[----:B------:R-:W-:-:S02]  /*4f50*/  FADD.FTZ R85, R85, R98 ;  /* 0x0000006255557221 */ /* 0x000fc40000010000 */
[----:B------:R-:W-:Y:S02]  /*4f60*/  FADD.FTZ R67, R67, R100 ;  /* 0x0000006443437221 */ /* 0x000fe40000010000 */
[----:B--2---:R-:W-:Y:S01]  /*4f70*/  F2FP.BF16.PACK_AB R4, R57, R88 ;  /* 0x000000583904723e */ /* 0x004fe200000010ff */
[----:B------:R-:W-:Y:S01]  /*4f80*/  HMMA.16816.F32.BF16 R68, R68, R6, RZ ;  /* 0x000000064444723c */ /* 0x000fe200000418ff */
[----:B------:R-:W-:Y:S01]  /*4f90*/  FADD.FTZ R88, R88, R85 ;  /* 0x0000005558587221 */ /* 0x000fe20000010000 */
[----:B------:R-:W-:Y:S01]  /*4fa0*/  MUFU.EX2 R66, R66 ;  /* 0x0000004200427308 */ /* 0x000fe20000000800 */
[----:B------:R-:W-:Y:S02]  /*4fb0*/  FFMA.FTZ R112, R89, c[0x0][0x23c], -R56 ;  /* 0x00008f0059707a23 */ /* 0x000fe40000010838 */
[----:B------:R-:W-:Y:S02]  /*4fc0*/  FADD.FTZ R57, R57, R88 ;  /* 0x0000005839397221 */ /* 0x000fe40000010000 */
[----:B---3--:R-:W-:Y:S01]  /*4fd0*/  F2FP.BF16.PACK_AB R6, R55, R62 ;  /* 0x0000003e3706723e */ /* 0x008fe200000010ff */
[----:B------:R-:W-:-:S02]  /*4fe0*/  FFMA.FTZ R39, R39, c[0x0][0x23c], -R56 ;  /* 0x00008f0027277a23 */ /* 0x000fc40000010838 */
[----:B------:R-:W2:Y:S01]  /*4ff0*/  MUFU.EX2 R61, R61 ;  /* 0x0000003d003d7308 */ /* 0x000ea20000000800 */
[C---:B-----5:R-:W-:Y:S01]  /*5000*/  F2FP.BF16.PACK_AB R5, R63.reuse, R90 ;  /* 0x0000005a3f05723e */ /* 0x060fe200000010ff */
[----:B------:R-:W-:Y:S02]  /*5010*/  FADD.FTZ R90, R90, R67 ;  /* 0x000000435a5a7221 */ /* 0x000fe40000010000 */
[----:B------:R-:W-:Y:S02]  /*5020*/  FADD.FTZ R62, R62, R57 ;  /* 0x000000393e3e7221 */ /* 0x000fe40000010000 */
[----:B------:R-:W-:Y:S02]  /*5030*/  FADD.FTZ R63, R63, R90 ;  /* 0x0000005a3f3f7221 */ /* 0x000fe40000010000 */
[----:B------:R-:W-:Y:S01]  /*5040*/  MUFU.EX2 R58, R58 ;  /* 0x0000003a003a7308 */ /* 0x000fe20000000800 */
[----:B------:R-:W-:Y:S02]  /*5050*/  FADD.FTZ R55, R55, R62 ;  /* 0x0000003e37377221 */ /* 0x000fe40000010000 */
[----:B------:R-:W-:-:S02]  /*5060*/  FFMA.FTZ R102, R102, c[0x0][0x23c], -R35 ;  /* 0x00008f0066667a23 */ /* 0x000fc40000010823 */
[--C-:B------:R-:W-:Y:S02]  /*5070*/  FFMA.FTZ R89, R96, c[0x0][0x23c], -R35.reuse ;  /* 0x00008f0060597a23 */ /* 0x100fe40000010823 */
[----:B------:R-:W-:Y:S01]  /*5080*/  FFMA.FTZ R64, R64, c[0x0][0x23c], -R35 ;  /* 0x00008f0040407a23 */ /* 0x000fe20000010823 */
[C---:B--2---:R-:W-:Y:S01]  /*5090*/  F2FP.BF16.PACK_AB R7, R61.reuse, R66 ;  /* 0x000000423d07723e */ /* 0x044fe200000010ff */
[----:B------:R-:W2:Y:S01]  /*50a0*/  MUFU.EX2 R45, R45 ;  /* 0x0000002d002d7308 */ /* 0x000ea20000000800 */
[----:B------:R-:W-:Y:S02]  /*50b0*/  FADD.FTZ R66, R66, R63 ;  /* 0x0000003f42427221 */ /* 0x000fe40000010000 */
[----:B------:R-:W-:Y:S02]  /*50c0*/  FFMA.FTZ R60, R60, c[0x0][0x23c], -R35 ;  /* 0x00008f003c3c7a23 */ /* 0x000fe40000010823 */
[----:B------:R-:W-:Y:S01]  /*50d0*/  FADD.FTZ R61, R61, R66 ;  /* 0x000000423d3d7221 */ /* 0x000fe20000010000 */
[----:B------:R-:W-:Y:S01]  /*50e0*/  HMMA.16816.F32.BF16 R80, R4, R12, R80 ;  /* 0x0000000c0450723c */ /* 0x000fe20000041850 */
[--C-:B------:R-:W-:Y:S01]  /*50f0*/  FFMA.FTZ R97, R97, c[0x0][0x23c], -R56.reuse ;  /* 0x00008f0061617a23 */ /* 0x100fe20000010838 */
[----:B------:R-:W3:Y:S01]  /*5100*/  MUFU.EX2 R43, R43 ;  /* 0x0000002b002b7308 */ /* 0x000ee20000000800 */
[----:B------:R-:W-:-:S02]  /*5110*/  FFMA.FTZ R53, R53, c[0x0][0x23c], -R56 ;  /* 0x00008f0035357a23 */ /* 0x000fc40000010838 */
[----:B------:R-:W-:Y:S02]  /*5120*/  FFMA.FTZ R168, R47, c[0x0][0x23c], -R56 ;  /* 0x00008f002fa87a23 */ /* 0x000fe40000010838 */
[--C-:B------:R-:W-:Y:S01]  /*5130*/  FFMA.FTZ R42, R42, c[0x0][0x23c], -R35.reuse ;  /* 0x00008f002a2a7a23 */ /* 0x100fe20000010823 */
[C---:B------:R-:W-:Y:S01]  /*5140*/  HMMA.16816.F32.BF16 R76, R4.reuse, R14, R76 ;  /* 0x0000000e044c723c */ /* 0x040fe2000004184c */
[----:B------:R-:W5:Y:S01]  /*5150*/  LDSM.16.MT88.4 R12, [R138+0x3800] ;  /* 0x003800008a0c783b */ /* 0x000f620000004200 */
[----:B------:R-:W-:Y:S01]  /*5160*/  MUFU.EX2 R94, R94 ;  /* 0x0000005e005e7308 */ /* 0x000fe20000000800 */
[--C-:B------:R-:W-:Y:S02]  /*5170*/  FFMA.FTZ R38, R38, c[0x0][0x23c], -R35.reuse ;  /* 0x00008f0026267a23 */ /* 0x100fe40000010823 */
[--C-:B------:R-:W-:Y:S02]  /*5180*/  FFMA.FTZ R167, R34, c[0x0][0x23c], -R35.reuse ;  /* 0x00008f0022a77a23 */ /* 0x100fe40000010823 */
[----:B------:R-:W-:Y:S01]  /*5190*/  FFMA.FTZ R54, R54, c[0x0][0x23c], -R35 ;  /* 0x00008f0036367a23 */ /* 0x000fe20000010823 */
[C---:B-1----:R-:W-:Y:S02]  /*51a0*/  HMMA.16816.F32.BF16 R72, R4.reuse, R8, R72 ;  /* 0x000000080448723c */ /* 0x042fe40000041848 */
[----:B------:R-:W1:Y:S06]  /*51b0*/  MUFU.EX2 R59, R59 ;  /* 0x0000003b003b7308 */ /* 0x000e6c0000000800 */
[----:B------:R-:W-:Y:S01]  /*51c0*/  HMMA.16816.F32.BF16 R68, R4, R10, R68 ;  /* 0x0000000a0444723c */ /* 0x000fe20000041844 */
[----:B------:R-:W5:Y:S01]  /*51d0*/  LDSM.16.MT88.4 R8, [R139+0x3c00] ;  /* 0x003c00008b08783b */ /* 0x000f620000004200 */
[----:B------:R-:W-:Y:S05]  /*51e0*/  MUFU.EX2 R65, R65 ;  /* 0x0000004100417308 */ /* 0x000fea0000000800 */
[----:B--2---:R-:W-:Y:S01]  /*51f0*/  F2FP.BF16.PACK_AB R4, R45, R58 ;  /* 0x0000003a2d04723e */ /* 0x004fe200000010ff */
[----:B------:R-:W-:Y:S01]  /*5200*/  FADD.FTZ R58, R58, R55 ;  /* 0x000000373a3a7221 */ /* 0x000fe20000010000 */
[----:B---3--:R-:W-:Y:S01]  /*5210*/  F2FP.BF16.PACK_AB R6, R43, R46 ;  /* 0x0000002e2b06723e */ /* 0x008fe200000010ff */
[----:B------:R-:W2:Y:S01]  /*5220*/  MUFU.EX2 R92, R92 ;  /* 0x0000005c005c7308 */ /* 0x000ea20000000800 */
[----:B-1----:R-:W-:Y:S01]  /*5230*/  F2FP.BF16.PACK_AB R5, R59, R94 ;  /* 0x0000005e3b05723e */ /* 0x002fe200000010ff */
[----:B------:R-:W-:-:S02]  /*5240*/  FADD.FTZ R94, R94, R61 ;  /* 0x0000003d5e5e7221 */ /* 0x000fc40000010000 */
[----:B------:R-:W-:Y:S02]  /*5250*/  FADD.FTZ R45, R45, R58 ;  /* 0x0000003a2d2d7221 */ /* 0x000fe40000010000 */
[----:B------:R-:W-:Y:S02]  /*5260*/  FADD.FTZ R94, R59, R94 ;  /* 0x0000005e3b5e7221 */ /* 0x000fe40000010000 */
[----:B------:R-:W-:Y:S01]  /*5270*/  MUFU.EX2 R44, R44 ;  /* 0x0000002c002c7308 */ /* 0x000fe20000000800 */
[----:B------:R-:W-:-:S04]  /*5280*/  FADD.FTZ R46, R46, R45 ;  /* 0x0000002d2e2e7221 */ /* 0x000fc80000010000 */
[----:B------:R-:W-:Y:S01]  /*5290*/  FADD.FTZ R43, R43, R46 ;  /* 0x0000002e2b2b7221 */ /* 0x000fe20000010000 */
[----:B--2---:R-:W-:Y:S02]  /*52a0*/  F2FP.BF16.PACK_AB R7, R92, R65 ;  /* 0x000000415c07723e */ /* 0x004fe400000010ff */
[----:B------:R-:W1:Y:S05]  /*52b0*/  MUFU.EX2 R41, R41 ;  /* 0x0000002900297308 */ /* 0x000e6a0000000800 */
[C---:B----4-:R-:W-:Y:S03]  /*52c0*/  HMMA.16816.F32.BF16 R80, R4.reuse, R16, R80 ;  /* 0x000000100450723c */ /* 0x050fe60000041850 */
[----:B------:R-:W-:Y:S05]  /*52d0*/  MUFU.EX2 R40, R40 ;  /* 0x0000002800287308 */ /* 0x000fea0000000800 */
[C---:B------:R-:W-:Y:S01]  /*52e0*/  HMMA.16816.F32.BF16 R76, R4.reuse, R18, R76 ;  /* 0x00000012044c723c */ /* 0x040fe2000004184c */
[----:B------:R-:W2:Y:S02]  /*52f0*/  LDSM.16.MT88.4 R16, [R138+0x3c00] ;  /* 0x003c00008a10783b */ /* 0x000ea40000004200 */
[----:B------:R-:W3:Y:S05]  /*5300*/  MUFU.EX2 R37, R37 ;  /* 0x0000002500257308 */ /* 0x000eea0000000800 */
[C---:B-----5:R-:W-:Y:S03]  /*5310*/  HMMA.16816.F32.BF16 R72, R4.reuse, R12, R72 ;  /* 0x0000000c0448723c */ /* 0x060fe60000041848 */
[----:B------:R-:W-:Y:S05]  /*5320*/  MUFU.EX2 R108, R108 ;  /* 0x0000006c006c7308 */ /* 0x000fea0000000800 */
[----:B------:R-:W-:Y:S01]  /*5330*/  HMMA.16816.F32.BF16 R68, R4, R14, R68 ;  /* 0x0000000e0444723c */ /* 0x000fe20000041844 */
[----:B------:R-:W4:Y:S02]  /*5340*/  LDSM.16.MT88.4 R12, [R139+0x4000] ;  /* 0x004000008b0c783b */ /* 0x000f240000004200 */
[----:B------:R-:W5:Y:S04]  /*5350*/  MUFU.EX2 R87, R87 ;  /* 0x0000005700577308 */ /* 0x000f680000000800 */
[----:B-1----:R-:W-:Y:S01]  /*5360*/  F2FP.BF16.PACK_AB R4, R41, R44 ;  /* 0x0000002c2904723e */ /* 0x002fe200000010ff */
[----:B------:R-:W-:Y:S01]  /*5370*/  FADD.FTZ R44, R44, R43 ;  /* 0x0000002b2c2c7221 */ /* 0x000fe20000010000 */
[----:B---3--:R-:W-:-:S02]  /*5380*/  F2FP.BF16.PACK_AB R6, R37, R40 ;  /* 0x000000282506723e */ /* 0x008fc400000010ff */
[----:B------:R-:W-:Y:S01]  /*5390*/  MUFU.EX2 R95, R95 ;  /* 0x0000005f005f7308 */ /* 0x000fe20000000800 */
[----:B------:R-:W-:-:S04]  /*53a0*/  FADD.FTZ R41, R41, R44 ;  /* 0x0000002c29297221 */ /* 0x000fc80000010000 */
[----:B------:R-:W-:-:S03]  /*53b0*/  FADD.FTZ R40, R40, R41 ;  /* 0x0000002928287221 */ /* 0x000fc60000010000 */
[----:B------:R-:W1:Y:S01]  /*53c0*/  MUFU.EX2 R110, R110 ;  /* 0x0000006e006e7308 */ /* 0x000e620000000800 */
[----:B-----5:R-:W-:Y:S01]  /*53d0*/  F2FP.BF16.PACK_AB R5, R87, R108 ;  /* 0x0000006c5705723e */ /* 0x020fe200000010ff */
[----:B------:R-:W-:-:S06]  /*53e0*/  FADD.FTZ R37, R37, R40 ;  /* 0x0000002825257221 */ /* 0x000fcc0000010000 */
[----:B------:R-:W-:Y:S01]  /*53f0*/  MUFU.EX2 R36, R36 ;  /* 0x0000002400247308 */ /* 0x000fe20000000800 */
[----:B-1----:R-:W-:-:S07]  /*5400*/  F2FP.BF16.PACK_AB R7, R110, R95 ;  /* 0x0000005f6e07723e */ /* 0x002fce00000010ff */
[----:B------:R-:W1:Y:S01]  /*5410*/  MUFU.EX2 R33, R33 ;  /* 0x0000002100217308 */ /* 0x000e620000000800 */
[C---:B------:R-:W-:Y:S07]  /*5420*/  HMMA.16816.F32.BF16 R80, R4.reuse, R8, R80 ;  /* 0x000000080450723c */ /* 0x040fee0000041850 */
[----:B------:R-:W-:Y:S01]  /*5430*/  MUFU.EX2 R32, R32 ;  /* 0x0000002000207308 */ /* 0x000fe20000000800 */
[C---:B------:R-:W-:Y:S01]  /*5440*/  HMMA.16816.F32.BF16 R76, R4.reuse, R10, R76 ;  /* 0x0000000a044c723c */ /* 0x040fe2000004184c */
[----:B------:R-:W3:Y:S06]  /*5450*/  LDSM.16.MT88.4 R8, [R138+0x4000] ;  /* 0x004000008a08783b */ /* 0x000eec0000004200 */
[----:B------:R-:W5:Y:S01]  /*5460*/  MUFU.EX2 R31, R31 ;  /* 0x0000001f001f7308 */ /* 0x000f620000000800 */
[C---:B--2---:R-:W-:Y:S07]  /*5470*/  HMMA.16816.F32.BF16 R72, R4.reuse, R16, R72 ;  /* 0x000000100448723c */ /* 0x044fee0000041848 */
[----:B------:R-:W-:Y:S01]  /*5480*/  MUFU.EX2 R124, R124 ;  /* 0x0000007c007c7308 */ /* 0x000fe20000000800 */
[----:B------:R-:W-:Y:S01]  /*5490*/  HMMA.16816.F32.BF16 R68, R4, R18, R68 ;  /* 0x000000120444723c */ /* 0x000fe20000041844 */
[----:B------:R-:W-:Y:S06]  /*54a0*/  LDSM.16.MT88.4 R16, [R139+0x4400] ;  /* 0x004400008b10783b */ /* 0x000fec0000004200 */
[----:B------:R-:W2:Y:S01]  /*54b0*/  MUFU.EX2 R99, R99 ;  /* 0x0000006300637308 */ /* 0x000ea20000000800 */
[----:B-1----:R-:W-:Y:S01]  /*54c0*/  F2FP.BF16.PACK_AB R4, R33, R36 ;  /* 0x000000242104723e */ /* 0x002fe200000010ff */
[----:B------:R-:W-:Y:S01]  /*54d0*/  FADD.FTZ R36, R36, R37 ;  /* 0x0000002524247221 */ /* 0x000fe20000010000 */
[----:B-----5:R-:W-:-:S05]  /*54e0*/  F2FP.BF16.PACK_AB R6, R31, R32 ;  /* 0x000000201f06723e */ /* 0x020fca00000010ff */
[----:B------:R-:W-:Y:S01]  /*54f0*/  MUFU.EX2 R101, R101 ;  /* 0x0000006500657308 */ /* 0x000fe20000000800 */
[----:B------:R-:W-:-:S04]  /*5500*/  FADD.FTZ R33, R33, R36 ;  /* 0x0000002421217221 */ /* 0x000fc80000010000 */
[----:B------:R-:W-:-:S03]  /*5510*/  FADD.FTZ R32, R32, R33 ;  /* 0x0000002120207221 */ /* 0x000fc60000010000 */
[----:B------:R-:W1:Y:S01]  /*5520*/  MUFU.EX2 R120, R120 ;  /* 0x0000007800787308 */ /* 0x000e620000000800 */
[----:B--2---:R-:W-:Y:S01]  /*5530*/  F2FP.BF16.PACK_AB R5, R99, R124 ;  /* 0x0000007c6305723e */ /* 0x004fe200000010ff */
[----:B------:R-:W-:-:S06]  /*5540*/  FADD.FTZ R31, R31, R32 ;  /* 0x000000201f1f7221 */ /* 0x000fcc0000010000 */
[----:B------:R-:W-:Y:S01]  /*5550*/  MUFU.EX2 R30, R30 ;  /* 0x0000001e001e7308 */ /* 0x000fe20000000800 */
[----:B-1----:R-:W-:-:S07]  /*5560*/  F2FP.BF16.PACK_AB R7, R120, R101 ;  /* 0x000000657807723e */ /* 0x002fce00000010ff */
[----:B------:R-:W1:Y:S01]  /*5570*/  MUFU.EX2 R29, R29 ;  /* 0x0000001d001d7308 */ /* 0x000e620000000800 */
[C---:B----4-:R-:W-:Y:S07]  /*5580*/  HMMA.16816.F32.BF16 R80, R4.reuse, R12, R80 ;  /* 0x0000000c0450723c */ /* 0x050fee0000041850 */
[----:B------:R-:W-:Y:S01]  /*5590*/  MUFU.EX2 R28, R28 ;  /* 0x0000001c001c7308 */ /* 0x000fe20000000800 */
[C---:B------:R-:W-:Y:S01]  /*55a0*/  HMMA.16816.F32.BF16 R76, R4.reuse, R14, R76 ;  /* 0x0000000e044c723c */ /* 0x040fe2000004184c */
[----:B------:R-:W2:Y:S06]  /*55b0*/  LDSM.16.MT88.4 R12, [R138+0x4400] ;  /* 0x004400008a0c783b */ /* 0x000eac0000004200 */
[----:B------:R-:W4:Y:S01]  /*55c0*/  MUFU.EX2 R27, R27 ;  /* 0x0000001b001b7308 */ /* 0x000f220000000800 */
[C---:B---3--:R-:W-:Y:S07]  /*55d0*/  HMMA.16816.F32.BF16 R72, R4.reuse, R8, R72 ;  /* 0x000000080448723c */ /* 0x048fee0000041848 */
[----:B------:R-:W-:Y:S01]  /*55e0*/  MUFU.EX2 R118, R118 ;  /* 0x0000007600767308 */ /* 0x000fe20000000800 */
[----:B------:R-:W-:Y:S01]  /*55f0*/  HMMA.16816.F32.BF16 R68, R4, R10, R68 ;  /* 0x0000000a0444723c */ /* 0x000fe20000041844 */
[----:B------:R-:W3:Y:S06]  /*5600*/  LDSM.16.MT88.4 R8, [R139+0x4800] ;  /* 0x004800008b08783b */ /* 0x000eec0000004200 */
[----:B------:R-:W5:Y:S01]  /*5610*/  MUFU.EX2 R103, R103 ;  /* 0x0000006700677308 */ /* 0x000f620000000800 */
[----:B-1----:R-:W-:Y:S01]  /*5620*/  F2FP.BF16.PACK_AB R4, R29, R30 ;  /* 0x0000001e1d04723e */ /* 0x002fe200000010ff */
[----:B------:R-:W-:Y:S01]  /*5630*/  FADD.FTZ R30, R30, R31 ;  /* 0x0000001f1e1e7221 */ /* 0x000fe20000010000 */
[----:B----4-:R-:W-:-:S05]  /*5640*/  F2FP.BF16.PACK_AB R6, R27, R28 ;  /* 0x0000001c1b06723e */ /* 0x010fca00000010ff */
        /* <DEDUP_REMOVED lines=9> */
[C---:B--2---:R-:W-:Y:S07]  /*56e0*/  HMMA.16816.F32.BF16 R72, R4.reuse, R12, R72 ;  /* 0x0000000c0448723c */ /* 0x044fee0000041848 */
[----:B------:R-:W-:Y:S01]  /*56f0*/  MUFU.EX2 R39, R39 ;  /* 0x0000002700277308 */ /* 0x000fe20000000800 */
[----:B------:R-:W-:Y:S01]  /*5700*/  FADD.FTZ R13, R65, R94 ;  /* 0x0000005e410d7221 */ /* 0x000fe20000010000 */
[----:B------:R-:W-:Y:S06]  /*5710*/  HMMA.16816.F32.BF16 R80, R4, R16, R80 ;  /* 0x000000100450723c */ /* 0x000fec0000041850 */
[----:B------:R-:W2:Y:S01]  /*5720*/  MUFU.EX2 R84, R84 ;  /* 0x0000005400547308 */ /* 0x000ea20000000800 */
        /* <DEDUP_REMOVED lines=18> */
[----:B---3--:R-:W-:Y:S01]  /*5850*/  F2FP.BF16.PACK_AB R5, R89, R102 ;  /* 0x000000665905723e */ /* 0x008fe200000010ff */
        /* <DEDUP_REMOVED lines=13> */
[----:B------:R-:W-:Y:S01]  /*5930*/  HMMA.16816.F32.BF16 R76, R4, R10, R76 ;  /* 0x0000000a044c723c */ /* 0x000fe2000004184c */
[----:B------:R-:W2:Y:S01]  /*5940*/  LDSM.16.MT88.4 R8, [R138+0x4c00] ;  /* 0x004c00008a08783b */ /* 0x000ea20000004200 */
[----:B------:R-:W3:Y:S01]  /*5950*/  MUFU.EX2 R168, R168 ;  /* 0x000000a800a87308 */ /* 0x000ee20000000800 */
[----:B------:R-:W-:-:S05]  /*5960*/  FADD.FTZ R64, R57, R64 ;  /* 0x0000004039407221 */ /* 0x000fca0000010000 */
[C---:B----4-:R-:W-:Y:S02]  /*5970*/  HMMA.16816.F32.BF16 R72, R4.reuse, R16, R72 ;  /* 0x000000100448723c */ /* 0x050fe40000041848 */
[----:B------:R-:W-:Y:S06]  /*5980*/  MUFU.EX2 R45, R54 ;  /* 0x00000036002d7308 */ /* 0x000fec0000000800 */
[----:B------:R-:W-:Y:S02]  /*5990*/  HMMA.16816.F32.BF16 R68, R4, R18, R68 ;  /* 0x000000120444723c */ /* 0x000fe40000041844 */
[----:B------:R-:W4:Y:S05]  /*59a0*/  MUFU.EX2 R42, R42 ;  /* 0x0000002a002a7308 */ /* 0x000f2a0000000800 */
[----:B-1----:R-:W-:-:S02]  /*59b0*/  F2FP.BF16.PACK_AB R4, R112, R97 ;  /* 0x000000617004723e */ /* 0x002fc400000010ff */
[----:B---3--:R-:W-:Y:S01]  /*59c0*/  F2FP.BF16.PACK_AB R6, R168, R53 ;  /* 0x00000035a806723e */ /* 0x008fe200000010ff */
[----:B------:R-:W-:Y:S08]  /*59d0*/  MUFU.EX2 R38, R38 ;  /* 0x0000002600267308 */ /* 0x000ff00000000800 */
[----:B------:R-:W1:Y:S01]  /*59e0*/  MUFU.EX2 R167, R167 ;  /* 0x000000a700a77308 */ /* 0x000e620000000800 */
[----:B----4-:R-:W-:Y:S01]  /*59f0*/  F2FP.BF16.PACK_AB R5, R42, R45 ;  /* 0x0000002d2a05723e */ /* 0x010fe200000010ff */
[----:B------:R-:W-:-:S04]  /*5a00*/  FADD.FTZ R45, R45, R64 ;  /* 0x000000402d2d7221 */ /* 0x000fc80000010000 */
[----:B------:R-:W-:Y:S01]  /*5a10*/  FADD.FTZ R45, R42, R45 ;  /* 0x0000002d2a2d7221 */ /* 0x000fe20000010000 */
[----:B-1----:R-:W-:-:S03]  /*5a20*/  F2FP.BF16.PACK_AB R7, R167, R38 ;  /* 0x00000026a707723e */ /* 0x002fc600000010ff */
[----:B------:R-:W-:-:S04]  /*5a30*/  FADD.FTZ R38, R38, R45 ;  /* 0x0000002d26267221 */ /* 0x000fc80000010000 */
[----:B------:R-:W-:Y:S01]  /*5a40*/  FADD.FTZ R167, R167, R38 ;  /* 0x00000026a7a77221 */ /* 0x000fe20000010000 */
[C---:B-----5:R-:W-:Y:S07]  /*5a50*/  HMMA.16816.F32.BF16 R80, R4.reuse, R12, R80 ;  /* 0x0000000c0450723c */ /* 0x060fee0000041850 */
[----:B------:R-:W-:Y:S01]  /*5a60*/  FADD.FTZ R12, R26, R27 ;  /* 0x0000001b1a0c7221 */ /* 0x000fe20000010000 */
[----:B------:R-:W-:Y:S03]  /*5a70*/  HMMA.16816.F32.BF16 R76, R4, R14, R76 ;  /* 0x0000000e044c723c */ /* 0x000fe6000004184c */
[----:B------:R-:W-:-:S04]  /*5a80*/  FADD.FTZ R12, R3, R12 ;  /* 0x0000000c030c7221 */ /* 0x000fc80000010000 */
[----:B------:R-:W-:Y:S01]  /*5a90*/  FADD.FTZ R39, R39, R12 ;  /* 0x0000000c27277221 */ /* 0x000fe20000010000 */
[----:B--2---:R-:W-:Y:S03]  /*5aa0*/  HMMA.16816.F32.BF16 R72, R4, R8, R72 ;  /* 0x000000080448723c */ /* 0x004fe60000041848 */
[----:B------:R-:W-:-:S04]  /*5ab0*/  FADD.FTZ R84, R84, R39 ;  /* 0x0000002754547221 */ /* 0x000fc80000010000 */
[----:B------:R-:W-:Y:S01]  /*5ac0*/  FADD.FTZ R97, R97, R84 ;  /* 0x0000005461617221 */ /* 0x000fe20000010000 */
[----:B------:R-:W-:Y:S03]  /*5ad0*/  HMMA.16816.F32.BF16 R68, R4, R10, R68 ;  /* 0x0000000a0444723c */ /* 0x000fe60000041844 */
[----:B------:R-:W-:-:S04]  /*5ae0*/  FADD.FTZ R112, R112, R97 ;  /* 0x0000006170707221 */ /* 0x000fc80000010000 */
[----:B------:R-:W-:-:S04]  /*5af0*/  FADD.FTZ R53, R53, R112 ;  /* 0x0000007035357221 */ /* 0x000fc80000010000 */
[----:B------:R-:W-:Y:S01]  /*5b00*/  FADD.FTZ R168, R168, R53 ;  /* 0x00000035a8a87221 */ /* 0x000fe20000010000 */
        /* <DEDUP_REMOVED lines=63> */
.L_x_3901:
[----:B------:R-:W-:-:S04]  /*5f00*/  LEA R5, -R20, RZ, 0x7 ;  /* 0x000000ff14057211 */ /* 0x000fc800078e39ff */
[----:B------:R-:W-:Y:S02]  /*5f10*/  SHF.R.S32.HI R4, RZ, 0x1f, R5 ;  /* 0x0000001fff047819 */ /* 0x000fe40000011405 */
.L_x_3902:
[----:B------:R-:W-:Y:S02]  /*5f20*/  ISETP.GE.AND P0, PT, R157, c[0x0][0x220], PT ;  /* 0x000088009d007a0c */ /* 0x000fe40003f06270 */
[----:B------:R-:W-:-:S04]  /*5f30*/  LEA R170, P4, R5, R170, 0x1 ;  /* 0x000000aa05aa7211 */ /* 0x000fc800078808ff */
[----:B------:R-:W-:-:S07]  /*5f40*/  LEA.HI.X R169, R5, R169, R4, 0x1, P4 ;  /* 0x000000a905a97211 */ /* 0x000fce00020f0c04 */
[----:B------:R-:W-:Y:S01]  /*5f50*/  @!P0 IMAD.MOV.U32 R3, RZ, RZ, c[0x0][0x1a4] ;  /* 0x00006900ff038624 */ /* 0x000fe200078e00ff */
[CC--:B------:R-:W-:Y:S01]  /*5f60*/  @!P0 LEA R8, P3, R20.reuse, R24.reuse, 0x6 ;  /* 0x0000001814088211 */ /* 0x0c0fe200078630ff */
[----:B------:R-:W-:Y:S01]  /*5f70*/  @!P0 IMAD.MOV.U32 R22, RZ, RZ, R24 ;  /* 0x000000ffff168224 */ /* 0x000fe200078e0018 */
[C---:B------:R-:W-:Y:S01]  /*5f80*/  @!P0 IADD3 R6, P2, P1, R5.reuse, R24, R150 ;  /* 0x0000001805068210 */ /* 0x040fe2000795e096 */
[----:B------:R-:W-:Y:S01]  /*5f90*/  @!P0 IMAD.MOV.U32 R7, RZ, RZ, c[0x0][0x1a4] ;  /* 0x00006900ff078624 */ /* 0x000fe200078e00ff */
[CC--:B------:R-:W-:Y:S01]  /*5fa0*/  @!P0 LEA.HI.X R3, R20.reuse, R23.reuse, R3, 0x6, P3 ;  /* 0x0000001714038211 */ /* 0x0c0fe200018f3403 */
[----:B------:R-:W-:Y:S01]  /*5fb0*/  @!P0 IMAD.WIDE.U32 R20, R20, 0x60, R22 ;  /* 0x0000006014148825 */ /* 0x000fe200078e0016 */
[----:B------:R-:W-:Y:S01]  /*5fc0*/  @!P0 IADD3.X R23, R4, R23, R149, P2, P1 ;  /* 0x0000001704178210 */ /* 0x000fe200017e2495 */
[----:B------:R-:W-:Y:S01]  /*5fd0*/  @P0 STS [R152+0x3000], RZ ;  /* 0x003000ff98000388 */ /* 0x000fe20000000800 */
[----:B------:R-:W-:Y:S01]  /*5fe0*/  @!P0 IADD3 R8, P2, R5, R8, RZ ;  /* 0x0000000805088210 */ /* 0x000fe20007f5e0ff */
[----:B------:R-:W-:Y:S01]  /*5ff0*/  @!P0 IMAD R7, R7, 0x60, RZ ;  /* 0x0000006007078824 */ /* 0x000fe200078e02ff */
[----:B------:R-:W-:Y:S01]  /*6000*/  @!P0 IADD3 R9, P1, R5, R20, RZ ;  /* 0x0000001405098210 */ /* 0x000fe20007f3e0ff */
[----:B------:R-:W-:Y:S01]  /*6010*/  @!P0 IMAD.MOV.U32 R171, RZ, RZ, R169 ;  /* 0x000000ffffab8224 */ /* 0x000fe200078e00a9 */
[----:B------:R-:W-:Y:S01]  /*6020*/  @!P0 LEA R12, P3, R6, c[0x0][0x170], 0x1 ;  /* 0x00005c00060c8a11 */ /* 0x000fe200078608ff */
[----:B------:R-:W-:Y:S01]  /*6030*/  @!P0 IMAD.X R3, R4, 0x1, R3, P2 ;  /* 0x0000000104038824 */ /* 0x000fe200010e0603 */
[----:B------:R-:W-:Y:S01]  /*6040*/  @!P0 LEA R24, P2, R8, c[0x0][0x170], 0x1 ;  /* 0x00005c0008188a11 */ /* 0x000fe200078408ff */
[----:B------:R-:W-:Y:S01]  /*6050*/  @P0 STS [R152+0x3004], RZ ;  /* 0x003004ff98000388 */ /* 0x000fe20000000800 */
[----:B------:R-:W-:-:S02]  /*6060*/  @!P0 IADD3.X R4, R4, R21, R7, P1, !PT ;  /* 0x0000001504048210 */ /* 0x000fc40000ffe407 */
[----:B------:R-:W-:Y:S01]  /*6070*/  @!P0 LEA.HI.X R13, R6, c[0x0][0x174], R23, 0x1, P3 ;  /* 0x00005d00060d8a11 */ /* 0x000fe200018f0c17 */
[----:B------:R-:W-:Y:S01]  /*6080*/  @P0 STS.64 [R152+0x3008], RZ ;  /* 0x003008ff98000388 */ /* 0x000fe20000000a00 */
[C---:B------:R-:W-:Y:S02]  /*6090*/  @!P0 LEA R14, P1, R9.reuse, c[0x0][0x170], 0x1 ;  /* 0x00005c00090e8a11 */ /* 0x040fe400078208ff */
        /* <DEDUP_REMOVED lines=23> */
[----:B------:R-:W2:Y:S04]  /*6210*/  LDSM.16.M88.4 R4, [R141+0x1400] ;  /* 0x001400008d04783b */ /* 0x000ea80000000200 */
[----:B------:R-:W-:Y:S04]  /*6220*/  LDSM.16.M88.4 R28, [R142] ;  /* 0x000000008e1c783b */ /* 0x000fe80000000200 */
[----:B------:R-:W5:Y:S04]  /*6230*/  LDSM.16.M88.4 R8, [R140] ;  /* 0x000000008c08783b */ /* 0x000f680000000200 */
[----:B---3--:R-:W3:Y:S04]  /*6240*/  LDSM.16.M88.4 R24, [R137] ;  /* 0x000000008918783b */ /* 0x008ee80000000200 */
[----:B------:R-:W-:Y:S04]  /*6250*/  LDSM.16.M88.4 R40, [R141+0x1c00] ;  /* 0x001c00008d28783b */ /* 0x000fe80000000200 */
[----:B------:R-:W-:Y:S04]  /*6260*/  LDSM.16.M88.4 R44, [R134] ;  /* 0x00000000862c783b */ /* 0x000fe80000000200 */
[----:B------:R-:W-:Y:S04]  /*6270*/  LDSM.16.M88.4 R32, [R141+0x2800] ;  /* 0x002800008d20783b */ /* 0x000fe80000000200 */
[----:B------:R-:W0:Y:S01]  /*6280*/  LDGDEPBAR ;  /* 0x00000000000079af */ /* 0x000e220000000000 */
[C---:B----4-:R-:W-:Y:S08]  /*6290*/  HMMA.16816.F32.BF16 R16, R36.reuse, R20, RZ ;  /* 0x000000142410723c */ /* 0x050ff000000418ff */
[C---:B------:R-:W-:Y:S08]  /*62a0*/  HMMA.16816.F32.BF16 R20, R36.reuse, R22, RZ ;  /* 0x000000162414723c */ /* 0x040ff000000418ff */
[C---:B--2---:R-:W-:Y:S08]  /*62b0*/  HMMA.16816.F32.BF16 R12, R36.reuse, R4, RZ ;  /* 0x00000004240c723c */ /* 0x044ff000000418ff */
[----:B------:R-:W-:Y:S08]  /*62c0*/  HMMA.16816.F32.BF16 R4, R36, R6, RZ ;  /* 0x000000062404723c */ /* 0x000ff000000418ff */
[C---:B-----5:R-:W-:Y:S08]  /*62d0*/  HMMA.16816.F32.BF16 R16, R28.reuse, R8, R16 ;  /* 0x000000081c10723c */ /* 0x060ff00000041810 */
[C---:B------:R-:W-:Y:S01]  /*62e0*/  HMMA.16816.F32.BF16 R20, R28.reuse, R10, R20 ;  /* 0x0000000a1c14723c */ /* 0x040fe20000041814 */
[----:B------:R-:W2:Y:S07]  /*62f0*/  LDSM.16.M88.4 R8, [R141+0x1800] ;  /* 0x001800008d08783b */ /* 0x000eae0000000200 */
[C---:B---3--:R-:W-:Y:S08]  /*6300*/  HMMA.16816.F32.BF16 R12, R28.reuse, R24, R12 ;  /* 0x000000181c0c723c */ /* 0x048ff0000004180c */
[----:B------:R-:W-:Y:S01]  /*6310*/  HMMA.16816.F32.BF16 R4, R28, R26, R4 ;  /* 0x0000001a1c04723c */ /* 0x000fe20000041804 */
[----:B------:R-:W-:Y:S01]  /*6320*/  FMUL.FTZ R3, R16, c[0x0][0x2ec] ;  /* 0x0000bb0010037a20 */ /* 0x000fe20000410000 */
[----:B------:R-:W-:Y:S01]  /*6330*/  LDSM.16.M88.4 R24, [R133] ;  /* 0x000000008518783b */ /* 0x000fe20000000200 */
[----:B------:R-:W-:-:S02]  /*6340*/  FMUL.FTZ R55, R17, c[0x0][0x2ec] ;  /* 0x0000bb0011377a20 */ /* 0x000fc40000410000 */
[----:B------:R-:W-:Y:S02]  /*6350*/  FMUL.FTZ R53, R18, c[0x0][0x2ec] ;  /* 0x0000bb0012357a20 */ /* 0x000fe40000410000 */
[----:B------:R-:W-:Y:S01]  /*6360*/  FMUL.FTZ R56, R19, c[0x0][0x2ec] ;  /* 0x0000bb0013387a20 */ /* 0x000fe20000410000 */
[----:B------:R-:W-:Y:S01]  /*6370*/  MUFU.TANH R3, R3 ;  /* 0x0000000300037308 */ /* 0x000fe20000002400 */
[----:B------:R-:W3:Y:S01]  /*6380*/  LDSM.16.M88.4 R16, [R136] ;  /* 0x000000008810783b */ /* 0x000ee20000000200 */
        /* <DEDUP_REMOVED lines=9> */
[----:B--2---:R-:W-:Y:S01]  /*6420*/  HMMA.16816.F32.BF16 R20, R36, R8, RZ ;  /* 0x000000082414723c */ /* 0x004fe200000418ff */
[----:B------:R2:W-:Y:S01]  /*6430*/  MUFU.TANH R66, R12 ;  /* 0x0000000c00427308 */ /* 0x0005e20000002400 */
[----:B------:R-:W-:Y:S02]  /*6440*/  FMUL.FTZ R61, R15, c[0x0][0x2ec] ;  /* 0x0000bb000f3d7a20 */ /* 0x000fe40000410000 */
[----:B------:R-:W-:Y:S02]  /*6450*/  FMUL.FTZ R62, R5, c[0x0][0x2ec] ;  /* 0x0000bb00053e7a20 */ /* 0x000fe40000410000 */
[----:B------:R-:W-:-:S02]  /*6460*/  FMUL.FTZ R87, R6, c[0x0][0x2ec] ;  /* 0x0000bb0006577a20 */ /* 0x000fc40000410000 */
[----:B------:R-:W-:Y:S01]  /*6470*/  HMMA.16816.F32.BF16 R8, R36, R10, RZ ;  /* 0x0000000a2408723c */ /* 0x000fe200000418ff */
[----:B------:R4:W-:Y:S01]  /*6480*/  MUFU.TANH R84, R4 ;  /* 0x0000000400547308 */ /* 0x0009e20000002400 */
[----:B------:R-:W-:Y:S01]  /*6490*/  FMUL.FTZ R63, R7, c[0x0][0x2ec] ;  /* 0x0000bb00073f7a20 */ /* 0x000fe20000410000 */
[----:B--2---:R-:W2:Y:S06]  /*64a0*/  LDSM.16.M88.4 R12, [R135] ;  /* 0x00000000870c783b */ /* 0x004eac0000000200 */
[----:B------:R-:W5:Y:S07]  /*64b0*/  MUFU.TANH R58, R58 ;  /* 0x0000003a003a7308 */ /* 0x000f6e0000002400 */
[C---:B---3--:R-:W-:Y:S01]  /*64c0*/  HMMA.16816.F32.BF16 R20, R28.reuse, R16, R20 ;  /* 0x000000101c14723c */ /* 0x048fe20000041814 */
[----:B----4-:R-:W3:Y:S01]  /*64d0*/  LDSM.16.M88.4 R4, [R141+0x2000] ;  /* 0x002000008d04783b */ /* 0x010ee20000000200 */
[----:B------:R-:W4:Y:S06]  /*64e0*/  MUFU.TANH R64, R64 ;  /* 0x0000004000407308 */ /* 0x000f2c0000002400 */
[----:B------:R-:W-:Y:S02]  /*64f0*/  HMMA.16816.F32.BF16 R8, R28, R18, R8 ;  /* 0x000000121c08723c */ /* 0x000fe40000041808 */
[----:B------:R-:W1:Y:S06]  /*6500*/  MUFU.TANH R87, R87 ;  /* 0x0000005700577308 */ /* 0x000e6c0000002400 */
[C---:B------:R-:W-:Y:S02]  /*6510*/  HMMA.16816.F32.BF16 R16, R36.reuse, R40, RZ ;  /* 0x000000282410723c */ /* 0x040fe400000418ff */
[----:B------:R-:W-:Y:S06]  /*6520*/  MUFU.TANH R55, R55 ;  /* 0x0000003700377308 */ /* 0x000fec0000002400 */
[----:B------:R-:W-:Y:S01]  /*6530*/  HMMA.16816.F32.BF16 R40, R36, R42, RZ ;  /* 0x0000002a2428723c */ /* 0x000fe200000418ff */
[----:B------:R-:W-:Y:S01]  /*6540*/  FMUL.FTZ R20, R20, c[0x0][0x2ec] ;  /* 0x0000bb0014147a20 */ /* 0x000fe20000410000 */
[----:B------:R-:W-:Y:S01]  /*6550*/  MUFU.TANH R56, R56 ;  /* 0x0000003800387308 */ /* 0x000fe20000002400 */
        /* <DEDUP_REMOVED lines=8> */
[C---:B--2---:R-:W-:Y:S02]  /*65e0*/  HMMA.16816.F32.BF16 R16, R28.reuse, R12, R16 ;  /* 0x0000000c1c10723c */ /* 0x044fe40000041810 */
[----:B------:R-:W-:Y:S06]  /*65f0*/  MUFU.TANH R65, R21 ;  /* 0x0000001500417308 */ /* 0x000fec0000002400 */
[----:B------:R-:W-:Y:S01]  /*6600*/  HMMA.16816.F32.BF16 R40, R28, R14, R40 ;  /* 0x0000000e1c28723c */ /* 0x000fe20000041828 */
[----:B------:R-:W2:Y:S01]  /*6610*/  LDSM.16.M88.4 R12, [R141+0x2400] ;  /* 0x002400008d0c783b */ /* 0x000ea20000000200 */
[----:B------:R-:W1:Y:S06]  /*6620*/  MUFU.TANH R164, R22 ;  /* 0x0000001600a47308 */ /* 0x000e6c0000002400 */
[C---:B---3--:R-:W-:Y:S02]  /*6630*/  HMMA.16816.F32.BF16 R8, R36.reuse, R4, RZ ;  /* 0x000000042408723c */ /* 0x048fe400000418ff */
[----:B------:R3:W-:Y:S06]  /*6640*/  MUFU.TANH R67, R23 ;  /* 0x0000001700437308 */ /* 0x0007ec0000002400 */
        /* <DEDUP_REMOVED lines=8> */
[----:B------:R-:W-:Y:S01]  /*66d0*/  FMUL.FTZ R93, R41, c[0x0][0x2ec] ;  /* 0x0000bb00295d7a20 */ /* 0x000fe20000410000 */
[----:B---3--:R-:W3:Y:S01]  /*66e0*/  LDSM.16.M88.4 R20, [R132] ;  /* 0x000000008414783b */ /* 0x008ee20000000200 */
[----:B------:R-:W-:Y:S02]  /*66f0*/  FMUL.FTZ R110, R42, c[0x0][0x2ec] ;  /* 0x0000bb002a6e7a20 */ /* 0x000fe40000410000 */
[----:B------:R-:W-:Y:S01]  /*6700*/  FMUL.FTZ R122, R43, c[0x0][0x2ec] ;  /* 0x0000bb002b7a7a20 */ /* 0x000fe20000410000 */
[C---:B------:R-:W-:Y:S02]  /*6710*/  HMMA.16816.F32.BF16 R8, R28.reuse, R44, R8 ;  /* 0x0000002c1c08723c */ /* 0x040fe40000041808 */
[----:B------:R1:W-:Y:S06]  /*6720*/  MUFU.TANH R94, R40 ;  /* 0x00000028005e7308 */ /* 0x0003ec0000002400 */
[----:B------:R-:W-:Y:S02]  /*6730*/  HMMA.16816.F32.BF16 R4, R28, R46, R4 ;  /* 0x0000002e1c04723c */ /* 0x000fe40000041804 */
[----:B------:R2:W-:Y:S06]  /*6740*/  MUFU.TANH R90, R17 ;  /* 0x00000011005a7308 */ /* 0x0005ec0000002400 */
[C---:B------:R-:W-:Y:S01]  /*6750*/  HMMA.16816.F32.BF16 R44, R36.reuse, R32, RZ ;  /* 0x00000020242c723c */ /* 0x040fe200000418ff */
[----:B-1----:R-:W1:Y:S01]  /*6760*/  LDSM.16.M88.4 R40, [R141+0x2c00] ;  /* 0x002c00008d28783b */ /* 0x002e620000000200 */
[----:B------:R-:W1:Y:S06]  /*6770*/  MUFU.TANH R126, R126 ;  /* 0x0000007e007e7308 */ /* 0x000e6c0000002400 */
[----:B------:R-:W-:Y:S01]  /*6780*/  FMUL.FTZ R8, R8, c[0x0][0x2ec] ;  /* 0x0000bb0008087a20 */ /* 0x000fe20000410000 */
[----:B------:R-:W-:Y:S01]  /*6790*/  HMMA.16816.F32.BF16 R32, R36, R34, RZ ;  /* 0x000000222420723c */ /* 0x000fe200000418ff */
[----:B------:R-:W-:Y:S01]  /*67a0*/  FMUL.FTZ R9, R9, c[0x0][0x2ec] ;  /* 0x0000bb0009097a20 */ /* 0x000fe20000410000 */
[----:B------:R-:W1:Y:S01]  /*67b0*/  MUFU.TANH R124, R124 ;  /* 0x0000007c007c7308 */ /* 0x000e620000002400 */
[----:B------:R-:W-:-:S02]  /*67c0*/  FMUL.FTZ R10, R10, c[0x0][0x2ec] ;  /* 0x0000bb000a0a7a20 */ /* 0x000fc40000410000 */
[----:B------:R-:W-:Y:S02]  /*67d0*/  FMUL.FTZ R118, R11, c[0x0][0x2ec] ;  /* 0x0000bb000b767a20 */ /* 0x000fe40000410000 */
[----:B------:R-:W-:Y:S01]  /*67e0*/  FMUL.FTZ R97, R4, c[0x0][0x2ec] ;  /* 0x0000bb0004617a20 */ /* 0x000fe20000410000 */
[----:B--2---:R-:W-:Y:S01]  /*67f0*/  HMMA.16816.F32.BF16 R16, R36, R12, RZ ;  /* 0x0000000c2410723c */ /* 0x004fe200000418ff */
[----:B------:R-:W-:Y:S01]  /*6800*/  FMUL.FTZ R112, R6, c[0x0][0x2ec] ;  /* 0x0000bb0006707a20 */ /* 0x000fe20000410000 */
[----:B------:R-:W-:Y:S01]  /*6810*/  MUFU.TANH R96, R8 ;  /* 0x0000000800607308 */ /* 0x000fe20000002400 */
[----:B------:R-:W-:Y:S02]  /*6820*/  FMUL.FTZ R184, R5, c[0x0][0x2ec] ;  /* 0x0000bb0005b87a20 */ /* 0x000fe40000410000 */
[----:B------:R-:W-:-:S03]  /*6830*/  FMUL.FTZ R114, R7, c[0x0][0x2ec] ;  /* 0x0000bb0007727a20 */ /* 0x000fc60000410000 */
[----:B------:R-:W-:Y:S02]  /*6840*/  HMMA.16816.F32.BF16 R12, R36, R14, RZ ;  /* 0x0000000e240c723c */ /* 0x000fe400000418ff */
[----:B------:R-:W-:Y:S06]  /*6850*/  MUFU.TANH R95, R9 ;  /* 0x00000009005f7308 */ /* 0x000fec0000002400 */
[C---:B---3--:R-:W-:Y:S02]  /*6860*/  HMMA.16816.F32.BF16 R44, R28.reuse, R20, R44 ;  /* 0x000000141c2c723c */ /* 0x048fe4000004182c */
[----:B------:R2:W-:Y:S05]  /*6870*/  MUFU.TANH R116, R10 ;  /* 0x0000000a00747308 */ /* 0x0005ea0000002400 */
[----:B------:R-:W-:Y:S01]  /*6880*/  IMAD.SHL.U32 R21, R153, 0x80, RZ ;  /* 0x0000008099157824 */ /* 0x000fe200078e00ff */
[----:B------:R-:W-:Y:S02]  /*6890*/  HMMA.16816.F32.BF16 R16, R28, R24, R16 ;  /* 0x000000181c10723c */ /* 0x000fe40000041810 */
[----:B------:R-:W3:Y:S02]  /*68a0*/  MUFU.TANH R110, R110 ;  /* 0x0000006e006e7308 */ /* 0x000ee40000002400 */
[----:B------:R-:W-:-:S02]  /*68b0*/  LOP3.LUT R4, R21, 0x10, R50, 0xfe, !PT ;  /* 0x0000001015047812 */ /* 0x000fc400078efe32 */
[C-C-:B------:R-:W-:Y:S02]  /*68c0*/  LOP3.LUT R6, R21.reuse, 0x8, R50.reuse, 0xfe, !PT ;  /* 0x0000000815067812 */ /* 0x140fe400078efe32 */
[----:B------:R-:W-:Y:S01]  /*68d0*/  HMMA.16816.F32.BF16 R12, R28, R26, R12 ;  /* 0x0000001a1c0c723c */ /* 0x000fe2000004180c */
[C---:B------:R-:W-:Y:S01]  /*68e0*/  ISETP.GE.AND P4, PT, R4.reuse, R52, PT ;  /* 0x000000340400720c */ /* 0x040fe20003f86270 */
[----:B--2---:R-:W2:Y:S01]  /*68f0*/  LDSM.16.M88.4 R8, [R86] ;  /* 0x000000005608783b */ /* 0x004ea20000000200 */
[----:B------:R-:W-:Y:S01]  /*6900*/  ISETP.GE.AND P5, PT, R4, R51, PT ;  /* 0x000000330400720c */ /* 0x000fe20003fa6270 */
[----:B------:R-:W2:Y:S01]  /*6910*/  MUFU.TANH R97, R97 ;  /* 0x0000006100617308 */ /* 0x000ea20000002400 */
[----:B------:R-:W-:Y:S01]  /*6920*/  LOP3.LUT R4, R21, 0x18, R50, 0xfe, !PT ;  /* 0x0000001815047812 */ /* 0x000fe200078efe32 */
[----:B------:R-:W-:-:S04]  /*6930*/  DEPBAR.LE SB0, 0x0 ;  /* 0x000080000000791a */ /* 0x000fc80000000000 */
[C---:B-1----:R-:W-:Y:S01]  /*6940*/  HMMA.16816.F32.BF16 R24, R36.reuse, R40, RZ ;  /* 0x000000282418723c */ /* 0x042fe200000418ff */
[CC--:B------:R-:W-:Y:S01]  /*6950*/  ISETP.GE.AND P2, PT, R6.reuse, R52.reuse, PT ;  /* 0x000000340600720c */ /* 0x0c0fe20003f46270 */
[----:B------:R-:W1:Y:S01]  /*6960*/  MUFU.TANH R112, R112 ;  /* 0x0000007000707308 */ /* 0x000e620000002400 */
[----:B------:R-:W-:Y:S01]  /*6970*/  ISETP.GE.AND P1, PT, R6, R51, PT ;  /* 0x000000330600720c */ /* 0x000fe20003f26270 */
[----:B------:R-:W-:Y:S01]  /*6980*/  FMUL.FTZ R46, R46, c[0x0][0x2ec] ;  /* 0x0000bb002e2e7a20 */ /* 0x000fe20000410000 */
[----:B------:R-:W-:Y:S01]  /*6990*/  ISETP.GE.AND P3, PT, R4, R52, PT ;  /* 0x000000340400720c */ /* 0x000fe20003f66270 */
[----:B------:R-:W-:Y:S01]  /*69a0*/  FMUL.FTZ R16, R16, c[0x0][0x2ec] ;  /* 0x0000bb0010107a20 */ /* 0x000fe20000410000 */
[----:B-----5:R-:W-:Y:S01]  /*69b0*/  FSEL R6, R58, -INF , !P1 ;  /* 0xff8000003a067808 */ /* 0x020fe20004800000 */
[----:B------:R-:W-:Y:S01]  /*69c0*/  HMMA.16816.F32.BF16 R36, R36, R42, RZ ;  /* 0x0000002a2424723c */ /* 0x000fe200000418ff */
[----:B------:R-:W-:Y:S01]  /*69d0*/  FMUL.FTZ R18, R18, c[0x0][0x2ec] ;  /* 0x0000bb0012127a20 */ /* 0x000fe20000410000 */
[----:B------:R5:W1:Y:S01]  /*69e0*/  MUFU.TANH R20, R16 ;  /* 0x0000001000147308 */ /* 0x000a620000002400 */
[----:B------:R-:W-:Y:S01]  /*69f0*/  FSEL R66, R66, -INF , !P4 ;  /* 0xff80000042427808 */ /* 0x000fe20006000000 */
[----:B------:R-:W-:-:S02]  /*6a00*/  FMUL.FTZ R19, R19, c[0x0][0x2ec] ;  /* 0x0000bb0013137a20 */ /* 0x000fc40000410000 */
[----:B------:R-:W-:Y:S01]  /*6a10*/  FMUL.FTZ R40, R12, c[0x0][0x2ec] ;  /* 0x0000bb000c287a20 */ /* 0x000fe20000410000 */
[----:B------:R-:W-:Y:S01]  /*6a20*/  FSEL R12, R54, -INF , !P2 ;  /* 0xff800000360c7808 */ /* 0x000fe20005000000 */
[C---:B------:R-:W-:Y:S01]  /*6a30*/  HMMA.16816.F32.BF16 R32, R28.reuse, R22, R32 ;  /* 0x000000161c20723c */ /* 0x040fe20000041820 */
[----:B------:R-:W-:Y:S01]  /*6a40*/  FMUL.FTZ R41, R14, c[0x0][0x2ec] ;  /* 0x0000bb000e297a20 */ /* 0x000fe20000410000 */
[--C-:B------:R-:W-:Y:S01]  /*6a50*/  LOP3.LUT R14, R21, 0x28, R50.reuse, 0xfe, !PT ;  /* 0x00000028150e7812 */ /* 0x100fe200078efe32 */
[----:B------:R1:W1:Y:S01]  /*6a60*/  MUFU.TANH R104, R18 ;  /* 0x0000001200687308 */ /* 0x0002620000002400 */
[-C--:B------:R-:W-:Y:S01]  /*6a70*/  ISETP.GE.AND P2, PT, R4, R51.reuse, PT ;  /* 0x000000330400720c */ /* 0x080fe20003f46270 */
[----:B------:R-:W-:Y:S01]  /*6a80*/  FMUL.FTZ R13, R13, c[0x0][0x2ec] ;  /* 0x0000bb000d0d7a20 */ /* 0x000fe20000410000 */
[----:B----4-:R-:W-:Y:S01]  /*6a90*/  FSEL R4, R64, -INF , !P5 ;  /* 0xff80000040047808 */ /* 0x010fe20006800000 */
[----:B------:R-:W-:Y:S01]  /*6aa0*/  FMUL.FTZ R23, R44, c[0x0][0x2ec] ;  /* 0x0000bb002c177a20 */ /* 0x000fe20000410000 */
[-C--:B------:R-:W-:Y:S01]  /*6ab0*/  ISETP.GE.AND P5, PT, R14, R52.reuse, PT ;  /* 0x000000340e00720c */ /* 0x080fe20003fa6270 */
[----:B------:R-:W-:Y:S01]  /*6ac0*/  FMUL.FTZ R17, R17, c[0x0][0x2ec] ;  /* 0x0000bb0011117a20 */ /* 0x000fe20000410000 */
[----:B-----5:R-:W-:Y:S01]  /*6ad0*/  LOP3.LUT R16, R21, 0x20, R50, 0xfe, !PT ;  /* 0x0000002015107812 */ /* 0x020fe200078efe32 */
[----:B------:R-:W4:Y:S01]  /*6ae0*/  MUFU.TANH R40, R40 ;  /* 0x0000002800287308 */ /* 0x000f220000002400 */
[----:B------:R-:W-:Y:S01]  /*6af0*/  FSEL R174, R87, -INF , !P2 ;  /* 0xff80000057ae7808 */ /* 0x000fe20005000000 */
[----:B------:R-:W-:Y:S01]  /*6b00*/  FMUL.FTZ R15, R15, c[0x0][0x2ec] ;  /* 0x0000bb000f0f7a20 */ /* 0x000fe20000410000 */
[C---:B------:R-:W-:Y:S01]  /*6b10*/  ISETP.GE.AND P1, PT, R16.reuse, R52, PT ;  /* 0x000000341000720c */ /* 0x040fe20003f26270 */
[----:B--2---:R-:W-:Y:S01]  /*6b20*/  HMMA.16816.F32.BF16 R24, R28, R8, R24 ;  /* 0x000000081c18723c */ /* 0x004fe20000041818 */
[----:B------:R-:W-:-:S02]  /*6b30*/  ISETP.GE.AND P4, PT, R16, R51, PT ;  /* 0x000000331000720c */ /* 0x000fc40003f86270 */
[--C-:B-1----:R-:W-:Y:S01]  /*6b40*/  LOP3.LUT R18, R21, 0x30, R50.reuse, 0xfe, !PT ;  /* 0x0000003015127812 */ /* 0x102fe200078efe32 */
[----:B------:R-:W1:Y:S01]  /*6b50*/  MUFU.TANH R22, R41 ;  /* 0x0000002900167308 */ /* 0x000e620000002400 */
[----:B------:R-:W-:Y:S02]  /*6b60*/  FSEL R16, R84, -INF , !P3 ;  /* 0xff80000054107808 */ /* 0x000fe40005800000 */
[-C--:B------:R-:W-:Y:S01]  /*6b70*/  ISETP.GE.AND P3, PT, R14, R51.reuse, PT ;  /* 0x000000330e00720c */ /* 0x080fe20003f66270 */
[----:B------:R-:W-:Y:S01]  /*6b80*/  HMMA.16816.F32.BF16 R36, R28, R10, R36 ;  /* 0x0000000a1c24723c */ /* 0x000fe20000041824 */
[----:B------:R-:W-:Y:S01]  /*6b90*/  FSEL R14, R89, -INF , !P1 ;  /* 0xff800000590e7808 */ /* 0x000fe20004800000 */
[----:B------:R-:W-:Y:S01]  /*6ba0*/  FMUL.FTZ R32, R32, c[0x0][0x2ec] ;  /* 0x0000bb0020207a20 */ /* 0x000fe20000410000 */
[C---:B------:R-:W-:Y:S01]  /*6bb0*/  ISETP.GE.AND P2, PT, R18.reuse, R52, PT ;  /* 0x000000341200720c */ /* 0x040fe20003f46270 */
[----:B------:R-:W2:Y:S01]  /*6bc0*/  MUFU.TANH R23, R23 ;  /* 0x0000001700177308 */ /* 0x000ea20000002400 */
[----:B------:R-:W-:Y:S01]  /*6bd0*/  ISETP.GE.AND P1, PT, R18, R51, PT ;  /* 0x000000331200720c */ /* 0x000fe20003f26270 */
[----:B------:R-:W-:Y:S01]  /*6be0*/  FMUL.FTZ R34, R34, c[0x0][0x2ec] ;  /* 0x0000bb0022227a20 */ /* 0x000fe20000410000 */
[--C-:B------:R-:W-:Y:S01]  /*6bf0*/  LOP3.LUT R18, R21, 0x38, R50.reuse, 0xfe, !PT ;  /* 0x0000003815127812 */ /* 0x100fe200078efe32 */
[----:B------:R-:W-:Y:S01]  /*6c00*/  FMUL.FTZ R33, R33, c[0x0][0x2ec] ;  /* 0x0000bb0021217a20 */ /* 0x000fe20000410000 */
[----:B------:R-:W-:Y:S01]  /*6c10*/  LOP3.LUT R9, R21, 0x40, R50, 0xfe, !PT ;  /* 0x0000004015097812 */ /* 0x000fe200078efe32 */
[----:B------:R-:W-:Y:S01]  /*6c20*/  FMUL.FTZ R35, R35, c[0x0][0x2ec] ;  /* 0x0000bb0023237a20 */ /* 0x000fe20000410000 */
[----:B------:R-:W-:Y:S01]  /*6c30*/  FSEL R164, R164, -INF , !P4 ;  /* 0xff800000a4a47808 */ /* 0x000fe20006000000 */
[----:B------:R5:W1:Y:S01]  /*6c40*/  MUFU.TANH R84, R46 ;  /* 0x0000002e00547308 */ /* 0x000a620000002400 */
[----:B------:R-:W-:-:S02]  /*6c50*/  FSEL R8, R91, -INF , !P5 ;  /* 0xff8000005b087808 */ /* 0x000fc40006800000 */
[-C--:B------:R-:W-:Y:S01]  /*6c60*/  ISETP.GE.AND P4, PT, R18, R52.reuse, PT ;  /* 0x000000341200720c */ /* 0x080fe20003f86270 */
[----:B------:R-:W-:Y:S01]  /*6c70*/  FMUL.FTZ R24, R24, c[0x0][0x2ec] ;  /* 0x0000bb0018187a20 */ /* 0x000fe20000410000 */
[-C--:B------:R-:W-:Y:S01]  /*6c80*/  ISETP.GE.AND P5, PT, R18, R51.reuse, PT ;  /* 0x000000331200720c */ /* 0x080fe20003fa6270 */
[----:B------:R-:W-:Y:S01]  /*6c90*/  FMUL.FTZ R25, R25, c[0x0][0x2ec] ;  /* 0x0000bb0019197a20 */ /* 0x000fe20000410000 */
[----:B------:R-:W-:Y:S01]  /*6ca0*/  FSEL R126, R126, -INF , !P3 ;  /* 0xff8000007e7e7808 */ /* 0x000fe20005800000 */
[----:B------:R-:W1:Y:S01]  /*6cb0*/  MUFU.TANH R130, R32 ;  /* 0x0000002000827308 */ /* 0x000e620000002400 */
[----:B------:R-:W-:Y:S02]  /*6cc0*/  FSEL R18, R92, -INF , !P2 ;  /* 0xff8000005c127808 */ /* 0x000fe40005000000 */
[--C-:B------:R-:W-:Y:S01]  /*6cd0*/  LOP3.LUT R10, R21, 0x48, R50.reuse, 0xfe, !PT ;  /* 0x00000048150a7812 */ /* 0x100fe200078efe32 */
[----:B------:R-:W-:Y:S01]  /*6ce0*/  FMUL.FTZ R36, R36, c[0x0][0x2ec] ;  /* 0x0000bb0024247a20 */ /* 0x000fe20000410000 */
[CC--:B------:R-:W-:Y:S01]  /*6cf0*/  ISETP.GE.AND P3, PT, R9.reuse, R52.reuse, PT ;  /* 0x000000340900720c */ /* 0x0c0fe20003f66270 */
[----:B------:R-:W-:Y:S01]  /*6d00*/  FMUL.FTZ R38, R38, c[0x0][0x2ec] ;  /* 0x0000bb0026267a20 */ /* 0x000fe20000410000 */
[----:B------:R-:W-:Y:S01]  /*6d10*/  ISETP.GE.AND P2, PT, R9, R51, PT ;  /* 0x000000330900720c */ /* 0x000fe20003f46270 */
[----:B-----5:R-:W-:Y:S01]  /*6d20*/  FMUL.FTZ R46, R26, c[0x0][0x2ec] ;  /* 0x0000bb001a2e7a20 */ /* 0x020fe20000410000 */
[----:B------:R-:W-:Y:S01]  /*6d30*/  LOP3.LUT R9, R21, 0x50, R50, 0xfe, !PT ;  /* 0x0000005015097812 */ /* 0x000fe200078efe32 */
[----:B------:R5:W1:Y:S01]  /*6d40*/  MUFU.TANH R58, R34 ;  /* 0x00000022003a7308 */ /* 0x000a620000002400 */
[----:B------:R-:W-:Y:S01]  /*6d50*/  FSEL R124, R124, -INF , !P1 ;  /* 0xff8000007c7c7808 */ /* 0x000fe20004800000 */
[----:B------:R-:W-:Y:S01]  /*6d60*/  FMUL.FTZ R37, R37, c[0x0][0x2ec] ;  /* 0x0000bb0025257a20 */ /* 0x000fe20000410000 */
[----:B------:R-:W-:Y:S01]  /*6d70*/  FSEL R94, R94, -INF , !P4 ;  /* 0xff8000005e5e7808 */ /* 0x000fe20006000000 */
[----:B------:R-:W-:Y:S01]  /*6d80*/  FMUL.FTZ R39, R39, c[0x0][0x2ec] ;  /* 0x0000bb0027277a20 */ /* 0x000fe20000410000 */
[----:B------:R-:W-:-:S02]  /*6d90*/  ISETP.GE.AND P1, PT, R10, R52, PT ;  /* 0x000000340a00720c */ /* 0x000fc40003f26270 */
[-C--:B------:R-:W-:Y:S01]  /*6da0*/  ISETP.GE.AND P4, PT, R10, R51.reuse, PT ;  /* 0x000000330a00720c */ /* 0x080fe20003f86270 */
[----:B------:R4:W1:Y:S01]  /*6db0*/  MUFU.TANH R108, R24 ;  /* 0x00000018006c7308 */ /* 0x0008620000002400 */
[----:B---3--:R-:W-:Y:S02]  /*6dc0*/  FSEL R110, R110, -INF , !P5 ;  /* 0xff8000006e6e7808 */ /* 0x008fe40006800000 */
[----:B------:R-:W-:Y:S02]  /*6dd0*/  FSEL R96, R96, -INF , !P3 ;  /* 0xff80000060607808 */ /* 0x000fe40005800000 */
[--C-:B------:R-:W-:Y:S02]  /*6de0*/  LOP3.LUT R10, R21, 0x58, R50.reuse, 0xfe, !PT ;  /* 0x00000058150a7812 */ /* 0x100fe400078efe32 */
[C---:B------:R-:W-:Y:S01]  /*6df0*/  ISETP.GE.AND P5, PT, R9.reuse, R52, PT ;  /* 0x000000340900720c */ /* 0x040fe20003fa6270 */
[----:B------:R-:W3:Y:S01]  /*6e00*/  MUFU.TANH R46, R46 ;  /* 0x0000002e002e7308 */ /* 0x000ee20000002400 */
[----:B------:R-:W-:Y:S01]  /*6e10*/  ISETP.GE.AND P3, PT, R9, R51, PT ;  /* 0x000000330900720c */ /* 0x000fe20003f66270 */
[----:B-----5:R-:W-:Y:S01]  /*6e20*/  FMUL.FTZ R34, R45, c[0x0][0x2ec] ;  /* 0x0000bb002d227a20 */ /* 0x020fe20000410000 */
[----:B------:R-:W-:-:S02]  /*6e30*/  LOP3.LUT R9, R21, 0x60, R50, 0xfe, !PT ;  /* 0x0000006015097812 */ /* 0x000fc400078efe32 */
[----:B------:R-:W-:Y:S02]  /*6e40*/  FSEL R116, R116, -INF , !P2 ;  /* 0xff80000074747808 */ /* 0x000fe40005000000 */
[----:B------:R-:W-:Y:S01]  /*6e50*/  FSEL R28, R97, -INF , !P1 ;  /* 0xff800000611c7808 */ /* 0x000fe20004800000 */
[----:B------:R-:W5:Y:S01]  /*6e60*/  MUFU.TANH R54, R36 ;  /* 0x0000002400367308 */ /* 0x000f620000002400 */
[C---:B------:R-:W-:Y:S02]  /*6e70*/  ISETP.GE.AND P2, PT, R10.reuse, R52, PT ;  /* 0x000000340a00720c */ /* 0x040fe40003f46270 */
[----:B------:R-:W-:Y:S02]  /*6e80*/  ISETP.GE.AND P1, PT, R10, R51, PT ;  /* 0x000000330a00720c */ /* 0x000fe40003f26270 */
[----:B------:R-:W-:Y:S02]  /*6e90*/  FSEL R112, R112, -INF , !P4 ;  /* 0xff80000070707808 */ /* 0x000fe40006000000 */
[----:B------:R-:W-:Y:S01]  /*6ea0*/  FSEL R26, R20, -INF , !P5 ;  /* 0xff800000141a7808 */ /* 0x000fe20006800000 */
[----:B------:R-:W1:Y:S01]  /*6eb0*/  MUFU.TANH R42, R38 ;  /* 0x00000026002a7308 */ /* 0x000e620000002400 */
[----:B------:R-:W-:-:S02]  /*6ec0*/  LOP3.LUT R10, R21, 0x68, R50, 0xfe, !PT ;  /* 0x00000068150a7812 */ /* 0x000fc400078efe32 */
[CC--:B------:R-:W-:Y:S02]  /*6ed0*/  ISETP.GE.AND P4, PT, R9.reuse, R52.reuse, PT ;  /* 0x000000340900720c */ /* 0x0c0fe40003f86270 */
[----:B------:R-:W-:Y:S02]  /*6ee0*/  ISETP.GE.AND P5, PT, R9, R51, PT ;  /* 0x000000330900720c */ /* 0x000fe40003fa6270 */
[----:B------:R-:W-:Y:S01]  /*6ef0*/  LOP3.LUT R9, R21, 0x70, R50, 0xfe, !PT ;  /* 0x0000007015097812 */ /* 0x000fe200078efe32 */
[----:B------:R-:W3:Y:S01]  /*6f00*/  MUFU.TANH R59, R59 ;  /* 0x0000003b003b7308 */ /* 0x000ee20000002400 */
[----:B------:R-:W-:Y:S02]  /*6f10*/  FSEL R104, R104, -INF , !P3 ;  /* 0xff80000068687808 */ /* 0x000fe40005800000 */
[----:B----4-:R-:W-:Y:S02]  /*6f20*/  FSEL R24, R40, -INF , !P2 ;  /* 0xff80000028187808 */ /* 0x010fe40005000000 */
[----:B------:R-:W-:-:S02]  /*6f30*/  ISETP.GE.AND P3, PT, R10, R52, PT ;  /* 0x000000340a00720c */ /* 0x000fc40003f66270 */
[-C--:B------:R-:W-:Y:S01]  /*6f40*/  ISETP.GE.AND P2, PT, R10, R51.reuse, PT ;  /* 0x000000330a00720c */ /* 0x080fe20003f46270 */
[----:B------:R-:W4:Y:S01]  /*6f50*/  MUFU.TANH R60, R60 ;  /* 0x0000003c003c7308 */ /* 0x000f220000002400 */
[----:B-1----:R-:W-:Y:S02]  /*6f60*/  FSEL R92, R22, -INF , !P1 ;  /* 0xff800000165c7808 */ /* 0x002fe40004800000 */
[----:B--2---:R-:W-:Y:S02]  /*6f70*/  FSEL R10, R23, -INF , !P4 ;  /* 0xff800000170a7808 */ /* 0x004fe40006000000 */
[C---:B------:R-:W-:Y:S02]  /*6f80*/  ISETP.GE.AND P1, PT, R9.reuse, R52, PT ;  /* 0x000000340900720c */ /* 0x040fe40003f26270 */
[----:B------:R-:W-:Y:S01]  /*6f90*/  ISETP.GE.AND P4, PT, R9, R51, PT ;  /* 0x000000330900720c */ /* 0x000fe20003f86270 */
[----:B------:R-:W1:Y:S01]  /*6fa0*/  MUFU.TANH R57, R57 ;  /* 0x0000003900397308 */ /* 0x000e620000002400 */
[----:B------:R-:W-:-:S02]  /*6fb0*/  LOP3.LUT R9, R21, R50, RZ, 0xfc, !PT ;  /* 0x0000003215097212 */ /* 0x000fc400078efcff */
[----:B------:R-:W-:Y:S02]  /*6fc0*/  LOP3.LUT R11, R21, 0x78, R50, 0xfe, !PT ;  /* 0x00000078150b7812 */ /* 0x000fe400078efe32 */
[----:B------:R-:W-:Y:S02]  /*6fd0*/  IADD3 R5, R9, 0x1, RZ ;  /* 0x0000000109057810 */ /* 0x000fe40007ffe0ff */
[----:B------:R-:W-:Y:S01]  /*6fe0*/  FSEL R84, R84, -INF , !P5 ;  /* 0xff80000054547808 */ /* 0x000fe20006800000 */
[----:B------:R-:W2:Y:S01]  /*6ff0*/  MUFU.TANH R61, R61 ;  /* 0x0000003d003d7308 */ /* 0x000ea20000002400 */
[----:B------:R-:W-:Y:S02]  /*7000*/  FSEL R130, R130, -INF , !P3 ;  /* 0xff80000082827808 */ /* 0x000fe40005800000 */
[----:B------:R-:W-:Y:S02]  /*7010*/  FSEL R58, R58, -INF , !P2 ;  /* 0xff8000003a3a7808 */ /* 0x000fe40005000000 */
[----:B------:R-:W-:-:S02]  /*7020*/  FSEL R108, R108, -INF , !P1 ;  /* 0xff8000006c6c7808 */ /* 0x000fc40004800000 */
[CC--:B------:R-:W-:Y:S01]  /*7030*/  ISETP.GE.AND P5, PT, R11.reuse, R52.reuse, PT ;  /* 0x000000340b00720c */ /* 0x0c0fe20003fa6270 */
[----:B------:R-:W1:Y:S01]  /*7040*/  MUFU.TANH R62, R62 ;  /* 0x0000003e003e7308 */ /* 0x000e620000002400 */
[-C--:B------:R-:W-:Y:S02]  /*7050*/  ISETP.GE.AND P3, PT, R11, R51.reuse, PT ;  /* 0x000000330b00720c */ /* 0x080fe40003f66270 */
[C---:B------:R-:W-:Y:S02]  /*7060*/  ISETP.GE.AND P2, PT, R5.reuse, R52, PT ;  /* 0x000000340500720c */ /* 0x040fe40003f46270 */
[----:B------:R-:W-:Y:S02]  /*7070*/  ISETP.GE.AND P1, PT, R5, R51, PT ;  /* 0x000000330500720c */ /* 0x000fe40003f26270 */
[C---:B------:R-:W-:Y:S01]  /*7080*/  IADD3 R7, R9.reuse, 0x9, RZ ;  /* 0x0000000909077810 */ /* 0x040fe20007ffe0ff */
[----:B------:R-:W1:Y:S01]  /*7090*/  MUFU.TANH R63, R63 ;  /* 0x0000003f003f7308 */ /* 0x000e620000002400 */
[----:B------:R-:W-:-:S02]  /*70a0*/  IADD3 R5, R9, 0x11, RZ ;  /* 0x0000001109057810 */ /* 0x000fc40007ffe0ff */
[----:B---3--:R-:W-:Y:S02]  /*70b0*/  FSEL R46, R46, -INF , !P4 ;  /* 0xff8000002e2e7808 */ /* 0x008fe40006000000 */
[----:B-----5:R-:W-:Y:S02]  /*70c0*/  FSEL R54, R54, -INF , !P5 ;  /* 0xff80000036367808 */ /* 0x020fe40006800000 */
[----:B------:R-:W-:Y:S01]  /*70d0*/  FSEL R42, R42, -INF , !P3 ;  /* 0xff8000002a2a7808 */ /* 0x000fe20005800000 */
[----:B------:R-:W3:Y:S01]  /*70e0*/  MUFU.TANH R128, R128 ;  /* 0x0000008000807308 */ /* 0x000ee20000002400 */
[----:B------:R-:W-:Y:S02]  /*70f0*/  FSEL R36, R55, -INF , !P2 ;  /* 0xff80000037247808 */ /* 0x000fe40005000000 */
[C---:B------:R-:W-:Y:S02]  /*7100*/  ISETP.GE.AND P4, PT, R7.reuse, R52, PT ;  /* 0x000000340700720c */ /* 0x040fe40003f86270 */
[----:B------:R-:W-:-:S02]  /*7110*/  ISETP.GE.AND P5, PT, R7, R51, PT ;  /* 0x000000330700720c */ /* 0x000fc40003fa6270 */
[C---:B------:R-:W-:Y:S01]  /*7120*/  ISETP.GE.AND P3, PT, R5.reuse, R52, PT ;  /* 0x000000340500720c */ /* 0x040fe20003f66270 */
[----:B------:R-:W5:Y:S01]  /*7130*/  MUFU.TANH R93, R93 ;  /* 0x0000005d005d7308 */ /* 0x000f620000002400 */
[----:B------:R-:W-:Y:S02]  /*7140*/  ISETP.GE.AND P2, PT, R5, R51, PT ;  /* 0x000000330500720c */ /* 0x000fe40003f46270 */
[C---:B------:R-:W-:Y:S02]  /*7150*/  IADD3 R7, R9.reuse, 0x19, RZ ;  /* 0x0000001909077810 */ /* 0x040fe40007ffe0ff */
[----:B------:R-:W-:Y:S02]  /*7160*/  IADD3 R5, R9, 0x21, RZ ;  /* 0x0000002109057810 */ /* 0x000fe40007ffe0ff */
[----:B------:R-:W-:Y:S01]  /*7170*/  FSEL R30, R56, -INF , !P1 ;  /* 0xff800000381e7808 */ /* 0x000fe20004800000 */
[----:B------:R-:W3:Y:S01]  /*7180*/  MUFU.TANH R85, R85 ;  /* 0x0000005500557308 */ /* 0x000ee20000002400 */
[----:B------:R-:W-:-:S02]  /*7190*/  FSEL R22, R59, -INF , !P5 ;  /* 0xff8000003b167808 */ /* 0x000fc40006800000 */
[----:B----4-:R-:W-:Y:S02]  /*71a0*/  FSEL R60, R60, -INF , !P3 ;  /* 0xff8000003c3c7808 */ /* 0x010fe40005800000 */
[-C--:B------:R-:W-:Y:S02]  /*71b0*/  ISETP.GE.AND P1, PT, R7, R52.reuse, PT ;  /* 0x000000340700720c */ /* 0x080fe40003f26270 */
[C---:B------:R-:W-:Y:S01]  /*71c0*/  ISETP.GE.AND P5, PT, R5.reuse, R52, PT ;  /* 0x000000340500720c */ /* 0x040fe20003fa6270 */
[----:B------:R-:W4:Y:S01]  /*71d0*/  MUFU.TANH R118, R118 ;  /* 0x0000007600767308 */ /* 0x000f220000002400 */
[----:B------:R-:W-:Y:S02]  /*71e0*/  ISETP.GE.AND P3, PT, R5, R51, PT ;  /* 0x000000330500720c */ /* 0x000fe40003f66270 */
[----:B------:R-:W-:Y:S02]  /*71f0*/  IADD3 R5, R9, 0x29, RZ ;  /* 0x0000002909057810 */ /* 0x000fe40007ffe0ff */
[----:B-1----:R-:W-:-:S02]  /*7200*/  FSEL R38, R57, -INF , !P4 ;  /* 0xff80000039267808 */ /* 0x002fc40006000000 */
[----:B--2---:R-:W-:Y:S01]  /*7210*/  FSEL R20, R61, -INF , !P2 ;  /* 0xff8000003d147808 */ /* 0x004fe20005000000 */
[----:B------:R-:W1:Y:S01]  /*7220*/  MUFU.TANH R184, R184 ;  /* 0x000000b800b87308 */ /* 0x000e620000002400 */
[----:B------:R-:W-:Y:S02]  /*7230*/  FSEL R44, R62, -INF , !P1 ;  /* 0xff8000003e2c7808 */ /* 0x000fe40004800000 */
[-C--:B------:R-:W-:Y:S02]  /*7240*/  ISETP.GE.AND P4, PT, R7, R51.reuse, PT ;  /* 0x000000330700720c */ /* 0x080fe40003f86270 */
[C---:B------:R-:W-:Y:S02]  /*7250*/  ISETP.GE.AND P2, PT, R5.reuse, R52, PT ;  /* 0x000000340500720c */ /* 0x040fe40003f46270 */
[----:B------:R-:W-:Y:S01]  /*7260*/  ISETP.GE.AND P1, PT, R5, R51, PT ;  /* 0x000000330500720c */ /* 0x000fe20003f26270 */
[----:B------:R-:W2:Y:S01]  /*7270*/  MUFU.TANH R88, R88 ;  /* 0x0000005800587308 */ /* 0x000ea20000002400 */
[----:B------:R-:W-:-:S02]  /*7280*/  IADD3 R7, R9, 0x31, RZ ;  /* 0x0000003109077810 */ /* 0x000fc40007ffe0ff */
[----:B------:R-:W-:Y:S02]  /*7290*/  IADD3 R5, R9, 0x39, RZ ;  /* 0x0000003909057810 */ /* 0x000fe40007ffe0ff */
[----:B------:R-:W-:Y:S02]  /*72a0*/  FSEL R32, R63, -INF , !P4 ;  /* 0xff8000003f207808 */ /* 0x000fe40006000000 */
[----:B------:R-:W-:Y:S01]  /*72b0*/  FSEL R56, R65, -INF , !P5 ;  /* 0xff80000041387808 */ /* 0x000fe20006800000 */
[----:B------:R-:W1:Y:S01]  /*72c0*/  MUFU.TANH R122, R122 ;  /* 0x0000007a007a7308 */ /* 0x000e620000002400 */
[----:B------:R-:W-:Y:S02]  /*72d0*/  FSEL R176, R67, -INF , !P3 ;  /* 0xff80000043b07808 */ /* 0x000fe40005800000 */
[C---:B------:R-:W-:Y:S02]  /*72e0*/  ISETP.GE.AND P4, PT, R7.reuse, R52, PT ;  /* 0x000000340700720c */ /* 0x040fe40003f86270 */
[----:B------:R-:W-:-:S02]  /*72f0*/  ISETP.GE.AND P5, PT, R7, R51, PT ;  /* 0x000000330700720c */ /* 0x000fc40003fa6270 */
[----:B------:R-:W-:Y:S01]  /*7300*/  ISETP.GE.AND P3, PT, R5, R52, PT ;  /* 0x000000340500720c */ /* 0x000fe20003f66270 */
[----:B------:R-:W1:Y:S01]  /*7310*/  MUFU.TANH R114, R114 ;  /* 0x0000007200727308 */ /* 0x000e620000002400 */
[C---:B------:R-:W-:Y:S02]  /*7320*/  IADD3 R11, R9.reuse, 0x41, RZ ;  /* 0x00000041090b7810 */ /* 0x040fe40007ffe0ff */
[----:B------:R-:W-:Y:S02]  /*7330*/  IADD3 R7, R9, 0x49, RZ ;  /* 0x0000004909077810 */ /* 0x000fe40007ffe0ff */
[----:B------:R-:W-:Y:S02]  /*7340*/  FSEL R180, R90, -INF , !P4 ;  /* 0xff8000005ab47808 */ /* 0x000fe40006000000 */
[----:B---3--:R-:W-:Y:S01]  /*7350*/  FSEL R128, R128, -INF , !P5 ;  /* 0xff80000080807808 */ /* 0x008fe20006800000 */
[----:B------:R-:W3:Y:S01]  /*7360*/  MUFU.TANH R106, R19 ;  /* 0x00000013006a7308 */ /* 0x000ee20000002400 */
[----:B-----5:R-:W-:-:S02]  /*7370*/  FSEL R186, R93, -INF , !P3 ;  /* 0xff8000005dba7808 */ /* 0x020fc40005800000 */
[-C--:B------:R-:W-:Y:S02]  /*7380*/  ISETP.GE.AND P4, PT, R11, R51.reuse, PT ;  /* 0x000000330b00720c */ /* 0x080fe40003f86270 */
[C---:B------:R-:W-:Y:S02]  /*7390*/  ISETP.GE.AND P5, PT, R7.reuse, R52, PT ;  /* 0x000000340700720c */ /* 0x040fe40003fa6270 */
[-C--:B------:R-:W-:Y:S01]  /*73a0*/  ISETP.GE.AND P3, PT, R7, R51.reuse, PT ;  /* 0x000000330700720c */ /* 0x080fe20003f66270 */
[----:B------:R5:W3:Y:S01]  /*73b0*/  MUFU.TANH R178, R13 ;  /* 0x0000000d00b27308 */ /* 0x000ae20000002400 */
[----:B------:R-:W-:Y:S02]  /*73c0*/  IADD3 R7, R9, 0x59, RZ ;  /* 0x0000005909077810 */ /* 0x000fe40007ffe0ff */
[----:B------:R-:W-:Y:S02]  /*73d0*/  FSEL R50, R85, -INF , !P2 ;  /* 0xff80000055327808 */ /* 0x000fe40005000000 */
[----:B------:R-:W-:Y:S01]  /*73e0*/  ISETP.GE.AND P2, PT, R5, R51, PT ;  /* 0x000000330500720c */ /* 0x000fe20003f46270 */
[----:B------:R-:W-:Y:S01]  /*73f0*/  FMUL.FTZ R5, R47, c[0x0][0x2ec] ;  /* 0x0000bb002f057a20 */ /* 0x000fe20000410000 */
[----:B----4-:R-:W-:Y:S01]  /*7400*/  FSEL R118, R118, -INF , !P4 ;  /* 0xff80000076767808 */ /* 0x010fe20006000000 */
[----:B------:R-:W4:Y:S01]  /*7410*/  MUFU.TANH R182, R17 ;  /* 0x0000001100b67308 */ /* 0x000f220000002400 */
[----:B-1----:R-:W-:-:S02]  /*7420*/  FSEL R184, R184, -INF , !P5 ;  /* 0xff800000b8b87808 */ /* 0x002fc40006800000 */
[CC--:B------:R-:W-:Y:S02]  /*7430*/  ISETP.GE.AND P4, PT, R7.reuse, R52.reuse, PT ;  /* 0x000000340700720c */ /* 0x0c0fe40003f86270 */
[----:B------:R-:W-:Y:S01]  /*7440*/  ISETP.GE.AND P5, PT, R7, R51, PT ;  /* 0x000000330700720c */ /* 0x000fe20003fa6270 */
[----:B------:R-:W-:Y:S01]  /*7450*/  FMUL.FTZ R7, R27, c[0x0][0x2ec] ;  /* 0x0000bb001b077a20 */ /* 0x000fe20000410000 */
[----:B--2---:R-:W-:Y:S01]  /*7460*/  FSEL R172, R88, -INF , !P1 ;  /* 0xff80000058ac7808 */ /* 0x004fe20004800000 */
[----:B------:R-:W1:Y:S01]  /*7470*/  MUFU.TANH R102, R15 ;  /* 0x0000000f00667308 */ /* 0x000e620000002400 */
[----:B------:R-:W-:Y:S02]  /*7480*/  ISETP.GE.AND P1, PT, R11, R52, PT ;  /* 0x000000340b00720c */ /* 0x000fe40003f26270 */
[----:B------:R-:W-:Y:S02]  /*7490*/  IADD3 R11, R9, 0x51, RZ ;  /* 0x00000051090b7810 */ /* 0x000fe40007ffe0ff */
[----:B------:R-:W-:-:S02]  /*74a0*/  FSEL R122, R122, -INF , !P2 ;  /* 0xff8000007a7a7808 */ /* 0x000fc40005000000 */
[----:B------:R-:W-:Y:S01]  /*74b0*/  FSEL R188, R95, -INF , !P1 ;  /* 0xff8000005fbc7808 */ /* 0x000fe20004800000 */
[----:B------:R-:W2:Y:S01]  /*74c0*/  MUFU.TANH R34, R34 ;  /* 0x0000002200227308 */ /* 0x000ea20000002400 */
[----:B-----5:R-:W-:Y:S02]  /*74d0*/  IADD3 R13, R9, 0x61, RZ ;  /* 0x00000061090d7810 */ /* 0x020fe40007ffe0ff */
[C---:B------:R-:W-:Y:S02]  /*74e0*/  ISETP.GE.AND P2, PT, R11.reuse, R52, PT ;  /* 0x000000340b00720c */ /* 0x040fe40003f46270 */
[----:B------:R-:W-:Y:S02]  /*74f0*/  ISETP.GE.AND P1, PT, R11, R51, PT ;  /* 0x000000330b00720c */ /* 0x000fe40003f26270 */
[----:B------:R-:W-:Y:S01]  /*7500*/  IADD3 R11, R9, 0x69, RZ ;  /* 0x00000069090b7810 */ /* 0x000fe20007ffe0ff */
[----:B------:R-:W5:Y:S01]  /*7510*/  MUFU.TANH R120, R33 ;  /* 0x0000002100787308 */ /* 0x000f620000002400 */
[----:B------:R-:W-:-:S02]  /*7520*/  FSEL R114, R114, -INF , !P3 ;  /* 0xff80000072727808 */ /* 0x000fc40005800000 */
[-C--:B------:R-:W-:Y:S02]  /*7530*/  ISETP.GE.AND P3, PT, R13, R52.reuse, PT ;  /* 0x000000340d00720c */ /* 0x080fe40003f66270 */
[----:B---3--:R-:W-:Y:S02]  /*7540*/  FSEL R106, R106, -INF , !P1 ;  /* 0xff8000006a6a7808 */ /* 0x008fe40004800000 */
[----:B------:R-:W-:Y:S01]  /*7550*/  FSEL R178, R178, -INF , !P4 ;  /* 0xff800000b2b27808 */ /* 0x000fe20006000000 */
[----:B------:R-:W3:Y:S01]  /*7560*/  MUFU.TANH R5, R5 ;  /* 0x0000000500057308 */ /* 0x000ee20000002400 */
[C---:B------:R-:W-:Y:S02]  /*7570*/  ISETP.GE.AND P1, PT, R11.reuse, R52, PT ;  /* 0x000000340b00720c */ /* 0x040fe40003f26270 */
[----:B------:R-:W-:Y:S02]  /*7580*/  ISETP.GE.AND P4, PT, R11, R51, PT ;  /* 0x000000330b00720c */ /* 0x000fe40003f86270 */
[----:B------:R-:W-:-:S02]  /*7590*/  IADD3 R11, R9, 0x71, RZ ;  /* 0x00000071090b7810 */ /* 0x000fc40007ffe0ff */
[----:B----4-:R-:W-:Y:S01]  /*75a0*/  FSEL R182, R182, -INF , !P2 ;  /* 0xff800000b6b67808 */ /* 0x010fe20005000000 */
[----:B------:R-:W4:Y:S01]  /*75b0*/  MUFU.TANH R62, R35 ;  /* 0x00000023003e7308 */ /* 0x000f220000002400 */
[----:B-1----:R-:W-:Y:S02]  /*75c0*/  FSEL R102, R102, -INF , !P5 ;  /* 0xff80000066667808 */ /* 0x002fe40006800000 */
[----:B--2---:R-:W-:Y:S02]  /*75d0*/  FSEL R34, R34, -INF , !P3 ;  /* 0xff80000022227808 */ /* 0x004fe40005800000 */
[-C--:B------:R-:W-:Y:S02]  /*75e0*/  ISETP.GE.AND P2, PT, R13, R51.reuse, PT ;  /* 0x000000330d00720c */ /* 0x080fe40003f46270 */
[C---:B------:R-:W-:Y:S01]  /*75f0*/  ISETP.GE.AND P5, PT, R9.reuse, R52, PT ;  /* 0x000000340900720c */ /* 0x040fe20003fa6270 */
[----:B------:R-:W1:Y:S01]  /*7600*/  MUFU.TANH R7, R7 ;  /* 0x0000000700077308 */ /* 0x000e620000002400 */
[----:B------:R-:W-:-:S02]  /*7610*/  ISETP.GE.AND P3, PT, R9, R51, PT ;  /* 0x000000330900720c */ /* 0x000fc40003f66270 */
[----:B------:R-:W-:Y:S02]  /*7620*/  IADD3 R9, R9, 0x79, RZ ;  /* 0x0000007909097810 */ /* 0x000fe40007ffe0ff */
[----:B-----5:R-:W-:Y:S02]  /*7630*/  FSEL R120, R120, -INF , !P1 ;  /* 0xff80000078787808 */ /* 0x020fe40004800000 */
[----:B------:R-:W-:Y:S01]  /*7640*/  ISETP.GE.AND P1, PT, R11, R51, PT ;  /* 0x000000330b00720c */ /* 0x000fe20003f26270 */
[----:B------:R-:W2:Y:S01]  /*7650*/  MUFU.TANH R100, R25 ;  /* 0x0000001900647308 */ /* 0x000ea20000002400 */
[----:B---3--:R-:W-:Y:S02]  /*7660*/  FSEL R90, R5, -INF , !P2 ;  /* 0xff800000055a7808 */ /* 0x008fe40005000000 */
[----:B----4-:R-:W-:Y:S01]  /*7670*/  FSEL R62, R62, -INF , !P4 ;  /* 0xff8000003e3e7808 */ /* 0x010fe20006000000 */
[----:B------:R-:W-:Y:S01]  /*7680*/  BAR.SYNC.DEFER_BLOCKING 0x0 ;  /* 0x0000000000007b1d */ /* 0x000fe20000010000 */
[----:B------:R-:W-:-:S02]  /*7690*/  ISETP.GE.AND P2, PT, R11, R52, PT ;  /* 0x000000340b00720c */ /* 0x000fc40003f46270 */
[----:B------:R-:W-:Y:S02]  /*76a0*/  ISETP.GE.AND P4, PT, R9, R52, PT ;  /* 0x000000340900720c */ /* 0x000fe40003f86270 */
[----:B-1----:R-:W-:Y:S01]  /*76b0*/  FSEL R52, R7, -INF , !P1 ;  /* 0xff80000007347808 */ /* 0x002fe20004800000 */
[----:B------:R-:W1:Y:S01]  /*76c0*/  MUFU.TANH R53, R53 ;  /* 0x0000003500357308 */ /* 0x000e620000002400 */
[----:B------:R-:W-:Y:S02]  /*76d0*/  ISETP.GT.AND P1, PT, R153, R146, PT ;  /* 0x000000929900720c */ /* 0x000fe40003f24270 */
[----:B------:R-:W-:Y:S02]  /*76e0*/  FSEL R3, R3, -INF , !P5 ;  /* 0xff80000003037808 */ /* 0x000fe40006800000 */
[----:B--2---:R-:W-:-:S03]  /*76f0*/  FSEL R100, R100, -INF , !P2 ;  /* 0xff80000064647808 */ /* 0x004fc60005000000 */
[----:B------:R-:W2:Y:S01]  /*7700*/  MUFU.TANH R57, R37 ;  /* 0x0000002500397308 */ /* 0x000ea20000002400 */
[----:B------:R-:W-:-:S07]  /*7710*/  ISETP.GE.AND P2, PT, R9, R51, PT ;  /* 0x000000330900720c */ /* 0x000fce0003f46270 */
[----:B------:R-:W3:Y:S01]  /*7720*/  MUFU.TANH R45, R39 ;  /* 0x00000027002d7308 */ /* 0x000ee20000002400 */
[----:B-1----:R-:W-:Y:S02]  /*7730*/  FSEL R5, R53, -INF , !P3 ;  /* 0xff80000035057808 */ /* 0x002fe40005800000 */
[----:B--2---:R-:W-:Y:S02]  /*7740*/  FSEL R57, R57, -INF , !P4 ;  /* 0xff80000039397808 */ /* 0x004fe40006000000 */
[----:B---3--:R-:W-:Y:S01]  /*7750*/  FSEL R45, R45, -INF , !P2 ;  /* 0xff8000002d2d7808 */ /* 0x008fe20005000000 */
[----:B------:R-:W-:Y:S05]  /*7760*/  @!P1 BRA `(.L_x_3903) ;  /* 0x0000072000009947 */ /* 0x000fea0003800000 */
[----:B------:R-:W-:Y:S01]  /*7770*/  MOV R7, c[0x0][0x198] ;  /* 0x0000660000077a02 */ /* 0x000fe20000000f00 */
[----:B------:R-:W-:Y:S05]  /*7780*/  @!P6 BRA `(.L_x_3904) ;  /* 0x000003b00000e947 */ /* 0x000fea0003800000 */
[----:B------:R-:W-:Y:S01]  /*7790*/  IABS R9, c[0x0][0x2d0] ;  /* 0x0000b40000097a13 */ /* 0x000fe20000000000 */
[----:B------:R-:W-:Y:S01]  /*77a0*/  IMAD.MOV.U32 R40, RZ, RZ, RZ ;  /* 0x000000ffff287224 */ /* 0x000fe200078e00ff */
[----:B------:R-:W-:Y:S02]  /*77b0*/  IADD3 R13, R21, -0x80, RZ ;  /* 0xffffff80150d7810 */ /* 0x000fe40007ffe0ff */
[----:B------:R-:W1:Y:S01]  /*77c0*/  I2F.RP R15, R9 ;  /* 0x00000009000f7306 */ /* 0x000e620000209400 */
[----:B------:R-:W-:-:S02]  /*77d0*/  IABS R88, R21 ;  /* 0x0000001500587213 */ /* 0x000fc40000000000 */
[----:B------:R-:W-:-:S05]  /*77e0*/  LOP3.LUT R21, R21, c[0x0][0x2d0], RZ, 0x3c, !PT ;  /* 0x0000b40015157a12 */ /* 0x000fca00078e3cff */
[----:B-1----:R-:W1:Y:S02]  /*77f0*/  MUFU.RCP R41, R15 ;  /* 0x0000000f00297308 */ /* 0x002e640000001000 */
[----:B-1----:R-:W-:-:S06]  /*7800*/  IADD3 R41, R41, 0xffffffe, RZ ;  /* 0x0ffffffe29297810 */ /* 0x002fcc0007ffe0ff */
[----:B------:R-:W1:Y:S02]  /*7810*/  F2I.FTZ.U32.TRUNC.NTZ R41, R41 ;  /* 0x0000002900297305 */ /* 0x000e64000021f000 */
[----:B-1----:R-:W-:-:S04]  /*7820*/  IMAD.MOV R11, RZ, RZ, -R41 ;  /* 0x000000ffff0b7224 */ /* 0x002fc800078e0a29 */
[----:B------:R-:W-:-:S04]  /*7830*/  IMAD R11, R11, R9, RZ ;  /* 0x000000090b0b7224 */ /* 0x000fc800078e02ff */
[----:B------:R-:W-:Y:S01]  /*7840*/  IMAD.HI.U32 R11, R41, R11, R40 ;  /* 0x0000000b290b7227 */ /* 0x000fe200078e0028 */
[----:B------:R-:W-:Y:S02]  /*7850*/  IABS R40, R13 ;  /* 0x0000000d00287213 */ /* 0x000fe40000000000 */
[----:B------:R-:W-:-:S03]  /*7860*/  LOP3.LUT R13, R13, c[0x0][0x2d0], RZ, 0x3c, !PT ;  /* 0x0000b4000d0d7a12 */ /* 0x000fc600078e3cff */
        /* <DEDUP_REMOVED lines=17> */
[----:B------:R-:W-:Y:S02]  /*7980*/  ISETP.GE.AND P2, PT, R13, RZ, PT ;  /* 0x000000ff0d00720c */ /* 0x000fe40003f46270 */
[----:B------:R-:W-:Y:S01]  /*7990*/  @P5 IADD3 R11, R11, 0x1, RZ ;  /* 0x000000010b0b5810 */ /* 0x000fe20007ffe0ff */
[----:B------:R-:W-:-:S03]  /*79a0*/  @!P4 IMAD.MOV R15, RZ, RZ, -R15 ;  /* 0x000000ffff0fc224 */ /* 0x000fc600078e0a0f */
[----:B------:R-:W-:Y:S02]  /*79b0*/  MOV R40, R11 ;  /* 0x0000000b00287202 */ /* 0x000fe40000000f00 */
[----:B------:R-:W-:-:S04]  /*79c0*/  LOP3.LUT R11, RZ, c[0x0][0x2d0], RZ, 0x33, !PT ;  /* 0x0000b400ff0b7a12 */ /* 0x000fc800078e33ff */
[----:B------:R-:W-:Y:S01]  /*79d0*/  SEL R9, R11, R15, !P3 ;  /* 0x0000000f0b097207 */ /* 0x000fe20005800000 */
[----:B------:R-:W-:-:S04]  /*79e0*/  @!P2 IMAD.MOV R40, RZ, RZ, -R40 ;  /* 0x000000ffff28a224 */ /* 0x000fc800078e0a28 */
[----:B------:R-:W-:Y:S01]  /*79f0*/  IMAD.WIDE R98, R9, 0x4, R160 ;  /* 0x0000000409627825 */ /* 0x000fe200078e02a0 */
[----:B------:R-:W-:-:S04]  /*7a00*/  SEL R11, R11, R40, !P3 ;  /* 0x000000280b0b7207 */ /* 0x000fc80005800000 */
[----:B------:R-:W2:Y:S01]  /*7a10*/  LDG.E R64, [R98.64] ;  /* 0x0000000662407981 */ /* 0x000ea2000c1e1900 */
[----:B------:R-:W-:-:S05]  /*7a20*/  IMAD.WIDE R88, R11, 0x4, R160 ;  /* 0x000000040b587825 */ /* 0x000fca00078e02a0 */
        /* <DEDUP_REMOVED lines=17> */
.L_x_3904:
[----:B------:R-:W-:-:S04]  /*7b40*/  LEA R9, -R7, RZ, 0x7 ;  /* 0x000000ff07097211 */ /* 0x000fc800078e39ff */
[----:B------:R-:W-:Y:S02]  /*7b50*/  SHF.R.S32.HI R40, RZ, 0x1f, R9 ;  /* 0x0000001fff287819 */ /* 0x000fe40000011409 */
.L_x_3905:
[----:B------:R-:W-:Y:S01]  /*7b60*/  @!P0 IMAD.MOV.U32 R13, RZ, RZ, c[0x0][0x19c] ;  /* 0x00006700ff0d8624 */ /* 0x000fe200078e00ff */
[-C--:B------:R-:W-:Y:S01]  /*7b70*/  @!P0 LEA R88, P3, R7, R49.reuse, 0x6 ;  /* 0x0000003107588211 */ /* 0x080fe200078630ff */
[----:B------:R1:W-:Y:S01]  /*7b80*/  @P0 STS [R152+0x1000], RZ ;  /* 0x001000ff98000388 */ /* 0x0003e20000000800 */
[C---:B------:R-:W-:Y:S01]  /*7b90*/  @!P0 IADD3 R64, P5, P4, R9.reuse, R49, R148 ;  /* 0x0000003109408210 */ /* 0x040fe20007cbe094 */
[----:B------:R-:W-:Y:S01]  /*7ba0*/  BSSY B0, `(.L_x_3906) ;  /* 0x000002b000007945 */ /* 0x000fe20003800000 */
[----:B------:R-:W-:Y:S01]  /*7bb0*/  @!P0 IADD3 R15, P2, R9, R88, RZ ;  /* 0x00000058090f8210 */ /* 0x000fe20007f5e0ff */
[----:B------:R1:W-:Y:S01]  /*7bc0*/  @P0 STS [R152+0x1004], RZ ;  /* 0x001004ff98000388 */ /* 0x0003e20000000800 */
[----:B------:R-:W-:Y:S02]  /*7bd0*/  @!P0 LEA.HI.X R13, R7, R48, R13, 0x6, P3 ;  /* 0x00000030070d8211 */ /* 0x000fe400018f340d */
        /* <DEDUP_REMOVED lines=39> */
.L_x_3907:
[----:B------:R-:W-:Y:S05]  /*7e50*/  BSYNC B0 ;  /* 0x0000000000007941 */ /* 0x000fea0003800000 */
.L_x_3906:
[----:B------:R-:W0:Y:S01]  /*7e60*/  LDGDEPBAR ;  /* 0x00000000000079af */ /* 0x000e220000000000 */
[----:B------:R-:W-:-:S04]  /*7e70*/  LEA R166, P0, R9, R166, 0x1 ;  /* 0x000000a609a67211 */ /* 0x000fc800078008ff */
[----:B------:R-:W-:Y:S02]  /*7e80*/  LEA.HI.X R165, R9, R165, R40, 0x1, P0 ;  /* 0x000000a509a57211 */ /* 0x000fe400000f0c28 */
.L_x_3903:
        /* <DEDUP_REMOVED lines=31> */
[----:B------:R-:W-:Y:S02]  /*8080*/  FMNMX.FTZ R7, R0, R5, !PT ;  /* 0x0000000500077209 */ /* 0x000fe40007810000 */
[----:B------:R-:W-:Y:S02]  /*8090*/  FMNMX.FTZ R48, R57, R48, !PT ;  /* 0x0000003039307209 */ /* 0x000fe40007810000 */
        /* <DEDUP_REMOVED lines=9> */
[----:B------:R-:W-:-:S03]  /*8130*/  FMNMX.FTZ R7, R164, R7, !PT ;  /* 0x00000007a4077209 */ /* 0x000fc60007810000 */
[----:B------:R-:W3:Y:S01]  /*8140*/  SHFL.BFLY PT, R40, R9, 0x1, 0x1f ;  /* 0x0c201f0009287f89 */ /* 0x000ee200000e0000 */
[----:B------:R-:W-:Y:S02]  /*8150*/  FMNMX.FTZ R7, R176, R7, !PT ;  /* 0x00000007b0077209 */ /* 0x000fe40007810000 */
[----:B---3--:R-:W-:-:S04]  /*8160*/  FMNMX.FTZ R40, R9, R40, !PT ;  /* 0x0000002809287209 */ /* 0x008fc80007810000 */
[C---:B------:R-:W-:Y:S01]  /*8170*/  FSETP.NEU.FTZ.AND P2, PT, R40.reuse, -INF , PT ;  /* 0xff8000002800780b */ /* 0x040fe20003f5d000 */
[----:B------:R-:W-:-:S05]  /*8180*/  FMUL.FTZ R59, R40, c[0x0][0x23c] ;  /* 0x00008f00283b7a20 */ /* 0x000fca0000410000 */
[----:B------:R-:W-:-:S05]  /*8190*/  FSEL R59, R59, RZ, P2 ;  /* 0x000000ff3b3b7208 */ /* 0x000fca0001000000 */
        /* <DEDUP_REMOVED lines=14> */
[----:B------:R-:W-:Y:S01]  /*8280*/  LDSM.16.MT88.4 R16, [R139+0x3000] ;  /* 0x003000008b10783b */ /* 0x000fe20000004200 */
        /* <DEDUP_REMOVED lines=37> */
[----:B------:R-:W3:Y:S02]  /*84e0*/  MUFU.EX2 R63, R63 ;  /* 0x0000003f003f7308 */ /* 0x000ee40000000800 */
        /* <DEDUP_REMOVED lines=8> */
[----:B------:R-:W-:Y:S03]  /*8570*/  MUFU.EX2 R60, R60 ;  /* 0x0000003c003c7308 */ /* 0x000fe60000000800 */
[----:B------:R-:W4:Y:S05]  /*8580*/  SHFL.BFLY PT, R8, R7, 0x2, 0x1f ;  /* 0x0c401f0007087f89 */ /* 0x000f2a00000e0000 */
[----:B------:R-:W-:Y:S08]  /*8590*/  MUFU.EX2 R55, R55 ;  /* 0x0000003700377308 */ /* 0x000ff00000000800 */
[----:B------:R-:W-:Y:S08]  /*85a0*/  MUFU.EX2 R56, R56 ;  /* 0x0000003800387308 */ /* 0x000ff00000000800 */
[----:B------:R-:W-:Y:S01]  /*85b0*/  MUFU.EX2 R53, R53 ;  /* 0x0000003500357308 */ /* 0x000fe20000000800 */
[----:B----4-:R-:W-:-:S05]  /*85c0*/  FMNMX.FTZ R3, R7, R8, !PT ;  /* 0x0000000807037209 */ /* 0x010fca0007810000 */
[----:B------:R-:W4:Y:S02]  /*85d0*/  SHFL.BFLY PT, R8, R3, 0x1, 0x1f ;  /* 0x0c201f0003087f89 */ /* 0x000f2400000e0000 */
[----:B------:R-:W-:Y:S08]  /*85e0*/  MUFU.EX2 R51, R51 ;  /* 0x0000003300337308 */ /* 0x000ff00000000800 */
[----:B------:R-:W-:Y:S08]  /*85f0*/  MUFU.EX2 R50, R50 ;  /* 0x0000003200327308 */ /* 0x000ff00000000800 */
[----:B------:R-:W-:Y:S01]  /*8600*/  MUFU.EX2 R49, R49 ;  /* 0x0000003100317308 */ /* 0x000fe20000000800 */
[----:B----4-:R-:W-:Y:S01]  /*8610*/  FMNMX.FTZ R39, R3, R8, !PT ;  /* 0x0000000803277209 */ /* 0x010fe20007810000 */
[----:B------:R-:W-:Y:S01]  /*8620*/  FFMA.FTZ R3, R10, c[0x0][0x23c], -R59 ;  /* 0x00008f000a037a23 */ /* 0x000fe2000001083b */
[----:B-1----:R-:W-:-:S05]  /*8630*/  F2FP.BF16.PACK_AB R8, R91, R95 ;  /* 0x0000005f5b08723e */ /* 0x002fca00000010ff */
[----:B------:R-:W-:Y:S01]  /*8640*/  MUFU.EX2 R48, R48 ;  /* 0x0000003000307308 */ /* 0x000fe20000000800 */
[C---:B------:R-:W-:Y:S01]  /*8650*/  FSETP.NEU.FTZ.AND P0, PT, R39.reuse, -INF , PT ;  /* 0xff8000002700780b */ /* 0x040fe20003f1d000 */
[----:B------:R-:W-:Y:S01]  /*8660*/  FMUL.FTZ R47, R39, c[0x0][0x23c] ;  /* 0x00008f00272f7a20 */ /* 0x000fe20000410000 */
[----:B--2---:R-:W-:-:S04]  /*8670*/  F2FP.BF16.PACK_AB R10, R87, R98 ;  /* 0x00000062570a723e */ /* 0x004fc800000010ff */
[----:B------:R-:W-:Y:S01]  /*8680*/  FSEL R47, R47, RZ, P0 ;  /* 0x000000ff2f2f7208 */ /* 0x000fe20000000000 */
[----:B------:R-:W-:Y:S04]  /*8690*/  MUFU.EX2 R44, R44 ;  /* 0x0000002c002c7308 */ /* 0x000fe80000000800 */
[--C-:B------:R-:W-:Y:S01]  /*86a0*/  FFMA.FTZ R96, R5, c[0x0][0x23c], -R47.reuse ;  /* 0x00008f0005607a23 */ /* 0x100fe2000001082f */
[----:B------:R-:W-:Y:S01]  /*86b0*/  FSEL R5, R40, RZ, P2 ;  /* 0x000000ff28057208 */ /* 0x000fe20001000000 */
[--C-:B------:R-:W-:Y:S02]  /*86c0*/  FFMA.FTZ R85, R6, c[0x0][0x23c], -R47.reuse ;  /* 0x00008f0006557a23 */ /* 0x100fe4000001082f */
[----:B------:R-:W-:Y:S01]  /*86d0*/  FFMA.FTZ R89, R30, c[0x0][0x23c], -R47 ;  /* 0x00008f001e597a23 */ /* 0x000fe2000001082f */
[----:B------:R-:W-:Y:S01]  /*86e0*/  MUFU.EX2 R43, R43 ;  /* 0x0000002b002b7308 */ /* 0x000fe20000000800 */
[----:B------:R-:W-:Y:S01]  /*86f0*/  FADD.FTZ R2, R2, -R5 ;  /* 0x8000000502027221 */ /* 0x000fe20000010000 */
[----:B------:R-:W-:Y:S01]  /*8700*/  FSEL R5, R39, RZ, P0 ;  /* 0x000000ff27057208 */ /* 0x000fe20000000000 */
[----:B------:R-:W-:-:S02]  /*8710*/  FFMA.FTZ R94, R22, c[0x0][0x23c], -R47 ;  /* 0x00008f00165e7a23 */ /* 0x000fc4000001082f */
[----:B------:R-:W-:Y:S02]  /*8720*/  FMUL.FTZ R97, R2, c[0x0][0x23c] ;  /* 0x00008f0002617a20 */ /* 0x000fe40000410000 */
[----:B------:R-:W-:Y:S01]  /*8730*/  FADD.FTZ R5, R0, -R5 ;  /* 0x8000000500057221 */ /* 0x000fe20000010000 */
[----:B------:R-:W-:Y:S01]  /*8740*/  MUFU.EX2 R96, R96 ;  /* 0x0000006000607308 */ /* 0x000fe20000000800 */
[--C-:B------:R-:W-:Y:S02]  /*8750*/  FFMA.FTZ R2, R4, c[0x0][0x23c], -R47.reuse ;  /* 0x00008f0004027a23 */ /* 0x100fe4000001082f */
[----:B------:R-:W-:Y:S02]  /*8760*/  FMUL.FTZ R93, R5, c[0x0][0x23c] ;  /* 0x00008f00055d7a20 */ /* 0x000fe40000410000 */
[----:B------:R-:W1:Y:S01]  /*8770*/  LDSM.16.MT88.4 R4, [R138+0x3000] ;  /* 0x003000008a04783b */ /* 0x000e620000004200 */
[----:B------:R-:W-:Y:S02]  /*8780*/  FFMA.FTZ R174, R174, c[0x0][0x23c], -R47 ;  /* 0x00008f00aeae7a23 */ /* 0x000fe4000001082f */
[----:B------:R-:W2:Y:S01]  /*8790*/  MUFU.EX2 R97, R97 ;  /* 0x0000006100617308 */ /* 0x000ea20000000800 */
[----:B------:R-:W-:Y:S01]  /*87a0*/  FFMA.FTZ R0, R34, c[0x0][0x23c], -R59 ;  /* 0x00008f0022007a23 */ /* 0x000fe2000001083b */
[----:B---3--:R-:W-:Y:S01]  /*87b0*/  F2FP.BF16.PACK_AB R34, R63, R66 ;  /* 0x000000423f22723e */ /* 0x008fe200000010ff */
[----:B------:R-:W-:-:S02]  /*87c0*/  FFMA.FTZ R164, R164, c[0x0][0x23c], -R47 ;  /* 0x00008f00a4a47a23 */ /* 0x000fc4000001082f */
[--C-:B------:R-:W-:Y:S02]  /*87d0*/  FFMA.FTZ R101, R116, c[0x0][0x23c], -R47.reuse ;  /* 0x00008f0074657a23 */ /* 0x100fe4000001082f */
[--C-:B------:R-:W-:Y:S01]  /*87e0*/  FFMA.FTZ R103, R114, c[0x0][0x23c], -R47.reuse ;  /* 0x00008f0072677a23 */ /* 0x100fe2000001082f */
[----:B------:R-:W3:Y:S01]  /*87f0*/  MUFU.EX2 R89, R89 ;  /* 0x0000005900597308 */ /* 0x000ee20000000800 */
[--C-:B------:R-:W-:Y:S02]  /*8800*/  FFMA.FTZ R104, R104, c[0x0][0x23c], -R47.reuse ;  /* 0x00008f0068687a23 */ /* 0x100fe4000001082f */
[--C-:B------:R-:W-:Y:S02]  /*8810*/  FFMA.FTZ R105, R106, c[0x0][0x23c], -R47.reuse ;  /* 0x00008f006a697a23 */ /* 0x100fe4000001082f */
[--C-:B------:R-:W-:Y:S02]  /*8820*/  FFMA.FTZ R92, R92, c[0x0][0x23c], -R47.reuse ;  /* 0x00008f005c5c7a23 */ /* 0x100fe4000001082f */
[----:B------:R-:W-:Y:S01]  /*8830*/  FFMA.FTZ R107, R102, c[0x0][0x23c], -R47 ;  /* 0x00008f00666b7a23 */ /* 0x000fe2000001082f */
[----:B------:R-:W-:Y:S01]  /*8840*/  MUFU.EX2 R85, R85 ;  /* 0x0000005500557308 */ /* 0x000fe20000000800 */
[----:B--2---:R-:W-:-:S02]  /*8850*/  FMUL.FTZ R13, R81, R97 ;  /* 0x00000061510d7220 */ /* 0x004fc40000410000 */
[----:B------:R-:W-:Y:S02]  /*8860*/  FFMA.FTZ R81, R20, c[0x0][0x23c], -R47 ;  /* 0x00008f0014517a23 */ /* 0x000fe4000001082f */
[----:B------:R-:W2:Y:S01]  /*8870*/  LDSM.16.MT88.4 R20, [R139+0x3400] ;  /* 0x003400008b14783b */ /* 0x000ea20000004200 */
[-C--:B------:R-:W-:Y:S02]  /*8880*/  FMUL.FTZ R12, R80, R97.reuse ;  /* 0x00000061500c7220 */ /* 0x080fe40000410000 */
[----:B------:R-:W4:Y:S01]  /*8890*/  MUFU.EX2 R94, R94 ;  /* 0x0000005e005e7308 */ /* 0x000f220000000800 */
[----:B---3--:R-:W-:Y:S01]  /*88a0*/  F2FP.BF16.PACK_AB R9, R89, R96 ;  /* 0x000000605909723e */ /* 0x008fe200000010ff */
[-C--:B------:R-:W-:Y:S02]  /*88b0*/  FMUL.FTZ R76, R76, R97.reuse ;  /* 0x000000614c4c7220 */ /* 0x080fe40000410000 */
[-C--:B------:R-:W-:Y:S02]  /*88c0*/  FMUL.FTZ R77, R77, R97.reuse ;  /* 0x000000614d4d7220 */ /* 0x080fe40000410000 */
[----:B------:R-:W-:-:S02]  /*88d0*/  FMUL.FTZ R29, R73, R97 ;  /* 0x00000061491d7220 */ /* 0x000fc40000410000 */
[----:B------:R-:W3:Y:S01]  /*88e0*/  MUFU.EX2 R93, R93 ;  /* 0x0000005d005d7308 */ /* 0x000ee20000000800 */
[--C-:B------:R-:W-:Y:S01]  /*88f0*/  FFMA.FTZ R73, R32, c[0x0][0x23c], -R47.reuse ;  /* 0x00008f0020497a23 */ /* 0x100fe2000001082f */
[----:B------:R-:W-:Y:S01]  /*8900*/  F2FP.BF16.PACK_AB R32, R65, R88 ;  /* 0x000000584120723e */ /* 0x000fe200000010ff */
[-C--:B------:R-:W-:Y:S02]  /*8910*/  FMUL.FTZ R28, R72, R97.reuse ;  /* 0x00000061481c7220 */ /* 0x080fe40000410000 */
[-C--:B------:R-:W-:Y:S02]  /*8920*/  FMUL.FTZ R68, R68, R97.reuse ;  /* 0x0000006144447220 */ /* 0x080fe40000410000 */
[----:B------:R-:W-:Y:S01]  /*8930*/  FMUL.FTZ R69, R69, R97 ;  /* 0x0000006145457220 */ /* 0x000fe20000410000 */
[----:B----4-:R-:W-:Y:S01]  /*8940*/  F2FP.BF16.PACK_AB R11, R94, R85 ;  /* 0x000000555e0b723e */ /* 0x010fe200000010ff */
[----:B------:R-:W-:Y:S01]  /*8950*/  MUFU.EX2 R2, R2 ;  /* 0x0000000200027308 */ /* 0x000fe20000000800 */
[----:B------:R-:W-:-:S02]  /*8960*/  FFMA.FTZ R72, R128, c[0x0][0x23c], -R47 ;  /* 0x00008f0080487a23 */ /* 0x000fc4000001082f */
[----:B------:R-:W-:Y:S02]  /*8970*/  FFMA.FTZ R80, R118, c[0x0][0x23c], -R47 ;  /* 0x00008f0076507a23 */ /* 0x000fe4000001082f */
[----:B------:R-:W-:Y:S02]  /*8980*/  FFMA.FTZ R168, R168, R97, R95 ;  /* 0x00000061a8a87223 */ /* 0x000fe4000001005f */
[-C--:B---3--:R-:W-:Y:S01]  /*8990*/  FMUL.FTZ R14, R82, R93.reuse ;  /* 0x0000005d520e7220 */ /* 0x088fe20000410000 */
[----:B------:R-:W3:Y:S01]  /*89a0*/  MUFU.EX2 R81, R81 ;  /* 0x0000005100517308 */ /* 0x000ee20000000800 */
        /* <DEDUP_REMOVED lines=11> */
[----:B---3--:R-:W-:Y:S01]  /*8a60*/  F2FP.BF16.PACK_AB R33, R81, R2 ;  /* 0x000000025121723e */ /* 0x008fe200000010ff */
[----:B------:R-:W3:Y:S01]  /*8a70*/  MUFU.EX2 R76, R174 ;  /* 0x000000ae004c7308 */ /* 0x000ee20000000800 */
[----:B------:R-:W-:-:S02]  /*8a80*/  FFMA.FTZ R74, R110, c[0x0][0x23c], -R47 ;  /* 0x00008f006e4a7a23 */ /* 0x000fc4000001082f */
[--C-:B------:R-:W-:Y:S02]  /*8a90*/  FFMA.FTZ R83, R122, c[0x0][0x23c], -R47.reuse ;  /* 0x00008f007a537a23 */ /* 0x100fe4000001082f */
[----:B------:R-:W-:Y:S01]  /*8aa0*/  FFMA.FTZ R82, R112, c[0x0][0x23c], -R47 ;  /* 0x00008f0070527a23 */ /* 0x000fe2000001082f */
[C---:B-1----:R-:W-:Y:S01]  /*8ab0*/  HMMA.16816.F32.BF16 R28, R8.reuse, R4, R28 ;  /* 0x00000004081c723c */ /* 0x042fe2000004181c */
[----:B------:R-:W-:Y:S01]  /*8ac0*/  FFMA.FTZ R78, R167, R93, R96 ;  /* 0x0000005da74e7223 */ /* 0x000fe20000010060 */
[----:B------:R-:W-:Y:S01]  /*8ad0*/  MUFU.EX2 R75, R75 ;  /* 0x0000004b004b7308 */ /* 0x000fe20000000800 */
[----:B------:R-:W-:Y:S02]  /*8ae0*/  FADD.FTZ R91, R91, R168 ;  /* 0x000000a85b5b7221 */ /* 0x000fe40000010000 */
[----:B------:R-:W-:Y:S02]  /*8af0*/  FADD.FTZ R78, R89, R78 ;  /* 0x0000004e594e7221 */ /* 0x000fe40000010000 */
[----:B------:R-:W-:Y:S01]  /*8b00*/  FADD.FTZ R98, R98, R91 ;  /* 0x0000005b62627221 */ /* 0x000fe20000010000 */
[----:B------:R-:W-:Y:S01]  /*8b10*/  HMMA.16816.F32.BF16 R8, R8, R6, R68 ;  /* 0x000000060808723c */ /* 0x000fe20000041844 */
[----:B------:R-:W1:Y:S01]  /*8b20*/  LDSM.16.MT88.4 R4, [R139+0x3800] ;  /* 0x003800008b04783b */ /* 0x000e620000004200 */
[----:B---3--:R-:W-:Y:S01]  /*8b30*/  F2FP.BF16.PACK_AB R35, R73, R76 ;  /* 0x0000004c4923723e */ /* 0x008fe200000010ff */
[----:B------:R-:W-:Y:S01]  /*8b40*/  MUFU.EX2 R71, R164 ;  /* 0x000000a400477308 */ /* 0x000fe20000000800 */
[----:B------:R-:W-:-:S02]  /*8b50*/  FADD.FTZ R77, R85, R78 ;  /* 0x0000004e554d7221 */ /* 0x000fc40000010000 */
[----:B------:R-:W-:Y:S02]  /*8b60*/  FADD.FTZ R87, R87, R98 ;  /* 0x0000006257577221 */ /* 0x000fe40000010000 */
[--C-:B------:R-:W-:Y:S01]  /*8b70*/  FFMA.FTZ R68, R176, c[0x0][0x23c], -R47.reuse ;  /* 0x00008f00b0447a23 */ /* 0x100fe2000001082f */
[C---:B--2---:R-:W-:Y:S01]  /*8b80*/  HMMA.16816.F32.BF16 R12, R32.reuse, R20, R12 ;  /* 0x00000014200c723c */ /* 0x044fe2000004180c */
[--C-:B------:R-:W-:Y:S01]  /*8b90*/  FFMA.FTZ R69, R126, c[0x0][0x23c], -R47.reuse ;  /* 0x00008f007e457a23 */ /* 0x100fe2000001082f */
[----:B------:R-:W-:Y:S01]  /*8ba0*/  MUFU.EX2 R72, R72 ;  /* 0x0000004800487308 */ /* 0x000fe20000000800 */
[----:B------:R-:W-:Y:S02]  /*8bb0*/  FFMA.FTZ R70, R172, c[0x0][0x23c], -R47 ;  /* 0x00008f00ac467a23 */ /* 0x000fe4000001082f */
[----:B------:R-:W-:Y:S02]  /*8bc0*/  FADD.FTZ R77, R94, R77 ;  /* 0x0000004d5e4d7221 */ /* 0x000fe40000010000 */
[----:B------:R-:W-:Y:S01]  /*8bd0*/  FADD.FTZ R88, R88, R87 ;  /* 0x0000005758587221 */ /* 0x000fe20000010000 */
[----:B------:R-:W-:Y:S01]  /*8be0*/  HMMA.16816.F32.BF16 R16, R32, R22, R16 ;  /* 0x000000162010723c */ /* 0x000fe20000041810 */
[----:B------:R-:W2:Y:S01]  /*8bf0*/  LDSM.16.MT88.4 R20, [R138+0x3800] ;  /* 0x003800008a14783b */ /* 0x000ea20000004200 */
[----:B------:R-:W3:Y:S01]  /*8c00*/  MUFU.EX2 R68, R68 ;  /* 0x0000004400447308 */ /* 0x000ee20000000800 */
[----:B------:R-:W-:-:S02]  /*8c10*/  FADD.FTZ R65, R65, R88 ;  /* 0x0000005841417221 */ /* 0x000fc40000010000 */
[----:B------:R-:W-:Y:S02]  /*8c20*/  FFMA.FTZ R110, R120, c[0x0][0x23c], -R59 ;  /* 0x00008f00786e7a23 */ /* 0x000fe4000001083b */
[----:B------:R-:W-:Y:S01]  /*8c30*/  FADD.FTZ R66, R66, R65 ;  /* 0x0000004142427221 */ /* 0x000fe20000010000 */
[C---:B------:R-:W-:Y:S01]  /*8c40*/  HMMA.16816.F32.BF16 R28, R32.reuse, R24, R28 ;  /* 0x00000018201c723c */ /* 0x040fe2000004181c */
[--C-:B------:R-:W-:Y:S01]  /*8c50*/  FFMA.FTZ R84, R84, c[0x0][0x23c], -R47.reuse ;  /* 0x00008f0054547a23 */ /* 0x100fe2000001082f */
[----:B------:R-:W-:Y:S01]  /*8c60*/  MUFU.EX2 R69, R69 ;  /* 0x0000004500457308 */ /* 0x000fe20000000800 */
[----:B------:R-:W-:Y:S02]  /*8c70*/  FADD.FTZ R63, R63, R66 ;  /* 0x000000423f3f7221 */ /* 0x000fe40000010000 */
[--C-:B------:R-:W-:Y:S02]  /*8c80*/  FFMA.FTZ R90, R90, c[0x0][0x23c], -R47.reuse ;  /* 0x00008f005a5a7a23 */ /* 0x100fe4000001082f */
[--C-:B------:R-:W-:Y:S01]  /*8c90*/  FFMA.FTZ R58, R58, c[0x0][0x23c], -R47.reuse ;  /* 0x00008f003a3a7a23 */ /* 0x100fe2000001082f */
[----:B------:R-:W-:Y:S01]  /*8ca0*/  HMMA.16816.F32.BF16 R24, R32, R26, R8 ;  /* 0x0000001a2018723c */ /* 0x000fe20000041808 */
[----:B------:R-:W4:Y:S01]  /*8cb0*/  LDSM.16.MT88.4 R8, [R139+0x3c00] ;  /* 0x003c00008b08783b */ /* 0x000f220000004200 */
[----:B------:R-:W5:Y:S01]  /*8cc0*/  MUFU.EX2 R70, R70 ;  /* 0x0000004600467308 */ /* 0x000f620000000800 */
[----:B------:R-:W-:-:S02]  /*8cd0*/  FFMA.FTZ R62, R62, c[0x0][0x23c], -R47 ;  /* 0x00008f003e3e7a23 */ /* 0x000fc4000001082f */
[----:B------:R-:W-:Y:S02]  /*8ce0*/  FFMA.FTZ R167, R45, c[0x0][0x23c], -R47 ;  /* 0x00008f002da77a23 */ /* 0x000fe4000001082f */
[----:B------:R-:W-:Y:S01]  /*8cf0*/  F2FP.BF16.PACK_AB R32, R61, R64 ;  /* 0x000000403d20723e */ /* 0x000fe200000010ff */
[----:B------:R-:W-:Y:S01]  /*8d00*/  FADD.FTZ R64, R64, R63 ;  /* 0x0000003f40407221 */ /* 0x000fe20000010000 */
[----:B---3--:R-:W-:Y:S01]  /*8d10*/  F2FP.BF16.PACK_AB R33, R68, R71 ;  /* 0x000000474421723e */ /* 0x008fe200000010ff */
[----:B------:R-:W-:Y:S01]  /*8d20*/  MUFU.EX2 R74, R74 ;  /* 0x0000004a004a7308 */ /* 0x000fe20000000800 */
[----:B------:R-:W-:Y:S01]  /*8d30*/  F2FP.BF16.PACK_AB R34, R55, R60 ;  /* 0x0000003c3722723e */ /* 0x000fe200000010ff */
[----:B------:R-:W-:-:S04]  /*8d40*/  FADD.FTZ R61, R61, R64 ;  /* 0x000000403d3d7221 */ /* 0x000fc80000010000 */
[----:B------:R-:W-:Y:S01]  /*8d50*/  FADD.FTZ R60, R60, R61 ;  /* 0x0000003d3c3c7221 */ /* 0x000fe20000010000 */
[----:B-----5:R-:W-:Y:S01]  /*8d60*/  F2FP.BF16.PACK_AB R35, R70, R69 ;  /* 0x000000454623723e */ /* 0x020fe200000010ff */
[----:B------:R-:W3:Y:S02]  /*8d70*/  MUFU.EX2 R83, R83 ;  /* 0x0000005300537308 */ /* 0x000ee40000000800 */
[----:B------:R-:W-:-:S04]  /*8d80*/  FADD.FTZ R55, R55, R60 ;  /* 0x0000003c37377221 */ /* 0x000fc80000010000 */
        /* <DEDUP_REMOVED lines=13> */
[----:B------:R-:W-:Y:S01]  /*8e60*/  MUFU.EX2 R41, R41 ;  /* 0x0000002900297308 */ /* 0x000fe20000000800 */
[----:B------:R-:W-:Y:S01]  /*8e70*/  F2FP.BF16.PACK_AB R34, R50, R51 ;  /* 0x000000333222723e */ /* 0x000fe200000010ff */
[----:B------:R-:W-:Y:S01]  /*8e80*/  FADD.FTZ R56, R53, R56 ;  /* 0x0000003835387221 */ /* 0x000fe20000010000 */
[----:B---3--:R-:W-:-:S03]  /*8e90*/  F2FP.BF16.PACK_AB R35, R83, R74 ;  /* 0x0000004a5323723e */ /* 0x008fc600000010ff */
[----:B------:R-:W-:Y:S02]  /*8ea0*/  FADD.FTZ R51, R51, R56 ;  /* 0x0000003833337221 */ /* 0x000fe40000010000 */
[----:B------:R-:W3:Y:S02]  /*8eb0*/  MUFU.EX2 R38, R38 ;  /* 0x0000002600267308 */ /* 0x000ee40000000800 */
[----:B----4-:R-:W-:Y:S01]  /*8ec0*/  HMMA.16816.F32.BF16 R12, R32, R8, R12 ;  /* 0x00000008200c723c */ /* 0x010fe2000004180c */
[----:B------:R-:W-:-:S05]  /*8ed0*/  FADD.FTZ R50, R50, R51 ;  /* 0x0000003332327221 */ /* 0x000fca0000010000 */
[----:B------:R-:W-:Y:S02]  /*8ee0*/  MUFU.EX2 R37, R37 ;  /* 0x0000002500257308 */ /* 0x000fe40000000800 */
[C---:B------:R-:W-:Y:S01]  /*8ef0*/  HMMA.16816.F32.BF16 R16, R32.reuse, R10, R16 ;  /* 0x0000000a2010723c */ /* 0x040fe20000041810 */
[----:B------:R-:W4:Y:S05]  /*8f00*/  LDSM.16.MT88.4 R8, [R138+0x4000] ;  /* 0x004000008a08783b */ /* 0x000f2a0000004200 */
[----:B------:R-:W-:Y:S02]  /*8f10*/  MUFU.EX2 R36, R36 ;  /* 0x0000002400247308 */ /* 0x000fe40000000800 */
[C---:B-1----:R-:W-:Y:S06]  /*8f20*/  HMMA.16816.F32.BF16 R28, R32.reuse, R4, R28 ;  /* 0x00000004201c723c */ /* 0x042fec000004181c */
[----:B------:R-:W-:Y:S02]  /*8f30*/  MUFU.EX2 R104, R104 ;  /* 0x0000006800687308 */ /* 0x000fe40000000800 */
[----:B------:R-:W-:Y:S01]  /*8f40*/  HMMA.16816.F32.BF16 R24, R32, R6, R24 ;  /* 0x000000062018723c */ /* 0x000fe20000041818 */
[----:B------:R-:W1:Y:S05]  /*8f50*/  LDSM.16.MT88.4 R4, [R139+0x4400] ;  /* 0x004400008b04783b */ /* 0x000e6a0000004200 */
[----:B------:R-:W1:Y:S01]  /*8f60*/  MUFU.EX2 R105, R105 ;  /* 0x0000006900697308 */ /* 0x000e620000000800 */
[----:B------:R-:W-:-:S02]  /*8f70*/  F2FP.BF16.PACK_AB R32, R48, R49 ;  /* 0x000000313020723e */ /* 0x000fc400000010ff */
[----:B-----5:R-:W-:Y:S02]  /*8f80*/  F2FP.BF16.PACK_AB R33, R80, R101 ;  /* 0x000000655021723e */ /* 0x020fe400000010ff */
[----:B------:R-:W-:Y:S02]  /*8f90*/  F2FP.BF16.PACK_AB R34, R43, R44 ;  /* 0x0000002c2b22723e */ /* 0x000fe400000010ff */
[----:B------:R-:W-:Y:S01]  /*8fa0*/  F2FP.BF16.PACK_AB R35, R103, R82 ;  /* 0x000000526723723e */ /* 0x000fe200000010ff */
[----:B------:R-:W-:Y:S06]  /*8fb0*/  MUFU.EX2 R92, R92 ;  /* 0x0000005c005c7308 */ /* 0x000fec0000000800 */
[C---:B--2---:R-:W-:Y:S02]  /*8fc0*/  HMMA.16816.F32.BF16 R12, R32.reuse, R20, R12 ;  /* 0x00000014200c723c */ /* 0x044fe4000004180c */
[----:B------:R-:W2:Y:S06]  /*8fd0*/  MUFU.EX2 R107, R107 ;  /* 0x0000006b006b7308 */ /* 0x000eac0000000800 */
[C---:B------:R-:W-:Y:S01]  /*8fe0*/  HMMA.16816.F32.BF16 R16, R32.reuse, R22, R16 ;  /* 0x000000162010723c */ /* 0x040fe20000041810 */
[----:B------:R-:W5:Y:S01]  /*8ff0*/  LDSM.16.MT88.4 R20, [R138+0x4400] ;  /* 0x004400008a14783b */ /* 0x000f620000004200 */
[----:B------:R-:W-:Y:S06]  /*9000*/  MUFU.EX2 R3, R3 ;  /* 0x0000000300037308 */ /* 0x000fec0000000800 */
[C---:B----4-:R-:W-:Y:S02]  /*9010*/  HMMA.16816.F32.BF16 R28, R32.reuse, R8, R28 ;  /* 0x00000008201c723c */ /* 0x050fe4000004181c */
[----:B------:R-:W4:Y:S05]  /*9020*/  MUFU.EX2 R0, R0 ;  /* 0x0000000000007308 */ /* 0x000f2a0000000800 */
[----:B---3--:R-:W-:Y:S01]  /*9030*/  F2FP.BF16.PACK_AB R8, R38, R41 ;  /* 0x000000292608723e */ /* 0x008fe200000010ff */
[----:B------:R-:W-:Y:S01]  /*9040*/  HMMA.16816.F32.BF16 R24, R32, R10, R24 ;  /* 0x0000000a2018723c */ /* 0x000fe20000041818 */
[----:B-1----:R-:W-:Y:S01]  /*9050*/  F2FP.BF16.PACK_AB R9, R105, R104 ;  /* 0x000000686909723e */ /* 0x002fe200000010ff */
[----:B------:R-:W1:Y:S01]  /*9060*/  LDSM.16.MT88.4 R32, [R139+0x4800] ;  /* 0x004800008b20783b */ /* 0x000e620000004200 */
[----:B------:R-:W-:Y:S04]  /*9070*/  MUFU.EX2 R67, R67 ;  /* 0x0000004300437308 */ /* 0x000fe80000000800 */
[----:B------:R-:W-:-:S02]  /*9080*/  F2FP.BF16.PACK_AB R10, R36, R37 ;  /* 0x00000025240a723e */ /* 0x000fc400000010ff */
[----:B--2---:R-:W-:Y:S02]  /*9090*/  F2FP.BF16.PACK_AB R11, R107, R92 ;  /* 0x0000005c6b0b723e */ /* 0x004fe400000010ff */
[----:B------:R-:W-:Y:S05]  /*90a0*/  MUFU.EX2 R110, R110 ;  /* 0x0000006e006e7308 */ /* 0x000fea0000000800 */
[C---:B------:R-:W-:Y:S03]  /*90b0*/  HMMA.16816.F32.BF16 R12, R8.reuse, R4, R12 ;  /* 0x00000004080c723c */ /* 0x040fe6000004180c */
[----:B------:R-:W-:Y:S04]  /*90c0*/  MUFU.EX2 R84, R84 ;  /* 0x0000005400547308 */ /* 0x000fe80000000800 */
[----:B------:R-:W-:Y:S01]  /*90d0*/  FADD.FTZ R4, R2, R77 ;  /* 0x0000004d02047221 */ /* 0x000fe20000010000 */
[C---:B------:R-:W-:Y:S03]  /*90e0*/  HMMA.16816.F32.BF16 R16, R8.reuse, R6, R16 ;  /* 0x000000060810723c */ /* 0x040fe60000041810 */
[----:B------:R-:W-:Y:S01]  /*90f0*/  FADD.FTZ R81, R81, R4 ;  /* 0x0000000451517221 */ /* 0x000fe20000010000 */
[----:B------:R-:W2:Y:S01]  /*9100*/  MUFU.EX2 R85, R90 ;  /* 0x0000005a00557308 */ /* 0x000ea20000000800 */
[----:B------:R-:W3:Y:S02]  /*9110*/  LDSM.16.MT88.4 R4, [R138+0x4800] ;  /* 0x004800008a04783b */ /* 0x000ee40000004200 */
[----:B------:R-:W-:Y:S01]  /*9120*/  FADD.FTZ R76, R76, R81 ;  /* 0x000000514c4c7221 */ /* 0x000fe20000010000 */
[C---:B-----5:R-:W-:Y:S03]  /*9130*/  HMMA.16816.F32.BF16 R28, R8.reuse, R20, R28 ;  /* 0x00000014081c723c */ /* 0x060fe6000004181c */
[----:B------:R-:W-:Y:S01]  /*9140*/  FADD.FTZ R76, R73, R76 ;  /* 0x0000004c494c7221 */ /* 0x000fe20000010000 */
[----:B------:R-:W-:Y:S03]  /*9150*/  MUFU.EX2 R2, R58 ;  /* 0x0000003a00027308 */ /* 0x000fe60000000800 */
[----:B------:R-:W-:Y:S01]  /*9160*/  FADD.FTZ R71, R71, R76 ;  /* 0x0000004c47477221 */ /* 0x000fe20000010000 */
[----:B------:R-:W-:Y:S01]  /*9170*/  HMMA.16816.F32.BF16 R24, R8, R22, R24 ;  /* 0x000000160818723c */ /* 0x000fe20000041818 */
[----:B------:R-:W5:Y:S01]  /*9180*/  LDSM.16.MT88.4 R76, [R139+0x4c00] ;  /* 0x004c00008b4c783b */ /* 0x000f620000004200 */
[----:B------:R-:W-:-:S02]  /*9190*/  FFMA.FTZ R20, R54, c[0x0][0x23c], -R59 ;  /* 0x00008f0036147a23 */ /* 0x000fc4000001083b */
[----:B------:R-:W-:Y:S01]  /*91a0*/  FADD.FTZ R68, R68, R71 ;  /* 0x0000004744447221 */ /* 0x000fe20000010000 */
[----:B------:R-:W1:Y:S01]  /*91b0*/  MUFU.EX2 R65, R62 ;  /* 0x0000003e00417308 */ /* 0x000e620000000800 */
[----:B------:R-:W-:Y:S01]  /*91c0*/  FFMA.FTZ R21, R57, c[0x0][0x23c], -R59 ;  /* 0x00008f0039157a23 */ /* 0x000fe2000001083b */
[----:B----4-:R-:W-:Y:S01]  /*91d0*/  F2FP.BF16.PACK_AB R8, R0, R3 ;  /* 0x000000030008723e */ /* 0x010fe200000010ff */
[----:B------:R-:W-:Y:S01]  /*91e0*/  FADD.FTZ R69, R69, R68 ;  /* 0x0000004445457221 */ /* 0x000fe20000010000 */
[----:B--2---:R-:W-:Y:S01]  /*91f0*/  F2FP.BF16.PACK_AB R9, R85, R84 ;  /* 0x000000545509723e */ /* 0x004fe200000010ff */
[----:B------:R-:W-:Y:S01]  /*9200*/  FFMA.FTZ R22, R46, c[0x0][0x23c], -R47 ;  /* 0x00008f002e167a23 */ /* 0x000fe2000001082f */
[----:B------:R-:W-:Y:S01]  /*9210*/  F2FP.BF16.PACK_AB R10, R110, R67 ;  /* 0x000000436e0a723e */ /* 0x000fe200000010ff */
[----:B------:R-:W-:Y:S01]  /*9220*/  FADD.FTZ R70, R70, R69 ;  /* 0x0000004546467221 */ /* 0x000fe20000010000 */
[----:B------:R-:W-:Y:S01]  /*9230*/  MUFU.EX2 R99, R99 ;  /* 0x0000006300637308 */ /* 0x000fe20000000800 */
[----:B------:R-:W-:-:S02]  /*9240*/  FFMA.FTZ R23, R52, c[0x0][0x23c], -R47 ;  /* 0x00008f0034177a23 */ /* 0x000fc4000001082f */
[----:B------:R-:W-:Y:S02]  /*9250*/  FADD.FTZ R75, R75, R70 ;  /* 0x000000464b4b7221 */ /* 0x000fe40000010000 */
[----:B------:R-:W2:Y:S02]  /*9260*/  LDSM.16.MT88.4 R68, [R138+0x4c00] ;  /* 0x004c00008a44783b */ /* 0x000ea40000004200 */
        /* <DEDUP_REMOVED lines=16> */
[----:B------:R-:W-:Y:S01]  /*9370*/  FFMA.FTZ R32, R42, c[0x0][0x23c], -R47 ;  /* 0x00008f002a207a23 */ /* 0x000fe2000001082f */
[----:B------:R-:W-:Y:S01]  /*9380*/  MUFU.EX2 R22, R22 ;  /* 0x0000001600167308 */ /* 0x000fe20000000800 */
[----:B------:R-:W-:-:S02]  /*9390*/  FADD.FTZ R4, R43, R4 ;  /* 0x000000042b047221 */ /* 0x000fc40000010000 */
[----:B------:R-:W-:Y:S02]  /*93a0*/  FADD.FTZ R103, R103, R82 ;  /* 0x0000005267677221 */ /* 0x000fe40000010000 */
[----:B------:R-:W-:Y:S01]  /*93b0*/  FADD.FTZ R41, R41, R4 ;  /* 0x0000000429297221 */ /* 0x000fe20000010000 */
[----:B------:R-:W-:Y:S01]  /*93c0*/  HMMA.16816.F32.BF16 R24, R8, R6, R24 ;  /* 0x000000060818723c */ /* 0x000fe20000041818 */
[----:B------:R-:W-:Y:S01]  /*93d0*/  FADD.FTZ R104, R104, R103 ;  /* 0x0000006768687221 */ /* 0x000fe20000010000 */
[----:B------:R-:W4:Y:S01]  /*93e0*/  MUFU.EX2 R23, R23 ;  /* 0x0000001700177308 */ /* 0x000f220000000800 */
[----:B------:R-:W-:Y:S01]  /*93f0*/  FADD.FTZ R38, R38, R41 ;  /* 0x0000002926267221 */ /* 0x000fe20000010000 */
[----:B-1----:R-:W-:Y:S01]  /*9400*/  F2FP.BF16.PACK_AB R4, R100, R99 ;  /* 0x000000636404723e */ /* 0x002fe200000010ff */
[----:B------:R-:W-:Y:S02]  /*9410*/  FADD.FTZ R105, R105, R104 ;  /* 0x0000006869697221 */ /* 0x000fe40000010000 */
        /* <DEDUP_REMOVED lines=8> */
[----:B------:R-:W1:Y:S01]  /*94a0*/  MUFU.EX2 R167, R167 ;  /* 0x000000a700a77308 */ /* 0x000e620000000800 */
[----:B----4-:R-:W-:Y:S01]  /*94b0*/  F2FP.BF16.PACK_AB R5, R23, R22 ;  /* 0x000000161705723e */ /* 0x010fe200000010ff */
[----:B------:R-:W-:Y:S02]  /*94c0*/  FADD.FTZ R0, R0, R3 ;  /* 0x0000000300007221 */ /* 0x000fe40000010000 */
[----:B------:R-:W-:Y:S02]  /*94d0*/  FADD.FTZ R85, R85, R84 ;  /* 0x0000005455557221 */ /* 0x000fe40000010000 */
[----:B------:R-:W-:Y:S01]  /*94e0*/  FADD.FTZ R67, R67, R0 ;  /* 0x0000000043437221 */ /* 0x000fe20000010000 */
[----:B------:R-:W-:Y:S01]  /*94f0*/  MOV R0, R39 ;  /* 0x0000002700007202 */ /* 0x000fe20000000f00 */
[----:B------:R-:W-:-:S02]  /*9500*/  FADD.FTZ R2, R2, R85 ;  /* 0x0000005502027221 */ /* 0x000fc40000010000 */
[----:B------:R-:W-:Y:S02]  /*9510*/  FADD.FTZ R110, R110, R67 ;  /* 0x000000436e6e7221 */ /* 0x000fe40000010000 */
[----:B------:R-:W-:Y:S01]  /*9520*/  FADD.FTZ R65, R65, R2 ;  /* 0x0000000241417221 */ /* 0x000fe20000010000 */
[----:B------:R-:W-:Y:S01]  /*9530*/  MOV R2, R40 ;  /* 0x0000002800027202 */ /* 0x000fe20000000f00 */
[----:B------:R-:W-:Y:S01]  /*9540*/  FADD.FTZ R99, R99, R110 ;  /* 0x0000006e63637221 */ /* 0x000fe20000010000 */
[----:B-1----:R-:W-:Y:S01]  /*9550*/  F2FP.BF16.PACK_AB R7, R167, R32 ;  /* 0x00000020a707723e */ /* 0x002fe200000010ff */
[----:B------:R-:W-:Y:S02]  /*9560*/  FADD.FTZ R22, R22, R65 ;  /* 0x0000004116167221 */ /* 0x000fe40000010000 */
[----:B------:R-:W-:Y:S02]  /*9570*/  FADD.FTZ R99, R100, R99 ;  /* 0x0000006364637221 */ /* 0x000fe40000010000 */
[----:B------:R-:W-:-:S02]  /*9580*/  FADD.FTZ R23, R23, R22 ;  /* 0x0000001617177221 */ /* 0x000fc40000010000 */
[C---:B-----5:R-:W-:Y:S01]  /*9590*/  HMMA.16816.F32.BF16 R80, R4.reuse, R76, R12 ;  /* 0x0000004c0450723c */ /* 0x060fe2000004180c */
[----:B------:R-:W-:Y:S02]  /*95a0*/  FADD.FTZ R20, R20, R99 ;  /* 0x0000006314147221 */ /* 0x000fe40000010000 */
[----:B------:R-:W-:Y:S02]  /*95b0*/  FADD.FTZ R32, R32, R23 ;  /* 0x0000001720207221 */ /* 0x000fe40000010000 */
[----:B------:R-:W-:Y:S02]  /*95c0*/  FADD.FTZ R168, R21, R20 ;  /* 0x0000001415a87221 */ /* 0x000fe40000010000 */
[----:B------:R-:W-:Y:S01]  /*95d0*/  FADD.FTZ R167, R167, R32 ;  /* 0x00000020a7a77221 */ /* 0x000fe20000010000 */
[C---:B--2---:R-:W-:Y:S08]  /*95e0*/  HMMA.16816.F32.BF16 R72, R4.reuse, R68, R28 ;  /* 0x000000440448723c */ /* 0x044ff0000004181c */
[C---:B------:R-:W-:Y:S08]  /*95f0*/  HMMA.16816.F32.BF16 R76, R4.reuse, R78, R16 ;  /* 0x0000004e044c723c */ /* 0x040ff00000041810 */
[----:B------:R-:W-:Y:S11]  /*9600*/  HMMA.16816.F32.BF16 R68, R4, R70, R24 ;  /* 0x000000460444723c */ /* 0x000ff60000041818 */
[----:B------:R-:W-:Y:S08]  /*9610*/  @!UPT UIADD3 URZ, URZ, URZ, URZ ;  /* 0x0000003f3f3ff290 */ /* 0x000ff0000fffe03f */
.L_x_3900:
[----:B------:R-:W-:Y:S05]  /*9620*/  @!P1 BRA `(.L_x_3908) ;  /* 0x000030d000009947 */ /* 0x000fea0003800000 */
[----:B------:R-:W-:Y:S01]  /*9630*/  IMAD.MOV.U32 R164, RZ, RZ, c[0x0][0x1a0] ;  /* 0x00006800ffa47624 */ /* 0x000fe200078e00ff */
[----:B------:R-:W-:-:S02]  /*9640*/  MOV R85, R0 ;  /* 0x0000000000557202 */ /* 0x000fc40000000f00 */
[----:B------:R-:W-:Y:S01]  /*9650*/  MOV R87, R2 ;  /* 0x0000000200577202 */ /* 0x000fe20000000f00 */
[----:B------:R-:W-:-:S05]  /*9660*/  IMAD.U32 R163, R164, -0x80, RZ ;  /* 0xffffff80a4a37824 */ /* 0x000fca00078e00ff */
[----:B------:R-:W-:Y:S02]  /*9670*/  SHF.R.S32.HI R159, RZ, 0x1f, R163 ;  /* 0x0000001fff9f7819 */ /* 0x000fe400000114a3 */
.L_x_3912:
        /* <DEDUP_REMOVED lines=65> */
.L_x_3909:
[----:B------:R-:W-:Y:S02]  /*9a90*/  ISETP.GE.AND P0, PT, R157, c[0x0][0x220], PT ;  /* 0x000088009d007a0c */ /* 0x000fe40003f06270 */
[C---:B------:R-:W-:Y:S04]  /*9aa0*/  LEA R182, P3, R176.reuse, R170, 0x1 ;  /* 0x000000aab0b67211 */ /* 0x040fe800078608ff */
[-C--:B------:R-:W-:Y:S07]  /*9ab0*/  LEA.HI.X R183, R176, R169.reuse, R2, 0x1, P3 ;  /* 0x000000a9b0b77211 */ /* 0x080fee00018f0c02 */
[----:B------:R-:W-:Y:S01]  /*9ac0*/  @P0 STS.64 [R152+0x3008], RZ ;  /* 0x003008ff98000388 */ /* 0x000fe20000000a00 */
[-C--:B------:R-:W-:Y:S02]  /*9ad0*/  @!P0 LEA R173, P1, R164, R176.reuse, 0x6 ;  /* 0x000000b0a4ad8211 */ /* 0x080fe400078230ff */
[----:B------:R-:W-:Y:S02]  /*9ae0*/  @!P0 IADD3 R172, P2, R150, R176, RZ ;  /* 0x000000b096ac8210 */ /* 0x000fe40007f5e0ff */
[----:B------:R-:W-:Y:S01]  /*9af0*/  @!P0 MOV R171, c[0x0][0x1a4] ;  /* 0x0000690000ab8a02 */ /* 0x000fe20000000f00 */
[----:B------:R-:W-:Y:S01]  /*9b00*/  @P0 STS [R152+0x3000], RZ ;  /* 0x003000ff98000388 */ /* 0x000fe20000000800 */
[-C--:B------:R-:W-:Y:S02]  /*9b10*/  @!P0 MOV R177, R2.reuse ;  /* 0x0000000200b18202 */ /* 0x080fe40000000f00 */
[C---:B------:R-:W-:Y:S01]  /*9b20*/  @!P0 LEA.HI.X R174, R164.reuse, R2, R171, 0x6, P1 ;  /* 0x00000002a4ae8211 */ /* 0x040fe200008f34ab */
        /* <DEDUP_REMOVED lines=8> */
[CC--:B------:R-:W-:Y:S02]  /*9bb0*/  @!P0 LEA R180, P2, R172.reuse, R170.reuse, 0x1 ;  /* 0x000000aaacb48211 */ /* 0x0c0fe400078408ff */
        /* <DEDUP_REMOVED lines=14> */
[----:B------:R-:W-:Y:S02]  /*9ca0*/  ISETP.GT.AND P1, PT, R153, R146, PT ;  /* 0x000000929900720c */ /* 0x000fe40003f24270 */
        /* <DEDUP_REMOVED lines=133> */
[----:B------:R-:W3:Y:S01]  /*a500*/  MUFU.TANH R215, R215 ;  /* 0x000000d700d77308 */ /* 0x000ee20000002400 */
[----:B------:R-:W-:Y:S03]  /*a510*/  HMMA.16816.F32.BF16 R64, R124, R90, R64 ;  /* 0x0000005a7c40723c */ /* 0x000fe60000041840 */
[----:B------:R-:W-:Y:S02]  /*a520*/  FMUL.FTZ R180, R58, c[0x0][0x2ec] ;  /* 0x0000bb003ab47a20 */ /* 0x000fe40000410000 */
[----:B------:R-:W-:Y:S04]  /*a530*/  FMUL.FTZ R178, R59, c[0x0][0x2ec] ;  /* 0x0000bb003bb27a20 */ /* 0x000fe80000410000 */
[----:B------:R-:W1:Y:S06]  /*a540*/  MUFU.TANH R213, R213 ;  /* 0x000000d500d57308 */ /* 0x000e6c0000002400 */
[----:B----4-:R-:W-:Y:S02]  /*a550*/  FMUL.FTZ R173, R60, c[0x0][0x2ec] ;  /* 0x0000bb003cad7a20 */ /* 0x010fe40000410000 */
[----:B------:R-:W-:Y:S02]  /*a560*/  FMUL.FTZ R175, R61, c[0x0][0x2ec] ;  /* 0x0000bb003daf7a20 */ /* 0x000fe40000410000 */
[----:B------:R-:W4:Y:S01]  /*a570*/  MUFU.TANH R216, R216 ;  /* 0x000000d800d87308 */ /* 0x000f220000002400 */
        /* <DEDUP_REMOVED lines=50> */
[----:B------:R-:W1:Y:S01]  /*a8a0*/  MUFU.TANH R3, R3 ;  /* 0x0000000300037308 */ /* 0x000e620000002400 */
[----:B------:R-:W-:-:S05]  /*a8b0*/  @!P1 BRA `(.L_x_3910) ;  /* 0x000006c000009947 */ /* 0x000fca0003800000 */
[----:B--234-:R-:W-:Y:S05]  /*a8c0*/  IMAD.MOV.U32 R13, RZ, RZ, c[0x0][0x198] ;  /* 0x00006600ff0d7624 */ /* 0x01cfea00078e00ff */
[----:B------:R-:W-:Y:S04]  /*a8d0*/  LEA R5, -R13, RZ, 0x7 ;  /* 0x000000ff0d057211 */ /* 0x000fe800078e39ff */
[----:B------:R-:W-:Y:S01]  /*a8e0*/  SHF.R.S32.HI R2, RZ, 0x1f, R5 ;  /* 0x0000001fff027819 */ /* 0x000fe20000011405 */
[----:B------:R-:W-:-:S05]  /*a8f0*/  @!P6 BRA `(.L_x_3911) ;  /* 0x000003c00000e947 */ /* 0x000fca0003800000 */
[----:B-1----:R-:W-:Y:S04]  /*a900*/  IABS R0, c[0x0][0x2d0] ;  /* 0x0000b40000007a13 */ /* 0x002fe80000000000 */
        /* <DEDUP_REMOVED lines=20> */
[C---:B------:R-:W-:Y:S01]  /*aa50*/  IMAD R4, R0.reuse, R5, R4 ;  /* 0x0000000500047224 */ /* 0x040fe200078e0204 */
[----:B------:R-:W-:Y:S02]  /*aa60*/  LOP3.LUT R5, RZ, c[0x0][0x2d0], RZ, 0x33, !PT ;  /* 0x0000b400ff057a12 */ /* 0x000fe400078e33ff */
[C---:B------:R-:W-:Y:S02]  /*aa70*/  ISETP.GT.U32.AND P3, PT, R0.reuse, R6, PT ;  /* 0x000000060000720c */ /* 0x040fe40003f64070 */
[----:B------:R-:W-:Y:S11]  /*aa80*/  ISETP.GT.U32.AND P2, PT, R0, R4, PT ;  /* 0x000000040000720c */ /* 0x000ff60003f44070 */
[----:B------:R-:W-:Y:S01]  /*aa90*/  @!P3 IADD3 R10, R10, 0x1, RZ ;  /* 0x000000010a0ab810 */ /* 0x000fe20007ffe0ff */
[--C-:B------:R-:W-:Y:S01]  /*aaa0*/  @!P3 IMAD.IADD R6, R6, 0x1, -R0.reuse ;  /* 0x000000010606b824 */ /* 0x100fe200078e0a00 */
[----:B------:R-:W-:Y:S01]  /*aab0*/  @!P2 IADD3 R8, R8, 0x1, RZ ;  /* 0x000000010808a810 */ /* 0x000fe20007ffe0ff */
[----:B------:R-:W-:Y:S01]  /*aac0*/  @!P2 IMAD.IADD R4, R4, 0x1, -R0 ;  /* 0x000000010404a824 */ /* 0x000fe200078e0a00 */
[----:B------:R-:W-:Y:S02]  /*aad0*/  ISETP.GE.AND P2, PT, R2, RZ, PT ;  /* 0x000000ff0200720c */ /* 0x000fe40003f46270 */
[-C--:B------:R-:W-:Y:S02]  /*aae0*/  ISETP.GE.U32.AND P5, PT, R6, R0.reuse, PT ;  /* 0x000000000600720c */ /* 0x080fe40003fa6070 */
[----:B------:R-:W-:Y:S02]  /*aaf0*/  ISETP.GE.U32.AND P4, PT, R4, R0, PT ;  /* 0x000000000400720c */ /* 0x000fe40003f86070 */
[----:B------:R-:W-:Y:S09]  /*ab00*/  ISETP.NE.AND P3, PT, RZ, c[0x0][0x2d0], PT ;  /* 0x0000b400ff007a0c */ /* 0x000ff20003f65270 */
[----:B------:R-:W-:Y:S02]  /*ab10*/  @P5 IADD3 R10, R10, 0x1, RZ ;  /* 0x000000010a0a5810 */ /* 0x000fe40007ffe0ff */
[----:B------:R-:W-:Y:S03]  /*ab20*/  @P4 IADD3 R8, R8, 0x1, RZ ;  /* 0x0000000108084810 */ /* 0x000fe60007ffe0ff */
[----:B------:R-:W-:Y:S01]  /*ab30*/  @!P2 IMAD.MOV R10, RZ, RZ, -R10 ;  /* 0x000000ffff0aa224 */ /* 0x000fe200078e0a0a */
[----:B------:R-:W-:Y:S04]  /*ab40*/  @!P1 IADD3 R8, -R8, RZ, RZ ;  /* 0x000000ff08089210 */ /* 0x000fe80007ffe1ff */
        /* <DEDUP_REMOVED lines=23> */
.L_x_3911:
[----:B------:R2:W-:Y:S01]  /*acc0*/  @P0 STS [R152+0x1000], RZ ;  /* 0x001000ff98000388 */ /* 0x0005e20000000800 */
[CC--:B------:R-:W-:Y:S01]  /*acd0*/  LEA R14, P4, R5.reuse, R166.reuse, 0x1 ;  /* 0x000000a6050e7211 */ /* 0x0c0fe200078808ff */
[----:B------:R-:W-:Y:S01]  /*ace0*/  @!P0 IMAD.MOV.U32 R6, RZ, RZ, c[0x0][0x19c] ;  /* 0x00006700ff068624 */ /* 0x000fe200078e00ff */
[----:B------:R-:W-:Y:S01]  /*acf0*/  @!P0 IADD3 R7, P1, R148, R5, RZ ;  /* 0x0000000594078210 */ /* 0x000fe20007f3e0ff */
[----:B------:R2:W-:Y:S01]  /*ad00*/  @P0 STS [R152+0x1004], RZ ;  /* 0x001004ff98000388 */ /* 0x0005e20000000800 */
[--C-:B------:R-:W-:Y:S01]  /*ad10*/  LEA.HI.X R15, R5, R165, R2.reuse, 0x1, P4 ;  /* 0x000000a5050f7211 */ /* 0x100fe200020f0c02 */
[----:B------:R-:W-:Y:S01]  /*ad20*/  @!P0 IMAD.MOV.U32 R10, RZ, RZ, R5 ;  /* 0x000000ffff0a8224 */ /* 0x000fe200078e0005 */
[----:B------:R-:W-:Y:S01]  /*ad30*/  @!P0 LEA R12, P3, R7, R166, 0x1 ;  /* 0x000000a6070c8211 */ /* 0x000fe200078608ff */
[----:B------:R2:W-:Y:S01]  /*ad40*/  @P0 STS.64 [R152+0x1008], RZ ;  /* 0x001008ff98000388 */ /* 0x0005e20000000a00 */
[--C-:B------:R-:W-:Y:S01]  /*ad50*/  @!P0 IMAD.X R4, R147, 0x1, R2.reuse, P1 ;  /* 0x0000000193048824 */ /* 0x100fe200008e0602 */
[C---:B------:R-:W-:Y:S01]  /*ad60*/  @!P0 LEA R9, P2, R13.reuse, R5, 0x6 ;  /* 0x000000050d098211 */ /* 0x040fe200078430ff */
[----:B------:R-:W-:Y:S01]  /*ad70*/  @!P0 IMAD.MOV.U32 R11, RZ, RZ, R2 ;  /* 0x000000ffff0b8224 */ /* 0x000fe200078e0002 */
[----:B------:R-:W-:Y:S01]  /*ad80*/  @!PT LDS RZ, [RZ] ;  /* 0x00000000fffff984 */ /* 0x000fe20000000800 */
[----:B------:R-:W-:Y:S01]  /*ad90*/  @!PT LDS RZ, [RZ] ;  /* 0x00000000fffff984 */ /* 0x000fe20000000800 */
[----:B------:R-:W-:Y:S01]  /*ada0*/  @!PT LDS RZ, [RZ] ;  /* 0x00000000fffff984 */ /* 0x000fe20000000800 */
[----:B------:R2:W-:Y:S01]  /*adb0*/  @!P0 LDGSTS.E.BYPASS.LTC128B.128 [R152+0x1000], [R14.64] ;  /* 0x010000000e988fae */ /* 0x0005e2000b901d46 */
[----:B-1----:R-:W-:Y:S01]  /*adc0*/  @!P0 IMAD.MOV.U32 R0, RZ, RZ, c[0x0][0x19c] ;  /* 0x00006700ff008624 */ /* 0x002fe200078e00ff */
[C---:B------:R-:W-:Y:S01]  /*add0*/  @!P0 LEA.HI.X R6, R13.reuse, R2, R6, 0x6, P2 ;  /* 0x000000020d068211 */ /* 0x040fe200010f3406 */
[----:B------:R-:W-:Y:S01]  /*ade0*/  @!P0 IMAD.WIDE.U32 R10, R13, 0x60, R10 ;  /* 0x000000600d0a8825 */ /* 0x000fe200078e000a */
[----:B------:R2:W-:Y:S01]  /*adf0*/  @P0 STS.128 [R152+0x1800], RZ ;  /* 0x001800ff98000388 */ /* 0x0005e20000000c00 */
[-C--:B------:R-:W-:Y:S02]  /*ae00*/  @!P0 LEA.HI.X R13, R7, R165.reuse, R4, 0x1, P3 ;  /* 0x000000a5070d8211 */ /* 0x080fe400018f0c04 */
[CC--:B------:R-:W-:Y:S01]  /*ae10*/  @!P0 LEA R8, P2, R9.reuse, R166.reuse, 0x1 ;  /* 0x000000a609088211 */ /* 0x0c0fe200078408ff */
[----:B------:R-:W-:Y:S01]  /*ae20*/  @!P0 IMAD R0, R0, 0x60, RZ ;  /* 0x0000006000008824 */ /* 0x000fe200078e02ff */
[----:B------:R-:W-:Y:S01]  /*ae30*/  @!P0 LEA R16, P1, R10, R166, 0x1 ;  /* 0x000000a60a108211 */ /* 0x000fe200078208ff */
[----:B------:R-:W-:Y:S01]  /*ae40*/  @!PT LDS RZ, [RZ] ;  /* 0x00000000fffff984 */ /* 0x000fe20000000800 */
[----:B------:R-:W-:Y:S01]  /*ae50*/  @!PT LDS RZ, [RZ] ;  /* 0x00000000fffff984 */ /* 0x000fe20000000800 */
[----:B------:R-:W-:Y:S01]  /*ae60*/  @!PT LDS RZ, [RZ] ;  /* 0x00000000fffff984 */ /* 0x000fe20000000800 */
[----:B------:R2:W-:Y:S01]  /*ae70*/  @!P0 LDGSTS.E.BYPASS.LTC128B.128 [R152+0x1800], [R12.64] ;  /* 0x018000000c988fae */ /* 0x0005e2000b901d46 */
[-C--:B------:R-:W-:Y:S01]  /*ae80*/  @!P0 LEA.HI.X R9, R9, R165.reuse, R6, 0x1, P2 ;  /* 0x000000a509098211 */ /* 0x080fe200010f0c06 */
[----:B------:R-:W-:Y:S02]  /*ae90*/  @!P0 IMAD.IADD R0, R0, 0x1, R11 ;  /* 0x0000000100008824 */ /* 0x000fe400078e020b */
[----:B------:R2:W-:Y:S01]  /*aea0*/  @P0 STS.128 [R152+0x2000], RZ ;  /* 0x002000ff98000388 */ /* 0x0005e20000000c00 */
[----:B------:R-:W-:Y:S02]  /*aeb0*/  IMAD.MOV.U32 R166, RZ, RZ, R14 ;  /* 0x000000ffffa67224 */ /* 0x000fe400078e000e */
[----:B------:R-:W-:Y:S01]  /*aec0*/  @!P0 LEA.HI.X R17, R10, R165, R0, 0x1, P1 ;  /* 0x000000a50a118211 */ /* 0x000fe200008f0c00 */
[----:B------:R-:W-:Y:S01]  /*aed0*/  @!PT LDS RZ, [RZ] ;  /* 0x00000000fffff984 */ /* 0x000fe20000000800 */
[----:B------:R-:W-:Y:S01]  /*aee0*/  @!PT LDS RZ, [RZ] ;  /* 0x00000000fffff984 */ /* 0x000fe20000000800 */
[----:B------:R-:W-:Y:S01]  /*aef0*/  @!PT LDS RZ, [RZ] ;  /* 0x00000000fffff984 */ /* 0x000fe20000000800 */
[----:B------:R2:W-:Y:S01]  /*af00*/  @!P0 LDGSTS.E.BYPASS.LTC128B.128 [R152+0x2000], [R8.64] ;  /* 0x0200000008988fae */ /* 0x0005e2000b901d46 */
[----:B------:R-:W-:Y:S03]  /*af10*/  IMAD.MOV.U32 R165, RZ, RZ, R15 ;  /* 0x000000ffffa57224 */ /* 0x000fe600078e000f */
[----:B------:R2:W-:Y:S04]  /*af20*/  @P0 STS.128 [R152+0x2800], RZ ;  /* 0x002800ff98000388 */ /* 0x0005e80000000c00 */
[----:B------:R-:W-:Y:S01]  /*af30*/  @!PT LDS RZ, [RZ] ;  /* 0x00000000fffff984 */ /* 0x000fe20000000800 */
[----:B------:R-:W-:Y:S01]  /*af40*/  @!PT LDS RZ, [RZ] ;  /* 0x00000000fffff984 */ /* 0x000fe20000000800 */
[----:B------:R-:W-:Y:S01]  /*af50*/  @!PT LDS RZ, [RZ] ;  /* 0x00000000fffff984 */ /* 0x000fe20000000800 */
[----:B------:R2:W-:Y:S04]  /*af60*/  @!P0 LDGSTS.E.BYPASS.LTC128B.128 [R152+0x2800], [R16.64] ;  /* 0x0280000010988fae */ /* 0x0005e8000b901d46 */
[----:B------:R-:W0:Y:S02]  /*af70*/  LDGDEPBAR ;  /* 0x00000000000079af */ /* 0x000e240000000000 */
.L_x_3910:
        /* <DEDUP_REMOVED lines=70> */
[----:B-1----:R-:W-:Y:S06]  /*b3e0*/  FMNMX.FTZ R11, R6, R13, !PT ;  /* 0x0000000d060b7209 */ /* 0x002fec0007810000 */
[----:B------:R-:W-:Y:S01]  /*b3f0*/  LDSM.16.MT88.4 R12, [R139+0x3000] ;  /* 0x003000008b0c783b */ /* 0x000fe20000004200 */
[----:B------:R-:W-:Y:S07]  /*b400*/  FMNMX.FTZ R5, R7, R2, !PT ;  /* 0x0000000207057209 */ /* 0x000fee0007810000 */
[----:B------:R-:W1:Y:S08]  /*b410*/  SHFL.BFLY PT, R4, R11, 0x1, 0x1f ;  /* 0x0c201f000b047f89 */ /* 0x000e7000000e0000 */
[----:B------:R-:W2:Y:S01]  /*b420*/  SHFL.BFLY PT, R0, R5, 0x1, 0x1f ;  /* 0x0c201f0005007f89 */ /* 0x000ea200000e0000 */
[----:B-1----:R-:W-:Y:S04]  /*b430*/  FMNMX.FTZ R2, R11, R4, !PT ;  /* 0x000000040b027209 */ /* 0x002fe80007810000 */
[C---:B------:R-:W-:Y:S01]  /*b440*/  FSETP.NEU.FTZ.AND P0, PT, R2.reuse, -INF , PT ;  /* 0xff8000000200780b */ /* 0x040fe20003f1d000 */
[C---:B------:R-:W-:Y:S01]  /*b450*/  FADD.FTZ R4, -R2.reuse, R87 ;  /* 0x0000005702047221 */ /* 0x040fe20000010100 */
[----:B------:R-:W-:Y:S01]  /*b460*/  MOV R87, R2 ;  /* 0x0000000200577202 */ /* 0x000fe20000000f00 */
[----:B------:R-:W-:Y:S01]  /*b470*/  FMUL.FTZ R92, R2, c[0x0][0x23c] ;  /* 0x00008f00025c7a20 */ /* 0x000fe20000410000 */
[----:B--2---:R-:W-:Y:S01]  /*b480*/  FMNMX.FTZ R0, R5, R0, !PT ;  /* 0x0000000005007209 */ /* 0x004fe20007810000 */
[----:B------:R-:W-:Y:S03]  /*b490*/  FMUL.FTZ R21, R4, c[0x0][0x23c] ;  /* 0x00008f0004157a20 */ /* 0x000fe60000410000 */
[----:B------:R-:W-:Y:S01]  /*b4a0*/  FSEL R92, R92, RZ, P0 ;  /* 0x000000ff5c5c7208 */ /* 0x000fe20000000000 */
[C---:B------:R-:W-:Y:S01]  /*b4b0*/  FADD.FTZ R4, -R0.reuse, R85 ;  /* 0x0000005500047221 */ /* 0x040fe20000010100 */
[C---:B------:R-:W-:Y:S01]  /*b4c0*/  FSETP.NEU.FTZ.AND P0, PT, R0.reuse, -INF , PT ;  /* 0xff8000000000780b */ /* 0x040fe20003f1d000 */
[----:B------:R-:W1:Y:S01]  /*b4d0*/  MUFU.EX2 R21, R21 ;  /* 0x0000001500157308 */ /* 0x000e620000000800 */
[----:B------:R-:W-:Y:S01]  /*b4e0*/  FMUL.FTZ R53, R0, c[0x0][0x23c] ;  /* 0x00008f0000357a20 */ /* 0x000fe20000410000 */
[----:B------:R-:W-:Y:S01]  /*b4f0*/  MOV R85, R0 ;  /* 0x0000000000557202 */ /* 0x000fe20000000f00 */
[----:B------:R-:W-:Y:S02]  /*b500*/  FMUL.FTZ R20, R4, c[0x0][0x23c] ;  /* 0x00008f0004147a20 */ /* 0x000fe40000410000 */
[--C-:B------:R-:W-:Y:S01]  /*b510*/  FFMA.FTZ R51, R233, c[0x0][0x23c], -R92.reuse ;  /* 0x00008f00e9337a23 */ /* 0x100fe2000001085c */
[----:B------:R-:W-:Y:S01]  /*b520*/  FSEL R53, R53, RZ, P0 ;  /* 0x000000ff35357208 */ /* 0x000fe20000000000 */
[--C-:B------:R-:W-:Y:S01]  /*b530*/  FFMA.FTZ R46, R231, c[0x0][0x23c], -R92.reuse ;  /* 0x00008f00e72e7a23 */ /* 0x100fe2000001085c */
[----:B------:R-:W-:Y:S01]  /*b540*/  ISETP.GT.AND P0, PT, R153, R146, PT ;  /* 0x000000929900720c */ /* 0x000fe20003f04270 */
        /* <DEDUP_REMOVED lines=13> */
[----:B------:R-:W-:Y:S01]  /*b620*/  MUFU.EX2 R109, R109 ;  /* 0x0000006d006d7308 */ /* 0x000fe20000000800 */
[C---:B------:R-:W-:Y:S02]  /*b630*/  FMUL.FTZ R17, R21.reuse, R69 ;  /* 0x0000004515117220 */ /* 0x040fe40000410000 */
[C---:B------:R-:W-:Y:S02]  /*b640*/  FMUL.FTZ R4, R21.reuse, R80 ;  /* 0x0000005015047220 */ /* 0x040fe40000410000 */
[C---:B--2---:R-:W-:Y:S02]  /*b650*/  FMUL.FTZ R10, R20.reuse, R78 ;  /* 0x0000004e140a7220 */ /* 0x044fe40000410000 */
[C---:B------:R-:W-:Y:S02]  /*b660*/  FMUL.FTZ R11, R20.reuse, R79 ;  /* 0x0000004f140b7220 */ /* 0x040fe40000410000 */
[----:B------:R-:W-:Y:S01]  /*b670*/  LDSM.16.MT88.4 R76, [R139+0x4c00] ;  /* 0x004c00008b4c783b */ /* 0x000fe20000004200 */
[----:B------:R-:W1:Y:S01]  /*b680*/  MUFU.EX2 R106, R106 ;  /* 0x0000006a006a7308 */ /* 0x000e620000000800 */
[C---:B------:R-:W-:Y:S02]  /*b690*/  FMUL.FTZ R18, R20.reuse, R70 ;  /* 0x0000004614127220 */ /* 0x040fe40000410000 */
[C---:B------:R-:W-:Y:S02]  /*b6a0*/  FMUL.FTZ R19, R20.reuse, R71 ;  /* 0x0000004714137220 */ /* 0x040fe40000410000 */
[----:B------:R-:W-:Y:S02]  /*b6b0*/  FMUL.FTZ R5, R21, R81 ;  /* 0x0000005115057220 */ /* 0x000fe40000410000 */
[C---:B------:R-:W-:Y:S02]  /*b6c0*/  FMUL.FTZ R6, R20.reuse, R82 ;  /* 0x0000005214067220 */ /* 0x040fe40000410000 */
[----:B------:R-:W-:Y:S01]  /*b6d0*/  FMUL.FTZ R7, R20, R83 ;  /* 0x0000005314077220 */ /* 0x000fe20000410000 */
        /* <DEDUP_REMOVED lines=9> */
[----:B-1----:R-:W-:Y:S01]  /*b770*/  F2FP.BF16.PACK_AB R24, R106, R109 ;  /* 0x0000006d6a18723e */ /* 0x002fe200000010ff */
        /* <DEDUP_REMOVED lines=33> */
[----:B------:R-:W-:Y:S02]  /*b990*/  FFMA.FTZ R101, R188, c[0x0][0x23c], -R53 ;  /* 0x00008f00bc657a23 */ /* 0x000fe40000010835 */
[----:B------:R-:W-:Y:S01]  /*b9a0*/  FFMA.FTZ R109, R21, R168, R109 ;  /* 0x000000a8156d7223 */ /* 0x000fe2000001006d */
[----:B------:R-:W-:Y:S01]  /*b9b0*/  MUFU.EX2 R99, R99 ;  /* 0x0000006300637308 */ /* 0x000fe20000000800 */
[--C-:B------:R-:W-:Y:S02]  /*b9c0*/  FFMA.FTZ R105, R181, c[0x0][0x23c], -R92.reuse ;  /* 0x00008f00b5697a23 */ /* 0x100fe4000001085c */
[--C-:B------:R-:W-:Y:S02]  /*b9d0*/  FFMA.FTZ R108, R177, c[0x0][0x23c], -R92.reuse ;  /* 0x00008f00b16c7a23 */ /* 0x100fe4000001085c */
[--C-:B------:R-:W-:Y:S02]  /*b9e0*/  FFMA.FTZ R110, R180, c[0x0][0x23c], -R53.reuse ;  /* 0x00008f00b46e7a23 */ /* 0x100fe40000010835 */
[----:B------:R-:W-:Y:S02]  /*b9f0*/  FFMA.FTZ R111, R178, c[0x0][0x23c], -R53 ;  /* 0x00008f00b26f7a23 */ /* 0x000fe40000010835 */
[----:B------:R-:W-:Y:S01]  /*ba00*/  FFMA.FTZ R107, R20, R167, R107 ;  /* 0x000000a7146b7223 */ /* 0x000fe2000001006b */
[----:B------:R-:W2:Y:S01]  /*ba10*/  MUFU.EX2 R96, R96 ;  /* 0x0000006000607308 */ /* 0x000ea20000000800 */
[----:B------:R-:W-:Y:S02]  /*ba20*/  FADD.FTZ R109, R106, R109 ;  /* 0x0000006d6a6d7221 */ /* 0x000fe40000010000 */
[----:B------:R-:W-:Y:S01]  /*ba30*/  FADD.FTZ R107, R102, R107 ;  /* 0x0000006b666b7221 */ /* 0x000fe20000010000 */
[----:B-1----:R-:W-:Y:S01]  /*ba40*/  F2FP.BF16.PACK_AB R27, R97, R100 ;  /* 0x00000064611b723e */ /* 0x002fe200000010ff */
[--C-:B------:R-:W-:Y:S02]  /*ba50*/  FFMA.FTZ R173, R173, c[0x0][0x23c], -R92.reuse ;  /* 0x00008f00adad7a23 */ /* 0x100fe4000001085c */
[----:B------:R-:W-:Y:S02]  /*ba60*/  FADD.FTZ R100, R100, R107 ;  /* 0x0000006b64647221 */ /* 0x000fe40000010000 */
[----:B------:R-:W-:Y:S01]  /*ba70*/  FFMA.FTZ R175, R175, c[0x0][0x23c], -R92 ;  /* 0x00008f00afaf7a23 */ /* 0x000fe2000001085c */
[----:B------:R-:W-:Y:S01]  /*ba80*/  MUFU.EX2 R98, R98 ;  /* 0x0000006200627308 */ /* 0x000fe20000000800 */
[C---:B------:R-:W-:Y:S07]  /*ba90*/  HMMA.16816.F32.BF16 R4, R24.reuse, R12, R4 ;  /* 0x0000000c1804723c */ /* 0x040fee0000041804 */
[C---:B------:R-:W-:Y:S01]  /*baa0*/  FMUL.FTZ R12, R21.reuse, R72 ;  /* 0x00000048150c7220 */ /* 0x040fe20000410000 */
[C---:B------:R-:W-:Y:S01]  /*bab0*/  HMMA.16816.F32.BF16 R8, R24.reuse, R14, R8 ;  /* 0x0000000e1808723c */ /* 0x040fe20000041808 */
[----:B------:R-:W1:Y:S03]  /*bac0*/  MUFU.EX2 R23, R23 ;  /* 0x0000001700177308 */ /* 0x000e660000000800 */
[----:B------:R-:W-:Y:S02]  /*bad0*/  FMUL.FTZ R13, R21, R73 ;  /* 0x00000049150d7220 */ /* 0x000fe40000410000 */
[----:B------:R-:W-:Y:S02]  /*bae0*/  FADD.FTZ R21, R97, R100 ;  /* 0x0000006461157221 */ /* 0x000fe40000010000 */
[C---:B------:R-:W-:Y:S03]  /*baf0*/  FMUL.FTZ R14, R20.reuse, R74 ;  /* 0x0000004a140e7220 */ /* 0x040fe60000410000 */
[----:B------:R-:W-:Y:S01]  /*bb00*/  MUFU.EX2 R95, R95 ;  /* 0x0000005f005f7308 */ /* 0x000fe20000000800 */
[----:B------:R-:W-:Y:S02]  /*bb10*/  FMUL.FTZ R15, R20, R75 ;  /* 0x0000004b140f7220 */ /* 0x000fe40000410000 */
[--C-:B------:R-:W-:Y:S02]  /*bb20*/  FFMA.FTZ R73, R192, c[0x0][0x23c], -R53.reuse ;  /* 0x00008f00c0497a23 */ /* 0x100fe40000010835 */
[--C-:B------:R-:W-:Y:S02]  /*bb30*/  FFMA.FTZ R72, R187, c[0x0][0x23c], -R92.reuse ;  /* 0x00008f00bb487a23 */ /* 0x100fe4000001085c */
[----:B------:R-:W-:Y:S01]  /*bb40*/  FFMA.FTZ R75, R189, c[0x0][0x23c], -R92 ;  /* 0x00008f00bd4b7a23 */ /* 0x000fe2000001085c */
[C---:B------:R-:W-:Y:S02]  /*bb50*/  HMMA.16816.F32.BF16 R12, R24.reuse, R28, R12 ;  /* 0x0000001c180c723c */ /* 0x040fe4000004180c */
[----:B------:R-:W3:Y:S01]  /*bb60*/  MUFU.EX2 R94, R94 ;  /* 0x0000005e005e7308 */ /* 0x000ee20000000800 */
[----:B------:R-:W-:Y:S02]  /*bb70*/  FFMA.FTZ R74, R190, c[0x0][0x23c], -R53 ;  /* 0x00008f00be4a7a23 */ /* 0x000fe40000010835 */
[----:B------:R-:W-:Y:S03]  /*bb80*/  FADD.FTZ R20, R104, R109 ;  /* 0x0000006d68147221 */ /* 0x000fe60000010000 */
[----:B------:R-:W-:Y:S01]  /*bb90*/  HMMA.16816.F32.BF16 R16, R24, R30, R16 ;  /* 0x0000001e1810723c */ /* 0x000fe20000041810 */
[----:B------:R-:W4:Y:S03]  /*bba0*/  LDSM.16.MT88.4 R28, [R139+0x3800] ;  /* 0x003800008b1c783b */ /* 0x000f260000004200 */
[----:B------:R-:W5:Y:S01]  /*bbb0*/  MUFU.EX2 R22, R22 ;  /* 0x0000001600167308 */ /* 0x000f620000000800 */
[----:B------:R-:W-:Y:S02]  /*bbc0*/  FADD.FTZ R20, R103, R20 ;  /* 0x0000001467147221 */ /* 0x000fe40000010000 */
[----:B--2---:R-:W-:Y:S02]  /*bbd0*/  F2FP.BF16.PACK_AB R24, R96, R99 ;  /* 0x000000636018723e */ /* 0x004fe400000010ff */
[----:B-1----:R-:W-:Y:S03]  /*bbe0*/  F2FP.BF16.PACK_AB R25, R23, R98 ;  /* 0x000000621719723e */ /* 0x002fe600000010ff */
[----:B------:R-:W-:Y:S02]  /*bbf0*/  FADD.FTZ R98, R98, R21 ;  /* 0x0000001562627221 */ /* 0x000fe40000010000 */
[----:B------:R-:W1:Y:S01]  /*bc00*/  MUFU.EX2 R91, R91 ;  /* 0x0000005b005b7308 */ /* 0x000e620000000800 */
[----:B------:R-:W-:Y:S02]  /*bc10*/  FADD.FTZ R99, R99, R20 ;  /* 0x0000001463637221 */ /* 0x000fe40000010000 */
[----:B------:R-:W-:Y:S01]  /*bc20*/  FADD.FTZ R23, R23, R98 ;  /* 0x0000006217177221 */ /* 0x000fe20000010000 */
[----:B---3--:R-:W-:Y:S01]  /*bc30*/  F2FP.BF16.PACK_AB R26, R94, R95 ;  /* 0x0000005f5e1a723e */ /* 0x008fe200000010ff */
[----:B------:R-:W-:Y:S04]  /*bc40*/  FADD.FTZ R96, R96, R99 ;  /* 0x0000006360607221 */ /* 0x000fe80000010000 */
[----:B------:R-:W-:Y:S01]  /*bc50*/  FADD.FTZ R95, R95, R96 ;  /* 0x000000605f5f7221 */ /* 0x000fe20000010000 */
[----:B------:R-:W-:Y:S03]  /*bc60*/  MUFU.EX2 R93, R93 ;  /* 0x0000005d005d7308 */ /* 0x000fe60000000800 */
[----:B------:R-:W-:Y:S02]  /*bc70*/  FADD.FTZ R94, R94, R95 ;  /* 0x0000005f5e5e7221 */ /* 0x000fe40000010000 */
[----:B-----5:R-:W-:Y:S05]  /*bc80*/  FADD.FTZ R68, R22, R23 ;  /* 0x0000001716447221 */ /* 0x020fea0000010000 */
[----:B------:R-:W2:Y:S01]  /*bc90*/  MUFU.EX2 R90, R90 ;  /* 0x0000005a005a7308 */ /* 0x000ea20000000800 */
[C---:B-1----:R-:W-:Y:S01]  /*bca0*/  F2FP.BF16.PACK_AB R27, R91.reuse, R22 ;  /* 0x000000165b1b723e */ /* 0x042fe200000010ff */
        /* <DEDUP_REMOVED lines=9> */
[----:B------:R-:W-:Y:S04]  /*bd40*/  LDSM.16.MT88.4 R36, [R139+0x4000] ;  /* 0x004000008b24783b */ /* 0x000fe80000004200 */
[----:B------:R-:W5:Y:S02]  /*bd50*/  MUFU.EX2 R62, R62 ;  /* 0x0000003e003e7308 */ /* 0x000f640000000800 */
        /* <DEDUP_REMOVED lines=8> */
[C---:B-----5:R-:W-:Y:S01]  /*bde0*/  F2FP.BF16.PACK_AB R26, R62.reuse, R67 ;  /* 0x000000433e1a723e */ /* 0x060fe200000010ff */
        /* <DEDUP_REMOVED lines=16> */
[--C-:B------:R-:W-:Y:S01]  /*bef0*/  FFMA.FTZ R41, R186, c[0x0][0x23c], -R53.reuse ;  /* 0x00008f00ba297a23 */ /* 0x100fe20000010835 */
[----:B------:R-:W5:Y:S02]  /*bf00*/  MUFU.EX2 R50, R50 ;  /* 0x0000003200327308 */ /* 0x000f640000000800 */
[----:B--2---:R-:W-:Y:S01]  /*bf10*/  F2FP.BF16.PACK_AB R24, R58, R61 ;  /* 0x0000003d3a18723e */ /* 0x004fe200000010ff */
[----:B------:R-:W-:Y:S01]  /*bf20*/  FFMA.FTZ R42, R184, c[0x0][0x23c], -R53 ;  /* 0x00008f00b82a7a23 */ /* 0x000fe20000010835 */
[----:B-1----:R-:W-:Y:S03]  /*bf30*/  F2FP.BF16.PACK_AB R25, R56, R59 ;  /* 0x0000003b3819723e */ /* 0x002fe600000010ff */
[----:B------:R-:W-:Y:S02]  /*bf40*/  FFMA.FTZ R43, R179, c[0x0][0x23c], -R92 ;  /* 0x00008f00b32b7a23 */ /* 0x000fe4000001085c */
[----:B------:R-:W-:Y:S01]  /*bf50*/  FADD.FTZ R61, R61, R62 ;  /* 0x0000003e3d3d7221 */ /* 0x000fe20000010000 */
[----:B------:R-:W-:Y:S03]  /*bf60*/  MUFU.EX2 R54, R54 ;  /* 0x0000003600367308 */ /* 0x000fe60000000800 */
[----:B------:R-:W-:Y:S07]  /*bf70*/  FADD.FTZ R58, R58, R61 ;  /* 0x0000003d3a3a7221 */ /* 0x000fee0000010000 */
        /* <DEDUP_REMOVED lines=12> */
[C---:B----4-:R-:W-:Y:S03]  /*c040*/  HMMA.16816.F32.BF16 R12, R24.reuse, R28, R12 ;  /* 0x0000001c180c723c */ /* 0x050fe6000004180c */
[----:B------:R-:W-:Y:S05]  /*c050*/  MUFU.EX2 R52, R52 ;  /* 0x0000003400347308 */ /* 0x000fea0000000800 */
[----:B------:R-:W-:Y:S01]  /*c060*/  HMMA.16816.F32.BF16 R16, R24, R30, R16 ;  /* 0x0000001e1810723c */ /* 0x000fe20000041810 */
[----:B------:R-:W4:Y:S04]  /*c070*/  LDSM.16.MT88.4 R28, [R139+0x4400] ;  /* 0x004400008b1c783b */ /* 0x000f280000004200 */
[----:B------:R-:W5:Y:S02]  /*c080*/  MUFU.EX2 R57, R57 ;  /* 0x0000003900397308 */ /* 0x000f640000000800 */
[----:B------:R-:W-:Y:S01]  /*c090*/  F2FP.BF16.PACK_AB R24, R46, R51 ;  /* 0x000000332e18723e */ /* 0x000fe200000010ff */
[----:B------:R-:W-:Y:S01]  /*c0a0*/  FADD.FTZ R51, R51, R50 ;  /* 0x0000003233337221 */ /* 0x000fe20000010000 */
[----:B--2---:R-:W-:Y:S03]  /*c0b0*/  F2FP.BF16.PACK_AB R25, R44, R47 ;  /* 0x0000002f2c19723e */ /* 0x004fe600000010ff */
[----:B-1----:R-:W-:Y:S01]  /*c0c0*/  F2FP.BF16.PACK_AB R26, R48, R45 ;  /* 0x0000002d301a723e */ /* 0x002fe200000010ff */
[----:B------:R-:W-:Y:S02]  /*c0d0*/  FADD.FTZ R46, R46, R51 ;  /* 0x000000332e2e7221 */ /* 0x000fe40000010000 */
[----:B------:R-:W-:Y:S02]  /*c0e0*/  MUFU.EX2 R63, R63 ;  /* 0x0000003f003f7308 */ /* 0x000fe40000000800 */
[----:B------:R-:W-:Y:S04]  /*c0f0*/  FADD.FTZ R45, R45, R46 ;  /* 0x0000002e2d2d7221 */ /* 0x000fe80000010000 */
[----:B------:R-:W-:Y:S04]  /*c100*/  FADD.FTZ R48, R48, R45 ;  /* 0x0000002d30307221 */ /* 0x000fe80000010000 */
[----:B------:R-:W1:Y:S01]  /*c110*/  MUFU.EX2 R66, R66 ;  /* 0x0000004200427308 */ /* 0x000e620000000800 */
[----:B-----5:R-:W-:Y:S09]  /*c120*/  F2FP.BF16.PACK_AB R27, R57, R52 ;  /* 0x00000034391b723e */ /* 0x020ff200000010ff */
[----:B------:R-:W-:Y:S01]  /*c130*/  MUFU.EX2 R64, R64 ;  /* 0x0000004000407308 */ /* 0x000fe20000000800 */
[C---:B------:R-:W-:Y:S08]  /*c140*/  HMMA.16816.F32.BF16 R4, R24.reuse, R36, R4 ;  /* 0x000000241804723c */ /* 0x040ff00000041804 */
[C---:B------:R-:W-:Y:S01]  /*c150*/  HMMA.16816.F32.BF16 R8, R24.reuse, R38, R8 ;  /* 0x000000261808723c */ /* 0x040fe20000041808 */
[----:B------:R-:W2:Y:S01]  /*c160*/  MUFU.EX2 R73, R73 ;  /* 0x0000004900497308 */ /* 0x000ea20000000800 */
[----:B------:R-:W5:Y:S02]  /*c170*/  LDSM.16.MT88.4 R36, [R138+0x4400] ;  /* 0x004400008a24783b */ /* 0x000f640000004200 */
[C---:B-1----:R-:W-:Y:S01]  /*c180*/  F2FP.BF16.PACK_AB R20, R66.reuse, R63 ;  /* 0x0000003f4214723e */ /* 0x042fe200000010ff */
[----:B------:R-:W-:Y:S03]  /*c190*/  FADD.FTZ R63, R63, R48 ;  /* 0x000000303f3f7221 */ /* 0x000fe60000010000 */
[C---:B---3--:R-:W-:Y:S03]  /*c1a0*/  HMMA.16816.F32.BF16 R12, R24.reuse, R32, R12 ;  /* 0x00000020180c723c */ /* 0x048fe6000004180c */
[----:B------:R-:W-:Y:S01]  /*c1b0*/  MUFU.EX2 R72, R72 ;  /* 0x0000004800487308 */ /* 0x000fe20000000800 */
[----:B------:R-:W-:Y:S03]  /*c1c0*/  FADD.FTZ R63, R66, R63 ;  /* 0x0000003f423f7221 */ /* 0x000fe60000010000 */
[--C-:B------:R-:W-:Y:S01]  /*c1d0*/  FFMA.FTZ R32, R176, c[0x0][0x23c], -R53.reuse ;  /* 0x00008f00b0207a23 */ /* 0x100fe20000010835 */
[----:B------:R-:W-:Y:S01]  /*c1e0*/  HMMA.16816.F32.BF16 R16, R24, R34, R16 ;  /* 0x000000221810723c */ /* 0x000fe20000041810 */
[----:B------:R-:W1:Y:S03]  /*c1f0*/  LDSM.16.MT88.4 R24, [R139+0x4800] ;  /* 0x004800008b18783b */ /* 0x000e660000004200 */
[--C-:B------:R-:W-:Y:S01]  /*c200*/  FFMA.FTZ R33, R174, c[0x0][0x23c], -R53.reuse ;  /* 0x00008f00ae217a23 */ /* 0x100fe20000010835 */
[----:B------:R-:W3:Y:S02]  /*c210*/  MUFU.EX2 R75, R75 ;  /* 0x0000004b004b7308 */ /* 0x000ee40000000800 */
[--C-:B------:R-:W-:Y:S01]  /*c220*/  FFMA.FTZ R34, R171, c[0x0][0x23c], -R92.reuse ;  /* 0x00008f00ab227a23 */ /* 0x100fe2000001085c */
[----:B--2---:R-:W-:Y:S01]  /*c230*/  F2FP.BF16.PACK_AB R21, R73, R64 ;  /* 0x000000404915723e */ /* 0x004fe200000010ff */
[----:B------:R-:W-:Y:S06]  /*c240*/  FFMA.FTZ R92, R172, c[0x0][0x23c], -R92 ;  /* 0x00008f00ac5c7a23 */ /* 0x000fec000001085c */
[----:B------:R-:W-:Y:S10]  /*c250*/  MUFU.EX2 R74, R74 ;  /* 0x0000004a004a7308 */ /* 0x000ff40000000800 */
[----:B------:R-:W2:Y:S01]  /*c260*/  MUFU.EX2 R101, R101 ;  /* 0x0000006500657308 */ /* 0x000ea20000000800 */
[----:B---3--:R-:W-:Y:S09]  /*c270*/  F2FP.BF16.PACK_AB R22, R75, R72 ;  /* 0x000000484b16723e */ /* 0x008ff200000010ff */
[----:B------:R-:W-:Y:S10]  /*c280*/  MUFU.EX2 R105, R105 ;  /* 0x0000006900697308 */ /* 0x000ff40000000800 */
[----:B------:R-:W3:Y:S01]  /*c290*/  MUFU.EX2 R40, R40 ;  /* 0x0000002800287308 */ /* 0x000ee20000000800 */
[----:B--2---:R-:W-:Y:S09]  /*c2a0*/  F2FP.BF16.PACK_AB R23, R101, R74 ;  /* 0x0000004a6517723e */ /* 0x004ff200000010ff */
[----:B------:R-:W-:Y:S01]  /*c2b0*/  MUFU.EX2 R41, R41 ;  /* 0x0000002900297308 */ /* 0x000fe20000000800 */
[C---:B----4-:R-:W-:Y:S08]  /*c2c0*/  HMMA.16816.F32.BF16 R4, R20.reuse, R28, R4 ;  /* 0x0000001c1404723c */ /* 0x050ff00000041804 */
[C---:B------:R-:W-:Y:S01]  /*c2d0*/  HMMA.16816.F32.BF16 R8, R20.reuse, R30, R8 ;  /* 0x0000001e1408723c */ /* 0x040fe20000041808 */
[----:B------:R-:W2:Y:S01]  /*c2e0*/  MUFU.EX2 R42, R42 ;  /* 0x0000002a002a7308 */ /* 0x000ea20000000800 */
        /* <DEDUP_REMOVED lines=8> */
[----:B---3--:R-:W-:Y:S02]  /*c370*/  F2FP.BF16.PACK_AB R20, R40, R105 ;  /* 0x000000692814723e */ /* 0x008fe400000010ff */
        /* <DEDUP_REMOVED lines=8> */
[----:B-----5:R-:W-:Y:S03]  /*c400*/  F2FP.BF16.PACK_AB R22, R108, R43 ;  /* 0x0000002b6c16723e */ /* 0x020fe600000010ff */
[----:B------:R-:W-:Y:S03]  /*c410*/  FADD.FTZ R52, R52, R47 ;  /* 0x0000002f34347221 */ /* 0x000fe60000010000 */
[----:B------:R-:W-:Y:S01]  /*c420*/  MUFU.EX2 R102, R173 ;  /* 0x000000ad00667308 */ /* 0x000fe20000000800 */
[----:B------:R-:W-:Y:S04]  /*c430*/  FADD.FTZ R57, R57, R52 ;  /* 0x0000003439397221 */ /* 0x000fe80000010000 */
[----:B------:R-:W-:Y:S04]  /*c440*/  FADD.FTZ R64, R64, R57 ;  /* 0x0000003940407221 */ /* 0x000fe80000010000 */
[----:B------:R-:W-:Y:S01]  /*c450*/  FADD.FTZ R73, R73, R64 ;  /* 0x0000004049497221 */ /* 0x000fe20000010000 */
[----:B------:R-:W3:Y:S01]  /*c460*/  MUFU.EX2 R97, R175 ;  /* 0x000000af00617308 */ /* 0x000ee20000000800 */
[----:B--2---:R-:W-:Y:S09]  /*c470*/  F2FP.BF16.PACK_AB R23, R111, R110 ;  /* 0x0000006e6f17723e */ /* 0x004ff200000010ff */
[----:B------:R-:W-:Y:S01]  /*c480*/  MUFU.EX2 R32, R32 ;  /* 0x0000002000207308 */ /* 0x000fe20000000800 */
[C---:B-1----:R-:W-:Y:S08]  /*c490*/  HMMA.16816.F32.BF16 R4, R20.reuse, R24, R4 ;  /* 0x000000181404723c */ /* 0x042ff00000041804 */
[C---:B------:R-:W-:Y:S01]  /*c4a0*/  HMMA.16816.F32.BF16 R8, R20.reuse, R26, R8 ;  /* 0x0000001a1408723c */ /* 0x040fe20000041808 */
[----:B------:R-:W1:Y:S01]  /*c4b0*/  MUFU.EX2 R33, R33 ;  /* 0x0000002100217308 */ /* 0x000e620000000800 */
[----:B------:R-:W2:Y:S02]  /*c4c0*/  LDSM.16.MT88.4 R24, [R138+0x4c00] ;  /* 0x004c00008a18783b */ /* 0x000ea40000004200 */
[----:B---3--:R-:W-:Y:S04]  /*c4d0*/  F2FP.BF16.PACK_AB R68, R97, R102 ;  /* 0x000000666144723e */ /* 0x008fe800000010ff */
[C---:B----4-:R-:W-:Y:S03]  /*c4e0*/  HMMA.16816.F32.BF16 R12, R20.reuse, R28, R12 ;  /* 0x0000001c140c723c */ /* 0x050fe6000004180c */
[----:B------:R-:W-:Y:S05]  /*c4f0*/  MUFU.EX2 R34, R34 ;  /* 0x0000002200227308 */ /* 0x000fea0000000800 */
[----:B------:R-:W-:Y:S05]  /*c500*/  HMMA.16816.F32.BF16 R16, R20, R30, R16 ;  /* 0x0000001e1410723c */ /* 0x000fea0000041810 */
[----:B------:R-:W3:Y:S01]  /*c510*/  MUFU.EX2 R35, R92 ;  /* 0x0000005c00237308 */ /* 0x000ee20000000800 */
[----:B-1----:R-:W-:Y:S09]  /*c520*/  F2FP.BF16.PACK_AB R69, R33, R32 ;  /* 0x000000202145723e */ /* 0x002ff200000010ff */
[----:B------:R-:W-:Y:S10]  /*c530*/  MUFU.EX2 R36, R36 ;  /* 0x0000002400247308 */ /* 0x000ff40000000800 */
[----:B------:R-:W1:Y:S01]  /*c540*/  MUFU.EX2 R53, R53 ;  /* 0x0000003500357308 */ /* 0x000e620000000800 */
[----:B---3--:R-:W-:Y:S02]  /*c550*/  F2FP.BF16.PACK_AB R70, R35, R34 ;  /* 0x000000222346723e */ /* 0x008fe400000010ff */
[----:B-1----:R-:W-:Y:S07]  /*c560*/  F2FP.BF16.PACK_AB R71, R53, R36 ;  /* 0x000000243547723e */ /* 0x002fee00000010ff */
[C---:B------:R-:W-:Y:S07]  /*c570*/  HMMA.16816.F32.BF16 R80, R68.reuse, R76, R4 ;  /* 0x0000004c4450723c */ /* 0x040fee0000041804 */
[----:B------:R-:W-:Y:S01]  /*c580*/  FADD.FTZ R4, R72, R63 ;  /* 0x0000003f48047221 */ /* 0x000fe20000010000 */
[C---:B------:R-:W-:Y:S04]  /*c590*/  HMMA.16816.F32.BF16 R76, R68.reuse, R78, R8 ;  /* 0x0000004e444c723c */ /* 0x040fe80000041808 */
        /* <DEDUP_REMOVED lines=21> */
[----:B------:R-:W-:-:S05]  /*c6f0*/  @P0 BRA `(.L_x_3912) ;  /* 0xffffcf8000000947 */ /* 0x000fca000383ffff */
.L_x_3908:
[----:B------:R-:W1:Y:S01]  /*c700*/  SHFL.BFLY PT, R3, R168, 0x2, 0x1f ;  /* 0x0c401f00a8037f89 */ /* 0x000e6200000e0000 */
[----:B------:R-:W-:Y:S01]  /*c710*/  IMAD.MOV.U32 R9, RZ, RZ, 0x3f800000 ;  /* 0x3f800000ff097424 */ /* 0x000fe200078e00ff */
[----:B------:R-:W-:Y:S01]  /*c720*/  BSSY B0, `(.L_x_3913) ;  /* 0x000007d000007945 */ /* 0x000fe20003800000 */
[----:B------:R-:W-:Y:S01]  /*c730*/  IMAD.SHL.U32 R156, R156, 0x8, RZ ;  /* 0x000000089c9c7824 */ /* 0x000fe200078e00ff */
[----:B------:R-:W2:Y:S01]  /*c740*/  SHFL.BFLY PT, R4, R167, 0x2, 0x1f ;  /* 0x0c401f00a7047f89 */ /* 0x000ea200000e0000 */
[----:B------:R-:W-:-:S03]  /*c750*/  IMAD R151, R162, 0x10, R151 ;  /* 0x00000010a2977824 */ /* 0x000fc600078e0297 */
[----:B------:R-:W3:Y:S04]  /*c760*/  S2R R5, SR_TID.X ;  /* 0x0000000000057919 */ /* 0x000ee80000002100 */
[----:B------:R-:W-:Y:S06]  /*c770*/  BAR.SYNC.DEFER_BLOCKING 0x0 ;  /* 0x0000000000007b1d */ /* 0x000fec0000010000 */
[----:B------:R-:W4:Y:S01]  /*c780*/  S2R R28, SR_CTAID.X ;  /* 0x00000000001c7919 */ /* 0x000f220000002500 */
        /* <DEDUP_REMOVED lines=8> */
[----:B------:R-:W-:Y:S01]  /*c810*/  SHF.L.U32 R12, R12, 0x2, RZ ;  /* 0x000000020c0c7819 */ /* 0x000fe200000006ff */
[----:B----4-:R-:W-:Y:S01]  /*c820*/  IMAD.SHL.U32 R28, R28, 0x40, RZ ;  /* 0x000000401c1c7824 */ /* 0x010fe200078e00ff */
[----:B------:R-:W-:Y:S02]  /*c830*/  SHF.R.S32.HI R14, RZ, 0x1f, R11 ;  /* 0x0000001fff0e7819 */ /* 0x000fe4000001140b */
[----:B------:R-:W-:-:S02]  /*c840*/  LOP3.LUT R12, R12, 0x3fffff00, RZ, 0xc0, !PT ;  /* 0x3fffff000c0c7812 */ /* 0x000fc400078ec0ff */
[----:B------:R-:W-:Y:S02]  /*c850*/  LEA.HI R14, R14, R11, RZ, 0x3 ;  /* 0x0000000b0e0e7211 */ /* 0x000fe400078f18ff */
[----:B------:R-:W-:Y:S01]  /*c860*/  LOP3.LUT R16, R16, 0xfffffffc, RZ, 0xc0, !PT ;  /* 0xfffffffc10107812 */ /* 0x000fe200078ec0ff */
[----:B------:R-:W-:Y:S01]  /*c870*/  IMAD R155, R155, 0x20, R12 ;  /* 0x000000209b9b7824 */ /* 0x000fe200078e020c */
[----:B------:R-:W-:Y:S01]  /*c880*/  LOP3.LUT R14, R14, 0xfffffff8, RZ, 0xc0, !PT ;  /* 0xfffffff80e0e7812 */ /* 0x000fe200078ec0ff */
[----:B-1----:R-:W-:Y:S01]  /*c890*/  FADD.FTZ R7, R8, R7 ;  /* 0x0000000708077221 */ /* 0x002fe20000010000 */
[CC--:B------:R-:W-:Y:S01]  /*c8a0*/  LEA.HI R12, R4.reuse, R5.reuse, RZ, 0x4 ;  /* 0x00000005040c7211 */ /* 0x0c0fe200078f20ff */
[----:B------:R-:W-:Y:S02]  /*c8b0*/  IMAD.IADD R13, R5, 0x1, -R16 ;  /* 0x00000001050d7824 */ /* 0x000fe400078e0a10 */
[----:B--2---:R-:W-:Y:S01]  /*c8c0*/  FADD.FTZ R6, R3, R6 ;  /* 0x0000000603067221 */ /* 0x004fe20000010000 */
[----:B------:R-:W-:Y:S01]  /*c8d0*/  LEA.HI R3, R4, R5, RZ, 0x5 ;  /* 0x0000000504037211 */ /* 0x000fe200078f28ff */
[----:B------:R-:W-:Y:S01]  /*c8e0*/  IMAD.IADD R11, R11, 0x1, -R14 ;  /* 0x000000010b0b7824 */ /* 0x000fe200078e0a0e */
[----:B------:R-:W-:Y:S01]  /*c8f0*/  FSETP.NE.FTZ.AND P3, PT, R7, RZ, PT ;  /* 0x000000ff0700720b */ /* 0x000fe20003f75000 */
[----:B------:R-:W-:Y:S01]  /*c900*/  IMAD.MOV.U32 R8, RZ, RZ, 0x3f800000 ;  /* 0x3f800000ff087424 */ /* 0x000fe200078e00ff */
[----:B------:R-:W-:Y:S01]  /*c910*/  SHF.R.S32.HI R12, RZ, 0x4, R12 ;  /* 0x00000004ff0c7819 */ /* 0x000fe2000001140c */
[----:B------:R-:W-:Y:S01]  /*c920*/  IMAD R154, R154, 0x4, R155 ;  /* 0x000000049a9a7824 */ /* 0x000fe200078e029b */
[----:B------:R-:W-:-:S02]  /*c930*/  SHF.R.S32.HI R10, RZ, 0x5, R3 ;  /* 0x00000005ff0a7819 */ /* 0x000fc40000011403 */
[----:B------:R-:W-:Y:S02]  /*c940*/  SHF.L.U32 R12, R12, 0x6, RZ ;  /* 0x000000060c0c7819 */ /* 0x000fe400000006ff */
[----:B------:R-:W-:Y:S02]  /*c950*/  LEA.HI R14, R11, R11, RZ, 0x1 ;  /* 0x0000000b0b0e7211 */ /* 0x000fe400078f08ff */
[----:B------:R-:W-:Y:S02]  /*c960*/  LEA R10, R10, R13, 0x8 ;  /* 0x0000000d0a0a7211 */ /* 0x000fe400078e40ff */
[----:B------:R-:W-:Y:S01]  /*c970*/  FSETP.NE.FTZ.AND P2, PT, R6, RZ, PT ;  /* 0x000000ff0600720b */ /* 0x000fe20003f55000 */
[----:B------:R-:W1:Y:S01]  /*c980*/  @P3 MUFU.RCP R9, R7 ;  /* 0x0000000700093308 */ /* 0x000e620000001000 */
[----:B------:R-:W-:Y:S02]  /*c990*/  LOP3.LUT R13, R12, 0xc0, RZ, 0xc0, !PT ;  /* 0x000000c00c0d7812 */ /* 0x000fe400078ec0ff */
[----:B------:R-:W-:-:S02]  /*c9a0*/  SHF.R.S32.HI R12, RZ, 0x1, R14 ;  /* 0x00000001ff0c7819 */ /* 0x000fc4000001140e */
[----:B------:R-:W-:Y:S02]  /*c9b0*/  LOP3.LUT R14, R14, 0x1fffffe, RZ, 0xc0, !PT ;  /* 0x01fffffe0e0e7812 */ /* 0x000fe400078ec0ff */
[C---:B------:R-:W-:Y:S01]  /*c9c0*/  SHF.L.U32 R15, R12.reuse, 0x6, RZ ;  /* 0x000000060c0f7819 */ /* 0x040fe200000006ff */
[----:B------:R-:W-:Y:S01]  /*c9d0*/  @P3 MUFU.LG2 R7, R7 ;  /* 0x0000000700073308 */ /* 0x000fe20000000c00 */
[C---:B------:R-:W-:Y:S01]  /*c9e0*/  LOP3.LUT P0, RZ, R12.reuse, 0x2, RZ, 0xc0, !PT ;  /* 0x000000020cff7812 */ /* 0x040fe2000780c0ff */
[----:B------:R-:W-:Y:S01]  /*c9f0*/  IMAD.IADD R11, R11, 0x1, -R14 ;  /* 0x000000010b0b7824 */ /* 0x000fe200078e0a0e */
[----:B------:R-:W-:Y:S02]  /*ca00*/  LOP3.LUT R15, R15, 0xc0, RZ, 0xc0, !PT ;  /* 0x000000c00f0f7812 */ /* 0x000fe400078ec0ff */
[----:B------:R-:W-:Y:S02]  /*ca10*/  LOP3.LUT R14, R12, 0x1, RZ, 0xc0, !PT ;  /* 0x000000010c0e7812 */ /* 0x000fe400078ec0ff */
[----:B------:R-:W-:Y:S01]  /*ca20*/  LEA R10, R11, R10, 0x4 ;  /* 0x0000000a0b0a7211 */ /* 0x000fe200078e20ff */
[----:B------:R-:W2:Y:S01]  /*ca30*/  @P2 MUFU.RCP R8, R6 ;  /* 0x0000000600082308 */ /* 0x000ea20000001000 */
[----:B------:R-:W-:Y:S01]  /*ca40*/  LEA.HI R15, R15, R15, RZ, 0x1d ;  /* 0x0000000f0f0f7211 */ /* 0x000fe200078fe8ff */
[----:B-1----:R-:W-:Y:S01]  /*ca50*/  FMUL.FTZ R80, R9, R80 ;  /* 0x0000005009507220 */ /* 0x002fe20000410000 */
[----:B------:R-:W-:Y:S01]  /*ca60*/  LOP3.LUT R156, R13, 0x18, R156, 0xf8, !PT ;  /* 0x000000180d9c7812 */ /* 0x000fe200078ef89c */
[C---:B------:R-:W-:Y:S01]  /*ca70*/  FMUL.FTZ R81, R9.reuse, R81 ;  /* 0x0000005109517220 */ /* 0x040fe20000410000 */
[----:B------:R-:W-:Y:S01]  /*ca80*/  ISETP.NE.U32.AND P1, PT, R14, 0x1, PT ;  /* 0x000000010e00780c */ /* 0x000fe20003f25070 */
[----:B------:R-:W-:Y:S01]  /*ca90*/  IMAD.U32 R10, R10, 0x2, R15 ;  /* 0x000000020a0a7824 */ /* 0x000fe200078e000f */
[----:B------:R-:W-:Y:S01]  /*caa0*/  MOV R12, 0xffffffe0 ;  /* 0xffffffe0000c7802 */ /* 0x000fe20000000f00 */
[C---:B------:R-:W-:Y:S01]  /*cab0*/  FMUL.FTZ R76, R9.reuse, R76 ;  /* 0x0000004c094c7220 */ /* 0x040fe20000410000 */
[----:B------:R-:W-:Y:S01]  /*cac0*/  SHF.R.U32.HI R13, RZ, 0x3, R13 ;  /* 0x00000003ff0d7819 */ /* 0x000fe2000001160d */
[C---:B------:R-:W-:Y:S01]  /*cad0*/  FMUL.FTZ R77, R9.reuse, R77 ;  /* 0x0000004d094d7220 */ /* 0x040fe20000410000 */
[----:B------:R-:W-:Y:S01]  /*cae0*/  SEL R12, R12, 0x20, !P1 ;  /* 0x000000200c0c7807 */ /* 0x000fe20004800000 */
[C---:B------:R-:W-:Y:S01]  /*caf0*/  FMUL.FTZ R72, R9.reuse, R72 ;  /* 0x0000004809487220 */ /* 0x040fe20000410000 */
[----:B------:R-:W-:Y:S01]  /*cb00*/  LOP3.LUT R11, R156, R13, RZ, 0x3c, !PT ;  /* 0x0000000d9c0b7212 */ /* 0x000fe200078e3cff */
[C---:B------:R-:W-:Y:S01]  /*cb10*/  FMUL.FTZ R73, R9.reuse, R73 ;  /* 0x0000004909497220 */ /* 0x040fe20000410000 */
[----:B------:R-:W-:Y:S01]  /*cb20*/  STS.64 [R10.X4], R80 ;  /* 0x000000500a007388 */ /* 0x000fe20000004a00 */
[----:B------:R-:W-:Y:S01]  /*cb30*/  FMUL.FTZ R68, R9, R68 ;  /* 0x0000004409447220 */ /* 0x000fe20000410000 */
[----:B------:R-:W-:Y:S01]  /*cb40*/  LOP3.LUT R30, R3, 0xffffffe0, RZ, 0xc0, !PT ;  /* 0xffffffe0031e7812 */ /* 0x000fe200078ec0ff */
[----:B------:R-:W-:Y:S01]  /*cb50*/  FMUL.FTZ R69, R9, R69 ;  /* 0x0000004509457220 */ /* 0x000fe20000410000 */
[----:B------:R-:W1:Y:S01]  /*cb60*/  @P2 MUFU.LG2 R6, R6 ;  /* 0x0000000600062308 */ /* 0x000e620000000c00 */
[----:B------:R-:W-:Y:S01]  /*cb70*/  IMAD.SHL.U32 R9, R10, 0x4, RZ ;  /* 0x000000040a097824 */ /* 0x000fe200078e00ff */
[----:B------:R-:W-:Y:S01]  /*cb80*/  IADD3 R30, -R30, R5, RZ ;  /* 0x000000051e1e7210 */ /* 0x000fe20007ffe1ff */
[----:B--2---:R-:W-:Y:S01]  /*cb90*/  FMUL.FTZ R83, R8, R83 ;  /* 0x0000005308537220 */ /* 0x004fe20000410000 */
[----:B------:R-:W-:Y:S01]  /*cba0*/  LEA.HI R4, R4, R5, RZ, 0x3 ;  /* 0x0000000504047211 */ /* 0x000fe200078f18ff */
[C---:B------:R-:W-:Y:S01]  /*cbb0*/  FMUL.FTZ R82, R8.reuse, R82 ;  /* 0x0000005208527220 */ /* 0x040fe20000410000 */
[C---:B------:R-:W-:Y:S01]  /*cbc0*/  IADD3 R29, R9.reuse, 0x40, RZ ;  /* 0x00000040091d7810 */ /* 0x040fe20007ffe0ff */
[C---:B------:R-:W-:Y:S01]  /*cbd0*/  FMUL.FTZ R79, R8.reuse, R79 ;  /* 0x0000004f084f7220 */ /* 0x040fe20000410000 */
[C---:B------:R-:W-:Y:S01]  /*cbe0*/  @P0 IADD3 R29, R9.reuse, -0x40, RZ ;  /* 0xffffffc0091d0810 */ /* 0x040fe20007ffe0ff */
[C---:B------:R-:W-:Y:S01]  /*cbf0*/  FMUL.FTZ R78, R8.reuse, R78 ;  /* 0x0000004e084e7220 */ /* 0x040fe20000410000 */
[----:B------:R2:W-:Y:S01]  /*cc00*/  STS.64 [R10.X4+0x400], R82 ;  /* 0x000400520a007388 */ /* 0x0005e20000004a00 */
[----:B------:R-:W-:Y:S01]  /*cc10*/  FMUL.FTZ R75, R8, R75 ;  /* 0x0000004b084b7220 */ /* 0x000fe20000410000 */
[----:B------:R-:W-:Y:S01]  /*cc20*/  IADD3 R31, R12, R29, RZ ;  /* 0x0000001d0c1f7210 */ /* 0x000fe20007ffe0ff */
[----:B------:R-:W-:Y:S01]  /*cc30*/  FMUL.FTZ R74, R8, R74 ;  /* 0x0000004a084a7220 */ /* 0x000fe20000410000 */
[----:B------:R-:W-:Y:S01]  /*cc40*/  LOP3.LUT P0, RZ, R30, 0x3, RZ, 0xc0, !PT ;  /* 0x000000031eff7812 */ /* 0x000fe2000780c0ff */
[----:B------:R-:W-:Y:S01]  /*cc50*/  FMUL.FTZ R71, R8, R71 ;  /* 0x0000004708477220 */ /* 0x000fe20000410000 */
[----:B------:R-:W-:Y:S01]  /*cc60*/  LOP3.LUT R4, R4, 0xfffffff8, RZ, 0xc0, !PT ;  /* 0xfffffff804047812 */ /* 0x000fe200078ec0ff */
[----:B------:R-:W-:Y:S01]  /*cc70*/  FMUL.FTZ R70, R8, R70 ;  /* 0x0000004608467220 */ /* 0x000fe20000410000 */
[----:B------:R-:W-:Y:S01]  /*cc80*/  IADD3 R8, R154, R11, RZ ;  /* 0x0000000b9a087210 */ /* 0x000fe20007ffe0ff */
[----:B------:R-:W-:Y:S01]  /*cc90*/  IMAD.IADD R13, R9, 0x1, R12 ;  /* 0x00000001090d7824 */ /* 0x000fe200078e020c */
[----:B------:R-:W3:Y:S01]  /*cca0*/  S2R R11, SR_CTAID.Z ;  /* 0x00000000000b7919 */ /* 0x000ee20000002700 */
[----:B------:R-:W-:Y:S01]  /*ccb0*/  @P3 FMUL.FTZ R7, R7, 0.69314718246459960938 ;  /* 0x3f31721807073820 */ /* 0x000fe20000410000 */
[----:B------:R-:W-:Y:S01]  /*ccc0*/  MOV R3, 0xff800000 ;  /* 0xff80000000037802 */ /* 0x000fe20000000f00 */
[----:B------:R-:W-:Y:S01]  /*ccd0*/  IMAD.IADD R4, R5, 0x1, -R4 ;  /* 0x0000000105047824 */ /* 0x000fe200078e0a04 */
[----:B------:R-:W4:Y:S01]  /*cce0*/  S2R R9, SR_CTAID.Y ;  /* 0x0000000000097919 */ /* 0x000f220000002600 */
[----:B------:R-:W-:-:S03]  /*ccf0*/  @P3 FFMA.FTZ R3, R2, c[0x0][0x238], R7 ;  /* 0x00008e0002033a23 */ /* 0x000fc60000010007 */
[----:B------:R-:W-:Y:S01]  /*cd00*/  STS.64 [R13], R76 ;  /* 0x0000004c0d007388 */ /* 0x000fe20000000a00 */
[----:B------:R-:W-:-:S03]  /*cd10*/  SHF.L.U32 R2, R4, 0x2, RZ ;  /* 0x0000000204027819 */ /* 0x000fc600000006ff */
[----:B------:R-:W-:Y:S04]  /*cd20*/  STS.64 [R13+0x400], R78 ;  /* 0x0004004e0d007388 */ /* 0x000fe80000000a00 */
[----:B------:R-:W-:Y:S01]  /*cd30*/  STS.64 [R29], R72 ;  /* 0x000000481d007388 */ /* 0x000fe20000000a00 */
[----:B--2---:R-:W-:-:S03]  /*cd40*/  IMAD.MOV R10, RZ, RZ, -R158 ;  /* 0x000000ffff0a7224 */ /* 0x004fc600078e0a9e */
[----:B------:R-:W-:Y:S04]  /*cd50*/  STS.64 [R29+0x400], R74 ;  /* 0x0004004a1d007388 */ /* 0x000fe80000000a00 */
[----:B------:R-:W-:Y:S01]  /*cd60*/  STS.64 [R31], R68 ;  /* 0x000000441f007388 */ /* 0x000fe20000000a00 */
[----:B---3--:R-:W-:Y:S02]  /*cd70*/  IMAD R10, R10, c[0x0][0x1c0], R11 ;  /* 0x000070000a0a7a24 */ /* 0x008fe400078e020b */
[----:B-1----:R-:W-:Y:S01]  /*cd80*/  @P2 FMUL.FTZ R11, R6, 0.69314718246459960938 ;  /* 0x3f317218060b2820 */ /* 0x002fe20000410000 */
[----:B------:R-:W-:Y:S01]  /*cd90*/  STS.64 [R31+0x400], R70 ;  /* 0x000400461f007388 */ /* 0x000fe20000000a00 */
[----:B----4-:R-:W-:-:S03]  /*cda0*/  IMAD R9, R9, c[0x0][0x210], R158 ;  /* 0x0000840009097a24 */ /* 0x010fc600078e029e */
[----:B------:R-:W-:Y:S01]  /*cdb0*/  BAR.SYNC.DEFER_BLOCKING 0x0 ;  /* 0x0000000000007b1d */ /* 0x000fe20000010000 */
[----:B------:R-:W-:-:S04]  /*cdc0*/  IMAD R9, R9, c[0x0][0x1c0], R10 ;  /* 0x0000700009097a24 */ /* 0x000fc800078e020a */
[----:B------:R-:W-:Y:S01]  /*cdd0*/  IMAD R28, R9, c[0x0][0x214], R28 ;  /* 0x00008500091c7a24 */ /* 0x000fe200078e021c */
[----:B------:R-:W1:Y:S04]  /*cde0*/  LDS.128 R20, [R8.X4] ;  /* 0x0000000008147984 */ /* 0x000e680000004c00 */
[----:B------:R-:W2:Y:S04]  /*cdf0*/  LDS.128 R16, [R8.X4+0x800] ;  /* 0x0008000008107984 */ /* 0x000ea80000004c00 */
[----:B------:R-:W3:Y:S04]  /*ce00*/  LDS.128 R12, [R8.X4+0x1000] ;  /* 0x00100000080c7984 */ /* 0x000ee80000004c00 */
[----:B------:R4:W1:Y:S02]  /*ce10*/  LDS.128 R24, [R8.X4+0x1800] ;  /* 0x0018000008187984 */ /* 0x0008640000004c00 */
[----:B----4-:R-:W-:Y:S01]  /*ce20*/  MOV R8, 0xff800000 ;  /* 0xff80000000087802 */ /* 0x010fe20000000f00 */
        /* <DEDUP_REMOVED lines=12> */
.L_x_3914:
[----:B------:R-:W-:Y:S05]  /*cef0*/  BSYNC B0 ;  /* 0x0000000000007941 */ /* 0x000fea0003800000 */
.L_x_3913:
[--C-:B----4-:R-:W-:Y:S01]  /*cf00*/  SHF.R.S32.HI R3, RZ, 0x1f, R2.reuse ;  /* 0x0000001fff037819 */ /* 0x110fe20000011402 */
        /* <DEDUP_REMOVED lines=21> */
.L_x_3915:
        /* <DEDUP_REMOVED lines=10> */
.L_x_5237:


//--------------------- .text._ZN5flash24flash_fwd_splitkv_kernelI23Flash_fwd_kernel_traitsILi32ELi64ELi128ELi4ELb0ELb0EN7cutlass10bfloat16_tE19Flash_kernel_traitsILi32ELi64ELi128ELi4ES3_EELb1ELb0ELb0ELb0ELb0ELb0ELb1ELb1EEEvNS_16Flash_fwd_paramsE --------------------------
	.section	.text._ZN5flash24flash_fwd_splitkv_kernelI23Flash_fwd_kernel_traitsILi32ELi64ELi128ELi4ELb0ELb0EN7cutlass10bfloat16_tE19Flash_kernel_traitsILi32ELi64ELi128ELi4ES3_EELb1ELb0ELb0ELb0ELb0ELb0ELb1ELb1EEEvNS_16Flash_fwd_paramsE,"ax",@progbits
	.sectioninfo	@"SHI_REGISTERS=168"
	.align	128
        .global         _ZN5flash24flash_fwd_splitkv_kernelI23Flash_fwd_kernel_traitsILi32ELi64ELi128ELi4ELb0ELb0EN7cutlass10bfloat16_tE19Flash_kernel_traitsILi32ELi64ELi128ELi4ES3_EELb1ELb0ELb0ELb0ELb0ELb0ELb1ELb1EEEvNS_16Flash_fwd_paramsE
        .type           _ZN5flash24flash_fwd_splitkv_kernelI23Flash_fwd_kernel_traitsILi32ELi64ELi128ELi4ELb0ELb0EN7cutlass10bfloat16_tE19Flash_kernel_traitsILi32ELi64ELi128ELi4ES3_EELb1ELb0ELb0ELb0ELb0ELb0ELb1ELb1EEEvNS_16Flash_fwd_paramsE,@function
        .size           _ZN5flash24flash_fwd_splitkv_kernelI23Flash_fwd_kernel_traitsILi32ELi64ELi128ELi4ELb0ELb0EN7cutlass10bfloat16_tE19Flash_kernel_traitsILi32ELi64ELi128ELi4ES3_EELb1ELb0ELb0ELb0ELb0ELb0ELb1ELb1EEEvNS_16Flash_fwd_paramsE,(.L_x_5238 - _ZN5flash24flash_fwd_splitkv_kernelI23Flash_fwd_kernel_traitsILi32ELi64ELi128ELi4ELb0ELb0EN7cutlass10bfloat16_tE19Flash_kernel_traitsILi32ELi64ELi128ELi4ES3_EELb1ELb0ELb0ELb0ELb0ELb0ELb1ELb1EEEvNS_16Flash_fwd_paramsE)
        .other          _ZN5flash24flash_fwd_splitkv_kernelI23Flash_fwd_kernel_traitsILi32ELi64ELi128ELi4ELb0ELb0EN7cutlass10bfloat16_tE19Flash_kernel_traitsILi32ELi64ELi128ELi4ES3_EELb1ELb0ELb0ELb0ELb0ELb0ELb1ELb1EEEvNS_16Flash_fwd_paramsE,@"STO_CUDA_ENTRY STV_DEFAULT"
_ZN5flash24flash_fwd_splitkv_kernelI23Flash_fwd_kernel_traitsILi32ELi64ELi128ELi4ELb0ELb0EN7cutlass10bfloat16_tE19Flash_kernel_traitsILi32ELi64ELi128ELi4ES3_EELb1ELb0ELb0ELb0ELb0ELb0ELb1ELb1EEEvNS_16Flash_fwd_paramsE:
.text._ZN5flash24flash_fwd_splitkv_kernelI23Flash_fwd_kernel_traitsILi32ELi64ELi128ELi4ELb0ELb0EN7cutlass10bfloat16_tE19Flash_kernel_traitsILi32ELi64ELi128ELi4ES3_EELb1ELb0ELb0ELb0ELb0ELb0ELb1ELb1EEEvNS_16Flash_fwd_paramsE:
[----:B------:R-:W-:Y:S02]  /*0000*/  MOV R1, c[0x0][0x28] ;  /* 0x00000a0000017a02 */ /* 0x000fe40000000f00 */
[----:B------:R-:W1:Y:S01]  /*0010*/  I2F.U32.RP R4, c[0x0][0x1c0] ;  /* 0x0000700000047b06 */ /* 0x000e620000209000 */
[----:B------:R-:W2:Y:S01]  /*0020*/  S2R R5, SR_CTAID.Z ;  /* 0x0000000000057919 */ /* 0x000ea20000002700 */
[----:B------:R-:W-:Y:S01]  /*0030*/  IMAD.MOV.U32 R2, RZ, RZ, RZ ;  /* 0x000000ffff027224 */ /* 0x000fe200078e00ff */
[----:B------:R-:W-:Y:S01]  /*0040*/  ISETP.NE.U32.AND P0, PT, RZ, c[0x0][0x1c0], PT ;  /* 0x00007000ff007a0c */ /* 0x000fe20003f05070 */
[----:B------:R-:W-:Y:S01]  /*0050*/  IMAD.MOV.U32 R25, RZ, RZ, -0x1 ;  /* 0xffffffffff197424 */ /* 0x000fe200078e00ff */
[----:B------:R-:W-:Y:S01]  /*0060*/  ISETP.NE.U32.AND P5, PT, RZ, c[0x0][0x250], PT ;  /* 0x00009400ff007a0c */ /* 0x000fe20003fa5070 */
[----:B------:R-:W-:-:S03]  /*0070*/  ULDC.64 UR6, c[0x0][0x118] ;  /* 0x0000460000067ab9 */ /* 0x000fc60000000a00 */
[----:B------:R-:W-:Y:S01]  /*0080*/  ISETP.NE.AND.EX P5, PT, RZ, c[0x0][0x254], PT, P5 ;  /* 0x00009500ff007a0c */ /* 0x000fe20003fa5350 */
[----:B-1----:R-:W1:Y:S02]  /*0090*/  MUFU.RCP R3, R4 ;  /* 0x0000000400037308 */ /* 0x002e640000001000 */
[----:B-1----:R-:W-:-:S06]  /*00a0*/  IADD3 R3, R3, 0xffffffe, RZ ;  /* 0x0ffffffe03037810 */ /* 0x002fcc0007ffe0ff */
[----:B------:R-:W1:Y:S02]  /*00b0*/  F2I.FTZ.U32.TRUNC.NTZ R3, R3 ;  /* 0x0000000300037305 */ /* 0x000e64000021f000 */
[----:B-1----:R-:W-:-:S04]  /*00c0*/  IMAD.MOV R0, RZ, RZ, -R3 ;  /* 0x000000ffff007224 */ /* 0x002fc800078e0a03 */
[----:B------:R-:W-:Y:S02]  /*00d0*/  IMAD R7, R0, c[0x0][0x1c0], RZ ;  /* 0x0000700000077a24 */ /* 0x000fe400078e02ff */
[----:B------:R-:W-:Y:S01]  /*00e0*/  IMAD.MOV.U32 R8, RZ, RZ, RZ ;  /* 0x000000ffff087224 */ /* 0x000fe200078e00ff */
[----:B------:R-:W1:Y:S01]  /*00f0*/  LDC.U8 R0, c[0x0][0x312] ;  /* 0x0000c480ff007b82 */ /* 0x000e620000000000 */
        /* <DEDUP_REMOVED lines=13> */
[----:B-1----:R-:W-:Y:S02]  /*01d0*/  ISETP.NE.AND P2, PT, R0, RZ, PT ;  /* 0x000000ff0000720c */ /* 0x002fe40003f45270 */
[----:B------:R-:W-:Y:S01]  /*01e0*/  ISETP.EQ.U32.AND P0, PT, RZ, c[0x0][0x248], PT ;  /* 0x00009200ff007a0c */ /* 0x000fe20003f02070 */
[----:B------:R-:W-:-:S03]  /*01f0*/  IMAD.WIDE R6, R143, R2, c[0x0][0x240] ;  /* 0x000090008f067625 */ /* 0x000fc600078e0202 */
[----:B------:R-:W-:Y:S01]  /*0200*/  ISETP.EQ.OR.EX P0, PT, RZ, c[0x0][0x24c], !P2, P0 ;  /* 0x00009300ff007a0c */ /* 0x000fe20005702700 */
[CC--:B------:R-:W-:Y:S01]  /*0210*/  IMAD.WIDE R44, R143.reuse, R2.reuse, c[0x0][0x250] ;  /* 0x000094008f2c7625 */ /* 0x0c0fe200078e0202 */
[----:B------:R-:W2:Y:S04]  /*0220*/  @P1 LDG.E R25, [R6.64] ;  /* 0x0000000606191981 */ /* 0x000ea8000c1e1900 */
[----:B------:R-:W2:Y:S01]  /*0230*/  @P1 LDG.E R142, [R6.64+0x4] ;  /* 0x00000406068e1981 */ /* 0x000ea2000c1e1900 */
[----:B------:R-:W-:Y:S01]  /*0240*/  MOV R3, 0xffffffff ;  /* 0xffffffff00037802 */ /* 0x000fe20000000f00 */
[----:B------:R-:W-:Y:S02]  /*0250*/  IMAD.WIDE R10, R143, R2, c[0x0][0x248] ;  /* 0x000092008f0a7625 */ /* 0x000fe400078e0202 */
[----:B------:R1:W5:Y:S04]  /*0260*/  @P5 LDG.E R8, [R44.64] ;  /* 0x000000062c085981 */ /* 0x000368000c1e1900 */
[----:B------:R1:W5:Y:S01]  /*0270*/  @!P0 LDG.E R3, [R10.64] ;  /* 0x000000060a038981 */ /* 0x000362000c1e1900 */
[----:B------:R-:W-:Y:S01]  /*0280*/  ISETP.NE.U32.AND P0, PT, RZ, c[0x0][0x248], PT ;  /* 0x00009200ff007a0c */ /* 0x000fe20003f05070 */
[----:B------:R-:W-:-:S02]  /*0290*/  IMAD.MOV R112, RZ, RZ, -R143 ;  /* 0x000000ffff707224 */ /* 0x000fc400078e0a8f */
[----:B------:R-:W3:Y:S01]  /*02a0*/  S2R R21, SR_CTAID.X ;  /* 0x0000000000157919 */ /* 0x000ee20000002500 */
[----:B------:R-:W-:Y:S01]  /*02b0*/  ISETP.NE.AND.EX P0, PT, RZ, c[0x0][0x24c], PT, P0 ;  /* 0x00009300ff007a0c */ /* 0x000fe20003f05300 */
[----:B------:R-:W-:Y:S02]  /*02c0*/  IMAD R112, R112, c[0x0][0x1c0], R5 ;  /* 0x0000700070707a24 */ /* 0x000fe400078e0205 */
[----:B------:R-:W4:Y:S01]  /*02d0*/  S2R R0, SR_CTAID.Y ;  /* 0x0000000000007919 */ /* 0x000f220000002600 */
[----:B--2---:R-:W-:Y:S01]  /*02e0*/  @P1 IADD3 R142, R142, -R25, RZ ;  /* 0x800000198e8e1210 */ /* 0x004fe20007ffe0ff */
[----:B------:R-:W-:-:S08]  /*02f0*/  @!P1 IMAD.MOV.U32 R142, RZ, RZ, c[0x0][0x214] ;  /* 0x00008500ff8e9624 */ /* 0x000fd000078e00ff */
[----:B------:R-:W-:Y:S05]  /*0300*/  @!P0 BRA `(.L_x_3916) ;  /* 0x0000004000008947 */ /* 0x000fea0003800000 */
[----:B-1-34-:R-:W2:Y:S02]  /*0310*/  @P2 LDG.E R4, [R10.64+0x4] ;  /* 0x000004060a042981 */ /* 0x01aea4000c1e1900 */
[----:B--2--5:R-:W-:-:S06]  /*0320*/  @P2 IADD3 R7, R4, -R3, RZ ;  /* 0x8000000304072210 */ /* 0x024fcc0007ffe0ff */
[----:B------:R1:W5:Y:S01]  /*0330*/  @!P2 LDG.E R7, [R10.64] ;  /* 0x000000060a07a981 */ /* 0x000362000c1e1900 */
[----:B------:R-:W-:Y:S05]  /*0340*/  BRA `(.L_x_3917) ;  /* 0x0000001000007947 */ /* 0x000fea0003800000 */
.L_x_3916:
[----:B-1-34-:R-:W-:Y:S02]  /*0350*/  MOV R7, c[0x0][0x218] ;  /* 0x0000860000077a02 */ /* 0x01afe40000000f00 */
.L_x_3917:
        /* <DEDUP_REMOVED lines=42> */
[----:B------:R-:W-:-:S04]  /*0600*/  SHF.R.S32.HI R7, RZ, 0x1f, R6 ;  /* 0x0000001fff077819 */ /* 0x000fc80000011406 */
[----:B------:R-:W-:-:S04]  /*0610*/  LEA.HI R7, R7, R6, RZ, 0x7 ;  /* 0x0000000607077211 */ /* 0x000fc800078f38ff */
[----:B------:R-:W-:-:S03]  /*0620*/  SHF.R.S32.HI R7, RZ, 0x7, R7 ;  /* 0x00000007ff077819 */ /* 0x000fc60000011407 */
[----:B------:R-:W-:-:S05]  /*0630*/  @P2 IADD3 R10, R10, 0x1, RZ ;  /* 0x000000010a0a2810 */ /* 0x000fca0007ffe0ff */
[----:B------:R-:W-:Y:S01]  /*0640*/  IMAD.MOV.U32 R4, RZ, RZ, R10 ;  /* 0x000000ffff047224 */ /* 0x000fe200078e000a */
[----:B------:R-:W-:-:S03]  /*0650*/  IADD3 R10, -R142, 0xbf, R5 ;  /* 0x000000bf8e0a7810 */ /* 0x000fc60007ffe105 */
[----:B------:R-:W-:Y:S01]  /*0660*/  @!P0 IMAD.MOV R4, RZ, RZ, -R4 ;  /* 0x000000ffff048224 */ /* 0x000fe200078e0a04 */
[----:B------:R-:W-:Y:S02]  /*0670*/  @!P1 LOP3.LUT R4, RZ, c[0x0][0x10], RZ, 0x33, !PT ;  /* 0x00000400ff049a12 */ /* 0x000fe400078e33ff */
[----:B------:R-:W-:-:S03]  /*0680*/  IADD3 R9, R10, c[0x0][0x2e8], R53 ;  /* 0x0000ba000a097a10 */ /* 0x000fc60007ffe035 */
[----:B------:R-:W-:Y:S01]  /*0690*/  IMAD R137, R4, R0, RZ ;  /* 0x0000000004897224 */ /* 0x000fe200078e02ff */
[----:B------:R-:W-:-:S03]  /*06a0*/  SHF.R.S32.HI R52, RZ, 0x1f, R9 ;  /* 0x0000001fff347819 */ /* 0x000fc60000011409 */
[----:B------:R-:W-:Y:S01]  /*06b0*/  IMAD.IADD R4, R4, 0x1, R137 ;  /* 0x0000000104047824 */ /* 0x000fe200078e0289 */
[----:B------:R-:W-:-:S04]  /*06c0*/  LEA.HI R52, R52, R9, RZ, 0x7 ;  /* 0x0000000934347211 */ /* 0x000fc800078f38ff */
        /* <DEDUP_REMOVED lines=13> */
[----:B------:R-:W-:Y:S02]  /*07a0*/  IMAD R3, R112, c[0x0][0x214], R5 ;  /* 0x0000850070037a24 */ /* 0x000fe400078e0205 */
[C---:B------:R-:W-:Y:S01]  /*07b0*/  IMAD.SHL.U32 R10, R54.reuse, 0x4, RZ ;  /* 0x00000004360a7824 */ /* 0x040fe200078e00ff */
[----:B------:R-:W-:Y:S01]  /*07c0*/  ISETP.NE.AND P3, PT, R54, RZ, PT ;  /* 0x000000ff3600720c */ /* 0x000fe20003f65270 */
[----:B------:R-:W-:Y:S01]  /*07d0*/  IMAD R2, R3, c[0x0][0x22c], RZ ;  /* 0x00008b0003027a24 */ /* 0x000fe200078e02ff */
[----:B------:R-:W-:Y:S01]  /*07e0*/  SHF.R.S32.HI R9, RZ, 0x1f, R3 ;  /* 0x0000001fff097819 */ /* 0x000fe20000011403 */
[----:B------:R-:W-:Y:S01]  /*07f0*/  IMAD.IADD R5, R142, 0x1, -R5 ;  /* 0x000000018e057824 */ /* 0x000fe200078e0a05 */
[----:B------:R-:W-:Y:S02]  /*0800*/  SHF.R.S32.HI R11, RZ, 0x1f, R10 ;  /* 0x0000001fff0b7819 */ /* 0x000fe4000001140a */
[----:B------:R-:W-:-:S02]  /*0810*/  ISETP.GE.AND P6, PT, R10, c[0x0][0x220], PT ;  /* 0x000088000a007a0c */ /* 0x000fc40003fc6270 */
[----:B------:R-:W-:Y:S01]  /*0820*/  IADD3 R3, P2, R3, R0, RZ ;  /* 0x0000000003037210 */ /* 0x000fe20007f5e0ff */
[C---:B------:R-:W-:Y:S01]  /*0830*/  IMAD.WIDE R6, R0.reuse, 0x20, R10 ;  /* 0x0000002000067825 */ /* 0x040fe200078e020a */
[-C--:B------:R-:W-:Y:S02]  /*0840*/  ISETP.GE.OR P5, PT, R0, R5.reuse, P6 ;  /* 0x000000050000720c */ /* 0x080fe400037a6670 */
[-C--:B------:R-:W-:Y:S02]  /*0850*/  ISETP.GE.OR P4, PT, R8, R5.reuse, P6 ;  /* 0x000000050800720c */ /* 0x080fe40003786670 */
        /* <DEDUP_REMOVED lines=10> */
[-C--:B------:R-:W-:Y:S01]  /*0900*/  ISETP.GE.OR P5, PT, R2, R5.reuse, P6 ;  /* 0x000000050200720c */ /* 0x080fe200037a6670 */
[----:B------:R1:W-:Y:S01]  /*0910*/  @!P4 STG.E.128 [R6.64+0x800], RZ ;  /* 0x000800ff0600c986 */ /* 0x0003e2000c101d06 */
[-C--:B------:R-:W-:Y:S02]  /*0920*/  ISETP.GE.OR P6, PT, R4, R5.reuse, P6 ;  /* 0x000000050400720c */ /* 0x080fe400037c6670 */
[----:B------:R-:W-:Y:S02]  /*0930*/  ISETP.GE.AND P1, PT, R8, R5, PT ;  /* 0x000000050800720c */ /* 0x000fe40003f26270 */
[----:B------:R-:W-:Y:S02]  /*0940*/  LEA.HI.X.SX32 R0, R0, R9, 0x1, P2 ;  /* 0x0000000900007211 */ /* 0x000fe400010f0eff */
[----:B------:R-:W-:Y:S02]  /*0950*/  LEA R8, P2, R3, c[0x0][0x208], 0x2 ;  /* 0x0000820003087a11 */ /* 0x000fe400078410ff */
[----:B------:R-:W-:-:S02]  /*0960*/  ISETP.NE.OR P1, PT, R54, RZ, P1 ;  /* 0x000000ff3600720c */ /* 0x000fc40000f25670 */
[----:B------:R-:W-:Y:S01]  /*0970*/  LEA.HI.X R9, R3, c[0x0][0x20c], R0, 0x2, P2 ;  /* 0x0000830003097a11 */ /* 0x000fe200010f1400 */
[----:B------:R-:W-:Y:S01]  /*0980*/  @!P0 IMAD.MOV.U32 R0, RZ, RZ, -0x800000 ;  /* 0xff800000ff008424 */ /* 0x000fe200078e00ff */
        /* <DEDUP_REMOVED lines=13> */
.L_x_3918:
[----:B-1----:R-:W-:Y:S01]  /*0a60*/  ISETP.NE.U32.AND P0, PT, RZ, c[0x0][0x2b8], PT ;  /* 0x0000ae00ff007a0c */ /* 0x002fe20003f05070 */
[--C-:B------:R-:W-:Y:S01]  /*0a70*/  IMAD.MOV.U32 R0, RZ, RZ, R143.reuse ;  /* 0x000000ffff007224 */ /* 0x100fe200078e008f */
[----:B------:R-:W-:Y:S02]  /*0a80*/  ISETP.NE.U32.AND P1, PT, RZ, c[0x0][0x2c0], PT ;  /* 0x0000b000ff007a0c */ /* 0x000fe40003f25070 */
[----:B------:R-:W-:Y:S02]  /*0a90*/  ISETP.NE.AND.EX P0, PT, RZ, c[0x0][0x2bc], PT, P0 ;  /* 0x0000af00ff007a0c */ /* 0x000fe40003f05300 */
[----:B------:R-:W-:Y:S02]  /*0aa0*/  ISETP.NE.AND.EX P1, PT, RZ, c[0x0][0x2c4], PT, P1 ;  /* 0x0000b100ff007a0c */ /* 0x000fe40003f25310 */
[----:B------:R-:W-:-:S09]  /*0ab0*/  SHF.R.S32.HI R6, RZ, 0x1f, R143 ;  /* 0x0000001fff067819 */ /* 0x000fd2000001148f */
        /* <DEDUP_REMOVED lines=16> */
[----:B-----5:R-:W1:Y:S08]  /*0bc0*/  I2F.RP R0, R2 ;  /* 0x0000000200007306 */ /* 0x020e700000209400 */
        /* <DEDUP_REMOVED lines=29> */
[----:B-1----:R-:W-:-:S05]  /*0da0*/  IADD3 R4, RZ, -R9, RZ ;  /* 0x80000009ff047210 */ /* 0x002fca0007ffe0ff */
        /* <DEDUP_REMOVED lines=20> */
[----:B------:R-:W-:Y:S02]  /*0ef0*/  @!P1 LOP3.LUT R4, RZ, c[0x0][0x1c8], RZ, 0x33, !PT ;  /* 0x00007200ff049a12 */ /* 0x000fe400078e33ff */
[----:B--2---:R-:W-:Y:S01]  /*0f00*/  SHF.R.S32.HI R3, RZ, 0x1f, R0 ;  /* 0x0000001fff037819 */ /* 0x004fe20000011400 */
[----:B------:R-:W-:-:S04]  /*0f10*/  IMAD.WIDE.U32 R10, R0, c[0x0][0x180], RZ ;  /* 0x00006000000a7a25 */ /* 0x000fc800078e00ff */
[C---:B------:R-:W-:Y:S02]  /*0f20*/  IMAD R5, R3.reuse, c[0x0][0x180], RZ ;  /* 0x0000600003057a24 */ /* 0x040fe400078e02ff */
[----:B------:R-:W-:Y:S02]  /*0f30*/  IMAD R3, R3, c[0x0][0x188], RZ ;  /* 0x0000620003037a24 */ /* 0x000fe400078e02ff */
[C---:B------:R-:W-:Y:S02]  /*0f40*/  IMAD R5, R0.reuse, c[0x0][0x184], R5 ;  /* 0x0000610000057a24 */ /* 0x040fe400078e0205 */
[----:B------:R-:W-:-:S03]  /*0f50*/  IMAD.WIDE.U32 R12, R0, c[0x0][0x188], RZ ;  /* 0x00006200000c7a25 */ /* 0x000fc600078e00ff */
[----:B------:R-:W-:Y:S01]  /*0f60*/  IADD3 R11, R11, R5, RZ ;  /* 0x000000050b0b7210 */ /* 0x000fe20007ffe0ff */
[C---:B------:R-:W-:Y:S01]  /*0f70*/  IMAD R5, R17.reuse, c[0x0][0x19c], R2 ;  /* 0x0000670011057a24 */ /* 0x040fe200078e0202 */
[----:B------:R-:W-:Y:S01]  /*0f80*/  SHF.R.S32.HI R2, RZ, 0x1f, R4 ;  /* 0x0000001fff027819 */ /* 0x000fe20000011404 */
[----:B------:R-:W-:Y:S01]  /*0f90*/  IMAD R3, R0, c[0x0][0x18c], R3 ;  /* 0x0000630000037a24 */ /* 0x000fe200078e0203 */
[----:B------:R-:W-:Y:S01]  /*0fa0*/  MOV R16, R12 ;  /* 0x0000000c00107202 */ /* 0x000fe20000000f00 */
[----:B------:R-:W-:-:S04]  /*0fb0*/  IMAD.WIDE.U32 R10, R17, c[0x0][0x198], R10 ;  /* 0x00006600110a7a25 */ /* 0x000fc800078e000a */
[----:B------:R-:W-:Y:S02]  /*0fc0*/  IMAD.IADD R11, R11, 0x1, R5 ;  /* 0x000000010b0b7824 */ /* 0x000fe400078e0205 */
[----:B------:R-:W-:Y:S02]  /*0fd0*/  IMAD R5, R2, c[0x0][0x1b0], RZ ;  /* 0x00006c0002057a24 */ /* 0x000fe400078e02ff */
[----:B------:R-:W-:-:S04]  /*0fe0*/  IMAD.WIDE.U32 R106, R4, c[0x0][0x1b0], R10 ;  /* 0x00006c00046a7a25 */ /* 0x000fc800078e000a */
[----:B------:R-:W-:Y:S02]  /*0ff0*/  IMAD R5, R4, c[0x0][0x1b4], R5 ;  /* 0x00006d0004057a24 */ /* 0x000fe400078e0205 */
[----:B------:R-:W-:-:S03]  /*1000*/  IMAD.IADD R3, R13, 0x1, R3 ;  /* 0x000000010d037824 */ /* 0x000fc600078e0203 */
[----:B------:R-:W-:Y:S01]  /*1010*/  IADD3 R5, R107, R5, RZ ;  /* 0x000000056b057210 */ /* 0x000fe20007ffe0ff */
[----:B------:R-:W-:Y:S05]  /*1020*/  BRA `(.L_x_3920) ;  /* 0x0000043000007947 */ /* 0x000fea0003800000 */
.L_x_3919:
        /* <DEDUP_REMOVED lines=15> */
.L_x_3921:
        /* <DEDUP_REMOVED lines=29> */
[----:B------:R-:W-:Y:S02]  /*12f0*/  IMAD R2, R9, c[0x0][0x198], RZ ;  /* 0x0000660009027a24 */ /* 0x000fe400078e02ff */
[----:B------:R-:W-:Y:S02]  /*1300*/  IMAD.MOV.U32 R17, RZ, RZ, R7 ;  /* 0x000000ffff117224 */ /* 0x000fe400078e0007 */
[----:B------:R-:W-:Y:S01]  /*1310*/  IMAD R5, R7, c[0x0][0x19c], R2 ;  /* 0x0000670007057a24 */ /* 0x000fe200078e0202 */
[----:B------:R-:W-:Y:S02]  /*1320*/  @!P1 IADD3 R4, -R4, RZ, RZ ;  /* 0x000000ff04049210 */ /* 0x000fe40007ffe1ff */
[----:B------:R-:W-:Y:S01]  /*1330*/  @!P0 LOP3.LUT R4, RZ, c[0x0][0x1c8], RZ, 0x33, !PT ;  /* 0x00007200ff048a12 */ /* 0x000fe200078e33ff */
[----:B------:R-:W-:-:S03]  /*1340*/  IMAD.IADD R11, R11, 0x1, R5 ;  /* 0x000000010b0b7824 */ /* 0x000fc600078e0205 */
        /* <DEDUP_REMOVED lines=17> */
.L_x_3920:
[----:B------:R1:W5:Y:S01]  /*1460*/  @P5 LDG.E R44, [R44.64] ;  /* 0x000000062c2c5981 */ /* 0x000362000c1e1900 */
[----:B------:R-:W-:Y:S01]  /*1470*/  ISETP.NE.AND P0, PT, R25, -0x1, PT ;  /* 0xffffffff1900780c */ /* 0x000fe20003f05270 */
[----:B------:R-:W-:Y:S01]  /*1480*/  IMAD.MOV.U32 R15, RZ, RZ, 0x2 ;  /* 0x00000002ff0f7424 */ /* 0x000fe200078e00ff */
[----:B------:R-:W-:Y:S01]  /*1490*/  SHF.R.S32.HI R11, RZ, 0x1f, R54 ;  /* 0x0000001fff0b7819 */ /* 0x000fe20000011436 */
[----:B------:R-:W-:Y:S01]  /*14a0*/  IMAD.MOV.U32 R62, RZ, RZ, c[0x0][0x230] ;  /* 0x00008c00ff3e7624 */ /* 0x000fe200078e00ff */
[----:B------:R-:W-:Y:S01]  /*14b0*/  MOV R24, RZ ;  /* 0x000000ff00187202 */ /* 0x000fe20000000f00 */
[----:B------:R-:W-:Y:S01]  /*14c0*/  IMAD.MOV.U32 R117, RZ, RZ, c[0x0][0x198] ;  /* 0x00006600ff757624 */ /* 0x000fe200078e00ff */
[CC--:B------:R-:W-:Y:S02]  /*14d0*/  LEA.HI R19, R11.reuse, R54.reuse, RZ, 0x2 ;  /* 0x000000360b137211 */ /* 0x0c0fe400078f10ff */
[----:B------:R-:W-:Y:S01]  /*14e0*/  LEA.HI R101, R11, R54, RZ, 0x5 ;  /* 0x000000360b657211 */ /* 0x000fe200078f28ff */
[----:B------:R-:W-:Y:S01]  /*14f0*/  IMAD.SHL.U32 R139, R117, 0x20, RZ ;  /* 0x00000020758b7824 */ /* 0x000fe200078e00ff */
[----:B------:R-:W-:-:S02]  /*1500*/  SHF.R.S32.HI R110, RZ, 0x2, R19 ;  /* 0x00000002ff6e7819 */ /* 0x000fc40000011413 */
[----:B------:R-:W-:Y:S01]  /*1510*/  SHF.R.S32.HI R101, RZ, 0x5, R101 ;  /* 0x00000005ff657819 */ /* 0x000fe20000011465 */
[C---:B------:R-:W-:Y:S01]  /*1520*/  @P0 IMAD.WIDE.U32 R12, R25.reuse, c[0x0][0x190], RZ ;  /* 0x00006400190c0a25 */ /* 0x040fe200078e00ff */
[----:B------:R-:W-:Y:S02]  /*1530*/  SHF.R.S32.HI R111, RZ, 0x1f, R110 ;  /* 0x0000001fff6f7819 */ /* 0x000fe4000001146e */
[----:B------:R-:W-:Y:S01]  /*1540*/  IADD3 R102, P1, R110, R17, RZ ;  /* 0x000000116e667210 */ /* 0x000fe20007f3e0ff */
[----:B------:R-:W-:Y:S01]  /*1550*/  @P0 IMAD R13, R25, c[0x0][0x194], R13 ;  /* 0x00006500190d0a24 */ /* 0x000fe200078e020d */
[----:B------:R-:W-:Y:S01]  /*1560*/  MOV R96, 0x5 ;  /* 0x0000000500607802 */ /* 0x000fe20000000f00 */
[----:B------:R-:W-:Y:S01]  /*1570*/  IMAD.MOV.U32 R25, RZ, RZ, c[0x0][0x230] ;  /* 0x00008c00ff197624 */ /* 0x000fe200078e00ff */
[----:B------:R-:W-:Y:S01]  /*1580*/  IADD3.X R9, R111, R9, RZ, P1, !PT ;  /* 0x000000096f097210 */ /* 0x000fe20000ffe4ff */
[----:B-----5:R-:W-:Y:S01]  /*1590*/  @!P0 IMAD R0, R6, c[0x0][0x178], RZ ;  /* 0x00005e0006008a24 */ /* 0x020fe200078e02ff */
[----:B------:R-:W-:Y:S01]  /*15a0*/  SHF.L.U64.HI R138, R117, R96, c[0x0][0x19c] ;  /* 0x00006700758a7619 */ /* 0x000fe20000010260 */
[----:B------:R-:W-:Y:S01]  /*15b0*/  IMAD.HI.U32 R62, R15, R62, R24 ;  /* 0x0000003e0f3e7227 */ /* 0x000fe200078e0018 */
[----:B------:R-:W-:-:S02]  /*15c0*/  LEA.HI R15, R19, R110, RZ, 0x1 ;  /* 0x0000006e130f7211 */ /* 0x000fc400078f08ff */
[----:B------:R-:W-:Y:S01]  /*15d0*/  LOP3.LUT R19, R19, 0xfffffffc, RZ, 0xc0, !PT ;  /* 0xfffffffc13137812 */ /* 0x000fe200078ec0ff */
[----:B------:R-:W-:Y:S01]  /*15e0*/  @!P0 IMAD.WIDE.U32 R22, R143, c[0x0][0x178], RZ ;  /* 0x00005e008f168a25 */ /* 0x000fe200078e00ff */
[----:B------:R-:W-:Y:S02]  /*15f0*/  LOP3.LUT R15, R15, 0x7fffffe, RZ, 0xc0, !PT ;  /* 0x07fffffe0f0f7812 */ /* 0x000fe400078ec0ff */
[----:B------:R-:W-:Y:S01]  /*1600*/  SHF.R.S32.HI R59, RZ, 0x1, R62 ;  /* 0x00000001ff3b7819 */ /* 0x000fe2000001143e */
[----:B------:R-:W-:Y:S02]  /*1610*/  IMAD.IADD R60, R54, 0x1, -R19 ;  /* 0x00000001363c7824 */ /* 0x000fe400078e0a13 */
[----:B------:R-:W-:Y:S02]  /*1620*/  @!P0 IMAD R0, R143, c[0x0][0x17c], R0 ;  /* 0x00005f008f008a24 */ /* 0x000fe400078e0200 */
[C---:B------:R-:W-:Y:S01]  /*1630*/  IMAD.SHL.U32 R84, R60.reuse, 0x8, RZ ;  /* 0x000000083c547824 */ /* 0x040fe200078e00ff */
[----:B------:R-:W-:Y:S01]  /*1640*/  SHF.L.U32 R60, R60, 0x2, RZ ;  /* 0x000000023c3c7819 */ /* 0x000fe200000006ff */
[----:B------:R-:W-:Y:S01]  /*1650*/  @P0 IMAD.MOV.U32 R18, RZ, RZ, R12 ;  /* 0x000000ffff120224 */ /* 0x000fe200078e000c */
[----:B------:R-:W-:Y:S01]  /*1660*/  @!P0 IADD3 R13, R23, R0, RZ ;  /* 0x00000000170d8210 */ /* 0x000fe20007ffe0ff */
[----:B------:R-:W-:Y:S01]  /*1670*/  @!P0 IMAD.MOV.U32 R18, RZ, RZ, R22 ;  /* 0x000000ffff128224 */ /* 0x000fe200078e0016 */
[----:B------:R-:W-:Y:S01]  /*1680*/  SHF.R.S32.HI R85, RZ, 0x1f, R84 ;  /* 0x0000001fff557819 */ /* 0x000fe20000011454 */
[----:B------:R-:W-:Y:S01]  /*1690*/  IMAD.IADD R0, R110, 0x1, -R15 ;  /* 0x000000016e007824 */ /* 0x000fe200078e0a0f */
[----:B------:R-:W-:Y:S01]  /*16a0*/  IADD3 R16, P0, R84, R16, RZ ;  /* 0x0000001054107210 */ /* 0x000fe20007f1e0ff */
[----:B------:R-:W-:Y:S01]  /*16b0*/  IMAD R19, R2, c[0x0][0x1b8], RZ ;  /* 0x00006e0002137a24 */ /* 0x000fe200078e02ff */
[----:B------:R-:W-:Y:S01]  /*16c0*/  LEA.HI R15, R11, R54, RZ, 0x3 ;  /* 0x000000360b0f7211 */ /* 0x000fe200078f18ff */
[----:B------:R-:W-:Y:S01]  /*16d0*/  IMAD R9, R9, c[0x0][0x1a0], RZ ;  /* 0x0000680009097a24 */ /* 0x000fe200078e02ff */
[----:B------:R-:W-:Y:S01]  /*16e0*/  LEA R101, R101, R0, 0x3 ;  /* 0x0000000065657211 */ /* 0x000fe200078e18ff */
[----:B------:R-:W-:Y:S01]  /*16f0*/  IMAD.X R17, R85, 0x1, R3, P0 ;  /* 0x0000000155117824 */ /* 0x000fe200000e0603 */
[----:B------:R-:W-:Y:S01]  /*1700*/  IADD3 R18, P3, R84, R18, RZ ;  /* 0x0000001254127210 */ /* 0x000fe20007f7e0ff */
[C---:B------:R-:W-:Y:S01]  /*1710*/  IMAD R0, R4.reuse, c[0x0][0x1bc], R19 ;  /* 0x00006f0004007a24 */ /* 0x040fe200078e0213 */
[----:B------:R-:W-:Y:S01]  /*1720*/  SHF.R.S32.HI R15, RZ, 0x3, R15 ;  /* 0x00000003ff0f7819 */ /* 0x000fe2000001140f */
[----:B------:R-:W-:Y:S01]  /*1730*/  IMAD.WIDE.U32 R16, R4, c[0x0][0x1b8], R16 ;  /* 0x00006e0004107a25 */ /* 0x000fe200078e0010 */
[----:B------:R-:W-:-:S02]  /*1740*/  IADD3 R106, P0, R84, R106, RZ ;  /* 0x0000006a546a7210 */ /* 0x000fc40007f1e0ff */
[----:B------:R-:W-:Y:S01]  /*1750*/  SHF.L.U32 R15, R15, 0x6, RZ ;  /* 0x000000060f0f7819 */ /* 0x000fe200000006ff */
[----:B------:R-:W-:Y:S01]  /*1760*/  IMAD.IADD R17, R17, 0x1, R0 ;  /* 0x0000000111117824 */ /* 0x000fe200078e0200 */
[----:B------:R-:W-:Y:S01]  /*1770*/  SHF.R.S32.HI R0, RZ, 0x1f, R112 ;  /* 0x0000001fff007819 */ /* 0x000fe20000011470 */
[----:B------:R-:W-:Y:S01]  /*1780*/  IMAD R105, R102, c[0x0][0x1a4], R9 ;  /* 0x0000690066697a24 */ /* 0x000fe200078e0209 */
[----:B------:R-:W-:Y:S01]  /*1790*/  SHF.R.S32.HI R9, RZ, 0x1f, R56 ;  /* 0x0000001fff097819 */ /* 0x000fe20000011438 */
[----:B------:R-:W-:Y:S01]  /*17a0*/  IMAD.WIDE R20, R21, 0x40, R110 ;  /* 0x0000004015147825 */ /* 0x000fe200078e026e */
[----:B------:R-:W-:Y:S02]  /*17b0*/  LEA.HI R11, R11, R54, RZ, 0x4 ;  /* 0x000000360b0b7211 */ /* 0x000fe400078f20ff */
[----:B------:R-:W-:Y:S01]  /*17c0*/  LOP3.LUT R15, R15, 0xc0, RZ, 0xc0, !PT ;  /* 0x000000c00f0f7812 */ /* 0x000fe200078ec0ff */
[----:B------:R-:W-:Y:S01]  /*17d0*/  IMAD R55, R0, c[0x0][0x1a8], RZ ;  /* 0x00006a0000377a24 */ /* 0x000fe200078e02ff */
[----:B------:R-:W-:Y:S01]  /*17e0*/  LEA.HI R0, R9, R56, RZ, 0x7 ;  /* 0x0000003809007211 */ /* 0x000fe200078f38ff */
[----:B------:R-:W-:Y:S01]  /*17f0*/  IMAD.X R19, R85, 0x1, R13, P3 ;  /* 0x0000000155137824 */ /* 0x000fe200018e060d */
[----:B------:R-:W-:Y:S01]  /*1800*/  LOP3.LUT R11, R11, 0xfffffff0, RZ, 0xc0, !PT ;  /* 0xfffffff00b0b7812 */ /* 0x000fe200078ec0ff */
[----:B------:R-:W-:Y:S01]  /*1810*/  IMAD R3, R21, c[0x0][0x190], RZ ;  /* 0x0000640015037a24 */ /* 0x000fe200078e02ff */
[----:B------:R-:W-:Y:S01]  /*1820*/  SHF.R.S32.HI R0, RZ, 0x7, R0 ;  /* 0x00000007ff007819 */ /* 0x000fe20000011400 */
[----:B------:R-:W-:Y:S01]  /*1830*/  IMAD.X R107, R85, 0x1, R5, P0 ;  /* 0x00000001556b7824 */ /* 0x000fe200000e0605 */
[----:B------:R-:W-:Y:S01]  /*1840*/  LOP3.LUT R13, R15, 0x18, R84, 0xf8, !PT ;  /* 0x000000180f0d7812 */ /* 0x000fe200078ef854 */
[C---:B------:R-:W-:Y:S01]  /*1850*/  IMAD R3, R20.reuse, c[0x0][0x194], R3 ;  /* 0x0000650014037a24 */ /* 0x040fe200078e0203 */
[----:B------:R-:W-:Y:S01]  /*1860*/  IMNMX R69, R137, R0, !PT ;  /* 0x0000000089457217 */ /* 0x000fe20007800200 */
[----:B------:R-:W-:Y:S01]  /*1870*/  IMAD.WIDE.U32 R18, R20, c[0x0][0x190], R18 ;  /* 0x0000640014127a25 */ /* 0x000fe200078e0012 */
[----:B------:R-:W-:-:S02]  /*1880*/  SHF.R.U32.HI R8, RZ, 0x3, R15 ;  /* 0x00000003ff087819 */ /* 0x000fc4000001160f */
[----:B------:R-:W-:Y:S01]  /*1890*/  ISETP.GT.AND P0, PT, R52, R69, PT ;  /* 0x000000453400720c */ /* 0x000fe20003f04270 */
[----:B------:R-:W-:Y:S01]  /*18a0*/  IMAD R109, R111, c[0x0][0x198], RZ ;  /* 0x000066006f6d7a24 */ /* 0x000fe200078e02ff */
[----:B------:R-:W-:Y:S01]  /*18b0*/  IADD3 R19, R19, R3, RZ ;  /* 0x0000000313137210 */ /* 0x000fe20007ffe0ff */
[----:B------:R-:W-:Y:S01]  /*18c0*/  IMAD R61, R110, R59, R60 ;  /* 0x0000003b6e3d7224 */ /* 0x000fe200078e023c */
[----:B------:R-:W-:Y:S01]  /*18d0*/  LOP3.LUT R8, R13, R8, RZ, 0x3c, !PT ;  /* 0x000000080d087212 */ /* 0x000fe200078e3cff */
[----:B------:R-:W-:Y:S02]  /*18e0*/  IMAD R55, R112, c[0x0][0x1ac], R55 ;  /* 0x00006b0070377a24 */ /* 0x000fe400078e0237 */
[----:B------:R-:W-:Y:S01]  /*18f0*/  IMAD.IADD R54, R54, 0x1, -R11 ;  /* 0x0000000136367824 */ /* 0x000fe200078e0a0b */
[----:B------:R-:W-:Y:S01]  /*1900*/  SHF.R.S32.HI R58, RZ, 0x1f, R61 ;  /* 0x0000001fff3a7819 */ /* 0x000fe2000001143d */
[----:B------:R-:W-:-:S03]  /*1910*/  IMAD.WIDE.U32 R112, R112, c[0x0][0x1a8], R18 ;  /* 0x00006a0070707a25 */ /* 0x000fc600078e0012 */
[----:B------:R-:W-:Y:S01]  /*1920*/  LEA.HI R54, R54, R54, RZ, 0x1 ;  /* 0x0000003636367211 */ /* 0x000fe200078f08ff */
[----:B------:R-:W-:Y:S01]  /*1930*/  IMAD.MOV.U32 R3, RZ, RZ, c[0x0][0x1a0] ;  /* 0x00006800ff037624 */ /* 0x000fe200078e00ff */
[----:B------:R-:W-:Y:S01]  /*1940*/  IADD3 R55, R113, R55, RZ ;  /* 0x0000003771377210 */ /* 0x000fe20007ffe0ff */
[----:B------:R-:W-:Y:S02]  /*1950*/  IMAD R109, R110, c[0x0][0x19c], R109 ;  /* 0x000067006e6d7a24 */ /* 0x000fe400078e026d */
[----:B------:R-:W-:Y:S01]  /*1960*/  IMAD.IADD R60, R60, 0x1, R61 ;  /* 0x000000013c3c7824 */ /* 0x000fe200078e023d */
[----:B------:R-:W-:Y:S01]  /*1970*/  SHF.L.U64.HI R140, R3, R96, c[0x0][0x1a4] ;  /* 0x00006900038c7619 */ /* 0x000fe20000010260 */
[----:B------:R-:W-:-:S03]  /*1980*/  IMAD.WIDE.U32 R106, R110, c[0x0][0x198], R106 ;  /* 0x000066006e6a7a25 */ /* 0x000fc600078e006a */
[----:B------:R-:W-:Y:S01]  /*1990*/  SHF.R.S32.HI R57, RZ, 0x1f, R60 ;  /* 0x0000001fff397819 */ /* 0x000fe2000001143c */
[----:B------:R-:W-:Y:S01]  /*19a0*/  IMAD.WIDE.U32 R102, R102, c[0x0][0x1a0], R16 ;  /* 0x0000680066667a25 */ /* 0x000fe200078e0010 */
[----:B------:R-:W-:-:S03]  /*19b0*/  IADD3 R109, R107, R109, RZ ;  /* 0x0000006d6b6d7210 */ /* 0x000fc60007ffe0ff */
[----:B------:R-:W-:Y:S02]  /*19c0*/  IMAD.U32 R101, R101, 0x20, R8 ;  /* 0x0000002065657824 */ /* 0x000fe400078e0008 */
[----:B------:R-:W-:Y:S02]  /*19d0*/  IMAD.SHL.U32 R141, R3, 0x20, RZ ;  /* 0x00000020038d7824 */ /* 0x000fe400078e00ff */
[----:B------:R-:W-:Y:S01]  /*19e0*/  IMAD.IADD R105, R103, 0x1, R105 ;  /* 0x0000000167697824 */ /* 0x000fe200078e0269 */
[----:B------:R-:W-:Y:S01]  /*19f0*/  @!P5 MOV R44, RZ ;  /* 0x000000ff002cd202 */ /* 0x000fe20000000f00 */
[----:B------:R-:W-:Y:S05]  /*1a00*/  @!P0 BRA `(.L_x_3922) ;  /* 0x0000377000008947 */ /* 0x000fea0003800000 */
[----:B-1----:R-:W-:Y:S01]  /*1a10*/  SHF.R.S32.HI R9, RZ, 0x1f, R7 ;  /* 0x0000001fff097819 */ /* 0x002fe20000011407 */
[C---:B------:R-:W-:Y:S01]  /*1a20*/  IMAD R0, R6.reuse, c[0x0][0x280], RZ ;  /* 0x0000a00006007a24 */ /* 0x040fe200078e02ff */
[--C-:B------:R-:W-:Y:S01]  /*1a30*/  SHF.R.S32.HI R8, RZ, 0x1f, R56.reuse ;  /* 0x0000001fff087819 */ /* 0x100fe20000011438 */
[----:B------:R-:W-:Y:S01]  /*1a40*/  IMAD R6, R6, c[0x0][0x278], RZ ;  /* 0x00009e0006067a24 */ /* 0x000fe200078e02ff */
[----:B------:R-:W-:Y:S01]  /*1a50*/  IADD3 R5, P1, P0, R7, R110, -R56 ;  /* 0x0000006e07057210 */ /* 0x000fe2000783e838 */
[C---:B------:R-:W-:Y:S01]  /*1a60*/  IMAD R0, R143.reuse, c[0x0][0x284], R0 ;  /* 0x0000a1008f007a24 */ /* 0x040fe200078e0200 */
[C---:B------:R-:W-:Y:S01]  /*1a70*/  LEA R82, P3, R106.reuse, c[0x0][0x168], 0x1 ;  /* 0x00005a006a527a11 */ /* 0x040fe200078608ff */
[----:B------:R-:W-:Y:S01]  /*1a80*/  IMAD.WIDE.U32 R10, R143, c[0x0][0x280], R84 ;  /* 0x0000a0008f0a7a25 */ /* 0x000fe200078e0054 */
[----:B------:R-:W-:Y:S01]  /*1a90*/  IADD3.X R8, R9, R111, ~R8, P1, P0 ;  /* 0x0000006f09087210 */ /* 0x000fe20000fe0c08 */
[----:B------:R-:W-:Y:S01]  /*1aa0*/  UMOV UR9, 0x40 ;  /* 0x0000004000097882 */ /* 0x000fe20000000000 */
[----:B------:R-:W-:Y:S01]  /*1ab0*/  LEA.HI.X R81, R106, c[0x0][0x16c], R109, 0x1, P3 ;  /* 0x00005b006a517a11 */ /* 0x000fe200018f0c6d */
[C---:B------:R-:W-:Y:S01]  /*1ac0*/  IMAD.WIDE.U32 R12, R143.reuse, c[0x0][0x278], R84 ;  /* 0x00009e008f0c7a25 */ /* 0x040fe200078e0054 */
[----:B------:R-:W-:Y:S01]  /*1ad0*/  ULDC.64 UR4, c[0x0][0x1a0] ;  /* 0x0000680000047ab9 */ /* 0x000fe20000000a00 */
[----:B------:R-:W-:Y:S01]  /*1ae0*/  MOV R71, 0x6 ;  /* 0x0000000600477802 */ /* 0x000fe20000000f00 */
[----:B------:R-:W-:Y:S01]  /*1af0*/  UIMAD UR10, UR9, UR5, URZ ;  /* 0x00000005090a72a4 */ /* 0x000fe2000f8e023f */
[----:B------:R-:W-:Y:S01]  /*1b00*/  IMAD R6, R143, c[0x0][0x27c], R6 ;  /* 0x00009f008f067a24 */ /* 0x000fe200078e0206 */
[----:B------:R-:W-:Y:S01]  /*1b10*/  UMOV UR8, 0xc0 ;  /* 0x000000c000087882 */ /* 0x000fe20000000000 */
[----:B------:R-:W-:Y:S01]  /*1b20*/  IMAD.IADD R11, R11, 0x1, R0 ;  /* 0x000000010b0b7824 */ /* 0x000fe200078e0200 */
[----:B------:R-:W-:Y:S01]  /*1b30*/  UIMAD UR13, UR8, UR5, URZ ;  /* 0x00000005080d72a4 */ /* 0x000fe2000f8e023f */
[C---:B------:R-:W-:Y:S01]  /*1b40*/  IMAD R0, R8.reuse, c[0x0][0x290], RZ ;  /* 0x0000a40008007a24 */ /* 0x040fe200078e02ff */
[----:B------:R-:W-:Y:S01]  /*1b50*/  UIMAD.WIDE.U32 UR14, UR8, UR4, URZ ;  /* 0x00000004080e72a5 */ /* 0x000fe2000f8e003f */
[----:B------:R-:W-:Y:S01]  /*1b60*/  IMAD.IADD R13, R13, 0x1, R6 ;  /* 0x000000010d0d7824 */ /* 0x000fe200078e0206 */
[----:B------:R-:W-:Y:S01]  /*1b70*/  ULDC UR5, c[0x0][0x294] ;  /* 0x0000a50000057ab9 */ /* 0x000fe20000000800 */
[----:B------:R-:W-:Y:S01]  /*1b80*/  IMAD R8, R8, c[0x0][0x288], RZ ;  /* 0x0000a20008087a24 */ /* 0x000fe200078e02ff */
[----:B------:R-:W-:Y:S01]  /*1b90*/  UIMAD UR5, UR8, UR5, URZ ;  /* 0x00000005080572a4 */ /* 0x000fe2000f8e023f */
[C---:B------:R-:W-:Y:S01]  /*1ba0*/  IMAD.WIDE.U32 R12, R5.reuse, c[0x0][0x288], R12 ;  /* 0x0000a200050c7a25 */ /* 0x040fe200078e000c */
[C---:B------:R-:W-:Y:S01]  /*1bb0*/  IADD3 R100, R110.reuse, 0x20, RZ ;  /* 0x000000206e647810 */ /* 0x040fe20007ffe0ff */
[----:B------:R-:W-:Y:S01]  /*1bc0*/  ULDC UR12, c[0x0][0x28c] ;  /* 0x0000a300000c7ab9 */ /* 0x000fe20000000800 */
[C---:B------:R-:W-:Y:S01]  /*1bd0*/  IADD3 R99, R110.reuse, 0x40, RZ ;  /* 0x000000406e637810 */ /* 0x040fe20007ffe0ff */
[C---:B------:R-:W-:Y:S01]  /*1be0*/  IMAD R8, R5.reuse, c[0x0][0x28c], R8 ;  /* 0x0000a30005087a24 */ /* 0x040fe200078e0208 */
[----:B------:R-:W-:Y:S01]  /*1bf0*/  IADD3 R98, R110, 0x60, RZ ;  /* 0x000000606e627810 */ /* 0x000fe20007ffe0ff */
[C---:B------:R-:W-:Y:S01]  /*1c00*/  IMAD R0, R5.reuse, c[0x0][0x294], R0 ;  /* 0x0000a50005007a24 */ /* 0x040fe200078e0200 */
[----:B------:R-:W-:Y:S01]  /*1c10*/  ULDC UR11, c[0x0][0x28c] ;  /* 0x0000a300000b7ab9 */ /* 0x000fe20000000800 */
[----:B------:R-:W-:Y:S01]  /*1c20*/  IMAD.WIDE.U32 R10, R5, c[0x0][0x290], R10 ;  /* 0x0000a400050a7a25 */ /* 0x000fe200078e000a */
[----:B------:R-:W-:-:S02]  /*1c30*/  ULDC UR4, c[0x0][0x230] ;  /* 0x00008c0000047ab9 */ /* 0x000fc40000000800 */
[----:B------:R-:W-:Y:S01]  /*1c40*/  UIMAD UR12, UR12, 0xc0, URZ ;  /* 0x000000c00c0c78a4 */ /* 0x000fe2000f8e023f */
[----:B------:R-:W-:Y:S01]  /*1c50*/  IMAD.IADD R9, R13, 0x1, R8 ;  /* 0x000000010d097824 */ /* 0x000fe200078e0208 */
[----:B------:R-:W-:Y:S01]  /*1c60*/  MOV R8, R12 ;  /* 0x0000000c00087202 */ /* 0x000fe20000000f00 */
[----:B------:R-:W-:Y:S01]  /*1c70*/  IMAD.IADD R11, R11, 0x1, R0 ;  /* 0x000000010b0b7824 */ /* 0x000fe200078e0200 */
[----:B------:R-:W-:Y:S01]  /*1c80*/  UIMAD UR11, UR11, 0xc0, URZ ;  /* 0x000000c00b0b78a4 */ /* 0x000fe2000f8e023f */
[C---:B------:R-:W-:Y:S01]  /*1c90*/  IMAD R89, R2.reuse, c[0x0][0x2a0], RZ ;  /* 0x0000a80002597a24 */ /* 0x040fe200078e02ff */
[----:B------:R-:W-:Y:S01]  /*1ca0*/  UIADD3 UR13, UR15, UR13, URZ ;  /* 0x0000000d0f0d7290 */ /* 0x000fe2000fffe03f */
[----:B------:R-:W-:Y:S01]  /*1cb0*/  IMAD R91, R2, c[0x0][0x298], RZ ;  /* 0x0000a600025b7a24 */ /* 0x000fe200078e02ff */
[----:B------:R-:W-:Y:S01]  /*1cc0*/  ULDC.U8 UR8, c[0x0][0x313] ;  /* 0x0000c4c000087ab9 */ /* 0x000fe20000000000 */
[C---:B------:R-:W-:Y:S02]  /*1cd0*/  IMAD R89, R4.reuse, c[0x0][0x2a4], R89 ;  /* 0x0000a90004597a24 */ /* 0x040fe400078e0259 */
[----:B------:R-:W-:-:S02]  /*1ce0*/  IMAD R91, R4, c[0x0][0x29c], R91 ;  /* 0x0000a700045b7a24 */ /* 0x000fc400078e025b */
[----:B------:R-:W-:-:S04]  /*1cf0*/  IMAD.WIDE.U32 R10, R4, c[0x0][0x2a0], R10 ;  /* 0x0000a800040a7a25 */ /* 0x000fc800078e000a */
[----:B------:R-:W-:Y:S01]  /*1d00*/  IMAD.WIDE.U32 R4, R4, c[0x0][0x298], R8 ;  /* 0x0000a60004047a25 */ /* 0x000fe200078e0008 */
[----:B------:R-:W-:-:S03]  /*1d10*/  LEA R88, P1, R10, c[0x0][0x270], 0x1 ;  /* 0x00009c000a587a11 */ /* 0x000fc600078208ff */
[----:B------:R-:W-:Y:S01]  /*1d20*/  IMAD.IADD R91, R5, 0x1, R91 ;  /* 0x00000001055b7824 */ /* 0x000fe200078e025b */
[----:B------:R-:W-:Y:S01]  /*1d30*/  LEA R90, P0, R4, c[0x0][0x268], 0x1 ;  /* 0x00009a00045a7a11 */ /* 0x000fe200078008ff */
[----:B------:R-:W-:Y:S02]  /*1d40*/  IMAD.IADD R44, R44, 0x1, R7 ;  /* 0x000000012c2c7824 */ /* 0x000fe400078e0207 */
[----:B------:R-:W-:Y:S01]  /*1d50*/  IMAD.WIDE.U32 R2, R3, 0x40, RZ ;  /* 0x0000004003027825 */ /* 0x000fe200078e00ff */
[----:B------:R-:W-:Y:S02]  /*1d60*/  LEA.HI.X R91, R4, c[0x0][0x26c], R91, 0x1, P0 ;  /* 0x00009b00045b7a11 */ /* 0x000fe400000f0c5b */
[C---:B------:R-:W-:Y:S01]  /*1d70*/  LEA R86, P0, R102.reuse, c[0x0][0x170], 0x1 ;  /* 0x00005c0066567a11 */ /* 0x040fe200078008ff */
[----:B------:R-:W-:Y:S01]  /*1d80*/  IMAD R44, R59, R44, RZ ;  /* 0x0000002c3b2c7224 */ /* 0x000fe200078e02ff */
[----:B------:R-:W-:Y:S01]  /*1d90*/  IADD3 R78, R3, UR10, RZ ;  /* 0x0000000a034e7c10 */ /* 0x000fe2000fffe0ff */
[----:B------:R-:W-:Y:S01]  /*1da0*/  IMAD.IADD R89, R11, 0x1, R89 ;  /* 0x000000010b597824 */ /* 0x000fe200078e0259 */
[----:B------:R-:W-:Y:S01]  /*1db0*/  LEA.HI.X R87, R102, c[0x0][0x174], R105, 0x1, P0 ;  /* 0x00005d0066577a11 */ /* 0x000fe200000f0c69 */
[----:B------:R-:W-:Y:S01]  /*1dc0*/  IMAD.MOV.U32 R114, RZ, RZ, c[0x0][0x290] ;  /* 0x0000a400ff727624 */ /* 0x000fe200078e00ff */
[----:B------:R-:W-:Y:S01]  /*1dd0*/  SHF.R.S32.HI R45, RZ, 0x1f, R44 ;  /* 0x0000001fff2d7819 */ /* 0x000fe2000001142c */
[----:B------:R-:W-:Y:S01]  /*1de0*/  ULDC UR10, c[0x0][0x19c] ;  /* 0x00006700000a7ab9 */ /* 0x000fe20000000800 */
[-C--:B------:R-:W-:Y:S01]  /*1df0*/  IADD3 R94, P0, R60, R44.reuse, RZ ;  /* 0x0000002c3c5e7210 */ /* 0x080fe20007f1e0ff */
[----:B------:R-:W-:Y:S01]  /*1e00*/  IMAD.MOV.U32 R97, RZ, RZ, c[0x0][0x288] ;  /* 0x0000a200ff617624 */ /* 0x000fe200078e00ff */
[----:B------:R-:W-:Y:S01]  /*1e10*/  IADD3 R44, P3, R61, R44, RZ ;  /* 0x0000002c3d2c7210 */ /* 0x000fe20007f7e0ff */
[----:B------:R-:W-:Y:S01]  /*1e20*/  UIMAD UR10, UR9, UR10, URZ ;  /* 0x0000000a090a72a4 */ /* 0x000fe2000f8e023f */
[----:B------:R-:W-:Y:S01]  /*1e30*/  LEA.HI.X R89, R10, c[0x0][0x274], R89, 0x1, P1 ;  /* 0x00009d000a597a11 */ /* 0x000fe200008f0c59 */
[--C-:B------:R-:W-:Y:S01]  /*1e40*/  IMAD.X R95, R57, 0x1, R45.reuse, P0 ;  /* 0x00000001395f7824 */ /* 0x100fe200000e062d */
[-C--:B------:R-:W-:Y:S01]  /*1e50*/  SHF.L.U64.HI R76, R114, R71.reuse, c[0x0][0x294] ;  /* 0x0000a500724c7619 */ /* 0x080fe20000010247 */
[----:B------:R-:W-:Y:S01]  /*1e60*/  IMAD.X R45, R58, 0x1, R45, P3 ;  /* 0x000000013a2d7824 */ /* 0x000fe200018e062d */
[C---:B------:R-:W-:Y:S01]  /*1e70*/  SHF.L.U64.HI R74, R114.reuse, R96, c[0x0][0x294] ;  /* 0x0000a500724a7619 */ /* 0x040fe20000010260 */
[----:B------:R-:W-:Y:S01]  /*1e80*/  IMAD.SHL.U32 R77, R114, 0x40, RZ ;  /* 0x00000040724d7824 */ /* 0x000fe200078e00ff */
[C---:B------:R-:W-:Y:S01]  /*1e90*/  SHF.L.U64.HI R95, R94.reuse, 0x1, R95 ;  /* 0x000000015e5f7819 */ /* 0x040fe2000001025f */
[----:B------:R-:W-:Y:S01]  /*1ea0*/  IMAD.SHL.U32 R94, R94, 0x2, RZ ;  /* 0x000000025e5e7824 */ /* 0x000fe200078e00ff */
[C---:B------:R-:W-:Y:S01]  /*1eb0*/  SHF.L.U64.HI R45, R44.reuse, 0x1, R45 ;  /* 0x000000012c2d7819 */ /* 0x040fe2000001022d */
[----:B------:R-:W-:Y:S01]  /*1ec0*/  IMAD.SHL.U32 R44, R44, 0x2, RZ ;  /* 0x000000022c2c7824 */ /* 0x000fe200078e00ff */
[----:B------:R-:W-:Y:S01]  /*1ed0*/  SHF.L.U64.HI R71, R97, R71, c[0x0][0x28c] ;  /* 0x0000a30061477619 */ /* 0x000fe20000010247 */
[----:B------:R-:W-:Y:S01]  /*1ee0*/  IMAD.SHL.U32 R75, R114, 0x20, RZ ;  /* 0x00000020724b7824 */ /* 0x000fe200078e00ff */
[----:B------:R-:W-:Y:S01]  /*1ef0*/  IADD3 R92, P5, R94, c[0x0][0x2b0], RZ ;  /* 0x0000ac005e5c7a10 */ /* 0x000fe20007fbe0ff */
[----:B------:R-:W-:Y:S01]  /*1f00*/  IMAD.WIDE.U32 R116, R117, 0x40, RZ ;  /* 0x0000004075747825 */ /* 0x000fe200078e00ff */
[----:B------:R-:W-:-:S02]  /*1f10*/  IADD3 R10, P3, R44, c[0x0][0x2b0], RZ ;  /* 0x0000ac002c0a7a10 */ /* 0x000fc40007f7e0ff */
[----:B------:R-:W-:Y:S01]  /*1f20*/  IADD3 R94, P4, R94, c[0x0][0x2a8], RZ ;  /* 0x0000aa005e5e7a10 */ /* 0x000fe20007f9e0ff */
[C---:B------:R-:W-:Y:S01]  /*1f30*/  IMAD.SHL.U32 R68, R59.reuse, 0x20, RZ ;  /* 0x000000203b447824 */ /* 0x040fe200078e00ff */
[----:B------:R-:W-:Y:S01]  /*1f40*/  IADD3 R44, P0, R44, c[0x0][0x2a8], RZ ;  /* 0x0000aa002c2c7a10 */ /* 0x000fe20007f1e0ff */
[----:B------:R-:W-:Y:S01]  /*1f50*/  IMAD.SHL.U32 R66, R59, 0x40, RZ ;  /* 0x000000403b427824 */ /* 0x000fe200078e00ff */
[----:B------:R-:W-:Y:S01]  /*1f60*/  SHF.L.U64.HI R96, R97, R96, c[0x0][0x28c] ;  /* 0x0000a30061607619 */ /* 0x000fe20000010260 */
[----:B------:R-:W-:Y:S01]  /*1f70*/  IMAD R64, R59, 0x60, RZ ;  /* 0x000000603b407824 */ /* 0x000fe200078e02ff */
[----:B------:R-:W-:Y:S01]  /*1f80*/  SHF.L.U32 R72, R97, 0x6, RZ ;  /* 0x0000000661487819 */ /* 0x000fe200000006ff */
[----:B------:R-:W-:Y:S01]  /*1f90*/  IMAD.WIDE.U32 R114, R114, 0xc0, RZ ;  /* 0x000000c072727825 */ /* 0x000fe200078e00ff */
[----:B------:R-:W-:Y:S02]  /*1fa0*/  SHF.L.U64.HI R76, R77, 0x1, R76 ;  /* 0x000000014d4c7819 */ /* 0x000fe4000001024c */
[----:B------:R-:W-:Y:S01]  /*1fb0*/  SHF.L.U64.HI R74, R75, 0x1, R74 ;  /* 0x000000014b4a7819 */ /* 0x000fe2000001024a */
[----:B------:R-:W-:Y:S01]  /*1fc0*/  IMAD.MOV.U32 R70, RZ, RZ, c[0x0][0x290] ;  /* 0x0000a400ff467624 */ /* 0x000fe200078e00ff */
[----:B------:R-:W-:Y:S01]  /*1fd0*/  IADD3.X R93, R95, c[0x0][0x2b4], RZ, P5, !PT ;  /* 0x0000ad005f5d7a10 */ /* 0x000fe20002ffe4ff */
[C---:B------:R-:W-:Y:S01]  /*1fe0*/  IMAD.SHL.U32 R79, R2.reuse, 0x2, RZ ;  /* 0x00000002024f7824 */ /* 0x040fe200078e00ff */
[----:B------:R-:W-:Y:S01]  /*1ff0*/  IADD3.X R9, R45, c[0x0][0x2b4], RZ, P3, !PT ;  /* 0x0000ad002d097a10 */ /* 0x000fe20001ffe4ff */
[----:B------:R-:W-:Y:S01]  /*2000*/  IMAD.MOV.U32 R11, RZ, RZ, R52 ;  /* 0x000000ffff0b7224 */ /* 0x000fe200078e0034 */
[----:B------:R-:W-:Y:S01]  /*2010*/  SHF.L.U64.HI R78, R2, 0x1, R78 ;  /* 0x00000001024e7819 */ /* 0x000fe2000001024e */
[----:B------:R-:W-:Y:S01]  /*2020*/  IMAD.SHL.U32 R97, R97, 0x20, RZ ;  /* 0x0000002061617824 */ /* 0x000fe200078e00ff */
[----:B------:R-:W-:Y:S01]  /*2030*/  ISETP.GE.AND P1, PT, R84, c[0x0][0x220], PT ;  /* 0x0000880054007a0c */ /* 0x000fe20003f26270 */
[----:B------:R-:W-:Y:S01]  /*2040*/  IMAD.U32 R70, R70, -0x80, RZ ;  /* 0xffffff8046467824 */ /* 0x000fe200078e00ff */
[----:B------:R-:W-:-:S02]  /*2050*/  SHF.R.S32.HI R67, RZ, 0x1f, R68 ;  /* 0x0000001fff437819 */ /* 0x000fc40000011444 */
[----:B------:R-:W-:Y:S02]  /*2060*/  SHF.R.S32.HI R65, RZ, 0x1f, R66 ;  /* 0x0000001fff417819 */ /* 0x000fe40000011442 */
[----:B------:R-:W-:Y:S02]  /*2070*/  SHF.R.S32.HI R63, RZ, 0x1f, R64 ;  /* 0x0000001fff3f7819 */ /* 0x000fe40000011440 */
[----:B------:R-:W-:Y:S02]  /*2080*/  SHF.L.U32 R77, R77, 0x1, RZ ;  /* 0x000000014d4d7819 */ /* 0x000fe400000006ff */
[----:B------:R-:W-:Y:S02]  /*2090*/  SHF.L.U32 R75, R75, 0x1, RZ ;  /* 0x000000014b4b7819 */ /* 0x000fe400000006ff */
[----:B------:R-:W-:Y:S02]  /*20a0*/  IADD3 R73, R117, UR10, RZ ;  /* 0x0000000a75497c10 */ /* 0x000fe4000fffe0ff */
[----:B------:R-:W-:-:S02]  /*20b0*/  IADD3 R80, R115, UR5, RZ ;  /* 0x0000000573507c10 */ /* 0x000fc4000fffe0ff */
[----:B------:R-:W-:Y:S02]  /*20c0*/  IADD3.X R95, R95, c[0x0][0x2ac], RZ, P4, !PT ;  /* 0x0000ab005f5f7a10 */ /* 0x000fe400027fe4ff */
[----:B------:R-:W-:Y:S02]  /*20d0*/  IADD3.X R45, R45, c[0x0][0x2ac], RZ, P0, !PT ;  /* 0x0000ab002d2d7a10 */ /* 0x000fe400007fe4ff */
.L_x_3952:
[----:B------:R-:W-:Y:S05]  /*20e0*/  LEA R3, R11, 0xffffff80, 0x7 ;  /* 0xffffff800b037811 */ /* 0x000fea00078e38ff */
[--C-:B------:R-:W-:Y:S02]  /*20f0*/  IMAD.IADD R21, R53, 0x1, -R3.reuse ;  /* 0x0000000135157824 */ /* 0x100fe400078e0a03 */
[----:B------:R-:W-:Y:S03]  /*2100*/  IMAD.IADD R3, R56, 0x1, -R3 ;  /* 0x0000000138037824 */ /* 0x000fe600078e0a03 */
[-C--:B------:R-:W-:Y:S02]  /*2110*/  ISETP.GE.OR P6, PT, R110, R21.reuse, P1 ;  /* 0x000000156e00720c */ /* 0x080fe40000fc6670 */
[----:B------:R-:W-:Y:S02]  /*2120*/  ISETP.GE.OR P5, PT, R100, R21, P1 ;  /* 0x000000156400720c */ /* 0x000fe40000fa6670 */
[-C--:B------:R-:W-:Y:S02]  /*2130*/  ISETP.LT.OR P6, PT, R110, R3.reuse, P6 ;  /* 0x000000036e00720c */ /* 0x080fe400037c1670 */
[----:B------:R-:W-:Y:S02]  /*2140*/  ISETP.LT.OR P5, PT, R100, R3, P5 ;  /* 0x000000036400720c */ /* 0x000fe40002fa1670 */
[C---:B------:R-:W-:Y:S04]  /*2150*/  ISETP.GE.OR P4, PT, R99.reuse, R21, P1 ;  /* 0x000000156300720c */ /* 0x040fe80000f86670 */
[----:B------:R-:W-:Y:S05]  /*2160*/  ISETP.LT.OR P4, PT, R99, R3, P4 ;  /* 0x000000036300720c */ /* 0x000fea0002781670 */
[----:B--2---:R-:W2:Y:S02]  /*2170*/  @!P6 LDG.E.128 R16, [R88.64] ;  /* 0x000000065810e981 */ /* 0x004ea4000c1e1d00 */
[C---:B------:R-:W-:Y:S02]  /*2180*/  @!P5 IADD3 R26, P0, R88.reuse, R75, RZ ;  /* 0x0000004b581ad210 */ /* 0x040fe40007f1e0ff */
[----:B------:R-:W-:Y:S03]  /*2190*/  @!P5 LEA R24, P3, R141, R86, 0x1 ;  /* 0x000000568d18d211 */ /* 0x000fe600078608ff */
[----:B------:R-:W-:Y:S01]  /*21a0*/  @!P5 IMAD.X R27, R89, 0x1, R74, P0 ;  /* 0x00000001591bd824 */ /* 0x000fe200000e064a */
        /* <DEDUP_REMOVED lines=74> */
.L_x_3926:
[----:B------:R-:W-:Y:S05]  /*2650*/  BSYNC B0 ;  /* 0x0000000000007941 */ /* 0x000fea0003800000 */
.L_x_3925:
        /* <DEDUP_REMOVED lines=10> */
[C---:B------:R-:W-:Y:S02]  /*2700*/  @!P0 IADD3.X R7, R26.reuse, R9, RZ, P5, !PT ;  /* 0x000000091a078210 */ /* 0x040fe40002ffe4ff */
[C---:B------:R-:W-:Y:S01]  /*2710*/  LEA R32, P5, R139.reuse, R82, 0x1 ;  /* 0x000000528b207211 */ /* 0x040fe200078a08ff */
        /* <DEDUP_REMOVED lines=45> */
.L_x_3928:
[----:B------:R-:W-:Y:S05]  /*29f0*/  BSYNC B0 ;  /* 0x0000000000007941 */ /* 0x000fea0003800000 */
.L_x_3927:
        /* <DEDUP_REMOVED lines=57> */
.L_x_3930:
[----:B------:R-:W-:Y:S05]  /*2d90*/  BSYNC B0 ;  /* 0x0000000000007941 */ /* 0x000fea0003800000 */
.L_x_3929:
        /* <DEDUP_REMOVED lines=61> */
.L_x_3932:
[----:B------:R-:W-:Y:S05]  /*3170*/  BSYNC B0 ;  /* 0x0000000000007941 */ /* 0x000fea0003800000 */
.L_x_3931:
        /* <DEDUP_REMOVED lines=9> */
.L_x_3924:
        /* <DEDUP_REMOVED lines=13> */
[----:B-----5:R-:W-:Y:S01]  /*32e0*/  IMAD.U32 R32, R41, 0x10000, RZ ;  /* 0x0001000029207824 */ /* 0x020fe200078e00ff */
[C---:B------:R-:W-:Y:S02]  /*32f0*/  SHF.L.U32 R29, R40.reuse, 0x10, RZ ;  /* 0x00000010281d7819 */ /* 0x040fe400000006ff */
[----:B------:R-:W-:Y:S01]  /*3300*/  LOP3.LUT R31, R40, 0xffff0000, RZ, 0xc0, !PT ;  /* 0xffff0000281f7812 */ /* 0x000fe200078ec0ff */
[----:B------:R-:W-:Y:S01]  /*3310*/  IMAD.U32 R40, R43, 0x10000, RZ ;  /* 0x000100002b287824 */ /* 0x000fe200078e00ff */
[----:B------:R-:W-:Y:S02]  /*3320*/  LOP3.LUT R35, R41, 0xffff0000, RZ, 0xc0, !PT ;  /* 0xffff000029237812 */ /* 0x000fe400078ec0ff */
[C---:B------:R-:W-:Y:S02]  /*3330*/  SHF.L.U32 R36, R42.reuse, 0x10, RZ ;  /* 0x000000102a247819 */ /* 0x040fe400000006ff */
[----:B------:R-:W-:Y:S01]  /*3340*/  LOP3.LUT R39, R42, 0xffff0000, RZ, 0xc0, !PT ;  /* 0xffff00002a277812 */ /* 0x000fe200078ec0ff */
[----:B------:R-:W-:Y:S01]  /*3350*/  @P6 IMAD R121, RZ, RZ, -UR5 ;  /* 0x80000005ff796e24 */ /* 0x000fe2000f8e02ff */
[----:B------:R-:W-:Y:S01]  /*3360*/  LOP3.LUT R43, R43, 0xffff0000, RZ, 0xc0, !PT ;  /* 0xffff00002b2b7812 */ /* 0x000fe200078ec0ff */
[----:B------:R-:W-:Y:S03]  /*3370*/  @P6 IMAD R83, RZ, RZ, -UR5 ;  /* 0x80000005ff536e24 */ /* 0x000fe6000f8e02ff */
[C---:B--2---:R-:W-:Y:S04]  /*3380*/  LEA R12, P0, R121.reuse, R90, 0x1 ;  /* 0x0000005a790c7211 */ /* 0x044fe800078008ff */
[----:B------:R-:W-:Y:S02]  /*3390*/  LEA.HI.X.SX32 R13, R121, R91, 0x1, P0 ;  /* 0x0000005b790d7211 */ /* 0x000fe400000f0eff */
[C---:B------:R-:W-:Y:S03]  /*33a0*/  LEA R122, P0, R83.reuse, R92, 0x1 ;  /* 0x0000005c537a7211 */ /* 0x040fe600078008ff */
[----:B------:R-:W2:Y:S01]  /*33b0*/  LDG.E.128 R20, [R12.64] ;  /* 0x000000060c147981 */ /* 0x000ea2000c1e1d00 */
[----:B------:R-:W-:Y:S02]  /*33c0*/  LEA.HI.X.SX32 R123, R83, R93, 0x1, P0 ;  /* 0x0000005d537b7211 */ /* 0x000fe400000f0eff */
[----:B------:R-:W-:Y:S01]  /*33d0*/  MOV R83, RZ ;  /* 0x000000ff00537202 */ /* 0x000fe20000000f00 */
[----:B------:R-:W-:Y:S04]  /*33e0*/  @P6 IMAD R83, RZ, RZ, -UR5 ;  /* 0x80000005ff536e24 */ /* 0x000fe8000f8e02ff */
[----:B------:R-:W3:Y:S01]  /*33f0*/  LDG.E.128 R120, [R122.64] ;  /* 0x000000067a787981 */ /* 0x000ee2000c1e1d00 */
[C---:B------:R-:W-:Y:S04]  /*3400*/  LEA R46, P0, R83.reuse, R94, 0x1 ;  /* 0x0000005e532e7211 */ /* 0x040fe800078008ff */
[----:B------:R-:W-:Y:S05]  /*3410*/  LEA.HI.X.SX32 R47, R83, R95, 0x1, P0 ;  /* 0x0000005f532f7211 */ /* 0x000fea00000f0eff */
[----:B------:R-:W4:Y:S01]  /*3420*/  LDG.E.128 R48, [R46.64] ;  /* 0x000000062e307981 */ /* 0x000f22000c1e1d00 */
[C---:B--2---:R-:W-:Y:S01]  /*3430*/  IMAD.U32 R15, R23.reuse, 0x10000, RZ ;  /* 0x00010000170f7824 */ /* 0x044fe200078e00ff */
[C---:B------:R-:W-:Y:S02]  /*3440*/  SHF.L.U32 R25, R20.reuse, 0x10, RZ ;  /* 0x0000001014197819 */ /* 0x040fe400000006ff */
[----:B------:R-:W-:Y:S02]  /*3450*/  LOP3.LUT R13, R23, 0xffff0000, RZ, 0xc0, !PT ;  /* 0xffff0000170d7812 */ /* 0x000fe400078ec0ff */
[----:B------:R-:W-:Y:S01]  /*3460*/  LOP3.LUT R24, R20, 0xffff0000, RZ, 0xc0, !PT ;  /* 0xffff000014187812 */ /* 0x000fe200078ec0ff */
[----:B------:R-:W-:Y:S01]  /*3470*/  IMAD.U32 R20, R21, 0x10000, RZ ;  /* 0x0001000015147824 */ /* 0x000fe200078e00ff */
        /* <DEDUP_REMOVED lines=14> */
[----:B----4-:R-:W-:Y:S01]  /*3560*/  SHF.L.U32 R28, R48, 0x10, RZ ;  /* 0x00000010301c7819 */ /* 0x010fe200000006ff */
        /* <DEDUP_REMOVED lines=9> */
[C---:B------:R-:W-:Y:S01]  /*3600*/  SHF.L.U32 R37, R50.reuse, 0x10, RZ ;  /* 0x0000001032257819 */ /* 0x040fe200000006ff */
        /* <DEDUP_REMOVED lines=22> */
.L_x_3937:
[----:B------:R-:W-:Y:S05]  /*3770*/  BSYNC B0 ;  /* 0x0000000000007941 */ /* 0x000fea0003800000 */
.L_x_3936:
[----:B------:R-:W-:Y:S05]  /*3780*/  MOV R83, R81 ;  /* 0x0000005100537202 */ /* 0x000fea0000000f00 */
[----:B-----5:R3:W-:Y:S02]  /*3790*/  STG.E.128 [R82.64], R40 ;  /* 0x0000002852007986 */ /* 0x0207e4000c101d06 */
.L_x_3935:
[----:B------:R-:W-:Y:S05]  /*37a0*/  BSYNC B1 ;  /* 0x0000000000017941 */ /* 0x000fea0003800000 */
.L_x_3934:
        /* <DEDUP_REMOVED lines=24> */
[C---:B---3--:R-:W-:Y:S02]  /*3930*/  LEA R122, P0, R83.reuse, R92, 0x1 ;  /* 0x0000005c537a7211 */ /* 0x048fe400078008ff */
        /* <DEDUP_REMOVED lines=11> */
[----:B--2---:R-:W-:Y:S01]  /*39f0*/  IMAD.U32 R25, R20, 0x10000, RZ ;  /* 0x0001000014197824 */ /* 0x004fe200078e00ff */
[C---:B------:R-:W-:Y:S01]  /*3a00*/  SHF.L.U32 R15, R23.reuse, 0x10, RZ ;  /* 0x00000010170f7819 */ /* 0x040fe200000006ff */
[----:B------:R-:W-:Y:S01]  /*3a10*/  IMAD.U32 R18, R22, 0x10000, RZ ;  /* 0x0001000016127824 */ /* 0x000fe200078e00ff */
[----:B------:R-:W-:Y:S02]  /*3a20*/  LOP3.LUT R13, R23, 0xffff0000, RZ, 0xc0, !PT ;  /* 0xffff0000170d7812 */ /* 0x000fe400078ec0ff */
[----:B------:R-:W-:Y:S02]  /*3a30*/  LOP3.LUT R24, R20, 0xffff0000, RZ, 0xc0, !PT ;  /* 0xffff000014187812 */ /* 0x000fe400078ec0ff */
[----:B------:R-:W-:Y:S02]  /*3a40*/  LOP3.LUT R17, R22, 0xffff0000, RZ, 0xc0, !PT ;  /* 0xffff000016117812 */ /* 0x000fe400078ec0ff */
[----:B------:R-:W-:Y:S01]  /*3a50*/  SHF.L.U32 R20, R21, 0x10, RZ ;  /* 0x0000001015147819 */ /* 0x000fe200000006ff */
[C---:B---3--:R-:W-:Y:S01]  /*3a60*/  IMAD.U32 R26, R120.reuse, 0x10000, RZ ;  /* 0x00010000781a7824 */ /* 0x048fe200078e00ff */
[----:B------:R-:W-:Y:S02]  /*3a70*/  LOP3.LUT R27, R120, 0xffff0000, RZ, 0xc0, !PT ;  /* 0xffff0000781b7812 */ /* 0x000fe400078ec0ff */
[C---:B------:R-:W-:Y:S01]  /*3a80*/  SHF.L.U32 R23, R121.reuse, 0x10, RZ ;  /* 0x0000001079177819 */ /* 0x040fe200000006ff */
[----:B------:R-:W-:Y:S01]  /*3a90*/  @!P5 FADD.FTZ R26, -R26, -RZ ;  /* 0x800000ff1a1ad221 */ /* 0x000fe20000010100 */
[----:B------:R-:W-:Y:S01]  /*3aa0*/  LOP3.LUT R22, R121, 0xffff0000, RZ, 0xc0, !PT ;  /* 0xffff000079167812 */ /* 0x000fe200078ec0ff */
        /* <DEDUP_REMOVED lines=8> */
[C---:B----4-:R-:W-:Y:S01]  /*3b30*/  IMAD.U32 R28, R48.reuse, 0x10000, RZ ;  /* 0x00010000301c7824 */ /* 0x050fe200078e00ff */
[----:B------:R-:W-:Y:S01]  /*3b40*/  LOP3.LUT R30, R48, 0xffff0000, RZ, 0xc0, !PT ;  /* 0xffff0000301e7812 */ /* 0x000fe200078ec0ff */
[----:B------:R-:W-:Y:S01]  /*3b50*/  @!P5 FADD.FTZ R22, -R22, -RZ ;  /* 0x800000ff1616d221 */ /* 0x000fe20000010100 */
[C---:B------:R-:W-:Y:S01]  /*3b60*/  SHF.L.U32 R33, R49.reuse, 0x10, RZ ;  /* 0x0000001031217819 */ /* 0x040fe200000006ff */
        /* <DEDUP_REMOVED lines=28> */
.L_x_3941:
[----:B------:R-:W-:Y:S05]  /*3d30*/  BSYNC B0 ;  /* 0x0000000000007941 */ /* 0x000fea0003800000 */
.L_x_3940:
[C---:B--2---:R-:W-:Y:S04]  /*3d40*/  LEA R2, P0, R139.reuse, R82, 0x1 ;  /* 0x000000528b027211 */ /* 0x044fe800078008ff */
[----:B------:R-:W-:Y:S05]  /*3d50*/  LEA.HI.X R3, R139, R81, R138, 0x1, P0 ;  /* 0x000000518b037211 */ /* 0x000fea00000f0c8a */
[----:B-----5:R2:W-:Y:S04]  /*3d60*/  STG.E.128 [R2.64], R40 ;  /* 0x0000002802007986 */ /* 0x0205e8000c101d06 */
.L_x_3939:
[----:B------:R-:W-:Y:S05]  /*3d70*/  BSYNC B1 ;  /* 0x0000000000017941 */ /* 0x000fea0003800000 */
.L_x_3938:
        /* <DEDUP_REMOVED lines=88> */
.L_x_3945:
[----:B------:R-:W-:Y:S05]  /*4300*/  BSYNC B0 ;  /* 0x0000000000007941 */ /* 0x000fea0003800000 */
.L_x_3944:
[C---:B------:R-:W-:Y:S04]  /*4310*/  LEA R2, P0, R116.reuse, R82, 0x1 ;  /* 0x0000005274027211 */ /* 0x040fe800078008ff */
[----:B------:R-:W-:Y:S05]  /*4320*/  LEA.HI.X R3, R116, R81, R73, 0x1, P0 ;  /* 0x0000005174037211 */ /* 0x000fea00000f0c49 */
[----:B-----5:R3:W-:Y:S04]  /*4330*/  STG.E.128 [R2.64], R40 ;  /* 0x0000002802007986 */ /* 0x0207e8000c101d06 */
.L_x_3943:
[----:B------:R-:W-:Y:S05]  /*4340*/  BSYNC B1 ;  /* 0x0000000000017941 */ /* 0x000fea0003800000 */
.L_x_3942:
        /* <DEDUP_REMOVED lines=88> */
.L_x_3949:
[----:B------:R-:W-:Y:S05]  /*48d0*/  BSYNC B0 ;  /* 0x0000000000007941 */ /* 0x000fea0003800000 */
.L_x_3948:
[----:B------:R-:W-:Y:S02]  /*48e0*/  MOV R3, 0xc0 ;  /* 0x000000c000037802 */ /* 0x000fe40000000f00 */
[----:B------:R-:W-:Y:S03]  /*48f0*/  MOV R83, R81 ;  /* 0x0000005100537202 */ /* 0x000fe60000000f00 */
[C---:B------:R-:W-:Y:S02]  /*4900*/  IMAD R0, R3.reuse, c[0x0][0x19c], RZ ;  /* 0x0000670003007a24 */ /* 0x040fe400078e02ff */
[----:B------:R-:W-:Y:S05]  /*4910*/  IMAD.WIDE.U32 R4, R3, c[0x0][0x198], R82 ;  /* 0x0000660003047a25 */ /* 0x000fea00078e0052 */
[----:B------:R-:W-:Y:S05]  /*4920*/  IADD3 R5, R5, R0, RZ ;  /* 0x0000000005057210 */ /* 0x000fea0007ffe0ff */
[----:B-----5:R3:W-:Y:S02]  /*4930*/  STG.E.128 [R4.64], R40 ;  /* 0x0000002804007986 */ /* 0x0207e4000c101d06 */
.L_x_3947:
[----:B------:R-:W-:Y:S05]  /*4940*/  BSYNC B1 ;  /* 0x0000000000017941 */ /* 0x000fea0003800000 */
.L_x_3946:
        /* <DEDUP_REMOVED lines=8> */
.L_x_3923:
        /* <DEDUP_REMOVED lines=14> */
[----:B------:R-:W2:Y:S01]  /*4ab0*/  @!P5 LDG.E.128 R4, [R22.64] ;  /* 0x000000061604d981 */ /* 0x000ea2000c1e1d00 */
[-C--:B------:R-:W-:Y:S02]  /*4ac0*/  @!P5 LEA.HI.X R21, R139, R81.reuse, R138, 0x1, P6 ;  /* 0x000000518b15d211 */ /* 0x080fe400030f0c8a */
[C---:B-1----:R-:W-:Y:S01]  /*4ad0*/  @!P4 LEA R16, P0, R116.reuse, R82, 0x1 ;  /* 0x000000527410c211 */ /* 0x042fe200078008ff */
[----:B------:R-:W-:Y:S03]  /*4ae0*/  @!P3 IMAD.MOV.U32 R83, RZ, RZ, R81 ;  /* 0x000000ffff53b224 */ /* 0x000fe600078e0051 */
[----:B------:R-:W-:Y:S01]  /*4af0*/  @!P4 LEA.HI.X R17, R116, R81, R73, 0x1, P0 ;  /* 0x000000517411c211 */ /* 0x000fe200000f0c49 */
[----:B--2---:R1:W-:Y:S04]  /*4b00*/  @!P5 STG.E.128 [R20.64], R4 ;  /* 0x000000041400d986 */ /* 0x0043e8000c101d06 */
        /* <DEDUP_REMOVED lines=8> */
.L_x_3933:
        /* <DEDUP_REMOVED lines=9> */
[----:B------:R-:W-:Y:S01]  /*4c20*/  IMAD.SHL.U32 R3, R11, 0x80, RZ ;  /* 0x000000800b037824 */ /* 0x000fe200078e00ff */
[----:B--2---:R-:W-:Y:S01]  /*4c30*/  IABS R7, c[0x0][0x2d0] ;  /* 0x0000b40000077a13 */ /* 0x004fe20000000000 */
[----:B------:R-:W-:Y:S01]  /*4c40*/  IMAD.MOV.U32 R16, RZ, RZ, RZ ;  /* 0x000000ffff107224 */ /* 0x000fe200078e00ff */
[----:B------:R-:W-:Y:S02]  /*4c50*/  LOP3.LUT R5, RZ, c[0x0][0x2d0], RZ, 0x33, !PT ;  /* 0x0000b400ff057a12 */ /* 0x000fe400078e33ff */
[----:B------:R-:W1:Y:S01]  /*4c60*/  I2F.RP R15, R7 ;  /* 0x00000007000f7306 */ /* 0x000e620000209400 */
[C---:B------:R-:W-:Y:S02]  /*4c70*/  IADD3 R2, R3.reuse, -0x100, RZ ;  /* 0xffffff0003027810 */ /* 0x040fe40007ffe0ff */
[----:B------:R-:W-:Y:S02]  /*4c80*/  IADD3 R3, R3, -0x80, RZ ;  /* 0xffffff8003037810 */ /* 0x000fe40007ffe0ff */
[-C--:B------:R-:W-:Y:S02]  /*4c90*/  IABS R12, R2.reuse ;  /* 0x00000002000c7213 */ /* 0x080fe40000000000 */
[----:B------:R-:W-:Y:S02]  /*4ca0*/  IABS R13, R3 ;  /* 0x00000003000d7213 */ /* 0x000fe40000000000 */
[----:B------:R-:W-:Y:S01]  /*4cb0*/  IADD3 R0, -R3, R2, RZ ;  /* 0x0000000203007210 */ /* 0x000fe20007ffe1ff */
        /* <DEDUP_REMOVED lines=10> */
[C---:B------:R-:W-:Y:S02]  /*4d60*/  IMAD R13, R7.reuse, R14, R13 ;  /* 0x0000000e070d7224 */ /* 0x040fe400078e020d */
[----:B------:R-:W-:Y:S01]  /*4d70*/  IMAD R12, R7, R8, R12 ;  /* 0x00000008070c7224 */ /* 0x000fe200078e020c */
[----:B------:R-:W-:Y:S02]  /*4d80*/  LOP3.LUT R8, R3, c[0x0][0x2d0], RZ, 0x3c, !PT ;  /* 0x0000b40003087a12 */ /* 0x000fe400078e3cff */
[C---:B------:R-:W-:Y:S02]  /*4d90*/  ISETP.GT.U32.AND P0, PT, R7.reuse, R13, PT ;  /* 0x0000000d0700720c */ /* 0x040fe40003f04070 */
[----:B------:R-:W-:Y:S11]  /*4da0*/  ISETP.GT.U32.AND P4, PT, R7, R12, PT ;  /* 0x0000000c0700720c */ /* 0x000ff60003f84070 */
[----:B------:R-:W-:Y:S01]  /*4db0*/  @!P0 IMAD.IADD R13, R13, 0x1, -R7 ;  /* 0x000000010d0d8824 */ /* 0x000fe200078e0a07 */
[----:B------:R-:W-:Y:S02]  /*4dc0*/  @!P0 IADD3 R6, R6, 0x1, RZ ;  /* 0x0000000106068810 */ /* 0x000fe40007ffe0ff */
[-C--:B------:R-:W-:Y:S02]  /*4dd0*/  @!P4 IADD3 R12, R12, -R7.reuse, RZ ;  /* 0x800000070c0cc210 */ /* 0x080fe40007ffe0ff */
[-C--:B------:R-:W-:Y:S02]  /*4de0*/  ISETP.GE.U32.AND P6, PT, R13, R7.reuse, PT ;  /* 0x000000070d00720c */ /* 0x080fe40003fc6070 */
[----:B------:R-:W-:Y:S02]  /*4df0*/  ISETP.GE.U32.AND P5, PT, R12, R7, PT ;  /* 0x000000070c00720c */ /* 0x000fe40003fa6070 */
[----:B------:R-:W-:Y:S02]  /*4e00*/  LOP3.LUT R7, R2, c[0x0][0x2d0], RZ, 0x3c, !PT ;  /* 0x0000b40002077a12 */ /* 0x000fe400078e3cff */
[----:B------:R-:W-:Y:S02]  /*4e10*/  @!P4 IADD3 R4, R4, 0x1, RZ ;  /* 0x000000010404c810 */ /* 0x000fe40007ffe0ff */
[----:B------:R-:W-:Y:S02]  /*4e20*/  ISETP.GE.AND P3, PT, R7, RZ, PT ;  /* 0x000000ff0700720c */ /* 0x000fe40003f66270 */
[----:B------:R-:W-:Y:S02]  /*4e30*/  ISETP.GE.AND P4, PT, R8, RZ, PT ;  /* 0x000000ff0800720c */ /* 0x000fe40003f86270 */
[----:B------:R-:W-:Y:S02]  /*4e40*/  ISETP.NE.AND P0, PT, RZ, c[0x0][0x2d0], PT ;  /* 0x0000b400ff007a0c */ /* 0x000fe40003f05270 */
        /* <DEDUP_REMOVED lines=12> */
[----:B------:R-:W-:Y:S02]  /*4f10*/  IMAD R0, R5, c[0x0][0x2d0], R0 ;  /* 0x0000b40005007a24 */ /* 0x000fe400078e0200 */
[----:B------:R-:W2:Y:S02]  /*4f20*/  LDG.E R8, [R16.64] ;  /* 0x0000000610087981 */ /* 0x000ea4000c1e1900 */
        /* <DEDUP_REMOVED lines=9> */
[C---:B------:R-:W-:Y:S02]  /*4fc0*/  IMAD R7, R14.reuse, c[0x0][0x184], R7 ;  /* 0x000061000e077a24 */ /* 0x040fe400078e0207 */
[----:B------:R-:W-:Y:S02]  /*4fd0*/  IMAD R13, R13, c[0x0][0x188], RZ ;  /* 0x000062000d0d7a24 */ /* 0x000fe400078e02ff */
[----:B------:R-:W-:Y:S01]  /*4fe0*/  IMAD.WIDE.U32 R18, R14, c[0x0][0x188], R18 ;  /* 0x000062000e127a25 */ /* 0x000fe200078e0012 */
[----:B------:R-:W-:Y:S03]  /*4ff0*/  IADD3 R17, R17, R7, RZ ;  /* 0x0000000711117210 */ /* 0x000fe60007ffe0ff */
[----:B------:R-:W-:Y:S01]  /*5000*/  IMAD R7, R12, c[0x0][0x198], RZ ;  /* 0x000066000c077a24 */ /* 0x000fe200078e02ff */
[----:B------:R-:W-:Y:S01]  /*5010*/  LEA R86, P3, R18, R86, 0x1 ;  /* 0x0000005612567211 */ /* 0x000fe200078608ff */
[----:B------:R-:W-:Y:S04]  /*5020*/  IMAD.WIDE.U32 R16, R0, c[0x0][0x198], R16 ;  /* 0x0000660000107a25 */ /* 0x000fe800078e0010 */
        /* <DEDUP_REMOVED lines=8> */
.L_x_3950:
        /* <DEDUP_REMOVED lines=9> */
.L_x_3951:
[----:B------:R-:W-:Y:S04]  /*5140*/  IADD3 R11, R11, -0x1, RZ ;  /* 0xffffffff0b0b7810 */ /* 0x000fe80007ffe0ff */
[----:B------:R-:W-:Y:S11]  /*5150*/  ISETP.GT.AND P0, PT, R11, R69, PT ;  /* 0x000000450b00720c */ /* 0x000ff60003f04270 */
[----:B------:R-:W-:Y:S02]  /*5160*/  @!UPT UIADD3 URZ, URZ, URZ, URZ ;  /* 0x0000003f3f3ff290 */ /* 0x000fe4000fffe03f */
[----:B------:R-:W-:-:S05]  /*5170*/  @P0 BRA `(.L_x_3952) ;  /* 0xffffcf6000000947 */ /* 0x000fca000383ffff */
.L_x_3922:
        /* <DEDUP_REMOVED lines=12> */
[----:B------:R-:W-:-:S04]  /*5240*/  @P0 IMAD.MOV.U32 R2, RZ, RZ, 0x4 ;  /* 0x00000004ff020424 */ /* 0x000fc800078e00ff */
[----:B------:R-:W-:-:S05]  /*5250*/  @P0 IMAD.WIDE R8, R143, R2, c[0x0][0x250] ;  /* 0x000094008f080625 */ /* 0x000fca00078e0202 */
[----:B------:R-:W3:Y:S01]  /*5260*/  @P0 LDG.E R0, [R8.64] ;  /* 0x0000000608000981 */ /* 0x000ee2000c1e1900 */
[C---:B------:R-:W-:Y:S01]  /*5270*/  LEA R10, P3, R112.reuse, c[0x0][0x160], 0x1 ;  /* 0x00005800700a7a11 */ /* 0x040fe200078608ff */
[----:B------:R-:W-:Y:S02]  /*5280*/  IMAD.SHL.U32 R21, R59, 0x20, RZ ;  /* 0x000000203b157824 */ /* 0x000fe400078e00ff */
[----:B------:R-:W1:Y:S01]  /*5290*/  S2R R87, SR_CTAID.X ;  /* 0x0000000000577919 */ /* 0x000e620000002500 */
[C---:B------:R-:W-:Y:S01]  /*52a0*/  LEA.HI.X R11, R112.reuse, c[0x0][0x164], R55, 0x1, P3 ;  /* 0x00005900700b7a11 */ /* 0x040fe200018f0c37 */
[C---:B-1----:R-:W-:Y:S02]  /*52b0*/  IMAD R3, R87.reuse, 0x40, R56 ;  /* 0x0000004057037824 */ /* 0x042fe400078e0238 */
[----:B------:R-:W-:Y:S02]  /*52c0*/  IMAD R23, R87, -0x40, R142 ;  /* 0xffffffc057177824 */ /* 0x000fe400078e028e */
[----:B---3--:R-:W-:Y:S01]  /*52d0*/  IMAD.IADD R0, R3, 0x1, R0 ;  /* 0x0000000103007824 */ /* 0x008fe200078e0200 */
[----:B------:R-:W-:Y:S01]  /*52e0*/  IADD3 R3, P0, R112, UR4, RZ ;  /* 0x0000000470037c10 */ /* 0x000fe2000ff1e0ff */
[----:B------:R-:W-:-:S02]  /*52f0*/  ULDC.U8 UR4, c[0x0][0x313] ;  /* 0x0000c4c000047ab9 */ /* 0x000fc40000000000 */
[----:B--2---:R-:W-:Y:S01]  /*5300*/  IMAD R4, R59, R0, RZ ;  /* 0x000000003b047224 */ /* 0x004fe200078e02ff */
[----:B------:R-:W-:Y:S02]  /*5310*/  IADD3.X R2, R55, UR5, RZ, P0, !PT ;  /* 0x0000000537027c10 */ /* 0x000fe400087fe4ff */
[----:B------:R-:W-:Y:S02]  /*5320*/  ISETP.NE.AND P0, PT, RZ, UR4, PT ;  /* 0x00000004ff007c0c */ /* 0x000fe4000bf05270 */
[-C--:B------:R-:W-:Y:S02]  /*5330*/  IADD3 R6, P5, R61, R4.reuse, RZ ;  /* 0x000000043d067210 */ /* 0x080fe40007fbe0ff */
[----:B------:R-:W-:Y:S02]  /*5340*/  IADD3 R0, P4, R60, R4, RZ ;  /* 0x000000043c007210 */ /* 0x000fe40007f9e0ff */
[----:B------:R-:W-:Y:S02]  /*5350*/  SHF.R.S32.HI R4, RZ, 0x1f, R4 ;  /* 0x0000001fff047819 */ /* 0x000fe40000011404 */
[----:B------:R-:W-:-:S03]  /*5360*/  LEA R28, P1, R3, c[0x0][0x160], 0x1 ;  /* 0x00005800031c7a11 */ /* 0x000fc600078208ff */
[----:B------:R-:W-:Y:S01]  /*5370*/  IMAD.X R58, R58, 0x1, R4, P5 ;  /* 0x000000013a3a7824 */ /* 0x000fe200028e0604 */
[----:B------:R-:W-:Y:S01]  /*5380*/  LEA.HI.X R29, R3, c[0x0][0x164], R2, 0x1, P1 ;  /* 0x00005900031d7a11 */ /* 0x000fe200008f0c02 */
[----:B------:R-:W-:Y:S01]  /*5390*/  IMAD.X R20, R57, 0x1, R4, P4 ;  /* 0x0000000139147824 */ /* 0x000fe200020e0604 */
[----:B------:R-:W-:Y:S05]  /*53a0*/  @!P0 BRA `(.L_x_3955) ;  /* 0x000007a000008947 */ /* 0x000fea0003800000 */
[----:B------:R-:W1:Y:S01]  /*53b0*/  S2R R0, SR_TID.X ;  /* 0x0000000000007919 */ /* 0x000e620000002100 */
[----:B------:R-:W-:Y:S01]  /*53c0*/  ISETP.GE.AND P0, PT, R110, R23, PT ;  /* 0x000000176e00720c */ /* 0x000fe20003f06270 */
[----:B------:R-:W-:Y:S03]  /*53d0*/  BSSY B1, `(.L_x_3956) ;  /* 0x000003b000017945 */ /* 0x000fe60003800000 */
[----:B-1----:R-:W-:-:S13]  /*53e0*/  ISETP.LT.OR P0, PT, R0, -0x3, P0 ;  /* 0xfffffffd0000780c */ /* 0x002fda0000701670 */
        /* <DEDUP_REMOVED lines=42> */
[----:B------:R-:W-:-:S02]  /*5690*/  FFMA.FTZ R17, R12, R18, -R17 ;  /* 0x000000120c117223 */ /* 0x000fc40000010811 */
[-C--:B------:R-:W-:Y:S02]  /*56a0*/  FMUL.FTZ R2, R19, R3.reuse ;  /* 0x0000000313027220 */ /* 0x080fe40000410000 */
[----:B------:R-:W-:Y:S02]  /*56b0*/  FMUL.FTZ R12, R14, R3 ;  /* 0x000000030e0c7220 */ /* 0x000fe40000410000 */
        /* <DEDUP_REMOVED lines=9> */
.L_x_3959:
[----:B------:R-:W-:Y:S05]  /*5750*/  BSYNC B0 ;  /* 0x0000000000007941 */ /* 0x000fea0003800000 */
.L_x_3958:
[----:B-----5:R2:W-:Y:S04]  /*5760*/  STS.64 [R149], R8 ;  /* 0x0000000895007388 */ /* 0x0205e80000000a00 */
[----:B------:R2:W-:Y:S02]  /*5770*/  STS.64 [R149+0x8], R10 ;  /* 0x0000080a95007388 */ /* 0x0005e40000000a00 */
.L_x_3957:
[----:B------:R-:W-:Y:S05]  /*5780*/  BSYNC B1 ;  /* 0x0000000000017941 */ /* 0x000fea0003800000 */
.L_x_3956:
[----:B--2---:R-:W-:-:S04]  /*5790*/  IADD3 R8, R110, 0x20, RZ ;  /* 0x000000206e087810 */ /* 0x004fc80007ffe0ff */
        /* <DEDUP_REMOVED lines=18> */
[----:B------:R-:W3:Y:S04]  /*58c0*/  LDG.E.64 R2, [R2.64] ;  /* 0x0000000602027981 */ /* 0x000ee8000c1e1b00 */
[----:B------:R-:W4:Y:S01]  /*58d0*/  LDG.E.64 R4, [R4.64] ;  /* 0x0000000604047981 */ /* 0x000f22000c1e1b00 */
        /* <DEDUP_REMOVED lines=8> */
[C---:B---3--:R-:W-:Y:S01]  /*5960*/  LOP3.LUT R9, R2.reuse, 0xffff0000, RZ, 0xc0, !PT ;  /* 0xffff000002097812 */ /* 0x048fe200078ec0ff */
[----:B------:R-:W-:Y:S01]  /*5970*/  IMAD.U32 R2, R2, 0x10000, RZ ;  /* 0x0001000002027824 */ /* 0x000fe200078e00ff */
[----:B------:R-:W-:Y:S02]  /*5980*/  LOP3.LUT R14, R3, 0xffff0000, RZ, 0xc0, !PT ;  /* 0xffff0000030e7812 */ /* 0x000fe400078ec0ff */
[----:B----4-:R-:W-:Y:S01]  /*5990*/  LOP3.LUT R17, R4, 0xffff0000, RZ, 0xc0, !PT ;  /* 0xffff000004117812 */ /* 0x010fe200078ec0ff */
[-C--:B------:R-:W-:Y:S01]  /*59a0*/  FMUL.FTZ R13, R0, R9.reuse ;  /* 0x00000009000d7220 */ /* 0x080fe20000410000 */
[----:B------:R-:W-:Y:S01]  /*59b0*/  LOP3.LUT R15, R5, 0xffff0000, RZ, 0xc0, !PT ;  /* 0xffff0000050f7812 */ /* 0x000fe200078ec0ff */
[----:B------:R-:W-:Y:S01]  /*59c0*/  FMUL.FTZ R9, R6, R9 ;  /* 0x0000000906097220 */ /* 0x000fe20000410000 */
[----:B------:R-:W-:Y:S01]  /*59d0*/  SHF.L.U32 R3, R3, 0x10, RZ ;  /* 0x0000001003037819 */ /* 0x000fe200000006ff */
[----:B------:R-:W-:-:S02]  /*59e0*/  FMUL.FTZ R16, R10, R14 ;  /* 0x0000000e0a107220 */ /* 0x000fc40000410000 */
[----:B------:R-:W-:Y:S01]  /*59f0*/  FFMA.FTZ R0, R0, R17, R9 ;  /* 0x0000001100007223 */ /* 0x000fe20000010009 */
[----:B------:R-:W-:Y:S01]  /*5a00*/  SHF.L.U32 R9, R5, 0x10, RZ ;  /* 0x0000001005097819 */ /* 0x000fe200000006ff */
[C---:B------:R-:W-:Y:S02]  /*5a10*/  FMUL.FTZ R14, R11.reuse, R14 ;  /* 0x0000000e0b0e7220 */ /* 0x040fe40000410000 */
[----:B------:R-:W-:Y:S02]  /*5a20*/  FFMA.FTZ R16, R11, R15, -R16 ;  /* 0x0000000f0b107223 */ /* 0x000fe40000010810 */
[-C--:B------:R-:W-:Y:S02]  /*5a30*/  FMUL.FTZ R5, R28, R2.reuse ;  /* 0x000000021c057220 */ /* 0x080fe40000410000 */
[----:B------:R-:W-:Y:S02]  /*5a40*/  FMUL.FTZ R11, R7, R2 ;  /* 0x00000002070b7220 */ /* 0x000fe40000410000 */
[----:B------:R-:W-:-:S02]  /*5a50*/  IMAD.U32 R4, R4, 0x10000, RZ ;  /* 0x0001000004047824 */ /* 0x000fc400078e00ff */
[-C--:B------:R-:W-:Y:S02]  /*5a60*/  FMUL.FTZ R2, R30, R3.reuse ;  /* 0x000000031e027220 */ /* 0x080fe40000410000 */
[----:B------:R-:W-:Y:S02]  /*5a70*/  FMUL.FTZ R3, R12, R3 ;  /* 0x000000030c037220 */ /* 0x000fe40000410000 */
[-C--:B------:R-:W-:Y:S02]  /*5a80*/  FFMA.FTZ R5, R7, R4.reuse, -R5 ;  /* 0x0000000407057223 */ /* 0x080fe40000010805 */
[----:B------:R-:W-:Y:S02]  /*5a90*/  FFMA.FTZ R13, R6, R17, -R13 ;  /* 0x00000011060d7223 */ /* 0x000fe4000001080d */
[----:B------:R-:W-:Y:S02]  /*5aa0*/  FFMA.FTZ R15, R10, R15, R14 ;  /* 0x0000000f0a0f7223 */ /* 0x000fe4000001000e */
[----:B------:R-:W-:Y:S01]  /*5ab0*/  FFMA.FTZ R4, R28, R4, R11 ;  /* 0x000000041c047223 */ /* 0x000fe2000001000b */
[----:B------:R-:W-:Y:S01]  /*5ac0*/  F2FP.BF16.PACK_AB R29, R0, R13 ;  /* 0x0000000d001d723e */ /* 0x000fe200000010ff */
[-C--:B------:R-:W-:Y:S01]  /*5ad0*/  FFMA.FTZ R2, R12, R9.reuse, -R2 ;  /* 0x000000090c027223 */ /* 0x080fe20000010802 */
[----:B------:R-:W-:Y:S01]  /*5ae0*/  F2FP.BF16.PACK_AB R31, R15, R16 ;  /* 0x000000100f1f723e */ /* 0x000fe200000010ff */
[----:B------:R-:W-:Y:S01]  /*5af0*/  FFMA.FTZ R3, R30, R9, R3 ;  /* 0x000000091e037223 */ /* 0x000fe20000010003 */
[----:B------:R-:W-:-:S04]  /*5b00*/  F2FP.BF16.PACK_AB R28, R4, R5 ;  /* 0x00000005041c723e */ /* 0x000fc800000010ff */
[----:B------:R-:W-:Y:S02]  /*5b10*/  F2FP.BF16.PACK_AB R30, R3, R2 ;  /* 0x00000002031e723e */ /* 0x000fe400000010ff */
.L_x_3962:
[----:B------:R-:W-:Y:S05]  /*5b20*/  BSYNC B0 ;  /* 0x0000000000007941 */ /* 0x000fea0003800000 */
.L_x_3961:
[----:B-----5:R3:W-:Y:S01]  /*5b30*/  STS.128 [R149+0x800], R28 ;  /* 0x0008001c95007388 */ /* 0x0207e20000000c00 */
[----:B------:R-:W-:Y:S05]  /*5b40*/  BRA `(.L_x_3960) ;  /* 0x00000e6000007947 */ /* 0x000fea0003800000 */
.L_x_3955:
        /* <DEDUP_REMOVED lines=44> */
[C---:B--2---:R-:W-:Y:S01]  /*5e10*/  IMAD.U32 R26, R4.reuse, 0x10000, RZ ;  /* 0x00010000041a7824 */ /* 0x044fe200078e00ff */
[----:B------:R-:W-:Y:S01]  /*5e20*/  LOP3.LUT R19, R4, 0xffff0000, RZ, 0xc0, !PT ;  /* 0xffff000004137812 */ /* 0x000fe200078ec0ff */
[----:B------:R-:W-:Y:S01]  /*5e30*/  IMAD.U32 R30, R6, 0x10000, RZ ;  /* 0x00010000061e7824 */ /* 0x000fe200078e00ff */
[----:B------:R-:W-:-:S02]  /*5e40*/  SHF.L.U32 R4, R5, 0x10, RZ ;  /* 0x0000001005047819 */ /* 0x000fc400000006ff */
[----:B------:R-:W-:Y:S01]  /*5e50*/  LOP3.LUT R31, R5, 0xffff0000, RZ, 0xc0, !PT ;  /* 0xffff0000051f7812 */ /* 0x000fe200078ec0ff */
[C---:B------:R-:W-:Y:S01]  /*5e60*/  IMAD.U32 R5, R7.reuse, 0x10000, RZ ;  /* 0x0001000007057824 */ /* 0x040fe200078e00ff */
[----:B------:R-:W-:Y:S01]  /*5e70*/  LOP3.LUT R32, R7, 0xffff0000, RZ, 0xc0, !PT ;  /* 0xffff000007207812 */ /* 0x000fe200078ec0ff */
[C---:B---3--:R-:W-:Y:S01]  /*5e80*/  IMAD.U32 R7, R9.reuse, 0x10000, RZ ;  /* 0x0001000009077824 */ /* 0x048fe200078e00ff */
[----:B------:R-:W-:Y:S02]  /*5e90*/  LOP3.LUT R34, R9, 0xffff0000, RZ, 0xc0, !PT ;  /* 0xffff000009227812 */ /* 0x000fe400078ec0ff */
[C---:B------:R-:W-:Y:S01]  /*5ea0*/  SHF.L.U32 R35, R10.reuse, 0x10, RZ ;  /* 0x000000100a237819 */ /* 0x040fe200000006ff */
[----:B------:R-:W-:Y:S01]  /*5eb0*/  @!P0 FADD.FTZ R7, -R7, -RZ ;  /* 0x800000ff07078221 */ /* 0x000fe20000010100 */
        /* <DEDUP_REMOVED lines=10> */
[----:B------:R-:W-:Y:S02]  /*5f60*/  FMUL.FTZ R10, R5, R10 ;  /* 0x0000000a050a7220 */ /* 0x000fe40000410000 */
        /* <DEDUP_REMOVED lines=8> */
[----:B------:R-:W-:Y:S01]  /*5ff0*/  SHF.L.U32 R12, R14, 0x10, RZ ;  /* 0x000000100e0c7819 */ /* 0x000fe200000006ff */
[----:B------:R-:W-:-:S02]  /*6000*/  FMUL.FTZ R34, R31, R34 ;  /* 0x000000221f227220 */ /* 0x000fc40000410000 */
[----:B------:R-:W-:Y:S02]  /*6010*/  @!P0 FADD.FTZ R35, -R35, -RZ ;  /* 0x800000ff23238221 */ /* 0x000fe40000010100 */
[----:B------:R-:W-:Y:S01]  /*6020*/  FMUL.FTZ R32, R32, R11 ;  /* 0x0000000b20207220 */ /* 0x000fe20000410000 */
[----:B------:R-:W-:Y:S01]  /*6030*/  LOP3.LUT R11, R14, 0xffff0000, RZ, 0xc0, !PT ;  /* 0xffff00000e0b7812 */ /* 0x000fe200078ec0ff */
[----:B------:R-:W-:Y:S01]  /*6040*/  FMUL.FTZ R19, R19, R8 ;  /* 0x0000000813137220 */ /* 0x000fe20000410000 */
[C---:B------:R-:W-:Y:S01]  /*6050*/  LOP3.LUT R14, R15.reuse, 0xffff0000, RZ, 0xc0, !PT ;  /* 0xffff00000f0e7812 */ /* 0x040fe200078ec0ff */
[----:B------:R-:W-:Y:S02]  /*6060*/  IMAD.U32 R8, R15, 0x10000, RZ ;  /* 0x000100000f087824 */ /* 0x000fe400078e00ff */
[----:B------:R-:W-:Y:S02]  /*6070*/  FMUL.FTZ R33, R26, R33 ;  /* 0x000000211a217220 */ /* 0x000fe40000410000 */
[----:B------:R-:W-:-:S02]  /*6080*/  FMUL.FTZ R35, R30, R35 ;  /* 0x000000231e237220 */ /* 0x000fc40000410000 */
[----:B------:R-:W-:Y:S02]  /*6090*/  FFMA.FTZ R4, R25, R5, R4 ;  /* 0x0000000519047223 */ /* 0x000fe40000010004 */
[----:B------:R-:W-:Y:S02]  /*60a0*/  FFMA.FTZ R3, R3, R13, R34 ;  /* 0x0000000d03037223 */ /* 0x000fe40000010022 */
[----:B------:R-:W-:Y:S02]  /*60b0*/  FFMA.FTZ R8, R27, R8, R10 ;  /* 0x000000081b087223 */ /* 0x000fe4000001000a */
[----:B------:R-:W-:Y:S01]  /*60c0*/  FFMA.FTZ R17, R17, R14, R32 ;  /* 0x0000000e11117223 */ /* 0x000fe20000010020 */
[----:B------:R-:W-:Y:S01]  /*60d0*/  F2FP.BF16.PACK_AB R3, R3, R4 ;  /* 0x000000040303723e */ /* 0x000fe200000010ff */
[----:B------:R-:W-:Y:S02]  /*60e0*/  FFMA.FTZ R7, R22, R7, R33 ;  /* 0x0000000716077223 */ /* 0x000fe40000010021 */
[----:B------:R-:W-:Y:S01]  /*60f0*/  FFMA.FTZ R6, R16, R6, R19 ;  /* 0x0000000610067223 */ /* 0x000fe20000010013 */
[----:B------:R-:W-:Y:S01]  /*6100*/  F2FP.BF16.PACK_AB R19, R17, R8 ;  /* 0x000000081113723e */ /* 0x000fe200000010ff */
[----:B------:R-:W-:Y:S01]  /*6110*/  FFMA.FTZ R12, R24, R12, R35 ;  /* 0x0000000c180c7223 */ /* 0x000fe20000010023 */
[----:B------:R-:W-:Y:S01]  /*6120*/  MOV R17, R3 ;  /* 0x0000000300117202 */ /* 0x000fe20000000f00 */
[----:B------:R-:W-:Y:S01]  /*6130*/  FFMA.FTZ R9, R18, R11, R9 ;  /* 0x0000000b12097223 */ /* 0x000fe20000010009 */
[----:B------:R-:W-:-:S04]  /*6140*/  F2FP.BF16.PACK_AB R16, R6, R7 ;  /* 0x000000070610723e */ /* 0x000fc800000010ff */
[----:B------:R-:W-:Y:S02]  /*6150*/  F2FP.BF16.PACK_AB R18, R9, R12 ;  /* 0x0000000c0912723e */ /* 0x000fe400000010ff */
.L_x_3966:
[----:B------:R-:W-:Y:S05]  /*6160*/  BSYNC B0 ;  /* 0x0000000000007941 */ /* 0x000fea0003800000 */
.L_x_3965:
[----:B-----5:R3:W-:Y:S04]  /*6170*/  STS.64 [R149], R16 ;  /* 0x0000001095007388 */ /* 0x0207e80000000a00 */
[----:B------:R3:W-:Y:S02]  /*6180*/  STS.64 [R149+0x8], R18 ;  /* 0x0000081295007388 */ /* 0x0007e40000000a00 */
.L_x_3964:
[----:B------:R-:W-:Y:S05]  /*6190*/  BSYNC B1 ;  /* 0x0000000000017941 */ /* 0x000fea0003800000 */
.L_x_3963:
        /* <DEDUP_REMOVED lines=18> */
[----:B------:R-:W-:Y:S02]  /*62c0*/  @P0 SHF.R.S32.HI R62, RZ, 0x1, R62 ;  /* 0x00000001ff3e0819 */ /* 0x000fe4000001143e */
[----:B------:R-:W-:Y:S02]  /*62d0*/  @P0 IADD3 R59, -R9, RZ, RZ ;  /* 0x000000ff093b0210 */ /* 0x000fe40007ffe1ff */
[----:B------:R-:W-:-:S03]  /*62e0*/  IADD3 R2, P1, R3, R0, RZ ;  /* 0x0000000003027210 */ /* 0x000fc60007f3e0ff */
[----:B------:R-:W-:Y:S01]  /*62f0*/  IMAD.WIDE R12, R59, 0x2, R28 ;  /* 0x000000023b0c7825 */ /* 0x000fe200078e021c */
[----:B------:R-:W-:Y:S02]  /*6300*/  LEA.HI.X.SX32 R3, R3, R20, 0x1, P1 ;  /* 0x0000001403037211 */ /* 0x000fe400008f0eff */
[----:B---3--:R-:W-:-:S03]  /*6310*/  LEA R16, P1, R2, c[0x0][0x2b0], 0x1 ;  /* 0x0000ac0002107a11 */ /* 0x008fc600078208ff */
[----:B------:R-:W3:Y:S01]  /*6320*/  LDG.E.128 R12, [R12.64] ;  /* 0x000000060c0c7981 */ /* 0x000ee2000c1e1d00 */
[----:B------:R-:W-:Y:S01]  /*6330*/  LEA.HI.X R17, R2, c[0x0][0x2b4], R3, 0x1, P1 ;  /* 0x0000ad0002117a11 */ /* 0x000fe200008f0c03 */
[----:B------:R-:W-:Y:S02]  /*6340*/  IMAD.MOV.U32 R3, RZ, RZ, RZ ;  /* 0x000000ffff037224 */ /* 0x000fe400078e00ff */
[----:B------:R-:W-:-:S03]  /*6350*/  @P0 IMAD.MOV R3, RZ, RZ, -R62 ;  /* 0x000000ffff030224 */ /* 0x000fc600078e0a3e */
[----:B--2---:R-:W2:Y:S02]  /*6360*/  LDG.E.128 R16, [R16.64] ;  /* 0x0000000610107981 */ /* 0x004ea4000c1e1d00 */
[----:B------:R-:W-:-:S04]  /*6370*/  IADD3 R0, P1, R3, R0, RZ ;  /* 0x0000000003007210 */ /* 0x000fc80007f3e0ff */
[----:B------:R-:W-:Y:S02]  /*6380*/  LEA.HI.X.SX32 R3, R3, R20, 0x1, P1 ;  /* 0x0000001403037211 */ /* 0x000fe400008f0eff */
[----:B------:R-:W-:-:S04]  /*6390*/  LEA R20, P1, R0, c[0x0][0x2a8], 0x1 ;  /* 0x0000aa0000147a11 */ /* 0x000fc800078208ff */
[----:B------:R-:W-:-:S06]  /*63a0*/  LEA.HI.X R21, R0, c[0x0][0x2ac], R3, 0x1, P1 ;  /* 0x0000ab0000157a11 */ /* 0x000fcc00008f0c03 */
[----:B----4-:R-:W4:Y:S01]  /*63b0*/  LDG.E.128 R20, [R20.64] ;  /* 0x0000000614147981 */ /* 0x010f22000c1e1d00 */
[C---:B-----5:R-:W-:Y:S01]  /*63c0*/  SHF.L.U32 R3, R4.reuse, 0x10, RZ ;  /* 0x0000001004037819 */ /* 0x060fe200000006ff */
[C---:B------:R-:W-:Y:S01]  /*63d0*/  IMAD.U32 R10, R5.reuse, 0x10000, RZ ;  /* 0x00010000050a7824 */ /* 0x040fe200078e00ff */
[----:B------:R-:W-:Y:S01]  /*63e0*/  LOP3.LUT R2, R4, 0xffff0000, RZ, 0xc0, !PT ;  /* 0xffff000004027812 */ /* 0x000fe200078ec0ff */
[C---:B------:R-:W-:Y:S01]  /*63f0*/  IMAD.U32 R9, R6.reuse, 0x10000, RZ ;  /* 0x0001000006097824 */ /* 0x040fe200078e00ff */
[----:B------:R-:W-:Y:S02]  /*6400*/  LOP3.LUT R0, R5, 0xffff0000, RZ, 0xc0, !PT ;  /* 0xffff000005007812 */ /* 0x000fe400078ec0ff */
[----:B------:R-:W-:Y:S02]  /*6410*/  LOP3.LUT R5, R6, 0xffff0000, RZ, 0xc0, !PT ;  /* 0xffff000006057812 */ /* 0x000fe400078ec0ff */
[C---:B------:R-:W-:Y:S02]  /*6420*/  LOP3.LUT R4, R7.reuse, 0xffff0000, RZ, 0xc0, !PT ;  /* 0xffff000007047812 */ /* 0x040fe400078ec0ff */
[----:B------:R-:W-:Y:S01]  /*6430*/  SHF.L.U32 R24, R7, 0x10, RZ ;  /* 0x0000001007187819 */ /* 0x000fe200000006ff */
[C---:B---3--:R-:W-:Y:S01]  /*6440*/  IMAD.U32 R11, R12.reuse, 0x10000, RZ ;  /* 0x000100000c0b7824 */ /* 0x048fe200078e00ff */
[----:B------:R-:W-:Y:S01]  /*6450*/  LOP3.LUT R7, R12, 0xffff0000, RZ, 0xc0, !PT ;  /* 0xffff00000c077812 */ /* 0x000fe200078ec0ff */
[C---:B------:R-:W-:Y:S01]  /*6460*/  IMAD.U32 R6, R13.reuse, 0x10000, RZ ;  /* 0x000100000d067824 */ /* 0x040fe200078e00ff */
[----:B------:R-:W-:Y:S01]  /*6470*/  LOP3.LUT R26, R13, 0xffff0000, RZ, 0xc0, !PT ;  /* 0xffff00000d1a7812 */ /* 0x000fe200078ec0ff */
[----:B------:R-:W-:Y:S01]  /*6480*/  IMAD.U32 R12, R15, 0x10000, RZ ;  /* 0x000100000f0c7824 */ /* 0x000fe200078e00ff */
[----:B------:R-:W-:-:S02]  /*6490*/  SHF.L.U32 R25, R14, 0x10, RZ ;  /* 0x000000100e197819 */ /* 0x000fc400000006ff */
[----:B------:R-:W-:Y:S01]  /*64a0*/  LOP3.LUT R13, R14, 0xffff0000, RZ, 0xc0, !PT ;  /* 0xffff00000e0d7812 */ /* 0x000fe200078ec0ff */
[----:B-12---:R-:W-:Y:S01]  /*64b0*/  IMAD.U32 R28, R16, 0x10000, RZ ;  /* 0x00010000101c7824 */ /* 0x006fe200078e00ff */
[----:B------:R-:W-:Y:S01]  /*64c0*/  LOP3.LUT R27, R15, 0xffff0000, RZ, 0xc0, !PT ;  /* 0xffff00000f1b7812 */ /* 0x000fe200078ec0ff */
        /* <DEDUP_REMOVED lines=8> */
[----:B------:R-:W-:Y:S01]  /*6550*/  @!P0 FADD.FTZ R14, -R14, -RZ ;  /* 0x800000ff0e0e8221 */ /* 0x000fe20000010100 */
[----:B------:R-:W-:Y:S01]  /*6560*/  LOP3.LUT R18, R19, 0xffff0000, RZ, 0xc0, !PT ;  /* 0xffff000013127812 */ /* 0x000fe200078ec0ff */
[----:B------:R-:W-:-:S02]  /*6570*/  @!P0 FADD.FTZ R17, -R17, -RZ ;  /* 0x800000ff11118221 */ /* 0x000fc40000010100 */
[----:B------:R-:W-:Y:S02]  /*6580*/  @!P0 FADD.FTZ R15, -R15, -RZ ;  /* 0x800000ff0f0f8221 */ /* 0x000fe40000010100 */
[----:B------:R-:W-:Y:S02]  /*6590*/  @!P0 FADD.FTZ R18, -R18, -RZ ;  /* 0x800000ff12128221 */ /* 0x000fe40000010100 */
[----:B------:R-:W-:Y:S01]  /*65a0*/  FMUL.FTZ R28, R11, R28 ;  /* 0x0000001c0b1c7220 */ /* 0x000fe20000410000 */
[----:B----4-:R-:W-:Y:S01]  /*65b0*/  LOP3.LUT R11, R20, 0xffff0000, RZ, 0xc0, !PT ;  /* 0xffff0000140b7812 */ /* 0x010fe200078ec0ff */
[----:B------:R-:W-:Y:S02]  /*65c0*/  @!P0 FADD.FTZ R16, -R16, -RZ ;  /* 0x800000ff10108221 */ /* 0x000fe40000010100 */
[----:B------:R-:W-:Y:S01]  /*65d0*/  FMUL.FTZ R17, R12, R17 ;  /* 0x000000110c117220 */ /* 0x000fe20000410000 */
[----:B------:R-:W-:Y:S01]  /*65e0*/  SHF.L.U32 R12, R20, 0x10, RZ ;  /* 0x00000010140c7819 */ /* 0x000fe200000006ff */
[----:B------:R-:W-:Y:S01]  /*65f0*/  @!P0 FADD.FTZ R29, -R29, -RZ ;  /* 0x800000ff1d1d8221 */ /* 0x000fe20000010100 */
[----:B------:R-:W-:Y:S01]  /*6600*/  LOP3.LUT R20, R21, 0xffff0000, RZ, 0xc0, !PT ;  /* 0xffff000015147812 */ /* 0x000fe200078ec0ff */
[----:B------:R-:W-:Y:S01]  /*6610*/  FMUL.FTZ R7, R7, R14 ;  /* 0x0000000e07077220 */ /* 0x000fe20000410000 */
[C---:B------:R-:W-:Y:S01]  /*6620*/  LOP3.LUT R14, R22.reuse, 0xffff0000, RZ, 0xc0, !PT ;  /* 0xffff0000160e7812 */ /* 0x040fe200078ec0ff */
[----:B------:R-:W-:Y:S01]  /*6630*/  FMUL.FTZ R27, R27, R18 ;  /* 0x000000121b1b7220 */ /* 0x000fe20000410000 */
[----:B------:R-:W-:Y:S01]  /*6640*/  SHF.L.U32 R18, R22, 0x10, RZ ;  /* 0x0000001016127819 */ /* 0x000fe200000006ff */
[----:B------:R-:W-:Y:S01]  /*6650*/  FMUL.FTZ R15, R6, R15 ;  /* 0x0000000f060f7220 */ /* 0x000fe20000410000 */
[----:B------:R-:W-:Y:S01]  /*6660*/  LOP3.LUT R22, R23, 0xffff0000, RZ, 0xc0, !PT ;  /* 0xffff000017167812 */ /* 0x000fe200078ec0ff */
[----:B------:R-:W-:-:S02]  /*6670*/  FMUL.FTZ R16, R13, R16 ;  /* 0x000000100d107220 */ /* 0x000fc40000410000 */
[----:B------:R-:W-:Y:S02]  /*6680*/  FMUL.FTZ R29, R26, R29 ;  /* 0x0000001d1a1d7220 */ /* 0x000fe40000410000 */
[----:B------:R-:W-:Y:S02]  /*6690*/  IMAD.U32 R6, R21, 0x10000, RZ ;  /* 0x0001000015067824 */ /* 0x000fe400078e00ff */
[----:B------:R-:W-:Y:S02]  /*66a0*/  IMAD.U32 R13, R23, 0x10000, RZ ;  /* 0x00010000170d7824 */ /* 0x000fe400078e00ff */
[----:B------:R-:W-:Y:S02]  /*66b0*/  FMUL.FTZ R30, R25, R30 ;  /* 0x0000001e191e7220 */ /* 0x000fe40000410000 */
[----:B------:R-:W-:Y:S02]  /*66c0*/  FFMA.FTZ R3, R3, R12, R28 ;  /* 0x0000000c03037223 */ /* 0x000fe4000001001c */
[----:B------:R-:W-:-:S02]  /*66d0*/  FFMA.FTZ R2, R2, R11, R7 ;  /* 0x0000000b02027223 */ /* 0x000fc40000010007 */
[----:B------:R-:W-:Y:S02]  /*66e0*/  FFMA.FTZ R6, R10, R6, R15 ;  /* 0x000000060a067223 */ /* 0x000fe4000001000f */
[----:B------:R-:W-:Y:S01]  /*66f0*/  FFMA.FTZ R29, R0, R20, R29 ;  /* 0x00000014001d7223 */ /* 0x000fe2000001001d */
[----:B------:R-:W-:Y:S01]  /*6700*/  F2FP.BF16.PACK_AB R2, R2, R3 ;  /* 0x000000030202723e */ /* 0x000fe200000010ff */
[----:B------:R-:W-:Y:S02]  /*6710*/  FFMA.FTZ R13, R24, R13, R17 ;  /* 0x0000000d180d7223 */ /* 0x000fe40000010011 */
[----:B------:R-:W-:Y:S02]  /*6720*/  FFMA.FTZ R4, R4, R22, R27 ;  /* 0x0000001604047223 */ /* 0x000fe4000001001b */
[----:B------:R-:W-:Y:S02]  /*6730*/  FFMA.FTZ R9, R9, R18, R30 ;  /* 0x0000001209097223 */ /* 0x000fe4000001001e */
[----:B------:R-:W-:Y:S01]  /*6740*/  FFMA.FTZ R14, R5, R14, R16 ;  /* 0x0000000e050e7223 */ /* 0x000fe20000010010 */
[----:B------:R-:W-:-:S02]  /*6750*/  F2FP.BF16.PACK_AB R5, R29, R6 ;  /* 0x000000061d05723e */ /* 0x000fc400000010ff */
[----:B------:R-:W-:Y:S02]  /*6760*/  F2FP.BF16.PACK_AB R7, R4, R13 ;  /* 0x0000000d0407723e */ /* 0x000fe400000010ff */
[----:B------:R-:W-:Y:S02]  /*6770*/  F2FP.BF16.PACK_AB R6, R14, R9 ;  /* 0x000000090e06723e */ /* 0x000fe400000010ff */
[----:B------:R-:W-:Y:S02]  /*6780*/  MOV R4, R2 ;  /* 0x0000000200047202 */ /* 0x000fe40000000f00 */
.L_x_3968:
[----:B------:R-:W-:Y:S05]  /*6790*/  BSYNC B0 ;  /* 0x0000000000007941 */ /* 0x000fea0003800000 */
.L_x_3967:
[----:B-----5:R1:W-:Y:S01]  /*67a0*/  STS.128 [R149+0x800], R4 ;  /* 0x0008000495007388 */ /* 0x0203e20000000c00 */
[----:B------:R-:W-:Y:S05]  /*67b0*/  BRA `(.L_x_3960) ;  /* 0x000001f000007947 */ /* 0x000fea0003800000 */
.L_x_3954:
[----:B------:R-:W1:Y:S01]  /*67c0*/  S2R R87, SR_CTAID.X ;  /* 0x0000000000577919 */ /* 0x000e620000002500 */
[----:B------:R-:W-:Y:S01]  /*67d0*/  BSSY B0, `(.L_x_3969) ;  /* 0x000000f000007945 */ /* 0x000fe20003800000 */
[----:B-1----:R-:W-:-:S05]  /*67e0*/  IMAD R3, R87, -0x40, R142 ;  /* 0xffffffc057037824 */ /* 0x002fca00078e028e */
        /* <DEDUP_REMOVED lines=13> */
.L_x_3970:
[----:B------:R-:W-:Y:S05]  /*68c0*/  BSYNC B0 ;  /* 0x0000000000007941 */ /* 0x000fea0003800000 */
.L_x_3969:
        /* <DEDUP_REMOVED lines=14> */
.L_x_3960:
[----:B------:R-:W-:Y:S05]  /*69b0*/  BSYNC B2 ;  /* 0x0000000000027941 */ /* 0x000fea0003800000 */
.L_x_3953:
[----:B------:R-:W-:Y:S01]  /*69c0*/  IADD3 R150, R52, -0x1, RZ ;  /* 0xffffffff34967810 */ /* 0x000fe20007ffe0ff */
[----:B------:R-:W-:Y:S01]  /*69d0*/  BSSY B0, `(.L_x_3971) ;  /* 0x0000010000007945 */ /* 0x000fe20003800000 */
[----:B------:R-:W-:-:S03]  /*69e0*/  LEA R146, P0, R106, c[0x0][0x168], 0x1 ;  /* 0x00005a006a927a11 */ /* 0x000fc600078008ff */
[----:B------:R-:W-:Y:S01]  /*69f0*/  IMAD.SHL.U32 R0, R150, 0x80, RZ ;  /* 0x0000008096007824 */ /* 0x000fe200078e00ff */
[----:B------:R-:W-:-:S03]  /*6a00*/  LEA.HI.X R147, R106, c[0x0][0x16c], R109, 0x1, P0 ;  /* 0x00005b006a937a11 */ /* 0x000fc600000f0c6d */
[----:B-12---:R-:W-:-:S05]  /*6a10*/  IMAD.IADD R5, R53, 0x1, -R0 ;  /* 0x0000000135057824 */ /* 0x006fca00078e0a00 */
        /* <DEDUP_REMOVED lines=11> */
.L_x_3972:
[----:B------:R-:W-:Y:S05]  /*6ad0*/  BSYNC B0 ;  /* 0x0000000000007941 */ /* 0x000fea0003800000 */
.L_x_3971:
        /* <DEDUP_REMOVED lines=12> */
.L_x_3974:
[----:B------:R-:W-:Y:S05]  /*6ba0*/  BSYNC B0 ;  /* 0x0000000000007941 */ /* 0x000fea0003800000 */
.L_x_3973:
        /* <DEDUP_REMOVED lines=15> */
.L_x_3976:
[----:B------:R-:W-:Y:S05]  /*6ca0*/  BSYNC B0 ;  /* 0x0000000000007941 */ /* 0x000fea0003800000 */
.L_x_3975:
        /* <DEDUP_REMOVED lines=16> */
.L_x_3978:
[----:B------:R-:W-:Y:S05]  /*6db0*/  BSYNC B0 ;  /* 0x0000000000007941 */ /* 0x000fea0003800000 */
.L_x_3977:
[----:B------:R-:W0:Y:S01]  /*6dc0*/  LDGDEPBAR ;  /* 0x00000000000079af */ /* 0x000e220000000000 */
[----:B------:R-:W-:Y:S01]  /*6dd0*/  ISETP.GE.AND P1, PT, R110, R5, PT ;  /* 0x000000056e00720c */ /* 0x000fe20003f26270 */
[----:B------:R-:W-:Y:S01]  /*6de0*/  BSSY B0, `(.L_x_3979) ;  /* 0x000001a000007945 */ /* 0x000fe20003800000 */
[C---:B------:R-:W-:Y:S01]  /*6df0*/  LEA R154, P0, R102.reuse, c[0x0][0x170], 0x1 ;  /* 0x00005c00669a7a11 */ /* 0x040fe200078008ff */
[----:B------:R-:W5:Y:S03]  /*6e00*/  S2R R55, SR_TID.X ;  /* 0x0000000000377919 */ /* 0x000f660000002100 */
[----:B------:R-:W-:Y:S01]  /*6e10*/  LEA.HI.X R155, R102, c[0x0][0x174], R105, 0x1, P0 ;  /* 0x00005d00669b7a11 */ /* 0x000fe200000f0c69 */
[----:B------:R-:W-:-:S04]  /*6e20*/  DEPBAR.LE SB0, 0x0 ;  /* 0x000080000000791a */ /* 0x000fc80000000000 */
[----:B------:R-:W-:Y:S01]  /*6e30*/  BAR.SYNC.DEFER_BLOCKING 0x0 ;  /* 0x0000000000007b1d */ /* 0x000fe20000010000 */
[----:B-1---5:R-:W-:-:S04]  /*6e40*/  SHF.R.S32.HI R6, RZ, 0x1f, R55 ;  /* 0x0000001fff067819 */ /* 0x022fc80000011437 */
[----:B------:R-:W-:-:S04]  /*6e50*/  LEA.HI R86, R6, R55, RZ, 0x5 ;  /* 0x0000003706567211 */ /* 0x000fc800078f28ff */
[----:B------:R-:W-:-:S05]  /*6e60*/  LOP3.LUT R4, R86, 0xffffffe0, RZ, 0xc0, !PT ;  /* 0xffffffe056047812 */ /* 0x000fca00078ec0ff */
[----:B------:R-:W-:-:S05]  /*6e70*/  IMAD.IADD R7, R55, 0x1, -R4 ;  /* 0x0000000137077824 */ /* 0x000fca00078e0a04 */
[----:B------:R-:W-:-:S04]  /*6e80*/  SHF.R.S32.HI R148, RZ, 0x1f, R7 ;  /* 0x0000001fff947819 */ /* 0x000fc80000011407 */
[----:B------:R-:W-:Y:S01]  /*6e90*/  LEA.HI R148, R148, R7, RZ, 0x2 ;  /* 0x0000000794947211 */ /* 0x000fe200078f10ff */
[----:B------:R1:W-:Y:S03]  /*6ea0*/  @P1 STS [R149+0x3000], RZ ;  /* 0x003000ff95001388 */ /* 0x0003e60000000800 */
[----:B------:R-:W-:Y:S01]  /*6eb0*/  SHF.R.S32.HI R148, RZ, 0x2, R148 ;  /* 0x00000002ff947819 */ /* 0x000fe20000011494 */
        /* <DEDUP_REMOVED lines=12> */
.L_x_3980:
[----:B------:R-:W-:Y:S05]  /*6f80*/  BSYNC B0 ;  /* 0x0000000000007941 */ /* 0x000fea0003800000 */
.L_x_3979:
        /* <DEDUP_REMOVED lines=13> */
.L_x_3982:
[----:B------:R-:W-:Y:S05]  /*7060*/  BSYNC B0 ;  /* 0x0000000000007941 */ /* 0x000fea0003800000 */
.L_x_3981:
        /* <DEDUP_REMOVED lines=15> */
.L_x_3984:
[----:B------:R-:W-:Y:S05]  /*7160*/  BSYNC B0 ;  /* 0x0000000000007941 */ /* 0x000fea0003800000 */
.L_x_3983:
[----:B------:R-:W-:Y:S01]  /*7170*/  ISETP.GE.AND P0, PT, R2, R5, PT ;  /* 0x000000050200720c */ /* 0x000fe20003f06270 */
[----:B------:R-:W-:Y:S01]  /*7180*/  BSSY B0, `(.L_x_3985) ;  /* 0x0000014000007945 */ /* 0x000fe20003800000 */
[--C-:B------:R-:W-:Y:S02]  /*7190*/  SHF.R.S32.HI R2, RZ, 0x1, R54.reuse ;  /* 0x00000001ff027819 */ /* 0x100fe40000011436 */
[----:B------:R-:W-:-:S04]  /*71a0*/  SHF.R.S32.HI R3, RZ, 0x1f, R54 ;  /* 0x0000001fff037819 */ /* 0x000fc80000011436 */
[----:B------:R-:W-:-:S04]  /*71b0*/  LEA.HI R3, R3, R2, RZ, 0x2 ;  /* 0x0000000203037211 */ /* 0x000fc800078f10ff */
[----:B------:R-:W-:Y:S01]  /*71c0*/  LOP3.LUT R3, R3, 0xfffffffc, RZ, 0xc0, !PT ;  /* 0xfffffffc03037812 */ /* 0x000fe200078ec0ff */
[----:B------:R1:W-:Y:S04]  /*71d0*/  @P0 STS.128 [R149+0x4800], RZ ;  /* 0x004800ff95000388 */ /* 0x0003e80000000c00 */
        /* <DEDUP_REMOVED lines=14> */
.L_x_3986:
[----:B------:R-:W-:Y:S05]  /*72c0*/  BSYNC B0 ;  /* 0x0000000000007941 */ /* 0x000fea0003800000 */
.L_x_3985:
[CC--:B-1----:R-:W-:Y:S01]  /*72d0*/  LEA.HI R4, R6.reuse, R55.reuse, RZ, 0x4 ;  /* 0x0000003706047211 */ /* 0x0c2fe200078f20ff */
[----:B------:R-:W-:Y:S01]  /*72e0*/  IMAD.SHL.U32 R9, R3, 0x40, RZ ;  /* 0x0000004003097824 */ /* 0x000fe200078e00ff */
[----:B------:R-:W-:Y:S01]  /*72f0*/  LEA.HI R6, R6, R55, RZ, 0x3 ;  /* 0x0000003706067211 */ /* 0x000fe200078f18ff */
[----:B------:R-:W0:Y:S01]  /*7300*/  LDGDEPBAR ;  /* 0x00000000000079af */ /* 0x000e220000000000 */
[----:B------:R-:W-:Y:S02]  /*7310*/  SHF.R.S32.HI R134, RZ, 0x4, R4 ;  /* 0x00000004ff867819 */ /* 0x000fe40000011404 */
[----:B------:R-:W-:Y:S02]  /*7320*/  LOP3.LUT R4, R4, 0xfffffff0, RZ, 0xc0, !PT ;  /* 0xfffffff004047812 */ /* 0x000fe400078ec0ff */
[----:B------:R-:W-:Y:S02]  /*7330*/  LOP3.LUT R2, R6, 0xfffffff8, RZ, 0xc0, !PT ;  /* 0xfffffff806027812 */ /* 0x000fe400078ec0ff */
[----:B------:R-:W-:Y:S01]  /*7340*/  SHF.R.S32.HI R5, RZ, 0x3, R6 ;  /* 0x00000003ff057819 */ /* 0x000fe20000011406 */
[C---:B------:R-:W-:Y:S01]  /*7350*/  IMAD.IADD R93, R55.reuse, 0x1, -R4 ;  /* 0x00000001375d7824 */ /* 0x040fe200078e0a04 */
[----:B------:R-:W-:Y:S01]  /*7360*/  LOP3.LUT R54, R54, 0x7fffffe, RZ, 0xc0, !PT ;  /* 0x07fffffe36367812 */ /* 0x000fe200078ec0ff */
[----:B------:R-:W-:Y:S01]  /*7370*/  IMAD.IADD R11, R55, 0x1, -R2 ;  /* 0x00000001370b7824 */ /* 0x000fe200078e0a02 */
[----:B------:R-:W-:-:S02]  /*7380*/  LEA.HI R6, R6, R5, RZ, 0x1 ;  /* 0x0000000506067211 */ /* 0x000fc400078f08ff */
[----:B------:R-:W-:Y:S01]  /*7390*/  SHF.R.S32.HI R2, RZ, 0x1f, R93 ;  /* 0x0000001fff027819 */ /* 0x000fe2000001145d */
[----:B------:R-:W-:Y:S01]  /*73a0*/  IMAD.IADD R54, R93, 0x1, -R54 ;  /* 0x000000015d367824 */ /* 0x000fe200078e0a36 */
[----:B------:R-:W-:Y:S02]  /*73b0*/  LEA.HI R4, R11, R11, RZ, 0x1 ;  /* 0x0000000b0b047211 */ /* 0x000fe400078f08ff */
[----:B------:R-:W-:Y:S02]  /*73c0*/  LEA.HI R7, R134, R134, RZ, 0x1 ;  /* 0x0000008686077211 */ /* 0x000fe400078f08ff */
[----:B------:R-:W-:Y:S02]  /*73d0*/  LEA.HI R93, R2, R93, RZ, 0x3 ;  /* 0x0000005d025d7211 */ /* 0x000fe400078f18ff */
[----:B------:R-:W-:Y:S02]  /*73e0*/  LOP3.LUT R6, R6, 0xfffffffe, RZ, 0xc0, !PT ;  /* 0xfffffffe06067812 */ /* 0x000fe400078ec0ff */
[----:B------:R-:W-:Y:S01]  /*73f0*/  LOP3.LUT R2, R4, 0xfffffffe, RZ, 0xc0, !PT ;  /* 0xfffffffe04027812 */ /* 0x000fe200078ec0ff */
[----:B------:R-:W-:Y:S01]  /*7400*/  IMAD.SHL.U32 R93, R93, 0x20, RZ ;  /* 0x000000205d5d7824 */ /* 0x000fe200078e00ff */
[----:B------:R-:W-:Y:S01]  /*7410*/  LOP3.LUT R7, R7, 0xfffffffe, RZ, 0xc0, !PT ;  /* 0xfffffffe07077812 */ /* 0x000fe200078ec0ff */
[----:B------:R-:W-:Y:S01]  /*7420*/  IMAD.IADD R5, R5, 0x1, -R6 ;  /* 0x0000000105057824 */ /* 0x000fe200078e0a06 */
[----:B------:R-:W-:Y:S01]  /*7430*/  SHF.R.S32.HI R4, RZ, 0x1, R4 ;  /* 0x00000001ff047819 */ /* 0x000fe20000011404 */
[----:B------:R-:W-:Y:S01]  /*7440*/  IMAD.IADD R11, R11, 0x1, -R2 ;  /* 0x000000010b0b7824 */ /* 0x000fe200078e0a02 */
[----:B------:R-:W-:Y:S01]  /*7450*/  LOP3.LUT R9, R9, 0xc0, RZ, 0xc0, !PT ;  /* 0x000000c009097812 */ /* 0x000fe200078ec0ff */
[----:B------:R-:W-:Y:S01]  /*7460*/  IMAD.IADD R134, R134, 0x1, -R7 ;  /* 0x0000000186867824 */ /* 0x000fe200078e0a07 */
[----:B------:R-:W-:Y:S01]  /*7470*/  SHF.R.S32.HI R86, RZ, 0x5, R86 ;  /* 0x00000005ff567819 */ /* 0x000fe20000011456 */
[----:B------:R-:W-:Y:S01]  /*7480*/  IMAD.SHL.U32 R6, R4, 0x40, RZ ;  /* 0x0000004004067824 */ /* 0x000fe200078e00ff */
[----:B------:R-:W-:Y:S01]  /*7490*/  LOP3.LUT R93, R93, 0xffffff00, RZ, 0xc0, !PT ;  /* 0xffffff005d5d7812 */ /* 0x000fe200078ec0ff */
[----:B------:R-:W-:Y:S01]  /*74a0*/  IMAD.SHL.U32 R2, R134, 0x8, RZ ;  /* 0x0000000886027824 */ /* 0x000fe200078e00ff */
[----:B------:R-:W-:Y:S01]  /*74b0*/  LOP3.LUT P0, RZ, R4, 0x2, RZ, 0xc0, !PT ;  /* 0x0000000204ff7812 */ /* 0x000fe2000780c0ff */
[----:B------:R-:W-:Y:S01]  /*74c0*/  IMAD.SHL.U32 R5, R5, 0x8, RZ ;  /* 0x0000000805057824 */ /* 0x000fe200078e00ff */
[----:B------:R-:W-:Y:S01]  /*74d0*/  LOP3.LUT R6, R6, 0xc0, RZ, 0xc0, !PT ;  /* 0x000000c006067812 */ /* 0x000fe200078ec0ff */
[----:B------:R-:W-:Y:S01]  /*74e0*/  IMAD R7, R86, 0x200, R93 ;  /* 0x0000020056077824 */ /* 0x000fe200078e025d */
[----:B------:R-:W-:Y:S01]  /*74f0*/  LOP3.LUT R2, R9, 0x8, R2, 0xf8, !PT ;  /* 0x0000000809027812 */ /* 0x000fe200078ef802 */
[----:B------:R-:W-:Y:S01]  /*7500*/  IMAD R134, R134, 0x8, R11 ;  /* 0x0000000886867824 */ /* 0x000fe200078e020b */
[----:B------:R-:W-:Y:S01]  /*7510*/  LOP3.LUT R5, R6, 0x8, R5, 0xf8, !PT ;  /* 0x0000000806057812 */ /* 0x000fe200078ef805 */
[----:B------:R-:W-:Y:S01]  /*7520*/  IMAD R7, R54, 0x20, R7 ;  /* 0x0000002036077824 */ /* 0x000fe200078e0207 */
[----:B------:R-:W-:Y:S01]  /*7530*/  SHF.R.U32.HI R9, RZ, 0x3, R9 ;  /* 0x00000003ff097819 */ /* 0x000fe20000011609 */
[----:B------:R-:W-:Y:S01]  /*7540*/  IMAD R87, R87, 0x4, R86 ;  /* 0x0000000457577824 */ /* 0x000fe200078e0256 */
[----:B------:R-:W-:Y:S01]  /*7550*/  SHF.R.U32.HI R6, RZ, 0x3, R6 ;  /* 0x00000003ff067819 */ /* 0x000fe20000011606 */
[----:B------:R-:W-:Y:S01]  /*7560*/  IMAD.SHL.U32 R86, R55, 0x2, RZ ;  /* 0x0000000237567824 */ /* 0x000fe200078e00ff */
[----:B------:R-:W-:Y:S01]  /*7570*/  LOP3.LUT R2, R2, R9, RZ, 0x3c, !PT ;  /* 0x0000000902027212 */ /* 0x000fe200078e3cff */
[----:B------:R-:W-:Y:S01]  /*7580*/  IMAD.U32 R87, R87, 0x10, R148 ;  /* 0x0000001057577824 */ /* 0x000fe200078e0094 */
[----:B------:R-:W-:Y:S01]  /*7590*/  LOP3.LUT R5, R5, R6, RZ, 0x3c, !PT ;  /* 0x0000000605057212 */ /* 0x000fe200078e3cff */
[----:B------:R-:W-:Y:S01]  /*75a0*/  IMAD R93, R54, 0x20, R93 ;  /* 0x00000020365d7824 */ /* 0x000fe200078e025d */
[----:B------:R-:W-:Y:S01]  /*75b0*/  LOP3.LUT P1, RZ, R3, 0x2, RZ, 0xc0, !PT ;  /* 0x0000000203ff7812 */ /* 0x000fe2000782c0ff */
[----:B------:R-:W-:Y:S01]  /*75c0*/  IMAD.IADD R136, R2, 0x1, R7 ;  /* 0x0000000102887824 */ /* 0x000fe200078e0207 */
[----:B------:R-:W-:Y:S01]  /*75d0*/  LOP3.LUT R86, R86, 0x6, RZ, 0xc0, !PT ;  /* 0x0000000656567812 */ /* 0x000fe200078ec0ff */
[----:B------:R-:W-:-:S02]  /*75e0*/  IMAD.U32 R134, R134, 0x20, R5 ;  /* 0x0000002086867824 */ /* 0x000fc400078e0005 */
[----:B------:R-:W-:Y:S02]  /*75f0*/  IMAD.SHL.U32 R136, R136, 0x2, RZ ;  /* 0x0000000288887824 */ /* 0x000fe400078e00ff */
[----:B------:R-:W-:Y:S02]  /*7600*/  IMAD.SHL.U32 R134, R134, 0x2, RZ ;  /* 0x0000000286867824 */ /* 0x000fe400078e00ff */
[----:B------:R-:W-:Y:S01]  /*7610*/  IMAD.MOV.U32 R3, RZ, RZ, 0x20 ;  /* 0x00000020ff037424 */ /* 0x000fe200078e00ff */
[----:B------:R-:W-:Y:S01]  /*7620*/  LDSM.16.M88.4 R80, [R136] ;  /* 0x000000008850783b */ /* 0x000fe20000000200 */
[----:B------:R-:W-:Y:S01]  /*7630*/  IMAD.IADD R95, R0, 0x1, R86 ;  /* 0x00000001005f7824 */ /* 0x000fe200078e0256 */
[----:B------:R-:W-:Y:S02]  /*7640*/  IADD3 R4, R134, 0x1000, RZ ;  /* 0x0000100086047810 */ /* 0x000fe40007ffe0ff */
[----:B------:R-:W1:Y:S01]  /*7650*/  LDSM.16.M88.4 R60, [R134+0x1000] ;  /* 0x00100000863c783b */ /* 0x000e620000000200 */
[----:B------:R-:W-:-:S02]  /*7660*/  SEL R3, R3, 0xffffffe0, !P1 ;  /* 0xffffffe003037807 */ /* 0x000fc40004800000 */
[----:B------:R-:W-:Y:S01]  /*7670*/  IADD3 R133, R134, 0x1020, RZ ;  /* 0x0000102086857810 */ /* 0x000fe20007ffe0ff */
[----:B------:R-:W5:Y:S01]  /*7680*/  LDSM.16.M88.4 R48, [R134+0x1400] ;  /* 0x001400008630783b */ /* 0x000f620000000200 */
[----:B------:R-:W-:Y:S01]  /*7690*/  @P0 IADD3 R133, R4, -0x20, RZ ;  /* 0xffffffe004850810 */ /* 0x000fe20007ffe0ff */
[----:B------:R-:W-:Y:S01]  /*76a0*/  IMAD.IADD R135, R136, 0x1, R3 ;  /* 0x0000000188877824 */ /* 0x000fe200078e0203 */
[----:B------:R-:W-:Y:S01]  /*76b0*/  IADD3 R54, R95, 0x8, RZ ;  /* 0x000000085f367810 */ /* 0x000fe20007ffe0ff */
[----:B------:R-:W-:Y:S01]  /*76c0*/  LDSM.16.M88.4 R88, [R134+0x2c00] ;  /* 0x002c00008658783b */ /* 0x000fe20000000200 */
[C---:B------:R-:W-:Y:S02]  /*76d0*/  IADD3 R130, R133.reuse, 0x400, RZ ;  /* 0x0000040085827810 */ /* 0x040fe40007ffe0ff */
[C---:B------:R-:W-:Y:S01]  /*76e0*/  IADD3 R129, R133.reuse, 0x800, RZ ;  /* 0x0000080085817810 */ /* 0x040fe20007ffe0ff */
[----:B------:R-:W-:Y:S01]  /*76f0*/  LDSM.16.M88.4 R76, [R135] ;  /* 0x00000000874c783b */ /* 0x000fe20000000200 */
[----:B------:R-:W-:-:S02]  /*7700*/  IADD3 R128, R133, 0xc00, RZ ;  /* 0x00000c0085807810 */ /* 0x000fc40007ffe0ff */
[C---:B------:R-:W-:Y:S01]  /*7710*/  IADD3 R127, R133.reuse, 0x1000, RZ ;  /* 0x00001000857f7810 */ /* 0x040fe20007ffe0ff */
[----:B------:R-:W2:Y:S01]  /*7720*/  LDSM.16.M88.4 R72, [R133] ;  /* 0x000000008548783b */ /* 0x000ea20000000200 */
[C---:B------:R-:W-:Y:S02]  /*7730*/  IADD3 R126, R133.reuse, 0x1400, RZ ;  /* 0x00001400857e7810 */ /* 0x040fe40007ffe0ff */
[C---:B------:R-:W-:Y:S01]  /*7740*/  IADD3 R125, R133.reuse, 0x1800, RZ ;  /* 0x00001800857d7810 */ /* 0x040fe20007ffe0ff */
[----:B------:R-:W3:Y:S01]  /*7750*/  LDSM.16.M88.4 R68, [R133+0x400] ;  /* 0x000400008544783b */ /* 0x000ee20000000200 */
[----:B------:R-:W-:-:S03]  /*7760*/  IADD3 R124, R133, 0x1c00, RZ ;  /* 0x00001c00857c7810 */ /* 0x000fc60007ffe0ff */
[----:B------:R-:W4:Y:S04]  /*7770*/  LDSM.16.M88.4 R40, [R134+0x1800] ;  /* 0x001800008628783b */ /* 0x000f280000000200 */
[----:B------:R-:W2:Y:S04]  /*7780*/  LDSM.16.M88.4 R32, [R134+0x1c00] ;  /* 0x001c00008620783b */ /* 0x000ea80000000200 */
[----:B------:R-:W2:Y:S04]  /*7790*/  LDSM.16.M88.4 R24, [R134+0x2000] ;  /* 0x002000008618783b */ /* 0x000ea80000000200 */
[----:B---3--:R-:W3:Y:S01]  /*77a0*/  LDSM.16.M88.4 R16, [R134+0x2400] ;  /* 0x002400008610783b */ /* 0x008ee20000000200 */
[C---:B-1----:R-:W-:Y:S03]  /*77b0*/  HMMA.16816.F32.BF16 R64, R80.reuse, R60, RZ ;  /* 0x0000003c5040723c */ /* 0x042fe600000418ff */
[----:B------:R-:W1:Y:S05]  /*77c0*/  LDSM.16.M88.4 R8, [R134+0x2800] ;  /* 0x002800008608783b */ /* 0x000e6a0000000200 */
[C---:B-----5:R-:W-:Y:S08]  /*77d0*/  HMMA.16816.F32.BF16 R56, R80.reuse, R48, RZ ;  /* 0x000000305038723c */ /* 0x060ff000000418ff */
[C---:B------:R-:W-:Y:S08]  /*77e0*/  HMMA.16816.F32.BF16 R60, R80.reuse, R62, RZ ;  /* 0x0000003e503c723c */ /* 0x040ff000000418ff */
[----:B------:R-:W-:Y:S08]  /*77f0*/  HMMA.16816.F32.BF16 R48, R80, R50, RZ ;  /* 0x000000325030723c */ /* 0x000ff000000418ff */
[C---:B--2---:R-:W-:Y:S08]  /*7800*/  HMMA.16816.F32.BF16 R64, R76.reuse, R72, R64 ;  /* 0x000000484c40723c */ /* 0x044ff00000041840 */
[C---:B------:R-:W-:Y:S01]  /*7810*/  HMMA.16816.F32.BF16 R60, R76.reuse, R74, R60 ;  /* 0x0000004a4c3c723c */ /* 0x040fe2000004183c */
[----:B------:R-:W2:Y:S07]  /*7820*/  LDSM.16.M88.4 R72, [R133+0x800] ;  /* 0x000800008548783b */ /* 0x000eae0000000200 */
[C---:B------:R-:W-:Y:S08]  /*7830*/  HMMA.16816.F32.BF16 R56, R76.reuse, R68, R56 ;  /* 0x000000444c38723c */ /* 0x040ff00000041838 */
[----:B------:R-:W-:Y:S01]  /*7840*/  HMMA.16816.F32.BF16 R48, R76, R70, R48 ;  /* 0x000000464c30723c */ /* 0x000fe20000041830 */
[----:B------:R-:W5:Y:S07]  /*7850*/  LDSM.16.M88.4 R68, [R133+0xc00] ;  /* 0x000c00008544783b */ /* 0x000f6e0000000200 */
[C---:B------:R-:W-:Y:S07]  /*7860*/  HMMA.16816.F32.BF16 R4, R80.reuse, R88, RZ ;  /* 0x000000585004723c */ /* 0x040fee00000418ff */
[----:B------:R-:W-:Y:S01]  /*7870*/  IADD3 R88, -R142, 0x1, R87 ;  /* 0x000000018e587810 */ /* 0x000fe20007ffe157 */
[----:B----4-:R-:W-:Y:S03]  /*7880*/  HMMA.16816.F32.BF16 R44, R80, R40, RZ ;  /* 0x00000028502c723c */ /* 0x010fe600000418ff */
[----:B------:R-:W-:-:S04]  /*7890*/  IADD3 R88, R88, c[0x0][0x2e8], R53 ;  /* 0x0000ba0058587a10 */ /* 0x000fc80007ffe035 */
[C---:B------:R-:W-:Y:S01]  /*78a0*/  IADD3 R96, R88.reuse, 0x8, RZ ;  /* 0x0000000858607810 */ /* 0x040fe20007ffe0ff */
[C---:B------:R-:W-:Y:S01]  /*78b0*/  HMMA.16816.F32.BF16 R40, R80.reuse, R42, RZ ;  /* 0x0000002a5028723c */ /* 0x040fe200000418ff */
[-C--:B------:R-:W-:Y:S02]  /*78c0*/  IMNMX R87, R88, R53.reuse, PT ;  /* 0x0000003558577217 */ /* 0x080fe40003800200 */
[----:B------:R-:W-:Y:S02]  /*78d0*/  IMNMX R96, R96, R53, PT ;  /* 0x0000003560607217 */ /* 0x000fe40003800200 */
[----:B------:R-:W-:Y:S02]  /*78e0*/  IADD3 R53, R95, 0x1, RZ ;  /* 0x000000015f357810 */ /* 0x000fe40007ffe0ff */
[-C--:B------:R-:W-:Y:S01]  /*78f0*/  ISETP.GE.AND P3, PT, R54, R87.reuse, PT ;  /* 0x000000573600720c */ /* 0x080fe20003f66270 */
[----:B------:R-:W-:Y:S01]  /*7900*/  HMMA.16816.F32.BF16 R36, R80, R32, RZ ;  /* 0x000000205024723c */ /* 0x000fe200000418ff */
[----:B------:R-:W-:-:S02]  /*7910*/  ISETP.GE.AND P5, PT, R53, R87, PT ;  /* 0x000000573500720c */ /* 0x000fc40003fa6270 */
[-C--:B------:R-:W-:Y:S02]  /*7920*/  ISETP.GE.AND P6, PT, R53, R96.reuse, PT ;  /* 0x000000603500720c */ /* 0x080fe40003fc6270 */
[----:B------:R-:W-:Y:S02]  /*7930*/  IADD3 R53, R95, 0x9, RZ ;  /* 0x000000095f357810 */ /* 0x000fe40007ffe0ff */
[-C--:B------:R-:W-:Y:S01]  /*7940*/  ISETP.GE.AND P1, PT, R54, R96.reuse, PT ;  /* 0x000000603600720c */ /* 0x080fe20003f26270 */
[----:B------:R-:W-:Y:S01]  /*7950*/  HMMA.16816.F32.BF16 R28, R80, R24, RZ ;  /* 0x00000018501c723c */ /* 0x000fe200000418ff */
[C---:B------:R-:W-:Y:S02]  /*7960*/  ISETP.GE.AND P0, PT, R53.reuse, R87, PT ;  /* 0x000000573500720c */ /* 0x040fe40003f06270 */
[----:B------:R-:W-:Y:S02]  /*7970*/  ISETP.GE.AND P4, PT, R53, R96, PT ;  /* 0x000000603500720c */ /* 0x000fe40003f86270 */
[----:B------:R-:W-:-:S02]  /*7980*/  IADD3 R53, R95, 0x10, RZ ;  /* 0x000000105f357810 */ /* 0x000fc40007ffe0ff */
[----:B------:R-:W-:Y:S01]  /*7990*/  IADD3 R54, R95, 0x11, RZ ;  /* 0x000000115f367810 */ /* 0x000fe20007ffe0ff */
[C---:B---3--:R-:W-:Y:S01]  /*79a0*/  HMMA.16816.F32.BF16 R20, R80.reuse, R16, RZ ;  /* 0x000000105014723c */ /* 0x048fe200000418ff */
[----:B------:R-:W-:Y:S02]  /*79b0*/  FSEL R92, R60, -INF , !P3 ;  /* 0xff8000003c5c7808 */ /* 0x000fe40005800000 */
[----:B------:R-:W-:Y:S02]  /*79c0*/  FSEL R89, R62, -INF , !P1 ;  /* 0xff8000003e597808 */ /* 0x000fe40004800000 */
[----:B------:R-:W-:Y:S02]  /*79d0*/  FSEL R94, R61, -INF , !P0 ;  /* 0xff8000003d5e7808 */ /* 0x000fe40004000000 */
[----:B------:R-:W-:Y:S01]  /*79e0*/  ISETP.GE.AND P3, PT, R53, R96, PT ;  /* 0x000000603500720c */ /* 0x000fe20003f66270 */
[----:B-1----:R-:W-:Y:S01]  /*79f0*/  HMMA.16816.F32.BF16 R12, R80, R8, RZ ;  /* 0x00000008500c723c */ /* 0x002fe200000418ff */
[----:B------:R-:W-:-:S02]  /*7a00*/  ISETP.GE.AND P1, PT, R54, R87, PT ;  /* 0x000000573600720c */ /* 0x000fc40003f26270 */
[----:B------:R-:W-:Y:S02]  /*7a10*/  ISETP.GE.AND P0, PT, R54, R96, PT ;  /* 0x000000603600720c */ /* 0x000fe40003f06270 */
[----:B------:R-:W-:Y:S02]  /*7a20*/  IADD3 R54, R95, 0x20, RZ ;  /* 0x000000205f367810 */ /* 0x000fe40007ffe0ff */
[----:B------:R-:W-:Y:S01]  /*7a30*/  FSEL R97, R59, -INF , !P0 ;  /* 0xff8000003b617808 */ /* 0x000fe20004000000 */
[----:B------:R-:W-:Y:S01]  /*7a40*/  HMMA.16816.F32.BF16 R32, R80, R34, RZ ;  /* 0x000000225020723c */ /* 0x000fe200000418ff */
[----:B------:R-:W-:Y:S02]  /*7a50*/  ISETP.GE.AND P0, PT, R54, R87, PT ;  /* 0x000000573600720c */ /* 0x000fe40003f06270 */
[----:B------:R-:W-:-:S05]  /*7a60*/  FSEL R67, R67, -INF , !P6 ;  /* 0xff80000043437808 */ /* 0x000fca0007000000 */
[C---:B------:R-:W-:Y:S08]  /*7a70*/  HMMA.16816.F32.BF16 R24, R80.reuse, R26, RZ ;  /* 0x0000001a5018723c */ /* 0x040ff000000418ff */
[C---:B------:R-:W-:Y:S08]  /*7a80*/  HMMA.16816.F32.BF16 R16, R80.reuse, R18, RZ ;  /* 0x000000125010723c */ /* 0x040ff000000418ff */
[C---:B------:R-:W-:Y:S08]  /*7a90*/  HMMA.16816.F32.BF16 R8, R80.reuse, R10, RZ ;  /* 0x0000000a5008723c */ /* 0x040ff000000418ff */
[----:B------:R-:W-:Y:S07]  /*7aa0*/  HMMA.16816.F32.BF16 R80, R80, R90, RZ ;  /* 0x0000005a5050723c */ /* 0x000fee00000418ff */
[----:B------:R-:W-:Y:S01]  /*7ab0*/  FSEL R90, R65, -INF , !P5 ;  /* 0xff800000415a7808 */ /* 0x000fe20006800000 */
[----:B--2---:R-:W-:Y:S01]  /*7ac0*/  HMMA.16816.F32.BF16 R44, R76, R72, R44 ;  /* 0x000000484c2c723c */ /* 0x004fe2000004182c */
[----:B------:R-:W-:-:S02]  /*7ad0*/  ISETP.GE.AND P5, PT, R53, R87, PT ;  /* 0x000000573500720c */ /* 0x000fc40003fa6270 */
[----:B------:R-:W-:Y:S02]  /*7ae0*/  IADD3 R53, R95, 0x18, RZ ;  /* 0x000000185f357810 */ /* 0x000fe40007ffe0ff */
[----:B------:R-:W-:Y:S02]  /*7af0*/  FSEL R98, R56, -INF , !P5 ;  /* 0xff80000038627808 */ /* 0x000fe40006800000 */
[----:B------:R-:W-:Y:S01]  /*7b00*/  FSEL R91, R63, -INF , !P4 ;  /* 0xff8000003f5b7808 */ /* 0x000fe20006000000 */
[----:B------:R-:W-:Y:S01]  /*7b10*/  HMMA.16816.F32.BF16 R40, R76, R74, R40 ;  /* 0x0000004a4c28723c */ /* 0x000fe20000041828 */
[C---:B------:R-:W-:Y:S01]  /*7b20*/  ISETP.GE.AND P4, PT, R53.reuse, R87, PT ;  /* 0x000000573500720c */ /* 0x040fe20003f86270 */
[----:B------:R-:W1:Y:S01]  /*7b30*/  LDSM.16.M88.4 R72, [R133+0x1000] ;  /* 0x001000008548783b */ /* 0x000e620000000200 */
[----:B------:R-:W-:Y:S02]  /*7b40*/  ISETP.GE.AND P5, PT, R53, R96, PT ;  /* 0x000000603500720c */ /* 0x000fe40003fa6270 */
[----:B------:R-:W-:-:S02]  /*7b50*/  IADD3 R53, R95, 0x19, RZ ;  /* 0x000000195f357810 */ /* 0x000fc40007ffe0ff */
[----:B------:R-:W-:Y:S01]  /*7b60*/  FSEL R110, R48, -INF , !P4 ;  /* 0xff800000306e7808 */ /* 0x000fe20006000000 */
[C---:B-----5:R-:W-:Y:S01]  /*7b70*/  HMMA.16816.F32.BF16 R36, R76.reuse, R68, R36 ;  /* 0x000000444c24723c */ /* 0x060fe20000041824 */
[----:B------:R-:W-:Y:S02]  /*7b80*/  IADD3 R48, R95, 0x21, RZ ;  /* 0x000000215f307810 */ /* 0x000fe40007ffe0ff */
[----:B------:R-:W-:Y:S02]  /*7b90*/  FSEL R99, R50, -INF , !P5 ;  /* 0xff80000032637808 */ /* 0x000fe40006800000 */
[----:B------:R-:W-:Y:S02]  /*7ba0*/  ISETP.GE.AND P4, PT, R54, R96, PT ;  /* 0x000000603600720c */ /* 0x000fe40003f86270 */
[----:B------:R-:W-:Y:S01]  /*7bb0*/  FSEL R69, R58, -INF , !P3 ;  /* 0xff8000003a457808 */ /* 0x000fe20005800000 */
[----:B------:R-:W-:Y:S01]  /*7bc0*/  HMMA.16816.F32.BF16 R32, R76, R70, R32 ;  /* 0x000000464c20723c */ /* 0x000fe20000041820 */
[----:B------:R-:W-:-:S02]  /*7bd0*/  FSEL R68, R57, -INF , !P1 ;  /* 0xff80000039447808 */ /* 0x000fc40004800000 */
[----:B------:R-:W2:Y:S01]  /*7be0*/  LDSM.16.M88.4 R56, [R133+0x1400] ;  /* 0x001400008538783b */ /* 0x000ea20000000200 */
[CC--:B------:R-:W-:Y:S02]  /*7bf0*/  ISETP.GE.AND P3, PT, R53.reuse, R87.reuse, PT ;  /* 0x000000573500720c */ /* 0x0c0fe40003f66270 */
[----:B------:R-:W-:Y:S02]  /*7c00*/  ISETP.GE.AND P1, PT, R53, R96, PT ;  /* 0x000000603500720c */ /* 0x000fe40003f26270 */
[----:B------:R-:W-:Y:S02]  /*7c10*/  IADD3 R53, R95, 0x28, RZ ;  /* 0x000000285f357810 */ /* 0x000fe40007ffe0ff */
[----:B------:R-:W-:Y:S02]  /*7c20*/  FSEL R70, R49, -INF , !P3 ;  /* 0xff80000031467808 */ /* 0x000fe40005800000 */
[----:B------:R-:W-:Y:S02]  /*7c30*/  FSEL R71, R51, -INF , !P1 ;  /* 0xff80000033477808 */ /* 0x000fe40004800000 */
[----:B------:R-:W-:-:S02]  /*7c40*/  ISETP.GE.AND P5, PT, R48, R87, PT ;  /* 0x000000573000720c */ /* 0x000fc40003fa6270 */
[-C--:B------:R-:W-:Y:S02]  /*7c50*/  ISETP.GE.AND P3, PT, R48, R96.reuse, PT ;  /* 0x000000603000720c */ /* 0x080fe40003f66270 */
[----:B------:R-:W-:Y:S02]  /*7c60*/  ISETP.GE.AND P1, PT, R53, R87, PT ;  /* 0x000000573500720c */ /* 0x000fe40003f26270 */
[----:B------:R-:W-:Y:S02]  /*7c70*/  IADD3 R48, R95, 0x29, RZ ;  /* 0x000000295f307810 */ /* 0x000fe40007ffe0ff */
[----:B------:R-:W-:Y:S02]  /*7c80*/  FSEL R50, R44, -INF , !P0 ;  /* 0xff8000002c327808 */ /* 0x000fe40004000000 */
[----:B------:R-:W-:Y:S02]  /*7c90*/  FSEL R55, R46, -INF , !P4 ;  /* 0xff8000002e377808 */ /* 0x000fe40006000000 */
[----:B------:R-:W-:Y:S01]  /*7ca0*/  FSEL R62, R40, -INF , !P1 ;  /* 0xff800000283e7808 */ /* 0x000fe20004800000 */
[----:B-1----:R-:W-:Y:S01]  /*7cb0*/  HMMA.16816.F32.BF16 R28, R76, R72, R28 ;  /* 0x000000484c1c723c */ /* 0x002fe2000004181c */
[----:B------:R-:W-:-:S02]  /*7cc0*/  ISETP.GE.AND P0, PT, R53, R96, PT ;  /* 0x000000603500720c */ /* 0x000fc40003f06270 */
[C---:B------:R-:W-:Y:S02]  /*7cd0*/  ISETP.GE.AND P4, PT, R48.reuse, R87, PT ;  /* 0x000000573000720c */ /* 0x040fe40003f86270 */
[----:B------:R-:W-:Y:S02]  /*7ce0*/  FSEL R60, R45, -INF , !P5 ;  /* 0xff8000002d3c7808 */ /* 0x000fe40006800000 */
[C---:B------:R-:W-:Y:S01]  /*7cf0*/  IADD3 R40, R95.reuse, 0x31, RZ ;  /* 0x000000315f287810 */ /* 0x040fe20007ffe0ff */
[----:B------:R-:W-:Y:S01]  /*7d00*/  HMMA.16816.F32.BF16 R24, R76, R74, R24 ;  /* 0x0000004a4c18723c */ /* 0x000fe20000041818 */
[----:B------:R-:W-:Y:S02]  /*7d10*/  IADD3 R44, R95, 0x30, RZ ;  /* 0x000000305f2c7810 */ /* 0x000fe40007ffe0ff */
[----:B------:R-:W-:Y:S02]  /*7d20*/  ISETP.GE.AND P5, PT, R48, R96, PT ;  /* 0x000000603000720c */ /* 0x000fe40003fa6270 */
[----:B------:R-:W-:-:S02]  /*7d30*/  FSEL R61, R47, -INF , !P3 ;  /* 0xff8000002f3d7808 */ /* 0x000fc40005800000 */
[----:B------:R-:W-:Y:S01]  /*7d40*/  FSEL R63, R42, -INF , !P0 ;  /* 0xff8000002a3f7808 */ /* 0x000fe20004000000 */
[C---:B--2---:R-:W-:Y:S01]  /*7d50*/  HMMA.16816.F32.BF16 R20, R76.reuse, R56, R20 ;  /* 0x000000384c14723c */ /* 0x044fe20000041814 */
[----:B------:R-:W-:Y:S02]  /*7d60*/  FSEL R88, R41, -INF , !P4 ;  /* 0xff80000029587808 */ /* 0x000fe40006000000 */
[-C--:B------:R-:W-:Y:S02]  /*7d70*/  ISETP.GE.AND P3, PT, R44, R87.reuse, PT ;  /* 0x000000572c00720c */ /* 0x080fe40003f66270 */
[C---:B------:R-:W-:Y:S02]  /*7d80*/  ISETP.GE.AND P0, PT, R40.reuse, R87, PT ;  /* 0x000000572800720c */ /* 0x040fe40003f06270 */
[----:B------:R-:W-:Y:S01]  /*7d90*/  ISETP.GE.AND P4, PT, R40, R96, PT ;  /* 0x000000602800720c */ /* 0x000fe20003f86270 */
[----:B------:R-:W-:Y:S01]  /*7da0*/  HMMA.16816.F32.BF16 R16, R76, R58, R16 ;  /* 0x0000003a4c10723c */ /* 0x000fe20000041810 */
[----:B------:R-:W-:-:S02]  /*7db0*/  FSEL R65, R43, -INF , !P5 ;  /* 0xff8000002b417808 */ /* 0x000fc40006800000 */
[----:B------:R-:W1:Y:S01]  /*7dc0*/  LDSM.16.M88.4 R40, [R133+0x1800] ;  /* 0x001800008528783b */ /* 0x000e620000000200 */
[----:B------:R-:W-:Y:S02]  /*7dd0*/  ISETP.GE.AND P1, PT, R44, R96, PT ;  /* 0x000000602c00720c */ /* 0x000fe40003f26270 */
[----:B------:R-:W-:Y:S02]  /*7de0*/  FSEL R44, R36, -INF , !P3 ;  /* 0xff800000242c7808 */ /* 0x000fe40005800000 */
[C---:B------:R-:W-:Y:S02]  /*7df0*/  IADD3 R45, R95.reuse, 0x38, RZ ;  /* 0x000000385f2d7810 */ /* 0x040fe40007ffe0ff */
[----:B------:R-:W-:Y:S02]  /*7e00*/  IADD3 R36, R95, 0x39, RZ ;  /* 0x000000395f247810 */ /* 0x000fe40007ffe0ff */
[----:B------:R-:W-:Y:S02]  /*7e10*/  FSEL R51, R38, -INF , !P1 ;  /* 0xff80000026337808 */ /* 0x000fe40004800000 */
[----:B------:R-:W-:-:S02]  /*7e20*/  FSEL R48, R37, -INF , !P0 ;  /* 0xff80000025307808 */ /* 0x000fc40004000000 */
[CC--:B------:R-:W-:Y:S02]  /*7e30*/  ISETP.GE.AND P5, PT, R45.reuse, R87.reuse, PT ;  /* 0x000000572d00720c */ /* 0x0c0fe40003fa6270 */
[-C--:B------:R-:W-:Y:S02]  /*7e40*/  ISETP.GE.AND P3, PT, R45, R96.reuse, PT ;  /* 0x000000602d00720c */ /* 0x080fe40003f66270 */
[C---:B------:R-:W-:Y:S02]  /*7e50*/  ISETP.GE.AND P1, PT, R36.reuse, R87, PT ;  /* 0x000000572400720c */ /* 0x040fe40003f26270 */
[----:B------:R-:W-:Y:S02]  /*7e60*/  ISETP.GE.AND P0, PT, R36, R96, PT ;  /* 0x000000602400720c */ /* 0x000fe40003f06270 */
[----:B------:R-:W-:Y:S02]  /*7e70*/  FSEL R54, R32, -INF , !P5 ;  /* 0xff80000020367808 */ /* 0x000fe40006800000 */
[----:B------:R-:W-:-:S02]  /*7e80*/  FSEL R57, R34, -INF , !P3 ;  /* 0xff80000022397808 */ /* 0x000fc40005800000 */
[----:B------:R-:W-:Y:S02]  /*7e90*/  FSEL R56, R33, -INF , !P1 ;  /* 0xff80000021387808 */ /* 0x000fe40004800000 */
[----:B------:R-:W-:Y:S02]  /*7ea0*/  FSEL R59, R35, -INF , !P0 ;  /* 0xff800000233b7808 */ /* 0x000fe40004000000 */
[----:B------:R-:W2:Y:S01]  /*7eb0*/  LDSM.16.M88.4 R32, [R133+0x1c00] ;  /* 0x001c00008520783b */ /* 0x000ea20000000200 */
[----:B------:R-:W-:Y:S01]  /*7ec0*/  IADD3 R36, R95, 0x40, RZ ;  /* 0x000000405f247810 */ /* 0x000fe20007ffe0ff */
[----:B------:R-:W-:-:S04]  /*7ed0*/  DEPBAR.LE SB0, 0x0 ;  /* 0x000080000000791a */ /* 0x000fc80000000000 */
[----:B------:R-:W-:Y:S02]  /*7ee0*/  IADD3 R37, R95, 0x41, RZ ;  /* 0x000000415f257810 */ /* 0x000fe40007ffe0ff */
[----:B------:R-:W-:Y:S02]  /*7ef0*/  FSEL R53, R39, -INF , !P4 ;  /* 0xff80000027357808 */ /* 0x000fe40006000000 */
[CC--:B------:R-:W-:Y:S01]  /*7f00*/  ISETP.GE.AND P4, PT, R36.reuse, R87.reuse, PT ;  /* 0x000000572400720c */ /* 0x0c0fe20003f86270 */
[----:B-1----:R-:W-:Y:S01]  /*7f10*/  HMMA.16816.F32.BF16 R12, R76, R40, R12 ;  /* 0x000000284c0c723c */ /* 0x002fe2000004180c */
[----:B------:R-:W-:Y:S01]  /*7f20*/  BAR.SYNC.DEFER_BLOCKING 0x0 ;  /* 0x0000000000007b1d */ /* 0x000fe20000010000 */
[-C--:B------:R-:W-:Y:S02]  /*7f30*/  ISETP.GE.AND P5, PT, R36, R96.reuse, PT ;  /* 0x000000602400720c */ /* 0x080fe40003fa6270 */
[C---:B------:R-:W-:Y:S02]  /*7f40*/  ISETP.GE.AND P3, PT, R37.reuse, R87, PT ;  /* 0x000000572500720c */ /* 0x040fe40003f66270 */
[----:B------:R-:W-:-:S02]  /*7f50*/  ISETP.GE.AND P1, PT, R37, R96, PT ;  /* 0x000000602500720c */ /* 0x000fc40003f26270 */
[C---:B------:R-:W-:Y:S01]  /*7f60*/  IADD3 R36, R95.reuse, 0x48, RZ ;  /* 0x000000485f247810 */ /* 0x040fe20007ffe0ff */
[----:B------:R-:W-:Y:S01]  /*7f70*/  HMMA.16816.F32.BF16 R8, R76, R42, R8 ;  /* 0x0000002a4c08723c */ /* 0x000fe20000041808 */
[----:B------:R-:W-:Y:S02]  /*7f80*/  IADD3 R37, R95, 0x49, RZ ;  /* 0x000000495f257810 */ /* 0x000fe40007ffe0ff */
[----:B------:R-:W-:Y:S02]  /*7f90*/  FSEL R28, R28, -INF , !P4 ;  /* 0xff8000001c1c7808 */ /* 0x000fe40006000000 */
[----:B------:R-:W-:Y:S02]  /*7fa0*/  FSEL R45, R30, -INF , !P5 ;  /* 0xff8000001e2d7808 */ /* 0x000fe40006800000 */
[C---:B------:R-:W-:Y:S02]  /*7fb0*/  ISETP.GE.AND P0, PT, R36.reuse, R87, PT ;  /* 0x000000572400720c */ /* 0x040fe40003f06270 */
[----:B------:R-:W-:-:S02]  /*7fc0*/  ISETP.GE.AND P4, PT, R36, R96, PT ;  /* 0x000000602400720c */ /* 0x000fc40003f86270 */
[-C--:B------:R-:W-:Y:S02]  /*7fd0*/  ISETP.GE.AND P5, PT, R37, R87.reuse, PT ;  /* 0x000000572500720c */ /* 0x080fe40003fa6270 */
[----:B------:R-:W-:Y:S02]  /*7fe0*/  IADD3 R30, R95, 0x50, RZ ;  /* 0x000000505f1e7810 */ /* 0x000fe40007ffe0ff */
[----:B------:R-:W-:Y:S02]  /*7ff0*/  FSEL R36, R29, -INF , !P3 ;  /* 0xff8000001d247808 */ /* 0x000fe40005800000 */
[----:B------:R-:W-:Y:S02]  /*8000*/  ISETP.GE.AND P3, PT, R37, R96, PT ;  /* 0x000000602500720c */ /* 0x000fe40003f66270 */
[----:B------:R-:W-:Y:S01]  /*8010*/  FSEL R47, R31, -INF , !P1 ;  /* 0xff8000001f2f7808 */ /* 0x000fe20004800000 */
[----:B--2---:R-:W-:Y:S01]  /*8020*/  HMMA.16816.F32.BF16 R80, R76, R34, R80 ;  /* 0x000000224c50723c */ /* 0x004fe20000041850 */
[----:B------:R-:W-:-:S02]  /*8030*/  ISETP.GE.AND P1, PT, R30, R87, PT ;  /* 0x000000571e00720c */ /* 0x000fc40003f26270 */
[----:B------:R-:W-:Y:S02]  /*8040*/  IADD3 R29, R95, 0x51, RZ ;  /* 0x000000515f1d7810 */ /* 0x000fe40007ffe0ff */
[----:B------:R-:W-:Y:S02]  /*8050*/  FSEL R46, R25, -INF , !P5 ;  /* 0xff800000192e7808 */ /* 0x000fe40006800000 */
[----:B------:R-:W-:Y:S01]  /*8060*/  FSEL R38, R24, -INF , !P0 ;  /* 0xff80000018267808 */ /* 0x000fe20004000000 */
[----:B------:R-:W-:Y:S01]  /*8070*/  HMMA.16816.F32.BF16 R4, R76, R32, R4 ;  /* 0x000000204c04723c */ /* 0x000fe20000041804 */
[----:B------:R-:W-:Y:S02]  /*8080*/  IADD3 R25, R95, 0x58, RZ ;  /* 0x000000585f197810 */ /* 0x000fe40007ffe0ff */
[----:B------:R-:W-:Y:S02]  /*8090*/  ISETP.GE.AND P0, PT, R30, R96, PT ;  /* 0x000000601e00720c */ /* 0x000fe40003f06270 */
[----:B------:R-:W-:-:S02]  /*80a0*/  FSEL R49, R27, -INF , !P3 ;  /* 0xff8000001b317808 */ /* 0x000fc40005800000 */
[----:B------:R-:W-:Y:S02]  /*80b0*/  FSEL R39, R26, -INF , !P4 ;  /* 0xff8000001a277808 */ /* 0x000fe40006000000 */
[----:B------:R-:W-:Y:S02]  /*80c0*/  IADD3 R27, R95, 0x59, RZ ;  /* 0x000000595f1b7810 */ /* 0x000fe40007ffe0ff */
[-C--:B------:R-:W-:Y:S02]  /*80d0*/  ISETP.GE.AND P4, PT, R29, R87.reuse, PT ;  /* 0x000000571d00720c */ /* 0x080fe40003f86270 */
[----:B------:R-:W-:Y:S02]  /*80e0*/  FSEL R24, R20, -INF , !P1 ;  /* 0xff80000014187808 */ /* 0x000fe40004800000 */
[C---:B------:R-:W-:Y:S02]  /*80f0*/  ISETP.GE.AND P3, PT, R25.reuse, R87, PT ;  /* 0x000000571900720c */ /* 0x040fe40003f66270 */
[----:B------:R-:W-:-:S02]  /*8100*/  ISETP.GE.AND P1, PT, R25, R96, PT ;  /* 0x000000601900720c */ /* 0x000fc40003f26270 */
[-C--:B------:R-:W-:Y:S02]  /*8110*/  ISETP.GE.AND P5, PT, R29, R96.reuse, PT ;  /* 0x000000601d00720c */ /* 0x080fe40003fa6270 */
[----:B------:R-:W-:Y:S02]  /*8120*/  FSEL R25, R22, -INF , !P0 ;  /* 0xff80000016197808 */ /* 0x000fe40004000000 */
[----:B------:R-:W-:Y:S02]  /*8130*/  ISETP.GE.AND P0, PT, R27, R87, PT ;  /* 0x000000571b00720c */ /* 0x000fe40003f06270 */
[----:B------:R-:W-:Y:S02]  /*8140*/  IADD3 R20, R95, 0x60, RZ ;  /* 0x000000605f147810 */ /* 0x000fe40007ffe0ff */
[----:B------:R-:W-:Y:S02]  /*8150*/  FSEL R26, R21, -INF , !P4 ;  /* 0xff800000151a7808 */ /* 0x000fe40006000000 */
[----:B------:R-:W-:-:S02]  /*8160*/  ISETP.GE.AND P4, PT, R27, R96, PT ;  /* 0x000000601b00720c */ /* 0x000fc40003f86270 */
[----:B------:R-:W-:Y:S02]  /*8170*/  IADD3 R21, R95, 0x61, RZ ;  /* 0x000000615f157810 */ /* 0x000fe40007ffe0ff */
[----:B------:R-:W-:Y:S02]  /*8180*/  FSEL R31, R23, -INF , !P5 ;  /* 0xff800000171f7808 */ /* 0x000fe40006800000 */
[----:B------:R-:W-:Y:S02]  /*8190*/  FSEL R29, R18, -INF , !P1 ;  /* 0xff800000121d7808 */ /* 0x000fe40004800000 */
[----:B------:R-:W-:Y:S02]  /*81a0*/  ISETP.GE.AND P5, PT, R20, R87, PT ;  /* 0x000000571400720c */ /* 0x000fe40003fa6270 */
[----:B------:R-:W-:Y:S02]  /*81b0*/  FSEL R18, R17, -INF , !P0 ;  /* 0xff80000011127808 */ /* 0x000fe40004000000 */
[----:B------:R-:W-:-:S02]  /*81c0*/  FSEL R16, R16, -INF , !P3 ;  /* 0xff80000010107808 */ /* 0x000fc40005800000 */
[----:B------:R-:W-:Y:S02]  /*81d0*/  IADD3 R17, R95, 0x68, RZ ;  /* 0x000000685f117810 */ /* 0x000fe40007ffe0ff */
[-C--:B------:R-:W-:Y:S02]  /*81e0*/  ISETP.GE.AND P3, PT, R20, R96.reuse, PT ;  /* 0x000000601400720c */ /* 0x080fe40003f66270 */
[----:B------:R-:W-:Y:S02]  /*81f0*/  ISETP.GE.AND P1, PT, R21, R87, PT ;  /* 0x000000571500720c */ /* 0x000fe40003f26270 */
[----:B------:R-:W-:Y:S02]  /*8200*/  FSEL R37, R19, -INF , !P4 ;  /* 0xff80000013257808 */ /* 0x000fe40006000000 */
[----:B------:R-:W-:Y:S02]  /*8210*/  IADD3 R19, R95, 0x69, RZ ;  /* 0x000000695f137810 */ /* 0x000fe40007ffe0ff */
[----:B------:R-:W-:-:S02]  /*8220*/  ISETP.GE.AND P0, PT, R21, R96, PT ;  /* 0x000000601500720c */ /* 0x000fc40003f06270 */
[----:B------:R-:W-:Y:S02]  /*8230*/  FSEL R32, R12, -INF , !P5 ;  /* 0xff8000000c207808 */ /* 0x000fe40006800000 */
[CC--:B------:R-:W-:Y:S02]  /*8240*/  ISETP.GE.AND P4, PT, R17.reuse, R87.reuse, PT ;  /* 0x000000571100720c */ /* 0x0c0fe40003f86270 */
[----:B------:R-:W-:Y:S02]  /*8250*/  ISETP.GE.AND P5, PT, R17, R96, PT ;  /* 0x000000601100720c */ /* 0x000fe40003fa6270 */
[----:B------:R-:W-:Y:S02]  /*8260*/  FSEL R17, R14, -INF , !P3 ;  /* 0xff8000000e117808 */ /* 0x000fe40005800000 */
[----:B------:R-:W-:Y:S02]  /*8270*/  FSEL R13, R13, -INF , !P1 ;  /* 0xff8000000d0d7808 */ /* 0x000fe40004800000 */
[----:B------:R-:W-:-:S02]  /*8280*/  ISETP.GE.AND P3, PT, R19, R87, PT ;  /* 0x000000571300720c */ /* 0x000fc40003f66270 */
[-C--:B------:R-:W-:Y:S02]  /*8290*/  ISETP.GE.AND P1, PT, R19, R96.reuse, PT ;  /* 0x000000601300720c */ /* 0x080fe40003f26270 */
[----:B------:R-:W-:Y:S02]  /*82a0*/  FSEL R19, R15, -INF , !P0 ;  /* 0xff8000000f137808 */ /* 0x000fe40004000000 */
[----:B------:R-:W-:Y:S02]  /*82b0*/  IADD3 R15, R95, 0x78, RZ ;  /* 0x000000785f0f7810 */ /* 0x000fe40007ffe0ff */
[----:B------:R-:W-:Y:S02]  /*82c0*/  FSEL R33, R11, -INF , !P1 ;  /* 0xff8000000b217808 */ /* 0x000fe40004800000 */
[----:B------:R-:W-:Y:S02]  /*82d0*/  ISETP.GE.AND P1, PT, R15, R96, PT ;  /* 0x000000600f00720c */ /* 0x000fe40003f26270 */
[----:B------:R-:W-:-:S02]  /*82e0*/  IADD3 R20, R95, 0x70, RZ ;  /* 0x000000705f147810 */ /* 0x000fc40007ffe0ff */
[----:B------:R-:W-:Y:S02]  /*82f0*/  FSEL R21, R82, -INF , !P1 ;  /* 0xff80000052157808 */ /* 0x000fe40004800000 */
[----:B------:R-:W-:Y:S02]  /*8300*/  ISETP.GT.AND P1, PT, R150, R137, PT ;  /* 0x000000899600720c */ /* 0x000fe40003f24270 */
[----:B------:R-:W-:Y:S02]  /*8310*/  ISETP.GE.AND P0, PT, R20, R87, PT ;  /* 0x000000571400720c */ /* 0x000fe40003f06270 */
[----:B------:R-:W-:Y:S02]  /*8320*/  FSEL R12, R8, -INF , !P4 ;  /* 0xff800000080c7808 */ /* 0x000fe40006000000 */
[----:B------:R-:W-:Y:S02]  /*8330*/  IADD3 R8, R95, 0x71, RZ ;  /* 0x000000715f087810 */ /* 0x000fe40007ffe0ff */
[----:B------:R-:W-:-:S02]  /*8340*/  FSEL R35, R10, -INF , !P5 ;  /* 0xff8000000a237808 */ /* 0x000fc40006800000 */
[----:B------:R-:W-:Y:S02]  /*8350*/  FSEL R14, R9, -INF , !P3 ;  /* 0xff800000090e7808 */ /* 0x000fe40005800000 */
[----:B------:R-:W-:Y:S01]  /*8360*/  FSEL R40, R4, -INF , !P0 ;  /* 0xff80000004287808 */ /* 0x000fe20004000000 */
[----:B------:R-:W-:Y:S01]  /*8370*/  IMAD.IADD R4, R2, 0x1, R93 ;  /* 0x0000000102047824 */ /* 0x000fe200078e025d */
[-C--:B------:R-:W-:Y:S02]  /*8380*/  ISETP.GE.AND P4, PT, R20, R96.reuse, PT ;  /* 0x000000601400720c */ /* 0x080fe40003f86270 */
[CC--:B------:R-:W-:Y:S02]  /*8390*/  ISETP.GE.AND P5, PT, R8.reuse, R87.reuse, PT ;  /* 0x000000570800720c */ /* 0x0c0fe40003fa6270 */
[----:B------:R-:W-:Y:S02]  /*83a0*/  ISETP.GE.AND P3, PT, R8, R96, PT ;  /* 0x000000600800720c */ /* 0x000fe40003f66270 */
[----:B------:R-:W-:-:S02]  /*83b0*/  ISETP.GE.AND P0, PT, R95, R87, PT ;  /* 0x000000575f00720c */ /* 0x000fc40003f06270 */
[----:B------:R-:W-:Y:S02]  /*83c0*/  IADD3 R8, R95, 0x79, RZ ;  /* 0x000000795f087810 */ /* 0x000fe40007ffe0ff */
[----:B------:R-:W-:Y:S02]  /*83d0*/  FSEL R23, R6, -INF , !P4 ;  /* 0xff80000006177808 */ /* 0x000fe40006000000 */
[----:B------:R-:W-:Y:S02]  /*83e0*/  FSEL R41, R5, -INF , !P5 ;  /* 0xff80000005297808 */ /* 0x000fe40006800000 */
[----:B------:R-:W-:Y:S02]  /*83f0*/  FSEL R64, R64, -INF , !P0 ;  /* 0xff80000040407808 */ /* 0x000fe40004000000 */
[----:B------:R-:W-:Y:S02]  /*8400*/  ISETP.GE.AND P6, PT, R15, R87, PT ;  /* 0x000000570f00720c */ /* 0x000fe40003fc6270 */
[----:B------:R-:W-:-:S02]  /*8410*/  ISETP.GE.AND P4, PT, R95, R96, PT ;  /* 0x000000605f00720c */ /* 0x000fc40003f86270 */
[C---:B------:R-:W-:Y:S02]  /*8420*/  ISETP.GE.AND P5, PT, R8.reuse, R87, PT ;  /* 0x000000570800720c */ /* 0x040fe40003fa6270 */
[----:B------:R-:W-:Y:S02]  /*8430*/  ISETP.GE.AND P0, PT, R8, R96, PT ;  /* 0x000000600800720c */ /* 0x000fe40003f06270 */
[----:B------:R-:W-:Y:S02]  /*8440*/  FSEL R66, R66, -INF , !P4 ;  /* 0xff80000042427808 */ /* 0x000fe40006000000 */
[----:B------:R-:W-:Y:S02]  /*8450*/  FSEL R27, R7, -INF , !P3 ;  /* 0xff800000071b7808 */ /* 0x000fe40005800000 */
[----:B------:R-:W-:Y:S02]  /*8460*/  FSEL R34, R80, -INF , !P6 ;  /* 0xff80000050227808 */ /* 0x000fe40007000000 */
[----:B------:R-:W-:-:S02]  /*8470*/  FSEL R30, R81, -INF , !P5 ;  /* 0xff800000511e7808 */ /* 0x000fc40006800000 */
[----:B------:R-:W-:Y:S01]  /*8480*/  FSEL R20, R83, -INF , !P0 ;  /* 0xff80000053147808 */ /* 0x000fe20004000000 */
        /* <DEDUP_REMOVED lines=60> */
.L_x_3988:
[----:B------:R-:W-:-:S05]  /*8850*/  IMAD.MOV.U32 R9, RZ, RZ, c[0x0][0x198] ;  /* 0x00006600ff097624 */ /* 0x000fca00078e00ff */
[----:B------:R-:W-:-:S04]  /*8860*/  LEA R9, -R9, RZ, 0x7 ;  /* 0x000000ff09097211 */ /* 0x000fc800078e39ff */
[----:B------:R-:W-:Y:S02]  /*8870*/  SHF.R.S32.HI R0, RZ, 0x1f, R9 ;  /* 0x0000001fff007819 */ /* 0x000fe40000011409 */
.L_x_3989:
        /* <DEDUP_REMOVED lines=48> */
.L_x_3991:
[----:B------:R-:W-:Y:S05]  /*8b80*/  BSYNC B0 ;  /* 0x0000000000007941 */ /* 0x000fea0003800000 */
.L_x_3990:
[----:B------:R-:W0:Y:S01]  /*8b90*/  LDGDEPBAR ;  /* 0x00000000000079af */ /* 0x000e220000000000 */
[----:B------:R-:W-:-:S04]  /*8ba0*/  LEA R146, P0, R9, R146, 0x1 ;  /* 0x0000009209927211 */ /* 0x000fc800078008ff */
[----:B------:R-:W-:Y:S02]  /*8bb0*/  LEA.HI.X R147, R9, R147, R0, 0x1, P0 ;  /* 0x0000009309937211 */ /* 0x000fe400000f0c00 */
.L_x_3987:
        /* <DEDUP_REMOVED lines=59> */
[----:B------:R-:W-:-:S02]  /*8f70*/  SHF.L.U32 R132, R4, 0x1, RZ ;  /* 0x0000000104847819 */ /* 0x000fc400000006ff */
[----:B--2---:R-:W-:Y:S02]  /*8f80*/  FMNMX.FTZ R6, R30, R5, !PT ;  /* 0x000000051e067209 */ /* 0x004fe40007810000 */
[----:B------:R-:W-:Y:S01]  /*8f90*/  FMNMX.FTZ R5, R21, R0, !PT ;  /* 0x0000000015057209 */ /* 0x000fe20007810000 */
[----:B-1----:R-:W-:Y:S01]  /*8fa0*/  LDSM.16.MT88.4 R72, [R132+0x3000] ;  /* 0x003000008448783b */ /* 0x002fe20000004200 */
[----:B------:R-:W-:-:S03]  /*8fb0*/  IADD3 R131, R3, R132, RZ ;  /* 0x0000008403837210 */ /* 0x000fc60007ffe0ff */
[----:B------:R-:W1:Y:S04]  /*8fc0*/  SHFL.BFLY PT, R7, R6, 0x2, 0x1f ;  /* 0x0c401f0006077f89 */ /* 0x000e6800000e0000 */
[----:B------:R-:W-:Y:S01]  /*8fd0*/  LDSM.16.MT88.4 R8, [R132+0x3400] ;  /* 0x003400008408783b */ /* 0x000fe20000004200 */
        /* <DEDUP_REMOVED lines=20> */
[--C-:B------:R-:W-:Y:S01]  /*9120*/  FFMA.FTZ R60, R60, c[0x0][0x23c], -R43.reuse ;  /* 0x00008f003c3c7a23 */ /* 0x100fe2000001082b */
[----:B-1----:R-:W-:Y:S01]  /*9130*/  FMNMX.FTZ R0, R5, R0, !PT ;  /* 0x0000000005007209 */ /* 0x002fe20007810000 */
        /* <DEDUP_REMOVED lines=8> */
[----:B------:R-:W-:Y:S01]  /*91c0*/  FFMA.FTZ R40, R40, c[0x0][0x23c], -R43 ;  /* 0x00008f0028287a23 */ /* 0x000fe2000001082b */
[----:B--2---:R-:W-:Y:S02]  /*91d0*/  F2FP.BF16.PACK_AB R4, R100, R95 ;  /* 0x0000005f6404723e */ /* 0x004fe400000010ff */
        /* <DEDUP_REMOVED lines=10> */
[----:B------:R-:W-:Y:S01]  /*9280*/  MUFU.EX2 R109, R109 ;  /* 0x0000006d006d7308 */ /* 0x000fe20000000800 */
        /* <DEDUP_REMOVED lines=10> */
[----:B------:R-:W-:-:S02]  /*9330*/  FFMA.FTZ R63, R44, c[0x0][0x23c], -R43 ;  /* 0x00008f002c3f7a23 */ /* 0x000fc4000001082b */
[--C-:B------:R-:W-:Y:S02]  /*9340*/  FFMA.FTZ R44, R56, c[0x0][0x23c], -R43.reuse ;  /* 0x00008f00382c7a23 */ /* 0x100fe4000001082b */
[----:B------:R-:W-:Y:S02]  /*9350*/  FFMA.FTZ R61, R54, c[0x0][0x23c], -R43 ;  /* 0x00008f00363d7a23 */ /* 0x000fe4000001082b */
[--C-:B------:R-:W-:Y:S01]  /*9360*/  FFMA.FTZ R56, R51, c[0x0][0x23c], -R22.reuse ;  /* 0x00008f0033387a23 */ /* 0x100fe20000010816 */
[----:B-1----:R-:W-:Y:S01]  /*9370*/  F2FP.BF16.PACK_AB R5, R92, R109 ;  /* 0x0000006d5c05723e */ /* 0x002fe200000010ff */
[----:B------:R-:W-:Y:S01]  /*9380*/  MUFU.EX2 R93, R93 ;  /* 0x0000005d005d7308 */ /* 0x000fe20000000800 */
[--C-:B------:R-:W-:Y:S02]  /*9390*/  FFMA.FTZ R53, R53, c[0x0][0x23c], -R22.reuse ;  /* 0x00008f0035357a23 */ /* 0x100fe40000010816 */
[--C-:B------:R-:W-:Y:S02]  /*93a0*/  FFMA.FTZ R51, R57, c[0x0][0x23c], -R22.reuse ;  /* 0x00008f0039337a23 */ /* 0x100fe40000010816 */
[----:B------:R-:W-:Y:S01]  /*93b0*/  FFMA.FTZ R54, R59, c[0x0][0x23c], -R22 ;  /* 0x00008f003b367a23 */ /* 0x000fe20000010816 */
[----:B--2---:R-:W-:-:S02]  /*93c0*/  F2FP.BF16.PACK_AB R7, R89, R94 ;  /* 0x0000005e5907723e */ /* 0x004fc400000010ff */
[----:B------:R-:W1:Y:S01]  /*93d0*/  MUFU.EX2 R58, R58 ;  /* 0x0000003a003a7308 */ /* 0x000e620000000800 */
[--C-:B------:R-:W-:Y:S02]  /*93e0*/  FFMA.FTZ R59, R28, c[0x0][0x23c], -R43.reuse ;  /* 0x00008f001c3b7a23 */ /* 0x100fe4000001082b */
[--C-:B------:R-:W-:Y:S02]  /*93f0*/  FFMA.FTZ R57, R38, c[0x0][0x23c], -R43.reuse ;  /* 0x00008f0026397a23 */ /* 0x100fe4000001082b */
[----:B------:R-:W-:Y:S01]  /*9400*/  FFMA.FTZ R28, R46, c[0x0][0x23c], -R43 ;  /* 0x00008f002e1c7a23 */ /* 0x000fe2000001082b */
[----:B------:R-:W-:Y:S01]  /*9410*/  HMMA.16816.F32.BF16 R68, R4, R72, RZ ;  /* 0x000000480444723c */ /* 0x000fe200000418ff */
[--C-:B------:R-:W-:Y:S01]  /*9420*/  FFMA.FTZ R45, R45, c[0x0][0x23c], -R22.reuse ;  /* 0x00008f002d2d7a23 */ /* 0x100fe20000010816 */
[----:B------:R-:W-:Y:S01]  /*9430*/  MUFU.EX2 R42, R42 ;  /* 0x0000002a002a7308 */ /* 0x000fe20000000800 */
[--C-:B------:R-:W-:Y:S02]  /*9440*/  FFMA.FTZ R46, R47, c[0x0][0x23c], -R22.reuse ;  /* 0x00008f002f2e7a23 */ /* 0x100fe40000010816 */
[----:B------:R-:W-:-:S02]  /*9450*/  FFMA.FTZ R39, R39, c[0x0][0x23c], -R22 ;  /* 0x00008f0027277a23 */ /* 0x000fc40000010816 */
[----:B------:R-:W-:Y:S01]  /*9460*/  FFMA.FTZ R38, R49, c[0x0][0x23c], -R22 ;  /* 0x00008f0031267a23 */ /* 0x000fe20000010816 */
[----:B------:R-:W-:Y:S01]  /*9470*/  HMMA.16816.F32.BF16 R72, R4, R74, RZ ;  /* 0x0000004a0448723c */ /* 0x000fe200000418ff */
[----:B------:R-:W-:Y:S01]  /*9480*/  FADD.FTZ R100, R95, R100 ;  /* 0x000000645f647221 */ /* 0x000fe20000010000 */
[----:B------:R-:W2:Y:S01]  /*9490*/  MUFU.EX2 R15, R15 ;  /* 0x0000000f000f7308 */ /* 0x000ea20000000800 */
[----:B-1----:R-:W-:Y:S01]  /*94a0*/  F2FP.BF16.PACK_AB R80, R58, R93 ;  /* 0x0000005d3a50723e */ /* 0x002fe200000010ff */
[--C-:B------:R-:W-:Y:S02]  /*94b0*/  FFMA.FTZ R49, R24, c[0x0][0x23c], -R43.reuse ;  /* 0x00008f0018317a23 */ /* 0x100fe4000001082b */
[----:B------:R-:W-:Y:S02]  /*94c0*/  FADD.FTZ R101, R101, R100 ;  /* 0x0000006465657221 */ /* 0x000fe40000010000 */
[----:B------:R-:W-:Y:S02]  /*94d0*/  FFMA.FTZ R47, R16, c[0x0][0x23c], -R43 ;  /* 0x00008f00102f7a23 */ /* 0x000fe4000001082b */
[----:B------:R-:W-:Y:S01]  /*94e0*/  MUFU.EX2 R107, R107 ;  /* 0x0000006b006b7308 */ /* 0x000fe20000000800 */
[----:B------:R-:W-:-:S02]  /*94f0*/  FADD.FTZ R90, R90, R101 ;  /* 0x000000655a5a7221 */ /* 0x000fc40000010000 */
[----:B------:R-:W-:Y:S02]  /*9500*/  FFMA.FTZ R24, R18, c[0x0][0x23c], -R43 ;  /* 0x00008f0012187a23 */ /* 0x000fe4000001082b */
[----:B------:R-:W-:Y:S02]  /*9510*/  FADD.FTZ R93, R93, R90 ;  /* 0x0000005a5d5d7221 */ /* 0x000fe40000010000 */
[--C-:B------:R-:W-:Y:S01]  /*9520*/  FFMA.FTZ R90, R25, c[0x0][0x23c], -R22.reuse ;  /* 0x00008f00195a7a23 */ /* 0x100fe20000010816 */
[----:B------:R-:W1:Y:S01]  /*9530*/  MUFU.EX2 R66, R66 ;  /* 0x0000004200427308 */ /* 0x000e620000000800 */
[----:B--2---:R-:W-:Y:S01]  /*9540*/  F2FP.BF16.PACK_AB R82, R15, R42 ;  /* 0x0000002a0f52723e */ /* 0x004fe200000010ff */
[----:B------:R-:W-:Y:S02]  /*9550*/  FFMA.FTZ R25, R31, c[0x0][0x23c], -R22 ;  /* 0x00008f001f197a23 */ /* 0x000fe40000010816 */
[----:B------:R-:W-:Y:S02]  /*9560*/  FADD.FTZ R93, R58, R93 ;  /* 0x0000005d3a5d7221 */ /* 0x000fe40000010000 */
[----:B------:R-:W-:-:S02]  /*9570*/  FADD.FTZ R109, R109, R92 ;  /* 0x0000005c6d6d7221 */ /* 0x000fc40000010000 */
[----:B------:R-:W-:Y:S01]  /*9580*/  MUFU.EX2 R67, R67 ;  /* 0x0000004300437308 */ /* 0x000fe20000000800 */
[----:B------:R-:W-:Y:S02]  /*9590*/  FADD.FTZ R42, R42, R93 ;  /* 0x0000005d2a2a7221 */ /* 0x000fe40000010000 */
[----:B------:R-:W-:Y:S02]  /*95a0*/  FADD.FTZ R94, R94, R109 ;  /* 0x0000006d5e5e7221 */ /* 0x000fe40000010000 */
[----:B------:R-:W-:Y:S02]  /*95b0*/  FADD.FTZ R42, R15, R42 ;  /* 0x0000002a0f2a7221 */ /* 0x000fe40000010000 */
[----:B------:R-:W-:Y:S01]  /*95c0*/  FFMA.FTZ R31, R13, c[0x0][0x23c], -R43 ;  /* 0x00008f000d1f7a23 */ /* 0x000fe2000001082b */
[----:B------:R-:W2:Y:S01]  /*95d0*/  MUFU.EX2 R64, R64 ;  /* 0x0000004000407308 */ /* 0x000ea20000000800 */
[----:B-1----:R-:W-:Y:S01]  /*95e0*/  F2FP.BF16.PACK_AB R81, R66, R107 ;  /* 0x0000006b4251723e */ /* 0x002fe200000010ff */
[----:B------:R-:W-:-:S02]  /*95f0*/  FADD.FTZ R94, R89, R94 ;  /* 0x0000005e595e7221 */ /* 0x000fc40000010000 */
[----:B------:R-:W-:Y:S02]  /*9600*/  FFMA.FTZ R33, R33, c[0x0][0x23c], -R22 ;  /* 0x00008f0021217a23 */ /* 0x000fe40000010816 */
[----:B------:R-:W-:Y:S02]  /*9610*/  FADD.FTZ R107, R107, R94 ;  /* 0x0000005e6b6b7221 */ /* 0x000fe40000010000 */
[----:B------:R-:W-:Y:S01]  /*9620*/  MUFU.EX2 R97, R97 ;  /* 0x0000006100617308 */ /* 0x000fe20000000800 */
[--C-:B------:R-:W-:Y:S02]  /*9630*/  FFMA.FTZ R19, R19, c[0x0][0x23c], -R22.reuse ;  /* 0x00008f0013137a23 */ /* 0x100fe40000010816 */
[----:B------:R-:W-:Y:S02]  /*9640*/  FADD.FTZ R66, R66, R107 ;  /* 0x0000006b42427221 */ /* 0x000fe40000010000 */
[----:B------:R-:W-:Y:S02]  /*9650*/  FFMA.FTZ R65, R35, c[0x0][0x23c], -R22 ;  /* 0x00008f0023417a23 */ /* 0x000fe40000010816 */
[----:B------:R-:W-:Y:S01]  /*9660*/  FFMA.FTZ R41, R41, c[0x0][0x23c], -R43 ;  /* 0x00008f0029297a23 */ /* 0x000fe2000001082b */
[----:B--2---:R-:W-:Y:S01]  /*9670*/  F2FP.BF16.PACK_AB R83, R64, R67 ;  /* 0x000000434053723e */ /* 0x004fe200000010ff */
[----:B------:R-:W1:Y:S01]  /*9680*/  MUFU.EX2 R60, R60 ;  /* 0x0000003c003c7308 */ /* 0x000e620000000800 */
[----:B------:R-:W-:-:S02]  /*9690*/  FADD.FTZ R67, R67, R66 ;  /* 0x0000004243437221 */ /* 0x000fc40000010000 */
[----:B------:R-:W-:Y:S02]  /*96a0*/  FFMA.FTZ R34, R34, c[0x0][0x23c], -R43 ;  /* 0x00008f0022227a23 */ /* 0x000fe4000001082b */
[----:B------:R-:W-:Y:S01]  /*96b0*/  FADD.FTZ R67, R64, R67 ;  /* 0x0000004340437221 */ /* 0x000fe20000010000 */
[C---:B------:R-:W-:Y:S01]  /*96c0*/  HMMA.16816.F32.BF16 R68, R80.reuse, R8, R68 ;  /* 0x000000085044723c */ /* 0x040fe20000041844 */
[--C-:B------:R-:W-:Y:S01]  /*96d0*/  FFMA.FTZ R64, R17, c[0x0][0x23c], -R22.reuse ;  /* 0x00008f0011407a23 */ /* 0x100fe20000010816 */
[----:B------:R-:W-:Y:S01]  /*96e0*/  MUFU.EX2 R91, R91 ;  /* 0x0000005b005b7308 */ /* 0x000fe20000000800 */
[----:B------:R-:W-:Y:S02]  /*96f0*/  FFMA.FTZ R157, R30, c[0x0][0x23c], -R43 ;  /* 0x00008f001e9d7a23 */ /* 0x000fe4000001082b */
[--C-:B------:R-:W-:Y:S02]  /*9700*/  FFMA.FTZ R30, R27, c[0x0][0x23c], -R22.reuse ;  /* 0x00008f001b1e7a23 */ /* 0x100fe40000010816 */
[--C-:B------:R-:W-:Y:S01]  /*9710*/  FFMA.FTZ R21, R21, c[0x0][0x23c], -R22.reuse ;  /* 0x00008f0015157a23 */ /* 0x100fe20000010816 */
[----:B------:R-:W-:Y:S01]  /*9720*/  HMMA.16816.F32.BF16 R72, R80, R10, R72 ;  /* 0x0000000a5048723c */ /* 0x000fe20000041848 */
[----:B------:R-:W2:Y:S01]  /*9730*/  LDSM.16.MT88.4 R8, [R131+0x3000] ;  /* 0x003000008308783b */ /* 0x000ea20000004200 */
[----:B------:R-:W-:Y:S01]  /*9740*/  MUFU.EX2 R50, R50 ;  /* 0x0000003200327308 */ /* 0x000fe20000000800 */
[----:B------:R-:W-:-:S07]  /*9750*/  FFMA.FTZ R156, R20, c[0x0][0x23c], -R22 ;  /* 0x00008f00149c7a23 */ /* 0x000fce0000010816 */
[----:B------:R-:W-:Y:S08]  /*9760*/  MUFU.EX2 R88, R88 ;  /* 0x0000005800587308 */ /* 0x000ff00000000800 */
[----:B------:R-:W3:Y:S08]  /*9770*/  MUFU.EX2 R55, R55 ;  /* 0x0000003700377308 */ /* 0x000ef00000000800 */
[----:B------:R-:W-:Y:S08]  /*9780*/  MUFU.EX2 R62, R62 ;  /* 0x0000003e003e7308 */ /* 0x000ff00000000800 */
[----:B------:R-:W4:Y:S01]  /*9790*/  MUFU.EX2 R3, R3 ;  /* 0x0000000300037308 */ /* 0x000f220000000800 */
[C---:B--2---:R-:W-:Y:S07]  /*97a0*/  HMMA.16816.F32.BF16 R76, R4.reuse, R8, RZ ;  /* 0x00000008044c723c */ /* 0x044fee00000418ff */
[----:B------:R-:W-:Y:S01]  /*97b0*/  MUFU.EX2 R63, R63 ;  /* 0x0000003f003f7308 */ /* 0x000fe20000000800 */
[----:B------:R-:W-:Y:S01]  /*97c0*/  HMMA.16816.F32.BF16 R4, R4, R10, RZ ;  /* 0x0000000a0404723c */ /* 0x000fe200000418ff */
[----:B------:R-:W2:Y:S06]  /*97d0*/  LDSM.16.MT88.4 R8, [R131+0x3400] ;  /* 0x003400008308783b */ /* 0x000eac0000004200 */
[----:B------:R-:W5:Y:S08]  /*97e0*/  MUFU.EX2 R48, R48 ;  /* 0x0000003000307308 */ /* 0x000f700000000800 */
[----:B------:R-:W-:Y:S08]  /*97f0*/  MUFU.EX2 R61, R61 ;  /* 0x0000003d003d7308 */ /* 0x000ff00000000800 */
[----:B------:R-:W-:Y:S08]  /*9800*/  MUFU.EX2 R44, R44 ;  /* 0x0000002c002c7308 */ /* 0x000ff00000000800 */
[----:B------:R-:W-:Y:S08]  /*9810*/  MUFU.EX2 R56, R56 ;  /* 0x0000003800387308 */ /* 0x000ff00000000800 */
[----:B------:R-:W1:Y:S01]  /*9820*/  MUFU.EX2 R53, R53 ;  /* 0x0000003500357308 */ /* 0x000e620000000800 */
        /* <DEDUP_REMOVED lines=9> */
[----:B------:R-:W-:Y:S01]  /*98c0*/  F2FP.BF16.PACK_AB R6, R50, R91 ;  /* 0x0000005b3206723e */ /* 0x000fe200000010ff */
[----:B------:R-:W-:Y:S01]  /*98d0*/  FFMA.FTZ R42, R14, c[0x0][0x23c], -R43 ;  /* 0x00008f000e2a7a23 */ /* 0x000fe2000001082b */
[----:B----4-:R-:W-:Y:S01]  /*98e0*/  F2FP.BF16.PACK_AB R7, R3, R62 ;  /* 0x0000003e0307723e */ /* 0x010fe200000010ff */
[----:B------:R-:W-:Y:S02]  /*98f0*/  FADD.FTZ R16, R60, R97 ;  /* 0x000000613c107221 */ /* 0x000fe40000010000 */
[----:B------:R-:W-:Y:S02]  /*9900*/  FADD.FTZ R88, R88, R67 ;  /* 0x0000004358587221 */ /* 0x000fe40000010000 */
[----:B------:R-:W1:Y:S01]  /*9910*/  MUFU.EX2 R36, R36 ;  /* 0x0000002400247308 */ /* 0x000e620000000800 */
[----:B------:R-:W-:Y:S02]  /*9920*/  FADD.FTZ R91, R91, R16 ;  /* 0x000000105b5b7221 */ /* 0x000fe40000010000 */
[----:B------:R-:W-:-:S02]  /*9930*/  FADD.FTZ R55, R55, R88 ;  /* 0x0000005837377221 */ /* 0x000fc40000010000 */
[----:B------:R-:W-:Y:S02]  /*9940*/  FADD.FTZ R50, R50, R91 ;  /* 0x0000005b32327221 */ /* 0x000fe40000010000 */
[----:B------:R-:W-:Y:S01]  /*9950*/  FADD.FTZ R62, R62, R55 ;  /* 0x000000373e3e7221 */ /* 0x000fe20000010000 */
[----:B------:R-:W-:Y:S08]  /*9960*/  MUFU.EX2 R57, R57 ;  /* 0x0000003900397308 */ /* 0x000ff00000000800 */
[----:B------:R-:W-:Y:S01]  /*9970*/  MUFU.EX2 R28, R28 ;  /* 0x0000001c001c7308 */ /* 0x000fe20000000800 */
[C---:B--2---:R-:W-:Y:S07]  /*9980*/  HMMA.16816.F32.BF16 R68, R4.reuse, R8, R68 ;  /* 0x000000080444723c */ /* 0x044fee0000041844 */
[----:B------:R-:W-:Y:S01]  /*9990*/  MUFU.EX2 R45, R45 ;  /* 0x0000002d002d7308 */ /* 0x000fe20000000800 */
[C---:B------:R-:W-:Y:S01]  /*99a0*/  HMMA.16816.F32.BF16 R72, R4.reuse, R10, R72 ;  /* 0x0000000a0448723c */ /* 0x040fe20000041848 */
[----:B------:R-:W2:Y:S06]  /*99b0*/  LDSM.16.MT88.4 R8, [R131+0x3800] ;  /* 0x003800008308783b */ /* 0x000eac0000004200 */
[----:B------:R-:W3:Y:S08]  /*99c0*/  MUFU.EX2 R46, R46 ;  /* 0x0000002e002e7308 */ /* 0x000ef00000000800 */
[----:B------:R-:W-:Y:S08]  /*99d0*/  MUFU.EX2 R39, R39 ;  /* 0x0000002700277308 */ /* 0x000ff00000000800 */
[----:B------:R-:W4:Y:S08]  /*99e0*/  MUFU.EX2 R38, R38 ;  /* 0x0000002600267308 */ /* 0x000f300000000800 */
[----:B------:R-:W-:Y:S08]  /*99f0*/  MUFU.EX2 R49, R49 ;  /* 0x0000003100317308 */ /* 0x000ff00000000800 */
[----:B------:R-:W-:Y:S01]  /*9a00*/  MUFU.EX2 R26, R26 ;  /* 0x0000001a001a7308 */ /* 0x000fe20000000800 */
[C---:B--2---:R-:W-:Y:S07]  /*9a10*/  HMMA.16816.F32.BF16 R76, R4.reuse, R8, R76 ;  /* 0x00000008044c723c */ /* 0x044fee000004184c */
[----:B------:R-:W-:Y:S01]  /*9a20*/  MUFU.EX2 R47, R47 ;  /* 0x0000002f002f7308 */ /* 0x000fe20000000800 */
[----:B------:R-:W-:Y:S01]  /*9a30*/  HMMA.16816.F32.BF16 R80, R4, R10, R80 ;  /* 0x0000000a0450723c */ /* 0x000fe20000041850 */
[----:B------:R-:W2:Y:S06]  /*9a40*/  LDSM.16.MT88.4 R8, [R132+0x3c00] ;  /* 0x003c00008408783b */ /* 0x000eac0000004200 */
[----:B------:R-:W-:Y:S01]  /*9a50*/  MUFU.EX2 R24, R24 ;  /* 0x0000001800187308 */ /* 0x000fe20000000800 */
[----:B-----5:R-:W-:Y:S01]  /*9a60*/  F2FP.BF16.PACK_AB R4, R48, R63 ;  /* 0x0000003f3004723e */ /* 0x020fe200000010ff */
[----:B------:R-:W-:Y:S01]  /*9a70*/  FADD.FTZ R63, R63, R50 ;  /* 0x000000323f3f7221 */ /* 0x000fe20000010000 */
[----:B------:R-:W-:-:S05]  /*9a80*/  F2FP.BF16.PACK_AB R5, R53, R56 ;  /* 0x000000383505723e */ /* 0x000fca00000010ff */
[----:B------:R-:W-:Y:S01]  /*9a90*/  MUFU.EX2 R90, R90 ;  /* 0x0000005a005a7308 */ /* 0x000fe20000000800 */
[----:B------:R-:W-:Y:S01]  /*9aa0*/  F2FP.BF16.PACK_AB R6, R44, R61 ;  /* 0x0000003d2c06723e */ /* 0x000fe200000010ff */
[----:B------:R-:W-:Y:S01]  /*9ab0*/  FADD.FTZ R48, R48, R63 ;  /* 0x0000003f30307221 */ /* 0x000fe20000010000 */
[----:B------:R-:W-:-:S03]  /*9ac0*/  F2FP.BF16.PACK_AB R7, R54, R51 ;  /* 0x000000333607723e */ /* 0x000fc600000010ff */
[----:B------:R-:W-:Y:S02]  /*9ad0*/  FADD.FTZ R61, R61, R48 ;  /* 0x000000303d3d7221 */ /* 0x000fe40000010000 */
[----:B------:R-:W5:Y:S02]  /*9ae0*/  MUFU.EX2 R25, R25 ;  /* 0x0000001900197308 */ /* 0x000f640000000800 */
[----:B------:R-:W-:-:S06]  /*9af0*/  FADD.FTZ R44, R44, R61 ;  /* 0x0000003d2c2c7221 */ /* 0x000fcc0000010000 */
[----:B------:R-:W-:Y:S08]  /*9b00*/  MUFU.EX2 R32, R32 ;  /* 0x0000002000207308 */ /* 0x000ff00000000800 */
[----:B------:R-:W-:Y:S01]  /*9b10*/  MUFU.EX2 R31, R31 ;  /* 0x0000001f001f7308 */ /* 0x000fe20000000800 */
[C---:B--2---:R-:W-:Y:S07]  /*9b20*/  HMMA.16816.F32.BF16 R68, R4.reuse, R8, R68 ;  /* 0x000000080444723c */ /* 0x044fee0000041844 */
[----:B------:R-:W-:Y:S01]  /*9b30*/  MUFU.EX2 R42, R42 ;  /* 0x0000002a002a7308 */ /* 0x000fe20000000800 */
[C---:B------:R-:W-:Y:S01]  /*9b40*/  HMMA.16816.F32.BF16 R72, R4.reuse, R10, R72 ;  /* 0x0000000a0448723c */ /* 0x040fe20000041848 */
[----:B------:R-:W2:Y:S06]  /*9b50*/  LDSM.16.MT88.4 R8, [R131+0x3c00] ;  /* 0x003c00008308783b */ /* 0x000eac0000004200 */
[----:B------:R-:W-:Y:S08]  /*9b60*/  MUFU.EX2 R64, R64 ;  /* 0x0000004000407308 */ /* 0x000ff00000000800 */
[----:B------:R1:W-:Y:S08]  /*9b70*/  MUFU.EX2 R35, R19 ;  /* 0x0000001300237308 */ /* 0x0003f00000000800 */
[----:B------:R-:W-:Y:S08]  /*9b80*/  MUFU.EX2 R60, R65 ;  /* 0x00000041003c7308 */ /* 0x000ff00000000800 */
[----:B------:R-:W-:Y:S01]  /*9b90*/  MUFU.EX2 R33, R33 ;  /* 0x0000002100217308 */ /* 0x000fe20000000800 */
[----:B-1----:R-:W-:Y:S07]  /*9ba0*/  LDSM.16.MT88.4 R16, [R131+0x4800] ;  /* 0x004800008310783b */ /* 0x002fee0000004200 */
[----:B------:R-:W-:Y:S01]  /*9bb0*/  MUFU.EX2 R40, R40 ;  /* 0x0000002800287308 */ /* 0x000fe20000000800 */
[C---:B--2---:R-:W-:Y:S07]  /*9bc0*/  HMMA.16816.F32.BF16 R76, R4.reuse, R8, R76 ;  /* 0x00000008044c723c */ /* 0x044fee000004184c */
[----:B------:R-:W-:Y:S01]  /*9bd0*/  MUFU.EX2 R41, R41 ;  /* 0x0000002900297308 */ /* 0x000fe20000000800 */
[----:B------:R-:W-:Y:S01]  /*9be0*/  HMMA.16816.F32.BF16 R80, R4, R10, R80 ;  /* 0x0000000a0450723c */ /* 0x000fe20000041850 */
[----:B------:R-:W1:Y:S06]  /*9bf0*/  LDSM.16.MT88.4 R8, [R132+0x4000] ;  /* 0x004000008408783b */ /* 0x000e6c0000004200 */
[----:B------:R-:W-:Y:S01]  /*9c00*/  MUFU.EX2 R30, R30 ;  /* 0x0000001e001e7308 */ /* 0x000fe20000000800 */
[----:B------:R-:W-:Y:S01]  /*9c10*/  F2FP.BF16.PACK_AB R4, R36, R59 ;  /* 0x0000003b2404723e */ /* 0x000fe200000010ff */
[----:B------:R-:W-:Y:S01]  /*9c20*/  FADD.FTZ R59, R59, R44 ;  /* 0x0000002c3b3b7221 */ /* 0x000fe20000010000 */
[----:B---3--:R-:W-:-:S05]  /*9c30*/  F2FP.BF16.PACK_AB R5, R46, R45 ;  /* 0x0000002d2e05723e */ /* 0x008fca00000010ff */
[----:B------:R-:W-:Y:S01]  /*9c40*/  MUFU.EX2 R34, R34 ;  /* 0x0000002200227308 */ /* 0x000fe20000000800 */
[----:B------:R-:W-:Y:S01]  /*9c50*/  F2FP.BF16.PACK_AB R6, R28, R57 ;  /* 0x000000391c06723e */ /* 0x000fe200000010ff */
[----:B------:R-:W-:Y:S01]  /*9c60*/  FADD.FTZ R36, R36, R59 ;  /* 0x0000003b24247221 */ /* 0x000fe20000010000 */
[----:B----4-:R-:W-:-:S03]  /*9c70*/  F2FP.BF16.PACK_AB R7, R38, R39 ;  /* 0x000000272607723e */ /* 0x010fc600000010ff */
[----:B------:R-:W-:Y:S02]  /*9c80*/  FADD.FTZ R57, R57, R36 ;  /* 0x0000002439397221 */ /* 0x000fe40000010000 */
[----:B------:R-:W-:Y:S02]  /*9c90*/  MUFU.EX2 R157, R157 ;  /* 0x0000009d009d7308 */ /* 0x000fe40000000800 */
[----:B------:R-:W-:-:S06]  /*9ca0*/  FADD.FTZ R28, R28, R57 ;  /* 0x000000391c1c7221 */ /* 0x000fcc0000010000 */
[----:B------:R-:W-:Y:S08]  /*9cb0*/  MUFU.EX2 R21, R21 ;  /* 0x0000001500157308 */ /* 0x000ff00000000800 */
[----:B------:R-:W-:Y:S01]  /*9cc0*/  MUFU.EX2 R156, R156 ;  /* 0x0000009c009c7308 */ /* 0x000fe20000000800 */
[C---:B-1----:R-:W-:Y:S08]  /*9cd0*/  HMMA.16816.F32.BF16 R68, R4.reuse, R8, R68 ;  /* 0x000000080444723c */ /* 0x042ff00000041844 */
[C---:B------:R-:W-:Y:S01]  /*9ce0*/  HMMA.16816.F32.BF16 R72, R4.reuse, R10, R72 ;  /* 0x0000000a0448723c */ /* 0x040fe20000041848 */
[----:B------:R-:W1:Y:S07]  /*9cf0*/  LDSM.16.MT88.4 R8, [R131+0x4000] ;  /* 0x004000008308783b */ /* 0x000e6e0000004200 */
[C---:B-1----:R-:W-:Y:S08]  /*9d00*/  HMMA.16816.F32.BF16 R76, R4.reuse, R8, R76 ;  /* 0x00000008044c723c */ /* 0x042ff0000004184c */
[----:B------:R-:W-:Y:S01]  /*9d10*/  HMMA.16816.F32.BF16 R80, R4, R10, R80 ;  /* 0x0000000a0450723c */ /* 0x000fe20000041850 */
[----:B------:R-:W1:Y:S06]  /*9d20*/  LDSM.16.MT88.4 R8, [R132+0x4400] ;  /* 0x004400008408783b */ /* 0x000e6c0000004200 */
[--C-:B------:R-:W-:Y:S01]  /*9d30*/  FFMA.FTZ R4, R29, c[0x0][0x23c], -R22.reuse ;  /* 0x00008f001d047a23 */ /* 0x100fe20000010816 */
[----:B-----5:R-:W-:Y:S01]  /*9d40*/  F2FP.BF16.PACK_AB R5, R25, R90 ;  /* 0x0000005a1905723e */ /* 0x020fe200000010ff */
[----:B------:R-:W-:Y:S01]  /*9d50*/  FFMA.FTZ R29, R37, c[0x0][0x23c], -R22 ;  /* 0x00008f00251d7a23 */ /* 0x000fe20000010816 */
[----:B------:R-:W-:Y:S01]  /*9d60*/  F2FP.BF16.PACK_AB R6, R24, R47 ;  /* 0x0000002f1806723e */ /* 0x000fe200000010ff */
[----:B------:R2:W-:Y:S01]  /*9d70*/  MUFU.EX2 R58, R4 ;  /* 0x00000004003a7308 */ /* 0x0005e20000000800 */
[----:B------:R-:W-:-:S02]  /*9d80*/  FFMA.FTZ R37, R12, c[0x0][0x23c], -R43 ;  /* 0x00008f000c257a23 */ /* 0x000fc4000001082b */
[----:B------:R-:W3:Y:S01]  /*9d90*/  LDSM.16.MT88.4 R12, [R131+0x4400] ;  /* 0x00440000830c783b */ /* 0x000ee20000004200 */
[----:B------:R-:W-:Y:S02]  /*9da0*/  FADD.FTZ R43, R3, R62 ;  /* 0x0000003e032b7221 */ /* 0x000fe40000010000 */
[----:B------:R-:W-:Y:S02]  /*9db0*/  FFMA.FTZ R3, R23, c[0x0][0x23c], -R22 ;  /* 0x00008f0017037a23 */ /* 0x000fe40000010816 */
[----:B------:R-:W4:Y:S01]  /*9dc0*/  MUFU.EX2 R29, R29 ;  /* 0x0000001d001d7308 */ /* 0x000f220000000800 */
[----:B--2---:R-:W-:-:S07]  /*9dd0*/  F2FP.BF16.PACK_AB R4, R26, R49 ;  /* 0x000000311a04723e */ /* 0x004fce00000010ff */
[----:B------:R-:W2:Y:S01]  /*9de0*/  MUFU.EX2 R37, R37 ;  /* 0x0000002500257308 */ /* 0x000ea20000000800 */
[----:B------:R-:W-:-:S04]  /*9df0*/  FADD.FTZ R49, R49, R28 ;  /* 0x0000001c31317221 */ /* 0x000fc80000010000 */
[----:B------:R-:W-:Y:S01]  /*9e00*/  FADD.FTZ R26, R26, R49 ;  /* 0x000000311a1a7221 */ /* 0x000fe20000010000 */
[----:B----4-:R-:W-:Y:S02]  /*9e10*/  F2FP.BF16.PACK_AB R7, R29, R58 ;  /* 0x0000003a1d07723e */ /* 0x010fe400000010ff */
[----:B------:R-:W4:Y:S01]  /*9e20*/  MUFU.EX2 R3, R3 ;  /* 0x0000000300037308 */ /* 0x000f220000000800 */
[----:B------:R-:W-:-:S04]  /*9e30*/  FADD.FTZ R47, R47, R26 ;  /* 0x0000001a2f2f7221 */ /* 0x000fc80000010000 */
[----:B------:R-:W-:Y:S01]  /*9e40*/  FADD.FTZ R47, R24, R47 ;  /* 0x0000002f182f7221 */ /* 0x000fe20000010000 */
[C---:B-1----:R-:W-:Y:S08]  /*9e50*/  HMMA.16816.F32.BF16 R68, R4.reuse, R8, R68 ;  /* 0x000000080444723c */ /* 0x042ff00000041844 */
[C---:B------:R-:W-:Y:S01]  /*9e60*/  HMMA.16816.F32.BF16 R72, R4.reuse, R10, R72 ;  /* 0x0000000a0448723c */ /* 0x040fe20000041848 */
[----:B------:R-:W1:Y:S07]  /*9e70*/  LDSM.16.MT88.4 R8, [R132+0x4800] ;  /* 0x004800008408783b */ /* 0x000e6e0000004200 */
[C---:B---3--:R-:W-:Y:S08]  /*9e80*/  HMMA.16816.F32.BF16 R76, R4.reuse, R12, R76 ;  /* 0x0000000c044c723c */ /* 0x048ff0000004184c */
[----:B------:R-:W-:Y:S01]  /*9e90*/  HMMA.16816.F32.BF16 R80, R4, R14, R80 ;  /* 0x0000000e0450723c */ /* 0x000fe20000041850 */
[----:B------:R-:W3:Y:S06]  /*9ea0*/  LDSM.16.MT88.4 R12, [R132+0x4c00] ;  /* 0x004c0000840c783b */ /* 0x000eec0000004200 */
[----:B------:R-:W-:Y:S01]  /*9eb0*/  F2FP.BF16.PACK_AB R4, R31, R32 ;  /* 0x000000201f04723e */ /* 0x000fe200000010ff */
[----:B------:R-:W-:Y:S01]  /*9ec0*/  FADD.FTZ R32, R32, R47 ;  /* 0x0000002f20207221 */ /* 0x000fe20000010000 */
[----:B------:R-:W-:-:S02]  /*9ed0*/  F2FP.BF16.PACK_AB R5, R35, R64 ;  /* 0x000000402305723e */ /* 0x000fc400000010ff */
[----:B--2---:R-:W-:Y:S01]  /*9ee0*/  F2FP.BF16.PACK_AB R6, R42, R37 ;  /* 0x000000252a06723e */ /* 0x004fe200000010ff */
[----:B------:R-:W-:Y:S01]  /*9ef0*/  FADD.FTZ R32, R31, R32 ;  /* 0x000000201f207221 */ /* 0x000fe20000010000 */
[----:B------:R-:W-:-:S03]  /*9f00*/  F2FP.BF16.PACK_AB R7, R33, R60 ;  /* 0x0000003c2107723e */ /* 0x000fc600000010ff */
[----:B------:R-:W-:-:S04]  /*9f10*/  FADD.FTZ R37, R37, R32 ;  /* 0x0000002025257221 */ /* 0x000fc80000010000 */
[----:B------:R-:W-:Y:S01]  /*9f20*/  HMMA.16816.F32.BF16 R76, R4, R16, R76 ;  /* 0x00000010044c723c */ /* 0x000fe2000004184c */
[----:B------:R-:W-:-:S07]  /*9f30*/  FADD.FTZ R37, R42, R37 ;  /* 0x000000252a257221 */ /* 0x000fce0000010000 */
[C---:B-1----:R-:W-:Y:S07]  /*9f40*/  HMMA.16816.F32.BF16 R68, R4.reuse, R8, R68 ;  /* 0x000000080444723c */ /* 0x042fee0000041844 */
[----:B------:R-:W-:Y:S01]  /*9f50*/  FADD.FTZ R8, R56, R43 ;  /* 0x0000002b38087221 */ /* 0x000fe20000010000 */
[----:B------:R-:W-:Y:S03]  /*9f60*/  HMMA.16816.F32.BF16 R72, R4, R10, R72 ;  /* 0x0000000a0448723c */ /* 0x000fe60000041848 */
[----:B------:R-:W-:-:S04]  /*9f70*/  FADD.FTZ R8, R53, R8 ;  /* 0x0000000835087221 */ /* 0x000fc80000010000 */
[----:B------:R-:W-:Y:S01]  /*9f80*/  FADD.FTZ R51, R51, R8 ;  /* 0x0000000833337221 */ /* 0x000fe20000010000 */
[----:B------:R-:W-:Y:S01]  /*9f90*/  HMMA.16816.F32.BF16 R80, R4, R18, R80 ;  /* 0x000000120450723c */ /* 0x000fe20000041850 */
[----:B------:R-:W1:Y:S02]  /*9fa0*/  LDSM.16.MT88.4 R8, [R131+0x4c00] ;  /* 0x004c00008308783b */ /* 0x000e640000004200 */
[----:B------:R-:W-:-:S04]  /*9fb0*/  FADD.FTZ R54, R54, R51 ;  /* 0x0000003336367221 */ /* 0x000fc80000010000 */
[----:B------:R-:W-:Y:S01]  /*9fc0*/  FADD.FTZ R45, R45, R54 ;  /* 0x000000362d2d7221 */ /* 0x000fe20000010000 */
[----:B------:R-:W-:Y:S01]  /*9fd0*/  F2FP.BF16.PACK_AB R4, R41, R40 ;  /* 0x000000282904723e */ /* 0x000fe200000010ff */
[----:B------:R-:W-:Y:S01]  /*9fe0*/  FADD.FTZ R40, R40, R37 ;  /* 0x0000002528287221 */ /* 0x000fe20000010000 */
[----:B----4-:R-:W-:Y:S01]  /*9ff0*/  F2FP.BF16.PACK_AB R5, R30, R3 ;  /* 0x000000031e05723e */ /* 0x010fe200000010ff */
[----:B------:R-:W-:Y:S01]  /*a000*/  FADD.FTZ R46, R46, R45 ;  /* 0x0000002d2e2e7221 */ /* 0x000fe20000010000 */
[----:B------:R-:W-:Y:S01]  /*a010*/  F2FP.BF16.PACK_AB R6, R157, R34 ;  /* 0x000000229d06723e */ /* 0x000fe200000010ff */
[----:B------:R-:W-:Y:S01]  /*a020*/  FADD.FTZ R41, R41, R40 ;  /* 0x0000002829297221 */ /* 0x000fe20000010000 */
[----:B------:R-:W-:Y:S01]  /*a030*/  F2FP.BF16.PACK_AB R7, R156, R21 ;  /* 0x000000159c07723e */ /* 0x000fe200000010ff */
[----:B------:R-:W-:Y:S02]  /*a040*/  FADD.FTZ R39, R39, R46 ;  /* 0x0000002e27277221 */ /* 0x000fe40000010000 */
[----:B------:R-:W-:-:S02]  /*a050*/  FADD.FTZ R34, R34, R41 ;  /* 0x0000002922227221 */ /* 0x000fc40000010000 */
[----:B------:R-:W-:Y:S02]  /*a060*/  FADD.FTZ R39, R38, R39 ;  /* 0x0000002726277221 */ /* 0x000fe40000010000 */
[----:B---3--:R-:W-:Y:S01]  /*a070*/  HMMA.16816.F32.BF16 R68, R4, R12, R68 ;  /* 0x0000000c0444723c */ /* 0x008fe20000041844 */
[----:B------:R-:W-:Y:S02]  /*a080*/  FADD.FTZ R157, R157, R34 ;  /* 0x000000229d9d7221 */ /* 0x000fe40000010000 */
[----:B------:R-:W-:-:S04]  /*a090*/  FADD.FTZ R90, R90, R39 ;  /* 0x000000275a5a7221 */ /* 0x000fc80000010000 */
[----:B------:R-:W-:Y:S01]  /*a0a0*/  FADD.FTZ R25, R25, R90 ;  /* 0x0000005a19197221 */ /* 0x000fe20000010000 */
[----:B------:R-:W-:Y:S03]  /*a0b0*/  HMMA.16816.F32.BF16 R72, R4, R14, R72 ;  /* 0x0000000e0448723c */ /* 0x000fe60000041848 */
[----:B------:R-:W-:-:S04]  /*a0c0*/  FADD.FTZ R58, R58, R25 ;  /* 0x000000193a3a7221 */ /* 0x000fc80000010000 */
        /* <DEDUP_REMOVED lines=75> */
.L_x_3993:
[----:B------:R-:W-:-:S05]  /*a580*/  IMAD.MOV.U32 R4, RZ, RZ, c[0x0][0x1a0] ;  /* 0x00006800ff047624 */ /* 0x000fca00078e00ff */
[----:B------:R-:W-:-:S04]  /*a590*/  LEA R4, -R4, RZ, 0x7 ;  /* 0x000000ff04047211 */ /* 0x000fc800078e39ff */
[----:B------:R-:W-:Y:S02]  /*a5a0*/  SHF.R.S32.HI R9, RZ, 0x1f, R4 ;  /* 0x0000001fff097819 */ /* 0x000fe40000011404 */
.L_x_3994:
[----:B------:R-:W-:Y:S01]  /*a5b0*/  ISETP.GE.AND P0, PT, R84, c[0x0][0x220], PT ;  /* 0x0000880054007a0c */ /* 0x000fe20003f06270 */
[----:B------:R-:W-:Y:S01]  /*a5c0*/  IMAD.SHL.U32 R98, R150, 0x80, RZ ;  /* 0x0000008096627824 */ /* 0x000fe200078e00ff */
[----:B------:R-:W-:-:S04]  /*a5d0*/  LEA R154, P5, R4, R154, 0x1 ;  /* 0x0000009a049a7211 */ /* 0x000fc800078a08ff */
[----:B------:R-:W-:-:S07]  /*a5e0*/  LEA.HI.X R155, R4, R155, R9, 0x1, P5 ;  /* 0x0000009b049b7211 */ /* 0x000fce00028f0c09 */
[----:B------:R-:W-:Y:S01]  /*a5f0*/  @!P0 IMAD.MOV.U32 R7, RZ, RZ, c[0x0][0x1a0] ;  /* 0x00006800ff078624 */ /* 0x000fe200078e00ff */
[CC--:B------:R-:W-:Y:S01]  /*a600*/  @!P0 IADD3 R6, P3, P1, R4.reuse, R102.reuse, R141 ;  /* 0x0000006604068210 */ /* 0x0c0fe2000797e08d */
        /* <DEDUP_REMOVED lines=9> */
[C---:B------:R-:W-:Y:S01]  /*a6a0*/  @!P0 IADD3.X R105, R9.reuse, R105, R140, P3, P1 ;  /* 0x0000006909698210 */ /* 0x040fe20001fe248c */
[----:B------:R-:W-:Y:S01]  /*a6b0*/  @P0 STS.64 [R149+0x3008], RZ ;  /* 0x003008ff95000388 */ /* 0x000fe20000000a00 */
[----:B------:R-:W-:Y:S01]  /*a6c0*/  @!P0 IADD3 R11, P3, R4, R11, RZ ;  /* 0x0000000b040b8210 */ /* 0x000fe20007f7e0ff */
[----:B------:R-:W-:Y:S01]  /*a6d0*/  @!P0 IMAD R8, R8, 0x60, RZ ;  /* 0x0000006008088824 */ /* 0x000fe200078e02ff */
[----:B------:R-:W-:Y:S01]  /*a6e0*/  @!P0 LEA R14, P4, R6, c[0x0][0x170], 0x1 ;  /* 0x00005c00060e8a11 */ /* 0x000fe200078808ff */
[----:B------:R-:W-:Y:S01]  /*a6f0*/  @!PT LDS RZ, [RZ] ;  /* 0x00000000fffff984 */ /* 0x000fe20000000800 */
[----:B------:R-:W-:Y:S01]  /*a700*/  @!PT LDS RZ, [RZ] ;  /* 0x00000000fffff984 */ /* 0x000fe20000000800 */
[----:B------:R-:W-:Y:S01]  /*a710*/  @!PT LDS RZ, [RZ] ;  /* 0x00000000fffff984 */ /* 0x000fe20000000800 */
[----:B------:R1:W-:Y:S01]  /*a720*/  @!P0 LDGSTS.E.BYPASS.LTC128B.128 [R149+0x3000], [R154.64] ;  /* 0x030000009a958fae */ /* 0x0003e2000b901d46 */
[----:B------:R-:W-:Y:S01]  /*a730*/  @!P0 IADD3 R3, P1, R4, R12, RZ ;  /* 0x0000000c04038210 */ /* 0x000fe20007f3e0ff */
[----:B------:R-:W-:Y:S01]  /*a740*/  @!P0 IMAD.X R10, R9, 0x1, R10, P3 ;  /* 0x00000001090a8824 */ /* 0x000fe200018e060a */
[----:B------:R-:W-:Y:S01]  /*a750*/  @!P0 LEA.HI.X R15, R6, c[0x0][0x174], R105, 0x1, P4 ;  /* 0x00005d00060f8a11 */ /* 0x000fe200020f0c69 */
[----:B------:R-:W-:Y:S01]  /*a760*/  @P0 STS.128 [R149+0x3800], RZ ;  /* 0x003800ff95000388 */ /* 0x000fe20000000c00 */
[----:B------:R-:W-:-:S02]  /*a770*/  @!P0 LEA R6, P3, R11, c[0x0][0x170], 0x1 ;  /* 0x00005c000b068a11 */ /* 0x000fc400078608ff */
[----:B------:R-:W-:Y:S01]  /*a780*/  @!P0 IADD3.X R8, R9, R13, R8, P1, !PT ;  /* 0x0000000d09088210 */ /* 0x000fe20000ffe408 */
[----:B------:R-:W-:Y:S01]  /*a790*/  @!PT LDS RZ, [RZ] ;  /* 0x00000000fffff984 */ /* 0x000fe20000000800 */
[----:B------:R-:W-:Y:S01]  /*a7a0*/  @!PT LDS RZ, [RZ] ;  /* 0x00000000fffff984 */ /* 0x000fe20000000800 */
[----:B------:R-:W-:Y:S01]  /*a7b0*/  @!PT LDS RZ, [RZ] ;  /* 0x00000000fffff984 */ /* 0x000fe20000000800 */
[----:B------:R2:W-:Y:S01]  /*a7c0*/  @!P0 LDGSTS.E.BYPASS.LTC128B.128 [R149+0x3800], [R14.64] ;  /* 0x038000000e958fae */ /* 0x0005e2000b901d46 */
[----:B------:R-:W-:Y:S02]  /*a7d0*/  @!P0 LEA R4, P1, R3, c[0x0][0x170], 0x1 ;  /* 0x00005c0003048a11 */ /* 0x000fe400078208ff */
[----:B------:R-:W-:Y:S01]  /*a7e0*/  @!P0 LEA.HI.X R7, R11, c[0x0][0x174], R10, 0x1, P3 ;  /* 0x00005d000b078a11 */ /* 0x000fe200018f0c0a */
[----:B------:R-:W-:Y:S01]  /*a7f0*/  @P0 STS.128 [R149+0x4000], RZ ;  /* 0x004000ff95000388 */ /* 0x000fe20000000c00 */
[----:B------:R-:W-:Y:S02]  /*a800*/  @!P0 LEA.HI.X R5, R3, c[0x0][0x174], R8, 0x1, P1 ;  /* 0x00005d0003058a11 */ /* 0x000fe400008f0c08 */
[----:B------:R-:W-:Y:S01]  /*a810*/  LOP3.LUT R3, R98, R86, RZ, 0xfc, !PT ;  /* 0x0000005662037212 */ /* 0x000fe200078efcff */
[----:B------:R-:W-:Y:S01]  /*a820*/  @!PT LDS RZ, [RZ] ;  /* 0x00000000fffff984 */ /* 0x000fe20000000800 */
[----:B------:R-:W-:Y:S01]  /*a830*/  @!PT LDS RZ, [RZ] ;  /* 0x00000000fffff984 */ /* 0x000fe20000000800 */
[----:B------:R-:W-:Y:S01]  /*a840*/  @!PT LDS RZ, [RZ] ;  /* 0x00000000fffff984 */ /* 0x000fe20000000800 */
[----:B------:R3:W-:Y:S03]  /*a850*/  @!P0 LDGSTS.E.BYPASS.LTC128B.128 [R149+0x4000], [R6.64] ;  /* 0x0400000006958fae */ /* 0x0007e6000b901d46 */
[C---:B------:R-:W-:Y:S01]  /*a860*/  ISETP.GE.AND P6, PT, R3.reuse, R87, PT ;  /* 0x000000570300720c */ /* 0x040fe20003fc6270 */
[----:B------:R-:W-:Y:S01]  /*a870*/  @P0 STS.128 [R149+0x4800], RZ ;  /* 0x004800ff95000388 */ /* 0x000fe20000000c00 */
[----:B------:R-:W-:-:S02]  /*a880*/  ISETP.GE.AND P5, PT, R3, R96, PT ;  /* 0x000000600300720c */ /* 0x000fc40003fa6270 */
[----:B------:R-:W-:Y:S01]  /*a890*/  LOP3.LUT R3, R98, 0x1, R86, 0xfe, !PT ;  /* 0x0000000162037812 */ /* 0x000fe200078efe56 */
[----:B------:R-:W-:Y:S01]  /*a8a0*/  @!PT LDS RZ, [RZ] ;  /* 0x00000000fffff984 */ /* 0x000fe20000000800 */
[----:B------:R-:W-:Y:S01]  /*a8b0*/  @!PT LDS RZ, [RZ] ;  /* 0x00000000fffff984 */ /* 0x000fe20000000800 */
[----:B------:R-:W-:Y:S01]  /*a8c0*/  @!PT LDS RZ, [RZ] ;  /* 0x00000000fffff984 */ /* 0x000fe20000000800 */
[----:B------:R3:W-:Y:S03]  /*a8d0*/  @!P0 LDGSTS.E.BYPASS.LTC128B.128 [R149+0x4800], [R4.64] ;  /* 0x0480000004958fae */ /* 0x0007e6000b901d46 */
[C---:B------:R-:W-:Y:S01]  /*a8e0*/  ISETP.GE.AND P4, PT, R3.reuse, R87, PT ;  /* 0x000000570300720c */ /* 0x040fe20003f86270 */
[----:B------:R-:W-:Y:S01]  /*a8f0*/  LDSM.16.M88.4 R60, [R136] ;  /* 0x00000000883c783b */ /* 0x000fe20000000200 */
[----:B------:R-:W-:-:S03]  /*a900*/  ISETP.GE.AND P3, PT, R3, R96, PT ;  /* 0x000000600300720c */ /* 0x000fc60003f66270 */
[----:B------:R-:W4:Y:S04]  /*a910*/  LDSM.16.M88.4 R52, [R134+0x1000] ;  /* 0x001000008634783b */ /* 0x000f280000000200 */
[----:B------:R-:W5:Y:S04]  /*a920*/  LDSM.16.M88.4 R44, [R134+0x1400] ;  /* 0x00140000862c783b */ /* 0x000f680000000200 */
[----:B------:R-:W1:Y:S04]  /*a930*/  LDSM.16.M88.4 R28, [R134+0x1c00] ;  /* 0x001c0000861c783b */ /* 0x000e680000000200 */
[----:B------:R-:W1:Y:S04]  /*a940*/  LDSM.16.M88.4 R36, [R134+0x1800] ;  /* 0x001800008624783b */ /* 0x000e680000000200 */
[----:B------:R-:W-:Y:S04]  /*a950*/  LDSM.16.M88.4 R92, [R135] ;  /* 0x00000000875c783b */ /* 0x000fe80000000200 */
[----:B------:R-:W1:Y:S04]  /*a960*/  LDSM.16.M88.4 R24, [R133] ;  /* 0x000000008518783b */ /* 0x000e680000000200 */
[----:B------:R-:W1:Y:S04]  /*a970*/  LDSM.16.M88.4 R8, [R130] ;  /* 0x000000008208783b */ /* 0x000e680000000200 */
[----:B---3--:R-:W3:Y:S04]  /*a980*/  LDSM.16.M88.4 R4, [R128] ;  /* 0x000000008004783b */ /* 0x008ee80000000200 */
[----:B------:R-:W1:Y:S04]  /*a990*/  LDSM.16.M88.4 R20, [R134+0x2000] ;  /* 0x002000008614783b */ /* 0x000e680000000200 */
[----:B------:R-:W3:Y:S01]  /*a9a0*/  LDSM.16.M88.4 R16, [R129] ;  /* 0x000000008110783b */ /* 0x000ee20000000200 */
[C---:B----4-:R-:W-:Y:S03]  /*a9b0*/  HMMA.16816.F32.BF16 R56, R60.reuse, R52, RZ ;  /* 0x000000343c38723c */ /* 0x050fe600000418ff */
[----:B--2---:R-:W2:Y:S04]  /*a9c0*/  LDSM.16.M88.4 R12, [R134+0x2400] ;  /* 0x00240000860c783b */ /* 0x004ea80000000200 */
[----:B------:R-:W4:Y:S01]  /*a9d0*/  LDSM.16.M88.4 R64, [R127] ;  /* 0x000000007f40783b */ /* 0x000f220000000200 */
[C---:B-----5:R-:W-:Y:S03]  /*a9e0*/  HMMA.16816.F32.BF16 R48, R60.reuse, R44, RZ ;  /* 0x0000002c3c30723c */ /* 0x060fe600000418ff */
[----:B------:R-:W-:Y:S04]  /*a9f0*/  LDSM.16.M88.4 R88, [R134+0x2c00] ;  /* 0x002c00008658783b */ /* 0x000fe80000000200 */
[----:B------:R-:W0:Y:S01]  /*aa00*/  LDGDEPBAR ;  /* 0x00000000000079af */ /* 0x000e220000000000 */
[C---:B------:R-:W-:Y:S08]  /*aa10*/  HMMA.16816.F32.BF16 R52, R60.reuse, R54, RZ ;  /* 0x000000363c34723c */ /* 0x040ff000000418ff */
        /* <DEDUP_REMOVED lines=8> */
[----:B------:R-:W-:Y:S01]  /*aaa0*/  HMMA.16816.F32.BF16 R44, R92, R10, R44 ;  /* 0x0000000a5c2c723c */ /* 0x000fe2000004182c */
[----:B------:R-:W1:Y:S01]  /*aab0*/  LDSM.16.M88.4 R8, [R126] ;  /* 0x000000007e08783b */ /* 0x000e620000000200 */
[----:B------:R-:W-:-:S02]  /*aac0*/  FSEL R3, R56, -INF , !P6 ;  /* 0xff80000038037808 */ /* 0x000fc40007000000 */
[----:B------:R-:W-:Y:S02]  /*aad0*/  LOP3.LUT R56, R98, 0x9, R86, 0xfe, !PT ;  /* 0x0000000962387812 */ /* 0x000fe400078efe56 */
[----:B------:R-:W-:Y:S02]  /*aae0*/  FSEL R100, R57, -INF , !P4 ;  /* 0xff80000039647808 */ /* 0x000fe40006000000 */
[----:B---3--:R-:W-:Y:S01]  /*aaf0*/  HMMA.16816.F32.BF16 R32, R92, R4, R32 ;  /* 0x000000045c20723c */ /* 0x008fe20000041820 */
[----:B------:R-:W-:-:S07]  /*ab00*/  ISETP.GE.AND P4, PT, R56, R96, PT ;  /* 0x000000603800720c */ /* 0x000fce0003f86270 */
[----:B------:R-:W-:Y:S01]  /*ab10*/  HMMA.16816.F32.BF16 R28, R92, R6, R28 ;  /* 0x000000065c1c723c */ /* 0x000fe2000004181c */
[----:B------:R-:W3:Y:S07]  /*ab20*/  LDSM.16.M88.4 R4, [R134+0x2800] ;  /* 0x002800008604783b */ /* 0x000eee0000000200 */
[C---:B------:R-:W-:Y:S08]  /*ab30*/  HMMA.16816.F32.BF16 R24, R60.reuse, R20, RZ ;  /* 0x000000143c18723c */ /* 0x040ff000000418ff */
[----:B------:R-:W-:Y:S08]  /*ab40*/  HMMA.16816.F32.BF16 R20, R60, R22, RZ ;  /* 0x000000163c14723c */ /* 0x000ff000000418ff */
[C---:B------:R-:W-:Y:S08]  /*ab50*/  HMMA.16816.F32.BF16 R40, R92.reuse, R16, R40 ;  /* 0x000000105c28723c */ /* 0x040ff00000041828 */
[----:B------:R-:W-:Y:S08]  /*ab60*/  HMMA.16816.F32.BF16 R36, R92, R18, R36 ;  /* 0x000000125c24723c */ /* 0x000ff00000041824 */
[C---:B--2---:R-:W-:Y:S08]  /*ab70*/  HMMA.16816.F32.BF16 R16, R60.reuse, R12, RZ ;  /* 0x0000000c3c10723c */ /* 0x044ff000000418ff */
[----:B------:R-:W-:Y:S08]  /*ab80*/  HMMA.16816.F32.BF16 R12, R60, R14, RZ ;  /* 0x0000000e3c0c723c */ /* 0x000ff000000418ff */
[C---:B----4-:R-:W-:Y:S08]  /*ab90*/  HMMA.16816.F32.BF16 R24, R92.reuse, R64, R24 ;  /* 0x000000405c18723c */ /* 0x050ff00000041818 */
[C---:B------:R-:W-:Y:S01]  /*aba0*/  HMMA.16816.F32.BF16 R20, R92.reuse, R66, R20 ;  /* 0x000000425c14723c */ /* 0x040fe20000041814 */
[----:B------:R-:W2:Y:S07]  /*abb0*/  LDSM.16.M88.4 R64, [R125] ;  /* 0x000000007d40783b */ /* 0x000eae0000000200 */
[C---:B-1----:R-:W-:Y:S08]  /*abc0*/  HMMA.16816.F32.BF16 R16, R92.reuse, R8, R16 ;  /* 0x000000085c10723c */ /* 0x042ff00000041810 */
[----:B------:R-:W-:Y:S08]  /*abd0*/  HMMA.16816.F32.BF16 R12, R92, R10, R12 ;  /* 0x0000000a5c0c723c */ /* 0x000ff0000004180c */
[C---:B---3--:R-:W-:Y:S08]  /*abe0*/  HMMA.16816.F32.BF16 R8, R60.reuse, R4, RZ ;  /* 0x000000043c08723c */ /* 0x048ff000000418ff */
[----:B------:R-:W-:Y:S11]  /*abf0*/  HMMA.16816.F32.BF16 R4, R60, R6, RZ ;  /* 0x000000063c04723c */ /* 0x000ff600000418ff */
[----:B------:R-:W-:Y:S05]  /*ac00*/  @!UPT UIADD3 URZ, URZ, URZ, URZ ;  /* 0x0000003f3f3ff290 */ /* 0x000fea000fffe03f */
[C---:B--2---:R-:W-:Y:S08]  /*ac10*/  HMMA.16816.F32.BF16 R8, R92.reuse, R64, R8 ;  /* 0x000000405c08723c */ /* 0x044ff00000041808 */
[----:B------:R-:W-:Y:S08]  /*ac20*/  HMMA.16816.F32.BF16 R4, R92, R66, R4 ;  /* 0x000000425c04723c */ /* 0x000ff00000041804 */
[C---:B------:R-:W-:Y:S08]  /*ac30*/  HMMA.16816.F32.BF16 R64, R60.reuse, R88, RZ ;  /* 0x000000583c40723c */ /* 0x040ff000000418ff */
[----:B------:R-:W-:Y:S01]  /*ac40*/  HMMA.16816.F32.BF16 R60, R60, R90, RZ ;  /* 0x0000005a3c3c723c */ /* 0x000fe200000418ff */
[----:B------:R-:W1:Y:S01]  /*ac50*/  LDSM.16.M88.4 R88, [R124] ;  /* 0x000000007c58783b */ /* 0x000e620000000200 */
[----:B------:R-:W-:Y:S11]  /*ac60*/  DEPBAR.LE SB0, 0x0 ;  /* 0x000080000000791a */ /* 0x000ff60000000000 */
[----:B------:R-:W-:Y:S03]  /*ac70*/  @!UPT UIADD3 URZ, URZ, URZ, URZ ;  /* 0x0000003f3f3ff290 */ /* 0x000fe6000fffe03f */
[C---:B-1----:R-:W-:Y:S07]  /*ac80*/  HMMA.16816.F32.BF16 R64, R92.reuse, R88, R64 ;  /* 0x000000585c40723c */ /* 0x042fee0000041840 */
[----:B------:R-:W-:Y:S01]  /*ac90*/  LOP3.LUT R88, R98, 0x8, R86, 0xfe, !PT ;  /* 0x0000000862587812 */ /* 0x000fe200078efe56 */
[----:B------:R-:W-:Y:S01]  /*aca0*/  HMMA.16816.F32.BF16 R60, R92, R90, R60 ;  /* 0x0000005a5c3c723c */ /* 0x000fe2000004183c */
[----:B------:R-:W-:Y:S02]  /*acb0*/  BAR.SYNC.DEFER_BLOCKING 0x0 ;  /* 0x0000000000007b1d */ /* 0x000fe40000010000 */
[----:B------:R-:W-:-:S02]  /*acc0*/  ISETP.GE.AND P1, PT, R88, R87, PT ;  /* 0x000000575800720c */ /* 0x000fc40003f26270 */
[----:B------:R-:W-:Y:S02]  /*acd0*/  ISETP.GE.AND P6, PT, R88, R96, PT ;  /* 0x000000605800720c */ /* 0x000fe40003fc6270 */
[----:B------:R-:W-:Y:S02]  /*ace0*/  FSEL R90, R58, -INF , !P5 ;  /* 0xff8000003a5a7808 */ /* 0x000fe40006800000 */
[----:B------:R-:W-:Y:S02]  /*acf0*/  ISETP.GE.AND P5, PT, R56, R87, PT ;  /* 0x000000573800720c */ /* 0x000fe40003fa6270 */
[----:B------:R-:W-:Y:S02]  /*ad00*/  FSEL R104, R52, -INF , !P1 ;  /* 0xff80000034687808 */ /* 0x000fe40004800000 */
        /* <DEDUP_REMOVED lines=17> */
[----:B------:R-:W-:Y:S02]  /*ae20*/  ISETP.GE.AND P1, PT, R52, R87, PT ;  /* 0x000000573400720c */ /* 0x000fe40003f26270 */
[----:B------:R-:W-:Y:S02]  /*ae30*/  LOP3.LUT R49, R98, 0x20, R86, 0xfe, !PT ;  /* 0x0000002062317812 */ /* 0x000fe400078efe56 */
[----:B------:R-:W-:-:S02]  /*ae40*/  ISETP.GE.AND P6, PT, R52, R96, PT ;  /* 0x000000603400720c */ /* 0x000fc40003fc6270 */
[----:B------:R-:W-:Y:S02]  /*ae50*/  FSEL R56, R44, -INF , !P4 ;  /* 0xff8000002c387808 */ /* 0x000fe40006000000 */
[----:B------:R-:W-:Y:S02]  /*ae60*/  FSEL R52, R51, -INF , !P5 ;  /* 0xff80000033347808 */ /* 0x000fe40006800000 */
[C-C-:B------:R-:W-:Y:S02]  /*ae70*/  LOP3.LUT R44, R98.reuse, 0x21, R86.reuse, 0xfe, !PT ;  /* 0x00000021622c7812 */ /* 0x140fe400078efe56 */
[----:B------:R-:W-:Y:S02]  /*ae80*/  ISETP.GE.AND P5, PT, R49, R87, PT ;  /* 0x000000573100720c */ /* 0x000fe40003fa6270 */
[----:B------:R-:W-:Y:S02]  /*ae90*/  FSEL R58, R45, -INF , !P1 ;  /* 0xff8000002d3a7808 */ /* 0x000fe40004800000 */
[----:B------:R-:W-:-:S02]  /*aea0*/  LOP3.LUT R45, R98, 0x28, R86, 0xfe, !PT ;  /* 0x00000028622d7812 */ /* 0x000fc400078efe56 */
[----:B------:R-:W-:Y:S02]  /*aeb0*/  FSEL R46, R46, -INF , !P3 ;  /* 0xff8000002e2e7808 */ /* 0x000fe40005800000 */
[C---:B------:R-:W-:Y:S02]  /*aec0*/  ISETP.GE.AND P3, PT, R44.reuse, R87, PT ;  /* 0x000000572c00720c */ /* 0x040fe40003f66270 */
[-C--:B------:R-:W-:Y:S02]  /*aed0*/  ISETP.GE.AND P1, PT, R44, R96.reuse, PT ;  /* 0x000000602c00720c */ /* 0x080fe40003f26270 */
[----:B------:R-:W-:Y:S02]  /*aee0*/  ISETP.GE.AND P4, PT, R49, R96, PT ;  /* 0x000000603100720c */ /* 0x000fe40003f86270 */
[----:B------:R-:W-:Y:S02]  /*aef0*/  FSEL R44, R47, -INF , !P6 ;  /* 0xff8000002f2c7808 */ /* 0x000fe40007000000 */
[----:B------:R-:W-:-:S02]  /*af00*/  FSEL R123, R40, -INF , !P5 ;  /* 0xff800000287b7808 */ /* 0x000fc40006800000 */
[-C--:B------:R-:W-:Y:S02]  /*af10*/  ISETP.GE.AND P6, PT, R45, R87.reuse, PT ;  /* 0x000000572d00720c */ /* 0x080fe40003fc6270 */
[----:B------:R-:W-:Y:S02]  /*af20*/  LOP3.LUT R40, R98, 0x29, R86, 0xfe, !PT ;  /* 0x0000002962287812 */ /* 0x000fe400078efe56 */
[----:B------:R-:W-:Y:S02]  /*af30*/  FSEL R151, R42, -INF , !P4 ;  /* 0xff8000002a977808 */ /* 0x000fe40006000000 */
[----:B------:R-:W-:Y:S02]  /*af40*/  FSEL R153, R41, -INF , !P3 ;  /* 0xff80000029997808 */ /* 0x000fe40005800000 */
[----:B------:R-:W-:Y:S02]  /*af50*/  ISETP.GE.AND P5, PT, R45, R96, PT ;  /* 0x000000602d00720c */ /* 0x000fe40003fa6270 */
[----:B------:R-:W-:-:S02]  /*af60*/  ISETP.GE.AND P4, PT, R40, R87, PT ;  /* 0x000000572800720c */ /* 0x000fc40003f86270 */
[----:B------:R-:W-:Y:S02]  /*af70*/  ISETP.GE.AND P3, PT, R40, R96, PT ;  /* 0x000000602800720c */ /* 0x000fe40003f66270 */
[----:B------:R-:W-:Y:S02]  /*af80*/  FSEL R161, R36, -INF , !P6 ;  /* 0xff80000024a17808 */ /* 0x000fe40007000000 */
[C-C-:B------:R-:W-:Y:S02]  /*af90*/  LOP3.LUT R40, R98.reuse, 0x30, R86.reuse, 0xfe, !PT ;  /* 0x0000003062287812 */ /* 0x140fe400078efe56 */
[----:B------:R-:W-:Y:S02]  /*afa0*/  LOP3.LUT R36, R98, 0x31, R86, 0xfe, !PT ;  /* 0x0000003162247812 */ /* 0x000fe400078efe56 */
[----:B------:R-:W-:Y:S02]  /*afb0*/  FSEL R159, R43, -INF , !P1 ;  /* 0xff8000002b9f7808 */ /* 0x000fe40004800000 */
[----:B------:R-:W-:-:S02]  /*afc0*/  FSEL R163, R38, -INF , !P5 ;  /* 0xff80000026a37808 */ /* 0x000fc40006800000 */
[----:B------:R-:W-:Y:S02]  /*afd0*/  FSEL R165, R37, -INF , !P4 ;  /* 0xff80000025a57808 */ /* 0x000fe40006000000 */
[-C--:B------:R-:W-:Y:S02]  /*afe0*/  ISETP.GE.AND P1, PT, R40, R87.reuse, PT ;  /* 0x000000572800720c */ /* 0x080fe40003f26270 */
[C---:B------:R-:W-:Y:S02]  /*aff0*/  ISETP.GE.AND P5, PT, R36.reuse, R87, PT ;  /* 0x000000572400720c */ /* 0x040fe40003fa6270 */
[-C--:B------:R-:W-:Y:S02]  /*b000*/  ISETP.GE.AND P4, PT, R36, R96.reuse, PT ;  /* 0x000000602400720c */ /* 0x080fe40003f86270 */
[----:B------:R-:W-:Y:S02]  /*b010*/  LOP3.LUT R36, R98, 0x38, R86, 0xfe, !PT ;  /* 0x0000003862247812 */ /* 0x000fe400078efe56 */
[----:B------:R-:W-:-:S02]  /*b020*/  ISETP.GE.AND P6, PT, R40, R96, PT ;  /* 0x000000602800720c */ /* 0x000fc40003fc6270 */
[----:B------:R-:W-:Y:S02]  /*b030*/  FSEL R121, R39, -INF , !P3 ;  /* 0xff80000027797808 */ /* 0x000fe40005800000 */
[----:B------:R-:W-:Y:S02]  /*b040*/  FSEL R101, R32, -INF , !P1 ;  /* 0xff80000020657808 */ /* 0x000fe40004800000 */
[----:B------:R-:W-:Y:S02]  /*b050*/  ISETP.GE.AND P3, PT, R36, R87, PT ;  /* 0x000000572400720c */ /* 0x000fe40003f66270 */
[----:B------:R-:W-:Y:S02]  /*b060*/  LOP3.LUT R32, R98, 0x39, R86, 0xfe, !PT ;  /* 0x0000003962207812 */ /* 0x000fe400078efe56 */
[----:B------:R-:W-:Y:S02]  /*b070*/  FSEL R105, R34, -INF , !P6 ;  /* 0xff80000022697808 */ /* 0x000fe40007000000 */
[----:B------:R-:W-:-:S02]  /*b080*/  FSEL R109, R33, -INF , !P5 ;  /* 0xff800000216d7808 */ /* 0x000fc40006800000 */
[-C--:B------:R-:W-:Y:S02]  /*b090*/  ISETP.GE.AND P1, PT, R36, R96.reuse, PT ;  /* 0x000000602400720c */ /* 0x080fe40003f26270 */
[C---:B------:R-:W-:Y:S02]  /*b0a0*/  ISETP.GE.AND P6, PT, R32.reuse, R87, PT ;  /* 0x000000572000720c */ /* 0x040fe40003fc6270 */
        /* <DEDUP_REMOVED lines=11> */
[----:B------:R-:W-:Y:S02]  /*b160*/  ISETP.GE.AND P3, PT, R32, R96, PT ;  /* 0x000000602000720c */ /* 0x000fe40003f66270 */
[----:B------:R-:W-:Y:S02]  /*b170*/  FSEL R111, R31, -INF , !P5 ;  /* 0xff8000001f6f7808 */ /* 0x000fe40006800000 */
[----:B------:R-:W-:Y:S02]  /*b180*/  FSEL R99, R24, -INF , !P4 ;  /* 0xff80000018637808 */ /* 0x000fe40006000000 */
[----:B------:R-:W-:Y:S02]  /*b190*/  ISETP.GE.AND P5, PT, R28, R87, PT ;  /* 0x000000571c00720c */ /* 0x000fe40003fa6270 */
[----:B------:R-:W-:-:S02]  /*b1a0*/  LOP3.LUT R24, R98, 0x49, R86, 0xfe, !PT ;  /* 0x0000004962187812 */ /* 0x000fc400078efe56 */
[----:B------:R-:W-:Y:S02]  /*b1b0*/  FSEL R53, R26, -INF , !P3 ;  /* 0xff8000001a357808 */ /* 0x000fe40005800000 */
[----:B------:R-:W-:Y:S02]  /*b1c0*/  FSEL R93, R25, -INF , !P1 ;  /* 0xff800000195d7808 */ /* 0x000fe40004800000 */
[-C--:B------:R-:W-:Y:S02]  /*b1d0*/  ISETP.GE.AND P4, PT, R28, R96.reuse, PT ;  /* 0x000000601c00720c */ /* 0x080fe40003f86270 */
[C---:B------:R-:W-:Y:S02]  /*b1e0*/  ISETP.GE.AND P3, PT, R24.reuse, R87, PT ;  /* 0x000000571800720c */ /* 0x040fe40003f66270 */
[----:B------:R-:W-:Y:S02]  /*b1f0*/  ISETP.GE.AND P1, PT, R24, R96, PT ;  /* 0x000000601800720c */ /* 0x000fe40003f26270 */
[----:B------:R-:W-:-:S02]  /*b200*/  FSEL R55, R20, -INF , !P5 ;  /* 0xff80000014377808 */ /* 0x000fc40006800000 */
[C-C-:B------:R-:W-:Y:S02]  /*b210*/  LOP3.LUT R24, R98.reuse, 0x50, R86.reuse, 0xfe, !PT ;  /* 0x0000005062187812 */ /* 0x140fe400078efe56 */
[----:B------:R-:W-:Y:S02]  /*b220*/  LOP3.LUT R20, R98, 0x51, R86, 0xfe, !PT ;  /* 0x0000005162147812 */ /* 0x000fe400078efe56 */
[----:B------:R-:W-:Y:S02]  /*b230*/  FSEL R47, R27, -INF , !P6 ;  /* 0xff8000001b2f7808 */ /* 0x000fe40007000000 */
[----:B------:R-:W-:Y:S02]  /*b240*/  FSEL R49, R22, -INF , !P4 ;  /* 0xff80000016317808 */ /* 0x000fe40006000000 */
[----:B------:R-:W-:Y:S02]  /*b250*/  FSEL R59, R21, -INF , !P3 ;  /* 0xff800000153b7808 */ /* 0x000fe40005800000 */
[----:B------:R-:W-:-:S02]  /*b260*/  ISETP.GE.AND P6, PT, R24, R87, PT ;  /* 0x000000571800720c */ /* 0x000fc40003fc6270 */
[C---:B------:R-:W-:Y:S02]  /*b270*/  ISETP.GE.AND P4, PT, R20.reuse, R87, PT ;  /* 0x000000571400720c */ /* 0x040fe40003f86270 */
[-C--:B------:R-:W-:Y:S02]  /*b280*/  ISETP.GE.AND P3, PT, R20, R96.reuse, PT ;  /* 0x000000601400720c */ /* 0x080fe40003f66270 */
[----:B------:R-:W-:Y:S02]  /*b290*/  LOP3.LUT R20, R98, 0x58, R86, 0xfe, !PT ;  /* 0x0000005862147812 */ /* 0x000fe400078efe56 */
        /* <DEDUP_REMOVED lines=23> */
[-C--:B------:R-:W-:Y:S02]  /*b410*/  ISETP.GE.AND P4, PT, R12, R87.reuse, PT ;  /* 0x000000570c00720c */ /* 0x080fe40003f86270 */
[----:B------:R-:W-:Y:S02]  /*b420*/  LOP3.LUT R8, R98, 0x69, R86, 0xfe, !PT ;  /* 0x0000006962087812 */ /* 0x000fe400078efe56 */
[----:B------:R-:W-:Y:S02]  /*b430*/  FSEL R37, R10, -INF , !P1 ;  /* 0xff8000000a257808 */ /* 0x000fe40004800000 */
[----:B------:R-:W-:-:S02]  /*b440*/  ISETP.GE.AND P1, PT, R8, R87, PT ;  /* 0x000000570800720c */ /* 0x000fc40003f26270 */
[----:B------:R-:W-:Y:S02]  /*b450*/  FSEL R17, R4, -INF , !P4 ;  /* 0xff80000004117808 */ /* 0x000fe40006000000 */
[----:B------:R-:W-:Y:S02]  /*b460*/  LOP3.LUT R4, R98, 0x71, R86, 0xfe, !PT ;  /* 0x0000007162047812 */ /* 0x000fe400078efe56 */
[----:B------:R-:W-:Y:S02]  /*b470*/  FSEL R57, R5, -INF , !P1 ;  /* 0xff80000005397808 */ /* 0x000fe40004800000 */
[-C--:B------:R-:W-:Y:S02]  /*b480*/  ISETP.GE.AND P1, PT, R4, R96.reuse, PT ;  /* 0x000000600400720c */ /* 0x080fe40003f26270 */
[----:B------:R-:W-:Y:S02]  /*b490*/  ISETP.GE.AND P3, PT, R12, R96, PT ;  /* 0x000000600c00720c */ /* 0x000fe40003f66270 */
[----:B------:R-:W-:-:S02]  /*b4a0*/  FSEL R25, R67, -INF , !P1 ;  /* 0xff80000043197808 */ /* 0x000fc40004800000 */
[----:B------:R-:W-:Y:S02]  /*b4b0*/  FSEL R117, R9, -INF , !P6 ;  /* 0xff80000009757808 */ /* 0x000fe40007000000 */
[----:B------:R-:W-:Y:S02]  /*b4c0*/  ISETP.GT.AND P1, PT, R150, R137, PT ;  /* 0x000000899600720c */ /* 0x000fe40003f24270 */
[----:B------:R-:W-:Y:S02]  /*b4d0*/  ISETP.GE.AND P6, PT, R8, R96, PT ;  /* 0x000000600800720c */ /* 0x000fe40003fc6270 */
[----:B------:R-:W-:Y:S02]  /*b4e0*/  LOP3.LUT R8, R98, 0x70, R86, 0xfe, !PT ;  /* 0x0000007062087812 */ /* 0x000fe400078efe56 */
[----:B------:R-:W-:Y:S02]  /*b4f0*/  FSEL R31, R6, -INF , !P3 ;  /* 0xff800000061f7808 */ /* 0x000fe40005800000 */
[----:B------:R-:W-:-:S02]  /*b500*/  FSEL R35, R11, -INF , !P5 ;  /* 0xff8000000b237808 */ /* 0x000fc40006800000 */
[-C--:B------:R-:W-:Y:S02]  /*b510*/  ISETP.GE.AND P3, PT, R4, R87.reuse, PT ;  /* 0x000000570400720c */ /* 0x080fe40003f66270 */
        /* <DEDUP_REMOVED lines=18> */
[----:B------:R-:W-:Y:S01]  /*b640*/  IABS R6, c[0x0][0x2d0] ;  /* 0x0000b40000067a13 */ /* 0x000fe20000000000 */
[----:B------:R-:W-:-:S03]  /*b650*/  IMAD.MOV.U32 R8, RZ, RZ, RZ ;  /* 0x000000ffff087224 */ /* 0x000fc600078e00ff */
[----:B------:R-:W1:Y:S08]  /*b660*/  I2F.RP R10, R6 ;  /* 0x00000006000a7306 */ /* 0x000e700000209400 */
[----:B-1----:R-:W1:Y:S02]  /*b670*/  MUFU.RCP R7, R10 ;  /* 0x0000000a00077308 */ /* 0x002e640000001000 */
[----:B-1----:R-:W-:-:S06]  /*b680*/  IADD3 R7, R7, 0xffffffe, RZ ;  /* 0x0ffffffe07077810 */ /* 0x002fcc0007ffe0ff */
[----:B------:R-:W1:Y:S02]  /*b690*/  F2I.FTZ.U32.TRUNC.NTZ R9, R7 ;  /* 0x0000000700097305 */ /* 0x000e64000021f000 */
[----:B-1----:R-:W-:Y:S01]  /*b6a0*/  IMAD.MOV R4, RZ, RZ, -R9 ;  /* 0x000000ffff047224 */ /* 0x002fe200078e0a09 */
[----:B------:R-:W-:-:S03]  /*b6b0*/  IADD3 R7, R98, -0x80, RZ ;  /* 0xffffff8062077810 */ /* 0x000fc60007ffe0ff */
[----:B------:R-:W-:-:S04]  /*b6c0*/  IMAD R4, R4, R6, RZ ;  /* 0x0000000604047224 */ /* 0x000fc800078e02ff */
[----:B------:R-:W-:Y:S01]  /*b6d0*/  IMAD.HI.U32 R5, R9, R4, R8 ;  /* 0x0000000409057227 */ /* 0x000fe200078e0008 */
[----:B------:R-:W-:Y:S02]  /*b6e0*/  IABS R4, R98 ;  /* 0x0000006200047213 */ /* 0x000fe40000000000 */
[----:B------:R-:W-:-:S03]  /*b6f0*/  LOP3.LUT R98, R98, c[0x0][0x2d0], RZ, 0x3c, !PT ;  /* 0x0000b40062627a12 */ /* 0x000fc600078e3cff */
[----:B------:R-:W-:-:S04]  /*b700*/  IMAD.HI.U32 R8, R5, R4, RZ ;  /* 0x0000000405087227 */ /* 0x000fc800078e00ff */
[----:B------:R-:W-:-:S04]  /*b710*/  IMAD.MOV R9, RZ, RZ, -R8 ;  /* 0x000000ffff097224 */ /* 0x000fc800078e0a08 */
[C---:B------:R-:W-:Y:S01]  /*b720*/  IMAD R9, R6.reuse, R9, R4 ;  /* 0x0000000906097224 */ /* 0x040fe200078e0204 */
[----:B------:R-:W-:Y:S02]  /*b730*/  IABS R4, R7 ;  /* 0x0000000700047213 */ /* 0x000fe40000000000 */
[----:B------:R-:W-:Y:S02]  /*b740*/  LOP3.LUT R7, R7, c[0x0][0x2d0], RZ, 0x3c, !PT ;  /* 0x0000b40007077a12 */ /* 0x000fe400078e3cff */
[----:B------:R-:W-:Y:S01]  /*b750*/  ISETP.GT.U32.AND P5, PT, R6, R9, PT ;  /* 0x000000090600720c */ /* 0x000fe20003fa4070 */
[----:B------:R-:W-:-:S12]  /*b760*/  IMAD.HI.U32 R5, R5, R4, RZ ;  /* 0x0000000405057227 */ /* 0x000fd800078e00ff */
[-C--:B------:R-:W-:Y:S02]  /*b770*/  @!P5 IADD3 R9, R9, -R6.reuse, RZ ;  /* 0x800000060909d210 */ /* 0x080fe40007ffe0ff */
[----:B------:R-:W-:Y:S02]  /*b780*/  @!P5 IADD3 R8, R8, 0x1, RZ ;  /* 0x000000010808d810 */ /* 0x000fe40007ffe0ff */
[----:B------:R-:W-:Y:S01]  /*b790*/  ISETP.GE.U32.AND P3, PT, R9, R6, PT ;  /* 0x000000060900720c */ /* 0x000fe20003f66070 */
[----:B------:R-:W-:Y:S01]  /*b7a0*/  IMAD.MOV R9, RZ, RZ, -R5 ;  /* 0x000000ffff097224 */ /* 0x000fe200078e0a05 */
[----:B------:R-:W-:-:S03]  /*b7b0*/  ISETP.GE.AND P5, PT, R98, RZ, PT ;  /* 0x000000ff6200720c */ /* 0x000fc60003fa6270 */
[----:B------:R-:W-:Y:S01]  /*b7c0*/  IMAD R9, R6, R9, R4 ;  /* 0x0000000906097224 */ /* 0x000fe200078e0204 */
[----:B------:R-:W-:-:S04]  /*b7d0*/  LOP3.LUT R4, RZ, c[0x0][0x2d0], RZ, 0x33, !PT ;  /* 0x0000b400ff047a12 */ /* 0x000fc800078e33ff */
[----:B------:R-:W-:-:S03]  /*b7e0*/  ISETP.GT.U32.AND P4, PT, R6, R9, PT ;  /* 0x000000090600720c */ /* 0x000fc60003f84070 */
[----:B------:R-:W-:Y:S02]  /*b7f0*/  @P3 IADD3 R8, R8, 0x1, RZ ;  /* 0x0000000108083810 */ /* 0x000fe40007ffe0ff */
[----:B------:R-:W-:-:S03]  /*b800*/  ISETP.GE.AND P3, PT, R7, RZ, PT ;  /* 0x000000ff0700720c */ /* 0x000fc60003f66270 */
[----:B------:R-:W-:-:S05]  /*b810*/  @!P5 IMAD.MOV R8, RZ, RZ, -R8 ;  /* 0x000000ffff08d224 */ /* 0x000fca00078e0a08 */
[----:B------:R-:W-:Y:S01]  /*b820*/  @!P4 IMAD.IADD R9, R9, 0x1, -R6 ;  /* 0x000000010909c824 */ /* 0x000fe200078e0a06 */
[----:B------:R-:W-:Y:S02]  /*b830*/  @!P4 IADD3 R5, R5, 0x1, RZ ;  /* 0x000000010505c810 */ /* 0x000fe40007ffe0ff */
[----:B------:R-:W-:Y:S02]  /*b840*/  ISETP.NE.AND P4, PT, RZ, c[0x0][0x2d0], PT ;  /* 0x0000b400ff007a0c */ /* 0x000fe40003f85270 */
[----:B------:R-:W-:-:S13]  /*b850*/  ISETP.GE.U32.AND P6, PT, R9, R6, PT ;  /* 0x000000060900720c */ /* 0x000fda0003fc6070 */
        /* <DEDUP_REMOVED lines=24> */
.L_x_3996:
[----:B------:R-:W-:-:S05]  /*b9e0*/  IMAD.MOV.U32 R8, RZ, RZ, c[0x0][0x198] ;  /* 0x00006600ff087624 */ /* 0x000fca00078e00ff */
[----:B------:R-:W-:-:S04]  /*b9f0*/  LEA R8, -R8, RZ, 0x7 ;  /* 0x000000ff08087211 */ /* 0x000fc800078e39ff */
[----:B------:R-:W-:Y:S02]  /*ba00*/  SHF.R.S32.HI R6, RZ, 0x1f, R8 ;  /* 0x0000001fff067819 */ /* 0x000fe40000011408 */
.L_x_3997:
[C---:B------:R-:W-:Y:S01]  /*ba10*/  @!P0 LEA R14, P3, R8.reuse, R146, 0x1 ;  /* 0x00000092080e8211 */ /* 0x040fe200078608ff */
[----:B------:R1:W-:Y:S01]  /*ba20*/  @P0 STS [R149+0x1000], RZ ;  /* 0x001000ff95000388 */ /* 0x0003e20000000800 */
[----:B------:R-:W-:Y:S02]  /*ba30*/  BSSY B0, `(.L_x_3998) ;  /* 0x000002a000007945 */ /* 0x000fe40003800000 */
[----:B------:R-:W-:Y:S01]  /*ba40*/  @!P0 LEA.HI.X R15, R8, R147, R6, 0x1, P3 ;  /* 0x00000093080f8211 */ /* 0x000fe200018f0c06 */
[----:B------:R1:W-:Y:S01]  /*ba50*/  @P0 STS [R149+0x1004], RZ ;  /* 0x001004ff95000388 */ /* 0x0003e20000000800 */
[----:B------:R-:W-:-:S03]  /*ba60*/  @!P0 IADD3 R5, P3, R139, R8, RZ ;  /* 0x000000088b058210 */ /* 0x000fc60007f7e0ff */
[----:B------:R1:W-:Y:S02]  /*ba70*/  @P0 STS.64 [R149+0x1008], RZ ;  /* 0x001008ff95000388 */ /* 0x0003e40000000a00 */
[----:B------:R-:W-:Y:S01]  /*ba80*/  @!P0 IMAD.X R4, R138, 0x1, R6, P3 ;  /* 0x000000018a048824 */ /* 0x000fe200018e0606 */
[C---:B------:R-:W-:Y:S01]  /*ba90*/  @!P0 LEA R10, P3, R5.reuse, R146, 0x1 ;  /* 0x00000092050a8211 */ /* 0x040fe200078608ff */
[----:B------:R-:W-:Y:S01]  /*baa0*/  @!PT LDS RZ, [RZ] ;  /* 0x00000000fffff984 */ /* 0x000fe20000000800 */
[----:B------:R-:W-:Y:S01]  /*bab0*/  @!PT LDS RZ, [RZ] ;  /* 0x00000000fffff984 */ /* 0x000fe20000000800 */
[----:B------:R-:W-:Y:S01]  /*bac0*/  @!PT LDS RZ, [RZ] ;  /* 0x00000000fffff984 */ /* 0x000fe20000000800 */
[----:B------:R1:W-:Y:S03]  /*bad0*/  @!P0 LDGSTS.E.BYPASS.LTC128B.128 [R149+0x1000], [R14.64] ;  /* 0x010000000e958fae */ /* 0x0003e6000b901d46 */
[----:B------:R-:W-:Y:S01]  /*bae0*/  @!P0 LEA.HI.X R11, R5, R147, R4, 0x1, P3 ;  /* 0x00000093050b8211 */ /* 0x000fe200018f0c04 */
[----:B------:R-:W-:Y:S01]  /*baf0*/  @!P0 IMAD.MOV.U32 R5, RZ, RZ, c[0x0][0x198] ;  /* 0x00006600ff058624 */ /* 0x000fe200078e00ff */
[----:B------:R1:W-:Y:S01]  /*bb00*/  @P0 STS.128 [R149+0x1800], RZ ;  /* 0x001800ff95000388 */ /* 0x0003e20000000c00 */
[----:B------:R-:W-:-:S03]  /*bb10*/  @!P0 IMAD.MOV.U32 R4, RZ, RZ, c[0x0][0x19c] ;  /* 0x00006700ff048624 */ /* 0x000fc600078e00ff */
[C---:B------:R-:W-:Y:S01]  /*bb20*/  @!P0 LEA R7, P3, R5.reuse, R8, 0x6 ;  /* 0x0000000805078211 */ /* 0x040fe200078630ff */
[----:B------:R-:W-:Y:S01]  /*bb30*/  @!PT LDS RZ, [RZ] ;  /* 0x00000000fffff984 */ /* 0x000fe20000000800 */
[----:B------:R-:W-:Y:S01]  /*bb40*/  @!PT LDS RZ, [RZ] ;  /* 0x00000000fffff984 */ /* 0x000fe20000000800 */
[----:B------:R-:W-:Y:S01]  /*bb50*/  @!PT LDS RZ, [RZ] ;  /* 0x00000000fffff984 */ /* 0x000fe20000000800 */
[----:B------:R1:W-:Y:S03]  /*bb60*/  @!P0 LDGSTS.E.BYPASS.LTC128B.128 [R149+0x1800], [R10.64] ;  /* 0x018000000a958fae */ /* 0x0003e6000b901d46 */
[----:B------:R-:W-:Y:S01]  /*bb70*/  @!P0 LEA.HI.X R4, R5, R6, R4, 0x6, P3 ;  /* 0x0000000605048211 */ /* 0x000fe200018f3404 */
[----:B------:R1:W-:Y:S01]  /*bb80*/  @P0 STS.128 [R149+0x2000], RZ ;  /* 0x002000ff95000388 */ /* 0x0003e20000000c00 */
[----:B------:R-:W-:-:S04]  /*bb90*/  @!P0 LEA R12, P3, R7, R146, 0x1 ;  /* 0x00000092070c8211 */ /* 0x000fc800078608ff */
[----:B------:R-:W-:-:S05]  /*bba0*/  @!P0 LEA.HI.X R13, R7, R147, R4, 0x1, P3 ;  /* 0x00000093070d8211 */ /* 0x000fca00018f0c04 */
        /* <DEDUP_REMOVED lines=18> */
.L_x_3999:
[----:B------:R-:W-:Y:S05]  /*bcd0*/  BSYNC B0 ;  /* 0x0000000000007941 */ /* 0x000fea0003800000 */
.L_x_3998:
[----:B------:R-:W0:Y:S01]  /*bce0*/  LDGDEPBAR ;  /* 0x00000000000079af */ /* 0x000e220000000000 */
[----:B------:R-:W-:-:S04]  /*bcf0*/  LEA R146, P0, R8, R146, 0x1 ;  /* 0x0000009208927211 */ /* 0x000fc800078008ff */
[----:B------:R-:W-:Y:S02]  /*bd00*/  LEA.HI.X R147, R8, R147, R6, 0x1, P0 ;  /* 0x0000009308937211 */ /* 0x000fe400000f0c06 */
.L_x_3995:
        /* <DEDUP_REMOVED lines=64> */
[----:B------:R-:W2:Y:S04]  /*c110*/  SHFL.BFLY PT, R9, R8, 0x2, 0x1f ;  /* 0x0c401f0008097f89 */ /* 0x000ea800000e0000 */
[----:B------:R-:W3:Y:S01]  /*c120*/  SHFL.BFLY PT, R7, R6, 0x2, 0x1f ;  /* 0x0c401f0006077f89 */ /* 0x000ee200000e0000 */
[----:B--2---:R-:W-:Y:S02]  /*c130*/  FMNMX.FTZ R9, R8, R9, !PT ;  /* 0x0000000908097209 */ /* 0x004fe40007810000 */
[----:B---3--:R-:W-:-:S03]  /*c140*/  FMNMX.FTZ R7, R6, R7, !PT ;  /* 0x0000000706077209 */ /* 0x008fc60007810000 */
[----:B------:R-:W2:Y:S04]  /*c150*/  SHFL.BFLY PT, R20, R9, 0x1, 0x1f ;  /* 0x0c201f0009147f89 */ /* 0x000ea800000e0000 */
[----:B------:R-:W3:Y:S01]  /*c160*/  SHFL.BFLY PT, R4, R7, 0x1, 0x1f ;  /* 0x0c201f0007047f89 */ /* 0x000ee200000e0000 */
[----:B--2---:R-:W-:-:S03]  /*c170*/  FMNMX.FTZ R20, R9, R20, !PT ;  /* 0x0000001409147209 */ /* 0x004fc60007810000 */
[----:B-1----:R-:W1:Y:S01]  /*c180*/  LDSM.16.MT88.4 R8, [R132+0x3000] ;  /* 0x003000008408783b */ /* 0x002e620000004200 */
[C---:B------:R-:W-:Y:S01]  /*c190*/  FSETP.NEU.FTZ.AND P3, PT, R20.reuse, -INF , PT ;  /* 0xff8000001400780b */ /* 0x040fe20003f7d000 */
[----:B------:R-:W-:-:S05]  /*c1a0*/  FMUL.FTZ R24, R20, c[0x0][0x23c] ;  /* 0x00008f0014187a20 */ /* 0x000fca0000410000 */
[----:B------:R-:W-:-:S05]  /*c1b0*/  FSEL R24, R24, RZ, P3 ;  /* 0x000000ff18187208 */ /* 0x000fca0001800000 */
[--C-:B------:R-:W-:Y:S01]  /*c1c0*/  FFMA.FTZ R5, R3, c[0x0][0x23c], -R24.reuse ;  /* 0x00008f0003057a23 */ /* 0x100fe20000010818 */
[----:B---3--:R-:W-:Y:S01]  /*c1d0*/  FMNMX.FTZ R3, R7, R4, !PT ;  /* 0x0000000407037209 */ /* 0x008fe20007810000 */
        /* <DEDUP_REMOVED lines=12> */
[----:B------:R-:W2:Y:S01]  /*c2a0*/  MUFU.EX2 R12, R12 ;  /* 0x0000000c000c7308 */ /* 0x000ea20000000800 */
[--C-:B------:R-:W-:Y:S02]  /*c2b0*/  FFMA.FTZ R13, R90, c[0x0][0x23c], -R22.reuse ;  /* 0x00008f005a0d7a23 */ /* 0x100fe40000010816 */
[--C-:B------:R-:W-:Y:S02]  /*c2c0*/  FFMA.FTZ R30, R92, c[0x0][0x23c], -R22.reuse ;  /* 0x00008f005c1e7a23 */ /* 0x100fe40000010816 */
[--C-:B------:R-:W-:Y:S02]  /*c2d0*/  FFMA.FTZ R38, R94, c[0x0][0x23c], -R22.reuse ;  /* 0x00008f005e267a23 */ /* 0x100fe40000010816 */
[----:B------:R-:W-:Y:S01]  /*c2e0*/  FMUL.FTZ R0, R0, c[0x0][0x23c] ;  /* 0x00008f0000007a20 */ /* 0x000fe20000410000 */
[----:B------:R-:W3:Y:S01]  /*c2f0*/  MUFU.EX2 R2, R2 ;  /* 0x0000000200027308 */ /* 0x000ee20000000800 */
[----:B------:R-:W-:-:S02]  /*c300*/  FFMA.FTZ R16, R88, c[0x0][0x23c], -R22 ;  /* 0x00008f0058107a23 */ /* 0x000fc40000010816 */
[--C-:B------:R-:W-:Y:S02]  /*c310*/  FFMA.FTZ R42, R48, c[0x0][0x23c], -R24.reuse ;  /* 0x00008f00302a7a23 */ /* 0x100fe40000010818 */
[--C-:B------:R-:W-:Y:S02]  /*c320*/  FFMA.FTZ R48, R54, c[0x0][0x23c], -R24.reuse ;  /* 0x00008f0036307a23 */ /* 0x100fe40000010818 */
[----:B------:R-:W-:Y:S01]  /*c330*/  FFMA.FTZ R34, R58, c[0x0][0x23c], -R24 ;  /* 0x00008f003a227a23 */ /* 0x000fe20000010818 */
[----:B------:R-:W-:Y:S01]  /*c340*/  MUFU.EX2 R36, R36 ;  /* 0x0000002400247308 */ /* 0x000fe20000000800 */
[----:B--2---:R-:W-:Y:S01]  /*c350*/  F2FP.BF16.PACK_AB R4, R12, R5 ;  /* 0x000000050c04723e */ /* 0x004fe200000010ff */
[--C-:B------:R-:W-:Y:S02]  /*c360*/  FFMA.FTZ R54, R50, c[0x0][0x23c], -R22.reuse ;  /* 0x00008f0032367a23 */ /* 0x100fe40000010816 */
[--C-:B------:R-:W-:Y:S02]  /*c370*/  FFMA.FTZ R18, R52, c[0x0][0x23c], -R22.reuse ;  /* 0x00008f0034127a23 */ /* 0x100fe40000010816 */
[----:B------:R-:W-:-:S02]  /*c380*/  FFMA.FTZ R87, R46, c[0x0][0x23c], -R22 ;  /* 0x00008f002e577a23 */ /* 0x000fc40000010816 */
[----:B------:R-:W2:Y:S01]  /*c390*/  MUFU.EX2 R32, R32 ;  /* 0x0000002000207308 */ /* 0x000ea20000000800 */
[-C--:B---3--:R-:W-:Y:S02]  /*c3a0*/  FFMA.FTZ R15, R157, R2.reuse, R5 ;  /* 0x000000029d0f7223 */ /* 0x088fe40000010005 */
[-C--:B------:R-:W-:Y:S02]  /*c3b0*/  FMUL.FTZ R68, R68, R2.reuse ;  /* 0x0000000244447220 */ /* 0x080fe40000410000 */
[-C--:B------:R-:W-:Y:S02]  /*c3c0*/  FMUL.FTZ R69, R69, R2.reuse ;  /* 0x0000000245457220 */ /* 0x080fe40000410000 */
[-C--:B------:R-:W-:Y:S01]  /*c3d0*/  FMUL.FTZ R72, R72, R2.reuse ;  /* 0x0000000248487220 */ /* 0x080fe20000410000 */
[----:B------:R-:W-:Y:S01]  /*c3e0*/  MUFU.EX2 R13, R13 ;  /* 0x0000000d000d7308 */ /* 0x000fe20000000800 */
[-C--:B------:R-:W-:Y:S02]  /*c3f0*/  FMUL.FTZ R73, R73, R2.reuse ;  /* 0x0000000249497220 */ /* 0x080fe40000410000 */
[----:B------:R-:W-:-:S02]  /*c400*/  FMUL.FTZ R76, R76, R2 ;  /* 0x000000024c4c7220 */ /* 0x000fc40000410000 */
[-C--:B------:R-:W-:Y:S02]  /*c410*/  FMUL.FTZ R77, R77, R2.reuse ;  /* 0x000000024d4d7220 */ /* 0x080fe40000410000 */
[----:B------:R-:W-:Y:S01]  /*c420*/  FMUL.FTZ R80, R80, R2 ;  /* 0x0000000250507220 */ /* 0x000fe20000410000 */
[----:B------:R-:W3:Y:S01]  /*c430*/  MUFU.EX2 R30, R30 ;  /* 0x0000001e001e7308 */ /* 0x000ee20000000800 */
[----:B--2---:R-:W-:Y:S01]  /*c440*/  F2FP.BF16.PACK_AB R6, R32, R36 ;  /* 0x000000242006723e */ /* 0x004fe200000010ff */
[----:B------:R-:W-:Y:S02]  /*c450*/  FMUL.FTZ R81, R81, R2 ;  /* 0x0000000251517220 */ /* 0x000fe40000410000 */
[----:B------:R-:W-:Y:S02]  /*c460*/  FFMA.FTZ R157, R56, c[0x0][0x23c], -R24 ;  /* 0x00008f00389d7a23 */ /* 0x000fe40000010818 */
[----:B------:R-:W-:Y:S02]  /*c470*/  FFMA.FTZ R2, R44, c[0x0][0x23c], -R22 ;  /* 0x00008f002c027a23 */ /* 0x000fe40000010816 */
[----:B------:R-:W-:Y:S01]  /*c480*/  MUFU.EX2 R38, R38 ;  /* 0x0000002600267308 */ /* 0x000fe20000000800 */
[----:B------:R-:W-:-:S02]  /*c490*/  FFMA.FTZ R50, R123, c[0x0][0x23c], -R24 ;  /* 0x00008f007b327a23 */ /* 0x000fc40000010818 */
[--C-:B------:R-:W-:Y:S02]  /*c4a0*/  FFMA.FTZ R46, R153, c[0x0][0x23c], -R24.reuse ;  /* 0x00008f00992e7a23 */ /* 0x100fe40000010818 */
[----:B------:R-:W-:Y:S02]  /*c4b0*/  FFMA.FTZ R63, R161, c[0x0][0x23c], -R24 ;  /* 0x00008f00a13f7a23 */ /* 0x000fe40000010818 */
[--C-:B------:R-:W-:Y:S01]  /*c4c0*/  FFMA.FTZ R123, R151, c[0x0][0x23c], -R22.reuse ;  /* 0x00008f00977b7a23 */ /* 0x100fe20000010816 */
[----:B------:R-:W2:Y:S01]  /*c4d0*/  MUFU.EX2 R0, R0 ;  /* 0x0000000000007308 */ /* 0x000ea20000000800 */
[----:B---3--:R-:W-:Y:S01]  /*c4e0*/  F2FP.BF16.PACK_AB R5, R30, R13 ;  /* 0x0000000d1e05723e */ /* 0x008fe200000010ff */
[--C-:B------:R-:W-:Y:S02]  /*c4f0*/  FFMA.FTZ R28, R159, c[0x0][0x23c], -R22.reuse ;  /* 0x00008f009f1c7a23 */ /* 0x100fe40000010816 */
[--C-:B------:R-:W-:Y:S02]  /*c500*/  FFMA.FTZ R67, R163, c[0x0][0x23c], -R22.reuse ;  /* 0x00008f00a3437a23 */ /* 0x100fe40000010816 */
[----:B------:R-:W-:-:S02]  /*c510*/  FFMA.FTZ R26, R121, c[0x0][0x23c], -R22 ;  /* 0x00008f00791a7a23 */ /* 0x000fc40000010816 */
[----:B------:R-:W3:Y:S01]  /*c520*/  MUFU.EX2 R16, R16 ;  /* 0x0000001000107308 */ /* 0x000ee20000000800 */
[----:B------:R-:W-:Y:S02]  /*c530*/  FADD.FTZ R40, R12, R15 ;  /* 0x0000000f0c287221 */ /* 0x000fe40000010000 */
[----:B------:R-:W-:Y:S02]  /*c540*/  FFMA.FTZ R121, R101, c[0x0][0x23c], -R24 ;  /* 0x00008f0065797a23 */ /* 0x000fe40000010818 */
[----:B------:R-:W-:Y:S02]  /*c550*/  FADD.FTZ R153, R36, R40 ;  /* 0x0000002824997221 */ /* 0x000fe40000010000 */
[----:B------:R-:W-:Y:S01]  /*c560*/  FFMA.FTZ R40, R95, c[0x0][0x23c], -R22 ;  /* 0x00008f005f287a23 */ /* 0x000fe20000010816 */
[----:B------:R-:W4:Y:S01]  /*c570*/  MUFU.EX2 R42, R42 ;  /* 0x0000002a002a7308 */ /* 0x000f220000000800 */
[-C--:B--2---:R-:W-:Y:S02]  /*c580*/  FMUL.FTZ R70, R70, R0.reuse ;  /* 0x0000000046467220 */ /* 0x084fe40000410000 */
[----:B------:R-:W-:-:S02]  /*c590*/  FMUL.FTZ R71, R71, R0 ;  /* 0x0000000047477220 */ /* 0x000fc40000410000 */
[-C--:B------:R-:W-:Y:S02]  /*c5a0*/  FMUL.FTZ R74, R74, R0.reuse ;  /* 0x000000004a4a7220 */ /* 0x080fe40000410000 */
[----:B------:R-:W-:Y:S01]  /*c5b0*/  FMUL.FTZ R75, R75, R0 ;  /* 0x000000004b4b7220 */ /* 0x000fe20000410000 */
[----:B---3--:R-:W-:Y:S01]  /*c5c0*/  F2FP.BF16.PACK_AB R7, R16, R38 ;  /* 0x000000261007723e */ /* 0x008fe200000010ff */
[-C--:B------:R-:W-:Y:S01]  /*c5d0*/  FMUL.FTZ R78, R78, R0.reuse ;  /* 0x000000004e4e7220 */ /* 0x080fe20000410000 */
[----:B------:R-:W2:Y:S01]  /*c5e0*/  MUFU.EX2 R48, R48 ;  /* 0x0000003000307308 */ /* 0x000ea20000000800 */
[-C--:B------:R-:W-:Y:S02]  /*c5f0*/  FMUL.FTZ R79, R79, R0.reuse ;  /* 0x000000004f4f7220 */ /* 0x080fe40000410000 */
[-C--:B------:R-:W-:Y:S02]  /*c600*/  FMUL.FTZ R82, R82, R0.reuse ;  /* 0x0000000052527220 */ /* 0x080fe40000410000 */
[----:B-1----:R-:W-:Y:S01]  /*c610*/  HMMA.16816.F32.BF16 R68, R4, R8, R68 ;  /* 0x000000080444723c */ /* 0x002fe20000041844 */
[----:B------:R-:W-:-:S02]  /*c620*/  FMUL.FTZ R83, R83, R0 ;  /* 0x0000000053537220 */ /* 0x000fc40000410000 */
[----:B------:R-:W-:Y:S01]  /*c630*/  MUFU.EX2 R157, R157 ;  /* 0x0000009d009d7308 */ /* 0x000fe20000000800 */
[----:B------:R-:W-:Y:S02]  /*c640*/  FFMA.FTZ R156, R156, R0, R13 ;  /* 0x000000009c9c7223 */ /* 0x000fe4000001000d */
[--C-:B------:R-:W-:Y:S01]  /*c650*/  FFMA.FTZ R0, R165, c[0x0][0x23c], -R24.reuse ;  /* 0x00008f00a5007a23 */ /* 0x100fe20000010818 */
[----:B------:R-:W-:Y:S01]  /*c660*/  LDSM.16.MT88.4 R12, [R132+0x3800] ;  /* 0x00380000840c783b */ /* 0x000fe20000004200 */
[----:B------:R-:W-:Y:S01]  /*c670*/  HMMA.16816.F32.BF16 R72, R4, R10, R72 ;  /* 0x0000000a0448723c */ /* 0x000fe20000041848 */
[----:B------:R-:W-:Y:S02]  /*c680*/  FADD.FTZ R153, R32, R153 ;  /* 0x0000009920997221 */ /* 0x000fe40000010000 */
[----:B------:R-:W1:Y:S01]  /*c690*/  LDSM.16.MT88.4 R8, [R131+0x3000] ;  /* 0x003000008308783b */ /* 0x000e620000004200 */
[----:B------:R-:W-:Y:S01]  /*c6a0*/  MUFU.EX2 R34, R34 ;  /* 0x0000002200227308 */ /* 0x000fe20000000800 */
[----:B------:R-:W-:-:S02]  /*c6b0*/  FFMA.FTZ R44, R109, c[0x0][0x23c], -R24 ;  /* 0x00008f006d2c7a23 */ /* 0x000fc40000010818 */
[--C-:B------:R-:W-:Y:S02]  /*c6c0*/  FFMA.FTZ R32, R115, c[0x0][0x23c], -R24.reuse ;  /* 0x00008f0073207a23 */ /* 0x100fe40000010818 */
[----:B------:R-:W-:Y:S02]  /*c6d0*/  FFMA.FTZ R101, R119, c[0x0][0x23c], -R24 ;  /* 0x00008f0077657a23 */ /* 0x000fe40000010818 */
[--C-:B------:R-:W-:Y:S01]  /*c6e0*/  FFMA.FTZ R105, R105, c[0x0][0x23c], -R22.reuse ;  /* 0x00008f0069697a23 */ /* 0x100fe20000010816 */
[----:B------:R-:W3:Y:S01]  /*c6f0*/  MUFU.EX2 R54, R54 ;  /* 0x0000003600367308 */ /* 0x000ee20000000800 */
[--C-:B------:R-:W-:Y:S02]  /*c700*/  FFMA.FTZ R95, R103, c[0x0][0x23c], -R22.reuse ;  /* 0x00008f00675f7a23 */ /* 0x100fe40000010816 */
[----:B------:R-:W-:Y:S02]  /*c710*/  FFMA.FTZ R36, R111, c[0x0][0x23c], -R22 ;  /* 0x00008f006f247a23 */ /* 0x000fe40000010816 */
[----:B----4-:R-:W-:-:S02]  /*c720*/  FADD.FTZ R153, R42, R153 ;  /* 0x000000992a997221 */ /* 0x010fc40000010000 */
[----:B------:R-:W-:Y:S01]  /*c730*/  FADD.FTZ R151, R30, R156 ;  /* 0x0000009c1e977221 */ /* 0x000fe20000010000 */
[----:B------:R-:W4:Y:S01]  /*c740*/  MUFU.EX2 R18, R18 ;  /* 0x0000001200127308 */ /* 0x000f220000000800 */
[----:B------:R-:W-:Y:S02]  /*c750*/  FFMA.FTZ R58, R49, c[0x0][0x23c], -R22 ;  /* 0x00008f00313a7a23 */ /* 0x000fe40000010816 */
[----:B------:R-:W-:Y:S02]  /*c760*/  FFMA.FTZ R52, R55, c[0x0][0x23c], -R24 ;  /* 0x00008f0037347a23 */ /* 0x000fe40000010818 */
[--C-:B------:R-:W-:Y:S02]  /*c770*/  FFMA.FTZ R53, R53, c[0x0][0x23c], -R22.reuse ;  /* 0x00008f0035357a23 */ /* 0x100fe40000010816 */
[--C-:B------:R-:W-:Y:S01]  /*c780*/  FFMA.FTZ R56, R47, c[0x0][0x23c], -R22.reuse ;  /* 0x00008f002f387a23 */ /* 0x100fe20000010816 */
[----:B------:R-:W-:Y:S01]  /*c790*/  MUFU.EX2 R87, R87 ;  /* 0x0000005700577308 */ /* 0x000fe20000000800 */
[----:B------:R-:W-:-:S02]  /*c7a0*/  FFMA.FTZ R49, R51, c[0x0][0x23c], -R22 ;  /* 0x00008f0033317a23 */ /* 0x000fc40000010816 */
[----:B------:R-:W-:Y:S02]  /*c7b0*/  FADD.FTZ R151, R38, R151 ;  /* 0x0000009726977221 */ /* 0x000fe40000010000 */
[----:B------:R-:W-:Y:S02]  /*c7c0*/  FFMA.FTZ R47, R17, c[0x0][0x23c], -R24 ;  /* 0x00008f00112f7a23 */ /* 0x000fe40000010818 */
[----:B------:R-:W-:Y:S01]  /*c7d0*/  FADD.FTZ R103, R16, R151 ;  /* 0x0000009710677221 */ /* 0x000fe20000010000 */
[----:B------:R-:W5:Y:S01]  /*c7e0*/  MUFU.EX2 R2, R2 ;  /* 0x0000000200027308 */ /* 0x000f620000000800 */
[----:B--2---:R-:W-:Y:S02]  /*c7f0*/  FADD.FTZ R16, R48, R153 ;  /* 0x0000009930107221 */ /* 0x004fe40000010000 */
[----:B---3--:R-:W-:Y:S02]  /*c800*/  FADD.FTZ R103, R54, R103 ;  /* 0x0000006736677221 */ /* 0x008fe40000010000 */
[----:B------:R-:W-:Y:S01]  /*c810*/  FADD.FTZ R51, R157, R16 ;  /* 0x000000109d337221 */ /* 0x000fe20000010000 */
[----:B-1----:R-:W-:Y:S02]  /*c820*/  HMMA.16816.F32.BF16 R76, R4, R8, R76 ;  /* 0x00000008044c723c */ /* 0x002fe4000004184c */
[----:B------:R-:W1:Y:S01]  /*c830*/  MUFU.EX2 R50, R50 ;  /* 0x0000003200327308 */ /* 0x000e620000000800 */
[----:B------:R-:W-:-:S02]  /*c840*/  FADD.FTZ R51, R34, R51 ;  /* 0x0000003322337221 */ /* 0x000fc40000010000 */
[----:B------:R-:W-:Y:S02]  /*c850*/  FFMA.FTZ R60, R41, c[0x0][0x23c], -R22 ;  /* 0x00008f00293c7a23 */ /* 0x000fe40000010816 */
[--C-:B------:R-:W-:Y:S01]  /*c860*/  FFMA.FTZ R89, R89, c[0x0][0x23c], -R24.reuse ;  /* 0x00008f0059597a23 */ /* 0x100fe20000010818 */
[----:B------:R-:W-:Y:S01]  /*c870*/  HMMA.16816.F32.BF16 R80, R4, R10, R80 ;  /* 0x0000000a0450723c */ /* 0x000fe20000041850 */
[----:B------:R-:W2:Y:S01]  /*c880*/  LDSM.16.MT88.4 R8, [R132+0x3400] ;  /* 0x003400008408783b */ /* 0x000ea20000004200 */
[----:B------:R-:W3:Y:S01]  /*c890*/  MUFU.EX2 R46, R46 ;  /* 0x0000002e002e7308 */ /* 0x000ee20000000800 */
[----:B------:R-:W-:Y:S02]  /*c8a0*/  FFMA.FTZ R38, R97, c[0x0][0x23c], -R24 ;  /* 0x00008f0061267a23 */ /* 0x000fe40000010818 */
[----:B------:R-:W-:Y:S02]  /*c8b0*/  FFMA.FTZ R45, R45, c[0x0][0x23c], -R22 ;  /* 0x00008f002d2d7a23 */ /* 0x000fe40000010816 */
[----:B------:R-:W-:Y:S01]  /*c8c0*/  F2FP.BF16.PACK_AB R4, R48, R42 ;  /* 0x0000002a3004723e */ /* 0x000fe200000010ff */
[--C-:B------:R-:W-:Y:S01]  /*c8d0*/  FFMA.FTZ R42, R99, c[0x0][0x23c], -R24.reuse ;  /* 0x00008f00632a7a23 */ /* 0x100fe20000010818 */
[----:B----4-:R-:W-:Y:S01]  /*c8e0*/  F2FP.BF16.PACK_AB R5, R18, R54 ;  /* 0x000000361205723e */ /* 0x010fe200000010ff */
[----:B------:R-:W-:Y:S01]  /*c8f0*/  MUFU.EX2 R63, R63 ;  /* 0x0000003f003f7308 */ /* 0x000fe20000000800 */
[----:B------:R-:W-:Y:S01]  /*c900*/  F2FP.BF16.PACK_AB R6, R34, R157 ;  /* 0x0000009d2206723e */ /* 0x000fe200000010ff */
[--C-:B------:R-:W-:Y:S01]  /*c910*/  FFMA.FTZ R99, R93, c[0x0][0x23c], -R24.reuse ;  /* 0x00008f005d637a23 */ /* 0x100fe20000010818 */
[----:B-----5:R-:W-:Y:S01]  /*c920*/  F2FP.BF16.PACK_AB R7, R2, R87 ;  /* 0x000000570207723e */ /* 0x020fe200000010ff */
[----:B------:R-:W-:-:S02]  /*c930*/  FFMA.FTZ R93, R59, c[0x0][0x23c], -R24 ;  /* 0x00008f003b5d7a23 */ /* 0x000fc40000010818 */
[----:B------:R-:W-:Y:S02]  /*c940*/  FADD.FTZ R18, R18, R103 ;  /* 0x0000006712127221 */ /* 0x000fe40000010000 */
[----:B------:R-:W-:Y:S01]  /*c950*/  MUFU.EX2 R0, R0 ;  /* 0x0000000000007308 */ /* 0x000fe20000000800 */
[----:B------:R-:W-:Y:S02]  /*c960*/  FFMA.FTZ R34, R19, c[0x0][0x23c], -R24 ;  /* 0x00008f0013227a23 */ /* 0x000fe40000010818 */
[----:B------:R-:W-:Y:S02]  /*c970*/  FADD.FTZ R87, R87, R18 ;  /* 0x0000001257577221 */ /* 0x000fe40000010000 */
[----:B------:R-:W-:Y:S01]  /*c980*/  LDSM.16.MT88.4 R16, [R132+0x4400] ;  /* 0x004400008410783b */ /* 0x000fe20000004200 */
[--C-:B------:R-:W-:Y:S02]  /*c990*/  FFMA.FTZ R48, R91, c[0x0][0x23c], -R24.reuse ;  /* 0x00008f005b307a23 */ /* 0x100fe40000010818 */
[----:B------:R-:W-:Y:S01]  /*c9a0*/  MUFU.EX2 R123, R123 ;  /* 0x0000007b007b7308 */ /* 0x000fe20000000800 */
[----:B------:R-:W-:-:S02]  /*c9b0*/  FFMA.FTZ R59, R107, c[0x0][0x23c], -R24 ;  /* 0x00008f006b3b7a23 */ /* 0x000fc40000010818 */
[--C-:B------:R-:W-:Y:S02]  /*c9c0*/  FFMA.FTZ R41, R43, c[0x0][0x23c], -R22.reuse ;  /* 0x00008f002b297a23 */ /* 0x100fe40000010816 */
[----:B------:R-:W-:Y:S02]  /*c9d0*/  FFMA.FTZ R62, R39, c[0x0][0x23c], -R22 ;  /* 0x00008f00273e7a23 */ /* 0x000fe40000010816 */
[----:B------:R-:W-:Y:S01]  /*c9e0*/  FADD.FTZ R2, R2, R87 ;  /* 0x0000005702027221 */ /* 0x000fe20000010000 */
[----:B------:R-:W4:Y:S01]  /*c9f0*/  MUFU.EX2 R28, R28 ;  /* 0x0000001c001c7308 */ /* 0x000f220000000800 */
[----:B-1----:R-:W-:Y:S02]  /*ca00*/  FADD.FTZ R51, R50, R51 ;  /* 0x0000003332337221 */ /* 0x002fe40000010000 */
[--C-:B------:R-:W-:Y:S02]  /*ca10*/  FFMA.FTZ R30, R113, c[0x0][0x23c], -R24.reuse ;  /* 0x00008f00711e7a23 */ /* 0x100fe40000010818 */
[--C-:B------:R-:W-:Y:S01]  /*ca20*/  FFMA.FTZ R55, R117, c[0x0][0x23c], -R24.reuse ;  /* 0x00008f0075377a23 */ /* 0x100fe20000010818 */
[----:B--2---:R-:W-:Y:S02]  /*ca30*/  HMMA.16816.F32.BF16 R68, R4, R8, R68 ;  /* 0x000000080444723c */ /* 0x004fe40000041844 */
[----:B------:R-:W-:Y:S01]  /*ca40*/  MUFU.EX2 R67, R67 ;  /* 0x0000004300437308 */ /* 0x000fe20000000800 */
[----:B------:R-:W-:-:S02]  /*ca50*/  FFMA.FTZ R54, R57, c[0x0][0x23c], -R24 ;  /* 0x00008f0039367a23 */ /* 0x000fc40000010818 */
[--C-:B------:R-:W-:Y:S02]  /*ca60*/  FFMA.FTZ R35, R35, c[0x0][0x23c], -R22.reuse ;  /* 0x00008f0023237a23 */ /* 0x100fe40000010816 */
[--C-:B------:R-:W-:Y:S01]  /*ca70*/  FFMA.FTZ R31, R31, c[0x0][0x23c], -R22.reuse ;  /* 0x00008f001f1f7a23 */ /* 0x100fe20000010816 */
[----:B------:R-:W-:Y:S01]  /*ca80*/  HMMA.16816.F32.BF16 R72, R4, R10, R72 ;  /* 0x0000000a0448723c */ /* 0x000fe20000041848 */
[----:B------:R-:W1:Y:S01]  /*ca90*/  LDSM.16.MT88.4 R8, [R131+0x3400] ;  /* 0x003400008308783b */ /* 0x000e620000004200 */
[----:B------:R-:W2:Y:S01]  /*caa0*/  MUFU.EX2 R26, R26 ;  /* 0x0000001a001a7308 */ /* 0x000ea20000000800 */
[----:B------:R-:W-:Y:S02]  /*cab0*/  FFMA.FTZ R37, R37, c[0x0][0x23c], -R22 ;  /* 0x00008f0025257a23 */ /* 0x000fe40000010816 */
[----:B------:R-:W-:Y:S02]  /*cac0*/  FFMA.FTZ R39, R65, c[0x0][0x23c], -R24 ;  /* 0x00008f0041277a23 */ /* 0x000fe40000010818 */
[----:B------:R-:W-:-:S02]  /*cad0*/  FFMA.FTZ R25, R25, c[0x0][0x23c], -R22 ;  /* 0x00008f0019197a23 */ /* 0x000fc40000010816 */
[--C-:B------:R-:W-:Y:S01]  /*cae0*/  FFMA.FTZ R23, R23, c[0x0][0x23c], -R22.reuse ;  /* 0x00008f0017177a23 */ /* 0x100fe20000010816 */
[----:B------:R-:W-:Y:S01]  /*caf0*/  MUFU.EX2 R121, R121 ;  /* 0x0000007900797308 */ /* 0x000fe20000000800 */
[--C-:B------:R-:W-:Y:S02]  /*cb00*/  FFMA.FTZ R156, R21, c[0x0][0x23c], -R22.reuse ;  /* 0x00008f00159c7a23 */ /* 0x100fe40000010816 */
[----:B------:R-:W-:-:S05]  /*cb10*/  FFMA.FTZ R27, R27, c[0x0][0x23c], -R22 ;  /* 0x00008f001b1b7a23 */ /* 0x000fca0000010816 */
[----:B------:R-:W5:Y:S08]  /*cb20*/  MUFU.EX2 R44, R44 ;  /* 0x0000002c002c7308 */ /* 0x000f700000000800 */
[----:B------:R-:W-:Y:S08]  /*cb30*/  MUFU.EX2 R32, R32 ;  /* 0x0000002000207308 */ /* 0x000ff00000000800 */
[----:B------:R-:W-:Y:S01]  /*cb40*/  MUFU.EX2 R101, R101 ;  /* 0x0000006500657308 */ /* 0x000fe20000000800 */
[C---:B-1----:R-:W-:Y:S07]  /*cb50*/  HMMA.16816.F32.BF16 R76, R4.reuse, R8, R76 ;  /* 0x00000008044c723c */ /* 0x042fee000004184c */
[----:B------:R-:W-:Y:S01]  /*cb60*/  MUFU.EX2 R105, R105 ;  /* 0x0000006900697308 */ /* 0x000fe20000000800 */
[----:B------:R-:W-:Y:S01]  /*cb70*/  HMMA.16816.F32.BF16 R80, R4, R10, R80 ;  /* 0x0000000a0450723c */ /* 0x000fe20000041850 */
[----:B------:R-:W1:Y:S06]  /*cb80*/  LDSM.16.MT88.4 R8, [R131+0x3800] ;  /* 0x003800008308783b */ /* 0x000e6c0000004200 */
[----:B------:R-:W1:Y:S01]  /*cb90*/  MUFU.EX2 R40, R40 ;  /* 0x0000002800287308 */ /* 0x000e620000000800 */
[C---:B---3--:R-:W-:Y:S01]  /*cba0*/  F2FP.BF16.PACK_AB R4, R46.reuse, R50 ;  /* 0x000000322e04723e */ /* 0x048fe200000010ff */
[----:B------:R-:W-:Y:S01]  /*cbb0*/  FADD.FTZ R50, R46, R51 ;  /* 0x000000332e327221 */ /* 0x000fe20000010000 */
[----:B----4-:R-:W-:-:S05]  /*cbc0*/  F2FP.BF16.PACK_AB R5, R28, R123 ;  /* 0x0000007b1c05723e */ /* 0x010fca00000010ff */
[----:B------:R-:W-:Y:S01]  /*cbd0*/  MUFU.EX2 R95, R95 ;  /* 0x0000005f005f7308 */ /* 0x000fe20000000800 */
[----:B------:R-:W-:Y:S01]  /*cbe0*/  F2FP.BF16.PACK_AB R6, R0, R63 ;  /* 0x0000003f0006723e */ /* 0x000fe200000010ff */
[----:B------:R-:W-:Y:S01]  /*cbf0*/  FADD.FTZ R123, R123, R2 ;  /* 0x000000027b7b7221 */ /* 0x000fe20000010000 */
[----:B--2---:R-:W-:Y:S01]  /*cc00*/  F2FP.BF16.PACK_AB R7, R26, R67 ;  /* 0x000000431a07723e */ /* 0x004fe200000010ff */
[----:B------:R-:W-:Y:S02]  /*cc10*/  FFMA.FTZ R46, R29, c[0x0][0x23c], -R22 ;  /* 0x00008f001d2e7a23 */ /* 0x000fe40000010816 */
[----:B------:R-:W-:Y:S02]  /*cc20*/  FADD.FTZ R28, R28, R123 ;  /* 0x0000007b1c1c7221 */ /* 0x000fe40000010000 */
[----:B------:R-:W2:Y:S01]  /*cc30*/  MUFU.EX2 R36, R36 ;  /* 0x0000002400247308 */ /* 0x000ea20000000800 */
[----:B------:R-:W-:Y:S01]  /*cc40*/  FADD.FTZ R63, R63, R50 ;  /* 0x000000323f3f7221 */ /* 0x000fe20000010000 */
[----:B------:R-:W-:Y:S01]  /*cc50*/  HMMA.16816.F32.BF16 R68, R4, R12, R68 ;  /* 0x0000000c0444723c */ /* 0x000fe20000041844 */
[----:B------:R-:W-:-:S02]  /*cc60*/  FADD.FTZ R67, R67, R28 ;  /* 0x0000001c43437221 */ /* 0x000fc40000010000 */
[--C-:B------:R-:W-:Y:S02]  /*cc70*/  FFMA.FTZ R29, R33, c[0x0][0x23c], -R24.reuse ;  /* 0x00008f00211d7a23 */ /* 0x100fe40000010818 */
[----:B------:R-:W-:Y:S01]  /*cc80*/  FADD.FTZ R26, R26, R67 ;  /* 0x000000431a1a7221 */ /* 0x000fe20000010000 */
[----:B------:R-:W-:Y:S01]  /*cc90*/  MUFU.EX2 R42, R42 ;  /* 0x0000002a002a7308 */ /* 0x000fe20000000800 */
[----:B------:R-:W-:Y:S01]  /*cca0*/  FFMA.FTZ R24, R61, c[0x0][0x23c], -R24 ;  /* 0x00008f003d187a23 */ /* 0x000fe20000010818 */
[C---:B------:R-:W-:Y:S01]  /*ccb0*/  HMMA.16816.F32.BF16 R72, R4.reuse, R14, R72 ;  /* 0x0000000e0448723c */ /* 0x040fe20000041848 */
[----:B------:R-:W-:Y:S05]  /*ccc0*/  LDSM.16.MT88.4 R12, [R132+0x4000] ;  /* 0x00400000840c783b */ /* 0x000fea0000004200 */
[----:B------:R-:W3:Y:S02]  /*ccd0*/  MUFU.EX2 R99, R99 ;  /* 0x0000006300637308 */ /* 0x000ee40000000800 */
[C---:B-1----:R-:W-:Y:S06]  /*cce0*/  HMMA.16816.F32.BF16 R76, R4.reuse, R8, R76 ;  /* 0x00000008044c723c */ /* 0x042fec000004184c */
[----:B------:R-:W-:Y:S02]  /*ccf0*/  MUFU.EX2 R52, R52 ;  /* 0x0000003400347308 */ /* 0x000fe40000000800 */
[----:B------:R-:W-:Y:S01]  /*cd00*/  HMMA.16816.F32.BF16 R80, R4, R10, R80 ;  /* 0x0000000a0450723c */ /* 0x000fe20000041850 */
[----:B------:R-:W1:Y:S05]  /*cd10*/  LDSM.16.MT88.4 R8, [R132+0x3c00] ;  /* 0x003c00008408783b */ /* 0x000e6a0000004200 */
[----:B------:R-:W-:Y:S01]  /*cd20*/  MUFU.EX2 R93, R93 ;  /* 0x0000005d005d7308 */ /* 0x000fe20000000800 */
[----:B-----5:R-:W-:-:S02]  /*cd30*/  F2FP.BF16.PACK_AB R4, R44, R121 ;  /* 0x000000792c04723e */ /* 0x020fc400000010ff */
[----:B------:R-:W-:-:S05]  /*cd40*/  F2FP.BF16.PACK_AB R5, R40, R105 ;  /* 0x000000692805723e */ /* 0x000fca00000010ff */
[----:B------:R-:W-:Y:S01]  /*cd50*/  MUFU.EX2 R53, R53 ;  /* 0x0000003500357308 */ /* 0x000fe20000000800 */
[----:B------:R-:W-:Y:S01]  /*cd60*/  F2FP.BF16.PACK_AB R6, R101, R32 ;  /* 0x000000206506723e */ /* 0x000fe200000010ff */
[----:B------:R-:W-:Y:S01]  /*cd70*/  FADD.FTZ R105, R105, R26 ;  /* 0x0000001a69697221 */ /* 0x000fe20000010000 */
[----:B--2---:R-:W-:-:S03]  /*cd80*/  F2FP.BF16.PACK_AB R7, R36, R95 ;  /* 0x0000005f2407723e */ /* 0x004fc600000010ff */
[----:B------:R-:W-:Y:S02]  /*cd90*/  FADD.FTZ R40, R40, R105 ;  /* 0x0000006928287221 */ /* 0x000fe40000010000 */
[----:B------:R-:W2:Y:S02]  /*cda0*/  MUFU.EX2 R56, R56 ;  /* 0x0000003800387308 */ /* 0x000ea40000000800 */
[----:B------:R-:W-:-:S04]  /*cdb0*/  FADD.FTZ R95, R95, R40 ;  /* 0x000000285f5f7221 */ /* 0x000fc80000010000 */
[----:B------:R-:W-:Y:S02]  /*cdc0*/  FADD.FTZ R36, R36, R95 ;  /* 0x0000005f24247221 */ /* 0x000fe40000010000 */
[----:B------:R-:W-:Y:S08]  /*cdd0*/  MUFU.EX2 R58, R58 ;  /* 0x0000003a003a7308 */ /* 0x000ff00000000800 */
[----:B------:R-:W4:Y:S01]  /*cde0*/  MUFU.EX2 R49, R49 ;  /* 0x0000003100317308 */ /* 0x000f220000000800 */
[C---:B-1----:R-:W-:Y:S07]  /*cdf0*/  HMMA.16816.F32.BF16 R68, R4.reuse, R8, R68 ;  /* 0x000000080444723c */ /* 0x042fee0000041844 */
[----:B------:R-:W-:Y:S01]  /*ce00*/  MUFU.EX2 R89, R89 ;  /* 0x0000005900597308 */ /* 0x000fe20000000800 */
[C---:B------:R-:W-:Y:S01]  /*ce10*/  HMMA.16816.F32.BF16 R72, R4.reuse, R10, R72 ;  /* 0x0000000a0448723c */ /* 0x040fe20000041848 */
[----:B------:R-:W1:Y:S06]  /*ce20*/  LDSM.16.MT88.4 R8, [R131+0x3c00] ;  /* 0x003c00008308783b */ /* 0x000e6c0000004200 */
[----:B------:R-:W5:Y:S08]  /*ce30*/  MUFU.EX2 R48, R48 ;  /* 0x0000003000307308 */ /* 0x000f700000000800 */
[----:B------:R-:W-:Y:S08]  /*ce40*/  MUFU.EX2 R38, R38 ;  /* 0x0000002600267308 */ /* 0x000ff00000000800 */
[----:B------:R-:W-:Y:S08]  /*ce50*/  MUFU.EX2 R59, R59 ;  /* 0x0000003b003b7308 */ /* 0x000ff00000000800 */
[----:B------:R-:W-:Y:S08]  /*ce60*/  MUFU.EX2 R45, R45 ;  /* 0x0000002d002d7308 */ /* 0x000ff00000000800 */
[----:B------:R-:W2:Y:S01]  /*ce70*/  MUFU.EX2 R60, R60 ;  /* 0x0000003c003c7308 */ /* 0x000ea20000000800 */
[C---:B-1----:R-:W-:Y:S07]  /*ce80*/  HMMA.16816.F32.BF16 R76, R4.reuse, R8, R76 ;  /* 0x00000008044c723c */ /* 0x042fee000004184c */
[----:B------:R-:W-:Y:S01]  /*ce90*/  MUFU.EX2 R41, R41 ;  /* 0x0000002900297308 */ /* 0x000fe20000000800 */
[----:B------:R-:W-:Y:S01]  /*cea0*/  HMMA.16816.F32.BF16 R80, R4, R10, R80 ;  /* 0x0000000a0450723c */ /* 0x000fe20000041850 */
[----:B------:R-:W1:Y:S06]  /*ceb0*/  LDSM.16.MT88.4 R8, [R131+0x4000] ;  /* 0x004000008308783b */ /* 0x000e6c0000004200 */
[----:B------:R-:W1:Y:S01]  /*cec0*/  MUFU.EX2 R62, R62 ;  /* 0x0000003e003e7308 */ /* 0x000e620000000800 */
[----:B---3--:R-:W-:-:S02]  /*ced0*/  F2FP.BF16.PACK_AB R4, R99, R42 ;  /* 0x0000002a6304723e */ /* 0x008fc400000010ff */
[----:B--2---:R-:W-:-:S05]  /*cee0*/  F2FP.BF16.PACK_AB R5, R56, R53 ;  /* 0x000000353805723e */ /* 0x004fca00000010ff */
[----:B------:R-:W-:Y:S01]  /*cef0*/  MUFU.EX2 R30, R30 ;  /* 0x0000001e001e7308 */ /* 0x000fe20000000800 */
[----:B------:R-:W-:Y:S01]  /*cf00*/  F2FP.BF16.PACK_AB R6, R93, R52 ;  /* 0x000000345d06723e */ /* 0x000fe200000010ff */
[----:B------:R-:W-:Y:S01]  /*cf10*/  FADD.FTZ R53, R53, R36 ;  /* 0x0000002435357221 */ /* 0x000fe20000010000 */
[----:B----4-:R-:W-:-:S03]  /*cf20*/  F2FP.BF16.PACK_AB R7, R49, R58 ;  /* 0x0000003a3107723e */ /* 0x010fc600000010ff */
[----:B------:R-:W-:Y:S02]  /*cf30*/  FADD.FTZ R53, R56, R53 ;  /* 0x0000003538357221 */ /* 0x000fe40000010000 */
[----:B------:R-:W2:Y:S02]  /*cf40*/  MUFU.EX2 R55, R55 ;  /* 0x0000003700377308 */ /* 0x000ea40000000800 */
[----:B------:R-:W-:Y:S01]  /*cf50*/  HMMA.16816.F32.BF16 R68, R4, R12, R68 ;  /* 0x0000000c0444723c */ /* 0x000fe20000041844 */
[----:B------:R-:W-:-:S04]  /*cf60*/  FADD.FTZ R58, R58, R53 ;  /* 0x000000353a3a7221 */ /* 0x000fc80000010000 */
[----:B------:R-:W-:Y:S01]  /*cf70*/  FADD.FTZ R58, R49, R58 ;  /* 0x0000003a313a7221 */ /* 0x000fe20000010000 */
        /* <DEDUP_REMOVED lines=8> */
[----:B------:R-:W4:Y:S01]  /*d000*/  MUFU.EX2 R35, R35 ;  /* 0x0000002300237308 */ /* 0x000f220000000800 */
[----:B-----5:R-:W-:-:S02]  /*d010*/  F2FP.BF16.PACK_AB R4, R48, R89 ;  /* 0x000000593004723e */ /* 0x020fc400000010ff */
[----:B------:R-:W-:-:S05]  /*d020*/  F2FP.BF16.PACK_AB R5, R60, R45 ;  /* 0x0000002d3c05723e */ /* 0x000fca00000010ff */
[----:B------:R-:W-:Y:S01]  /*d030*/  MUFU.EX2 R31, R31 ;  /* 0x0000001f001f7308 */ /* 0x000fe20000000800 */
[----:B------:R-:W-:Y:S01]  /*d040*/  F2FP.BF16.PACK_AB R6, R59, R38 ;  /* 0x000000263b06723e */ /* 0x000fe200000010ff */
[----:B------:R-:W-:Y:S01]  /*d050*/  FADD.FTZ R45, R45, R58 ;  /* 0x0000003a2d2d7221 */ /* 0x000fe20000010000 */
[----:B------:R-:W-:-:S03]  /*d060*/  F2FP.BF16.PACK_AB R7, R62, R41 ;  /* 0x000000293e07723e */ /* 0x000fc600000010ff */
[----:B------:R-:W-:Y:S02]  /*d070*/  FADD.FTZ R60, R60, R45 ;  /* 0x0000002d3c3c7221 */ /* 0x000fe40000010000 */
[----:B------:R-:W5:Y:S02]  /*d080*/  MUFU.EX2 R46, R46 ;  /* 0x0000002e002e7308 */ /* 0x000f640000000800 */
[C---:B------:R-:W-:Y:S06]  /*d090*/  HMMA.16816.F32.BF16 R68, R4.reuse, R16, R68 ;  /* 0x000000100444723c */ /* 0x040fec0000041844 */
[----:B------:R-:W-:Y:S02]  /*d0a0*/  MUFU.EX2 R34, R34 ;  /* 0x0000002200227308 */ /* 0x000fe40000000800 */
[C---:B------:R-:W-:Y:S01]  /*d0b0*/  HMMA.16816.F32.BF16 R72, R4.reuse, R18, R72 ;  /* 0x000000120448723c */ /* 0x040fe20000041848 */
[----:B------:R-:W1:Y:S05]  /*d0c0*/  LDSM.16.MT88.4 R16, [R131+0x4800] ;  /* 0x004800008310783b */ /* 0x000e6a0000004200 */
[----:B------:R-:W1:Y:S02]  /*d0d0*/  MUFU.EX2 R39, R39 ;  /* 0x0000002700277308 */ /* 0x000e640000000800 */
[C---:B---3--:R-:W-:Y:S06]  /*d0e0*/  HMMA.16816.F32.BF16 R76, R4.reuse, R12, R76 ;  /* 0x0000000c044c723c */ /* 0x048fec000004184c */
[----:B------:R-:W-:Y:S01]  /*d0f0*/  MUFU.EX2 R29, R29 ;  /* 0x0000001d001d7308 */ /* 0x000fe20000000800 */
[----:B------:R-:W-:Y:S01]  /*d100*/  FADD.FTZ R12, R0, R63 ;  /* 0x0000003f000c7221 */ /* 0x000fe20000010000 */
[----:B------:R-:W-:Y:S03]  /*d110*/  HMMA.16816.F32.BF16 R80, R4, R14, R80 ;  /* 0x0000000e0450723c */ /* 0x000fe60000041850 */
[----:B------:R-:W-:-:S02]  /*d120*/  FADD.FTZ R121, R121, R12 ;  /* 0x0000000c79797221 */ /* 0x000fc40000010000 */
[----:B------:R-:W3:Y:S01]  /*d130*/  LDSM.16.MT88.4 R12, [R132+0x4c00] ;  /* 0x004c0000840c783b */ /* 0x000ee20000004200 */
[----:B------:R-:W-:Y:S01]  /*d140*/  MUFU.EX2 R24, R24 ;  /* 0x0000001800187308 */ /* 0x000fe20000000800 */
[----:B------:R-:W-:Y:S01]  /*d150*/  FADD.FTZ R121, R44, R121 ;  /* 0x000000792c797221 */ /* 0x000fe20000010000 */
[----:B--2---:R-:W-:Y:S02]  /*d160*/  F2FP.BF16.PACK_AB R4, R55, R30 ;  /* 0x0000001e3704723e */ /* 0x004fe400000010ff */
[----:B----4-:R-:W-:Y:S01]  /*d170*/  F2FP.BF16.PACK_AB R5, R35, R2 ;  /* 0x000000022305723e */ /* 0x010fe200000010ff */
[----:B------:R-:W-:Y:S01]  /*d180*/  FADD.FTZ R32, R32, R121 ;  /* 0x0000007920207221 */ /* 0x000fe20000010000 */
[----:B------:R-:W-:Y:S02]  /*d190*/  F2FP.BF16.PACK_AB R6, R54, R47 ;  /* 0x0000002f3606723e */ /* 0x000fe400000010ff */
[----:B-----5:R-:W-:Y:S01]  /*d1a0*/  F2FP.BF16.PACK_AB R7, R46, R31 ;  /* 0x0000001f2e07723e */ /* 0x020fe200000010ff */
[----:B------:R-:W-:Y:S01]  /*d1b0*/  FADD.FTZ R101, R101, R32 ;  /* 0x0000002065657221 */ /* 0x000fe20000010000 */
[----:B------:R-:W-:Y:S03]  /*d1c0*/  MUFU.EX2 R0, R27 ;  /* 0x0000001b00007308 */ /* 0x000fe60000000800 */
[----:B------:R-:W-:-:S02]  /*d1d0*/  FADD.FTZ R42, R42, R101 ;  /* 0x000000652a2a7221 */ /* 0x000fc40000010000 */
[C---:B-1----:R-:W-:Y:S02]  /*d1e0*/  HMMA.16816.F32.BF16 R68, R4.reuse, R8, R68 ;  /* 0x000000080444723c */ /* 0x042fe40000041844 */
[----:B------:R-:W-:Y:S01]  /*d1f0*/  FADD.FTZ R99, R99, R42 ;  /* 0x0000002a63637221 */ /* 0x000fe20000010000 */
[----:B------:R-:W1:Y:S05]  /*d200*/  MUFU.EX2 R25, R25 ;  /* 0x0000001900197308 */ /* 0x000e6a0000000800 */
[C---:B------:R-:W-:Y:S01]  /*d210*/  HMMA.16816.F32.BF16 R72, R4.reuse, R10, R72 ;  /* 0x0000000a0448723c */ /* 0x040fe20000041848 */
[----:B------:R-:W2:Y:S02]  /*d220*/  LDSM.16.MT88.4 R8, [R131+0x4c00] ;  /* 0x004c00008308783b */ /* 0x000ea40000004200 */
[----:B------:R-:W-:Y:S05]  /*d230*/  MUFU.EX2 R23, R23 ;  /* 0x0000001700177308 */ /* 0x000fea0000000800 */
[C---:B------:R-:W-:Y:S03]  /*d240*/  HMMA.16816.F32.BF16 R76, R4.reuse, R16, R76 ;  /* 0x00000010044c723c */ /* 0x040fe6000004184c */
[----:B------:R-:W4:Y:S04]  /*d250*/  MUFU.EX2 R156, R156 ;  /* 0x0000009c009c7308 */ /* 0x000f280000000800 */
[----:B------:R-:W-:Y:S01]  /*d260*/  FADD.FTZ R16, R52, R99 ;  /* 0x0000006334107221 */ /* 0x000fe20000010000 */
[----:B------:R-:W-:Y:S03]  /*d270*/  HMMA.16816.F32.BF16 R80, R4, R18, R80 ;  /* 0x000000120450723c */ /* 0x000fe60000041850 */
[----:B------:R-:W-:-:S04]  /*d280*/  FADD.FTZ R16, R93, R16 ;  /* 0x000000105d107221 */ /* 0x000fc80000010000 */
[----:B------:R-:W-:Y:S01]  /*d290*/  FADD.FTZ R17, R89, R16 ;  /* 0x0000001059117221 */ /* 0x000fe20000010000 */
[----:B------:R-:W-:Y:S02]  /*d2a0*/  F2FP.BF16.PACK_AB R4, R39, R34 ;  /* 0x000000222704723e */ /* 0x000fe400000010ff */
[----:B-1----:R-:W-:Y:S01]  /*d2b0*/  F2FP.BF16.PACK_AB R5, R25, R0 ;  /* 0x000000001905723e */ /* 0x002fe200000010ff */
[----:B------:R-:W-:Y:S01]  /*d2c0*/  FADD.FTZ R17, R48, R17 ;  /* 0x0000001130117221 */ /* 0x000fe20000010000 */
[----:B------:R-:W-:Y:S02]  /*d2d0*/  F2FP.BF16.PACK_AB R6, R24, R29 ;  /* 0x0000001d1806723e */ /* 0x000fe400000010ff */
[----:B----4-:R-:W-:Y:S01]  /*d2e0*/  F2FP.BF16.PACK_AB R7, R156, R23 ;  /* 0x000000179c07723e */ /* 0x010fe200000010ff */
[----:B------:R-:W-:-:S04]  /*d2f0*/  FADD.FTZ R38, R38, R17 ;  /* 0x0000001126267221 */ /* 0x000fc80000010000 */
[----:B------:R-:W-:Y:S02]  /*d300*/  FADD.FTZ R59, R59, R38 ;  /* 0x000000263b3b7221 */ /* 0x000fe40000010000 */
[----:B---3--:R-:W-:Y:S02]  /*d310*/  HMMA.16816.F32.BF16 R68, R4, R12, R68 ;  /* 0x0000000c0444723c */ /* 0x008fe40000041844 */
[----:B------:R-:W-:-:S05]  /*d320*/  FADD.FTZ R30, R30, R59 ;  /* 0x0000003b1e1e7221 */ /* 0x000fca0000010000 */
[----:B------:R-:W-:Y:S01]  /*d330*/  FADD.FTZ R13, R41, R60 ;  /* 0x0000003c290d7221 */ /* 0x000fe20000010000 */
[----:B--2---:R-:W-:Y:S03]  /*d340*/  HMMA.16816.F32.BF16 R76, R4, R8, R76 ;  /* 0x00000008044c723c */ /* 0x004fe6000004184c */
[----:B------:R-:W-:-:S04]  /*d350*/  FADD.FTZ R13, R62, R13 ;  /* 0x0000000d3e0d7221 */ /* 0x000fc80000010000 */
[----:B------:R-:W-:Y:S01]  /*d360*/  FADD.FTZ R12, R2, R13 ;  /* 0x0000000d020c7221 */ /* 0x000fe20000010000 */
[C---:B------:R-:W-:Y:S01]  /*d370*/  HMMA.16816.F32.BF16 R72, R4.reuse, R14, R72 ;  /* 0x0000000e0448723c */ /* 0x040fe20000041848 */
[----:B------:R-:W-:Y:S02]  /*d380*/  FADD.FTZ R2, R55, R30 ;  /* 0x0000001e37027221 */ /* 0x000fe40000010000 */
[----:B------:R-:W-:Y:S02]  /*d390*/  FADD.FTZ R12, R35, R12 ;  /* 0x0000000c230c7221 */ /* 0x000fe40000010000 */
[----:B------:R-:W-:Y:S01]  /*d3a0*/  FADD.FTZ R9, R47, R2 ;  /* 0x000000022f097221 */ /* 0x000fe20000010000 */
[----:B------:R-:W-:Y:S01]  /*d3b0*/  MOV R2, R20 ;  /* 0x0000001400027202 */ /* 0x000fe20000000f00 */
[----:B------:R-:W-:Y:S01]  /*d3c0*/  FADD.FTZ R13, R31, R12 ;  /* 0x0000000c1f0d7221 */ /* 0x000fe20000010000 */
[----:B------:R-:W-:Y:S01]  /*d3d0*/  HMMA.16816.F32.BF16 R80, R4, R10, R80 ;  /* 0x0000000a0450723c */ /* 0x000fe20000041850 */
        /* <DEDUP_REMOVED lines=8> */
[----:B------:R-:W-:Y:S01]  /*d460*/  MOV R0, R3 ;  /* 0x0000000300007202 */ /* 0x000fe20000000f00 */
[----:B------:R-:W-:Y:S02]  /*d470*/  FADD.FTZ R157, R24, R29 ;  /* 0x0000001d189d7221 */ /* 0x000fe40000010000 */
[----:B------:R-:W-:Y:S02]  /*d480*/  FADD.FTZ R156, R156, R23 ;  /* 0x000000179c9c7221 */ /* 0x000fe40000010000 */
.L_x_3992:
[----:B------:R-:W-:Y:S05]  /*d490*/  @!P1 BRA `(.L_x_4000) ;  /* 0x000028a000009947 */ /* 0x000fea0003800000 */
[----:B------:R-:W-:Y:S01]  /*d4a0*/  IMAD.MOV.U32 R153, RZ, RZ, c[0x0][0x1a0] ;  /* 0x00006800ff997624 */ /* 0x000fe200078e00ff */
[----:B------:R-:W-:Y:S02]  /*d4b0*/  MOV R3, R0 ;  /* 0x0000000000037202 */ /* 0x000fe40000000f00 */
[----:B------:R-:W-:Y:S01]  /*d4c0*/  MOV R87, R2 ;  /* 0x0000000200577202 */ /* 0x000fe20000000f00 */
[----:B------:R-:W-:-:S05]  /*d4d0*/  IMAD.U32 R152, R153, -0x80, RZ ;  /* 0xffffff8099987824 */ /* 0x000fca00078e00ff */
[----:B------:R-:W-:Y:S02]  /*d4e0*/  SHF.R.S32.HI R151, RZ, 0x1f, R152 ;  /* 0x0000001fff977819 */ /* 0x000fe40000011498 */
.L_x_4004:
        /* <DEDUP_REMOVED lines=65> */
.L_x_4001:
        /* <DEDUP_REMOVED lines=46> */
[----:B------:R-:W0:Y:S04]  /*dbe0*/  LDGDEPBAR ;  /* 0x00000000000079af */ /* 0x000e280000000000 */
[----:B------:R-:W1:Y:S01]  /*dbf0*/  LDSM.16.M88.4 R104, [R134+0x1c00] ;  /* 0x001c00008668783b */ /* 0x000e620000000200 */
[----:B---3--:R-:W-:Y:S03]  /*dc00*/  IMAD.MOV.U32 R154, RZ, RZ, R158 ;  /* 0x000000ffff9a7224 */ /* 0x008fe600078e009e */
[----:B------:R-:W3:Y:S01]  /*dc10*/  LDSM.16.M88.4 R108, [R134+0x2000] ;  /* 0x00200000866c783b */ /* 0x000ee20000000200 */
[----:B------:R-:W-:Y:S03]  /*dc20*/  IMAD.MOV.U32 R155, RZ, RZ, R159 ;  /* 0x000000ffff9b7224 */ /* 0x000fe600078e009f */
[----:B--2---:R-:W2:Y:S04]  /*dc30*/  LDSM.16.M88.4 R112, [R134+0x2400] ;  /* 0x002400008670783b */ /* 0x004ea80000000200 */
[----:B------:R-:W1:Y:S04]  /*dc40*/  LDSM.16.M88.4 R116, [R134+0x2800] ;  /* 0x002800008674783b */ /* 0x000e680000000200 */
[----:B------:R-:W1:Y:S01]  /*dc50*/  LDSM.16.M88.4 R120, [R134+0x2c00] ;  /* 0x002c00008678783b */ /* 0x000e620000000200 */
[C---:B----4-:R-:W-:Y:S08]  /*dc60*/  HMMA.16816.F32.BF16 R4, R88.reuse, R92, RZ ;  /* 0x0000005c5804723c */ /* 0x050ff000000418ff */
[C---:B------:R-:W-:Y:S01]  /*dc70*/  HMMA.16816.F32.BF16 R8, R88.reuse, R94, RZ ;  /* 0x0000005e5808723c */ /* 0x040fe200000418ff */
[----:B------:R-:W-:Y:S07]  /*dc80*/  LDSM.16.M88.4 R92, [R133] ;  /* 0x00000000855c783b */ /* 0x000fee0000000200 */
[C---:B-----5:R-:W-:Y:S08]  /*dc90*/  HMMA.16816.F32.BF16 R12, R88.reuse, R96, RZ ;  /* 0x00000060580c723c */ /* 0x060ff000000418ff */
[C---:B------:R-:W-:Y:S08]  /*dca0*/  HMMA.16816.F32.BF16 R16, R88.reuse, R98, RZ ;  /* 0x000000625810723c */ /* 0x040ff000000418ff */
[C---:B-1----:R-:W-:Y:S08]  /*dcb0*/  HMMA.16816.F32.BF16 R20, R88.reuse, R100, RZ ;  /* 0x000000645814723c */ /* 0x042ff000000418ff */
[C---:B------:R-:W-:Y:S08]  /*dcc0*/  HMMA.16816.F32.BF16 R24, R88.reuse, R102, RZ ;  /* 0x000000665818723c */ /* 0x040ff000000418ff */
[C---:B------:R-:W-:Y:S08]  /*dcd0*/  HMMA.16816.F32.BF16 R28, R88.reuse, R104, RZ ;  /* 0x00000068581c723c */ /* 0x040ff000000418ff */
[C---:B------:R-:W-:Y:S08]  /*dce0*/  HMMA.16816.F32.BF16 R32, R88.reuse, R106, RZ ;  /* 0x0000006a5820723c */ /* 0x040ff000000418ff */
[C---:B---3--:R-:W-:Y:S08]  /*dcf0*/  HMMA.16816.F32.BF16 R36, R88.reuse, R108, RZ ;  /* 0x0000006c5824723c */ /* 0x048ff000000418ff */
[C---:B------:R-:W-:Y:S08]  /*dd00*/  HMMA.16816.F32.BF16 R40, R88.reuse, R110, RZ ;  /* 0x0000006e5828723c */ /* 0x040ff000000418ff */
[C---:B--2---:R-:W-:Y:S08]  /*dd10*/  HMMA.16816.F32.BF16 R44, R88.reuse, R112, RZ ;  /* 0x00000070582c723c */ /* 0x044ff000000418ff */
[C---:B------:R-:W-:Y:S08]  /*dd20*/  HMMA.16816.F32.BF16 R48, R88.reuse, R114, RZ ;  /* 0x000000725830723c */ /* 0x040ff000000418ff */
[C---:B------:R-:W-:Y:S08]  /*dd30*/  HMMA.16816.F32.BF16 R52, R88.reuse, R116, RZ ;  /* 0x000000745834723c */ /* 0x040ff000000418ff */
[C---:B------:R-:W-:Y:S08]  /*dd40*/  HMMA.16816.F32.BF16 R56, R88.reuse, R118, RZ ;  /* 0x000000765838723c */ /* 0x040ff000000418ff */
[C---:B------:R-:W-:Y:S08]  /*dd50*/  HMMA.16816.F32.BF16 R60, R88.reuse, R120, RZ ;  /* 0x00000078583c723c */ /* 0x040ff000000418ff */
[----:B------:R-:W-:Y:S01]  /*dd60*/  HMMA.16816.F32.BF16 R64, R88, R122, RZ ;  /* 0x0000007a5840723c */ /* 0x000fe200000418ff */
[----:B------:R-:W1:Y:S07]  /*dd70*/  LDSM.16.M88.4 R88, [R135] ;  /* 0x000000008758783b */ /* 0x000e6e0000000200 */
[C---:B-1----:R-:W-:Y:S08]  /*dd80*/  HMMA.16816.F32.BF16 R4, R88.reuse, R92, R4 ;  /* 0x0000005c5804723c */ /* 0x042ff00000041804 */
[C---:B------:R-:W-:Y:S01]  /*dd90*/  HMMA.16816.F32.BF16 R8, R88.reuse, R94, R8 ;  /* 0x0000005e5808723c */ /* 0x040fe20000041808 */
        /* <DEDUP_REMOVED lines=18> */
[----:B------:R-:W1:Y:S01]  /*dec0*/  LDSM.16.M88.4 R92, [R124] ;  /* 0x000000007c5c783b */ /* 0x000e620000000200 */
[----:B------:R-:W-:Y:S04]  /*ded0*/  DEPBAR.LE SB0, 0x0 ;  /* 0x000080000000791a */ /* 0x000fe80000000000 */
[----:B------:R-:W-:Y:S02]  /*dee0*/  BAR.SYNC.DEFER_BLOCKING 0x0 ;  /* 0x0000000000007b1d */ /* 0x000fe40000010000 */
[C---:B-1----:R-:W-:Y:S08]  /*def0*/  HMMA.16816.F32.BF16 R60, R88.reuse, R92, R60 ;  /* 0x0000005c583c723c */ /* 0x042ff0000004183c */
[----:B------:R-:W-:Y:S01]  /*df00*/  HMMA.16816.F32.BF16 R64, R88, R94, R64 ;  /* 0x0000005e5840723c */ /* 0x000fe20000041840 */
[----:B------:R-:W-:-:S07]  /*df10*/  @!P1 BRA `(.L_x_4002) ;  /* 0x000006a000009947 */ /* 0x000fce0003800000 */
[----:B------:R-:W-:Y:S05]  /*df20*/  IMAD.MOV.U32 R0, RZ, RZ, c[0x0][0x198] ;  /* 0x00006600ff007624 */ /* 0x000fea00078e00ff */
[----:B------:R-:W-:Y:S04]  /*df30*/  LEA R88, -R0, RZ, 0x7 ;  /* 0x000000ff00587211 */ /* 0x000fe800078e39ff */
[----:B------:R-:W-:Y:S01]  /*df40*/  SHF.R.S32.HI R89, RZ, 0x1f, R88 ;  /* 0x0000001fff597819 */ /* 0x000fe20000011458 */
[----:B------:R-:W-:-:S06]  /*df50*/  @!P2 BRA `(.L_x_4003) ;  /* 0x000003c00000a947 */ /* 0x000fcc0003800000 */
[----:B------:R-:W-:Y:S01]  /*df60*/  IMAD.MOV.U32 R88, RZ, RZ, RZ ;  /* 0x000000ffff587224 */ /* 0x000fe200078e00ff */
[----:B------:R-:W-:Y:S04]  /*df70*/  IABS R86, c[0x0][0x2d0] ;  /* 0x0000b40000567a13 */ /* 0x000fe80000000000 */
[----:B------:R-:W1:Y:S10]  /*df80*/  I2F.RP R90, R86 ;  /* 0x00000056005a7306 */ /* 0x000e740000209400 */
[----:B-1----:R-:W1:Y:S02]  /*df90*/  MUFU.RCP R2, R90 ;  /* 0x0000005a00027308 */ /* 0x002e640000001000 */
[----:B-1----:R-:W-:Y:S08]  /*dfa0*/  IADD3 R92, R2, 0xffffffe, RZ ;  /* 0x0ffffffe025c7810 */ /* 0x002ff00007ffe0ff */
[----:B------:R-:W1:Y:S02]  /*dfb0*/  F2I.FTZ.U32.TRUNC.NTZ R89, R92 ;  /* 0x0000005c00597305 */ /* 0x000e64000021f000 */
[--C-:B-1----:R-:W-:Y:S04]  /*dfc0*/  IMAD.MOV R2, RZ, RZ, -R89.reuse ;  /* 0x000000ffff027224 */ /* 0x102fe800078e0a59 */
[----:B------:R-:W-:Y:S04]  /*dfd0*/  IMAD R2, R2, R86, RZ ;  /* 0x0000005602027224 */ /* 0x000fe800078e02ff */
[----:B------:R-:W-:Y:S04]  /*dfe0*/  IMAD.HI.U32 R2, R89, R2, R88 ;  /* 0x0000000259027227 */ /* 0x000fe800078e0058 */
[----:B------:R-:W-:Y:S05]  /*dff0*/  IMAD.SHL.U32 R88, R150, 0x80, RZ ;  /* 0x0000008096587824 */ /* 0x000fea00078e00ff */
[----:B------:R-:W-:Y:S05]  /*e000*/  IABS R91, R88 ;  /* 0x00000058005b7213 */ /* 0x000fea0000000000 */
[----:B------:R-:W-:Y:S04]  /*e010*/  IMAD.HI.U32 R90, R2, R91, RZ ;  /* 0x0000005b025a7227 */ /* 0x000fe800078e00ff */
[----:B------:R-:W-:Y:S04]  /*e020*/  IMAD.MOV R89, RZ, RZ, -R90 ;  /* 0x000000ffff597224 */ /* 0x000fe800078e0a5a */
[----:B------:R-:W-:Y:S01]  /*e030*/  IMAD R91, R86, R89, R91 ;  /* 0x00000059565b7224 */ /* 0x000fe200078e025b */
[C---:B------:R-:W-:Y:S04]  /*e040*/  LOP3.LUT R89, R88.reuse, c[0x0][0x2d0], RZ, 0x3c, !PT ;  /* 0x0000b40058597a12 */ /* 0x040fe800078e3cff */
[----:B------:R-:W-:Y:S02]  /*e050*/  ISETP.GE.AND P4, PT, R89, RZ, PT ;  /* 0x000000ff5900720c */ /* 0x000fe40003f86270 */
[----:B------:R-:W-:Y:S02]  /*e060*/  IADD3 R89, R88, -0x80, RZ ;  /* 0xffffff8058597810 */ /* 0x000fe40007ffe0ff */
[----:B------:R-:W-:Y:S02]  /*e070*/  ISETP.GT.U32.AND P5, PT, R86, R91, PT ;  /* 0x0000005b5600720c */ /* 0x000fe40003fa4070 */
[----:B------:R-:W-:Y:S02]  /*e080*/  IABS R88, R89 ;  /* 0x0000005900587213 */ /* 0x000fe40000000000 */
[----:B------:R-:W-:Y:S03]  /*e090*/  LOP3.LUT R89, R89, c[0x0][0x2d0], RZ, 0x3c, !PT ;  /* 0x0000b40059597a12 */ /* 0x000fe600078e3cff */
[----:B------:R-:W-:Y:S01]  /*e0a0*/  IMAD.HI.U32 R2, R2, R88, RZ ;  /* 0x0000005802027227 */ /* 0x000fe200078e00ff */
[----:B------:R-:W-:Y:S03]  /*e0b0*/  ISETP.GE.AND P1, PT, R89, RZ, PT ;  /* 0x000000ff5900720c */ /* 0x000fe60003f26270 */
[----:B------:R-:W-:Y:S02]  /*e0c0*/  IMAD.MOV R89, RZ, RZ, -R2 ;  /* 0x000000ffff597224 */ /* 0x000fe400078e0a02 */
[----:B------:R-:W-:Y:S01]  /*e0d0*/  @!P5 IMAD.IADD R91, R91, 0x1, -R86 ;  /* 0x000000015b5bd824 */ /* 0x000fe200078e0a56 */
[----:B------:R-:W-:Y:S01]  /*e0e0*/  @!P5 IADD3 R90, R90, 0x1, RZ ;  /* 0x000000015a5ad810 */ /* 0x000fe20007ffe0ff */
[C---:B------:R-:W-:Y:S01]  /*e0f0*/  IMAD R88, R86.reuse, R89, R88 ;  /* 0x0000005956587224 */ /* 0x040fe200078e0258 */
[----:B------:R-:W-:Y:S02]  /*e100*/  LOP3.LUT R89, RZ, c[0x0][0x2d0], RZ, 0x33, !PT ;  /* 0x0000b400ff597a12 */ /* 0x000fe400078e33ff */
[----:B------:R-:W-:Y:S02]  /*e110*/  ISETP.GE.U32.AND P6, PT, R91, R86, PT ;  /* 0x000000565b00720c */ /* 0x000fe40003fc6070 */
[----:B------:R-:W-:Y:S11]  /*e120*/  ISETP.GT.U32.AND P3, PT, R86, R88, PT ;  /* 0x000000585600720c */ /* 0x000ff60003f64070 */
[----:B------:R-:W-:Y:S02]  /*e130*/  @P6 IADD3 R90, R90, 0x1, RZ ;  /* 0x000000015a5a6810 */ /* 0x000fe40007ffe0ff */
[----:B------:R-:W-:Y:S01]  /*e140*/  @!P3 IMAD.IADD R88, R88, 0x1, -R86 ;  /* 0x000000015858b824 */ /* 0x000fe200078e0a56 */
[----:B------:R-:W-:Y:S02]  /*e150*/  @!P3 IADD3 R2, R2, 0x1, RZ ;  /* 0x000000010202b810 */ /* 0x000fe40007ffe0ff */
[----:B------:R-:W-:Y:S02]  /*e160*/  @!P4 IMAD.MOV R90, RZ, RZ, -R90 ;  /* 0x000000ffff5ac224 */ /* 0x000fe400078e0a5a */
[----:B------:R-:W-:Y:S11]  /*e170*/  ISETP.GE.U32.AND P3, PT, R88, R86, PT ;  /* 0x000000565800720c */ /* 0x000ff60003f66070 */
[----:B------:R-:W-:Y:S02]  /*e180*/  @!UPT UIADD3 URZ, URZ, URZ, URZ ;  /* 0x0000003f3f3ff290 */ /* 0x000fe4000fffe03f */
[----:B------:R-:W-:Y:S02]  /*e190*/  @P3 IADD3 R2, R2, 0x1, RZ ;  /* 0x0000000102023810 */ /* 0x000fe40007ffe0ff */
[----:B------:R-:W-:Y:S03]  /*e1a0*/  ISETP.NE.AND P3, PT, RZ, c[0x0][0x2d0], PT ;  /* 0x0000b400ff007a0c */ /* 0x000fe60003f65270 */
[----:B------:R-:W-:Y:S05]  /*e1b0*/  @!P1 IMAD.MOV R2, RZ, RZ, -R2 ;  /* 0x000000ffff029224 */ /* 0x000fea00078e0a02 */
[C---:B------:R-:W-:Y:S02]  /*e1c0*/  SEL R93, R89.reuse, R2, !P3 ;  /* 0x00000002595d7207 */ /* 0x040fe40005800000 */
[----:B------:R-:W-:Y:S02]  /*e1d0*/  SEL R89, R89, R90, !P3 ;  /* 0x0000005a59597207 */ /* 0x000fe40005800000 */
[CC--:B------:R-:W-:Y:S04]  /*e1e0*/  LEA R96, P1, R93.reuse, R144.reuse, 0x2 ;  /* 0x000000905d607211 */ /* 0x0c0fe800078210ff */
[-C--:B------:R-:W-:Y:S02]  /*e1f0*/  LEA.HI.X.SX32 R97, R93, R145.reuse, 0x2, P1 ;  /* 0x000000915d617211 */ /* 0x080fe400008f16ff */
[C---:B------:R-:W-:Y:S03]  /*e200*/  LEA R94, P1, R89.reuse, R144, 0x2 ;  /* 0x00000090595e7211 */ /* 0x040fe600078210ff */
[----:B------:R-:W2:Y:S01]  /*e210*/  LDG.E R2, [R96.64] ;  /* 0x0000000660027981 */ /* 0x000ea2000c1e1900 */
[C---:B------:R-:W-:Y:S01]  /*e220*/  LEA.HI.X.SX32 R95, R89.reuse, R145, 0x2, P1 ;  /* 0x00000091595f7211 */ /* 0x040fe200008f16ff */
[----:B------:R-:W-:Y:S04]  /*e230*/  IMAD.IADD R89, R89, 0x1, -R93 ;  /* 0x0000000159597824 */ /* 0x000fe800078e0a5d */
[----:B------:R-:W2:Y:S02]  /*e240*/  LDG.E R91, [R94.64] ;  /* 0x000000065e5b7981 */ /* 0x000ea4000c1e1900 */
[----:B--2---:R-:W-:Y:S02]  /*e250*/  IMAD.IADD R91, R2, 0x1, -R91 ;  /* 0x00000001025b7824 */ /* 0x004fe400078e0a5b */
[----:B------:R-:W-:Y:S04]  /*e260*/  IMAD.MOV.U32 R2, RZ, RZ, c[0x0][0x2d0] ;  /* 0x0000b400ff027624 */ /* 0x000fe800078e00ff */
[----:B------:R-:W-:Y:S04]  /*e270*/  IMAD R2, R89, R2, -0x80 ;  /* 0xffffff8059027424 */ /* 0x000fe800078e0202 */
[C---:B------:R-:W-:Y:S01]  /*e280*/  IMAD.WIDE.U32 R88, R2.reuse, c[0x0][0x198], RZ ;  /* 0x0000660002587a25 */ /* 0x040fe200078e00ff */
[----:B------:R-:W-:Y:S05]  /*e290*/  SHF.R.S32.HI R93, RZ, 0x1f, R2 ;  /* 0x0000001fff5d7819 */ /* 0x000fea0000011402 */
[----:B------:R-:W-:Y:S04]  /*e2a0*/  IMAD R93, R93, c[0x0][0x198], RZ ;  /* 0x000066005d5d7a24 */ /* 0x000fe800078e02ff */
[----:B------:R-:W-:Y:S01]  /*e2b0*/  IMAD R93, R2, c[0x0][0x19c], R93 ;  /* 0x00006700025d7a24 */ /* 0x000fe200078e025d */
[----:B------:R-:W-:Y:S03]  /*e2c0*/  SHF.R.S32.HI R2, RZ, 0x1f, R91 ;  /* 0x0000001fff027819 */ /* 0x000fe6000001145b */
[----:B------:R-:W-:Y:S02]  /*e2d0*/  IMAD.IADD R89, R89, 0x1, R93 ;  /* 0x0000000159597824 */ /* 0x000fe400078e025d */
[----:B------:R-:W-:Y:S02]  /*e2e0*/  IMAD R2, R2, c[0x0][0x180], RZ ;  /* 0x0000600002027a24 */ /* 0x000fe400078e02ff */
[C---:B------:R-:W-:Y:S04]  /*e2f0*/  IMAD.WIDE.U32 R88, R91.reuse, c[0x0][0x180], R88 ;  /* 0x000060005b587a25 */ /* 0x040fe800078e0058 */
[----:B------:R-:W-:Y:S04]  /*e300*/  IMAD R2, R91, c[0x0][0x184], R2 ;  /* 0x000061005b027a24 */ /* 0x000fe800078e0202 */
[----:B------:R-:W-:Y:S02]  /*e310*/  IMAD.IADD R89, R89, 0x1, R2 ;  /* 0x0000000159597824 */ /* 0x000fe400078e0202 */
.L_x_4003:
[----:B------:R1:W-:Y:S01]  /*e320*/  @P0 STS [R149+0x1000], RZ ;  /* 0x001000ff95000388 */ /* 0x0003e20000000800 */
[C---:B------:R-:W-:Y:S03]  /*e330*/  LEA R92, P1, R88.reuse, R146, 0x1 ;  /* 0x00000092585c7211 */ /* 0x040fe600078208ff */
[----:B------:R1:W-:Y:S01]  /*e340*/  @P0 STS [R149+0x1004], RZ ;  /* 0x001004ff95000388 */ /* 0x0003e20000000800 */
[-CC-:B------:R-:W-:Y:S02]  /*e350*/  LEA.HI.X R93, R88, R147.reuse, R89.reuse, 0x1, P1 ;  /* 0x00000093585d7211 */ /* 0x180fe400008f0c59 */
[----:B------:R-:W-:Y:S01]  /*e360*/  @!P0 IADD3 R91, P1, R139, R88, RZ ;  /* 0x000000588b5b8210 */ /* 0x000fe20007f3e0ff */
[----:B------:R1:W-:Y:S04]  /*e370*/  @P0 STS.64 [R149+0x1008], RZ ;  /* 0x001008ff95000388 */ /* 0x0003e80000000a00 */
[----:B------:R-:W-:Y:S01]  /*e380*/  @!PT LDS RZ, [RZ] ;  /* 0x00000000fffff984 */ /* 0x000fe20000000800 */
[----:B------:R-:W-:Y:S01]  /*e390*/  @!PT LDS RZ, [RZ] ;  /* 0x00000000fffff984 */ /* 0x000fe20000000800 */
[----:B------:R-:W-:Y:S01]  /*e3a0*/  @!PT LDS RZ, [RZ] ;  /* 0x00000000fffff984 */ /* 0x000fe20000000800 */
[----:B------:R1:W-:Y:S01]  /*e3b0*/  @!P0 LDGSTS.E.BYPASS.LTC128B.128 [R149+0x1000], [R92.64] ;  /* 0x010000005c958fae */ /* 0x0003e2000b901d46 */
[--C-:B------:R-:W-:Y:S01]  /*e3c0*/  @!P0 IMAD.X R2, R138, 0x1, R89.reuse, P1 ;  /* 0x000000018a028824 */ /* 0x100fe200008e0659 */
[C---:B------:R-:W-:Y:S02]  /*e3d0*/  @!P0 LEA R94, P1, R91.reuse, R146, 0x1 ;  /* 0x000000925b5e8211 */ /* 0x040fe400078208ff */
[----:B------:R1:W-:Y:S02]  /*e3e0*/  @P0 STS.128 [R149+0x1800], RZ ;  /* 0x001800ff95000388 */ /* 0x0003e40000000c00 */
[----:B------:R-:W-:Y:S01]  /*e3f0*/  @!P0 LEA.HI.X R95, R91, R147, R2, 0x1, P1 ;  /* 0x000000935b5f8211 */ /* 0x000fe200008f0c02 */
[----:B------:R-:W-:Y:S01]  /*e400*/  @!P0 IMAD.MOV.U32 R2, RZ, RZ, c[0x0][0x19c] ;  /* 0x00006700ff028624 */ /* 0x000fe200078e00ff */
[C---:B------:R-:W-:Y:S03]  /*e410*/  @!P0 LEA R86, P1, R0.reuse, R88, 0x6 ;  /* 0x0000005800568211 */ /* 0x040fe600078230ff */
[----:B------:R-:W-:Y:S01]  /*e420*/  @!PT LDS RZ, [RZ] ;  /* 0x00000000fffff984 */ /* 0x000fe20000000800 */
[----:B------:R-:W-:Y:S01]  /*e430*/  @!PT LDS RZ, [RZ] ;  /* 0x00000000fffff984 */ /* 0x000fe20000000800 */
[----:B------:R-:W-:Y:S01]  /*e440*/  @!PT LDS RZ, [RZ] ;  /* 0x00000000fffff984 */ /* 0x000fe20000000800 */
[----:B------:R2:W-:Y:S01]  /*e450*/  @!P0 LDGSTS.E.BYPASS.LTC128B.128 [R149+0x1800], [R94.64] ;  /* 0x018000005e958fae */ /* 0x0005e2000b901d46 */
[C---:B------:R-:W-:Y:S01]  /*e460*/  @!P0 LEA.HI.X R2, R0.reuse, R89, R2, 0x6, P1 ;  /* 0x0000005900028211 */ /* 0x040fe200008f3402 */
[----:B------:R-:W-:Y:S01]  /*e470*/  @!P0 IMAD.WIDE.U32 R88, R0, 0x60, R88 ;  /* 0x0000006000588825 */ /* 0x000fe200078e0058 */
[CC--:B------:R-:W-:Y:S01]  /*e480*/  @!P0 LEA R90, P1, R86.reuse, R146.reuse, 0x1 ;  /* 0x00000092565a8211 */ /* 0x0c0fe200078208ff */
[----:B------:R1:W-:Y:S02]  /*e490*/  @P0 STS.128 [R149+0x2000], RZ ;  /* 0x002000ff95000388 */ /* 0x0003e40000000c00 */
[----:B------:R-:W-:Y:S01]  /*e4a0*/  @!P0 IMAD.MOV.U32 R0, RZ, RZ, c[0x0][0x19c] ;  /* 0x00006700ff008624 */ /* 0x000fe200078e00ff */
[-C--:B------:R-:W-:Y:S02]  /*e4b0*/  @!P0 LEA.HI.X R91, R86, R147.reuse, R2, 0x1, P1 ;  /* 0x00000093565b8211 */ /* 0x080fe400008f0c02 */
[----:B------:R-:W-:Y:S01]  /*e4c0*/  @!P0 LEA R96, P1, R88, R146, 0x1 ;  /* 0x0000009258608211 */ /* 0x000fe200078208ff */
[----:B------:R-:W-:Y:S02]  /*e4d0*/  IMAD.MOV.U32 R146, RZ, RZ, R92 ;  /* 0x000000ffff927224 */ /* 0x000fe400078e005c */
[----:B------:R-:W-:Y:S01]  /*e4e0*/  @!PT LDS RZ, [RZ] ;  /* 0x00000000fffff984 */ /* 0x000fe20000000800 */
[----:B------:R-:W-:Y:S01]  /*e4f0*/  @!PT LDS RZ, [RZ] ;  /* 0x00000000fffff984 */ /* 0x000fe20000000800 */
[----:B------:R-:W-:Y:S01]  /*e500*/  @!PT LDS RZ, [RZ] ;  /* 0x00000000fffff984 */ /* 0x000fe20000000800 */
[----:B------:R1:W-:Y:S04]  /*e510*/  @!P0 LDGSTS.E.BYPASS.LTC128B.128 [R149+0x2000], [R90.64] ;  /* 0x020000005a958fae */ /* 0x0003e8000b901d46 */
[----:B------:R1:W-:Y:S01]  /*e520*/  @P0 STS.128 [R149+0x2800], RZ ;  /* 0x002800ff95000388 */ /* 0x0003e20000000c00 */
[----:B--2---:R-:W-:Y:S04]  /*e530*/  @!P0 IMAD R95, R0, 0x60, RZ ;  /* 0x00000060005f8824 */ /* 0x004fe800078e02ff */
[----:B------:R-:W-:Y:S05]  /*e540*/  @!P0 IMAD.IADD R95, R95, 0x1, R89 ;  /* 0x000000015f5f8824 */ /* 0x000fea00078e0259 */
[----:B------:R-:W-:Y:S01]  /*e550*/  @!P0 LEA.HI.X R97, R88, R147, R95, 0x1, P1 ;  /* 0x0000009358618211 */ /* 0x000fe200008f0c5f */
[----:B------:R-:W-:Y:S04]  /*e560*/  IMAD.MOV.U32 R147, RZ, RZ, R93 ;  /* 0x000000ffff937224 */ /* 0x000fe800078e005d */
[----:B------:R-:W-:Y:S01]  /*e570*/  @!PT LDS RZ, [RZ] ;  /* 0x00000000fffff984 */ /* 0x000fe20000000800 */
[----:B------:R-:W-:Y:S01]  /*e580*/  @!PT LDS RZ, [RZ] ;  /* 0x00000000fffff984 */ /* 0x000fe20000000800 */
[----:B------:R-:W-:Y:S01]  /*e590*/  @!PT LDS RZ, [RZ] ;  /* 0x00000000fffff984 */ /* 0x000fe20000000800 */
[----:B------:R1:W-:Y:S04]  /*e5a0*/  @!P0 LDGSTS.E.BYPASS.LTC128B.128 [R149+0x2800], [R96.64] ;  /* 0x0280000060958fae */ /* 0x0003e8000b901d46 */
[----:B------:R-:W0:Y:S02]  /*e5b0*/  LDGDEPBAR ;  /* 0x00000000000079af */ /* 0x000e240000000000 */
.L_x_4002:
        /* <DEDUP_REMOVED lines=72> */
[----:B--2---:R-:W-:Y:S02]  /*ea40*/  FMNMX.FTZ R2, R95, R2, !PT ;  /* 0x000000025f027209 */ /* 0x004fe40007810000 */
[----:B------:R-:W1:Y:S02]  /*ea50*/  LDSM.16.MT88.4 R92, [R132+0x3000] ;  /* 0x00300000845c783b */ /* 0x000e640000004200 */
[C---:B------:R-:W-:Y:S01]  /*ea60*/  FSETP.NEU.FTZ.AND P0, PT, R2.reuse, -INF , PT ;  /* 0xff8000000200780b */ /* 0x040fe20003f1d000 */
[C---:B------:R-:W-:Y:S02]  /*ea70*/  FMUL.FTZ R97, R2.reuse, c[0x0][0x23c] ;  /* 0x00008f0002617a20 */ /* 0x040fe40000410000 */
[----:B------:R-:W-:Y:S02]  /*ea80*/  FADD.FTZ R86, -R2, R87 ;  /* 0x0000005702567221 */ /* 0x000fe40000010100 */
[----:B------:R-:W-:Y:S01]  /*ea90*/  FADD.FTZ R87, -R0, R3 ;  /* 0x0000000300577221 */ /* 0x000fe20000010100 */
[----:B------:R-:W-:Y:S01]  /*eaa0*/  FSEL R97, R97, RZ, P0 ;  /* 0x000000ff61617208 */ /* 0x000fe20000000000 */
[----:B------:R-:W-:Y:S01]  /*eab0*/  FMUL.FTZ R88, R86, c[0x0][0x23c] ;  /* 0x00008f0056587a20 */ /* 0x000fe20000410000 */
[----:B------:R-:W-:Y:S01]  /*eac0*/  FSETP.NEU.FTZ.AND P0, PT, R0, -INF , PT ;  /* 0xff8000000000780b */ /* 0x000fe20003f1d000 */
[----:B------:R-:W-:Y:S01]  /*ead0*/  FMUL.FTZ R3, R87, c[0x0][0x23c] ;  /* 0x00008f0057037a20 */ /* 0x000fe20000410000 */
[----:B------:R-:W-:Y:S01]  /*eae0*/  MOV R87, R2 ;  /* 0x0000000200577202 */ /* 0x000fe20000000f00 */
[----:B------:R-:W2:Y:S01]  /*eaf0*/  MUFU.EX2 R86, R88 ;  /* 0x0000005800567308 */ /* 0x000ea20000000800 */
[----:B------:R-:W-:Y:S01]  /*eb00*/  FSEL R96, R96, RZ, P0 ;  /* 0x000000ff60607208 */ /* 0x000fe20000000000 */
[--C-:B------:R-:W-:Y:S01]  /*eb10*/  FFMA.FTZ R112, R36, c[0x0][0x23c], -R97.reuse ;  /* 0x00008f0024707a23 */ /* 0x100fe20000010861 */
[----:B------:R-:W-:Y:S01]  /*eb20*/  ISETP.GT.AND P0, PT, R150, R137, PT ;  /* 0x000000899600720c */ /* 0x000fe20003f04270 */
[--C-:B------:R-:W-:Y:S02]  /*eb30*/  FFMA.FTZ R36, R44, c[0x0][0x23c], -R97.reuse ;  /* 0x00008f002c247a23 */ /* 0x100fe40000010861 */
[--C-:B------:R-:W-:Y:S02]  /*eb40*/  FFMA.FTZ R55, R55, c[0x0][0x23c], -R96.reuse ;  /* 0x00008f0037377a23 */ /* 0x100fe40000010860 */
[--C-:B------:R-:W-:Y:S02]  /*eb50*/  FFMA.FTZ R104, R7, c[0x0][0x23c], -R96.reuse ;  /* 0x00008f0007687a23 */ /* 0x100fe40000010860 */
        /* <DEDUP_REMOVED lines=9> */
[C---:B--2---:R-:W-:Y:S02]  /*ebf0*/  FMUL.FTZ R68, R86.reuse, R68 ;  /* 0x0000004456447220 */ /* 0x044fe40000410000 */
[C---:B------:R-:W-:Y:S02]  /*ec00*/  FMUL.FTZ R69, R86.reuse, R69 ;  /* 0x0000004556457220 */ /* 0x040fe40000410000 */
[C---:B------:R-:W-:Y:S01]  /*ec10*/  FMUL.FTZ R72, R86.reuse, R72 ;  /* 0x0000004856487220 */ /* 0x040fe20000410000 */
[----:B------:R-:W-:Y:S01]  /*ec20*/  MUFU.EX2 R107, R107 ;  /* 0x0000006b006b7308 */ /* 0x000fe20000000800 */
[C---:B------:R-:W-:Y:S02]  /*ec30*/  FMUL.FTZ R73, R86.reuse, R73 ;  /* 0x0000004956497220 */ /* 0x040fe40000410000 */
[C---:B------:R-:W-:Y:S02]  /*ec40*/  FMUL.FTZ R76, R86.reuse, R76 ;  /* 0x0000004c564c7220 */ /* 0x040fe40000410000 */
        /* <DEDUP_REMOVED lines=40> */
[----:B------:R-:W-:Y:S02]  /*eed0*/  FFMA.FTZ R58, R58, c[0x0][0x23c], -R96 ;  /* 0x00008f003a3a7a23 */ /* 0x000fe40000010860 */
[----:B--2---:R-:W-:Y:S02]  /*eee0*/  FFMA.FTZ R106, R86, R157, R90 ;  /* 0x0000009d566a7223 */ /* 0x004fe4000001005a */
[--C-:B------:R-:W-:Y:S02]  /*eef0*/  FFMA.FTZ R157, R16, c[0x0][0x23c], -R97.reuse ;  /* 0x00008f00109d7a23 */ /* 0x100fe40000010861 */
[----:B------:R-:W-:Y:S03]  /*ef00*/  FFMA.FTZ R86, R33, c[0x0][0x23c], -R97 ;  /* 0x00008f0021567a23 */ /* 0x000fe60000010861 */
[----:B------:R-:W2:Y:S01]  /*ef10*/  MUFU.EX2 R116, R116 ;  /* 0x0000007400747308 */ /* 0x000ea20000000800 */
[----:B---3--:R-:W-:Y:S01]  /*ef20*/  FFMA.FTZ R109, R3, R156, R89 ;  /* 0x0000009c036d7223 */ /* 0x008fe20000010059 */
[----:B------:R-:W-:Y:S01]  /*ef30*/  F2FP.BF16.PACK_AB R89, R104, R89 ;  /* 0x000000596859723e */ /* 0x000fe200000010ff */
[--C-:B------:R-:W-:Y:S01]  /*ef40*/  FFMA.FTZ R156, R18, c[0x0][0x23c], -R96.reuse ;  /* 0x00008f00129c7a23 */ /* 0x100fe20000010860 */
[----:B------:R-:W-:Y:S01]  /*ef50*/  MOV R3, R0 ;  /* 0x0000000000037202 */ /* 0x000fe20000000f00 */
[----:B------:R-:W-:Y:S05]  /*ef60*/  FADD.FTZ R109, R104, R109 ;  /* 0x0000006d686d7221 */ /* 0x000fea0000010000 */
[----:B------:R-:W3:Y:S01]  /*ef70*/  MUFU.EX2 R119, R119 ;  /* 0x0000007700777308 */ /* 0x000ee20000000800 */
[----:B------:R-:W-:Y:S02]  /*ef80*/  FFMA.FTZ R104, R42, c[0x0][0x23c], -R96 ;  /* 0x00008f002a687a23 */ /* 0x000fe40000010860 */
[----:B------:R-:W-:Y:S01]  /*ef90*/  FADD.FTZ R160, R108, R109 ;  /* 0x0000006d6ca07221 */ /* 0x000fe20000010000 */
[C---:B----4-:R-:W-:Y:S01]  /*efa0*/  F2FP.BF16.PACK_AB R88, R103.reuse, R90 ;  /* 0x0000005a6758723e */ /* 0x050fe200000010ff */
[----:B------:R-:W-:Y:S02]  /*efb0*/  FADD.FTZ R106, R103, R106 ;  /* 0x0000006a676a7221 */ /* 0x000fe40000010000 */
[----:B------:R-:W-:Y:S02]  /*efc0*/  FFMA.FTZ R103, R34, c[0x0][0x23c], -R96 ;  /* 0x00008f0022677a23 */ /* 0x000fe40000010860 */
[----:B------:R-:W-:Y:S01]  /*efd0*/  FADD.FTZ R163, R107, R106 ;  /* 0x0000006a6ba37221 */ /* 0x000fe20000010000 */
[----:B------:R-:W4:Y:S01]  /*efe0*/  MUFU.EX2 R159, R159 ;  /* 0x0000009f009f7308 */ /* 0x000f220000000800 */
[--C-:B------:R-:W-:Y:S02]  /*eff0*/  FFMA.FTZ R34, R35, c[0x0][0x23c], -R96.reuse ;  /* 0x00008f0023227a23 */ /* 0x100fe40000010860 */
[----:B------:R-:W-:Y:S01]  /*f000*/  FFMA.FTZ R35, R41, c[0x0][0x23c], -R97 ;  /* 0x00008f0029237a23 */ /* 0x000fe20000010861 */
[C---:B--2---:R-:W-:Y:S01]  /*f010*/  F2FP.BF16.PACK_AB R90, R116.reuse, R107 ;  /* 0x0000006b745a723e */ /* 0x044fe200000010ff */
[--C-:B------:R-:W-:Y:S02]  /*f020*/  FFMA.FTZ R107, R43, c[0x0][0x23c], -R96.reuse ;  /* 0x00008f002b6b7a23 */ /* 0x100fe40000010860 */
[----:B------:R-:W-:Y:S02]  /*f030*/  FADD.FTZ R116, R116, R163 ;  /* 0x000000a374747221 */ /* 0x000fe40000010000 */
[--C-:B------:R-:W-:Y:S01]  /*f040*/  FFMA.FTZ R109, R37, c[0x0][0x23c], -R97.reuse ;  /* 0x00008f00256d7a23 */ /* 0x100fe20000010861 */
[----:B------:R-:W-:Y:S01]  /*f050*/  MUFU.EX2 R161, R161 ;  /* 0x000000a100a17308 */ /* 0x000fe20000000800 */
[----:B------:R-:W-:Y:S01]  /*f060*/  FFMA.FTZ R106, R39, c[0x0][0x23c], -R96 ;  /* 0x00008f00276a7a23 */ /* 0x000fe20000010860 */
[C---:B---3--:R-:W-:Y:S01]  /*f070*/  F2FP.BF16.PACK_AB R91, R119.reuse, R108 ;  /* 0x0000006c775b723e */ /* 0x048fe200000010ff */
[--C-:B------:R-:W-:Y:S02]  /*f080*/  FFMA.FTZ R108, R40, c[0x0][0x23c], -R97.reuse ;  /* 0x00008f00286c7a23 */ /* 0x100fe40000010861 */
[----:B------:R-:W-:Y:S01]  /*f090*/  LDSM.16.MT88.4 R40, [R132+0x3800] ;  /* 0x003800008428783b */ /* 0x000fe20000004200 */
[----:B------:R-:W-:Y:S04]  /*f0a0*/  FADD.FTZ R160, R119, R160 ;  /* 0x000000a077a07221 */ /* 0x000fe80000010000 */
[----:B------:R-:W2:Y:S01]  /*f0b0*/  MUFU.EX2 R158, R158 ;  /* 0x0000009e009e7308 */ /* 0x000ea20000000800 */
[C---:B-1----:R-:W-:Y:S05]  /*f0c0*/  HMMA.16816.F32.BF16 R68, R88.reuse, R92, R68 ;  /* 0x0000005c5844723c */ /* 0x042fea0000041844 */
[----:B------:R-:W-:Y:S03]  /*f0d0*/  FFMA.FTZ R119, R53, c[0x0][0x23c], -R97 ;  /* 0x00008f0035777a23 */ /* 0x000fe60000010861 */
[C---:B------:R-:W-:Y:S01]  /*f0e0*/  HMMA.16816.F32.BF16 R72, R88.reuse, R94, R72 ;  /* 0x0000005e5848723c */ /* 0x040fe20000041848 */
[----:B------:R-:W1:Y:S01]  /*f0f0*/  MUFU.EX2 R157, R157 ;  /* 0x0000009d009d7308 */ /* 0x000e620000000800 */
[----:B------:R-:W3:Y:S09]  /*f100*/  LDSM.16.MT88.4 R92, [R131+0x3000] ;  /* 0x00300000835c783b */ /* 0x000ef20000004200 */
[----:B------:R-:W5:Y:S10]  /*f110*/  MUFU.EX2 R156, R156 ;  /* 0x0000009c009c7308 */ /* 0x000f740000000800 */
[----:B------:R-:W-:Y:S10]  /*f120*/  MUFU.EX2 R123, R123 ;  /* 0x0000007b007b7308 */ /* 0x000ff40000000800 */
[----:B------:R-:W-:Y:S10]  /*f130*/  MUFU.EX2 R114, R114 ;  /* 0x0000007200727308 */ /* 0x000ff40000000800 */
[----:B------:R-:W-:Y:S01]  /*f140*/  MUFU.EX2 R122, R122 ;  /* 0x0000007a007a7308 */ /* 0x000fe20000000800 */
[C---:B---3--:R-:W-:Y:S08]  /*f150*/  HMMA.16816.F32.BF16 R76, R88.reuse, R92, R76 ;  /* 0x0000005c584c723c */ /* 0x048ff0000004184c */
[----:B------:R-:W-:Y:S01]  /*f160*/  HMMA.16816.F32.BF16 R80, R88, R94, R80 ;  /* 0x0000005e5850723c */ /* 0x000fe20000041850 */
[----:B------:R-:W3:Y:S01]  /*f170*/  MUFU.EX2 R115, R115 ;  /* 0x0000007300737308 */ /* 0x000ee20000000800 */
[----:B------:R-:W3:Y:S05]  /*f180*/  LDSM.16.MT88.4 R92, [R132+0x3400] ;  /* 0x00340000845c783b */ /* 0x000eea0000004200 */
[----:B----4-:R-:W-:Y:S01]  /*f190*/  F2FP.BF16.PACK_AB R88, R118, R159 ;  /* 0x0000009f7658723e */ /* 0x010fe200000010ff */
[----:B------:R-:W-:Y:S01]  /*f1a0*/  FADD.FTZ R159, R159, R116 ;  /* 0x000000749f9f7221 */ /* 0x000fe20000010000 */
[----:B--2---:R-:W-:Y:S02]  /*f1b0*/  F2FP.BF16.PACK_AB R89, R158, R161 ;  /* 0x000000a19e59723e */ /* 0x004fe400000010ff */
[----:B------:R-:W-:Y:S01]  /*f1c0*/  MUFU.EX2 R117, R117 ;  /* 0x0000007500757308 */ /* 0x000fe20000000800 */
[----:B------:R-:W-:Y:S01]  /*f1d0*/  FFMA.FTZ R116, R51, c[0x0][0x23c], -R96 ;  /* 0x00008f0033747a23 */ /* 0x000fe20000010860 */
[----:B-1----:R-:W-:Y:S01]  /*f1e0*/  F2FP.BF16.PACK_AB R90, R120, R157 ;  /* 0x0000009d785a723e */ /* 0x002fe200000010ff */
[----:B------:R-:W-:Y:S01]  /*f1f0*/  FADD.FTZ R161, R161, R160 ;  /* 0x000000a0a1a17221 */ /* 0x000fe20000010000 */
[----:B-----5:R-:W-:Y:S03]  /*f200*/  F2FP.BF16.PACK_AB R91, R121, R156 ;  /* 0x0000009c795b723e */ /* 0x020fe600000010ff */
[----:B------:R-:W-:Y:S03]  /*f210*/  FADD.FTZ R161, R158, R161 ;  /* 0x000000a19ea17221 */ /* 0x000fe60000010000 */
[----:B------:R-:W1:Y:S01]  /*f220*/  MUFU.EX2 R100, R100 ;  /* 0x0000006400647308 */ /* 0x000e620000000800 */
[----:B------:R-:W-:Y:S01]  /*f230*/  FADD.FTZ R156, R156, R161 ;  /* 0x000000a19c9c7221 */ /* 0x000fe20000010000 */
[----:B---3--:R-:W-:Y:S08]  /*f240*/  F2FP.BF16.PACK_AB R37, R115, R122 ;  /* 0x0000007a7325723e */ /* 0x008ff000000010ff */
[----:B------:R-:W-:Y:S10]  /*f250*/  MUFU.EX2 R105, R105 ;  /* 0x0000006900697308 */ /* 0x000ff40000000800 */
[----:B------:R-:W2:Y:S01]  /*f260*/  MUFU.EX2 R102, R102 ;  /* 0x0000006600667308 */ /* 0x000ea20000000800 */
[C---:B------:R-:W-:Y:S03]  /*f270*/  HMMA.16816.F32.BF16 R68, R88.reuse, R92, R68 ;  /* 0x0000005c5844723c */ /* 0x040fe60000041844 */
[----:B-1----:R-:W-:Y:S05]  /*f280*/  F2FP.BF16.PACK_AB R38, R100, R117 ;  /* 0x000000756426723e */ /* 0x002fea00000010ff */
[C---:B------:R-:W-:Y:S01]  /*f290*/  HMMA.16816.F32.BF16 R72, R88.reuse, R94, R72 ;  /* 0x0000005e5848723c */ /* 0x040fe20000041848 */
[----:B------:R-:W-:Y:S01]  /*f2a0*/  MUFU.EX2 R98, R98 ;  /* 0x0000006200627308 */ /* 0x000fe20000000800 */
[----:B------:R-:W1:Y:S09]  /*f2b0*/  LDSM.16.MT88.4 R92, [R131+0x3400] ;  /* 0x00340000835c783b */ /* 0x000e720000004200 */
[----:B------:R-:W3:Y:S01]  /*f2c0*/  MUFU.EX2 R99, R99 ;  /* 0x0000006300637308 */ /* 0x000ee20000000800 */
[----:B--2---:R-:W-:Y:S09]  /*f2d0*/  F2FP.BF16.PACK_AB R39, R102, R105 ;  /* 0x000000696627723e */ /* 0x004ff200000010ff */
[----:B------:R-:W-:Y:S10]  /*f2e0*/  MUFU.EX2 R110, R110 ;  /* 0x0000006e006e7308 */ /* 0x000ff40000000800 */
[----:B------:R-:W2:Y:S10]  /*f2f0*/  MUFU.EX2 R111, R111 ;  /* 0x0000006f006f7308 */ /* 0x000eb40000000800 */
[----:B------:R-:W-:Y:S01]  /*f300*/  MUFU.EX2 R101, R101 ;  /* 0x0000006500657308 */ /* 0x000fe20000000800 */
[C---:B-1----:R-:W-:Y:S07]  /*f310*/  HMMA.16816.F32.BF16 R76, R88.reuse, R92, R76 ;  /* 0x0000005c584c723c */ /* 0x042fee000004184c */
[--C-:B------:R-:W-:Y:S01]  /*f320*/  FFMA.FTZ R92, R47, c[0x0][0x23c], -R96.reuse ;  /* 0x00008f002f5c7a23 */ /* 0x100fe20000010860 */
[----:B------:R-:W-:Y:S01]  /*f330*/  HMMA.16816.F32.BF16 R80, R88, R94, R80 ;  /* 0x0000005e5850723c */ /* 0x000fe20000041850 */
[----:B------:R1:W-:Y:S03]  /*f340*/  MUFU.EX2 R95, R36 ;  /* 0x00000024005f7308 */ /* 0x0003e60000000800 */
[--C-:B------:R-:W-:Y:S03]  /*f350*/  FFMA.FTZ R93, R50, c[0x0][0x23c], -R96.reuse ;  /* 0x00008f00325d7a23 */ /* 0x100fe60000010860 */
[--C-:B------:R-:W-:Y:S02]  /*f360*/  FFMA.FTZ R90, R45, c[0x0][0x23c], -R97.reuse ;  /* 0x00008f002d5a7a23 */ /* 0x100fe40000010861 */
[--C-:B------:R-:W-:Y:S02]  /*f370*/  FFMA.FTZ R91, R46, c[0x0][0x23c], -R96.reuse ;  /* 0x00008f002e5b7a23 */ /* 0x100fe40000010860 */
[----:B------:R-:W4:Y:S01]  /*f380*/  MUFU.EX2 R86, R86 ;  /* 0x0000005600567308 */ /* 0x000f220000000800 */
[----:B------:R-:W5:Y:S01]  /*f390*/  LDSM.16.MT88.4 R44, [R131+0x3800] ;  /* 0x00380000832c783b */ /* 0x000f620000004200 */
[--C-:B------:R-:W-:Y:S02]  /*f3a0*/  FFMA.FTZ R88, R48, c[0x0][0x23c], -R97.reuse ;  /* 0x00008f0030587a23 */ /* 0x100fe40000010861 */
[--C-:B------:R-:W-:Y:S02]  /*f3b0*/  FFMA.FTZ R89, R49, c[0x0][0x23c], -R97.reuse ;  /* 0x00008f0031597a23 */ /* 0x100fe40000010861 */
[----:B------:R-:W-:Y:S02]  /*f3c0*/  FFMA.FTZ R94, R52, c[0x0][0x23c], -R97 ;  /* 0x00008f00345e7a23 */ /* 0x000fe40000010861 */
[----:B------:R-:W-:Y:S01]  /*f3d0*/  FADD.FTZ R52, R118, R159 ;  /* 0x0000009f76347221 */ /* 0x000fe20000010000 */
[----:B------:R-:W-:Y:S01]  /*f3e0*/  LDSM.16.MT88.4 R48, [R131+0x3c00] ;  /* 0x003c00008330783b */ /* 0x000fe20000004200 */
[----:B------:R-:W-:Y:S01]  /*f3f0*/  MUFU.EX2 R103, R103 ;  /* 0x0000006700677308 */ /* 0x000fe20000000800 */
[----:B------:R-:W-:Y:S02]  /*f400*/  FFMA.FTZ R118, R54, c[0x0][0x23c], -R96 ;  /* 0x00008f0036767a23 */ /* 0x000fe40000010860 */
[----:B------:R-:W-:Y:S01]  /*f410*/  FADD.FTZ R53, R157, R52 ;  /* 0x000000349d357221 */ /* 0x000fe20000010000 */
[----:B-1----:R-:W-:Y:S03]  /*f420*/  F2FP.BF16.PACK_AB R36, R114, R123 ;  /* 0x0000007b7224723e */ /* 0x002fe600000010ff */
[----:B------:R-:W-:Y:S03]  /*f430*/  FADD.FTZ R120, R120, R53 ;  /* 0x0000003578787221 */ /* 0x000fe60000010000 */
[----:B------:R-:W1:Y:S01]  /*f440*/  MUFU.EX2 R34, R34 ;  /* 0x0000002200227308 */ /* 0x000e620000000800 */
[C---:B------:R-:W-:Y:S05]  /*f450*/  HMMA.16816.F32.BF16 R68, R36.reuse, R40, R68 ;  /* 0x000000282444723c */ /* 0x040fea0000041844 */
[----:B------:R-:W-:Y:S03]  /*f460*/  FADD.FTZ R123, R123, R120 ;  /* 0x000000787b7b7221 */ /* 0x000fe60000010000 */
[C---:B------:R-:W-:Y:S01]  /*f470*/  HMMA.16816.F32.BF16 R72, R36.reuse, R42, R72 ;  /* 0x0000002a2448723c */ /* 0x040fe20000041848 */
[----:B------:R-:W-:Y:S01]  /*f480*/  MUFU.EX2 R112, R112 ;  /* 0x0000007000707308 */ /* 0x000fe20000000800 */
[----:B------:R-:W1:Y:S09]  /*f490*/  LDSM.16.MT88.4 R40, [R132+0x3c00] ;  /* 0x003c00008428783b */ /* 0x000e720000004200 */
[----:B------:R-:W1:Y:S01]  /*f4a0*/  MUFU.EX2 R109, R109 ;  /* 0x0000006d006d7308 */ /* 0x000e620000000800 */
[C---:B-----5:R-:W-:Y:S08]  /*f4b0*/  HMMA.16816.F32.BF16 R76, R36.reuse, R44, R76 ;  /* 0x0000002c244c723c */ /* 0x060ff0000004184c */
[----:B------:R-:W-:Y:S01]  /*f4c0*/  HMMA.16816.F32.BF16 R80, R36, R46, R80 ;  /* 0x0000002e2450723c */ /* 0x000fe20000041850 */
[----:B------:R-:W-:Y:S01]  /*f4d0*/  MUFU.EX2 R113, R113 ;  /* 0x0000007100717308 */ /* 0x000fe20000000800 */
[----:B------:R-:W5:Y:S05]  /*f4e0*/  LDSM.16.MT88.4 R44, [R132+0x4000] ;  /* 0x00400000842c783b */ /* 0x000f6a0000004200 */
[----:B---3--:R-:W-:Y:S02]  /*f4f0*/  F2FP.BF16.PACK_AB R36, R99, R98 ;  /* 0x000000626324723e */ /* 0x008fe400000010ff */
[----:B--2---:R-:W-:Y:S02]  /*f500*/  F2FP.BF16.PACK_AB R37, R111, R110 ;  /* 0x0000006e6f25723e */ /* 0x004fe400000010ff */
[----:B------:R-:W2:Y:S01]  /*f510*/  MUFU.EX2 R106, R106 ;  /* 0x0000006a006a7308 */ /* 0x000ea20000000800 */
[----:B----4-:R-:W-:Y:S02]  /*f520*/  F2FP.BF16.PACK_AB R38, R86, R101 ;  /* 0x000000655626723e */ /* 0x010fe400000010ff */
[----:B-1----:R-:W-:Y:S07]  /*f530*/  F2FP.BF16.PACK_AB R39, R34, R103 ;  /* 0x000000672227723e */ /* 0x002fee00000010ff */
[----:B------:R-:W-:Y:S01]  /*f540*/  MUFU.EX2 R108, R108 ;  /* 0x0000006c006c7308 */ /* 0x000fe20000000800 */
[C---:B------:R-:W-:Y:S08]  /*f550*/  HMMA.16816.F32.BF16 R68, R36.reuse, R40, R68 ;  /* 0x000000282444723c */ /* 0x040ff00000041844 */
[C---:B------:R-:W-:Y:S01]  /*f560*/  HMMA.16816.F32.BF16 R72, R36.reuse, R42, R72 ;  /* 0x0000002a2448723c */ /* 0x040fe20000041848 */
[----:B------:R-:W1:Y:S01]  /*f570*/  MUFU.EX2 R35, R35 ;  /* 0x0000002300237308 */ /* 0x000e620000000800 */
[----:B------:R-:W3:Y:S06]  /*f580*/  LDSM.16.MT88.4 R40, [R131+0x4000] ;  /* 0x004000008328783b */ /* 0x000eec0000004200 */
[C---:B------:R-:W-:Y:S03]  /*f590*/  HMMA.16816.F32.BF16 R76, R36.reuse, R48, R76 ;  /* 0x00000030244c723c */ /* 0x040fe6000004184c */
[----:B------:R-:W-:Y:S04]  /*f5a0*/  MUFU.EX2 R104, R104 ;  /* 0x0000006800687308 */ /* 0x000fe80000000800 */
[----:B------:R-:W-:Y:S01]  /*f5b0*/  FADD.FTZ R49, R121, R156 ;  /* 0x0000009c79317221 */ /* 0x000fe20000010000 */
[----:B------:R-:W-:Y:S04]  /*f5c0*/  HMMA.16816.F32.BF16 R80, R36, R50, R80 ;  /* 0x000000322450723c */ /* 0x000fe80000041850 */
[----:B------:R-:W-:Y:S01]  /*f5d0*/  FADD.FTZ R122, R122, R49 ;  /* 0x000000317a7a7221 */ /* 0x000fe20000010000 */
[----:B------:R-:W4:Y:S01]  /*f5e0*/  MUFU.EX2 R107, R107 ;  /* 0x0000006b006b7308 */ /* 0x000f220000000800 */
[----:B------:R-:W3:Y:S01]  /*f5f0*/  LDSM.16.MT88.4 R48, [R132+0x4400] ;  /* 0x004400008430783b */ /* 0x000ee20000004200 */
[----:B------:R-:W-:Y:S01]  /*f600*/  F2FP.BF16.PACK_AB R36, R109, R112 ;  /* 0x000000706d24723e */ /* 0x000fe200000010ff */
[----:B------:R-:W-:Y:S01]  /*f610*/  FADD.FTZ R122, R115, R122 ;  /* 0x0000007a737a7221 */ /* 0x000fe20000010000 */
[----:B--2---:R-:W-:Y:S03]  /*f620*/  F2FP.BF16.PACK_AB R37, R106, R113 ;  /* 0x000000716a25723e */ /* 0x004fe600000010ff */
[----:B-1----:R-:W-:Y:S01]  /*f630*/  F2FP.BF16.PACK_AB R38, R35, R108 ;  /* 0x0000006c2326723e */ /* 0x002fe200000010ff */
[--C-:B------:R-:W-:Y:S02]  /*f640*/  FFMA.FTZ R121, R59, c[0x0][0x23c], -R96.reuse ;  /* 0x00008f003b797a23 */ /* 0x100fe40000010860 */
[----:B------:R1:W-:Y:S01]  /*f650*/  MUFU.EX2 R157, R55 ;  /* 0x00000037009d7308 */ /* 0x0003e20000000800 */
[--C-:B------:R-:W-:Y:S02]  /*f660*/  FFMA.FTZ R59, R60, c[0x0][0x23c], -R97.reuse ;  /* 0x00008f003c3b7a23 */ /* 0x100fe40000010861 */
[----:B------:R-:W-:Y:S02]  /*f670*/  FFMA.FTZ R60, R61, c[0x0][0x23c], -R97 ;  /* 0x00008f003d3c7a23 */ /* 0x000fe40000010861 */
[--C-:B------:R-:W-:Y:S02]  /*f680*/  FFMA.FTZ R61, R62, c[0x0][0x23c], -R96.reuse ;  /* 0x00008f003e3d7a23 */ /* 0x100fe40000010860 */
[----:B------:R-:W-:Y:S03]  /*f690*/  FFMA.FTZ R62, R63, c[0x0][0x23c], -R96 ;  /* 0x00008f003f3e7a23 */ /* 0x000fe60000010860 */
[----:B------:R-:W2:Y:S01]  /*f6a0*/  MUFU.EX2 R90, R90 ;  /* 0x0000005a005a7308 */ /* 0x000ea20000000800 */
[----:B----4-:R-:W-:Y:S09]  /*f6b0*/  F2FP.BF16.PACK_AB R39, R107, R104 ;  /* 0x000000686b27723e */ /* 0x010ff200000010ff */
[----:B------:R-:W-:Y:S01]  /*f6c0*/  MUFU.EX2 R91, R91 ;  /* 0x0000005b005b7308 */ /* 0x000fe20000000800 */
[C---:B-----5:R-:W-:Y:S01]  /*f6d0*/  HMMA.16816.F32.BF16 R68, R36.reuse, R44, R68 ;  /* 0x0000002c2444723c */ /* 0x060fe20000041844 */
[----:B-1----:R-:W1:Y:S07]  /*f6e0*/  LDSM.16.MT88.4 R52, [R131+0x4400] ;  /* 0x004400008334783b */ /* 0x002e6e0000004200 */
[C---:B------:R-:W-:Y:S01]  /*f6f0*/  HMMA.16816.F32.BF16 R72, R36.reuse, R46, R72 ;  /* 0x0000002e2448723c */ /* 0x040fe20000041848 */
[----:B------:R-:W4:Y:S01]  /*f700*/  MUFU.EX2 R92, R92 ;  /* 0x0000005c005c7308 */ /* 0x000f220000000800 */
[----:B------:R-:W-:Y:S06]  /*f710*/  LDSM.16.MT88.4 R44, [R131+0x4800] ;  /* 0x00480000832c783b */ /* 0x000fec0000004200 */
[C---:B---3--:R-:W-:Y:S03]  /*f720*/  HMMA.16816.F32.BF16 R76, R36.reuse, R40, R76 ;  /* 0x00000028244c723c */ /* 0x048fe6000004184c */
[----:B------:R-:W-:Y:S04]  /*f730*/  MUFU.EX2 R88, R88 ;  /* 0x0000005800587308 */ /* 0x000fe80000000800 */
[----:B------:R-:W-:Y:S01]  /*f740*/  FADD.FTZ R40, R114, R123 ;  /* 0x0000007b72287221 */ /* 0x000fe20000010000 */
[----:B------:R-:W-:Y:S04]  /*f750*/  HMMA.16816.F32.BF16 R80, R36, R42, R80 ;  /* 0x0000002a2450723c */ /* 0x000fe80000041850 */
[----:B------:R-:W-:Y:S01]  /*f760*/  FADD.FTZ R117, R117, R40 ;  /* 0x0000002875757221 */ /* 0x000fe20000010000 */
[----:B------:R-:W3:Y:S01]  /*f770*/  MUFU.EX2 R89, R89 ;  /* 0x0000005900597308 */ /* 0x000ee20000000800 */
[----:B------:R-:W5:Y:S01]  /*f780*/  LDSM.16.MT88.4 R40, [R132+0x4800] ;  /* 0x004800008428783b */ /* 0x000f620000004200 */
[----:B--2---:R-:W-:Y:S01]  /*f790*/  F2FP.BF16.PACK_AB R36, R90, R95 ;  /* 0x0000005f5a24723e */ /* 0x004fe200000010ff */
[----:B------:R-:W-:Y:S01]  /*f7a0*/  FADD.FTZ R117, R100, R117 ;  /* 0x0000007564757221 */ /* 0x000fe20000010000 */
[----:B----4-:R-:W-:Y:S03]  /*f7b0*/  F2FP.BF16.PACK_AB R37, R92, R91 ;  /* 0x0000005b5c25723e */ /* 0x010fe600000010ff */
[--C-:B------:R-:W-:Y:S02]  /*f7c0*/  FFMA.FTZ R114, R64, c[0x0][0x23c], -R97.reuse ;  /* 0x00008f0040727a23 */ /* 0x100fe40000010861 */
[----:B------:R-:W-:Y:S01]  /*f7d0*/  FFMA.FTZ R97, R65, c[0x0][0x23c], -R97 ;  /* 0x00008f0041617a23 */ /* 0x000fe20000010861 */
[----:B------:R-:W-:Y:S01]  /*f7e0*/  MUFU.EX2 R93, R93 ;  /* 0x0000005d005d7308 */ /* 0x000fe20000000800 */
[----:B------:R-:W-:Y:S09]  /*f7f0*/  FADD.FTZ R98, R98, R117 ;  /* 0x0000007562627221 */ /* 0x000ff20000010000 */
[----:B------:R-:W2:Y:S01]  /*f800*/  MUFU.EX2 R116, R116 ;  /* 0x0000007400747308 */ /* 0x000ea20000000800 */
[----:B---3--:R-:W-:Y:S09]  /*f810*/  F2FP.BF16.PACK_AB R38, R89, R88 ;  /* 0x000000585926723e */ /* 0x008ff200000010ff */
[----:B------:R-:W-:Y:S10]  /*f820*/  MUFU.EX2 R94, R94 ;  /* 0x0000005e005e7308 */ /* 0x000ff40000000800 */
[----:B------:R-:W3:Y:S01]  /*f830*/  MUFU.EX2 R119, R119 ;  /* 0x0000007700777308 */ /* 0x000ee20000000800 */
[----:B--2---:R-:W-:Y:S09]  /*f840*/  F2FP.BF16.PACK_AB R39, R116, R93 ;  /* 0x0000005d7427723e */ /* 0x004ff200000010ff */
[----:B------:R-:W2:Y:S01]  /*f850*/  MUFU.EX2 R118, R118 ;  /* 0x0000007600767308 */ /* 0x000ea20000000800 */
[C---:B------:R-:W-:Y:S07]  /*f860*/  HMMA.16816.F32.BF16 R68, R36.reuse, R48, R68 ;  /* 0x000000302444723c */ /* 0x040fee0000041844 */
[----:B------:R-:W-:Y:S01]  /*f870*/  FADD.FTZ R49, R105, R122 ;  /* 0x0000007a69317221 */ /* 0x000fe20000010000 */
[C---:B------:R-:W-:Y:S01]  /*f880*/  HMMA.16816.F32.BF16 R72, R36.reuse, R50, R72 ;  /* 0x000000322448723c */ /* 0x040fe20000041848 */
[----:B------:R-:W-:Y:S03]  /*f890*/  MUFU.EX2 R56, R56 ;  /* 0x0000003800387308 */ /* 0x000fe60000000800 */
[----:B------:R-:W-:Y:S04]  /*f8a0*/  FADD.FTZ R49, R102, R49 ;  /* 0x0000003166317221 */ /* 0x000fe80000010000 */
[----:B------:R-:W-:Y:S01]  /*f8b0*/  FADD.FTZ R110, R110, R49 ;  /* 0x000000316e6e7221 */ /* 0x000fe20000010000 */
[C---:B-1----:R-:W-:Y:S01]  /*f8c0*/  HMMA.16816.F32.BF16 R76, R36.reuse, R52, R76 ;  /* 0x00000034244c723c */ /* 0x042fe2000004184c */
[----:B------:R-:W1:Y:S01]  /*f8d0*/  LDSM.16.MT88.4 R48, [R132+0x4c00] ;  /* 0x004c00008430783b */ /* 0x000e620000004200 */
[----:B------:R-:W4:Y:S05]  /*f8e0*/  MUFU.EX2 R57, R57 ;  /* 0x0000003900397308 */ /* 0x000f2a0000000800 */
[--C-:B------:R-:W-:Y:S01]  /*f8f0*/  FFMA.FTZ R52, R66, c[0x0][0x23c], -R96.reuse ;  /* 0x00008f0042347a23 */ /* 0x100fe20000010860 */
[----:B------:R-:W-:Y:S04]  /*f900*/  HMMA.16816.F32.BF16 R80, R36, R54, R80 ;  /* 0x000000362450723c */ /* 0x000fe80000041850 */
[----:B------:R-:W-:Y:S01]  /*f910*/  MUFU.EX2 R58, R58 ;  /* 0x0000003a003a7308 */ /* 0x000fe20000000800 */
[----:B------:R-:W-:Y:S02]  /*f920*/  FFMA.FTZ R96, R67, c[0x0][0x23c], -R96 ;  /* 0x00008f0043607a23 */ /* 0x000fe40000010860 */
[----:B---3--:R-:W-:Y:S01]  /*f930*/  F2FP.BF16.PACK_AB R36, R119, R94 ;  /* 0x0000005e7724723e */ /* 0x008fe200000010ff */
[----:B------:R-:W-:Y:S01]  /*f940*/  FADD.FTZ R66, R99, R98 ;  /* 0x0000006263427221 */ /* 0x000fe20000010000 */
[----:B--2---:R-:W-:Y:S03]  /*f950*/  F2FP.BF16.PACK_AB R37, R157, R118 ;  /* 0x000000769d25723e */ /* 0x004fe600000010ff */
[----:B------:R-:W-:Y:S02]  /*f960*/  FADD.FTZ R98, R111, R110 ;  /* 0x0000006e6f627221 */ /* 0x000fe40000010000 */
        /* <DEDUP_REMOVED lines=13> */
[----:B------:R-:W3:Y:S01]  /*fa40*/  MUFU.EX2 R60, R60 ;  /* 0x0000003c003c7308 */ /* 0x000ee20000000800 */
[----:B------:R-:W-:Y:S02]  /*fa50*/  FADD.FTZ R108, R35, R108 ;  /* 0x0000006c236c7221 */ /* 0x000fe40000010000 */
[----:B------:R-:W-:Y:S01]  /*fa60*/  FADD.FTZ R34, R107, R34 ;  /* 0x000000226b227221 */ /* 0x000fe20000010000 */
[----:B--2---:R-:W-:Y:S01]  /*fa70*/  F2FP.BF16.PACK_AB R39, R121, R58 ;  /* 0x0000003a7927723e */ /* 0x004fe200000010ff */
[----:B------:R-:W-:Y:S02]  /*fa80*/  FADD.FTZ R95, R95, R108 ;  /* 0x0000006c5f5f7221 */ /* 0x000fe40000010000 */
[----:B------:R-:W-:Y:S02]  /*fa90*/  FADD.FTZ R91, R91, R34 ;  /* 0x000000225b5b7221 */ /* 0x000fe40000010000 */
[----:B------:R-:W-:Y:S01]  /*faa0*/  FADD.FTZ R95, R90, R95 ;  /* 0x0000005f5a5f7221 */ /* 0x000fe20000010000 */
[----:B------:R-:W-:Y:S01]  /*fab0*/  MUFU.EX2 R61, R61 ;  /* 0x0000003d003d7308 */ /* 0x000fe20000000800 */
[C---:B-----5:R-:W-:Y:S03]  /*fac0*/  HMMA.16816.F32.BF16 R68, R36.reuse, R40, R68 ;  /* 0x000000282444723c */ /* 0x060fe60000041844 */
[----:B------:R-:W-:Y:S02]  /*fad0*/  FADD.FTZ R92, R92, R91 ;  /* 0x0000005b5c5c7221 */ /* 0x000fe40000010000 */
[----:B------:R-:W-:Y:S02]  /*fae0*/  FADD.FTZ R88, R88, R95 ;  /* 0x0000005f58587221 */ /* 0x000fe40000010000 */
[----:B------:R-:W-:Y:S01]  /*faf0*/  FADD.FTZ R35, R93, R92 ;  /* 0x0000005c5d237221 */ /* 0x000fe20000010000 */
[C---:B------:R-:W-:Y:S01]  /*fb00*/  HMMA.16816.F32.BF16 R72, R36.reuse, R42, R72 ;  /* 0x0000002a2448723c */ /* 0x040fe20000041848 */
[----:B------:R-:W2:Y:S01]  /*fb10*/  MUFU.EX2 R62, R62 ;  /* 0x0000003e003e7308 */ /* 0x000ea20000000800 */
[----:B------:R-:W4:Y:S02]  /*fb20*/  LDSM.16.MT88.4 R40, [R131+0x4c00] ;  /* 0x004c00008328783b */ /* 0x000f240000004200 */
[----:B------:R-:W-:Y:S02]  /*fb30*/  FADD.FTZ R89, R89, R88 ;  /* 0x0000005859597221 */ /* 0x000fe40000010000 */
[----:B------:R-:W-:Y:S02]  /*fb40*/  FADD.FTZ R35, R116, R35 ;  /* 0x0000002374237221 */ /* 0x000fe40000010000 */
[C---:B------:R-:W-:Y:S03]  /*fb50*/  HMMA.16816.F32.BF16 R76, R36.reuse, R44, R76 ;  /* 0x0000002c244c723c */ /* 0x040fe6000004184c */
[----:B------:R-:W-:Y:S01]  /*fb60*/  MUFU.EX2 R63, R114 ;  /* 0x00000072003f7308 */ /* 0x000fe20000000800 */
[----:B------:R-:W-:Y:S02]  /*fb70*/  FADD.FTZ R94, R94, R89 ;  /* 0x000000595e5e7221 */ /* 0x000fe40000010000 */
[----:B------:R-:W-:Y:S02]  /*fb80*/  FADD.FTZ R118, R118, R35 ;  /* 0x0000002376767221 */ /* 0x000fe40000010000 */
[----:B------:R-:W-:Y:S04]  /*fb90*/  HMMA.16816.F32.BF16 R80, R36, R46, R80 ;  /* 0x0000002e2450723c */ /* 0x000fe80000041850 */
[----:B------:R-:W-:Y:S01]  /*fba0*/  FADD.FTZ R119, R119, R94 ;  /* 0x0000005e77777221 */ /* 0x000fe20000010000 */
[----:B------:R-:W5:Y:S01]  /*fbb0*/  MUFU.EX2 R64, R97 ;  /* 0x0000006100407308 */ /* 0x000f620000000800 */
[----:B------:R-:W-:Y:S01]  /*fbc0*/  FADD.FTZ R157, R157, R118 ;  /* 0x000000769d9d7221 */ /* 0x000fe20000010000 */
[----:B---3--:R-:W-:Y:S01]  /*fbd0*/  F2FP.BF16.PACK_AB R36, R60, R59 ;  /* 0x0000003b3c24723e */ /* 0x008fe200000010ff */
[----:B------:R-:W-:Y:S01]  /*fbe0*/  FADD.FTZ R34, R56, R119 ;  /* 0x0000007738227221 */ /* 0x000fe20000010000 */
[----:B--2---:R-:W-:Y:S03]  /*fbf0*/  F2FP.BF16.PACK_AB R37, R62, R61 ;  /* 0x0000003d3e25723e */ /* 0x004fe600000010ff */
[----:B------:R-:W-:Y:S03]  /*fc00*/  FADD.FTZ R34, R57, R34 ;  /* 0x0000002239227221 */ /* 0x000fe60000010000 */
[----:B------:R-:W-:Y:S01]  /*fc10*/  MUFU.EX2 R52, R52 ;  /* 0x0000003400347308 */ /* 0x000fe20000000800 */
[----:B------:R-:W-:Y:S04]  /*fc20*/  FADD.FTZ R59, R59, R34 ;  /* 0x000000223b3b7221 */ /* 0x000fe80000010000 */
[----:B------:R-:W-:Y:S05]  /*fc30*/  FADD.FTZ R60, R60, R59 ;  /* 0x0000003b3c3c7221 */ /* 0x000fea0000010000 */
[----:B------:R-:W2:Y:S01]  /*fc40*/  MUFU.EX2 R53, R96 ;  /* 0x0000006000357308 */ /* 0x000ea20000000800 */
[----:B-----5:R-:W-:Y:S01]  /*fc50*/  F2FP.BF16.PACK_AB R38, R64, R63 ;  /* 0x0000003f4026723e */ /* 0x020fe200000010ff */
[----:B------:R-:W-:Y:S01]  /*fc60*/  FADD.FTZ R63, R63, R60 ;  /* 0x0000003c3f3f7221 */ /* 0x000fe20000010000 */
[----:B--2---:R-:W-:Y:S07]  /*fc70*/  F2FP.BF16.PACK_AB R39, R53, R52 ;  /* 0x000000343527723e */ /* 0x004fee00000010ff */
[C---:B-1----:R-:W-:Y:S08]  /*fc80*/  HMMA.16816.F32.BF16 R68, R36.reuse, R48, R68 ;  /* 0x000000302444723c */ /* 0x042ff00000041844 */
[C---:B------:R-:W-:Y:S08]  /*fc90*/  HMMA.16816.F32.BF16 R72, R36.reuse, R50, R72 ;  /* 0x000000322448723c */ /* 0x040ff00000041848 */
[C---:B----4-:R-:W-:Y:S07]  /*fca0*/  HMMA.16816.F32.BF16 R76, R36.reuse, R40, R76 ;  /* 0x00000028244c723c */ /* 0x050fee000004184c */
[----:B------:R-:W-:Y:S01]  /*fcb0*/  FADD.FTZ R40, R58, R157 ;  /* 0x0000009d3a287221 */ /* 0x000fe20000010000 */
[----:B------:R-:W-:Y:S04]  /*fcc0*/  HMMA.16816.F32.BF16 R80, R36, R42, R80 ;  /* 0x0000002a2450723c */ /* 0x000fe80000041850 */
[----:B------:R-:W-:Y:S02]  /*fcd0*/  FADD.FTZ R40, R121, R40 ;  /* 0x0000002879287221 */ /* 0x000fe40000010000 */
[----:B------:R-:W-:Y:S02]  /*fce0*/  FADD.FTZ R157, R64, R63 ;  /* 0x0000003f409d7221 */ /* 0x000fe40000010000 */
[----:B------:R-:W-:Y:S04]  /*fcf0*/  FADD.FTZ R61, R61, R40 ;  /* 0x000000283d3d7221 */ /* 0x000fe80000010000 */
[----:B------:R-:W-:Y:S04]  /*fd00*/  FADD.FTZ R61, R62, R61 ;  /* 0x0000003d3e3d7221 */ /* 0x000fe80000010000 */
[----:B------:R-:W-:Y:S04]  /*fd10*/  FADD.FTZ R52, R52, R61 ;  /* 0x0000003d34347221 */ /* 0x000fe80000010000 */
[----:B------:R-:W-:Y:S01]  /*fd20*/  FADD.FTZ R156, R53, R52 ;  /* 0x00000034359c7221 */ /* 0x000fe20000010000 */
[----:B------:R-:W-:-:S05]  /*fd30*/  @P0 BRA `(.L_x_4004) ;  /* 0xffffd7b000000947 */ /* 0x000fca000383ffff */
.L_x_4000:
[----:B------:R-:W1:Y:S01]  /*fd40*/  SHFL.BFLY PT, R8, R157, 0x2, 0x1f ;  /* 0x0c401f009d087f89 */ /* 0x000e6200000e0000 */
[----:B------:R-:W-:Y:S01]  /*fd50*/  IMAD.MOV.U32 R7, RZ, RZ, 0x3f800000 ;  /* 0x3f800000ff077424 */ /* 0x000fe200078e00ff */
[----:B------:R-:W-:Y:S01]  /*fd60*/  IADD3 R30, -R143, RZ, RZ ;  /* 0x000000ff8f1e7210 */ /* 0x000fe20007ffe1ff */
[----:B------:R-:W-:Y:S01]  /*fd70*/  IMAD.MOV.U32 R6, RZ, RZ, 0x3f800000 ;  /* 0x3f800000ff067424 */ /* 0x000fe200078e00ff */
[----:B------:R-:W2:Y:S01]  /*fd80*/  SHFL.BFLY PT, R9, R156, 0x2, 0x1f ;  /* 0x0c401f009c097f89 */ /* 0x000ea200000e0000 */
[----:B------:R-:W-:Y:S03]  /*fd90*/  BSSY B0, `(.L_x_4005) ;  /* 0x0000087000007945 */ /* 0x000fe60003800000 */
[----:B------:R-:W3:Y:S04]  /*fda0*/  S2R R3, SR_TID.X ;  /* 0x0000000000037919 */ /* 0x000ee80000002100 */
[----:B------:R-:W-:Y:S06]  /*fdb0*/  BAR.SYNC.DEFER_BLOCKING 0x0 ;  /* 0x0000000000007b1d */ /* 0x000fec0000010000 */
[----:B------:R-:W4:Y:S04]  /*fdc0*/  S2R R28, SR_CTAID.Y ;  /* 0x00000000001c7919 */ /* 0x000f280000002600 */
[----:B------:R-:W5:Y:S01]  /*fdd0*/  S2R R31, SR_CTAID.X ;  /* 0x00000000001f7919 */ /* 0x000f620000002500 */
[----:B-1----:R-:W-:-:S02]  /*fde0*/  FADD.FTZ R8, R8, R157 ;  /* 0x0000009d08087221 */ /* 0x002fc40000010000 */
[----:B--2---:R-:W-:-:S03]  /*fdf0*/  FADD.FTZ R9, R9, R156 ;  /* 0x0000009c09097221 */ /* 0x004fc60000010000 */
[----:B------:R-:W1:Y:S04]  /*fe00*/  SHFL.BFLY PT, R5, R8, 0x1, 0x1f ;  /* 0x0c201f0008057f89 */ /* 0x000e6800000e0000 */
[----:B------:R-:W2:Y:S01]  /*fe10*/  SHFL.BFLY PT, R4, R9, 0x1, 0x1f ;  /* 0x0c201f0009047f89 */ /* 0x000ea200000e0000 */
[----:B----4-:R-:W-:Y:S02]  /*fe20*/  IMAD R28, R28, c[0x0][0x210], R143 ;  /* 0x000084001c1c7a24 */ /* 0x010fe400078e028f */
[----:B-1----:R-:W-:Y:S01]  /*fe30*/  FADD.FTZ R5, R8, R5 ;  /* 0x0000000508057221 */ /* 0x002fe20000010000 */
[----:B---3--:R-:W-:Y:S01]  /*fe40*/  SHF.R.S32.HI R8, RZ, 0x1f, R3 ;  /* 0x0000001fff087819 */ /* 0x008fe20000011403 */
[----:B--2---:R-:W-:-:S03]  /*fe50*/  FADD.FTZ R4, R9, R4 ;  /* 0x0000000409047221 */ /* 0x004fc60000010000 */
[CC--:B------:R-:W-:Y:S02]  /*fe60*/  LEA.HI R10, R8.reuse, R3.reuse, RZ, 0x3 ;  /* 0x00000003080a7211 */ /* 0x0c0fe400078f18ff */
[-C--:B------:R-:W-:Y:S02]  /*fe70*/  LEA.HI R12, R8, R3.reuse, RZ, 0x2 ;  /* 0x00000003080c7211 */ /* 0x080fe400078f10ff */
[----:B------:R-:W-:Y:S02]  /*fe80*/  SHF.R.S32.HI R9, RZ, 0x3, R10 ;  /* 0x00000003ff097819 */ /* 0x000fe4000001140a */
[----:B------:R-:W-:Y:S02]  /*fe90*/  LOP3.LUT R18, R10, 0xfffffff8, RZ, 0xc0, !PT ;  /* 0xfffffff80a127812 */ /* 0x000fe400078ec0ff */
[----:B------:R-:W-:Y:S02]  /*fea0*/  SHF.R.S32.HI R11, RZ, 0x2, R12 ;  /* 0x00000002ff0b7819 */ /* 0x000fe4000001140c */
[----:B------:R-:W-:-:S02]  /*feb0*/  LEA.HI R17, R8, R3, RZ, 0x6 ;  /* 0x0000000308117211 */ /* 0x000fc400078f30ff */
[----:B------:R-:W-:Y:S01]  /*fec0*/  LEA.HI R14, R10, R9, RZ, 0x1 ;  /* 0x000000090a0e7211 */ /* 0x000fe200078f08ff */
[----:B------:R-:W-:Y:S01]  /*fed0*/  IMAD.IADD R10, R3, 0x1, -R18 ;  /* 0x00000001030a7824 */ /* 0x000fe200078e0a12 */
[----:B------:R-:W-:Y:S02]  /*fee0*/  SHF.R.S32.HI R16, RZ, 0x1f, R11 ;  /* 0x0000001fff107819 */ /* 0x000fe4000001140b */
[----:B------:R-:W-:Y:S02]  /*fef0*/  SHF.L.U32 R17, R17, 0x2, RZ ;  /* 0x0000000211117819 */ /* 0x000fe400000006ff */
[----:B------:R-:W-:Y:S02]  /*ff00*/  LOP3.LUT R14, R14, 0xfffffffe, RZ, 0xc0, !PT ;  /* 0xfffffffe0e0e7812 */ /* 0x000fe400078ec0ff */
[----:B------:R-:W-:Y:S02]  /*ff10*/  LEA.HI R16, R16, R11, RZ, 0x3 ;  /* 0x0000000b10107211 */ /* 0x000fe400078f18ff */
[----:B------:R-:W-:Y:S01]  /*ff20*/  LEA.HI R13, R10, R10, RZ, 0x1 ;  /* 0x0000000a0a0d7211 */ /* 0x000fe200078f08ff */
[----:B------:R-:W-:Y:S01]  /*ff30*/  IMAD.IADD R14, R9, 0x1, -R14 ;  /* 0x00000001090e7824 */ /* 0x000fe200078e0a0e */
[----:B------:R-:W-:-:S02]  /*ff40*/  LOP3.LUT R17, R17, 0x3fffff00, RZ, 0xc0, !PT ;  /* 0x3fffff0011117812 */ /* 0x000fc400078ec0ff */
[----:B------:R-:W-:Y:S02]  /*ff50*/  LOP3.LUT R16, R16, 0xfffffff8, RZ, 0xc0, !PT ;  /* 0xfffffff810107812 */ /* 0x000fe400078ec0ff */
[----:B------:R-:W-:Y:S01]  /*ff60*/  LOP3.LUT R15, R13, 0xfffffffe, RZ, 0xc0, !PT ;  /* 0xfffffffe0d0f7812 */ /* 0x000fe200078ec0ff */
[----:B------:R-:W-:Y:S01]  /*ff70*/  IMAD R14, R14, 0x20, R17 ;  /* 0x000000200e0e7824 */ /* 0x000fe200078e0211 */
[----:B------:R-:W-:Y:S02]  /*ff80*/  LEA.HI R17, R8, R3, RZ, 0x4 ;  /* 0x0000000308117211 */ /* 0x000fe400078f20ff */
[----:B------:R-:W-:Y:S01]  /*ff90*/  IADD3 R16, R11, -R16, RZ ;  /* 0x800000100b107210 */ /* 0x000fe20007ffe0ff */
[C---:B------:R-:W-:Y:S01]  /*ffa0*/  IMAD.IADD R15, R10.reuse, 0x1, -R15 ;  /* 0x000000010a0f7824 */ /* 0x040fe200078e0a0f */
[----:B------:R-:W-:Y:S01]  /*ffb0*/  FSETP.NE.FTZ.AND P3, PT, R5, RZ, PT ;  /* 0x000000ff0500720b */ /* 0x000fe20003f75000 */
[----:B------:R-:W-:Y:S01]  /*ffc0*/  IMAD.SHL.U32 R10, R10, 0x4, RZ ;  /* 0x000000040a0a7824 */ /* 0x000fe200078e00ff */
[----:B------:R-:W-:Y:S01]  /*ffd0*/  LOP3.LUT R12, R12, 0xfffffffc, RZ, 0xc0, !PT ;  /* 0xfffffffc0c0c7812 */ /* 0x000fe200078ec0ff */
[----:B------:R-:W-:Y:S01]  /*ffe0*/  IMAD R14, R15, 0x4, R14 ;  /* 0x000000040f0e7824 */ /* 0x000fe200078e020e */
[----:B------:R-:W-:-:S02]  /*fff0*/  SHF.R.S32.HI R17, RZ, 0x4, R17 ;  /* 0x00000004ff117819 */ /* 0x000fc40000011411 */
[----:B------:R-:W-:Y:S01]  /*10000*/  LEA.HI R19, R16, R16, RZ, 0x1 ;  /* 0x0000001010137211 */ /* 0x000fe200078f08ff */
[----:B------:R-:W-:Y:S01]  /*10010*/  IMAD.IADD R15, R3, 0x1, -R12 ;  /* 0x00000001030f7824 */ /* 0x000fe200078e0a0c */
[----:B------:R-:W-:Y:S02]  /*10020*/  SHF.L.U32 R12, R17, 0x6, RZ ;  /* 0x00000006110c7819 */ /* 0x000fe400000006ff */
[----:B------:R-:W-:Y:S02]  /*10030*/  LEA.HI R11, R8, R3, RZ, 0x5 ;  /* 0x00000003080b7211 */ /* 0x000fe400078f28ff */
[----:B------:R-:W-:Y:S01]  /*10040*/  SHF.R.S32.HI R17, RZ, 0x1, R19 ;  /* 0x00000001ff117819 */ /* 0x000fe20000011413 */
[----:B------:R-:W1:Y:S01]  /*10050*/  @P3 MUFU.RCP R7, R5 ;  /* 0x0000000500073308 */ /* 0x000e620000001000 */
[----:B------:R-:W-:Y:S02]  /*10060*/  FSETP.NE.FTZ.AND P2, PT, R4, RZ, PT ;  /* 0x000000ff0400720b */ /* 0x000fe40003f55000 */
[----:B------:R-:W-:Y:S01]  /*10070*/  SHF.R.S32.HI R13, RZ, 0x1, R13 ;  /* 0x00000001ff0d7819 */ /* 0x000fe2000001140d */
[----:B------:R-:W-:Y:S01]  /*10080*/  IMAD.SHL.U32 R18, R17, 0x40, RZ ;  /* 0x0000004011127824 */ /* 0x000fe200078e00ff */
[----:B------:R-:W-:-:S02]  /*10090*/  SHF.R.S32.HI R8, RZ, 0x5, R11 ;  /* 0x00000005ff087819 */ /* 0x000fc4000001140b */
[----:B------:R-:W-:Y:S01]  /*100a0*/  LOP3.LUT R19, R19, 0x1fffffe, RZ, 0xc0, !PT ;  /* 0x01fffffe13137812 */ /* 0x000fe200078ec0ff */
[----:B------:R-:W-:Y:S01]  /*100b0*/  IMAD.SHL.U32 R13, R13, 0x8, RZ ;  /* 0x000000080d0d7824 */ /* 0x000fe200078e00ff */
[----:B------:R-:W-:Y:S01]  /*100c0*/  LOP3.LUT R12, R12, 0xc0, RZ, 0xc0, !PT ;  /* 0x000000c00c0c7812 */ /* 0x000fe200078ec0ff */
[----:B------:R-:W-:Y:S01]  /*100d0*/  @P3 MUFU.LG2 R5, R5 ;  /* 0x0000000500053308 */ /* 0x000fe20000000c00 */
[----:B------:R-:W-:Y:S01]  /*100e0*/  IADD3 R19, R16, -R19, RZ ;  /* 0x8000001310137210 */ /* 0x000fe20007ffe0ff */
[----:B------:R-:W-:Y:S01]  /*100f0*/  IMAD R16, R8, 0x100, R15 ;  /* 0x0000010008107824 */ /* 0x000fe200078e020f */
[----:B------:R-:W-:Y:S02]  /*10100*/  LOP3.LUT R18, R18, 0xc0, RZ, 0xc0, !PT ;  /* 0x000000c012127812 */ /* 0x000fe400078ec0ff */
[----:B------:R-:W-:Y:S01]  /*10110*/  LOP3.LUT R13, R12, 0x18, R13, 0xf8, !PT ;  /* 0x000000180c0d7812 */ /* 0x000fe200078ef80d */
[----:B------:R-:W-:Y:S01]  /*10120*/  IMAD R16, R19, 0x10, R16 ;  /* 0x0000001013107824 */ /* 0x000fe200078e0210 */
[----:B------:R-:W-:Y:S01]  /*10130*/  SHF.R.U32.HI R12, RZ, 0x3, R12 ;  /* 0x00000003ff0c7819 */ /* 0x000fe2000001160c */
[----:B------:R-:W2:Y:S01]  /*10140*/  @P2 MUFU.RCP R6, R4 ;  /* 0x0000000400062308 */ /* 0x000ea20000001000 */
[----:B------:R-:W-:Y:S01]  /*10150*/  LEA.HI R19, R18, R18, RZ, 0x1d ;  /* 0x0000001212137211 */ /* 0x000fe200078fe8ff */
[----:B-1----:R-:W-:Y:S01]  /*10160*/  FMUL.FTZ R68, R7, R68 ;  /* 0x0000004407447220 */ /* 0x002fe20000410000 */
[----:B------:R-:W-:Y:S01]  /*10170*/  LOP3.LUT P0, RZ, R17, 0x2, RZ, 0xc0, !PT ;  /* 0x0000000211ff7812 */ /* 0x000fe2000780c0ff */
[----:B------:R-:W-:Y:S01]  /*10180*/  FMUL.FTZ R69, R7, R69 ;  /* 0x0000004507457220 */ /* 0x000fe20000410000 */
[----:B------:R-:W-:Y:S01]  /*10190*/  LOP3.LUT R15, R17, 0x1, RZ, 0xc0, !PT ;  /* 0x00000001110f7812 */ /* 0x000fe200078ec0ff */
[----:B------:R-:W-:Y:S01]  /*101a0*/  FMUL.FTZ R72, R7, R72 ;  /* 0x0000004807487220 */ /* 0x000fe20000410000 */
[----:B------:R-:W-:Y:S01]  /*101b0*/  LOP3.LUT R13, R13, R12, RZ, 0x3c, !PT ;  /* 0x0000000c0d0d7212 */ /* 0x000fe200078e3cff */
[C---:B------:R-:W-:Y:S01]  /*101c0*/  FMUL.FTZ R73, R7.reuse, R73 ;  /* 0x0000004907497220 */ /* 0x040fe20000410000 */
[----:B------:R-:W-:Y:S01]  /*101d0*/  LEA R12, R16, R19, 0x1 ;  /* 0x00000013100c7211 */ /* 0x000fe200078e08ff */
[----:B------:R-:W-:Y:S01]  /*101e0*/  FMUL.FTZ R76, R7, R76 ;  /* 0x0000004c074c7220 */ /* 0x000fe20000410000 */
[----:B------:R-:W-:Y:S01]  /*101f0*/  ISETP.NE.U32.AND P1, PT, R15, 0x1, PT ;  /* 0x000000010f00780c */ /* 0x000fe20003f25070 */
[----:B------:R-:W-:Y:S01]  /*10200*/  FMUL.FTZ R77, R7, R77 ;  /* 0x0000004d074d7220 */ /* 0x000fe20000410000 */
[----:B------:R-:W-:Y:S01]  /*10210*/  LOP3.LUT R32, R11, 0xffffffe0, RZ, 0xc0, !PT ;  /* 0xffffffe00b207812 */ /* 0x000fe200078ec0ff */
[----:B------:R-:W-:Y:S01]  /*10220*/  IMAD.MOV.U32 R15, RZ, RZ, -0x20 ;  /* 0xffffffe0ff0f7424 */ /* 0x000fe200078e00ff */
[----:B------:R-:W-:Y:S01]  /*10230*/  STS.64 [R12.X4], R68 ;  /* 0x000000440c007388 */ /* 0x000fe20000004a00 */
[C---:B------:R-:W-:Y:S01]  /*10240*/  FMUL.FTZ R80, R7.reuse, R80 ;  /* 0x0000005007507220 */ /* 0x040fe20000410000 */
[----:B------:R-:W1:Y:S01]  /*10250*/  @P2 MUFU.LG2 R4, R4 ;  /* 0x0000000400042308 */ /* 0x000e620000000c00 */
[----:B------:R-:W-:Y:S01]  /*10260*/  FMUL.FTZ R81, R7, R81 ;  /* 0x0000005107517220 */ /* 0x000fe20000410000 */
[----:B------:R-:W-:Y:S01]  /*10270*/  SEL R16, R15, 0x20, !P1 ;  /* 0x000000200f107807 */ /* 0x000fe20004800000 */
[----:B------:R-:W-:Y:S01]  /*10280*/  IMAD.SHL.U32 R7, R12, 0x4, RZ ;  /* 0x000000040c077824 */ /* 0x000fe200078e00ff */
[----:B------:R-:W-:Y:S01]  /*10290*/  SHF.R.S32.HI R11, RZ, 0x1f, R8 ;  /* 0x0000001fff0b7819 */ /* 0x000fe20000011408 */
[----:B--2---:R-:W-:-:S02]  /*102a0*/  FMUL.FTZ R71, R6, R71 ;  /* 0x0000004706477220 */ /* 0x004fc40000410000 */
[C---:B------:R-:W-:Y:S01]  /*102b0*/  FMUL.FTZ R70, R6.reuse, R70 ;  /* 0x0000004606467220 */ /* 0x040fe20000410000 */
[C---:B------:R-:W-:Y:S01]  /*102c0*/  IADD3 R29, R7.reuse, 0x40, RZ ;  /* 0x00000040071d7810 */ /* 0x040fe20007ffe0ff */
[C---:B------:R-:W-:Y:S01]  /*102d0*/  FMUL.FTZ R75, R6.reuse, R75 ;  /* 0x0000004b064b7220 */ /* 0x040fe20000410000 */
[----:B------:R-:W-:Y:S01]  /*102e0*/  @P0 IADD3 R29, R7, -0x40, RZ ;  /* 0xffffffc0071d0810 */ /* 0x000fe20007ffe0ff */
[C---:B------:R-:W-:Y:S01]  /*102f0*/  FMUL.FTZ R74, R6.reuse, R74 ;  /* 0x0000004a064a7220 */ /* 0x040fe20000410000 */
[----:B------:R-:W-:Y:S01]  /*10300*/  STS.64 [R12.X4+0x400], R70 ;  /* 0x000400460c007388 */ /* 0x000fe20000004a00 */
[C---:B------:R-:W-:Y:S01]  /*10310*/  FMUL.FTZ R79, R6.reuse, R79 ;  /* 0x0000004f064f7220 */ /* 0x040fe20000410000 */
[----:B------:R-:W-:Y:S01]  /*10320*/  LEA.HI R11, R11, R8, RZ, 0x2 ;  /* 0x000000080b0b7211 */ /* 0x000fe200078f10ff */
[C---:B------:R-:W-:Y:S02]  /*10330*/  FMUL.FTZ R78, R6.reuse, R78 ;  /* 0x0000004e064e7220 */ /* 0x040fe40000410000 */
[C---:B------:R-:W-:Y:S01]  /*10340*/  FMUL.FTZ R83, R6.reuse, R83 ;  /* 0x0000005306537220 */ /* 0x040fe20000410000 */
[----:B------:R-:W-:Y:S01]  /*10350*/  LOP3.LUT R11, R11, 0xffffffc, RZ, 0xc0, !PT ;  /* 0x0ffffffc0b0b7812 */ /* 0x000fe200078ec0ff */
[----:B------:R-:W-:Y:S01]  /*10360*/  FMUL.FTZ R82, R6, R82 ;  /* 0x0000005206527220 */ /* 0x000fe20000410000 */
[----:B------:R-:W-:Y:S01]  /*10370*/  IADD3 R6, R14, R13, RZ ;  /* 0x0000000d0e067210 */ /* 0x000fe20007ffe0ff */
[----:B------:R-:W-:-:S02]  /*10380*/  IMAD.IADD R13, R7, 0x1, R16 ;  /* 0x00000001070d7824 */ /* 0x000fc400078e0210 */
[----:B------:R-:W-:Y:S01]  /*10390*/  IMAD.IADD R33, R16, 0x1, R29 ;  /* 0x0000000110217824 */ /* 0x000fe200078e021d */
[----:B------:R-:W2:Y:S01]  /*103a0*/  S2R R7, SR_CTAID.Z ;  /* 0x0000000000077919 */ /* 0x000ea20000002700 */
[----:B------:R-:W-:Y:S02]  /*103b0*/  IMAD.IADD R32, R3, 0x1, -R32 ;  /* 0x0000000103207824 */ /* 0x000fe400078e0a20 */
[----:B------:R-:W-:Y:S01]  /*103c0*/  IMAD.IADD R11, R8, 0x1, -R11 ;  /* 0x00000001080b7824 */ /* 0x000fe200078e0a0b */
[----:B------:R-:W-:Y:S01]  /*103d0*/  STS.64 [R13], R72 ;  /* 0x000000480d007388 */ /* 0x000fe20000000a00 */
[----:B------:R-:W-:Y:S01]  /*103e0*/  @P3 FMUL.FTZ R5, R5, 0.69314718246459960938 ;  /* 0x3f31721805053820 */ /* 0x000fe20000410000 */
[----:B------:R-:W-:Y:S01]  /*103f0*/  LOP3.LUT P0, RZ, R32, 0x3, RZ, 0xc0, !PT ;  /* 0x0000000320ff7812 */ /* 0x000fe2000780c0ff */
[----:B------:R-:W-:Y:S01]  /*10400*/  IMAD.MOV.U32 R3, RZ, RZ, -0x800000 ;  /* 0xff800000ff037424 */ /* 0x000fe200078e00ff */
[----:B------:R-:W-:Y:S01]  /*10410*/  STS.64 [R13+0x400], R74 ;  /* 0x0004004a0d007388 */ /* 0x000fe20000000a00 */
[----:B------:R-:W-:Y:S01]  /*10420*/  @P3 FFMA.FTZ R3, R2, c[0x0][0x238], R5 ;  /* 0x00008e0002033a23 */ /* 0x000fe20000010005 */
[----:B------:R-:W-:-:S02]  /*10430*/  LEA R11, R11, R148, 0x4 ;  /* 0x000000940b0b7211 */ /* 0x000fc400078e20ff */
[----:B------:R-:W-:Y:S04]  /*10440*/  STS.64 [R29], R76 ;  /* 0x0000004c1d007388 */ /* 0x000fe80000000a00 */
[----:B------:R1:W-:Y:S04]  /*10450*/  STS.64 [R29+0x400], R78 ;  /* 0x0004004e1d007388 */ /* 0x0003e80000000a00 */
[----:B------:R-:W-:Y:S04]  /*10460*/  STS.64 [R33], R80 ;  /* 0x0000005021007388 */ /* 0x000fe80000000a00 */
[----:B------:R-:W-:Y:S01]  /*10470*/  STS.64 [R33+0x400], R82 ;  /* 0x0004005221007388 */ /* 0x000fe20000000a00 */
[----:B--2---:R-:W-:-:S03]  /*10480*/  IMAD R7, R30, c[0x0][0x1c0], R7 ;  /* 0x000070001e077a24 */ /* 0x004fc600078e0207 */
[----:B------:R-:W-:Y:S01]  /*10490*/  BAR.SYNC.DEFER_BLOCKING 0x0 ;  /* 0x0000000000007b1d */ /* 0x000fe20000010000 */
[----:B------:R-:W-:Y:S02]  /*104a0*/  IMAD R7, R28, c[0x0][0x1c0], R7 ;  /* 0x000070001c077a24 */ /* 0x000fe400078e0207 */
[----:B------:R-:W-:Y:S02]  /*104b0*/  IMAD.MOV.U32 R28, RZ, RZ, -0x800000 ;  /* 0xff800000ff1c7424 */ /* 0x000fe400078e00ff */
[----:B-1----:R-:W-:-:S04]  /*104c0*/  @P2 FMUL.FTZ R29, R4, 0.69314718246459960938 ;  /* 0x3f317218041d2820 */ /* 0x002fc80000410000 */
[----:B------:R-:W-:Y:S01]  /*104d0*/  @P2 FFMA.FTZ R28, R0, c[0x0][0x238], R29 ;  /* 0x00008e00001c2a23 */ /* 0x000fe2000001001d */
[----:B------:R-:W1:Y:S04]  /*104e0*/  LDS.128 R20, [R6.X4] ;  /* 0x0000000006147984 */ /* 0x000e680000004c00 */
[----:B------:R-:W2:Y:S04]  /*104f0*/  LDS.128 R16, [R6.X4+0x800] ;  /* 0x0008000006107984 */ /* 0x000ea80000004c00 */
[----:B------:R-:W3:Y:S04]  /*10500*/  LDS.128 R12, [R6.X4+0x1000] ;  /* 0x00100000060c7984 */ /* 0x000ee80000004c00 */
[----:B------:R5:W4:Y:S02]  /*10510*/  LDS.128 R24, [R6.X4+0x1800] ;  /* 0x0018000006187984 */ /* 0x000b240000004c00 */
[----:B-----5:R-:W-:-:S05]  /*10520*/  SHF.L.U32 R6, R31, 0x6, RZ ;  /* 0x000000061f067819 */ /* 0x020fca00000006ff */
[----:B------:R-:W-:Y:S01]  /*10530*/  IMAD R6, R7, c[0x0][0x214], R6 ;  /* 0x0000850007067a24 */ /* 0x000fe200078e0206 */
[----:B------:R-:W-:Y:S05]  /*10540*/  @P0 BRA `(.L_x_4006) ;  /* 0x000000b000000947 */ /* 0x000fea0003800000 */
[----:B-1----:R-:W-:Y:S01]  /*10550*/  IMAD R0, R31, -0x40, R142 ;  /* 0xffffffc01f007824 */ /* 0x002fe200078e028e */
[C---:B------:R-:W-:Y:S02]  /*10560*/  IADD3 R7, R11.reuse, 0x8, RZ ;  /* 0x000000080b077810 */ /* 0x040fe40007ffe0ff */
        /* <DEDUP_REMOVED lines=9> */
.L_x_4006:
[----:B-1----:R-:W-:Y:S05]  /*10600*/  BSYNC B0 ;  /* 0x0000000000007941 */ /* 0x002fea0003800000 */
.L_x_4005:
[----:B------:R-:W-:Y:S01]  /*10610*/  SHF.R.S32.HI R11, RZ, 0x1f, R10 ;  /* 0x0000001fff0b7819 */ /* 0x000fe2000001140a */
[----:B------:R-:W-:Y:S01]  /*10620*/  IMAD R142, R31, -0x40, R142 ;  /* 0xffffffc01f8e7824 */ /* 0x000fe200078e028e */
[----:B------:R-:W-:Y:S01]  /*10630*/  ISETP.GE.AND P1, PT, R10, c[0x0][0x220], PT ;  /* 0x000088000a007a0c */ /* 0x000fe20003f26270 */
[----:B------:R-:W-:Y:S01]  /*10640*/  IMAD R6, R6, c[0x0][0x22c], RZ ;  /* 0x00008b0006067a24 */ /* 0x000fe200078e02ff */
        /* <DEDUP_REMOVED lines=14> */
[----:B------:R1:W-:Y:S04]  /*10730*/  @!P4 STG.E.64 [R2.64], R20 ;  /* 0x000000140200c986 */ /* 0x0003e8000c101b06 */
[----:B------:R1:W-:Y:S01]  /*10740*/  @!P4 STG.E.64 [R2.64+0x8], R22 ;  /* 0x000008160200c986 */ /* 0x0003e2000c101b06 */
[----:B------:R-:W-:Y:S05]  /*10750*/  @P1 EXIT ;  /* 0x000000000000194d */ /* 0x000fea0003800000 */
[----:B----4-:R-:W-:Y:S01]  /*10760*/  STG.E.128 [R2.64+0x1800], R24 ;  /* 0x0018001802007986 */ /* 0x010fe2000c101d06 */
[----:B------:R-:W-:Y:S05]  /*10770*/  EXIT ;  /* 0x000000000000794d */ /* 0x000fea0003800000 */
.L_x_4007:
        /* <DEDUP_REMOVED lines=16> */
.L_x_5238:


//--------------------- .text._ZN5flash24flash_fwd_splitkv_kernelI23Flash_fwd_kernel_traitsILi32ELi64ELi128ELi4ELb0ELb0EN7cutlass10bfloat16_tE19Flash_kernel_traitsILi32ELi64ELi128ELi4ES3_EELb1ELb0ELb0ELb0ELb0ELb1ELb1ELb1EEEvNS_16Flash_fwd_paramsE --------------------------
	.section	.text._ZN5flash24flash_fwd_splitkv_kernelI23Flash_fwd_kernel_traitsILi32ELi64ELi128ELi4ELb0ELb0EN7cutlass10bfloat16_tE19Flash_kernel_traitsILi32ELi64ELi128ELi4ES3_EELb1ELb0ELb0ELb0ELb0ELb1ELb1ELb1EEEvNS_16Flash_fwd_paramsE,"ax",@progbits
	.sectioninfo	@"SHI_REGISTERS=197"
	.align	128
        .global         _ZN5flash24flash_fwd_splitkv_kernelI23Flash_fwd_kernel_traitsILi32ELi64ELi128ELi4ELb0ELb0EN7cutlass10bfloat16_tE19Flash_kernel_traitsILi32ELi64ELi128ELi4ES3_EELb1ELb0ELb0ELb0ELb0ELb1ELb1ELb1EEEvNS_16Flash_fwd_paramsE
        .type           _ZN5flash24flash_fwd_splitkv_kernelI23Flash_fwd_kernel_traitsILi32ELi64ELi128ELi4ELb0ELb0EN7cutlass10bfloat16_tE19Flash_kernel_traitsILi32ELi64ELi128ELi4ES3_EELb1ELb0ELb0ELb0ELb0ELb1ELb1ELb1EEEvNS_16Flash_fwd_paramsE,@function
        .size           _ZN5flash24flash_fwd_splitkv_kernelI23Flash_fwd_kernel_traitsILi32ELi64ELi128ELi4ELb0ELb0EN7cutlass10bfloat16_tE19Flash_kernel_traitsILi32ELi64ELi128ELi4ES3_EELb1ELb0ELb0ELb0ELb0ELb1ELb1ELb1EEEvNS_16Flash_fwd_paramsE,(.L_x_5239 - _ZN5flash24flash_fwd_splitkv_kernelI23Flash_fwd_kernel_traitsILi32ELi64ELi128ELi4ELb0ELb0EN7cutlass10bfloat16_tE19Flash_kernel_traitsILi32ELi64ELi128ELi4ES3_EELb1ELb0ELb0ELb0ELb0ELb1ELb1ELb1EEEvNS_16Flash_fwd_paramsE)
        .other          _ZN5flash24flash_fwd_splitkv_kernelI23Flash_fwd_kernel_traitsILi32ELi64ELi128ELi4ELb0ELb0EN7cutlass10bfloat16_tE19Flash_kernel_traitsILi32ELi64ELi128ELi4ES3_EELb1ELb0ELb0ELb0ELb0ELb1ELb1ELb1EEEvNS_16Flash_fwd_paramsE,@"STO_CUDA_ENTRY STV_DEFAULT"
_ZN5flash24flash_fwd_splitkv_kernelI23Flash_fwd_kernel_traitsILi32ELi64ELi128ELi4ELb0ELb0EN7cutlass10bfloat16_tE19Flash_kernel_traitsILi32ELi64ELi128ELi4ES3_EELb1ELb0ELb0ELb0ELb0ELb1ELb1ELb1EEEvNS_16Flash_fwd_paramsE:
.text._ZN5flash24flash_fwd_splitkv_kernelI23Flash_fwd_kernel_traitsILi32ELi64ELi128ELi4ELb0ELb0EN7cutlass10bfloat16_tE19Flash_kernel_traitsILi32ELi64ELi128ELi4ES3_EELb1ELb0ELb0ELb0ELb0ELb1ELb1ELb1EEEvNS_16Flash_fwd_paramsE:
        /* <DEDUP_REMOVED lines=53> */
.L_x_4008:
[----:B-1-34-:R-:W-:Y:S02]  /*0350*/  MOV R7, c[0x0][0x218] ;  /* 0x0000860000077a02 */ /* 0x01afe40000000f00 */
.L_x_4009:
        /* <DEDUP_REMOVED lines=112> */
.L_x_4010:
        /* <DEDUP_REMOVED lines=93> */
.L_x_4011:
        /* <DEDUP_REMOVED lines=15> */
.L_x_4013:
        /* <DEDUP_REMOVED lines=52> */
.L_x_4012:
        /* <DEDUP_REMOVED lines=200> */
.L_x_4044:
        /* <DEDUP_REMOVED lines=35> */
[----:B------:R-:W-:-:S13]  /*2310*/  ISETP.NE.AND P0, PT, RZ, UR8, PT ;  /* 0x00000008ff007c0c */ /* 0x000fda000bf05270 */
        /* <DEDUP_REMOVED lines=50> */
.L_x_4018:
[----:B------:R-:W-:Y:S05]  /*2640*/  BSYNC B0 ;  /* 0x0000000000007941 */ /* 0x000fea0003800000 */
.L_x_4017:
        /* <DEDUP_REMOVED lines=57> */
.L_x_4020:
[----:B------:R-:W-:Y:S05]  /*29e0*/  BSYNC B0 ;  /* 0x0000000000007941 */ /* 0x000fea0003800000 */
.L_x_4019:
        /* <DEDUP_REMOVED lines=57> */
.L_x_4022:
[----:B------:R-:W-:Y:S05]  /*2d80*/  BSYNC B0 ;  /* 0x0000000000007941 */ /* 0x000fea0003800000 */
.L_x_4021:
        /* <DEDUP_REMOVED lines=61> */
.L_x_4024:
[----:B------:R-:W-:Y:S05]  /*3160*/  BSYNC B0 ;  /* 0x0000000000007941 */ /* 0x000fea0003800000 */
.L_x_4023:
        /* <DEDUP_REMOVED lines=9> */
.L_x_4016:
[----:B------:R-:W-:Y:S01]  /*3200*/  ULEA.HI UR5, UR4, UR4, URZ, 0x1 ;  /* 0x0000000404057291 */ /* 0x000fe2000f8f083f */
[----:B------:R-:W-:Y:S03]  /*3210*/  BSSY B1, `(.L_x_4026) ;  /* 0x0000057000017945 */ /* 0x000fe60003800000 */
[----:B------:R-:W-:Y:S06]  /*3220*/  USHF.R.S32.HI UR5, URZ, 0x1, UR5 ;  /* 0x000000013f057899 */ /* 0x000fec0008011405 */
[----:B------:R-:W-:Y:S01]  /*3230*/  MOV R119, UR5 ;  /* 0x0000000500777c02 */ /* 0x000fe20008000f00 */
[----:B------:R-:W-:-:S05]  /*3240*/  @P6 BRA `(.L_x_4027) ;  /* 0x0000053000006947 */ /* 0x000fca0003800000 */
[----:B------:R1:W5:Y:S01]  /*3250*/  LDG.E.128 R40, [R90.64] ;  /* 0x000000065a287981 */ /* 0x000362000c1e1d00 */
[----:B------:R-:W-:Y:S01]  /*3260*/  ISETP.GE.AND P0, PT, R84, UR4, PT ;  /* 0x0000000454007c0c */ /* 0x000fe2000bf06270 */
[----:B------:R-:W-:-:S12]  /*3270*/  BSSY B0, `(.L_x_4028) ;  /* 0x000004e000007945 */ /* 0x000fd80003800000 */
        /* <DEDUP_REMOVED lines=77> */
.L_x_4029:
[----:B------:R-:W-:Y:S05]  /*3750*/  BSYNC B0 ;  /* 0x0000000000007941 */ /* 0x000fea0003800000 */
.L_x_4028:
[----:B------:R-:W-:Y:S05]  /*3760*/  MOV R83, R81 ;  /* 0x0000005100537202 */ /* 0x000fea0000000f00 */
[----:B-----5:R3:W-:Y:S02]  /*3770*/  STG.E.128 [R82.64], R40 ;  /* 0x0000002852007986 */ /* 0x0207e4000c101d06 */
.L_x_4027:
[----:B------:R-:W-:Y:S05]  /*3780*/  BSYNC B1 ;  /* 0x0000000000017941 */ /* 0x000fea0003800000 */
.L_x_4026:
        /* <DEDUP_REMOVED lines=88> */
.L_x_4033:
[----:B------:R-:W-:Y:S05]  /*3d10*/  BSYNC B0 ;  /* 0x0000000000007941 */ /* 0x000fea0003800000 */
.L_x_4032:
[C---:B--2---:R-:W-:Y:S04]  /*3d20*/  LEA R2, P0, R139.reuse, R82, 0x1 ;  /* 0x000000528b027211 */ /* 0x044fe800078008ff */
[----:B------:R-:W-:Y:S05]  /*3d30*/  LEA.HI.X R3, R139, R81, R138, 0x1, P0 ;  /* 0x000000518b037211 */ /* 0x000fea00000f0c8a */
[----:B-----5:R2:W-:Y:S04]  /*3d40*/  STG.E.128 [R2.64], R40 ;  /* 0x0000002802007986 */ /* 0x0205e8000c101d06 */
.L_x_4031:
[----:B------:R-:W-:Y:S05]  /*3d50*/  BSYNC B1 ;  /* 0x0000000000017941 */ /* 0x000fea0003800000 */
.L_x_4030:
        /* <DEDUP_REMOVED lines=88> */
.L_x_4037:
[----:B------:R-:W-:Y:S05]  /*42e0*/  BSYNC B0 ;  /* 0x0000000000007941 */ /* 0x000fea0003800000 */
.L_x_4036:
[C---:B------:R-:W-:Y:S04]  /*42f0*/  LEA R2, P0, R116.reuse, R82, 0x1 ;  /* 0x0000005274027211 */ /* 0x040fe800078008ff */
[----:B------:R-:W-:Y:S05]  /*4300*/  LEA.HI.X R3, R116, R81, R73, 0x1, P0 ;  /* 0x0000005174037211 */ /* 0x000fea00000f0c49 */
[----:B-----5:R3:W-:Y:S04]  /*4310*/  STG.E.128 [R2.64], R40 ;  /* 0x0000002802007986 */ /* 0x0207e8000c101d06 */
.L_x_4035:
[----:B------:R-:W-:Y:S05]  /*4320*/  BSYNC B1 ;  /* 0x0000000000017941 */ /* 0x000fea0003800000 */
.L_x_4034:
        /* <DEDUP_REMOVED lines=88> */
.L_x_4041:
[----:B------:R-:W-:Y:S05]  /*48b0*/  BSYNC B0 ;  /* 0x0000000000007941 */ /* 0x000fea0003800000 */
.L_x_4040:
[----:B------:R-:W-:Y:S02]  /*48c0*/  MOV R3, 0xc0 ;  /* 0x000000c000037802 */ /* 0x000fe40000000f00 */
[----:B------:R-:W-:Y:S03]  /*48d0*/  MOV R83, R81 ;  /* 0x0000005100537202 */ /* 0x000fe60000000f00 */
[C---:B------:R-:W-:Y:S02]  /*48e0*/  IMAD R0, R3.reuse, c[0x0][0x19c], RZ ;  /* 0x0000670003007a24 */ /* 0x040fe400078e02ff */
[----:B------:R-:W-:Y:S05]  /*48f0*/  IMAD.WIDE.U32 R4, R3, c[0x0][0x198], R82 ;  /* 0x0000660003047a25 */ /* 0x000fea00078e0052 */
[----:B------:R-:W-:Y:S05]  /*4900*/  IADD3 R5, R5, R0, RZ ;  /* 0x0000000005057210 */ /* 0x000fea0007ffe0ff */
[----:B-----5:R3:W-:Y:S02]  /*4910*/  STG.E.128 [R4.64], R40 ;  /* 0x0000002804007986 */ /* 0x0207e4000c101d06 */
.L_x_4039:
[----:B------:R-:W-:Y:S05]  /*4920*/  BSYNC B1 ;  /* 0x0000000000017941 */ /* 0x000fea0003800000 */
.L_x_4038:
        /* <DEDUP_REMOVED lines=8> */
.L_x_4015:
        /* <DEDUP_REMOVED lines=28> */
.L_x_4025:
[----:B------:R-:W-:Y:S04]  /*4b70*/  IMAD.MOV.U32 R0, RZ, RZ, c[0x0][0x288] ;  /* 0x0000a200ff007624 */ /* 0x000fe800078e00ff */
[----:B------:R-:W-:Y:S05]  /*4b80*/  IMAD.U32 R3, R0, -0x80, RZ ;  /* 0xffffff8000037824 */ /* 0x000fea00078e00ff */
[C---:B-1----:R-:W-:Y:S04]  /*4b90*/  LEA R90, P0, R3.reuse, R90, 0x1 ;  /* 0x0000005a035a7211 */ /* 0x042fe800078008ff */
[----:B------:R-:W-:Y:S01]  /*4ba0*/  LEA.HI.X.SX32 R91, R3, R91, 0x1, P0 ;  /* 0x0000005b035b7211 */ /* 0x000fe200000f0eff */
[----:B------:R-:W-:-:S05]  /*4bb0*/  @!P2 BRA `(.L_x_4042) ;  /* 0x000004c00000a947 */ /* 0x000fca0003800000 */
[----:B------:R-:W-:Y:S04]  /*4bc0*/  IADD3 R0, R11, -0x1, RZ ;  /* 0xffffffff0b007810 */ /* 0x000fe80007ffe0ff */
[----:B------:R-:W-:-:S13]  /*4bd0*/  ISETP.GT.AND P0, PT, R0, R69, PT ;  /* 0x000000450000720c */ /* 0x000fda0003f04270 */
        /* <DEDUP_REMOVED lines=74> */
.L_x_4042:
        /* <DEDUP_REMOVED lines=9> */
.L_x_4043:
[----:B------:R-:W-:Y:S04]  /*5110*/  IADD3 R11, R11, -0x1, RZ ;  /* 0xffffffff0b0b7810 */ /* 0x000fe80007ffe0ff */
[----:B------:R-:W-:-:S13]  /*5120*/  ISETP.GT.AND P0, PT, R11, R69, PT ;  /* 0x000000450b00720c */ /* 0x000fda0003f04270 */
[----:B------:R-:W-:-:S05]  /*5130*/  @P0 BRA `(.L_x_4044) ;  /* 0xffffcfa000000947 */ /* 0x000fca000383ffff */
.L_x_4014:
        /* <DEDUP_REMOVED lines=93> */
.L_x_4051:
[----:B------:R-:W-:Y:S05]  /*5710*/  BSYNC B0 ;  /* 0x0000000000007941 */ /* 0x000fea0003800000 */
.L_x_4050:
[----:B-----5:R2:W-:Y:S04]  /*5720*/  STS.64 [R149], R8 ;  /* 0x0000000895007388 */ /* 0x0205e80000000a00 */
[----:B------:R2:W-:Y:S02]  /*5730*/  STS.64 [R149+0x8], R10 ;  /* 0x0000080a95007388 */ /* 0x0005e40000000a00 */
.L_x_4049:
[----:B------:R-:W-:Y:S05]  /*5740*/  BSYNC B1 ;  /* 0x0000000000017941 */ /* 0x000fea0003800000 */
.L_x_4048:
        /* <DEDUP_REMOVED lines=57> */
.L_x_4054:
[----:B------:R-:W-:Y:S05]  /*5ae0*/  BSYNC B0 ;  /* 0x0000000000007941 */ /* 0x000fea0003800000 */
.L_x_4053:
[----:B-----5:R3:W-:Y:S01]  /*5af0*/  STS.128 [R149+0x800], R28 ;  /* 0x0008001c95007388 */ /* 0x0207e20000000c00 */
[----:B------:R-:W-:Y:S05]  /*5b00*/  BRA `(.L_x_4052) ;  /* 0x00000e6000007947 */ /* 0x000fea0003800000 */
.L_x_4047:
        /* <DEDUP_REMOVED lines=97> */
.L_x_4058:
[----:B------:R-:W-:Y:S05]  /*6120*/  BSYNC B0 ;  /* 0x0000000000007941 */ /* 0x000fea0003800000 */
.L_x_4057:
[----:B-----5:R3:W-:Y:S04]  /*6130*/  STS.64 [R149], R16 ;  /* 0x0000001095007388 */ /* 0x0207e80000000a00 */
[----:B------:R3:W-:Y:S02]  /*6140*/  STS.64 [R149+0x8], R18 ;  /* 0x0000081295007388 */ /* 0x0007e40000000a00 */
.L_x_4056:
[----:B------:R-:W-:Y:S05]  /*6150*/  BSYNC B1 ;  /* 0x0000000000017941 */ /* 0x000fea0003800000 */
.L_x_4055:
        /* <DEDUP_REMOVED lines=95> */
.L_x_4060:
[----:B------:R-:W-:Y:S05]  /*6750*/  BSYNC B0 ;  /* 0x0000000000007941 */ /* 0x000fea0003800000 */
.L_x_4059:
[----:B-----5:R1:W-:Y:S01]  /*6760*/  STS.128 [R149+0x800], R4 ;  /* 0x0008000495007388 */ /* 0x0203e20000000c00 */
[----:B------:R-:W-:Y:S05]  /*6770*/  BRA `(.L_x_4052) ;  /* 0x000001f000007947 */ /* 0x000fea0003800000 */
.L_x_4046:
        /* <DEDUP_REMOVED lines=16> */
.L_x_4062:
[----:B------:R-:W-:Y:S05]  /*6880*/  BSYNC B0 ;  /* 0x0000000000007941 */ /* 0x000fea0003800000 */
.L_x_4061:
        /* <DEDUP_REMOVED lines=14> */
.L_x_4052:
[----:B------:R-:W-:Y:S05]  /*6970*/  BSYNC B2 ;  /* 0x0000000000027941 */ /* 0x000fea0003800000 */
.L_x_4045:
        /* <DEDUP_REMOVED lines=17> */
.L_x_4064:
[----:B------:R-:W-:Y:S05]  /*6a90*/  BSYNC B0 ;  /* 0x0000000000007941 */ /* 0x000fea0003800000 */
.L_x_4063:
        /* <DEDUP_REMOVED lines=12> */
.L_x_4066:
[----:B------:R-:W-:Y:S05]  /*6b60*/  BSYNC B0 ;  /* 0x0000000000007941 */ /* 0x000fea0003800000 */
.L_x_4065:
        /* <DEDUP_REMOVED lines=15> */
.L_x_4068:
[----:B------:R-:W-:Y:S05]  /*6c60*/  BSYNC B0 ;  /* 0x0000000000007941 */ /* 0x000fea0003800000 */
.L_x_4067:
        /* <DEDUP_REMOVED lines=16> */
.L_x_4070:
[----:B------:R-:W-:Y:S05]  /*6d70*/  BSYNC B0 ;  /* 0x0000000000007941 */ /* 0x000fea0003800000 */
.L_x_4069:
        /* <DEDUP_REMOVED lines=28> */
.L_x_4072:
[----:B------:R-:W-:Y:S05]  /*6f40*/  BSYNC B0 ;  /* 0x0000000000007941 */ /* 0x000fea0003800000 */
.L_x_4071:
        /* <DEDUP_REMOVED lines=13> */
.L_x_4074:
[----:B------:R-:W-:Y:S05]  /*7020*/  BSYNC B0 ;  /* 0x0000000000007941 */ /* 0x000fea0003800000 */
.L_x_4073:
        /* <DEDUP_REMOVED lines=15> */
.L_x_4076:
[----:B------:R-:W-:Y:S05]  /*7120*/  BSYNC B0 ;  /* 0x0000000000007941 */ /* 0x000fea0003800000 */
.L_x_4075:
        /* <DEDUP_REMOVED lines=21> */
.L_x_4078:
[----:B------:R-:W-:Y:S05]  /*7280*/  BSYNC B0 ;  /* 0x0000000000007941 */ /* 0x000fea0003800000 */
.L_x_4077:
[CC--:B------:R-:W-:Y:S01]  /*7290*/  LEA.HI R6, R7.reuse, R44.reuse, RZ, 0x3 ;  /* 0x0000002c07067211 */ /* 0x0c0fe200078f18ff */
[----:B------:R-:W-:Y:S01]  /*72a0*/  IMAD.SHL.U32 R89, R44, 0x2, RZ ;  /* 0x000000022c597824 */ /* 0x000fe200078e00ff */
[----:B------:R-:W-:Y:S01]  /*72b0*/  LEA.HI R2, R7, R44, RZ, 0x4 ;  /* 0x0000002c07027211 */ /* 0x000fe200078f20ff */
[----:B------:R-:W0:Y:S01]  /*72c0*/  LDGDEPBAR ;  /* 0x00000000000079af */ /* 0x000e220000000000 */
[----:B-1----:R-:W-:Y:S02]  /*72d0*/  LOP3.LUT R9, R6, 0xfffffff8, RZ, 0xc0, !PT ;  /* 0xfffffff806097812 */ /* 0x002fe400078ec0ff */
[----:B------:R-:W-:Y:S02]  /*72e0*/  LOP3.LUT R7, R2, 0xfffffff0, RZ, 0xc0, !PT ;  /* 0xfffffff002077812 */ /* 0x000fe400078ec0ff */
[----:B------:R-:W-:Y:S01]  /*72f0*/  SHF.R.S32.HI R5, RZ, 0x3, R6 ;  /* 0x00000003ff057819 */ /* 0x000fe20000011406 */
[C---:B------:R-:W-:Y:S01]  /*7300*/  IMAD.IADD R9, R44.reuse, 0x1, -R9 ;  /* 0x000000012c097824 */ /* 0x040fe200078e0a09 */
[----:B------:R-:W-:Y:S01]  /*7310*/  SHF.R.S32.HI R134, RZ, 0x4, R2 ;  /* 0x00000004ff867819 */ /* 0x000fe20000011402 */
[----:B------:R-:W-:Y:S01]  /*7320*/  IMAD.IADD R42, R44, 0x1, -R7 ;  /* 0x000000012c2a7824 */ /* 0x000fe200078e0a07 */
[----:B------:R-:W-:-:S02]  /*7330*/  LEA.HI R6, R6, R5, RZ, 0x1 ;  /* 0x0000000506067211 */ /* 0x000fc400078f08ff */
[----:B------:R-:W-:Y:S02]  /*7340*/  LOP3.LUT R45, R54, 0x7fffffe, RZ, 0xc0, !PT ;  /* 0x07fffffe362d7812 */ /* 0x000fe400078ec0ff */
[----:B------:R-:W-:Y:S02]  /*7350*/  LEA.HI R4, R9, R9, RZ, 0x1 ;  /* 0x0000000909047211 */ /* 0x000fe400078f08ff */
[----:B------:R-:W-:Y:S01]  /*7360*/  LEA.HI R11, R134, R134, RZ, 0x1 ;  /* 0x00000086860b7211 */ /* 0x000fe200078f08ff */
[----:B------:R-:W-:Y:S01]  /*7370*/  IMAD.IADD R45, R42, 0x1, -R45 ;  /* 0x000000012a2d7824 */ /* 0x000fe200078e0a2d */
[----:B------:R-:W-:Y:S02]  /*7380*/  SHF.R.S32.HI R7, RZ, 0x1f, R42 ;  /* 0x0000001fff077819 */ /* 0x000fe4000001142a */
[----:B------:R-:W-:Y:S02]  /*7390*/  LOP3.LUT R6, R6, 0xfffffffe, RZ, 0xc0, !PT ;  /* 0xfffffffe06067812 */ /* 0x000fe400078ec0ff */
[----:B------:R-:W-:-:S02]  /*73a0*/  LOP3.LUT R2, R4, 0xfffffffe, RZ, 0xc0, !PT ;  /* 0xfffffffe04027812 */ /* 0x000fc400078ec0ff */
[----:B------:R-:W-:Y:S01]  /*73b0*/  LOP3.LUT R11, R11, 0xfffffffe, RZ, 0xc0, !PT ;  /* 0xfffffffe0b0b7812 */ /* 0x000fe200078ec0ff */
[----:B------:R-:W-:Y:S01]  /*73c0*/  IMAD.IADD R5, R5, 0x1, -R6 ;  /* 0x0000000105057824 */ /* 0x000fe200078e0a06 */
[----:B------:R-:W-:Y:S01]  /*73d0*/  SHF.R.S32.HI R4, RZ, 0x1, R4 ;  /* 0x00000001ff047819 */ /* 0x000fe20000011404 */
[----:B------:R-:W-:Y:S01]  /*73e0*/  IMAD.IADD R9, R9, 0x1, -R2 ;  /* 0x0000000109097824 */ /* 0x000fe200078e0a02 */
[----:B------:R-:W-:Y:S01]  /*73f0*/  LEA.HI R42, R7, R42, RZ, 0x3 ;  /* 0x0000002a072a7211 */ /* 0x000fe200078f18ff */
[----:B------:R-:W-:Y:S01]  /*7400*/  IMAD.IADD R134, R134, 0x1, -R11 ;  /* 0x0000000186867824 */ /* 0x000fe200078e0a0b */
[----:B------:R-:W-:Y:S01]  /*7410*/  SHF.R.S32.HI R46, RZ, 0x5, R46 ;  /* 0x00000005ff2e7819 */ /* 0x000fe2000001142e */
[C---:B------:R-:W-:Y:S01]  /*7420*/  IMAD.SHL.U32 R7, R3.reuse, 0x40, RZ ;  /* 0x0000004003077824 */ /* 0x040fe200078e00ff */
[C---:B------:R-:W-:Y:S01]  /*7430*/  LOP3.LUT P0, RZ, R4.reuse, 0x2, RZ, 0xc0, !PT ;  /* 0x0000000204ff7812 */ /* 0x040fe2000780c0ff */
[----:B------:R-:W-:Y:S01]  /*7440*/  IMAD.SHL.U32 R6, R4, 0x40, RZ ;  /* 0x0000004004067824 */ /* 0x000fe200078e00ff */
[----:B------:R-:W-:Y:S01]  /*7450*/  LOP3.LUT P1, RZ, R3, 0x2, RZ, 0xc0, !PT ;  /* 0x0000000203ff7812 */ /* 0x000fe2000782c0ff */
[----:B------:R-:W-:Y:S01]  /*7460*/  IMAD.SHL.U32 R42, R42, 0x20, RZ ;  /* 0x000000202a2a7824 */ /* 0x000fe200078e00ff */
[----:B------:R-:W-:Y:S01]  /*7470*/  LOP3.LUT R7, R7, 0xc0, RZ, 0xc0, !PT ;  /* 0x000000c007077812 */ /* 0x000fe200078ec0ff */
[----:B------:R-:W-:Y:S01]  /*7480*/  IMAD.SHL.U32 R2, R134, 0x8, RZ ;  /* 0x0000000886027824 */ /* 0x000fe200078e00ff */
[----:B------:R-:W-:Y:S01]  /*7490*/  LOP3.LUT R6, R6, 0xc0, RZ, 0xc0, !PT ;  /* 0x000000c006067812 */ /* 0x000fe200078ec0ff */
[----:B------:R-:W-:Y:S01]  /*74a0*/  IMAD.SHL.U32 R5, R5, 0x8, RZ ;  /* 0x0000000805057824 */ /* 0x000fe200078e00ff */
[----:B------:R-:W-:Y:S01]  /*74b0*/  LOP3.LUT R42, R42, 0xffffff00, RZ, 0xc0, !PT ;  /* 0xffffff002a2a7812 */ /* 0x000fe200078ec0ff */
[----:B------:R-:W-:Y:S01]  /*74c0*/  IMAD R134, R134, 0x8, R9 ;  /* 0x0000000886867824 */ /* 0x000fe200078e0209 */
[----:B------:R-:W-:Y:S01]  /*74d0*/  LOP3.LUT R2, R7, 0x8, R2, 0xf8, !PT ;  /* 0x0000000807027812 */ /* 0x000fe200078ef802 */
[----:B------:R-:W-:Y:S01]  /*74e0*/  IMAD.MOV.U32 R3, RZ, RZ, 0x20 ;  /* 0x00000020ff037424 */ /* 0x000fe200078e00ff */
[----:B------:R-:W-:Y:S01]  /*74f0*/  LOP3.LUT R5, R6, 0x8, R5, 0xf8, !PT ;  /* 0x0000000806057812 */ /* 0x000fe200078ef805 */
[--C-:B------:R-:W-:Y:S01]  /*7500*/  IMAD R8, R46, 0x200, R42.reuse ;  /* 0x000002002e087824 */ /* 0x100fe200078e022a */
[----:B------:R-:W-:Y:S01]  /*7510*/  SHF.R.U32.HI R7, RZ, 0x3, R7 ;  /* 0x00000003ff077819 */ /* 0x000fe20000011607 */
[----:B------:R-:W-:Y:S01]  /*7520*/  IMAD R65, R45, 0x20, R42 ;  /* 0x000000202d417824 */ /* 0x000fe200078e022a */
[----:B------:R-:W-:-:S02]  /*7530*/  SHF.R.U32.HI R6, RZ, 0x3, R6 ;  /* 0x00000003ff067819 */ /* 0x000fc40000011606 */
[----:B------:R-:W-:Y:S01]  /*7540*/  LOP3.LUT R2, R2, R7, RZ, 0x3c, !PT ;  /* 0x0000000702027212 */ /* 0x000fe200078e3cff */
[----:B------:R-:W-:Y:S01]  /*7550*/  IMAD R7, R45, 0x20, R8 ;  /* 0x000000202d077824 */ /* 0x000fe200078e0208 */
[----:B------:R-:W-:Y:S02]  /*7560*/  LOP3.LUT R5, R5, R6, RZ, 0x3c, !PT ;  /* 0x0000000605057212 */ /* 0x000fe400078e3cff */
[----:B------:R-:W-:Y:S01]  /*7570*/  SEL R3, R3, 0xffffffe0, !P1 ;  /* 0xffffffe003037807 */ /* 0x000fe20004800000 */
[----:B------:R-:W-:Y:S01]  /*7580*/  IMAD.IADD R136, R2, 0x1, R7 ;  /* 0x0000000102887824 */ /* 0x000fe200078e0207 */
[----:B------:R-:W-:Y:S01]  /*7590*/  LOP3.LUT R89, R89, 0x6, RZ, 0xc0, !PT ;  /* 0x0000000659597812 */ /* 0x000fe200078ec0ff */
[----:B------:R-:W-:Y:S02]  /*75a0*/  IMAD.U32 R134, R134, 0x20, R5 ;  /* 0x0000002086867824 */ /* 0x000fe400078e0005 */
[----:B------:R-:W-:Y:S02]  /*75b0*/  IMAD.SHL.U32 R136, R136, 0x2, RZ ;  /* 0x0000000288887824 */ /* 0x000fe400078e00ff */
[----:B------:R-:W-:-:S02]  /*75c0*/  IMAD.SHL.U32 R134, R134, 0x2, RZ ;  /* 0x0000000286867824 */ /* 0x000fc400078e00ff */
[----:B------:R-:W-:Y:S01]  /*75d0*/  IMAD.IADD R135, R136, 0x1, R3 ;  /* 0x0000000188877824 */ /* 0x000fe200078e0203 */
[----:B------:R-:W-:Y:S01]  /*75e0*/  LDSM.16.M88.4 R8, [R136] ;  /* 0x000000008808783b */ /* 0x000fe20000000200 */
[----:B------:R-:W-:Y:S01]  /*75f0*/  IMAD.IADD R132, R2, 0x1, R65 ;  /* 0x0000000102847824 */ /* 0x000fe200078e0241 */
[C---:B------:R-:W-:Y:S02]  /*7600*/  IADD3 R4, R134.reuse, 0x1000, RZ ;  /* 0x0000100086047810 */ /* 0x040fe40007ffe0ff */
[----:B---3--:R-:W1:Y:S01]  /*7610*/  LDSM.16.M88.4 R16, [R134+0x1000] ;  /* 0x001000008610783b */ /* 0x008e620000000200 */
[----:B------:R-:W-:Y:S02]  /*7620*/  IADD3 R133, R134, 0x1020, RZ ;  /* 0x0000102086857810 */ /* 0x000fe40007ffe0ff */
[----:B------:R-:W-:Y:S01]  /*7630*/  @P0 IADD3 R133, R4, -0x20, RZ ;  /* 0xffffffe004850810 */ /* 0x000fe20007ffe0ff */
[----:B------:R-:W3:Y:S03]  /*7640*/  LDSM.16.M88.4 R24, [R134+0x1400] ;  /* 0x001400008618783b */ /* 0x000ee60000000200 */
[C---:B------:R-:W-:Y:S01]  /*7650*/  IADD3 R130, R133.reuse, 0x400, RZ ;  /* 0x0000040085827810 */ /* 0x040fe20007ffe0ff */
[----:B------:R-:W-:Y:S01]  /*7660*/  LDSM.16.M88.4 R4, [R135] ;  /* 0x000000008704783b */ /* 0x000fe20000000200 */
[----:B------:R-:W-:-:S02]  /*7670*/  IADD3 R129, R133, 0x800, RZ ;  /* 0x0000080085817810 */ /* 0x000fc40007ffe0ff */
[C---:B------:R-:W-:Y:S01]  /*7680*/  IADD3 R128, R133.reuse, 0xc00, RZ ;  /* 0x00000c0085807810 */ /* 0x040fe20007ffe0ff */
[----:B------:R-:W5:Y:S01]  /*7690*/  LDSM.16.M88.4 R12, [R133] ;  /* 0x00000000850c783b */ /* 0x000f620000000200 */
[C---:B------:R-:W-:Y:S02]  /*76a0*/  IADD3 R91, R133.reuse, 0x1000, RZ ;  /* 0x00001000855b7810 */ /* 0x040fe40007ffe0ff */
[C---:B------:R-:W-:Y:S01]  /*76b0*/  IADD3 R90, R133.reuse, 0x1400, RZ ;  /* 0x00001400855a7810 */ /* 0x040fe20007ffe0ff */
[----:B------:R-:W2:Y:S01]  /*76c0*/  LDSM.16.M88.4 R20, [R133+0x400] ;  /* 0x000400008514783b */ /* 0x000ea20000000200 */
[----:B------:R-:W-:-:S03]  /*76d0*/  IADD3 R88, R133, 0x1800, RZ ;  /* 0x0000180085587810 */ /* 0x000fc60007ffe0ff */
[----:B------:R-:W-:Y:S01]  /*76e0*/  LDSM.16.M88.4 R36, [R133+0xc00] ;  /* 0x000c00008524783b */ /* 0x000fe20000000200 */
[C---:B-1----:R-:W-:Y:S08]  /*76f0*/  HMMA.16816.F32.BF16 R28, R8.reuse, R16, RZ ;  /* 0x00000010081c723c */ /* 0x042ff000000418ff */
[C---:B------:R-:W-:Y:S08]  /*7700*/  HMMA.16816.F32.BF16 R16, R8.reuse, R18, RZ ;  /* 0x000000120810723c */ /* 0x040ff000000418ff */
[----:B---3--:R-:W-:Y:S08]  /*7710*/  HMMA.16816.F32.BF16 R32, R8, R24, RZ ;  /* 0x000000180820723c */ /* 0x008ff000000418ff */
[C---:B-----5:R-:W-:Y:S08]  /*7720*/  HMMA.16816.F32.BF16 R28, R4.reuse, R12, R28 ;  /* 0x0000000c041c723c */ /* 0x060ff0000004181c */
[----:B------:R-:W-:Y:S01]  /*7730*/  HMMA.16816.F32.BF16 R16, R4, R14, R16 ;  /* 0x0000000e0410723c */ /* 0x000fe20000041810 */
[----:B------:R-:W1:Y:S07]  /*7740*/  LDSM.16.M88.4 R12, [R134+0x1800] ;  /* 0x00180000860c783b */ /* 0x000e6e0000000200 */
        /* <DEDUP_REMOVED lines=12> */
[----:B------:R-:W-:Y:S01]  /*7810*/  HMMA.16816.F32.BF16 R24, R4, R22, R24 ;  /* 0x000000160418723c */ /* 0x000fe20000041818 */
[----:B--2---:R-:W2:Y:S03]  /*7820*/  LDSM.16.M88.4 R28, [R133+0x800] ;  /* 0x00080000851c783b */ /* 0x004ea60000000200 */
[----:B------:R3:W5:Y:S04]  /*7830*/  MUFU.TANH R49, R16 ;  /* 0x0000001000317308 */ /* 0x0007680000002400 */
[----:B-1----:R-:W-:Y:S01]  /*7840*/  HMMA.16816.F32.BF16 R20, R8, R12, RZ ;  /* 0x0000000c0814723c */ /* 0x002fe200000418ff */
[----:B------:R-:W-:-:S02]  /*7850*/  FMUL.FTZ R32, R32, c[0x0][0x2ec] ;  /* 0x0000bb0020207a20 */ /* 0x000fc40000410000 */
[----:B------:R-:W-:Y:S01]  /*7860*/  FMUL.FTZ R33, R33, c[0x0][0x2ec] ;  /* 0x0000bb0021217a20 */ /* 0x000fe20000410000 */
[----:B------:R-:W1:Y:S01]  /*7870*/  MUFU.TANH R67, R67 ;  /* 0x0000004300437308 */ /* 0x000e620000002400 */
[----:B------:R-:W-:Y:S02]  /*7880*/  FMUL.FTZ R34, R34, c[0x0][0x2ec] ;  /* 0x0000bb0022227a20 */ /* 0x000fe40000410000 */
[----:B------:R-:W-:Y:S01]  /*7890*/  FMUL.FTZ R35, R35, c[0x0][0x2ec] ;  /* 0x0000bb0023237a20 */ /* 0x000fe20000410000 */
[----:B------:R-:W-:Y:S01]  /*78a0*/  HMMA.16816.F32.BF16 R12, R8, R14, RZ ;  /* 0x0000000e080c723c */ /* 0x000fe200000418ff */
[----:B---3--:R-:W3:Y:S03]  /*78b0*/  LDSM.16.M88.4 R16, [R134+0x1c00] ;  /* 0x001c00008610783b */ /* 0x008ee60000000200 */
[----:B------:R-:W-:Y:S04]  /*78c0*/  MUFU.TANH R51, R32 ;  /* 0x0000002000337308 */ /* 0x000fe80000002400 */
[----:B------:R-:W-:-:S02]  /*78d0*/  FMUL.FTZ R24, R24, c[0x0][0x2ec] ;  /* 0x0000bb0018187a20 */ /* 0x000fc40000410000 */
[----:B------:R-:W-:Y:S02]  /*78e0*/  FMUL.FTZ R25, R25, c[0x0][0x2ec] ;  /* 0x0000bb0019197a20 */ /* 0x000fe40000410000 */
[----:B------:R-:W-:Y:S01]  /*78f0*/  FMUL.FTZ R26, R26, c[0x0][0x2ec] ;  /* 0x0000bb001a1a7a20 */ /* 0x000fe20000410000 */
[----:B------:R-:W-:Y:S01]  /*7900*/  MUFU.TANH R50, R33 ;  /* 0x0000002100327308 */ /* 0x000fe20000002400 */
[----:B------:R-:W-:-:S07]  /*7910*/  FMUL.FTZ R27, R27, c[0x0][0x2ec] ;  /* 0x0000bb001b1b7a20 */ /* 0x000fce0000410000 */
[----:B------:R-:W-:Y:S01]  /*7920*/  MUFU.TANH R69, R34 ;  /* 0x0000002200457308 */ /* 0x000fe20000002400 */
[C---:B--2---:R-:W-:Y:S07]  /*7930*/  HMMA.16816.F32.BF16 R20, R4.reuse, R28, R20 ;  /* 0x0000001c0414723c */ /* 0x044fee0000041814 */
[----:B------:R2:W-:Y:S01]  /*7940*/  MUFU.TANH R77, R35 ;  /* 0x00000023004d7308 */ /* 0x0005e20000002400 */
[----:B------:R-:W-:Y:S07]  /*7950*/  HMMA.16816.F32.BF16 R12, R4, R30, R12 ;  /* 0x0000001e040c723c */ /* 0x000fee000004180c */
[----:B------:R-:W-:Y:S01]  /*7960*/  MUFU.TANH R76, R24 ;  /* 0x00000018004c7308 */ /* 0x000fe20000002400 */
[C---:B---3--:R-:W-:Y:S01]  /*7970*/  HMMA.16816.F32.BF16 R28, R8.reuse, R16, RZ ;  /* 0x00000010081c723c */ /* 0x048fe200000418ff */
[----:B--2---:R-:W2:Y:S06]  /*7980*/  LDSM.16.M88.4 R32, [R134+0x2000] ;  /* 0x002000008620783b */ /* 0x004eac0000000200 */
[----:B------:R-:W-:Y:S01]  /*7990*/  MUFU.TANH R72, R25 ;  /* 0x0000001900487308 */ /* 0x000fe20000002400 */
[----:B------:R-:W-:Y:S01]  /*79a0*/  FMUL.FTZ R20, R20, c[0x0][0x2ec] ;  /* 0x0000bb0014147a20 */ /* 0x000fe20000410000 */
[----:B------:R-:W-:Y:S01]  /*79b0*/  HMMA.16816.F32.BF16 R16, R8, R18, RZ ;  /* 0x000000120810723c */ /* 0x000fe200000418ff */
[----:B------:R-:W-:-:S05]  /*79c0*/  FMUL.FTZ R21, R21, c[0x0][0x2ec] ;  /* 0x0000bb0015157a20 */ /* 0x000fca0000410000 */
[----:B------:R-:W-:Y:S01]  /*79d0*/  MUFU.TANH R63, R26 ;  /* 0x0000001a003f7308 */ /* 0x000fe20000002400 */
[----:B------:R-:W-:Y:S02]  /*79e0*/  FMUL.FTZ R22, R22, c[0x0][0x2ec] ;  /* 0x0000bb0016167a20 */ /* 0x000fe40000410000 */
[----:B------:R-:W-:Y:S02]  /*79f0*/  FMUL.FTZ R95, R23, c[0x0][0x2ec] ;  /* 0x0000bb00175f7a20 */ /* 0x000fe40000410000 */
[----:B------:R-:W-:Y:S02]  /*7a00*/  FMUL.FTZ R12, R12, c[0x0][0x2ec] ;  /* 0x0000bb000c0c7a20 */ /* 0x000fe40000410000 */
[----:B------:R-:W-:Y:S01]  /*7a10*/  FMUL.FTZ R110, R13, c[0x0][0x2ec] ;  /* 0x0000bb000d6e7a20 */ /* 0x000fe20000410000 */
[----:B------:R3:W-:Y:S01]  /*7a20*/  MUFU.TANH R59, R27 ;  /* 0x0000001b003b7308 */ /* 0x0007e20000002400 */
[----:B------:R-:W-:Y:S02]  /*7a30*/  FMUL.FTZ R111, R14, c[0x0][0x2ec] ;  /* 0x0000bb000e6f7a20 */ /* 0x000fe40000410000 */
[----:B------:R-:W-:Y:S01]  /*7a40*/  FMUL.FTZ R101, R15, c[0x0][0x2ec] ;  /* 0x0000bb000f657a20 */ /* 0x000fe20000410000 */
[C---:B------:R-:W-:Y:S04]  /*7a50*/  HMMA.16816.F32.BF16 R28, R4.reuse, R36, R28 ;  /* 0x00000024041c723c */ /* 0x040fe8000004181c */
[----:B------:R-:W-:Y:S04]  /*7a60*/  MUFU.TANH R64, R20 ;  /* 0x0000001400407308 */ /* 0x000fe80000002400 */
[----:B------:R-:W-:Y:S01]  /*7a70*/  HMMA.16816.F32.BF16 R16, R4, R38, R16 ;  /* 0x000000260410723c */ /* 0x000fe20000041810 */
[----:B---3--:R-:W3:Y:S03]  /*7a80*/  LDSM.16.M88.4 R24, [R133+0x1000] ;  /* 0x001000008518783b */ /* 0x008ee60000000200 */
[----:B------:R-:W-:Y:S08]  /*7a90*/  MUFU.TANH R66, R21 ;  /* 0x0000001500427308 */ /* 0x000ff00000002400 */
[----:B------:R2:W-:Y:S04]  /*7aa0*/  MUFU.TANH R61, R22 ;  /* 0x00000016003d7308 */ /* 0x0005e80000002400 */
[----:B------:R-:W-:-:S02]  /*7ab0*/  FMUL.FTZ R28, R28, c[0x0][0x2ec] ;  /* 0x0000bb001c1c7a20 */ /* 0x000fc40000410000 */
[----:B------:R-:W-:Y:S02]  /*7ac0*/  FMUL.FTZ R29, R29, c[0x0][0x2ec] ;  /* 0x0000bb001d1d7a20 */ /* 0x000fe40000410000 */
[----:B------:R4:W-:Y:S01]  /*7ad0*/  MUFU.TANH R112, R12 ;  /* 0x0000000c00707308 */ /* 0x0009e20000002400 */
[----:B------:R-:W-:Y:S02]  /*7ae0*/  FMUL.FTZ R38, R30, c[0x0][0x2ec] ;  /* 0x0000bb001e267a20 */ /* 0x000fe40000410000 */
[----:B------:R-:W-:Y:S02]  /*7af0*/  FMUL.FTZ R36, R31, c[0x0][0x2ec] ;  /* 0x0000bb001f247a20 */ /* 0x000fe40000410000 */
[----:B------:R-:W-:Y:S02]  /*7b00*/  FMUL.FTZ R60, R16, c[0x0][0x2ec] ;  /* 0x0000bb00103c7a20 */ /* 0x000fe40000410000 */
[----:B------:R-:W-:Y:S01]  /*7b10*/  FMUL.FTZ R62, R17, c[0x0][0x2ec] ;  /* 0x0000bb00113e7a20 */ /* 0x000fe20000410000 */
[----:B--2---:R-:W-:Y:S01]  /*7b20*/  HMMA.16816.F32.BF16 R20, R8, R32, RZ ;  /* 0x000000200814723c */ /* 0x004fe200000418ff */
[----:B------:R-:W-:Y:S01]  /*7b30*/  MUFU.TANH R56, R28 ;  /* 0x0000001c00387308 */ /* 0x000fe20000002400 */
[----:B------:R-:W-:-:S02]  /*7b40*/  FMUL.FTZ R55, R18, c[0x0][0x2ec] ;  /* 0x0000bb0012377a20 */ /* 0x000fc40000410000 */
[----:B------:R-:W-:Y:S01]  /*7b50*/  FMUL.FTZ R57, R19, c[0x0][0x2ec] ;  /* 0x0000bb0013397a20 */ /* 0x000fe20000410000 */
[----:B----4-:R-:W2:Y:S04]  /*7b60*/  LDSM.16.M88.4 R12, [R134+0x2400] ;  /* 0x00240000860c783b */ /* 0x010ea80000000200 */
[----:B------:R4:W-:Y:S01]  /*7b70*/  MUFU.TANH R58, R29 ;  /* 0x0000001d003a7308 */ /* 0x0009e20000002400 */
[----:B------:R-:W-:Y:S07]  /*7b80*/  HMMA.16816.F32.BF16 R32, R8, R34, RZ ;  /* 0x000000220820723c */ /* 0x000fee00000418ff */
[----:B------:R-:W1:Y:S07]  /*7b90*/  MUFU.TANH R54, R54 ;  /* 0x0000003600367308 */ /* 0x000e6e0000002400 */
[C---:B---3--:R-:W-:Y:S01]  /*7ba0*/  HMMA.16816.F32.BF16 R20, R4.reuse, R24, R20 ;  /* 0x000000180414723c */ /* 0x048fe20000041814 */
[----:B----4-:R-:W3:Y:S01]  /*7bb0*/  LDSM.16.M88.4 R28, [R133+0x1400] ;  /* 0x00140000851c783b */ /* 0x010ee20000000200 */
[----:B------:R-:W4:Y:S08]  /*7bc0*/  MUFU.TANH R48, R48 ;  /* 0x0000003000307308 */ /* 0x000f300000002400 */
[----:B------:R-:W1:Y:S01]  /*7bd0*/  MUFU.TANH R71, R71 ;  /* 0x0000004700477308 */ /* 0x000e620000002400 */
[----:B------:R-:W-:Y:S07]  /*7be0*/  HMMA.16816.F32.BF16 R32, R4, R26, R32 ;  /* 0x0000001a0420723c */ /* 0x000fee0000041820 */
[----:B------:R-:W1:Y:S01]  /*7bf0*/  MUFU.TANH R95, R95 ;  /* 0x0000005f005f7308 */ /* 0x000e620000002400 */
[----:B--2---:R-:W-:Y:S05]  /*7c00*/  HMMA.16816.F32.BF16 R16, R8, R12, RZ ;  /* 0x0000000c0810723c */ /* 0x004fea00000418ff */
[----:B------:R-:W-:-:S02]  /*7c10*/  FMUL.FTZ R20, R20, c[0x0][0x2ec] ;  /* 0x0000bb0014147a20 */ /* 0x000fc40000410000 */
[----:B------:R-:W2:Y:S01]  /*7c20*/  MUFU.TANH R111, R111 ;  /* 0x0000006f006f7308 */ /* 0x000ea20000002400 */
[----:B------:R-:W-:Y:S02]  /*7c30*/  FMUL.FTZ R21, R21, c[0x0][0x2ec] ;  /* 0x0000bb0015157a20 */ /* 0x000fe40000410000 */
[----:B------:R-:W-:Y:S02]  /*7c40*/  FMUL.FTZ R22, R22, c[0x0][0x2ec] ;  /* 0x0000bb0016167a20 */ /* 0x000fe40000410000 */
[----:B------:R-:W-:Y:S02]  /*7c50*/  IMAD R13, R43, 0x4, R46 ;  /* 0x000000042b0d7824 */ /* 0x000fe400078e022e */
[----:B------:R-:W-:Y:S01]  /*7c60*/  FMUL.FTZ R23, R23, c[0x0][0x2ec] ;  /* 0x0000bb0017177a20 */ /* 0x000fe20000410000 */
[----:B------:R-:W-:Y:S01]  /*7c70*/  MUFU.TANH R37, R20 ;  /* 0x0000001400257308 */ /* 0x000fe20000002400 */
[----:B------:R-:W-:Y:S02]  /*7c80*/  IMAD.U32 R13, R13, 0x10, R148 ;  /* 0x000000100d0d7824 */ /* 0x000fe400078e0094 */
[----:B------:R-:W-:-:S02]  /*7c90*/  IMAD.IADD R43, R0, 0x1, R89 ;  /* 0x00000001002b7824 */ /* 0x000fc400078e0259 */
[----:B------:R-:W-:Y:S01]  /*7ca0*/  FMUL.FTZ R45, R35, c[0x0][0x2ec] ;  /* 0x0000bb00232d7a20 */ /* 0x000fe20000410000 */
[----:B------:R-:W-:Y:S01]  /*7cb0*/  IADD3 R12, -R142, 0x1, R13 ;  /* 0x000000018e0c7810 */ /* 0x000fe20007ffe10d */
[----:B------:R-:W-:Y:S01]  /*7cc0*/  FMUL.FTZ R32, R32, c[0x0][0x2ec] ;  /* 0x0000bb0020207a20 */ /* 0x000fe20000410000 */
[----:B------:R-:W-:Y:S01]  /*7cd0*/  MUFU.TANH R73, R21 ;  /* 0x0000001500497308 */ /* 0x000fe20000002400 */
[----:B------:R-:W-:Y:S01]  /*7ce0*/  IADD3 R13, R43, 0x1, RZ ;  /* 0x000000012b0d7810 */ /* 0x000fe20007ffe0ff */
[----:B------:R-:W-:Y:S01]  /*7cf0*/  FMUL.FTZ R34, R34, c[0x0][0x2ec] ;  /* 0x0000bb0022227a20 */ /* 0x000fe20000410000 */
[----:B------:R-:W-:Y:S01]  /*7d00*/  IADD3 R12, R12, c[0x0][0x2e8], R53 ;  /* 0x0000ba000c0c7a10 */ /* 0x000fe20007ffe035 */
[----:B------:R-:W-:Y:S01]  /*7d10*/  FMUL.FTZ R33, R33, c[0x0][0x2ec] ;  /* 0x0000bb0021217a20 */ /* 0x000fe20000410000 */
[----:B------:R-:W-:Y:S01]  /*7d20*/  IADD3 R25, R43, 0x8, RZ ;  /* 0x000000082b197810 */ /* 0x000fe20007ffe0ff */
[----:B---3--:R-:W-:Y:S01]  /*7d30*/  HMMA.16816.F32.BF16 R16, R4, R28, R16 ;  /* 0x0000001c0410723c */ /* 0x008fe20000041810 */
[C---:B------:R-:W-:Y:S01]  /*7d40*/  IADD3 R100, R12.reuse, 0x8, RZ ;  /* 0x000000080c647810 */ /* 0x040fe20007ffe0ff */
[----:B------:R-:W-:Y:S01]  /*7d50*/  MUFU.TANH R39, R22 ;  /* 0x0000001600277308 */ /* 0x000fe20000002400 */
[----:B------:R-:W-:-:S02]  /*7d60*/  IMNMX R87, R12, R53, PT ;  /* 0x000000350c577217 */ /* 0x000fc40003800200 */
[----:B------:R-:W-:Y:S02]  /*7d70*/  IMNMX R100, R100, R53, PT ;  /* 0x0000003564647217 */ /* 0x000fe40003800200 */
[----:B------:R-:W-:Y:S02]  /*7d80*/  IADD3 R24, R43, 0x9, RZ ;  /* 0x000000092b187810 */ /* 0x000fe40007ffe0ff */
[CC--:B------:R-:W-:Y:S01]  /*7d90*/  ISETP.GE.AND P6, PT, R13.reuse, R87.reuse, PT ;  /* 0x000000570d00720c */ /* 0x0c0fe20003fc6270 */
[----:B------:R3:W-:Y:S01]  /*7da0*/  MUFU.TANH R75, R23 ;  /* 0x00000017004b7308 */ /* 0x0007e20000002400 */
[-C--:B------:R-:W-:Y:S02]  /*7db0*/  ISETP.GE.AND P4, PT, R13, R100.reuse, PT ;  /* 0x000000640d00720c */ /* 0x080fe40003f86270 */
[----:B------:R-:W-:Y:S01]  /*7dc0*/  HMMA.16816.F32.BF16 R12, R8, R14, RZ ;  /* 0x0000000e080c723c */ /* 0x000fe200000418ff */
[C---:B------:R-:W-:Y:S02]  /*7dd0*/  ISETP.GE.AND P5, PT, R25.reuse, R87, PT ;  /* 0x000000571900720c */ /* 0x040fe40003fa6270 */
[----:B------:R-:W-:-:S02]  /*7de0*/  ISETP.GE.AND P0, PT, R25, R100, PT ;  /* 0x000000641900720c */ /* 0x000fc40003f06270 */
[CC--:B------:R-:W-:Y:S01]  /*7df0*/  ISETP.GE.AND P1, PT, R24.reuse, R87.reuse, PT ;  /* 0x000000571800720c */ /* 0x0c0fe20003f26270 */
[----:B------:R-:W2:Y:S01]  /*7e00*/  MUFU.TANH R110, R110 ;  /* 0x0000006e006e7308 */ /* 0x000ea20000002400 */
[----:B------:R-:W-:Y:S02]  /*7e10*/  ISETP.GE.AND P3, PT, R24, R100, PT ;  /* 0x000000641800720c */ /* 0x000fe40003f66270 */
[C---:B------:R-:W-:Y:S02]  /*7e20*/  IADD3 R25, R43.reuse, 0x10, RZ ;  /* 0x000000102b197810 */ /* 0x040fe40007ffe0ff */
[----:B------:R-:W-:Y:S01]  /*7e30*/  IADD3 R24, R43, 0x11, RZ ;  /* 0x000000112b187810 */ /* 0x000fe20007ffe0ff */
[----:B------:R-:W-:Y:S01]  /*7e40*/  FMUL.FTZ R35, R16, c[0x0][0x2ec] ;  /* 0x0000bb0010237a20 */ /* 0x000fe20000410000 */
[----:B---3--:R-:W3:Y:S01]  /*7e50*/  LDSM.16.M88.4 R20, [R134+0x2800] ;  /* 0x002800008614783b */ /* 0x008ee20000000200 */
[----:B-----5:R-:W-:Y:S01]  /*7e60*/  FSEL R46, R49, -INF , !P5 ;  /* 0xff800000312e7808 */ /* 0x020fe20006800000 */
[----:B------:R-:W-:Y:S01]  /*7e70*/  FMUL.FTZ R78, R17, c[0x0][0x2ec] ;  /* 0x0000bb00114e7a20 */ /* 0x000fe20000410000 */
[----:B------:R-:W-:Y:S01]  /*7e80*/  FSEL R68, R47, -INF , !P6 ;  /* 0xff8000002f447808 */ /* 0x000fe20007000000 */
[----:B------:R-:W-:Y:S01]  /*7e90*/  FMUL.FTZ R18, R18, c[0x0][0x2ec] ;  /* 0x0000bb0012127a20 */ /* 0x000fe20000410000 */
[----:B-1----:R-:W-:Y:S01]  /*7ea0*/  FSEL R67, R67, -INF , !P4 ;  /* 0xff80000043437808 */ /* 0x002fe20006000000 */
[----:B------:R-:W-:Y:S01]  /*7eb0*/  FMUL.FTZ R19, R19, c[0x0][0x2ec] ;  /* 0x0000bb0013137a20 */ /* 0x000fe20000410000 */
[----:B------:R-:W-:Y:S01]  /*7ec0*/  FSEL R49, R54, -INF , !P0 ;  /* 0xff80000036317808 */ /* 0x000fe20004000000 */
[----:B------:R-:W-:Y:S01]  /*7ed0*/  MUFU.TANH R80, R18 ;  /* 0x0000001200507308 */ /* 0x000fe20000002400 */
[----:B------:R-:W-:-:S02]  /*7ee0*/  ISETP.GE.AND P6, PT, R25, R87, PT ;  /* 0x000000571900720c */ /* 0x000fc40003fc6270 */
[-C--:B------:R-:W-:Y:S01]  /*7ef0*/  ISETP.GE.AND P4, PT, R25, R100.reuse, PT ;  /* 0x000000641900720c */ /* 0x080fe20003f86270 */
[----:B------:R-:W-:Y:S01]  /*7f00*/  HMMA.16816.F32.BF16 R12, R4, R30, R12 ;  /* 0x0000001e040c723c */ /* 0x000fe2000004180c */
[C---:B------:R-:W-:Y:S02]  /*7f10*/  ISETP.GE.AND P5, PT, R24.reuse, R87, PT ;  /* 0x000000571800720c */ /* 0x040fe40003fa6270 */
[----:B------:R-:W-:Y:S01]  /*7f20*/  ISETP.GE.AND P0, PT, R24, R100, PT ;  /* 0x000000641800720c */ /* 0x000fe20003f06270 */
[----:B------:R1:W-:Y:S01]  /*7f30*/  MUFU.TANH R81, R19 ;  /* 0x0000001300517308 */ /* 0x0003e20000002400 */
[----:B------:R-:W5:Y:S01]  /*7f40*/  LDSM.16.M88.4 R24, [R133+0x1800] ;  /* 0x001800008518783b */ /* 0x000f620000000200 */
[----:B------:R-:W-:Y:S02]  /*7f50*/  IADD3 R28, R43, 0x18, RZ ;  /* 0x000000182b1c7810 */ /* 0x000fe40007ffe0ff */
[----:B----4-:R-:W-:Y:S02]  /*7f60*/  FSEL R70, R48, -INF , !P1 ;  /* 0xff80000030467808 */ /* 0x010fe40004800000 */
[----:B------:R-:W-:-:S02]  /*7f70*/  FSEL R71, R71, -INF , !P3 ;  /* 0xff80000047477808 */ /* 0x000fc40005800000 */
[CC--:B------:R-:W-:Y:S01]  /*7f80*/  ISETP.GE.AND P1, PT, R28.reuse, R87.reuse, PT ;  /* 0x000000571c00720c */ /* 0x0c0fe20003f26270 */
[----:B------:R-:W4:Y:S01]  /*7f90*/  MUFU.TANH R101, R101 ;  /* 0x0000006500657308 */ /* 0x000f220000002400 */
[----:B------:R-:W-:Y:S02]  /*7fa0*/  ISETP.GE.AND P3, PT, R28, R100, PT ;  /* 0x000000641c00720c */ /* 0x000fe40003f66270 */
[----:B------:R-:W-:Y:S02]  /*7fb0*/  IADD3 R16, R43, 0x19, RZ ;  /* 0x000000192b107810 */ /* 0x000fe40007ffe0ff */
[----:B------:R-:W-:Y:S02]  /*7fc0*/  FSEL R48, R51, -INF , !P6 ;  /* 0xff80000033307808 */ /* 0x000fe40007000000 */
[----:B------:R-:W-:Y:S01]  /*7fd0*/  FSEL R69, R69, -INF , !P4 ;  /* 0xff80000045457808 */ /* 0x000fe20006000000 */
[----:B------:R-:W1:Y:S01]  /*7fe0*/  MUFU.TANH R38, R38 ;  /* 0x0000002600267308 */ /* 0x000e620000002400 */
[----:B------:R-:W-:-:S02]  /*7ff0*/  ISETP.GE.AND P6, PT, R16, R87, PT ;  /* 0x000000571000720c */ /* 0x000fc40003fc6270 */
[----:B------:R-:W-:Y:S01]  /*8000*/  ISETP.GE.AND P4, PT, R16, R100, PT ;  /* 0x000000641000720c */ /* 0x000fe20003f86270 */
[----:B------:R-:W-:Y:S01]  /*8010*/  FMUL.FTZ R79, R12, c[0x0][0x2ec] ;  /* 0x0000bb000c4f7a20 */ /* 0x000fe20000410000 */
[----:B------:R-:W-:Y:S01]  /*8020*/  IADD3 R17, R43, 0x20, RZ ;  /* 0x000000202b117810 */ /* 0x000fe20007ffe0ff */
[----:B------:R-:W-:Y:S01]  /*8030*/  FMUL.FTZ R13, R13, c[0x0][0x2ec] ;  /* 0x0000bb000d0d7a20 */ /* 0x000fe20000410000 */
[C---:B---3--:R-:W-:Y:S01]  /*8040*/  HMMA.16816.F32.BF16 R28, R8.reuse, R20, RZ ;  /* 0x00000014081c723c */ /* 0x048fe200000418ff */
[----:B------:R-:W-:Y:S01]  /*8050*/  IADD3 R16, R43, 0x21, RZ ;  /* 0x000000212b107810 */ /* 0x000fe20007ffe0ff */
[----:B------:R-:W-:Y:S01]  /*8060*/  FMUL.FTZ R14, R14, c[0x0][0x2ec] ;  /* 0x0000bb000e0e7a20 */ /* 0x000fe20000410000 */
[----:B------:R-:W-:Y:S01]  /*8070*/  FSEL R74, R50, -INF , !P5 ;  /* 0xff800000324a7808 */ /* 0x000fe20006800000 */
[----:B------:R-:W3:Y:S01]  /*8080*/  MUFU.TANH R36, R36 ;  /* 0x0000002400247308 */ /* 0x000ee20000002400 */
[----:B------:R-:W-:Y:S01]  /*8090*/  FSEL R77, R77, -INF , !P0 ;  /* 0xff8000004d4d7808 */ /* 0x000fe20004000000 */
[----:B------:R-:W-:Y:S01]  /*80a0*/  FMUL.FTZ R86, R15, c[0x0][0x2ec] ;  /* 0x0000bb000f567a20 */ /* 0x000fe20000410000 */
[----:B------:R-:W-:Y:S01]  /*80b0*/  FSEL R76, R76, -INF , !P1 ;  /* 0xff8000004c4c7808 */ /* 0x000fe20004800000 */
[----:B------:R-:W-:Y:S01]  /*80c0*/  HMMA.16816.F32.BF16 R20, R8, R22, RZ ;  /* 0x000000160814723c */ /* 0x000fe200000418ff */
[----:B------:R-:W-:-:S02]  /*80d0*/  FSEL R63, R63, -INF , !P3 ;  /* 0xff8000003f3f7808 */ /* 0x000fc40005800000 */
[CC--:B------:R-:W-:Y:S01]  /*80e0*/  ISETP.GE.AND P5, PT, R17.reuse, R87.reuse, PT ;  /* 0x000000571100720c */ /* 0x0c0fe20003fa6270 */
[----:B------:R-:W-:Y:S01]  /*80f0*/  MUFU.TANH R82, R13 ;  /* 0x0000000d00527308 */ /* 0x000fe20000002400 */
[-C--:B------:R-:W-:Y:S02]  /*8100*/  ISETP.GE.AND P0, PT, R17, R100.reuse, PT ;  /* 0x000000641100720c */ /* 0x080fe40003f06270 */
[C---:B------:R-:W-:Y:S02]  /*8110*/  ISETP.GE.AND P1, PT, R16.reuse, R87, PT ;  /* 0x000000571000720c */ /* 0x040fe40003f26270 */
[----:B------:R-:W-:Y:S02]  /*8120*/  ISETP.GE.AND P3, PT, R16, R100, PT ;  /* 0x000000641000720c */ /* 0x000fe40003f66270 */
[C---:B------:R-:W-:Y:S01]  /*8130*/  IADD3 R17, R43.reuse, 0x28, RZ ;  /* 0x000000282b117810 */ /* 0x040fe20007ffe0ff */
[----:B------:R1:W-:Y:S01]  /*8140*/  MUFU.TANH R83, R14 ;  /* 0x0000000e00537308 */ /* 0x0003e20000002400 */
[----:B------:R-:W-:-:S02]  /*8150*/  IADD3 R16, R43, 0x29, RZ ;  /* 0x000000292b107810 */ /* 0x000fc40007ffe0ff */
[----:B------:R-:W-:Y:S02]  /*8160*/  FSEL R72, R72, -INF , !P6 ;  /* 0xff80000048487808 */ /* 0x000fe40007000000 */
[----:B------:R-:W-:Y:S02]  /*8170*/  FSEL R59, R59, -INF , !P4 ;  /* 0xff8000003b3b7808 */ /* 0x000fe40006000000 */
[----:B------:R-:W-:Y:S01]  /*8180*/  FSEL R64, R64, -INF , !P5 ;  /* 0xff80000040407808 */ /* 0x000fe20006800000 */
[----:B------:R-:W2:Y:S01]  /*8190*/  MUFU.TANH R60, R60 ;  /* 0x0000003c003c7308 */ /* 0x000ea20000002400 */
[----:B------:R-:W-:Y:S02]  /*81a0*/  FSEL R61, R61, -INF , !P0 ;  /* 0xff8000003d3d7808 */ /* 0x000fe40004000000 */
[C---:B------:R-:W-:Y:S01]  /*81b0*/  ISETP.GE.AND P6, PT, R17.reuse, R87, PT ;  /* 0x000000571100720c */ /* 0x040fe20003fc6270 */
[----:B-----5:R-:W-:Y:S01]  /*81c0*/  HMMA.16816.F32.BF16 R20, R4, R26, R20 ;  /* 0x0000001a0414723c */ /* 0x020fe20000041814 */
[----:B------:R-:W-:-:S02]  /*81d0*/  ISETP.GE.AND P4, PT, R17, R100, PT ;  /* 0x000000641100720c */ /* 0x000fc40003f86270 */
[CC--:B------:R-:W-:Y:S01]  /*81e0*/  ISETP.GE.AND P5, PT, R16.reuse, R87.reuse, PT ;  /* 0x000000571000720c */ /* 0x0c0fe20003fa6270 */
[----:B------:R-:W5:Y:S01]  /*81f0*/  MUFU.TANH R55, R55 ;  /* 0x0000003700377308 */ /* 0x000f620000002400 */
[----:B------:R-:W-:Y:S02]  /*8200*/  ISETP.GE.AND P0, PT, R16, R100, PT ;  /* 0x000000641000720c */ /* 0x000fe40003f06270 */
[----:B------:R-:W-:Y:S01]  /*8210*/  IADD3 R12, R43, 0x30, RZ ;  /* 0x000000302b0c7810 */ /* 0x000fe20007ffe0ff */
[----:B-1----:R-:W-:Y:S01]  /*8220*/  HMMA.16816.F32.BF16 R16, R4, R24, R28 ;  /* 0x000000180410723c */ /* 0x002fe2000004181c */
[----:B------:R-:W1:Y:S01]  /*8230*/  LDSM.16.M88.4 R28, [R134+0x2c00] ;  /* 0x002c0000861c783b */ /* 0x000e620000000200 */
[----:B------:R-:W-:Y:S02]  /*8240*/  FSEL R66, R66, -INF , !P1 ;  /* 0xff80000042427808 */ /* 0x000fe40004800000 */
[----:B------:R-:W-:Y:S01]  /*8250*/  FSEL R95, R95, -INF , !P3 ;  /* 0xff8000005f5f7808 */ /* 0x000fe20005800000 */
[----:B------:R-:W1:Y:S01]  /*8260*/  MUFU.TANH R62, R62 ;  /* 0x0000003e003e7308 */ /* 0x000e620000002400 */
[----:B------:R-:W-:-:S02]  /*8270*/  ISETP.GE.AND P1, PT, R12, R87, PT ;  /* 0x000000570c00720c */ /* 0x000fc40003f26270 */
[-C--:B------:R-:W-:Y:S02]  /*8280*/  ISETP.GE.AND P3, PT, R12, R100.reuse, PT ;  /* 0x000000640c00720c */ /* 0x080fe40003f66270 */
[----:B------:R-:W-:Y:S02]  /*8290*/  IADD3 R12, R43, 0x31, RZ ;  /* 0x000000312b0c7810 */ /* 0x000fe40007ffe0ff */
[----:B------:R-:W-:Y:S01]  /*82a0*/  FSEL R112, R112, -INF , !P6 ;  /* 0xff80000070707808 */ /* 0x000fe20007000000 */
[----:B------:R-:W1:Y:S01]  /*82b0*/  MUFU.TANH R57, R57 ;  /* 0x0000003900397308 */ /* 0x000e620000002400 */
[----:B--2---:R-:W-:Y:S02]  /*82c0*/  FSEL R111, R111, -INF , !P4 ;  /* 0xff8000006f6f7808 */ /* 0x004fe40006000000 */
[----:B------:R-:W-:Y:S01]  /*82d0*/  ISETP.GE.AND P6, PT, R12, R87, PT ;  /* 0x000000570c00720c */ /* 0x000fe20003fc6270 */
[----:B------:R-:W-:Y:S01]  /*82e0*/  FMUL.FTZ R20, R20, c[0x0][0x2ec] ;  /* 0x0000bb0014147a20 */ /* 0x000fe20000410000 */
[----:B------:R-:W-:Y:S01]  /*82f0*/  ISETP.GE.AND P4, PT, R12, R100, PT ;  /* 0x000000640c00720c */ /* 0x000fe20003f86270 */
[----:B------:R-:W-:Y:S01]  /*8300*/  FMUL.FTZ R21, R21, c[0x0][0x2ec] ;  /* 0x0000bb0015157a20 */ /* 0x000fe20000410000 */
[----:B------:R-:W-:Y:S01]  /*8310*/  IADD3 R12, R43, 0x38, RZ ;  /* 0x000000382b0c7810 */ /* 0x000fe20007ffe0ff */
[----:B------:R-:W2:Y:S01]  /*8320*/  MUFU.TANH R32, R32 ;  /* 0x0000002000207308 */ /* 0x000ea20000002400 */
[----:B------:R-:W-:-:S02]  /*8330*/  FSEL R110, R110, -INF , !P5 ;  /* 0xff8000006e6e7808 */ /* 0x000fc40006800000 */
[----:B----4-:R-:W-:Y:S01]  /*8340*/  FSEL R101, R101, -INF , !P0 ;  /* 0xff80000065657808 */ /* 0x010fe20004000000 */
[----:B------:R-:W-:Y:S01]  /*8350*/  FMUL.FTZ R16, R16, c[0x0][0x2ec] ;  /* 0x0000bb0010107a20 */ /* 0x000fe20000410000 */
[C---:B------:R-:W-:Y:S01]  /*8360*/  ISETP.GE.AND P5, PT, R12.reuse, R87, PT ;  /* 0x000000570c00720c */ /* 0x040fe20003fa6270 */
[----:B------:R-:W-:Y:S01]  /*8370*/  FMUL.FTZ R17, R17, c[0x0][0x2ec] ;  /* 0x0000bb0011117a20 */ /* 0x000fe20000410000 */
[----:B------:R-:W-:Y:S01]  /*8380*/  ISETP.GE.AND P0, PT, R12, R100, PT ;  /* 0x000000640c00720c */ /* 0x000fe20003f06270 */
[----:B------:R-:W4:Y:S01]  /*8390*/  MUFU.TANH R34, R34 ;  /* 0x0000002200227308 */ /* 0x000f220000002400 */
[----:B------:R-:W2:Y:S01]  /*83a0*/  LDSM.16.M88.4 R12, [R133+0x1c00] ;  /* 0x001c0000850c783b */ /* 0x000ea20000000200 */
[----:B------:R-:W-:Y:S01]  /*83b0*/  IADD3 R24, R43, 0x39, RZ ;  /* 0x000000392b187810 */ /* 0x000fe20007ffe0ff */
[----:B------:R-:W-:Y:S01]  /*83c0*/  FMUL.FTZ R18, R18, c[0x0][0x2ec] ;  /* 0x0000bb0012127a20 */ /* 0x000fe20000410000 */
[----:B------:R-:W-:Y:S01]  /*83d0*/  FSEL R56, R56, -INF , !P1 ;  /* 0xff80000038387808 */ /* 0x000fe20004800000 */
[----:B------:R-:W-:-:S04]  /*83e0*/  DEPBAR.LE SB0, 0x0 ;  /* 0x000080000000791a */ /* 0x000fc80000000000 */
[----:B------:R-:W-:Y:S01]  /*83f0*/  FSEL R51, R38, -INF , !P3 ;  /* 0xff80000026337808 */ /* 0x000fe20005800000 */
[----:B------:R-:W2:Y:S01]  /*8400*/  MUFU.TANH R33, R33 ;  /* 0x0000002100217308 */ /* 0x000ea20000002400 */
[C---:B------:R-:W-:Y:S02]  /*8410*/  ISETP.GE.AND P1, PT, R24.reuse, R87, PT ;  /* 0x000000571800720c */ /* 0x040fe40003f26270 */
[----:B------:R-:W-:Y:S02]  /*8420*/  ISETP.GE.AND P3, PT, R24, R100, PT ;  /* 0x000000641800720c */ /* 0x000fe40003f66270 */
[----:B------:R-:W-:Y:S02]  /*8430*/  IADD3 R24, R43, 0x40, RZ ;  /* 0x000000402b187810 */ /* 0x000fe40007ffe0ff */
[----:B------:R-:W-:Y:S01]  /*8440*/  FSEL R58, R58, -INF , !P6 ;  /* 0xff8000003a3a7808 */ /* 0x000fe20007000000 */
[----:B------:R-:W2:Y:S01]  /*8450*/  MUFU.TANH R45, R45 ;  /* 0x0000002d002d7308 */ /* 0x000ea20000002400 */
[----:B---3--:R-:W-:-:S02]  /*8460*/  FSEL R53, R36, -INF , !P4 ;  /* 0xff80000024357808 */ /* 0x008fc40006000000 */
[CC--:B------:R-:W-:Y:S02]  /*8470*/  ISETP.GE.AND P6, PT, R24.reuse, R87.reuse, PT ;  /* 0x000000571800720c */ /* 0x0c0fe40003fc6270 */
[-C--:B------:R-:W-:Y:S02]  /*8480*/  ISETP.GE.AND P4, PT, R24, R100.reuse, PT ;  /* 0x000000641800720c */ /* 0x080fe40003f86270 */
[C---:B-1----:R-:W-:Y:S01]  /*8490*/  HMMA.16816.F32.BF16 R24, R8.reuse, R28, RZ ;  /* 0x0000001c0818723c */ /* 0x042fe200000418ff */
[----:B------:R-:W-:Y:S01]  /*84a0*/  IADD3 R38, R43, 0x41, RZ ;  /* 0x000000412b267810 */ /* 0x000fe20007ffe0ff */
[----:B------:R-:W1:Y:S01]  /*84b0*/  MUFU.TANH R35, R35 ;  /* 0x0000002300237308 */ /* 0x000e620000002400 */
[----:B------:R-:W-:Y:S02]  /*84c0*/  FSEL R60, R60, -INF , !P5 ;  /* 0xff8000003c3c7808 */ /* 0x000fe40006800000 */
[----:B-----5:R-:W-:Y:S02]  /*84d0*/  FSEL R55, R55, -INF , !P0 ;  /* 0xff80000037377808 */ /* 0x020fe40004000000 */
[C---:B------:R-:W-:Y:S01]  /*84e0*/  ISETP.GE.AND P5, PT, R38.reuse, R87, PT ;  /* 0x000000572600720c */ /* 0x040fe20003fa6270 */
[----:B------:R-:W-:Y:S01]  /*84f0*/  HMMA.16816.F32.BF16 R8, R8, R30, RZ ;  /* 0x0000001e0808723c */ /* 0x000fe200000418ff */
[----:B------:R-:W-:Y:S01]  /*8500*/  ISETP.GE.AND P0, PT, R38, R100, PT ;  /* 0x000000642600720c */ /* 0x000fe20003f06270 */
[----:B------:R-:W3:Y:S01]  /*8510*/  MUFU.TANH R78, R78 ;  /* 0x0000004e004e7308 */ /* 0x000ee20000002400 */
[----:B------:R-:W-:Y:S01]  /*8520*/  IADD3 R36, R43, 0x48, RZ ;  /* 0x000000482b247810 */ /* 0x000fe20007ffe0ff */
[----:B------:R-:W-:Y:S01]  /*8530*/  FMUL.FTZ R29, R19, c[0x0][0x2ec] ;  /* 0x0000bb00131d7a20 */ /* 0x000fe20000410000 */
[----:B------:R-:W-:-:S02]  /*8540*/  IADD3 R28, R43, 0x50, RZ ;  /* 0x000000502b1c7810 */ /* 0x000fc40007ffe0ff */
[----:B------:R-:W-:Y:S02]  /*8550*/  FSEL R44, R37, -INF , !P6 ;  /* 0xff800000252c7808 */ /* 0x000fe40007000000 */
[----:B------:R-:W-:Y:S01]  /*8560*/  FSEL R62, R62, -INF , !P1 ;  /* 0xff8000003e3e7808 */ /* 0x000fe20004800000 */
[----:B------:R-:W5:Y:S01]  /*8570*/  MUFU.TANH R16, R16 ;  /* 0x0000001000107308 */ /* 0x000f620000002400 */
[----:B------:R-:W-:Y:S02]  /*8580*/  FSEL R57, R57, -INF , !P3 ;  /* 0xff80000039397808 */ /* 0x000fe40005800000 */
[----:B------:R-:W-:Y:S02]  /*8590*/  IADD3 R19, R43, 0x49, RZ ;  /* 0x000000492b137810 */ /* 0x000fe40007ffe0ff */
[----:B------:R-:W-:Y:S01]  /*85a0*/  FSEL R42, R73, -INF , !P5 ;  /* 0xff800000492a7808 */ /* 0x000fe20006800000 */
[----:B--2---:R-:W-:Y:S01]  /*85b0*/  HMMA.16816.F32.BF16 R24, R4, R12, R24 ;  /* 0x0000000c0418723c */ /* 0x004fe20000041818 */
[----:B------:R-:W-:Y:S01]  /*85c0*/  FSEL R37, R75, -INF , !P0 ;  /* 0xff8000004b257808 */ /* 0x000fe20004000000 */
[----:B------:R-:W2:Y:S01]  /*85d0*/  MUFU.TANH R79, R79 ;  /* 0x0000004f004f7308 */ /* 0x000ea20000002400 */
[----:B------:R-:W-:-:S02]  /*85e0*/  ISETP.GE.AND P1, PT, R36, R87, PT ;  /* 0x000000572400720c */ /* 0x000fc40003f26270 */
[-C--:B------:R-:W-:Y:S02]  /*85f0*/  ISETP.GE.AND P3, PT, R36, R100.reuse, PT ;  /* 0x000000642400720c */ /* 0x080fe40003f66270 */
[CC--:B------:R-:W-:Y:S01]  /*8600*/  ISETP.GE.AND P5, PT, R28.reuse, R87.reuse, PT ;  /* 0x000000571c00720c */ /* 0x0c0fe20003fa6270 */
[----:B------:R-:W-:Y:S01]  /*8610*/  HMMA.16816.F32.BF16 R8, R4, R14, R8 ;  /* 0x0000000e0408723c */ /* 0x000fe20000041808 */
[----:B------:R-:W-:Y:S01]  /*8620*/  ISETP.GE.AND P0, PT, R28, R100, PT ;  /* 0x000000641c00720c */ /* 0x000fe20003f06270 */
[----:B------:R-:W1:Y:S01]  /*8630*/  MUFU.TANH R86, R86 ;  /* 0x0000005600567308 */ /* 0x000e620000002400 */
[----:B------:R-:W-:Y:S02]  /*8640*/  IADD3 R28, R43, 0x51, RZ ;  /* 0x000000512b1c7810 */ /* 0x000fe40007ffe0ff */
[----:B------:R-:W-:Y:S02]  /*8650*/  FSEL R39, R39, -INF , !P4 ;  /* 0xff80000027277808 */ /* 0x000fe40006000000 */
[----:B------:R-:W-:-:S02]  /*8660*/  ISETP.GE.AND P6, PT, R19, R87, PT ;  /* 0x000000571300720c */ /* 0x000fc40003fc6270 */
[-C--:B------:R-:W-:Y:S01]  /*8670*/  ISETP.GE.AND P4, PT, R19, R100.reuse, PT ;  /* 0x000000641300720c */ /* 0x080fe20003f86270 */
[----:B------:R-:W1:Y:S01]  /*8680*/  MUFU.TANH R17, R17 ;  /* 0x0000001100117308 */ /* 0x000e620000002400 */
[----:B------:R-:W-:Y:S02]  /*8690*/  IADD3 R13, R43, 0x58, RZ ;  /* 0x000000582b0d7810 */ /* 0x000fe40007ffe0ff */
[----:B------:R-:W-:Y:S02]  /*86a0*/  FSEL R50, R32, -INF , !P1 ;  /* 0xff80000020327808 */ /* 0x000fe40004800000 */
[----:B----4-:R-:W-:Y:S01]  /*86b0*/  FSEL R47, R34, -INF , !P3 ;  /* 0xff800000222f7808 */ /* 0x010fe20005800000 */
[----:B------:R-:W-:Y:S01]  /*86c0*/  FMUL.FTZ R14, R25, c[0x0][0x2ec] ;  /* 0x0000bb00190e7a20 */ /* 0x000fe20000410000 */
[CC--:B------:R-:W-:Y:S01]  /*86d0*/  ISETP.GE.AND P1, PT, R28.reuse, R87.reuse, PT ;  /* 0x000000571c00720c */ /* 0x0c0fe20003f26270 */
[----:B------:R4:W-:Y:S01]  /*86e0*/  MUFU.TANH R19, R20 ;  /* 0x0000001400137308 */ /* 0x0009e20000002400 */
[-C--:B------:R-:W-:Y:S01]  /*86f0*/  ISETP.GE.AND P3, PT, R28, R100.reuse, PT ;  /* 0x000000641c00720c */ /* 0x080fe20003f66270 */
[----:B------:R-:W-:Y:S01]  /*8700*/  FMUL.FTZ R25, R26, c[0x0][0x2ec] ;  /* 0x0000bb001a197a20 */ /* 0x000fe20000410000 */
[----:B------:R-:W-:Y:S01]  /*8710*/  IADD3 R28, R43, 0x59, RZ ;  /* 0x000000592b1c7810 */ /* 0x000fe20007ffe0ff */
[----:B------:R-:W-:Y:S01]  /*8720*/  FMUL.FTZ R24, R24, c[0x0][0x2ec] ;  /* 0x0000bb0018187a20 */ /* 0x000fe20000410000 */
[----:B------:R-:W-:Y:S01]  /*8730*/  FSEL R54, R33, -INF , !P6 ;  /* 0xff80000021367808 */ /* 0x000fe20007000000 */
[----:B------:R-:W-:Y:S01]  /*8740*/  FMUL.FTZ R8, R8, c[0x0][0x2ec] ;  /* 0x0000bb0008087a20 */ /* 0x000fe20000410000 */
[----:B------:R-:W-:Y:S01]  /*8750*/  FSEL R45, R45, -INF , !P4 ;  /* 0xff8000002d2d7808 */ /* 0x000fe20006000000 */
[----:B------:R-:W2:Y:S01]  /*8760*/  MUFU.TANH R29, R29 ;  /* 0x0000001d001d7308 */ /* 0x000ea20000002400 */
[-C--:B------:R-:W-:Y:S01]  /*8770*/  ISETP.GE.AND P6, PT, R13, R87.reuse, PT ;  /* 0x000000570d00720c */ /* 0x080fe20003fc6270 */
[----:B------:R-:W-:Y:S01]  /*8780*/  FMUL.FTZ R9, R9, c[0x0][0x2ec] ;  /* 0x0000bb0009097a20 */ /* 0x000fe20000410000 */
[----:B------:R-:W-:Y:S01]  /*8790*/  ISETP.GE.AND P4, PT, R13, R100, PT ;  /* 0x000000640d00720c */ /* 0x000fe20003f86270 */
[----:B------:R-:W-:Y:S01]  /*87a0*/  FMUL.FTZ R10, R10, c[0x0][0x2ec] ;  /* 0x0000bb000a0a7a20 */ /* 0x000fe20000410000 */
[----:B-1----:R-:W-:Y:S01]  /*87b0*/  FSEL R30, R35, -INF , !P5 ;  /* 0xff800000231e7808 */ /* 0x002fe20006800000 */
[----:B------:R-:W-:Y:S01]  /*87c0*/  FMUL.FTZ R11, R11, c[0x0][0x2ec] ;  /* 0x0000bb000b0b7a20 */ /* 0x000fe20000410000 */
[----:B------:R-:W-:Y:S01]  /*87d0*/  FSEL R13, R80, -INF , !P0 ;  /* 0xff800000500d7808 */ /* 0x000fe20004000000 */
[----:B----4-:R-:W-:Y:S01]  /*87e0*/  FMUL.FTZ R20, R22, c[0x0][0x2ec] ;  /* 0x0000bb0016147a20 */ /* 0x010fe20000410000 */
[----:B------:R-:W-:Y:S01]  /*87f0*/  IADD3 R22, R43, 0x60, RZ ;  /* 0x000000602b167810 */ /* 0x000fe20007ffe0ff */
[----:B------:R1:W-:Y:S01]  /*8800*/  MUFU.TANH R12, R21 ;  /* 0x00000015000c7308 */ /* 0x0003e20000002400 */
[----:B------:R-:W-:-:S02]  /*8810*/  ISETP.GE.AND P5, PT, R28, R87, PT ;  /* 0x000000571c00720c */ /* 0x000fc40003fa6270 */
[----:B------:R-:W-:Y:S02]  /*8820*/  ISETP.GE.AND P0, PT, R28, R100, PT ;  /* 0x000000641c00720c */ /* 0x000fe40003f06270 */
[----:B---3--:R-:W-:Y:S02]  /*8830*/  FSEL R28, R78, -INF , !P1 ;  /* 0xff8000004e1c7808 */ /* 0x008fe40004800000 */
[----:B------:R-:W-:Y:S01]  /*8840*/  ISETP.GE.AND P1, PT, R22, R87, PT ;  /* 0x000000571600720c */ /* 0x000fe20003f26270 */
[----:B------:R-:W3:Y:S01]  /*8850*/  MUFU.TANH R18, R18 ;  /* 0x0000001200127308 */ /* 0x000ee20000002400 */
[C---:B------:R-:W-:Y:S02]  /*8860*/  IADD3 R5, R43.reuse, 0x61, RZ ;  /* 0x000000612b057810 */ /* 0x040fe40007ffe0ff */
[----:B------:R-:W-:Y:S02]  /*8870*/  IADD3 R6, R43, 0x68, RZ ;  /* 0x000000682b067810 */ /* 0x000fe40007ffe0ff */
[----:B-----5:R-:W-:-:S02]  /*8880*/  FSEL R34, R16, -INF , !P1 ;  /* 0xff80000010227808 */ /* 0x020fc40004800000 */
[----:B--2---:R-:W-:Y:S01]  /*8890*/  FSEL R38, R79, -INF , !P6 ;  /* 0xff8000004f267808 */ /* 0x004fe20007000000 */
[----:B-1----:R-:W-:Y:S01]  /*88a0*/  FMUL.FTZ R21, R23, c[0x0][0x2ec] ;  /* 0x0000bb0017157a20 */ /* 0x002fe20000410000 */
[----:B------:R-:W-:Y:S01]  /*88b0*/  MUFU.TANH R20, R20 ;  /* 0x0000001400147308 */ /* 0x000fe20000002400 */
[----:B------:R-:W-:Y:S01]  /*88c0*/  FSEL R15, R83, -INF , !P4 ;  /* 0xff800000530f7808 */ /* 0x000fe20006000000 */
[----:B------:R-:W-:Y:S01]  /*88d0*/  FMUL.FTZ R23, R27, c[0x0][0x2ec] ;  /* 0x0000bb001b177a20 */ /* 0x000fe20000410000 */
[----:B------:R-:W-:Y:S02]  /*88e0*/  FSEL R36, R82, -INF , !P5 ;  /* 0xff80000052247808 */ /* 0x000fe40006800000 */
[----:B------:R-:W-:Y:S02]  /*88f0*/  FSEL R35, R86, -INF , !P0 ;  /* 0xff80000056237808 */ /* 0x000fe40004000000 */
[C---:B------:R-:W-:Y:S01]  /*8900*/  ISETP.GE.AND P6, PT, R5.reuse, R87, PT ;  /* 0x000000570500720c */ /* 0x040fe20003fc6270 */
[----:B------:R-:W1:Y:S01]  /*8910*/  MUFU.TANH R21, R21 ;  /* 0x0000001500157308 */ /* 0x000e620000002400 */
[----:B------:R-:W-:-:S02]  /*8920*/  ISETP.GE.AND P4, PT, R5, R100, PT ;  /* 0x000000640500720c */ /* 0x000fc40003f86270 */
[C---:B------:R-:W-:Y:S02]  /*8930*/  ISETP.GE.AND P5, PT, R6.reuse, R87, PT ;  /* 0x000000570600720c */ /* 0x040fe40003fa6270 */
[-C--:B------:R-:W-:Y:S02]  /*8940*/  ISETP.GE.AND P0, PT, R6, R100.reuse, PT ;  /* 0x000000640600720c */ /* 0x080fe40003f06270 */
[C---:B------:R-:W-:Y:S01]  /*8950*/  IADD3 R7, R43.reuse, 0x69, RZ ;  /* 0x000000692b077810 */ /* 0x040fe20007ffe0ff */
[----:B------:R-:W2:Y:S01]  /*8960*/  MUFU.TANH R16, R8 ;  /* 0x0000000800107308 */ /* 0x000ea20000002400 */
[----:B------:R-:W-:Y:S02]  /*8970*/  IADD3 R6, R43, 0x70, RZ ;  /* 0x000000702b067810 */ /* 0x000fe40007ffe0ff */
[----:B------:R-:W-:Y:S02]  /*8980*/  FSEL R33, R81, -INF , !P3 ;  /* 0xff80000051217808 */ /* 0x000fe40005800000 */
[----:B------:R-:W-:-:S02]  /*8990*/  ISETP.GE.AND P3, PT, R22, R100, PT ;  /* 0x000000641600720c */ /* 0x000fc40003f66270 */
[----:B------:R-:W-:Y:S01]  /*89a0*/  FSEL R32, R17, -INF , !P6 ;  /* 0xff80000011207808 */ /* 0x000fe20007000000 */
[----:B------:R-:W4:Y:S01]  /*89b0*/  MUFU.TANH R4, R24 ;  /* 0x0000001800047308 */ /* 0x000f220000002400 */
[----:B------:R-:W-:Y:S02]  /*89c0*/  FSEL R29, R29, -INF , !P4 ;  /* 0xff8000001d1d7808 */ /* 0x000fe40006000000 */
[-C--:B------:R-:W-:Y:S02]  /*89d0*/  ISETP.GE.AND P1, PT, R7, R87.reuse, PT ;  /* 0x000000570700720c */ /* 0x080fe40003f26270 */
[C---:B------:R-:W-:Y:S02]  /*89e0*/  ISETP.GE.AND P6, PT, R6.reuse, R87, PT ;  /* 0x000000570600720c */ /* 0x040fe40003fc6270 */
[----:B------:R-:W-:Y:S01]  /*89f0*/  ISETP.GE.AND P4, PT, R6, R100, PT ;  /* 0x000000640600720c */ /* 0x000fe20003f86270 */
[----:B------:R-:W5:Y:S01]  /*8a00*/  MUFU.TANH R25, R25 ;  /* 0x0000001900197308 */ /* 0x000f620000002400 */
[----:B------:R-:W-:-:S02]  /*8a10*/  IADD3 R6, R43, 0x78, RZ ;  /* 0x000000782b067810 */ /* 0x000fc40007ffe0ff */
[----:B---3--:R-:W-:Y:S02]  /*8a20*/  FSEL R31, R18, -INF , !P3 ;  /* 0xff800000121f7808 */ /* 0x008fe40005800000 */
[----:B------:R-:W-:Y:S02]  /*8a30*/  ISETP.GE.AND P3, PT, R7, R100, PT ;  /* 0x000000640700720c */ /* 0x000fe40003f66270 */
[----:B------:R-:W-:Y:S01]  /*8a40*/  FSEL R12, R12, -INF , !P1 ;  /* 0xff8000000c0c7808 */ /* 0x000fe20004800000 */
[----:B------:R3:W3:Y:S01]  /*8a50*/  MUFU.TANH R5, R14 ;  /* 0x0000000e00057308 */ /* 0x0006e20000002400 */
[----:B------:R-:W-:Y:S02]  /*8a60*/  ISETP.GE.AND P1, PT, R6, R87, PT ;  /* 0x000000570600720c */ /* 0x000fe40003f26270 */
[----:B-1----:R-:W-:Y:S02]  /*8a70*/  FSEL R17, R21, -INF , !P3 ;  /* 0xff80000015117808 */ /* 0x002fe40005800000 */
[----:B--2---:R-:W-:-:S02]  /*8a80*/  FSEL R16, R16, -INF , !P1 ;  /* 0xff80000010107808 */ /* 0x004fc40004800000 */
[----:B------:R-:W-:Y:S01]  /*8a90*/  ISETP.GT.AND P1, PT, R150, R137, PT ;  /* 0x000000899600720c */ /* 0x000fe20003f24270 */
[----:B------:R-:W1:Y:S01]  /*8aa0*/  MUFU.TANH R23, R23 ;  /* 0x0000001700177308 */ /* 0x000e620000002400 */
[----:B------:R-:W-:Y:S02]  /*8ab0*/  IADD3 R7, R43, 0x71, RZ ;  /* 0x000000712b077810 */ /* 0x000fe40007ffe0ff */
[----:B----4-:R-:W-:Y:S02]  /*8ac0*/  FSEL R26, R4, -INF , !P6 ;  /* 0xff800000041a7808 */ /* 0x010fe40007000000 */
[----:B-----5:R-:W-:Y:S02]  /*8ad0*/  FSEL R25, R25, -INF , !P4 ;  /* 0xff80000019197808 */ /* 0x020fe40006000000 */
[----:B------:R-:W-:Y:S01]  /*8ae0*/  ISETP.GE.AND P6, PT, R43, R87, PT ;  /* 0x000000572b00720c */ /* 0x000fe20003fc6270 */
[----:B------:R-:W2:Y:S01]  /*8af0*/  MUFU.TANH R41, R41 ;  /* 0x0000002900297308 */ /* 0x000ea20000002400 */
[----:B---3--:R-:W-:-:S02]  /*8b00*/  FSEL R14, R19, -INF , !P5 ;  /* 0xff800000130e7808 */ /* 0x008fc40006800000 */
[----:B------:R-:W-:Y:S02]  /*8b10*/  FSEL R19, R20, -INF , !P0 ;  /* 0xff80000014137808 */ /* 0x000fe40004000000 */
[C---:B------:R-:W-:Y:S02]  /*8b20*/  ISETP.GE.AND P5, PT, R7.reuse, R87, PT ;  /* 0x000000570700720c */ /* 0x040fe40003fa6270 */
[-C--:B------:R-:W-:Y:S01]  /*8b30*/  ISETP.GE.AND P0, PT, R7, R100.reuse, PT ;  /* 0x000000640700720c */ /* 0x080fe20003f06270 */
[----:B------:R-:W3:Y:S01]  /*8b40*/  MUFU.TANH R24, R9 ;  /* 0x0000000900187308 */ /* 0x000ee20000002400 */
[C---:B------:R-:W-:Y:S02]  /*8b50*/  ISETP.GE.AND P4, PT, R43.reuse, R100, PT ;  /* 0x000000642b00720c */ /* 0x040fe40003f86270 */
[----:B------:R-:W-:Y:S02]  /*8b60*/  IADD3 R43, R43, 0x79, RZ ;  /* 0x000000792b2b7810 */ /* 0x000fe40007ffe0ff */
[----:B------:R-:W-:-:S02]  /*8b70*/  FSEL R18, R5, -INF , !P5 ;  /* 0xff80000005127808 */ /* 0x000fc40006800000 */
[----:B-1----:R-:W-:Y:S01]  /*8b80*/  FSEL R23, R23, -INF , !P0 ;  /* 0xff80000017177808 */ /* 0x002fe20004000000 */
[----:B------:R-:W1:Y:S01]  /*8b90*/  MUFU.TANH R21, R10 ;  /* 0x0000000a00157308 */ /* 0x000e620000002400 */
[----:B------:R-:W-:Y:S01]  /*8ba0*/  BAR.SYNC.DEFER_BLOCKING 0x0 ;  /* 0x0000000000007b1d */ /* 0x000fe20000010000 */
[-C--:B------:R-:W-:Y:S02]  /*8bb0*/  ISETP.GE.AND P3, PT, R6, R100.reuse, PT ;  /* 0x000000640600720c */ /* 0x080fe40003f66270 */
[C---:B------:R-:W-:Y:S02]  /*8bc0*/  ISETP.GE.AND P5, PT, R43.reuse, R87, PT ;  /* 0x000000572b00720c */ /* 0x040fe40003fa6270 */
[----:B------:R-:W-:Y:S02]  /*8bd0*/  ISETP.GE.AND P0, PT, R43, R100, PT ;  /* 0x000000642b00720c */ /* 0x000fe40003f06270 */
[----:B------:R-:W4:Y:S01]  /*8be0*/  MUFU.TANH R20, R11 ;  /* 0x0000000b00147308 */ /* 0x000f220000002400 */
[----:B------:R-:W-:-:S02]  /*8bf0*/  IADD3 R86, R133, 0x1c00, RZ ;  /* 0x00001c0085567810 */ /* 0x000fc40007ffe0ff */
[----:B------:R-:W-:Y:S02]  /*8c00*/  FSEL R40, R40, -INF , !P6 ;  /* 0xff80000028287808 */ /* 0x000fe40007000000 */
[----:B--2---:R-:W-:Y:S02]  /*8c10*/  FSEL R4, R41, -INF , !P4 ;  /* 0xff80000029047808 */ /* 0x004fe40006000000 */
[----:B---3--:R-:W-:Y:S02]  /*8c20*/  FSEL R24, R24, -INF , !P5 ;  /* 0xff80000018187808 */ /* 0x008fe40006800000 */
[----:B-1----:R-:W-:Y:S02]  /*8c30*/  FSEL R21, R21, -INF , !P3 ;  /* 0xff80000015157808 */ /* 0x002fe40005800000 */
[----:B----4-:R-:W-:Y:S01]  /*8c40*/  FSEL R20, R20, -INF , !P0 ;  /* 0xff80000014147808 */ /* 0x010fe20004000000 */
        /* <DEDUP_REMOVED lines=60> */
.L_x_4080:
[----:B------:R-:W-:-:S05]  /*9010*/  IMAD.MOV.U32 R9, RZ, RZ, c[0x0][0x198] ;  /* 0x00006600ff097624 */ /* 0x000fca00078e00ff */
[----:B------:R-:W-:-:S04]  /*9020*/  LEA R9, -R9, RZ, 0x7 ;  /* 0x000000ff09097211 */ /* 0x000fc800078e39ff */
[----:B------:R-:W-:Y:S02]  /*9030*/  SHF.R.S32.HI R0, RZ, 0x1f, R9 ;  /* 0x0000001fff007819 */ /* 0x000fe40000011409 */
.L_x_4081:
        /* <DEDUP_REMOVED lines=48> */
.L_x_4083:
[----:B------:R-:W-:Y:S05]  /*9340*/  BSYNC B0 ;  /* 0x0000000000007941 */ /* 0x000fea0003800000 */
.L_x_4082:
[----:B------:R-:W0:Y:S01]  /*9350*/  LDGDEPBAR ;  /* 0x00000000000079af */ /* 0x000e220000000000 */
[----:B------:R-:W-:-:S04]  /*9360*/  LEA R146, P0, R9, R146, 0x1 ;  /* 0x0000009209927211 */ /* 0x000fc800078008ff */
[----:B------:R-:W-:Y:S02]  /*9370*/  LEA.HI.X R147, R9, R147, R0, 0x1, P0 ;  /* 0x0000009309937211 */ /* 0x000fe400000f0c00 */
.L_x_4079:
        /* <DEDUP_REMOVED lines=64> */
[----:B------:R-:W1:Y:S02]  /*9780*/  SHFL.BFLY PT, R7, R6, 0x2, 0x1f ;  /* 0x0c401f0006077f89 */ /* 0x000e6400000e0000 */
        /* <DEDUP_REMOVED lines=13> */
[----:B------:R-:W2:Y:S01]  /*9860*/  LDSM.16.MT88.4 R72, [R132+0x3000] ;  /* 0x003000008448783b */ /* 0x000ea20000004200 */
[--C-:B------:R-:W-:Y:S01]  /*9870*/  FFMA.FTZ R96, R68, c[0x0][0x23c], -R27.reuse ;  /* 0x00008f0044607a23 */ /* 0x100fe2000001081b */
[----:B------:R-:W-:Y:S01]  /*9880*/  MUFU.EX2 R97, R97 ;  /* 0x0000006100617308 */ /* 0x000fe20000000800 */
[--C-:B------:R-:W-:Y:S02]  /*9890*/  FFMA.FTZ R94, R46, c[0x0][0x23c], -R27.reuse ;  /* 0x00008f002e5e7a23 */ /* 0x100fe4000001081b */
[----:B------:R-:W-:-:S02]  /*98a0*/  FFMA.FTZ R65, R70, c[0x0][0x23c], -R27 ;  /* 0x00008f0046417a23 */ /* 0x000fc4000001081b */
[--C-:B------:R-:W-:Y:S02]  /*98b0*/  FFMA.FTZ R92, R48, c[0x0][0x23c], -R27.reuse ;  /* 0x00008f00305c7a23 */ /* 0x100fe4000001081b */
[--C-:B------:R-:W-:Y:S01]  /*98c0*/  FFMA.FTZ R41, R76, c[0x0][0x23c], -R27.reuse ;  /* 0x00008f004c297a23 */ /* 0x100fe2000001081b */
[----:B------:R-:W3:Y:S01]  /*98d0*/  MUFU.EX2 R96, R96 ;  /* 0x0000006000607308 */ /* 0x000ee20000000800 */
        /* <DEDUP_REMOVED lines=8> */
[----:B------:R-:W-:Y:S01]  /*9960*/  FFMA.FTZ R159, R24, c[0x0][0x23c], -R27 ;  /* 0x00008f00189f7a23 */ /* 0x000fe2000001081b */
[----:B------:R-:W-:-:S04]  /*9970*/  FSEL R22, R22, RZ, P0 ;  /* 0x000000ff16167208 */ /* 0x000fc80000000000 */
[----:B------:R-:W1:Y:S01]  /*9980*/  MUFU.EX2 R65, R65 ;  /* 0x0000004100417308 */ /* 0x000e620000000800 */
[--C-:B------:R-:W-:Y:S01]  /*9990*/  FFMA.FTZ R106, R4, c[0x0][0x23c], -R22.reuse ;  /* 0x00008f00046a7a23 */ /* 0x100fe20000010816 */
[----:B---3--:R-:W-:Y:S01]  /*99a0*/  F2FP.BF16.PACK_AB R4, R96, R97 ;  /* 0x000000616004723e */ /* 0x008fe200000010ff */
        /* <DEDUP_REMOVED lines=9> */
[----:B-1----:R-:W-:Y:S01]  /*9a40*/  F2FP.BF16.PACK_AB R6, R65, R94 ;  /* 0x0000005e4106723e */ /* 0x002fe200000010ff */
[--C-:B------:R-:W-:Y:S02]  /*9a50*/  FFMA.FTZ R59, R110, c[0x0][0x23c], -R27.reuse ;  /* 0x00008f006e3b7a23 */ /* 0x100fe4000001081b */
[--C-:B------:R-:W-:Y:S02]  /*9a60*/  FFMA.FTZ R63, R66, c[0x0][0x23c], -R27.reuse ;  /* 0x00008f00423f7a23 */ /* 0x100fe4000001081b */
[----:B------:R-:W-:Y:S02]  /*9a70*/  FFMA.FTZ R110, R61, c[0x0][0x23c], -R22 ;  /* 0x00008f003d6e7a23 */ /* 0x000fe40000010816 */
[----:B------:R-:W-:Y:S01]  /*9a80*/  MUFU.EX2 R98, R98 ;  /* 0x0000006200627308 */ /* 0x000fe20000000800 */
[----:B------:R-:W-:-:S02]  /*9a90*/  FFMA.FTZ R66, R112, c[0x0][0x23c], -R27 ;  /* 0x00008f0070427a23 */ /* 0x000fc4000001081b */
[--C-:B------:R-:W-:Y:S02]  /*9aa0*/  FFMA.FTZ R61, R95, c[0x0][0x23c], -R22.reuse ;  /* 0x00008f005f3d7a23 */ /* 0x100fe40000010816 */
[--C-:B------:R-:W-:Y:S02]  /*9ab0*/  FFMA.FTZ R64, R111, c[0x0][0x23c], -R22.reuse ;  /* 0x00008f006f407a23 */ /* 0x100fe40000010816 */
[----:B------:R-:W-:Y:S01]  /*9ac0*/  FFMA.FTZ R3, R101, c[0x0][0x23c], -R22 ;  /* 0x00008f0065037a23 */ /* 0x000fe20000010816 */
[----:B------:R-:W1:Y:S01]  /*9ad0*/  MUFU.EX2 R93, R93 ;  /* 0x0000005d005d7308 */ /* 0x000e620000000800 */
        /* <DEDUP_REMOVED lines=8> */
[----:B------:R-:W-:Y:S01]  /*9b60*/  FFMA.FTZ R60, R57, c[0x0][0x23c], -R22 ;  /* 0x00008f00393c7a23 */ /* 0x000fe20000010816 */
[----:B-1----:R-:W-:Y:S01]  /*9b70*/  F2FP.BF16.PACK_AB R7, R93, R98 ;  /* 0x000000625d07723e */ /* 0x002fe200000010ff */
[----:B------:R-:W1:Y:S01]  /*9b80*/  MUFU.EX2 R43, R43 ;  /* 0x0000002b002b7308 */ /* 0x000e620000000800 */
[----:B------:R-:W-:-:S02]  /*9b90*/  FFMA.FTZ R57, R44, c[0x0][0x23c], -R27 ;  /* 0x00008f002c397a23 */ /* 0x000fc4000001081b */
[--C-:B------:R-:W-:Y:S02]  /*9ba0*/  FFMA.FTZ R44, R42, c[0x0][0x23c], -R27.reuse ;  /* 0x00008f002a2c7a23 */ /* 0x100fe4000001081b */
[--C-:B------:R-:W-:Y:S01]  /*9bb0*/  FFMA.FTZ R42, R54, c[0x0][0x23c], -R27.reuse ;  /* 0x00008f00362a7a23 */ /* 0x100fe2000001081b */
[C---:B--2---:R-:W-:Y:S01]  /*9bc0*/  HMMA.16816.F32.BF16 R68, R4.reuse, R72, RZ ;  /* 0x000000480444723c */ /* 0x044fe200000418ff */
[----:B------:R-:W-:Y:S01]  /*9bd0*/  FFMA.FTZ R55, R50, c[0x0][0x23c], -R27 ;  /* 0x00008f0032377a23 */ /* 0x000fe2000001081b */
[----:B------:R-:W-:Y:S01]  /*9be0*/  MUFU.EX2 R41, R41 ;  /* 0x0000002900297308 */ /* 0x000fe20000000800 */
[--C-:B------:R-:W-:Y:S02]  /*9bf0*/  FFMA.FTZ R54, R37, c[0x0][0x23c], -R22.reuse ;  /* 0x00008f0025367a23 */ /* 0x100fe40000010816 */
[--C-:B------:R-:W-:Y:S02]  /*9c00*/  FFMA.FTZ R39, R39, c[0x0][0x23c], -R22.reuse ;  /* 0x00008f0027277a23 */ /* 0x100fe40000010816 */
[--C-:B------:R-:W-:Y:S01]  /*9c10*/  FFMA.FTZ R50, R47, c[0x0][0x23c], -R22.reuse ;  /* 0x00008f002f327a23 */ /* 0x100fe20000010816 */
[----:B------:R-:W-:Y:S01]  /*9c20*/  HMMA.16816.F32.BF16 R72, R4, R74, RZ ;  /* 0x0000004a0448723c */ /* 0x000fe200000418ff */
        /* <DEDUP_REMOVED lines=9> */
[--C-:B------:R-:W-:Y:S02]  /*9cc0*/  FFMA.FTZ R45, R38, c[0x0][0x23c], -R27.reuse ;  /* 0x00008f00262d7a23 */ /* 0x100fe4000001081b */
[----:B------:R-:W-:Y:S01]  /*9cd0*/  FFMA.FTZ R28, R36, c[0x0][0x23c], -R27 ;  /* 0x00008f00241c7a23 */ /* 0x000fe2000001081b */
[----:B------:R-:W1:Y:S01]  /*9ce0*/  MUFU.EX2 R48, R48 ;  /* 0x0000003000307308 */ /* 0x000e620000000800 */
[----:B--2---:R-:W-:Y:S01]  /*9cf0*/  F2FP.BF16.PACK_AB R82, R40, R41 ;  /* 0x000000292852723e */ /* 0x004fe200000010ff */
[----:B------:R-:W-:-:S02]  /*9d00*/  FFMA.FTZ R38, R13, c[0x0][0x23c], -R22 ;  /* 0x00008f000d267a23 */ /* 0x000fc40000010816 */
[--C-:B------:R-:W-:Y:S02]  /*9d10*/  FFMA.FTZ R33, R33, c[0x0][0x23c], -R22.reuse ;  /* 0x00008f0021217a23 */ /* 0x100fe40000010816 */
[--C-:B------:R-:W-:Y:S02]  /*9d20*/  FFMA.FTZ R36, R15, c[0x0][0x23c], -R22.reuse ;  /* 0x00008f000f247a23 */ /* 0x100fe40000010816 */
[----:B------:R-:W-:Y:S01]  /*9d30*/  MUFU.EX2 R49, R49 ;  /* 0x0000003100317308 */ /* 0x000fe20000000800 */
[----:B------:R-:W-:Y:S02]  /*9d40*/  FFMA.FTZ R35, R35, c[0x0][0x23c], -R22 ;  /* 0x00008f0023237a23 */ /* 0x000fe40000010816 */
[----:B------:R-:W-:Y:S02]  /*9d50*/  FADD.FTZ R92, R92, R65 ;  /* 0x000000415c5c7221 */ /* 0x000fe40000010000 */
[----:B------:R-:W-:Y:S02]  /*9d60*/  FADD.FTZ R99, R106, R99 ;  /* 0x000000636a637221 */ /* 0x000fe40000010000 */
[----:B------:R-:W-:Y:S01]  /*9d70*/  FADD.FTZ R92, R43, R92 ;  /* 0x0000005c2b5c7221 */ /* 0x000fe20000010000 */
[----:B------:R-:W2:Y:S01]  /*9d80*/  MUFU.EX2 R46, R46 ;  /* 0x0000002e002e7308 */ /* 0x000ea20000000800 */
[----:B-1----:R-:W-:Y:S01]  /*9d90*/  F2FP.BF16.PACK_AB R81, R48, R67 ;  /* 0x000000433051723e */ /* 0x002fe200000010ff */
[----:B------:R-:W-:-:S02]  /*9da0*/  FFMA.FTZ R13, R34, c[0x0][0x23c], -R27 ;  /* 0x00008f00220d7a23 */ /* 0x000fc4000001081b */
[----:B------:R-:W-:Y:S02]  /*9db0*/  FADD.FTZ R41, R41, R92 ;  /* 0x0000005c29297221 */ /* 0x000fe40000010000 */
[----:B------:R-:W-:Y:S02]  /*9dc0*/  FADD.FTZ R98, R98, R99 ;  /* 0x0000006362627221 */ /* 0x000fe40000010000 */
[----:B------:R-:W-:Y:S01]  /*9dd0*/  MUFU.EX2 R108, R108 ;  /* 0x0000006c006c7308 */ /* 0x000fe20000000800 */
[----:B------:R-:W-:Y:S02]  /*9de0*/  FADD.FTZ R41, R40, R41 ;  /* 0x0000002928297221 */ /* 0x000fe40000010000 */
        /* <DEDUP_REMOVED lines=15> */
[----:B------:R-:W2:Y:S01]  /*9ee0*/  LDSM.16.MT88.4 R8, [R131+0x3000] ;  /* 0x003000008308783b */ /* 0x000ea20000004200 */
[----:B------:R-:W-:Y:S01]  /*9ef0*/  MUFU.EX2 R59, R59 ;  /* 0x0000003b003b7308 */ /* 0x000fe20000000800 */
[----:B------:R-:W-:-:S02]  /*9f00*/  FADD.FTZ R49, R46, R49 ;  /* 0x000000312e317221 */ /* 0x000fc40000010000 */
[--C-:B------:R-:W-:Y:S02]  /*9f10*/  FFMA.FTZ R46, R31, c[0x0][0x23c], -R22.reuse ;  /* 0x00008f001f2e7a23 */ /* 0x100fe40000010816 */
[--C-:B------:R-:W-:Y:S02]  /*9f20*/  FFMA.FTZ R31, R29, c[0x0][0x23c], -R22.reuse ;  /* 0x00008f001d1f7a23 */ /* 0x100fe40000010816 */
[--C-:B------:R-:W-:Y:S01]  /*9f30*/  FFMA.FTZ R29, R17, c[0x0][0x23c], -R22.reuse ;  /* 0x00008f00111d7a23 */ /* 0x100fe20000010816 */
[----:B------:R-:W-:Y:S01]  /*9f40*/  MUFU.EX2 R110, R110 ;  /* 0x0000006e006e7308 */ /* 0x000fe20000000800 */
[----:B------:R-:W-:-:S07]  /*9f50*/  FFMA.FTZ R20, R20, c[0x0][0x23c], -R22 ;  /* 0x00008f0014147a23 */ /* 0x000fce0000010816 */
        /* <DEDUP_REMOVED lines=22> */
[----:B------:R-:W-:Y:S01]  /*a0c0*/  FADD.FTZ R110, R110, R49 ;  /* 0x000000316e6e7221 */ /* 0x000fe20000010000 */
[----:B----4-:R-:W-:Y:S01]  /*a0d0*/  F2FP.BF16.PACK_AB R7, R3, R64 ;  /* 0x000000400307723e */ /* 0x010fe200000010ff */
[----:B------:R-:W-:Y:S02]  /*a0e0*/  FFMA.FTZ R49, R18, c[0x0][0x23c], -R27 ;  /* 0x00008f0012317a23 */ /* 0x000fe4000001081b */
[----:B------:R-:W-:Y:S01]  /*a0f0*/  LDSM.16.MT88.4 R16, [R131+0x4800] ;  /* 0x004800008310783b */ /* 0x000fe20000004200 */
[----:B------:R-:W-:Y:S01]  /*a100*/  FADD.FTZ R63, R63, R108 ;  /* 0x0000006c3f3f7221 */ /* 0x000fe20000010000 */
[----:B------:R-:W1:Y:S01]  /*a110*/  MUFU.EX2 R44, R44 ;  /* 0x0000002c002c7308 */ /* 0x000e620000000800 */
[----:B------:R-:W-:Y:S02]  /*a120*/  FADD.FTZ R61, R61, R110 ;  /* 0x0000006e3d3d7221 */ /* 0x000fe40000010000 */
[----:B------:R-:W-:-:S02]  /*a130*/  FADD.FTZ R66, R66, R63 ;  /* 0x0000003f42427221 */ /* 0x000fc40000010000 */
[----:B------:R-:W-:-:S03]  /*a140*/  FADD.FTZ R64, R64, R61 ;  /* 0x0000003d40407221 */ /* 0x000fc60000010000 */
[----:B------:R-:W-:Y:S01]  /*a150*/  MUFU.EX2 R55, R55 ;  /* 0x0000003700377308 */ /* 0x000fe20000000800 */
[----:B------:R-:W-:Y:S02]  /*a160*/  FADD.FTZ R27, R3, R64 ;  /* 0x00000040031b7221 */ /* 0x000fe40000010000 */
[----:B------:R-:W-:-:S05]  /*a170*/  FFMA.FTZ R3, R25, c[0x0][0x23c], -R22 ;  /* 0x00008f0019037a23 */ /* 0x000fca0000010816 */
        /* <DEDUP_REMOVED lines=9> */
[----:B------:R-:W1:Y:S01]  /*a210*/  MUFU.EX2 R30, R30 ;  /* 0x0000001e001e7308 */ /* 0x000e620000000800 */
[C---:B--2---:R-:W-:Y:S07]  /*a220*/  HMMA.16816.F32.BF16 R76, R4.reuse, R8, R76 ;  /* 0x00000008044c723c */ /* 0x044fee000004184c */
[----:B------:R-:W-:Y:S01]  /*a230*/  MUFU.EX2 R45, R45 ;  /* 0x0000002d002d7308 */ /* 0x000fe20000000800 */
[----:B------:R-:W-:Y:S01]  /*a240*/  HMMA.16816.F32.BF16 R80, R4, R10, R80 ;  /* 0x0000000a0450723c */ /* 0x000fe20000041850 */
[----:B------:R-:W2:Y:S06]  /*a250*/  LDSM.16.MT88.4 R8, [R132+0x3c00] ;  /* 0x003c00008408783b */ /* 0x000eac0000004200 */
[----:B------:R-:W-:Y:S01]  /*a260*/  MUFU.EX2 R28, R28 ;  /* 0x0000001c001c7308 */ /* 0x000fe20000000800 */
[----:B-----5:R-:W-:-:S02]  /*a270*/  F2FP.BF16.PACK_AB R4, R58, R101 ;  /* 0x000000653a04723e */ /* 0x020fc400000010ff */
[----:B------:R-:W-:-:S05]  /*a280*/  F2FP.BF16.PACK_AB R5, R53, R62 ;  /* 0x0000003e3505723e */ /* 0x000fca00000010ff */
[----:B------:R-:W-:Y:S01]  /*a290*/  MUFU.EX2 R38, R38 ;  /* 0x0000002600267308 */ /* 0x000fe20000000800 */
[----:B------:R-:W-:Y:S02]  /*a2a0*/  F2FP.BF16.PACK_AB R6, R56, R95 ;  /* 0x0000005f3806723e */ /* 0x000fe400000010ff */
[----:B------:R-:W-:-:S05]  /*a2b0*/  F2FP.BF16.PACK_AB R7, R60, R51 ;  /* 0x000000333c07723e */ /* 0x000fca00000010ff */
[----:B------:R-:W5:Y:S08]  /*a2c0*/  MUFU.EX2 R33, R33 ;  /* 0x0000002100217308 */ /* 0x000f700000000800 */
[----:B------:R-:W-:Y:S08]  /*a2d0*/  MUFU.EX2 R36, R36 ;  /* 0x0000002400247308 */ /* 0x000ff00000000800 */
[----:B------:R-:W1:Y:S01]  /*a2e0*/  MUFU.EX2 R35, R35 ;  /* 0x0000002300237308 */ /* 0x000e620000000800 */
[C---:B--2---:R-:W-:Y:S07]  /*a2f0*/  HMMA.16816.F32.BF16 R68, R4.reuse, R8, R68 ;  /* 0x000000080444723c */ /* 0x044fee0000041844 */
[----:B------:R2:W-:Y:S01]  /*a300*/  MUFU.EX2 R41, R13 ;  /* 0x0000000d00297308 */ /* 0x0005e20000000800 */
[C---:B------:R-:W-:Y:S01]  /*a310*/  HMMA.16816.F32.BF16 R72, R4.reuse, R10, R72 ;  /* 0x0000000a0448723c */ /* 0x040fe20000041848 */
[----:B------:R-:W1:Y:S06]  /*a320*/  LDSM.16.MT88.4 R8, [R131+0x3c00] ;  /* 0x003c00008308783b */ /* 0x000e6c0000004200 */
[----:B------:R-:W1:Y:S01]  /*a330*/  MUFU.EX2 R32, R32 ;  /* 0x0000002000207308 */ /* 0x000e620000000800 */
[----:B--2---:R-:W-:Y:S07]  /*a340*/  LDSM.16.MT88.4 R12, [R131+0x4400] ;  /* 0x00440000830c783b */ /* 0x004fee0000004200 */
        /* <DEDUP_REMOVED lines=9> */
[----:B------:R-:W-:-:S02]  /*a3e0*/  F2FP.BF16.PACK_AB R4, R44, R57 ;  /* 0x000000392c04723e */ /* 0x000fc400000010ff */
[----:B---3--:R-:W-:-:S05]  /*a3f0*/  F2FP.BF16.PACK_AB R5, R54, R39 ;  /* 0x000000273605723e */ /* 0x008fca00000010ff */
[----:B------:R-:W-:Y:S01]  /*a400*/  MUFU.EX2 R26, R26 ;  /* 0x0000001a001a7308 */ /* 0x000fe20000000800 */
[----:B------:R-:W-:Y:S02]  /*a410*/  F2FP.BF16.PACK_AB R6, R42, R55 ;  /* 0x000000372a06723e */ /* 0x000fe400000010ff */
[----:B----4-:R-:W-:-:S05]  /*a420*/  F2FP.BF16.PACK_AB R7, R37, R50 ;  /* 0x000000322507723e */ /* 0x010fca00000010ff */
[----:B------:R-:W3:Y:S08]  /*a430*/  MUFU.EX2 R49, R49 ;  /* 0x0000003100317308 */ /* 0x000ef00000000800 */
[----:B------:R-:W-:Y:S08]  /*a440*/  MUFU.EX2 R3, R3 ;  /* 0x0000000300037308 */ /* 0x000ff00000000800 */
[----:B------:R-:W4:Y:S01]  /*a450*/  MUFU.EX2 R24, R24 ;  /* 0x0000001800187308 */ /* 0x000f220000000800 */
[C---:B-1----:R-:W-:Y:S07]  /*a460*/  HMMA.16816.F32.BF16 R68, R4.reuse, R8, R68 ;  /* 0x000000080444723c */ /* 0x042fee0000041844 */
[----:B------:R-:W-:Y:S01]  /*a470*/  MUFU.EX2 R48, R48 ;  /* 0x0000003000307308 */ /* 0x000fe20000000800 */
[C---:B------:R-:W-:Y:S01]  /*a480*/  HMMA.16816.F32.BF16 R72, R4.reuse, R10, R72 ;  /* 0x0000000a0448723c */ /* 0x040fe20000041848 */
[----:B------:R-:W1:Y:S06]  /*a490*/  LDSM.16.MT88.4 R8, [R131+0x4000] ;  /* 0x004000008308783b */ /* 0x000e6c0000004200 */
[----:B------:R-:W1:Y:S08]  /*a4a0*/  MUFU.EX2 R159, R159 ;  /* 0x0000009f009f7308 */ /* 0x000e700000000800 */
[----:B------:R-:W-:Y:S08]  /*a4b0*/  MUFU.EX2 R21, R21 ;  /* 0x0000001500157308 */ /* 0x000ff00000000800 */
[----:B------:R-:W1:Y:S02]  /*a4c0*/  MUFU.EX2 R20, R20 ;  /* 0x0000001400147308 */ /* 0x000e640000000800 */
[C---:B-1----:R-:W-:Y:S08]  /*a4d0*/  HMMA.16816.F32.BF16 R76, R4.reuse, R8, R76 ;  /* 0x00000008044c723c */ /* 0x042ff0000004184c */
[----:B------:R-:W-:Y:S01]  /*a4e0*/  HMMA.16816.F32.BF16 R80, R4, R10, R80 ;  /* 0x0000000a0450723c */ /* 0x000fe20000041850 */
[----:B------:R-:W1:Y:S06]  /*a4f0*/  LDSM.16.MT88.4 R8, [R132+0x4400] ;  /* 0x004400008408783b */ /* 0x000e6c0000004200 */
[----:B------:R-:W-:-:S02]  /*a500*/  F2FP.BF16.PACK_AB R4, R30, R47 ;  /* 0x0000002f1e04723e */ /* 0x000fc400000010ff */
[----:B-----5:R-:W-:Y:S02]  /*a510*/  F2FP.BF16.PACK_AB R5, R33, R38 ;  /* 0x000000262105723e */ /* 0x020fe400000010ff */
[----:B------:R-:W-:Y:S02]  /*a520*/  F2FP.BF16.PACK_AB R6, R28, R45 ;  /* 0x0000002d1c06723e */ /* 0x000fe400000010ff */
[----:B------:R-:W-:-:S07]  /*a530*/  F2FP.BF16.PACK_AB R7, R35, R36 ;  /* 0x000000242307723e */ /* 0x000fce00000010ff */
[C---:B------:R-:W-:Y:S07]  /*a540*/  HMMA.16816.F32.BF16 R76, R4.reuse, R12, R76 ;  /* 0x0000000c044c723c */ /* 0x040fee000004184c */
[----:B------:R-:W-:Y:S01]  /*a550*/  FADD.FTZ R12, R59, R66 ;  /* 0x000000423b0c7221 */ /* 0x000fe20000010000 */
[----:B------:R-:W-:Y:S03]  /*a560*/  HMMA.16816.F32.BF16 R80, R4, R14, R80 ;  /* 0x0000000e0450723c */ /* 0x000fe60000041850 */
[----:B------:R-:W-:-:S02]  /*a570*/  FADD.FTZ R101, R101, R12 ;  /* 0x0000000c65657221 */ /* 0x000fc40000010000 */
[----:B------:R-:W-:Y:S02]  /*a580*/  LDSM.16.MT88.4 R12, [R132+0x4c00] ;  /* 0x004c0000840c783b */ /* 0x000fe40000004200 */
[----:B------:R-:W-:-:S04]  /*a590*/  FADD.FTZ R58, R58, R101 ;  /* 0x000000653a3a7221 */ /* 0x000fc80000010000 */
[----:B------:R-:W-:Y:S01]  /*a5a0*/  FADD.FTZ R95, R95, R58 ;  /* 0x0000003a5f5f7221 */ /* 0x000fe20000010000 */
[----:B-1----:R-:W-:Y:S03]  /*a5b0*/  HMMA.16816.F32.BF16 R68, R4, R8, R68 ;  /* 0x000000080444723c */ /* 0x002fe60000041844 */
[----:B------:R-:W-:-:S04]  /*a5c0*/  FADD.FTZ R56, R56, R95 ;  /* 0x0000005f38387221 */ /* 0x000fc80000010000 */
[----:B------:R-:W-:Y:S01]  /*a5d0*/  FADD.FTZ R57, R57, R56 ;  /* 0x0000003839397221 */ /* 0x000fe20000010000 */
[----:B------:R-:W-:Y:S01]  /*a5e0*/  HMMA.16816.F32.BF16 R72, R4, R10, R72 ;  /* 0x0000000a0448723c */ /* 0x000fe20000041848 */
[----:B------:R-:W1:Y:S02]  /*a5f0*/  LDSM.16.MT88.4 R8, [R132+0x4800] ;  /* 0x004800008408783b */ /* 0x000e640000004200 */
[----:B------:R-:W-:-:S04]  /*a600*/  FADD.FTZ R44, R44, R57 ;  /* 0x000000392c2c7221 */ /* 0x000fc80000010000 */
[----:B------:R-:W-:Y:S01]  /*a610*/  FADD.FTZ R55, R55, R44 ;  /* 0x0000002c37377221 */ /* 0x000fe20000010000 */
[----:B------:R-:W-:Y:S02]  /*a620*/  F2FP.BF16.PACK_AB R4, R32, R41 ;  /* 0x000000292004723e */ /* 0x000fe400000010ff */
[----:B--2---:R-:W-:Y:S01]  /*a630*/  F2FP.BF16.PACK_AB R5, R31, R46 ;  /* 0x0000002e1f05723e */ /* 0x004fe200000010ff */
[----:B------:R-:W-:Y:S01]  /*a640*/  FADD.FTZ R42, R42, R55 ;  /* 0x000000372a2a7221 */ /* 0x000fe20000010000 */
[----:B------:R-:W-:Y:S02]  /*a650*/  F2FP.BF16.PACK_AB R6, R43, R34 ;  /* 0x000000222b06723e */ /* 0x000fe400000010ff */
[----:B------:R-:W-:Y:S01]  /*a660*/  F2FP.BF16.PACK_AB R7, R29, R40 ;  /* 0x000000281d07723e */ /* 0x000fe200000010ff */
[----:B------:R-:W-:-:S04]  /*a670*/  FADD.FTZ R47, R47, R42 ;  /* 0x0000002a2f2f7221 */ /* 0x000fc80000010000 */
[----:B------:R-:W-:Y:S02]  /*a680*/  FADD.FTZ R30, R30, R47 ;  /* 0x0000002f1e1e7221 */ /* 0x000fe40000010000 */
[----:B------:R-:W-:Y:S02]  /*a690*/  HMMA.16816.F32.BF16 R76, R4, R16, R76 ;  /* 0x00000010044c723c */ /* 0x000fe4000004184c */
[----:B------:R-:W-:-:S04]  /*a6a0*/  FADD.FTZ R45, R45, R30 ;  /* 0x0000001e2d2d7221 */ /* 0x000fc80000010000 */
[----:B------:R-:W-:Y:S02]  /*a6b0*/  FADD.FTZ R28, R28, R45 ;  /* 0x0000002d1c1c7221 */ /* 0x000fe40000010000 */
[----:B------:R-:W-:Y:S02]  /*a6c0*/  HMMA.16816.F32.BF16 R80, R4, R18, R80 ;  /* 0x000000120450723c */ /* 0x000fe40000041850 */
        /* <DEDUP_REMOVED lines=9> */
[----:B---3--:R-:W-:Y:S01]  /*a760*/  F2FP.BF16.PACK_AB R4, R49, R26 ;  /* 0x0000001a3104723e */ /* 0x008fe200000010ff */
[----:B------:R-:W1:Y:S01]  /*a770*/  LDSM.16.MT88.4 R8, [R131+0x4c00] ;  /* 0x004c00008308783b */ /* 0x000e620000004200 */
        /* <DEDUP_REMOVED lines=8> */
[----:B------:R-:W-:Y:S01]  /*a800*/  FADD.FTZ R48, R48, R49 ;  /* 0x0000003130307221 */ /* 0x000fe20000010000 */
[----:B------:R-:W-:Y:S01]  /*a810*/  HMMA.16816.F32.BF16 R68, R4, R12, R68 ;  /* 0x0000000c0444723c */ /* 0x000fe20000041844 */
[----:B------:R-:W-:Y:S02]  /*a820*/  FADD.FTZ R50, R50, R17 ;  /* 0x0000001132327221 */ /* 0x000fe40000010000 */
[----:B------:R-:W-:Y:S02]  /*a830*/  FADD.FTZ R159, R159, R48 ;  /* 0x000000309f9f7221 */ /* 0x000fe40000010000 */
[----:B------:R-:W-:-:S03]  /*a840*/  FADD.FTZ R37, R37, R50 ;  /* 0x0000003225257221 */ /* 0x000fc60000010000 */
[----:B------:R-:W-:Y:S01]  /*a850*/  HMMA.16816.F32.BF16 R72, R4, R14, R72 ;  /* 0x0000000e0448723c */ /* 0x000fe20000041848 */
[----:B------:R-:W-:-:S04]  /*a860*/  FADD.FTZ R38, R38, R37 ;  /* 0x0000002526267221 */ /* 0x000fc80000010000 */
[----:B------:R-:W-:-:S04]  /*a870*/  FADD.FTZ R33, R33, R38 ;  /* 0x0000002621217221 */ /* 0x000fc80000010000 */
        /* <DEDUP_REMOVED lines=76> */
.L_x_4085:
[----:B------:R-:W-:-:S05]  /*ad40*/  IMAD.MOV.U32 R4, RZ, RZ, c[0x0][0x1a0] ;  /* 0x00006800ff047624 */ /* 0x000fca00078e00ff */
[----:B------:R-:W-:-:S04]  /*ad50*/  LEA R4, -R4, RZ, 0x7 ;  /* 0x000000ff04047211 */ /* 0x000fc800078e39ff */
[----:B------:R-:W-:Y:S02]  /*ad60*/  SHF.R.S32.HI R9, RZ, 0x1f, R4 ;  /* 0x0000001fff097819 */ /* 0x000fe40000011404 */
.L_x_4086:
[----:B------:R-:W-:Y:S02]  /*ad70*/  ISETP.GE.AND P0, PT, R84, c[0x0][0x220], PT ;  /* 0x0000880054007a0c */ /* 0x000fe40003f06270 */
        /* <DEDUP_REMOVED lines=26> */
[----:B------:R-:W-:Y:S01]  /*af20*/  @!P0 LEA R6, P3, R11, c[0x0][0x170], 0x1 ;  /* 0x00005c000b068a11 */ /* 0x000fe200078608ff */
[----:B------:R-:W-:Y:S01]  /*af30*/  IMAD.SHL.U32 R102, R150, 0x80, RZ ;  /* 0x0000008096667824 */ /* 0x000fe200078e00ff */
[----:B------:R-:W-:Y:S01]  /*af40*/  @!P0 IADD3.X R8, R9, R13, R8, P1, !PT ;  /* 0x0000000d09088210 */ /* 0x000fe20000ffe408 */
[----:B------:R-:W-:Y:S01]  /*af50*/  @!PT LDS RZ, [RZ] ;  /* 0x00000000fffff984 */ /* 0x000fe20000000800 */
[----:B------:R-:W-:Y:S01]  /*af60*/  @!PT LDS RZ, [RZ] ;  /* 0x00000000fffff984 */ /* 0x000fe20000000800 */
[----:B------:R-:W-:Y:S01]  /*af70*/  @!PT LDS RZ, [RZ] ;  /* 0x00000000fffff984 */ /* 0x000fe20000000800 */
[----:B------:R2:W-:Y:S01]  /*af80*/  @!P0 LDGSTS.E.BYPASS.LTC128B.128 [R149+0x3800], [R14.64] ;  /* 0x038000000e958fae */ /* 0x0005e2000b901d46 */
[----:B------:R-:W-:-:S02]  /*af90*/  @!P0 LEA R4, P1, R3, c[0x0][0x170], 0x1 ;  /* 0x00005c0003048a11 */ /* 0x000fc400078208ff */
        /* <DEDUP_REMOVED lines=40> */
[----:B------:R-:W-:-:S02]  /*b220*/  FMUL.FTZ R3, R56, c[0x0][0x2ec] ;  /* 0x0000bb0038037a20 */ /* 0x000fc40000410000 */
[----:B------:R-:W-:Y:S02]  /*b230*/  FMUL.FTZ R58, R58, c[0x0][0x2ec] ;  /* 0x0000bb003a3a7a20 */ /* 0x000fe40000410000 */
[----:B------:R-:W-:Y:S02]  /*b240*/  FMUL.FTZ R59, R59, c[0x0][0x2ec] ;  /* 0x0000bb003b3b7a20 */ /* 0x000fe40000410000 */
[C---:B---3--:R-:W-:Y:S01]  /*b250*/  HMMA.16816.F32.BF16 R32, R96.reuse, R4, R32 ;  /* 0x000000046020723c */ /* 0x048fe20000041820 */
[----:B------:R-:W-:Y:S01]  /*b260*/  FMUL.FTZ R52, R52, c[0x0][0x2ec] ;  /* 0x0000bb0034347a20 */ /* 0x000fe20000410000 */
[----:B------:R-:W3:Y:S01]  /*b270*/  MUFU.TANH R3, R3 ;  /* 0x0000000300037308 */ /* 0x000ee20000002400 */
[----:B------:R-:W-:Y:S02]  /*b280*/  FMUL.FTZ R57, R57, c[0x0][0x2ec] ;  /* 0x0000bb0039397a20 */ /* 0x000fe40000410000 */
[----:B------:R-:W-:Y:S02]  /*b290*/  FMUL.FTZ R53, R53, c[0x0][0x2ec] ;  /* 0x0000bb0035357a20 */ /* 0x000fe40000410000 */
[----:B------:R-:W-:Y:S01]  /*b2a0*/  FMUL.FTZ R54, R54, c[0x0][0x2ec] ;  /* 0x0000bb0036367a20 */ /* 0x000fe20000410000 */
[----:B------:R-:W-:Y:S01]  /*b2b0*/  HMMA.16816.F32.BF16 R28, R96, R6, R28 ;  /* 0x00000006601c723c */ /* 0x000fe2000004181c */
[----:B------:R-:W5:Y:S01]  /*b2c0*/  LDSM.16.M88.4 R4, [R134+0x2800] ;  /* 0x002800008604783b */ /* 0x000f620000000200 */
[----:B------:R-:W-:Y:S01]  /*b2d0*/  FMUL.FTZ R50, R50, c[0x0][0x2ec] ;  /* 0x0000bb0032327a20 */ /* 0x000fe20000410000 */
[----:B------:R-:W1:Y:S01]  /*b2e0*/  MUFU.TANH R111, R58 ;  /* 0x0000003a006f7308 */ /* 0x000e620000002400 */
[----:B------:R-:W-:-:S02]  /*b2f0*/  FMUL.FTZ R55, R55, c[0x0][0x2ec] ;  /* 0x0000bb0037377a20 */ /* 0x000fc40000410000 */
[----:B------:R-:W-:Y:S02]  /*b300*/  FMUL.FTZ R48, R48, c[0x0][0x2ec] ;  /* 0x0000bb0030307a20 */ /* 0x000fe40000410000 */
[C---:B------:R-:W-:Y:S01]  /*b310*/  HMMA.16816.F32.BF16 R24, R60.reuse, R20, RZ ;  /* 0x000000143c18723c */ /* 0x040fe200000418ff */
[----:B------:R-:W-:Y:S02]  /*b320*/  FMUL.FTZ R49, R49, c[0x0][0x2ec] ;  /* 0x0000bb0031317a20 */ /* 0x000fe40000410000 */
[----:B------:R-:W1:Y:S01]  /*b330*/  MUFU.TANH R109, R59 ;  /* 0x0000003b006d7308 */ /* 0x000e620000002400 */
[----:B------:R-:W-:Y:S02]  /*b340*/  FMUL.FTZ R45, R45, c[0x0][0x2ec] ;  /* 0x0000bb002d2d7a20 */ /* 0x000fe40000410000 */
[----:B------:R-:W-:Y:S02]  /*b350*/  FMUL.FTZ R46, R46, c[0x0][0x2ec] ;  /* 0x0000bb002e2e7a20 */ /* 0x000fe40000410000 */
[----:B------:R-:W-:Y:S01]  /*b360*/  HMMA.16816.F32.BF16 R20, R60, R22, RZ ;  /* 0x000000163c14723c */ /* 0x000fe200000418ff */
[----:B------:R-:W-:-:S02]  /*b370*/  FMUL.FTZ R32, R32, c[0x0][0x2ec] ;  /* 0x0000bb0020207a20 */ /* 0x000fc40000410000 */
[----:B------:R-:W1:Y:S01]  /*b380*/  MUFU.TANH R112, R52 ;  /* 0x0000003400707308 */ /* 0x000e620000002400 */
[----:B------:R-:W-:Y:S02]  /*b390*/  FMUL.FTZ R51, R51, c[0x0][0x2ec] ;  /* 0x0000bb0033337a20 */ /* 0x000fe40000410000 */
[----:B------:R-:W-:Y:S02]  /*b3a0*/  FMUL.FTZ R44, R44, c[0x0][0x2ec] ;  /* 0x0000bb002c2c7a20 */ /* 0x000fe40000410000 */
[----:B------:R-:W-:Y:S01]  /*b3b0*/  HMMA.16816.F32.BF16 R40, R96, R16, R40 ;  /* 0x000000106028723c */ /* 0x000fe20000041828 */
[----:B------:R-:W-:Y:S02]  /*b3c0*/  FMUL.FTZ R47, R47, c[0x0][0x2ec] ;  /* 0x0000bb002f2f7a20 */ /* 0x000fe40000410000 */
[----:B------:R-:W1:Y:S01]  /*b3d0*/  MUFU.TANH R114, R57 ;  /* 0x0000003900727308 */ /* 0x000e620000002400 */
[----:B------:R-:W-:Y:S02]  /*b3e0*/  FMUL.FTZ R34, R34, c[0x0][0x2ec] ;  /* 0x0000bb0022227a20 */ /* 0x000fe40000410000 */
[----:B------:R-:W-:-:S02]  /*b3f0*/  FMUL.FTZ R35, R35, c[0x0][0x2ec] ;  /* 0x0000bb0023237a20 */ /* 0x000fc40000410000 */
[----:B------:R-:W-:Y:S01]  /*b400*/  HMMA.16816.F32.BF16 R36, R96, R18, R36 ;  /* 0x000000126024723c */ /* 0x000fe20000041824 */
[----:B------:R-:W-:Y:S02]  /*b410*/  FMUL.FTZ R28, R28, c[0x0][0x2ec] ;  /* 0x0000bb001c1c7a20 */ /* 0x000fe40000410000 */
[----:B------:R-:W-:Y:S01]  /*b420*/  MUFU.TANH R110, R53 ;  /* 0x00000035006e7308 */ /* 0x000fe20000002400 */
[----:B------:R-:W-:Y:S02]  /*b430*/  FMUL.FTZ R33, R33, c[0x0][0x2ec] ;  /* 0x0000bb0021217a20 */ /* 0x000fe40000410000 */
[----:B------:R-:W-:Y:S02]  /*b440*/  FMUL.FTZ R29, R29, c[0x0][0x2ec] ;  /* 0x0000bb001d1d7a20 */ /* 0x000fe40000410000 */
[----:B--2---:R-:W-:Y:S01]  /*b450*/  HMMA.16816.F32.BF16 R16, R60, R12, RZ ;  /* 0x0000000c3c10723c */ /* 0x004fe200000418ff */
[----:B------:R-:W-:Y:S02]  /*b460*/  FMUL.FTZ R30, R30, c[0x0][0x2ec] ;  /* 0x0000bb001e1e7a20 */ /* 0x000fe40000410000 */
[----:B------:R-:W2:Y:S01]  /*b470*/  MUFU.TANH R107, R54 ;  /* 0x00000036006b7308 */ /* 0x000ea20000002400 */
[----:B------:R-:W-:-:S04]  /*b480*/  FMUL.FTZ R31, R31, c[0x0][0x2ec] ;  /* 0x0000bb001f1f7a20 */ /* 0x000fc80000410000 */
[----:B------:R-:W-:Y:S01]  /*b490*/  HMMA.16816.F32.BF16 R12, R60, R14, RZ ;  /* 0x0000000e3c0c723c */ /* 0x000fe200000418ff */
[----:B------:R-:W-:Y:S02]  /*b4a0*/  FMUL.FTZ R40, R40, c[0x0][0x2ec] ;  /* 0x0000bb0028287a20 */ /* 0x000fe40000410000 */
[----:B------:R-:W1:Y:S01]  /*b4b0*/  MUFU.TANH R101, R55 ;  /* 0x0000003700657308 */ /* 0x000e620000002400 */
[----:B------:R-:W-:Y:S02]  /*b4c0*/  FMUL.FTZ R41, R41, c[0x0][0x2ec] ;  /* 0x0000bb0029297a20 */ /* 0x000fe40000410000 */
[----:B------:R-:W-:Y:S02]  /*b4d0*/  FMUL.FTZ R42, R42, c[0x0][0x2ec] ;  /* 0x0000bb002a2a7a20 */ /* 0x000fe40000410000 */
[----:B----4-:R-:W-:Y:S01]  /*b4e0*/  HMMA.16816.F32.BF16 R24, R96, R64, R24 ;  /* 0x000000406018723c */ /* 0x010fe20000041818 */
[----:B------:R-:W-:Y:S02]  /*b4f0*/  FMUL.FTZ R43, R43, c[0x0][0x2ec] ;  /* 0x0000bb002b2b7a20 */ /* 0x000fe40000410000 */
[----:B------:R4:W2:Y:S01]  /*b500*/  MUFU.TANH R104, R48 ;  /* 0x0000003000687308 */ /* 0x0008a20000002400 */
[----:B------:R-:W-:-:S04]  /*b510*/  FMUL.FTZ R39, R39, c[0x0][0x2ec] ;  /* 0x0000bb0027277a20 */ /* 0x000fc80000410000 */
[C---:B------:R-:W-:Y:S01]  /*b520*/  HMMA.16816.F32.BF16 R20, R96.reuse, R66, R20 ;  /* 0x000000426014723c */ /* 0x040fe20000041814 */
[----:B------:R-:W2:Y:S02]  /*b530*/  LDSM.16.M88.4 R64, [R88] ;  /* 0x000000005840783b */ /* 0x000ea40000000200 */
[----:B------:R3:W-:Y:S05]  /*b540*/  MUFU.TANH R52, R32 ;  /* 0x0000002000347308 */ /* 0x0007ea0000002400 */
[C---:B-1----:R-:W-:Y:S03]  /*b550*/  HMMA.16816.F32.BF16 R16, R96.reuse, R8, R16 ;  /* 0x000000086010723c */ /* 0x042fe60000041810 */
[----:B------:R-:W-:Y:S05]  /*b560*/  MUFU.TANH R108, R49 ;  /* 0x00000031006c7308 */ /* 0x000fea0000002400 */
[----:B------:R-:W-:Y:S01]  /*b570*/  HMMA.16816.F32.BF16 R12, R96, R10, R12 ;  /* 0x0000000a600c723c */ /* 0x000fe2000004180c */
[----:B----4-:R-:W-:Y:S01]  /*b580*/  FMUL.FTZ R48, R25, c[0x0][0x2ec] ;  /* 0x0000bb0019307a20 */ /* 0x010fe20000410000 */
[----:B------:R-:W-:Y:S01]  /*b590*/  LOP3.LUT R25, R102, 0x9, R89, 0xfe, !PT ;  /* 0x0000000966197812 */ /* 0x000fe200078efe59 */
[----:B------:R-:W-:Y:S01]  /*b5a0*/  MUFU.TANH R106, R45 ;  /* 0x0000002d006a7308 */ /* 0x000fe20000002400 */
[----:B------:R-:W-:-:S04]  /*b5b0*/  FMUL.FTZ R26, R26, c[0x0][0x2ec] ;  /* 0x0000bb001a1a7a20 */ /* 0x000fc80000410000 */
[C---:B-----5:R-:W-:Y:S01]  /*b5c0*/  HMMA.16816.F32.BF16 R8, R60.reuse, R4, RZ ;  /* 0x000000043c08723c */ /* 0x060fe200000418ff */
[----:B---3--:R-:W-:Y:S01]  /*b5d0*/  FMUL.FTZ R32, R20, c[0x0][0x2ec] ;  /* 0x0000bb0014207a20 */ /* 0x008fe20000410000 */
[----:B------:R-:W-:Y:S01]  /*b5e0*/  LOP3.LUT R20, R102, 0x10, R89, 0xfe, !PT ;  /* 0x0000001066147812 */ /* 0x000fe200078efe59 */
[----:B------:R-:W-:Y:S01]  /*b5f0*/  MUFU.TANH R103, R46 ;  /* 0x0000002e00677308 */ /* 0x000fe20000002400 */
[----:B------:R-:W-:Y:S02]  /*b600*/  FMUL.FTZ R21, R21, c[0x0][0x2ec] ;  /* 0x0000bb0015157a20 */ /* 0x000fe40000410000 */
[----:B------:R-:W-:Y:S02]  /*b610*/  FMUL.FTZ R22, R22, c[0x0][0x2ec] ;  /* 0x0000bb0016167a20 */ /* 0x000fe40000410000 */
[----:B------:R-:W-:Y:S01]  /*b620*/  HMMA.16816.F32.BF16 R4, R60, R6, RZ ;  /* 0x000000063c04723c */ /* 0x000fe200000418ff */
[----:B------:R-:W-:Y:S02]  /*b630*/  FMUL.FTZ R16, R16, c[0x0][0x2ec] ;  /* 0x0000bb0010107a20 */ /* 0x000fe40000410000 */
[----:B------:R-:W-:Y:S01]  /*b640*/  MUFU.TANH R105, R51 ;  /* 0x0000003300697308 */ /* 0x000fe20000002400 */
[----:B------:R-:W-:-:S02]  /*b650*/  FMUL.FTZ R23, R23, c[0x0][0x2ec] ;  /* 0x0000bb0017177a20 */ /* 0x000fc40000410000 */
[----:B------:R-:W-:Y:S02]  /*b660*/  FMUL.FTZ R19, R19, c[0x0][0x2ec] ;  /* 0x0000bb0013137a20 */ /* 0x000fe40000410000 */
[----:B------:R-:W-:-:S03]  /*b670*/  FMUL.FTZ R15, R15, c[0x0][0x2ec] ;  /* 0x0000bb000f0f7a20 */ /* 0x000fc60000410000 */
[----:B------:R1:W-:Y:S05]  /*b680*/  MUFU.TANH R59, R43 ;  /* 0x0000002b003b7308 */ /* 0x0003ea0000002400 */
[C---:B--2---:R-:W-:Y:S03]  /*b690*/  HMMA.16816.F32.BF16 R8, R96.reuse, R64, R8 ;  /* 0x000000406008723c */ /* 0x044fe60000041808 */
[----:B------:R-:W-:Y:S05]  /*b6a0*/  MUFU.TANH R57, R34 ;  /* 0x0000002200397308 */ /* 0x000fea0000002400 */
[----:B------:R-:W-:Y:S03]  /*b6b0*/  HMMA.16816.F32.BF16 R4, R96, R66, R4 ;  /* 0x000000426004723c */ /* 0x000fe60000041804 */
[----:B------:R-:W-:Y:S01]  /*b6c0*/  MUFU.TANH R51, R35 ;  /* 0x0000002300337308 */ /* 0x000fe20000002400 */
[----:B-1----:R-:W-:Y:S01]  /*b6d0*/  FMUL.FTZ R43, R14, c[0x0][0x2ec] ;  /* 0x0000bb000e2b7a20 */ /* 0x002fe20000410000 */
[----:B------:R-:W-:-:S03]  /*b6e0*/  LOP3.LUT R14, R102, 0x38, R89, 0xfe, !PT ;  /* 0x00000038660e7812 */ /* 0x000fc600078efe59 */
[C---:B------:R-:W-:Y:S03]  /*b6f0*/  HMMA.16816.F32.BF16 R64, R60.reuse, R92, RZ ;  /* 0x0000005c3c40723c */ /* 0x040fe600000418ff */
[----:B------:R-:W-:Y:S05]  /*b700*/  MUFU.TANH R56, R28 ;  /* 0x0000001c00387308 */ /* 0x000fea0000002400 */
[----:B------:R-:W-:Y:S01]  /*b710*/  HMMA.16816.F32.BF16 R60, R60, R94, RZ ;  /* 0x0000005e3c3c723c */ /* 0x000fe200000418ff */
[----:B------:R-:W1:Y:S01]  /*b720*/  LDSM.16.M88.4 R92, [R86] ;  /* 0x00000000565c783b */ /* 0x000e620000000200 */
[----:B------:R-:W-:Y:S01]  /*b730*/  FMUL.FTZ R9, R9, c[0x0][0x2ec] ;  /* 0x0000bb0009097a20 */ /* 0x000fe20000410000 */
[----:B------:R-:W-:Y:S01]  /*b740*/  MUFU.TANH R54, R33 ;  /* 0x0000002100367308 */ /* 0x000fe20000002400 */
[----:B------:R-:W-:Y:S01]  /*b750*/  FMUL.FTZ R10, R10, c[0x0][0x2ec] ;  /* 0x0000bb000a0a7a20 */ /* 0x000fe20000410000 */
[----:B------:R-:W-:-:S04]  /*b760*/  DEPBAR.LE SB0, 0x0 ;  /* 0x000080000000791a */ /* 0x000fc80000000000 */
[----:B------:R-:W-:Y:S02]  /*b770*/  FMUL.FTZ R11, R11, c[0x0][0x2ec] ;  /* 0x0000bb000b0b7a20 */ /* 0x000fe40000410000 */
[----:B------:R-:W-:Y:S01]  /*b780*/  MUFU.TANH R58, R29 ;  /* 0x0000001d003a7308 */ /* 0x000fe20000002400 */
[----:B------:R-:W-:Y:S02]  /*b790*/  FMUL.FTZ R5, R5, c[0x0][0x2ec] ;  /* 0x0000bb0005057a20 */ /* 0x000fe40000410000 */
[----:B------:R-:W-:Y:S02]  /*b7a0*/  FMUL.FTZ R6, R6, c[0x0][0x2ec] ;  /* 0x0000bb0006067a20 */ /* 0x000fe40000410000 */
[----:B------:R-:W-:-:S03]  /*b7b0*/  FMUL.FTZ R7, R7, c[0x0][0x2ec] ;  /* 0x0000bb0007077a20 */ /* 0x000fc60000410000 */
[----:B------:R-:W-:Y:S08]  /*b7c0*/  MUFU.TANH R53, R30 ;  /* 0x0000001e00357308 */ /* 0x000ff00000002400 */
[----:B------:R-:W-:Y:S08]  /*b7d0*/  MUFU.TANH R55, R31 ;  /* 0x0000001f00377308 */ /* 0x000ff00000002400 */
[----:B------:R-:W-:Y:S01]  /*b7e0*/  MUFU.TANH R49, R26 ;  /* 0x0000001a00317308 */ /* 0x000fe20000002400 */
[C---:B-1----:R-:W-:Y:S07]  /*b7f0*/  HMMA.16816.F32.BF16 R64, R96.reuse, R92, R64 ;  /* 0x0000005c6040723c */ /* 0x042fee0000041840 */
[----:B------:R1:W-:Y:S01]  /*b800*/  MUFU.TANH R92, R44 ;  /* 0x0000002c005c7308 */ /* 0x0003e20000002400 */
[----:B------:R-:W-:Y:S07]  /*b810*/  HMMA.16816.F32.BF16 R60, R96, R94, R60 ;  /* 0x0000005e603c723c */ /* 0x000fee000004183c */
[----:B------:R2:W3:Y:S01]  /*b820*/  MUFU.TANH R97, R50 ;  /* 0x0000003200617308 */ /* 0x0004e20000002400 */
[----:B------:R-:W-:-:S02]  /*b830*/  FMUL.FTZ R96, R36, c[0x0][0x2ec] ;  /* 0x0000bb0024607a20 */ /* 0x000fc40000410000 */
[----:B------:R-:W-:-:S05]  /*b840*/  FMUL.FTZ R36, R37, c[0x0][0x2ec] ;  /* 0x0000bb0025247a20 */ /* 0x000fca0000410000 */
[----:B------:R-:W4:Y:S01]  /*b850*/  MUFU.TANH R99, R47 ;  /* 0x0000002f00637308 */ /* 0x000f220000002400 */
[----:B------:R-:W-:Y:S02]  /*b860*/  FMUL.FTZ R37, R38, c[0x0][0x2ec] ;  /* 0x0000bb0026257a20 */ /* 0x000fe40000410000 */
[----:B------:R-:W-:Y:S01]  /*b870*/  FMUL.FTZ R38, R17, c[0x0][0x2ec] ;  /* 0x0000bb0011267a20 */ /* 0x000fe20000410000 */
[--C-:B------:R-:W-:Y:S01]  /*b880*/  LOP3.LUT R17, R102, 0x21, R89.reuse, 0xfe, !PT ;  /* 0x0000002166117812 */ /* 0x100fe200078efe59 */
[----:B-1----:R-:W-:Y:S01]  /*b890*/  FMUL.FTZ R44, R8, c[0x0][0x2ec] ;  /* 0x0000bb00082c7a20 */ /* 0x002fe20000410000 */
[----:B------:R-:W-:Y:S01]  /*b8a0*/  LOP3.LUT R8, R102, 0x40, R89, 0xfe, !PT ;  /* 0x0000004066087812 */ /* 0x000fe200078efe59 */
[----:B------:R-:W-:Y:S01]  /*b8b0*/  FMUL.FTZ R28, R65, c[0x0][0x2ec] ;  /* 0x0000bb00411c7a20 */ /* 0x000fe20000410000 */
[----:B------:R1:W5:Y:S01]  /*b8c0*/  MUFU.TANH R98, R40 ;  /* 0x0000002800627308 */ /* 0x0003620000002400 */
[----:B--2---:R-:W-:Y:S01]  /*b8d0*/  FMUL.FTZ R50, R24, c[0x0][0x2ec] ;  /* 0x0000bb0018327a20 */ /* 0x004fe20000410000 */
[----:B------:R-:W-:-:S04]  /*b8e0*/  LOP3.LUT R24, R102, R89, RZ, 0xfc, !PT ;  /* 0x0000005966187212 */ /* 0x000fc800078efcff */
[-C--:B------:R-:W-:Y:S01]  /*b8f0*/  ISETP.GE.AND P6, PT, R24, R87.reuse, PT ;  /* 0x000000571800720c */ /* 0x080fe20003fc6270 */
[----:B------:R-:W-:Y:S01]  /*b900*/  FMUL.FTZ R26, R60, c[0x0][0x2ec] ;  /* 0x0000bb003c1a7a20 */ /* 0x000fe20000410000 */
[-C--:B------:R-:W-:Y:S01]  /*b910*/  ISETP.GE.AND P5, PT, R24, R100.reuse, PT ;  /* 0x000000641800720c */ /* 0x080fe20003fa6270 */
[----:B------:R-:W-:Y:S01]  /*b920*/  MUFU.TANH R94, R41 ;  /* 0x00000029005e7308 */ /* 0x000fe20000002400 */
[--C-:B------:R-:W-:Y:S02]  /*b930*/  LOP3.LUT R24, R102, 0x1, R89.reuse, 0xfe, !PT ;  /* 0x0000000166187812 */ /* 0x100fe400078efe59 */
[----:B------:R-:W-:Y:S02]  /*b940*/  FSEL R3, R3, -INF , !P6 ;  /* 0xff80000003037808 */ /* 0x000fe40007000000 */
[C---:B------:R-:W-:Y:S02]  /*b950*/  ISETP.GE.AND P4, PT, R24.reuse, R87, PT ;  /* 0x000000571800720c */ /* 0x040fe40003f86270 */
[----:B------:R-:W-:Y:S01]  /*b960*/  ISETP.GE.AND P3, PT, R24, R100, PT ;  /* 0x000000641800720c */ /* 0x000fe20003f66270 */
[----:B------:R2:W2:Y:S01]  /*b970*/  MUFU.TANH R93, R42 ;  /* 0x0000002a005d7308 */ /* 0x0004a20000002400 */
[----:B------:R-:W-:Y:S01]  /*b980*/  LOP3.LUT R24, R102, 0x8, R89, 0xfe, !PT ;  /* 0x0000000866187812 */ /* 0x000fe200078efe59 */
[----:B-1----:R-:W-:Y:S01]  /*b990*/  FMUL.FTZ R40, R12, c[0x0][0x2ec] ;  /* 0x0000bb000c287a20 */ /* 0x002fe20000410000 */
[----:B------:R-:W-:-:S02]  /*b9a0*/  FSEL R111, R111, -INF , !P5 ;  /* 0xff8000006f6f7808 */ /* 0x000fc40006800000 */
[-C--:B------:R-:W-:Y:S02]  /*b9b0*/  ISETP.GE.AND P1, PT, R24, R87.reuse, PT ;  /* 0x000000571800720c */ /* 0x080fe40003f26270 */
[----:B------:R-:W-:Y:S01]  /*b9c0*/  FSEL R109, R109, -INF , !P3 ;  /* 0xff8000006d6d7808 */ /* 0x000fe20005800000 */
[----:B------:R-:W1:Y:S01]  /*b9d0*/  MUFU.TANH R96, R96 ;  /* 0x0000006000607308 */ /* 0x000e620000002400 */
[----:B------:R-:W-:Y:S02]  /*b9e0*/  FSEL R112, R112, -INF , !P1 ;  /* 0xff80000070707808 */ /* 0x000fe40004800000 */
[-C--:B------:R-:W-:Y:S01]  /*b9f0*/  ISETP.GE.AND P6, PT, R24, R100.reuse, PT ;  /* 0x000000641800720c */ /* 0x080fe20003fc6270 */
[----:B------:R-:W-:Y:S01]  /*ba00*/  FMUL.FTZ R24, R27, c[0x0][0x2ec] ;  /* 0x0000bb001b187a20 */ /* 0x000fe20000410000 */
[-C--:B------:R-:W-:Y:S01]  /*ba10*/  ISETP.GE.AND P5, PT, R25, R87.reuse, PT ;  /* 0x000000571900720c */ /* 0x080fe20003fa6270 */
[----:B------:R-:W-:Y:S01]  /*ba20*/  FMUL.FTZ R27, R66, c[0x0][0x2ec] ;  /* 0x0000bb00421b7a20 */ /* 0x000fe20000410000 */
[C---:B------:R-:W-:Y:S01]  /*ba30*/  ISETP.GE.AND P3, PT, R20.reuse, R87, PT ;  /* 0x000000571400720c */ /* 0x040fe20003f66270 */
[----:B------:R-:W1:Y:S01]  /*ba40*/  MUFU.TANH R36, R36 ;  /* 0x0000002400247308 */ /* 0x000e620000002400 */
[----:B------:R-:W-:Y:S01]  /*ba50*/  ISETP.GE.AND P1, PT, R20, R100, PT ;  /* 0x000000641400720c */ /* 0x000fe20003f26270 */
[----:B--2---:R-:W-:Y:S01]  /*ba60*/  FMUL.FTZ R42, R13, c[0x0][0x2ec] ;  /* 0x0000bb000d2a7a20 */ /* 0x004fe20000410000 */
[----:B------:R-:W-:-:S02]  /*ba70*/  LOP3.LUT R20, R102, 0x11, R89, 0xfe, !PT ;  /* 0x0000001166147812 */ /* 0x000fc400078efe59 */
[----:B------:R-:W-:Y:S02]  /*ba80*/  FSEL R114, R114, -INF , !P4 ;  /* 0xff80000072727808 */ /* 0x000fe40006000000 */
[----:B------:R-:W-:Y:S01]  /*ba90*/  FSEL R107, R107, -INF , !P6 ;  /* 0xff8000006b6b7808 */ /* 0x000fe20007000000 */
[----:B------:R-:W2:Y:S01]  /*baa0*/  MUFU.TANH R95, R39 ;  /* 0x00000027005f7308 */ /* 0x000ea20000002400 */
[----:B------:R-:W-:Y:S02]  /*bab0*/  FSEL R110, R110, -INF , !P5 ;  /* 0xff8000006e6e7808 */ /* 0x000fe40006800000 */
[-C--:B------:R-:W-:Y:S01]  /*bac0*/  ISETP.GE.AND P4, PT, R25, R100.reuse, PT ;  /* 0x000000641900720c */ /* 0x080fe20003f86270 */
[----:B------:R-:W-:Y:S01]  /*bad0*/  FMUL.FTZ R25, R67, c[0x0][0x2ec] ;  /* 0x0000bb0043197a20 */ /* 0x000fe20000410000 */
[C---:B------:R-:W-:Y:S02]  /*bae0*/  ISETP.GE.AND P6, PT, R20.reuse, R87, PT ;  /* 0x000000571400720c */ /* 0x040fe40003fc6270 */
[----:B------:R-:W-:Y:S01]  /*baf0*/  ISETP.GE.AND P5, PT, R20, R100, PT ;  /* 0x000000641400720c */ /* 0x000fe20003fa6270 */
[----:B------:R-:W1:Y:S01]  /*bb00*/  MUFU.TANH R37, R37 ;  /* 0x0000002500257308 */ /* 0x000e620000002400 */
[----:B------:R-:W-:-:S02]  /*bb10*/  LOP3.LUT R20, R102, 0x18, R89, 0xfe, !PT ;  /* 0x0000001866147812 */ /* 0x000fc400078efe59 */
[----:B------:R-:W-:Y:S02]  /*bb20*/  FSEL R101, R101, -INF , !P4 ;  /* 0xff80000065657808 */ /* 0x000fe40006000000 */
[----:B------:R-:W-:Y:S02]  /*bb30*/  FSEL R104, R104, -INF , !P3 ;  /* 0xff80000068687808 */ /* 0x000fe40005800000 */
[C---:B------:R-:W-:Y:S01]  /*bb40*/  ISETP.GE.AND P4, PT, R20.reuse, R87, PT ;  /* 0x000000571400720c */ /* 0x040fe20003f86270 */
[----:B------:R-:W1:Y:S01]  /*bb50*/  MUFU.TANH R50, R50 ;  /* 0x0000003200327308 */ /* 0x000e620000002400 */
[----:B------:R-:W-:Y:S02]  /*bb60*/  ISETP.GE.AND P3, PT, R20, R100, PT ;  /* 0x000000641400720c */ /* 0x000fe40003f66270 */
[----:B------:R-:W-:Y:S02]  /*bb70*/  LOP3.LUT R20, R102, 0x19, R89, 0xfe, !PT ;  /* 0x0000001966147812 */ /* 0x000fe400078efe59 */
[----:B---3--:R-:W-:-:S02]  /*bb80*/  FSEL R97, R97, -INF , !P1 ;  /* 0xff80000061617808 */ /* 0x008fc40004800000 */
[----:B------:R-:W-:Y:S01]  /*bb90*/  ISETP.GE.AND P1, PT, R20, R87, PT ;  /* 0x000000571400720c */ /* 0x000fe20003f26270 */
[----:B------:R-:W3:Y:S01]  /*bba0*/  MUFU.TANH R24, R24 ;  /* 0x0000001800187308 */ /* 0x000ee20000002400 */
[----:B------:R-:W-:Y:S02]  /*bbb0*/  FSEL R108, R108, -INF , !P6 ;  /* 0xff8000006c6c7808 */ /* 0x000fe40007000000 */
[----:B------:R-:W-:Y:S02]  /*bbc0*/  ISETP.GE.AND P6, PT, R20, R100, PT ;  /* 0x000000641400720c */ /* 0x000fe40003fc6270 */
[----:B------:R-:W-:Y:S02]  /*bbd0*/  LOP3.LUT R20, R102, 0x20, R89, 0xfe, !PT ;  /* 0x0000002066147812 */ /* 0x000fe400078efe59 */
[----:B------:R-:W-:Y:S01]  /*bbe0*/  FSEL R103, R103, -INF , !P3 ;  /* 0xff80000067677808 */ /* 0x000fe20005800000 */
[----:B------:R-:W1:Y:S01]  /*bbf0*/  MUFU.TANH R32, R32 ;  /* 0x0000002000207308 */ /* 0x000e620000002400 */
[----:B------:R-:W-:-:S02]  /*bc00*/  FSEL R106, R106, -INF , !P1 ;  /* 0xff8000006a6a7808 */ /* 0x000fc40004800000 */
[----:B------:R-:W-:Y:S02]  /*bc10*/  FSEL R105, R105, -INF , !P5 ;  /* 0xff80000069697808 */ /* 0x000fe40006800000 */
[CC--:B------:R-:W-:Y:S02]  /*bc20*/  ISETP.GE.AND P3, PT, R17.reuse, R87.reuse, PT ;  /* 0x000000571100720c */ /* 0x0c0fe40003f66270 */
[----:B------:R-:W-:Y:S01]  /*bc30*/  ISETP.GE.AND P1, PT, R17, R100, PT ;  /* 0x000000641100720c */ /* 0x000fe20003f26270 */
[----:B------:R-:W-:Y:S01]  /*bc40*/  FMUL.FTZ R17, R18, c[0x0][0x2ec] ;  /* 0x0000bb0012117a20 */ /* 0x000fe20000410000 */
[----:B------:R-:W-:Y:S01]  /*bc50*/  ISETP.GE.AND P5, PT, R20, R87, PT ;  /* 0x000000571400720c */ /* 0x000fe20003fa6270 */
[----:B------:R-:W1:Y:S01]  /*bc60*/  MUFU.TANH R48, R48 ;  /* 0x0000003000307308 */ /* 0x000e620000002400 */
[----:B------:R-:W-:Y:S02]  /*bc70*/  LOP3.LUT R18, R102, 0x28, R89, 0xfe, !PT ;  /* 0x0000002866127812 */ /* 0x000fe400078efe59 */
[----:B------:R-:W-:-:S02]  /*bc80*/  FSEL R92, R92, -INF , !P4 ;  /* 0xff8000005c5c7808 */ /* 0x000fc40006000000 */
[----:B----4-:R-:W-:Y:S02]  /*bc90*/  FSEL R99, R99, -INF , !P6 ;  /* 0xff80000063637808 */ /* 0x010fe40007000000 */
[----:B-----5:R-:W-:Y:S01]  /*bca0*/  FSEL R98, R98, -INF , !P5 ;  /* 0xff80000062627808 */ /* 0x020fe20006800000 */
[----:B------:R4:W-:Y:S01]  /*bcb0*/  MUFU.TANH R34, R21 ;  /* 0x0000001500227308 */ /* 0x0009e20000002400 */
[-C--:B------:R-:W-:Y:S02]  /*bcc0*/  ISETP.GE.AND P4, PT, R20, R100.reuse, PT ;  /* 0x000000641400720c */ /* 0x080fe40003f86270 */
[C---:B------:R-:W-:Y:S02]  /*bcd0*/  ISETP.GE.AND P6, PT, R18.reuse, R87, PT ;  /* 0x000000571200720c */ /* 0x040fe40003fc6270 */
[----:B------:R-:W-:Y:S02]  /*bce0*/  ISETP.GE.AND P5, PT, R18, R100, PT ;  /* 0x000000641200720c */ /* 0x000fe40003fa6270 */
[C-C-:B------:R-:W-:Y:S01]  /*bcf0*/  LOP3.LUT R18, R102.reuse, 0x29, R89.reuse, 0xfe, !PT ;  /* 0x0000002966127812 */ /* 0x140fe200078efe59 */
[----:B------:R-:W5:Y:S01]  /*bd00*/  MUFU.TANH R45, R22 ;  /* 0x00000016002d7308 */ /* 0x000f620000002400 */
[----:B------:R-:W-:-:S02]  /*bd10*/  LOP3.LUT R12, R102, 0x30, R89, 0xfe, !PT ;  /* 0x00000030660c7812 */ /* 0x000fc400078efe59 */
[----:B------:R-:W-:Y:S02]  /*bd20*/  FSEL R93, R93, -INF , !P4 ;  /* 0xff8000005d5d7808 */ /* 0x000fe40006000000 */
[----:B------:R-:W-:Y:S02]  /*bd30*/  FSEL R94, R94, -INF , !P3 ;  /* 0xff8000005e5e7808 */ /* 0x000fe40005800000 */
[----:B------:R-:W-:Y:S01]  /*bd40*/  FSEL R59, R59, -INF , !P1 ;  /* 0xff8000003b3b7808 */ /* 0x000fe20004800000 */
[----:B------:R3:W3:Y:S01]  /*bd50*/  MUFU.TANH R47, R23 ;  /* 0x00000017002f7308 */ /* 0x0006e20000002400 */
[CC--:B------:R-:W-:Y:S01]  /*bd60*/  ISETP.GE.AND P4, PT, R18.reuse, R87.reuse, PT ;  /* 0x000000571200720c */ /* 0x0c0fe20003f86270 */
[----:B----4-:R-:W-:Y:S01]  /*bd70*/  FMUL.FTZ R21, R63, c[0x0][0x2ec] ;  /* 0x0000bb003f157a20 */ /* 0x010fe20000410000 */
[----:B------:R-:W-:Y:S02]  /*bd80*/  ISETP.GE.AND P3, PT, R18, R100, PT ;  /* 0x000000641200720c */ /* 0x000fe40003f66270 */
[----:B------:R-:W-:-:S02]  /*bd90*/  ISETP.GE.AND P1, PT, R12, R87, PT ;  /* 0x000000570c00720c */ /* 0x000fc40003f26270 */
[----:B------:R-:W-:Y:S01]  /*bda0*/  LOP3.LUT R18, R102, 0x31, R89, 0xfe, !PT ;  /* 0x0000003166127812 */ /* 0x000fe200078efe59 */
[----:B------:R-:W4:Y:S01]  /*bdb0*/  MUFU.TANH R16, R16 ;  /* 0x0000001000107308 */ /* 0x000f220000002400 */
[----:B-1----:R-:W-:Y:S02]  /*bdc0*/  FSEL R96, R96, -INF , !P6 ;  /* 0xff80000060607808 */ /* 0x002fe40007000000 */
[-C--:B------:R-:W-:Y:S02]  /*bdd0*/  ISETP.GE.AND P6, PT, R12, R100.reuse, PT ;  /* 0x000000640c00720c */ /* 0x080fe40003fc6270 */
[----:B------:R-:W-:Y:S02]  /*bde0*/  FSEL R12, R36, -INF , !P4 ;  /* 0xff800000240c7808 */ /* 0x000fe40006000000 */
[----:B--2---:R-:W-:Y:S01]  /*bdf0*/  FSEL R95, R95, -INF , !P3 ;  /* 0xff8000005f5f7808 */ /* 0x004fe20005800000 */
[----:B------:R-:W-:Y:S01]  /*be00*/  MUFU.TANH R38, R38 ;  /* 0x0000002600267308 */ /* 0x000fe20000002400 */
[----:B------:R-:W-:Y:S01]  /*be10*/  FSEL R52, R52, -INF , !P1 ;  /* 0xff80000034347808 */ /* 0x000fe20004800000 */
[----:B---3--:R-:W-:Y:S01]  /*be20*/  FMUL.FTZ R23, R62, c[0x0][0x2ec] ;  /* 0x0000bb003e177a20 */ /* 0x008fe20000410000 */
[----:B------:R-:W-:-:S02]  /*be30*/  ISETP.GE.AND P4, PT, R18, R100, PT ;  /* 0x000000641200720c */ /* 0x000fc40003f86270 */
[C---:B------:R-:W-:Y:S02]  /*be40*/  ISETP.GE.AND P3, PT, R14.reuse, R87, PT ;  /* 0x000000570e00720c */ /* 0x040fe40003f66270 */
[----:B------:R-:W-:Y:S01]  /*be50*/  ISETP.GE.AND P1, PT, R14, R100, PT ;  /* 0x000000640e00720c */ /* 0x000fe20003f26270 */
[----:B------:R-:W1:Y:S01]  /*be60*/  MUFU.TANH R17, R17 ;  /* 0x0000001100117308 */ /* 0x000e620000002400 */
[----:B------:R-:W-:Y:S02]  /*be70*/  LOP3.LUT R14, R102, 0x39, R89, 0xfe, !PT ;  /* 0x00000039660e7812 */ /* 0x000fe400078efe59 */
[----:B------:R-:W-:Y:S02]  /*be80*/  FSEL R13, R37, -INF , !P5 ;  /* 0xff800000250d7808 */ /* 0x000fe40006800000 */
[----:B------:R-:W-:Y:S02]  /*be90*/  FSEL R57, R57, -INF , !P6 ;  /* 0xff80000039397808 */ /* 0x000fe40007000000 */
[----:B------:R-:W-:Y:S01]  /*bea0*/  FSEL R51, R51, -INF , !P4 ;  /* 0xff80000033337808 */ /* 0x000fe20006000000 */
[----:B------:R2:W3:Y:S01]  /*beb0*/  MUFU.TANH R41, R19 ;  /* 0x0000001300297308 */ /* 0x0004e20000002400 */
[----:B------:R-:W-:-:S02]  /*bec0*/  FSEL R56, R56, -INF , !P3 ;  /* 0xff80000038387808 */ /* 0x000fc40005800000 */
[-C--:B------:R-:W-:Y:S01]  /*bed0*/  ISETP.GE.AND P5, PT, R18, R87.reuse, PT ;  /* 0x000000571200720c */ /* 0x080fe20003fa6270 */
[----:B------:R-:W-:Y:S01]  /*bee0*/  FMUL.FTZ R18, R4, c[0x0][0x2ec] ;  /* 0x0000bb0004127a20 */ /* 0x000fe20000410000 */
[-C--:B------:R-:W-:Y:S02]  /*bef0*/  ISETP.GE.AND P6, PT, R14, R87.reuse, PT ;  /* 0x000000570e00720c */ /* 0x080fe40003fc6270 */
[C---:B------:R-:W-:Y:S01]  /*bf00*/  ISETP.GE.AND P4, PT, R8.reuse, R87, PT ;  /* 0x000000570800720c */ /* 0x040fe20003f86270 */
[----:B------:R-:W1:Y:S01]  /*bf10*/  MUFU.TANH R40, R40 ;  /* 0x0000002800287308 */ /* 0x000e620000002400 */
[----:B------:R-:W-:Y:S02]  /*bf20*/  ISETP.GE.AND P3, PT, R8, R100, PT ;  /* 0x000000640800720c */ /* 0x000fe40003f66270 */
[----:B------:R-:W-:Y:S02]  /*bf30*/  LOP3.LUT R8, R102, 0x41, R89, 0xfe, !PT ;  /* 0x0000004166087812 */ /* 0x000fe400078efe59 */
[----:B------:R-:W-:-:S02]  /*bf40*/  FSEL R54, R54, -INF , !P5 ;  /* 0xff80000036367808 */ /* 0x000fc40006800000 */
[----:B------:R-:W-:Y:S01]  /*bf50*/  FSEL R53, R53, -INF , !P1 ;  /* 0xff80000035357808 */ /* 0x000fe20004800000 */
[----:B------:R-:W-:Y:S01]  /*bf60*/  MUFU.TANH R42, R42 ;  /* 0x0000002a002a7308 */ /* 0x000fe20000002400 */
[----:B------:R-:W-:Y:S02]  /*bf70*/  FSEL R58, R58, -INF , !P6 ;  /* 0xff8000003a3a7808 */ /* 0x000fe40007000000 */
[-C--:B------:R-:W-:Y:S02]  /*bf80*/  ISETP.GE.AND P5, PT, R14, R100.reuse, PT ;  /* 0x000000640e00720c */ /* 0x080fe40003fa6270 */
        /* <DEDUP_REMOVED lines=9> */
[C-C-:B------:R-:W-:Y:S02]  /*c020*/  LOP3.LUT R8, R102.reuse, 0x49, R89.reuse, 0xfe, !PT ;  /* 0x0000004966087812 */ /* 0x140fe400078efe59 */
[----:B------:R-:W-:-:S02]  /*c030*/  LOP3.LUT R4, R102, 0x50, R89, 0xfe, !PT ;  /* 0x0000005066047812 */ /* 0x000fc400078efe59 */
[----:B------:R-:W-:Y:S01]  /*c040*/  FSEL R49, R49, -INF , !P3 ;  /* 0xff80000031317808 */ /* 0x000fe20005800000 */
[----:B------:R-:W1:Y:S01]  /*c050*/  MUFU.TANH R44, R44 ;  /* 0x0000002c002c7308 */ /* 0x000e620000002400 */
[----:B--2---:R-:W-:Y:S01]  /*c060*/  FSEL R19, R24, -INF , !P6 ;  /* 0xff80000018137808 */ /* 0x004fe20007000000 */
[----:B------:R-:W-:Y:S01]  /*c070*/  FMUL.FTZ R24, R61, c[0x0][0x2ec] ;  /* 0x0000bb003d187a20 */ /* 0x000fe20000410000 */
[----:B------:R-:W-:Y:S02]  /*c080*/  FSEL R32, R32, -INF , !P5 ;  /* 0xff80000020207808 */ /* 0x000fe40006800000 */
[-C--:B------:R-:W-:Y:S02]  /*c090*/  ISETP.GE.AND P3, PT, R8, R87.reuse, PT ;  /* 0x000000570800720c */ /* 0x080fe40003f66270 */
[C---:B------:R-:W-:Y:S01]  /*c0a0*/  ISETP.GE.AND P6, PT, R4.reuse, R87, PT ;  /* 0x000000570400720c */ /* 0x040fe20003fc6270 */
[----:B------:R-:W-:Y:S01]  /*c0b0*/  MUFU.TANH R46, R9 ;  /* 0x00000009002e7308 */ /* 0x000fe20000002400 */
[----:B------:R-:W-:-:S02]  /*c0c0*/  ISETP.GE.AND P5, PT, R4, R100, PT ;  /* 0x000000640400720c */ /* 0x000fc40003fa6270 */
[----:B------:R-:W-:Y:S02]  /*c0d0*/  LOP3.LUT R4, R102, 0x51, R89, 0xfe, !PT ;  /* 0x0000005166047812 */ /* 0x000fe400078efe59 */
[----:B------:R-:W-:Y:S02]  /*c0e0*/  FSEL R48, R48, -INF , !P1 ;  /* 0xff80000030307808 */ /* 0x000fe40004800000 */
[----:B-----5:R-:W-:Y:S01]  /*c0f0*/  FSEL R45, R45, -INF , !P4 ;  /* 0xff8000002d2d7808 */ /* 0x020fe20006000000 */
[----:B------:R-:W2:Y:S01]  /*c100*/  MUFU.TANH R37, R10 ;  /* 0x0000000a00257308 */ /* 0x000ea20000002400 */
[----:B------:R-:W-:Y:S02]  /*c110*/  FSEL R34, R34, -INF , !P3 ;  /* 0xff80000022227808 */ /* 0x000fe40005800000 */
[----:B------:R-:W-:Y:S02]  /*c120*/  ISETP.GE.AND P1, PT, R8, R100, PT ;  /* 0x000000640800720c */ /* 0x000fe40003f26270 */
[----:B------:R-:W-:-:S02]  /*c130*/  ISETP.GE.AND P4, PT, R4, R87, PT ;  /* 0x000000570400720c */ /* 0x000fc40003f86270 */
[-C--:B------:R-:W-:Y:S01]  /*c140*/  ISETP.GE.AND P3, PT, R4, R100.reuse, PT ;  /* 0x000000640400720c */ /* 0x080fe20003f66270 */
[----:B------:R-:W5:Y:S01]  /*c150*/  MUFU.TANH R35, R11 ;  /* 0x0000000b00237308 */ /* 0x000f620000002400 */
[----:B------:R-:W-:Y:S02]  /*c160*/  LOP3.LUT R4, R102, 0x58, R89, 0xfe, !PT ;  /* 0x0000005866047812 */ /* 0x000fe400078efe59 */
[----:B------:R-:W-:Y:S02]  /*c170*/  FSEL R47, R47, -INF , !P1 ;  /* 0xff8000002f2f7808 */ /* 0x000fe40004800000 */
[----:B----4-:R-:W-:Y:S01]  /*c180*/  FSEL R36, R16, -INF , !P6 ;  /* 0xff80000010247808 */ /* 0x010fe20007000000 */
[----:B------:R-:W-:Y:S01]  /*c190*/  FMUL.FTZ R16, R64, c[0x0][0x2ec] ;  /* 0x0000bb0040107a20 */ /* 0x000fe20000410000 */
[C---:B------:R-:W-:Y:S01]  /*c1a0*/  ISETP.GE.AND P1, PT, R4.reuse, R87, PT ;  /* 0x000000570400720c */ /* 0x040fe20003f26270 */
[----:B------:R-:W4:Y:S01]  /*c1b0*/  MUFU.TANH R18, R18 ;  /* 0x0000001200127308 */ /* 0x000f220000002400 */
[----:B------:R-:W-:-:S02]  /*c1c0*/  ISETP.GE.AND P6, PT, R4, R100, PT ;  /* 0x000000640400720c */ /* 0x000fc40003fc6270 */
[--C-:B------:R-:W-:Y:S02]  /*c1d0*/  LOP3.LUT R4, R102, 0x59, R89.reuse, 0xfe, !PT ;  /* 0x0000005966047812 */ /* 0x100fe400078efe59 */
[----:B-1----:R-:W-:Y:S02]  /*c1e0*/  FSEL R17, R17, -INF , !P5 ;  /* 0xff80000011117808 */ /* 0x002fe40006800000 */
[----:B------:R-:W-:Y:S01]  /*c1f0*/  FSEL R38, R38, -INF , !P4 ;  /* 0xff80000026267808 */ /* 0x000fe20006000000 */
[----:B------:R-:W1:Y:S01]  /*c200*/  MUFU.TANH R30, R5 ;  /* 0x00000005001e7308 */ /* 0x000e620000002400 */
[C---:B------:R-:W-:Y:S02]  /*c210*/  ISETP.GE.AND P5, PT, R4.reuse, R87, PT ;  /* 0x000000570400720c */ /* 0x040fe40003fa6270 */
[----:B------:R-:W-:Y:S02]  /*c220*/  ISETP.GE.AND P4, PT, R4, R100, PT ;  /* 0x000000640400720c */ /* 0x000fe40003f86270 */
[----:B------:R-:W-:-:S02]  /*c230*/  LOP3.LUT R4, R102, 0x60, R89, 0xfe, !PT ;  /* 0x0000006066047812 */ /* 0x000fc400078efe59 */
[----:B---3--:R-:W-:Y:S01]  /*c240*/  FSEL R41, R41, -INF , !P3 ;  /* 0xff80000029297808 */ /* 0x008fe20005800000 */
[----:B------:R-:W-:Y:S01]  /*c250*/  MUFU.TANH R25, R25 ;  /* 0x0000001900197308 */ /* 0x000fe20000002400 */
[----:B------:R-:W-:Y:S02]  /*c260*/  FSEL R40, R40, -INF , !P1 ;  /* 0xff80000028287808 */ /* 0x000fe40004800000 */
[C---:B------:R-:W-:Y:S02]  /*c270*/  ISETP.GE.AND P3, PT, R4.reuse, R87, PT ;  /* 0x000000570400720c */ /* 0x040fe40003f66270 */
[----:B------:R-:W-:Y:S02]  /*c280*/  ISETP.GE.AND P1, PT, R4, R100, PT ;  /* 0x000000640400720c */ /* 0x000fe40003f26270 */
[----:B------:R-:W-:Y:S01]  /*c290*/  LOP3.LUT R4, R102, 0x61, R89, 0xfe, !PT ;  /* 0x0000006166047812 */ /* 0x000fe200078efe59 */
[----:B------:R-:W3:Y:S01]  /*c2a0*/  MUFU.TANH R33, R6 ;  /* 0x0000000600217308 */ /* 0x000ee20000002400 */
[----:B------:R-:W-:-:S02]  /*c2b0*/  FSEL R43, R43, -INF , !P6 ;  /* 0xff8000002b2b7808 */ /* 0x000fc40007000000 */
[----:B------:R-:W-:Y:S02]  /*c2c0*/  FSEL R42, R42, -INF , !P5 ;  /* 0xff8000002a2a7808 */ /* 0x000fe40006800000 */
[C---:B------:R-:W-:Y:S02]  /*c2d0*/  ISETP.GE.AND P6, PT, R4.reuse, R87, PT ;  /* 0x000000570400720c */ /* 0x040fe40003fc6270 */
[----:B------:R-:W-:Y:S01]  /*c2e0*/  ISETP.GE.AND P5, PT, R4, R100, PT ;  /* 0x000000640400720c */ /* 0x000fe20003fa6270 */
[----:B------:R-:W1:Y:S01]  /*c2f0*/  MUFU.TANH R31, R7 ;  /* 0x00000007001f7308 */ /* 0x000e620000002400 */
[----:B------:R-:W-:Y:S02]  /*c300*/  LOP3.LUT R4, R102, 0x68, R89, 0xfe, !PT ;  /* 0x0000006866047812 */ /* 0x000fe400078efe59 */
[----:B------:R-:W-:Y:S02]  /*c310*/  FSEL R39, R39, -INF , !P4 ;  /* 0xff80000027277808 */ /* 0x000fe40006000000 */
[----:B------:R-:W-:-:S02]  /*c320*/  FSEL R44, R44, -INF , !P3 ;  /* 0xff8000002c2c7808 */ /* 0x000fc40005800000 */
[CC--:B------:R-:W-:Y:S01]  /*c330*/  ISETP.GE.AND P4, PT, R4.reuse, R87.reuse, PT ;  /* 0x000000570400720c */ /* 0x0c0fe20003f86270 */
[----:B------:R-:W1:Y:S01]  /*c340*/  MUFU.TANH R16, R16 ;  /* 0x0000001000107308 */ /* 0x000e620000002400 */
[----:B------:R-:W-:Y:S02]  /*c350*/  ISETP.GE.AND P3, PT, R4, R100, PT ;  /* 0x000000640400720c */ /* 0x000fe40003f66270 */
[----:B------:R-:W-:Y:S02]  /*c360*/  LOP3.LUT R4, R102, 0x69, R89, 0xfe, !PT ;  /* 0x0000006966047812 */ /* 0x000fe400078efe59 */
[----:B--2---:R-:W-:Y:S02]  /*c370*/  FSEL R37, R37, -INF , !P1 ;  /* 0xff80000025257808 */ /* 0x004fe40004800000 */
[----:B------:R-:W-:Y:S01]  /*c380*/  FSEL R46, R46, -INF , !P6 ;  /* 0xff8000002e2e7808 */ /* 0x000fe20007000000 */
[----:B------:R-:W-:Y:S01]  /*c390*/  MUFU.TANH R28, R28 ;  /* 0x0000001c001c7308 */ /* 0x000fe20000002400 */
[----:B------:R-:W-:-:S02]  /*c3a0*/  ISETP.GE.AND P1, PT, R4, R87, PT ;  /* 0x000000570400720c */ /* 0x000fc40003f26270 */
[-C--:B------:R-:W-:Y:S02]  /*c3b0*/  ISETP.GE.AND P6, PT, R4, R100.reuse, PT ;  /* 0x000000640400720c */ /* 0x080fe40003fc6270 */
[----:B------:R-:W-:Y:S02]  /*c3c0*/  LOP3.LUT R4, R102, 0x70, R89, 0xfe, !PT ;  /* 0x0000007066047812 */ /* 0x000fe400078efe59 */
[----:B-----5:R-:W-:Y:S01]  /*c3d0*/  FSEL R35, R35, -INF , !P5 ;  /* 0xff80000023237808 */ /* 0x020fe20006800000 */
[----:B------:R-:W2:Y:S01]  /*c3e0*/  MUFU.TANH R27, R27 ;  /* 0x0000001b001b7308 */ /* 0x000ea20000002400 */
[----:B----4-:R-:W-:Y:S02]  /*c3f0*/  FSEL R18, R18, -INF , !P4 ;  /* 0xff80000012127808 */ /* 0x010fe40006000000 */
[C---:B------:R-:W-:Y:S02]  /*c400*/  ISETP.GE.AND P5, PT, R4.reuse, R87, PT ;  /* 0x000000570400720c */ /* 0x040fe40003fa6270 */
[----:B------:R-:W-:-:S02]  /*c410*/  ISETP.GE.AND P4, PT, R4, R100, PT ;  /* 0x000000640400720c */ /* 0x000fc40003f86270 */
[----:B------:R-:W-:Y:S01]  /*c420*/  LOP3.LUT R4, R102, 0x71, R89, 0xfe, !PT ;  /* 0x0000007166047812 */ /* 0x000fe200078efe59 */
[----:B------:R-:W4:Y:S01]  /*c430*/  MUFU.TANH R26, R26 ;  /* 0x0000001a001a7308 */ /* 0x000f220000002400 */
[----:B-1----:R-:W-:Y:S02]  /*c440*/  FSEL R30, R30, -INF , !P1 ;  /* 0xff8000001e1e7808 */ /* 0x002fe40004800000 */
[----:B------:R-:W-:Y:S02]  /*c450*/  ISETP.GE.AND P1, PT, R4, R100, PT ;  /* 0x000000640400720c */ /* 0x000fe40003f26270 */
[----:B---3--:R-:W-:Y:S02]  /*c460*/  FSEL R33, R33, -INF , !P3 ;  /* 0xff80000021217808 */ /* 0x008fe40005800000 */
[----:B------:R-:W-:Y:S01]  /*c470*/  FSEL R25, R25, -INF , !P1 ;  /* 0xff80000019197808 */ /* 0x000fe20004800000 */
[----:B------:R-:W1:Y:S01]  /*c480*/  MUFU.TANH R24, R24 ;  /* 0x0000001800187308 */ /* 0x000e620000002400 */
[----:B------:R-:W-:Y:S01]  /*c490*/  BAR.SYNC.DEFER_BLOCKING 0x0 ;  /* 0x0000000000007b1d */ /* 0x000fe20000010000 */
[----:B------:R-:W-:-:S02]  /*c4a0*/  ISETP.GT.AND P1, PT, R150, R137, PT ;  /* 0x000000899600720c */ /* 0x000fc40003f24270 */
[----:B------:R-:W-:Y:S02]  /*c4b0*/  ISETP.GE.AND P3, PT, R4, R87, PT ;  /* 0x000000570400720c */ /* 0x000fe40003f66270 */
[C-C-:B------:R-:W-:Y:S02]  /*c4c0*/  LOP3.LUT R4, R102.reuse, 0x78, R89.reuse, 0xfe, !PT ;  /* 0x0000007866047812 */ /* 0x140fe400078efe59 */
[----:B------:R-:W3:Y:S01]  /*c4d0*/  MUFU.TANH R23, R23 ;  /* 0x0000001700177308 */ /* 0x000ee20000002400 */
[----:B------:R-:W-:Y:S02]  /*c4e0*/  LOP3.LUT R89, R102, 0x79, R89, 0xfe, !PT ;  /* 0x0000007966597812 */ /* 0x000fe400078efe59 */
[----:B------:R-:W-:Y:S02]  /*c4f0*/  FSEL R31, R31, -INF , !P6 ;  /* 0xff8000001f1f7808 */ /* 0x000fe40007000000 */
[----:B------:R-:W-:Y:S02]  /*c500*/  FSEL R16, R16, -INF , !P5 ;  /* 0xff80000010107808 */ /* 0x000fe40006800000 */
[----:B--2---:R-:W-:Y:S01]  /*c510*/  FSEL R27, R27, -INF , !P4 ;  /* 0xff8000001b1b7808 */ /* 0x004fe20006000000 */
[----:B------:R-:W2:Y:S01]  /*c520*/  MUFU.TANH R21, R21 ;  /* 0x0000001500157308 */ /* 0x000ea20000002400 */
[----:B------:R-:W-:-:S02]  /*c530*/  FSEL R28, R28, -INF , !P3 ;  /* 0xff8000001c1c7808 */ /* 0x000fc40005800000 */
[CC--:B------:R-:W-:Y:S02]  /*c540*/  ISETP.GE.AND P6, PT, R4.reuse, R87.reuse, PT ;  /* 0x000000570400720c */ /* 0x0c0fe40003fc6270 */
[C---:B------:R-:W-:Y:S02]  /*c550*/  ISETP.GE.AND P5, PT, R89.reuse, R87, PT ;  /* 0x000000575900720c */ /* 0x040fe40003fa6270 */
[-C--:B------:R-:W-:Y:S02]  /*c560*/  ISETP.GE.AND P4, PT, R4, R100.reuse, PT ;  /* 0x000000640400720c */ /* 0x080fe40003f86270 */
[----:B------:R-:W-:Y:S02]  /*c570*/  ISETP.GE.AND P3, PT, R89, R100, PT ;  /* 0x000000645900720c */ /* 0x000fe40003f66270 */
[----:B----4-:R-:W-:Y:S02]  /*c580*/  FSEL R26, R26, -INF , !P6 ;  /* 0xff8000001a1a7808 */ /* 0x010fe40007000000 */
[----:B-1----:R-:W-:-:S02]  /*c590*/  FSEL R24, R24, -INF , !P5 ;  /* 0xff80000018187808 */ /* 0x002fc40006800000 */
[----:B---3--:R-:W-:Y:S02]  /*c5a0*/  FSEL R23, R23, -INF , !P4 ;  /* 0xff80000017177808 */ /* 0x008fe40006000000 */
[----:B--2---:R-:W-:Y:S01]  /*c5b0*/  FSEL R21, R21, -INF , !P3 ;  /* 0xff80000015157808 */ /* 0x004fe20005800000 */
        /* <DEDUP_REMOVED lines=60> */
.L_x_4088:
[----:B------:R-:W-:-:S05]  /*c980*/  IMAD.MOV.U32 R8, RZ, RZ, c[0x0][0x198] ;  /* 0x00006600ff087624 */ /* 0x000fca00078e00ff */
[----:B------:R-:W-:-:S04]  /*c990*/  LEA R8, -R8, RZ, 0x7 ;  /* 0x000000ff08087211 */ /* 0x000fc800078e39ff */
[----:B------:R-:W-:Y:S02]  /*c9a0*/  SHF.R.S32.HI R6, RZ, 0x1f, R8 ;  /* 0x0000001fff067819 */ /* 0x000fe40000011408 */
.L_x_4089:
        /* <DEDUP_REMOVED lines=44> */
.L_x_4091:
[----:B------:R-:W-:Y:S05]  /*cc70*/  BSYNC B0 ;  /* 0x0000000000007941 */ /* 0x000fea0003800000 */
.L_x_4090:
[----:B------:R-:W0:Y:S01]  /*cc80*/  LDGDEPBAR ;  /* 0x00000000000079af */ /* 0x000e220000000000 */
[----:B------:R-:W-:-:S04]  /*cc90*/  LEA R146, P0, R8, R146, 0x1 ;  /* 0x0000009208927211 */ /* 0x000fc800078008ff */
[----:B------:R-:W-:Y:S02]  /*cca0*/  LEA.HI.X R147, R8, R147, R6, 0x1, P0 ;  /* 0x0000009308937211 */ /* 0x000fe400000f0c06 */
.L_x_4087:
        /* <DEDUP_REMOVED lines=69> */
[----:B------:R-:W3:Y:S04]  /*d100*/  SHFL.BFLY PT, R5, R6, 0x1, 0x1f ;  /* 0x0c201f0006057f89 */ /* 0x000ee800000e0000 */
[----:B-1----:R-:W1:Y:S01]  /*d110*/  LDSM.16.MT88.4 R8, [R132+0x3000] ;  /* 0x003000008408783b */ /* 0x002e620000004200 */
[----:B--2---:R-:W-:-:S04]  /*d120*/  FMNMX.FTZ R20, R7, R20, !PT ;  /* 0x0000001407147209 */ /* 0x004fc80007810000 */
[C---:B------:R-:W-:Y:S01]  /*d130*/  FSETP.NEU.FTZ.AND P3, PT, R20.reuse, -INF , PT ;  /* 0xff8000001400780b */ /* 0x040fe20003f7d000 */
[----:B------:R-:W-:-:S05]  /*d140*/  FMUL.FTZ R29, R20, c[0x0][0x23c] ;  /* 0x00008f00141d7a20 */ /* 0x000fca0000410000 */
[----:B------:R-:W-:-:S05]  /*d150*/  FSEL R29, R29, RZ, P3 ;  /* 0x000000ff1d1d7208 */ /* 0x000fca0001800000 */
[--C-:B------:R-:W-:Y:S01]  /*d160*/  FFMA.FTZ R4, R3, c[0x0][0x23c], -R29.reuse ;  /* 0x00008f0003047a23 */ /* 0x100fe2000001081d */
[----:B---3--:R-:W-:Y:S01]  /*d170*/  FMNMX.FTZ R3, R6, R5, !PT ;  /* 0x0000000506037209 */ /* 0x008fe20007810000 */
[--C-:B------:R-:W-:Y:S01]  /*d180*/  FFMA.FTZ R15, R114, c[0x0][0x23c], -R29.reuse ;  /* 0x00008f00720f7a23 */ /* 0x100fe2000001081d */
[----:B------:R-:W-:Y:S01]  /*d190*/  FSEL R5, R20, RZ, P3 ;  /* 0x000000ff14057208 */ /* 0x000fe20001800000 */
[----:B------:R-:W-:Y:S01]  /*d1a0*/  FFMA.FTZ R100, R112, c[0x0][0x23c], -R29 ;  /* 0x00008f0070647a23 */ /* 0x000fe2000001081d */
        /* <DEDUP_REMOVED lines=9> */
[----:B------:R-:W-:Y:S01]  /*d240*/  MUFU.EX2 R15, R15 ;  /* 0x0000000f000f7308 */ /* 0x000fe20000000800 */
[--C-:B------:R-:W-:Y:S02]  /*d250*/  FFMA.FTZ R14, R111, c[0x0][0x23c], -R22.reuse ;  /* 0x00008f006f0e7a23 */ /* 0x100fe40000010816 */
[--C-:B------:R-:W-:Y:S02]  /*d260*/  FFMA.FTZ R64, R109, c[0x0][0x23c], -R22.reuse ;  /* 0x00008f006d407a23 */ /* 0x100fe40000010816 */
[--C-:B------:R-:W-:Y:S02]  /*d270*/  FFMA.FTZ R102, R107, c[0x0][0x23c], -R22.reuse ;  /* 0x00008f006b667a23 */ /* 0x100fe40000010816 */
[----:B------:R-:W-:Y:S01]  /*d280*/  FMUL.FTZ R0, R0, c[0x0][0x23c] ;  /* 0x00008f0000007a20 */ /* 0x000fe20000410000 */
[----:B------:R-:W2:Y:S01]  /*d290*/  MUFU.EX2 R60, R60 ;  /* 0x0000003c003c7308 */ /* 0x000ea20000000800 */
[----:B------:R-:W-:-:S02]  /*d2a0*/  FFMA.FTZ R63, R101, c[0x0][0x23c], -R22 ;  /* 0x00008f00653f7a23 */ /* 0x000fc40000010816 */
[--C-:B------:R-:W-:Y:S02]  /*d2b0*/  FFMA.FTZ R104, R104, c[0x0][0x23c], -R29.reuse ;  /* 0x00008f0068687a23 */ /* 0x100fe4000001081d */
[--C-:B------:R-:W-:Y:S02]  /*d2c0*/  FFMA.FTZ R101, R108, c[0x0][0x23c], -R29.reuse ;  /* 0x00008f006c657a23 */ /* 0x100fe4000001081d */
[--C-:B------:R-:W-:Y:S01]  /*d2d0*/  FFMA.FTZ R92, R92, c[0x0][0x23c], -R29.reuse ;  /* 0x00008f005c5c7a23 */ /* 0x100fe2000001081d */
[----:B------:R-:W-:Y:S01]  /*d2e0*/  MUFU.EX2 R100, R100 ;  /* 0x0000006400647308 */ /* 0x000fe20000000800 */
[----:B------:R-:W-:Y:S02]  /*d2f0*/  FFMA.FTZ R89, R106, c[0x0][0x23c], -R29 ;  /* 0x00008f006a597a23 */ /* 0x000fe4000001081d */
[--C-:B------:R-:W-:Y:S02]  /*d300*/  FFMA.FTZ R97, R97, c[0x0][0x23c], -R22.reuse ;  /* 0x00008f0061617a23 */ /* 0x100fe40000010816 */
[----:B------:R-:W-:-:S02]  /*d310*/  FFMA.FTZ R66, R105, c[0x0][0x23c], -R22 ;  /* 0x00008f0069427a23 */ /* 0x000fc40000010816 */
[----:B------:R-:W-:Y:S01]  /*d320*/  FFMA.FTZ R87, R103, c[0x0][0x23c], -R22 ;  /* 0x00008f0067577a23 */ /* 0x000fe20000010816 */
[----:B------:R-:W3:Y:S01]  /*d330*/  MUFU.EX2 R65, R65 ;  /* 0x0000004100417308 */ /* 0x000ee20000000800 */
[----:B--2---:R-:W-:Y:S01]  /*d340*/  FFMA.FTZ R2, R159, R60, R4 ;  /* 0x0000003c9f027223 */ /* 0x004fe20000010004 */
[----:B------:R-:W-:Y:S01]  /*d350*/  F2FP.BF16.PACK_AB R4, R15, R4 ;  /* 0x000000040f04723e */ /* 0x000fe200000010ff */
[-C--:B------:R-:W-:Y:S02]  /*d360*/  FMUL.FTZ R68, R68, R60.reuse ;  /* 0x0000003c44447220 */ /* 0x080fe40000410000 */
[-C--:B------:R-:W-:Y:S02]  /*d370*/  FMUL.FTZ R69, R69, R60.reuse ;  /* 0x0000003c45457220 */ /* 0x080fe40000410000 */
[-C--:B------:R-:W-:Y:S01]  /*d380*/  FMUL.FTZ R72, R72, R60.reuse ;  /* 0x0000003c48487220 */ /* 0x080fe20000410000 */
[----:B------:R-:W-:Y:S01]  /*d390*/  MUFU.EX2 R14, R14 ;  /* 0x0000000e000e7308 */ /* 0x000fe20000000800 */
[----:B------:R-:W-:-:S02]  /*d3a0*/  FMUL.FTZ R73, R73, R60 ;  /* 0x0000003c49497220 */ /* 0x000fc40000410000 */
[-C--:B------:R-:W-:Y:S02]  /*d3b0*/  FMUL.FTZ R76, R76, R60.reuse ;  /* 0x0000003c4c4c7220 */ /* 0x080fe40000410000 */
[-C--:B------:R-:W-:Y:S02]  /*d3c0*/  FMUL.FTZ R77, R77, R60.reuse ;  /* 0x0000003c4d4d7220 */ /* 0x080fe40000410000 */
[----:B------:R-:W-:Y:S01]  /*d3d0*/  FMUL.FTZ R80, R80, R60 ;  /* 0x0000003c50507220 */ /* 0x000fe20000410000 */
[----:B------:R-:W2:Y:S01]  /*d3e0*/  MUFU.EX2 R64, R64 ;  /* 0x0000004000407308 */ /* 0x000ea20000000800 */
[----:B---3--:R-:W-:Y:S01]  /*d3f0*/  F2FP.BF16.PACK_AB R6, R65, R100 ;  /* 0x000000644106723e */ /* 0x008fe200000010ff */
[----:B------:R-:W-:Y:S02]  /*d400*/  FMUL.FTZ R81, R81, R60 ;  /* 0x0000003c51517220 */ /* 0x000fe40000410000 */
[----:B------:R-:W-:Y:S02]  /*d410*/  FFMA.FTZ R60, R99, c[0x0][0x23c], -R22 ;  /* 0x00008f00633c7a23 */ /* 0x000fe40000010816 */
[----:B------:R-:W-:-:S02]  /*d420*/  FADD.FTZ R67, R15, R2 ;  /* 0x000000020f437221 */ /* 0x000fc40000010000 */
[----:B------:R-:W-:Y:S01]  /*d430*/  MUFU.EX2 R102, R102 ;  /* 0x0000006600667308 */ /* 0x000fe20000000800 */
[----:B------:R-:W-:Y:S02]  /*d440*/  FFMA.FTZ R62, R59, c[0x0][0x23c], -R22 ;  /* 0x00008f003b3e7a23 */ /* 0x000fe40000010816 */
        /* <DEDUP_REMOVED lines=8> */
[----:B------:R-:W2:Y:S01]  /*d4d0*/  MUFU.EX2 R63, R63 ;  /* 0x0000003f003f7308 */ /* 0x000ea20000000800 */
[----:B------:R-:W-:Y:S02]  /*d4e0*/  FADD.FTZ R100, R100, R67 ;  /* 0x0000004364647221 */ /* 0x000fe40000010000 */
[--C-:B------:R-:W-:Y:S02]  /*d4f0*/  FFMA.FTZ R67, R52, c[0x0][0x23c], -R29.reuse ;  /* 0x00008f0034437a23 */ /* 0x100fe4000001081d */
[----:B------:R-:W-:Y:S02]  /*d500*/  FFMA.FTZ R52, R56, c[0x0][0x23c], -R29 ;  /* 0x00008f0038347a23 */ /* 0x000fe4000001081d */
[----:B------:R-:W-:Y:S01]  /*d510*/  FFMA.FTZ R56, R53, c[0x0][0x23c], -R22 ;  /* 0x00008f0035387a23 */ /* 0x000fe20000010816 */
[----:B------:R-:W-:Y:S01]  /*d520*/  MUFU.EX2 R104, R104 ;  /* 0x0000006800687308 */ /* 0x000fe20000000800 */
[----:B---3--:R-:W-:-:S02]  /*d530*/  FMUL.FTZ R70, R70, R0 ;  /* 0x0000000046467220 */ /* 0x008fc40000410000 */
[-C--:B------:R-:W-:Y:S02]  /*d540*/  FMUL.FTZ R71, R71, R0.reuse ;  /* 0x0000000047477220 */ /* 0x080fe40000410000 */
[-C--:B------:R-:W-:Y:S02]  /*d550*/  FMUL.FTZ R74, R74, R0.reuse ;  /* 0x000000004a4a7220 */ /* 0x080fe40000410000 */
[----:B------:R-:W-:Y:S01]  /*d560*/  FMUL.FTZ R75, R75, R0 ;  /* 0x000000004b4b7220 */ /* 0x000fe20000410000 */
[----:B--2---:R-:W-:Y:S01]  /*d570*/  F2FP.BF16.PACK_AB R7, R63, R102 ;  /* 0x000000663f07723e */ /* 0x004fe200000010ff */
[-C--:B------:R-:W-:Y:S01]  /*d580*/  FMUL.FTZ R78, R78, R0.reuse ;  /* 0x000000004e4e7220 */ /* 0x080fe20000410000 */
[----:B------:R-:W-:Y:S01]  /*d590*/  MUFU.EX2 R101, R101 ;  /* 0x0000006500657308 */ /* 0x000fe20000000800 */
[-C--:B------:R-:W-:Y:S02]  /*d5a0*/  FMUL.FTZ R79, R79, R0.reuse ;  /* 0x000000004f4f7220 */ /* 0x080fe40000410000 */
[----:B------:R-:W-:-:S02]  /*d5b0*/  FMUL.FTZ R82, R82, R0 ;  /* 0x0000000052527220 */ /* 0x000fc40000410000 */
[C---:B-1----:R-:W-:Y:S01]  /*d5c0*/  HMMA.16816.F32.BF16 R68, R4.reuse, R8, R68 ;  /* 0x000000080444723c */ /* 0x042fe20000041844 */
[-C--:B------:R-:W-:Y:S02]  /*d5d0*/  FMUL.FTZ R83, R83, R0.reuse ;  /* 0x0000000053537220 */ /* 0x080fe40000410000 */
[----:B------:R-:W-:Y:S01]  /*d5e0*/  MUFU.EX2 R92, R92 ;  /* 0x0000005c005c7308 */ /* 0x000fe20000000800 */
[----:B------:R-:W-:Y:S02]  /*d5f0*/  FFMA.FTZ R157, R157, R0, R14 ;  /* 0x000000009d9d7223 */ /* 0x000fe4000001000e */
[----:B------:R-:W-:Y:S01]  /*d600*/  FFMA.FTZ R0, R95, c[0x0][0x23c], -R22 ;  /* 0x00008f005f007a23 */ /* 0x000fe20000010816 */
[----:B------:R-:W-:Y:S01]  /*d610*/  LDSM.16.MT88.4 R12, [R132+0x3800] ;  /* 0x00380000840c783b */ /* 0x000fe20000004200 */
[----:B------:R-:W-:Y:S01]  /*d620*/  HMMA.16816.F32.BF16 R72, R4, R10, R72 ;  /* 0x0000000a0448723c */ /* 0x000fe20000041848 */
[----:B------:R-:W-:Y:S02]  /*d630*/  FADD.FTZ R157, R64, R157 ;  /* 0x0000009d409d7221 */ /* 0x000fe40000010000 */
[----:B------:R-:W1:Y:S01]  /*d640*/  LDSM.16.MT88.4 R8, [R131+0x3000] ;  /* 0x003000008308783b */ /* 0x000e620000004200 */
[----:B------:R-:W-:Y:S01]  /*d650*/  MUFU.EX2 R89, R89 ;  /* 0x0000005900597308 */ /* 0x000fe20000000800 */
[----:B------:R-:W-:-:S02]  /*d660*/  FADD.FTZ R95, R65, R100 ;  /* 0x00000064415f7221 */ /* 0x000fc40000010000 */
[--C-:B------:R-:W-:Y:S02]  /*d670*/  FFMA.FTZ R64, R54, c[0x0][0x23c], -R29.reuse ;  /* 0x00008f0036407a23 */ /* 0x100fe4000001081d */
[----:B------:R-:W-:Y:S02]  /*d680*/  FFMA.FTZ R65, R58, c[0x0][0x23c], -R29 ;  /* 0x00008f003a417a23 */ /* 0x000fe4000001081d */
[--C-:B------:R-:W-:Y:S01]  /*d690*/  FFMA.FTZ R57, R57, c[0x0][0x23c], -R22.reuse ;  /* 0x00008f0039397a23 */ /* 0x100fe20000010816 */
[----:B------:R-:W2:Y:S01]  /*d6a0*/  MUFU.EX2 R97, R97 ;  /* 0x0000006100617308 */ /* 0x000ea20000000800 */
[--C-:B------:R-:W-:Y:S02]  /*d6b0*/  FFMA.FTZ R54, R51, c[0x0][0x23c], -R22.reuse ;  /* 0x00008f0033367a23 */ /* 0x100fe40000010816 */
[----:B------:R-:W-:Y:S02]  /*d6c0*/  FFMA.FTZ R53, R55, c[0x0][0x23c], -R22 ;  /* 0x00008f0037357a23 */ /* 0x000fe40000010816 */
[----:B------:R-:W-:-:S02]  /*d6d0*/  FADD.FTZ R102, R102, R157 ;  /* 0x0000009d66667221 */ /* 0x000fc40000010000 */
[--C-:B------:R-:W-:Y:S01]  /*d6e0*/  FFMA.FTZ R55, R42, c[0x0][0x23c], -R29.reuse ;  /* 0x00008f002a377a23 */ /* 0x100fe2000001081d */
[----:B------:R-:W3:Y:S01]  /*d6f0*/  MUFU.EX2 R66, R66 ;  /* 0x0000004200427308 */ /* 0x000ee20000000800 */
[----:B------:R-:W-:Y:S02]  /*d700*/  FADD.FTZ R102, R63, R102 ;  /* 0x000000663f667221 */ /* 0x000fe40000010000 */
[--C-:B------:R-:W-:Y:S02]  /*d710*/  FFMA.FTZ R50, R50, c[0x0][0x23c], -R29.reuse ;  /* 0x00008f0032327a23 */ /* 0x100fe4000001081d */
[----:B------:R-:W-:Y:S02]  /*d720*/  FFMA.FTZ R42, R47, c[0x0][0x23c], -R22 ;  /* 0x00008f002f2a7a23 */ /* 0x000fe40000010816 */
[----:B------:R-:W-:Y:S01]  /*d730*/  FFMA.FTZ R63, R36, c[0x0][0x23c], -R29 ;  /* 0x00008f00243f7a23 */ /* 0x000fe2000001081d */
[----:B------:R-:W-:Y:S01]  /*d740*/  MUFU.EX2 R87, R87 ;  /* 0x0000005700577308 */ /* 0x000fe20000000800 */
[----:B--2---:R-:W-:-:S02]  /*d750*/  FADD.FTZ R103, R97, R102 ;  /* 0x0000006661677221 */ /* 0x004fc40000010000 */
[--C-:B------:R-:W-:Y:S02]  /*d760*/  FFMA.FTZ R36, R38, c[0x0][0x23c], -R29.reuse ;  /* 0x00008f0026247a23 */ /* 0x100fe4000001081d */
[--C-:B------:R-:W-:Y:S02]  /*d770*/  FFMA.FTZ R38, R18, c[0x0][0x23c], -R29.reuse ;  /* 0x00008f0012267a23 */ /* 0x100fe4000001081d */
[--C-:B------:R-:W-:Y:S01]  /*d780*/  FFMA.FTZ R51, R46, c[0x0][0x23c], -R29.reuse ;  /* 0x00008f002e337a23 */ /* 0x100fe2000001081d */
[----:B------:R-:W2:Y:S01]  /*d790*/  MUFU.EX2 R60, R60 ;  /* 0x0000003c003c7308 */ /* 0x000ea20000000800 */
[--C-:B------:R-:W-:Y:S02]  /*d7a0*/  FFMA.FTZ R47, R41, c[0x0][0x23c], -R22.reuse ;  /* 0x00008f00292f7a23 */ /* 0x100fe40000010816 */
[--C-:B------:R-:W-:Y:S02]  /*d7b0*/  FFMA.FTZ R41, R43, c[0x0][0x23c], -R22.reuse ;  /* 0x00008f002b297a23 */ /* 0x100fe40000010816 */
[----:B------:R-:W-:Y:S01]  /*d7c0*/  FFMA.FTZ R46, R39, c[0x0][0x23c], -R22 ;  /* 0x00008f00272e7a23 */ /* 0x000fe20000010816 */
[----:B-1----:R-:W-:Y:S02]  /*d7d0*/  HMMA.16816.F32.BF16 R76, R4, R8, R76 ;  /* 0x00000008044c723c */ /* 0x002fe4000004184c */
[----:B------:R-:W-:Y:S01]  /*d7e0*/  MUFU.EX2 R99, R99 ;  /* 0x0000006300637308 */ /* 0x000fe20000000800 */
[----:B------:R-:W-:-:S02]  /*d7f0*/  FFMA.FTZ R39, R28, c[0x0][0x23c], -R29 ;  /* 0x00008f001c277a23 */ /* 0x000fc4000001081d */
[--C-:B------:R-:W-:Y:S02]  /*d800*/  FFMA.FTZ R28, R37, c[0x0][0x23c], -R22.reuse ;  /* 0x00008f00251c7a23 */ /* 0x100fe40000010816 */
[--C-:B------:R-:W-:Y:S01]  /*d810*/  FFMA.FTZ R35, R35, c[0x0][0x23c], -R22.reuse ;  /* 0x00008f0023237a23 */ /* 0x100fe20000010816 */
[----:B------:R-:W-:Y:S01]  /*d820*/  HMMA.16816.F32.BF16 R80, R4, R10, R80 ;  /* 0x0000000a0450723c */ /* 0x000fe20000041850 */
[----:B------:R-:W1:Y:S01]  /*d830*/  LDSM.16.MT88.4 R8, [R132+0x3400] ;  /* 0x003400008408783b */ /* 0x000e620000004200 */
[----:B------:R-:W4:Y:S01]  /*d840*/  MUFU.EX2 R94, R94 ;  /* 0x0000005e005e7308 */ /* 0x000f220000000800 */
[----:B------:R-:W-:Y:S02]  /*d850*/  FFMA.FTZ R33, R33, c[0x0][0x23c], -R22 ;  /* 0x00008f0021217a23 */ /* 0x000fe40000010816 */
[----:B------:R-:W-:Y:S02]  /*d860*/  FFMA.FTZ R26, R26, c[0x0][0x23c], -R29 ;  /* 0x00008f001a1a7a23 */ /* 0x000fe4000001081d */
[----:B------:R-:W-:Y:S01]  /*d870*/  F2FP.BF16.PACK_AB R4, R101, R104 ;  /* 0x000000686504723e */ /* 0x000fe200000010ff */
[----:B------:R-:W-:Y:S01]  /*d880*/  FADD.FTZ R104, R104, R95 ;  /* 0x0000005f68687221 */ /* 0x000fe20000010000 */
[----:B---3--:R-:W-:Y:S01]  /*d890*/  F2FP.BF16.PACK_AB R5, R66, R97 ;  /* 0x000000614205723e */ /* 0x008fe200000010ff */
[----:B------:R-:W-:Y:S01]  /*d8a0*/  MUFU.EX2 R61, R61 ;  /* 0x0000003d003d7308 */ /* 0x000fe20000000800 */
[----:B------:R-:W-:Y:S01]  /*d8b0*/  F2FP.BF16.PACK_AB R6, R89, R92 ;  /* 0x0000005c5906723e */ /* 0x000fe200000010ff */
[--C-:B------:R-:W-:Y:S01]  /*d8c0*/  FFMA.FTZ R95, R34, c[0x0][0x23c], -R29.reuse ;  /* 0x00008f00225f7a23 */ /* 0x100fe2000001081d */
[----:B--2---:R-:W-:Y:S01]  /*d8d0*/  F2FP.BF16.PACK_AB R7, R60, R87 ;  /* 0x000000573c07723e */ /* 0x004fe200000010ff */
[----:B------:R-:W-:-:S02]  /*d8e0*/  FFMA.FTZ R34, R40, c[0x0][0x23c], -R29 ;  /* 0x00008f0028227a23 */ /* 0x000fc4000001081d */
[----:B------:R-:W-:Y:S02]  /*d8f0*/  FADD.FTZ R105, R101, R104 ;  /* 0x0000006865697221 */ /* 0x000fe40000010000 */
[----:B------:R-:W-:Y:S01]  /*d900*/  MUFU.EX2 R2, R2 ;  /* 0x0000000200027308 */ /* 0x000fe20000000800 */
[--C-:B------:R-:W-:Y:S02]  /*d910*/  FFMA.FTZ R97, R48, c[0x0][0x23c], -R29.reuse ;  /* 0x00008f0030617a23 */ /* 0x100fe4000001081d */
[--C-:B------:R-:W-:Y:S02]  /*d920*/  FFMA.FTZ R40, R49, c[0x0][0x23c], -R22.reuse ;  /* 0x00008f0031287a23 */ /* 0x100fe40000010816 */
[----:B------:R-:W-:Y:S02]  /*d930*/  FFMA.FTZ R48, R32, c[0x0][0x23c], -R29 ;  /* 0x00008f0020307a23 */ /* 0x000fe4000001081d */
[--C-:B------:R-:W-:Y:S01]  /*d940*/  FFMA.FTZ R49, R19, c[0x0][0x23c], -R22.reuse ;  /* 0x00008f0013317a23 */ /* 0x100fe20000010816 */
[----:B------:R-:W-:Y:S01]  /*d950*/  MUFU.EX2 R93, R93 ;  /* 0x0000005d005d7308 */ /* 0x000fe20000000800 */
[----:B------:R-:W-:-:S02]  /*d960*/  FFMA.FTZ R101, R45, c[0x0][0x23c], -R22 ;  /* 0x00008f002d657a23 */ /* 0x000fc40000010816 */
[--C-:B------:R-:W-:Y:S02]  /*d970*/  FFMA.FTZ R32, R44, c[0x0][0x23c], -R29.reuse ;  /* 0x00008f002c207a23 */ /* 0x100fe4000001081d */
[--C-:B------:R-:W-:Y:S02]  /*d980*/  FFMA.FTZ R45, R30, c[0x0][0x23c], -R29.reuse ;  /* 0x00008f001e2d7a23 */ /* 0x100fe4000001081d */
[----:B------:R-:W-:Y:S01]  /*d990*/  FFMA.FTZ R30, R16, c[0x0][0x23c], -R29 ;  /* 0x00008f00101e7a23 */ /* 0x000fe2000001081d */
[----:B------:R-:W2:Y:S01]  /*d9a0*/  MUFU.EX2 R62, R62 ;  /* 0x0000003e003e7308 */ /* 0x000ea20000000800 */
[----:B------:R-:W-:Y:S02]  /*d9b0*/  FFMA.FTZ R44, R17, c[0x0][0x23c], -R22 ;  /* 0x00008f00112c7a23 */ /* 0x000fe40000010816 */
[----:B------:R-:W-:Y:S01]  /*d9c0*/  LDSM.16.MT88.4 R16, [R132+0x4400] ;  /* 0x004400008410783b */ /* 0x000fe20000004200 */
[----:B------:R-:W-:Y:S02]  /*d9d0*/  FADD.FTZ R66, R66, R103 ;  /* 0x0000006742427221 */ /* 0x000fe40000010000 */
[----:B------:R-:W-:Y:S01]  /*d9e0*/  FADD.FTZ R58, R92, R105 ;  /* 0x000000695c3a7221 */ /* 0x000fe20000010000 */
[----:B-1----:R-:W-:Y:S01]  /*d9f0*/  HMMA.16816.F32.BF16 R68, R4, R8, R68 ;  /* 0x000000080444723c */ /* 0x002fe20000041844 */
[----:B------:R-:W-:Y:S01]  /*da00*/  MUFU.EX2 R59, R59 ;  /* 0x0000003b003b7308 */ /* 0x000fe20000000800 */
[----:B------:R-:W-:-:S02]  /*da10*/  FADD.FTZ R87, R87, R66 ;  /* 0x0000004257577221 */ /* 0x000fc40000010000 */
[----:B------:R-:W-:Y:S02]  /*da20*/  FADD.FTZ R58, R89, R58 ;  /* 0x0000003a593a7221 */ /* 0x000fe40000010000 */
[----:B------:R-:W-:Y:S02]  /*da30*/  FADD.FTZ R60, R60, R87 ;  /* 0x000000573c3c7221 */ /* 0x000fe40000010000 */
[----:B------:R-:W-:Y:S01]  /*da40*/  HMMA.16816.F32.BF16 R72, R4, R10, R72 ;  /* 0x0000000a0448723c */ /* 0x000fe20000041848 */
[----:B------:R-:W1:Y:S01]  /*da50*/  LDSM.16.MT88.4 R8, [R131+0x3400] ;  /* 0x003400008308783b */ /* 0x000e620000004200 */
[----:B------:R-:W3:Y:S01]  /*da60*/  MUFU.EX2 R0, R0 ;  /* 0x0000000000007308 */ /* 0x000ee20000000800 */
[----:B------:R-:W-:Y:S02]  /*da70*/  FFMA.FTZ R159, R24, c[0x0][0x23c], -R29 ;  /* 0x00008f00189f7a23 */ /* 0x000fe4000001081d */
[--C-:B------:R-:W-:Y:S02]  /*da80*/  FFMA.FTZ R25, R25, c[0x0][0x23c], -R22.reuse ;  /* 0x00008f0019197a23 */ /* 0x100fe40000010816 */
[----:B------:R-:W-:-:S02]  /*da90*/  FFMA.FTZ R157, R21, c[0x0][0x23c], -R22 ;  /* 0x00008f00159d7a23 */ /* 0x000fc40000010816 */
[----:B------:R-:W-:Y:S01]  /*daa0*/  FFMA.FTZ R27, R27, c[0x0][0x23c], -R22 ;  /* 0x00008f001b1b7a23 */ /* 0x000fe20000010816 */
[----:B------:R-:W-:Y:S08]  /*dab0*/  MUFU.EX2 R67, R67 ;  /* 0x0000004300437308 */ /* 0x000ff00000000800 */
        /* <DEDUP_REMOVED lines=8> */
[----:B----4-:R-:W-:Y:S01]  /*db40*/  F2FP.BF16.PACK_AB R4, R94, R99 ;  /* 0x000000635e04723e */ /* 0x010fe200000010ff */
[----:B------:R-:W-:Y:S01]  /*db50*/  FADD.FTZ R99, R99, R58 ;  /* 0x0000003a63637221 */ /* 0x000fe20000010000 */
[----:B--2---:R-:W-:-:S05]  /*db60*/  F2FP.BF16.PACK_AB R5, R62, R93 ;  /* 0x0000005d3e05723e */ /* 0x004fca00000010ff */
[----:B------:R-:W-:Y:S01]  /*db70*/  MUFU.EX2 R56, R56 ;  /* 0x0000003800387308 */ /* 0x000fe20000000800 */
[----:B------:R-:W-:Y:S01]  /*db80*/  F2FP.BF16.PACK_AB R6, R2, R61 ;  /* 0x0000003d0206723e */ /* 0x000fe200000010ff */
[----:B------:R-:W-:Y:S01]  /*db90*/  FADD.FTZ R93, R93, R60 ;  /* 0x0000003c5d5d7221 */ /* 0x000fe20000010000 */
[----:B---3--:R-:W-:Y:S01]  /*dba0*/  F2FP.BF16.PACK_AB R7, R0, R59 ;  /* 0x0000003b0007723e */ /* 0x008fe200000010ff */
[----:B------:R-:W-:Y:S02]  /*dbb0*/  FADD.FTZ R94, R94, R99 ;  /* 0x000000635e5e7221 */ /* 0x000fe40000010000 */
[----:B------:R-:W-:Y:S02]  /*dbc0*/  FFMA.FTZ R58, R31, c[0x0][0x23c], -R22 ;  /* 0x00008f001f3a7a23 */ /* 0x000fe40000010816 */
[----:B------:R-:W2:Y:S01]  /*dbd0*/  MUFU.EX2 R53, R53 ;  /* 0x0000003500357308 */ /* 0x000ea20000000800 */
[----:B------:R-:W-:Y:S01]  /*dbe0*/  FADD.FTZ R62, R62, R93 ;  /* 0x0000005d3e3e7221 */ /* 0x000fe20000010000 */
[----:B------:R-:W-:Y:S01]  /*dbf0*/  HMMA.16816.F32.BF16 R68, R4, R12, R68 ;  /* 0x0000000c0444723c */ /* 0x000fe20000041844 */
[----:B------:R-:W-:-:S02]  /*dc00*/  FADD.FTZ R61, R61, R94 ;  /* 0x0000005e3d3d7221 */ /* 0x000fc40000010000 */
[----:B------:R-:W-:-:S03]  /*dc10*/  FADD.FTZ R59, R59, R62 ;  /* 0x0000003e3b3b7221 */ /* 0x000fc60000010000 */
[----:B------:R-:W-:Y:S01]  /*dc20*/  MUFU.EX2 R50, R50 ;  /* 0x0000003200327308 */ /* 0x000fe20000000800 */
[----:B------:R-:W-:Y:S01]  /*dc30*/  FADD.FTZ R0, R0, R59 ;  /* 0x0000003b00007221 */ /* 0x000fe20000010000 */
        /* <DEDUP_REMOVED lines=13> */
[----:B--2---:R-:W-:Y:S01]  /*dd10*/  F2FP.BF16.PACK_AB R7, R53, R56 ;  /* 0x000000383507723e */ /* 0x004fe200000010ff */
[----:B------:R-:W-:Y:S02]  /*dd20*/  FFMA.FTZ R0, R23, c[0x0][0x23c], -R22 ;  /* 0x00008f0017007a23 */ /* 0x000fe40000010816 */
        /* <DEDUP_REMOVED lines=43> */
[----:B------:R-:W-:Y:S02]  /*dfe0*/  F2FP.BF16.PACK_AB R6, R55, R34 ;  /* 0x000000223706723e */ /* 0x000fe400000010ff */
[----:B------:R-:W-:-:S05]  /*dff0*/  F2FP.BF16.PACK_AB R7, R46, R41 ;  /* 0x000000292e07723e */ /* 0x000fca00000010ff */
        /* <DEDUP_REMOVED lines=41> */
[----:B------:R-:W-:-:S04]  /*e290*/  FADD.FTZ R34, R34, R17 ;  /* 0x0000001122227221 */ /* 0x000fc80000010000 */
[----:B------:R-:W-:Y:S02]  /*e2a0*/  FADD.FTZ R55, R55, R34 ;  /* 0x0000002237377221 */ /* 0x000fe40000010000 */
[----:B---3--:R-:W-:Y:S02]  /*e2b0*/  HMMA.16816.F32.BF16 R68, R4, R12, R68 ;  /* 0x0000000c0444723c */ /* 0x008fe40000041844 */
[----:B------:R-:W-:-:S04]  /*e2c0*/  FADD.FTZ R32, R32, R55 ;  /* 0x0000003720207221 */ /* 0x000fc80000010000 */
[----:B------:R-:W-:Y:S02]  /*e2d0*/  FADD.FTZ R51, R51, R32 ;  /* 0x0000002033337221 */ /* 0x000fe40000010000 */
[----:B------:R-:W-:Y:S01]  /*e2e0*/  FADD.FTZ R13, R41, R16 ;  /* 0x00000010290d7221 */ /* 0x000fe20000010000 */
[C---:B--2---:R-:W-:Y:S01]  /*e2f0*/  HMMA.16816.F32.BF16 R76, R4.reuse, R8, R76 ;  /* 0x00000008044c723c */ /* 0x044fe2000004184c */
        /* <DEDUP_REMOVED lines=13> */
[----:B------:R-:W-:-:S04]  /*e3d0*/  FADD.FTZ R2, R2, R9 ;  /* 0x0000000902027221 */ /* 0x000fc80000010000 */
[----:B------:R-:W-:Y:S01]  /*e3e0*/  FADD.FTZ R25, R25, R2 ;  /* 0x0000000219197221 */ /* 0x000fe20000010000 */
[----:B------:R-:W-:-:S03]  /*e3f0*/  MOV R2, R20 ;  /* 0x0000001400027202 */ /* 0x000fc60000000f00 */
[----:B------:R-:W-:-:S04]  /*e400*/  FADD.FTZ R0, R0, R25 ;  /* 0x0000001900007221 */ /* 0x000fc80000010000 */
[----:B------:R-:W-:Y:S01]  /*e410*/  FADD.FTZ R157, R157, R0 ;  /* 0x000000009d9d7221 */ /* 0x000fe20000010000 */
[----:B------:R-:W-:Y:S02]  /*e420*/  MOV R0, R3 ;  /* 0x0000000300007202 */ /* 0x000fe40000000f00 */
.L_x_4084:
[----:B------:R-:W-:Y:S05]  /*e430*/  @!P1 BRA `(.L_x_4092) ;  /* 0x0000309000009947 */ /* 0x000fea0003800000 */
[----:B------:R-:W-:Y:S01]  /*e440*/  IMAD.MOV.U32 R153, RZ, RZ, c[0x0][0x1a0] ;  /* 0x00006800ff997624 */ /* 0x000fe200078e00ff */
[----:B------:R-:W-:Y:S02]  /*e450*/  MOV R87, R0 ;  /* 0x0000000000577202 */ /* 0x000fe40000000f00 */
[----:B------:R-:W-:Y:S01]  /*e460*/  MOV R89, R2 ;  /* 0x0000000200597202 */ /* 0x000fe20000000f00 */
[----:B------:R-:W-:-:S05]  /*e470*/  IMAD.U32 R152, R153, -0x80, RZ ;  /* 0xffffff8099987824 */ /* 0x000fca00078e00ff */
[----:B------:R-:W-:Y:S02]  /*e480*/  SHF.R.S32.HI R151, RZ, 0x1f, R152 ;  /* 0x0000001fff977819 */ /* 0x000fe40000011498 */
.L_x_4096:
        /* <DEDUP_REMOVED lines=65> */
.L_x_4093:
        /* <DEDUP_REMOVED lines=9> */
[CC--:B------:R-:W-:Y:S01]  /*e930*/  @!P0 LEA.HI.X R156, R153.reuse, R2.reuse, R156, 0x6, P1 ;  /* 0x00000002999c8211 */ /* 0x0c0fe200008f349c */
[----:B------:R-:W-:Y:S01]  /*e940*/  @P0 STS [R149+0x3004], RZ ;  /* 0x003004ff95000388 */ /* 0x000fe20000000800 */
[----:B------:R-:W-:Y:S01]  /*e950*/  @!P0 IADD3.X R2, R140, R2, RZ, P3, !PT ;  /* 0x000000028c028210 */ /* 0x000fe20001ffe4ff */
[----:B------:R-:W-:Y:S01]  /*e960*/  @!P0 IMAD.WIDE.U32 R164, R153, 0x60, R164 ;  /* 0x0000006099a48825 */ /* 0x000fe200078e00a4 */
[-C--:B------:R-:W-:Y:S01]  /*e970*/  @!P0 LEA R166, P3, R3, R154.reuse, 0x1 ;  /* 0x0000009a03a68211 */ /* 0x080fe200078608ff */
[----:B------:R-:W-:Y:S01]  /*e980*/  @!PT LDS RZ, [RZ] ;  /* 0x00000000fffff984 */ /* 0x000fe20000000800 */
[----:B------:R-:W-:Y:S01]  /*e990*/  @!PT LDS RZ, [RZ] ;  /* 0x00000000fffff984 */ /* 0x000fe20000000800 */
[----:B------:R-:W-:Y:S01]  /*e9a0*/  @!PT LDS RZ, [RZ] ;  /* 0x00000000fffff984 */ /* 0x000fe20000000800 */
[----:B------:R1:W-:Y:S01]  /*e9b0*/  @!P0 LDGSTS.E.BYPASS.LTC128B.128 [R149+0x3000], [R160.64] ;  /* 0x03000000a0958fae */ /* 0x0003e2000b901d46 */
[-C--:B------:R-:W-:Y:S02]  /*e9c0*/  @!P0 LEA R162, P1, R163, R154.reuse, 0x1 ;  /* 0x0000009aa3a28211 */ /* 0x080fe400078208ff */
[-C--:B------:R-:W-:Y:S02]  /*e9d0*/  @!P0 LEA.HI.X R167, R3, R155.reuse, R2, 0x1, P3 ;  /* 0x0000009b03a78211 */ /* 0x080fe400018f0c02 */
[----:B------:R-:W-:Y:S02]  /*e9e0*/  @!P0 LEA.HI.X R163, R163, R155, R156, 0x1, P1 ;  /* 0x0000009ba3a38211 */ /* 0x000fe400008f0c9c */
[----:B------:R-:W-:Y:S01]  /*e9f0*/  @!P0 MOV R0, c[0x0][0x1a4] ;  /* 0x0000690000008a02 */ /* 0x000fe20000000f00 */
[----:B------:R-:W-:Y:S01]  /*ea00*/  @P0 STS.128 [R149+0x3800], RZ ;  /* 0x003800ff95000388 */ /* 0x000fe20000000c00 */
[----:B------:R-:W-:Y:S03]  /*ea10*/  @!P0 LEA R2, P1, R164, R154, 0x1 ;  /* 0x0000009aa4028211 */ /* 0x000fe600078208ff */
[----:B------:R-:W-:Y:S04]  /*ea20*/  @!P0 IMAD R0, R0, 0x60, RZ ;  /* 0x0000006000008824 */ /* 0x000fe800078e02ff */
[----:B------:R-:W-:Y:S01]  /*ea30*/  @!PT LDS RZ, [RZ] ;  /* 0x00000000fffff984 */ /* 0x000fe20000000800 */
[----:B------:R-:W-:Y:S01]  /*ea40*/  @!PT LDS RZ, [RZ] ;  /* 0x00000000fffff984 */ /* 0x000fe20000000800 */
[----:B------:R-:W-:Y:S01]  /*ea50*/  @!PT LDS RZ, [RZ] ;  /* 0x00000000fffff984 */ /* 0x000fe20000000800 */
[----:B------:R2:W-:Y:S01]  /*ea60*/  @!P0 LDGSTS.E.BYPASS.LTC128B.128 [R149+0x3800], [R166.64] ;  /* 0x03800000a6958fae */ /* 0x0005e2000b901d46 */
[----:B------:R-:W-:Y:S04]  /*ea70*/  @!P0 IADD3 R0, R0, R165, RZ ;  /* 0x000000a500008210 */ /* 0x000fe80007ffe0ff */
[----:B------:R-:W-:Y:S02]  /*ea80*/  @!P0 LEA.HI.X R3, R164, R155, R0, 0x1, P1 ;  /* 0x0000009ba4038211 */ /* 0x000fe400008f0c00 */
[----:B------:R-:W-:Y:S01]  /*ea90*/  ISETP.GT.AND P1, PT, R150, R137, PT ;  /* 0x000000899600720c */ /* 0x000fe20003f24270 */
        /* <DEDUP_REMOVED lines=11> */
[----:B------:R-:W5:Y:S08]  /*eb50*/  LDSM.16.M88.4 R96, [R134+0x1000] ;  /* 0x001000008660783b */ /* 0x000f700000000200 */
[----:B------:R-:W1:Y:S08]  /*eb60*/  LDSM.16.M88.4 R100, [R134+0x1400] ;  /* 0x001400008664783b */ /* 0x000e700000000200 */
[----:B------:R-:W1:Y:S08]  /*eb70*/  LDSM.16.M88.4 R104, [R134+0x1800] ;  /* 0x001800008668783b */ /* 0x000e700000000200 */
[----:B------:R-:W1:Y:S08]  /*eb80*/  LDSM.16.M88.4 R108, [R134+0x1c00] ;  /* 0x001c0000866c783b */ /* 0x000e700000000200 */
[----:B------:R-:W1:Y:S08]  /*eb90*/  LDSM.16.M88.4 R112, [R134+0x2000] ;  /* 0x002000008670783b */ /* 0x000e700000000200 */
[----:B------:R-:W1:Y:S08]  /*eba0*/  LDSM.16.M88.4 R116, [R134+0x2400] ;  /* 0x002400008674783b */ /* 0x000e700000000200 */
[----:B------:R-:W0:Y:S08]  /*ebb0*/  LDGDEPBAR ;  /* 0x00000000000079af */ /* 0x000e300000000000 */
[----:B------:R-:W2:Y:S08]  /*ebc0*/  LDSM.16.M88.4 R120, [R134+0x2800] ;  /* 0x002800008678783b */ /* 0x000eb00000000200 */
[----:B------:R-:W2:Y:S01]  /*ebd0*/  LDSM.16.M88.4 R124, [R134+0x2c00] ;  /* 0x002c0000867c783b */ /* 0x000ea20000000200 */
        /* <DEDUP_REMOVED lines=16> */
[----:B------:R-:W-:Y:S01]  /*ece0*/  HMMA.16816.F32.BF16 R64, R92, R126, RZ ;  /* 0x0000007e5c40723c */ /* 0x000fe200000418ff */
[----:B------:R-:W1:Y:S07]  /*ecf0*/  LDSM.16.M88.4 R92, [R135] ;  /* 0x00000000875c783b */ /* 0x000e6e0000000200 */
[C---:B-1----:R-:W-:Y:S08]  /*ed00*/  HMMA.16816.F32.BF16 R4, R92.reuse, R96, R4 ;  /* 0x000000605c04723c */ /* 0x042ff00000041804 */
[----:B------:R-:W-:Y:S01]  /*ed10*/  HMMA.16816.F32.BF16 R8, R92, R98, R8 ;  /* 0x000000625c08723c */ /* 0x000fe20000041808 */
[----:B------:R-:W1:-:S15]  /*ed20*/  LDSM.16.M88.4 R96, [R130] ;  /* 0x000000008260783b */ /* 0x000e5e0000000200 */
[----:B------:R-:W-:Y:S02]  /*ed30*/  FMUL.FTZ R186, R4, c[0x0][0x2ec] ;  /* 0x0000bb0004ba7a20 */ /* 0x000fe40000410000 */
[----:B------:R-:W-:Y:S02]  /*ed40*/  FMUL.FTZ R184, R5, c[0x0][0x2ec] ;  /* 0x0000bb0005b87a20 */ /* 0x000fe40000410000 */
[----:B------:R-:W-:Y:S02]  /*ed50*/  FMUL.FTZ R188, R6, c[0x0][0x2ec] ;  /* 0x0000bb0006bc7a20 */ /* 0x000fe40000410000 */
[----:B------:R-:W2:Y:S01]  /*ed60*/  MUFU.TANH R186, R186 ;  /* 0x000000ba00ba7308 */ /* 0x000ea20000002400 */
[----:B------:R-:W-:Y:S02]  /*ed70*/  FMUL.FTZ R190, R7, c[0x0][0x2ec] ;  /* 0x0000bb0007be7a20 */ /* 0x000fe40000410000 */
[----:B------:R-:W-:Y:S02]  /*ed80*/  FMUL.FTZ R192, R8, c[0x0][0x2ec] ;  /* 0x0000bb0008c07a20 */ /* 0x000fe40000410000 */
[----:B------:R-:W-:Y:S02]  /*ed90*/  FMUL.FTZ R194, R9, c[0x0][0x2ec] ;  /* 0x0000bb0009c27a20 */ /* 0x000fe40000410000 */
[----:B------:R-:W-:Y:S02]  /*eda0*/  FMUL.FTZ R182, R10, c[0x0][0x2ec] ;  /* 0x0000bb000ab67a20 */ /* 0x000fe40000410000 */
[----:B------:R-:W-:Y:S01]  /*edb0*/  FMUL.FTZ R180, R11, c[0x0][0x2ec] ;  /* 0x0000bb000bb47a20 */ /* 0x000fe20000410000 */
[----:B------:R-:W2:Y:S01]  /*edc0*/  MUFU.TANH R184, R184 ;  /* 0x000000b800b87308 */ /* 0x000ea20000002400 */
[C---:B-1----:R-:W-:Y:S09]  /*edd0*/  HMMA.16816.F32.BF16 R12, R92.reuse, R96, R12 ;  /* 0x000000605c0c723c */ /* 0x042ff2000004180c */
[----:B------:R-:W1:Y:S01]  /*ede0*/  MUFU.TANH R188, R188 ;  /* 0x000000bc00bc7308 */ /* 0x000e620000002400 */
[C---:B------:R-:W-:Y:S01]  /*edf0*/  HMMA.16816.F32.BF16 R16, R92.reuse, R98, R16 ;  /* 0x000000625c10723c */ /* 0x040fe20000041810 */
[----:B------:R-:W5:Y:S08]  /*ee00*/  LDSM.16.M88.4 R96, [R129] ;  /* 0x000000008160783b */ /* 0x000f700000000200 */
[----:B------:R-:W1:Y:S10]  /*ee10*/  MUFU.TANH R190, R190 ;  /* 0x000000be00be7308 */ /* 0x000e740000002400 */
[----:B------:R-:W1:Y:S01]  /*ee20*/  MUFU.TANH R192, R192 ;  /* 0x000000c000c07308 */ /* 0x000e620000002400 */
[----:B------:R-:W-:Y:S02]  /*ee30*/  FMUL.FTZ R0, R12, c[0x0][0x2ec] ;  /* 0x0000bb000c007a20 */ /* 0x000fe40000410000 */
[----:B------:R-:W-:Y:S02]  /*ee40*/  FMUL.FTZ R154, R15, c[0x0][0x2ec] ;  /* 0x0000bb000f9a7a20 */ /* 0x000fe40000410000 */
[----:B------:R-:W-:Y:S02]  /*ee50*/  FMUL.FTZ R156, R13, c[0x0][0x2ec] ;  /* 0x0000bb000d9c7a20 */ /* 0x000fe40000410000 */
[----:B------:R-:W-:Y:S03]  /*ee60*/  FMUL.FTZ R155, R14, c[0x0][0x2ec] ;  /* 0x0000bb000e9b7a20 */ /* 0x000fe60000410000 */
[----:B------:R1:W1:Y:S01]  /*ee70*/  MUFU.TANH R123, R0 ;  /* 0x00000000007b7308 */ /* 0x0002620000002400 */
[----:B----4-:R-:W-:Y:S02]  /*ee80*/  FMUL.FTZ R3, R16, c[0x0][0x2ec] ;  /* 0x0000bb0010037a20 */ /* 0x010fe40000410000 */
[----:B------:R-:W-:Y:S02]  /*ee90*/  FMUL.FTZ R2, R17, c[0x0][0x2ec] ;  /* 0x0000bb0011027a20 */ /* 0x000fe40000410000 */
[----:B------:R-:W-:Y:S05]  /*eea0*/  FMUL.FTZ R178, R19, c[0x0][0x2ec] ;  /* 0x0000bb0013b27a20 */ /* 0x000fea0000410000 */
[----:B------:R4:W2:Y:S01]  /*eeb0*/  MUFU.TANH R104, R3 ;  /* 0x0000000300687308 */ /* 0x0008a20000002400 */
[C---:B-----5:R-:W-:Y:S09]  /*eec0*/  HMMA.16816.F32.BF16 R20, R92.reuse, R96, R20 ;  /* 0x000000605c14723c */ /* 0x060ff20000041814 */
[----:B------:R5:W2:Y:S03]  /*eed0*/  MUFU.TANH R100, R154 ;  /* 0x0000009a00647308 */ /* 0x000aa60000002400 */
[----:B-1----:R-:W-:Y:S01]  /*eee0*/  FMUL.FTZ R0, R18, c[0x0][0x2ec] ;  /* 0x0000bb0012007a20 */ /* 0x002fe20000410000 */
[C---:B------:R-:W-:Y:S01]  /*eef0*/  HMMA.16816.F32.BF16 R24, R92.reuse, R98, R24 ;  /* 0x000000625c18723c */ /* 0x040fe20000041818 */
[----:B------:R-:W1:Y:S05]  /*ef00*/  LDSM.16.M88.4 R96, [R128] ;  /* 0x000000008060783b */ /* 0x000e6a0000000200 */
[----:B------:R1:W1:Y:S10]  /*ef10*/  MUFU.TANH R108, R0 ;  /* 0x00000000006c7308 */ /* 0x0002740000002400 */
[----:B------:R1:W1:Y:S01]  /*ef20*/  MUFU.TANH R125, R156 ;  /* 0x0000009c007d7308 */ /* 0x0002620000002400 */
[----:B------:R-:W-:Y:S02]  /*ef30*/  FMUL.FTZ R176, R20, c[0x0][0x2ec] ;  /* 0x0000bb0014b07a20 */ /* 0x000fe40000410000 */
[----:B------:R-:W-:Y:S02]  /*ef40*/  FMUL.FTZ R174, R21, c[0x0][0x2ec] ;  /* 0x0000bb0015ae7a20 */ /* 0x000fe40000410000 */
[----:B------:R-:W-:Y:S02]  /*ef50*/  FMUL.FTZ R172, R22, c[0x0][0x2ec] ;  /* 0x0000bb0016ac7a20 */ /* 0x000fe40000410000 */
[----:B------:R-:W-:Y:S03]  /*ef60*/  FMUL.FTZ R170, R23, c[0x0][0x2ec] ;  /* 0x0000bb0017aa7a20 */ /* 0x000fe60000410000 */
[----:B------:R2:W2:Y:S01]  /*ef70*/  MUFU.TANH R112, R2 ;  /* 0x0000000200707308 */ /* 0x0004a20000002400 */
[----:B----4-:R-:W-:Y:S02]  /*ef80*/  FMUL.FTZ R3, R27, c[0x0][0x2ec] ;  /* 0x0000bb001b037a20 */ /* 0x010fe40000410000 */
[----:B-----5:R-:W-:Y:S02]  /*ef90*/  FMUL.FTZ R154, R26, c[0x0][0x2ec] ;  /* 0x0000bb001a9a7a20 */ /* 0x020fe40000410000 */
[----:B------:R-:W-:Y:S02]  /*efa0*/  FMUL.FTZ R168, R24, c[0x0][0x2ec] ;  /* 0x0000bb0018a87a20 */ /* 0x000fe40000410000 */
[----:B------:R-:W-:Y:S03]  /*efb0*/  FMUL.FTZ R166, R25, c[0x0][0x2ec] ;  /* 0x0000bb0019a67a20 */ /* 0x000fe60000410000 */
[----:B------:R4:W2:Y:S01]  /*efc0*/  MUFU.TANH R127, R155 ;  /* 0x0000009b007f7308 */ /* 0x0008a20000002400 */
        /* <DEDUP_REMOVED lines=8> */
[----:B--2---:R-:W-:Y:S02]  /*f050*/  FMUL.FTZ R2, R28, c[0x0][0x2ec] ;  /* 0x0000bb001c027a20 */ /* 0x004fe40000410000 */
[----:B----4-:R-:W-:Y:S03]  /*f060*/  FMUL.FTZ R155, R31, c[0x0][0x2ec] ;  /* 0x0000bb001f9b7a20 */ /* 0x010fe60000410000 */
[----:B------:R2:W4:Y:S10]  /*f070*/  MUFU.TANH R120, R0 ;  /* 0x0000000000787308 */ /* 0x0005340000002400 */
[----:B------:R1:W1:Y:S01]  /*f080*/  MUFU.TANH R116, R156 ;  /* 0x0000009c00747308 */ /* 0x0002620000002400 */
[C---:B-----5:R-:W-:Y:S09]  /*f090*/  HMMA.16816.F32.BF16 R36, R92.reuse, R96, R36 ;  /* 0x000000605c24723c */ /* 0x060ff20000041824 */
[----:B------:R5:W3:Y:S01]  /*f0a0*/  MUFU.TANH R124, R2 ;  /* 0x00000002007c7308 */ /* 0x000ae20000002400 */
[C---:B------:R-:W-:Y:S01]  /*f0b0*/  HMMA.16816.F32.BF16 R40, R92.reuse, R98, R40 ;  /* 0x000000625c28723c */ /* 0x040fe20000041828 */
[----:B------:R-:W3:Y:S02]  /*f0c0*/  LDSM.16.M88.4 R96, [R90] ;  /* 0x000000005a60783b */ /* 0x000ee40000000200 */
[----:B--2---:R-:W-:Y:S06]  /*f0d0*/  FMUL.FTZ R0, R35, c[0x0][0x2ec] ;  /* 0x0000bb0023007a20 */ /* 0x004fec0000410000 */
[----:B------:R2:W2:Y:S10]  /*f0e0*/  MUFU.TANH R121, R155 ;  /* 0x0000009b00797308 */ /* 0x0004b40000002400 */
[----:B------:R4:W3:Y:S01]  /*f0f0*/  MUFU.TANH R113, R0 ;  /* 0x0000000000717308 */ /* 0x0008e20000002400 */
[----:B-1----:R-:W-:Y:S02]  /*f100*/  FMUL.FTZ R156, R36, c[0x0][0x2ec] ;  /* 0x0000bb00249c7a20 */ /* 0x002fe40000410000 */
[----:B-----5:R-:W-:Y:S07]  /*f110*/  FMUL.FTZ R2, R34, c[0x0][0x2ec] ;  /* 0x0000bb0022027a20 */ /* 0x020fee0000410000 */
[----:B------:R1:W1:Y:S01]  /*f120*/  MUFU.TANH R111, R156 ;  /* 0x0000009c006f7308 */ /* 0x0002620000002400 */
[----:B--2---:R-:W-:Y:S09]  /*f130*/  FMUL.FTZ R155, R37, c[0x0][0x2ec] ;  /* 0x0000bb00259b7a20 */ /* 0x004ff20000410000 */
[----:B------:R2:W2:Y:S01]  /*f140*/  MUFU.TANH R115, R2 ;  /* 0x0000000200737308 */ /* 0x0004a20000002400 */
[----:B----4-:R-:W-:Y:S01]  /*f150*/  FMUL.FTZ R0, R41, c[0x0][0x2ec] ;  /* 0x0000bb0029007a20 */ /* 0x010fe20000410000 */
[C---:B---3--:R-:W-:Y:S08]  /*f160*/  HMMA.16816.F32.BF16 R44, R92.reuse, R96, R44 ;  /* 0x000000605c2c723c */ /* 0x048ff0000004182c */
[----:B------:R3:W4:Y:S01]  /*f170*/  MUFU.TANH R101, R0 ;  /* 0x0000000000657308 */ /* 0x0007220000002400 */
[C---:B------:R-:W-:Y:S01]  /*f180*/  HMMA.16816.F32.BF16 R48, R92.reuse, R98, R48 ;  /* 0x000000625c30723c */ /* 0x040fe20000041830 */
[----:B------:R-:W5:Y:S02]  /*f190*/  LDSM.16.M88.4 R96, [R88] ;  /* 0x000000005860783b */ /* 0x000f640000000200 */
[----:B-1----:R-:W-:Y:S06]  /*f1a0*/  FMUL.FTZ R156, R42, c[0x0][0x2ec] ;  /* 0x0000bb002a9c7a20 */ /* 0x002fec0000410000 */
[----:B------:R1:W1:Y:S03]  /*f1b0*/  MUFU.TANH R109, R155 ;  /* 0x0000009b006d7308 */ /* 0x0002660000002400 */
[----:B--2---:R-:W-:Y:S07]  /*f1c0*/  FMUL.FTZ R2, R40, c[0x0][0x2ec] ;  /* 0x0000bb0028027a20 */ /* 0x004fee0000410000 */
[----:B------:R2:W2:Y:S01]  /*f1d0*/  MUFU.TANH R126, R156 ;  /* 0x0000009c007e7308 */ /* 0x0004a20000002400 */
[----:B---3--:R-:W-:Y:S09]  /*f1e0*/  FMUL.FTZ R0, R47, c[0x0][0x2ec] ;  /* 0x0000bb002f007a20 */ /* 0x008ff20000410000 */
[----:B------:R3:W3:Y:S01]  /*f1f0*/  MUFU.TANH R103, R2 ;  /* 0x0000000200677308 */ /* 0x0006e20000002400 */
[----:B-1----:R-:W-:Y:S09]  /*f200*/  FMUL.FTZ R155, R43, c[0x0][0x2ec] ;  /* 0x0000bb002b9b7a20 */ /* 0x002ff20000410000 */
[----:B------:R1:W1:Y:S01]  /*f210*/  MUFU.TANH R122, R155 ;  /* 0x0000009b007a7308 */ /* 0x0002620000002400 */
[C---:B-----5:R-:W-:Y:S03]  /*f220*/  HMMA.16816.F32.BF16 R52, R92.reuse, R96, R52 ;  /* 0x000000605c34723c */ /* 0x060fe60000041834 */
[----:B--2---:R-:W-:Y:S06]  /*f230*/  FMUL.FTZ R156, R48, c[0x0][0x2ec] ;  /* 0x0000bb00309c7a20 */ /* 0x004fec0000410000 */
[----:B------:R-:W2:Y:S01]  /*f240*/  MUFU.TANH R178, R178 ;  /* 0x000000b200b27308 */ /* 0x000ea20000002400 */
[C---:B------:R-:W-:Y:S01]  /*f250*/  HMMA.16816.F32.BF16 R56, R92.reuse, R98, R56 ;  /* 0x000000625c38723c */ /* 0x040fe20000041838 */
[----:B------:R-:W5:Y:S01]  /*f260*/  LDSM.16.M88.4 R96, [R86] ;  /* 0x000000005660783b */ /* 0x000f620000000200 */
[----:B------:R-:W-:Y:S04]  /*f270*/  DEPBAR.LE SB0, 0x0 ;  /* 0x000080000000791a */ /* 0x000fe80000000000 */
[----:B---3--:R-:W-:Y:S03]  /*f280*/  FMUL.FTZ R2, R46, c[0x0][0x2ec] ;  /* 0x0000bb002e027a20 */ /* 0x008fe60000410000 */
[----:B------:R3:W2:Y:S01]  /*f290*/  MUFU.TANH R34, R156 ;  /* 0x0000009c00227308 */ /* 0x0006a20000002400 */
[----:B------:R-:W-:Y:S02]  /*f2a0*/  BAR.SYNC.DEFER_BLOCKING 0x0 ;  /* 0x0000000000007b1d */ /* 0x000fe40000010000 */
[----:B-1----:R-:W-:Y:S07]  /*f2b0*/  FMUL.FTZ R155, R49, c[0x0][0x2ec] ;  /* 0x0000bb00319b7a20 */ /* 0x002fee0000410000 */
[----:B------:R1:W1:Y:S10]  /*f2c0*/  MUFU.TANH R35, R2 ;  /* 0x0000000200237308 */ /* 0x0002740000002400 */
[----:B------:R2:W2:Y:S01]  /*f2d0*/  MUFU.TANH R110, R155 ;  /* 0x0000009b006e7308 */ /* 0x0004a20000002400 */
[----:B---3--:R-:W-:Y:S09]  /*f2e0*/  FMUL.FTZ R156, R54, c[0x0][0x2ec] ;  /* 0x0000bb00369c7a20 */ /* 0x008ff20000410000 */
[----:B------:R3:W3:Y:S01]  /*f2f0*/  MUFU.TANH R43, R156 ;  /* 0x0000009c002b7308 */ /* 0x0006e20000002400 */
[C---:B-----5:R-:W-:Y:S05]  /*f300*/  HMMA.16816.F32.BF16 R60, R92.reuse, R96, R60 ;  /* 0x000000605c3c723c */ /* 0x060fea000004183c */
[----:B-1----:R-:W-:Y:S04]  /*f310*/  FMUL.FTZ R2, R52, c[0x0][0x2ec] ;  /* 0x0000bb0034027a20 */ /* 0x002fe80000410000 */
[----:B------:R1:W1:Y:S01]  /*f320*/  MUFU.TANH R97, R3 ;  /* 0x0000000300617308 */ /* 0x0002620000002400 */
[----:B------:R-:W-:Y:S03]  /*f330*/  HMMA.16816.F32.BF16 R64, R92, R98, R64 ;  /* 0x000000625c40723c */ /* 0x000fe60000041840 */
[----:B--2---:R-:W-:Y:S06]  /*f340*/  FMUL.FTZ R155, R55, c[0x0][0x2ec] ;  /* 0x0000bb00379b7a20 */ /* 0x004fec0000410000 */
[----:B------:R2:W2:Y:S05]  /*f350*/  MUFU.TANH R96, R154 ;  /* 0x0000009a00607308 */ /* 0x0004aa0000002400 */
[----:B------:R-:W-:Y:S02]  /*f360*/  FMUL.FTZ R165, R60, c[0x0][0x2ec] ;  /* 0x0000bb003ca57a20 */ /* 0x000fe40000410000 */
[----:B------:R-:W-:Y:S03]  /*f370*/  FMUL.FTZ R163, R61, c[0x0][0x2ec] ;  /* 0x0000bb003da37a20 */ /* 0x000fe60000410000 */
[----:B------:R5:W4:Y:S01]  /*f380*/  MUFU.TANH R37, R2 ;  /* 0x0000000200257308 */ /* 0x000b220000002400 */
[----:B------:R-:W-:Y:S02]  /*f390*/  FMUL.FTZ R164, R62, c[0x0][0x2ec] ;  /* 0x0000bb003ea47a20 */ /* 0x000fe40000410000 */
[----:B---3--:R-:W-:Y:S02]  /*f3a0*/  FMUL.FTZ R156, R63, c[0x0][0x2ec] ;  /* 0x0000bb003f9c7a20 */ /* 0x008fe40000410000 */
[----:B-1----:R-:W-:Y:S02]  /*f3b0*/  FMUL.FTZ R3, R33, c[0x0][0x2ec] ;  /* 0x0000bb0021037a20 */ /* 0x002fe40000410000 */
[----:B------:R-:W-:Y:S02]  /*f3c0*/  FMUL.FTZ R158, R64, c[0x0][0x2ec] ;  /* 0x0000bb00409e7a20 */ /* 0x000fe40000410000 */
[----:B------:R-:W-:Y:S01]  /*f3d0*/  FMUL.FTZ R162, R65, c[0x0][0x2ec] ;  /* 0x0000bb0041a27a20 */ /* 0x000fe20000410000 */
[----:B------:R1:W3:Y:S01]  /*f3e0*/  MUFU.TANH R117, R3 ;  /* 0x0000000300757308 */ /* 0x0002e20000002400 */
[----:B--2---:R-:W-:Y:S09]  /*f3f0*/  FMUL.FTZ R154, R32, c[0x0][0x2ec] ;  /* 0x0000bb00209a7a20 */ /* 0x004ff20000410000 */
[----:B------:R2:W2:Y:S01]  /*f400*/  MUFU.TANH R119, R154 ;  /* 0x0000009a00777308 */ /* 0x0004a20000002400 */
[----:B-----5:R-:W-:Y:S09]  /*f410*/  FMUL.FTZ R2, R58, c[0x0][0x2ec] ;  /* 0x0000bb003a027a20 */ /* 0x020ff20000410000 */
[----:B------:R5:W3:Y:S01]  /*f420*/  MUFU.TANH R33, R0 ;  /* 0x0000000000217308 */ /* 0x000ae20000002400 */
[----:B-1----:R-:W-:Y:S09]  /*f430*/  FMUL.FTZ R3, R39, c[0x0][0x2ec] ;  /* 0x0000bb0027037a20 */ /* 0x002ff20000410000 */
[----:B------:R1:W1:Y:S01]  /*f440*/  MUFU.TANH R105, R3 ;  /* 0x0000000300697308 */ /* 0x0002620000002400 */
        /* <DEDUP_REMOVED lines=20> */
[----:B-----5:R-:W-:Y:S09]  /*f590*/  MOV R155, R161 ;  /* 0x000000a1009b7202 */ /* 0x020ff20000000f00 */
[----:B------:R-:W3:Y:S01]  /*f5a0*/  MUFU.TANH R176, R176 ;  /* 0x000000b000b07308 */ /* 0x000ee20000002400 */
[----:B-1----:R-:W-:Y:S09]  /*f5b0*/  FMUL.FTZ R3, R67, c[0x0][0x2ec] ;  /* 0x0000bb0043037a20 */ /* 0x002ff20000410000 */
[----:B------:R-:W1:Y:S01]  /*f5c0*/  MUFU.TANH R174, R174 ;  /* 0x000000ae00ae7308 */ /* 0x000e620000002400 */
[----:B--2---:R-:W-:Y:S09]  /*f5d0*/  MOV R154, R160 ;  /* 0x000000a0009a7202 */ /* 0x004ff20000000f00 */
[----:B------:R-:W2:Y:S10]  /*f5e0*/  MUFU.TANH R172, R172 ;  /* 0x000000ac00ac7308 */ /* 0x000eb40000002400 */
[----:B------:R-:W1:Y:S10]  /*f5f0*/  MUFU.TANH R170, R170 ;  /* 0x000000aa00aa7308 */ /* 0x000e740000002400 */
        /* <DEDUP_REMOVED lines=12> */
[----:B-1234-:R-:W-:Y:S05]  /*f6c0*/  IMAD.MOV.U32 R0, RZ, RZ, c[0x0][0x198] ;  /* 0x00006600ff007624 */ /* 0x01efea00078e00ff */
[----:B------:R-:W-:Y:S04]  /*f6d0*/  LEA R4, -R0, RZ, 0x7 ;  /* 0x000000ff00047211 */ /* 0x000fe800078e39ff */
[----:B------:R-:W-:Y:S01]  /*f6e0*/  SHF.R.S32.HI R5, RZ, 0x1f, R4 ;  /* 0x0000001fff057819 */ /* 0x000fe20000011404 */
[----:B------:R-:W-:-:S05]  /*f6f0*/  @!P2 BRA `(.L_x_4095) ;  /* 0x000003b00000a947 */ /* 0x000fca0003800000 */
[----:B------:R-:W-:Y:S01]  /*f700*/  IMAD.MOV.U32 R6, RZ, RZ, RZ ;  /* 0x000000ffff067224 */ /* 0x000fe200078e00ff */
[----:B------:R-:W-:Y:S01]  /*f710*/  IABS R4, c[0x0][0x2d0] ;  /* 0x0000b40000047a13 */ /* 0x000fe20000000000 */
[----:B------:R-:W-:Y:S03]  /*f720*/  IMAD.SHL.U32 R5, R150, 0x80, RZ ;  /* 0x0000008096057824 */ /* 0x000fe600078e00ff */
[----:B------:R-:W1:Y:S02]  /*f730*/  I2F.RP R10, R4 ;  /* 0x00000004000a7306 */ /* 0x000e640000209400 */
[----:B------:R-:W-:Y:S08]  /*f740*/  IABS R9, R5 ;  /* 0x0000000500097213 */ /* 0x000ff00000000000 */
[----:B-1----:R-:W1:Y:S02]  /*f750*/  MUFU.RCP R2, R10 ;  /* 0x0000000a00027308 */ /* 0x002e640000001000 */
[----:B-1----:R-:W-:Y:S08]  /*f760*/  IADD3 R8, R2, 0xffffffe, RZ ;  /* 0x0ffffffe02087810 */ /* 0x002ff00007ffe0ff */
[----:B------:R-:W1:Y:S02]  /*f770*/  F2I.FTZ.U32.TRUNC.NTZ R7, R8 ;  /* 0x0000000800077305 */ /* 0x000e64000021f000 */
[--C-:B-1----:R-:W-:Y:S04]  /*f780*/  IMAD.MOV R2, RZ, RZ, -R7.reuse ;  /* 0x000000ffff027224 */ /* 0x102fe800078e0a07 */
[----:B------:R-:W-:Y:S04]  /*f790*/  IMAD R2, R2, R4, RZ ;  /* 0x0000000402027224 */ /* 0x000fe800078e02ff */
[----:B------:R-:W-:Y:S06]  /*f7a0*/  IMAD.HI.U32 R2, R7, R2, R6 ;  /* 0x0000000207027227 */ /* 0x000fec00078e0006 */
[----:B------:R-:W-:Y:S04]  /*f7b0*/  IMAD.HI.U32 R6, R2, R9, RZ ;  /* 0x0000000902067227 */ /* 0x000fe800078e00ff */
[----:B------:R-:W-:Y:S04]  /*f7c0*/  IMAD.MOV R7, RZ, RZ, -R6 ;  /* 0x000000ffff077224 */ /* 0x000fe800078e0a06 */
[C---:B------:R-:W-:Y:S01]  /*f7d0*/  IMAD R9, R4.reuse, R7, R9 ;  /* 0x0000000704097224 */ /* 0x040fe200078e0209 */
[----:B------:R-:W-:Y:S04]  /*f7e0*/  LOP3.LUT R7, R5, c[0x0][0x2d0], RZ, 0x3c, !PT ;  /* 0x0000b40005077a12 */ /* 0x000fe800078e3cff */
        /* <DEDUP_REMOVED lines=8> */
[--C-:B------:R-:W-:Y:S01]  /*f870*/  @!P5 IMAD.IADD R9, R9, 0x1, -R4.reuse ;  /* 0x000000010909d824 */ /* 0x100fe200078e0a04 */
[----:B------:R-:W-:Y:S01]  /*f880*/  @!P5 IADD3 R6, R6, 0x1, RZ ;  /* 0x000000010606d810 */ /* 0x000fe20007ffe0ff */
[C---:B------:R-:W-:Y:S03]  /*f890*/  IMAD R5, R4.reuse, R7, R5 ;  /* 0x0000000704057224 */ /* 0x040fe600078e0205 */
[-C--:B------:R-:W-:Y:S02]  /*f8a0*/  ISETP.GE.U32.AND P6, PT, R9, R4.reuse, PT ;  /* 0x000000040900720c */ /* 0x080fe40003fc6070 */
[----:B------:R-:W-:Y:S11]  /*f8b0*/  ISETP.GT.U32.AND P3, PT, R4, R5, PT ;  /* 0x000000050400720c */ /* 0x000ff60003f64070 */
[----:B------:R-:W-:Y:S02]  /*f8c0*/  @P6 IADD3 R6, R6, 0x1, RZ ;  /* 0x0000000106066810 */ /* 0x000fe40007ffe0ff */
[----:B------:R-:W-:Y:S01]  /*f8d0*/  @!P3 IMAD.IADD R5, R5, 0x1, -R4 ;  /* 0x000000010505b824 */ /* 0x000fe200078e0a04 */
[----:B------:R-:W-:Y:S02]  /*f8e0*/  @!P3 IADD3 R2, R2, 0x1, RZ ;  /* 0x000000010202b810 */ /* 0x000fe40007ffe0ff */
[----:B------:R-:W-:Y:S02]  /*f8f0*/  @!P4 IMAD.MOV R6, RZ, RZ, -R6 ;  /* 0x000000ffff06c224 */ /* 0x000fe400078e0a06 */
[----:B------:R-:W-:Y:S02]  /*f900*/  ISETP.GE.U32.AND P3, PT, R5, R4, PT ;  /* 0x000000040500720c */ /* 0x000fe40003f66070 */
[----:B------:R-:W-:Y:S11]  /*f910*/  LOP3.LUT R5, RZ, c[0x0][0x2d0], RZ, 0x33, !PT ;  /* 0x0000b400ff057a12 */ /* 0x000ff600078e33ff */
        /* <DEDUP_REMOVED lines=25> */
.L_x_4095:
        /* <DEDUP_REMOVED lines=15> */
[C---:B------:R-:W-:Y:S01]  /*fba0*/  @!P0 LEA R6, P1, R0.reuse, R4, 0x6 ;  /* 0x0000000400068211 */ /* 0x040fe200078230ff */
[----:B------:R-:W-:Y:S02]  /*fbb0*/  @!P0 IMAD.MOV.U32 R7, RZ, RZ, c[0x0][0x19c] ;  /* 0x00006700ff078624 */ /* 0x000fe400078e00ff */
        /* <DEDUP_REMOVED lines=8> */
[----:B------:R-:W-:Y:S01]  /*fc40*/  @!P0 IMAD R7, R7, 0x60, RZ ;  /* 0x0000006007078824 */ /* 0x000fe200078e02ff */
[-C--:B------:R-:W-:Y:S03]  /*fc50*/  @!P0 LEA.HI.X R11, R6, R147.reuse, R2, 0x1, P1 ;  /* 0x00000093060b8211 */ /* 0x080fe600008f0c02 */
[----:B------:R-:W-:Y:S02]  /*fc60*/  @!P0 IMAD.IADD R7, R7, 0x1, R5 ;  /* 0x0000000107078824 */ /* 0x000fe400078e0205 */
[----:B------:R-:W-:Y:S01]  /*fc70*/  @!PT LDS RZ, [RZ] ;  /* 0x00000000fffff984 */ /* 0x000fe20000000800 */
[----:B------:R-:W-:Y:S01]  /*fc80*/  @!PT LDS RZ, [RZ] ;  /* 0x00000000fffff984 */ /* 0x000fe20000000800 */
[----:B------:R-:W-:Y:S01]  /*fc90*/  @!PT LDS RZ, [RZ] ;  /* 0x00000000fffff984 */ /* 0x000fe20000000800 */
[----:B------:R1:W-:Y:S04]  /*fca0*/  @!P0 LDGSTS.E.BYPASS.LTC128B.128 [R149+0x2000], [R10.64] ;  /* 0x020000000a958fae */ /* 0x0003e8000b901d46 */
[----:B------:R1:W-:Y:S01]  /*fcb0*/  @P0 STS.128 [R149+0x2800], RZ ;  /* 0x002800ff95000388 */ /* 0x0003e20000000c00 */
[C---:B--2---:R-:W-:Y:S01]  /*fcc0*/  @!P0 LEA R12, P1, R4.reuse, R146, 0x1 ;  /* 0x00000092040c8211 */ /* 0x044fe200078208ff */
[----:B------:R-:W-:Y:S03]  /*fcd0*/  IMAD.MOV.U32 R146, RZ, RZ, R8 ;  /* 0x000000ffff927224 */ /* 0x000fe600078e0008 */
[----:B------:R-:W-:Y:S01]  /*fce0*/  @!P0 LEA.HI.X R13, R4, R147, R7, 0x1, P1 ;  /* 0x00000093040d8211 */ /* 0x000fe200008f0c07 */
[----:B------:R-:W-:Y:S04]  /*fcf0*/  IMAD.MOV.U32 R147, RZ, RZ, R9 ;  /* 0x000000ffff937224 */ /* 0x000fe800078e0009 */
[----:B------:R-:W-:Y:S01]  /*fd00*/  @!PT LDS RZ, [RZ] ;  /* 0x00000000fffff984 */ /* 0x000fe20000000800 */
[----:B------:R-:W-:Y:S01]  /*fd10*/  @!PT LDS RZ, [RZ] ;  /* 0x00000000fffff984 */ /* 0x000fe20000000800 */
[----:B------:R-:W-:Y:S01]  /*fd20*/  @!PT LDS RZ, [RZ] ;  /* 0x00000000fffff984 */ /* 0x000fe20000000800 */
[----:B------:R1:W-:Y:S04]  /*fd30*/  @!P0 LDGSTS.E.BYPASS.LTC128B.128 [R149+0x2800], [R12.64] ;  /* 0x028000000c958fae */ /* 0x0003e8000b901d46 */
[----:B------:R-:W0:Y:S02]  /*fd40*/  LDGDEPBAR ;  /* 0x00000000000079af */ /* 0x000e240000000000 */
.L_x_4094:
[----:B--234-:R-:W-:Y:S01]  /*fd50*/  FMNMX.FTZ R7, R186, R89, !PT ;  /* 0x00000059ba077209 */ /* 0x01cfe20007810000 */
[----:B------:R-:W-:Y:S01]  /*fd60*/  LDSM.16.MT88.4 R24, [R132+0x3000] ;  /* 0x003000008418783b */ /* 0x000fe20000004200 */
        /* <DEDUP_REMOVED lines=74> */
[----:B------:R-:W-:Y:S01]  /*10210*/  FADD.FTZ R4, -R2, R89 ;  /* 0x0000005902047221 */ /* 0x000fe20000010100 */
[----:B------:R-:W-:Y:S02]  /*10220*/  MOV R89, R2 ;  /* 0x0000000200597202 */ /* 0x000fe40000000f00 */
[----:B------:R-:W-:Y:S01]  /*10230*/  FSEL R31, R31, RZ, P0 ;  /* 0x000000ff1f1f7208 */ /* 0x000fe20000000000 */
[----:B------:R-:W-:Y:S01]  /*10240*/  FMUL.FTZ R6, R4, c[0x0][0x23c] ;  /* 0x00008f0004067a20 */ /* 0x000fe20000410000 */
[C---:B------:R-:W-:Y:S01]  /*10250*/  FSETP.NEU.FTZ.AND P0, PT, R0.reuse, -INF , PT ;  /* 0xff8000000000780b */ /* 0x040fe20003f1d000 */
[----:B------:R-:W-:Y:S02]  /*10260*/  FADD.FTZ R4, -R0, R87 ;  /* 0x0000005700047221 */ /* 0x000fe40000010100 */
[--C-:B------:R-:W-:Y:S01]  /*10270*/  FFMA.FTZ R56, R34, c[0x0][0x23c], -R31.reuse ;  /* 0x00008f0022387a23 */ /* 0x100fe2000001081f */
[----:B------:R-:W-:Y:S01]  /*10280*/  FSEL R29, R29, RZ, P0 ;  /* 0x000000ff1d1d7208 */ /* 0x000fe20000000000 */
[----:B------:R-:W1:Y:S01]  /*10290*/  MUFU.EX2 R6, R6 ;  /* 0x0000000600067308 */ /* 0x000e620000000800 */
[----:B------:R-:W-:Y:S01]  /*102a0*/  FMUL.FTZ R20, R4, c[0x0][0x23c] ;  /* 0x00008f0004147a20 */ /* 0x000fe20000410000 */
[----:B------:R-:W-:Y:S01]  /*102b0*/  ISETP.GT.AND P0, PT, R150, R137, PT ;  /* 0x000000899600720c */ /* 0x000fe20003f04270 */
[----:B------:R-:W-:Y:S02]  /*102c0*/  FFMA.FTZ R32, R184, c[0x0][0x23c], -R31 ;  /* 0x00008f00b8207a23 */ /* 0x000fe4000001081f */
[--C-:B------:R-:W-:Y:S02]  /*102d0*/  FFMA.FTZ R63, R35, c[0x0][0x23c], -R29.reuse ;  /* 0x00008f00233f7a23 */ /* 0x100fe4000001081d */
[--C-:B------:R-:W-:Y:S02]  /*102e0*/  FFMA.FTZ R62, R33, c[0x0][0x23c], -R29.reuse ;  /* 0x00008f00213e7a23 */ /* 0x100fe4000001081d */
[----:B------:R-:W-:Y:S01]  /*102f0*/  FFMA.FTZ R93, R42, c[0x0][0x23c], -R29 ;  /* 0x00008f002a5d7a23 */ /* 0x000fe2000001081d */
[----:B------:R-:W2:Y:S01]  /*10300*/  MUFU.EX2 R20, R20 ;  /* 0x0000001400147308 */ /* 0x000ea20000000800 */
[--C-:B------:R-:W-:Y:S02]  /*10310*/  FFMA.FTZ R45, R192, c[0x0][0x23c], -R31.reuse ;  /* 0x00008f00c02d7a23 */ /* 0x100fe4000001081f */
[----:B------:R-:W-:Y:S02]  /*10320*/  FFMA.FTZ R36, R194, c[0x0][0x23c], -R31 ;  /* 0x00008f00c2247a23 */ /* 0x000fe4000001081f */
[----:B------:R-:W-:Y:S02]  /*10330*/  FFMA.FTZ R40, R178, c[0x0][0x23c], -R29 ;  /* 0x00008f00b2287a23 */ /* 0x000fe4000001081d */
[--C-:B------:R-:W-:Y:S02]  /*10340*/  FFMA.FTZ R67, R166, c[0x0][0x23c], -R31.reuse ;  /* 0x00008f00a6437a23 */ /* 0x100fe4000001081f */
[--C-:B------:R-:W-:Y:S01]  /*10350*/  FFMA.FTZ R61, R124, c[0x0][0x23c], -R31.reuse ;  /* 0x00008f007c3d7a23 */ /* 0x100fe2000001081f */
[----:B------:R-:W-:Y:S01]  /*10360*/  MUFU.EX2 R32, R32 ;  /* 0x0000002000207308 */ /* 0x000fe20000000800 */
[----:B------:R-:W-:Y:S02]  /*10370*/  FFMA.FTZ R23, R186, c[0x0][0x23c], -R31 ;  /* 0x00008f00ba177a23 */ /* 0x000fe4000001081f */
[----:B------:R-:W-:Y:S02]  /*10380*/  FFMA.FTZ R21, R188, c[0x0][0x23c], -R29 ;  /* 0x00008f00bc157a23 */ /* 0x000fe4000001081d */
[C---:B-1----:R-:W-:Y:S02]  /*10390*/  FMUL.FTZ R4, R6.reuse, R68 ;  /* 0x0000004406047220 */ /* 0x042fe40000410000 */
[C---:B------:R-:W-:Y:S02]  /*103a0*/  FMUL.FTZ R5, R6.reuse, R69 ;  /* 0x0000004506057220 */ /* 0x040fe40000410000 */
[C---:B------:R-:W-:Y:S01]  /*103b0*/  FMUL.FTZ R8, R6.reuse, R72 ;  /* 0x0000004806087220 */ /* 0x040fe20000410000 */
[----:B------:R-:W1:Y:S01]  /*103c0*/  MUFU.EX2 R23, R23 ;  /* 0x0000001700177308 */ /* 0x000e620000000800 */
[C---:B------:R-:W-:Y:S02]  /*103d0*/  FMUL.FTZ R9, R6.reuse, R73 ;  /* 0x0000004906097220 */ /* 0x040fe40000410000 */
[C---:B------:R-:W-:Y:S02]  /*103e0*/  FMUL.FTZ R12, R6.reuse, R76 ;  /* 0x0000004c060c7220 */ /* 0x040fe40000410000 */
[C---:B------:R-:W-:Y:S02]  /*103f0*/  FMUL.FTZ R13, R6.reuse, R77 ;  /* 0x0000004d060d7220 */ /* 0x040fe40000410000 */
[C---:B------:R-:W-:Y:S02]  /*10400*/  FMUL.FTZ R16, R6.reuse, R80 ;  /* 0x0000005006107220 */ /* 0x040fe40000410000 */
[----:B------:R-:W-:Y:S01]  /*10410*/  FMUL.FTZ R17, R6, R81 ;  /* 0x0000005106117220 */ /* 0x000fe20000410000 */
[----:B------:R-:W3:Y:S01]  /*10420*/  MUFU.EX2 R21, R21 ;  /* 0x0000001500157308 */ /* 0x000ee20000000800 */
[C---:B--2---:R-:W-:Y:S02]  /*10430*/  FMUL.FTZ R7, R20.reuse, R71 ;  /* 0x0000004714077220 */ /* 0x044fe40000410000 */
[C---:B------:R-:W-:Y:S02]  /*10440*/  FMUL.FTZ R10, R20.reuse, R74 ;  /* 0x0000004a140a7220 */ /* 0x040fe40000410000 */
[C---:B------:R-:W-:Y:S02]  /*10450*/  FMUL.FTZ R11, R20.reuse, R75 ;  /* 0x0000004b140b7220 */ /* 0x040fe40000410000 */
[C---:B------:R-:W-:Y:S02]  /*10460*/  FMUL.FTZ R14, R20.reuse, R78 ;  /* 0x0000004e140e7220 */ /* 0x040fe40000410000 */
[C---:B------:R-:W-:Y:S01]  /*10470*/  FMUL.FTZ R15, R20.reuse, R79 ;  /* 0x0000004f140f7220 */ /* 0x040fe20000410000 */
[----:B------:R-:W2:Y:S01]  /*10480*/  MUFU.EX2 R45, R45 ;  /* 0x0000002d002d7308 */ /* 0x000ea20000000800 */
[C---:B------:R-:W-:Y:S02]  /*10490*/  FMUL.FTZ R18, R20.reuse, R82 ;  /* 0x0000005214127220 */ /* 0x040fe40000410000 */
[----:B------:R-:W-:Y:S02]  /*104a0*/  FMUL.FTZ R19, R20, R83 ;  /* 0x0000005314137220 */ /* 0x000fe40000410000 */
[----:B-1----:R-:W-:Y:S02]  /*104b0*/  FFMA.FTZ R159, R6, R159, R23 ;  /* 0x0000009f069f7223 */ /* 0x002fe40000010017 */
[----:B------:R-:W-:Y:S02]  /*104c0*/  FMUL.FTZ R6, R20, R70 ;  /* 0x0000004614067220 */ /* 0x000fe40000410000 */
[--C-:B------:R-:W-:Y:S01]  /*104d0*/  FFMA.FTZ R76, R123, c[0x0][0x23c], -R31.reuse ;  /* 0x00008f007b4c7a23 */ /* 0x100fe2000001081f */
[----:B------:R-:W1:Y:S01]  /*104e0*/  MUFU.EX2 R36, R36 ;  /* 0x0000002400247308 */ /* 0x000e620000000800 */
[--C-:B------:R-:W-:Y:S02]  /*104f0*/  FFMA.FTZ R79, R125, c[0x0][0x23c], -R31.reuse ;  /* 0x00008f007d4f7a23 */ /* 0x100fe4000001081f */
[----:B------:R-:W-:Y:S02]  /*10500*/  FFMA.FTZ R74, R176, c[0x0][0x23c], -R31 ;  /* 0x00008f00b04a7a23 */ /* 0x000fe4000001081f */
[----:B---3--:R-:W-:Y:S01]  /*10510*/  FFMA.FTZ R157, R20, R157, R21 ;  /* 0x0000009d149d7223 */ /* 0x008fe20000010015 */
[C---:B------:R-:W-:Y:S01]  /*10520*/  F2FP.BF16.PACK_AB R20, R32.reuse, R23 ;  /* 0x000000172014723e */ /* 0x040fe200000010ff */
[----:B------:R-:W-:Y:S02]  /*10530*/  FADD.FTZ R32, R32, R159 ;  /* 0x0000009f20207221 */ /* 0x000fe40000010000 */
[----:B------:R-:W-:Y:S01]  /*10540*/  FFMA.FTZ R73, R174, c[0x0][0x23c], -R31 ;  /* 0x00008f00ae497a23 */ /* 0x000fe2000001081f */
[----:B------:R-:W3:Y:S01]  /*10550*/  MUFU.EX2 R76, R76 ;  /* 0x0000004c004c7308 */ /* 0x000ee20000000800 */
[--C-:B------:R-:W-:Y:S02]  /*10560*/  FFMA.FTZ R75, R172, c[0x0][0x23c], -R29.reuse ;  /* 0x00008f00ac4b7a23 */ /* 0x100fe4000001081d */
[----:B------:R-:W-:Y:S02]  /*10570*/  FFMA.FTZ R70, R170, c[0x0][0x23c], -R29 ;  /* 0x00008f00aa467a23 */ /* 0x000fe4000001081d */
[----:B--2---:R-:W-:Y:S02]  /*10580*/  FADD.FTZ R77, R45, R32 ;  /* 0x000000202d4d7221 */ /* 0x004fe40000010000 */
[----:B------:R-:W-:Y:S01]  /*10590*/  LDSM.16.MT88.4 R32, [R131+0x3800] ;  /* 0x003800008320783b */ /* 0x000fe20000004200 */
[----:B------:R-:W-:Y:S02]  /*105a0*/  FFMA.FTZ R72, R168, c[0x0][0x23c], -R31 ;  /* 0x00008f00a8487a23 */ /* 0x000fe4000001081f */
[----:B------:R-:W2:Y:S01]  /*105b0*/  MUFU.EX2 R79, R79 ;  /* 0x0000004f004f7308 */ /* 0x000ea20000000800 */
[--C-:B------:R-:W-:Y:S02]  /*105c0*/  FFMA.FTZ R68, R96, c[0x0][0x23c], -R29.reuse ;  /* 0x00008f0060447a23 */ /* 0x100fe4000001081d */
[----:B------:R-:W-:Y:S01]  /*105d0*/  FFMA.FTZ R44, R190, c[0x0][0x23c], -R29 ;  /* 0x00008f00be2c7a23 */ /* 0x000fe2000001081d */
[C---:B-1----:R-:W-:Y:S01]  /*105e0*/  F2FP.BF16.PACK_AB R22, R36.reuse, R45 ;  /* 0x0000002d2416723e */ /* 0x042fe200000010ff */
[----:B------:R-:W-:Y:S02]  /*105f0*/  FADD.FTZ R77, R36, R77 ;  /* 0x0000004d244d7221 */ /* 0x000fe40000010000 */
[--C-:B------:R-:W-:Y:S02]  /*10600*/  FFMA.FTZ R46, R182, c[0x0][0x23c], -R29.reuse ;  /* 0x00008f00b62e7a23 */ /* 0x100fe4000001081d */
[--C-:B------:R-:W-:Y:S01]  /*10610*/  FFMA.FTZ R51, R180, c[0x0][0x23c], -R29.reuse ;  /* 0x00008f00b4337a23 */ /* 0x100fe2000001081d */
[----:B------:R-:W1:Y:S01]  /*10620*/  MUFU.EX2 R44, R44 ;  /* 0x0000002c002c7308 */ /* 0x000e620000000800 */
[--C-:B------:R-:W-:Y:S02]  /*10630*/  FFMA.FTZ R55, R127, c[0x0][0x23c], -R29.reuse ;  /* 0x00008f007f377a23 */ /* 0x100fe4000001081d */
[----:B------:R-:W-:Y:S02]  /*10640*/  FFMA.FTZ R82, R100, c[0x0][0x23c], -R29 ;  /* 0x00008f0064527a23 */ /* 0x000fe4000001081d */
[----:B---3--:R-:W-:Y:S02]  /*10650*/  FADD.FTZ R36, R76, R77 ;  /* 0x0000004d4c247221 */ /* 0x008fe40000010000 */
[--C-:B------:R-:W-:Y:S02]  /*10660*/  FFMA.FTZ R77, R38, c[0x0][0x23c], -R31.reuse ;  /* 0x00008f00264d7a23 */ /* 0x100fe4000001081f */
[--C-:B------:R-:W-:Y:S01]  /*10670*/  FFMA.FTZ R81, R104, c[0x0][0x23c], -R31.reuse ;  /* 0x00008f0068517a23 */ /* 0x100fe2000001081f */
[----:B------:R-:W3:Y:S01]  /*10680*/  MUFU.EX2 R46, R46 ;  /* 0x0000002e002e7308 */ /* 0x000ee20000000800 */
[----:B------:R-:W-:Y:S02]  /*10690*/  FFMA.FTZ R80, R112, c[0x0][0x23c], -R31 ;  /* 0x00008f0070507a23 */ /* 0x000fe4000001081f */
[--C-:B------:R-:W-:Y:S02]  /*106a0*/  FFMA.FTZ R83, R108, c[0x0][0x23c], -R29.reuse ;  /* 0x00008f006c537a23 */ /* 0x100fe4000001081d */
[----:B--2---:R-:W-:Y:S02]  /*106b0*/  FADD.FTZ R94, R79, R36 ;  /* 0x000000244f5e7221 */ /* 0x004fe40000010000 */
[----:B------:R-:W-:Y:S02]  /*106c0*/  FFMA.FTZ R65, R97, c[0x0][0x23c], -R29 ;  /* 0x00008f0061417a23 */ /* 0x000fe4000001081d */
[----:B------:R-:W-:Y:S01]  /*106d0*/  FFMA.FTZ R60, R120, c[0x0][0x23c], -R31 ;  /* 0x00008f00783c7a23 */ /* 0x000fe2000001081f */
[----:B------:R-:W2:Y:S01]  /*106e0*/  MUFU.EX2 R51, R51 ;  /* 0x0000003300337308 */ /* 0x000ea20000000800 */
[--C-:B------:R-:W-:Y:S02]  /*106f0*/  FFMA.FTZ R58, R116, c[0x0][0x23c], -R29.reuse ;  /* 0x00008f00743a7a23 */ /* 0x100fe4000001081d */
[----:B------:R-:W-:Y:S01]  /*10700*/  FFMA.FTZ R71, R121, c[0x0][0x23c], -R29 ;  /* 0x00008f0079477a23 */ /* 0x000fe2000001081d */
[C---:B-1----:R-:W-:Y:S01]  /*10710*/  F2FP.BF16.PACK_AB R21, R44.reuse, R21 ;  /* 0x000000152c15723e */ /* 0x042fe200000010ff */
[----:B------:R-:W-:Y:S02]  /*10720*/  FADD.FTZ R157, R44, R157 ;  /* 0x0000009d2c9d7221 */ /* 0x000fe40000010000 */
[--C-:B------:R-:W-:Y:S02]  /*10730*/  FFMA.FTZ R59, R119, c[0x0][0x23c], -R31.reuse ;  /* 0x00008f00773b7a23 */ /* 0x100fe4000001081f */
[----:B------:R-:W-:Y:S01]  /*10740*/  FFMA.FTZ R50, R117, c[0x0][0x23c], -R31 ;  /* 0x00008f0075327a23 */ /* 0x000fe2000001081f */
[----:B------:R-:W1:Y:S01]  /*10750*/  MUFU.EX2 R55, R55 ;  /* 0x0000003700377308 */ /* 0x000e620000000800 */
[--C-:B------:R-:W-:Y:S02]  /*10760*/  FFMA.FTZ R53, R115, c[0x0][0x23c], -R29.reuse ;  /* 0x00008f0073357a23 */ /* 0x100fe4000001081d */
[----:B------:R-:W-:Y:S02]  /*10770*/  FFMA.FTZ R113, R113, c[0x0][0x23c], -R29 ;  /* 0x00008f0071717a23 */ /* 0x000fe4000001081d */
[----:B---3--:R-:W-:Y:S02]  /*10780*/  FADD.FTZ R78, R46, R157 ;  /* 0x0000009d2e4e7221 */ /* 0x008fe40000010000 */
[--C-:B------:R-:W-:Y:S02]  /*10790*/  FFMA.FTZ R49, R111, c[0x0][0x23c], -R31.reuse ;  /* 0x00008f006f317a23 */ /* 0x100fe4000001081f */
[----:B------:R-:W-:Y:S01]  /*107a0*/  FFMA.FTZ R66, R109, c[0x0][0x23c], -R31 ;  /* 0x00008f006d427a23 */ /* 0x000fe2000001081f */
[----:B------:R-:W3:Y:S01]  /*107b0*/  MUFU.EX2 R82, R82 ;  /* 0x0000005200527308 */ /* 0x000ee20000000800 */
[--C-:B------:R-:W-:Y:S02]  /*107c0*/  FFMA.FTZ R69, R107, c[0x0][0x23c], -R29.reuse ;  /* 0x00008f006b457a23 */ /* 0x100fe4000001081d */
[----:B------:R-:W-:Y:S01]  /*107d0*/  FFMA.FTZ R52, R105, c[0x0][0x23c], -R29 ;  /* 0x00008f0069347a23 */ /* 0x000fe2000001081d */
[C---:B--2---:R-:W-:Y:S01]  /*107e0*/  F2FP.BF16.PACK_AB R23, R51.reuse, R46 ;  /* 0x0000002e3317723e */ /* 0x044fe200000010ff */
[----:B------:R-:W-:Y:S02]  /*107f0*/  FADD.FTZ R78, R51, R78 ;  /* 0x0000004e334e7221 */ /* 0x000fe40000010000 */
[--C-:B------:R-:W-:Y:S02]  /*10800*/  FFMA.FTZ R57, R103, c[0x0][0x23c], -R31.reuse ;  /* 0x00008f0067397a23 */ /* 0x100fe4000001081f */
[--C-:B------:R-:W-:Y:S01]  /*10810*/  FFMA.FTZ R48, R101, c[0x0][0x23c], -R31.reuse ;  /* 0x00008f0065307a23 */ /* 0x100fe2000001081f */
[----:B------:R-:W-:Y:S01]  /*10820*/  MUFU.EX2 R81, R81 ;  /* 0x0000005100517308 */ /* 0x000fe20000000800 */
[C---:B------:R-:W-:Y:S05]  /*10830*/  HMMA.16816.F32.BF16 R4, R20.reuse, R24, R4 ;  /* 0x000000181404723c */ /* 0x040fea0000041804 */
[----:B-1----:R-:W-:Y:S02]  /*10840*/  FADD.FTZ R87, R55, R78 ;  /* 0x0000004e37577221 */ /* 0x002fe40000010000 */
[----:B------:R-:W-:Y:S01]  /*10850*/  FFMA.FTZ R78, R37, c[0x0][0x23c], -R31 ;  /* 0x00008f00254e7a23 */ /* 0x000fe2000001081f */
[C---:B------:R-:W-:Y:S01]  /*10860*/  HMMA.16816.F32.BF16 R8, R20.reuse, R26, R8 ;  /* 0x0000001a1408723c */ /* 0x040fe20000041808 */
[----:B------:R-:W1:Y:S01]  /*10870*/  MUFU.EX2 R80, R80 ;  /* 0x0000005000507308 */ /* 0x000e620000000800 */
[----:B------:R-:W2:Y:S02]  /*10880*/  LDSM.16.MT88.4 R24, [R131+0x3000] ;  /* 0x003000008318783b */ /* 0x000ea40000004200 */
[--C-:B------:R-:W-:Y:S02]  /*10890*/  FFMA.FTZ R45, R126, c[0x0][0x23c], -R29.reuse ;  /* 0x00008f007e2d7a23 */ /* 0x100fe4000001081d */
[--C-:B------:R-:W-:Y:S02]  /*108a0*/  FFMA.FTZ R44, R122, c[0x0][0x23c], -R29.reuse ;  /* 0x00008f007a2c7a23 */ /* 0x100fe4000001081d */
[----:B------:R-:W-:Y:S03]  /*108b0*/  FFMA.FTZ R92, R102, c[0x0][0x23c], -R29 ;  /* 0x00008f00665c7a23 */ /* 0x000fe6000001081d */
[----:B------:R-:W-:Y:S01]  /*108c0*/  MUFU.EX2 R83, R83 ;  /* 0x0000005300537308 */ /* 0x000fe20000000800 */
[--C-:B------:R-:W-:Y:S02]  /*108d0*/  FFMA.FTZ R54, R54, c[0x0][0x23c], -R31.reuse ;  /* 0x00008f0036367a23 */ /* 0x100fe4000001081f */
[--C-:B------:R-:W-:Y:S02]  /*108e0*/  FFMA.FTZ R47, R118, c[0x0][0x23c], -R31.reuse ;  /* 0x00008f00762f7a23 */ /* 0x100fe4000001081f */
[----:B------:R-:W-:Y:S02]  /*108f0*/  FFMA.FTZ R64, R114, c[0x0][0x23c], -R31 ;  /* 0x00008f0072407a23 */ /* 0x000fe4000001081f */
[----:B------:R-:W-:Y:S02]  /*10900*/  FFMA.FTZ R51, R106, c[0x0][0x23c], -R29 ;  /* 0x00008f006a337a23 */ /* 0x000fe4000001081d */
[--C-:B------:R-:W-:Y:S01]  /*10910*/  FFMA.FTZ R110, R110, c[0x0][0x23c], -R31.reuse ;  /* 0x00008f006e6e7a23 */ /* 0x100fe2000001081f */
[----:B------:R-:W4:Y:S01]  /*10920*/  MUFU.EX2 R40, R40 ;  /* 0x0000002800287308 */ /* 0x000f220000000800 */
[----:B------:R-:W-:Y:S02]  /*10930*/  FFMA.FTZ R95, R163, c[0x0][0x23c], -R31 ;  /* 0x00008f00a35f7a23 */ /* 0x000fe4000001081f */
[----:B------:R-:W-:Y:S02]  /*10940*/  FFMA.FTZ R96, R164, c[0x0][0x23c], -R29 ;  /* 0x00008f00a4607a23 */ /* 0x000fe4000001081d */
[----:B------:R-:W-:Y:S02]  /*10950*/  FFMA.FTZ R158, R158, c[0x0][0x23c], -R31 ;  /* 0x00008f009e9e7a23 */ /* 0x000fe4000001081f */
[--C-:B------:R-:W-:Y:S02]  /*10960*/  FFMA.FTZ R97, R156, c[0x0][0x23c], -R29.reuse ;  /* 0x00008f009c617a23 */ /* 0x100fe4000001081d */
[--C-:B------:R-:W-:Y:S01]  /*10970*/  FFMA.FTZ R28, R28, c[0x0][0x23c], -R29.reuse ;  /* 0x00008f001c1c7a23 */ /* 0x100fe2000001081d */
[----:B------:R-:W-:Y:S10]  /*10980*/  MUFU.EX2 R74, R74 ;  /* 0x0000004a004a7308 */ /* 0x000ff40000000800 */
[----:B------:R-:W5:Y:S01]  /*10990*/  MUFU.EX2 R73, R73 ;  /* 0x0000004900497308 */ /* 0x000f620000000800 */
[C---:B--2---:R-:W-:Y:S08]  /*109a0*/  HMMA.16816.F32.BF16 R12, R20.reuse, R24, R12 ;  /* 0x00000018140c723c */ /* 0x044ff0000004180c */
[----:B------:R-:W-:Y:S01]  /*109b0*/  HMMA.16816.F32.BF16 R16, R20, R26, R16 ;  /* 0x0000001a1410723c */ /* 0x000fe20000041810 */
[----:B------:R-:W-:Y:S01]  /*109c0*/  MUFU.EX2 R75, R75 ;  /* 0x0000004b004b7308 */ /* 0x000fe20000000800 */
[----:B------:R-:W2:Y:S05]  /*109d0*/  LDSM.16.MT88.4 R24, [R132+0x3400] ;  /* 0x003400008418783b */ /* 0x000eaa0000004200 */
[----:B------:R-:W-:Y:S01]  /*109e0*/  F2FP.BF16.PACK_AB R20, R79, R76 ;  /* 0x0000004c4f14723e */ /* 0x000fe200000010ff */
[--C-:B------:R-:W-:Y:S01]  /*109f0*/  FFMA.FTZ R76, R39, c[0x0][0x23c], -R29.reuse ;  /* 0x00008f00274c7a23 */ /* 0x100fe2000001081d */
[----:B---3--:R-:W-:Y:S01]  /*10a00*/  F2FP.BF16.PACK_AB R21, R82, R55 ;  /* 0x000000375215723e */ /* 0x008fe200000010ff */
[----:B------:R-:W-:Y:S01]  /*10a10*/  LDSM.16.MT88.4 R36, [R131+0x3c00] ;  /* 0x003c00008324783b */ /* 0x000fe20000004200 */
[----:B------:R-:W3:Y:S01]  /*10a20*/  MUFU.EX2 R70, R70 ;  /* 0x0000004600467308 */ /* 0x000ee20000000800 */
[----:B------:R-:W-:Y:S01]  /*10a30*/  FFMA.FTZ R79, R43, c[0x0][0x23c], -R29 ;  /* 0x00008f002b4f7a23 */ /* 0x000fe2000001081d */
[----:B-1----:R-:W-:Y:S01]  /*10a40*/  F2FP.BF16.PACK_AB R22, R80, R81 ;  /* 0x000000515016723e */ /* 0x002fe200000010ff */
[----:B------:R-:W-:Y:S01]  /*10a50*/  FADD.FTZ R82, R82, R87 ;  /* 0x0000005752527221 */ /* 0x000fe20000010000 */
[C---:B----4-:R-:W-:Y:S01]  /*10a60*/  F2FP.BF16.PACK_AB R23, R40.reuse, R83 ;  /* 0x000000532817723e */ /* 0x050fe200000010ff */
[----:B------:R-:W-:Y:S02]  /*10a70*/  FFMA.FTZ R87, R41, c[0x0][0x23c], -R31 ;  /* 0x00008f0029577a23 */ /* 0x000fe4000001081f */
[----:B------:R-:W-:Y:S02]  /*10a80*/  FADD.FTZ R83, R83, R82 ;  /* 0x0000005253537221 */ /* 0x000fe40000010000 */
[----:B------:R-:W-:Y:S01]  /*10a90*/  FADD.FTZ R81, R81, R94 ;  /* 0x0000005e51517221 */ /* 0x000fe20000010000 */
[----:B------:R-:W-:Y:S01]  /*10aa0*/  MUFU.EX2 R72, R72 ;  /* 0x0000004800487308 */ /* 0x000fe20000000800 */
[----:B------:R-:W-:Y:S02]  /*10ab0*/  FADD.FTZ R40, R40, R83 ;  /* 0x0000005328287221 */ /* 0x000fe40000010000 */
[----:B------:R-:W-:Y:S02]  /*10ac0*/  FADD.FTZ R81, R80, R81 ;  /* 0x0000005150517221 */ /* 0x000fe40000010000 */
[----:B------:R-:W-:Y:S02]  /*10ad0*/  FFMA.FTZ R94, R30, c[0x0][0x23c], -R29 ;  /* 0x00008f001e5e7a23 */ /* 0x000fe4000001081d */
[--C-:B------:R-:W-:Y:S02]  /*10ae0*/  FFMA.FTZ R30, R165, c[0x0][0x23c], -R31.reuse ;  /* 0x00008f00a51e7a23 */ /* 0x100fe4000001081f */
[----:B------:R-:W-:Y:S01]  /*10af0*/  FFMA.FTZ R31, R162, c[0x0][0x23c], -R31 ;  /* 0x00008f00a21f7a23 */ /* 0x000fe2000001081f */
[----:B------:R-:W1:Y:S01]  /*10b00*/  MUFU.EX2 R67, R67 ;  /* 0x0000004300437308 */ /* 0x000e620000000800 */
[----:B------:R-:W-:Y:S09]  /*10b10*/  FFMA.FTZ R29, R3, c[0x0][0x23c], -R29 ;  /* 0x00008f00031d7a23 */ /* 0x000ff2000001081d */
[----:B------:R-:W-:Y:S01]  /*10b20*/  MUFU.EX2 R68, R68 ;  /* 0x0000004400447308 */ /* 0x000fe20000000800 */
[C---:B--2---:R-:W-:Y:S08]  /*10b30*/  HMMA.16816.F32.BF16 R4, R20.reuse, R24, R4 ;  /* 0x000000181404723c */ /* 0x044ff00000041804 */
[C---:B------:R-:W-:Y:S01]  /*10b40*/  HMMA.16816.F32.BF16 R8, R20.reuse, R26, R8 ;  /* 0x0000001a1408723c */ /* 0x040fe20000041808 */
[----:B------:R-:W2:Y:S01]  /*10b50*/  MUFU.EX2 R65, R65 ;  /* 0x0000004100417308 */ /* 0x000ea20000000800 */
[----:B------:R-:W4:Y:S09]  /*10b60*/  LDSM.16.MT88.4 R24, [R131+0x3400] ;  /* 0x003400008318783b */ /* 0x000f320000004200 */
[----:B------:R-:W-:Y:S10]  /*10b70*/  MUFU.EX2 R61, R61 ;  /* 0x0000003d003d7308 */ /* 0x000ff40000000800 */
[----:B------:R-:W1:Y:S10]  /*10b80*/  MUFU.EX2 R60, R60 ;  /* 0x0000003c003c7308 */ /* 0x000e740000000800 */
[----:B------:R-:W-:Y:S10]  /*10b90*/  MUFU.EX2 R58, R58 ;  /* 0x0000003a003a7308 */ /* 0x000ff40000000800 */
[----:B------:R-:W2:Y:S01]  /*10ba0*/  MUFU.EX2 R71, R71 ;  /* 0x0000004700477308 */ /* 0x000ea20000000800 */
[C---:B----4-:R-:W-:Y:S08]  /*10bb0*/  HMMA.16816.F32.BF16 R12, R20.reuse, R24, R12 ;  /* 0x00000018140c723c */ /* 0x050ff0000004180c */
[----:B------:R-:W-:Y:S01]  /*10bc0*/  HMMA.16816.F32.BF16 R16, R20, R26, R16 ;  /* 0x0000001a1410723c */ /* 0x000fe20000041810 */
[----:B------:R-:W-:Y:S01]  /*10bd0*/  MUFU.EX2 R59, R59 ;  /* 0x0000003b003b7308 */ /* 0x000fe20000000800 */
[----:B------:R-:W4:Y:S05]  /*10be0*/  LDSM.16.MT88.4 R24, [R132+0x3800] ;  /* 0x003800008418783b */ /* 0x000f2a0000004200 */
[----:B-----5:R-:W-:Y:S01]  /*10bf0*/  F2FP.BF16.PACK_AB R20, R73, R74 ;  /* 0x0000004a4914723e */ /* 0x020fe200000010ff */
[----:B------:R-:W-:Y:S01]  /*10c00*/  FADD.FTZ R74, R74, R81 ;  /* 0x000000514a4a7221 */ /* 0x000fe20000010000 */
[C---:B---3--:R-:W-:Y:S02]  /*10c10*/  F2FP.BF16.PACK_AB R21, R70.reuse, R75 ;  /* 0x0000004b4615723e */ /* 0x048fe400000010ff */
[----:B------:R-:W3:Y:S01]  /*10c20*/  MUFU.EX2 R50, R50 ;  /* 0x0000003200327308 */ /* 0x000ee20000000800 */
[----:B------:R-:W-:Y:S01]  /*10c30*/  FADD.FTZ R75, R75, R40 ;  /* 0x000000284b4b7221 */ /* 0x000fe20000010000 */
[----:B-1----:R-:W-:Y:S01]  /*10c40*/  F2FP.BF16.PACK_AB R22, R67, R72 ;  /* 0x000000484316723e */ /* 0x002fe200000010ff */
[----:B------:R-:W-:Y:S01]  /*10c50*/  LDSM.16.MT88.4 R40, [R131+0x4400] ;  /* 0x004400008328783b */ /* 0x000fe20000004200 */
[----:B------:R-:W-:Y:S01]  /*10c60*/  FADD.FTZ R73, R73, R74 ;  /* 0x0000004a49497221 */ /* 0x000fe20000010000 */
[----:B--2---:R-:W-:Y:S01]  /*10c70*/  F2FP.BF16.PACK_AB R23, R65, R68 ;  /* 0x000000444117723e */ /* 0x004fe200000010ff */
[----:B------:R-:W-:Y:S02]  /*10c80*/  FADD.FTZ R75, R70, R75 ;  /* 0x0000004b464b7221 */ /* 0x000fe40000010000 */
[----:B------:R-:W-:Y:S02]  /*10c90*/  FADD.FTZ R72, R72, R73 ;  /* 0x0000004948487221 */ /* 0x000fe40000010000 */
[----:B------:R-:W-:Y:S01]  /*10ca0*/  MUFU.EX2 R53, R53 ;  /* 0x0000003500357308 */ /* 0x000fe20000000800 */
[----:B------:R-:W-:Y:S02]  /*10cb0*/  FADD.FTZ R68, R68, R75 ;  /* 0x0000004b44447221 */ /* 0x000fe40000010000 */
[----:B------:R-:W-:Y:S02]  /*10cc0*/  FADD.FTZ R72, R67, R72 ;  /* 0x0000004843487221 */ /* 0x000fe40000010000 */
[----:B------:R-:W-:Y:S05]  /*10cd0*/  FADD.FTZ R65, R65, R68 ;  /* 0x0000004441417221 */ /* 0x000fea0000010000 */
[----:B------:R-:W1:Y:S10]  /*10ce0*/  MUFU.EX2 R46, R113 ;  /* 0x00000071002e7308 */ /* 0x000e740000000800 */
[----:B------:R-:W-:Y:S01]  /*10cf0*/  MUFU.EX2 R49, R49 ;  /* 0x0000003100317308 */ /* 0x000fe20000000800 */
[C---:B----4-:R-:W-:Y:S08]  /*10d00*/  HMMA.16816.F32.BF16 R4, R20.reuse, R24, R4 ;  /* 0x000000181404723c */ /* 0x050ff00000041804 */
[C---:B------:R-:W-:Y:S01]  /*10d10*/  HMMA.16816.F32.BF16 R8, R20.reuse, R26, R8 ;  /* 0x0000001a1408723c */ /* 0x040fe20000041808 */
[----:B------:R-:W2:Y:S01]  /*10d20*/  MUFU.EX2 R66, R66 ;  /* 0x0000004200427308 */ /* 0x000ea20000000800 */
[----:B------:R-:W4:Y:S06]  /*10d30*/  LDSM.16.MT88.4 R24, [R132+0x3c00] ;  /* 0x003c00008418783b */ /* 0x000f2c0000004200 */
[C---:B------:R-:W-:Y:S03]  /*10d40*/  HMMA.16816.F32.BF16 R12, R20.reuse, R32, R12 ;  /* 0x00000020140c723c */ /* 0x040fe6000004180c */
[----:B------:R-:W-:Y:S05]  /*10d50*/  MUFU.EX2 R69, R69 ;  /* 0x0000004500457308 */ /* 0x000fea0000000800 */
[----:B------:R-:W-:Y:S01]  /*10d60*/  HMMA.16816.F32.BF16 R16, R20, R34, R16 ;  /* 0x000000221410723c */ /* 0x000fe20000041810 */
[----:B------:R-:W5:Y:S04]  /*10d70*/  LDSM.16.MT88.4 R32, [R132+0x4000] ;  /* 0x004000008420783b */ /* 0x000f680000004200 */
[----:B------:R-:W2:Y:S02]  /*10d80*/  MUFU.EX2 R52, R52 ;  /* 0x0000003400347308 */ /* 0x000ea40000000800 */
[----:B------:R-:W-:Y:S01]  /*10d90*/  F2FP.BF16.PACK_AB R20, R60, R61 ;  /* 0x0000003d3c14723e */ /* 0x000fe200000010ff */
[----:B------:R-:W-:Y:S01]  /*10da0*/  FADD.FTZ R61, R61, R72 ;  /* 0x000000483d3d7221 */ /* 0x000fe20000010000 */
[----:B------:R-:W-:Y:S01]  /*10db0*/  F2FP.BF16.PACK_AB R21, R71, R58 ;  /* 0x0000003a4715723e */ /* 0x000fe200000010ff */
[----:B------:R-:W-:Y:S02]  /*10dc0*/  LDSM.16.MT88.4 R72, [R132+0x4c00] ;  /* 0x004c00008448783b */ /* 0x000fe40000004200 */
[----:B---3--:R-:W-:Y:S01]  /*10dd0*/  F2FP.BF16.PACK_AB R22, R50, R59 ;  /* 0x0000003b3216723e */ /* 0x008fe200000010ff */
[----:B------:R-:W-:Y:S01]  /*10de0*/  FADD.FTZ R60, R60, R61 ;  /* 0x0000003d3c3c7221 */ /* 0x000fe20000010000 */
[----:B-1----:R-:W-:Y:S01]  /*10df0*/  F2FP.BF16.PACK_AB R23, R46, R53 ;  /* 0x000000352e17723e */ /* 0x002fe200000010ff */
[----:B------:R-:W-:Y:S02]  /*10e00*/  MUFU.EX2 R57, R57 ;  /* 0x0000003900397308 */ /* 0x000fe40000000800 */
[----:B------:R-:W-:Y:S04]  /*10e10*/  FADD.FTZ R59, R59, R60 ;  /* 0x0000003c3b3b7221 */ /* 0x000fe80000010000 */
[----:B------:R-:W-:Y:S04]  /*10e20*/  FADD.FTZ R50, R50, R59 ;  /* 0x0000003b32327221 */ /* 0x000fe80000010000 */
[----:B------:R-:W1:Y:S01]  /*10e30*/  MUFU.EX2 R48, R48 ;  /* 0x0000003000307308 */ /* 0x000e620000000800 */
[C---:B----4-:R-:W-:Y:S08]  /*10e40*/  HMMA.16816.F32.BF16 R4, R20.reuse, R24, R4 ;  /* 0x000000181404723c */ /* 0x050ff00000041804 */
[C---:B------:R-:W-:Y:S01]  /*10e50*/  HMMA.16816.F32.BF16 R8, R20.reuse, R26, R8 ;  /* 0x0000001a1408723c */ /* 0x040fe20000041808 */
[----:B------:R-:W-:Y:S01]  /*10e60*/  MUFU.EX2 R45, R45 ;  /* 0x0000002d002d7308 */ /* 0x000fe20000000800 */
[----:B------:R-:W3:Y:S06]  /*10e70*/  LDSM.16.MT88.4 R24, [R131+0x4000] ;  /* 0x004000008318783b */ /* 0x000eec0000004200 */
[C---:B------:R-:W-:Y:S03]  /*10e80*/  HMMA.16816.F32.BF16 R12, R20.reuse, R36, R12 ;  /* 0x00000024140c723c */ /* 0x040fe6000004180c */
[----:B------:R-:W4:Y:S05]  /*10e90*/  MUFU.EX2 R44, R44 ;  /* 0x0000002c002c7308 */ /* 0x000f2a0000000800 */
[----:B------:R-:W-:Y:S01]  /*10ea0*/  HMMA.16816.F32.BF16 R16, R20, R38, R16 ;  /* 0x000000261410723c */ /* 0x000fe20000041810 */
[----:B------:R-:W3:Y:S04]  /*10eb0*/  LDSM.16.MT88.4 R36, [R132+0x4400] ;  /* 0x004400008424783b */ /* 0x000ee80000004200 */
[----:B------:R-:W-:Y:S02]  /*10ec0*/  MUFU.EX2 R47, R47 ;  /* 0x0000002f002f7308 */ /* 0x000fe40000000800 */
[----:B--2---:R-:W-:Y:S01]  /*10ed0*/  F2FP.BF16.PACK_AB R20, R66, R49 ;  /* 0x000000314214723e */ /* 0x004fe200000010ff */
[----:B------:R-:W-:Y:S01]  /*10ee0*/  FADD.FTZ R49, R49, R50 ;  /* 0x0000003231317221 */ /* 0x000fe20000010000 */
[----:B------:R-:W-:Y:S03]  /*10ef0*/  F2FP.BF16.PACK_AB R21, R52, R69 ;  /* 0x000000453415723e */ /* 0x000fe600000010ff */
[----:B-1----:R-:W-:Y:S01]  /*10f00*/  F2FP.BF16.PACK_AB R22, R48, R57 ;  /* 0x000000393016723e */ /* 0x002fe200000010ff */
[----:B------:R-:W-:Y:S02]  /*10f10*/  FADD.FTZ R66, R66, R49 ;  /* 0x0000003142427221 */ /* 0x000fe40000010000 */
[----:B------:R-:W1:Y:S02]  /*10f20*/  MUFU.EX2 R64, R64 ;  /* 0x0000004000407308 */ /* 0x000e640000000800 */
[----:B------:R-:W-:Y:S01]  /*10f30*/  FADD.FTZ R57, R57, R66 ;  /* 0x0000004239397221 */ /* 0x000fe20000010000 */
[----:B----4-:R-:W-:Y:S03]  /*10f40*/  F2FP.BF16.PACK_AB R23, R44, R45 ;  /* 0x0000002d2c17723e */ /* 0x010fe600000010ff */
[----:B------:R-:W-:Y:S04]  /*10f50*/  FADD.FTZ R48, R48, R57 ;  /* 0x0000003930307221 */ /* 0x000fe80000010000 */
[----:B------:R-:W-:Y:S01]  /*10f60*/  MUFU.EX2 R63, R63 ;  /* 0x0000003f003f7308 */ /* 0x000fe20000000800 */
[C---:B-----5:R-:W-:Y:S08]  /*10f70*/  HMMA.16816.F32.BF16 R4, R20.reuse, R32, R4 ;  /* 0x000000201404723c */ /* 0x060ff00000041804 */
[C---:B------:R-:W-:Y:S01]  /*10f80*/  HMMA.16816.F32.BF16 R8, R20.reuse, R34, R8 ;  /* 0x000000221408723c */ /* 0x040fe20000041808 */
[----:B------:R-:W2:Y:S01]  /*10f90*/  MUFU.EX2 R62, R62 ;  /* 0x0000003e003e7308 */ /* 0x000ea20000000800 */
[----:B------:R-:W-:Y:S06]  /*10fa0*/  LDSM.16.MT88.4 R32, [R131+0x4800] ;  /* 0x004800008320783b */ /* 0x000fec0000004200 */
[C---:B---3--:R-:W-:Y:S03]  /*10fb0*/  HMMA.16816.F32.BF16 R12, R20.reuse, R24, R12 ;  /* 0x00000018140c723c */ /* 0x048fe6000004180c */
[----:B------:R-:W-:Y:S05]  /*10fc0*/  MUFU.EX2 R56, R56 ;  /* 0x0000003800387308 */ /* 0x000fea0000000800 */
[----:B------:R-:W-:Y:S01]  /*10fd0*/  HMMA.16816.F32.BF16 R16, R20, R26, R16 ;  /* 0x0000001a1410723c */ /* 0x000fe20000041810 */
[----:B------:R-:W3:Y:S04]  /*10fe0*/  LDSM.16.MT88.4 R24, [R132+0x4800] ;  /* 0x004800008418783b */ /* 0x000ee80000004200 */
[----:B------:R-:W4:Y:S02]  /*10ff0*/  MUFU.EX2 R55, R110 ;  /* 0x0000006e00377308 */ /* 0x000f240000000800 */
[----:B-1----:R-:W-:Y:S01]  /*11000*/  F2FP.BF16.PACK_AB R20, R64, R47 ;  /* 0x0000002f4014723e */ /* 0x002fe200000010ff */
[----:B------:R-:W-:Y:S01]  /*11010*/  FADD.FTZ R47, R47, R48 ;  /* 0x000000302f2f7221 */ /* 0x000fe20000010000 */
[----:B--2---:R-:W-:Y:S03]  /*11020*/  F2FP.BF16.PACK_AB R21, R62, R63 ;  /* 0x0000003f3e15723e */ /* 0x004fe600000010ff */
[----:B------:R-:W-:Y:S03]  /*11030*/  FADD.FTZ R47, R64, R47 ;  /* 0x0000002f402f7221 */ /* 0x000fe60000010000 */
[----:B------:R-:W-:Y:S10]  /*11040*/  MUFU.EX2 R51, R51 ;  /* 0x0000003300337308 */ /* 0x000ff40000000800 */
[----:B------:R-:W1:Y:S01]  /*11050*/  MUFU.EX2 R76, R76 ;  /* 0x0000004c004c7308 */ /* 0x000e620000000800 */
[C---:B----4-:R-:W-:Y:S01]  /*11060*/  F2FP.BF16.PACK_AB R22, R55.reuse, R56 ;  /* 0x000000383716723e */ /* 0x050fe200000010ff */
[----:B------:R-:W-:Y:S04]  /*11070*/  FADD.FTZ R56, R56, R47 ;  /* 0x0000002f38387221 */ /* 0x000fe80000010000 */
[----:B------:R-:W-:Y:S04]  /*11080*/  FADD.FTZ R55, R55, R56 ;  /* 0x0000003837377221 */ /* 0x000fe80000010000 */
[----:B------:R-:W-:Y:S10]  /*11090*/  MUFU.EX2 R78, R78 ;  /* 0x0000004e004e7308 */ /* 0x000ff40000000800 */
[----:B------:R-:W2:Y:S01]  /*110a0*/  MUFU.EX2 R77, R77 ;  /* 0x0000004d004d7308 */ /* 0x000ea20000000800 */
[----:B-1----:R-:W-:Y:S09]  /*110b0*/  F2FP.BF16.PACK_AB R23, R76, R51 ;  /* 0x000000334c17723e */ /* 0x002ff200000010ff */
[----:B------:R-:W-:Y:S01]  /*110c0*/  MUFU.EX2 R79, R79 ;  /* 0x0000004f004f7308 */ /* 0x000fe20000000800 */
[C---:B------:R-:W-:Y:S08]  /*110d0*/  HMMA.16816.F32.BF16 R4, R20.reuse, R36, R4 ;  /* 0x000000241404723c */ /* 0x040ff00000041804 */
[C---:B------:R-:W-:Y:S01]  /*110e0*/  HMMA.16816.F32.BF16 R8, R20.reuse, R38, R8 ;  /* 0x000000261408723c */ /* 0x040fe20000041808 */
[----:B------:R-:W1:Y:S06]  /*110f0*/  MUFU.EX2 R92, R92 ;  /* 0x0000005c005c7308 */ /* 0x000e6c0000000800 */
[----:B------:R-:W-:Y:S01]  /*11100*/  FADD.FTZ R38, R58, R65 ;  /* 0x000000413a267221 */ /* 0x000fe20000010000 */
[C---:B------:R-:W-:Y:S03]  /*11110*/  HMMA.16816.F32.BF16 R12, R20.reuse, R40, R12 ;  /* 0x00000028140c723c */ /* 0x040fe6000004180c */
[----:B------:R-:W-:Y:S01]  /*11120*/  MUFU.EX2 R87, R87 ;  /* 0x0000005700577308 */ /* 0x000fe20000000800 */
[----:B------:R-:W-:Y:S04]  /*11130*/  FADD.FTZ R38, R71, R38 ;  /* 0x0000002647267221 */ /* 0x000fe80000010000 */
[----:B------:R-:W-:Y:S04]  /*11140*/  HMMA.16816.F32.BF16 R16, R20, R42, R16 ;  /* 0x0000002a1410723c */ /* 0x000fe80000041810 */
[----:B------:R-:W-:Y:S01]  /*11150*/  FADD.FTZ R53, R53, R38 ;  /* 0x0000002635357221 */ /* 0x000fe20000010000 */
[----:B------:R-:W4:Y:S02]  /*11160*/  MUFU.EX2 R54, R54 ;  /* 0x0000003600367308 */ /* 0x000f240000000800 */
        /* <DEDUP_REMOVED lines=10> */
[----:B----4-:R-:W-:Y:S03]  /*11210*/  F2FP.BF16.PACK_AB R22, R54, R87 ;  /* 0x000000573616723e */ /* 0x010fe600000010ff */
[----:B------:R-:W-:Y:S03]  /*11220*/  FADD.FTZ R62, R62, R63 ;  /* 0x0000003f3e3e7221 */ /* 0x000fe60000010000 */
[----:B------:R-:W-:Y:S01]  /*11230*/  MUFU.EX2 R30, R30 ;  /* 0x0000001e001e7308 */ /* 0x000fe20000000800 */
[----:B------:R-:W-:Y:S04]  /*11240*/  FADD.FTZ R51, R51, R62 ;  /* 0x0000003e33337221 */ /* 0x000fe80000010000 */
[----:B------:R-:W-:Y:S04]  /*11250*/  FADD.FTZ R76, R76, R51 ;  /* 0x000000334c4c7221 */ /* 0x000fe80000010000 */
[----:B------:R-:W-:Y:S01]  /*11260*/  FADD.FTZ R79, R79, R76 ;  /* 0x0000004c4f4f7221 */ /* 0x000fe20000010000 */
[----:B------:R-:W2:Y:S03]  /*11270*/  MUFU.EX2 R95, R95 ;  /* 0x0000005f005f7308 */ /* 0x000ea60000000800 */
[----:B------:R-:W-:Y:S01]  /*11280*/  FADD.FTZ R92, R92, R79 ;  /* 0x0000004f5c5c7221 */ /* 0x000fe20000010000 */
[----:B-1----:R-:W-:Y:S06]  /*11290*/  F2FP.BF16.PACK_AB R23, R94, R93 ;  /* 0x0000005d5e17723e */ /* 0x002fec00000010ff */
[----:B------:R-:W-:Y:S01]  /*112a0*/  MUFU.EX2 R96, R96 ;  /* 0x0000006000607308 */ /* 0x000fe20000000800 */
[C---:B---3--:R-:W-:Y:S08]  /*112b0*/  HMMA.16816.F32.BF16 R4, R20.reuse, R24, R4 ;  /* 0x000000181404723c */ /* 0x048ff00000041804 */
[C---:B------:R-:W-:Y:S01]  /*112c0*/  HMMA.16816.F32.BF16 R8, R20.reuse, R26, R8 ;  /* 0x0000001a1408723c */ /* 0x040fe20000041808 */
[----:B------:R-:W1:Y:S01]  /*112d0*/  MUFU.EX2 R97, R97 ;  /* 0x0000006100617308 */ /* 0x000e620000000800 */
[----:B------:R-:W3:Y:S02]  /*112e0*/  LDSM.16.MT88.4 R24, [R131+0x4c00] ;  /* 0x004c00008318783b */ /* 0x000ee40000004200 */
[----:B--2---:R-:W-:Y:S04]  /*112f0*/  F2FP.BF16.PACK_AB R80, R95, R30 ;  /* 0x0000001e5f50723e */ /* 0x004fe800000010ff */
[C---:B------:R-:W-:Y:S03]  /*11300*/  HMMA.16816.F32.BF16 R12, R20.reuse, R32, R12 ;  /* 0x00000020140c723c */ /* 0x040fe6000004180c */
[----:B------:R-:W-:Y:S05]  /*11310*/  MUFU.EX2 R36, R158 ;  /* 0x0000009e00247308 */ /* 0x000fea0000000800 */
[----:B------:R-:W-:Y:S05]  /*11320*/  HMMA.16816.F32.BF16 R16, R20, R34, R16 ;  /* 0x000000221410723c */ /* 0x000fea0000041810 */
[----:B------:R-:W2:Y:S01]  /*11330*/  MUFU.EX2 R31, R31 ;  /* 0x0000001f001f7308 */ /* 0x000ea20000000800 */
[----:B-1----:R-:W-:Y:S09]  /*11340*/  F2FP.BF16.PACK_AB R81, R97, R96 ;  /* 0x000000606151723e */ /* 0x002ff200000010ff */
[----:B------:R-:W-:Y:S10]  /*11350*/  MUFU.EX2 R28, R28 ;  /* 0x0000001c001c7308 */ /* 0x000ff40000000800 */
[----:B------:R-:W1:Y:S01]  /*11360*/  MUFU.EX2 R29, R29 ;  /* 0x0000001d001d7308 */ /* 0x000e620000000800 */
[----:B--2---:R-:W-:Y:S02]  /*11370*/  F2FP.BF16.PACK_AB R82, R31, R36 ;  /* 0x000000241f52723e */ /* 0x004fe400000010ff */
[----:B-1----:R-:W-:Y:S07]  /*11380*/  F2FP.BF16.PACK_AB R83, R29, R28 ;  /* 0x0000001c1d53723e */ /* 0x002fee00000010ff */
[C---:B------:R-:W-:Y:S07]  /*11390*/  HMMA.16816.F32.BF16 R68, R80.reuse, R72, R4 ;  /* 0x000000485044723c */ /* 0x040fee0000041804 */
[----:B------:R-:W-:Y:S01]  /*113a0*/  FADD.FTZ R4, R78, R55 ;  /* 0x000000374e047221 */ /* 0x000fe20000010000 */
[C---:B------:R-:W-:Y:S04]  /*113b0*/  HMMA.16816.F32.BF16 R72, R80.reuse, R74, R8 ;  /* 0x0000004a5048723c */ /* 0x040fe80000041808 */
[----:B------:R-:W-:Y:S02]  /*113c0*/  FADD.FTZ R4, R77, R4 ;  /* 0x000000044d047221 */ /* 0x000fe40000010000 */
[----:B------:R-:W-:Y:S02]  /*113d0*/  FADD.FTZ R5, R93, R92 ;  /* 0x0000005c5d057221 */ /* 0x000fe40000010000 */
[----:B------:R-:W-:Y:S01]  /*113e0*/  FADD.FTZ R3, R87, R4 ;  /* 0x0000000457037221 */ /* 0x000fe20000010000 */
[C---:B---3--:R-:W-:Y:S03]  /*113f0*/  HMMA.16816.F32.BF16 R76, R80.reuse, R24, R12 ;  /* 0x00000018504c723c */ /* 0x048fe6000004180c */
[----:B------:R-:W-:Y:S01]  /*11400*/  FADD.FTZ R3, R54, R3 ;  /* 0x0000000336037221 */ /* 0x000fe20000010000 */
[----:B------:R-:W-:Y:S01]  /*11410*/  MOV R87, R0 ;  /* 0x0000000000577202 */ /* 0x000fe20000000f00 */
        /* <DEDUP_REMOVED lines=10> */
[----:B------:R-:W-:-:S05]  /*114c0*/  @P0 BRA `(.L_x_4096) ;  /* 0xffffcfc000000947 */ /* 0x000fca000383ffff */
.L_x_4092:
        /* <DEDUP_REMOVED lines=140> */
.L_x_4098:
[----:B-1----:R-:W-:Y:S05]  /*11d90*/  BSYNC B0 ;  /* 0x0000000000007941 */ /* 0x002fea0003800000 */
.L_x_4097:
        /* <DEDUP_REMOVED lines=23> */
.L_x_4099:
        /* <DEDUP_REMOVED lines=15> */
.L_x_5239:


//--------------------- .text._ZN5flash24flash_fwd_splitkv_kernelI23Flash_fwd_kernel_traitsILi32ELi64ELi128ELi4ELb0ELb0EN7cutlass10bfloat16_tE19Flash_kernel_traitsILi32ELi64ELi128ELi4ES3_EELb1ELb0ELb0ELb1ELb1ELb0ELb0ELb0EEEvNS_16Flash_fwd_paramsE --------------------------
	.section	.text._ZN5flash24flash_fwd_splitkv_kernelI23Flash_fwd_kernel_traitsILi32ELi64ELi128ELi4ELb0ELb0EN7cutlass10bfloat16_tE19Flash_kernel_traitsILi32ELi64ELi128ELi4ES3_EELb1ELb0ELb0ELb1ELb1ELb0ELb0ELb0EEEvNS_16Flash_fwd_paramsE,"ax",@progbits
	.sectioninfo	@"SHI_REGISTERS=168"
	.align	128
        .global         _ZN5flash24flash_fwd_splitkv_kernelI23Flash_fwd_kernel_traitsILi32ELi64ELi128ELi4ELb0ELb0EN7cutlass10bfloat16_tE19Flash_kernel_traitsILi32ELi64ELi128ELi4ES3_EELb1ELb0ELb0ELb1ELb1ELb0ELb0ELb0EEEvNS_16Flash_fwd_paramsE
        .type           _ZN5flash24flash_fwd_splitkv_kernelI23Flash_fwd_kernel_traitsILi32ELi64ELi128ELi4ELb0ELb0EN7cutlass10bfloat16_tE19Flash_kernel_traitsILi32ELi64ELi128ELi4ES3_EELb1ELb0ELb0ELb1ELb1ELb0ELb0ELb0EEEvNS_16Flash_fwd_paramsE,@function
        .size           _ZN5flash24flash_fwd_splitkv_kernelI23Flash_fwd_kernel_traitsILi32ELi64ELi128ELi4ELb0ELb0EN7cutlass10bfloat16_tE19Flash_kernel_traitsILi32ELi64ELi128ELi4ES3_EELb1ELb0ELb0ELb1ELb1ELb0ELb0ELb0EEEvNS_16Flash_fwd_paramsE,(.L_x_5240 - _ZN5flash24flash_fwd_splitkv_kernelI23Flash_fwd_kernel_traitsILi32ELi64ELi128ELi4ELb0ELb0EN7cutlass10bfloat16_tE19Flash_kernel_traitsILi32ELi64ELi128ELi4ES3_EELb1ELb0ELb0ELb1ELb1ELb0ELb0ELb0EEEvNS_16Flash_fwd_paramsE)
        .other          _ZN5flash24flash_fwd_splitkv_kernelI23Flash_fwd_kernel_traitsILi32ELi64ELi128ELi4ELb0ELb0EN7cutlass10bfloat16_tE19Flash_kernel_traitsILi32ELi64ELi128ELi4ES3_EELb1ELb0ELb0ELb1ELb1ELb0ELb0ELb0EEEvNS_16Flash_fwd_paramsE,@"STO_CUDA_ENTRY STV_DEFAULT"
_ZN5flash24flash_fwd_splitkv_kernelI23Flash_fwd_kernel_traitsILi32ELi64ELi128ELi4ELb0ELb0EN7cutlass10bfloat16_tE19Flash_kernel_traitsILi32ELi64ELi128ELi4ES3_EELb1ELb0ELb0ELb1ELb1ELb0ELb0ELb0EEEvNS_16Flash_fwd_paramsE:
.text._ZN5flash24flash_fwd_splitkv_kernelI23Flash_fwd_kernel_traitsILi32ELi64ELi128ELi4ELb0ELb0EN7cutlass10bfloat16_tE19Flash_kernel_traitsILi32ELi64ELi128ELi4ES3_EELb1ELb0ELb0ELb1ELb1ELb0ELb0ELb0EEEvNS_16Flash_fwd_paramsE:
        /* <DEDUP_REMOVED lines=11> */
[----:B------:R-:W-:Y:S01]  /*00b0*/  @P2 IMAD.WIDE R2, R29, R0, c[0x0][0x258] ;  /* 0x000096001d022625 */ /* 0x000fe200078e0200 */
[----:B------:R-:W2:Y:S05]  /*00c0*/  @P0 LDG.E R13, [R4.64] ;  /* 0x0000000c040d0981 */ /* 0x000eaa000c1e1900 */
[----:B------:R-:W2:Y:S01]  /*00d0*/  @P2 LDG.E R2, [R2.64] ;  /* 0x0000000c02022981 */ /* 0x000ea2000c1e1900 */
[----:B------:R-:W-:-:S03]  /*00e0*/  @!P2 ISETP.NE.U32.AND P1, PT, RZ, c[0x0][0x268], PT ;  /* 0x00009a00ff00aa0c */ /* 0x000fc60003f25070 */
[----:B------:R-:W1:Y:S01]  /*00f0*/  S2R R17, SR_CTAID.X ;  /* 0x0000000000117919 */ /* 0x000e620000002500 */
[----:B------:R-:W-:-:S04]  /*0100*/  @!P2 ISETP.NE.AND.EX P1, PT, RZ, c[0x0][0x26c], PT, P1 ;  /* 0x00009b00ff00aa0c */ /* 0x000fc80003f25310 */
[----:B------:R-:W-:Y:S01]  /*0110*/  @!P2 SEL R0, RZ, c[0x0][0x21c], !P1 ;  /* 0x00008700ff00aa07 */ /* 0x000fe20004800000 */
[----:B-1----:R-:W-:-:S05]  /*0120*/  IMAD.SHL.U32 R90, R17, 0x40, RZ ;  /* 0x00000040115a7824 */ /* 0x002fca00078e00ff */
[----:B------:R-:W-:Y:S01]  /*0130*/  ISETP.GE.AND P0, PT, R90, c[0x0][0x214], PT ;  /* 0x000085005a007a0c */ /* 0x000fe20003f06270 */
[--C-:B--2---:R-:W-:Y:S01]  /*0140*/  @P2 IMAD.IADD R87, R2, 0x1, -R13.reuse ;  /* 0x0000000102572824 */ /* 0x104fe200078e0a0d */
[----:B------:R-:W-:-:S11]  /*0150*/  @!P2 IADD3 R87, R0, c[0x0][0x218], -R13 ;  /* 0x000086000057aa10 */ /* 0x000fd60007ffe80d */
        /* <DEDUP_REMOVED lines=26> */
[----:B------:R-:W-:Y:S01]  /*0300*/  LOP3.LUT P3, RZ, R86, 0x3, RZ, 0xc0, !PT ;  /* 0x0000000356ff7812 */ /* 0x000fe2000786c0ff */
[----:B------:R-:W-:Y:S01]  /*0310*/  IMAD R0, R0, c[0x0][0x1e0], RZ ;  /* 0x0000780000007a24 */ /* 0x000fe200078e02ff */
[----:B------:R-:W-:Y:S02]  /*0320*/  LOP3.LUT R3, R2, 0x1ffffffc, RZ, 0xc0, !PT ;  /* 0x1ffffffc02037812 */ /* 0x000fe400078ec0ff */
[----:B------:R-:W-:Y:S01]  /*0330*/  SHF.R.S32.HI R2, RZ, 0x2, R2 ;  /* 0x00000002ff027819 */ /* 0x000fe20000011402 */
[----:B------:R-:W-:Y:S01]  /*0340*/  IMAD R5, R29, c[0x0][0x1e4], R0 ;  /* 0x000079001d057a24 */ /* 0x000fe200078e0200 */
[----:B------:R-:W-:Y:S01]  /*0350*/  IADD3 R7, -R90, c[0x0][0x214], RZ ;  /* 0x000085005a077a10 */ /* 0x000fe20007ffe1ff */
[----:B------:R-:W-:Y:S01]  /*0360*/  IMAD.IADD R10, R86, 0x1, -R3 ;  /* 0x00000001560a7824 */ /* 0x000fe200078e0a03 */
[----:B------:R-:W-:-:S02]  /*0370*/  SHF.R.S32.HI R3, RZ, 0x1f, R90 ;  /* 0x0000001fff037819 */ /* 0x000fc4000001145a */
[----:B------:R-:W-:Y:S01]  /*0380*/  SHF.R.S32.HI R0, RZ, 0x1f, R2 ;  /* 0x0000001fff007819 */ /* 0x000fe20000011402 */
[----:B------:R-:W-:Y:S01]  /*0390*/  IMAD.SHL.U32 R10, R10, 0x8, RZ ;  /* 0x000000080a0a7824 */ /* 0x000fe200078e00ff */
[----:B------:R-:W-:Y:S01]  /*03a0*/  ISETP.GE.OR P2, PT, R2, R7, P3 ;  /* 0x000000070200720c */ /* 0x000fe20001f46670 */
[----:B------:R-:W-:-:S03]  /*03b0*/  IMAD R3, R3, c[0x0][0x1e8], RZ ;  /* 0x00007a0003037a24 */ /* 0x000fc600078e02ff */
[----:B------:R-:W-:Y:S01]  /*03c0*/  SHF.R.S32.HI R11, RZ, 0x1f, R10 ;  /* 0x0000001fff0b7819 */ /* 0x000fe2000001140a */
[----:B------:R-:W-:-:S04]  /*03d0*/  IMAD R3, R90, c[0x0][0x1ec], R3 ;  /* 0x00007b005a037a24 */ /* 0x000fc800078e0203 */
        /* <DEDUP_REMOVED lines=8> */
[----:B------:R-:W-:Y:S01]  /*0460*/  IMAD R5, R0, c[0x0][0x1e8], RZ ;  /* 0x00007a0000057a24 */ /* 0x000fe200078e02ff */
[----:B------:R-:W-:Y:S01]  /*0470*/  IADD3 R11, R11, R3, RZ ;  /* 0x000000030b0b7210 */ /* 0x000fe20007ffe0ff */
[----:B------:R-:W-:Y:S02]  /*0480*/  IMAD R3, R29, c[0x0][0x1c0], R4 ;  /* 0x000070001d037a24 */ /* 0x000fe400078e0204 */
[C---:B------:R-:W-:Y:S02]  /*0490*/  IMAD R5, R2.reuse, c[0x0][0x1ec], R5 ;  /* 0x00007b0002057a24 */ /* 0x040fe400078e0205 */
[----:B------:R-:W-:Y:S02]  /*04a0*/  IMAD R3, R3, c[0x0][0x214], R90 ;  /* 0x0000850003037a24 */ /* 0x000fe400078e025a */
[----:B------:R-:W-:-:S03]  /*04b0*/  IMAD.WIDE.U32 R10, R2, c[0x0][0x1e8], R10 ;  /* 0x00007a00020a7a25 */ /* 0x000fc600078e000a */
[----:B------:R-:W-:Y:S01]  /*04c0*/  IADD3 R6, P0, R3, R2, RZ ;  /* 0x0000000203067210 */ /* 0x000fe20007f1e0ff */
[----:B------:R-:W-:Y:S01]  /*04d0*/  IMAD.MOV.U32 R4, RZ, RZ, 0x40 ;  /* 0x00000040ff047424 */ /* 0x000fe200078e00ff */
[----:B------:R-:W-:Y:S01]  /*04e0*/  LEA R8, P1, R10, c[0x0][0x1d0], 0x1 ;  /* 0x000074000a087a11 */ /* 0x000fe200078208ff */
[----:B------:R-:W-:Y:S01]  /*04f0*/  IMAD.IADD R5, R11, 0x1, R5 ;  /* 0x000000010b057824 */ /* 0x000fe200078e0205 */
[----:B------:R-:W-:Y:S01]  /*0500*/  IADD3 R2, R2, 0x20, RZ ;  /* 0x0000002002027810 */ /* 0x000fe20007ffe0ff */
[----:B------:R-:W-:Y:S01]  /*0510*/  IMAD.WIDE.U32 R12, R4, c[0x0][0x1e8], RZ ;  /* 0x00007a00040c7a25 */ /* 0x000fe200078e00ff */
[----:B------:R-:W-:Y:S02]  /*0520*/  LEA.HI.X.SX32 R3, R3, R0, 0x1, P0 ;  /* 0x0000000003037211 */ /* 0x000fe400000f0eff */
[----:B------:R-:W-:Y:S01]  /*0530*/  LEA.HI.X R9, R10, c[0x0][0x1d4], R5, 0x1, P1 ;  /* 0x000075000a097a11 */ /* 0x000fe200008f0c05 */
[----:B------:R-:W-:Y:S01]  /*0540*/  IMAD R5, R4, c[0x0][0x1ec], RZ ;  /* 0x00007b0004057a24 */ /* 0x000fe200078e02ff */
[----:B------:R-:W-:-:S02]  /*0550*/  ISETP.GE.OR P3, PT, R2, R7, P3 ;  /* 0x000000070200720c */ /* 0x000fc40001f66670 */
[----:B------:R-:W-:Y:S01]  /*0560*/  LEA R10, P0, R6, c[0x0][0x200], 0x2 ;  /* 0x00008000060a7a11 */ /* 0x000fe200078010ff */
[----:B------:R1:W-:Y:S01]  /*0570*/  STG.E.128 [R8.64], RZ ;  /* 0x000000ff08007986 */ /* 0x0003e2000c101d0c */
[----:B------:R-:W-:Y:S02]  /*0580*/  IADD3 R4, P1, R8, R12, RZ ;  /* 0x0000000c08047210 */ /* 0x000fe40007f3e0ff */
        /* <DEDUP_REMOVED lines=9> */
.L_x_4100:
        /* <DEDUP_REMOVED lines=19> */
.L_x_4101:
[----:B-1----:R-:W-:Y:S01]  /*0750*/  IABS R2, c[0x0][0x2d0] ;  /* 0x0000b40000027a13 */ /* 0x002fe20000000000 */
[----:B------:R-:W-:Y:S05]  /*0760*/  @P6 BRA `(.L_x_4102) ;  /* 0x0000049000006947 */ /* 0x000fea0003800000 */
        /* <DEDUP_REMOVED lines=27> */
[----:B------:R-:W-:-:S03]  /*0920*/  IMAD.MOV R3, RZ, RZ, -R3 ;  /* 0x000000ffff037224 */ /* 0x000fc600078e0a03 */
[----:B------:R-:W1:Y:S01]  /*0930*/  I2F.RP R7, R0 ;  /* 0x0000000000077306 */ /* 0x000e620000209400 */
[----:B------:R-:W-:-:S05]  /*0940*/  IMAD R14, R3, c[0x0][0x2d0], R14 ;  /* 0x0000b400030e7a24 */ /* 0x000fca00078e020e */
[----:B------:R-:W-:Y:S02]  /*0950*/  SHF.R.S32.HI R3, RZ, 0x1f, R14 ;  /* 0x0000001fff037819 */ /* 0x000fe4000001140e */
        /* <DEDUP_REMOVED lines=21> */
[----:B------:R-:W-:-:S04]  /*0ab0*/  @!P1 LOP3.LUT R10, RZ, c[0x0][0x1c8], RZ, 0x33, !PT ;  /* 0x00007200ff0a9a12 */ /* 0x000fc800078e33ff */
[----:B------:R-:W-:-:S05]  /*0ac0*/  SHF.R.S32.HI R15, RZ, 0x1f, R10 ;  /* 0x0000001fff0f7819 */ /* 0x000fca000001140a */
[----:B------:R-:W-:-:S04]  /*0ad0*/  IMAD R21, R15, c[0x0][0x1b0], RZ ;  /* 0x00006c000f157a24 */ /* 0x000fc800078e02ff */
[----:B------:R-:W-:Y:S01]  /*0ae0*/  IMAD R21, R10, c[0x0][0x1b4], R21 ;  /* 0x00006d000a157a24 */ /* 0x000fe200078e0215 */
[----:B--2---:R-:W-:Y:S01]  /*0af0*/  SHF.R.S32.HI R25, RZ, 0x1f, R26 ;  /* 0x0000001fff197819 */ /* 0x004fe2000001141a */
[----:B------:R-:W-:-:S04]  /*0b00*/  IMAD.WIDE.U32 R6, R26, c[0x0][0x180], RZ ;  /* 0x000060001a067a25 */ /* 0x000fc800078e00ff */
[C---:B------:R-:W-:Y:S02]  /*0b10*/  IMAD R5, R25.reuse, c[0x0][0x180], RZ ;  /* 0x0000600019057a24 */ /* 0x040fe400078e02ff */
[----:B------:R-:W-:Y:S02]  /*0b20*/  IMAD R25, R25, c[0x0][0x188], RZ ;  /* 0x0000620019197a24 */ /* 0x000fe400078e02ff */
[----:B------:R-:W-:Y:S02]  /*0b30*/  IMAD R0, R26, c[0x0][0x184], R5 ;  /* 0x000061001a007a24 */ /* 0x000fe400078e0205 */
[----:B------:R-:W-:Y:S02]  /*0b40*/  IMAD R5, R3, c[0x0][0x198], RZ ;  /* 0x0000660003057a24 */ /* 0x000fe400078e02ff */
[----:B------:R-:W-:Y:S02]  /*0b50*/  IMAD.IADD R7, R7, 0x1, R0 ;  /* 0x0000000107077824 */ /* 0x000fe400078e0200 */
[----:B------:R-:W-:-:S02]  /*0b60*/  IMAD R5, R14, c[0x0][0x19c], R5 ;  /* 0x000067000e057a24 */ /* 0x000fc400078e0205 */
[----:B------:R-:W-:-:S04]  /*0b70*/  IMAD.WIDE.U32 R6, R14, c[0x0][0x198], R6 ;  /* 0x000066000e067a25 */ /* 0x000fc800078e0006 */
[C---:B------:R-:W-:Y:S01]  /*0b80*/  IMAD R25, R26.reuse, c[0x0][0x18c], R25 ;  /* 0x000063001a197a24 */ /* 0x040fe200078e0219 */
[----:B------:R-:W-:Y:S01]  /*0b90*/  IADD3 R7, R7, R5, RZ ;  /* 0x0000000507077210 */ /* 0x000fe20007ffe0ff */
[----:B------:R-:W-:-:S04]  /*0ba0*/  IMAD.WIDE.U32 R26, R26, c[0x0][0x188], RZ ;  /* 0x000062001a1a7a25 */ /* 0x000fc800078e00ff */
[----:B------:R-:W-:-:S04]  /*0bb0*/  IMAD.WIDE.U32 R6, R10, c[0x0][0x1b0], R6 ;  /* 0x00006c000a067a25 */ /* 0x000fc800078e0006 */
[----:B------:R-:W-:Y:S01]  /*0bc0*/  IMAD.IADD R25, R27, 0x1, R25 ;  /* 0x000000011b197824 */ /* 0x000fe200078e0219 */
[----:B------:R-:W-:Y:S01]  /*0bd0*/  IADD3 R21, R7, R21, RZ ;  /* 0x0000001507157210 */ /* 0x000fe20007ffe0ff */
[----:B------:R-:W-:Y:S01]  /*0be0*/  IMAD.MOV.U32 R20, RZ, RZ, R6 ;  /* 0x000000ffff147224 */ /* 0x000fe200078e0006 */
[----:B------:R-:W-:Y:S05]  /*0bf0*/  BRA `(.L_x_4103) ;  /* 0x0000033000007947 */ /* 0x000fea0003800000 */
.L_x_4102:
[----:B------:R-:W-:Y:S01]  /*0c00*/  IABS R12, c[0x0][0x1c8] ;  /* 0x00007200000c7a13 */ /* 0x000fe20000000000 */
[----:B------:R-:W-:Y:S01]  /*0c10*/  IMAD.MOV.U32 R6, RZ, RZ, RZ ;  /* 0x000000ffff067224 */ /* 0x000fe200078e00ff */
[----:B------:R-:W-:Y:S02]  /*0c20*/  LEA R14, R84, 0xffffff80, 0x7 ;  /* 0xffffff80540e7811 */ /* 0x000fe400078e38ff */
[----:B------:R-:W1:Y:S01]  /*0c30*/  I2F.RP R8, R12 ;  /* 0x0000000c00087306 */ /* 0x000e620000209400 */
[----:B-----5:R-:W-:-:S07]  /*0c40*/  SHF.R.S32.HI R25, RZ, 0x1f, R0 ;  /* 0x0000001fff197819 */ /* 0x020fce0000011400 */
[----:B-1----:R-:W1:Y:S02]  /*0c50*/  MUFU.RCP R7, R8 ;  /* 0x0000000800077308 */ /* 0x002e640000001000 */
[----:B-1----:R-:W-:Y:S02]  /*0c60*/  IADD3 R7, R7, 0xffffffe, RZ ;  /* 0x0ffffffe07077810 */ /* 0x002fe40007ffe0ff */
[----:B------:R-:W-:-:S04]  /*0c70*/  IADD3 R8, P1, R13, R14, RZ ;  /* 0x0000000e0d087210 */ /* 0x000fc80007f3e0ff */
[----:B------:R-:W1:Y:S02]  /*0c80*/  F2I.FTZ.U32.TRUNC.NTZ R7, R7 ;  /* 0x0000000700077305 */ /* 0x000e64000021f000 */
[----:B-1----:R-:W-:-:S05]  /*0c90*/  IADD3 R3, RZ, -R7, RZ ;  /* 0x80000007ff037210 */ /* 0x002fca0007ffe0ff */
[----:B------:R-:W-:Y:S01]  /*0ca0*/  IMAD R5, R3, R12, RZ ;  /* 0x0000000c03057224 */ /* 0x000fe200078e02ff */
[----:B------:R-:W-:-:S03]  /*0cb0*/  IABS R3, R4 ;  /* 0x0000000400037213 */ /* 0x000fc60000000000 */
[----:B------:R-:W-:-:S06]  /*0cc0*/  IMAD.HI.U32 R6, R7, R5, R6 ;  /* 0x0000000507067227 */ /* 0x000fcc00078e0006 */
[----:B------:R-:W-:Y:S01]  /*0cd0*/  IMAD.HI.U32 R10, R6, R3, RZ ;  /* 0x00000003060a7227 */ /* 0x000fe200078e00ff */
[----:B------:R-:W-:-:S04]  /*0ce0*/  SHF.R.S32.HI R6, RZ, 0x1f, R13 ;  /* 0x0000001fff067819 */ /* 0x000fc8000001140d */
[----:B------:R-:W-:-:S05]  /*0cf0*/  IADD3 R5, -R10, RZ, RZ ;  /* 0x000000ff0a057210 */ /* 0x000fca0007ffe1ff */
[----:B------:R-:W-:Y:S01]  /*0d00*/  IMAD R5, R12, R5, R3 ;  /* 0x000000050c057224 */ /* 0x000fe200078e0203 */
[----:B------:R-:W-:-:S04]  /*0d10*/  SHF.R.S32.HI R3, RZ, 0x1f, R14 ;  /* 0x0000001fff037819 */ /* 0x000fc8000001140e */
[----:B------:R-:W-:Y:S02]  /*0d20*/  ISETP.GT.U32.AND P0, PT, R12, R5, PT ;  /* 0x000000050c00720c */ /* 0x000fe40003f04070 */
[C---:B------:R-:W-:Y:S01]  /*0d30*/  IADD3.X R7, R6.reuse, R3, RZ, P1, !PT ;  /* 0x0000000306077210 */ /* 0x040fe20000ffe4ff */
[----:B------:R-:W-:-:S04]  /*0d40*/  IMAD R6, R6, c[0x0][0x1a0], RZ ;  /* 0x0000680006067a24 */ /* 0x000fc800078e02ff */
[----:B------:R-:W-:Y:S02]  /*0d50*/  IMAD R7, R7, c[0x0][0x198], RZ ;  /* 0x0000660007077a24 */ /* 0x000fe400078e02ff */
[----:B------:R-:W-:-:S04]  /*0d60*/  IMAD R6, R13, c[0x0][0x1a4], R6 ;  /* 0x000069000d067a24 */ /* 0x000fc800078e0206 */
[----:B------:R-:W-:Y:S01]  /*0d70*/  @!P0 IMAD.IADD R5, R5, 0x1, -R12 ;  /* 0x0000000105058824 */ /* 0x000fe200078e0a0c */
[----:B------:R-:W-:Y:S02]  /*0d80*/  @!P0 IADD3 R10, R10, 0x1, RZ ;  /* 0x000000010a0a8810 */ /* 0x000fe40007ffe0ff */
[----:B------:R-:W-:Y:S02]  /*0d90*/  ISETP.NE.AND P0, PT, RZ, c[0x0][0x1c8], PT ;  /* 0x00007200ff007a0c */ /* 0x000fe40003f05270 */
[----:B------:R-:W-:Y:S01]  /*0da0*/  ISETP.GE.U32.AND P2, PT, R5, R12, PT ;  /* 0x0000000c0500720c */ /* 0x000fe20003f46070 */
[----:B------:R-:W-:Y:S01]  /*0db0*/  IMAD.WIDE.U32 R12, R13, c[0x0][0x1a0], RZ ;  /* 0x000068000d0c7a25 */ /* 0x000fe200078e00ff */
[----:B------:R-:W-:-:S04]  /*0dc0*/  LOP3.LUT R5, R4, c[0x0][0x1c8], RZ, 0x3c, !PT ;  /* 0x0000720004057a12 */ /* 0x000fc800078e3cff */
[----:B------:R-:W-:Y:S01]  /*0dd0*/  ISETP.GE.AND P1, PT, R5, RZ, PT ;  /* 0x000000ff0500720c */ /* 0x000fe20003f26270 */
[C---:B------:R-:W-:Y:S02]  /*0de0*/  IMAD R5, R8.reuse, c[0x0][0x19c], R7 ;  /* 0x0000670008057a24 */ /* 0x040fe400078e0207 */
[----:B------:R-:W-:-:S04]  /*0df0*/  IMAD.WIDE.U32 R8, R8, c[0x0][0x198], RZ ;  /* 0x0000660008087a25 */ /* 0x000fc800078e00ff */
[----:B------:R-:W-:Y:S01]  /*0e00*/  @P2 IADD3 R10, R10, 0x1, RZ ;  /* 0x000000010a0a2810 */ /* 0x000fe20007ffe0ff */
[----:B------:R-:W-:Y:S02]  /*0e10*/  IMAD.IADD R9, R9, 0x1, R5 ;  /* 0x0000000109097824 */ /* 0x000fe400078e0205 */
[----:B------:R-:W-:Y:S02]  /*0e20*/  IMAD R5, R25, c[0x0][0x180], RZ ;  /* 0x0000600019057a24 */ /* 0x000fe400078e02ff */
[----:B------:R-:W-:Y:S01]  /*0e30*/  IMAD.WIDE.U32 R8, R0, c[0x0][0x180], R8 ;  /* 0x0000600000087a25 */ /* 0x000fe200078e0008 */
[----:B------:R-:W-:Y:S02]  /*0e40*/  @!P1 IADD3 R10, -R10, RZ, RZ ;  /* 0x000000ff0a0a9210 */ /* 0x000fe40007ffe1ff */
[----:B------:R-:W-:Y:S01]  /*0e50*/  @!P0 LOP3.LUT R10, RZ, c[0x0][0x1c8], RZ, 0x33, !PT ;  /* 0x00007200ff0a8a12 */ /* 0x000fe200078e33ff */
[----:B------:R-:W-:Y:S02]  /*0e60*/  IMAD R5, R0, c[0x0][0x184], R5 ;  /* 0x0000610000057a24 */ /* 0x000fe400078e0205 */
[----:B------:R-:W-:Y:S01]  /*0e70*/  IMAD.IADD R7, R13, 0x1, R6 ;  /* 0x000000010d077824 */ /* 0x000fe200078e0206 */
[----:B------:R-:W-:Y:S01]  /*0e80*/  SHF.R.S32.HI R15, RZ, 0x1f, R10 ;  /* 0x0000001fff0f7819 */ /* 0x000fe2000001140a */
[----:B------:R-:W-:Y:S01]  /*0e90*/  IMAD R25, R25, c[0x0][0x188], RZ ;  /* 0x0000620019197a24 */ /* 0x000fe200078e02ff */
[----:B------:R-:W-:Y:S01]  /*0ea0*/  IADD3 R9, R9, R5, RZ ;  /* 0x0000000509097210 */ /* 0x000fe20007ffe0ff */
[----:B------:R-:W-:-:S02]  /*0eb0*/  IMAD.MOV.U32 R6, RZ, RZ, R12 ;  /* 0x000000ffff067224 */ /* 0x000fc400078e000c */
[----:B------:R-:W-:Y:S02]  /*0ec0*/  IMAD R5, R15, c[0x0][0x1b0], RZ ;  /* 0x00006c000f057a24 */ /* 0x000fe400078e02ff */
[C---:B------:R-:W-:Y:S02]  /*0ed0*/  IMAD R25, R0.reuse, c[0x0][0x18c], R25 ;  /* 0x0000630000197a24 */ /* 0x040fe400078e0219 */
[----:B------:R-:W-:-:S04]  /*0ee0*/  IMAD.WIDE.U32 R26, R0, c[0x0][0x188], R6 ;  /* 0x00006200001a7a25 */ /* 0x000fc800078e0006 */
[----:B------:R-:W-:Y:S01]  /*0ef0*/  IMAD.WIDE.U32 R20, R10, c[0x0][0x1b0], R8 ;  /* 0x00006c000a147a25 */ /* 0x000fe200078e0008 */
[----:B------:R-:W-:-:S03]  /*0f00*/  IADD3 R25, R27, R25, RZ ;  /* 0x000000191b197210 */ /* 0x000fc60007ffe0ff */
[----:B------:R-:W-:-:S05]  /*0f10*/  IMAD R5, R10, c[0x0][0x1b4], R5 ;  /* 0x00006d000a057a24 */ /* 0x000fca00078e0205 */
[----:B------:R-:W-:Y:S02]  /*0f20*/  IADD3 R21, R21, R5, RZ ;  /* 0x0000000515157210 */ /* 0x000fe40007ffe0ff */
.L_x_4103:
[----:B------:R-:W-:Y:S01]  /*0f30*/  SHF.R.S32.HI R11, RZ, 0x1f, R86 ;  /* 0x0000001fff0b7819 */ /* 0x000fe20000011456 */
[----:B------:R-:W-:Y:S01]  /*0f40*/  IMAD R15, R15, c[0x0][0x1b8], RZ ;  /* 0x00006e000f0f7a24 */ /* 0x000fe200078e02ff */
[----:B------:R-:W-:Y:S01]  /*0f50*/  SHF.R.S32.HI R0, RZ, 0x1f, R29 ;  /* 0x0000001fff007819 */ /* 0x000fe2000001141d */
[----:B------:R-:W-:Y:S01]  /*0f60*/  ULDC.64 UR6, c[0x0][0x198] ;  /* 0x0000660000067ab9 */ /* 0x000fe20000000a00 */
[CC--:B------:R-:W-:Y:S01]  /*0f70*/  LEA.HI R27, R11.reuse, R86.reuse, RZ, 0x2 ;  /* 0x000000560b1b7211 */ /* 0x0c0fe200078f10ff */
[----:B------:R-:W-:Y:S01]  /*0f80*/  USHF.L.U32 UR9, UR6, 0x6, URZ ;  /* 0x0000000606097899 */ /* 0x000fe2000800063f */
[CC--:B------:R-:W-:Y:S01]  /*0f90*/  LEA.HI R9, R11.reuse, R86.reuse, RZ, 0x3 ;  /* 0x000000560b097211 */ /* 0x0c0fe200078f18ff */
[----:B------:R-:W-:Y:S01]  /*0fa0*/  IMAD R0, R0, c[0x0][0x178], RZ ;  /* 0x00005e0000007a24 */ /* 0x000fe200078e02ff */
[-C--:B------:R-:W-:Y:S01]  /*0fb0*/  LEA.HI R7, R11, R86.reuse, RZ, 0x4 ;  /* 0x000000560b077211 */ /* 0x080fe200078f20ff */
[----:B------:R-:W-:Y:S01]  /*0fc0*/  UMOV UR8, 0x6 ;  /* 0x0000000600087882 */ /* 0x000fe20000000000 */
[----:B------:R-:W-:Y:S01]  /*0fd0*/  LOP3.LUT R23, R27, 0xfffffffc, RZ, 0xc0, !PT ;  /* 0xfffffffc1b177812 */ /* 0x000fe200078ec0ff */
[----:B------:R-:W-:Y:S01]  /*0fe0*/  USHF.L.U64.HI UR7, UR6, UR8, UR7 ;  /* 0x0000000806077299 */ /* 0x000fe20008010207 */
[----:B------:R-:W-:Y:S01]  /*0ff0*/  SHF.R.S32.HI R5, RZ, 0x3, R9 ;  /* 0x00000003ff057819 */ /* 0x000fe20000011409 */
[----:B------:R-:W-:Y:S01]  /*1000*/  ULDC.64 UR4, c[0x0][0x1a0] ;  /* 0x0000680000047ab9 */ /* 0x000fe20000000a00 */
[----:B------:R-:W-:Y:S01]  /*1010*/  LOP3.LUT R13, R7, 0xfffffff0, RZ, 0xc0, !PT ;  /* 0xfffffff0070d7812 */ /* 0x000fe200078ec0ff */
[C---:B------:R-:W-:Y:S01]  /*1020*/  IMAD.IADD R144, R86.reuse, 0x1, -R23 ;  /* 0x0000000156907824 */ /* 0x040fe200078e0a17 */
[----:B------:R-:W-:Y:S01]  /*1030*/  SHF.R.S32.HI R18, RZ, 0x2, R27 ;  /* 0x00000002ff127819 */ /* 0x000fe2000001141b */
[----:B------:R-:W-:Y:S01]  /*1040*/  IMAD.SHL.U32 R5, R5, 0x40, RZ ;  /* 0x0000004005057824 */ /* 0x000fe200078e00ff */
[----:B------:R-:W-:Y:S01]  /*1050*/  LEA.HI R88, R11, R86, RZ, 0x5 ;  /* 0x000000560b587211 */ /* 0x000fe200078f28ff */
[----:B------:R-:W-:Y:S01]  /*1060*/  IMAD.IADD R6, R86, 0x1, -R13 ;  /* 0x0000000156067824 */ /* 0x000fe200078e0a0d */
[----:B------:R-:W-:Y:S01]  /*1070*/  LEA.HI R27, R27, R18, RZ, 0x1 ;  /* 0x000000121b1b7211 */ /* 0x000fe200078f08ff */
[----:B------:R-:W-:Y:S01]  /*1080*/  IMAD.SHL.U32 R144, R144, 0x8, RZ ;  /* 0x0000000890907824 */ /* 0x000fe200078e00ff */
        /* <DEDUP_REMOVED lines=8> */
[----:B------:R-:W-:Y:S02]  /*1110*/  SHF.R.S32.HI R5, RZ, 0x1f, R6 ;  /* 0x0000001fff057819 */ /* 0x000fe40000011406 */
[----:B------:R-:W-:Y:S01]  /*1120*/  LOP3.LUT R27, R27, 0x7fffffe, RZ, 0xc0, !PT ;  /* 0x07fffffe1b1b7812 */ /* 0x000fe200078ec0ff */
[----:B------:R-:W-:Y:S01]  /*1130*/  IMAD.IADD R89, R6, 0x1, -R89 ;  /* 0x0000000106597824 */ /* 0x000fe200078e0a59 */
[----:B------:R-:W-:Y:S02]  /*1140*/  LOP3.LUT R23, R9, 0xfffffff8, RZ, 0xc0, !PT ;  /* 0xfffffff809177812 */ /* 0x000fe400078ec0ff */
[----:B------:R-:W-:Y:S01]  /*1150*/  LEA.HI R5, R5, R6, RZ, 0x3 ;  /* 0x0000000605057211 */ /* 0x000fe200078f18ff */
[----:B------:R-:W-:Y:S01]  /*1160*/  IMAD.IADD R6, R18, 0x1, -R27 ;  /* 0x0000000112067824 */ /* 0x000fe200078e0a1b */
[----:B------:R-:W-:Y:S01]  /*1170*/  SHF.R.S32.HI R149, RZ, 0x5, R88 ;  /* 0x00000005ff957819 */ /* 0x000fe20000011458 */
[----:B------:R-:W-:Y:S01]  /*1180*/  IMAD.IADD R23, R86, 0x1, -R23 ;  /* 0x0000000156177824 */ /* 0x000fe200078e0a17 */
[----:B------:R-:W-:Y:S01]  /*1190*/  IADD3 R26, P0, R144, R26, RZ ;  /* 0x0000001a901a7210 */ /* 0x000fe20007f1e0ff */
[----:B------:R-:W-:Y:S01]  /*11a0*/  IMAD.SHL.U32 R94, R5, 0x20, RZ ;  /* 0x00000020055e7824 */ /* 0x000fe200078e00ff */
[----:B------:R-:W-:Y:S01]  /*11b0*/  SHF.R.S32.HI R145, RZ, 0x1f, R144 ;  /* 0x0000001fff917819 */ /* 0x000fe20000011490 */
[----:B------:R-:W-:Y:S01]  /*11c0*/  IMAD R143, R149, 0x8, R6 ;  /* 0x00000008958f7824 */ /* 0x000fe200078e0206 */
[----:B------:R-:W-:Y:S01]  /*11d0*/  LOP3.LUT R8, R13, R8, RZ, 0x3c, !PT ;  /* 0x000000080d087212 */ /* 0x000fe200078e3cff */
[----:B------:R-:W-:Y:S01]  /*11e0*/  IMAD R13, R29, c[0x0][0x17c], R0 ;  /* 0x00005f001d0d7a24 */ /* 0x000fe200078e0200 */
[----:B------:R-:W-:Y:S01]  /*11f0*/  SHF.R.S32.HI R6, RZ, 0x1f, R4 ;  /* 0x0000001fff067819 */ /* 0x000fe20000011404 */
[----:B------:R-:W-:Y:S01]  /*1200*/  IMAD.X R27, R145, 0x1, R25, P0 ;  /* 0x00000001911b7824 */ /* 0x000fe200000e0619 */
[----:B------:R-:W-:Y:S01]  /*1210*/  LEA.HI R11, R23, R23, RZ, 0x1 ;  /* 0x00000017170b7211 */ /* 0x000fe200078f08ff */
[----:B------:R-:W-:Y:S01]  /*1220*/  IMAD.WIDE.U32 R24, R29, c[0x0][0x178], R144 ;  /* 0x00005e001d187a25 */ /* 0x000fe200078e0090 */
[----:B------:R-:W-:-:S02]  /*1230*/  SHF.R.S32.HI R19, RZ, 0x1f, R18 ;  /* 0x0000001fff137819 */ /* 0x000fc40000011412 */
[----:B------:R-:W-:Y:S01]  /*1240*/  LOP3.LUT R0, R11, 0x3fffffe, RZ, 0xc0, !PT ;  /* 0x03fffffe0b007812 */ /* 0x000fe200078ec0ff */
[----:B------:R-:W-:Y:S01]  /*1250*/  IMAD.IADD R25, R25, 0x1, R13 ;  /* 0x0000000119197824 */ /* 0x000fe200078e020d */
[----:B------:R-:W-:Y:S01]  /*1260*/  IADD3 R20, P1, R144, R20, RZ ;  /* 0x0000001490147210 */ /* 0x000fe20007f3e0ff */
[----:B------:R-:W-:Y:S01]  /*1270*/  IMAD R13, R6, c[0x0][0x1a8], RZ ;  /* 0x00006a00060d7a24 */ /* 0x000fe200078e02ff */
[----:B------:R-:W-:Y:S01]  /*1280*/  IADD3 R6, P0, R18, R14, RZ ;  /* 0x0000000e12067210 */ /* 0x000fe20007f1e0ff */
[----:B------:R-:W-:Y:S01]  /*1290*/  IMAD.U32 R143, R143, 0x20, R8 ;  /* 0x000000208f8f7824 */ /* 0x000fe200078e0008 */
[----:B------:R-:W-:Y:S01]  /*12a0*/  SHF.R.S32.HI R14, RZ, 0x1, R12 ;  /* 0x00000001ff0e7819 */ /* 0x000fe2000001140c */
[C---:B------:R-:W-:Y:S01]  /*12b0*/  IMAD R8, R10.reuse, c[0x0][0x1bc], R15 ;  /* 0x00006f000a087a24 */ /* 0x040fe200078e020f */
[----:B------:R-:W-:Y:S01]  /*12c0*/  SHF.R.S32.HI R22, RZ, 0x4, R7 ;  /* 0x00000004ff167819 */ /* 0x000fe20000011407 */
[----:B------:R-:W-:Y:S01]  /*12d0*/  IMAD.WIDE.U32 R26, R10, c[0x0][0x1b8], R26 ;  /* 0x00006e000a1a7a25 */ /* 0x000fe200078e001a */
[----:B------:R-:W-:-:S02]  /*12e0*/  LOP3.LUT R94, R94, 0xffffff00, RZ, 0xc0, !PT ;  /* 0xffffff005e5e7812 */ /* 0x000fc400078ec0ff */
[----:B------:R-:W-:Y:S01]  /*12f0*/  LEA.HI R7, R7, R22, RZ, 0x1 ;  /* 0x0000001607077211 */ /* 0x000fe200078f08ff */
[----:B------:R-:W-:Y:S01]  /*1300*/  IMAD.IADD R0, R23, 0x1, -R0 ;  /* 0x0000000117007824 */ /* 0x000fe200078e0a00 */
[----:B------:R-:W-:Y:S01]  /*1310*/  SHF.R.S32.HI R23, RZ, 0x1f, R12 ;  /* 0x0000001fff177819 */ /* 0x000fe2000001140c */
[C---:B------:R-:W-:Y:S01]  /*1320*/  IMAD R13, R4.reuse, c[0x0][0x1ac], R13 ;  /* 0x00006b00040d7a24 */ /* 0x040fe200078e020d */
[----:B------:R-:W-:Y:S01]  /*1330*/  LOP3.LUT R7, R7, 0xfffffffe, RZ, 0xc0, !PT ;  /* 0xfffffffe07077812 */ /* 0x000fe200078ec0ff */
[----:B------:R-:W-:Y:S01]  /*1340*/  IMAD.X R10, R19, 0x1, R3, P0 ;  /* 0x00000001130a7824 */ /* 0x000fe200000e0603 */
[----:B------:R-:W-:Y:S01]  /*1350*/  SHF.R.S32.HI R3, RZ, 0x1, R11 ;  /* 0x00000001ff037819 */ /* 0x000fe2000001140b */
[----:B------:R-:W-:Y:S01]  /*1360*/  IMAD.WIDE.U32 R24, R4, c[0x0][0x1a8], R24 ;  /* 0x00006a0004187a25 */ /* 0x000fe200078e0018 */
[----:B------:R-:W-:-:S03]  /*1370*/  LEA.HI R23, R23, R14, RZ, 0x2 ;  /* 0x0000000e17177211 */ /* 0x000fc600078f10ff */
[----:B------:R-:W-:Y:S01]  /*1380*/  IMAD.WIDE R16, R17, 0x40, R18 ;  /* 0x0000004011107825 */ /* 0x000fe200078e0212 */
[----:B------:R-:W-:-:S03]  /*1390*/  LOP3.LUT R23, R23, 0xfffffffc, RZ, 0xc0, !PT ;  /* 0xfffffffc17177812 */ /* 0x000fc600078ec0ff */
[----:B------:R-:W-:Y:S02]  /*13a0*/  IMAD.IADD R25, R25, 0x1, R13 ;  /* 0x0000000119197824 */ /* 0x000fe400078e020d */
[----:B------:R-:W-:Y:S02]  /*13b0*/  IMAD.X R21, R145, 0x1, R21, P1 ;  /* 0x0000000191157824 */ /* 0x000fe400008e0615 */
[----:B------:R-:W-:Y:S02]  /*13c0*/  IMAD R15, R19, c[0x0][0x198], RZ ;  /* 0x00006600130f7a24 */ /* 0x000fe400078e02ff */
[----:B------:R-:W-:Y:S02]  /*13d0*/  IMAD R13, R17, c[0x0][0x190], RZ ;  /* 0x00006400110d7a24 */ /* 0x000fe400078e02ff */
[----:B------:R-:W-:Y:S02]  /*13e0*/  IMAD.SHL.U32 R11, R3, 0x40, RZ ;  /* 0x00000040030b7824 */ /* 0x000fe400078e00ff */
[----:B------:R-:W-:-:S02]  /*13f0*/  IMAD R15, R18, c[0x0][0x19c], R15 ;  /* 0x00006700120f7a24 */ /* 0x000fc400078e020f */
[----:B------:R-:W-:Y:S01]  /*1400*/  IMAD.WIDE.U32 R20, R18, c[0x0][0x198], R20 ;  /* 0x0000660012147a25 */ /* 0x000fe200078e0014 */
[----:B------:R-:W-:-:S03]  /*1410*/  LOP3.LUT R12, R11, 0xc0, RZ, 0xc0, !PT ;  /* 0x000000c00b0c7812 */ /* 0x000fc600078ec0ff */
[----:B------:R-:W-:Y:S01]  /*1420*/  IMAD R13, R16, c[0x0][0x194], R13 ;  /* 0x00006500100d7a24 */ /* 0x000fe200078e020d */
[----:B------:R-:W-:Y:S01]  /*1430*/  LEA R140, P0, R20, c[0x0][0x168], 0x1 ;  /* 0x00005a00148c7a11 */ /* 0x000fe200078008ff */
[----:B------:R-:W-:Y:S01]  /*1440*/  IMAD.WIDE.U32 R16, R16, c[0x0][0x190], R24 ;  /* 0x0000640010107a25 */ /* 0x000fe200078e0018 */
[----:B------:R-:W-:Y:S02]  /*1450*/  LOP3.LUT R9, R12, 0x8, R9, 0xf8, !PT ;  /* 0x000000080c097812 */ /* 0x000fe400078ef809 */
[----:B------:R-:W-:Y:S01]  /*1460*/  SHF.R.U32.HI R12, RZ, 0x3, R12 ;  /* 0x00000003ff0c7819 */ /* 0x000fe2000001160c */
[----:B------:R-:W-:Y:S02]  /*1470*/  IMAD.IADD R15, R21, 0x1, R15 ;  /* 0x00000001150f7824 */ /* 0x000fe400078e020f */
[----:B------:R-:W-:Y:S01]  /*1480*/  IMAD.IADD R4, R14, 0x1, -R23 ;  /* 0x000000010e047824 */ /* 0x000fe200078e0a17 */
[----:B------:R-:W-:Y:S01]  /*1490*/  LEA R14, P1, R16, c[0x0][0x160], 0x1 ;  /* 0x00005800100e7a11 */ /* 0x000fe200078208ff */
[----:B------:R-:W-:Y:S01]  /*14a0*/  IMAD.IADD R13, R17, 0x1, R13 ;  /* 0x00000001110d7824 */ /* 0x000fe200078e020d */
[----:B------:R-:W-:Y:S01]  /*14b0*/  LEA.HI.X R141, R20, c[0x0][0x16c], R15, 0x1, P0 ;  /* 0x00005b00148d7a11 */ /* 0x000fe200000f0c0f */
[----:B------:R-:W-:Y:S01]  /*14c0*/  IMAD.IADD R27, R27, 0x1, R8 ;  /* 0x000000011b1b7824 */ /* 0x000fe200078e0208 */
[----:B------:R-:W-:Y:S01]  /*14d0*/  LOP3.LUT R8, R9, R12, RZ, 0x3c, !PT ;  /* 0x0000000c09087212 */ /* 0x000fe200078e3cff */
[----:B------:R-:W-:Y:S01]  /*14e0*/  IMAD.MOV.U32 R9, RZ, RZ, c[0x0][0x190] ;  /* 0x00006400ff097624 */ /* 0x000fe200078e00ff */
[----:B------:R-:W-:Y:S01]  /*14f0*/  LEA.HI.X R15, R16, c[0x0][0x164], R13, 0x1, P1 ;  /* 0x00005900100f7a11 */ /* 0x000fe200008f0c0d */
[----:B------:R-:W-:Y:S01]  /*1500*/  IMAD R11, R10, c[0x0][0x1a0], RZ ;  /* 0x000068000a0b7a24 */ /* 0x000fe200078e02ff */
[----:B------:R-:W-:Y:S01]  /*1510*/  IADD3 R16, P0, R140, UR9, RZ ;  /* 0x000000098c107c10 */ /* 0x000fe2000ff1e0ff */
[----:B------:R-:W-:Y:S01]  /*1520*/  IMAD.MOV.U32 R10, RZ, RZ, c[0x0][0x194] ;  /* 0x00006500ff0a7624 */ /* 0x000fe200078e00ff */
[----:B------:R-:W-:Y:S01]  /*1530*/  LEA R12, P1, R9, R14, 0x6 ;  /* 0x0000000e090c7211 */ /* 0x000fe200078230ff */
[----:B------:R-:W-:Y:S01]  /*1540*/  IMAD.SHL.U32 R143, R143, 0x2, RZ ;  /* 0x000000028f8f7824 */ /* 0x000fe200078e00ff */
[----:B------:R-:W-:Y:S01]  /*1550*/  IADD3.X R17, R141, UR7, RZ, P0, !PT ;  /* 0x000000078d117c10 */ /* 0x000fe200087fe4ff */
[----:B------:R-:W-:Y:S01]  /*1560*/  IMAD R11, R6, c[0x0][0x1a4], R11 ;  /* 0x00006900060b7a24 */ /* 0x000fe200078e020b */
[----:B------:R-:W-:Y:S01]  /*1570*/  IADD3 R20, P0, R16, UR9, RZ ;  /* 0x0000000910147c10 */ /* 0x000fe2000ff1e0ff */
[----:B------:R-:W-:Y:S01]  /*1580*/  IMAD.WIDE.U32 R26, R6, c[0x0][0x1a0], R26 ;  /* 0x00006800061a7a25 */ /* 0x000fe200078e001a */
[----:B------:R-:W-:Y:S01]  /*1590*/  LEA.HI.X R13, R9, R15, R10, 0x6, P1 ;  /* 0x0000000f090d7211 */ /* 0x000fe200008f340a */
[----:B------:R-:W-:Y:S01]  /*15a0*/  @!PT LDS RZ, [RZ] ;  /* 0x00000000fffff984 */ /* 0x000fe20000000800 */
[----:B------:R-:W-:Y:S01]  /*15b0*/  @!PT LDS RZ, [RZ] ;  /* 0x00000000fffff984 */ /* 0x000fe20000000800 */
[----:B------:R-:W-:Y:S01]  /*15c0*/  @!PT LDS RZ, [RZ] ;  /* 0x00000000fffff984 */ /* 0x000fe20000000800 */
[----:B------:R1:W-:Y:S01]  /*15d0*/  LDGSTS.E.BYPASS.LTC128B.128 [R143], [R14.64] ;  /* 0x000000000e8f7fae */ /* 0x0003e2000b901d4c */
[----:B------:R-:W-:Y:S01]  /*15e0*/  IADD3.X R21, R17, UR7, RZ, P0, !PT ;  /* 0x0000000711157c10 */ /* 0x000fe200087fe4ff */
[----:B------:R-:W-:Y:S01]  /*15f0*/  IMAD.IADD R7, R22, 0x1, -R7 ;  /* 0x0000000116077824 */ /* 0x000fe200078e0a07 */
[----:B------:R-:W-:Y:S01]  /*1600*/  IADD3 R18, P0, R20, UR9, RZ ;  /* 0x0000000914127c10 */ /* 0x000fe2000ff1e0ff */
[----:B------:R2:W-:Y:S01]  /*1610*/  LDGSTS.E.BYPASS.LTC128B.128 [R143+0x800], [R12.64] ;  /* 0x008000000c8f7fae */ /* 0x0005e2000b901d4c */
[C---:B------:R-:W-:Y:S01]  /*1620*/  IMAD.SHL.U32 R6, R4.reuse, 0x40, RZ ;  /* 0x0000004004067824 */ /* 0x040fe200078e00ff */
[----:B------:R-:W-:Y:S01]  /*1630*/  LOP3.LUT P1, RZ, R4, 0x2, RZ, 0xc0, !PT ;  /* 0x0000000204ff7812 */ /* 0x000fe2000782c0ff */
[----:B------:R-:W-:Y:S01]  /*1640*/  IMAD.IADD R11, R27, 0x1, R11 ;  /* 0x000000011b0b7824 */ /* 0x000fe200078e020b */
[----:B------:R-:W-:Y:S01]  /*1650*/  IADD3.X R19, R21, UR7, RZ, P0, !PT ;  /* 0x0000000715137c10 */ /* 0x000fe200087fe4ff */
[----:B------:R3:W-:Y:S01]  /*1660*/  LDGSTS.E.BYPASS.LTC128B.128 [R143+0x1000], [R140.64] ;  /* 0x010000008c8f7fae */ /* 0x0007e2000b901d4c */
[----:B------:R-:W-:Y:S01]  /*1670*/  LEA R138, P0, R26, c[0x0][0x170], 0x1 ;  /* 0x00005c001a8a7a11 */ /* 0x000fe200078008ff */
[----:B------:R-:W-:Y:S01]  /*1680*/  IMAD.SHL.U32 R10, R7, 0x8, RZ ;  /* 0x00000008070a7824 */ /* 0x000fe200078e00ff */
[----:B------:R-:W-:Y:S01]  /*1690*/  LOP3.LUT R85, R6, 0xc0, RZ, 0xc0, !PT ;  /* 0x000000c006557812 */ /* 0x000fe200078ec0ff */
[----:B------:R4:W-:Y:S01]  /*16a0*/  LDGSTS.E.BYPASS.LTC128B.128 [R143+0x1800], [R16.64] ;  /* 0x01800000108f7fae */ /* 0x0009e2000b901d4c */
[----:B------:R-:W-:Y:S01]  /*16b0*/  LEA.HI.X R137, R26, c[0x0][0x174], R11, 0x1, P0 ;  /* 0x00005d001a897a11 */ /* 0x000fe200000f0c0b */
[----:B------:R-:W-:Y:S01]  /*16c0*/  IMAD R6, R149, 0x200, R94 ;  /* 0x0000020095067824 */ /* 0x000fe200078e025e */
[----:B------:R-:W-:Y:S01]  /*16d0*/  LOP3.LUT R10, R85, 0x8, R10, 0xf8, !PT ;  /* 0x00000008550a7812 */ /* 0x000fe200078ef80a */
[----:B------:R5:W-:Y:S01]  /*16e0*/  LDGSTS.E.BYPASS.LTC128B.128 [R143+0x2000], [R20.64] ;  /* 0x02000000148f7fae */ /* 0x000be2000b901d4c */
[----:B------:R-:W-:Y:S01]  /*16f0*/  SHF.R.U32.HI R85, RZ, 0x3, R85 ;  /* 0x00000003ff557819 */ /* 0x000fe20000011655 */
[----:B------:R-:W-:-:S02]  /*1700*/  IMAD R5, R7, 0x8, R0 ;  /* 0x0000000807057824 */ /* 0x000fc400078e0200 */
[----:B------:R4:W-:Y:S01]  /*1710*/  LDGSTS.E.BYPASS.LTC128B.128 [R143+0x2800], [R18.64] ;  /* 0x02800000128f7fae */ /* 0x0009e2000b901d4c */
[----:B------:R-:W-:Y:S01]  /*1720*/  LOP3.LUT R85, R10, R85, RZ, 0x3c, !PT ;  /* 0x000000550a557212 */ /* 0x000fe200078e3cff */
[----:B------:R-:W-:Y:S02]  /*1730*/  IMAD R6, R89, 0x20, R6 ;  /* 0x0000002059067824 */ /* 0x000fe400078e0206 */
[----:B------:R-:W0:Y:S01]  /*1740*/  LDGDEPBAR ;  /* 0x00000000000079af */ /* 0x000e220000000000 */
[----:B------:R-:W-:Y:S02]  /*1750*/  IMAD.U32 R0, R5, 0x20, R8 ;  /* 0x0000002005007824 */ /* 0x000fe400078e0008 */
[----:B------:R-:W-:Y:S02]  /*1760*/  IMAD.MOV.U32 R139, RZ, RZ, R137 ;  /* 0x000000ffff8b7224 */ /* 0x000fe400078e0089 */
[----:B------:R-:W-:Y:S01]  /*1770*/  IMAD.IADD R136, R85, 0x1, R6 ;  /* 0x0000000155887824 */ /* 0x000fe200078e0206 */
[----:B--2---:R-:W-:Y:S01]  /*1780*/  IADD3 R12, P0, R138, UR10, RZ ;  /* 0x0000000a8a0c7c10 */ /* 0x004fe2000ff1e0ff */
[----:B------:R-:W-:Y:S01]  /*1790*/  IMAD R94, R89, 0x20, R94 ;  /* 0x00000020595e7824 */ /* 0x000fe200078e025e */
[----:B------:R-:W-:Y:S01]  /*17a0*/  LEA R135, R0, 0x1000, 0x1 ;  /* 0x0000100000877811 */ /* 0x000fe200078e08ff */
[----:B------:R-:W-:Y:S01]  /*17b0*/  IMAD.SHL.U32 R136, R136, 0x2, RZ ;  /* 0x0000000288887824 */ /* 0x000fe200078e00ff */
[----:B------:R-:W-:-:S02]  /*17c0*/  IADD3.X R13, R137, UR5, RZ, P0, !PT ;  /* 0x00000005890d7c10 */ /* 0x000fc400087fe4ff */
[----:B------:R-:W-:Y:S02]  /*17d0*/  IADD3 R28, P0, R12, UR10, RZ ;  /* 0x0000000a0c1c7c10 */ /* 0x000fe4000ff1e0ff */
[----:B------:R-:W-:Y:S02]  /*17e0*/  IADD3 R133, R135, 0x20, RZ ;  /* 0x0000002087857810 */ /* 0x000fe40007ffe0ff */
[----:B------:R-:W-:Y:S02]  /*17f0*/  IADD3.X R29, R13, UR5, RZ, P0, !PT ;  /* 0x000000050d1d7c10 */ /* 0x000fe400087fe4ff */
[----:B------:R-:W-:Y:S01]  /*1800*/  IADD3 R22, P0, R28, UR10, RZ ;  /* 0x0000000a1c167c10 */ /* 0x000fe2000ff1e0ff */
[----:B-----5:R-:W-:Y:S01]  /*1810*/  IMAD.SHL.U32 R20, R0, 0x2, RZ ;  /* 0x0000000200147824 */ /* 0x020fe200078e00ff */
[----:B------:R-:W-:Y:S02]  /*1820*/  LOP3.LUT R21, R88, 0xffffffe0, RZ, 0xc0, !PT ;  /* 0xffffffe058157812 */ /* 0x000fe400078ec0ff */
[----:B------:R-:W-:Y:S01]  /*1830*/  IADD3.X R23, R29, UR5, RZ, P0, !PT ;  /* 0x000000051d177c10 */ /* 0x000fe200087fe4ff */
[----:B------:R-:W-:-:S04]  /*1840*/  DEPBAR.LE SB0, 0x0 ;  /* 0x000080000000791a */ /* 0x000fc80000000000 */
[----:B------:R-:W-:Y:S01]  /*1850*/  BAR.SYNC.DEFER_BLOCKING 0x0 ;  /* 0x0000000000007b1d */ /* 0x000fe20000010000 */
[----:B------:R-:W-:Y:S01]  /*1860*/  LOP3.LUT P0, RZ, R3, 0x2, RZ, 0xc0, !PT ;  /* 0x0000000203ff7812 */ /* 0x000fe2000780c0ff */
[----:B------:R-:W-:Y:S01]  /*1870*/  IMAD.MOV.U32 R3, RZ, RZ, 0x20 ;  /* 0x00000020ff037424 */ /* 0x000fe200078e00ff */
[----:B------:R-:W-:Y:S01]  /*1880*/  SHF.R.S32.HI R88, RZ, 0x1f, R88 ;  /* 0x0000001fff587819 */ /* 0x000fe20000011458 */
[----:B------:R-:W-:-:S03]  /*1890*/  IMAD.IADD R142, R86, 0x1, -R21 ;  /* 0x00000001568e7824 */ /* 0x000fc600078e0a15 */
[----:B------:R-:W-:Y:S02]  /*18a0*/  SEL R3, R3, 0xffffffe0, !P1 ;  /* 0xffffffe003037807 */ /* 0x000fe40004800000 */
[----:B------:R-:W-:-:S03]  /*18b0*/  LEA.HI R88, R88, R149, RZ, 0x2 ;  /* 0x0000009558587211 */ /* 0x000fc600078f10ff */
[----:B------:R-:W-:Y:S01]  /*18c0*/  IMAD.IADD R134, R136, 0x1, R3 ;  /* 0x0000000188867824 */ /* 0x000fe200078e0203 */
[----:B------:R-:W-:Y:S02]  /*18d0*/  LOP3.LUT R88, R88, 0xfffffffc, RZ, 0xc0, !PT ;  /* 0xfffffffc58587812 */ /* 0x000fe400078ec0ff */
[----:B------:R-:W-:-:S04]  /*18e0*/  @P0 IADD3 R133, R135, -0x20, RZ ;  /* 0xffffffe087850810 */ /* 0x000fc80007ffe0ff */
[C---:B------:R-:W-:Y:S02]  /*18f0*/  IADD3 R130, R133.reuse, 0x400, RZ ;  /* 0x0000040085827810 */ /* 0x040fe40007ffe0ff */
[C---:B------:R-:W-:Y:S02]  /*1900*/  IADD3 R129, R133.reuse, 0x800, RZ ;  /* 0x0000080085817810 */ /* 0x040fe40007ffe0ff */
[C---:B------:R-:W-:Y:S01]  /*1910*/  IADD3 R128, R133.reuse, 0xc00, RZ ;  /* 0x00000c0085807810 */ /* 0x040fe20007ffe0ff */
[----:B------:R-:W-:Y:S01]  /*1920*/  @!PT LDS RZ, [RZ] ;  /* 0x00000000fffff984 */ /* 0x000fe20000000800 */
[----:B------:R-:W-:Y:S01]  /*1930*/  @!PT LDS RZ, [RZ] ;  /* 0x00000000fffff984 */ /* 0x000fe20000000800 */
[----:B------:R-:W-:Y:S01]  /*1940*/  @!PT LDS RZ, [RZ] ;  /* 0x00000000fffff984 */ /* 0x000fe20000000800 */
[----:B------:R3:W-:Y:S01]  /*1950*/  LDGSTS.E.BYPASS.LTC128B.128 [R143+0x3000], [R138.64] ;  /* 0x030000008a8f7fae */ /* 0x0007e2000b901d4c */
[C---:B------:R-:W-:Y:S02]  /*1960*/  IADD3 R127, R133.reuse, 0x1000, RZ ;  /* 0x00001000857f7810 */ /* 0x040fe40007ffe0ff */
[C---:B------:R-:W-:Y:S01]  /*1970*/  IADD3 R126, R133.reuse, 0x1400, RZ ;  /* 0x00001400857e7810 */ /* 0x040fe20007ffe0ff */
[----:B------:R1:W-:Y:S01]  /*1980*/  LDGSTS.E.BYPASS.LTC128B.128 [R143+0x3800], [R12.64] ;  /* 0x038000000c8f7fae */ /* 0x0003e2000b901d4c */
[----:B------:R-:W-:-:S02]  /*1990*/  IADD3 R125, R133, 0x1800, RZ ;  /* 0x00001800857d7810 */ /* 0x000fc40007ffe0ff */
[----:B------:R-:W-:Y:S01]  /*19a0*/  IADD3 R124, R133, 0x1c00, RZ ;  /* 0x00001c00857c7810 */ /* 0x000fe20007ffe0ff */
[----:B------:R2:W-:Y:S04]  /*19b0*/  LDGSTS.E.BYPASS.LTC128B.128 [R143+0x4000], [R28.64] ;  /* 0x040000001c8f7fae */ /* 0x0005e8000b901d4c */
[----:B------:R5:W-:Y:S04]  /*19c0*/  LDGSTS.E.BYPASS.LTC128B.128 [R143+0x4800], [R22.64] ;  /* 0x04800000168f7fae */ /* 0x000be8000b901d4c */
[----:B----4-:R-:W-:Y:S04]  /*19d0*/  LDSM.16.M88.4 R16, [R136] ;  /* 0x000000008810783b */ /* 0x010fe80000000200 */
[----:B------:R-:W-:Y:S04]  /*19e0*/  LDSM.16.M88.4 R72, [R20+0x2c00] ;  /* 0x002c00001448783b */ /* 0x000fe80000000200 */
[----:B------:R-:W1:Y:S04]  /*19f0*/  LDSM.16.M88.4 R8, [R20+0x1000] ;  /* 0x001000001408783b */ /* 0x000e680000000200 */
[----:B------:R-:W4:Y:S04]  /*1a00*/  LDSM.16.M88.4 R64, [R20+0x1400] ;  /* 0x001400001440783b */ /* 0x000f280000000200 */
[----:B------:R-:W2:Y:S04]  /*1a10*/  LDSM.16.M88.4 R56, [R20+0x1800] ;  /* 0x001800001438783b */ /* 0x000ea80000000200 */
[----:B------:R-:W2:Y:S04]  /*1a20*/  LDSM.16.M88.4 R48, [R20+0x1c00] ;  /* 0x001c00001430783b */ /* 0x000ea80000000200 */
[----:B------:R-:W2:Y:S04]  /*1a30*/  LDSM.16.M88.4 R40, [R20+0x2000] ;  /* 0x002000001428783b */ /* 0x000ea80000000200 */
[----:B------:R-:W2:Y:S04]  /*1a40*/  LDSM.16.M88.4 R32, [R20+0x2400] ;  /* 0x002400001420783b */ /* 0x000ea80000000200 */
[----:B------:R5:W2:Y:S04]  /*1a50*/  LDSM.16.M88.4 R24, [R20+0x2800] ;  /* 0x002800001418783b */ /* 0x000aa80000000200 */
[----:B------:R-:W-:Y:S04]  /*1a60*/  LDSM.16.M88.4 R76, [R134] ;  /* 0x00000000864c783b */ /* 0x000fe80000000200 */
[----:B------:R-:W2:Y:S04]  /*1a70*/  LDSM.16.M88.4 R68, [R133] ;  /* 0x000000008544783b */ /* 0x000ea80000000200 */
[----:B------:R-:W3:Y:S01]  /*1a80*/  LDSM.16.M88.4 R80, [R133+0x400] ;  /* 0x000400008550783b */ /* 0x000ee20000000200 */
[C---:B-1----:R-:W-:Y:S03]  /*1a90*/  HMMA.16816.F32.BF16 R12, R16.reuse, R8, RZ ;  /* 0x00000008100c723c */ /* 0x042fe600000418ff */
[----:B------:R-:W0:Y:S05]  /*1aa0*/  LDGDEPBAR ;  /* 0x00000000000079af */ /* 0x000e2a0000000000 */
[C---:B-----5:R-:W-:Y:S07]  /*1ab0*/  HMMA.16816.F32.BF16 R20, R16.reuse, R72, RZ ;  /* 0x000000481014723c */ /* 0x060fee00000418ff */
[----:B------:R-:W-:Y:S01]  /*1ac0*/  SHF.R.S32.HI R73, RZ, 0x1f, R142 ;  /* 0x0000001fff497819 */ /* 0x000fe2000001148e */
[----:B------:R-:W-:Y:S03]  /*1ad0*/  HMMA.16816.F32.BF16 R8, R16, R10, RZ ;  /* 0x0000000a1008723c */ /* 0x000fe600000418ff */
[----:B------:R-:W-:Y:S01]  /*1ae0*/  LEA.HI R142, R73, R142, RZ, 0x2 ;  /* 0x0000008e498e7211 */ /* 0x000fe200078f10ff */
[----:B------:R-:W-:-:S02]  /*1af0*/  IMAD R73, R149, 0x10, R90 ;  /* 0x0000001095497824 */ /* 0x000fc400078e025a */
[----:B------:R-:W-:Y:S01]  /*1b00*/  IMAD.IADD R149, R149, 0x1, -R88 ;  /* 0x0000000195957824 */ /* 0x000fe200078e0a58 */
[----:B------:R-:W-:Y:S01]  /*1b10*/  SHF.R.S32.HI R142, RZ, 0x2, R142 ;  /* 0x00000002ff8e7819 */ /* 0x000fe2000001148e */
[----:B----4-:R-:W-:Y:S03]  /*1b20*/  HMMA.16816.F32.BF16 R4, R16, R64, RZ ;  /* 0x000000401004723c */ /* 0x010fe600000418ff */
[----:B------:R-:W-:-:S04]  /*1b30*/  IADD3 R0, R73, 0x1, R142 ;  /* 0x0000000149007810 */ /* 0x000fc80007ffe08e */
[----:B------:R-:W-:Y:S01]  /*1b40*/  IADD3 R0, R87, -c[0x0][0x214], R0 ;  /* 0x8000850057007a10 */ /* 0x000fe20007ffe000 */
[----:B--2---:R-:W-:Y:S03]  /*1b50*/  HMMA.16816.F32.BF16 R60, R16, R56, RZ ;  /* 0x00000038103c723c */ /* 0x004fe600000418ff */
[----:B------:R-:W-:Y:S01]  /*1b60*/  IADD3 R86, R0, c[0x0][0x2e8], RZ ;  /* 0x0000ba0000567a10 */ /* 0x000fe20007ffe0ff */
[----:B------:R-:W-:-:S03]  /*1b70*/  IMAD.SHL.U32 R0, R84, 0x80, RZ ;  /* 0x0000008054007824 */ /* 0x000fc600078e00ff */
[----:B------:R-:W-:Y:S01]  /*1b80*/  IMNMX R91, R86, R87, PT ;  /* 0x00000057565b7217 */ /* 0x000fe20003800200 */
[----:B------:R-:W-:Y:S01]  /*1b90*/  HMMA.16816.F32.BF16 R52, R16, R48, RZ ;  /* 0x000000301034723c */ /* 0x000fe200000418ff */
[----:B------:R-:W-:-:S07]  /*1ba0*/  LOP3.LUT R93, R0, 0x6, R93, 0xf8, !PT ;  /* 0x00000006005d7812 */ /* 0x000fce00078ef85d */
        /* <DEDUP_REMOVED lines=14> */
[----:B------:R-:W-:-:S02]  /*1c90*/  IADD3 R86, R93, -0x78, RZ ;  /* 0xffffff885d567810 */ /* 0x000fc40007ffe0ff */
[----:B------:R-:W-:Y:S02]  /*1ca0*/  IMNMX R87, R68, R87, PT ;  /* 0x0000005744577217 */ /* 0x000fe40003800200 */
[C---:B------:R-:W-:Y:S02]  /*1cb0*/  IADD3 R68, R93.reuse, -0x80, RZ ;  /* 0xffffff805d447810 */ /* 0x040fe40007ffe0ff */
[----:B------:R-:W-:Y:S01]  /*1cc0*/  IADD3 R70, R93, -0x7f, RZ ;  /* 0xffffff815d467810 */ /* 0x000fe20007ffe0ff */
[----:B---3--:R-:W-:Y:S01]  /*1cd0*/  HMMA.16816.F32.BF16 R4, R76, R80, R4 ;  /* 0x000000504c04723c */ /* 0x008fe20000041804 */
[C---:B------:R-:W-:Y:S02]  /*1ce0*/  ISETP.GE.AND P2, PT, R68.reuse, R91, PT ;  /* 0x0000005b4400720c */ /* 0x040fe40003f46270 */
[----:B------:R-:W-:Y:S02]  /*1cf0*/  ISETP.GE.AND P0, PT, R68, R87, PT ;  /* 0x000000574400720c */ /* 0x000fe40003f06270 */
[----:B------:R-:W-:-:S02]  /*1d00*/  ISETP.GE.AND P5, PT, R70, R91, PT ;  /* 0x0000005b4600720c */ /* 0x000fc40003fa6270 */
[----:B------:R-:W-:Y:S01]  /*1d10*/  ISETP.GE.AND P1, PT, R70, R87, PT ;  /* 0x000000574600720c */ /* 0x000fe20003f26270 */
[C---:B------:R-:W-:Y:S01]  /*1d20*/  HMMA.16816.F32.BF16 R64, R76.reuse, R82, R64 ;  /* 0x000000524c40723c */ /* 0x040fe20000041840 */
[----:B------:R-:W2:Y:S01]  /*1d30*/  LDSM.16.M88.4 R68, [R133+0xc00] ;  /* 0x000c00008544783b */ /* 0x000ea20000000200 */
[----:B------:R-:W-:Y:S02]  /*1d40*/  IADD3 R80, R93, -0x77, RZ ;  /* 0xffffff895d507810 */ /* 0x000fe40007ffe0ff */
[----:B------:R-:W-:Y:S02]  /*1d50*/  FSEL R88, R12, -INF , !P2 ;  /* 0xff8000000c587808 */ /* 0x000fe40005000000 */
[----:B------:R-:W-:Y:S02]  /*1d60*/  FSEL R96, R14, -INF , !P0 ;  /* 0xff8000000e607808 */ /* 0x000fe40004000000 */
[C---:B------:R-:W-:Y:S01]  /*1d70*/  ISETP.GE.AND P4, PT, R86.reuse, R91, PT ;  /* 0x0000005b5600720c */ /* 0x040fe20003f86270 */
[----:B-1----:R-:W-:Y:S01]  /*1d80*/  HMMA.16816.F32.BF16 R60, R76, R72, R60 ;  /* 0x000000484c3c723c */ /* 0x002fe2000004183c */
[----:B------:R-:W-:-:S02]  /*1d90*/  ISETP.GE.AND P3, PT, R86, R87, PT ;  /* 0x000000575600720c */ /* 0x000fc40003f66270 */
[C---:B------:R-:W-:Y:S02]  /*1da0*/  ISETP.GE.AND P2, PT, R80.reuse, R91, PT ;  /* 0x0000005b5000720c */ /* 0x040fe40003f46270 */
[----:B------:R-:W-:Y:S02]  /*1db0*/  ISETP.GE.AND P0, PT, R80, R87, PT ;  /* 0x000000575000720c */ /* 0x000fe40003f06270 */
[----:B------:R-:W-:Y:S01]  /*1dc0*/  FSEL R132, R8, -INF , !P4 ;  /* 0xff80000008847808 */ /* 0x000fe20006000000 */
[----:B------:R-:W-:Y:S01]  /*1dd0*/  HMMA.16816.F32.BF16 R56, R76, R74, R56 ;  /* 0x0000004a4c38723c */ /* 0x000fe20000041838 */
[----:B------:R-:W-:Y:S02]  /*1de0*/  FSEL R80, R10, -INF , !P3 ;  /* 0xff8000000a507808 */ /* 0x000fe40005800000 */
[----:B------:R-:W-:Y:S02]  /*1df0*/  FSEL R72, R9, -INF , !P2 ;  /* 0xff80000009487808 */ /* 0x000fe40005000000 */
[----:B------:R-:W-:-:S02]  /*1e00*/  FSEL R82, R11, -INF , !P0 ;  /* 0xff8000000b527808 */ /* 0x000fc40004000000 */
[----:B------:R-:W1:Y:S01]  /*1e10*/  LDSM.16.M88.4 R8, [R133+0x1000] ;  /* 0x001000008508783b */ /* 0x000e620000000200 */
[----:B------:R-:W-:Y:S02]  /*1e20*/  IADD3 R14, R93, -0x70, RZ ;  /* 0xffffff905d0e7810 */ /* 0x000fe40007ffe0ff */
[----:B------:R-:W-:Y:S02]  /*1e30*/  FSEL R90, R13, -INF , !P5 ;  /* 0xff8000000d5a7808 */ /* 0x000fe40006800000 */
[----:B------:R-:W-:Y:S02]  /*1e40*/  FSEL R81, R15, -INF , !P1 ;  /* 0xff8000000f517808 */ /* 0x000fe40004800000 */
[----:B------:R-:W-:Y:S02]  /*1e50*/  IADD3 R12, R93, -0x6f, RZ ;  /* 0xffffff915d0c7810 */ /* 0x000fe40007ffe0ff */
[C---:B------:R-:W-:Y:S02]  /*1e60*/  ISETP.GE.AND P5, PT, R14.reuse, R91, PT ;  /* 0x0000005b0e00720c */ /* 0x040fe40003fa6270 */
[----:B------:R-:W-:-:S02]  /*1e70*/  ISETP.GE.AND P1, PT, R14, R87, PT ;  /* 0x000000570e00720c */ /* 0x000fc40003f26270 */
[C---:B------:R-:W-:Y:S02]  /*1e80*/  IADD3 R14, R93.reuse, -0x68, RZ ;  /* 0xffffff985d0e7810 */ /* 0x040fe40007ffe0ff */
[C---:B------:R-:W-:Y:S01]  /*1e90*/  ISETP.GE.AND P4, PT, R12.reuse, R91, PT ;  /* 0x0000005b0c00720c */ /* 0x040fe20003f86270 */
[C---:B--2---:R-:W-:Y:S01]  /*1ea0*/  HMMA.16816.F32.BF16 R52, R76.reuse, R68, R52 ;  /* 0x000000444c34723c */ /* 0x044fe20000041834 */
[----:B------:R-:W-:Y:S02]  /*1eb0*/  ISETP.GE.AND P3, PT, R12, R87, PT ;  /* 0x000000570c00720c */ /* 0x000fe40003f66270 */
[----:B------:R-:W-:Y:S02]  /*1ec0*/  FSEL R148, R4, -INF , !P5 ;  /* 0xff80000004947808 */ /* 0x000fe40006800000 */
[----:B------:R-:W-:Y:S02]  /*1ed0*/  FSEL R83, R6, -INF , !P1 ;  /* 0xff80000006537808 */ /* 0x000fe40004800000 */
[----:B------:R-:W-:Y:S01]  /*1ee0*/  IADD3 R12, R93, -0x67, RZ ;  /* 0xffffff995d0c7810 */ /* 0x000fe20007ffe0ff */
[----:B------:R-:W-:Y:S01]  /*1ef0*/  HMMA.16816.F32.BF16 R48, R76, R70, R48 ;  /* 0x000000464c30723c */ /* 0x000fe20000041830 */
[----:B------:R-:W-:-:S02]  /*1f00*/  ISETP.GE.AND P2, PT, R14, R91, PT ;  /* 0x0000005b0e00720c */ /* 0x000fc40003f46270 */
[----:B------:R-:W-:Y:S02]  /*1f10*/  ISETP.GE.AND P0, PT, R14, R87, PT ;  /* 0x000000570e00720c */ /* 0x000fe40003f06270 */
[C---:B------:R-:W-:Y:S02]  /*1f20*/  IADD3 R6, R93.reuse, -0x60, RZ ;  /* 0xffffffa05d067810 */ /* 0x040fe40007ffe0ff */
[----:B------:R-:W-:Y:S02]  /*1f30*/  IADD3 R4, R93, -0x5f, RZ ;  /* 0xffffffa15d047810 */ /* 0x000fe40007ffe0ff */
[----:B------:R-:W-:Y:S02]  /*1f40*/  FSEL R164, R5, -INF , !P4 ;  /* 0xff80000005a47808 */ /* 0x000fe40006000000 */
[----:B------:R-:W-:Y:S02]  /*1f50*/  FSEL R89, R7, -INF , !P3 ;  /* 0xff80000007597808 */ /* 0x000fe40005800000 */
[----:B------:R-:W-:-:S02]  /*1f60*/  ISETP.GE.AND P5, PT, R12, R91, PT ;  /* 0x0000005b0c00720c */ /* 0x000fc40003fa6270 */
[----:B------:R-:W-:Y:S01]  /*1f70*/  ISETP.GE.AND P1, PT, R12, R87, PT ;  /* 0x000000570c00720c */ /* 0x000fe20003f26270 */
[C---:B-1----:R-:W-:Y:S01]  /*1f80*/  HMMA.16816.F32.BF16 R44, R76.reuse, R8, R44 ;  /* 0x000000084c2c723c */ /* 0x042fe2000004182c */
[C---:B------:R-:W-:Y:S02]  /*1f90*/  ISETP.GE.AND P4, PT, R6.reuse, R91, PT ;  /* 0x0000005b0600720c */ /* 0x040fe40003f86270 */
[----:B------:R-:W-:Y:S02]  /*1fa0*/  ISETP.GE.AND P3, PT, R6, R87, PT ;  /* 0x000000570600720c */ /* 0x000fe40003f66270 */
[----:B------:R-:W-:Y:S02]  /*1fb0*/  FSEL R74, R64, -INF , !P2 ;  /* 0xff800000404a7808 */ /* 0x000fe40005000000 */
[----:B------:R-:W-:Y:S01]  /*1fc0*/  FSEL R104, R66, -INF , !P0 ;  /* 0xff80000042687808 */ /* 0x000fe20004000000 */
[----:B------:R-:W-:Y:S01]  /*1fd0*/  HMMA.16816.F32.BF16 R40, R76, R10, R40 ;  /* 0x0000000a4c28723c */ /* 0x000fe20000041828 */
[----:B------:R-:W-:-:S02]  /*1fe0*/  ISETP.GE.AND P2, PT, R4, R91, PT ;  /* 0x0000005b0400720c */ /* 0x000fc40003f46270 */
[----:B------:R-:W-:Y:S02]  /*1ff0*/  ISETP.GE.AND P0, PT, R4, R87, PT ;  /* 0x000000570400720c */ /* 0x000fe40003f06270 */
[C---:B------:R-:W-:Y:S01]  /*2000*/  IADD3 R14, R93.reuse, -0x58, RZ ;  /* 0xffffffa85d0e7810 */ /* 0x040fe20007ffe0ff */
[----:B------:R-:W1:Y:S01]  /*2010*/  LDSM.16.M88.4 R4, [R133+0x1400] ;  /* 0x001400008504783b */ /* 0x000e620000000200 */
[----:B------:R-:W-:Y:S02]  /*2020*/  IADD3 R12, R93, -0x57, RZ ;  /* 0xffffffa95d0c7810 */ /* 0x000fe40007ffe0ff */
[----:B------:R-:W-:Y:S02]  /*2030*/  FSEL R68, R65, -INF , !P5 ;  /* 0xff80000041447808 */ /* 0x000fe40006800000 */
[----:B------:R-:W-:Y:S02]  /*2040*/  FSEL R67, R67, -INF , !P1 ;  /* 0xff80000043437808 */ /* 0x000fe40004800000 */
[----:B------:R-:W-:-:S02]  /*2050*/  FSEL R112, R60, -INF , !P4 ;  /* 0xff8000003c707808 */ /* 0x000fc40006000000 */
[----:B------:R-:W-:Y:S02]  /*2060*/  FSEL R116, R62, -INF , !P3 ;  /* 0xff8000003e747808 */ /* 0x000fe40005800000 */
[C---:B------:R-:W-:Y:S02]  /*2070*/  ISETP.GE.AND P5, PT, R14.reuse, R91, PT ;  /* 0x0000005b0e00720c */ /* 0x040fe40003fa6270 */
[----:B------:R-:W-:Y:S02]  /*2080*/  ISETP.GE.AND P1, PT, R14, R87, PT ;  /* 0x000000570e00720c */ /* 0x000fe40003f26270 */
[C---:B------:R-:W-:Y:S02]  /*2090*/  ISETP.GE.AND P4, PT, R12.reuse, R91, PT ;  /* 0x0000005b0c00720c */ /* 0x040fe40003f86270 */
[----:B------:R-:W-:Y:S02]  /*20a0*/  ISETP.GE.AND P3, PT, R12, R87, PT ;  /* 0x000000570c00720c */ /* 0x000fe40003f66270 */
[----:B------:R-:W-:-:S02]  /*20b0*/  IADD3 R14, R93, -0x50, RZ ;  /* 0xffffffb05d0e7810 */ /* 0x000fc40007ffe0ff */
[----:B------:R-:W-:Y:S02]  /*20c0*/  IADD3 R12, R93, -0x4f, RZ ;  /* 0xffffffb15d0c7810 */ /* 0x000fe40007ffe0ff */
[----:B------:R-:W-:Y:S02]  /*20d0*/  FSEL R152, R61, -INF , !P2 ;  /* 0xff8000003d987808 */ /* 0x000fe40005000000 */
[----:B------:R-:W-:Y:S02]  /*20e0*/  FSEL R154, R63, -INF , !P0 ;  /* 0xff8000003f9a7808 */ /* 0x000fe40004000000 */
[C---:B------:R-:W-:Y:S02]  /*20f0*/  ISETP.GE.AND P2, PT, R14.reuse, R91, PT ;  /* 0x0000005b0e00720c */ /* 0x040fe40003f46270 */
[----:B------:R-:W-:Y:S02]  /*2100*/  ISETP.GE.AND P0, PT, R14, R87, PT ;  /* 0x000000570e00720c */ /* 0x000fe40003f06270 */
[----:B------:R-:W-:-:S02]  /*2110*/  FSEL R158, R56, -INF , !P5 ;  /* 0xff800000389e7808 */ /* 0x000fc40006800000 */
[----:B------:R-:W-:Y:S02]  /*2120*/  FSEL R102, R58, -INF , !P1 ;  /* 0xff8000003a667808 */ /* 0x000fe40004800000 */
[C---:B------:R-:W-:Y:S02]  /*2130*/  ISETP.GE.AND P5, PT, R12.reuse, R91, PT ;  /* 0x0000005b0c00720c */ /* 0x040fe40003fa6270 */
[----:B------:R-:W-:Y:S02]  /*2140*/  ISETP.GE.AND P1, PT, R12, R87, PT ;  /* 0x000000570c00720c */ /* 0x000fe40003f26270 */
[C---:B------:R-:W-:Y:S01]  /*2150*/  IADD3 R8, R93.reuse, -0x47, RZ ;  /* 0xffffffb95d087810 */ /* 0x040fe20007ffe0ff */
[----:B------:R-:W2:Y:S01]  /*2160*/  LDSM.16.M88.4 R12, [R133+0x1800] ;  /* 0x00180000850c783b */ /* 0x000ea20000000200 */
[----:B------:R-:W-:Y:S01]  /*2170*/  IADD3 R56, R93, -0x48, RZ ;  /* 0xffffffb85d387810 */ /* 0x000fe20007ffe0ff */
[----:B-1----:R-:W-:Y:S01]  /*2180*/  HMMA.16816.F32.BF16 R36, R76, R4, R36 ;  /* 0x000000044c24723c */ /* 0x002fe20000041824 */
[----:B------:R-:W-:-:S02]  /*2190*/  FSEL R60, R52, -INF , !P2 ;  /* 0xff800000343c7808 */ /* 0x000fc40005000000 */
[----:B------:R-:W-:Y:S02]  /*21a0*/  FSEL R64, R54, -INF , !P0 ;  /* 0xff80000036407808 */ /* 0x000fe40004000000 */
[----:B------:R-:W-:Y:S02]  /*21b0*/  FSEL R57, R57, -INF , !P4 ;  /* 0xff80000039397808 */ /* 0x000fe40006000000 */
[----:B------:R-:W-:Y:S01]  /*21c0*/  FSEL R150, R59, -INF , !P3 ;  /* 0xff8000003b967808 */ /* 0x000fe20005800000 */
[----:B------:R-:W-:Y:S01]  /*21d0*/  HMMA.16816.F32.BF16 R32, R76, R6, R32 ;  /* 0x000000064c20723c */ /* 0x000fe20000041820 */
[C---:B------:R-:W-:Y:S02]  /*21e0*/  ISETP.GE.AND P2, PT, R8.reuse, R91, PT ;  /* 0x0000005b0800720c */ /* 0x040fe40003f46270 */
[----:B------:R-:W-:Y:S02]  /*21f0*/  ISETP.GE.AND P0, PT, R8, R87, PT ;  /* 0x000000570800720c */ /* 0x000fe40003f06270 */
[----:B------:R-:W-:-:S02]  /*2200*/  ISETP.GE.AND P4, PT, R56, R91, PT ;  /* 0x0000005b3800720c */ /* 0x000fc40003f86270 */
[----:B------:R-:W-:Y:S02]  /*2210*/  ISETP.GE.AND P3, PT, R56, R87, PT ;  /* 0x000000573800720c */ /* 0x000fe40003f66270 */
[C---:B------:R-:W-:Y:S02]  /*2220*/  IADD3 R10, R93.reuse, -0x40, RZ ;  /* 0xffffffc05d0a7810 */ /* 0x040fe40007ffe0ff */
        /* <DEDUP_REMOVED lines=9> */
[----:B------:R-:W1:Y:S01]  /*22c0*/  LDSM.16.M88.4 R8, [R133+0x1c00] ;  /* 0x001c00008508783b */ /* 0x000e620000000200 */
[C---:B------:R-:W-:Y:S01]  /*22d0*/  IADD3 R48, R93.reuse, -0x38, RZ ;  /* 0xffffffc85d307810 */ /* 0x040fe20007ffe0ff */
[----:B--2---:R-:W-:Y:S01]  /*22e0*/  HMMA.16816.F32.BF16 R28, R76, R12, R28 ;  /* 0x0000000c4c1c723c */ /* 0x004fe2000004181c */
[----:B------:R-:W-:Y:S01]  /*22f0*/  IADD3 R4, R93, -0x37, RZ ;  /* 0xffffffc95d047810 */ /* 0x000fe20007ffe0ff */
[----:B------:R-:W-:-:S04]  /*2300*/  DEPBAR.LE SB0, 0x0 ;  /* 0x000080000000791a */ /* 0x000fc80000000000 */
[----:B------:R-:W-:Y:S02]  /*2310*/  FSEL R156, R49, -INF , !P2 ;  /* 0xff800000319c7808 */ /* 0x000fe40005000000 */
[----:B------:R-:W-:Y:S01]  /*2320*/  FSEL R100, R51, -INF , !P0 ;  /* 0xff80000033647808 */ /* 0x000fe20004000000 */
[----:B------:R-:W-:Y:S01]  /*2330*/  HMMA.16816.F32.BF16 R24, R76, R14, R24 ;  /* 0x0000000e4c18723c */ /* 0x000fe20000041818 */
[C---:B------:R-:W-:Y:S02]  /*2340*/  ISETP.GE.AND P2, PT, R48.reuse, R91, PT ;  /* 0x0000005b3000720c */ /* 0x040fe40003f46270 */
[----:B------:R-:W-:Y:S02]  /*2350*/  ISETP.GE.AND P0, PT, R48, R87, PT ;  /* 0x000000573000720c */ /* 0x000fe40003f06270 */
[----:B------:R-:W-:Y:S02]  /*2360*/  FSEL R48, R44, -INF , !P5 ;  /* 0xff8000002c307808 */ /* 0x000fe40006800000 */
[----:B------:R-:W-:-:S02]  /*2370*/  FSEL R46, R46, -INF , !P1 ;  /* 0xff8000002e2e7808 */ /* 0x000fc40004800000 */
        /* <DEDUP_REMOVED lines=8> */
[C---:B------:R-:W-:Y:S02]  /*2400*/  ISETP.GE.AND P4, PT, R6.reuse, R91, PT ;  /* 0x0000005b0600720c */ /* 0x040fe40003f86270 */
[----:B------:R-:W-:Y:S02]  /*2410*/  ISETP.GE.AND P3, PT, R6, R87, PT ;  /* 0x000000570600720c */ /* 0x000fe40003f66270 */
[C---:B------:R-:W-:Y:S01]  /*2420*/  ISETP.GE.AND P2, PT, R4.reuse, R91, PT ;  /* 0x0000005b0400720c */ /* 0x040fe20003f46270 */
[----:B-1----:R-:W-:Y:S01]  /*2430*/  HMMA.16816.F32.BF16 R20, R76, R8, R20 ;  /* 0x000000084c14723c */ /* 0x002fe20000041814 */
[----:B------:R-:W-:-:S02]  /*2440*/  ISETP.GE.AND P0, PT, R4, R87, PT ;  /* 0x000000570400720c */ /* 0x000fc40003f06270 */
[C---:B------:R-:W-:Y:S02]  /*2450*/  IADD3 R6, R93.reuse, -0x28, RZ ;  /* 0xffffffd85d067810 */ /* 0x040fe40007ffe0ff */
[----:B------:R-:W-:Y:S02]  /*2460*/  IADD3 R4, R93, -0x27, RZ ;  /* 0xffffffd95d047810 */ /* 0x000fe40007ffe0ff */
[----:B------:R-:W-:Y:S01]  /*2470*/  FSEL R120, R41, -INF , !P5 ;  /* 0xff80000029787808 */ /* 0x000fe20006800000 */
[----:B------:R-:W-:Y:S01]  /*2480*/  HMMA.16816.F32.BF16 R8, R76, R10, R16 ;  /* 0x0000000a4c08723c */ /* 0x000fe20000041810 */
[----:B------:R-:W-:Y:S02]  /*2490*/  FSEL R54, R43, -INF , !P1 ;  /* 0xff8000002b367808 */ /* 0x000fe40004800000 */
[----:B------:R-:W-:Y:S02]  /*24a0*/  FSEL R36, R36, -INF , !P4 ;  /* 0xff80000024247808 */ /* 0x000fe40006000000 */
[----:B------:R-:W-:-:S02]  /*24b0*/  FSEL R40, R38, -INF , !P3 ;  /* 0xff80000026287808 */ /* 0x000fc40005800000 */
[C---:B------:R-:W-:Y:S02]  /*24c0*/  ISETP.GE.AND P5, PT, R6.reuse, R91, PT ;  /* 0x0000005b0600720c */ /* 0x040fe40003fa6270 */
[----:B------:R-:W-:Y:S02]  /*24d0*/  ISETP.GE.AND P1, PT, R6, R87, PT ;  /* 0x000000570600720c */ /* 0x000fe40003f26270 */
[C---:B------:R-:W-:Y:S02]  /*24e0*/  ISETP.GE.AND P4, PT, R4.reuse, R91, PT ;  /* 0x0000005b0400720c */ /* 0x040fe40003f86270 */
[----:B------:R-:W-:Y:S02]  /*24f0*/  ISETP.GE.AND P3, PT, R4, R87, PT ;  /* 0x000000570400720c */ /* 0x000fe40003f66270 */
[C---:B------:R-:W-:Y:S02]  /*2500*/  IADD3 R6, R93.reuse, -0x20, RZ ;  /* 0xffffffe05d067810 */ /* 0x040fe40007ffe0ff */
[----:B------:R-:W-:-:S02]  /*2510*/  IADD3 R4, R93, -0x1f, RZ ;  /* 0xffffffe15d047810 */ /* 0x000fc40007ffe0ff */
[----:B------:R-:W-:Y:S02]  /*2520*/  FSEL R38, R39, -INF , !P0 ;  /* 0xff80000027267808 */ /* 0x000fe40004000000 */
[----:B------:R-:W-:Y:S02]  /*2530*/  FSEL R32, R32, -INF , !P5 ;  /* 0xff80000020207808 */ /* 0x000fe40006800000 */
[----:B------:R-:W-:Y:S02]  /*2540*/  FSEL R34, R34, -INF , !P1 ;  /* 0xff80000022227808 */ /* 0x000fe40004800000 */
[-C--:B------:R-:W-:Y:S02]  /*2550*/  ISETP.GE.AND P0, PT, R6, R91.reuse, PT ;  /* 0x0000005b0600720c */ /* 0x080fe40003f06270 */
[C---:B------:R-:W-:Y:S02]  /*2560*/  ISETP.GE.AND P5, PT, R4.reuse, R91, PT ;  /* 0x0000005b0400720c */ /* 0x040fe40003fa6270 */
[----:B------:R-:W-:-:S02]  /*2570*/  ISETP.GE.AND P1, PT, R4, R87, PT ;  /* 0x000000570400720c */ /* 0x000fc40003f26270 */
[----:B------:R-:W-:Y:S02]  /*2580*/  IADD3 R4, R93, -0x17, RZ ;  /* 0xffffffe95d047810 */ /* 0x000fe40007ffe0ff */
[----:B------:R-:W-:Y:S02]  /*2590*/  FSEL R44, R37, -INF , !P2 ;  /* 0xff800000252c7808 */ /* 0x000fe40005000000 */
[----:B------:R-:W-:Y:S02]  /*25a0*/  ISETP.GE.AND P2, PT, R6, R87, PT ;  /* 0x000000570600720c */ /* 0x000fe40003f46270 */
[----:B------:R-:W-:Y:S02]  /*25b0*/  FSEL R92, R28, -INF , !P0 ;  /* 0xff8000001c5c7808 */ /* 0x000fe40004000000 */
[----:B------:R-:W-:Y:S02]  /*25c0*/  IADD3 R6, R93, -0x18, RZ ;  /* 0xffffffe85d067810 */ /* 0x000fe40007ffe0ff */
[----:B------:R-:W-:-:S02]  /*25d0*/  ISETP.GE.AND P0, PT, R4, R91, PT ;  /* 0x0000005b0400720c */ /* 0x000fc40003f06270 */
[----:B------:R-:W-:Y:S02]  /*25e0*/  IADD3 R14, R93, -0x10, RZ ;  /* 0xfffffff05d0e7810 */ /* 0x000fe40007ffe0ff */
[----:B------:R-:W-:Y:S01]  /*25f0*/  FSEL R50, R35, -INF , !P3 ;  /* 0xff80000023327808 */ /* 0x000fe20005800000 */
[----:B------:R-:W-:Y:S01]  /*2600*/  BAR.SYNC.DEFER_BLOCKING 0x0 ;  /* 0x0000000000007b1d */ /* 0x000fe20000010000 */
[-C--:B------:R-:W-:Y:S02]  /*2610*/  ISETP.GE.AND P3, PT, R6, R87.reuse, PT ;  /* 0x000000570600720c */ /* 0x080fe40003f66270 */
[----:B------:R-:W-:Y:S02]  /*2620*/  FSEL R30, R30, -INF , !P2 ;  /* 0xff8000001e1e7808 */ /* 0x000fe40005000000 */
[----:B------:R-:W-:Y:S02]  /*2630*/  FSEL R106, R25, -INF , !P0 ;  /* 0xff800000196a7808 */ /* 0x000fe40004000000 */
[----:B------:R-:W-:-:S02]  /*2640*/  ISETP.GE.AND P2, PT, R4, R87, PT ;  /* 0x000000570400720c */ /* 0x000fc40003f46270 */
[----:B------:R-:W-:Y:S02]  /*2650*/  ISETP.GE.AND P0, PT, R14, R87, PT ;  /* 0x000000570e00720c */ /* 0x000fe40003f06270 */
[----:B------:R-:W-:Y:S02]  /*2660*/  IADD3 R4, R93, -0x7, RZ ;  /* 0xfffffff95d047810 */ /* 0x000fe40007ffe0ff */
[----:B------:R-:W-:Y:S02]  /*2670*/  FSEL R52, R31, -INF , !P1 ;  /* 0xff8000001f347808 */ /* 0x000fe40004800000 */
[----:B------:R-:W-:Y:S02]  /*2680*/  FSEL R16, R26, -INF , !P3 ;  /* 0xff8000001a107808 */ /* 0x000fe40005800000 */
[----:B------:R-:W-:Y:S02]  /*2690*/  ISETP.GE.AND P1, PT, R14, R91, PT ;  /* 0x0000005b0e00720c */ /* 0x000fe40003f26270 */
[----:B------:R-:W-:-:S02]  /*26a0*/  FSEL R26, R22, -INF , !P0 ;  /* 0xff800000161a7808 */ /* 0x000fc40004000000 */
[----:B------:R-:W-:Y:S02]  /*26b0*/  ISETP.GE.AND P0, PT, R4, R87, PT ;  /* 0x000000570400720c */ /* 0x000fe40003f06270 */
[----:B------:R-:W-:Y:S02]  /*26c0*/  FSEL R98, R20, -INF , !P1 ;  /* 0xff80000014627808 */ /* 0x000fe40004800000 */
[----:B------:R-:W-:Y:S02]  /*26d0*/  FSEL R20, R11, -INF , !P0 ;  /* 0xff8000000b147808 */ /* 0x000fe40004000000 */
[----:B------:R-:W-:Y:S02]  /*26e0*/  ISETP.GE.AND P0, PT, R84, 0x2, PT ;  /* 0x000000025400780c */ /* 0x000fe40003f06270 */
[----:B------:R-:W-:Y:S02]  /*26f0*/  FSEL R66, R33, -INF , !P4 ;  /* 0xff80000021427808 */ /* 0x000fe40006000000 */
[----:B------:R-:W-:-:S02]  /*2700*/  ISETP.GE.AND P4, PT, R6, R91, PT ;  /* 0x0000005b0600720c */ /* 0x000fc40003f86270 */
[C---:B------:R-:W-:Y:S02]  /*2710*/  IADD3 R12, R93.reuse, -0xf, RZ ;  /* 0xfffffff15d0c7810 */ /* 0x040fe40007ffe0ff */
[----:B------:R-:W-:Y:S02]  /*2720*/  IADD3 R6, R93, -0x8, RZ ;  /* 0xfffffff85d067810 */ /* 0x000fe40007ffe0ff */
[----:B------:R-:W-:Y:S02]  /*2730*/  FSEL R18, R27, -INF , !P2 ;  /* 0xff8000001b127808 */ /* 0x000fe40005000000 */
[----:B------:R-:W-:Y:S02]  /*2740*/  FSEL R108, R29, -INF , !P5 ;  /* 0xff8000001d6c7808 */ /* 0x000fe40006800000 */
[----:B------:R-:W-:Y:S02]  /*2750*/  FSEL R118, R24, -INF , !P4 ;  /* 0xff80000018767808 */ /* 0x000fe40006000000 */
[----:B------:R-:W-:-:S02]  /*2760*/  ISETP.GE.AND P2, PT, R12, R87, PT ;  /* 0x000000570c00720c */ /* 0x000fc40003f46270 */
[-C--:B------:R-:W-:Y:S02]  /*2770*/  ISETP.GE.AND P5, PT, R12, R91.reuse, PT ;  /* 0x0000005b0c00720c */ /* 0x080fe40003fa6270 */
[-C--:B------:R-:W-:Y:S02]  /*2780*/  ISETP.GE.AND P4, PT, R6, R91.reuse, PT ;  /* 0x0000005b0600720c */ /* 0x080fe40003f86270 */
[----:B------:R-:W-:Y:S01]  /*2790*/  ISETP.GE.AND P3, PT, R4, R91, PT ;  /* 0x0000005b0400720c */ /* 0x000fe20003f66270 */
[----:B------:R-:W-:Y:S01]  /*27a0*/  IMAD.IADD R4, R85, 0x1, R94 ;  /* 0x0000000155047824 */ /* 0x000fe200078e025e */
[----:B------:R-:W-:Y:S02]  /*27b0*/  ISETP.GE.AND P1, PT, R6, R87, PT ;  /* 0x000000570600720c */ /* 0x000fe40003f26270 */
[----:B------:R-:W-:Y:S02]  /*27c0*/  FSEL R24, R23, -INF , !P2 ;  /* 0xff80000017187808 */ /* 0x000fe40005000000 */
[----:B------:R-:W-:-:S02]  /*27d0*/  FSEL R94, R21, -INF , !P5 ;  /* 0xff800000155e7808 */ /* 0x000fc40006800000 */
[----:B------:R-:W-:Y:S02]  /*27e0*/  FSEL R28, R8, -INF , !P4 ;  /* 0xff800000081c7808 */ /* 0x000fe40006000000 */
[----:B------:R-:W-:Y:S02]  /*27f0*/  FSEL R23, R9, -INF , !P3 ;  /* 0xff80000009177808 */ /* 0x000fe40005800000 */
[----:B------:R-:W-:Y:S01]  /*2800*/  FSEL R22, R10, -INF , !P1 ;  /* 0xff8000000a167808 */ /* 0x000fe20004800000 */
[----:B------:R-:W-:Y:S05]  /*2810*/  @!P0 BRA `(.L_x_4104) ;  /* 0x000004f000008947 */ /* 0x000fea0003800000 */
[----:B------:R-:W-:Y:S05]  /*2820*/  @P6 BRA `(.L_x_4105) ;  /* 0x000003a000006947 */ /* 0x000fea0003800000 */
[----:B------:R-:W1:Y:S01]  /*2830*/  I2F.RP R11, R2 ;  /* 0x00000002000b7306 */ /* 0x000e620000209400 */
[C---:B------:R-:W-:Y:S02]  /*2840*/  IADD3 R10, R0.reuse, -0x100, RZ ;  /* 0xffffff00000a7810 */ /* 0x040fe40007ffe0ff */
        /* <DEDUP_REMOVED lines=56> */
.L_x_4105:
[----:B------:R-:W-:-:S04]  /*2bd0*/  ULEA UR6, -UR6, URZ, 0x7 ;  /* 0x0000003f06067291 */ /* 0x000fc8000f8e393f */
[----:B------:R-:W-:Y:S02]  /*2be0*/  USHF.R.S32.HI UR4, URZ, 0x1f, UR6 ;  /* 0x0000001f3f047899 */ /* 0x000fe40008011406 */
[----:B------:R-:W-:-:S04]  /*2bf0*/  MOV R2, UR6 ;  /* 0x0000000600027c02 */ /* 0x000fc80008000f00 */
[----:B------:R-:W-:Y:S02]  /*2c00*/  MOV R0, UR4 ;  /* 0x0000000400007c02 */ /* 0x000fe40008000f00 */
.L_x_4106:
        /* <DEDUP_REMOVED lines=16> */
.L_x_4104:
        /* <DEDUP_REMOVED lines=11> */
[----:B-1----:R-:W-:Y:S02]  /*2dc0*/  FMNMX.FTZ R7, R57, R0, !PT ;  /* 0x0000000039077209 */ /* 0x002fe40007810000 */
        /* <DEDUP_REMOVED lines=49> */
[----:B------:R-:W-:-:S03]  /*30e0*/  FMNMX.FTZ R5, R24, R5, !PT ;  /* 0x0000000518057209 */ /* 0x000fc60007810000 */
[----:B------:R-:W1:Y:S01]  /*30f0*/  SHFL.BFLY PT, R2, R7, 0x1, 0x1f ;  /* 0x0c201f0007027f89 */ /* 0x000e6200000e0000 */
[----:B------:R-:W-:-:S04]  /*3100*/  FMNMX.FTZ R5, R22, R5, !PT ;  /* 0x0000000516057209 */ /* 0x000fc80007810000 */
[----:B------:R-:W-:-:S05]  /*3110*/  FMNMX.FTZ R6, R20, R5, !PT ;  /* 0x0000000514067209 */ /* 0x000fca0007810000 */
[----:B------:R-:W2:Y:S01]  /*3120*/  SHFL.BFLY PT, R5, R6, 0x2, 0x1f ;  /* 0x0c401f0006057f89 */ /* 0x000ea200000e0000 */
[----:B-1----:R-:W-:-:S04]  /*3130*/  FMNMX.FTZ R2, R7, R2, !PT ;  /* 0x0000000207027209 */ /* 0x002fc80007810000 */
[C---:B------:R-:W-:Y:S01]  /*3140*/  FSETP.NEU.FTZ.AND P1, PT, R2.reuse, -INF , PT ;  /* 0xff8000000200780b */ /* 0x040fe20003f3d000 */
[----:B------:R-:W-:Y:S01]  /*3150*/  FMUL.FTZ R25, R2, c[0x0][0x23c] ;  /* 0x00008f0002197a20 */ /* 0x000fe20000410000 */
[----:B--2---:R-:W-:-:S04]  /*3160*/  FMNMX.FTZ R5, R6, R5, !PT ;  /* 0x0000000506057209 */ /* 0x004fc80007810000 */
[----:B------:R-:W-:Y:S01]  /*3170*/  FSEL R25, R25, RZ, P1 ;  /* 0x000000ff19197208 */ /* 0x000fe20000800000 */
[----:B------:R-:W1:Y:S04]  /*3180*/  SHFL.BFLY PT, R0, R5, 0x1, 0x1f ;  /* 0x0c201f0005007f89 */ /* 0x000e6800000e0000 */
[--C-:B------:R-:W-:Y:S01]  /*3190*/  FFMA.FTZ R160, R132, c[0x0][0x23c], -R25.reuse ;  /* 0x00008f0084a07a23 */ /* 0x100fe20000010819 */
[----:B------:R-:W-:Y:S01]  /*31a0*/  SHF.L.U32 R132, R4, 0x1, RZ ;  /* 0x0000000104847819 */ /* 0x000fe200000006ff */
[--C-:B------:R-:W-:Y:S02]  /*31b0*/  FFMA.FTZ R162, R88, c[0x0][0x23c], -R25.reuse ;  /* 0x00008f0058a27a23 */ /* 0x100fe40000010819 */
[--C-:B------:R-:W-:Y:S01]  /*31c0*/  FFMA.FTZ R29, R72, c[0x0][0x23c], -R25.reuse ;  /* 0x00008f00481d7a23 */ /* 0x100fe20000010819 */
[----:B------:R-:W-:Y:S01]  /*31d0*/  IADD3 R131, R3, R132, RZ ;  /* 0x0000008403837210 */ /* 0x000fe20007ffe0ff */
[--C-:B------:R-:W-:Y:S01]  /*31e0*/  FFMA.FTZ R88, R74, c[0x0][0x23c], -R25.reuse ;  /* 0x00008f004a587a23 */ /* 0x100fe20000010819 */
[----:B------:R-:W-:Y:S01]  /*31f0*/  MUFU.EX2 R160, R160 ;  /* 0x000000a000a07308 */ /* 0x000fe20000000800 */
[----:B------:R-:W2:Y:S01]  /*3200*/  LDSM.16.MT88.4 R72, [R132+0x3000] ;  /* 0x003000008448783b */ /* 0x000ea20000004200 */
[----:B------:R-:W-:-:S02]  /*3210*/  FFMA.FTZ R35, R90, c[0x0][0x23c], -R25 ;  /* 0x00008f005a237a23 */ /* 0x000fc40000010819 */
[--C-:B------:R-:W-:Y:S01]  /*3220*/  FFMA.FTZ R90, R148, c[0x0][0x23c], -R25.reuse ;  /* 0x00008f00945a7a23 */ /* 0x100fe20000010819 */
[----:B------:R-:W-:Y:S01]  /*3230*/  LDSM.16.MT88.4 R12, [R132+0x3400] ;  /* 0x00340000840c783b */ /* 0x000fe20000004200 */
[--C-:B------:R-:W-:Y:S02]  /*3240*/  FFMA.FTZ R19, R164, c[0x0][0x23c], -R25.reuse ;  /* 0x00008f00a4137a23 */ /* 0x100fe40000010819 */
[----:B------:R-:W-:Y:S01]  /*3250*/  MUFU.EX2 R162, R162 ;  /* 0x000000a200a27308 */ /* 0x000fe20000000800 */
[--C-:B------:R-:W-:Y:S01]  /*3260*/  FFMA.FTZ R17, R68, c[0x0][0x23c], -R25.reuse ;  /* 0x00008f0044117a23 */ /* 0x100fe20000010819 */
[----:B------:R-:W-:Y:S01]  /*3270*/  LDSM.16.MT88.4 R8, [R131+0x3400] ;  /* 0x003400008308783b */ /* 0x000fe20000004200 */
[--C-:B------:R-:W-:Y:S02]  /*3280*/  FFMA.FTZ R43, R112, c[0x0][0x23c], -R25.reuse ;  /* 0x00008f00702b7a23 */ /* 0x100fe40000010819 */
[----:B------:R-:W-:Y:S01]  /*3290*/  FFMA.FTZ R39, R152, c[0x0][0x23c], -R25 ;  /* 0x00008f0098277a23 */ /* 0x000fe20000010819 */
[----:B-1----:R-:W-:-:S02]  /*32a0*/  FMNMX.FTZ R0, R5, R0, !PT ;  /* 0x0000000005007209 */ /* 0x002fc40007810000 */
[----:B------:R-:W1:Y:S01]  /*32b0*/  MUFU.EX2 R35, R35 ;  /* 0x0000002300237308 */ /* 0x000e620000000800 */
[----:B------:R-:W3:Y:S01]  /*32c0*/  LDSM.16.MT88.4 R4, [R131+0x3000] ;  /* 0x003000008304783b */ /* 0x000ee20000004200 */
[--C-:B------:R-:W-:Y:S01]  /*32d0*/  FFMA.FTZ R112, R158, c[0x0][0x23c], -R25.reuse ;  /* 0x00008f009e707a23 */ /* 0x100fe20000010819 */
[C---:B------:R-:W-:Y:S01]  /*32e0*/  FSETP.NEU.FTZ.AND P1, PT, R0.reuse, -INF , PT ;  /* 0xff8000000000780b */ /* 0x040fe20003f3d000 */
[----:B------:R-:W-:Y:S02]  /*32f0*/  FMUL.FTZ R21, R0, c[0x0][0x23c] ;  /* 0x00008f0000157a20 */ /* 0x000fe40000410000 */
[--C-:B------:R-:W-:Y:S02]  /*3300*/  FFMA.FTZ R33, R57, c[0x0][0x23c], -R25.reuse ;  /* 0x00008f0039217a23 */ /* 0x100fe40000010819 */
[----:B------:R-:W4:Y:S01]  /*3310*/  MUFU.EX2 R29, R29 ;  /* 0x0000001d001d7308 */ /* 0x000f220000000800 */
[----:B------:R-:W-:Y:S01]  /*3320*/  FSEL R21, R21, RZ, P1 ;  /* 0x000000ff15157208 */ /* 0x000fe20000800000 */
[----:B------:R-:W-:-:S02]  /*3330*/  FFMA.FTZ R49, R110, c[0x0][0x23c], -R25 ;  /* 0x00008f006e317a23 */ /* 0x000fc40000010819 */
[----:B------:R-:W-:Y:S02]  /*3340*/  FFMA.FTZ R47, R156, c[0x0][0x23c], -R25 ;  /* 0x00008f009c2f7a23 */ /* 0x000fe40000010819 */
[--C-:B------:R-:W-:Y:S02]  /*3350*/  FFMA.FTZ R37, R96, c[0x0][0x23c], -R21.reuse ;  /* 0x00008f0060257a23 */ /* 0x100fe40000010815 */
[--C-:B------:R-:W-:Y:S01]  /*3360*/  FFMA.FTZ R164, R81, c[0x0][0x23c], -R21.reuse ;  /* 0x00008f0051a47a23 */ /* 0x100fe20000010815 */
[----:B------:R-:W-:Y:S01]  /*3370*/  MUFU.EX2 R90, R90 ;  /* 0x0000005a005a7308 */ /* 0x000fe20000000800 */
[--C-:B------:R-:W-:Y:S01]  /*3380*/  FFMA.FTZ R148, R80, c[0x0][0x23c], -R21.reuse ;  /* 0x00008f0050947a23 */ /* 0x100fe20000010815 */
[----:B-1----:R-:W-:Y:S01]  /*3390*/  F2FP.BF16.PACK_AB R80, R35, R162 ;  /* 0x000000a22350723e */ /* 0x002fe200000010ff */
[--C-:B------:R-:W-:Y:S02]  /*33a0*/  FFMA.FTZ R31, R82, c[0x0][0x23c], -R21.reuse ;  /* 0x00008f00521f7a23 */ /* 0x100fe40000010815 */
[----:B------:R-:W-:Y:S01]  /*33b0*/  FFMA.FTZ R96, R83, c[0x0][0x23c], -R21 ;  /* 0x00008f0053607a23 */ /* 0x000fe20000010815 */
[----:B----4-:R-:W-:-:S02]  /*33c0*/  F2FP.BF16.PACK_AB R82, R29, R160 ;  /* 0x000000a01d52723e */ /* 0x010fc400000010ff */
[----:B------:R-:W-:Y:S01]  /*33d0*/  MUFU.EX2 R37, R37 ;  /* 0x0000002500257308 */ /* 0x000fe20000000800 */
[--C-:B------:R-:W-:Y:S02]  /*33e0*/  FFMA.FTZ R27, R89, c[0x0][0x23c], -R21.reuse ;  /* 0x00008f00591b7a23 */ /* 0x100fe40000010815 */
[--C-:B------:R-:W-:Y:S02]  /*33f0*/  FFMA.FTZ R104, R104, c[0x0][0x23c], -R21.reuse ;  /* 0x00008f0068687a23 */ /* 0x100fe40000010815 */
[--C-:B------:R-:W-:Y:S02]  /*3400*/  FFMA.FTZ R3, R67, c[0x0][0x23c], -R21.reuse ;  /* 0x00008f0043037a23 */ /* 0x100fe40000010815 */
[--C-:B------:R-:W-:Y:S01]  /*3410*/  FFMA.FTZ R41, R116, c[0x0][0x23c], -R21.reuse ;  /* 0x00008f0074297a23 */ /* 0x100fe20000010815 */
[----:B------:R-:W1:Y:S01]  /*3420*/  MUFU.EX2 R164, R164 ;  /* 0x000000a400a47308 */ /* 0x000e620000000800 */
[--C-:B------:R-:W-:Y:S02]  /*3430*/  FFMA.FTZ R116, R154, c[0x0][0x23c], -R21.reuse ;  /* 0x00008f009a747a23 */ /* 0x100fe40000010815 */
[----:B------:R-:W-:-:S02]  /*3440*/  FFMA.FTZ R102, R102, c[0x0][0x23c], -R21 ;  /* 0x00008f0066667a23 */ /* 0x000fc40000010815 */
[----:B------:R-:W-:Y:S02]  /*3450*/  FFMA.FTZ R45, R150, c[0x0][0x23c], -R21 ;  /* 0x00008f00962d7a23 */ /* 0x000fe40000010815 */
[----:B------:R-:W-:Y:S01]  /*3460*/  FFMA.FTZ R150, R60, c[0x0][0x23c], -R25 ;  /* 0x00008f003c967a23 */ /* 0x000fe20000010819 */
[----:B------:R-:W-:Y:S01]  /*3470*/  MUFU.EX2 R148, R148 ;  /* 0x0000009400947308 */ /* 0x000fe20000000800 */
[--C-:B------:R-:W-:Y:S02]  /*3480*/  FFMA.FTZ R51, R64, c[0x0][0x23c], -R21.reuse ;  /* 0x00008f0040337a23 */ /* 0x100fe40000010815 */
[----:B------:R-:W-:Y:S02]  /*3490*/  FFMA.FTZ R53, R56, c[0x0][0x23c], -R21 ;  /* 0x00008f0038357a23 */ /* 0x000fe40000010815 */
[----:B------:R-:W-:Y:S02]  /*34a0*/  FFMA.FTZ R60, R122, c[0x0][0x23c], -R25 ;  /* 0x00008f007a3c7a23 */ /* 0x000fe40000010819 */
[--C-:B------:R-:W-:Y:S01]  /*34b0*/  FFMA.FTZ R64, R114, c[0x0][0x23c], -R21.reuse ;  /* 0x00008f0072407a23 */ /* 0x100fe20000010815 */
[----:B------:R-:W4:Y:S01]  /*34c0*/  MUFU.EX2 R31, R31 ;  /* 0x0000001f001f7308 */ /* 0x000f220000000800 */
[----:B-1----:R-:W-:Y:S01]  /*34d0*/  F2FP.BF16.PACK_AB R81, R164, R37 ;  /* 0x00000025a451723e */ /* 0x002fe200000010ff */
[----:B------:R-:W-:-:S02]  /*34e0*/  FFMA.FTZ R56, R100, c[0x0][0x23c], -R21 ;  /* 0x00008f0064387a23 */ /* 0x000fc40000010815 */
[----:B------:R-:W-:Y:S02]  /*34f0*/  FFMA.FTZ R100, R48, c[0x0][0x23c], -R25 ;  /* 0x00008f0030647a23 */ /* 0x000fe40000010819 */
[----:B------:R-:W-:Y:S02]  /*3500*/  FFMA.FTZ R59, R42, c[0x0][0x23c], -R21 ;  /* 0x00008f002a3b7a23 */ /* 0x000fe40000010815 */
[----:B------:R-:W1:Y:S01]  /*3510*/  MUFU.EX2 R19, R19 ;  /* 0x0000001300137308 */ /* 0x000e620000000800 */
[--C-:B------:R-:W-:Y:S02]  /*3520*/  FFMA.FTZ R55, R58, c[0x0][0x23c], -R25.reuse ;  /* 0x00008f003a377a23 */ /* 0x100fe40000010819 */
[--C-:B------:R-:W-:Y:S02]  /*3530*/  FFMA.FTZ R57, R86, c[0x0][0x23c], -R25.reuse ;  /* 0x00008f0056397a23 */ /* 0x100fe40000010819 */
[----:B------:R-:W-:Y:S02]  /*3540*/  FFMA.FTZ R48, R120, c[0x0][0x23c], -R25 ;  /* 0x00008f0078307a23 */ /* 0x000fe40000010819 */
[--C-:B------:R-:W-:Y:S01]  /*3550*/  FFMA.FTZ R46, R46, c[0x0][0x23c], -R21.reuse ;  /* 0x00008f002e2e7a23 */ /* 0x100fe20000010815 */
[----:B----4-:R-:W-:Y:S01]  /*3560*/  F2FP.BF16.PACK_AB R83, R31, R148 ;  /* 0x000000941f53723e */ /* 0x010fe200000010ff */
[----:B------:R-:W-:Y:S01]  /*3570*/  MUFU.EX2 R88, R88 ;  /* 0x0000005800587308 */ /* 0x000fe20000000800 */
[----:B------:R-:W-:-:S02]  /*3580*/  FFMA.FTZ R61, R62, c[0x0][0x23c], -R21 ;  /* 0x00008f003e3d7a23 */ /* 0x000fc40000010815 */
[----:B------:R-:W-:Y:S02]  /*3590*/  FFMA.FTZ R42, R54, c[0x0][0x23c], -R21 ;  /* 0x00008f00362a7a23 */ /* 0x000fe40000010815 */
[----:B------:R-:W-:Y:S01]  /*35a0*/  FFMA.FTZ R63, R32, c[0x0][0x23c], -R25 ;  /* 0x00008f00203f7a23 */ /* 0x000fe20000010819 */
[C---:B--2---:R-:W-:Y:S01]  /*35b0*/  HMMA.16816.F32.BF16 R68, R80.reuse, R72, RZ ;  /* 0x000000485044723c */ /* 0x044fe200000418ff */
[----:B------:R-:W-:Y:S01]  /*35c0*/  FFMA.FTZ R85, R34, c[0x0][0x23c], -R21 ;  /* 0x00008f0022557a23 */ /* 0x000fe20000010815 */
[----:B------:R-:W2:Y:S01]  /*35d0*/  MUFU.EX2 R17, R17 ;  /* 0x0000001100117308 */ /* 0x000ea20000000800 */
[--C-:B------:R-:W-:Y:S02]  /*35e0*/  FFMA.FTZ R65, R36, c[0x0][0x23c], -R25.reuse ;  /* 0x00008f0024417a23 */ /* 0x100fe40000010819 */
[--C-:B------:R-:W-:Y:S02]  /*35f0*/  FFMA.FTZ R44, R44, c[0x0][0x23c], -R25.reuse ;  /* 0x00008f002c2c7a23 */ /* 0x100fe40000010819 */
[----:B------:R-:W-:Y:S01]  /*3600*/  FFMA.FTZ R32, R66, c[0x0][0x23c], -R25 ;  /* 0x00008f0042207a23 */ /* 0x000fe20000010819 */
[----:B------:R-:W-:Y:S01]  /*3610*/  HMMA.16816.F32.BF16 R72, R80, R74, RZ ;  /* 0x0000004a5048723c */ /* 0x000fe200000418ff */
[--C-:B------:R-:W-:Y:S01]  /*3620*/  FFMA.FTZ R87, R40, c[0x0][0x23c], -R21.reuse ;  /* 0x00008f0028577a23 */ /* 0x100fe20000010815 */
[----:B------:R-:W-:Y:S01]  /*3630*/  MUFU.EX2 R96, R96 ;  /* 0x0000006000607308 */ /* 0x000fe20000000800 */
[----:B------:R-:W-:-:S02]  /*3640*/  FFMA.FTZ R38, R38, c[0x0][0x23c], -R21 ;  /* 0x00008f0026267a23 */ /* 0x000fc40000010815 */
[----:B------:R-:W-:Y:S02]  /*3650*/  FFMA.FTZ R34, R50, c[0x0][0x23c], -R21 ;  /* 0x00008f0032227a23 */ /* 0x000fe40000010815 */
[----:B------:R-:W-:Y:S01]  /*3660*/  FADD.FTZ R35, R162, R35 ;  /* 0x00000023a2237221 */ /* 0x000fe20000010000 */
[C---:B---3--:R-:W-:Y:S01]  /*3670*/  HMMA.16816.F32.BF16 R76, R80.reuse, R4, RZ ;  /* 0x00000004504c723c */ /* 0x048fe200000418ff */
[----:B------:R-:W-:Y:S01]  /*3680*/  FADD.FTZ R89, R37, R164 ;  /* 0x000000a425597221 */ /* 0x000fe20000010000 */
[----:B------:R-:W3:Y:S01]  /*3690*/  MUFU.EX2 R27, R27 ;  /* 0x0000001b001b7308 */ /* 0x000ee20000000800 */
[----:B------:R-:W-:Y:S02]  /*36a0*/  FADD.FTZ R160, R160, R35 ;  /* 0x00000023a0a07221 */ /* 0x000fe40000010000 */
[----:B------:R-:W-:Y:S02]  /*36b0*/  FADD.FTZ R148, R148, R89 ;  /* 0x0000005994947221 */ /* 0x000fe40000010000 */
[----:B-1----:R-:W-:Y:S01]  /*36c0*/  F2FP.BF16.PACK_AB R4, R19, R90 ;  /* 0x0000005a1304723e */ /* 0x002fe200000010ff */
[----:B------:R-:W-:Y:S01]  /*36d0*/  HMMA.16816.F32.BF16 R80, R80, R6, RZ ;  /* 0x000000065050723c */ /* 0x000fe200000418ff */
[----:B------:R-:W-:Y:S01]  /*36e0*/  FADD.FTZ R89, R29, R160 ;  /* 0x000000a01d597221 */ /* 0x000fe20000010000 */
[----:B------:R-:W-:Y:S01]  /*36f0*/  MUFU.EX2 R104, R104 ;  /* 0x0000006800687308 */ /* 0x000fe20000000800 */
[----:B------:R-:W-:-:S02]  /*3700*/  FADD.FTZ R31, R31, R148 ;  /* 0x000000941f1f7221 */ /* 0x000fc40000010000 */
[----:B------:R-:W-:Y:S02]  /*3710*/  FADD.FTZ R90, R90, R89 ;  /* 0x000000595a5a7221 */ /* 0x000fe40000010000 */
[----:B--2---:R-:W-:Y:S01]  /*3720*/  F2FP.BF16.PACK_AB R6, R17, R88 ;  /* 0x000000581106723e */ /* 0x004fe200000010ff */
[----:B------:R-:W-:Y:S02]  /*3730*/  FFMA.FTZ R54, R52, c[0x0][0x23c], -R21 ;  /* 0x00008f0034367a23 */ /* 0x000fe40000010815 */
[----:B------:R-:W1:Y:S01]  /*3740*/  MUFU.EX2 R3, R3 ;  /* 0x0000000300037308 */ /* 0x000e620000000800 */
[----:B---3--:R-:W-:Y:S01]  /*3750*/  F2FP.BF16.PACK_AB R5, R27, R96 ;  /* 0x000000601b05723e */ /* 0x008fe200000010ff */
[----:B------:R-:W-:Y:S02]  /*3760*/  FADD.FTZ R19, R19, R90 ;  /* 0x0000005a13137221 */ /* 0x000fe40000010000 */
[----:B------:R-:W-:Y:S02]  /*3770*/  FADD.FTZ R96, R96, R31 ;  /* 0x0000001f60607221 */ /* 0x000fe40000010000 */
[----:B------:R-:W-:-:S02]  /*3780*/  FADD.FTZ R88, R88, R19 ;  /* 0x0000001358587221 */ /* 0x000fc40000010000 */
[----:B------:R-:W-:Y:S01]  /*3790*/  MUFU.EX2 R43, R43 ;  /* 0x0000002b002b7308 */ /* 0x000fe20000000800 */
[----:B------:R-:W-:Y:S02]  /*37a0*/  FADD.FTZ R89, R27, R96 ;  /* 0x000000601b597221 */ /* 0x000fe40000010000 */
[--C-:B------:R-:W-:Y:S02]  /*37b0*/  FFMA.FTZ R52, R16, c[0x0][0x23c], -R21.reuse ;  /* 0x00008f0010347a23 */ /* 0x100fe40000010815 */
[----:B------:R-:W-:Y:S02]  /*37c0*/  FFMA.FTZ R31, R18, c[0x0][0x23c], -R21 ;  /* 0x00008f00121f7a23 */ /* 0x000fe40000010815 */
[----:B------:R-:W-:Y:S01]  /*37d0*/  FFMA.FTZ R36, R92, c[0x0][0x23c], -R25 ;  /* 0x00008f005c247a23 */ /* 0x000fe20000010819 */
[----:B-1----:R-:W-:Y:S01]  /*37e0*/  F2FP.BF16.PACK_AB R7, R3, R104 ;  /* 0x000000680307723e */ /* 0x002fe200000010ff */
[----:B------:R-:W1:Y:S01]  /*37f0*/  MUFU.EX2 R39, R39 ;  /* 0x0000002700277308 */ /* 0x000e620000000800 */
[----:B------:R-:W-:-:S02]  /*3800*/  FADD.FTZ R104, R104, R89 ;  /* 0x0000005968687221 */ /* 0x000fc40000010000 */
[--C-:B------:R-:W-:Y:S02]  /*3810*/  FFMA.FTZ R67, R108, c[0x0][0x23c], -R25.reuse ;  /* 0x00008f006c437a23 */ /* 0x100fe40000010819 */
[----:B------:R-:W-:Y:S01]  /*3820*/  FADD.FTZ R104, R3, R104 ;  /* 0x0000006803687221 */ /* 0x000fe20000010000 */
[C---:B------:R-:W-:Y:S01]  /*3830*/  HMMA.16816.F32.BF16 R68, R4.reuse, R12, R68 ;  /* 0x0000000c0444723c */ /* 0x040fe20000041844 */
[----:B------:R-:W-:Y:S01]  /*3840*/  FFMA.FTZ R40, R106, c[0x0][0x23c], -R25 ;  /* 0x00008f006a287a23 */ /* 0x000fe20000010819 */
[----:B------:R-:W-:Y:S01]  /*3850*/  MUFU.EX2 R112, R112 ;  /* 0x0000007000707308 */ /* 0x000fe20000000800 */
[----:B------:R-:W-:Y:S02]  /*3860*/  FFMA.FTZ R30, R30, c[0x0][0x23c], -R21 ;  /* 0x00008f001e1e7a23 */ /* 0x000fe40000010815 */
[--C-:B------:R-:W-:Y:S02]  /*3870*/  FFMA.FTZ R118, R118, c[0x0][0x23c], -R25.reuse ;  /* 0x00008f0076767a23 */ /* 0x100fe40000010819 */
[--C-:B------:R-:W-:Y:S01]  /*3880*/  FFMA.FTZ R37, R98, c[0x0][0x23c], -R25.reuse ;  /* 0x00008f0062257a23 */ /* 0x100fe20000010819 */
[----:B------:R-:W-:Y:S01]  /*3890*/  HMMA.16816.F32.BF16 R72, R4, R14, R72 ;  /* 0x0000000e0448723c */ /* 0x000fe20000041848 */
[----:B------:R-:W2:Y:S01]  /*38a0*/  LDSM.16.MT88.4 R12, [R132+0x3800] ;  /* 0x00380000840c783b */ /* 0x000ea20000004200 */
[----:B------:R-:W3:Y:S01]  /*38b0*/  MUFU.EX2 R33, R33 ;  /* 0x0000002100217308 */ /* 0x000ee20000000800 */
[----:B------:R-:W-:-:S02]  /*38c0*/  FFMA.FTZ R50, R94, c[0x0][0x23c], -R25 ;  /* 0x00008f005e327a23 */ /* 0x000fc40000010819 */
[--C-:B------:R-:W-:Y:S02]  /*38d0*/  FFMA.FTZ R28, R28, c[0x0][0x23c], -R25.reuse ;  /* 0x00008f001c1c7a23 */ /* 0x100fe40000010819 */
[----:B------:R-:W-:Y:S01]  /*38e0*/  FFMA.FTZ R25, R23, c[0x0][0x23c], -R25 ;  /* 0x00008f0017197a23 */ /* 0x000fe20000010819 */
[C---:B------:R-:W-:Y:S01]  /*38f0*/  HMMA.16816.F32.BF16 R76, R4.reuse, R8, R76 ;  /* 0x00000008044c723c */ /* 0x040fe2000004184c */
[--C-:B------:R-:W-:Y:S01]  /*3900*/  FFMA.FTZ R23, R26, c[0x0][0x23c], -R21.reuse ;  /* 0x00008f001a177a23 */ /* 0x100fe20000010815 */
[----:B------:R-:W-:Y:S01]  /*3910*/  MUFU.EX2 R41, R41 ;  /* 0x0000002900297308 */ /* 0x000fe20000000800 */
[--C-:B------:R-:W-:Y:S02]  /*3920*/  FFMA.FTZ R24, R24, c[0x0][0x23c], -R21.reuse ;  /* 0x00008f0018187a23 */ /* 0x100fe40000010815 */
[--C-:B------:R-:W-:Y:S02]  /*3930*/  FFMA.FTZ R22, R22, c[0x0][0x23c], -R21.reuse ;  /* 0x00008f0016167a23 */ /* 0x100fe40000010815 */
[----:B------:R-:W-:Y:S01]  /*3940*/  FFMA.FTZ R21, R20, c[0x0][0x23c], -R21 ;  /* 0x00008f0014157a23 */ /* 0x000fe20000010815 */
        /* <DEDUP_REMOVED lines=15> */
[C---:B--2---:R-:W-:Y:S02]  /*3a40*/  HMMA.16816.F32.BF16 R68, R4.reuse, R12, R68 ;  /* 0x0000000c0444723c */ /* 0x044fe40000041844 */
        /* <DEDUP_REMOVED lines=21> */
[C---:B------:R-:W-:Y:S01]  /*3ba0*/  HMMA.16816.F32.BF16 R72, R4.reuse, R14, R72 ;  /* 0x0000000e0448723c */ /* 0x040fe20000041848 */
[----:B------:R-:W2:Y:S06]  /*3bb0*/  LDSM.16.MT88.4 R12, [R132+0x4000] ;  /* 0x00400000840c783b */ /* 0x000eac0000004200 */
[----:B------:R-:W3:Y:S01]  /*3bc0*/  MUFU.EX2 R48, R48 ;  /* 0x0000003000307308 */ /* 0x000ee20000000800 */
[C---:B----4-:R-:W-:Y:S07]  /*3bd0*/  HMMA.16816.F32.BF16 R76, R4.reuse, R8, R76 ;  /* 0x00000008044c723c */ /* 0x050fee000004184c */
[----:B------:R-:W-:Y:S01]  /*3be0*/  MUFU.EX2 R46, R46 ;  /* 0x0000002e002e7308 */ /* 0x000fe20000000800 */
[----:B------:R-:W-:Y:S01]  /*3bf0*/  HMMA.16816.F32.BF16 R80, R4, R10, R80 ;  /* 0x0000000a0450723c */ /* 0x000fe20000041850 */
[----:B------:R-:W4:Y:S06]  /*3c00*/  LDSM.16.MT88.4 R8, [R131+0x4000] ;  /* 0x004000008308783b */ /* 0x000f2c0000004200 */
[----:B------:R-:W5:Y:S01]  /*3c10*/  MUFU.EX2 R61, R61 ;  /* 0x0000003d003d7308 */ /* 0x000f620000000800 */
[----:B-1----:R-:W-:-:S02]  /*3c20*/  F2FP.BF16.PACK_AB R4, R55, R100 ;  /* 0x000000643704723e */ /* 0x002fc400000010ff */
[----:B---3--:R-:W-:-:S05]  /*3c30*/  F2FP.BF16.PACK_AB R6, R48, R57 ;  /* 0x000000393006723e */ /* 0x008fca00000010ff */
[----:B------:R-:W-:Y:S08]  /*3c40*/  MUFU.EX2 R59, R59 ;  /* 0x0000003b003b7308 */ /* 0x000ff00000000800 */
[----:B------:R-:W1:Y:S01]  /*3c50*/  MUFU.EX2 R42, R42 ;  /* 0x0000002a002a7308 */ /* 0x000e620000000800 */
[----:B-----5:R-:W-:-:S07]  /*3c60*/  F2FP.BF16.PACK_AB R5, R61, R46 ;  /* 0x0000002e3d05723e */ /* 0x020fce00000010ff */
        /* <DEDUP_REMOVED lines=23> */
[----:B------:R-:W-:Y:S01]  /*3de0*/  FADD.FTZ R12, R17, R88 ;  /* 0x00000058110c7221 */ /* 0x000fe20000010000 */
[----:B----4-:R-:W-:Y:S01]  /*3df0*/  HMMA.16816.F32.BF16 R68, R4, R8, R68 ;  /* 0x000000080444723c */ /* 0x010fe20000041844 */
[----:B------:R-:W2:Y:S05]  /*3e00*/  LDSM.16.MT88.4 R16, [R131+0x4800] ;  /* 0x004800008310783b */ /* 0x000eaa0000004200 */
[----:B------:R-:W3:Y:S01]  /*3e10*/  MUFU.EX2 R40, R40 ;  /* 0x0000002800287308 */ /* 0x000ee20000000800 */
        /* <DEDUP_REMOVED lines=9> */
[----:B------:R-:W2:Y:S01]  /*3eb0*/  MUFU.EX2 R29, R54 ;  /* 0x00000036001d7308 */ /* 0x000ea20000000800 */
[----:B------:R-:W-:-:S04]  /*3ec0*/  FADD.FTZ R150, R150, R33 ;  /* 0x0000002196967221 */ /* 0x000fc80000010000 */
[----:B------:R-:W-:Y:S01]  /*3ed0*/  FADD.FTZ R49, R49, R150 ;  /* 0x0000009631317221 */ /* 0x000fe20000010000 */
[----:B-1----:R-:W-:Y:S02]  /*3ee0*/  F2FP.BF16.PACK_AB R4, R67, R36 ;  /* 0x000000244304723e */ /* 0x002fe400000010ff */
[----:B------:R-:W-:Y:S01]  /*3ef0*/  MUFU.EX2 R52, R52 ;  /* 0x0000003400347308 */ /* 0x000fe20000000800 */
[----:B---3--:R-:W-:Y:S01]  /*3f00*/  F2FP.BF16.PACK_AB R6, R40, R35 ;  /* 0x000000232806723e */ /* 0x008fe200000010ff */
[----:B------:R-:W-:-:S04]  /*3f10*/  FADD.FTZ R60, R60, R49 ;  /* 0x000000313c3c7221 */ /* 0x000fc80000010000 */
[----:B------:R-:W-:Y:S02]  /*3f20*/  FADD.FTZ R47, R47, R60 ;  /* 0x0000003c2f2f7221 */ /* 0x000fe40000010000 */
[----:B------:R-:W1:Y:S01]  /*3f30*/  MUFU.EX2 R27, R31 ;  /* 0x0000001f001b7308 */ /* 0x000e620000000800 */
[----:B--2---:R-:W-:Y:S01]  /*3f40*/  F2FP.BF16.PACK_AB R5, R29, R30 ;  /* 0x0000001e1d05723e */ /* 0x004fe200000010ff */
[----:B------:R-:W-:-:S04]  /*3f50*/  FADD.FTZ R100, R100, R47 ;  /* 0x0000002f64647221 */ /* 0x000fc80000010000 */
[----:B------:R-:W-:Y:S02]  /*3f60*/  FADD.FTZ R100, R55, R100 ;  /* 0x0000006437647221 */ /* 0x000fe40000010000 */
[----:B------:R2:W-:Y:S02]  /*3f70*/  MUFU.EX2 R26, R25 ;  /* 0x00000019001a7308 */ /* 0x0005e40000000800 */
[----:B------:R-:W-:-:S04]  /*3f80*/  FADD.FTZ R57, R57, R100 ;  /* 0x0000006439397221 */ /* 0x000fc80000010000 */
[----:B------:R-:W-:Y:S01]  /*3f90*/  FADD.FTZ R48, R48, R57 ;  /* 0x0000003930307221 */ /* 0x000fe20000010000 */
[----:B-1----:R-:W-:Y:S01]  /*3fa0*/  F2FP.BF16.PACK_AB R7, R27, R52 ;  /* 0x000000341b07723e */ /* 0x002fe200000010ff */
[----:B------:R-:W-:Y:S02]  /*3fb0*/  MUFU.EX2 R37, R37 ;  /* 0x0000002500257308 */ /* 0x000fe40000000800 */
[----:B------:R-:W-:-:S04]  /*3fc0*/  FADD.FTZ R65, R65, R48 ;  /* 0x0000003041417221 */ /* 0x000fc80000010000 */
[----:B------:R-:W-:Y:S01]  /*3fd0*/  FADD.FTZ R44, R44, R65 ;  /* 0x000000412c2c7221 */ /* 0x000fe20000010000 */
[C---:B------:R-:W-:Y:S01]  /*3fe0*/  HMMA.16816.F32.BF16 R76, R4.reuse, R16, R76 ;  /* 0x00000010044c723c */ /* 0x040fe2000004184c */
[----:B--2---:R-:W-:Y:S01]  /*3ff0*/  FADD.FTZ R25, R53, R64 ;  /* 0x0000004035197221 */ /* 0x004fe20000010000 */
        /* <DEDUP_REMOVED lines=11> */
[----:B------:R-:W-:Y:S01]  /*40b0*/  FADD.FTZ R59, R59, R16 ;  /* 0x000000103b3b7221 */ /* 0x000fe20000010000 */
[----:B------:R-:W2:Y:S01]  /*40c0*/  LDSM.16.MT88.4 R8, [R131+0x4c00] ;  /* 0x004c00008308783b */ /* 0x000ea20000004200 */
[----:B------:R-:W3:Y:S01]  /*40d0*/  MUFU.EX2 R24, R24 ;  /* 0x0000001800187308 */ /* 0x000ee20000000800 */
[----:B------:R-:W-:Y:S02]  /*40e0*/  FADD.FTZ R35, R35, R36 ;  /* 0x0000002423237221 */ /* 0x000fe40000010000 */
[----:B------:R-:W-:Y:S02]  /*40f0*/  FADD.FTZ R42, R42, R59 ;  /* 0x0000003b2a2a7221 */ /* 0x000fe40000010000 */
[----:B------:R-:W-:Y:S01]  /*4100*/  HMMA.16816.F32.BF16 R80, R4, R18, R80 ;  /* 0x000000120450723c */ /* 0x000fe20000041850 */
[----:B------:R-:W-:-:S02]  /*4110*/  FADD.FTZ R40, R40, R35 ;  /* 0x0000002328287221 */ /* 0x000fc40000010000 */
[----:B------:R-:W-:Y:S01]  /*4120*/  FADD.FTZ R87, R87, R42 ;  /* 0x0000002a57577221 */ /* 0x000fe20000010000 */
[----:B------:R-:W4:Y:S03]  /*4130*/  MUFU.EX2 R3, R28 ;  /* 0x0000001c00037308 */ /* 0x000f260000000800 */
[----:B------:R-:W-:Y:S01]  /*4140*/  FADD.FTZ R38, R38, R87 ;  /* 0x0000005726267221 */ /* 0x000fe20000010000 */
[----:B-1----:R-:W-:Y:S01]  /*4150*/  F2FP.BF16.PACK_AB R4, R50, R37 ;  /* 0x000000253204723e */ /* 0x002fe200000010ff */
[----:B------:R-:W-:Y:S02]  /*4160*/  FADD.FTZ R37, R37, R40 ;  /* 0x0000002825257221 */ /* 0x000fe40000010000 */
[----:B------:R-:W-:Y:S01]  /*4170*/  FADD.FTZ R85, R85, R38 ;  /* 0x0000002655557221 */ /* 0x000fe20000010000 */
[----:B------:R-:W-:Y:S01]  /*4180*/  MUFU.EX2 R22, R22 ;  /* 0x0000001600167308 */ /* 0x000fe20000000800 */
[----:B---3--:R-:W-:Y:S01]  /*4190*/  F2FP.BF16.PACK_AB R5, R24, R23 ;  /* 0x000000171805723e */ /* 0x008fe200000010ff */
[----:B------:R-:W-:-:S02]  /*41a0*/  FADD.FTZ R50, R50, R37 ;  /* 0x0000002532327221 */ /* 0x000fc40000010000 */
[----:B------:R-:W-:-:S04]  /*41b0*/  FADD.FTZ R85, R34, R85 ;  /* 0x0000005522557221 */ /* 0x000fc80000010000 */
[----:B------:R-:W-:Y:S01]  /*41c0*/  FADD.FTZ R30, R30, R85 ;  /* 0x000000551e1e7221 */ /* 0x000fe20000010000 */
[----:B------:R-:W1:Y:S01]  /*41d0*/  MUFU.EX2 R21, R21 ;  /* 0x0000001500157308 */ /* 0x000e620000000800 */
[C---:B----4-:R-:W-:Y:S01]  /*41e0*/  F2FP.BF16.PACK_AB R6, R26.reuse, R3 ;  /* 0x000000031a06723e */ /* 0x050fe200000010ff */
[----:B------:R-:W-:Y:S02]  /*41f0*/  FADD.FTZ R3, R3, R50 ;  /* 0x0000003203037221 */ /* 0x000fe40000010000 */
[----:B------:R-:W-:Y:S02]  /*4200*/  FADD.FTZ R29, R29, R30 ;  /* 0x0000001e1d1d7221 */ /* 0x000fe40000010000 */
[----:B------:R-:W-:Y:S02]  /*4210*/  FADD.FTZ R153, R26, R3 ;  /* 0x000000031a997221 */ /* 0x000fe40000010000 */
[----:B------:R-:W-:-:S04]  /*4220*/  FADD.FTZ R52, R52, R29 ;  /* 0x0000001d34347221 */ /* 0x000fc80000010000 */
[----:B------:R-:W-:-:S04]  /*4230*/  FADD.FTZ R52, R27, R52 ;  /* 0x000000341b347221 */ /* 0x000fc80000010000 */
[----:B------:R-:W-:Y:S01]  /*4240*/  FADD.FTZ R23, R23, R52 ;  /* 0x0000003417177221 */ /* 0x000fe20000010000 */
[----:B-1----:R-:W-:-:S03]  /*4250*/  F2FP.BF16.PACK_AB R7, R21, R22 ;  /* 0x000000161507723e */ /* 0x002fc600000010ff */
[----:B------:R-:W-:-:S04]  /*4260*/  FADD.FTZ R23, R24, R23 ;  /* 0x0000001718177221 */ /* 0x000fc80000010000 */
[----:B------:R-:W-:Y:S01]  /*4270*/  FADD.FTZ R22, R22, R23 ;  /* 0x0000001716167221 */ /* 0x000fe20000010000 */
[----:B-----5:R-:W-:Y:S03]  /*4280*/  HMMA.16816.F32.BF16 R68, R4, R12, R68 ;  /* 0x0000000c0444723c */ /* 0x020fe60000041844 */
[----:B------:R-:W-:-:S05]  /*4290*/  FADD.FTZ R152, R21, R22 ;  /* 0x0000001615987221 */ /* 0x000fca0000010000 */
[C---:B------:R-:W-:Y:S08]  /*42a0*/  HMMA.16816.F32.BF16 R72, R4.reuse, R14, R72 ;  /* 0x0000000e0448723c */ /* 0x040ff00000041848 */
[C---:B--2---:R-:W-:Y:S08]  /*42b0*/  HMMA.16816.F32.BF16 R76, R4.reuse, R8, R76 ;  /* 0x00000008044c723c */ /* 0x044ff0000004184c */
        /* <DEDUP_REMOVED lines=10> */
.L_x_4111:
        /* <DEDUP_REMOVED lines=64> */
.L_x_4108:
        /* <DEDUP_REMOVED lines=15> */
[----:B------:R-:W-:Y:S04]  /*4850*/  ISETP.GE.AND P0, PT, R151, 0x1, PT ;  /* 0x000000019700780c */ /* 0x000fe80003f06270 */
[----:B------:R1:W-:Y:S05]  /*4860*/  LDGSTS.E.BYPASS.LTC128B.128 [R143+0x4800], [R86.64] ;  /* 0x04800000568f7fae */ /* 0x0003ea000b901d4c */
[----:B------:R-:W-:Y:S05]  /*4870*/  LDSM.16.M88.4 R88, [R136] ;  /* 0x000000008858783b */ /* 0x000fea0000000200 */
[----:B------:R-:W2:Y:S05]  /*4880*/  LDSM.16.M88.4 R92, [R135] ;  /* 0x00000000875c783b */ /* 0x000eaa0000000200 */
[----:B------:R-:W3:Y:S05]  /*4890*/  LDSM.16.M88.4 R96, [R135+0x400] ;  /* 0x000400008760783b */ /* 0x000eea0000000200 */
[----:B------:R-:W4:Y:S05]  /*48a0*/  LDSM.16.M88.4 R100, [R135+0x800] ;  /* 0x000800008764783b */ /* 0x000f2a0000000200 */
[----:B------:R-:W0:Y:S05]  /*48b0*/  LDGDEPBAR ;  /* 0x00000000000079af */ /* 0x000e2a0000000000 */
[----:B------:R-:W5:Y:S05]  /*48c0*/  LDSM.16.M88.4 R104, [R135+0xc00] ;  /* 0x000c00008768783b */ /* 0x000f6a0000000200 */
[----:B------:R-:W1:Y:S05]  /*48d0*/  LDSM.16.M88.4 R108, [R135+0x1000] ;  /* 0x00100000876c783b */ /* 0x000e6a0000000200 */
[----:B------:R-:W1:Y:S05]  /*48e0*/  LDSM.16.M88.4 R112, [R135+0x1400] ;  /* 0x001400008770783b */ /* 0x000e6a0000000200 */
[----:B------:R-:W1:Y:S01]  /*48f0*/  LDSM.16.M88.4 R116, [R135+0x1800] ;  /* 0x001800008774783b */ /* 0x000e620000000200 */
[C---:B--2---:R-:W-:Y:S04]  /*4900*/  HMMA.16816.F32.BF16 R4, R88.reuse, R92, RZ ;  /* 0x0000005c5804723c */ /* 0x044fe800000418ff */
[----:B------:R-:W2:Y:S04]  /*4910*/  LDSM.16.M88.4 R120, [R135+0x1c00] ;  /* 0x001c00008778783b */ /* 0x000ea80000000200 */
[C---:B------:R-:W-:Y:S01]  /*4920*/  HMMA.16816.F32.BF16 R8, R88.reuse, R94, RZ ;  /* 0x0000005e5808723c */ /* 0x040fe200000418ff */
[----:B------:R-:W-:Y:S07]  /*4930*/  LDSM.16.M88.4 R92, [R134] ;  /* 0x00000000865c783b */ /* 0x000fee0000000200 */
[C---:B---3--:R-:W-:Y:S08]  /*4940*/  HMMA.16816.F32.BF16 R12, R88.reuse, R96, RZ ;  /* 0x00000060580c723c */ /* 0x048ff000000418ff */
[C---:B------:R-:W-:Y:S01]  /*4950*/  HMMA.16816.F32.BF16 R16, R88.reuse, R98, RZ ;  /* 0x000000625810723c */ /* 0x040fe200000418ff */
[----:B------:R-:W3:Y:S07]  /*4960*/  LDSM.16.M88.4 R96, [R133] ;  /* 0x000000008560783b */ /* 0x000eee0000000200 */
        /* <DEDUP_REMOVED lines=13> */
[C---:B---3--:R-:W-:Y:S08]  /*4a40*/  HMMA.16816.F32.BF16 R4, R92.reuse, R96, R4 ;  /* 0x000000605c04723c */ /* 0x048ff00000041804 */
[C---:B------:R-:W-:Y:S01]  /*4a50*/  HMMA.16816.F32.BF16 R8, R92.reuse, R98, R8 ;  /* 0x000000625c08723c */ /* 0x040fe20000041808 */
[----:B------:R-:W2:Y:S07]  /*4a60*/  LDSM.16.M88.4 R96, [R129] ;  /* 0x000000008160783b */ /* 0x000eae0000000200 */
[C---:B-1----:R-:W-:Y:S08]  /*4a70*/  HMMA.16816.F32.BF16 R12, R92.reuse, R88, R12 ;  /* 0x000000585c0c723c */ /* 0x042ff0000004180c */
[C---:B------:R-:W-:Y:S01]  /*4a80*/  HMMA.16816.F32.BF16 R16, R92.reuse, R90, R16 ;  /* 0x0000005a5c10723c */ /* 0x040fe20000041810 */
[----:B------:R-:W1:Y:S07]  /*4a90*/  LDSM.16.M88.4 R88, [R128] ;  /* 0x000000008058783b */ /* 0x000e6e0000000200 */
[C---:B--2---:R-:W-:Y:S08]  /*4aa0*/  HMMA.16816.F32.BF16 R20, R92.reuse, R96, R20 ;  /* 0x000000605c14723c */ /* 0x044ff00000041814 */
        /* <DEDUP_REMOVED lines=10> */
[----:B------:R-:W1:Y:S01]  /*4b50*/  LDSM.16.M88.4 R88, [R124] ;  /* 0x000000007c58783b */ /* 0x000e620000000200 */
[----:B------:R-:W-:Y:S04]  /*4b60*/  DEPBAR.LE SB0, 0x0 ;  /* 0x000080000000791a */ /* 0x000fe80000000000 */
[----:B------:R-:W-:Y:S02]  /*4b70*/  BAR.SYNC.DEFER_BLOCKING 0x0 ;  /* 0x0000000000007b1d */ /* 0x000fe40000010000 */
[C---:B--2---:R-:W-:Y:S08]  /*4b80*/  HMMA.16816.F32.BF16 R52, R92.reuse, R96, R52 ;  /* 0x000000605c34723c */ /* 0x044ff00000041834 */
[C---:B------:R-:W-:Y:S08]  /*4b90*/  HMMA.16816.F32.BF16 R56, R92.reuse, R98, R56 ;  /* 0x000000625c38723c */ /* 0x040ff00000041838 */
[C---:B-1----:R-:W-:Y:S08]  /*4ba0*/  HMMA.16816.F32.BF16 R60, R92.reuse, R88, R60 ;  /* 0x000000585c3c723c */ /* 0x042ff0000004183c */
        /* <DEDUP_REMOVED lines=67> */
.L_x_4110:
        /* <DEDUP_REMOVED lines=16> */
.L_x_4109:
[----:B------:R-:W-:Y:S01]  /*50e0*/  FMNMX.FTZ R0, R4, R85, !PT ;  /* 0x0000005504007209 */ /* 0x000fe20007810000 */
[----:B------:R-:W-:Y:S01]  /*50f0*/  LDSM.16.MT88.4 R96, [R132+0x3000] ;  /* 0x003000008460783b */ /* 0x000fe20000004200 */
        /* <DEDUP_REMOVED lines=72> */
[C---:B------:R-:W-:Y:S02]  /*5580*/  FADD.FTZ R84, -R2.reuse, R85 ;  /* 0x0000005502547221 */ /* 0x040fe40000010100 */
[----:B------:R-:W-:Y:S02]  /*5590*/  FMUL.FTZ R88, R2, c[0x0][0x23c] ;  /* 0x00008f0002587a20 */ /* 0x000fe40000410000 */
[----:B------:R-:W-:Y:S02]  /*55a0*/  FMUL.FTZ R86, R84, c[0x0][0x23c] ;  /* 0x00008f0054567a20 */ /* 0x000fe40000410000 */
[----:B------:R-:W-:Y:S01]  /*55b0*/  FADD.FTZ R85, -R0, R3 ;  /* 0x0000000300557221 */ /* 0x000fe20000010100 */
[----:B------:R-:W-:Y:S01]  /*55c0*/  FSEL R87, R88, RZ, P0 ;  /* 0x000000ff58577208 */ /* 0x000fe20000000000 */
[----:B------:R1:W2:Y:S01]  /*55d0*/  MUFU.EX2 R84, R86 ;  /* 0x0000005600547308 */ /* 0x0002a20000000800 */
[C---:B------:R-:W-:Y:S01]  /*55e0*/  FMUL.FTZ R88, R0.reuse, c[0x0][0x23c] ;  /* 0x00008f0000587a20 */ /* 0x040fe20000410000 */
[----:B------:R-:W-:Y:S01]  /*55f0*/  FSETP.NEU.FTZ.AND P0, PT, R0, -INF , PT ;  /* 0xff8000000000780b */ /* 0x000fe20003f1d000 */
[----:B------:R-:W-:Y:S02]  /*5600*/  FMUL.FTZ R3, R85, c[0x0][0x23c] ;  /* 0x00008f0055037a20 */ /* 0x000fe40000410000 */
        /* <DEDUP_REMOVED lines=11> */
[----:B------:R-:W-:Y:S01]  /*56c0*/  FFMA.FTZ R114, R20, c[0x0][0x23c], -R87 ;  /* 0x00008f0014727a23 */ /* 0x000fe20000010857 */
[----:B-1----:R-:W-:Y:S01]  /*56d0*/  FSEL R86, R88, RZ, P0 ;  /* 0x000000ff58567208 */ /* 0x002fe20000000000 */
[C---:B--2---:R-:W-:Y:S01]  /*56e0*/  FMUL.FTZ R68, R84.reuse, R68 ;  /* 0x0000004454447220 */ /* 0x044fe20000410000 */
[----:B------:R-:W-:Y:S01]  /*56f0*/  ISETP.GT.AND P0, PT, R151, RZ, PT ;  /* 0x000000ff9700720c */ /* 0x000fe20003f04270 */
[C---:B------:R-:W-:Y:S02]  /*5700*/  FMUL.FTZ R69, R84.reuse, R69 ;  /* 0x0000004554457220 */ /* 0x040fe40000410000 */
[--C-:B------:R-:W-:Y:S01]  /*5710*/  FFMA.FTZ R104, R7, c[0x0][0x23c], -R86.reuse ;  /* 0x00008f0007687a23 */ /* 0x100fe20000010856 */
[----:B------:R-:W1:Y:S01]  /*5720*/  MUFU.EX2 R105, R105 ;  /* 0x0000006900697308 */ /* 0x000e620000000800 */
        /* <DEDUP_REMOVED lines=11> */
[----:B------:R-:W2:Y:S01]  /*57e0*/  MUFU.EX2 R106, R106 ;  /* 0x0000006a006a7308 */ /* 0x000ea20000000800 */
[C---:B------:R-:W-:Y:S02]  /*57f0*/  FMUL.FTZ R80, R84.reuse, R80 ;  /* 0x0000005054507220 */ /* 0x040fe40000410000 */
[----:B------:R-:W-:Y:S01]  /*5800*/  FMUL.FTZ R81, R84, R81 ;  /* 0x0000005154517220 */ /* 0x000fe20000410000 */
[----:B-1----:R-:W-:Y:S01]  /*5810*/  F2FP.BF16.PACK_AB R92, R105, R100 ;  /* 0x00000064695c723e */ /* 0x002fe200000010ff */
[C---:B------:R-:W-:Y:S02]  /*5820*/  FMUL.FTZ R82, R3.reuse, R82 ;  /* 0x0000005203527220 */ /* 0x040fe40000410000 */
[----:B------:R-:W-:Y:S02]  /*5830*/  FMUL.FTZ R83, R3, R83 ;  /* 0x0000005303537220 */ /* 0x000fe40000410000 */
[----:B------:R-:W-:Y:S01]  /*5840*/  FFMA.FTZ R123, R14, c[0x0][0x23c], -R86 ;  /* 0x00008f000e7b7a23 */ /* 0x000fe20000010856 */
[----:B------:R-:W-:Y:S01]  /*5850*/  MUFU.EX2 R120, R120 ;  /* 0x0000007800787308 */ /* 0x000fe20000000800 */
[----:B------:R-:W-:Y:S02]  /*5860*/  FFMA.FTZ R14, R84, R153, R100 ;  /* 0x00000099540e7223 */ /* 0x000fe40000010064 */
[----:B------:R-:W-:Y:S02]  /*5870*/  FFMA.FTZ R108, R18, c[0x0][0x23c], -R86 ;  /* 0x00008f00126c7a23 */ /* 0x000fe40000010856 */
[----:B------:R-:W-:Y:S02]  /*5880*/  FADD.FTZ R105, R105, R14 ;  /* 0x0000000e69697221 */ /* 0x000fe40000010000 */
[--C-:B------:R-:W-:Y:S02]  /*5890*/  FFMA.FTZ R117, R22, c[0x0][0x23c], -R86.reuse ;  /* 0x00008f0016757a23 */ /* 0x100fe40000010856 */
[--C-:B------:R-:W-:Y:S01]  /*58a0*/  FFMA.FTZ R115, R26, c[0x0][0x23c], -R86.reuse ;  /* 0x00008f001a737a23 */ /* 0x100fe20000010856 */
[----:B------:R-:W-:Y:S01]  /*58b0*/  MUFU.EX2 R121, R121 ;  /* 0x0000007900797308 */ /* 0x000fe20000000800 */
[--C-:B------:R-:W-:Y:S02]  /*58c0*/  FFMA.FTZ R107, R6, c[0x0][0x23c], -R86.reuse ;  /* 0x00008f00066b7a23 */ /* 0x100fe40000010856 */
[--C-:B------:R-:W-:Y:S02]  /*58d0*/  FFMA.FTZ R118, R11, c[0x0][0x23c], -R86.reuse ;  /* 0x00008f000b767a23 */ /* 0x100fe40000010856 */
[----:B--2---:R-:W-:Y:S02]  /*58e0*/  FADD.FTZ R26, R106, R105 ;  /* 0x000000696a1a7221 */ /* 0x004fe40000010000 */
        /* <DEDUP_REMOVED lines=16> */
[----:B------:R-:W-:Y:S01]  /*59f0*/  FFMA.FTZ R161, R36, c[0x0][0x23c], -R87 ;  /* 0x00008f0024a17a23 */ /* 0x000fe20000010857 */
[C---:B-1----:R-:W-:Y:S01]  /*5a00*/  F2FP.BF16.PACK_AB R93, R104.reuse, R107 ;  /* 0x0000006b685d723e */ /* 0x042fe200000010ff */
[----:B------:R-:W-:Y:S01]  /*5a10*/  FFMA.FTZ R107, R3, R152, R107 ;  /* 0x00000098036b7223 */ /* 0x000fe2000001006b */
[----:B------:R-:W-:Y:S01]  /*5a20*/  MOV R3, R0 ;  /* 0x0000000000037202 */ /* 0x000fe20000000f00 */
[----:B------:R-:W-:Y:S02]  /*5a30*/  FFMA.FTZ R162, R37, c[0x0][0x23c], -R87 ;  /* 0x00008f0025a27a23 */ /* 0x000fe40000010857 */
[----:B------:R-:W-:Y:S01]  /*5a40*/  FADD.FTZ R22, R104, R107 ;  /* 0x0000006b68167221 */ /* 0x000fe20000010000 */
[----:B------:R-:W1:Y:S01]  /*5a50*/  MUFU.EX2 R118, R118 ;  /* 0x0000007600767308 */ /* 0x000e620000000800 */
[--C-:B------:R-:W-:Y:S02]  /*5a60*/  FFMA.FTZ R164, R38, c[0x0][0x23c], -R86.reuse ;  /* 0x00008f0026a47a23 */ /* 0x100fe40000010856 */
[--C-:B------:R-:W-:Y:S01]  /*5a70*/  FFMA.FTZ R159, R39, c[0x0][0x23c], -R86.reuse ;  /* 0x00008f00279f7a23 */ /* 0x100fe20000010856 */
[----:B--2---:R-:W-:Y:S01]  /*5a80*/  F2FP.BF16.PACK_AB R94, R9, R106 ;  /* 0x0000006a095e723e */ /* 0x004fe200000010ff */
[--C-:B------:R-:W-:Y:S01]  /*5a90*/  FFMA.FTZ R88, R15, c[0x0][0x23c], -R86.reuse ;  /* 0x00008f000f587a23 */ /* 0x100fe20000010856 */
[----:B------:R-:W-:Y:S01]  /*5aa0*/  LDSM.16.MT88.4 R104, [R131+0x3c00] ;  /* 0x003c00008368783b */ /* 0x000fe20000004200 */
[--C-:B------:R-:W-:Y:S02]  /*5ab0*/  FFMA.FTZ R153, R40, c[0x0][0x23c], -R87.reuse ;  /* 0x00008f0028997a23 */ /* 0x100fe40000010857 */
[--C-:B------:R-:W-:Y:S01]  /*5ac0*/  FFMA.FTZ R122, R41, c[0x0][0x23c], -R87.reuse ;  /* 0x00008f00297a7a23 */ /* 0x100fe20000010857 */
[----:B------:R-:W-:Y:S01]  /*5ad0*/  MUFU.EX2 R123, R123 ;  /* 0x0000007b007b7308 */ /* 0x000fe20000000800 */
[--C-:B------:R-:W-:Y:S02]  /*5ae0*/  FFMA.FTZ R156, R42, c[0x0][0x23c], -R86.reuse ;  /* 0x00008f002a9c7a23 */ /* 0x100fe40000010856 */
[----:B------:R-:W-:Y:S02]  /*5af0*/  FFMA.FTZ R163, R43, c[0x0][0x23c], -R86 ;  /* 0x00008f002ba37a23 */ /* 0x000fe40000010856 */
[----:B---3--:R-:W-:Y:S02]  /*5b00*/  FADD.FTZ R17, R85, R22 ;  /* 0x0000001655117221 */ /* 0x008fe40000010000 */
[--C-:B------:R-:W-:Y:S02]  /*5b10*/  FFMA.FTZ R89, R16, c[0x0][0x23c], -R87.reuse ;  /* 0x00008f0010597a23 */ /* 0x100fe40000010857 */
[--C-:B------:R-:W-:Y:S01]  /*5b20*/  FFMA.FTZ R165, R45, c[0x0][0x23c], -R87.reuse ;  /* 0x00008f002da57a23 */ /* 0x100fe20000010857 */
[----:B------:R-:W2:Y:S01]  /*5b30*/  MUFU.EX2 R88, R88 ;  /* 0x0000005800587308 */ /* 0x000ea20000000800 */
[--C-:B------:R-:W-:Y:S02]  /*5b40*/  FFMA.FTZ R5, R47, c[0x0][0x23c], -R86.reuse ;  /* 0x00008f002f057a23 */ /* 0x100fe40000010856 */
[--C-:B------:R-:W-:Y:S01]  /*5b50*/  FFMA.FTZ R7, R48, c[0x0][0x23c], -R87.reuse ;  /* 0x00008f0030077a23 */ /* 0x100fe20000010857 */
[----:B-1----:R-:W-:Y:S01]  /*5b60*/  F2FP.BF16.PACK_AB R95, R118, R85 ;  /* 0x00000055765f723e */ /* 0x002fe200000010ff */
[--C-:B------:R-:W-:Y:S01]  /*5b70*/  FFMA.FTZ R152, R49, c[0x0][0x23c], -R87.reuse ;  /* 0x00008f0031987a23 */ /* 0x100fe20000010857 */
[----:B------:R-:W-:Y:S01]  /*5b80*/  MOV R85, R2 ;  /* 0x0000000200557202 */ /* 0x000fe20000000f00 */
[--C-:B------:R-:W-:Y:S02]  /*5b90*/  FFMA.FTZ R11, R50, c[0x0][0x23c], -R86.reuse ;  /* 0x00008f00320b7a23 */ /* 0x100fe40000010856 */
[----:B------:R-:W-:Y:S01]  /*5ba0*/  FFMA.FTZ R14, R51, c[0x0][0x23c], -R86 ;  /* 0x00008f00330e7a23 */ /* 0x000fe20000010856 */
[----:B------:R-:W-:Y:S01]  /*5bb0*/  MUFU.EX2 R89, R89 ;  /* 0x0000005900597308 */ /* 0x000fe20000000800 */
[C---:B------:R-:W-:Y:S05]  /*5bc0*/  HMMA.16816.F32.BF16 R68, R92.reuse, R96, R68 ;  /* 0x000000605c44723c */ /* 0x040fea0000041844 */
[----:B------:R-:W-:Y:S02]  /*5bd0*/  FADD.FTZ R19, R9, R26 ;  /* 0x0000001a09137221 */ /* 0x000fe40000010000 */
[--C-:B------:R-:W-:Y:S01]  /*5be0*/  FFMA.FTZ R13, R53, c[0x0][0x23c], -R87.reuse ;  /* 0x00008f00350d7a23 */ /* 0x100fe20000010857 */
[C---:B------:R-:W-:Y:S01]  /*5bf0*/  HMMA.16816.F32.BF16 R72, R92.reuse, R98, R72 ;  /* 0x000000625c48723c */ /* 0x040fe20000041848 */
[----:B------:R-:W1:Y:S01]  /*5c00*/  MUFU.EX2 R90, R90 ;  /* 0x0000005a005a7308 */ /* 0x000e620000000800 */
[----:B------:R-:W3:Y:S02]  /*5c10*/  LDSM.16.MT88.4 R96, [R131+0x3000] ;  /* 0x003000008360783b */ /* 0x000ee40000004200 */
[--C-:B------:R-:W-:Y:S02]  /*5c20*/  FFMA.FTZ R22, R55, c[0x0][0x23c], -R86.reuse ;  /* 0x00008f0037167a23 */ /* 0x100fe40000010856 */
[--C-:B------:R-:W-:Y:S02]  /*5c30*/  FFMA.FTZ R15, R56, c[0x0][0x23c], -R87.reuse ;  /* 0x00008f00380f7a23 */ /* 0x100fe40000010857 */
[----:B------:R-:W-:Y:S03]  /*5c40*/  FFMA.FTZ R26, R57, c[0x0][0x23c], -R87 ;  /* 0x00008f00391a7a23 */ /* 0x000fe60000010857 */
[----:B------:R-:W-:Y:S01]  /*5c50*/  MUFU.EX2 R108, R108 ;  /* 0x0000006c006c7308 */ /* 0x000fe20000000800 */
[----:B------:R-:W-:Y:S09]  /*5c60*/  FFMA.FTZ R54, R54, c[0x0][0x23c], -R86 ;  /* 0x00008f0036367a23 */ /* 0x000ff20000010856 */
[----:B------:R-:W4:Y:S10]  /*5c70*/  MUFU.EX2 R109, R109 ;  /* 0x0000006d006d7308 */ /* 0x000f340000000800 */
[----:B------:R5:W-:Y:S10]  /*5c80*/  MUFU.EX2 R84, R101 ;  /* 0x0000006500547308 */ /* 0x000bf40000000800 */
[----:B------:R-:W-:Y:S01]  /*5c90*/  MUFU.EX2 R114, R114 ;  /* 0x0000007200727308 */ /* 0x000fe20000000800 */
[C---:B---3--:R-:W-:Y:S08]  /*5ca0*/  HMMA.16816.F32.BF16 R76, R92.reuse, R96, R76 ;  /* 0x000000605c4c723c */ /* 0x048ff0000004184c */
[----:B------:R-:W-:Y:S01]  /*5cb0*/  HMMA.16816.F32.BF16 R80, R92, R98, R80 ;  /* 0x000000625c50723c */ /* 0x000fe20000041850 */
[----:B------:R-:W-:Y:S01]  /*5cc0*/  MUFU.EX2 R111, R111 ;  /* 0x0000006f006f7308 */ /* 0x000fe20000000800 */
[----:B------:R-:W3:Y:S05]  /*5cd0*/  LDSM.16.MT88.4 R96, [R132+0x3400] ;  /* 0x003400008460783b */ /* 0x000eea0000004200 */
[C---:B------:R-:W-:Y:S01]  /*5ce0*/  F2FP.BF16.PACK_AB R92, R121.reuse, R120 ;  /* 0x00000078795c723e */ /* 0x040fe200000010ff */
[----:B------:R-:W-:Y:S01]  /*5cf0*/  FADD.FTZ R120, R120, R19 ;  /* 0x0000001378787221 */ /* 0x000fe20000010000 */
[----:B--2---:R-:W-:Y:S01]  /*5d00*/  F2FP.BF16.PACK_AB R93, R88, R123 ;  /* 0x0000007b585d723e */ /* 0x004fe200000010ff */
[----:B-----5:R-:W-:Y:S01]  /*5d10*/  LDSM.16.MT88.4 R100, [R131+0x3800] ;  /* 0x003800008364783b */ /* 0x020fe20000004200 */
[----:B------:R-:W-:Y:S01]  /*5d20*/  MUFU.EX2 R117, R117 ;  /* 0x0000007500757308 */ /* 0x000fe20000000800 */
[----:B-1----:R-:W-:Y:S01]  /*5d30*/  F2FP.BF16.PACK_AB R94, R90, R89 ;  /* 0x000000595a5e723e */ /* 0x002fe200000010ff */
[----:B------:R-:W-:Y:S01]  /*5d40*/  FADD.FTZ R30, R121, R120 ;  /* 0x00000078791e7221 */ /* 0x000fe20000010000 */
[----:B----4-:R-:W-:Y:S01]  /*5d50*/  F2FP.BF16.PACK_AB R95, R109, R108 ;  /* 0x0000006c6d5f723e */ /* 0x010fe200000010ff */
[--C-:B------:R-:W-:Y:S02]  /*5d60*/  FFMA.FTZ R121, R59, c[0x0][0x23c], -R86.reuse ;  /* 0x00008f003b797a23 */ /* 0x100fe40000010856 */
[--C-:B------:R-:W-:Y:S04]  /*5d70*/  FFMA.FTZ R120, R60, c[0x0][0x23c], -R87.reuse ;  /* 0x00008f003c787a23 */ /* 0x100fe80000010857 */
[----:B------:R-:W1:Y:S10]  /*5d80*/  MUFU.EX2 R112, R112 ;  /* 0x0000007000707308 */ /* 0x000e740000000800 */
[----:B------:R-:W-:Y:S10]  /*5d90*/  MUFU.EX2 R113, R113 ;  /* 0x0000007100717308 */ /* 0x000ff40000000800 */
[----:B------:R-:W2:Y:S01]  /*5da0*/  MUFU.EX2 R110, R110 ;  /* 0x0000006e006e7308 */ /* 0x000ea20000000800 */
[C---:B---3--:R-:W-:Y:S08]  /*5db0*/  HMMA.16816.F32.BF16 R68, R92.reuse, R96, R68 ;  /* 0x000000605c44723c */ /* 0x048ff00000041844 */
[C---:B------:R-:W-:Y:S01]  /*5dc0*/  HMMA.16816.F32.BF16 R72, R92.reuse, R98, R72 ;  /* 0x000000625c48723c */ /* 0x040fe20000041848 */
[----:B------:R-:W-:Y:S01]  /*5dd0*/  MUFU.EX2 R115, R115 ;  /* 0x0000007300737308 */ /* 0x000fe20000000800 */
[----:B------:R-:W3:Y:S09]  /*5de0*/  LDSM.16.MT88.4 R96, [R131+0x3400] ;  /* 0x003400008360783b */ /* 0x000ef20000004200 */
[----:B------:R-:W4:Y:S10]  /*5df0*/  MUFU.EX2 R116, R116 ;  /* 0x0000007400747308 */ /* 0x000f340000000800 */
[----:B------:R-:W-:Y:S10]  /*5e00*/  MUFU.EX2 R158, R158 ;  /* 0x0000009e009e7308 */ /* 0x000ff40000000800 */
[----:B------:R-:W5:Y:S10]  /*5e10*/  MUFU.EX2 R139, R139 ;  /* 0x0000008b008b7308 */ /* 0x000f740000000800 */
[----:B------:R-:W-:Y:S01]  /*5e20*/  MUFU.EX2 R154, R154 ;  /* 0x0000009a009a7308 */ /* 0x000fe20000000800 */
[C---:B---3--:R-:W-:Y:S08]  /*5e30*/  HMMA.16816.F32.BF16 R76, R92.reuse, R96, R76 ;  /* 0x000000605c4c723c */ /* 0x048ff0000004184c */
[----:B------:R-:W-:Y:S01]  /*5e40*/  HMMA.16816.F32.BF16 R80, R92, R98, R80 ;  /* 0x000000625c50723c */ /* 0x000fe20000041850 */
[----:B------:R-:W3:Y:S01]  /*5e50*/  MUFU.EX2 R155, R155 ;  /* 0x0000009b009b7308 */ /* 0x000ee20000000800 */
[----:B------:R-:W3:Y:S05]  /*5e60*/  LDSM.16.MT88.4 R96, [R132+0x3800] ;  /* 0x003800008460783b */ /* 0x000eea0000004200 */
[----:B-1----:R-:W-:Y:S01]  /*5e70*/  F2FP.BF16.PACK_AB R93, R112, R117 ;  /* 0x00000075705d723e */ /* 0x002fe200000010ff */
[--C-:B------:R-:W-:Y:S01]  /*5e80*/  FFMA.FTZ R92, R44, c[0x0][0x23c], -R87.reuse ;  /* 0x00008f002c5c7a23 */ /* 0x100fe20000010857 */
[----:B--2---:R-:W-:Y:S02]  /*5e90*/  F2FP.BF16.PACK_AB R94, R110, R113 ;  /* 0x000000716e5e723e */ /* 0x004fe400000010ff */
[----:B------:R-:W1:Y:S01]  /*5ea0*/  MUFU.EX2 R157, R157 ;  /* 0x0000009d009d7308 */ /* 0x000e620000000800 */
[----:B------:R-:W-:Y:S09]  /*5eb0*/  FFMA.FTZ R95, R46, c[0x0][0x23c], -R86 ;  /* 0x00008f002e5f7a23 */ /* 0x000ff20000010856 */
[----:B------:R2:W-:Y:S10]  /*5ec0*/  MUFU.EX2 R6, R92 ;  /* 0x0000005c00067308 */ /* 0x0005f40000000800 */
[----:B------:R4:W-:Y:S10]  /*5ed0*/  MUFU.EX2 R10, R95 ;  /* 0x0000005f000a7308 */ /* 0x0009f40000000800 */
[----:B------:R-:W-:Y:S01]  /*5ee0*/  MUFU.EX2 R119, R119 ;  /* 0x0000007700777308 */ /* 0x000fe20000000800 */
[----:B--2---:R-:W-:Y:S09]  /*5ef0*/  F2FP.BF16.PACK_AB R92, R111, R114 ;  /* 0x000000726f5c723e */ /* 0x004ff200000010ff */
[----:B------:R-:W2:Y:S01]  /*5f00*/  MUFU.EX2 R160, R160 ;  /* 0x000000a000a07308 */ /* 0x000ea20000000800 */
[----:B----4-:R-:W-:Y:S09]  /*5f10*/  F2FP.BF16.PACK_AB R95, R116, R115 ;  /* 0x00000073745f723e */ /* 0x010ff200000010ff */
[----:B------:R-:W-:Y:S01]  /*5f20*/  MUFU.EX2 R161, R161 ;  /* 0x000000a100a17308 */ /* 0x000fe20000000800 */
[C---:B---3--:R-:W-:Y:S08]  /*5f30*/  HMMA.16816.F32.BF16 R68, R92.reuse, R96, R68 ;  /* 0x000000605c44723c */ /* 0x048ff00000041844 */
[C---:B------:R-:W-:Y:S01]  /*5f40*/  HMMA.16816.F32.BF16 R72, R92.reuse, R98, R72 ;  /* 0x000000625c48723c */ /* 0x040fe20000041848 */
[----:B------:R-:W3:Y:S01]  /*5f50*/  MUFU.EX2 R162, R162 ;  /* 0x000000a200a27308 */ /* 0x000ee20000000800 */
[----:B------:R-:W4:Y:S06]  /*5f60*/  LDSM.16.MT88.4 R96, [R132+0x3c00] ;  /* 0x003c00008460783b */ /* 0x000f2c0000004200 */
[C---:B------:R-:W-:Y:S03]  /*5f70*/  HMMA.16816.F32.BF16 R76, R92.reuse, R100, R76 ;  /* 0x000000645c4c723c */ /* 0x040fe6000004184c */
[----:B------:R-:W-:Y:S04]  /*5f80*/  MUFU.EX2 R164, R164 ;  /* 0x000000a400a47308 */ /* 0x000fe80000000800 */
[----:B------:R-:W-:Y:S01]  /*5f90*/  FFMA.FTZ R100, R52, c[0x0][0x23c], -R87 ;  /* 0x00008f0034647a23 */ /* 0x000fe20000010857 */
[----:B------:R-:W-:Y:S05]  /*5fa0*/  HMMA.16816.F32.BF16 R80, R92, R102, R80 ;  /* 0x000000665c50723c */ /* 0x000fea0000041850 */
[----:B------:R3:W-:Y:S02]  /*5fb0*/  MUFU.EX2 R18, R100 ;  /* 0x0000006400127308 */ /* 0x0007e40000000800 */
[----:B-----5:R-:W-:Y:S02]  /*5fc0*/  F2FP.BF16.PACK_AB R92, R139, R158 ;  /* 0x0000009e8b5c723e */ /* 0x020fe400000010ff */
[----:B------:R-:W-:Y:S03]  /*5fd0*/  F2FP.BF16.PACK_AB R93, R155, R154 ;  /* 0x0000009a9b5d723e */ /* 0x000fe600000010ff */
[----:B-1----:R-:W-:Y:S02]  /*5fe0*/  F2FP.BF16.PACK_AB R94, R84, R157 ;  /* 0x0000009d545e723e */ /* 0x002fe400000010ff */
[----:B--2---:R-:W-:Y:S01]  /*5ff0*/  F2FP.BF16.PACK_AB R95, R160, R119 ;  /* 0x00000077a05f723e */ /* 0x004fe200000010ff */
[----:B------:R-:W1:Y:S10]  /*6000*/  MUFU.EX2 R159, R159 ;  /* 0x0000009f009f7308 */ /* 0x000e740000000800 */
[----:B------:R-:W-:Y:S01]  /*6010*/  MUFU.EX2 R153, R153 ;  /* 0x0000009900997308 */ /* 0x000fe20000000800 */
[C---:B----4-:R-:W-:Y:S01]  /*6020*/  HMMA.16816.F32.BF16 R68, R92.reuse, R96, R68 ;  /* 0x000000605c44723c */ /* 0x050fe20000041844 */
[----:B---3--:R-:W2:Y:S07]  /*6030*/  LDSM.16.MT88.4 R100, [R132+0x4000] ;  /* 0x004000008464783b */ /* 0x008eae0000004200 */
        /* <DEDUP_REMOVED lines=9> */
[----:B------:R-:W4:Y:S01]  /*60d0*/  LDSM.16.MT88.4 R104, [R132+0x4400] ;  /* 0x004400008468783b */ /* 0x000f220000004200 */
[----:B------:R-:W-:Y:S01]  /*60e0*/  F2FP.BF16.PACK_AB R92, R162, R161 ;  /* 0x000000a1a25c723e */ /* 0x000fe200000010ff */
[----:B------:R-:W-:Y:S01]  /*60f0*/  FFMA.FTZ R118, R58, c[0x0][0x23c], -R86 ;  /* 0x00008f003a767a23 */ /* 0x000fe20000010856 */
[----:B-1----:R-:W-:Y:S03]  /*6100*/  F2FP.BF16.PACK_AB R93, R159, R164 ;  /* 0x000000a49f5d723e */ /* 0x002fe600000010ff */
[----:B---3--:R-:W-:Y:S01]  /*6110*/  F2FP.BF16.PACK_AB R94, R122, R153 ;  /* 0x000000997a5e723e */ /* 0x008fe200000010ff */
[----:B------:R-:W-:Y:S02]  /*6120*/  FFMA.FTZ R123, R61, c[0x0][0x23c], -R87 ;  /* 0x00008f003d7b7a23 */ /* 0x000fe40000010857 */
[----:B------:R-:W1:Y:S10]  /*6130*/  MUFU.EX2 R165, R165 ;  /* 0x000000a500a57308 */ /* 0x000e740000000800 */
[----:B------:R-:W3:Y:S01]  /*6140*/  MUFU.EX2 R5, R5 ;  /* 0x0000000500057308 */ /* 0x000ee20000000800 */
[----:B-----5:R-:W-:Y:S09]  /*6150*/  F2FP.BF16.PACK_AB R95, R163, R156 ;  /* 0x0000009ca35f723e */ /* 0x020ff200000010ff */
[----:B------:R-:W-:Y:S01]  /*6160*/  MUFU.EX2 R7, R7 ;  /* 0x0000000700077308 */ /* 0x000fe20000000800 */
[C---:B--2---:R-:W-:Y:S08]  /*6170*/  HMMA.16816.F32.BF16 R68, R92.reuse, R100, R68 ;  /* 0x000000645c44723c */ /* 0x044ff00000041844 */
[C---:B------:R-:W-:Y:S01]  /*6180*/  HMMA.16816.F32.BF16 R72, R92.reuse, R102, R72 ;  /* 0x000000665c48723c */ /* 0x040fe20000041848 */
[----:B------:R-:W2:Y:S01]  /*6190*/  MUFU.EX2 R152, R152 ;  /* 0x0000009800987308 */ /* 0x000ea20000000800 */
[----:B------:R-:W5:Y:S06]  /*61a0*/  LDSM.16.MT88.4 R100, [R131+0x4400] ;  /* 0x004400008364783b */ /* 0x000f6c0000004200 */
[C---:B----4-:R-:W-:Y:S03]  /*61b0*/  HMMA.16816.F32.BF16 R76, R92.reuse, R96, R76 ;  /* 0x000000605c4c723c */ /* 0x050fe6000004184c */
[----:B------:R-:W-:Y:S04]  /*61c0*/  MUFU.EX2 R11, R11 ;  /* 0x0000000b000b7308 */ /* 0x000fe80000000800 */
[----:B------:R-:W-:Y:S01]  /*61d0*/  FADD.FTZ R97, R88, R17 ;  /* 0x0000001158617221 */ /* 0x000fe20000010000 */
[----:B------:R-:W-:Y:S04]  /*61e0*/  HMMA.16816.F32.BF16 R80, R92, R98, R80 ;  /* 0x000000625c50723c */ /* 0x000fe80000041850 */
[----:B------:R-:W-:Y:S01]  /*61f0*/  FADD.FTZ R96, R89, R30 ;  /* 0x0000001e59607221 */ /* 0x000fe20000010000 */
[----:B------:R-:W4:Y:S01]  /*6200*/  MUFU.EX2 R14, R14 ;  /* 0x0000000e000e7308 */ /* 0x000f220000000800 */
[----:B------:R-:W-:Y:S01]  /*6210*/  FADD.FTZ R108, R108, R97 ;  /* 0x000000616c6c7221 */ /* 0x000fe20000010000 */
[----:B-1----:R-:W-:Y:S01]  /*6220*/  F2FP.BF16.PACK_AB R92, R165, R6 ;  /* 0x00000006a55c723e */ /* 0x002fe200000010ff */
[----:B------:R-:W-:Y:S01]  /*6230*/  FADD.FTZ R90, R90, R96 ;  /* 0x000000605a5a7221 */ /* 0x000fe20000010000 */
[----:B---3--:R-:W-:Y:S01]  /*6240*/  F2FP.BF16.PACK_AB R93, R5, R10 ;  /* 0x0000000a055d723e */ /* 0x008fe200000010ff */
[----:B------:R-:W1:Y:S02]  /*6250*/  LDSM.16.MT88.4 R96, [R132+0x4800] ;  /* 0x004800008460783b */ /* 0x000e640000004200 */
[----:B--2---:R-:W-:Y:S01]  /*6260*/  F2FP.BF16.PACK_AB R94, R152, R7 ;  /* 0x00000007985e723e */ /* 0x004fe200000010ff */
[----:B------:R-:W-:Y:S02]  /*6270*/  FADD.FTZ R90, R114, R90 ;  /* 0x0000005a725a7221 */ /* 0x000fe40000010000 */
[----:B------:R-:W2:Y:S01]  /*6280*/  MUFU.EX2 R13, R13 ;  /* 0x0000000d000d7308 */ /* 0x000ea20000000800 */
[----:B------:R-:W-:Y:S02]  /*6290*/  FADD.FTZ R108, R109, R108 ;  /* 0x0000006c6d6c7221 */ /* 0x000fe40000010000 */
[----:B------:R-:W-:Y:S02]  /*62a0*/  FFMA.FTZ R88, R62, c[0x0][0x23c], -R86 ;  /* 0x00008f003e587a23 */ /* 0x000fe40000010856 */
[----:B------:R-:W-:Y:S02]  /*62b0*/  FADD.FTZ R117, R117, R108 ;  /* 0x0000006c75757221 */ /* 0x000fe40000010000 */
[--C-:B------:R-:W-:Y:S02]  /*62c0*/  FFMA.FTZ R89, R63, c[0x0][0x23c], -R86.reuse ;  /* 0x00008f003f597a23 */ /* 0x100fe40000010856 */
[----:B------:R-:W-:Y:S01]  /*62d0*/  FADD.FTZ R112, R112, R117 ;  /* 0x0000007570707221 */ /* 0x000fe20000010000 */
[----:B------:R-:W-:Y:S01]  /*62e0*/  MUFU.EX2 R9, R54 ;  /* 0x0000003600097308 */ /* 0x000fe20000000800 */
[--C-:B------:R-:W-:Y:S02]  /*62f0*/  FFMA.FTZ R109, R64, c[0x0][0x23c], -R87.reuse ;  /* 0x00008f00406d7a23 */ /* 0x100fe40000010857 */
[----:B------:R-:W-:Y:S01]  /*6300*/  FFMA.FTZ R87, R65, c[0x0][0x23c], -R87 ;  /* 0x00008f0041577a23 */ /* 0x000fe20000010857 */
[----:B----4-:R-:W-:Y:S01]  /*6310*/  F2FP.BF16.PACK_AB R95, R14, R11 ;  /* 0x0000000b0e5f723e */ /* 0x010fe200000010ff */
[--C-:B------:R-:W-:Y:S02]  /*6320*/  FFMA.FTZ R108, R66, c[0x0][0x23c], -R86.reuse ;  /* 0x00008f00426c7a23 */ /* 0x100fe40000010856 */
[----:B------:R-:W-:Y:S03]  /*6330*/  FFMA.FTZ R86, R67, c[0x0][0x23c], -R86 ;  /* 0x00008f0043567a23 */ /* 0x000fe60000010856 */
[----:B------:R-:W3:Y:S01]  /*6340*/  MUFU.EX2 R22, R22 ;  /* 0x0000001600167308 */ /* 0x000ee20000000800 */
[C---:B------:R-:W-:Y:S07]  /*6350*/  HMMA.16816.F32.BF16 R68, R92.reuse, R104, R68 ;  /* 0x000000685c44723c */ /* 0x040fee0000041844 */
[----:B------:R-:W-:Y:S01]  /*6360*/  FADD.FTZ R104, R111, R90 ;  /* 0x0000005a6f687221 */ /* 0x000fe20000010000 */
[C---:B------:R-:W-:Y:S01]  /*6370*/  HMMA.16816.F32.BF16 R72, R92.reuse, R106, R72 ;  /* 0x0000006a5c48723c */ /* 0x040fe20000041848 */
[----:B------:R-:W-:Y:S03]  /*6380*/  MUFU.EX2 R15, R15 ;  /* 0x0000000f000f7308 */ /* 0x000fe60000000800 */
[----:B------:R-:W-:Y:S02]  /*6390*/  FADD.FTZ R113, R113, R104 ;  /* 0x0000006871717221 */ /* 0x000fe40000010000 */
[----:B------:R-:W4:Y:S01]  /*63a0*/  LDSM.16.MT88.4 R104, [R131+0x4800] ;  /* 0x004800008368783b */ /* 0x000f220000004200 */
[----:B------:R-:W-:Y:S01]  /*63b0*/  FADD.FTZ R111, R115, R112 ;  /* 0x00000070736f7221 */ /* 0x000fe20000010000 */
[C---:B-----5:R-:W-:Y:S03]  /*63c0*/  HMMA.16816.F32.BF16 R76, R92.reuse, R100, R76 ;  /* 0x000000645c4c723c */ /* 0x060fe6000004184c */
[----:B------:R-:W5:Y:S01]  /*63d0*/  MUFU.EX2 R26, R26 ;  /* 0x0000001a001a7308 */ /* 0x000f620000000800 */
[----:B------:R-:W-:Y:S02]  /*63e0*/  FADD.FTZ R113, R110, R113 ;  /* 0x000000716e717221 */ /* 0x000fe40000010000 */
[----:B------:R-:W-:Y:S02]  /*63f0*/  FADD.FTZ R111, R116, R111 ;  /* 0x0000006f746f7221 */ /* 0x000fe40000010000 */
[----:B------:R-:W-:Y:S01]  /*6400*/  HMMA.16816.F32.BF16 R80, R92, R102, R80 ;  /* 0x000000665c50723c */ /* 0x000fe20000041850 */
[----:B------:R-:W1:Y:S03]  /*6410*/  LDSM.16.MT88.4 R100, [R132+0x4c00] ;  /* 0x004c00008464783b */ /* 0x000e660000004200 */
[----:B------:R-:W-:Y:S01]  /*6420*/  FADD.FTZ R158, R158, R113 ;  /* 0x000000719e9e7221 */ /* 0x000fe20000010000 */
[----:B------:R-:W-:Y:S01]  /*6430*/  MUFU.EX2 R118, R118 ;  /* 0x0000007600767308 */ /* 0x000fe20000000800 */
[----:B------:R-:W-:Y:S01]  /*6440*/  FADD.FTZ R110, R154, R111 ;  /* 0x0000006f9a6e7221 */ /* 0x000fe20000010000 */
[----:B--2---:R-:W-:Y:S01]  /*6450*/  F2FP.BF16.PACK_AB R92, R13, R18 ;  /* 0x000000120d5c723e */ /* 0x004fe200000010ff */
[----:B------:R-:W-:Y:S01]  /*6460*/  FADD.FTZ R158, R139, R158 ;  /* 0x0000009e8b9e7221 */ /* 0x000fe20000010000 */
[----:B---3--:R-:W-:Y:S03]  /*6470*/  F2FP.BF16.PACK_AB R93, R22, R9 ;  /* 0x00000009165d723e */ /* 0x008fe600000010ff */
        /* <DEDUP_REMOVED lines=18> */
[----:B--2---:R-:W-:Y:S03]  /*65a0*/  F2FP.BF16.PACK_AB R95, R121, R118 ;  /* 0x00000076795f723e */ /* 0x004fe600000010ff */
[----:B------:R-:W-:Y:S03]  /*65b0*/  FADD.FTZ R84, R165, R84 ;  /* 0x00000054a5547221 */ /* 0x000fe60000010000 */
[----:B------:R-:W-:Y:S01]  /*65c0*/  MUFU.EX2 R88, R88 ;  /* 0x0000005800587308 */ /* 0x000fe20000000800 */
[C---:B-1----:R-:W-:Y:S08]  /*65d0*/  HMMA.16816.F32.BF16 R68, R92.reuse, R96, R68 ;  /* 0x000000605c44723c */ /* 0x042ff00000041844 */
[C---:B------:R-:W-:Y:S01]  /*65e0*/  HMMA.16816.F32.BF16 R72, R92.reuse, R98, R72 ;  /* 0x000000625c48723c */ /* 0x040fe20000041848 */
[----:B------:R-:W1:Y:S01]  /*65f0*/  MUFU.EX2 R89, R89 ;  /* 0x0000005900597308 */ /* 0x000e620000000800 */
[----:B------:R-:W2:Y:S06]  /*6600*/  LDSM.16.MT88.4 R96, [R131+0x4c00] ;  /* 0x004c00008360783b */ /* 0x000eac0000004200 */
[C---:B----4-:R-:W-:Y:S03]  /*6610*/  HMMA.16816.F32.BF16 R76, R92.reuse, R104, R76 ;  /* 0x000000685c4c723c */ /* 0x050fe6000004184c */
[----:B------:R-:W-:Y:S04]  /*6620*/  MUFU.EX2 R90, R109 ;  /* 0x0000006d005a7308 */ /* 0x000fe80000000800 */
[----:B------:R-:W-:Y:S01]  /*6630*/  FADD.FTZ R105, R7, R84 ;  /* 0x0000005407697221 */ /* 0x000fe20000010000 */
[----:B------:R-:W-:Y:S04]  /*6640*/  HMMA.16816.F32.BF16 R80, R92, R106, R80 ;  /* 0x0000006a5c50723c */ /* 0x000fe80000041850 */
[----:B------:R-:W-:Y:S01]  /*6650*/  FADD.FTZ R105, R152, R105 ;  /* 0x0000006998697221 */ /* 0x000fe20000010000 */
[----:B------:R-:W4:Y:S02]  /*6660*/  MUFU.EX2 R87, R87 ;  /* 0x0000005700577308 */ /* 0x000f240000000800 */
[----:B---3--:R-:W-:Y:S02]  /*6670*/  F2FP.BF16.PACK_AB R92, R123, R120 ;  /* 0x000000787b5c723e */ /* 0x008fe400000010ff */
[----:B-1----:R-:W-:Y:S06]  /*6680*/  F2FP.BF16.PACK_AB R93, R89, R88 ;  /* 0x00000058595d723e */ /* 0x002fec00000010ff */
[----:B------:R-:W-:Y:S10]  /*6690*/  MUFU.EX2 R108, R108 ;  /* 0x0000006c006c7308 */ /* 0x000ff40000000800 */
[----:B------:R1:W3:Y:S01]  /*66a0*/  MUFU.EX2 R67, R86 ;  /* 0x0000005600437308 */ /* 0x0002e20000000800 */
[----:B----4-:R-:W-:Y:S01]  /*66b0*/  F2FP.BF16.PACK_AB R94, R87, R90 ;  /* 0x0000005a575e723e */ /* 0x010fe200000010ff */
[----:B-1----:R-:W-:Y:S01]  /*66c0*/  FADD.FTZ R86, R10, R163 ;  /* 0x000000a30a567221 */ /* 0x002fe20000010000 */
[----:B---3--:R-:W-:Y:S03]  /*66d0*/  F2FP.BF16.PACK_AB R95, R67, R108 ;  /* 0x0000006c435f723e */ /* 0x008fe600000010ff */
[----:B------:R-:W-:Y:S04]  /*66e0*/  FADD.FTZ R86, R5, R86 ;  /* 0x0000005605567221 */ /* 0x000fe80000010000 */
[C---:B------:R-:W-:Y:S07]  /*66f0*/  HMMA.16816.F32.BF16 R68, R92.reuse, R100, R68 ;  /* 0x000000645c44723c */ /* 0x040fee0000041844 */
[----:B------:R-:W-:Y:S01]  /*6700*/  FADD.FTZ R101, R11, R86 ;  /* 0x000000560b657221 */ /* 0x000fe20000010000 */
[C---:B------:R-:W-:Y:S04]  /*6710*/  HMMA.16816.F32.BF16 R72, R92.reuse, R102, R72 ;  /* 0x000000665c48723c */ /* 0x040fe80000041848 */
[----:B------:R-:W-:Y:S02]  /*6720*/  FADD.FTZ R84, R14, R101 ;  /* 0x000000650e547221 */ /* 0x000fe40000010000 */
[----:B------:R-:W-:Y:S02]  /*6730*/  FADD.FTZ R86, R18, R105 ;  /* 0x0000006912567221 */ /* 0x000fe40000010000 */
[----:B------:R-:W-:Y:S01]  /*6740*/  FADD.FTZ R101, R9, R84 ;  /* 0x0000005409657221 */ /* 0x000fe20000010000 */
[C---:B--2---:R-:W-:Y:S03]  /*6750*/  HMMA.16816.F32.BF16 R76, R92.reuse, R96, R76 ;  /* 0x000000605c4c723c */ /* 0x044fe6000004184c */
[----:B------:R-:W-:Y:S01]  /*6760*/  FADD.FTZ R86, R13, R86 ;  /* 0x000000560d567221 */ /* 0x000fe20000010000 */
[----:B------:R-:W-:Y:S01]  /*6770*/  IADD3 R84, R151, -0x1, RZ ;  /* 0xffffffff97547810 */ /* 0x000fe20007ffe0ff */
[----:B------:R-:W-:Y:S02]  /*6780*/  FADD.FTZ R101, R22, R101 ;  /* 0x0000006516657221 */ /* 0x000fe40000010000 */
[----:B------:R-:W-:Y:S01]  /*6790*/  FADD.FTZ R103, R15, R86 ;  /* 0x000000560f677221 */ /* 0x000fe20000010000 */
[----:B------:R-:W-:Y:S04]  /*67a0*/  HMMA.16816.F32.BF16 R80, R92, R98, R80 ;  /* 0x000000625c50723c */ /* 0x000fe80000041850 */
[----:B------:R-:W-:Y:S01]  /*67b0*/  FADD.FTZ R118, R118, R101 ;  /* 0x0000006576767221 */ /* 0x000fe20000010000 */
[----:B------:R-:W-:Y:S01]  /*67c0*/  MOV R151, R84 ;  /* 0x0000005400977202 */ /* 0x000fe20000000f00 */
        /* <DEDUP_REMOVED lines=11> */
.L_x_4107:
[----:B------:R-:W1:Y:S01]  /*6880*/  SHFL.BFLY PT, R12, R153, 0x2, 0x1f ;  /* 0x0c401f00990c7f89 */ /* 0x000e6200000e0000 */
[----:B------:R-:W-:Y:S01]  /*6890*/  IMAD.MOV.U32 R10, RZ, RZ, 0x3f800000 ;  /* 0x3f800000ff0a7424 */ /* 0x000fe200078e00ff */
[----:B------:R-:W-:Y:S01]  /*68a0*/  ULDC.U8 UR4, c[0x0][0x328] ;  /* 0x0000ca0000047ab9 */ /* 0x000fe20000000000 */
[----:B------:R-:W-:Y:S01]  /*68b0*/  IMAD.MOV.U32 R11, RZ, RZ, 0x3f800000 ;  /* 0x3f800000ff0b7424 */ /* 0x000fe200078e00ff */
[----:B------:R-:W2:Y:S01]  /*68c0*/  SHFL.BFLY PT, R9, R152, 0x2, 0x1f ;  /* 0x0c401f0098097f89 */ /* 0x000ea200000e0000 */
[----:B------:R-:W-:Y:S01]  /*68d0*/  BSSY B0, `(.L_x_4112) ;  /* 0x0000073000007945 */ /* 0x000fe20003800000 */
[----:B------:R-:W-:-:S02]  /*68e0*/  LEA R149, R149, R142, 0x4 ;  /* 0x0000008e95957211 */ /* 0x000fc400078e20ff */
[----:B------:R-:W3:Y:S04]  /*68f0*/  S2R R5, SR_TID.X ;  /* 0x0000000000057919 */ /* 0x000ee80000002100 */
[----:B------:R-:W4:Y:S04]  /*6900*/  S2R R8, SR_TID.X ;  /* 0x0000000000087919 */ /* 0x000f280000002100 */
[----:B------:R-:W5:Y:S04]  /*6910*/  S2R R16, SR_CTAID.Z ;  /* 0x0000000000107919 */ /* 0x000f680000002700 */
[----:B------:R-:W5:Y:S01]  /*6920*/  S2R R18, SR_CTAID.Y ;  /* 0x0000000000127919 */ /* 0x000f620000002600 */
[----:B-1----:R-:W-:-:S02]  /*6930*/  FADD.FTZ R12, R12, R153 ;  /* 0x000000990c0c7221 */ /* 0x002fc40000010000 */
[----:B--2---:R-:W-:-:S03]  /*6940*/  FADD.FTZ R9, R9, R152 ;  /* 0x0000009809097221 */ /* 0x004fc60000010000 */
[----:B------:R-:W1:Y:S01]  /*6950*/  SHFL.BFLY PT, R7, R12, 0x1, 0x1f ;  /* 0x0c201f000c077f89 */ /* 0x000e6200000e0000 */
[----:B---3--:R-:W-:-:S03]  /*6960*/  SHF.R.S32.HI R4, RZ, 0x1f, R5 ;  /* 0x0000001fff047819 */ /* 0x008fc60000011405 */
[----:B------:R-:W2:Y:S01]  /*6970*/  SHFL.BFLY PT, R6, R9, 0x1, 0x1f ;  /* 0x0c201f0009067f89 */ /* 0x000ea200000e0000 */
[----:B----4-:R-:W-:-:S04]  /*6980*/  SHF.R.S32.HI R3, RZ, 0x1f, R8 ;  /* 0x0000001fff037819 */ /* 0x010fc80000011408 */
[----:B------:R-:W-:-:S04]  /*6990*/  LEA.HI R3, R3, R8, RZ, 0x2 ;  /* 0x0000000803037211 */ /* 0x000fc800078f10ff */
[----:B------:R-:W-:Y:S01]  /*69a0*/  SHF.R.S32.HI R3, RZ, 0x2, R3 ;  /* 0x00000002ff037819 */ /* 0x000fe20000011403 */
[----:B-1----:R-:W-:Y:S01]  /*69b0*/  FADD.FTZ R7, R12, R7 ;  /* 0x000000070c077221 */ /* 0x002fe20000010000 */
[CC--:B------:R-:W-:Y:S02]  /*69c0*/  LEA.HI R12, R4.reuse, R5.reuse, RZ, 0x2 ;  /* 0x00000005040c7211 */ /* 0x0c0fe400078f10ff */
[----:B------:R-:W-:Y:S01]  /*69d0*/  LEA.HI R4, R4, R5, RZ, 0x5 ;  /* 0x0000000504047211 */ /* 0x000fe200078f28ff */
[----:B--2---:R-:W-:Y:S01]  /*69e0*/  FADD.FTZ R6, R9, R6 ;  /* 0x0000000609067221 */ /* 0x004fe20000010000 */
[----:B------:R-:W-:Y:S02]  /*69f0*/  FSETP.NE.FTZ.AND P3, PT, R7, RZ, PT ;  /* 0x000000ff0700720b */ /* 0x000fe40003f75000 */
[----:B------:R-:W-:Y:S02]  /*6a00*/  LOP3.LUT R12, R12, 0xfffffffc, RZ, 0xc0, !PT ;  /* 0xfffffffc0c0c7812 */ /* 0x000fe400078ec0ff */
[----:B------:R-:W-:-:S02]  /*6a10*/  SHF.R.S32.HI R8, RZ, 0x5, R4 ;  /* 0x00000005ff087819 */ /* 0x000fc40000011404 */
[----:B------:R-:W-:Y:S02]  /*6a20*/  IADD3 R9, -R12, R5, RZ ;  /* 0x000000050c097210 */ /* 0x000fe40007ffe1ff */
[----:B------:R-:W-:Y:S02]  /*6a30*/  SHF.R.S32.HI R12, RZ, 0x1f, R3 ;  /* 0x0000001fff0c7819 */ /* 0x000fe40000011403 */
[----:B------:R-:W-:Y:S01]  /*6a40*/  FSETP.NE.FTZ.AND P2, PT, R6, RZ, PT ;  /* 0x000000ff0600720b */ /* 0x000fe20003f55000 */
[----:B------:R-:W-:Y:S01]  /*6a50*/  IMAD R8, R8, 0x100, R9 ;  /* 0x0000010008087824 */ /* 0x000fe200078e0209 */
[----:B------:R-:W-:Y:S01]  /*6a60*/  LEA.HI R9, R12, R3, RZ, 0x3 ;  /* 0x000000030c097211 */ /* 0x000fe200078f18ff */
[----:B------:R-:W1:Y:S01]  /*6a70*/  @P3 MUFU.RCP R10, R7 ;  /* 0x00000007000a3308 */ /* 0x000e620000001000 */
[----:B------:R-:W-:Y:S02]  /*6a80*/  LOP3.LUT R4, R4, 0xffffffe0, RZ, 0xc0, !PT ;  /* 0xffffffe004047812 */ /* 0x000fe400078ec0ff */
[----:B------:R-:W-:-:S03]  /*6a90*/  LOP3.LUT R12, R9, 0xfffffff8, RZ, 0xc0, !PT ;  /* 0xfffffff8090c7812 */ /* 0x000fc600078ec0ff */
[----:B------:R-:W-:Y:S02]  /*6aa0*/  IMAD.IADD R5, R5, 0x1, -R4 ;  /* 0x0000000105057824 */ /* 0x000fe400078e0a04 */
[----:B------:R-:W-:Y:S01]  /*6ab0*/  IMAD.IADD R12, R3, 0x1, -R12 ;  /* 0x00000001030c7824 */ /* 0x000fe200078e0a0c */
[----:B------:R-:W2:Y:S04]  /*6ac0*/  @P3 MUFU.LG2 R7, R7 ;  /* 0x0000000700073308 */ /* 0x000ea80000000c00 */
[----:B------:R-:W-:Y:S01]  /*6ad0*/  LEA.HI R9, R12, R12, RZ, 0x1 ;  /* 0x0000000c0c097211 */ /* 0x000fe200078f08ff */
[----:B-1----:R-:W-:-:S03]  /*6ae0*/  FMUL.FTZ R68, R10, R68 ;  /* 0x000000440a447220 */ /* 0x002fc60000410000 */
[----:B------:R-:W1:Y:S01]  /*6af0*/  @P2 MUFU.RCP R11, R6 ;  /* 0x00000006000b2308 */ /* 0x000e620000001000 */
        /* <DEDUP_REMOVED lines=10> */
[----:B------:R-:W-:Y:S01]  /*6ba0*/  SHF.R.S32.HI R10, RZ, 0x1, R9 ;  /* 0x00000001ff0a7819 */ /* 0x000fe20000011409 */
[----:B--2---:R-:W-:Y:S01]  /*6bb0*/  @P3 FMUL.FTZ R7, R7, 0.69314718246459960938 ;  /* 0x3f31721807073820 */ /* 0x004fe20000410000 */
[----:B------:R-:W-:Y:S01]  /*6bc0*/  LOP3.LUT R9, R9, 0x3fffffe, RZ, 0xc0, !PT ;  /* 0x03fffffe09097812 */ /* 0x000fe200078ec0ff */
[C---:B-1----:R-:W-:Y:S01]  /*6bd0*/  FMUL.FTZ R71, R11.reuse, R71 ;  /* 0x000000470b477220 */ /* 0x042fe20000410000 */
        /* <DEDUP_REMOVED lines=21> */
[----:B------:R-:W-:Y:S01]  /*6d30*/  FMUL.FTZ R82, R11, R82 ;  /* 0x000000520b527220 */ /* 0x000fe20000410000 */
[C---:B------:R-:W-:Y:S01]  /*6d40*/  IADD3 R17, R13.reuse, 0x20, RZ ;  /* 0x000000200d117810 */ /* 0x040fe20007ffe0ff */
[----:B------:R-:W-:Y:S01]  /*6d50*/  STS [R13], R68 ;  /* 0x000000440d007388 */ /* 0x000fe20000000800 */
[----:B------:R-:W-:-:S02]  /*6d60*/  @P0 IADD3 R17, R13, -0x20, RZ ;  /* 0xffffffe00d110810 */ /* 0x000fc40007ffe0ff */
[----:B------:R-:W-:Y:S01]  /*6d70*/  IADD3 R19, R13, R8, RZ ;  /* 0x000000080d137210 */ /* 0x000fe20007ffe0ff */
[----:B------:R-:W-:Y:S01]  /*6d80*/  STS [R13+0x200], R70 ;  /* 0x000200460d007388 */ /* 0x000fe20000000800 */
[----:B------:R-:W-:Y:S01]  /*6d90*/  F2FP.BF16.PACK_AB R78, R79, R78 ;  /* 0x0000004e4f4e723e */ /* 0x000fe200000010ff */
[----:B------:R-:W-:Y:S01]  /*6da0*/  IMAD.IADD R21, R8, 0x1, R17 ;  /* 0x0000000108157824 */ /* 0x000fe200078e0211 */
[----:B------:R-:W-:Y:S01]  /*6db0*/  F2FP.BF16.PACK_AB R80, R81, R80 ;  /* 0x000000505150723e */ /* 0x000fe200000010ff */
[----:B------:R-:W-:Y:S01]  /*6dc0*/  STS [R19], R72 ;  /* 0x0000004813007388 */ /* 0x000fe20000000800 */
[----:B------:R-:W-:Y:S02]  /*6dd0*/  F2FP.BF16.PACK_AB R82, R83, R82 ;  /* 0x000000525352723e */ /* 0x000fe400000010ff */
[----:B------:R-:W-:Y:S01]  /*6de0*/  ISETP.NE.AND P0, PT, RZ, UR4, PT ;  /* 0x00000004ff007c0c */ /* 0x000fe2000bf05270 */
[----:B------:R3:W-:Y:S01]  /*6df0*/  STS [R19+0x200], R74 ;  /* 0x0002004a13007388 */ /* 0x0007e20000000800 */
[----:B------:R-:W-:-:S02]  /*6e00*/  LOP3.LUT P1, RZ, R5, 0x3, RZ, 0xc0, !PT ;  /* 0x0000000305ff7812 */ /* 0x000fc4000782c0ff */
[----:B------:R-:W-:Y:S01]  /*6e10*/  MOV R5, 0x7f800000 ;  /* 0x7f80000000057802 */ /* 0x000fe20000000f00 */
[----:B------:R-:W-:Y:S01]  /*6e20*/  STS [R17], R76 ;  /* 0x0000004c11007388 */ /* 0x000fe20000000800 */
[----:B------:R-:W-:-:S03]  /*6e30*/  @P3 FFMA.FTZ R5, R2, c[0x0][0x238], R7 ;  /* 0x00008e0002053a23 */ /* 0x000fc60000010007 */
[----:B------:R1:W-:Y:S04]  /*6e40*/  STS [R17+0x200], R78 ;  /* 0x0002004e11007388 */ /* 0x0003e80000000800 */
[----:B------:R2:W-:Y:S01]  /*6e50*/  STS [R21], R80 ;  /* 0x0000005015007388 */ /* 0x0005e20000000800 */
[----:B-----5:R-:W-:-:S03]  /*6e60*/  @P0 IMAD R4, R16, c[0x0][0x234], RZ ;  /* 0x00008d0010040a24 */ /* 0x020fc600078e02ff */
[----:B------:R2:W-:Y:S01]  /*6e70*/  STS [R21+0x200], R82 ;  /* 0x0002005215007388 */ /* 0x0005e20000000800 */
[----:B------:R-:W-:-:S03]  /*6e80*/  @P0 IMAD R4, R18, c[0x0][0x214], R4 ;  /* 0x0000850012040a24 */ /* 0x000fc600078e0204 */
[----:B------:R-:W-:Y:S01]  /*6e90*/  BAR.SYNC.DEFER_BLOCKING 0x0 ;  /* 0x0000000000007b1d */ /* 0x000fe20000010000 */
[----:B---3--:R-:W-:Y:S02]  /*6ea0*/  @P2 FMUL.FTZ R19, R6, 0.69314718246459960938 ;  /* 0x3f31721806132820 */ /* 0x008fe40000410000 */
[----:B------:R-:W-:-:S04]  /*6eb0*/  @!P0 IMAD R6, R18, c[0x0][0x1c0], R16 ;  /* 0x0000700012068a24 */ /* 0x000fc800078e0210 */
[----:B------:R-:W-:Y:S02]  /*6ec0*/  @!P0 IMAD R4, R6, c[0x0][0x214], RZ ;  /* 0x0000850006048a24 */ /* 0x000fe400078e02ff */
[----:B-1----:R-:W-:Y:S02]  /*6ed0*/  IMAD.MOV.U32 R17, RZ, RZ, 0x7f800000 ;  /* 0x7f800000ff117424 */ /* 0x002fe400078e00ff */
[----:B------:R-:W-:Y:S01]  /*6ee0*/  @P2 FFMA.FTZ R17, R0, c[0x0][0x238], R19 ;  /* 0x00008e0000112a23 */ /* 0x000fe20000010013 */
[----:B------:R2:W1:Y:S04]  /*6ef0*/  LDS.128 R8, [R143] ;  /* 0x000000008f087984 */ /* 0x0004680000000c00 */
[----:B------:R2:W3:Y:S01]  /*6f00*/  LDS.128 R12, [R143+0x800] ;  /* 0x000800008f0c7984 */ /* 0x0004e20000000c00 */
[----:B------:R-:W-:Y:S05]  /*6f10*/  @P1 BRA `(.L_x_4113) ;  /* 0x000000e000001947 */ /* 0x000fea0003800000 */
[----:B------:R-:W4:Y:S01]  /*6f20*/  S2R R7, SR_CTAID.X ;  /* 0x0000000000077919 */ /* 0x000f220000002500 */
[----:B------:R-:W-:Y:S01]  /*6f30*/  IMAD.MOV.U32 R0, RZ, RZ, -0x40 ;  /* 0xffffffc0ff007424 */ /* 0x000fe200078e00ff */
[----:B------:R-:W-:Y:S01]  /*6f40*/  IADD3 R2, R149, 0x8, RZ ;  /* 0x0000000895027810 */ /* 0x000fe20007ffe0ff */
[----:B----4-:R-:W-:-:S02]  /*6f50*/  IMAD R4, R7, 0x40, R4 ;  /* 0x0000004007047824 */ /* 0x010fc400078e0204 */
        /* <DEDUP_REMOVED lines=10> */
.L_x_4113:
[----:B------:R-:W-:Y:S05]  /*7000*/  BSYNC B0 ;  /* 0x0000000000007941 */ /* 0x000fea0003800000 */
.L_x_4112:
[----:B----4-:R-:W4:Y:S01]  /*7010*/  S2R R5, SR_CTAID.X ;  /* 0x0000000000057919 */ /* 0x010f220000002500 */
[----:B------:R-:W-:Y:S02]  /*7020*/  SHF.R.S32.HI R145, RZ, 0x1f, R144 ;  /* 0x0000001fff917819 */ /* 0x000fe40000011490 */
[----:B------:R-:W-:Y:S02]  /*7030*/  SHF.R.S32.HI R0, RZ, 0x1f, R18 ;  /* 0x0000001fff007819 */ /* 0x000fe40000011412 */
[----:B----4-:R-:W-:-:S04]  /*7040*/  SHF.L.U32 R5, R5, 0x6, RZ ;  /* 0x0000000605057819 */ /* 0x010fc800000006ff */
[----:B------:R-:W-:Y:S01]  /*7050*/  SHF.R.S32.HI R2, RZ, 0x1f, R5 ;  /* 0x0000001fff027819 */ /* 0x000fe20000011405 */
[----:B------:R-:W-:-:S04]  /*7060*/  IMAD.WIDE.U32 R6, R5, c[0x0][0x1e8], R144 ;  /* 0x00007a0005067a25 */ /* 0x000fc800078e0090 */
[----:B------:R-:W-:-:S04]  /*7070*/  IMAD R2, R2, c[0x0][0x1e8], RZ ;  /* 0x00007a0002027a24 */ /* 0x000fc800078e02ff */
[----:B------:R-:W-:Y:S02]  /*7080*/  IMAD R2, R5, c[0x0][0x1ec], R2 ;  /* 0x00007b0005027a24 */ /* 0x000fe400078e0202 */
[----:B------:R-:W-:Y:S01]  /*7090*/  IMAD R5, R0, c[0x0][0x1e0], RZ ;  /* 0x0000780000057a24 */ /* 0x000fe200078e02ff */
[----:B------:R-:W-:Y:S02]  /*70a0*/  SHF.R.S32.HI R0, RZ, 0x1f, R16 ;  /* 0x0000001fff007819 */ /* 0x000fe40000011410 */
[----:B------:R-:W-:Y:S01]  /*70b0*/  IADD3 R7, R2, R7, RZ ;  /* 0x0000000702077210 */ /* 0x000fe20007ffe0ff */
[----:B------:R-:W-:-:S04]  /*70c0*/  IMAD R5, R18, c[0x0][0x1e4], R5 ;  /* 0x0000790012057a24 */ /* 0x000fc800078e0205 */
        /* <DEDUP_REMOVED lines=9> */
[----:B------:R-:W-:Y:S01]  /*7160*/  IMAD.WIDE.U32 R4, R3, c[0x0][0x1e8], R16 ;  /* 0x00007a0003047a25 */ /* 0x000fe200078e0010 */
[----:B------:R-:W-:-:S03]  /*7170*/  MOV R3, c[0x0][0x1e8] ;  /* 0x00007a0000037a02 */ /* 0x000fc60000000f00 */
[----:B------:R-:W-:Y:S01]  /*7180*/  IMAD.IADD R2, R0, 0x1, R5 ;  /* 0x0000000100027824 */ /* 0x000fe200078e0205 */
[C---:B------:R-:W-:Y:S02]  /*7190*/  LEA R6, P0, R4.reuse, c[0x0][0x1d0], 0x1 ;  /* 0x0000740004067a11 */ /* 0x040fe400078008ff */
[----:B------:R-:W-:Y:S02]  /*71a0*/  MOV R0, c[0x0][0x1ec] ;  /* 0x00007b0000007a02 */ /* 0x000fe40000000f00 */
[----:B------:R-:W-:Y:S02]  /*71b0*/  LEA.HI.X R7, R4, c[0x0][0x1d4], R2, 0x1, P0 ;  /* 0x0000750004077a11 */ /* 0x000fe400000f0c02 */
[----:B------:R-:W-:-:S03]  /*71c0*/  LEA R2, P0, R3, R6, 0x6 ;  /* 0x0000000603027211 */ /* 0x000fc600078030ff */
[----:B-1----:R-:W-:Y:S01]  /*71d0*/  STG.E.128 [R6.64], R8 ;  /* 0x0000000806007986 */ /* 0x002fe2000c101d0c */
[----:B------:R-:W-:-:S05]  /*71e0*/  LEA.HI.X R3, R3, R7, R0, 0x6, P0 ;  /* 0x0000000703037211 */ /* 0x000fca00000f3400 */
[----:B---3--:R-:W-:Y:S01]  /*71f0*/  STG.E.128 [R2.64], R12 ;  /* 0x0000000c02007986 */ /* 0x008fe2000c101d0c */
[----:B------:R-:W-:Y:S05]  /*7200*/  EXIT ;  /* 0x000000000000794d */ /* 0x000fea0003800000 */
.L_x_4114:
        /* <DEDUP_REMOVED lines=15> */
.L_x_5240:


//--------------------- .text._ZN5flash24flash_fwd_splitkv_kernelI23Flash_fwd_kernel_traitsILi32ELi64ELi128ELi4ELb0ELb0EN7cutlass10bfloat16_tE19Flash_kernel_traitsILi32ELi64ELi128ELi4ES3_EELb1ELb0ELb0ELb1ELb1ELb1ELb0ELb0EEEvNS_16Flash_fwd_paramsE --------------------------
	.section	.text._ZN5flash24flash_fwd_splitkv_kernelI23Flash_fwd_kernel_traitsILi32ELi64ELi128ELi4ELb0ELb0EN7cutlass10bfloat16_tE19Flash_kernel_traitsILi32ELi64ELi128ELi4ES3_EELb1ELb0ELb0ELb1ELb1ELb1ELb0ELb0EEEvNS_16Flash_fwd_paramsE,"ax",@progbits
	.sectioninfo	@"SHI_REGISTERS=162"
	.align	128
        .global         _ZN5flash24flash_fwd_splitkv_kernelI23Flash_fwd_kernel_traitsILi32ELi64ELi128ELi4ELb0ELb0EN7cutlass10bfloat16_tE19Flash_kernel_traitsILi32ELi64ELi128ELi4ES3_EELb1ELb0ELb0ELb1ELb1ELb1ELb0ELb0EEEvNS_16Flash_fwd_paramsE
        .type           _ZN5flash24flash_fwd_splitkv_kernelI23Flash_fwd_kernel_traitsILi32ELi64ELi128ELi4ELb0ELb0EN7cutlass10bfloat16_tE19Flash_kernel_traitsILi32ELi64ELi128ELi4ES3_EELb1ELb0ELb0ELb1ELb1ELb1ELb0ELb0EEEvNS_16Flash_fwd_paramsE,@function
        .size           _ZN5flash24flash_fwd_splitkv_kernelI23Flash_fwd_kernel_traitsILi32ELi64ELi128ELi4ELb0ELb0EN7cutlass10bfloat16_tE19Flash_kernel_traitsILi32ELi64ELi128ELi4ES3_EELb1ELb0ELb0ELb1ELb1ELb1ELb0ELb0EEEvNS_16Flash_fwd_paramsE,(.L_x_5241 - _ZN5flash24flash_fwd_splitkv_kernelI23Flash_fwd_kernel_traitsILi32ELi64ELi128ELi4ELb0ELb0EN7cutlass10bfloat16_tE19Flash_kernel_traitsILi32ELi64ELi128ELi4ES3_EELb1ELb0ELb0ELb1ELb1ELb1ELb0ELb0EEEvNS_16Flash_fwd_paramsE)
        .other          _ZN5flash24flash_fwd_splitkv_kernelI23Flash_fwd_kernel_traitsILi32ELi64ELi128ELi4ELb0ELb0EN7cutlass10bfloat16_tE19Flash_kernel_traitsILi32ELi64ELi128ELi4ES3_EELb1ELb0ELb0ELb1ELb1ELb1ELb0ELb0EEEvNS_16Flash_fwd_paramsE,@"STO_CUDA_ENTRY STV_DEFAULT"
_ZN5flash24flash_fwd_splitkv_kernelI23Flash_fwd_kernel_traitsILi32ELi64ELi128ELi4ELb0ELb0EN7cutlass10bfloat16_tE19Flash_kernel_traitsILi32ELi64ELi128ELi4ES3_EELb1ELb0ELb0ELb1ELb1ELb1ELb0ELb0EEEvNS_16Flash_fwd_paramsE:
.text._ZN5flash24flash_fwd_splitkv_kernelI23Flash_fwd_kernel_traitsILi32ELi64ELi128ELi4ELb0ELb0EN7cutlass10bfloat16_tE19Flash_kernel_traitsILi32ELi64ELi128ELi4ES3_EELb1ELb0ELb0ELb1ELb1ELb1ELb0ELb0EEEvNS_16Flash_fwd_paramsE:
        /* <DEDUP_REMOVED lines=12> */
[----:B------:R-:W2:Y:S04]  /*00c0*/  @P0 LDG.E R22, [R2.64] ;  /* 0x0000000c02160981 */ /* 0x000ea8000c1e1900 */
        /* <DEDUP_REMOVED lines=43> */
[----:B------:R-:W-:-:S02]  /*0380*/  IMAD.IADD R10, R42, 0x1, -R10 ;  /* 0x000000012a0a7824 */ /* 0x000fc400078e0a0a */
[----:B------:R-:W-:Y:S02]  /*0390*/  IMAD R3, R44, c[0x0][0x1ec], R3 ;  /* 0x00007b002c037a24 */ /* 0x000fe400078e0203 */
[----:B------:R-:W-:Y:S02]  /*03a0*/  IMAD.SHL.U32 R10, R10, 0x8, RZ ;  /* 0x000000080a0a7824 */ /* 0x000fe400078e00ff */
[----:B------:R-:W-:Y:S02]  /*03b0*/  IMAD R0, R24, c[0x0][0x1e4], R0 ;  /* 0x0000790018007a24 */ /* 0x000fe400078e0200 */
[----:B------:R-:W-:Y:S01]  /*03c0*/  IMAD R4, R4, c[0x0][0x1ec], RZ ;  /* 0x00007b0004047a24 */ /* 0x000fe200078e02ff */
[----:B------:R-:W-:-:S05]  /*03d0*/  SHF.R.S32.HI R11, RZ, 0x1f, R10 ;  /* 0x0000001fff0b7819 */ /* 0x000fca000001140a */
[----:B------:R-:W-:-:S04]  /*03e0*/  IMAD.WIDE.U32 R10, R44, c[0x0][0x1e8], R10 ;  /* 0x00007a002c0a7a25 */ /* 0x000fc800078e000a */
[----:B------:R-:W-:Y:S01]  /*03f0*/  IMAD.IADD R11, R11, 0x1, R3 ;  /* 0x000000010b0b7824 */ /* 0x000fe200078e0203 */
[----:B------:R-:W-:-:S03]  /*0400*/  SHF.R.S32.HI R3, RZ, 0x1f, R8 ;  /* 0x0000001fff037819 */ /* 0x000fc60000011408 */
[----:B------:R-:W-:-:S04]  /*0410*/  IMAD.WIDE.U32 R10, R24, c[0x0][0x1e0], R10 ;  /* 0x00007800180a7a25 */ /* 0x000fc800078e000a */
[----:B------:R-:W-:Y:S02]  /*0420*/  IMAD R3, R3, c[0x0][0x1f0], RZ ;  /* 0x00007c0003037a24 */ /* 0x000fe400078e02ff */
[----:B------:R-:W-:Y:S01]  /*0430*/  IMAD.IADD R11, R11, 0x1, R0 ;  /* 0x000000010b0b7824 */ /* 0x000fe200078e0200 */
[----:B------:R-:W-:Y:S01]  /*0440*/  SHF.R.S32.HI R0, RZ, 0x1f, R2 ;  /* 0x0000001fff007819 */ /* 0x000fe20000011402 */
[C---:B------:R-:W-:Y:S02]  /*0450*/  IMAD R3, R8.reuse, c[0x0][0x1f4], R3 ;  /* 0x00007d0008037a24 */ /* 0x040fe400078e0203 */
[----:B------:R-:W-:-:S04]  /*0460*/  IMAD.WIDE.U32 R10, R8, c[0x0][0x1f0], R10 ;  /* 0x00007c00080a7a25 */ /* 0x000fc800078e000a */
[----:B------:R-:W-:Y:S01]  /*0470*/  IMAD R5, R0, c[0x0][0x1e8], RZ ;  /* 0x00007a0000057a24 */ /* 0x000fe200078e02ff */
[----:B------:R-:W-:Y:S01]  /*0480*/  IADD3 R11, R11, R3, RZ ;  /* 0x000000030b0b7210 */ /* 0x000fe20007ffe0ff */
[----:B------:R-:W-:Y:S02]  /*0490*/  IMAD R3, R24, c[0x0][0x1c0], R8 ;  /* 0x0000700018037a24 */ /* 0x000fe400078e0208 */
[----:B------:R-:W-:Y:S02]  /*04a0*/  IMAD R5, R2, c[0x0][0x1ec], R5 ;  /* 0x00007b0002057a24 */ /* 0x000fe400078e0205 */
[----:B------:R-:W-:Y:S01]  /*04b0*/  IMAD R3, R3, c[0x0][0x214], R44 ;  /* 0x0000850003037a24 */ /* 0x000fe200078e022c */
[----:B------:R-:W-:Y:S01]  /*04c0*/  IADD3 R44, -R44, c[0x0][0x214], RZ ;  /* 0x000085002c2c7a10 */ /* 0x000fe20007ffe1ff */
[----:B------:R-:W-:-:S03]  /*04d0*/  IMAD.WIDE.U32 R10, R2, c[0x0][0x1e8], R10 ;  /* 0x00007a00020a7a25 */ /* 0x000fc600078e000a */
[C---:B------:R-:W-:Y:S01]  /*04e0*/  ISETP.GE.OR P2, PT, R2.reuse, R44, P3 ;  /* 0x0000002c0200720c */ /* 0x040fe20001f46670 */
[----:B------:R-:W-:Y:S01]  /*04f0*/  IMAD.IADD R5, R11, 0x1, R5 ;  /* 0x000000010b057824 */ /* 0x000fe200078e0205 */
[C---:B------:R-:W-:Y:S02]  /*0500*/  IADD3 R6, P0, R3.reuse, R2, RZ ;  /* 0x0000000203067210 */ /* 0x040fe40007f1e0ff */
[----:B------:R-:W-:Y:S02]  /*0510*/  IADD3 R2, R2, 0x20, RZ ;  /* 0x0000002002027810 */ /* 0x000fe40007ffe0ff */
[----:B------:R-:W-:Y:S02]  /*0520*/  LEA R8, P1, R10, c[0x0][0x1d0], 0x1 ;  /* 0x000074000a087a11 */ /* 0x000fe400078208ff */
[----:B------:R-:W-:Y:S02]  /*0530*/  ISETP.GE.OR P3, PT, R2, R44, P3 ;  /* 0x0000002c0200720c */ /* 0x000fe40001f66670 */
[----:B------:R-:W-:-:S02]  /*0540*/  LEA.HI.X.SX32 R0, R3, R0, 0x1, P0 ;  /* 0x0000000003007211 */ /* 0x000fc400000f0eff */
[----:B------:R-:W-:Y:S02]  /*0550*/  LEA.HI.X R9, R10, c[0x0][0x1d4], R5, 0x1, P1 ;  /* 0x000075000a097a11 */ /* 0x000fe400008f0c05 */
[----:B------:R-:W-:Y:S02]  /*0560*/  LEA R10, P0, R6, c[0x0][0x200], 0x2 ;  /* 0x00008000060a7a11 */ /* 0x000fe400078010ff */
[----:B------:R-:W-:Y:S01]  /*0570*/  IADD3 R12, P1, R8, R12, RZ ;  /* 0x0000000c080c7210 */ /* 0x000fe20007f3e0ff */
[----:B------:R1:W-:Y:S01]  /*0580*/  STG.E.128 [R8.64], RZ ;  /* 0x000000ff08007986 */ /* 0x0003e2000c101d0c */
        /* <DEDUP_REMOVED lines=9> */
.L_x_4115:
        /* <DEDUP_REMOVED lines=18> */
[----:B------:R-:W-:Y:S02]  /*0740*/  LEA.HI.X R121, R2, c[0x0][0x2c4], R0, 0x2, P0 ;  /* 0x0000b10002797a11 */ /* 0x000fe400000f1400 */
.L_x_4116:
[----:B-1----:R-:W-:Y:S01]  /*0750*/  IABS R2, c[0x0][0x2d0] ;  /* 0x0000b40000027a13 */ /* 0x002fe20000000000 */
[----:B------:R-:W-:Y:S05]  /*0760*/  @P6 BRA `(.L_x_4117) ;  /* 0x000004a000006947 */ /* 0x000fea0003800000 */
[----:B-----5:R-:W1:Y:S01]  /*0770*/  I2F.RP R4, R2 ;  /* 0x0000000200047306 */ /* 0x020e620000209400 */
        /* <DEDUP_REMOVED lines=61> */
[----:B------:R-:W-:-:S03]  /*0b50*/  IMAD R6, R4, c[0x0][0x18c], R6 ;  /* 0x0000630004067a24 */ /* 0x000fc600078e0206 */
[----:B------:R-:W-:Y:S01]  /*0b60*/  IADD3 R13, R13, R5, RZ ;  /* 0x000000050d0d7210 */ /* 0x000fe20007ffe0ff */
        /* <DEDUP_REMOVED lines=10> */
.L_x_4117:
[----:B------:R-:W-:Y:S02]  /*0c10*/  IABS R5, c[0x0][0x1c8] ;  /* 0x0000720000057a13 */ /* 0x000fe40000000000 */
[----:B------:R-:W-:Y:S02]  /*0c20*/  LEA R14, R20, 0xffffff80, 0x7 ;  /* 0xffffff80140e7811 */ /* 0x000fe400078e38ff */
[----:B------:R-:W1:Y:S01]  /*0c30*/  I2F.RP R6, R5 ;  /* 0x0000000500067306 */ /* 0x000e620000209400 */
[----:B------:R-:W-:Y:S02]  /*0c40*/  SHF.R.S32.HI R12, RZ, 0x1f, R22 ;  /* 0x0000001fff0c7819 */ /* 0x000fe40000011416 */
[----:B------:R-:W-:-:S05]  /*0c50*/  IADD3 R18, P1, R22, R14, RZ ;  /* 0x0000000e16127210 */ /* 0x000fca0007f3e0ff */
        /* <DEDUP_REMOVED lines=9> */
[----:B------:R-:W-:Y:S01]  /*0cf0*/  IMAD.HI.U32 R10, R6, R3, RZ ;  /* 0x00000003060a7227 */ /* 0x000fe200078e00ff */
[----:B-----5:R-:W-:-:S03]  /*0d00*/  SHF.R.S32.HI R6, RZ, 0x1f, R4 ;  /* 0x0000001fff067819 */ /* 0x020fc60000011404 */
[----:B------:R-:W-:-:S04]  /*0d10*/  IMAD.MOV R0, RZ, RZ, -R10 ;  /* 0x000000ffff007224 */ /* 0x000fc800078e0a0a */
[----:B------:R-:W-:Y:S01]  /*0d20*/  IMAD R0, R5, R0, R3 ;  /* 0x0000000005007224 */ /* 0x000fe200078e0203 */
[----:B------:R-:W-:-:S04]  /*0d30*/  SHF.R.S32.HI R3, RZ, 0x1f, R14 ;  /* 0x0000001fff037819 */ /* 0x000fc8000001140e */
[----:B------:R-:W-:-:S13]  /*0d40*/  ISETP.GT.U32.AND P0, PT, R5, R0, PT ;  /* 0x000000000500720c */ /* 0x000fda0003f04070 */
        /* <DEDUP_REMOVED lines=10> */
[C---:B------:R-:W-:Y:S02]  /*0df0*/  IMAD R0, R18.reuse, c[0x0][0x19c], R5 ;  /* 0x0000670012007a24 */ /* 0x040fe400078e0205 */
[----:B------:R-:W-:Y:S02]  /*0e00*/  IMAD.WIDE.U32 R18, R18, c[0x0][0x198], RZ ;  /* 0x0000660012127a25 */ /* 0x000fe400078e00ff */
[----:B------:R-:W-:Y:S02]  /*0e10*/  @P2 IADD3 R10, R10, 0x1, RZ ;  /* 0x000000010a0a2810 */ /* 0x000fe40007ffe0ff */
[----:B------:R-:W-:Y:S01]  /*0e20*/  IMAD.WIDE.U32 R22, R22, c[0x0][0x1a0], RZ ;  /* 0x0000680016167a25 */ /* 0x000fe200078e00ff */
[----:B------:R-:W-:-:S03]  /*0e30*/  IADD3 R19, R19, R0, RZ ;  /* 0x0000000013137210 */ /* 0x000fc60007ffe0ff */
[----:B------:R-:W-:Y:S01]  /*0e40*/  @!P1 IMAD.MOV R10, RZ, RZ, -R10 ;  /* 0x000000ffff0a9224 */ /* 0x000fe200078e0a0a */
[----:B------:R-:W-:Y:S01]  /*0e50*/  @!P0 LOP3.LUT R10, RZ, c[0x0][0x1c8], RZ, 0x33, !PT ;  /* 0x00007200ff0a8a12 */ /* 0x000fe200078e33ff */
[----:B------:R-:W-:Y:S01]  /*0e60*/  IMAD R0, R6, c[0x0][0x180], RZ ;  /* 0x0000600006007a24 */ /* 0x000fe200078e02ff */
[----:B------:R-:W-:Y:S01]  /*0e70*/  IADD3 R13, R23, R12, RZ ;  /* 0x0000000c170d7210 */ /* 0x000fe20007ffe0ff */
[C---:B------:R-:W-:Y:S01]  /*0e80*/  IMAD.WIDE.U32 R18, R4.reuse, c[0x0][0x180], R18 ;  /* 0x0000600004127a25 */ /* 0x040fe200078e0012 */
[----:B------:R-:W-:Y:S02]  /*0e90*/  MOV R12, R22 ;  /* 0x00000016000c7202 */ /* 0x000fe40000000f00 */
[----:B------:R-:W-:Y:S01]  /*0ea0*/  SHF.R.S32.HI R7, RZ, 0x1f, R10 ;  /* 0x0000001fff077819 */ /* 0x000fe2000001140a */
[----:B------:R-:W-:Y:S02]  /*0eb0*/  IMAD R0, R4, c[0x0][0x184], R0 ;  /* 0x0000610004007a24 */ /* 0x000fe400078e0200 */
[----:B------:R-:W-:-:S02]  /*0ec0*/  IMAD R6, R6, c[0x0][0x188], RZ ;  /* 0x0000620006067a24 */ /* 0x000fc400078e02ff */
[----:B------:R-:W-:Y:S02]  /*0ed0*/  IMAD.IADD R5, R19, 0x1, R0 ;  /* 0x0000000113057824 */ /* 0x000fe400078e0200 */
[C---:B------:R-:W-:Y:S02]  /*0ee0*/  IMAD R6, R4.reuse, c[0x0][0x18c], R6 ;  /* 0x0000630004067a24 */ /* 0x040fe400078e0206 */
[----:B------:R-:W-:-:S04]  /*0ef0*/  IMAD.WIDE.U32 R12, R4, c[0x0][0x188], R12 ;  /* 0x00006200040c7a25 */ /* 0x000fc800078e000c */
[----:B------:R-:W-:Y:S01]  /*0f00*/  IMAD R0, R7, c[0x0][0x1b0], RZ ;  /* 0x00006c0007007a24 */ /* 0x000fe200078e02ff */
[----:B------:R-:W-:Y:S01]  /*0f10*/  IADD3 R6, R13, R6, RZ ;  /* 0x000000060d067210 */ /* 0x000fe20007ffe0ff */
[----:B------:R-:W-:Y:S02]  /*0f20*/  IMAD.MOV.U32 R4, RZ, RZ, R18 ;  /* 0x000000ffff047224 */ /* 0x000fe400078e0012 */
[C---:B------:R-:W-:Y:S02]  /*0f30*/  IMAD R0, R10.reuse, c[0x0][0x1b4], R0 ;  /* 0x00006d000a007a24 */ /* 0x040fe400078e0200 */
[----:B------:R-:W-:-:S04]  /*0f40*/  IMAD.WIDE.U32 R4, R10, c[0x0][0x1b0], R4 ;  /* 0x00006c000a047a25 */ /* 0x000fc800078e0004 */
[----:B------:R-:W-:Y:S01]  /*0f50*/  IMAD.MOV.U32 R26, RZ, RZ, R12 ;  /* 0x000000ffff1a7224 */ /* 0x000fe200078e000c */
[----:B------:R-:W-:Y:S02]  /*0f60*/  MOV R22, R4 ;  /* 0x0000000400167202 */ /* 0x000fe40000000f00 */
[----:B------:R-:W-:Y:S02]  /*0f70*/  IADD3 R0, R5, R0, RZ ;  /* 0x0000000005007210 */ /* 0x000fe40007ffe0ff */
.L_x_4118:
[----:B------:R-:W-:Y:S01]  /*0f80*/  SHF.R.S32.HI R43, RZ, 0x1f, R42 ;  /* 0x0000001fff2b7819 */ /* 0x000fe2000001142a */
[----:B------:R-:W-:Y:S01]  /*0f90*/  IMAD R7, R7, c[0x0][0x1b8], RZ ;  /* 0x00006e0007077a24 */ /* 0x000fe200078e02ff */
[----:B------:R-:W-:Y:S01]  /*0fa0*/  SHF.R.S32.HI R13, RZ, 0x1f, R24 ;  /* 0x0000001fff0d7819 */ /* 0x000fe20000011418 */
[----:B------:R-:W-:Y:S01]  /*0fb0*/  ULDC.64 UR6, c[0x0][0x198] ;  /* 0x0000660000067ab9 */ /* 0x000fe20000000a00 */
[CC--:B------:R-:W-:Y:S01]  /*0fc0*/  LEA.HI R116, R43.reuse, R42.reuse, RZ, 0x2 ;  /* 0x0000002a2b747211 */ /* 0x0c0fe200078f10ff */
[----:B------:R-:W-:Y:S01]  /*0fd0*/  IMAD R7, R10, c[0x0][0x1bc], R7 ;  /* 0x00006f000a077a24 */ /* 0x000fe200078e0207 */
[-C--:B------:R-:W-:Y:S01]  /*0fe0*/  LEA.HI R9, R43, R42.reuse, RZ, 0x3 ;  /* 0x0000002a2b097211 */ /* 0x080fe200078f18ff */
[----:B------:R-:W-:Y:S01]  /*0ff0*/  IMAD R13, R13, c[0x0][0x178], RZ ;  /* 0x00005e000d0d7a24 */ /* 0x000fe200078e02ff */
[----:B------:R-:W-:Y:S01]  /*1000*/  LOP3.LUT R118, R116, 0xfffffffc, RZ, 0xc0, !PT ;  /* 0xfffffffc74767812 */ /* 0x000fe200078ec0ff */
[----:B------:R-:W-:Y:S01]  /*1010*/  USHF.L.U32 UR9, UR6, 0x6, URZ ;  /* 0x0000000606097899 */ /* 0x000fe2000800063f */
[----:B------:R-:W-:Y:S01]  /*1020*/  SHF.R.S32.HI R15, RZ, 0x3, R9 ;  /* 0x00000003ff0f7819 */ /* 0x000fe20000011409 */
[----:B------:R-:W-:Y:S01]  /*1030*/  IMAD R13, R24, c[0x0][0x17c], R13 ;  /* 0x00005f00180d7a24 */ /* 0x000fe200078e020d */
[----:B------:R-:W-:Y:S01]  /*1040*/  LEA.HI R5, R43, R42, RZ, 0x4 ;  /* 0x0000002a2b057211 */ /* 0x000fe200078f20ff */
[----:B------:R-:W-:Y:S01]  /*1050*/  IMAD.IADD R118, R42, 0x1, -R118 ;  /* 0x000000012a767824 */ /* 0x000fe200078e0a76 */
[----:B------:R-:W-:Y:S01]  /*1060*/  SHF.R.S32.HI R18, RZ, 0x2, R116 ;  /* 0x00000002ff127819 */ /* 0x000fe20000011474 */
[----:B------:R-:W-:Y:S01]  /*1070*/  IMAD.SHL.U32 R15, R15, 0x40, RZ ;  /* 0x000000400f0f7824 */ /* 0x000fe200078e00ff */
[----:B------:R-:W-:Y:S01]  /*1080*/  LOP3.LUT R11, R5, 0xfffffff0, RZ, 0xc0, !PT ;  /* 0xfffffff0050b7812 */ /* 0x000fe200078ec0ff */
[----:B------:R-:W-:Y:S01]  /*1090*/  IMAD.SHL.U32 R118, R118, 0x8, RZ ;  /* 0x0000000876767824 */ /* 0x000fe200078e00ff */
[----:B------:R-:W-:Y:S01]  /*10a0*/  LEA.HI R116, R116, R18, RZ, 0x1 ;  /* 0x0000001274747211 */ /* 0x000fe200078f08ff */
[----:B------:R-:W-:Y:S01]  /*10b0*/  UMOV UR8, 0x6 ;  /* 0x0000000600087882 */ /* 0x000fe20000000000 */
[----:B------:R-:W-:Y:S01]  /*10c0*/  LOP3.LUT R15, R15, 0xc0, RZ, 0xc0, !PT ;  /* 0x000000c00f0f7812 */ /* 0x000fe200078ec0ff */
[----:B------:R-:W-:Y:S01]  /*10d0*/  IMAD.IADD R11, R42, 0x1, -R11 ;  /* 0x000000012a0b7824 */ /* 0x000fe200078e0a0b */
[----:B------:R-:W-:Y:S01]  /*10e0*/  IADD3 R26, P0, R118, R26, RZ ;  /* 0x0000001a761a7210 */ /* 0x000fe20007f1e0ff */
[----:B------:R-:W-:Y:S01]  /*10f0*/  USHF.L.U64.HI UR7, UR6, UR8, UR7 ;  /* 0x0000000806077299 */ /* 0x000fe20008010207 */
[--C-:B------:R-:W-:Y:S01]  /*1100*/  LOP3.LUT R21, R15, 0x18, R118.reuse, 0xf8, !PT ;  /* 0x000000180f157812 */ /* 0x100fe200078ef876 */
[----:B------:R-:W-:Y:S01]  /*1110*/  ULDC.64 UR4, c[0x0][0x1a0] ;  /* 0x0000680000047ab9 */ /* 0x000fe20000000a00 */
[----:B------:R-:W-:Y:S01]  /*1120*/  SHF.R.U32.HI R15, RZ, 0x3, R15 ;  /* 0x00000003ff0f7819 */ /* 0x000fe2000001160f */
[----:B------:R-:W-:Y:S01]  /*1130*/  USHF.L.U32 UR10, UR4, 0x6, URZ ;  /* 0x00000006040a7899 */ /* 0x000fe2000800063f */
[----:B------:R-:W-:Y:S01]  /*1140*/  SHF.R.S32.HI R119, RZ, 0x1f, R118 ;  /* 0x0000001fff777819 */ /* 0x000fe20000011476 */
[----:B------:R-:W-:Y:S01]  /*1150*/  USHF.L.U64.HI UR5, UR4, UR8, UR5 ;  /* 0x0000000804057299 */ /* 0x000fe20008010205 */
[----:B------:R-:W-:Y:S01]  /*1160*/  LOP3.LUT R15, R21, R15, RZ, 0x3c, !PT ;  /* 0x0000000f150f7212 */ /* 0x000fe200078e3cff */
[----:B------:R-:W-:Y:S01]  /*1170*/  IMAD.SHL.U32 R60, R42, 0x2, RZ ;  /* 0x000000022a3c7824 */ /* 0x000fe200078e00ff */
[----:B------:R-:W-:Y:S01]  /*1180*/  LEA.HI R12, R11, R11, RZ, 0x1 ;  /* 0x0000000b0b0c7211 */ /* 0x000fe200078f08ff */
[----:B------:R-:W-:Y:S01]  /*1190*/  IMAD.X R27, R119, 0x1, R6, P0 ;  /* 0x00000001771b7824 */ /* 0x000fe200000e0606 */
[----:B------:R-:W-:Y:S01]  /*11a0*/  LOP3.LUT R21, R9, 0xfffffff8, RZ, 0xc0, !PT ;  /* 0xfffffff809157812 */ /* 0x000fe200078ec0ff */
[----:B------:R-:W-:Y:S01]  /*11b0*/  IMAD.WIDE.U32 R24, R24, c[0x0][0x178], R118 ;  /* 0x00005e0018187a25 */ /* 0x000fe200078e0076 */
[----:B------:R-:W-:-:S02]  /*11c0*/  SHF.R.S32.HI R6, RZ, 0x1f, R8 ;  /* 0x0000001fff067819 */ /* 0x000fc40000011408 */
[----:B------:R-:W-:Y:S01]  /*11d0*/  SHF.R.S32.HI R23, RZ, 0x4, R5 ;  /* 0x00000004ff177819 */ /* 0x000fe20000011405 */
[----:B------:R-:W-:Y:S01]  /*11e0*/  IMAD.IADD R21, R42, 0x1, -R21 ;  /* 0x000000012a157824 */ /* 0x000fe200078e0a15 */
[----:B------:R-:W-:Y:S01]  /*11f0*/  LOP3.LUT R40, R12, 0x7fffffe, RZ, 0xc0, !PT ;  /* 0x07fffffe0c287812 */ /* 0x000fe200078ec0ff */
[----:B------:R-:W-:Y:S01]  /*1200*/  IMAD.IADD R25, R25, 0x1, R13 ;  /* 0x0000000119197824 */ /* 0x000fe200078e020d */
[----:B------:R-:W-:Y:S01]  /*1210*/  SHF.R.S32.HI R4, RZ, 0x1f, R11 ;  /* 0x0000001fff047819 */ /* 0x000fe2000001140b */
[----:B------:R-:W-:Y:S01]  /*1220*/  IMAD R13, R6, c[0x0][0x1a8], RZ ;  /* 0x00006a00060d7a24 */ /* 0x000fe200078e02ff */
[----:B------:R-:W-:Y:S01]  /*1230*/  LEA.HI R43, R43, R42, RZ, 0x5 ;  /* 0x0000002a2b2b7211 */ /* 0x000fe200078f28ff */
[----:B------:R-:W-:Y:S01]  /*1240*/  IMAD.IADD R40, R11, 0x1, -R40 ;  /* 0x000000010b287824 */ /* 0x000fe200078e0a28 */
[----:B------:R-:W-:Y:S01]  /*1250*/  LOP3.LUT R116, R116, 0x7fffffe, RZ, 0xc0, !PT ;  /* 0x07fffffe74747812 */ /* 0x000fe200078ec0ff */
[----:B------:R-:W-:Y:S01]  /*1260*/  IMAD.WIDE.U32 R26, R10, c[0x0][0x1b8], R26 ;  /* 0x00006e000a1a7a25 */ /* 0x000fe200078e001a */
[----:B------:R-:W-:-:S02]  /*1270*/  LEA.HI R5, R5, R23, RZ, 0x1 ;  /* 0x0000001705057211 */ /* 0x000fc400078f08ff */
[----:B------:R-:W-:Y:S01]  /*1280*/  SHF.R.S32.HI R19, RZ, 0x1f, R18 ;  /* 0x0000001fff137819 */ /* 0x000fe20000011412 */
[C---:B------:R-:W-:Y:S01]  /*1290*/  IMAD.IADD R116, R18.reuse, 0x1, -R116 ;  /* 0x0000000112747824 */ /* 0x040fe200078e0a74 */
[----:B------:R-:W-:Y:S01]  /*12a0*/  IADD3 R6, P0, R18, R14, RZ ;  /* 0x0000000e12067210 */ /* 0x000fe20007f1e0ff */
[----:B------:R-:W-:Y:S01]  /*12b0*/  IMAD R13, R8, c[0x0][0x1ac], R13 ;  /* 0x00006b00080d7a24 */ /* 0x000fe200078e020d */
[----:B------:R-:W-:Y:S01]  /*12c0*/  LEA.HI R4, R4, R11, RZ, 0x3 ;  /* 0x0000000b04047211 */ /* 0x000fe200078f18ff */
[----:B------:R-:W-:Y:S01]  /*12d0*/  IMAD.WIDE.U32 R24, R8, c[0x0][0x1a8], R24 ;  /* 0x00006a0008187a25 */ /* 0x000fe200078e0018 */
[----:B------:R-:W-:Y:S02]  /*12e0*/  SHF.R.S32.HI R122, RZ, 0x5, R43 ;  /* 0x00000005ff7a7819 */ /* 0x000fe4000001142b */
[----:B------:R-:W-:Y:S01]  /*12f0*/  LEA.HI R11, R21, R21, RZ, 0x1 ;  /* 0x00000015150b7211 */ /* 0x000fe200078f08ff */
[----:B------:R-:W-:Y:S01]  /*1300*/  IMAD.X R10, R19, 0x1, R3, P0 ;  /* 0x00000001130a7824 */ /* 0x000fe200000e0603 */
[----:B------:R-:W-:Y:S01]  /*1310*/  LOP3.LUT R5, R5, 0xfffffffe, RZ, 0xc0, !PT ;  /* 0xfffffffe05057812 */ /* 0x000fe200078ec0ff */
[----:B------:R-:W-:Y:S01]  /*1320*/  IMAD R116, R122, 0x8, R116 ;  /* 0x000000087a747824 */ /* 0x000fe200078e0274 */
[----:B------:R-:W-:Y:S01]  /*1330*/  IADD3 R22, P1, R118, R22, RZ ;  /* 0x0000001676167210 */ /* 0x000fe20007f3e0ff */
[----:B------:R-:W-:Y:S01]  /*1340*/  IMAD.WIDE R16, R16, 0x40, R18 ;  /* 0x0000004010107825 */ /* 0x000fe200078e0212 */
[----:B------:R-:W-:-:S02]  /*1350*/  SHF.R.S32.HI R3, RZ, 0x1, R11 ;  /* 0x00000001ff037819 */ /* 0x000fc4000001140b */
[----:B------:R-:W-:Y:S01]  /*1360*/  SHF.R.S32.HI R14, RZ, 0x1, R12 ;  /* 0x00000001ff0e7819 */ /* 0x000fe2000001140c */
[----:B------:R-:W-:Y:S02]  /*1370*/  IMAD.IADD R5, R23, 0x1, -R5 ;  /* 0x0000000117057824 */ /* 0x000fe400078e0a05 */
[----:B------:R-:W-:Y:S01]  /*1380*/  IMAD.X R23, R119, 0x1, R0, P1 ;  /* 0x0000000177177824 */ /* 0x000fe200008e0600 */
[----:B------:R-:W-:Y:S01]  /*1390*/  LOP3.LUT R0, R11, 0x3fffffe, RZ, 0xc0, !PT ;  /* 0x03fffffe0b007812 */ /* 0x000fe200078ec0ff */
[----:B------:R-:W-:Y:S01]  /*13a0*/  IMAD.U32 R116, R116, 0x20, R15 ;  /* 0x0000002074747824 */ /* 0x000fe200078e000f */
[----:B------:R-:W-:Y:S01]  /*13b0*/  SHF.R.S32.HI R15, RZ, 0x1f, R12 ;  /* 0x0000001fff0f7819 */ /* 0x000fe2000001140c */
[----:B------:R-:W-:Y:S02]  /*13c0*/  IMAD.SHL.U32 R11, R3, 0x40, RZ ;  /* 0x00000040030b7824 */ /* 0x000fe400078e00ff */
[----:B------:R-:W-:Y:S01]  /*13d0*/  IMAD.IADD R25, R25, 0x1, R13 ;  /* 0x0000000119197824 */ /* 0x000fe200078e020d */
[----:B------:R-:W-:Y:S01]  /*13e0*/  LEA.HI R15, R15, R14, RZ, 0x2 ;  /* 0x0000000e0f0f7211 */ /* 0x000fe200078f10ff */
[----:B------:R-:W-:Y:S01]  /*13f0*/  IMAD R13, R17, c[0x0][0x190], RZ ;  /* 0x00006400110d7a24 */ /* 0x000fe200078e02ff */
[----:B------:R-:W-:Y:S01]  /*1400*/  LOP3.LUT R11, R11, 0xc0, RZ, 0xc0, !PT ;  /* 0x000000c00b0b7812 */ /* 0x000fe200078ec0ff */
[----:B------:R-:W-:Y:S01]  /*1410*/  IMAD R12, R19, c[0x0][0x198], RZ ;  /* 0x00006600130c7a24 */ /* 0x000fe200078e02ff */
[----:B------:R-:W-:Y:S01]  /*1420*/  LOP3.LUT R8, R15, 0xfffffffc, RZ, 0xc0, !PT ;  /* 0xfffffffc0f087812 */ /* 0x000fe200078ec0ff */
[----:B------:R-:W-:Y:S01]  /*1430*/  IMAD R13, R16, c[0x0][0x194], R13 ;  /* 0x00006500100d7a24 */ /* 0x000fe200078e020d */
[----:B------:R-:W-:Y:S01]  /*1440*/  LOP3.LUT R9, R11, 0x8, R9, 0xf8, !PT ;  /* 0x000000080b097812 */ /* 0x000fe200078ef809 */
[C---:B------:R-:W-:Y:S01]  /*1450*/  IMAD R12, R18.reuse, c[0x0][0x19c], R12 ;  /* 0x00006700120c7a24 */ /* 0x040fe200078e020c */
[----:B------:R-:W-:Y:S01]  /*1460*/  SHF.R.U32.HI R11, RZ, 0x3, R11 ;  /* 0x00000003ff0b7819 */ /* 0x000fe2000001160b */
[----:B------:R-:W-:-:S04]  /*1470*/  IMAD.WIDE.U32 R22, R18, c[0x0][0x198], R22 ;  /* 0x0000660012167a25 */ /* 0x000fc800078e0016 */
[----:B------:R-:W-:Y:S01]  /*1480*/  IMAD.WIDE.U32 R16, R16, c[0x0][0x190], R24 ;  /* 0x0000640010107a25 */ /* 0x000fe200078e0018 */
[----:B------:R-:W-:-:S03]  /*1490*/  LEA R115, P0, R22, c[0x0][0x168], 0x1 ;  /* 0x00005a0016737a11 */ /* 0x000fc600078008ff */
[----:B------:R-:W-:Y:S01]  /*14a0*/  IMAD.IADD R27, R27, 0x1, R7 ;  /* 0x000000011b1b7824 */ /* 0x000fe200078e0207 */
[----:B------:R-:W-:Y:S01]  /*14b0*/  LOP3.LUT R7, R9, R11, RZ, 0x3c, !PT ;  /* 0x0000000b09077212 */ /* 0x000fe200078e3cff */
[----:B------:R-:W-:Y:S01]  /*14c0*/  IMAD.IADD R8, R14, 0x1, -R8 ;  /* 0x000000010e087824 */ /* 0x000fe200078e0a08 */
[----:B------:R-:W-:Y:S01]  /*14d0*/  LEA R14, P1, R16, c[0x0][0x160], 0x1 ;  /* 0x00005800100e7a11 */ /* 0x000fe200078208ff */
[----:B------:R-:W-:Y:S02]  /*14e0*/  IMAD.IADD R12, R23, 0x1, R12 ;  /* 0x00000001170c7824 */ /* 0x000fe400078e020c */
[----:B------:R-:W-:Y:S02]  /*14f0*/  IMAD.IADD R13, R17, 0x1, R13 ;  /* 0x00000001110d7824 */ /* 0x000fe400078e020d */
[----:B------:R-:W-:Y:S01]  /*1500*/  IMAD.MOV.U32 R9, RZ, RZ, c[0x0][0x190] ;  /* 0x00006400ff097624 */ /* 0x000fe200078e00ff */
[----:B------:R-:W-:Y:S01]  /*1510*/  LEA.HI.X R114, R22, c[0x0][0x16c], R12, 0x1, P0 ;  /* 0x00005b0016727a11 */ /* 0x000fe200000f0c0c */
[----:B------:R-:W-:Y:S01]  /*1520*/  IMAD R11, R10, c[0x0][0x1a0], RZ ;  /* 0x000068000a0b7a24 */ /* 0x000fe200078e02ff */
[----:B------:R-:W-:Y:S01]  /*1530*/  LEA.HI.X R15, R16, c[0x0][0x164], R13, 0x1, P1 ;  /* 0x00005900100f7a11 */ /* 0x000fe200008f0c0d */
[----:B------:R-:W-:Y:S01]  /*1540*/  IMAD.MOV.U32 R10, RZ, RZ, c[0x0][0x194] ;  /* 0x00006500ff0a7624 */ /* 0x000fe200078e00ff */
[----:B------:R-:W-:Y:S01]  /*1550*/  LEA R12, P1, R9, R14, 0x6 ;  /* 0x0000000e090c7211 */ /* 0x000fe200078230ff */
[----:B------:R-:W-:Y:S01]  /*1560*/  IMAD.SHL.U32 R116, R116, 0x2, RZ ;  /* 0x0000000274747824 */ /* 0x000fe200078e00ff */
[----:B------:R-:W-:Y:S01]  /*1570*/  IADD3 R16, P0, R115, UR9, RZ ;  /* 0x0000000973107c10 */ /* 0x000fe2000ff1e0ff */
[----:B------:R-:W-:Y:S01]  /*1580*/  IMAD.MOV.U32 R18, RZ, RZ, R115 ;  /* 0x000000ffff127224 */ /* 0x000fe200078e0073 */
[----:B------:R-:W-:Y:S01]  /*1590*/  LEA.HI.X R13, R9, R15, R10, 0x6, P1 ;  /* 0x0000000f090d7211 */ /* 0x000fe200008f340a */
[----:B------:R-:W-:Y:S01]  /*15a0*/  IMAD.MOV.U32 R19, RZ, RZ, R114 ;  /* 0x000000ffff137224 */ /* 0x000fe200078e0072 */
[----:B------:R-:W-:Y:S01]  /*15b0*/  @!PT LDS RZ, [RZ] ;  /* 0x00000000fffff984 */ /* 0x000fe20000000800 */
[----:B------:R-:W-:Y:S01]  /*15c0*/  @!PT LDS RZ, [RZ] ;  /* 0x00000000fffff984 */ /* 0x000fe20000000800 */
[----:B------:R-:W-:Y:S01]  /*15d0*/  @!PT LDS RZ, [RZ] ;  /* 0x00000000fffff984 */ /* 0x000fe20000000800 */
[----:B------:R1:W-:Y:S01]  /*15e0*/  LDGSTS.E.BYPASS.LTC128B.128 [R116], [R14.64] ;  /* 0x000000000e747fae */ /* 0x0003e2000b901d4c */
[----:B------:R-:W-:Y:S01]  /*15f0*/  IADD3.X R17, R114, UR7, RZ, P0, !PT ;  /* 0x0000000772117c10 */ /* 0x000fe200087fe4ff */
[----:B------:R-:W-:Y:S01]  /*1600*/  IMAD.IADD R0, R21, 0x1, -R0 ;  /* 0x0000000115007824 */ /* 0x000fe200078e0a00 */
[----:B------:R-:W-:Y:S01]  /*1610*/  LOP3.LUT P1, RZ, R8, 0x2, RZ, 0xc0, !PT ;  /* 0x0000000208ff7812 */ /* 0x000fe2000782c0ff */
[----:B------:R2:W-:Y:S01]  /*1620*/  LDGSTS.E.BYPASS.LTC128B.128 [R116+0x800], [R12.64] ;  /* 0x008000000c747fae */ /* 0x0005e2000b901d4c */
[----:B------:R-:W-:-:S02]  /*1630*/  IMAD R11, R6, c[0x0][0x1a4], R11 ;  /* 0x00006900060b7a24 */ /* 0x000fc400078e020b */
[----:B------:R-:W-:Y:S01]  /*1640*/  IMAD.WIDE.U32 R26, R6, c[0x0][0x1a0], R26 ;  /* 0x00006800061a7a25 */ /* 0x000fe200078e001a */
[----:B------:R3:W-:Y:S03]  /*1650*/  LDGSTS.E.BYPASS.LTC128B.128 [R116+0x1000], [R18.64] ;  /* 0x0100000012747fae */ /* 0x0007e6000b901d4c */
[----:B------:R-:W-:Y:S01]  /*1660*/  IMAD.SHL.U32 R6, R8, 0x40, RZ ;  /* 0x0000004008067824 */ /* 0x000fe200078e00ff */
[----:B------:R3:W-:Y:S01]  /*1670*/  LDGSTS.E.BYPASS.LTC128B.128 [R116+0x1800], [R16.64] ;  /* 0x0180000010747fae */ /* 0x0007e2000b901d4c */
[----:B------:R-:W-:Y:S02]  /*1680*/  IMAD.SHL.U32 R4, R4, 0x20, RZ ;  /* 0x0000002004047824 */ /* 0x000fe400078e00ff */
[----:B------:R-:W-:Y:S01]  /*1690*/  IMAD R0, R5, 0x8, R0 ;  /* 0x0000000805007824 */ /* 0x000fe200078e0200 */
[----:B------:R-:W-:Y:S01]  /*16a0*/  LOP3.LUT R6, R6, 0xc0, RZ, 0xc0, !PT ;  /* 0x000000c006067812 */ /* 0x000fe200078ec0ff */
[----:B------:R-:W-:Y:S01]  /*16b0*/  IMAD.IADD R11, R27, 0x1, R11 ;  /* 0x000000011b0b7824 */ /* 0x000fe200078e020b */
[----:B------:R-:W-:Y:S01]  /*16c0*/  LOP3.LUT R23, R4, 0xffffff00, RZ, 0xc0, !PT ;  /* 0xffffff0004177812 */ /* 0x000fe200078ec0ff */
[----:B------:R-:W-:Y:S01]  /*16d0*/  IMAD.SHL.U32 R5, R5, 0x8, RZ ;  /* 0x0000000805057824 */ /* 0x000fe200078e00ff */
[----:B------:R-:W-:Y:S01]  /*16e0*/  SHF.R.U32.HI R21, RZ, 0x3, R6 ;  /* 0x00000003ff157819 */ /* 0x000fe20000011606 */
[----:B------:R-:W-:-:S02]  /*16f0*/  IMAD.U32 R0, R0, 0x20, R7 ;  /* 0x0000002000007824 */ /* 0x000fc400078e0007 */
[----:B------:R-:W-:Y:S01]  /*1700*/  IMAD R4, R122, 0x200, R23 ;  /* 0x000002007a047824 */ /* 0x000fe200078e0217 */
[----:B------:R-:W-:Y:S01]  /*1710*/  LOP3.LUT R5, R6, 0x8, R5, 0xf8, !PT ;  /* 0x0000000806057812 */ /* 0x000fe200078ef805 */
[C---:B------:R-:W-:Y:S01]  /*1720*/  IMAD.SHL.U32 R22, R0.reuse, 0x2, RZ ;  /* 0x0000000200167824 */ /* 0x040fe200078e00ff */
[----:B------:R-:W-:Y:S01]  /*1730*/  LEA R109, R0, 0x1000, 0x1 ;  /* 0x00001000006d7811 */ /* 0x000fe200078e08ff */
[----:B------:R-:W-:Y:S01]  /*1740*/  IMAD R4, R40, 0x20, R4 ;  /* 0x0000002028047824 */ /* 0x000fe200078e0204 */
[----:B-1----:R-:W-:Y:S01]  /*1750*/  IADD3 R14, P0, R16, UR9, RZ ;  /* 0x00000009100e7c10 */ /* 0x002fe2000ff1e0ff */
[----:B------:R-:W-:Y:S01]  /*1760*/  IMAD R44, R122, 0x10, R44 ;  /* 0x000000107a2c7824 */ /* 0x000fe200078e022c */
[----:B------:R-:W-:Y:S01]  /*1770*/  LOP3.LUT R21, R5, R21, RZ, 0x3c, !PT ;  /* 0x0000001505157212 */ /* 0x000fe200078e3cff */
[----:B------:R-:W-:Y:S01]  /*1780*/  IMAD R106, R40, 0x20, R23 ;  /* 0x00000020286a7824 */ /* 0x000fe200078e0217 */
[----:B------:R-:W-:Y:S02]  /*1790*/  IADD3.X R15, R17, UR7, RZ, P0, !PT ;  /* 0x00000007110f7c10 */ /* 0x000fe400087fe4ff */
[----:B--2---:R-:W-:Y:S01]  /*17a0*/  IADD3 R12, P0, R14, UR9, RZ ;  /* 0x000000090e0c7c10 */ /* 0x004fe2000ff1e0ff */
[----:B------:R-:W-:Y:S01]  /*17b0*/  IMAD.IADD R110, R21, 0x1, R4 ;  /* 0x00000001156e7824 */ /* 0x000fe200078e0204 */
[----:B------:R-:W-:Y:S01]  /*17c0*/  IADD3 R107, R109, 0x20, RZ ;  /* 0x000000206d6b7810 */ /* 0x000fe20007ffe0ff */
[----:B------:R1:W-:Y:S01]  /*17d0*/  LDGSTS.E.BYPASS.LTC128B.128 [R116+0x2000], [R14.64] ;  /* 0x020000000e747fae */ /* 0x0003e2000b901d4c */
[----:B------:R-:W-:Y:S01]  /*17e0*/  IADD3.X R13, R15, UR7, RZ, P0, !PT ;  /* 0x000000070f0d7c10 */ /* 0x000fe200087fe4ff */
[----:B------:R-:W-:Y:S01]  /*17f0*/  IMAD.SHL.U32 R110, R110, 0x2, RZ ;  /* 0x000000026e6e7824 */ /* 0x000fe200078e00ff */
[----:B------:R-:W-:Y:S01]  /*1800*/  LEA R112, P0, R26, c[0x0][0x170], 0x1 ;  /* 0x00005c001a707a11 */ /* 0x000fe200078008ff */
[----:B------:R-:W-:-:S02]  /*1810*/  IMAD.IADD R106, R21, 0x1, R106 ;  /* 0x00000001156a7824 */ /* 0x000fc400078e026a */
[----:B------:R2:W-:Y:S01]  /*1820*/  LDGSTS.E.BYPASS.LTC128B.128 [R116+0x2800], [R12.64] ;  /* 0x028000000c747fae */ /* 0x0005e2000b901d4c */
[----:B------:R-:W-:Y:S01]  /*1830*/  LEA.HI.X R111, R26, c[0x0][0x174], R11, 0x1, P0 ;  /* 0x00005d001a6f7a11 */ /* 0x000fe200000f0c0b */
[----:B------:R-:W-:Y:S01]  /*1840*/  IMAD.MOV.U32 R10, RZ, RZ, R112 ;  /* 0x000000ffff0a7224 */ /* 0x000fe200078e0070 */
[----:B------:R-:W-:Y:S01]  /*1850*/  IADD3 R6, P0, R112, UR10, RZ ;  /* 0x0000000a70067c10 */ /* 0x000fe2000ff1e0ff */
[----:B------:R-:W0:Y:S02]  /*1860*/  LDGDEPBAR ;  /* 0x00000000000079af */ /* 0x000e240000000000 */
[----:B------:R-:W-:Y:S01]  /*1870*/  IMAD.MOV.U32 R11, RZ, RZ, R111 ;  /* 0x000000ffff0b7224 */ /* 0x000fe200078e006f */
[----:B------:R-:W-:Y:S02]  /*1880*/  IADD3.X R7, R111, UR5, RZ, P0, !PT ;  /* 0x000000056f077c10 */ /* 0x000fe400087fe4ff */
[----:B--2---:R-:W-:Y:S01]  /*1890*/  IADD3 R12, P0, R6, UR10, RZ ;  /* 0x0000000a060c7c10 */ /* 0x004fe2000ff1e0ff */
[----:B------:R-:W-:-:S04]  /*18a0*/  DEPBAR.LE SB0, 0x0 ;  /* 0x000080000000791a */ /* 0x000fc80000000000 */
[----:B------:R-:W-:Y:S01]  /*18b0*/  BAR.SYNC.DEFER_BLOCKING 0x0 ;  /* 0x0000000000007b1d */ /* 0x000fe20000010000 */
[----:B------:R-:W-:-:S05]  /*18c0*/  IADD3.X R13, R7, UR5, RZ, P0, !PT ;  /* 0x00000005070d7c10 */ /* 0x000fca00087fe4ff */
[----:B------:R-:W-:Y:S01]  /*18d0*/  @!PT LDS RZ, [RZ] ;  /* 0x00000000fffff984 */ /* 0x000fe20000000800 */
[----:B------:R-:W-:Y:S01]  /*18e0*/  @!PT LDS RZ, [RZ] ;  /* 0x00000000fffff984 */ /* 0x000fe20000000800 */
[----:B------:R-:W-:Y:S01]  /*18f0*/  @!PT LDS RZ, [RZ] ;  /* 0x00000000fffff984 */ /* 0x000fe20000000800 */
[----:B------:R2:W-:Y:S04]  /*1900*/  LDGSTS.E.BYPASS.LTC128B.128 [R116+0x3000], [R10.64] ;  /* 0x030000000a747fae */ /* 0x0005e8000b901d4c */
[----:B------:R4:W-:Y:S04]  /*1910*/  LDGSTS.E.BYPASS.LTC128B.128 [R116+0x3800], [R6.64] ;  /* 0x0380000006747fae */ /* 0x0009e8000b901d4c */
[----:B------:R1:W-:Y:S01]  /*1920*/  LDGSTS.E.BYPASS.LTC128B.128 [R116+0x4000], [R12.64] ;  /* 0x040000000c747fae */ /* 0x0003e2000b901d4c */
[----:B--2---:R-:W-:-:S04]  /*1930*/  IADD3 R10, P0, R12, UR10, RZ ;  /* 0x0000000a0c0a7c10 */ /* 0x004fc8000ff1e0ff */
[----:B------:R-:W-:Y:S02]  /*1940*/  IADD3.X R11, R13, UR5, RZ, P0, !PT ;  /* 0x000000050d0b7c10 */ /* 0x000fe400087fe4ff */
[----:B------:R-:W-:Y:S01]  /*1950*/  LOP3.LUT P0, RZ, R3, 0x2, RZ, 0xc0, !PT ;  /* 0x0000000203ff7812 */ /* 0x000fe2000780c0ff */
[----:B------:R-:W-:Y:S02]  /*1960*/  IMAD.MOV.U32 R3, RZ, RZ, 0x20 ;  /* 0x00000020ff037424 */ /* 0x000fe400078e00ff */
[----:B------:R2:W-:Y:S03]  /*1970*/  LDGSTS.E.BYPASS.LTC128B.128 [R116+0x4800], [R10.64] ;  /* 0x048000000a747fae */ /* 0x0005e6000b901d4c */
[----:B------:R-:W-:Y:S01]  /*1980*/  SEL R3, R3, 0xffffffe0, !P1 ;  /* 0xffffffe003037807 */ /* 0x000fe20004800000 */
[----:B----4-:R-:W-:Y:S04]  /*1990*/  LDSM.16.M88.4 R4, [R110] ;  /* 0x000000006e04783b */ /* 0x010fe80000000200 */
[----:B------:R-:W4:Y:S01]  /*19a0*/  LDSM.16.M88.4 R28, [R22+0x1000] ;  /* 0x00100000161c783b */ /* 0x000f220000000200 */
[----:B------:R-:W-:Y:S01]  /*19b0*/  IMAD.IADD R108, R110, 0x1, R3 ;  /* 0x000000016e6c7824 */ /* 0x000fe200078e0203 */
[----:B------:R-:W-:-:S02]  /*19c0*/  @P0 IADD3 R107, R109, -0x20, RZ ;  /* 0xffffffe06d6b0810 */ /* 0x000fc40007ffe0ff */
[----:B------:R-:W0:Y:S02]  /*19d0*/  LDGDEPBAR ;  /* 0x00000000000079af */ /* 0x000e240000000000 */
[C---:B------:R-:W-:Y:S02]  /*19e0*/  IADD3 R104, R107.reuse, 0x400, RZ ;  /* 0x000004006b687810 */ /* 0x040fe40007ffe0ff */
[----:B-1----:R-:W-:Y:S01]  /*19f0*/  LDSM.16.M88.4 R12, [R108] ;  /* 0x000000006c0c783b */ /* 0x002fe20000000200 */
[C---:B------:R-:W-:Y:S02]  /*1a00*/  IADD3 R103, R107.reuse, 0x800, RZ ;  /* 0x000008006b677810 */ /* 0x040fe40007ffe0ff */
[C---:B------:R-:W-:Y:S01]  /*1a10*/  IADD3 R102, R107.reuse, 0xc00, RZ ;  /* 0x00000c006b667810 */ /* 0x040fe20007ffe0ff */
[----:B---3--:R-:W-:Y:S01]  /*1a20*/  LDSM.16.M88.4 R16, [R107] ;  /* 0x000000006b10783b */ /* 0x008fe20000000200 */
[C---:B------:R-:W-:Y:S02]  /*1a30*/  IADD3 R101, R107.reuse, 0x1000, RZ ;  /* 0x000010006b657810 */ /* 0x040fe40007ffe0ff */
[C---:B------:R-:W-:Y:S01]  /*1a40*/  IADD3 R100, R107.reuse, 0x1400, RZ ;  /* 0x000014006b647810 */ /* 0x040fe20007ffe0ff */
[----:B------:R-:W-:Y:S01]  /*1a50*/  LDSM.16.M88.4 R36, [R107+0x400] ;  /* 0x000400006b24783b */ /* 0x000fe20000000200 */
[----:B------:R-:W-:-:S02]  /*1a60*/  IADD3 R87, R107, 0x1800, RZ ;  /* 0x000018006b577810 */ /* 0x000fc40007ffe0ff */
[----:B------:R-:W-:Y:S01]  /*1a70*/  IADD3 R86, R107, 0x1c00, RZ ;  /* 0x00001c006b567810 */ /* 0x000fe20007ffe0ff */
[----:B--2---:R-:W1:Y:S01]  /*1a80*/  LDSM.16.M88.4 R8, [R22+0x1400] ;  /* 0x001400001608783b */ /* 0x004e620000000200 */
[C---:B----4-:R-:W-:Y:S08]  /*1a90*/  HMMA.16816.F32.BF16 R32, R4.reuse, R28, RZ ;  /* 0x0000001c0420723c */ /* 0x050ff000000418ff */
        /* <DEDUP_REMOVED lines=17> */
[----:B------:R-:W-:Y:S05]  /*1bb0*/  HMMA.16816.F32.BF16 R8, R12, R38, R8 ;  /* 0x000000260c08723c */ /* 0x000fea0000041808 */
[----:B------:R-:W-:Y:S03]  /*1bc0*/  MUFU.TANH R54, R34 ;  /* 0x0000002200367308 */ /* 0x000fe60000002400 */
[----:B-1----:R-:W-:Y:S01]  /*1bd0*/  HMMA.16816.F32.BF16 R36, R4, R16, RZ ;  /* 0x000000100424723c */ /* 0x002fe200000418ff */
[----:B------:R-:W-:Y:S02]  /*1be0*/  FMUL.FTZ R24, R24, c[0x0][0x2ec] ;  /* 0x0000bb0018187a20 */ /* 0x000fe40000410000 */
[----:B------:R-:W-:-:S02]  /*1bf0*/  FMUL.FTZ R25, R25, c[0x0][0x2ec] ;  /* 0x0000bb0019197a20 */ /* 0x000fc40000410000 */
[----:B------:R1:W-:Y:S01]  /*1c00*/  MUFU.TANH R48, R35 ;  /* 0x0000002300307308 */ /* 0x0003e20000002400 */
[----:B------:R-:W-:Y:S02]  /*1c10*/  FMUL.FTZ R26, R26, c[0x0][0x2ec] ;  /* 0x0000bb001a1a7a20 */ /* 0x000fe40000410000 */
[----:B------:R-:W-:Y:S01]  /*1c20*/  FMUL.FTZ R27, R27, c[0x0][0x2ec] ;  /* 0x0000bb001b1b7a20 */ /* 0x000fe20000410000 */
[----:B------:R-:W-:Y:S04]  /*1c30*/  HMMA.16816.F32.BF16 R16, R4, R18, RZ ;  /* 0x000000120410723c */ /* 0x000fe800000418ff */
[----:B------:R-:W2:Y:S03]  /*1c40*/  MUFU.TANH R51, R28 ;  /* 0x0000001c00337308 */ /* 0x000ea60000002400 */
[----:B------:R-:W-:-:S02]  /*1c50*/  FMUL.FTZ R8, R8, c[0x0][0x2ec] ;  /* 0x0000bb0008087a20 */ /* 0x000fc40000410000 */
[----:B------:R-:W-:Y:S02]  /*1c60*/  FMUL.FTZ R9, R9, c[0x0][0x2ec] ;  /* 0x0000bb0009097a20 */ /* 0x000fe40000410000 */
[----:B------:R-:W-:Y:S01]  /*1c70*/  FMUL.FTZ R10, R10, c[0x0][0x2ec] ;  /* 0x0000bb000a0a7a20 */ /* 0x000fe20000410000 */
[----:B-1----:R-:W1:Y:S01]  /*1c80*/  LDSM.16.M88.4 R32, [R107+0x800] ;  /* 0x000800006b20783b */ /* 0x002e620000000200 */
[----:B------:R-:W-:Y:S01]  /*1c90*/  MUFU.TANH R47, R29 ;  /* 0x0000001d002f7308 */ /* 0x000fe20000002400 */
[----:B------:R-:W-:-:S07]  /*1ca0*/  FMUL.FTZ R11, R11, c[0x0][0x2ec] ;  /* 0x0000bb000b0b7a20 */ /* 0x000fce0000410000 */
[----:B------:R-:W3:Y:S08]  /*1cb0*/  MUFU.TANH R53, R30 ;  /* 0x0000001e00357308 */ /* 0x000ef00000002400 */
[----:B------:R4:W-:Y:S08]  /*1cc0*/  MUFU.TANH R68, R31 ;  /* 0x0000001f00447308 */ /* 0x0009f00000002400 */
[----:B------:R-:W-:Y:S01]  /*1cd0*/  MUFU.TANH R50, R24 ;  /* 0x0000001800327308 */ /* 0x000fe20000002400 */
[----:B----4-:R-:W4:Y:S07]  /*1ce0*/  LDSM.16.M88.4 R28, [R22+0x1c00] ;  /* 0x001c0000161c783b */ /* 0x010f2e0000000200 */
[----:B------:R-:W5:Y:S01]  /*1cf0*/  MUFU.TANH R49, R25 ;  /* 0x0000001900317308 */ /* 0x000f620000002400 */
[C---:B-1----:R-:W-:Y:S07]  /*1d00*/  HMMA.16816.F32.BF16 R36, R12.reuse, R32, R36 ;  /* 0x000000200c24723c */ /* 0x042fee0000041824 */
[----:B------:R-:W-:Y:S01]  /*1d10*/  MUFU.TANH R70, R26 ;  /* 0x0000001a00467308 */ /* 0x000fe20000002400 */
[----:B------:R-:W-:Y:S07]  /*1d20*/  HMMA.16816.F32.BF16 R16, R12, R34, R16 ;  /* 0x000000220c10723c */ /* 0x000fee0000041810 */
[----:B------:R1:W1:Y:S08]  /*1d30*/  MUFU.TANH R69, R27 ;  /* 0x0000001b00457308 */ /* 0x0002700000002400 */
[----:B------:R-:W2:Y:S01]  /*1d40*/  MUFU.TANH R61, R8 ;  /* 0x00000008003d7308 */ /* 0x000ea20000002400 */
[----:B------:R-:W-:Y:S01]  /*1d50*/  FMUL.FTZ R36, R36, c[0x0][0x2ec] ;  /* 0x0000bb0024247a20 */ /* 0x000fe20000410000 */
[----:B-1----:R-:W1:Y:S06]  /*1d60*/  LDSM.16.M88.4 R24, [R107+0xc00] ;  /* 0x000c00006b18783b */ /* 0x002e6c0000000200 */
[----:B------:R-:W-:Y:S01]  /*1d70*/  MUFU.TANH R59, R9 ;  /* 0x00000009003b7308 */ /* 0x000fe20000002400 */
[----:B------:R-:W-:-:S02]  /*1d80*/  FMUL.FTZ R37, R37, c[0x0][0x2ec] ;  /* 0x0000bb0025257a20 */ /* 0x000fc40000410000 */
[----:B------:R-:W-:Y:S02]  /*1d90*/  FMUL.FTZ R38, R38, c[0x0][0x2ec] ;  /* 0x0000bb0026267a20 */ /* 0x000fe40000410000 */
[----:B------:R-:W-:Y:S01]  /*1da0*/  FMUL.FTZ R39, R39, c[0x0][0x2ec] ;  /* 0x0000bb0027277a20 */ /* 0x000fe20000410000 */
[C---:B----4-:R-:W-:Y:S01]  /*1db0*/  HMMA.16816.F32.BF16 R32, R4.reuse, R28, RZ ;  /* 0x0000001c0420723c */ /* 0x050fe200000418ff */
[----:B------:R-:W-:Y:S01]  /*1dc0*/  FMUL.FTZ R16, R16, c[0x0][0x2ec] ;  /* 0x0000bb0010107a20 */ /* 0x000fe20000410000 */
[----:B------:R-:W4:Y:S01]  /*1dd0*/  MUFU.TANH R73, R10 ;  /* 0x0000000a00497308 */ /* 0x000f220000002400 */
[----:B------:R-:W-:Y:S02]  /*1de0*/  FMUL.FTZ R17, R17, c[0x0][0x2ec] ;  /* 0x0000bb0011117a20 */ /* 0x000fe40000410000 */
[----:B------:R-:W-:Y:S02]  /*1df0*/  FMUL.FTZ R18, R18, c[0x0][0x2ec] ;  /* 0x0000bb0012127a20 */ /* 0x000fe40000410000 */
[----:B------:R-:W-:Y:S01]  /*1e00*/  FMUL.FTZ R19, R19, c[0x0][0x2ec] ;  /* 0x0000bb0013137a20 */ /* 0x000fe20000410000 */
[----:B------:R-:W-:Y:S02]  /*1e10*/  HMMA.16816.F32.BF16 R28, R4, R30, RZ ;  /* 0x0000001e041c723c */ /* 0x000fe400000418ff */
[----:B------:R2:W1:Y:S08]  /*1e20*/  MUFU.TANH R72, R11 ;  /* 0x0000000b00487308 */ /* 0x0004700000002400 */
[----:B------:R-:W3:Y:S01]  /*1e30*/  MUFU.TANH R65, R36 ;  /* 0x0000002400417308 */ /* 0x000ee20000002400 */
[----:B--2---:R-:W2:Y:S07]  /*1e40*/  LDSM.16.M88.4 R8, [R22+0x2000] ;  /* 0x002000001608783b */ /* 0x004eae0000000200 */
[----:B------:R-:W-:Y:S06]  /*1e50*/  MUFU.TANH R55, R37 ;  /* 0x0000002500377308 */ /* 0x000fec0000002400 */
[C---:B-1----:R-:W-:Y:S02]  /*1e60*/  HMMA.16816.F32.BF16 R28, R12.reuse, R26, R28 ;  /* 0x0000001a0c1c723c */ /* 0x042fe4000004181c */
[----:B------:R-:W1:Y:S06]  /*1e70*/  MUFU.TANH R57, R38 ;  /* 0x0000002600397308 */ /* 0x000e6c0000002400 */
[----:B------:R-:W-:Y:S02]  /*1e80*/  HMMA.16816.F32.BF16 R32, R12, R24, R32 ;  /* 0x000000180c20723c */ /* 0x000fe40000041820 */
[----:B------:R1:W1:Y:S08]  /*1e90*/  MUFU.TANH R58, R39 ;  /* 0x00000027003a7308 */ /* 0x0002700000002400 */
[----:B------:R-:W-:Y:S06]  /*1ea0*/  MUFU.TANH R63, R16 ;  /* 0x00000010003f7308 */ /* 0x000fec0000002400 */
[----:B------:R-:W-:Y:S01]  /*1eb0*/  FMUL.FTZ R28, R28, c[0x0][0x2ec] ;  /* 0x0000bb001c1c7a20 */ /* 0x000fe20000410000 */
[----:B-1----:R-:W1:Y:S01]  /*1ec0*/  LDSM.16.M88.4 R36, [R107+0x1000] ;  /* 0x001000006b24783b */ /* 0x002e620000000200 */
[----:B------:R-:W1:Y:S01]  /*1ed0*/  MUFU.TANH R62, R17 ;  /* 0x00000011003e7308 */ /* 0x000e620000002400 */
[----:B------:R-:W-:-:S02]  /*1ee0*/  FMUL.FTZ R29, R29, c[0x0][0x2ec] ;  /* 0x0000bb001d1d7a20 */ /* 0x000fc40000410000 */
[----:B------:R-:W-:-:S03]  /*1ef0*/  FMUL.FTZ R30, R30, c[0x0][0x2ec] ;  /* 0x0000bb001e1e7a20 */ /* 0x000fc60000410000 */
[----:B------:R-:W-:Y:S01]  /*1f00*/  FMUL.FTZ R32, R32, c[0x0][0x2ec] ;  /* 0x0000bb0020207a20 */ /* 0x000fe20000410000 */
[C---:B--2---:R-:W-:Y:S01]  /*1f10*/  HMMA.16816.F32.BF16 R24, R4.reuse, R8, RZ ;  /* 0x000000080418723c */ /* 0x044fe200000418ff */
[----:B------:R-:W-:Y:S01]  /*1f20*/  FMUL.FTZ R33, R33, c[0x0][0x2ec] ;  /* 0x0000bb0021217a20 */ /* 0x000fe20000410000 */
[----:B------:R-:W-:Y:S01]  /*1f30*/  MUFU.TANH R64, R18 ;  /* 0x0000001200407308 */ /* 0x000fe20000002400 */
[----:B------:R-:W-:Y:S02]  /*1f40*/  FMUL.FTZ R34, R34, c[0x0][0x2ec] ;  /* 0x0000bb0022227a20 */ /* 0x000fe40000410000 */
[----:B------:R-:W-:Y:S02]  /*1f50*/  FMUL.FTZ R35, R35, c[0x0][0x2ec] ;  /* 0x0000bb0023237a20 */ /* 0x000fe40000410000 */
[----:B------:R-:W-:Y:S01]  /*1f60*/  FMUL.FTZ R31, R31, c[0x0][0x2ec] ;  /* 0x0000bb001f1f7a20 */ /* 0x000fe20000410000 */
[----:B------:R-:W-:Y:S02]  /*1f70*/  HMMA.16816.F32.BF16 R8, R4, R10, RZ ;  /* 0x0000000a0408723c */ /* 0x000fe400000418ff */
[----:B------:R2:W1:Y:S08]  /*1f80*/  MUFU.TANH R78, R19 ;  /* 0x00000013004e7308 */ /* 0x0004700000002400 */
[----:B------:R3:W-:Y:S01]  /*1f90*/  MUFU.TANH R84, R28 ;  /* 0x0000001c00547308 */ /* 0x0007e20000002400 */
[----:B--2---:R-:W2:Y:S07]  /*1fa0*/  LDSM.16.M88.4 R16, [R22+0x2400] ;  /* 0x002400001610783b */ /* 0x004eae0000000200 */
[----:B------:R-:W2:Y:S01]  /*1fb0*/  MUFU.TANH R88, R32 ;  /* 0x0000002000587308 */ /* 0x000ea20000002400 */
[----:B-1----:R-:W-:Y:S01]  /*1fc0*/  HMMA.16816.F32.BF16 R24, R12, R36, R24 ;  /* 0x000000240c18723c */ /* 0x002fe20000041818 */
[----:B---3--:R-:W-:-:S06]  /*1fd0*/  LOP3.LUT R28, R43, 0xffffffe0, RZ, 0xc0, !PT ;  /* 0xffffffe02b1c7812 */ /* 0x008fcc00078ec0ff */
[----:B------:R-:W-:Y:S01]  /*1fe0*/  MUFU.TANH R85, R33 ;  /* 0x0000002100557308 */ /* 0x000fe20000002400 */
[----:B------:R-:W-:Y:S01]  /*1ff0*/  IMAD.IADD R28, R42, 0x1, -R28 ;  /* 0x000000012a1c7824 */ /* 0x000fe200078e0a1c */
[----:B------:R-:W-:Y:S06]  /*2000*/  HMMA.16816.F32.BF16 R8, R12, R38, R8 ;  /* 0x000000260c08723c */ /* 0x000fec0000041808 */
[----:B------:R-:W1:Y:S01]  /*2010*/  MUFU.TANH R67, R34 ;  /* 0x0000002200437308 */ /* 0x000e620000002400 */
[----:B------:R-:W-:-:S04]  /*2020*/  SHF.R.S32.HI R0, RZ, 0x1f, R28 ;  /* 0x0000001fff007819 */ /* 0x000fc8000001141c */
[----:B------:R-:W-:-:S03]  /*2030*/  LEA.HI R0, R0, R28, RZ, 0x2 ;  /* 0x0000001c00007211 */ /* 0x000fc600078f10ff */
[----:B------:R3:W1:Y:S01]  /*2040*/  MUFU.TANH R93, R35 ;  /* 0x00000023005d7308 */ /* 0x0006620000002400 */
[----:B------:R-:W-:Y:S01]  /*2050*/  SHF.R.S32.HI R117, RZ, 0x2, R0 ;  /* 0x00000002ff757819 */ /* 0x000fe20000011400 */
[----:B------:R-:W-:-:S03]  /*2060*/  IMAD.SHL.U32 R0, R20, 0x80, RZ ;  /* 0x0000008014007824 */ /* 0x000fc600078e00ff */
[----:B------:R-:W-:Y:S01]  /*2070*/  IADD3 R44, R44, 0x1, R117 ;  /* 0x000000012c2c7810 */ /* 0x000fe20007ffe075 */
[----:B------:R-:W-:Y:S01]  /*2080*/  FMUL.FTZ R24, R24, c[0x0][0x2ec] ;  /* 0x0000bb0018187a20 */ /* 0x000fe20000410000 */
[----:B------:R-:W-:Y:S01]  /*2090*/  LOP3.LUT R60, R0, 0x6, R60, 0xf8, !PT ;  /* 0x00000006003c7812 */ /* 0x000fe200078ef83c */
[----:B------:R-:W-:Y:S01]  /*20a0*/  MUFU.TANH R66, R29 ;  /* 0x0000001d00427308 */ /* 0x000fe20000002400 */
[----:B------:R-:W-:Y:S01]  /*20b0*/  IADD3 R56, R41, -c[0x0][0x214], R44 ;  /* 0x8000850029387a10 */ /* 0x000fe20007ffe02c */
[----:B------:R-:W-:Y:S01]  /*20c0*/  FMUL.FTZ R25, R25, c[0x0][0x2ec] ;  /* 0x0000bb0019197a20 */ /* 0x000fe20000410000 */
[----:B------:R-:W-:Y:S01]  /*20d0*/  IADD3 R23, R60, -0x78, RZ ;  /* 0xffffff883c177810 */ /* 0x000fe20007ffe0ff */
[----:B------:R-:W-:Y:S01]  /*20e0*/  FMUL.FTZ R26, R26, c[0x0][0x2ec] ;  /* 0x0000bb001a1a7a20 */ /* 0x000fe20000410000 */
[----:B------:R-:W-:Y:S01]  /*20f0*/  IADD3 R56, R56, c[0x0][0x2e8], RZ ;  /* 0x0000ba0038387a10 */ /* 0x000fe20007ffe0ff */
[----:B------:R-:W-:Y:S01]  /*2100*/  FMUL.FTZ R27, R27, c[0x0][0x2ec] ;  /* 0x0000bb001b1b7a20 */ /* 0x000fe20000410000 */
[----:B---3--:R-:W3:Y:S01]  /*2110*/  LDSM.16.M88.4 R32, [R107+0x1400] ;  /* 0x001400006b20783b */ /* 0x008ee20000000200 */
[----:B------:R-:W1:Y:S01]  /*2120*/  MUFU.TANH R90, R30 ;  /* 0x0000001e005a7308 */ /* 0x000e620000002400 */
[----:B------:R-:W-:Y:S01]  /*2130*/  IADD3 R36, R56, 0x8, RZ ;  /* 0x0000000838247810 */ /* 0x000fe20007ffe0ff */
[----:B------:R-:W-:Y:S01]  /*2140*/  FMUL.FTZ R8, R8, c[0x0][0x2ec] ;  /* 0x0000bb0008087a20 */ /* 0x000fe20000410000 */
[-C--:B------:R-:W-:Y:S01]  /*2150*/  IMNMX R56, R56, R41.reuse, PT ;  /* 0x0000002938387217 */ /* 0x080fe20003800200 */
[----:B------:R-:W-:Y:S01]  /*2160*/  FMUL.FTZ R9, R9, c[0x0][0x2ec] ;  /* 0x0000bb0009097a20 */ /* 0x000fe20000410000 */
[----:B------:R-:W-:Y:S01]  /*2170*/  IMNMX R36, R36, R41, PT ;  /* 0x0000002924247217 */ /* 0x000fe20003800200 */
[----:B------:R-:W-:Y:S01]  /*2180*/  FMUL.FTZ R10, R10, c[0x0][0x2ec] ;  /* 0x0000bb000a0a7a20 */ /* 0x000fe20000410000 */
[C---:B------:R-:W-:Y:S01]  /*2190*/  ISETP.GE.AND P4, PT, R23.reuse, R56, PT ;  /* 0x000000381700720c */ /* 0x040fe20003f86270 */
[----:B------:R2:W1:Y:S01]  /*21a0*/  MUFU.TANH R89, R31 ;  /* 0x0000001f00597308 */ /* 0x0004620000002400 */
[----:B------:R-:W-:Y:S01]  /*21b0*/  ISETP.GE.AND P3, PT, R23, R36, PT ;  /* 0x000000241700720c */ /* 0x000fe20003f66270 */
[----:B------:R-:W-:Y:S01]  /*21c0*/  FMUL.FTZ R91, R11, c[0x0][0x2ec] ;  /* 0x0000bb000b5b7a20 */ /* 0x000fe20000410000 */
[----:B------:R-:W-:-:S02]  /*21d0*/  IADD3 R23, R60, -0x6f, RZ ;  /* 0xffffff913c177810 */ /* 0x000fc40007ffe0ff */
[----:B------:R-:W-:Y:S02]  /*21e0*/  FSEL R51, R51, -INF , !P4 ;  /* 0xff80000033337808 */ /* 0x000fe40006000000 */
[----:B------:R-:W-:Y:S01]  /*21f0*/  FSEL R38, R53, -INF , !P3 ;  /* 0xff80000035267808 */ /* 0x000fe20005800000 */
[----:B------:R-:W-:Y:S01]  /*2200*/  MUFU.TANH R99, R24 ;  /* 0x0000001800637308 */ /* 0x000fe20000002400 */
[C---:B------:R-:W-:Y:S02]  /*2210*/  ISETP.GE.AND P4, PT, R23.reuse, R56, PT ;  /* 0x000000381700720c */ /* 0x040fe40003f86270 */
[----:B------:R-:W-:Y:S02]  /*2220*/  ISETP.GE.AND P3, PT, R23, R36, PT ;  /* 0x000000241700720c */ /* 0x000fe40003f66270 */
[----:B------:R-:W-:Y:S02]  /*2230*/  IADD3 R23, R60, -0x68, RZ ;  /* 0xffffff983c177810 */ /* 0x000fe40007ffe0ff */
[----:B-----5:R-:W-:Y:S01]  /*2240*/  FSEL R75, R49, -INF , !P4 ;  /* 0xff800000314b7808 */ /* 0x020fe20006000000 */
[----:B--2---:R-:W-:Y:S01]  /*2250*/  HMMA.16816.F32.BF16 R28, R4, R16, RZ ;  /* 0x00000010041c723c */ /* 0x004fe200000418ff */
[----:B------:R-:W2:Y:S01]  /*2260*/  MUFU.TANH R97, R25 ;  /* 0x0000001900617308 */ /* 0x000ea20000002400 */
[----:B------:R-:W-:-:S05]  /*2270*/  FSEL R69, R69, -INF , !P3 ;  /* 0xff80000045457808 */ /* 0x000fca0005800000 */
[----:B------:R-:W-:Y:S02]  /*2280*/  SHF.R.S32.HI R16, RZ, 0x1f, R43 ;  /* 0x0000001fff107819 */ /* 0x000fe4000001142b */
[----:B------:R-:W-:Y:S02]  /*2290*/  MUFU.TANH R95, R26 ;  /* 0x0000001a005f7308 */ /* 0x000fe40000002400 */
[----:B------:R-:W-:-:S04]  /*22a0*/  LEA.HI R16, R16, R122, RZ, 0x2 ;  /* 0x0000007a10107211 */ /* 0x000fc800078f10ff */
[----:B------:R-:W-:Y:S02]  /*22b0*/  LOP3.LUT R16, R16, 0xfffffffc, RZ, 0xc0, !PT ;  /* 0xfffffffc10107812 */ /* 0x000fe400078ec0ff */
[----:B------:R5:W1:Y:S03]  /*22c0*/  MUFU.TANH R98, R27 ;  /* 0x0000001b00627308 */ /* 0x000a660000002400 */
[----:B------:R-:W-:Y:S01]  /*22d0*/  IMAD.IADD R122, R122, 0x1, -R16 ;  /* 0x000000017a7a7824 */ /* 0x000fe200078e0a10 */
[----:B------:R-:W-:-:S03]  /*22e0*/  IADD3 R16, R60, -0x80, RZ ;  /* 0xffffff803c107810 */ /* 0x000fc60007ffe0ff */
[----:B---3--:R-:W-:Y:S01]  /*22f0*/  HMMA.16816.F32.BF16 R28, R12, R32, R28 ;  /* 0x000000200c1c723c */ /* 0x008fe2000004181c */
[C---:B------:R-:W-:Y:S01]  /*2300*/  ISETP.GE.AND P1, PT, R16.reuse, R56, PT ;  /* 0x000000381000720c */ /* 0x040fe20003f26270 */
[----:B------:R3:W1:Y:S01]  /*2310*/  MUFU.TANH R96, R8 ;  /* 0x0000000800607308 */ /* 0x0006620000002400 */
[----:B------:R-:W-:Y:S02]  /*2320*/  ISETP.GE.AND P2, PT, R16, R36, PT ;  /* 0x000000241000720c */ /* 0x000fe40003f46270 */
[----:B------:R-:W-:Y:S02]  /*2330*/  IADD3 R16, R60, -0x7f, RZ ;  /* 0xffffff813c107810 */ /* 0x000fe40007ffe0ff */
[----:B------:R-:W-:Y:S01]  /*2340*/  FSEL R37, R46, -INF , !P1 ;  /* 0xff8000002e257808 */ /* 0x000fe20004800000 */
[----:B-----5:R-:W5:Y:S01]  /*2350*/  LDSM.16.M88.4 R24, [R22+0x2800] ;  /* 0x002800001618783b */ /* 0x020f620000000200 */
[C---:B------:R-:W-:Y:S01]  /*2360*/  ISETP.GE.AND P0, PT, R16.reuse, R56, PT ;  /* 0x000000381000720c */ /* 0x040fe20003f06270 */
[----:B------:R-:W-:Y:S01]  /*2370*/  MUFU.TANH R94, R9 ;  /* 0x00000009005e7308 */ /* 0x000fe20000002400 */
[----:B------:R-:W-:-:S02]  /*2380*/  ISETP.GE.AND P5, PT, R16, R36, PT ;  /* 0x000000241000720c */ /* 0x000fc40003fa6270 */
[----:B------:R-:W-:Y:S01]  /*2390*/  HMMA.16816.F32.BF16 R16, R4, R18, RZ ;  /* 0x000000120410723c */ /* 0x000fe200000418ff */
[----:B------:R-:W-:Y:S02]  /*23a0*/  FSEL R54, R54, -INF , !P2 ;  /* 0xff80000036367808 */ /* 0x000fe40005000000 */
[----:B------:R-:W-:Y:S02]  /*23b0*/  FSEL R52, R45, -INF , !P0 ;  /* 0xff8000002d347808 */ /* 0x000fe40004000000 */
[----:B---3--:R-:W-:Y:S01]  /*23c0*/  IADD3 R8, R60, -0x77, RZ ;  /* 0xffffff893c087810 */ /* 0x008fe20007ffe0ff */
[----:B------:R3:W1:Y:S01]  /*23d0*/  MUFU.TANH R92, R10 ;  /* 0x0000000a005c7308 */ /* 0x0006620000002400 */
[----:B------:R-:W-:Y:S02]  /*23e0*/  FSEL R39, R48, -INF , !P5 ;  /* 0xff80000030277808 */ /* 0x000fe40006800000 */
[----:B------:R-:W-:Y:S02]  /*23f0*/  ISETP.GE.AND P1, PT, R8, R56, PT ;  /* 0x000000380800720c */ /* 0x000fe40003f26270 */
[----:B------:R-:W-:Y:S01]  /*2400*/  FMUL.FTZ R28, R28, c[0x0][0x2ec] ;  /* 0x0000bb001c1c7a20 */ /* 0x000fe20000410000 */
[----:B------:R-:W-:Y:S01]  /*2410*/  ISETP.GE.AND P2, PT, R8, R36, PT ;  /* 0x000000240800720c */ /* 0x000fe20003f46270 */
[----:B------:R-:W-:Y:S01]  /*2420*/  FMUL.FTZ R30, R30, c[0x0][0x2ec] ;  /* 0x0000bb001e1e7a20 */ /* 0x000fe20000410000 */
[----:B------:R-:W-:Y:S01]  /*2430*/  IADD3 R8, R60, -0x70, RZ ;  /* 0xffffff903c087810 */ /* 0x000fe20007ffe0ff */
[----:B------:R1:W1:Y:S01]  /*2440*/  MUFU.TANH R40, R28 ;  /* 0x0000001c00287308 */ /* 0x0002620000002400 */
[----:B------:R-:W-:Y:S01]  /*2450*/  FSEL R71, R47, -INF , !P1 ;  /* 0xff8000002f477808 */ /* 0x000fe20004800000 */
[----:B------:R-:W-:Y:S01]  /*2460*/  FMUL.FTZ R31, R31, c[0x0][0x2ec] ;  /* 0x0000bb001f1f7a20 */ /* 0x000fe20000410000 */
[----:B------:R-:W-:-:S02]  /*2470*/  ISETP.GE.AND P0, PT, R8, R56, PT ;  /* 0x000000380800720c */ /* 0x000fc40003f06270 */
[----:B------:R-:W-:Y:S02]  /*2480*/  ISETP.GE.AND P5, PT, R8, R36, PT ;  /* 0x000000240800720c */ /* 0x000fe40003fa6270 */
[----:B------:R-:W-:Y:S01]  /*2490*/  FSEL R68, R68, -INF , !P2 ;  /* 0xff80000044447808 */ /* 0x000fe20005000000 */
[----:B---3--:R-:W3:Y:S01]  /*24a0*/  LDSM.16.M88.4 R8, [R107+0x1800] ;  /* 0x001800006b08783b */ /* 0x008ee20000000200 */
[C---:B------:R-:W-:Y:S01]  /*24b0*/  ISETP.GE.AND P1, PT, R23.reuse, R56, PT ;  /* 0x000000381700720c */ /* 0x040fe20003f26270 */
[----:B------:R-:W-:Y:S01]  /*24c0*/  HMMA.16816.F32.BF16 R16, R12, R34, R16 ;  /* 0x000000220c10723c */ /* 0x000fe20000041810 */
[----:B------:R-:W-:Y:S01]  /*24d0*/  ISETP.GE.AND P2, PT, R23, R36, PT ;  /* 0x000000241700720c */ /* 0x000fe20003f46270 */
[----:B------:R-:W-:Y:S01]  /*24e0*/  FMUL.FTZ R23, R29, c[0x0][0x2ec] ;  /* 0x0000bb001d177a20 */ /* 0x000fe20000410000 */
[----:B------:R-:W-:Y:S01]  /*24f0*/  IADD3 R29, R60, -0x67, RZ ;  /* 0xffffff993c1d7810 */ /* 0x000fe20007ffe0ff */
[----:B------:R-:W2:Y:S01]  /*2500*/  MUFU.TANH R41, R30 ;  /* 0x0000001e00297308 */ /* 0x000ea20000002400 */
[----:B------:R-:W-:-:S02]  /*2510*/  FSEL R74, R50, -INF , !P0 ;  /* 0xff800000324a7808 */ /* 0x000fc40004000000 */
[----:B-1----:R-:W-:Y:S02]  /*2520*/  IADD3 R28, R60, -0x60, RZ ;  /* 0xffffffa03c1c7810 */ /* 0x002fe40007ffe0ff */
[----:B------:R-:W-:Y:S02]  /*2530*/  FSEL R70, R70, -INF , !P5 ;  /* 0xff80000046467808 */ /* 0x000fe40006800000 */
[C---:B------:R-:W-:Y:S01]  /*2540*/  ISETP.GE.AND P0, PT, R29.reuse, R56, PT ;  /* 0x000000381d00720c */ /* 0x040fe20003f06270 */
[----:B------:R1:W-:Y:S01]  /*2550*/  MUFU.TANH R46, R31 ;  /* 0x0000001f002e7308 */ /* 0x0003e20000002400 */
[----:B------:R-:W-:Y:S01]  /*2560*/  ISETP.GE.AND P5, PT, R29, R36, PT ;  /* 0x000000241d00720c */ /* 0x000fe20003fa6270 */
[----:B-----5:R-:W-:Y:S01]  /*2570*/  HMMA.16816.F32.BF16 R32, R4, R24, RZ ;  /* 0x000000180420723c */ /* 0x020fe200000418ff */
[C---:B------:R-:W-:Y:S02]  /*2580*/  ISETP.GE.AND P4, PT, R28.reuse, R56, PT ;  /* 0x000000381c00720c */ /* 0x040fe40003f86270 */
[----:B------:R-:W-:-:S02]  /*2590*/  ISETP.GE.AND P3, PT, R28, R36, PT ;  /* 0x000000241c00720c */ /* 0x000fc40003f66270 */
[----:B------:R-:W-:Y:S01]  /*25a0*/  FSEL R76, R61, -INF , !P1 ;  /* 0xff8000003d4c7808 */ /* 0x000fe20004800000 */
[----:B------:R-:W5:Y:S01]  /*25b0*/  MUFU.TANH R23, R23 ;  /* 0x0000001700177308 */ /* 0x000f620000002400 */
[C---:B------:R-:W-:Y:S02]  /*25c0*/  IADD3 R25, R60.reuse, -0x5f, RZ ;  /* 0xffffffa13c197810 */ /* 0x040fe40007ffe0ff */
[----:B------:R-:W-:Y:S01]  /*25d0*/  IADD3 R24, R60, -0x58, RZ ;  /* 0xffffffa83c187810 */ /* 0x000fe20007ffe0ff */
[----:B------:R-:W-:Y:S01]  /*25e0*/  FMUL.FTZ R16, R16, c[0x0][0x2ec] ;  /* 0x0000bb0010107a20 */ /* 0x000fe20000410000 */
[----:B----4-:R-:W-:Y:S01]  /*25f0*/  FSEL R73, R73, -INF , !P2 ;  /* 0xff80000049497808 */ /* 0x010fe20005000000 */
[----:B------:R-:W-:Y:S01]  /*2600*/  FMUL.FTZ R17, R17, c[0x0][0x2ec] ;  /* 0x0000bb0011117a20 */ /* 0x000fe20000410000 */
[----:B------:R-:W-:Y:S01]  /*2610*/  FSEL R77, R59, -INF , !P0 ;  /* 0xff8000003b4d7808 */ /* 0x000fe20004000000 */
[----:B-1----:R1:W4:Y:S01]  /*2620*/  LDSM.16.M88.4 R28, [R22+0x2c00] ;  /* 0x002c0000161c783b */ /* 0x0023220000000200 */
[----:B------:R-:W-:Y:S01]  /*2630*/  FSEL R72, R72, -INF , !P5 ;  /* 0xff80000048487808 */ /* 0x000fe20006800000 */
[----:B------:R-:W-:Y:S01]  /*2640*/  FMUL.FTZ R18, R18, c[0x0][0x2ec] ;  /* 0x0000bb0012127a20 */ /* 0x000fe20000410000 */
[----:B------:R-:W-:Y:S01]  /*2650*/  ISETP.GE.AND P1, PT, R25, R56, PT ;  /* 0x000000381900720c */ /* 0x000fe20003f26270 */
[----:B------:R-:W-:Y:S01]  /*2660*/  FMUL.FTZ R19, R19, c[0x0][0x2ec] ;  /* 0x0000bb0013137a20 */ /* 0x000fe20000410000 */
[----:B------:R-:W-:Y:S01]  /*2670*/  ISETP.GE.AND P2, PT, R25, R36, PT ;  /* 0x000000241900720c */ /* 0x000fe20003f46270 */
[----:B------:R-:W-:Y:S01]  /*2680*/  MUFU.TANH R44, R16 ;  /* 0x00000010002c7308 */ /* 0x000fe20000002400 */
[----:B------:R-:W-:-:S02]  /*2690*/  ISETP.GE.AND P0, PT, R24, R56, PT ;  /* 0x000000381800720c */ /* 0x000fc40003f06270 */
[----:B------:R-:W-:Y:S01]  /*26a0*/  ISETP.GE.AND P5, PT, R24, R36, PT ;  /* 0x000000241800720c */ /* 0x000fe20003fa6270 */
[----:B---3--:R-:W-:Y:S01]  /*26b0*/  HMMA.16816.F32.BF16 R32, R12, R8, R32 ;  /* 0x000000080c20723c */ /* 0x008fe20000041820 */
[----:B------:R-:W-:Y:S02]  /*26c0*/  FSEL R65, R65, -INF , !P4 ;  /* 0xff80000041417808 */ /* 0x000fe40006000000 */
[----:B------:R-:W-:Y:S01]  /*26d0*/  FSEL R49, R57, -INF , !P3 ;  /* 0xff80000039317808 */ /* 0x000fe20005800000 */
[----:B------:R-:W-:Y:S01]  /*26e0*/  MUFU.TANH R61, R17 ;  /* 0x00000011003d7308 */ /* 0x000fe20000002400 */
[----:B------:R-:W-:Y:S02]  /*26f0*/  FSEL R50, R55, -INF , !P1 ;  /* 0xff80000037327808 */ /* 0x000fe40004800000 */
[C---:B------:R-:W-:Y:S01]  /*2700*/  IADD3 R9, R60.reuse, -0x57, RZ ;  /* 0xffffffa93c097810 */ /* 0x040fe20007ffe0ff */
[----:B------:R-:W-:Y:S01]  /*2710*/  HMMA.16816.F32.BF16 R24, R4, R26, RZ ;  /* 0x0000001a0418723c */ /* 0x000fe200000418ff */
[----:B------:R-:W-:-:S02]  /*2720*/  IADD3 R8, R60, -0x50, RZ ;  /* 0xffffffb03c087810 */ /* 0x000fc40007ffe0ff */
[----:B------:R-:W-:Y:S01]  /*2730*/  FSEL R58, R58, -INF , !P2 ;  /* 0xff8000003a3a7808 */ /* 0x000fe20005000000 */
[----:B------:R-:W-:Y:S01]  /*2740*/  MUFU.TANH R45, R18 ;  /* 0x00000012002d7308 */ /* 0x000fe20000002400 */
[C---:B------:R-:W-:Y:S02]  /*2750*/  ISETP.GE.AND P4, PT, R9.reuse, R56, PT ;  /* 0x000000380900720c */ /* 0x040fe40003f86270 */
[----:B------:R-:W-:Y:S02]  /*2760*/  ISETP.GE.AND P3, PT, R9, R36, PT ;  /* 0x000000240900720c */ /* 0x000fe40003f66270 */
[C---:B------:R-:W-:Y:S02]  /*2770*/  ISETP.GE.AND P1, PT, R8.reuse, R56, PT ;  /* 0x000000380800720c */ /* 0x040fe40003f26270 */
[----:B------:R-:W-:Y:S01]  /*2780*/  ISETP.GE.AND P2, PT, R8, R36, PT ;  /* 0x000000240800720c */ /* 0x000fe20003f46270 */
[----:B-1----:R1:W-:Y:S01]  /*2790*/  MUFU.TANH R22, R19 ;  /* 0x0000001300167308 */ /* 0x0023e20000002400 */
[----:B------:R-:W-:-:S02]  /*27a0*/  IADD3 R8, R60, -0x48, RZ ;  /* 0xffffffb83c087810 */ /* 0x000fc40007ffe0ff */
[----:B------:R-:W-:Y:S01]  /*27b0*/  FSEL R42, R62, -INF , !P4 ;  /* 0xff8000003e2a7808 */ /* 0x000fe20006000000 */
[----:B------:R-:W-:Y:S01]  /*27c0*/  FMUL.FTZ R33, R33, c[0x0][0x2ec] ;  /* 0x0000bb0021217a20 */ /* 0x000fe20000410000 */
[----:B------:R-:W-:Y:S01]  /*27d0*/  FSEL R55, R78, -INF , !P3 ;  /* 0xff8000004e377808 */ /* 0x000fe20005800000 */
[----:B------:R-:W-:Y:S01]  /*27e0*/  FMUL.FTZ R32, R32, c[0x0][0x2ec] ;  /* 0x0000bb0020207a20 */ /* 0x000fe20000410000 */
[C---:B------:R-:W-:Y:S01]  /*27f0*/  ISETP.GE.AND P4, PT, R8.reuse, R56, PT ;  /* 0x000000380800720c */ /* 0x040fe20003f86270 */
[----:B------:R3:W-:Y:S01]  /*2800*/  MUFU.TANH R48, R33 ;  /* 0x0000002100307308 */ /* 0x0007e20000002400 */
[----:B------:R-:W-:Y:S02]  /*2810*/  ISETP.GE.AND P3, PT, R8, R36, PT ;  /* 0x000000240800720c */ /* 0x000fe40003f66270 */
[C---:B------:R-:W-:Y:S01]  /*2820*/  IADD3 R9, R60.reuse, -0x4f, RZ ;  /* 0xffffffb13c097810 */ /* 0x040fe20007ffe0ff */
[----:B------:R-:W-:Y:S01]  /*2830*/  HMMA.16816.F32.BF16 R24, R12, R10, R24 ;  /* 0x0000000a0c18723c */ /* 0x000fe20000041818 */
[----:B------:R-:W-:-:S02]  /*2840*/  IADD3 R8, R60, -0x47, RZ ;  /* 0xffffffb93c087810 */ /* 0x000fc40007ffe0ff */
[----:B------:R-:W-:Y:S01]  /*2850*/  FSEL R43, R63, -INF , !P0 ;  /* 0xff8000003f2b7808 */ /* 0x000fe20004000000 */
[----:B-1----:R-:W1:Y:S01]  /*2860*/  LDSM.16.M88.4 R16, [R107+0x1c00] ;  /* 0x001c00006b10783b */ /* 0x002e620000000200 */
[----:B------:R-:W-:Y:S01]  /*2870*/  FSEL R57, R64, -INF , !P5 ;  /* 0xff80000040397808 */ /* 0x000fe20006800000 */
[----:B------:R-:W1:Y:S01]  /*2880*/  MUFU.TANH R91, R91 ;  /* 0x0000005b005b7308 */ /* 0x000e620000002400 */
[----:B------:R-:W-:Y:S01]  /*2890*/  FSEL R88, R88, -INF , !P1 ;  /* 0xff80000058587808 */ /* 0x000fe20004800000 */
[----:B------:R-:W-:-:S04]  /*28a0*/  DEPBAR.LE SB0, 0x0 ;  /* 0x000080000000791a */ /* 0x000fc80000000000 */
[----:B------:R-:W-:Y:S02]  /*28b0*/  FSEL R67, R67, -INF , !P2 ;  /* 0xff80000043437808 */ /* 0x000fe40005000000 */
[C---:B------:R-:W-:Y:S01]  /*28c0*/  ISETP.GE.AND P0, PT, R9.reuse, R56, PT ;  /* 0x000000380900720c */ /* 0x040fe20003f06270 */
[----:B------:R-:W1:Y:S01]  /*28d0*/  MUFU.TANH R32, R32 ;  /* 0x0000002000207308 */ /* 0x000e620000002400 */
[----:B------:R-:W-:Y:S02]  /*28e0*/  ISETP.GE.AND P5, PT, R9, R36, PT ;  /* 0x000000240900720c */ /* 0x000fe40003fa6270 */
[C---:B------:R-:W-:Y:S02]  /*28f0*/  ISETP.GE.AND P1, PT, R8.reuse, R56, PT ;  /* 0x000000380800720c */ /* 0x040fe40003f26270 */
[----:B------:R-:W-:Y:S02]  /*2900*/  ISETP.GE.AND P2, PT, R8, R36, PT ;  /* 0x000000240800720c */ /* 0x000fe40003f46270 */
[C---:B----4-:R-:W-:Y:S01]  /*2910*/  HMMA.16816.F32.BF16 R8, R4.reuse, R28, RZ ;  /* 0x0000001c0408723c */ /* 0x050fe200000418ff */
[----:B------:R-:W-:Y:S01]  /*2920*/  IADD3 R47, R60, -0x40, RZ ;  /* 0xffffffc03c2f7810 */ /* 0x000fe20007ffe0ff */
[----:B------:R-:W-:Y:S01]  /*2930*/  FMUL.FTZ R24, R24, c[0x0][0x2ec] ;  /* 0x0000bb0018187a20 */ /* 0x000fe20000410000 */
[----:B---3--:R-:W-:Y:S01]  /*2940*/  IADD3 R33, R60, -0x3f, RZ ;  /* 0xffffffc13c217810 */ /* 0x008fe20007ffe0ff */
[----:B------:R-:W-:Y:S01]  /*2950*/  FMUL.FTZ R26, R26, c[0x0][0x2ec] ;  /* 0x0000bb001a1a7a20 */ /* 0x000fe20000410000 */
[----:B------:R-:W-:Y:S01]  /*2960*/  FSEL R85, R85, -INF , !P0 ;  /* 0xff80000055557808 */ /* 0x000fe20004000000 */
[----:B------:R-:W-:Y:S01]  /*2970*/  FMUL.FTZ R27, R27, c[0x0][0x2ec] ;  /* 0x0000bb001b1b7a20 */ /* 0x000fe20000410000 */
[----:B------:R-:W-:Y:S01]  /*2980*/  FSEL R93, R93, -INF , !P5 ;  /* 0xff8000005d5d7808 */ /* 0x000fe20006800000 */
[----:B------:R-:W-:Y:S01]  /*2990*/  HMMA.16816.F32.BF16 R4, R4, R30, RZ ;  /* 0x0000001e0404723c */ /* 0x000fe200000418ff */
[C---:B------:R-:W-:Y:S01]  /*29a0*/  ISETP.GE.AND P0, PT, R47.reuse, R56, PT ;  /* 0x000000382f00720c */ /* 0x040fe20003f06270 */
[----:B------:R-:W-:Y:S01]  /*29b0*/  FMUL.FTZ R28, R34, c[0x0][0x2ec] ;  /* 0x0000bb00221c7a20 */ /* 0x000fe20000410000 */
[----:B------:R-:W-:Y:S01]  /*29c0*/  ISETP.GE.AND P5, PT, R47, R36, PT ;  /* 0x000000242f00720c */ /* 0x000fe20003fa6270 */
[----:B------:R-:W-:Y:S01]  /*29d0*/  FMUL.FTZ R34, R35, c[0x0][0x2ec] ;  /* 0x0000bb0023227a20 */ /* 0x000fe20000410000 */
[----:B------:R-:W-:Y:S01]  /*29e0*/  FSEL R84, R84, -INF , !P4 ;  /* 0xff80000054547808 */ /* 0x000fe20006000000 */
[----:B------:R3:W-:Y:S01]  /*29f0*/  MUFU.TANH R47, R24 ;  /* 0x00000018002f7308 */ /* 0x0007e20000002400 */
[----:B------:R-:W-:-:S02]  /*2a00*/  ISETP.GE.AND P4, PT, R33, R56, PT ;  /* 0x000000382100720c */ /* 0x000fc40003f86270 */
[----:B------:R-:W-:Y:S02]  /*2a10*/  IADD3 R30, R60, -0x38, RZ ;  /* 0xffffffc83c1e7810 */ /* 0x000fe40007ffe0ff */
[----:B------:R-:W-:Y:S02]  /*2a20*/  FSEL R90, R90, -INF , !P3 ;  /* 0xff8000005a5a7808 */ /* 0x000fe40005800000 */
[----:B------:R-:W-:Y:S01]  /*2a30*/  ISETP.GE.AND P3, PT, R33, R36, PT ;  /* 0x000000242100720c */ /* 0x000fe20003f66270 */
[----:B------:R-:W4:Y:S01]  /*2a40*/  MUFU.TANH R28, R28 ;  /* 0x0000001c001c7308 */ /* 0x000f220000002400 */
[----:B------:R-:W-:Y:S01]  /*2a50*/  FSEL R66, R66, -INF , !P1 ;  /* 0xff80000042427808 */ /* 0x000fe20004800000 */
[----:B-1----:R-:W-:Y:S01]  /*2a60*/  HMMA.16816.F32.BF16 R8, R12, R16, R8 ;  /* 0x000000100c08723c */ /* 0x002fe20000041808 */
[----:B------:R-:W-:Y:S02]  /*2a70*/  FSEL R89, R89, -INF , !P2 ;  /* 0xff80000059597808 */ /* 0x000fe40005000000 */
[----:B--2---:R-:W-:-:S02]  /*2a80*/  FSEL R97, R97, -INF , !P4 ;  /* 0xff80000061617808 */ /* 0x004fc40006000000 */
[C---:B------:R-:W-:Y:S01]  /*2a90*/  IADD3 R29, R60.reuse, -0x37, RZ ;  /* 0xffffffc93c1d7810 */ /* 0x040fe20007ffe0ff */
[----:B------:R-:W-:Y:S01]  /*2aa0*/  MUFU.TANH R34, R34 ;  /* 0x0000002200227308 */ /* 0x000fe20000002400 */
[----:B---3--:R-:W-:Y:S01]  /*2ab0*/  IADD3 R24, R60, -0x30, RZ ;  /* 0xffffffd03c187810 */ /* 0x008fe20007ffe0ff */
[----:B------:R-:W-:Y:S01]  /*2ac0*/  HMMA.16816.F32.BF16 R4, R12, R18, R4 ;  /* 0x000000120c04723c */ /* 0x000fe20000041804 */
[C---:B------:R-:W-:Y:S01]  /*2ad0*/  ISETP.GE.AND P1, PT, R30.reuse, R56, PT ;  /* 0x000000381e00720c */ /* 0x040fe20003f26270 */
[----:B------:R-:W-:Y:S01]  /*2ae0*/  FMUL.FTZ R16, R25, c[0x0][0x2ec] ;  /* 0x0000bb0019107a20 */ /* 0x000fe20000410000 */
[----:B------:R-:W-:Y:S02]  /*2af0*/  ISETP.GE.AND P2, PT, R30, R36, PT ;  /* 0x000000241e00720c */ /* 0x000fe40003f46270 */
[----:B------:R-:W-:Y:S02]  /*2b00*/  ISETP.GE.AND P4, PT, R24, R56, PT ;  /* 0x000000381800720c */ /* 0x000fe40003f86270 */
[----:B------:R-:W-:Y:S01]  /*2b10*/  IADD3 R17, R60, -0x2f, RZ ;  /* 0xffffffd13c117810 */ /* 0x000fe20007ffe0ff */
[----:B------:R-:W-:Y:S01]  /*2b20*/  MUFU.TANH R16, R16 ;  /* 0x0000001000107308 */ /* 0x000fe20000002400 */
[----:B------:R-:W-:-:S02]  /*2b30*/  FSEL R99, R99, -INF , !P0 ;  /* 0xff80000063637808 */ /* 0x000fc40004000000 */
[----:B------:R-:W-:Y:S02]  /*2b40*/  FSEL R98, R98, -INF , !P3 ;  /* 0xff80000062627808 */ /* 0x000fe40005800000 */
[----:B------:R-:W-:Y:S02]  /*2b50*/  ISETP.GE.AND P0, PT, R29, R56, PT ;  /* 0x000000381d00720c */ /* 0x000fe40003f06270 */
[----:B------:R-:W-:Y:S01]  /*2b60*/  ISETP.GE.AND P3, PT, R24, R36, PT ;  /* 0x000000241800720c */ /* 0x000fe20003f66270 */
[----:B------:R-:W-:Y:S01]  /*2b70*/  FMUL.FTZ R9, R9, c[0x0][0x2ec] ;  /* 0x0000bb0009097a20 */ /* 0x000fe20000410000 */
[----:B------:R-:W-:Y:S01]  /*2b80*/  FSEL R96, R96, -INF , !P1 ;  /* 0xff80000060607808 */ /* 0x000fe20004800000 */
[----:B------:R-:W-:Y:S01]  /*2b90*/  FMUL.FTZ R10, R10, c[0x0][0x2ec] ;  /* 0x0000bb000a0a7a20 */ /* 0x000fe20000410000 */
[----:B------:R-:W-:Y:S02]  /*2ba0*/  FSEL R92, R92, -INF , !P2 ;  /* 0xff8000005c5c7808 */ /* 0x000fe40005000000 */
[----:B------:R-:W-:Y:S01]  /*2bb0*/  FSEL R64, R40, -INF , !P4 ;  /* 0xff80000028407808 */ /* 0x000fe20006000000 */
[----:B------:R-:W-:Y:S01]  /*2bc0*/  FMUL.FTZ R40, R8, c[0x0][0x2ec] ;  /* 0x0000bb0008287a20 */ /* 0x000fe20000410000 */
[----:B------:R-:W-:Y:S01]  /*2bd0*/  FSEL R95, R95, -INF , !P5 ;  /* 0xff8000005f5f7808 */ /* 0x000fe20006800000 */
[----:B------:R-:W-:Y:S01]  /*2be0*/  MUFU.TANH R9, R9 ;  /* 0x0000000900097308 */ /* 0x000fe20000002400 */
[----:B------:R-:W-:Y:S01]  /*2bf0*/  ISETP.GE.AND P1, PT, R17, R56, PT ;  /* 0x000000381100720c */ /* 0x000fe20003f26270 */
[----:B------:R-:W-:Y:S01]  /*2c00*/  FMUL.FTZ R5, R5, c[0x0][0x2ec] ;  /* 0x0000bb0005057a20 */ /* 0x000fe20000410000 */
[-C--:B------:R-:W-:Y:S01]  /*2c10*/  ISETP.GE.AND P2, PT, R17, R36.reuse, PT ;  /* 0x000000241100720c */ /* 0x080fe20003f46270 */
[----:B------:R-:W-:Y:S01]  /*2c20*/  FMUL.FTZ R4, R4, c[0x0][0x2ec] ;  /* 0x0000bb0004047a20 */ /* 0x000fe20000410000 */
[----:B------:R-:W-:Y:S01]  /*2c30*/  IADD3 R24, R60, -0x28, RZ ;  /* 0xffffffd83c187810 */ /* 0x000fe20007ffe0ff */
[----:B------:R-:W-:Y:S01]  /*2c40*/  FMUL.FTZ R6, R6, c[0x0][0x2ec] ;  /* 0x0000bb0006067a20 */ /* 0x000fe20000410000 */
[----:B------:R-:W-:Y:S01]  /*2c50*/  ISETP.GE.AND P5, PT, R29, R36, PT ;  /* 0x000000241d00720c */ /* 0x000fe20003fa6270 */
[----:B------:R-:W1:Y:S01]  /*2c60*/  MUFU.TANH R17, R26 ;  /* 0x0000001a00117308 */ /* 0x000e620000002400 */
[----:B------:R-:W-:-:S02]  /*2c70*/  IADD3 R25, R60, -0x27, RZ ;  /* 0xffffffd93c197810 */ /* 0x000fc40007ffe0ff */
[----:B------:R-:W-:Y:S02]  /*2c80*/  IADD3 R8, R60, -0x20, RZ ;  /* 0xffffffe03c087810 */ /* 0x000fe40007ffe0ff */
[----:B------:R-:W-:Y:S02]  /*2c90*/  FSEL R94, R94, -INF , !P0 ;  /* 0xff8000005e5e7808 */ /* 0x000fe40004000000 */
[----:B------:R-:W-:Y:S01]  /*2ca0*/  ISETP.GE.AND P0, PT, R24, R56, PT ;  /* 0x000000381800720c */ /* 0x000fe20003f06270 */
[----:B------:R-:W-:Y:S01]  /*2cb0*/  MUFU.TANH R40, R40 ;  /* 0x0000002800287308 */ /* 0x000fe20000002400 */
[----:B------:R-:W-:Y:S02]  /*2cc0*/  FSEL R59, R41, -INF , !P3 ;  /* 0xff800000293b7808 */ /* 0x000fe40005800000 */
[----:B-----5:R-:W-:Y:S02]  /*2cd0*/  FSEL R63, R23, -INF , !P1 ;  /* 0xff800000173f7808 */ /* 0x020fe40004800000 */
[----:B------:R-:W-:-:S02]  /*2ce0*/  FSEL R46, R46, -INF , !P2 ;  /* 0xff8000002e2e7808 */ /* 0x000fc40005000000 */
[----:B------:R-:W-:Y:S01]  /*2cf0*/  FSEL R91, R91, -INF , !P5 ;  /* 0xff8000005b5b7808 */ /* 0x000fe20006800000 */
[----:B------:R2:W-:Y:S01]  /*2d00*/  MUFU.TANH R26, R5 ;  /* 0x00000005001a7308 */ /* 0x0005e20000002400 */
[C---:B------:R-:W-:Y:S02]  /*2d10*/  ISETP.GE.AND P4, PT, R25.reuse, R56, PT ;  /* 0x000000381900720c */ /* 0x040fe40003f86270 */
[----:B------:R-:W-:Y:S02]  /*2d20*/  ISETP.GE.AND P3, PT, R25, R36, PT ;  /* 0x000000241900720c */ /* 0x000fe40003f66270 */
[C---:B------:R-:W-:Y:S02]  /*2d30*/  ISETP.GE.AND P1, PT, R8.reuse, R56, PT ;  /* 0x000000380800720c */ /* 0x040fe40003f26270 */
[-C--:B------:R-:W-:Y:S01]  /*2d40*/  ISETP.GE.AND P2, PT, R8, R36.reuse, PT ;  /* 0x000000240800720c */ /* 0x080fe20003f46270 */
[----:B------:R3:W-:Y:S01]  /*2d50*/  MUFU.TANH R25, R10 ;  /* 0x0000000a00197308 */ /* 0x0007e20000002400 */
[----:B------:R-:W-:-:S02]  /*2d60*/  ISETP.GE.AND P5, PT, R24, R36, PT ;  /* 0x000000241800720c */ /* 0x000fc40003fa6270 */
[C---:B------:R-:W-:Y:S02]  /*2d70*/  IADD3 R8, R60.reuse, -0x18, RZ ;  /* 0xffffffe83c087810 */ /* 0x040fe40007ffe0ff */
[----:B------:R-:W-:Y:S02]  /*2d80*/  IADD3 R12, R60, -0x1f, RZ ;  /* 0xffffffe13c0c7810 */ /* 0x000fe40007ffe0ff */
[----:B------:R-:W-:Y:S01]  /*2d90*/  FSEL R62, R44, -INF , !P0 ;  /* 0xff8000002c3e7808 */ /* 0x000fe20004000000 */
[----:B------:R-:W5:Y:S01]  /*2da0*/  MUFU.TANH R24, R27 ;  /* 0x0000001b00187308 */ /* 0x000f620000002400 */
[----:B------:R-:W-:Y:S01]  /*2db0*/  FSEL R61, R61, -INF , !P4 ;  /* 0xff8000003d3d7808 */ /* 0x000fe20006000000 */
[----:B--2---:R-:W-:Y:S01]  /*2dc0*/  FMUL.FTZ R5, R7, c[0x0][0x2ec] ;  /* 0x0000bb0007057a20 */ /* 0x004fe20000410000 */
[----:B------:R-:W-:Y:S02]  /*2dd0*/  FSEL R44, R22, -INF , !P3 ;  /* 0xff800000162c7808 */ /* 0x000fe40005800000 */
[----:B------:R-:W-:-:S02]  /*2de0*/  FSEL R45, R45, -INF , !P5 ;  /* 0xff8000002d2d7808 */ /* 0x000fc40006800000 */
[C---:B------:R-:W-:Y:S01]  /*2df0*/  ISETP.GE.AND P4, PT, R8.reuse, R56, PT ;  /* 0x000000380800720c */ /* 0x040fe20003f86270 */
[----:B------:R-:W-:Y:S01]  /*2e00*/  MUFU.TANH R4, R4 ;  /* 0x0000000400047308 */ /* 0x000fe20000002400 */
[----:B------:R-:W-:Y:S01]  /*2e10*/  ISETP.GE.AND P3, PT, R8, R36, PT ;  /* 0x000000240800720c */ /* 0x000fe20003f66270 */
[----:B------:R-:W-:Y:S01]  /*2e20*/  FMUL.FTZ R8, R11, c[0x0][0x2ec] ;  /* 0x0000bb000b087a20 */ /* 0x000fe20000410000 */
[----:B------:R-:W-:Y:S02]  /*2e30*/  IADD3 R14, R60, -0x17, RZ ;  /* 0xffffffe93c0e7810 */ /* 0x000fe40007ffe0ff */
[C---:B------:R-:W-:Y:S02]  /*2e40*/  ISETP.GE.AND P0, PT, R12.reuse, R56, PT ;  /* 0x000000380c00720c */ /* 0x040fe40003f06270 */
[----:B------:R-:W-:Y:S01]  /*2e50*/  ISETP.GE.AND P5, PT, R12, R36, PT ;  /* 0x000000240c00720c */ /* 0x000fe20003fa6270 */
[----:B------:R-:W2:Y:S01]  /*2e60*/  MUFU.TANH R8, R8 ;  /* 0x0000000800087308 */ /* 0x000ea20000002400 */
[----:B------:R-:W-:-:S02]  /*2e70*/  IADD3 R13, R60, -0x10, RZ ;  /* 0xfffffff03c0d7810 */ /* 0x000fc40007ffe0ff */
[C---:B------:R-:W-:Y:S02]  /*2e80*/  IADD3 R12, R60.reuse, -0xf, RZ ;  /* 0xfffffff13c0c7810 */ /* 0x040fe40007ffe0ff */
[C---:B------:R-:W-:Y:S02]  /*2e90*/  IADD3 R11, R60.reuse, -0x8, RZ ;  /* 0xfffffff83c0b7810 */ /* 0x040fe40007ffe0ff */
[----:B---3--:R-:W-:Y:S01]  /*2ea0*/  IADD3 R10, R60, -0x7, RZ ;  /* 0xfffffff93c0a7810 */ /* 0x008fe20007ffe0ff */
[----:B------:R-:W3:Y:S01]  /*2eb0*/  MUFU.TANH R23, R6 ;  /* 0x0000000600177308 */ /* 0x000ee20000002400 */
[----:B------:R-:W-:Y:S01]  /*2ec0*/  FSEL R60, R32, -INF , !P1 ;  /* 0xff800000203c7808 */ /* 0x000fe20004800000 */
[----:B------:R-:W-:Y:S01]  /*2ed0*/  BAR.SYNC.DEFER_BLOCKING 0x0 ;  /* 0x0000000000007b1d */ /* 0x000fe20000010000 */
[----:B------:R-:W-:Y:S02]  /*2ee0*/  ISETP.GE.AND P1, PT, R14, R56, PT ;  /* 0x000000380e00720c */ /* 0x000fe40003f26270 */
[----:B----4-:R-:W-:-:S02]  /*2ef0*/  FSEL R35, R28, -INF , !P2 ;  /* 0xff8000001c237808 */ /* 0x010fc40005000000 */
[----:B-1----:R-:W-:Y:S01]  /*2f00*/  FSEL R19, R17, -INF , !P3 ;  /* 0xff80000011137808 */ /* 0x002fe20005800000 */
[----:B------:R-:W1:Y:S01]  /*2f10*/  MUFU.TANH R5, R5 ;  /* 0x0000000500057308 */ /* 0x000e620000002400 */
[----:B------:R-:W-:Y:S02]  /*2f20*/  FSEL R41, R16, -INF , !P1 ;  /* 0xff80000010297808 */ /* 0x000fe40004800000 */
[C---:B------:R-:W-:Y:S02]  /*2f30*/  ISETP.GE.AND P2, PT, R13.reuse, R56, PT ;  /* 0x000000380d00720c */ /* 0x040fe40003f46270 */
[-C--:B------:R-:W-:Y:S02]  /*2f40*/  ISETP.GE.AND P3, PT, R14, R36.reuse, PT ;  /* 0x000000240e00720c */ /* 0x080fe40003f66270 */
[----:B------:R-:W-:Y:S02]  /*2f50*/  ISETP.GE.AND P1, PT, R13, R36, PT ;  /* 0x000000240d00720c */ /* 0x000fe40003f26270 */
[----:B------:R-:W-:-:S02]  /*2f60*/  FSEL R48, R48, -INF , !P0 ;  /* 0xff80000030307808 */ /* 0x000fc40004000000 */
[----:B------:R-:W-:Y:S02]  /*2f70*/  ISETP.GE.AND P0, PT, R12, R56, PT ;  /* 0x000000380c00720c */ /* 0x000fe40003f06270 */
[----:B-----5:R-:W-:Y:S02]  /*2f80*/  FSEL R18, R24, -INF , !P3 ;  /* 0xff80000018127808 */ /* 0x020fe40005800000 */
[----:B------:R-:W-:Y:S02]  /*2f90*/  FSEL R40, R40, -INF , !P2 ;  /* 0xff80000028287808 */ /* 0x000fe40005000000 */
[----:B------:R-:W-:Y:S02]  /*2fa0*/  FSEL R25, R25, -INF , !P1 ;  /* 0xff80000019197808 */ /* 0x000fe40004800000 */
[-C--:B------:R-:W-:Y:S02]  /*2fb0*/  ISETP.GE.AND P3, PT, R12, R36.reuse, PT ;  /* 0x000000240c00720c */ /* 0x080fe40003f66270 */
[----:B------:R-:W-:-:S02]  /*2fc0*/  ISETP.GE.AND P2, PT, R11, R36, PT ;  /* 0x000000240b00720c */ /* 0x000fc40003f46270 */
[----:B------:R-:W-:Y:S02]  /*2fd0*/  ISETP.GE.AND P1, PT, R10, R36, PT ;  /* 0x000000240a00720c */ /* 0x000fe40003f26270 */
[----:B------:R-:W-:Y:S02]  /*2fe0*/  FSEL R36, R9, -INF , !P0 ;  /* 0xff80000009247808 */ /* 0x000fe40004000000 */
[----:B------:R-:W-:Y:S02]  /*2ff0*/  ISETP.GE.AND P0, PT, R20, 0x2, PT ;  /* 0x000000021400780c */ /* 0x000fe40003f06270 */
[----:B------:R-:W-:Y:S02]  /*3000*/  FSEL R34, R34, -INF , !P5 ;  /* 0xff80000022227808 */ /* 0x000fe40006800000 */
[----:B------:R-:W-:Y:S02]  /*3010*/  FSEL R47, R47, -INF , !P4 ;  /* 0xff8000002f2f7808 */ /* 0x000fe40006000000 */
[----:B------:R-:W-:-:S02]  /*3020*/  ISETP.GE.AND P5, PT, R11, R56, PT ;  /* 0x000000380b00720c */ /* 0x000fc40003fa6270 */
[----:B------:R-:W-:Y:S02]  /*3030*/  ISETP.GE.AND P4, PT, R10, R56, PT ;  /* 0x000000380a00720c */ /* 0x000fe40003f86270 */
[----:B--2---:R-:W-:Y:S02]  /*3040*/  FSEL R24, R8, -INF , !P3 ;  /* 0xff80000008187808 */ /* 0x004fe40005800000 */
[----:B------:R-:W-:Y:S02]  /*3050*/  FSEL R16, R4, -INF , !P5 ;  /* 0xff80000004107808 */ /* 0x000fe40006800000 */
[----:B------:R-:W-:Y:S02]  /*3060*/  FSEL R26, R26, -INF , !P4 ;  /* 0xff8000001a1a7808 */ /* 0x000fe40006000000 */
[----:B---3--:R-:W-:Y:S02]  /*3070*/  FSEL R23, R23, -INF , !P2 ;  /* 0xff80000017177808 */ /* 0x008fe40005000000 */
[----:B-1----:R-:W-:Y:S01]  /*3080*/  FSEL R21, R5, -INF , !P1 ;  /* 0xff80000005157808 */ /* 0x002fe20004800000 */
[----:B------:R-:W-:Y:S05]  /*3090*/  @!P0 BRA `(.L_x_4119) ;  /* 0x0000052000008947 */ /* 0x000fea0003800000 */
[----:B------:R-:W-:Y:S05]  /*30a0*/  @P6 BRA `(.L_x_4120) ;  /* 0x000003b000006947 */ /* 0x000fea0003800000 */
[----:B------:R-:W1:Y:S01]  /*30b0*/  I2F.RP R10, R2 ;  /* 0x00000002000a7306 */ /* 0x000e620000209400 */
[----:B------:R-:W-:-:S02]  /*30c0*/  IADD3 R4, R0, -0x80, RZ ;  /* 0xffffff8000047810 */ /* 0x000fc40007ffe0ff */
[----:B------:R-:W-:Y:S02]  /*30d0*/  IADD3 R9, R0, -0x100, RZ ;  /* 0xffffff0000097810 */ /* 0x000fe40007ffe0ff */
[----:B------:R-:W-:Y:S02]  /*30e0*/  IABS R7, R4 ;  /* 0x0000000400077213 */ /* 0x000fe40000000000 */
[----:B------:R-:W-:Y:S02]  /*30f0*/  IABS R5, R9 ;  /* 0x0000000900057213 */ /* 0x000fe40000000000 */
[----:B------:R-:W-:Y:S02]  /*3100*/  LOP3.LUT R4, R4, c[0x0][0x2d0], RZ, 0x3c, !PT ;  /* 0x0000b40004047a12 */ /* 0x000fe400078e3cff */
[----:B------:R-:W-:Y:S02]  /*3110*/  LOP3.LUT R9, R9, c[0x0][0x2d0], RZ, 0x3c, !PT ;  /* 0x0000b40009097a12 */ /* 0x000fe400078e3cff */
[----:B------:R-:W-:-:S02]  /*3120*/  ISETP.GE.AND P3, PT, R4, RZ, PT ;  /* 0x000000ff0400720c */ /* 0x000fc40003f66270 */
        /* <DEDUP_REMOVED lines=51> */
.L_x_4120:
[----:B------:R-:W-:-:S04]  /*3460*/  ULEA UR6, -UR6, URZ, 0x7 ;  /* 0x0000003f06067291 */ /* 0x000fc8000f8e393f */
[----:B------:R-:W-:Y:S02]  /*3470*/  USHF.R.S32.HI UR4, URZ, 0x1f, UR6 ;  /* 0x0000001f3f047899 */ /* 0x000fe40008011406 */
[----:B------:R-:W-:-:S04]  /*3480*/  MOV R0, UR6 ;  /* 0x0000000600007c02 */ /* 0x000fc80008000f00 */
[----:B------:R-:W-:Y:S02]  /*3490*/  MOV R2, UR4 ;  /* 0x0000000400027c02 */ /* 0x000fe40008000f00 */
.L_x_4121:
        /* <DEDUP_REMOVED lines=15> */
[----:B------:R1:W-:Y:S04]  /*3590*/  LDGSTS.E.BYPASS.LTC128B.128 [R116+0x2000], [R6.64] ;  /* 0x0200000006747fae */ /* 0x0003e8000b901d4c */
[----:B------:R1:W-:Y:S04]  /*35a0*/  LDGSTS.E.BYPASS.LTC128B.128 [R116+0x2800], [R4.64] ;  /* 0x0280000004747fae */ /* 0x0003e8000b901d4c */
[----:B------:R-:W0:Y:S02]  /*35b0*/  LDGDEPBAR ;  /* 0x00000000000079af */ /* 0x000e240000000000 */
.L_x_4119:
[----:B------:R-:W-:Y:S02]  /*35c0*/  FMNMX.FTZ R0, R37, R52, !PT ;  /* 0x0000003425007209 */ /* 0x000fe40007810000 */
[----:B-1----:R-:W-:-:S02]  /*35d0*/  FMNMX.FTZ R4, R54, R39, !PT ;  /* 0x0000002736047209 */ /* 0x002fc40007810000 */
        /* <DEDUP_REMOVED lines=60> */
[----:B------:R-:W-:Y:S01]  /*39a0*/  SHF.L.U32 R106, R106, 0x1, RZ ;  /* 0x000000016a6a7819 */ /* 0x000fe200000006ff */
[----:B------:R-:W1:Y:S03]  /*39b0*/  SHFL.BFLY PT, R5, R0, 0x2, 0x1f ;  /* 0x0c401f0000057f89 */ /* 0x000e6600000e0000 */
[----:B------:R-:W-:Y:S01]  /*39c0*/  IADD3 R105, R3, R106, RZ ;  /* 0x0000006a03697210 */ /* 0x000fe20007ffe0ff */
[----:B------:R-:W-:Y:S04]  /*39d0*/  LDSM.16.MT88.4 R12, [R106+0x3400] ;  /* 0x003400006a0c783b */ /* 0x000fe80000004200 */
[----:B------:R-:W-:Y:S01]  /*39e0*/  LDSM.16.MT88.4 R8, [R105+0x3400] ;  /* 0x003400006908783b */ /* 0x000fe20000004200 */
[----:B-1----:R-:W-:-:S03]  /*39f0*/  FMNMX.FTZ R5, R0, R5, !PT ;  /* 0x0000000500057209 */ /* 0x002fc60007810000 */
        /* <DEDUP_REMOVED lines=10> */
[----:B------:R-:W2:Y:S01]  /*3aa0*/  LDSM.16.MT88.4 R76, [R106+0x3000] ;  /* 0x003000006a4c783b */ /* 0x000ea20000004200 */
[--C-:B------:R-:W-:Y:S01]  /*3ab0*/  FFMA.FTZ R53, R37, c[0x0][0x23c], -R27.reuse ;  /* 0x00008f0025357a23 */ /* 0x100fe2000001081b */
[----:B------:R-:W-:Y:S01]  /*3ac0*/  MUFU.EX2 R28, R28 ;  /* 0x0000001c001c7308 */ /* 0x000fe20000000800 */
[--C-:B------:R-:W-:Y:S02]  /*3ad0*/  FFMA.FTZ R52, R52, c[0x0][0x23c], -R27.reuse ;  /* 0x00008f0034347a23 */ /* 0x100fe4000001081b */
[--C-:B------:R-:W-:Y:S01]  /*3ae0*/  FFMA.FTZ R51, R51, c[0x0][0x23c], -R27.reuse ;  /* 0x00008f0033337a23 */ /* 0x100fe2000001081b */
[----:B-1----:R-:W-:Y:S01]  /*3af0*/  FMNMX.FTZ R0, R0, R4, !PT ;  /* 0x0000000400007209 */ /* 0x002fe20007810000 */
[--C-:B------:R-:W-:Y:S01]  /*3b00*/  FFMA.FTZ R37, R71, c[0x0][0x23c], -R27.reuse ;  /* 0x00008f0047257a23 */ /* 0x100fe2000001081b */
[----:B------:R-:W1:Y:S01]  /*3b10*/  LDSM.16.MT88.4 R4, [R105+0x3000] ;  /* 0x003000006904783b */ /* 0x000e620000004200 */
[--C-:B------:R-:W-:Y:S01]  /*3b20*/  FFMA.FTZ R30, R74, c[0x0][0x23c], -R27.reuse ;  /* 0x00008f004a1e7a23 */ /* 0x100fe2000001081b */
[C---:B------:R-:W-:Y:S01]  /*3b30*/  FSETP.NEU.FTZ.AND P1, PT, R0.reuse, -INF , PT ;  /* 0xff8000000000780b */ /* 0x040fe20003f3d000 */
[----:B------:R-:W-:Y:S01]  /*3b40*/  FMUL.FTZ R22, R0, c[0x0][0x23c] ;  /* 0x00008f0000167a20 */ /* 0x000fe20000410000 */
[----:B------:R-:W-:Y:S01]  /*3b50*/  MUFU.EX2 R53, R53 ;  /* 0x0000003500357308 */ /* 0x000fe20000000800 */
[----:B------:R-:W-:-:S02]  /*3b60*/  FFMA.FTZ R29, R75, c[0x0][0x23c], -R27 ;  /* 0x00008f004b1d7a23 */ /* 0x000fc4000001081b */
[--C-:B------:R-:W-:Y:S01]  /*3b70*/  FFMA.FTZ R65, R65, c[0x0][0x23c], -R27.reuse ;  /* 0x00008f0041417a23 */ /* 0x100fe2000001081b */
[----:B------:R-:W-:Y:S01]  /*3b80*/  FSEL R22, R22, RZ, P1 ;  /* 0x000000ff16167208 */ /* 0x000fe20000800000 */
[--C-:B------:R-:W-:Y:S02]  /*3b90*/  FFMA.FTZ R50, R50, c[0x0][0x23c], -R27.reuse ;  /* 0x00008f0032327a23 */ /* 0x100fe4000001081b */
[----:B------:R-:W-:Y:S01]  /*3ba0*/  FFMA.FTZ R43, R43, c[0x0][0x23c], -R27 ;  /* 0x00008f002b2b7a23 */ /* 0x000fe2000001081b */
        /* <DEDUP_REMOVED lines=11> */
[----:B---3--:R-:W-:Y:S01]  /*3c60*/  F2FP.BF16.PACK_AB R68, R52, R53 ;  /* 0x000000353444723e */ /* 0x008fe200000010ff */
[----:B------:R-:W-:-:S02]  /*3c70*/  FFMA.FTZ R42, R42, c[0x0][0x23c], -R27 ;  /* 0x00008f002a2a7a23 */ /* 0x000fc4000001081b */
[--C-:B------:R-:W-:Y:S02]  /*3c80*/  FFMA.FTZ R49, R49, c[0x0][0x23c], -R22.reuse ;  /* 0x00008f0031317a23 */ /* 0x100fe40000010816 */
[--C-:B------:R-:W-:Y:S02]  /*3c90*/  FFMA.FTZ R58, R58, c[0x0][0x23c], -R22.reuse ;  /* 0x00008f003a3a7a23 */ /* 0x100fe40000010816 */
[----:B------:R-:W-:Y:S01]  /*3ca0*/  MUFU.EX2 R54, R54 ;  /* 0x0000003600367308 */ /* 0x000fe20000000800 */
[--C-:B------:R-:W-:Y:S02]  /*3cb0*/  FFMA.FTZ R57, R57, c[0x0][0x23c], -R22.reuse ;  /* 0x00008f0039397a23 */ /* 0x100fe40000010816 */
[----:B------:R-:W-:Y:S02]  /*3cc0*/  FFMA.FTZ R55, R55, c[0x0][0x23c], -R22 ;  /* 0x00008f0037377a23 */ /* 0x000fe40000010816 */
[--C-:B------:R-:W-:Y:S02]  /*3cd0*/  FFMA.FTZ R88, R88, c[0x0][0x23c], -R27.reuse ;  /* 0x00008f0058587a23 */ /* 0x100fe4000001081b */
[--C-:B------:R-:W-:Y:S01]  /*3ce0*/  FFMA.FTZ R85, R85, c[0x0][0x23c], -R27.reuse ;  /* 0x00008f0055557a23 */ /* 0x100fe2000001081b */
[----:B------:R-:W3:Y:S01]  /*3cf0*/  MUFU.EX2 R56, R56 ;  /* 0x0000003800387308 */ /* 0x000ee20000000800 */
[----:B----4-:R-:W-:Y:S01]  /*3d00*/  F2FP.BF16.PACK_AB R70, R37, R51 ;  /* 0x000000332546723e */ /* 0x010fe200000010ff */
        /* <DEDUP_REMOVED lines=8> */
[----:B------:R-:W4:Y:S01]  /*3d90*/  MUFU.EX2 R38, R38 ;  /* 0x0000002600267308 */ /* 0x000f220000000800 */
[----:B---3--:R-:W-:Y:S01]  /*3da0*/  F2FP.BF16.PACK_AB R69, R56, R54 ;  /* 0x000000363845723e */ /* 0x008fe200000010ff */
[----:B------:R-:W-:-:S02]  /*3db0*/  FFMA.FTZ R97, R97, c[0x0][0x23c], -R27 ;  /* 0x00008f0061617a23 */ /* 0x000fc4000001081b */
[--C-:B------:R-:W-:Y:S02]  /*3dc0*/  FFMA.FTZ R96, R96, c[0x0][0x23c], -R27.reuse ;  /* 0x00008f0060607a23 */ /* 0x100fe4000001081b */
[----:B------:R-:W-:Y:S02]  /*3dd0*/  FFMA.FTZ R94, R94, c[0x0][0x23c], -R27 ;  /* 0x00008f005e5e7a23 */ /* 0x000fe4000001081b */
[----:B------:R-:W-:Y:S01]  /*3de0*/  MUFU.EX2 R30, R30 ;  /* 0x0000001e001e7308 */ /* 0x000fe20000000800 */
[--C-:B------:R-:W-:Y:S02]  /*3df0*/  FFMA.FTZ R95, R95, c[0x0][0x23c], -R22.reuse ;  /* 0x00008f005f5f7a23 */ /* 0x100fe40000010816 */
[--C-:B------:R-:W-:Y:S02]  /*3e00*/  FFMA.FTZ R98, R98, c[0x0][0x23c], -R22.reuse ;  /* 0x00008f0062627a23 */ /* 0x100fe40000010816 */
[--C-:B------:R-:W-:Y:S02]  /*3e10*/  FFMA.FTZ R92, R92, c[0x0][0x23c], -R22.reuse ;  /* 0x00008f005c5c7a23 */ /* 0x100fe40000010816 */
[----:B------:R-:W-:Y:S01]  /*3e20*/  FFMA.FTZ R91, R91, c[0x0][0x23c], -R22 ;  /* 0x00008f005b5b7a23 */ /* 0x000fe20000010816 */
[----:B----4-:R-:W-:Y:S01]  /*3e30*/  F2FP.BF16.PACK_AB R71, R38, R39 ;  /* 0x000000272647723e */ /* 0x010fe200000010ff */
[----:B------:R-:W3:Y:S01]  /*3e40*/  MUFU.EX2 R29, R29 ;  /* 0x0000001d001d7308 */ /* 0x000ee20000000800 */
[----:B------:R-:W-:-:S02]  /*3e50*/  FADD.FTZ R52, R53, R52 ;  /* 0x0000003435347221 */ /* 0x000fc40000010000 */
[----:B------:R-:W-:Y:S02]  /*3e60*/  FADD.FTZ R54, R54, R56 ;  /* 0x0000003836367221 */ /* 0x000fe40000010000 */
[----:B------:R-:W-:Y:S01]  /*3e70*/  FFMA.FTZ R113, R59, c[0x0][0x23c], -R22 ;  /* 0x00008f003b717a23 */ /* 0x000fe20000010816 */
[C---:B--2---:R-:W-:Y:S01]  /*3e80*/  HMMA.16816.F32.BF16 R80, R68.reuse, R76, RZ ;  /* 0x0000004c4450723c */ /* 0x044fe200000418ff */
[----:B------:R-:W-:Y:S01]  /*3e90*/  FADD.FTZ R51, R51, R52 ;  /* 0x0000003433337221 */ /* 0x000fe20000010000 */
[----:B------:R-:W-:Y:S01]  /*3ea0*/  MUFU.EX2 R17, R17 ;  /* 0x0000001100117308 */ /* 0x000fe20000000800 */
[----:B------:R-:W-:Y:S02]  /*3eb0*/  FADD.FTZ R54, R39, R54 ;  /* 0x0000003627367221 */ /* 0x000fe40000010000 */
[----:B------:R-:W-:Y:S02]  /*3ec0*/  FFMA.FTZ R59, R45, c[0x0][0x23c], -R22 ;  /* 0x00008f002d3b7a23 */ /* 0x000fe40000010816 */
[--C-:B------:R-:W-:Y:S01]  /*3ed0*/  FFMA.FTZ R64, R64, c[0x0][0x23c], -R27.reuse ;  /* 0x00008f0040407a23 */ /* 0x100fe2000001081b */
[----:B------:R-:W-:Y:S01]  /*3ee0*/  HMMA.16816.F32.BF16 R76, R68, R78, RZ ;  /* 0x0000004e444c723c */ /* 0x000fe200000418ff */
[--C-:B------:R-:W-:Y:S01]  /*3ef0*/  FFMA.FTZ R63, R63, c[0x0][0x23c], -R27.reuse ;  /* 0x00008f003f3f7a23 */ /* 0x100fe2000001081b */
[----:B------:R-:W2:Y:S01]  /*3f00*/  MUFU.EX2 R32, R32 ;  /* 0x0000002000207308 */ /* 0x000ea20000000800 */
[----:B------:R-:W-:-:S02]  /*3f10*/  FFMA.FTZ R62, R62, c[0x0][0x23c], -R27 ;  /* 0x00008f003e3e7a23 */ /* 0x000fc4000001081b */
[----:B------:R-:W-:Y:S02]  /*3f20*/  FFMA.FTZ R61, R61, c[0x0][0x23c], -R27 ;  /* 0x00008f003d3d7a23 */ /* 0x000fe4000001081b */
[--C-:B------:R-:W-:Y:S01]  /*3f30*/  FFMA.FTZ R46, R46, c[0x0][0x23c], -R22.reuse ;  /* 0x00008f002e2e7a23 */ /* 0x100fe20000010816 */
[C---:B-1----:R-:W-:Y:S01]  /*3f40*/  HMMA.16816.F32.BF16 R72, R68.reuse, R4, RZ ;  /* 0x000000044448723c */ /* 0x042fe200000418ff */
[----:B------:R-:W-:Y:S01]  /*3f50*/  FFMA.FTZ R45, R44, c[0x0][0x23c], -R22 ;  /* 0x00008f002c2d7a23 */ /* 0x000fe20000010816 */
[----:B------:R-:W1:Y:S01]  /*3f60*/  MUFU.EX2 R31, R31 ;  /* 0x0000001f001f7308 */ /* 0x000e620000000800 */
[----:B------:R-:W-:Y:S02]  /*3f70*/  FADD.FTZ R51, R37, R51 ;  /* 0x0000003325337221 */ /* 0x000fe40000010000 */
[----:B------:R-:W-:Y:S02]  /*3f80*/  FADD.FTZ R38, R38, R54 ;  /* 0x0000003626267221 */ /* 0x000fe40000010000 */
[----:B---3--:R-:W-:Y:S01]  /*3f90*/  F2FP.BF16.PACK_AB R4, R29, R30 ;  /* 0x0000001e1d04723e */ /* 0x008fe200000010ff */
[----:B------:R-:W-:Y:S01]  /*3fa0*/  HMMA.16816.F32.BF16 R68, R68, R6, RZ ;  /* 0x000000064444723c */ /* 0x000fe200000418ff */
[----:B------:R-:W-:Y:S01]  /*3fb0*/  FADD.FTZ R51, R30, R51 ;  /* 0x000000331e337221 */ /* 0x000fe20000010000 */
[----:B------:R-:W-:Y:S01]  /*3fc0*/  MUFU.EX2 R33, R33 ;  /* 0x0000002100217308 */ /* 0x000fe20000000800 */
[----:B--2---:R-:W-:-:S02]  /*3fd0*/  FADD.FTZ R38, R32, R38 ;  /* 0x0000002620267221 */ /* 0x004fc40000010000 */
[----:B------:R-:W-:Y:S02]  /*3fe0*/  FADD.FTZ R51, R29, R51 ;  /* 0x000000331d337221 */ /* 0x000fe40000010000 */
[----:B------:R-:W-:Y:S01]  /*3ff0*/  F2FP.BF16.PACK_AB R6, R17, R28 ;  /* 0x0000001c1106723e */ /* 0x000fe200000010ff */
[----:B------:R-:W-:Y:S02]  /*4000*/  FFMA.FTZ R60, R60, c[0x0][0x23c], -R27 ;  /* 0x00008f003c3c7a23 */ /* 0x000fe4000001081b */
[----:B------:R-:W2:Y:S01]  /*4010*/  MUFU.EX2 R3, R3 ;  /* 0x0000000300037308 */ /* 0x000ea20000000800 */
[C---:B-1----:R-:W-:Y:S01]  /*4020*/  F2FP.BF16.PACK_AB R5, R31.reuse, R32 ;  /* 0x000000201f05723e */ /* 0x042fe200000010ff */
[----:B------:R-:W-:Y:S02]  /*4030*/  FADD.FTZ R38, R31, R38 ;  /* 0x000000261f267221 */ /* 0x000fe40000010000 */
[----:B------:R-:W-:Y:S02]  /*4040*/  FADD.FTZ R28, R28, R51 ;  /* 0x000000331c1c7221 */ /* 0x000fe40000010000 */
[----:B------:R-:W-:-:S02]  /*4050*/  FFMA.FTZ R44, R48, c[0x0][0x23c], -R27 ;  /* 0x00008f00302c7a23 */ /* 0x000fc4000001081b */
[----:B------:R-:W-:Y:S01]  /*4060*/  MUFU.EX2 R65, R65 ;  /* 0x0000004100417308 */ /* 0x000fe20000000800 */
[----:B------:R-:W-:Y:S02]  /*4070*/  FADD.FTZ R28, R17, R28 ;  /* 0x0000001c111c7221 */ /* 0x000fe40000010000 */
[--C-:B------:R-:W-:Y:S02]  /*4080*/  FFMA.FTZ R47, R47, c[0x0][0x23c], -R27.reuse ;  /* 0x00008f002f2f7a23 */ /* 0x100fe4000001081b */
[----:B------:R-:W-:Y:S02]  /*4090*/  FFMA.FTZ R41, R41, c[0x0][0x23c], -R27 ;  /* 0x00008f0029297a23 */ /* 0x000fe4000001081b */
[----:B------:R-:W-:Y:S01]  /*40a0*/  FFMA.FTZ R35, R35, c[0x0][0x23c], -R22 ;  /* 0x00008f0023237a23 */ /* 0x000fe20000010816 */
[----:B--2---:R-:W-:Y:S01]  /*40b0*/  F2FP.BF16.PACK_AB R7, R3, R33 ;  /* 0x000000210307723e */ /* 0x004fe200000010ff */
[----:B------:R-:W1:Y:S01]  /*40c0*/  MUFU.EX2 R50, R50 ;  /* 0x0000003200327308 */ /* 0x000e620000000800 */
[----:B------:R-:W-:-:S02]  /*40d0*/  FADD.FTZ R33, R33, R38 ;  /* 0x0000002621217221 */ /* 0x000fc40000010000 */
[--C-:B------:R-:W-:Y:S02]  /*40e0*/  FFMA.FTZ R34, R34, c[0x0][0x23c], -R22.reuse ;  /* 0x00008f0022227a23 */ /* 0x100fe40000010816 */
        /* <DEDUP_REMOVED lines=8> */
[----:B------:R-:W2:Y:S01]  /*4170*/  LDSM.16.MT88.4 R8, [R105+0x3800] ;  /* 0x003800006908783b */ /* 0x000ea20000004200 */
[----:B------:R-:W3:Y:S01]  /*4180*/  MUFU.EX2 R42, R42 ;  /* 0x0000002a002a7308 */ /* 0x000ee20000000800 */
[----:B------:R-:W-:-:S02]  /*4190*/  FFMA.FTZ R25, R25, c[0x0][0x23c], -R22 ;  /* 0x00008f0019197a23 */ /* 0x000fc40000010816 */
[--C-:B------:R-:W-:Y:S02]  /*41a0*/  FFMA.FTZ R36, R36, c[0x0][0x23c], -R27.reuse ;  /* 0x00008f0024247a23 */ /* 0x100fe4000001081b */
[----:B------:R-:W-:Y:S01]  /*41b0*/  FFMA.FTZ R127, R26, c[0x0][0x23c], -R27 ;  /* 0x00008f001a7f7a23 */ /* 0x000fe2000001081b */
[----:B------:R-:W-:Y:S01]  /*41c0*/  HMMA.16816.F32.BF16 R80, R4, R12, R80 ;  /* 0x0000000c0450723c */ /* 0x000fe20000041850 */
[--C-:B------:R-:W-:Y:S01]  /*41d0*/  FFMA.FTZ R24, R24, c[0x0][0x23c], -R22.reuse ;  /* 0x00008f0018187a23 */ /* 0x100fe20000010816 */
[----:B------:R-:W4:Y:S01]  /*41e0*/  MUFU.EX2 R49, R49 ;  /* 0x0000003100317308 */ /* 0x000f220000000800 */
[--C-:B------:R-:W-:Y:S02]  /*41f0*/  FFMA.FTZ R23, R23, c[0x0][0x23c], -R22.reuse ;  /* 0x00008f0017177a23 */ /* 0x100fe40000010816 */
[----:B------:R-:W-:-:S03]  /*4200*/  FFMA.FTZ R126, R21, c[0x0][0x23c], -R22 ;  /* 0x00008f00157e7a23 */ /* 0x000fc60000010816 */
[----:B------:R-:W-:Y:S01]  /*4210*/  HMMA.16816.F32.BF16 R76, R4, R14, R76 ;  /* 0x0000000e044c723c */ /* 0x000fe2000004184c */
[----:B------:R-:W5:Y:S01]  /*4220*/  LDSM.16.MT88.4 R12, [R106+0x3800] ;  /* 0x003800006a0c783b */ /* 0x000f620000004200 */
[----:B------:R-:W2:Y:S05]  /*4230*/  MUFU.EX2 R58, R58 ;  /* 0x0000003a003a7308 */ /* 0x000eaa0000000800 */
[----:B-1----:R-:W-:Y:S01]  /*4240*/  F2FP.BF16.PACK_AB R4, R50, R65 ;  /* 0x000000413204723e */ /* 0x002fe200000010ff */
[----:B------:R-:W-:Y:S01]  /*4250*/  FADD.FTZ R65, R65, R28 ;  /* 0x0000001c41417221 */ /* 0x000fe20000010000 */
[----:B---3--:R-:W-:Y:S01]  /*4260*/  F2FP.BF16.PACK_AB R6, R42, R43 ;  /* 0x0000002b2a06723e */ /* 0x008fe200000010ff */
[----:B------:R-:W-:Y:S01]  /*4270*/  MUFU.EX2 R57, R57 ;  /* 0x0000003900397308 */ /* 0x000fe20000000800 */
[----:B----4-:R-:W-:-:S02]  /*4280*/  FADD.FTZ R33, R49, R33 ;  /* 0x0000002131217221 */ /* 0x010fc40000010000 */
[----:B------:R-:W-:-:S04]  /*4290*/  FADD.FTZ R65, R50, R65 ;  /* 0x0000004132417221 */ /* 0x000fc80000010000 */
[----:B------:R-:W-:Y:S01]  /*42a0*/  FADD.FTZ R65, R43, R65 ;  /* 0x000000412b417221 */ /* 0x000fe20000010000 */
[----:B------:R-:W1:Y:S01]  /*42b0*/  MUFU.EX2 R55, R55 ;  /* 0x0000003700377308 */ /* 0x000e620000000800 */
[C---:B--2---:R-:W-:Y:S01]  /*42c0*/  F2FP.BF16.PACK_AB R5, R58.reuse, R49 ;  /* 0x000000313a05723e */ /* 0x044fe200000010ff */
[----:B------:R-:W-:Y:S02]  /*42d0*/  FADD.FTZ R33, R58, R33 ;  /* 0x000000213a217221 */ /* 0x000fe40000010000 */
[----:B------:R-:W-:-:S04]  /*42e0*/  FADD.FTZ R42, R42, R65 ;  /* 0x000000412a2a7221 */ /* 0x000fc80000010000 */
[----:B------:R-:W2:Y:S01]  /*42f0*/  MUFU.EX2 R88, R88 ;  /* 0x0000005800587308 */ /* 0x000ea20000000800 */
[----:B-1----:R-:W-:-:S07]  /*4300*/  F2FP.BF16.PACK_AB R7, R55, R57 ;  /* 0x000000393707723e */ /* 0x002fce00000010ff */
[----:B------:R-:W1:Y:S01]  /*4310*/  MUFU.EX2 R85, R85 ;  /* 0x0000005500557308 */ /* 0x000e620000000800 */
[----:B------:R-:W-:-:S04]  /*4320*/  FADD.FTZ R57, R57, R33 ;  /* 0x0000002139397221 */ /* 0x000fc80000010000 */
[----:B------:R-:W-:Y:S01]  /*4330*/  FADD.FTZ R57, R55, R57 ;  /* 0x0000003937397221 */ /* 0x000fe20000010000 */
[C---:B------:R-:W-:Y:S01]  /*4340*/  HMMA.16816.F32.BF16 R72, R4.reuse, R8, R72 ;  /* 0x000000080448723c */ /* 0x040fe20000041848 */
[----:B--2---:R-:W-:Y:S01]  /*4350*/  FADD.FTZ R42, R88, R42 ;  /* 0x0000002a582a7221 */ /* 0x004fe20000010000 */
[----:B------:R-:W-:Y:S06]  /*4360*/  MUFU.EX2 R84, R84 ;  /* 0x0000005400547308 */ /* 0x000fec0000000800 */
[----:B------:R-:W-:Y:S01]  /*4370*/  HMMA.16816.F32.BF16 R68, R4, R10, R68 ;  /* 0x0000000a0444723c */ /* 0x000fe20000041844 */
[----:B------:R-:W2:Y:S01]  /*4380*/  LDSM.16.MT88.4 R8, [R105+0x3c00] ;  /* 0x003c00006908783b */ /* 0x000ea20000004200 */
[----:B------:R-:W3:Y:S01]  /*4390*/  MUFU.EX2 R66, R66 ;  /* 0x0000004200427308 */ /* 0x000ee20000000800 */
[----:B-1----:R-:W-:-:S05]  /*43a0*/  FADD.FTZ R42, R85, R42 ;  /* 0x0000002a552a7221 */ /* 0x002fca0000010000 */
[C---:B-----5:R-:W-:Y:S02]  /*43b0*/  HMMA.16816.F32.BF16 R80, R4.reuse, R12, R80 ;  /* 0x0000000c0450723c */ /* 0x060fe40000041850 */
[----:B------:R-:W1:Y:S06]  /*43c0*/  MUFU.EX2 R67, R67 ;  /* 0x0000004300437308 */ /* 0x000e6c0000000800 */
[----:B------:R-:W-:Y:S01]  /*43d0*/  HMMA.16816.F32.BF16 R76, R4, R14, R76 ;  /* 0x0000000e044c723c */ /* 0x000fe2000004184c */
[----:B------:R-:W4:Y:S01]  /*43e0*/  LDSM.16.MT88.4 R12, [R106+0x3c00] ;  /* 0x003c00006a0c783b */ /* 0x000f220000004200 */
[----:B------:R-:W5:Y:S05]  /*43f0*/  MUFU.EX2 R93, R93 ;  /* 0x0000005d005d7308 */ /* 0x000f6a0000000800 */
[----:B------:R-:W-:-:S02]  /*4400*/  F2FP.BF16.PACK_AB R4, R85, R88 ;  /* 0x000000585504723e */ /* 0x000fc400000010ff */
[----:B---3--:R-:W-:Y:S01]  /*4410*/  F2FP.BF16.PACK_AB R6, R66, R84 ;  /* 0x000000544206723e */ /* 0x008fe200000010ff */
[----:B------:R-:W3:Y:S01]  /*4420*/  MUFU.EX2 R90, R90 ;  /* 0x0000005a005a7308 */ /* 0x000ee20000000800 */
[----:B-1----:R-:W-:Y:S02]  /*4430*/  FADD.FTZ R57, R67, R57 ;  /* 0x0000003943397221 */ /* 0x002fe40000010000 */
[----:B------:R-:W-:-:S04]  /*4440*/  FADD.FTZ R84, R84, R42 ;  /* 0x0000002a54547221 */ /* 0x000fc80000010000 */
[----:B------:R-:W-:Y:S01]  /*4450*/  FADD.FTZ R84, R66, R84 ;  /* 0x0000005442547221 */ /* 0x000fe20000010000 */
[----:B------:R-:W1:Y:S01]  /*4460*/  MUFU.EX2 R89, R89 ;  /* 0x0000005900597308 */ /* 0x000e620000000800 */
[C---:B-----5:R-:W-:Y:S01]  /*4470*/  F2FP.BF16.PACK_AB R5, R93.reuse, R67 ;  /* 0x000000435d05723e */ /* 0x060fe200000010ff */
[----:B------:R-:W-:-:S06]  /*4480*/  FADD.FTZ R93, R93, R57 ;  /* 0x000000395d5d7221 */ /* 0x000fcc0000010000 */
[----:B------:R-:W-:Y:S01]  /*4490*/  MUFU.EX2 R99, R99 ;  /* 0x0000006300637308 */ /* 0x000fe20000000800 */
[----:B---3--:R-:W-:Y:S01]  /*44a0*/  FADD.FTZ R93, R90, R93 ;  /* 0x0000005d5a5d7221 */ /* 0x008fe20000010000 */
[----:B-1----:R-:W-:-:S06]  /*44b0*/  F2FP.BF16.PACK_AB R7, R89, R90 ;  /* 0x0000005a5907723e */ /* 0x002fcc00000010ff */
[----:B------:R-:W1:Y:S01]  /*44c0*/  MUFU.EX2 R97, R97 ;  /* 0x0000006100617308 */ /* 0x000e620000000800 */
[----:B------:R-:W-:Y:S01]  /*44d0*/  FADD.FTZ R89, R89, R93 ;  /* 0x0000005d59597221 */ /* 0x000fe20000010000 */
[C---:B--2---:R-:W-:Y:S06]  /*44e0*/  HMMA.16816.F32.BF16 R72, R4.reuse, R8, R72 ;  /* 0x000000080448723c */ /* 0x044fec0000041848 */
[----:B------:R-:W-:Y:S02]  /*44f0*/  MUFU.EX2 R96, R96 ;  /* 0x0000006000607308 */ /* 0x000fe40000000800 */
[C---:B------:R-:W-:Y:S01]  /*4500*/  HMMA.16816.F32.BF16 R68, R4.reuse, R10, R68 ;  /* 0x0000000a0444723c */ /* 0x040fe20000041844 */
[----:B------:R-:W2:Y:S05]  /*4510*/  LDSM.16.MT88.4 R8, [R105+0x4000] ;  /* 0x004000006908783b */ /* 0x000eaa0000004200 */
[----:B------:R-:W3:Y:S02]  /*4520*/  MUFU.EX2 R94, R94 ;  /* 0x0000005e005e7308 */ /* 0x000ee40000000800 */
[C---:B----4-:R-:W-:Y:S06]  /*4530*/  HMMA.16816.F32.BF16 R80, R4.reuse, R12, R80 ;  /* 0x0000000c0450723c */ /* 0x050fec0000041850 */
[----:B------:R-:W4:Y:S02]  /*4540*/  MUFU.EX2 R95, R95 ;  /* 0x0000005f005f7308 */ /* 0x000f240000000800 */
[----:B------:R-:W-:Y:S01]  /*4550*/  HMMA.16816.F32.BF16 R76, R4, R14, R76 ;  /* 0x0000000e044c723c */ /* 0x000fe2000004184c */
[----:B------:R-:W5:Y:S05]  /*4560*/  LDSM.16.MT88.4 R12, [R106+0x4000] ;  /* 0x004000006a0c783b */ /* 0x000f6a0000004200 */
[----:B------:R-:W2:Y:S01]  /*4570*/  MUFU.EX2 R98, R98 ;  /* 0x0000006200627308 */ /* 0x000ea20000000800 */
[----:B-1----:R-:W-:Y:S01]  /*4580*/  F2FP.BF16.PACK_AB R4, R97, R99 ;  /* 0x000000636104723e */ /* 0x002fe200000010ff */
[----:B------:R-:W-:Y:S01]  /*4590*/  FADD.FTZ R99, R99, R84 ;  /* 0x0000005463637221 */ /* 0x000fe20000010000 */
[----:B---3--:R-:W-:-:S05]  /*45a0*/  F2FP.BF16.PACK_AB R6, R94, R96 ;  /* 0x000000605e06723e */ /* 0x008fca00000010ff */
[----:B------:R-:W1:Y:S01]  /*45b0*/  MUFU.EX2 R92, R92 ;  /* 0x0000005c005c7308 */ /* 0x000e620000000800 */
[----:B----4-:R-:W-:Y:S02]  /*45c0*/  FADD.FTZ R89, R95, R89 ;  /* 0x000000595f597221 */ /* 0x010fe40000010000 */
[----:B------:R-:W-:-:S04]  /*45d0*/  FADD.FTZ R99, R97, R99 ;  /* 0x0000006361637221 */ /* 0x000fc80000010000 */
[----:B------:R-:W-:Y:S01]  /*45e0*/  FADD.FTZ R96, R96, R99 ;  /* 0x0000006360607221 */ /* 0x000fe20000010000 */
[----:B------:R-:W3:Y:S01]  /*45f0*/  MUFU.EX2 R91, R91 ;  /* 0x0000005b005b7308 */ /* 0x000ee20000000800 */
[C---:B--2---:R-:W-:Y:S01]  /*4600*/  F2FP.BF16.PACK_AB R5, R98.reuse, R95 ;  /* 0x0000005f6205723e */ /* 0x044fe200000010ff */
[----:B------:R-:W-:Y:S02]  /*4610*/  FADD.FTZ R98, R98, R89 ;  /* 0x0000005962627221 */ /* 0x000fe40000010000 */
[----:B------:R-:W-:-:S04]  /*4620*/  FADD.FTZ R96, R94, R96 ;  /* 0x000000605e607221 */ /* 0x000fc80000010000 */
        /* <DEDUP_REMOVED lines=10> */
[C---:B-----5:R-:W-:Y:S06]  /*46d0*/  HMMA.16816.F32.BF16 R80, R4.reuse, R12, R80 ;  /* 0x0000000c0450723c */ /* 0x060fec0000041850 */
[----:B------:R-:W-:Y:S02]  /*46e0*/  MUFU.EX2 R113, R113 ;  /* 0x0000007100717308 */ /* 0x000fe40000000800 */
[----:B------:R-:W-:Y:S01]  /*46f0*/  HMMA.16816.F32.BF16 R76, R4, R14, R76 ;  /* 0x0000000e044c723c */ /* 0x000fe2000004184c */
[----:B------:R-:W4:Y:S05]  /*4700*/  LDSM.16.MT88.4 R12, [R105+0x4400] ;  /* 0x00440000690c783b */ /* 0x000f2a0000004200 */
[----:B------:R-:W5:Y:S01]  /*4710*/  MUFU.EX2 R46, R46 ;  /* 0x0000002e002e7308 */ /* 0x000f620000000800 */
[----:B-1----:R-:W-:Y:S01]  /*4720*/  F2FP.BF16.PACK_AB R4, R63, R64 ;  /* 0x000000403f04723e */ /* 0x002fe200000010ff */
[----:B------:R-:W-:Y:S01]  /*4730*/  FADD.FTZ R64, R64, R96 ;  /* 0x0000006040407221 */ /* 0x000fe20000010000 */
[----:B---3--:R-:W-:-:S05]  /*4740*/  F2FP.BF16.PACK_AB R6, R61, R62 ;  /* 0x0000003e3d06723e */ /* 0x008fca00000010ff */
[----:B------:R-:W-:Y:S01]  /*4750*/  MUFU.EX2 R59, R59 ;  /* 0x0000003b003b7308 */ /* 0x000fe20000000800 */
[----:B------:R-:W-:-:S04]  /*4760*/  FADD.FTZ R64, R63, R64 ;  /* 0x000000403f407221 */ /* 0x000fc80000010000 */
[----:B------:R-:W-:-:S03]  /*4770*/  FADD.FTZ R62, R62, R64 ;  /* 0x000000403e3e7221 */ /* 0x000fc60000010000 */
[----:B------:R-:W1:Y:S01]  /*4780*/  MUFU.EX2 R45, R45 ;  /* 0x0000002d002d7308 */ /* 0x000e620000000800 */
[C---:B-----5:R-:W-:Y:S01]  /*4790*/  F2FP.BF16.PACK_AB R5, R46.reuse, R113 ;  /* 0x000000712e05723e */ /* 0x060fe200000010ff */
[----:B------:R-:W-:Y:S02]  /*47a0*/  FADD.FTZ R113, R113, R98 ;  /* 0x0000006271717221 */ /* 0x000fe40000010000 */
[----:B------:R-:W-:Y:S02]  /*47b0*/  FADD.FTZ R62, R61, R62 ;  /* 0x0000003e3d3e7221 */ /* 0x000fe40000010000 */
[----:B------:R-:W-:Y:S02]  /*47c0*/  FADD.FTZ R113, R46, R113 ;  /* 0x000000712e717221 */ /* 0x000fe40000010000 */
[----:B------:R-:W-:Y:S01]  /*47d0*/  MUFU.EX2 R30, R19 ;  /* 0x00000013001e7308 */ /* 0x000fe20000000800 */
[----:B-1----:R-:W-:-:S07]  /*47e0*/  F2FP.BF16.PACK_AB R7, R45, R59 ;  /* 0x0000003b2d07723e */ /* 0x002fce00000010ff */
[----:B------:R-:W1:Y:S01]  /*47f0*/  MUFU.EX2 R29, R18 ;  /* 0x00000012001d7308 */ /* 0x000e620000000800 */
[----:B------:R-:W-:-:S04]  /*4800*/  FADD.FTZ R59, R59, R113 ;  /* 0x000000713b3b7221 */ /* 0x000fc80000010000 */
[----:B------:R-:W-:Y:S01]  /*4810*/  FADD.FTZ R59, R45, R59 ;  /* 0x0000003b2d3b7221 */ /* 0x000fe20000010000 */
[C---:B--2---:R-:W-:Y:S02]  /*4820*/  HMMA.16816.F32.BF16 R80, R4.reuse, R8, R80 ;  /* 0x000000080450723c */ /* 0x044fe40000041850 */
[----:B------:R2:W-:Y:S06]  /*4830*/  MUFU.EX2 R3, R16 ;  /* 0x0000001000037308 */ /* 0x0005ec0000000800 */
[C---:B------:R-:W-:Y:S01]  /*4840*/  HMMA.16816.F32.BF16 R76, R4.reuse, R10, R76 ;  /* 0x0000000a044c723c */ /* 0x040fe2000004184c */
[----:B------:R-:W3:Y:S01]  /*4850*/  LDSM.16.MT88.4 R8, [R106+0x4800] ;  /* 0x004800006a08783b */ /* 0x000ee20000004200 */
[----:B------:R-:W-:Y:S06]  /*4860*/  MUFU.EX2 R60, R60 ;  /* 0x0000003c003c7308 */ /* 0x000fec0000000800 */
[C---:B----4-:R-:W-:Y:S02]  /*4870*/  HMMA.16816.F32.BF16 R72, R4.reuse, R12, R72 ;  /* 0x0000000c0448723c */ /* 0x050fe40000041848 */
[----:B------:R-:W4:Y:S01]  /*4880*/  MUFU.EX2 R44, R44 ;  /* 0x0000002c002c7308 */ /* 0x000f220000000800 */
[----:B--2---:R-:W2:Y:S05]  /*4890*/  LDSM.16.MT88.4 R16, [R105+0x4800] ;  /* 0x004800006910783b */ /* 0x004eaa0000004200 */
[----:B------:R-:W-:Y:S01]  /*48a0*/  HMMA.16816.F32.BF16 R68, R4, R14, R68 ;  /* 0x0000000e0444723c */ /* 0x000fe20000041844 */
[----:B------:R-:W5:Y:S01]  /*48b0*/  LDSM.16.MT88.4 R12, [R106+0x4c00] ;  /* 0x004c00006a0c783b */ /* 0x000f620000004200 */
[----:B------:R-:W-:Y:S05]  /*48c0*/  MUFU.EX2 R47, R47 ;  /* 0x0000002f002f7308 */ /* 0x000fea0000000800 */
[----:B-1----:R-:W-:-:S03]  /*48d0*/  F2FP.BF16.PACK_AB R7, R29, R30 ;  /* 0x0000001e1d07723e */ /* 0x002fc600000010ff */
[----:B------:R-:W1:Y:S01]  /*48e0*/  MUFU.EX2 R41, R41 ;  /* 0x0000002900297308 */ /* 0x000e620000000800 */
[----:B----4-:R-:W-:Y:S01]  /*48f0*/  F2FP.BF16.PACK_AB R4, R44, R60 ;  /* 0x0000003c2c04723e */ /* 0x010fe200000010ff */
[----:B------:R-:W-:-:S04]  /*4900*/  FADD.FTZ R60, R60, R62 ;  /* 0x0000003e3c3c7221 */ /* 0x000fc80000010000 */
[----:B------:R-:W-:Y:S02]  /*4910*/  FADD.FTZ R60, R44, R60 ;  /* 0x0000003c2c3c7221 */ /* 0x000fe40000010000 */
[----:B------:R-:W-:Y:S08]  /*4920*/  MUFU.EX2 R35, R35 ;  /* 0x0000002300237308 */ /* 0x000ff00000000800 */
[----:B------:R-:W4:Y:S01]  /*4930*/  MUFU.EX2 R34, R34 ;  /* 0x0000002200227308 */ /* 0x000f220000000800 */
[----:B-1----:R-:W-:Y:S01]  /*4940*/  F2FP.BF16.PACK_AB R6, R41, R47 ;  /* 0x0000002f2906723e */ /* 0x002fe200000010ff */
[----:B------:R-:W-:-:S04]  /*4950*/  FADD.FTZ R47, R47, R60 ;  /* 0x0000003c2f2f7221 */ /* 0x000fc80000010000 */
[----:B------:R-:W-:Y:S02]  /*4960*/  FADD.FTZ R47, R41, R47 ;  /* 0x0000002f292f7221 */ /* 0x000fe40000010000 */
[----:B------:R-:W1:Y:S01]  /*4970*/  MUFU.EX2 R40, R40 ;  /* 0x0000002800287308 */ /* 0x000e620000000800 */
[----:B----4-:R-:W-:-:S07]  /*4980*/  F2FP.BF16.PACK_AB R5, R34, R35 ;  /* 0x000000232205723e */ /* 0x010fce00000010ff */
[----:B------:R-:W4:Y:S01]  /*4990*/  MUFU.EX2 R25, R25 ;  /* 0x0000001900197308 */ /* 0x000f220000000800 */
[----:B------:R-:W-:-:S04]  /*49a0*/  FADD.FTZ R35, R35, R59 ;  /* 0x0000003b23237221 */ /* 0x000fc80000010000 */
[----:B------:R-:W-:Y:S01]  /*49b0*/  FADD.FTZ R35, R34, R35 ;  /* 0x0000002322237221 */ /* 0x000fe20000010000 */
[----:B---3--:R-:W-:Y:S01]  /*49c0*/  HMMA.16816.F32.BF16 R80, R4, R8, R80 ;  /* 0x000000080450723c */ /* 0x008fe20000041850 */
[----:B-1----:R-:W-:Y:S01]  /*49d0*/  FADD.FTZ R47, R40, R47 ;  /* 0x0000002f282f7221 */ /* 0x002fe20000010000 */
[----:B------:R-:W1:Y:S01]  /*49e0*/  MUFU.EX2 R36, R36 ;  /* 0x0000002400247308 */ /* 0x000e620000000800 */
[----:B------:R-:W-:-:S04]  /*49f0*/  FADD.FTZ R30, R30, R35 ;  /* 0x000000231e1e7221 */ /* 0x000fc80000010000 */
[----:B------:R-:W-:Y:S01]  /*4a00*/  FADD.FTZ R30, R29, R30 ;  /* 0x0000001e1d1e7221 */ /* 0x000fe20000010000 */
[----:B------:R-:W-:Y:S01]  /*4a10*/  HMMA.16816.F32.BF16 R76, R4, R10, R76 ;  /* 0x0000000a044c723c */ /* 0x000fe2000004184c */
[----:B------:R-:W3:Y:S01]  /*4a20*/  LDSM.16.MT88.4 R8, [R105+0x4c00] ;  /* 0x004c00006908783b */ /* 0x000ee20000004200 */
[----:B------:R-:W5:Y:S01]  /*4a30*/  MUFU.EX2 R127, R127 ;  /* 0x0000007f007f7308 */ /* 0x000f620000000800 */
[----:B----4-:R-:W-:-:S05]  /*4a40*/  FADD.FTZ R30, R25, R30 ;  /* 0x0000001e191e7221 */ /* 0x010fca0000010000 */
[----:B--2---:R-:W-:Y:S02]  /*4a50*/  HMMA.16816.F32.BF16 R72, R4, R16, R72 ;  /* 0x000000100448723c */ /* 0x004fe40000041848 */
[----:B------:R-:W2:Y:S01]  /*4a60*/  MUFU.EX2 R24, R24 ;  /* 0x0000001800187308 */ /* 0x000ea20000000800 */
[----:B-1----:R-:W-:-:S04]  /*4a70*/  FADD.FTZ R47, R36, R47 ;  /* 0x0000002f242f7221 */ /* 0x002fc80000010000 */
[----:B------:R-:W-:Y:S01]  /*4a80*/  FADD.FTZ R47, R3, R47 ;  /* 0x0000002f032f7221 */ /* 0x000fe20000010000 */
[----:B------:R-:W-:Y:S02]  /*4a90*/  HMMA.16816.F32.BF16 R68, R4, R18, R68 ;  /* 0x000000120444723c */ /* 0x000fe40000041844 */
[----:B------:R-:W1:Y:S05]  /*4aa0*/  MUFU.EX2 R23, R23 ;  /* 0x0000001700177308 */ /* 0x000e6a0000000800 */
[----:B------:R-:W-:Y:S02]  /*4ab0*/  F2FP.BF16.PACK_AB R4, R36, R40 ;  /* 0x000000282404723e */ /* 0x000fe400000010ff */
[----:B-----5:R-:W-:Y:S01]  /*4ac0*/  F2FP.BF16.PACK_AB R6, R127, R3 ;  /* 0x000000037f06723e */ /* 0x020fe200000010ff */
[----:B------:R-:W4:Y:S01]  /*4ad0*/  MUFU.EX2 R126, R126 ;  /* 0x0000007e007e7308 */ /* 0x000f220000000800 */
[C---:B--2---:R-:W-:Y:S01]  /*4ae0*/  F2FP.BF16.PACK_AB R5, R24.reuse, R25 ;  /* 0x000000191805723e */ /* 0x044fe200000010ff */
[----:B------:R-:W-:-:S02]  /*4af0*/  FADD.FTZ R30, R24, R30 ;  /* 0x0000001e181e7221 */ /* 0x000fc40000010000 */
[----:B------:R-:W-:Y:S02]  /*4b00*/  FADD.FTZ R127, R127, R47 ;  /* 0x0000002f7f7f7221 */ /* 0x000fe40000010000 */
[----:B-1----:R-:W-:Y:S01]  /*4b10*/  FADD.FTZ R30, R23, R30 ;  /* 0x0000001e171e7221 */ /* 0x002fe20000010000 */
[----:B----4-:R-:W-:-:S03]  /*4b20*/  F2FP.BF16.PACK_AB R7, R126, R23 ;  /* 0x000000177e07723e */ /* 0x010fc600000010ff */
[----:B------:R-:W-:-:S04]  /*4b30*/  FADD.FTZ R126, R126, R30 ;  /* 0x0000001e7e7e7221 */ /* 0x000fc80000010000 */
[C---:B------:R-:W-:Y:S08]  /*4b40*/  HMMA.16816.F32.BF16 R80, R4.reuse, R12, R80 ;  /* 0x0000000c0450723c */ /* 0x040ff00000041850 */
[C---:B------:R-:W-:Y:S08]  /*4b50*/  HMMA.16816.F32.BF16 R76, R4.reuse, R14, R76 ;  /* 0x0000000e044c723c */ /* 0x040ff0000004184c */
[C---:B---3--:R-:W-:Y:S08]  /*4b60*/  HMMA.16816.F32.BF16 R72, R4.reuse, R8, R72 ;  /* 0x000000080448723c */ /* 0x048ff00000041848 */
        /* <DEDUP_REMOVED lines=10> */
.L_x_4126:
        /* <DEDUP_REMOVED lines=64> */
.L_x_4123:
        /* <DEDUP_REMOVED lines=14> */
[----:B------:R-:W-:Y:S05]  /*50f0*/  ISETP.GE.AND P0, PT, R125, 0x1, PT ;  /* 0x000000017d00780c */ /* 0x000fea0003f06270 */
[----:B------:R2:W-:Y:S08]  /*5100*/  LDGSTS.E.BYPASS.LTC128B.128 [R116+0x4000], [R4.64] ;  /* 0x0400000004747fae */ /* 0x0005f0000b901d4c */
[----:B------:R3:W-:Y:S08]  /*5110*/  LDGSTS.E.BYPASS.LTC128B.128 [R116+0x4800], [R2.64] ;  /* 0x0480000002747fae */ /* 0x0007f0000b901d4c */
[----:B------:R-:W-:Y:S08]  /*5120*/  LDSM.16.M88.4 R64, [R110] ;  /* 0x000000006e40783b */ /* 0x000ff00000000200 */
[----:B------:R-:W0:Y:S08]  /*5130*/  LDGDEPBAR ;  /* 0x00000000000079af */ /* 0x000e300000000000 */
[----:B------:R-:W2:Y:S08]  /*5140*/  LDSM.16.M88.4 R8, [R109] ;  /* 0x000000006d08783b */ /* 0x000eb00000000200 */
        /* <DEDUP_REMOVED lines=52> */
[----:B-----5:R-:W5:Y:S09]  /*5490*/  LDSM.16.M88.4 R4, [R103] ;  /* 0x000000006704783b */ /* 0x020f720000000200 */
[----:B------:R-:W1:Y:S10]  /*54a0*/  MUFU.TANH R141, R10 ;  /* 0x0000000a008d7308 */ /* 0x000e740000002400 */
[----:B------:R1:W1:Y:S10]  /*54b0*/  MUFU.TANH R145, R11 ;  /* 0x0000000b00917308 */ /* 0x0002740000002400 */
[----:B------:R2:W2:Y:S10]  /*54c0*/  MUFU.TANH R155, R12 ;  /* 0x0000000c009b7308 */ /* 0x0004b40000002400 */
[----:B------:R3:W3:Y:S01]  /*54d0*/  MUFU.TANH R153, R16 ;  /* 0x0000001000997308 */ /* 0x0006e20000002400 */
[----:B-1----:R-:W1:Y:S01]  /*54e0*/  LDSM.16.M88.4 R8, [R102] ;  /* 0x000000006608783b */ /* 0x002e620000000200 */
[C---:B-----5:R-:W-:Y:S08]  /*54f0*/  HMMA.16816.F32.BF16 R20, R92.reuse, R4, R20 ;  /* 0x000000045c14723c */ /* 0x060ff00000041814 */
[----:B------:R5:W1:Y:S01]  /*5500*/  MUFU.TANH R157, R17 ;  /* 0x00000011009d7308 */ /* 0x000a620000002400 */
[C---:B------:R-:W-:Y:S01]  /*5510*/  HMMA.16816.F32.BF16 R24, R92.reuse, R6, R24 ;  /* 0x000000065c18723c */ /* 0x040fe20000041818 */
[----:B------:R-:W4:Y:S02]  /*5520*/  LDSM.16.M88.4 R4, [R101] ;  /* 0x000000006504783b */ /* 0x000f240000000200 */
        /* <DEDUP_REMOVED lines=14> */
[----:B------:R-:W2:Y:S02]  /*5610*/  LDSM.16.M88.4 R8, [R100] ;  /* 0x000000006408783b */ /* 0x000ea40000000200 */
[----:B----4-:R-:W-:Y:S06]  /*5620*/  FMUL.FTZ R19, R23, c[0x0][0x2ec] ;  /* 0x0000bb0017137a20 */ /* 0x010fec0000410000 */
[----:B------:R-:W4:Y:S01]  /*5630*/  MUFU.TANH R152, R14 ;  /* 0x0000000e00987308 */ /* 0x000f220000002400 */
[C---:B------:R-:W-:Y:S05]  /*5640*/  HMMA.16816.F32.BF16 R36, R92.reuse, R4, R36 ;  /* 0x000000045c24723c */ /* 0x040fea0000041824 */
[----:B------:R-:W-:Y:S03]  /*5650*/  FMUL.FTZ R28, R28, c[0x0][0x2ec] ;  /* 0x0000bb001c1c7a20 */ /* 0x000fe60000410000 */
[C---:B------:R-:W-:Y:S01]  /*5660*/  HMMA.16816.F32.BF16 R40, R92.reuse, R6, R40 ;  /* 0x000000065c28723c */ /* 0x040fe20000041828 */
[----:B------:R-:W1:Y:S01]  /*5670*/  MUFU.TANH R154, R15 ;  /* 0x0000000f009a7308 */ /* 0x000e620000002400 */
[----:B------:R-:W5:Y:S02]  /*5680*/  LDSM.16.M88.4 R4, [R87] ;  /* 0x000000005704783b */ /* 0x000f640000000200 */
        /* <DEDUP_REMOVED lines=11> */
[----:B------:R2:W1:Y:S01]  /*5740*/  MUFU.TANH R136, R33 ;  /* 0x0000002100887308 */ /* 0x0004620000002400 */
[C---:B------:R-:W-:Y:S01]  /*5750*/  HMMA.16816.F32.BF16 R48, R92.reuse, R10, R48 ;  /* 0x0000000a5c30723c */ /* 0x040fe20000041830 */
[----:B------:R-:W3:Y:S01]  /*5760*/  LDSM.16.M88.4 R8, [R86] ;  /* 0x000000005608783b */ /* 0x000ee20000000200 */
[----:B------:R-:W-:Y:S04]  /*5770*/  DEPBAR.LE SB0, 0x0 ;  /* 0x000080000000791a */ /* 0x000fe80000000000 */
[----:B------:R-:W-:Y:S03]  /*5780*/  FMUL.FTZ R43, R43, c[0x0][0x2ec] ;  /* 0x0000bb002b2b7a20 */ /* 0x000fe60000410000 */
[----:B------:R4:W3:Y:S01]  /*5790*/  MUFU.TANH R132, R34 ;  /* 0x0000002200847308 */ /* 0x0008e20000002400 */
[----:B------:R-:W-:Y:S01]  /*57a0*/  BAR.SYNC.DEFER_BLOCKING 0x0 ;  /* 0x0000000000007b1d */ /* 0x000fe20000010000 */
[C---:B-----5:R-:W-:Y:S05]  /*57b0*/  HMMA.16816.F32.BF16 R52, R92.reuse, R4, R52 ;  /* 0x000000045c34723c */ /* 0x060fea0000041834 */
[----:B------:R-:W-:Y:S02]  /*57c0*/  FMUL.FTZ R44, R44, c[0x0][0x2ec] ;  /* 0x0000bb002c2c7a20 */ /* 0x000fe40000410000 */
[----:B------:R-:W-:Y:S01]  /*57d0*/  FMUL.FTZ R46, R46, c[0x0][0x2ec] ;  /* 0x0000bb002e2e7a20 */ /* 0x000fe20000410000 */
[----:B------:R-:W3:Y:S01]  /*57e0*/  MUFU.TANH R148, R41 ;  /* 0x0000002900947308 */ /* 0x000ee20000002400 */
[C---:B------:R-:W-:Y:S03]  /*57f0*/  HMMA.16816.F32.BF16 R56, R92.reuse, R6, R56 ;  /* 0x000000065c38723c */ /* 0x040fe60000041838 */
[----:B-1----:R-:W-:Y:S02]  /*5800*/  FMUL.FTZ R32, R36, c[0x0][0x2ec] ;  /* 0x0000bb0024207a20 */ /* 0x002fe40000410000 */
[----:B------:R-:W-:Y:S02]  /*5810*/  FMUL.FTZ R48, R48, c[0x0][0x2ec] ;  /* 0x0000bb0030307a20 */ /* 0x000fe40000410000 */
[----:B------:R-:W-:Y:S02]  /*5820*/  FMUL.FTZ R49, R49, c[0x0][0x2ec] ;  /* 0x0000bb0031317a20 */ /* 0x000fe40000410000 */
[----:B------:R-:W1:Y:S03]  /*5830*/  MUFU.TANH R150, R42 ;  /* 0x0000002a00967308 */ /* 0x000e660000002400 */
[----:B--2---:R-:W-:Y:S02]  /*5840*/  FMUL.FTZ R33, R37, c[0x0][0x2ec] ;  /* 0x0000bb0025217a20 */ /* 0x004fe40000410000 */
[----:B----4-:R-:W-:Y:S02]  /*5850*/  FMUL.FTZ R34, R35, c[0x0][0x2ec] ;  /* 0x0000bb0023227a20 */ /* 0x010fe40000410000 */
[----:B------:R-:W-:Y:S02]  /*5860*/  FMUL.FTZ R54, R54, c[0x0][0x2ec] ;  /* 0x0000bb0036367a20 */ /* 0x000fe40000410000 */
[----:B------:R-:W-:Y:S01]  /*5870*/  FMUL.FTZ R35, R38, c[0x0][0x2ec] ;  /* 0x0000bb0026237a20 */ /* 0x000fe20000410000 */
[----:B------:R2:W4:Y:S01]  /*5880*/  MUFU.TANH R143, R43 ;  /* 0x0000002b008f7308 */ /* 0x0005220000002400 */
[----:B------:R-:W-:Y:S01]  /*5890*/  FMUL.FTZ R37, R39, c[0x0][0x2ec] ;  /* 0x0000bb0027257a20 */ /* 0x000fe20000410000 */
[C---:B---3--:R-:W-:Y:S03]  /*58a0*/  HMMA.16816.F32.BF16 R60, R92.reuse, R8, R60 ;  /* 0x000000085c3c723c */ /* 0x048fe6000004183c */
[----:B------:R-:W-:Y:S02]  /*58b0*/  FMUL.FTZ R38, R40, c[0x0][0x2ec] ;  /* 0x0000bb0028267a20 */ /* 0x000fe40000410000 */
[----:B------:R-:W-:Y:S02]  /*58c0*/  FMUL.FTZ R39, R47, c[0x0][0x2ec] ;  /* 0x0000bb002f277a20 */ /* 0x000fe40000410000 */
[----:B------:R-:W-:Y:S01]  /*58d0*/  FMUL.FTZ R36, R51, c[0x0][0x2ec] ;  /* 0x0000bb0033247a20 */ /* 0x000fe20000410000 */
[----:B------:R3:W1:Y:S01]  /*58e0*/  MUFU.TANH R140, R44 ;  /* 0x0000002c008c7308 */ /* 0x0006620000002400 */
[----:B------:R-:W-:Y:S03]  /*58f0*/  HMMA.16816.F32.BF16 R64, R92, R10, R64 ;  /* 0x0000000a5c40723c */ /* 0x000fe60000041840 */
[----:B------:R-:W-:Y:S02]  /*5900*/  FMUL.FTZ R45, R45, c[0x0][0x2ec] ;  /* 0x0000bb002d2d7a20 */ /* 0x000fe40000410000 */
[----:B------:R-:W-:Y:S02]  /*5910*/  FMUL.FTZ R50, R50, c[0x0][0x2ec] ;  /* 0x0000bb0032327a20 */ /* 0x000fe40000410000 */
[----:B------:R-:W-:Y:S02]  /*5920*/  FMUL.FTZ R52, R52, c[0x0][0x2ec] ;  /* 0x0000bb0034347a20 */ /* 0x000fe40000410000 */
[----:B------:R5:W1:Y:S03]  /*5930*/  MUFU.TANH R146, R46 ;  /* 0x0000002e00927308 */ /* 0x000a660000002400 */
[----:B------:R-:W-:Y:S02]  /*5940*/  FMUL.FTZ R53, R53, c[0x0][0x2ec] ;  /* 0x0000bb0035357a20 */ /* 0x000fe40000410000 */
[----:B------:R-:W-:Y:S02]  /*5950*/  FMUL.FTZ R56, R56, c[0x0][0x2ec] ;  /* 0x0000bb0038387a20 */ /* 0x000fe40000410000 */
[----:B------:R-:W-:Y:S02]  /*5960*/  FMUL.FTZ R47, R61, c[0x0][0x2ec] ;  /* 0x0000bb003d2f7a20 */ /* 0x000fe40000410000 */
[----:B--2---:R-:W-:Y:S01]  /*5970*/  FMUL.FTZ R43, R62, c[0x0][0x2ec] ;  /* 0x0000bb003e2b7a20 */ /* 0x004fe20000410000 */
[----:B------:R2:W1:Y:S01]  /*5980*/  MUFU.TANH R139, R48 ;  /* 0x00000030008b7308 */ /* 0x0004620000002400 */
[----:B------:R-:W-:Y:S02]  /*5990*/  FMUL.FTZ R42, R63, c[0x0][0x2ec] ;  /* 0x0000bb003f2a7a20 */ /* 0x000fe40000410000 */
[----:B---3--:R-:W-:Y:S02]  /*59a0*/  FMUL.FTZ R44, R60, c[0x0][0x2ec] ;  /* 0x0000bb003c2c7a20 */ /* 0x008fe40000410000 */
[----:B------:R-:W-:Y:S02]  /*59b0*/  FMUL.FTZ R23, R64, c[0x0][0x2ec] ;  /* 0x0000bb0040177a20 */ /* 0x000fe40000410000 */
[----:B------:R-:W-:Y:S03]  /*59c0*/  FMUL.FTZ R41, R65, c[0x0][0x2ec] ;  /* 0x0000bb0041297a20 */ /* 0x000fe60000410000 */
[----:B------:R3:W1:Y:S01]  /*59d0*/  MUFU.TANH R147, R49 ;  /* 0x0000003100937308 */ /* 0x0006620000002400 */
[----:B------:R-:W-:Y:S02]  /*59e0*/  FMUL.FTZ R20, R66, c[0x0][0x2ec] ;  /* 0x0000bb0042147a20 */ /* 0x000fe40000410000 */
[----:B------:R-:W-:Y:S02]  /*59f0*/  FMUL.FTZ R3, R67, c[0x0][0x2ec] ;  /* 0x0000bb0043037a20 */ /* 0x000fe40000410000 */
[----:B-----5:R-:W-:Y:S05]  /*5a00*/  FMUL.FTZ R46, R59, c[0x0][0x2ec] ;  /* 0x0000bb003b2e7a20 */ /* 0x020fea0000410000 */
[----:B------:R5:W1:Y:S01]  /*5a10*/  MUFU.TANH R131, R54 ;  /* 0x0000003600837308 */ /* 0x000a620000002400 */
[----:B--2---:R-:W-:Y:S09]  /*5a20*/  FMUL.FTZ R48, R58, c[0x0][0x2ec] ;  /* 0x0000bb003a307a20 */ /* 0x004ff20000410000 */
[----:B------:R-:W2:Y:S01]  /*5a30*/  MUFU.TANH R16, R16 ;  /* 0x0000001000107308 */ /* 0x000ea20000002400 */
[----:B---3--:R-:W-:Y:S09]  /*5a40*/  FMUL.FTZ R49, R57, c[0x0][0x2ec] ;  /* 0x0000bb0039317a20 */ /* 0x008ff20000410000 */
[----:B------:R-:W3:Y:S01]  /*5a50*/  MUFU.TANH R19, R19 ;  /* 0x0000001300137308 */ /* 0x000ee20000002400 */
[----:B-----5:R-:W-:Y:S09]  /*5a60*/  FMUL.FTZ R54, R55, c[0x0][0x2ec] ;  /* 0x0000bb0037367a20 */ /* 0x020ff20000410000 */
        /* <DEDUP_REMOVED lines=16> */
[----:B------:R1:W1:Y:S10]  /*5b70*/  MUFU.TANH R138, R50 ;  /* 0x00000032008a7308 */ /* 0x0002740000002400 */
[----:B------:R-:W1:Y:S10]  /*5b80*/  MUFU.TANH R36, R36 ;  /* 0x0000002400247308 */ /* 0x000e740000002400 */
        /* <DEDUP_REMOVED lines=21> */
[----:B------:R-:W-:-:S05]  /*5ce0*/  @P6 BRA `(.L_x_4125) ;  /* 0x000003b000006947 */ /* 0x000fca0003800000 */
[----:B------:R-:W-:Y:S01]  /*5cf0*/  IMAD.SHL.U32 R2, R125, 0x80, RZ ;  /* 0x000000807d027824 */ /* 0x000fe200078e00ff */
[----:B------:R-:W-:Y:S04]  /*5d00*/  IABS R0, c[0x0][0x2d0] ;  /* 0x0000b40000007a13 */ /* 0x000fe80000000000 */
[----:B------:R-:W2:Y:S01]  /*5d10*/  I2F.RP R14, R0 ;  /* 0x00000000000e7306 */ /* 0x000ea20000209400 */
[C---:B------:R-:W-:Y:S02]  /*5d20*/  IADD3 R9, R2.reuse, -0x80, RZ ;  /* 0xffffff8002097810 */ /* 0x040fe40007ffe0ff */
[----:B------:R-:W-:Y:S02]  /*5d30*/  IABS R7, R2 ;  /* 0x0000000200077213 */ /* 0x000fe40000000000 */
[----:B------:R-:W-:Y:S02]  /*5d40*/  IABS R5, R9 ;  /* 0x0000000900057213 */ /* 0x000fe40000000000 */
[----:B------:R-:W-:Y:S02]  /*5d50*/  LOP3.LUT R9, R9, c[0x0][0x2d0], RZ, 0x3c, !PT ;  /* 0x0000b40009097a12 */ /* 0x000fe400078e3cff */
[----:B------:R-:W-:Y:S02]  /*5d60*/  LOP3.LUT R2, R2, c[0x0][0x2d0], RZ, 0x3c, !PT ;  /* 0x0000b40002027a12 */ /* 0x000fe400078e3cff */
[----:B------:R-:W-:Y:S02]  /*5d70*/  ISETP.GE.AND P0, PT, R9, RZ, PT ;  /* 0x000000ff0900720c */ /* 0x000fe40003f06270 */
[----:B------:R-:W-:Y:S01]  /*5d80*/  ISETP.GE.AND P2, PT, R2, RZ, PT ;  /* 0x000000ff0200720c */ /* 0x000fe20003f46270 */
[----:B------:R-:W-:Y:S01]  /*5d90*/  IMAD.MOV.U32 R2, RZ, RZ, c[0x0][0x2d0] ;  /* 0x0000b400ff027624 */ /* 0x000fe200078e00ff */
        /* <DEDUP_REMOVED lines=34> */
[----:B------:R2:W3:Y:S02]  /*5fc0*/  LDG.E R4, [R4.64] ;  /* 0x0000000c04047981 */ /* 0x0004e4000c1e1900 */
[----:B------:R-:W-:Y:S05]  /*5fd0*/  IMAD R2, R0, R2, -0x80 ;  /* 0xffffff8000027424 */ /* 0x000fea00078e0202 */
[----:B------:R-:W-:Y:S05]  /*5fe0*/  SHF.R.S32.HI R0, RZ, 0x1f, R2 ;  /* 0x0000001fff007819 */ /* 0x000fea0000011402 */
[----:B------:R-:W-:Y:S04]  /*5ff0*/  IMAD R0, R0, c[0x0][0x198], RZ ;  /* 0x0000660000007a24 */ /* 0x000fe800078e02ff */
[C---:B------:R-:W-:Y:S01]  /*6000*/  IMAD R0, R2.reuse, c[0x0][0x19c], R0 ;  /* 0x0000670002007a24 */ /* 0x040fe200078e0200 */
[----:B--2---:R2:W3:Y:S02]  /*6010*/  LDG.E R5, [R6.64] ;  /* 0x0000000c06057981 */ /* 0x0044e4000c1e1900 */
        /* <DEDUP_REMOVED lines=8> */
.L_x_4125:
        /* <DEDUP_REMOVED lines=15> */
[----:B------:R-:W-:Y:S05]  /*6190*/  IADD3.X R5, R7, UR7, RZ, P0, !PT ;  /* 0x0000000707057c10 */ /* 0x000fea00087fe4ff */
[----:B------:R2:W-:Y:S04]  /*61a0*/  LDGSTS.E.BYPASS.LTC128B.128 [R116+0x2800], [R4.64] ;  /* 0x0280000004747fae */ /* 0x0005e8000b901d4c */
[----:B------:R-:W0:Y:S02]  /*61b0*/  LDGDEPBAR ;  /* 0x00000000000079af */ /* 0x000e240000000000 */
.L_x_4124:
        /* <DEDUP_REMOVED lines=79> */
[----:B------:R-:W-:Y:S02]  /*66b0*/  FADD.FTZ R21, -R0, R84 ;  /* 0x0000005400157221 */ /* 0x000fe40000010100 */
[----:B------:R-:W1:Y:S01]  /*66c0*/  MUFU.EX2 R22, R4 ;  /* 0x0000000400167308 */ /* 0x000e620000000800 */
[--C-:B------:R-:W-:Y:S02]  /*66d0*/  FFMA.FTZ R84, R12, c[0x0][0x23c], -R45.reuse ;  /* 0x00008f000c547a23 */ /* 0x100fe4000001082d */
[----:B------:R-:W2:Y:S01]  /*66e0*/  LDSM.16.MT88.4 R12, [R106+0x3000] ;  /* 0x003000006a0c783b */ /* 0x000ea20000004200 */
[----:B------:R-:W-:Y:S02]  /*66f0*/  FMUL.FTZ R40, R0, c[0x0][0x23c] ;  /* 0x00008f0000287a20 */ /* 0x000fe40000410000 */
[----:B------:R-:W-:Y:S02]  /*6700*/  FMUL.FTZ R21, R21, c[0x0][0x23c] ;  /* 0x00008f0015157a20 */ /* 0x000fe40000410000 */
[--C-:B------:R-:W-:Y:S01]  /*6710*/  FFMA.FTZ R60, R17, c[0x0][0x23c], -R45.reuse ;  /* 0x00008f00113c7a23 */ /* 0x100fe2000001082d */
[----:B------:R-:W-:Y:S01]  /*6720*/  FSEL R40, R40, RZ, P0 ;  /* 0x000000ff28287208 */ /* 0x000fe20000000000 */
[----:B------:R-:W-:Y:S01]  /*6730*/  MUFU.EX2 R84, R84 ;  /* 0x0000005400547308 */ /* 0x000fe20000000800 */
[--C-:B------:R-:W-:Y:S01]  /*6740*/  FFMA.FTZ R59, R18, c[0x0][0x23c], -R45.reuse ;  /* 0x00008f00123b7a23 */ /* 0x100fe2000001082d */
[----:B------:R-:W-:Y:S01]  /*6750*/  ISETP.GT.AND P0, PT, R125, RZ, PT ;  /* 0x000000ff7d00720c */ /* 0x000fe20003f04270 */
[--C-:B------:R-:W-:Y:S02]  /*6760*/  FFMA.FTZ R139, R139, c[0x0][0x23c], -R45.reuse ;  /* 0x00008f008b8b7a23 */ /* 0x100fe4000001082d */
[--C-:B------:R-:W-:Y:S02]  /*6770*/  FFMA.FTZ R93, R39, c[0x0][0x23c], -R40.reuse ;  /* 0x00008f00275d7a23 */ /* 0x100fe40000010828 */
[--C-:B------:R-:W-:Y:S02]  /*6780*/  FFMA.FTZ R62, R16, c[0x0][0x23c], -R40.reuse ;  /* 0x00008f00103e7a23 */ /* 0x100fe40000010828 */
[--C-:B------:R-:W-:Y:S01]  /*6790*/  FFMA.FTZ R56, R19, c[0x0][0x23c], -R40.reuse ;  /* 0x00008f0013387a23 */ /* 0x100fe20000010828 */
[----:B------:R-:W3:Y:S01]  /*67a0*/  MUFU.EX2 R21, R21 ;  /* 0x0000001500157308 */ /* 0x000ee20000000800 */
[--C-:B------:R-:W-:Y:S02]  /*67b0*/  FFMA.FTZ R64, R96, c[0x0][0x23c], -R45.reuse ;  /* 0x00008f0060407a23 */ /* 0x100fe4000001082d */
[--C-:B------:R-:W-:Y:S02]  /*67c0*/  FFMA.FTZ R96, R140, c[0x0][0x23c], -R45.reuse ;  /* 0x00008f008c607a23 */ /* 0x100fe4000001082d */
[C---:B-1----:R-:W-:Y:S02]  /*67d0*/  FMUL.FTZ R8, R22.reuse, R76 ;  /* 0x0000004c16087220 */ /* 0x042fe40000410000 */
[C---:B------:R-:W-:Y:S02]  /*67e0*/  FMUL.FTZ R9, R22.reuse, R77 ;  /* 0x0000004d16097220 */ /* 0x040fe40000410000 */
[----:B------:R-:W-:Y:S01]  /*67f0*/  FMUL.FTZ R4, R22, R80 ;  /* 0x0000005016047220 */ /* 0x000fe20000410000 */
[----:B------:R-:W-:Y:S01]  /*6800*/  MUFU.EX2 R64, R64 ;  /* 0x0000004000407308 */ /* 0x000fe20000000800 */
[--C-:B------:R-:W-:Y:S02]  /*6810*/  FFMA.FTZ R80, R34, c[0x0][0x23c], -R40.reuse ;  /* 0x00008f0022507a23 */ /* 0x100fe40000010828 */
[----:B------:R-:W-:Y:S02]  /*6820*/  FMUL.FTZ R5, R22, R81 ;  /* 0x0000005116057220 */ /* 0x000fe40000410000 */
[--C-:B------:R-:W-:Y:S02]  /*6830*/  FFMA.FTZ R81, R32, c[0x0][0x23c], -R45.reuse ;  /* 0x00008f0020517a23 */ /* 0x100fe4000001082d */
[C---:B------:R-:W-:Y:S02]  /*6840*/  FMUL.FTZ R16, R22.reuse, R68 ;  /* 0x0000004416107220 */ /* 0x040fe40000410000 */
[----:B------:R-:W-:Y:S01]  /*6850*/  FMUL.FTZ R17, R22, R69 ;  /* 0x0000004516117220 */ /* 0x000fe20000410000 */
[----:B------:R-:W-:Y:S01]  /*6860*/  MUFU.EX2 R60, R60 ;  /* 0x0000003c003c7308 */ /* 0x000fe20000000800 */
[--C-:B------:R-:W-:Y:S02]  /*6870*/  FFMA.FTZ R68, R90, c[0x0][0x23c], -R45.reuse ;  /* 0x00008f005a447a23 */ /* 0x100fe4000001082d */
[--C-:B------:R-:W-:Y:S02]  /*6880*/  FFMA.FTZ R90, R35, c[0x0][0x23c], -R40.reuse ;  /* 0x00008f00235a7a23 */ /* 0x100fe40000010828 */
[C---:B---3--:R-:W-:Y:S02]  /*6890*/  FMUL.FTZ R10, R21.reuse, R78 ;  /* 0x0000004e150a7220 */ /* 0x048fe40000410000 */
[C---:B------:R-:W-:Y:S02]  /*68a0*/  FMUL.FTZ R11, R21.reuse, R79 ;  /* 0x0000004f150b7220 */ /* 0x040fe40000410000 */
[----:B------:R-:W-:Y:S01]  /*68b0*/  LDSM.16.MT88.4 R76, [R106+0x4c00] ;  /* 0x004c00006a4c783b */ /* 0x000fe20000004200 */
[----:B------:R-:W-:Y:S01]  /*68c0*/  MUFU.EX2 R62, R62 ;  /* 0x0000003e003e7308 */ /* 0x000fe20000000800 */
[----:B------:R-:W-:Y:S02]  /*68d0*/  FMUL.FTZ R7, R21, R83 ;  /* 0x0000005315077220 */ /* 0x000fe40000410000 */
[--C-:B------:R-:W-:Y:S02]  /*68e0*/  FFMA.FTZ R83, R33, c[0x0][0x23c], -R45.reuse ;  /* 0x00008f0021537a23 */ /* 0x100fe4000001082d */
[C---:B------:R-:W-:Y:S02]  /*68f0*/  FMUL.FTZ R18, R21.reuse, R70 ;  /* 0x0000004615127220 */ /* 0x040fe40000410000 */
[----:B------:R-:W-:Y:S01]  /*6900*/  LDSM.16.MT88.4 R32, [R105+0x3800] ;  /* 0x003800006920783b */ /* 0x000fe20000004200 */
[--C-:B------:R-:W-:Y:S02]  /*6910*/  FFMA.FTZ R70, R38, c[0x0][0x23c], -R45.reuse ;  /* 0x00008f0026467a23 */ /* 0x100fe4000001082d */
[----:B------:R-:W-:Y:S01]  /*6920*/  MUFU.EX2 R56, R56 ;  /* 0x0000003800387308 */ /* 0x000fe20000000800 */
[C---:B------:R-:W-:Y:S02]  /*6930*/  FMUL.FTZ R19, R21.reuse, R71 ;  /* 0x0000004715137220 */ /* 0x040fe40000410000 */
[----:B------:R-:W-:Y:S02]  /*6940*/  FMUL.FTZ R6, R21, R82 ;  /* 0x0000005215067220 */ /* 0x000fe40000410000 */
        /* <DEDUP_REMOVED lines=45> */
[--C-:B------:R-:W-:Y:S03]  /*6c20*/  FFMA.FTZ R42, R42, c[0x0][0x23c], -R40.reuse ;  /* 0x00008f002a2a7a23 */ /* 0x100fe60000010828 */
[----:B------:R-:W3:Y:S01]  /*6c30*/  MUFU.EX2 R66, R66 ;  /* 0x0000004200427308 */ /* 0x000ee20000000800 */
[----:B-1----:R-:W-:Y:S09]  /*6c40*/  F2FP.BF16.PACK_AB R26, R98, R159 ;  /* 0x0000009f621a723e */ /* 0x002ff200000010ff */
[----:B------:R-:W1:Y:S10]  /*6c50*/  MUFU.EX2 R85, R85 ;  /* 0x0000005500557308 */ /* 0x000e740000000800 */
[----:B------:R-:W-:Y:S01]  /*6c60*/  MUFU.EX2 R92, R92 ;  /* 0x0000005c005c7308 */ /* 0x000fe20000000800 */
[----:B---3--:R-:W-:Y:S09]  /*6c70*/  F2FP.BF16.PACK_AB R27, R66, R99 ;  /* 0x00000063421b723e */ /* 0x008ff200000010ff */
[----:B------:R-:W3:Y:S01]  /*6c80*/  MUFU.EX2 R50, R50 ;  /* 0x0000003200327308 */ /* 0x000ee20000000800 */
[C---:B--2---:R-:W-:Y:S07]  /*6c90*/  HMMA.16816.F32.BF16 R4, R24.reuse, R12, R4 ;  /* 0x0000000c1804723c */ /* 0x044fee0000041804 */
[C---:B------:R-:W-:Y:S01]  /*6ca0*/  FMUL.FTZ R12, R22.reuse, R72 ;  /* 0x00000048160c7220 */ /* 0x040fe20000410000 */
[C---:B------:R-:W-:Y:S01]  /*6cb0*/  HMMA.16816.F32.BF16 R8, R24.reuse, R14, R8 ;  /* 0x0000000e1808723c */ /* 0x040fe20000041808 */
[----:B------:R-:W-:Y:S03]  /*6cc0*/  MUFU.EX2 R53, R53 ;  /* 0x0000003500357308 */ /* 0x000fe60000000800 */
[----:B------:R-:W-:Y:S02]  /*6cd0*/  FMUL.FTZ R13, R22, R73 ;  /* 0x00000049160d7220 */ /* 0x000fe40000410000 */
[----:B------:R-:W-:Y:S02]  /*6ce0*/  FFMA.FTZ R73, R129, c[0x0][0x23c], -R45 ;  /* 0x00008f0081497a23 */ /* 0x000fe4000001082d */
[C---:B------:R-:W-:Y:S03]  /*6cf0*/  FMUL.FTZ R14, R21.reuse, R74 ;  /* 0x0000004a150e7220 */ /* 0x040fe60000410000 */
[----:B------:R-:W2:Y:S01]  /*6d00*/  MUFU.EX2 R52, R52 ;  /* 0x0000003400347308 */ /* 0x000ea20000000800 */
[----:B------:R-:W-:Y:S02]  /*6d10*/  FMUL.FTZ R15, R21, R75 ;  /* 0x0000004b150f7220 */ /* 0x000fe40000410000 */
[--C-:B------:R-:W-:Y:S02]  /*6d20*/  FFMA.FTZ R75, R37, c[0x0][0x23c], -R40.reuse ;  /* 0x00008f00254b7a23 */ /* 0x100fe40000010828 */
[----:B------:R-:W-:Y:S02]  /*6d30*/  FFMA.FTZ R21, R21, R126, R95 ;  /* 0x0000007e15157223 */ /* 0x000fe4000001005f */
[----:B------:R-:W-:Y:S01]  /*6d40*/  FFMA.FTZ R126, R36, c[0x0][0x23c], -R40 ;  /* 0x00008f00247e7a23 */ /* 0x000fe20000010828 */
[C---:B------:R-:W-:Y:S01]  /*6d50*/  HMMA.16816.F32.BF16 R12, R24.reuse, R28, R12 ;  /* 0x0000001c180c723c */ /* 0x040fe2000004180c */
[----:B------:R-:W-:Y:S01]  /*6d60*/  LDSM.16.MT88.4 R36, [R105+0x3c00] ;  /* 0x003c00006924783b */ /* 0x000fe20000004200 */
[----:B------:R-:W-:Y:S01]  /*6d70*/  MUFU.EX2 R58, R58 ;  /* 0x0000003a003a7308 */ /* 0x000fe20000000800 */
[--C-:B------:R-:W-:Y:S02]  /*6d80*/  FFMA.FTZ R74, R133, c[0x0][0x23c], -R45.reuse ;  /* 0x00008f00854a7a23 */ /* 0x100fe4000001082d */
[----:B------:R-:W-:Y:S02]  /*6d90*/  FFMA.FTZ R22, R22, R127, R64 ;  /* 0x0000007f16167223 */ /* 0x000fe40000010040 */
[----:B------:R-:W-:Y:S01]  /*6da0*/  FFMA.FTZ R72, R150, c[0x0][0x23c], -R40 ;  /* 0x00008f0096487a23 */ /* 0x000fe20000010828 */
[----:B------:R-:W-:Y:S01]  /*6db0*/  HMMA.16816.F32.BF16 R16, R24, R30, R16 ;  /* 0x0000001e1810723c */ /* 0x000fe20000041810 */
[----:B------:R-:W4:Y:S03]  /*6dc0*/  LDSM.16.MT88.4 R28, [R106+0x3400] ;  /* 0x003400006a1c783b */ /* 0x000f260000004200 */
[----:B------:R-:W5:Y:S01]  /*6dd0*/  MUFU.EX2 R57, R57 ;  /* 0x0000003900397308 */ /* 0x000f620000000800 */
[----:B------:R-:W-:Y:S02]  /*6de0*/  FADD.FTZ R22, R94, R22 ;  /* 0x000000165e167221 */ /* 0x000fe40000010000 */
[----:B-1----:R-:W-:Y:S01]  /*6df0*/  F2FP.BF16.PACK_AB R24, R84, R85 ;  /* 0x000000555418723e */ /* 0x002fe200000010ff */
[----:B------:R-:W-:Y:S01]  /*6e00*/  FFMA.FTZ R94, R147, c[0x0][0x23c], -R45 ;  /* 0x00008f00935e7a23 */ /* 0x000fe2000001082d */
[----:B---3--:R-:W-:Y:S03]  /*6e10*/  F2FP.BF16.PACK_AB R25, R50, R92 ;  /* 0x0000005c3219723e */ /* 0x008fe600000010ff */
[----:B--2---:R-:W-:Y:S01]  /*6e20*/  F2FP.BF16.PACK_AB R26, R52, R53 ;  /* 0x00000035341a723e */ /* 0x004fe200000010ff */
[----:B------:R-:W-:Y:S01]  /*6e30*/  FADD.FTZ R21, R158, R21 ;  /* 0x000000159e157221 */ /* 0x000fe20000010000 */
[----:B------:R-:W1:Y:S01]  /*6e40*/  MUFU.EX2 R61, R61 ;  /* 0x0000003d003d7308 */ /* 0x000e620000000800 */
[----:B------:R-:W-:Y:S02]  /*6e50*/  FADD.FTZ R22, R159, R22 ;  /* 0x000000169f167221 */ /* 0x000fe40000010000 */
[----:B------:R-:W-:Y:S02]  /*6e60*/  FADD.FTZ R99, R99, R21 ;  /* 0x0000001563637221 */ /* 0x000fe40000010000 */
[----:B------:R-:W-:Y:S02]  /*6e70*/  FADD.FTZ R21, R98, R22 ;  /* 0x0000001662157221 */ /* 0x000fe40000010000 */
[----:B------:R-:W-:Y:S02]  /*6e80*/  FADD.FTZ R99, R66, R99 ;  /* 0x0000006342637221 */ /* 0x000fe40000010000 */
[--C-:B------:R-:W-:Y:S01]  /*6e90*/  FFMA.FTZ R127, R89, c[0x0][0x23c], -R45.reuse ;  /* 0x00008f00597f7a23 */ /* 0x100fe2000001082d */
[----:B------:R-:W2:Y:S01]  /*6ea0*/  MUFU.EX2 R51, R51 ;  /* 0x0000003300337308 */ /* 0x000ea20000000800 */
[----:B------:R-:W-:Y:S02]  /*6eb0*/  FFMA.FTZ R89, R130, c[0x0][0x23c], -R45 ;  /* 0x00008f0082597a23 */ /* 0x000fe4000001082d */
[----:B------:R-:W-:Y:S01]  /*6ec0*/  FADD.FTZ R21, R85, R21 ;  /* 0x0000001555157221 */ /* 0x000fe20000010000 */
[----:B-----5:R-:W-:Y:S01]  /*6ed0*/  F2FP.BF16.PACK_AB R27, R57, R58 ;  /* 0x0000003a391b723e */ /* 0x020fe200000010ff */
[----:B------:R-:W-:Y:S01]  /*6ee0*/  FADD.FTZ R92, R92, R99 ;  /* 0x000000635c5c7221 */ /* 0x000fe20000010000 */
[----:B------:R-:W-:Y:S01]  /*6ef0*/  MOV R85, R2 ;  /* 0x0000000200557202 */ /* 0x000fe20000000f00 */
[----:B------:R-:W-:Y:S02]  /*6f00*/  FADD.FTZ R84, R84, R21 ;  /* 0x0000001554547221 */ /* 0x000fe40000010000 */
[----:B------:R-:W-:Y:S01]  /*6f10*/  FADD.FTZ R92, R50, R92 ;  /* 0x0000005c325c7221 */ /* 0x000fe20000010000 */
[----:B------:R-:W-:Y:S01]  /*6f20*/  MUFU.EX2 R55, R55 ;  /* 0x0000003700377308 */ /* 0x000fe20000000800 */
[----:B------:R-:W-:Y:S02]  /*6f30*/  FADD.FTZ R84, R53, R84 ;  /* 0x0000005435547221 */ /* 0x000fe40000010000 */
[----:B------:R-:W-:Y:S02]  /*6f40*/  FADD.FTZ R58, R58, R92 ;  /* 0x0000005c3a3a7221 */ /* 0x000fe40000010000 */
[----:B------:R-:W-:Y:S01]  /*6f50*/  FADD.FTZ R52, R52, R84 ;  /* 0x0000005434347221 */ /* 0x000fe20000010000 */
[----:B------:R-:W-:Y:S01]  /*6f60*/  MOV R84, R0 ;  /* 0x0000000000547202 */ /* 0x000fe20000000f00 */
[C---:B----4-:R-:W-:Y:S03]  /*6f70*/  HMMA.16816.F32.BF16 R4, R24.reuse, R28, R4 ;  /* 0x0000001c1804723c */ /* 0x050fe60000041804 */
[----:B------:R-:W3:Y:S01]  /*6f80*/  MUFU.EX2 R63, R63 ;  /* 0x0000003f003f7308 */ /* 0x000ee20000000800 */
[----:B------:R-:W-:Y:S02]  /*6f90*/  FADD.FTZ R58, R57, R58 ;  /* 0x0000003a393a7221 */ /* 0x000fe40000010000 */
[----:B-1----:R-:W-:Y:S02]  /*6fa0*/  FADD.FTZ R52, R61, R52 ;  /* 0x000000343d347221 */ /* 0x002fe40000010000 */
[C---:B------:R-:W-:Y:S01]  /*6fb0*/  HMMA.16816.F32.BF16 R8, R24.reuse, R30, R8 ;  /* 0x0000001e1808723c */ /* 0x040fe20000041808 */
[----:B------:R-:W1:Y:S03]  /*6fc0*/  LDSM.16.MT88.4 R28, [R105+0x3400] ;  /* 0x00340000691c783b */ /* 0x000e660000004200 */
[C---:B------:R-:W-:Y:S01]  /*6fd0*/  FADD.FTZ R52, R60.reuse, R52 ;  /* 0x000000343c347221 */ /* 0x040fe20000010000 */
[----:B------:R-:W-:Y:S01]  /*6fe0*/  MUFU.EX2 R74, R74 ;  /* 0x0000004a004a7308 */ /* 0x000fe20000000800 */
[--C-:B------:R-:W-:Y:S02]  /*6ff0*/  FFMA.FTZ R50, R23, c[0x0][0x23c], -R45.reuse ;  /* 0x00008f0017327a23 */ /* 0x100fe4000001082d */
[----:B------:R-:W-:Y:S07]  /*7000*/  FFMA.FTZ R45, R41, c[0x0][0x23c], -R45 ;  /* 0x00008f00292d7a23 */ /* 0x000fee000001082d */
[----:B------:R-:W-:Y:S10]  /*7010*/  MUFU.EX2 R68, R68 ;  /* 0x0000004400447308 */ /* 0x000ff40000000800 */
[----:B------:R-:W4:Y:S10]  /*7020*/  MUFU.EX2 R69, R69 ;  /* 0x0000004500457308 */ /* 0x000f340000000800 */
[----:B------:R-:W5:Y:S01]  /*7030*/  MUFU.EX2 R71, R71 ;  /* 0x0000004700477308 */ /* 0x000f620000000800 */
[C---:B-1----:R-:W-:Y:S09]  /*7040*/  HMMA.16816.F32.BF16 R12, R24.reuse, R28, R12 ;  /* 0x0000001c180c723c */ /* 0x042ff2000004180c */
[----:B------:R-:W-:Y:S01]  /*7050*/  MUFU.EX2 R73, R73 ;  /* 0x0000004900497308 */ /* 0x000fe20000000800 */
[----:B------:R-:W-:Y:S01]  /*7060*/  HMMA.16816.F32.BF16 R16, R24, R30, R16 ;  /* 0x0000001e1810723c */ /* 0x000fe20000041810 */
[----:B------:R-:W1:Y:S08]  /*7070*/  LDSM.16.MT88.4 R28, [R106+0x3800] ;  /* 0x003800006a1c783b */ /* 0x000e700000004200 */
[----:B------:R-:W1:Y:S03]  /*7080*/  MUFU.EX2 R64, R136 ;  /* 0x0000008800407308 */ /* 0x000e660000000800 */
[----:B------:R-:W-:Y:S02]  /*7090*/  F2FP.BF16.PACK_AB R24, R60, R61 ;  /* 0x0000003d3c18723e */ /* 0x000fe400000010ff */
[----:B------:R-:W-:Y:S02]  /*70a0*/  F2FP.BF16.PACK_AB R25, R56, R62 ;  /* 0x0000003e3819723e */ /* 0x000fe400000010ff */
[----:B--2---:R-:W-:Y:S01]  /*70b0*/  F2FP.BF16.PACK_AB R26, R51, R59 ;  /* 0x0000003b331a723e */ /* 0x004fe200000010ff */
[----:B------:R-:W-:Y:S01]  /*70c0*/  FADD.FTZ R62, R62, R58 ;  /* 0x0000003a3e3e7221 */ /* 0x000fe20000010000 */
[----:B---3--:R-:W-:Y:S01]  /*70d0*/  F2FP.BF16.PACK_AB R27, R63, R55 ;  /* 0x000000373f1b723e */ /* 0x008fe200000010ff */
[----:B------:R-:W-:Y:S01]  /*70e0*/  FADD.FTZ R59, R59, R52 ;  /* 0x000000343b3b7221 */ /* 0x000fe20000010000 */
[----:B------:R-:W-:Y:S01]  /*70f0*/  MUFU.EX2 R65, R65 ;  /* 0x0000004100417308 */ /* 0x000fe20000000800 */
[----:B------:R-:W-:Y:S02]  /*7100*/  FADD.FTZ R62, R56, R62 ;  /* 0x0000003e383e7221 */ /* 0x000fe40000010000 */
[----:B------:R-:W-:Y:S02]  /*7110*/  FADD.FTZ R59, R51, R59 ;  /* 0x0000003b333b7221 */ /* 0x000fe40000010000 */
[----:B------:R-:W-:Y:S04]  /*7120*/  FADD.FTZ R62, R55, R62 ;  /* 0x0000003e373e7221 */ /* 0x000fe80000010000 */
[----:B------:R-:W-:Y:S01]  /*7130*/  FADD.FTZ R63, R63, R62 ;  /* 0x0000003e3f3f7221 */ /* 0x000fe20000010000 */
[----:B------:R-:W2:Y:S03]  /*7140*/  MUFU.EX2 R80, R80 ;  /* 0x0000005000507308 */ /* 0x000ea60000000800 */
[----:B----4-:R-:W-:Y:S07]  /*7150*/  FADD.FTZ R63, R69, R63 ;  /* 0x0000003f453f7221 */ /* 0x010fee0000010000 */
[----:B------:R-:W3:Y:S01]  /*7160*/  MUFU.EX2 R81, R81 ;  /* 0x0000005100517308 */ /* 0x000ee20000000800 */
[C---:B-1----:R-:W-:Y:S09]  /*7170*/  HMMA.16816.F32.BF16 R4, R24.reuse, R28, R4 ;  /* 0x0000001c1804723c */ /* 0x042ff20000041804 */
[----:B------:R-:W1:Y:S01]  /*7180*/  MUFU.EX2 R83, R83 ;  /* 0x0000005300537308 */ /* 0x000e620000000800 */
[C---:B------:R-:W-:Y:S01]  /*7190*/  HMMA.16816.F32.BF16 R8, R24.reuse, R30, R8 ;  /* 0x0000001e1808723c */ /* 0x040fe20000041808 */
[----:B------:R-:W4:Y:S08]  /*71a0*/  LDSM.16.MT88.4 R28, [R106+0x3c00] ;  /* 0x003c00006a1c783b */ /* 0x000f300000004200 */
[----:B------:R-:W-:Y:S01]  /*71b0*/  MUFU.EX2 R90, R90 ;  /* 0x0000005a005a7308 */ /* 0x000fe20000000800 */
[C---:B------:R-:W-:Y:S08]  /*71c0*/  HMMA.16816.F32.BF16 R12, R24.reuse, R32, R12 ;  /* 0x00000020180c723c */ /* 0x040ff0000004180c */
[----:B------:R-:W-:Y:S01]  /*71d0*/  HMMA.16816.F32.BF16 R16, R24, R34, R16 ;  /* 0x000000221810723c */ /* 0x000fe20000041810 */
[----:B------:R-:W1:Y:S01]  /*71e0*/  MUFU.EX2 R75, R75 ;  /* 0x0000004b004b7308 */ /* 0x000e620000000800 */
[----:B------:R-:W1:Y:S05]  /*71f0*/  LDSM.16.MT88.4 R32, [R106+0x4000] ;  /* 0x004000006a20783b */ /* 0x000e6a0000004200 */
[----:B------:R-:W-:Y:S01]  /*7200*/  F2FP.BF16.PACK_AB R24, R68, R74 ;  /* 0x0000004a4418723e */ /* 0x000fe200000010ff */
[----:B------:R-:W-:Y:S01]  /*7210*/  FADD.FTZ R74, R74, R59 ;  /* 0x0000003b4a4a7221 */ /* 0x000fe20000010000 */
[C---:B-----5:R-:W-:Y:S02]  /*7220*/  F2FP.BF16.PACK_AB R25, R71.reuse, R69 ;  /* 0x000000454719723e */ /* 0x060fe400000010ff */
[----:B------:R-:W-:Y:S01]  /*7230*/  MUFU.EX2 R70, R70 ;  /* 0x0000004600467308 */ /* 0x000fe20000000800 */
[----:B------:R-:W-:Y:S01]  /*7240*/  F2FP.BF16.PACK_AB R26, R64, R73 ;  /* 0x00000049401a723e */ /* 0x000fe200000010ff */
[----:B------:R-:W-:Y:S01]  /*7250*/  FADD.FTZ R74, R68, R74 ;  /* 0x0000004a444a7221 */ /* 0x000fe20000010000 */
[----:B--2---:R-:W-:Y:S01]  /*7260*/  F2FP.BF16.PACK_AB R27, R80, R65 ;  /* 0x00000041501b723e */ /* 0x004fe200000010ff */
[----:B------:R-:W-:Y:S02]  /*7270*/  FADD.FTZ R71, R71, R63 ;  /* 0x0000003f47477221 */ /* 0x000fe40000010000 */
[----:B------:R-:W-:Y:S02]  /*7280*/  FADD.FTZ R73, R73, R74 ;  /* 0x0000004a49497221 */ /* 0x000fe40000010000 */
[----:B------:R-:W-:Y:S02]  /*7290*/  FADD.FTZ R71, R65, R71 ;  /* 0x0000004741477221 */ /* 0x000fe40000010000 */
[----:B------:R-:W2:Y:S01]  /*72a0*/  MUFU.EX2 R67, R67 ;  /* 0x0000004300437308 */ /* 0x000ea20000000800 */
[----:B------:R-:W-:Y:S02]  /*72b0*/  FADD.FTZ R73, R64, R73 ;  /* 0x0000004940497221 */ /* 0x000fe40000010000 */
[----:B------:R-:W-:Y:S01]  /*72c0*/  FADD.FTZ R71, R80, R71 ;  /* 0x0000004750477221 */ /* 0x000fe20000010000 */
[C---:B----4-:R-:W-:Y:S03]  /*72d0*/  HMMA.16816.F32.BF16 R4, R24.reuse, R28, R4 ;  /* 0x0000001c1804723c */ /* 0x050fe60000041804 */
[----:B---3--:R-:W-:Y:S03]  /*72e0*/  FADD.FTZ R73, R81, R73 ;  /* 0x0000004951497221 */ /* 0x008fe60000010000 */
[----:B------:R-:W-:Y:S02]  /*72f0*/  MUFU.EX2 R72, R72 ;  /* 0x0000004800487308 */ /* 0x000fe40000000800 */
[C---:B------:R-:W-:Y:S01]  /*7300*/  HMMA.16816.F32.BF16 R8, R24.reuse, R30, R8 ;  /* 0x0000001e1808723c */ /* 0x040fe20000041808 */
[----:B------:R-:W3:Y:S07]  /*7310*/  LDSM.16.MT88.4 R28, [R105+0x4000] ;  /* 0x00400000691c783b */ /* 0x000eee0000004200 */
[----:B------:R-:W4:Y:S01]  /*7320*/  MUFU.EX2 R82, R82 ;  /* 0x0000005200527308 */ /* 0x000f220000000800 */
[C---:B------:R-:W-:Y:S08]  /*7330*/  HMMA.16816.F32.BF16 R12, R24.reuse, R36, R12 ;  /* 0x00000024180c723c */ /* 0x040ff0000004180c */
[----:B------:R-:W-:Y:S01]  /*7340*/  HMMA.16816.F32.BF16 R16, R24, R38, R16 ;  /* 0x000000261810723c */ /* 0x000fe20000041810 */
[----:B------:R-:W-:Y:S01]  /*7350*/  MUFU.EX2 R96, R96 ;  /* 0x0000006000607308 */ /* 0x000fe20000000800 */
[----:B------:R-:W5:Y:S05]  /*7360*/  LDSM.16.MT88.4 R36, [R106+0x4400] ;  /* 0x004400006a24783b */ /* 0x000f6a0000004200 */
[C---:B-1----:R-:W-:Y:S01]  /*7370*/  F2FP.BF16.PACK_AB R24, R83.reuse, R81 ;  /* 0x000000515318723e */ /* 0x042fe200000010ff */
[----:B------:R-:W-:Y:S01]  /*7380*/  FADD.FTZ R83, R83, R73 ;  /* 0x0000004953537221 */ /* 0x000fe20000010000 */
[----:B------:R-:W-:Y:S02]  /*7390*/  F2FP.BF16.PACK_AB R25, R75, R90 ;  /* 0x0000005a4b19723e */ /* 0x000fe400000010ff */
[----:B------:R-:W1:Y:S01]  /*73a0*/  MUFU.EX2 R91, R91 ;  /* 0x0000005b005b7308 */ /* 0x000e620000000800 */
[----:B--2---:R-:W-:Y:S01]  /*73b0*/  F2FP.BF16.PACK_AB R26, R67, R70 ;  /* 0x00000046431a723e */ /* 0x004fe200000010ff */
[----:B------:R-:W-:Y:S01]  /*73c0*/  FADD.FTZ R90, R90, R71 ;  /* 0x000000475a5a7221 */ /* 0x000fe20000010000 */
[----:B----4-:R-:W-:Y:S01]  /*73d0*/  F2FP.BF16.PACK_AB R27, R82, R72 ;  /* 0x00000048521b723e */ /* 0x010fe200000010ff */
[----:B------:R-:W-:Y:S02]  /*73e0*/  FADD.FTZ R83, R70, R83 ;  /* 0x0000005346537221 */ /* 0x000fe40000010000 */
[----:B------:R-:W-:Y:S02]  /*73f0*/  FADD.FTZ R90, R75, R90 ;  /* 0x0000005a4b5a7221 */ /* 0x000fe40000010000 */
[----:B------:R-:W-:Y:S02]  /*7400*/  FADD.FTZ R83, R67, R83 ;  /* 0x0000005343537221 */ /* 0x000fe40000010000 */
[----:B------:R-:W-:Y:S01]  /*7410*/  MUFU.EX2 R97, R97 ;  /* 0x0000006100617308 */ /* 0x000fe20000000800 */
[C---:B------:R-:W-:Y:S03]  /*7420*/  HMMA.16816.F32.BF16 R4, R24.reuse, R32, R4 ;  /* 0x000000201804723c */ /* 0x040fe60000041804 */
[----:B------:R-:W-:Y:S04]  /*7430*/  FADD.FTZ R72, R72, R90 ;  /* 0x0000005a48487221 */ /* 0x000fe80000010000 */
[----:B------:R-:W-:Y:S01]  /*7440*/  FADD.FTZ R72, R82, R72 ;  /* 0x0000004852487221 */ /* 0x000fe20000010000 */
[C---:B------:R-:W-:Y:S01]  /*7450*/  HMMA.16816.F32.BF16 R8, R24.reuse, R34, R8 ;  /* 0x000000221808723c */ /* 0x040fe20000041808 */
[----:B------:R-:W2:Y:S01]  /*7460*/  MUFU.EX2 R93, R93 ;  /* 0x0000005d005d7308 */ /* 0x000ea20000000800 */
[----:B------:R-:W4:Y:S06]  /*7470*/  LDSM.16.MT88.4 R32, [R105+0x4400] ;  /* 0x004400006920783b */ /* 0x000f2c0000004200 */
        /* <DEDUP_REMOVED lines=13> */
[C---:B----4-:R-:W-:Y:S01]  /*7550*/  F2FP.BF16.PACK_AB R26, R94.reuse, R95 ;  /* 0x0000005f5e1a723e */ /* 0x050fe200000010ff */
        /* <DEDUP_REMOVED lines=11> */
[----:B------:R-:W4:Y:S06]  /*7610*/  LDSM.16.MT88.4 R36, [R105+0x4800] ;  /* 0x004800006924783b */ /* 0x000f2c0000004200 */
        /* <DEDUP_REMOVED lines=26> */
[C---:B------:R-:W-:Y:S08]  /*77c0*/  HMMA.16816.F32.BF16 R4, R20.reuse, R28, R4 ;  /* 0x0000001c1404723c */ /* 0x040ff00000041804 */
[C---:B------:R-:W-:Y:S01]  /*77d0*/  HMMA.16816.F32.BF16 R8, R20.reuse, R30, R8 ;  /* 0x0000001e1408723c */ /* 0x040fe20000041808 */
[----:B------:R-:W3:Y:S03]  /*77e0*/  MUFU.EX2 R42, R42 ;  /* 0x0000002a002a7308 */ /* 0x000ee60000000800 */
[C---:B-1----:R-:W-:Y:S01]  /*77f0*/  F2FP.BF16.PACK_AB R68, R47.reuse, R44 ;  /* 0x0000002c2f44723e */ /* 0x042fe200000010ff */
[----:B------:R-:W-:Y:S03]  /*7800*/  FADD.FTZ R44, R44, R88 ;  /* 0x000000582c2c7221 */ /* 0x000fe60000010000 */
[C---:B----4-:R-:W-:Y:S03]  /*7810*/  HMMA.16816.F32.BF16 R12, R20.reuse, R36, R12 ;  /* 0x00000024140c723c */ /* 0x050fe6000004180c */
        /* <DEDUP_REMOVED lines=20> */
.L_x_4122:
        /* <DEDUP_REMOVED lines=19> */
[CC--:B------:R-:W-:Y:S02]  /*7a90*/  LEA.HI R12, R4.reuse, R5.reuse, RZ, 0x2 ;  /* 0x00000005040c7211 */ /* 0x0c0fe400078f10ff */
[----:B------:R-:W-:Y:S02]  /*7aa0*/  SHF.R.S32.HI R9, RZ, 0x1f, R3 ;  /* 0x0000001fff097819 */ /* 0x000fe40000011403 */
[----:B------:R-:W-:-:S02]  /*7ab0*/  LEA.HI R4, R4, R5, RZ, 0x5 ;  /* 0x0000000504047211 */ /* 0x000fc400078f28ff */
[----:B------:R-:W-:Y:S02]  /*7ac0*/  LEA.HI R9, R9, R3, RZ, 0x3 ;  /* 0x0000000309097211 */ /* 0x000fe400078f18ff */
[----:B------:R-:W-:Y:S02]  /*7ad0*/  LOP3.LUT R12, R12, 0xfffffffc, RZ, 0xc0, !PT ;  /* 0xfffffffc0c0c7812 */ /* 0x000fe400078ec0ff */
[----:B------:R-:W-:Y:S01]  /*7ae0*/  LOP3.LUT R9, R9, 0xfffffff8, RZ, 0xc0, !PT ;  /* 0xfffffff809097812 */ /* 0x000fe200078ec0ff */
[----:B-1----:R-:W-:Y:S01]  /*7af0*/  FADD.FTZ R7, R127, R7 ;  /* 0x000000077f077221 */ /* 0x002fe20000010000 */
[----:B------:R-:W-:Y:S02]  /*7b00*/  SHF.R.S32.HI R8, RZ, 0x5, R4 ;  /* 0x00000005ff087819 */ /* 0x000fe40000011404 */
[----:B------:R-:W-:Y:S01]  /*7b10*/  IADD3 R12, -R12, R5, RZ ;  /* 0x000000050c0c7210 */ /* 0x000fe20007ffe1ff */
[----:B--2---:R-:W-:Y:S01]  /*7b20*/  FADD.FTZ R6, R126, R6 ;  /* 0x000000067e067221 */ /* 0x004fe20000010000 */
[----:B------:R-:W-:Y:S01]  /*7b30*/  FSETP.NE.FTZ.AND P3, PT, R7, RZ, PT ;  /* 0x000000ff0700720b */ /* 0x000fe20003f75000 */
[----:B------:R-:W-:Y:S01]  /*7b40*/  IMAD.IADD R9, R3, 0x1, -R9 ;  /* 0x0000000103097824 */ /* 0x000fe200078e0a09 */
[----:B------:R-:W-:Y:S01]  /*7b50*/  LOP3.LUT R18, R4, 0xffffffe0, RZ, 0xc0, !PT ;  /* 0xffffffe004127812 */ /* 0x000fe200078ec0ff */
[----:B------:R-:W-:Y:S01]  /*7b60*/  IMAD R8, R8, 0x100, R12 ;  /* 0x0000010008087824 */ /* 0x000fe200078e020c */
[----:B------:R-:W-:-:S02]  /*7b70*/  FSETP.NE.FTZ.AND P2, PT, R6, RZ, PT ;  /* 0x000000ff0600720b */ /* 0x000fc40003f55000 */
[----:B------:R-:W-:Y:S02]  /*7b80*/  LEA.HI R12, R9, R9, RZ, 0x1 ;  /* 0x00000009090c7211 */ /* 0x000fe400078f08ff */
[----:B------:R-:W-:Y:S02]  /*7b90*/  IADD3 R5, -R18, R5, RZ ;  /* 0x0000000512057210 */ /* 0x000fe40007ffe1ff */
[----:B------:R-:W-:Y:S02]  /*7ba0*/  SHF.R.S32.HI R13, RZ, 0x1, R12 ;  /* 0x00000001ff0d7819 */ /* 0x000fe4000001140c */
[----:B------:R-:W-:Y:S01]  /*7bb0*/  LOP3.LUT R12, R12, 0x3fffffe, RZ, 0xc0, !PT ;  /* 0x03fffffe0c0c7812 */ /* 0x000fe200078ec0ff */
[----:B------:R-:W1:Y:S01]  /*7bc0*/  @P3 MUFU.RCP R10, R7 ;  /* 0x00000007000a3308 */ /* 0x000e620000001000 */
[C---:B------:R-:W-:Y:S02]  /*7bd0*/  SHF.L.U32 R14, R13.reuse, 0x6, RZ ;  /* 0x000000060d0e7819 */ /* 0x040fe400000006ff */
[----:B------:R-:W-:Y:S01]  /*7be0*/  LOP3.LUT P0, RZ, R13, 0x2, RZ, 0xc0, !PT ;  /* 0x000000020dff7812 */ /* 0x000fe2000780c0ff */
[----:B------:R-:W-:Y:S01]  /*7bf0*/  IMAD.IADD R12, R9, 0x1, -R12 ;  /* 0x00000001090c7824 */ /* 0x000fe200078e0a0c */
[----:B------:R-:W-:-:S02]  /*7c00*/  LOP3.LUT R14, R14, 0xc0, RZ, 0xc0, !PT ;  /* 0x000000c00e0e7812 */ /* 0x000fc400078ec0ff */
[----:B------:R-:W-:Y:S01]  /*7c10*/  LOP3.LUT R9, R13, 0x1, RZ, 0xc0, !PT ;  /* 0x000000010d097812 */ /* 0x000fe200078ec0ff */
[----:B------:R-:W2:Y:S01]  /*7c20*/  @P2 MUFU.RCP R11, R6 ;  /* 0x00000006000b2308 */ /* 0x000ea20000001000 */
[----:B------:R-:W-:Y:S01]  /*7c30*/  IMAD R8, R12, 0x10, R8 ;  /* 0x000000100c087824 */ /* 0x000fe200078e0208 */
[----:B------:R-:W-:Y:S02]  /*7c40*/  LEA.HI R14, R14, R14, RZ, 0x1d ;  /* 0x0000000e0e0e7211 */ /* 0x000fe400078fe8ff */
[----:B------:R-:W-:Y:S02]  /*7c50*/  ISETP.NE.U32.AND P1, PT, R9, 0x1, PT ;  /* 0x000000010900780c */ /* 0x000fe40003f25070 */
[----:B------:R-:W-:Y:S01]  /*7c60*/  LEA R14, R8, R14, 0x1 ;  /* 0x0000000e080e7211 */ /* 0x000fe200078e08ff */
[----:B------:R-:W-:Y:S01]  /*7c70*/  IMAD.MOV.U32 R8, RZ, RZ, -0x10 ;  /* 0xfffffff0ff087424 */ /* 0x000fe200078e00ff */
[----:B------:R-:W3:Y:S01]  /*7c80*/  @P2 MUFU.LG2 R6, R6 ;  /* 0x0000000600062308 */ /* 0x000ee20000000c00 */
[----:B-1----:R-:W-:-:S02]  /*7c90*/  FMUL.FTZ R80, R10, R80 ;  /* 0x000000500a507220 */ /* 0x002fc40000410000 */
[----:B------:R-:W-:Y:S01]  /*7ca0*/  IMAD.SHL.U32 R14, R14, 0x2, RZ ;  /* 0x000000020e0e7824 */ /* 0x000fe200078e00ff */
[----:B------:R-:W-:Y:S01]  /*7cb0*/  SEL R8, R8, 0x10, !P1 ;  /* 0x0000001008087807 */ /* 0x000fe20004800000 */
[C---:B------:R-:W-:Y:S01]  /*7cc0*/  FMUL.FTZ R81, R10.reuse, R81 ;  /* 0x000000510a517220 */ /* 0x040fe20000410000 */
[----:B------:R-:W-:Y:S01]  /*7cd0*/  LOP3.LUT P1, RZ, R5, 0x3, RZ, 0xc0, !PT ;  /* 0x0000000305ff7812 */ /* 0x000fe2000782c0ff */
[----:B------:R-:W-:Y:S01]  /*7ce0*/  FMUL.FTZ R76, R10, R76 ;  /* 0x0000004c0a4c7220 */ /* 0x000fe20000410000 */
[----:B------:R-:W-:Y:S01]  /*7cf0*/  IADD3 R9, R14, 0x20, RZ ;  /* 0x000000200e097810 */ /* 0x000fe20007ffe0ff */
[----:B------:R-:W-:Y:S01]  /*7d00*/  FMUL.FTZ R77, R10, R77 ;  /* 0x0000004d0a4d7220 */ /* 0x000fe20000410000 */
        /* <DEDUP_REMOVED lines=9> */
[C---:B--2---:R-:W-:Y:S01]  /*7da0*/  FMUL.FTZ R83, R11.reuse, R83 ;  /* 0x000000530b537220 */ /* 0x044fe20000410000 */
[----:B------:R1:W-:Y:S01]  /*7db0*/  STS [R14], R80 ;  /* 0x000000500e007388 */ /* 0x0003e20000000800 */
[C---:B------:R-:W-:Y:S01]  /*7dc0*/  FMUL.FTZ R82, R11.reuse, R82 ;  /* 0x000000520b527220 */ /* 0x040fe20000410000 */
[----:B------:R-:W-:Y:S01]  /*7dd0*/  F2FP.BF16.PACK_AB R68, R10, R68 ;  /* 0x000000440a44723e */ /* 0x000fe200000010ff */
[C---:B------:R-:W-:Y:S01]  /*7de0*/  FMUL.FTZ R79, R11.reuse, R79 ;  /* 0x0000004f0b4f7220 */ /* 0x040fe20000410000 */
[----:B------:R-:W-:Y:S01]  /*7df0*/  IADD3 R10, R14, R8, RZ ;  /* 0x000000080e0a7210 */ /* 0x000fe20007ffe0ff */
[----:B------:R-:W-:Y:S01]  /*7e00*/  FMUL.FTZ R78, R11, R78 ;  /* 0x0000004e0b4e7220 */ /* 0x000fe20000410000 */
[----:B------:R-:W-:Y:S01]  /*7e10*/  F2FP.BF16.PACK_AB R82, R83, R82 ;  /* 0x000000525352723e */ /* 0x000fe200000010ff */
[C---:B------:R-:W-:Y:S01]  /*7e20*/  FMUL.FTZ R75, R11.reuse, R75 ;  /* 0x0000004b0b4b7220 */ /* 0x040fe20000410000 */
[----:B------:R-:W2:Y:S01]  /*7e30*/  @P3 MUFU.LG2 R7, R7 ;  /* 0x0000000700073308 */ /* 0x000ea20000000c00 */
[----:B------:R-:W-:Y:S01]  /*7e40*/  FMUL.FTZ R74, R11, R74 ;  /* 0x0000004a0b4a7220 */ /* 0x000fe20000410000 */
[----:B------:R-:W-:Y:S01]  /*7e50*/  F2FP.BF16.PACK_AB R78, R79, R78 ;  /* 0x0000004e4f4e723e */ /* 0x000fe200000010ff */
[C---:B------:R-:W-:Y:S01]  /*7e60*/  FMUL.FTZ R71, R11.reuse, R71 ;  /* 0x000000470b477220 */ /* 0x040fe20000410000 */
[----:B------:R1:W-:Y:S01]  /*7e70*/  STS [R14+0x200], R82 ;  /* 0x000200520e007388 */ /* 0x0003e20000000800 */
[----:B------:R-:W-:Y:S01]  /*7e80*/  FMUL.FTZ R11, R11, R70 ;  /* 0x000000460b0b7220 */ /* 0x000fe20000410000 */
[----:B------:R-:W-:Y:S01]  /*7e90*/  F2FP.BF16.PACK_AB R74, R75, R74 ;  /* 0x0000004a4b4a723e */ /* 0x000fe200000010ff */
[----:B------:R-:W-:Y:S01]  /*7ea0*/  IMAD.IADD R8, R8, 0x1, R9 ;  /* 0x0000000108087824 */ /* 0x000fe200078e0209 */
[----:B------:R1:W-:Y:S01]  /*7eb0*/  STS [R10], R76 ;  /* 0x0000004c0a007388 */ /* 0x0003e20000000800 */
[--C-:B-----5:R-:W-:Y:S01]  /*7ec0*/  @P0 IMAD.MOV.U32 R4, RZ, RZ, R16.reuse ;  /* 0x000000ffff040224 */ /* 0x120fe200078e0010 */
[----:B------:R-:W-:Y:S01]  /*7ed0*/  F2FP.BF16.PACK_AB R11, R71, R11 ;  /* 0x0000000b470b723e */ /* 0x000fe200000010ff */
[----:B---3--:R-:W-:Y:S01]  /*7ee0*/  @P2 FMUL.FTZ R19, R6, 0.69314718246459960938 ;  /* 0x3f31721806132820 */ /* 0x008fe20000410000 */
[----:B------:R1:W-:Y:S01]  /*7ef0*/  STS [R10+0x200], R78 ;  /* 0x0002004e0a007388 */ /* 0x0003e20000000800 */
[----:B------:R-:W-:Y:S01]  /*7f00*/  @P0 IMAD R18, R4, c[0x0][0x234], RZ ;  /* 0x00008d0004120a24 */ /* 0x000fe200078e02ff */
[----:B------:R-:W-:Y:S01]  /*7f10*/  MOV R5, 0x7f800000 ;  /* 0x7f80000000057802 */ /* 0x000fe20000000f00 */
[----:B------:R-:W-:Y:S01]  /*7f20*/  @!P0 IMAD.MOV.U32 R4, RZ, RZ, R16 ;  /* 0x000000ffff048224 */ /* 0x000fe200078e0010 */
[----:B------:R1:W-:Y:S01]  /*7f30*/  STS [R9], R72 ;  /* 0x0000004809007388 */ /* 0x0003e20000000800 */
[----:B--2---:R-:W-:-:S02]  /*7f40*/  @P3 FMUL.FTZ R7, R7, 0.69314718246459960938 ;  /* 0x3f31721807073820 */ /* 0x004fc40000410000 */
[----:B------:R-:W-:Y:S01]  /*7f50*/  @!P0 IMAD R6, R17, c[0x0][0x1c0], R4 ;  /* 0x0000700011068a24 */ /* 0x000fe200078e0204 */
[----:B------:R1:W-:Y:S01]  /*7f60*/  STS [R9+0x200], R74 ;  /* 0x0002004a09007388 */ /* 0x0003e20000000800 */
[----:B------:R-:W-:Y:S02]  /*7f70*/  @P0 IMAD R18, R17, c[0x0][0x214], R18 ;  /* 0x0000850011120a24 */ /* 0x000fe400078e0212 */
[----:B------:R-:W-:Y:S01]  /*7f80*/  IMAD.MOV.U32 R16, RZ, RZ, 0x7f800000 ;  /* 0x7f800000ff107424 */ /* 0x000fe200078e00ff */
[----:B------:R1:W-:Y:S01]  /*7f90*/  STS [R8], R68 ;  /* 0x0000004408007388 */ /* 0x0003e20000000800 */
[----:B------:R-:W-:Y:S02]  /*7fa0*/  @P3 FFMA.FTZ R5, R2, c[0x0][0x238], R7 ;  /* 0x00008e0002053a23 */ /* 0x000fe40000010007 */
[----:B------:R-:W-:Y:S01]  /*7fb0*/  @P2 FFMA.FTZ R16, R0, c[0x0][0x238], R19 ;  /* 0x00008e0000102a23 */ /* 0x000fe20000010013 */
[----:B------:R1:W-:Y:S01]  /*7fc0*/  STS [R8+0x200], R11 ;  /* 0x0002000b08007388 */ /* 0x0003e20000000800 */
[----:B------:R-:W-:-:S03]  /*7fd0*/  @!P0 IMAD R18, R6, c[0x0][0x214], RZ ;  /* 0x0000850006128a24 */ /* 0x000fc600078e02ff */
[----:B------:R-:W-:Y:S06]  /*7fe0*/  BAR.SYNC.DEFER_BLOCKING 0x0 ;  /* 0x0000000000007b1d */ /* 0x000fec0000010000 */
[----:B------:R1:W2:Y:S04]  /*7ff0*/  LDS.128 R8, [R116] ;  /* 0x0000000074087984 */ /* 0x0002a80000000c00 */
[----:B------:R1:W3:Y:S01]  /*8000*/  LDS.128 R12, [R116+0x800] ;  /* 0x00080000740c7984 */ /* 0x0002e20000000c00 */
[----:B------:R-:W-:Y:S05]  /*8010*/  @P1 BRA `(.L_x_4128) ;  /* 0x000000e000001947 */ /* 0x000fea0003800000 */
[----:B------:R-:W4:Y:S01]  /*8020*/  S2R R0, SR_CTAID.X ;  /* 0x0000000000007919 */ /* 0x000f220000002500 */
[----:B------:R-:W-:-:S02]  /*8030*/  IMAD.MOV.U32 R2, RZ, RZ, -0x40 ;  /* 0xffffffc0ff027424 */ /* 0x000fc400078e00ff */
[C---:B----4-:R-:W-:Y:S02]  /*8040*/  IMAD R18, R0.reuse, 0x40, R18 ;  /* 0x0000004000127824 */ /* 0x050fe400078e0212 */
[----:B------:R-:W-:Y:S01]  /*8050*/  IMAD R6, R0, R2, c[0x0][0x214] ;  /* 0x0000850000067624 */ /* 0x000fe200078e0202 */
[C---:B------:R-:W-:Y:S02]  /*8060*/  IADD3 R2, R122.reuse, 0x8, RZ ;  /* 0x000000087a027810 */ /* 0x040fe40007ffe0ff */
[----:B------:R-:W-:Y:S02]  /*8070*/  SHF.R.S32.HI R0, RZ, 0x1f, R18 ;  /* 0x0000001fff007819 */ /* 0x000fe40000011412 */
[C---:B------:R-:W-:Y:S02]  /*8080*/  IADD3 R18, P0, R122.reuse, R18, RZ ;  /* 0x000000127a127210 */ /* 0x040fe40007f1e0ff */
[-C--:B------:R-:W-:Y:S02]  /*8090*/  ISETP.GE.AND P2, PT, R122, R6.reuse, PT ;  /* 0x000000067a00720c */ /* 0x080fe40003f46270 */
[----:B------:R-:W-:-:S02]  /*80a0*/  ISETP.GE.AND P1, PT, R2, R6, PT ;  /* 0x000000060200720c */ /* 0x000fc40003f26270 */
[----:B------:R-:W-:Y:S02]  /*80b0*/  LEA.HI.X.SX32 R0, R122, R0, 0x1, P0 ;  /* 0x000000007a007211 */ /* 0x000fe400000f0eff */
[----:B------:R-:W-:-:S04]  /*80c0*/  LEA R6, P0, R18, c[0x0][0x200], 0x2 ;  /* 0x0000800012067a11 */ /* 0x000fc800078010ff */
[----:B------:R-:W-:-:S05]  /*80d0*/  LEA.HI.X R7, R18, c[0x0][0x204], R0, 0x2, P0 ;  /* 0x0000810012077a11 */ /* 0x000fca00000f1400 */
[----:B------:R4:W-:Y:S04]  /*80e0*/  @!P2 STG.E [R6.64], R5 ;  /* 0x000000050600a986 */ /* 0x0009e8000c10190c */
[----:B------:R4:W-:Y:S02]  /*80f0*/  @!P1 STG.E [R6.64+0x20], R16 ;  /* 0x0000201006009986 */ /* 0x0009e4000c10190c */
.L_x_4128:
[----:B------:R-:W-:Y:S05]  /*8100*/  BSYNC B0 ;  /* 0x0000000000007941 */ /* 0x000fea0003800000 */
.L_x_4127:
[----:B----4-:R-:W4:Y:S01]  /*8110*/  S2R R5, SR_CTAID.X ;  /* 0x0000000000057919 */ /* 0x010f220000002500 */
[----:B------:R-:W-:Y:S02]  /*8120*/  SHF.R.S32.HI R7, RZ, 0x1f, R118 ;  /* 0x0000001fff077819 */ /* 0x000fe40000011476 */
[----:B------:R-:W-:Y:S02]  /*8130*/  MOV R6, R118 ;  /* 0x0000007600067202 */ /* 0x000fe40000000f00 */
[----:B------:R-:W-:-:S05]  /*8140*/  SHF.R.S32.HI R0, RZ, 0x1f, R17 ;  /* 0x0000001fff007819 */ /* 0x000fca0000011411 */
[----:B------:R-:W-:-:S04]  /*8150*/  IMAD R0, R0, c[0x0][0x1e0], RZ ;  /* 0x0000780000007a24 */ /* 0x000fc800078e02ff */
[----:B------:R-:W-:Y:S01]  /*8160*/  IMAD R0, R17, c[0x0][0x1e4], R0 ;  /* 0x0000790011007a24 */ /* 0x000fe200078e0200 */
[----:B----4-:R-:W-:-:S04]  /*8170*/  SHF.L.U32 R5, R5, 0x6, RZ ;  /* 0x0000000605057819 */ /* 0x010fc800000006ff */
[----:B------:R-:W-:Y:S01]  /*8180*/  SHF.R.S32.HI R2, RZ, 0x1f, R5 ;  /* 0x0000001fff027819 */ /* 0x000fe20000011405 */
[----:B------:R-:W-:-:S04]  /*8190*/  IMAD.WIDE.U32 R6, R5, c[0x0][0x1e8], R6 ;  /* 0x00007a0005067a25 */ /* 0x000fc800078e0006 */
[----:B------:R-:W-:-:S04]  /*81a0*/  IMAD R2, R2, c[0x0][0x1e8], RZ ;  /* 0x00007a0002027a24 */ /* 0x000fc800078e02ff */
[----:B------:R-:W-:-:S05]  /*81b0*/  IMAD R2, R5, c[0x0][0x1ec], R2 ;  /* 0x00007b0005027a24 */ /* 0x000fca00078e0202 */
[----:B------:R-:W-:Y:S02]  /*81c0*/  IADD3 R7, R2, R7, RZ ;  /* 0x0000000702077210 */ /* 0x000fe40007ffe0ff */
        /* <DEDUP_REMOVED lines=8> */
[----:B------:R-:W-:Y:S02]  /*8250*/  IADD3 R5, R2, R5, RZ ;  /* 0x0000000502057210 */ /* 0x000fe40007ffe0ff */
[----:B------:R-:W-:Y:S01]  /*8260*/  MOV R2, c[0x0][0x1e8] ;  /* 0x00007a0000027a02 */ /* 0x000fe20000000f00 */
[C---:B------:R-:W-:Y:S02]  /*8270*/  IMAD R0, R3.reuse, c[0x0][0x1ec], R0 ;  /* 0x00007b0003007a24 */ /* 0x040fe400078e0200 */
[----:B------:R-:W-:-:S04]  /*8280*/  IMAD.WIDE.U32 R4, R3, c[0x0][0x1e8], R4 ;  /* 0x00007a0003047a25 */ /* 0x000fc800078e0004 */
[----:B------:R-:W-:Y:S01]  /*8290*/  IMAD.IADD R3, R0, 0x1, R5 ;  /* 0x0000000100037824 */ /* 0x000fe200078e0205 */
[C---:B------:R-:W-:Y:S02]  /*82a0*/  LEA R6, P0, R4.reuse, c[0x0][0x1d0], 0x1 ;  /* 0x0000740004067a11 */ /* 0x040fe400078008ff */
[----:B------:R-:W-:Y:S02]  /*82b0*/  MOV R0, c[0x0][0x1ec] ;  /* 0x00007b0000007a02 */ /* 0x000fe40000000f00 */
[----:B------:R-:W-:Y:S02]  /*82c0*/  LEA.HI.X R7, R4, c[0x0][0x1d4], R3, 0x1, P0 ;  /* 0x0000750004077a11 */ /* 0x000fe400000f0c03 */
[----:B------:R-:W-:-:S03]  /*82d0*/  LEA R4, P0, R2, R6, 0x6 ;  /* 0x0000000602047211 */ /* 0x000fc600078030ff */
[----:B--2---:R-:W-:Y:S01]  /*82e0*/  STG.E.128 [R6.64], R8 ;  /* 0x0000000806007986 */ /* 0x004fe2000c101d0c */
[----:B------:R-:W-:-:S05]  /*82f0*/  LEA.HI.X R5, R2, R7, R0, 0x6, P0 ;  /* 0x0000000702057211 */ /* 0x000fca00000f3400 */
[----:B---3--:R-:W-:Y:S01]  /*8300*/  STG.E.128 [R4.64], R12 ;  /* 0x0000000c04007986 */ /* 0x008fe2000c101d0c */
[----:B------:R-:W-:Y:S05]  /*8310*/  EXIT ;  /* 0x000000000000794d */ /* 0x000fea0003800000 */
.L_x_4129:
        /* <DEDUP_REMOVED lines=14> */
.L_x_5241:


//--------------------- .text._ZN5flash24flash_fwd_splitkv_kernelI23Flash_fwd_kernel_traitsILi32ELi64ELi128ELi4ELb0ELb0EN7cutlass10bfloat16_tE19Flash_kernel_traitsILi32ELi64ELi128ELi4ES3_EELb1ELb0ELb0ELb1ELb1ELb0ELb1ELb0EEEvNS_16Flash_fwd_paramsE --------------------------
	.section	.text._ZN5flash24flash_fwd_splitkv_kernelI23Flash_fwd_kernel_traitsILi32ELi64ELi128ELi4ELb0ELb0EN7cutlass10bfloat16_tE19Flash_kernel_traitsILi32ELi64ELi128ELi4ES3_EELb1ELb0ELb0ELb1ELb1ELb0ELb1ELb0EEEvNS_16Flash_fwd_paramsE,"ax",@progbits
	.sectioninfo	@"SHI_REGISTERS=168"
	.align	128
        .global         _ZN5flash24flash_fwd_splitkv_kernelI23Flash_fwd_kernel_traitsILi32ELi64ELi128ELi4ELb0ELb0EN7cutlass10bfloat16_tE19Flash_kernel_traitsILi32ELi64ELi128ELi4ES3_EELb1ELb0ELb0ELb1ELb1ELb0ELb1ELb0EEEvNS_16Flash_fwd_paramsE
        .type           _ZN5flash24flash_fwd_splitkv_kernelI23Flash_fwd_kernel_traitsILi32ELi64ELi128ELi4ELb0ELb0EN7cutlass10bfloat16_tE19Flash_kernel_traitsILi32ELi64ELi128ELi4ES3_EELb1ELb0ELb0ELb1ELb1ELb0ELb1ELb0EEEvNS_16Flash_fwd_paramsE,@function
        .size           _ZN5flash24flash_fwd_splitkv_kernelI23Flash_fwd_kernel_traitsILi32ELi64ELi128ELi4ELb0ELb0EN7cutlass10bfloat16_tE19Flash_kernel_traitsILi32ELi64ELi128ELi4ES3_EELb1ELb0ELb0ELb1ELb1ELb0ELb1ELb0EEEvNS_16Flash_fwd_paramsE,(.L_x_5242 - _ZN5flash24flash_fwd_splitkv_kernelI23Flash_fwd_kernel_traitsILi32ELi64ELi128ELi4ELb0ELb0EN7cutlass10bfloat16_tE19Flash_kernel_traitsILi32ELi64ELi128ELi4ES3_EELb1ELb0ELb0ELb1ELb1ELb0ELb1ELb0EEEvNS_16Flash_fwd_paramsE)
        .other          _ZN5flash24flash_fwd_splitkv_kernelI23Flash_fwd_kernel_traitsILi32ELi64ELi128ELi4ELb0ELb0EN7cutlass10bfloat16_tE19Flash_kernel_traitsILi32ELi64ELi128ELi4ES3_EELb1ELb0ELb0ELb1ELb1ELb0ELb1ELb0EEEvNS_16Flash_fwd_paramsE,@"STO_CUDA_ENTRY STV_DEFAULT"
_ZN5flash24flash_fwd_splitkv_kernelI23Flash_fwd_kernel_traitsILi32ELi64ELi128ELi4ELb0ELb0EN7cutlass10bfloat16_tE19Flash_kernel_traitsILi32ELi64ELi128ELi4ES3_EELb1ELb0ELb0ELb1ELb1ELb0ELb1ELb0EEEvNS_16Flash_fwd_paramsE:
.text._ZN5flash24flash_fwd_splitkv_kernelI23Flash_fwd_kernel_traitsILi32ELi64ELi128ELi4ELb0ELb0EN7cutlass10bfloat16_tE19Flash_kernel_traitsILi32ELi64ELi128ELi4ES3_EELb1ELb0ELb0ELb1ELb1ELb0ELb1ELb0EEEvNS_16Flash_fwd_paramsE:
[----:B------:R-:W-:Y:S02]  /*0000*/  MOV R1, c[0x0][0x28] ;  /* 0x00000a0000017a02 */ /* 0x000fe40000000f00 */
[----:B------:R-:W1:Y:S01]  /*0010*/  I2F.U32.RP R2, c[0x0][0x1c0] ;  /* 0x0000700000027b06 */ /* 0x000e620000209000 */
[----:B------:R-:W2:Y:S01]  /*0020*/  S2R R3, SR_CTAID.Z ;  /* 0x0000000000037919 */ /* 0x000ea20000002700 */
[----:B------:R-:W-:Y:S01]  /*0030*/  IMAD.MOV.U32 R4, RZ, RZ, RZ ;  /* 0x000000ffff047224 */ /* 0x000fe200078e00ff */
        /* <DEDUP_REMOVED lines=11> */
[----:B------:R-:W-:-:S04]  /*00f0*/  IMAD R7, R0, c[0x0][0x1c0], RZ ;  /* 0x0000700000077a24 */ /* 0x000fc800078e02ff */
[----:B------:R-:W-:-:S04]  /*0100*/  IMAD.HI.U32 R4, R5, R7, R4 ;  /* 0x0000000705047227 */ /* 0x000fc800078e0004 */
[----:B------:R-:W-:Y:S02]  /*0110*/  @P1 IMAD.MOV.U32 R7, RZ, RZ, 0x4 ;  /* 0x00000004ff071424 */ /* 0x000fe400078e00ff */
[----:B--2---:R-:W-:-:S04]  /*0120*/  IMAD.HI.U32 R146, R4, R3, RZ ;  /* 0x0000000304927227 */ /* 0x004fc800078e00ff */
[----:B------:R-:W-:Y:S02]  /*0130*/  IMAD.MOV R0, RZ, RZ, -R146 ;  /* 0x000000ffff007224 */ /* 0x000fe400078e0a92 */
[----:B------:R-:W-:Y:S02]  /*0140*/  @P0 IMAD.MOV.U32 R5, RZ, RZ, 0x4 ;  /* 0x00000004ff050424 */ /* 0x000fe400078e00ff */
[----:B------:R-:W-:-:S05]  /*0150*/  IMAD R0, R0, c[0x0][0x1c0], R3 ;  /* 0x0000700000007a24 */ /* 0x000fca00078e0203 */
[----:B------:R-:W-:-:S13]  /*0160*/  ISETP.GE.U32.AND P4, PT, R0, c[0x0][0x1c0], PT ;  /* 0x0000700000007a0c */ /* 0x000fda0003f86070 */
[----:B------:R-:W-:Y:S02]  /*0170*/  @P4 IADD3 R0, R0, -c[0x0][0x1c0], RZ ;  /* 0x8000700000004a10 */ /* 0x000fe40007ffe0ff */
[----:B------:R-:W-:Y:S02]  /*0180*/  @P4 IADD3 R146, R146, 0x1, RZ ;  /* 0x0000000192924810 */ /* 0x000fe40007ffe0ff */
[----:B------:R-:W-:-:S13]  /*0190*/  ISETP.GE.U32.AND P3, PT, R0, c[0x0][0x1c0], PT ;  /* 0x0000700000007a0c */ /* 0x000fda0003f66070 */
[----:B------:R-:W-:Y:S02]  /*01a0*/  @P3 IADD3 R146, R146, 0x1, RZ ;  /* 0x0000000192923810 */ /* 0x000fe40007ffe0ff */
[----:B------:R-:W-:-:S05]  /*01b0*/  @!P2 LOP3.LUT R146, RZ, c[0x0][0x1c0], RZ, 0x33, !PT ;  /* 0x00007000ff92aa12 */ /* 0x000fca00078e33ff */
[----:B------:R-:W-:-:S04]  /*01c0*/  @P1 IMAD.WIDE R6, R146, R7, c[0x0][0x250] ;  /* 0x0000940092061625 */ /* 0x000fc800078e0207 */
[----:B------:R-:W-:Y:S01]  /*01d0*/  @P0 IMAD.WIDE R4, R146, R5, c[0x0][0x258] ;  /* 0x0000960092040625 */ /* 0x000fe200078e0205 */
[----:B------:R-:W2:Y:S04]  /*01e0*/  @P1 LDG.E R19, [R6.64] ;  /* 0x0000000a06131981 */ /* 0x000ea8000c1e1900 */
        /* <DEDUP_REMOVED lines=27> */
[----:B------:R-:W-:Y:S02]  /*03a0*/  ISETP.GE.AND P0, PT, R4, RZ, PT ;  /* 0x000000ff0400720c */ /* 0x000fe40003f06270 */
[----:B------:R-:W-:Y:S01]  /*03b0*/  IADD3 R4, R94, 0xbf, RZ ;  /* 0x000000bf5e047810 */ /* 0x000fe20007ffe0ff */
[----:B--2---:R-:W-:Y:S02]  /*03c0*/  IMAD.MOV R2, RZ, RZ, -R7 ;  /* 0x000000ffff027224 */ /* 0x004fe400078e0a07 */
[----:B------:R-:W-:Y:S02]  /*03d0*/  IMAD.MOV.U32 R6, RZ, RZ, RZ ;  /* 0x000000ffff067224 */ /* 0x000fe400078e00ff */
[----:B------:R-:W-:-:S04]  /*03e0*/  IMAD R2, R2, R3, RZ ;  /* 0x0000000302027224 */ /* 0x000fc800078e02ff */
[----:B------:R-:W-:Y:S01]  /*03f0*/  IMAD.HI.U32 R2, R7, R2, R6 ;  /* 0x0000000207027227 */ /* 0x000fe200078e0006 */
[----:B------:R-:W-:-:S04]  /*0400*/  IADD3 R7, R99, -c[0x0][0x214], R4 ;  /* 0x8000850063077a10 */ /* 0x000fc80007ffe004 */
[----:B------:R-:W-:Y:S01]  /*0410*/  IADD3 R7, R7, c[0x0][0x2e8], RZ ;  /* 0x0000ba0007077a10 */ /* 0x000fe20007ffe0ff */
[----:B------:R-:W-:-:S03]  /*0420*/  IMAD.HI.U32 R0, R2, R5, RZ ;  /* 0x0000000502007227 */ /* 0x000fc600078e00ff */
[----:B------:R-:W-:Y:S01]  /*0430*/  SHF.R.S32.HI R88, RZ, 0x1f, R7 ;  /* 0x0000001fff587819 */ /* 0x000fe20000011407 */
[----:B------:R-:W-:-:S03]  /*0440*/  IMAD.MOV R2, RZ, RZ, -R0 ;  /* 0x000000ffff027224 */ /* 0x000fc600078e0a00 */
[----:B------:R-:W-:Y:S01]  /*0450*/  LEA.HI R88, R88, R7, RZ, 0x7 ;  /* 0x0000000758587211 */ /* 0x000fe200078f38ff */
[----:B------:R-:W-:-:S03]  /*0460*/  IMAD R2, R3, R2, R5 ;  /* 0x0000000203027224 */ /* 0x000fc600078e0205 */
[----:B------:R-:W-:Y:S02]  /*0470*/  SHF.R.S32.HI R88, RZ, 0x7, R88 ;  /* 0x00000007ff587819 */ /* 0x000fe40000011458 */
[----:B------:R-:W-:-:S13]  /*0480*/  ISETP.GT.U32.AND P1, PT, R3, R2, PT ;  /* 0x000000020300720c */ /* 0x000fda0003f24070 */
        /* <DEDUP_REMOVED lines=26> */
[C---:B------:R-:W-:Y:S01]  /*0630*/  IADD3 R6, R0.reuse, 0x10, RZ ;  /* 0x0000001000067810 */ /* 0x040fe20007ffe0ff */
        /* <DEDUP_REMOVED lines=35> */
.L_x_4130:
        /* <DEDUP_REMOVED lines=19> */
.L_x_4131:
        /* <DEDUP_REMOVED lines=65> */
[----:B------:R-:W-:Y:S01]  /*0db0*/  IMAD R0, R16, c[0x0][0x1b0], RZ ;  /* 0x00006c0010007a24 */ /* 0x000fe200078e02ff */
[----:B------:R-:W-:Y:S01]  /*0dc0*/  IADD3 R9, R9, R5, RZ ;  /* 0x0000000509097210 */ /* 0x000fe20007ffe0ff */
[----:B------:R-:W-:Y:S02]  /*0dd0*/  IMAD R19, R22, c[0x0][0x18c], R19 ;  /* 0x0000630016137a24 */ /* 0x000fe400078e0213 */
[C---:B------:R-:W-:Y:S02]  /*0de0*/  IMAD R17, R7.reuse, c[0x0][0x1b4], R0 ;  /* 0x00006d0007117a24 */ /* 0x040fe400078e0200 */
[----:B------:R-:W-:-:S04]  /*0df0*/  IMAD.WIDE.U32 R8, R7, c[0x0][0x1b0], R8 ;  /* 0x00006c0007087a25 */ /* 0x000fc800078e0008 */
[----:B------:R-:W-:Y:S01]  /*0e00*/  IMAD.WIDE.U32 R22, R22, c[0x0][0x188], RZ ;  /* 0x0000620016167a25 */ /* 0x000fe200078e00ff */
[----:B------:R-:W-:-:S03]  /*0e10*/  IADD3 R17, R9, R17, RZ ;  /* 0x0000001109117210 */ /* 0x000fc60007ffe0ff */
[----:B------:R-:W-:Y:S02]  /*0e20*/  IMAD.IADD R19, R23, 0x1, R19 ;  /* 0x0000000117137824 */ /* 0x000fe400078e0213 */
[----:B------:R-:W-:Y:S01]  /*0e30*/  IMAD.MOV.U32 R18, RZ, RZ, R8 ;  /* 0x000000ffff127224 */ /* 0x000fe200078e0008 */
[----:B------:R-:W-:Y:S05]  /*0e40*/  BRA `(.L_x_4133) ;  /* 0x0000035000007947 */ /* 0x000fea0003800000 */
.L_x_4132:
[----:B------:R-:W-:Y:S01]  /*0e50*/  IABS R9, c[0x0][0x1c8] ;  /* 0x0000720000097a13 */ /* 0x000fe20000000000 */
[----:B------:R-:W-:-:S03]  /*0e60*/  IMAD.MOV.U32 R6, RZ, RZ, RZ ;  /* 0x000000ffff067224 */ /* 0x000fc600078e00ff */
[----:B------:R-:W1:Y:S08]  /*0e70*/  I2F.RP R8, R9 ;  /* 0x0000000900087306 */ /* 0x000e700000209400 */
[----:B-1----:R-:W1:Y:S02]  /*0e80*/  MUFU.RCP R4, R8 ;  /* 0x0000000800047308 */ /* 0x002e640000001000 */
[----:B-1----:R-:W-:-:S02]  /*0e90*/  IADD3 R4, R4, 0xffffffe, RZ ;  /* 0x0ffffffe04047810 */ /* 0x002fc40007ffe0ff */
[----:B------:R-:W-:-:S04]  /*0ea0*/  SHF.R.S32.HI R8, RZ, 0x1f, R19 ;  /* 0x0000001fff087819 */ /* 0x000fc80000011413 */
[----:B------:R-:W1:Y:S02]  /*0eb0*/  F2I.FTZ.U32.TRUNC.NTZ R7, R4 ;  /* 0x0000000400077305 */ /* 0x000e64000021f000 */
[----:B-1----:R-:W-:Y:S02]  /*0ec0*/  IADD3 R0, RZ, -R7, RZ ;  /* 0x80000007ff007210 */ /* 0x002fe40007ffe0ff */
[----:B------:R-:W-:-:S03]  /*0ed0*/  LEA R4, R88, 0xffffff80, 0x7 ;  /* 0xffffff8058047811 */ /* 0x000fc600078e38ff */
[----:B------:R-:W-:Y:S01]  /*0ee0*/  IMAD R3, R0, R9, RZ ;  /* 0x0000000900037224 */ /* 0x000fe200078e02ff */
[----:B------:R-:W-:Y:S02]  /*0ef0*/  IABS R0, R12 ;  /* 0x0000000c00007213 */ /* 0x000fe40000000000 */
[----:B------:R-:W-:Y:S01]  /*0f00*/  IADD3 R14, P1, R19, R4, RZ ;  /* 0x00000004130e7210 */ /* 0x000fe20007f3e0ff */
[----:B------:R-:W-:Y:S01]  /*0f10*/  IMAD.HI.U32 R6, R7, R3, R6 ;  /* 0x0000000307067227 */ /* 0x000fe200078e0006 */
[----:B------:R-:W-:-:S05]  /*0f20*/  MOV R3, R0 ;  /* 0x0000000000037202 */ /* 0x000fca0000000f00 */
[----:B------:R-:W-:-:S04]  /*0f30*/  IMAD.HI.U32 R7, R6, R3, RZ ;  /* 0x0000000306077227 */ /* 0x000fc800078e00ff */
        /* <DEDUP_REMOVED lines=13> */
[----:B------:R-:W-:Y:S01]  /*1010*/  IMAD R8, R19, c[0x0][0x1a4], R8 ;  /* 0x0000690013087a24 */ /* 0x000fe200078e0208 */
[----:B-----5:R-:W-:Y:S01]  /*1020*/  SHF.R.S32.HI R0, RZ, 0x1f, R5 ;  /* 0x0000001fff007819 */ /* 0x020fe20000011405 */
[----:B------:R-:W-:-:S02]  /*1030*/  IMAD R9, R14, c[0x0][0x19c], R9 ;  /* 0x000067000e097a24 */ /* 0x000fc400078e0209 */
[----:B------:R-:W-:Y:S02]  /*1040*/  IMAD.WIDE.U32 R14, R14, c[0x0][0x198], RZ ;  /* 0x000066000e0e7a25 */ /* 0x000fe400078e00ff */
[----:B------:R-:W-:Y:S02]  /*1050*/  @P2 IADD3 R7, R7, 0x1, RZ ;  /* 0x0000000107072810 */ /* 0x000fe40007ffe0ff */
[----:B------:R-:W-:Y:S01]  /*1060*/  IMAD R6, R0, c[0x0][0x180], RZ ;  /* 0x0000600000067a24 */ /* 0x000fe200078e02ff */
[----:B------:R-:W-:Y:S01]  /*1070*/  IADD3 R15, R15, R9, RZ ;  /* 0x000000090f0f7210 */ /* 0x000fe20007ffe0ff */
[----:B------:R-:W-:-:S04]  /*1080*/  IMAD.WIDE.U32 R18, R19, c[0x0][0x1a0], RZ ;  /* 0x0000680013127a25 */ /* 0x000fc800078e00ff */
[----:B------:R-:W-:Y:S01]  /*1090*/  @!P1 IMAD.MOV R7, RZ, RZ, -R7 ;  /* 0x000000ffff079224 */ /* 0x000fe200078e0a07 */
[----:B------:R-:W-:Y:S01]  /*10a0*/  @!P0 LOP3.LUT R7, RZ, c[0x0][0x1c8], RZ, 0x33, !PT ;  /* 0x00007200ff078a12 */ /* 0x000fe200078e33ff */
[----:B------:R-:W-:Y:S01]  /*10b0*/  IMAD R0, R0, c[0x0][0x188], RZ ;  /* 0x0000620000007a24 */ /* 0x000fe200078e02ff */
[----:B------:R-:W-:Y:S01]  /*10c0*/  IADD3 R9, R19, R8, RZ ;  /* 0x0000000813097210 */ /* 0x000fe20007ffe0ff */
[C---:B------:R-:W-:Y:S01]  /*10d0*/  IMAD R6, R5.reuse, c[0x0][0x184], R6 ;  /* 0x0000610005067a24 */ /* 0x040fe200078e0206 */
[----:B------:R-:W-:Y:S01]  /*10e0*/  SHF.R.S32.HI R16, RZ, 0x1f, R7 ;  /* 0x0000001fff107819 */ /* 0x000fe20000011407 */
[----:B------:R-:W-:Y:S01]  /*10f0*/  IMAD.WIDE.U32 R14, R5, c[0x0][0x180], R14 ;  /* 0x00006000050e7a25 */ /* 0x000fe200078e000e */
[----:B------:R-:W-:-:S03]  /*1100*/  MOV R8, R18 ;  /* 0x0000001200087202 */ /* 0x000fc60000000f00 */
[----:B------:R-:W-:Y:S02]  /*1110*/  IMAD R19, R5, c[0x0][0x18c], R0 ;  /* 0x0000630005137a24 */ /* 0x000fe400078e0200 */
[----:B------:R-:W-:Y:S02]  /*1120*/  IMAD.IADD R15, R15, 0x1, R6 ;  /* 0x000000010f0f7824 */ /* 0x000fe400078e0206 */
[----:B------:R-:W-:Y:S02]  /*1130*/  IMAD R0, R16, c[0x0][0x1b0], RZ ;  /* 0x00006c0010007a24 */ /* 0x000fe400078e02ff */
[----:B------:R-:W-:-:S04]  /*1140*/  IMAD.WIDE.U32 R22, R5, c[0x0][0x188], R8 ;  /* 0x0000620005167a25 */ /* 0x000fc800078e0008 */
[----:B------:R-:W-:-:S04]  /*1150*/  IMAD.WIDE.U32 R8, R7, c[0x0][0x1b0], R14 ;  /* 0x00006c0007087a25 */ /* 0x000fc800078e000e */
[----:B------:R-:W-:Y:S01]  /*1160*/  IMAD R0, R7, c[0x0][0x1b4], R0 ;  /* 0x00006d0007007a24 */ /* 0x000fe200078e0200 */
[----:B------:R-:W-:Y:S01]  /*1170*/  MOV R18, R8 ;  /* 0x0000000800127202 */ /* 0x000fe20000000f00 */
[----:B------:R-:W-:-:S03]  /*1180*/  IMAD.IADD R19, R23, 0x1, R19 ;  /* 0x0000000117137824 */ /* 0x000fc600078e0213 */
[----:B------:R-:W-:Y:S02]  /*1190*/  IADD3 R17, R9, R0, RZ ;  /* 0x0000000009117210 */ /* 0x000fe40007ffe0ff */
.L_x_4133:
[----:B------:R-:W-:Y:S01]  /*11a0*/  SHF.R.S32.HI R25, RZ, 0x1f, R90 ;  /* 0x0000001fff197819 */ /* 0x000fe2000001145a */
[----:B------:R-:W-:Y:S01]  /*11b0*/  IMAD R16, R16, c[0x0][0x1b8], RZ ;  /* 0x00006e0010107a24 */ /* 0x000fe200078e02ff */
[----:B------:R-:W-:Y:S02]  /*11c0*/  ULDC.64 UR6, c[0x0][0x198] ;  /* 0x0000660000067ab9 */ /* 0x000fe40000000a00 */
[CC--:B------:R-:W-:Y:S01]  /*11d0*/  LEA.HI R21, R25.reuse, R90.reuse, RZ, 0x2 ;  /* 0x0000005a19157211 */ /* 0x0c0fe200078f10ff */
[----:B------:R-:W-:Y:S01]  /*11e0*/  USHF.L.U32 UR9, UR6, 0x6, URZ ;  /* 0x0000000606097899 */ /* 0x000fe2000800063f */
[CC--:B------:R-:W-:Y:S01]  /*11f0*/  LEA.HI R5, R25.reuse, R90.reuse, RZ, 0x4 ;  /* 0x0000005a19057211 */ /* 0x0c0fe200078f20ff */
[----:B------:R-:W-:Y:S01]  /*1200*/  UMOV UR8, 0x6 ;  /* 0x0000000600087882 */ /* 0x000fe20000000000 */
[----:B------:R-:W-:Y:S01]  /*1210*/  LEA.HI R13, R25, R90, RZ, 0x3 ;  /* 0x0000005a190d7211 */ /* 0x000fe200078f18ff */
[----:B------:R-:W-:Y:S01]  /*1220*/  USHF.L.U64.HI UR7, UR6, UR8, UR7 ;  /* 0x0000000806077299 */ /* 0x000fe20008010207 */
[----:B------:R-:W-:Y:S01]  /*1230*/  LOP3.LUT R9, R21, 0xfffffffc, RZ, 0xc0, !PT ;  /* 0xfffffffc15097812 */ /* 0x000fe200078ec0ff */
[----:B------:R-:W-:Y:S01]  /*1240*/  ULDC.64 UR4, c[0x0][0x1a0] ;  /* 0x0000680000047ab9 */ /* 0x000fe20000000a00 */
[----:B------:R-:W-:Y:S01]  /*1250*/  LOP3.LUT R23, R5, 0xfffffff0, RZ, 0xc0, !PT ;  /* 0xfffffff005177812 */ /* 0x000fe200078ec0ff */
[----:B------:R-:W-:Y:S01]  /*1260*/  USHF.L.U64.HI UR5, UR4, UR8, UR5 ;  /* 0x0000000804057299 */ /* 0x000fe20008010205 */
[----:B------:R-:W-:Y:S01]  /*1270*/  SHF.R.S32.HI R144, RZ, 0x3, R13 ;  /* 0x00000003ff907819 */ /* 0x000fe2000001140d */
[C---:B------:R-:W-:Y:S01]  /*1280*/  IMAD.IADD R24, R90.reuse, 0x1, -R9 ;  /* 0x000000015a187824 */ /* 0x040fe200078e0a09 */
[----:B------:R-:W-:Y:S01]  /*1290*/  SHF.R.S32.HI R14, RZ, 0x2, R21 ;  /* 0x00000002ff0e7819 */ /* 0x000fe20000011415 */
[----:B------:R-:W-:Y:S01]  /*12a0*/  IMAD.IADD R6, R90, 0x1, -R23 ;  /* 0x000000015a067824 */ /* 0x000fe200078e0a17 */
[----:B------:R-:W-:Y:S01]  /*12b0*/  LEA.HI R9, R13, R144, RZ, 0x1 ;  /* 0x000000900d097211 */ /* 0x000fe200078f08ff */
[----:B------:R-:W-:Y:S01]  /*12c0*/  IMAD.SHL.U32 R23, R144, 0x40, RZ ;  /* 0x0000004090177824 */ /* 0x000fe200078e00ff */
[----:B------:R-:W-:Y:S01]  /*12d0*/  LEA.HI R21, R21, R14, RZ, 0x1 ;  /* 0x0000000e15157211 */ /* 0x000fe200078f08ff */
[----:B------:R-:W-:Y:S01]  /*12e0*/  IMAD.SHL.U32 R24, R24, 0x8, RZ ;  /* 0x0000000818187824 */ /* 0x000fe200078e00ff */
[----:B------:R-:W-:Y:S01]  /*12f0*/  LOP3.LUT R9, R9, 0xfffffffe, RZ, 0xc0, !PT ;  /* 0xfffffffe09097812 */ /* 0x000fe200078ec0ff */
[----:B------:R-:W-:Y:S01]  /*1300*/  USHF.L.U32 UR4, UR4, 0x6, URZ ;  /* 0x0000000604047899 */ /* 0x000fe2000800063f */
[----:B------:R-:W-:-:S02]  /*1310*/  SHF.R.S32.HI R0, RZ, 0x4, R5 ;  /* 0x00000004ff007819 */ /* 0x000fc40000011405 */
[----:B------:R-:W-:Y:S01]  /*1320*/  LOP3.LUT R23, R23, 0xc0, RZ, 0xc0, !PT ;  /* 0x000000c017177812 */ /* 0x000fe200078ec0ff */
[----:B------:R-:W-:Y:S01]  /*1330*/  IMAD.IADD R144, R144, 0x1, -R9 ;  /* 0x0000000190907824 */ /* 0x000fe200078e0a09 */
[----:B------:R-:W-:Y:S02]  /*1340*/  LOP3.LUT R13, R13, 0xfffffff8, RZ, 0xc0, !PT ;  /* 0xfffffff80d0d7812 */ /* 0x000fe400078ec0ff */
[----:B------:R-:W-:Y:S02]  /*1350*/  LEA.HI R92, R25, R90, RZ, 0x5 ;  /* 0x0000005a195c7211 */ /* 0x000fe400078f28ff */
[----:B------:R-:W-:Y:S01]  /*1360*/  LOP3.LUT R21, R21, 0x7fffffe, RZ, 0xc0, !PT ;  /* 0x07fffffe15157812 */ /* 0x000fe200078ec0ff */
[----:B------:R-:W-:Y:S01]  /*1370*/  IMAD.IADD R13, R90, 0x1, -R13 ;  /* 0x000000015a0d7824 */ /* 0x000fe200078e0a0d */
[----:B------:R-:W-:Y:S02]  /*1380*/  LEA.HI R5, R5, R0, RZ, 0x1 ;  /* 0x0000000005057211 */ /* 0x000fe400078f08ff */
[----:B------:R-:W-:Y:S01]  /*1390*/  LEA.HI R9, R6, R6, RZ, 0x1 ;  /* 0x0000000606097211 */ /* 0x000fe200078f08ff */
[----:B------:R-:W-:Y:S01]  /*13a0*/  IMAD.IADD R20, R14, 0x1, -R21 ;  /* 0x000000010e147824 */ /* 0x000fe200078e0a15 */
[----:B------:R-:W-:-:S02]  /*13b0*/  LOP3.LUT R29, R23, 0x18, R24, 0xf8, !PT ;  /* 0x00000018171d7812 */ /* 0x000fc400078ef818 */
[----:B------:R-:W-:Y:S02]  /*13c0*/  SHF.R.U32.HI R8, RZ, 0x3, R23 ;  /* 0x00000003ff087819 */ /* 0x000fe40000011617 */
[----:B------:R-:W-:Y:S02]  /*13d0*/  SHF.R.S32.HI R23, RZ, 0x1f, R146 ;  /* 0x0000001fff177819 */ /* 0x000fe40000011492 */
[----:B------:R-:W-:Y:S02]  /*13e0*/  SHF.R.S32.HI R93, RZ, 0x5, R92 ;  /* 0x00000005ff5d7819 */ /* 0x000fe4000001145c */
[----:B------:R-:W-:Y:S01]  /*13f0*/  LOP3.LUT R5, R5, 0xfffffffe, RZ, 0xc0, !PT ;  /* 0xfffffffe05057812 */ /* 0x000fe200078ec0ff */
[----:B------:R-:W-:Y:S01]  /*1400*/  IMAD R23, R23, c[0x0][0x178], RZ ;  /* 0x00005e0017177a24 */ /* 0x000fe200078e02ff */
[----:B------:R-:W-:Y:S01]  /*1410*/  LOP3.LUT R91, R9, 0x7fffffe, RZ, 0xc0, !PT ;  /* 0x07fffffe095b7812 */ /* 0x000fe200078ec0ff */
[----:B------:R-:W-:Y:S01]  /*1420*/  IMAD R143, R93, 0x8, R20 ;  /* 0x000000085d8f7824 */ /* 0x000fe200078e0214 */
[----:B------:R-:W-:Y:S01]  /*1430*/  SHF.R.S32.HI R27, RZ, 0x1f, R6 ;  /* 0x0000001fff1b7819 */ /* 0x000fe20000011406 */
[----:B------:R-:W-:Y:S01]  /*1440*/  IMAD.IADD R5, R0, 0x1, -R5 ;  /* 0x0000000100057824 */ /* 0x000fe200078e0a05 */
[----:B------:R-:W-:Y:S01]  /*1450*/  LOP3.LUT R8, R29, R8, RZ, 0x3c, !PT ;  /* 0x000000081d087212 */ /* 0x000fe200078e3cff */
[----:B------:R-:W-:Y:S01]  /*1460*/  IMAD.IADD R91, R6, 0x1, -R91 ;  /* 0x00000001065b7824 */ /* 0x000fe200078e0a5b */
[----:B------:R-:W-:-:S02]  /*1470*/  IADD3 R22, P0, R24, R22, RZ ;  /* 0x0000001618167210 */ /* 0x000fc40007f1e0ff */
[----:B------:R-:W-:Y:S01]  /*1480*/  SHF.R.S32.HI R25, RZ, 0x1f, R24 ;  /* 0x0000001fff197819 */ /* 0x000fe20000011418 */
[----:B------:R-:W-:Y:S01]  /*1490*/  IMAD.U32 R143, R143, 0x20, R8 ;  /* 0x000000208f8f7824 */ /* 0x000fe200078e0008 */
[----:B------:R-:W-:Y:S02]  /*14a0*/  LEA.HI R145, R13, R13, RZ, 0x1 ;  /* 0x0000000d0d917211 */ /* 0x000fe400078f08ff */
[----:B------:R-:W-:Y:S01]  /*14b0*/  LEA.HI R0, R27, R6, RZ, 0x3 ;  /* 0x000000061b007211 */ /* 0x000fe200078f18ff */
[C---:B------:R-:W-:Y:S01]  /*14c0*/  IMAD R6, R146.reuse, c[0x0][0x17c], R23 ;  /* 0x00005f0092067a24 */ /* 0x040fe200078e0217 */
[----:B------:R-:W-:Y:S01]  /*14d0*/  LOP3.LUT R142, R145, 0xfffffffe, RZ, 0xc0, !PT ;  /* 0xfffffffe918e7812 */ /* 0x000fe200078ec0ff */
[----:B------:R-:W-:Y:S01]  /*14e0*/  IMAD.X R23, R25, 0x1, R19, P0 ;  /* 0x0000000119177824 */ /* 0x000fe200000e0613 */
[----:B------:R-:W-:Y:S01]  /*14f0*/  SHF.R.S32.HI R15, RZ, 0x1f, R14 ;  /* 0x0000001fff0f7819 */ /* 0x000fe2000001140e */
[----:B------:R-:W-:Y:S01]  /*1500*/  IMAD.WIDE.U32 R20, R146, c[0x0][0x178], R24 ;  /* 0x00005e0092147a25 */ /* 0x000fe200078e0018 */
[----:B------:R-:W-:-:S02]  /*1510*/  SHF.R.S32.HI R8, RZ, 0x1f, R12 ;  /* 0x0000001fff087819 */ /* 0x000fc4000001140c */
[----:B------:R-:W-:Y:S01]  /*1520*/  IADD3 R4, P0, R14, R4, RZ ;  /* 0x000000040e047210 */ /* 0x000fe20007f1e0ff */
[----:B------:R-:W-:Y:S01]  /*1530*/  IMAD.IADD R21, R21, 0x1, R6 ;  /* 0x0000000115157824 */ /* 0x000fe200078e0206 */
[----:B------:R-:W-:Y:S01]  /*1540*/  IADD3 R18, P1, R24, R18, RZ ;  /* 0x0000001218127210 */ /* 0x000fe20007f3e0ff */
[----:B------:R-:W-:Y:S01]  /*1550*/  IMAD.IADD R142, R13, 0x1, -R142 ;  /* 0x000000010d8e7824 */ /* 0x000fe200078e0a8e */
[----:B------:R-:W-:Y:S01]  /*1560*/  SHF.R.S32.HI R145, RZ, 0x1, R145 ;  /* 0x00000001ff917819 */ /* 0x000fe20000011491 */
[C---:B------:R-:W-:Y:S01]  /*1570*/  IMAD R6, R7.reuse, c[0x0][0x1bc], R16 ;  /* 0x00006f0007067a24 */ /* 0x040fe200078e0210 */
[----:B------:R-:W-:Y:S01]  /*1580*/  LOP3.LUT R147, R92, 0xffffffe0, RZ, 0xc0, !PT ;  /* 0xffffffe05c937812 */ /* 0x000fe200078ec0ff */
[----:B------:R-:W-:Y:S01]  /*1590*/  IMAD.WIDE.U32 R22, R7, c[0x0][0x1b8], R22 ;  /* 0x00006e0007167a25 */ /* 0x000fe200078e0016 */
[----:B------:R-:W-:-:S03]  /*15a0*/  SHF.R.S32.HI R92, RZ, 0x1f, R92 ;  /* 0x0000001fff5c7819 */ /* 0x000fc6000001145c */
[----:B------:R-:W-:Y:S01]  /*15b0*/  IMAD R13, R8, c[0x0][0x1a8], RZ ;  /* 0x00006a00080d7a24 */ /* 0x000fe200078e02ff */
[----:B------:R-:W-:Y:S01]  /*15c0*/  SHF.R.S32.HI R8, RZ, 0x1f, R9 ;  /* 0x0000001fff087819 */ /* 0x000fe20000011409 */
[----:B------:R-:W-:Y:S01]  /*15d0*/  IMAD.X R7, R15, 0x1, R3, P0 ;  /* 0x000000010f077824 */ /* 0x000fe200000e0603 */
[----:B------:R-:W-:Y:S01]  /*15e0*/  SHF.R.S32.HI R3, RZ, 0x1, R9 ;  /* 0x00000001ff037819 */ /* 0x000fe20000011409 */
[----:B------:R-:W-:Y:S01]  /*15f0*/  IMAD.WIDE R10, R11, 0x40, R14 ;  /* 0x000000400b0a7825 */ /* 0x000fe200078e020e */
[----:B------:R-:W-:Y:S02]  /*1600*/  LEA.HI R92, R92, R93, RZ, 0x2 ;  /* 0x0000005d5c5c7211 */ /* 0x000fe400078f10ff */
[----:B------:R-:W-:Y:S01]  /*1610*/  LEA.HI R8, R8, R3, RZ, 0x2 ;  /* 0x0000000308087211 */ /* 0x000fe200078f10ff */
[----:B------:R-:W-:Y:S01]  /*1620*/  IMAD R13, R12, c[0x0][0x1ac], R13 ;  /* 0x00006b000c0d7a24 */ /* 0x000fe200078e020d */
[----:B------:R-:W-:Y:S01]  /*1630*/  LOP3.LUT R150, R92, 0xfffffffc, RZ, 0xc0, !PT ;  /* 0xfffffffc5c967812 */ /* 0x000fe200078ec0ff */
[----:B------:R-:W-:Y:S01]  /*1640*/  IMAD.WIDE.U32 R20, R12, c[0x0][0x1a8], R20 ;  /* 0x00006a000c147a25 */ /* 0x000fe200078e0014 */
[----:B------:R-:W-:-:S03]  /*1650*/  LOP3.LUT R8, R8, 0xfffffffc, RZ, 0xc0, !PT ;  /* 0xfffffffc08087812 */ /* 0x000fc600078ec0ff */
[----:B------:R-:W-:Y:S02]  /*1660*/  IMAD.X R19, R25, 0x1, R17, P1 ;  /* 0x0000000119137824 */ /* 0x000fe400008e0611 */
[----:B------:R-:W-:Y:S02]  /*1670*/  IMAD R9, R15, c[0x0][0x198], RZ ;  /* 0x000066000f097a24 */ /* 0x000fe400078e02ff */
[----:B------:R-:W-:Y:S02]  /*1680*/  IMAD.IADD R21, R21, 0x1, R13 ;  /* 0x0000000115157824 */ /* 0x000fe400078e020d */
[----:B------:R-:W-:Y:S02]  /*1690*/  IMAD R11, R11, c[0x0][0x190], RZ ;  /* 0x000064000b0b7a24 */ /* 0x000fe400078e02ff */
[C---:B------:R-:W-:Y:S02]  /*16a0*/  IMAD R9, R14.reuse, c[0x0][0x19c], R9 ;  /* 0x000067000e097a24 */ /* 0x040fe400078e0209 */
[----:B------:R-:W-:-:S04]  /*16b0*/  IMAD.WIDE.U32 R18, R14, c[0x0][0x198], R18 ;  /* 0x000066000e127a25 */ /* 0x000fc800078e0012 */
[----:B------:R-:W-:Y:S01]  /*16c0*/  IMAD.SHL.U32 R12, R145, 0x40, RZ ;  /* 0x00000040910c7824 */ /* 0x000fe200078e00ff */
[----:B------:R-:W-:Y:S01]  /*16d0*/  LEA R140, P0, R18, c[0x0][0x168], 0x1 ;  /* 0x00005a00128c7a11 */ /* 0x000fe200078008ff */
[C---:B------:R-:W-:Y:S02]  /*16e0*/  IMAD R11, R10.reuse, c[0x0][0x194], R11 ;  /* 0x000065000a0b7a24 */ /* 0x040fe400078e020b */
[----:B------:R-:W-:Y:S01]  /*16f0*/  IMAD.WIDE.U32 R14, R10, c[0x0][0x190], R20 ;  /* 0x000064000a0e7a25 */ /* 0x000fe200078e0014 */
[----:B------:R-:W-:-:S03]  /*1700*/  LOP3.LUT R13, R12, 0xc0, RZ, 0xc0, !PT ;  /* 0x000000c00c0d7812 */ /* 0x000fc600078ec0ff */
[----:B------:R-:W-:Y:S01]  /*1710*/  IMAD.IADD R3, R3, 0x1, -R8 ;  /* 0x0000000103037824 */ /* 0x000fe200078e0a08 */
[----:B------:R-:W-:Y:S01]  /*1720*/  LEA R10, P1, R14, c[0x0][0x160], 0x1 ;  /* 0x000058000e0a7a11 */ /* 0x000fe200078208ff */
[----:B------:R-:W-:Y:S02]  /*1730*/  IMAD.SHL.U32 R8, R144, 0x8, RZ ;  /* 0x0000000890087824 */ /* 0x000fe400078e00ff */
[----:B------:R-:W-:Y:S02]  /*1740*/  IMAD.IADD R9, R19, 0x1, R9 ;  /* 0x0000000113097824 */ /* 0x000fe400078e0209 */
[----:B------:R-:W-:Y:S01]  /*1750*/  IMAD.IADD R11, R15, 0x1, R11 ;  /* 0x000000010f0b7824 */ /* 0x000fe200078e020b */
[----:B------:R-:W-:Y:S01]  /*1760*/  LOP3.LUT R8, R13, 0x8, R8, 0xf8, !PT ;  /* 0x000000080d087812 */ /* 0x000fe200078ef808 */
[----:B------:R-:W-:Y:S01]  /*1770*/  IMAD.IADD R23, R23, 0x1, R6 ;  /* 0x0000000117177824 */ /* 0x000fe200078e0206 */
[----:B------:R-:W-:Y:S01]  /*1780*/  SHF.R.U32.HI R13, RZ, 0x3, R13 ;  /* 0x00000003ff0d7819 */ /* 0x000fe2000001160d */
[----:B------:R-:W-:Y:S01]  /*1790*/  IMAD.SHL.U32 R143, R143, 0x2, RZ ;  /* 0x000000028f8f7824 */ /* 0x000fe200078e00ff */
[----:B------:R-:W-:Y:S01]  /*17a0*/  LEA.HI.X R141, R18, c[0x0][0x16c], R9, 0x1, P0 ;  /* 0x00005b00128d7a11 */ /* 0x000fe200000f0c09 */
[----:B------:R-:W-:Y:S01]  /*17b0*/  IMAD.MOV.U32 R9, RZ, RZ, c[0x0][0x190] ;  /* 0x00006400ff097624 */ /* 0x000fe200078e00ff */
[----:B------:R-:W-:Y:S01]  /*17c0*/  LEA.HI.X R11, R14, c[0x0][0x164], R11, 0x1, P1 ;  /* 0x000059000e0b7a11 */ /* 0x000fe200008f0c0b */
[----:B------:R-:W-:Y:S01]  /*17d0*/  IMAD.WIDE.U32 R22, R4, c[0x0][0x1a0], R22 ;  /* 0x0000680004167a25 */ /* 0x000fe200078e0016 */
[----:B------:R-:W-:-:S02]  /*17e0*/  IADD3 R14, P0, R140, UR9, RZ ;  /* 0x000000098c0e7c10 */ /* 0x000fc4000ff1e0ff */
[----:B------:R-:W-:Y:S01]  /*17f0*/  LOP3.LUT R6, R8, R13, RZ, 0x3c, !PT ;  /* 0x0000000d08067212 */ /* 0x000fe200078e3cff */
[----:B------:R-:W-:Y:S01]  /*1800*/  IMAD R13, R7, c[0x0][0x1a0], RZ ;  /* 0x00006800070d7a24 */ /* 0x000fe200078e02ff */
[----:B------:R-:W-:Y:S01]  /*1810*/  IADD3.X R15, R141, UR7, RZ, P0, !PT ;  /* 0x000000078d0f7c10 */ /* 0x000fe200087fe4ff */
[----:B------:R-:W-:Y:S01]  /*1820*/  IMAD.MOV.U32 R7, RZ, RZ, c[0x0][0x194] ;  /* 0x00006500ff077624 */ /* 0x000fe200078e00ff */
[----:B------:R-:W-:Y:S01]  /*1830*/  IADD3 R18, P0, R14, UR9, RZ ;  /* 0x000000090e127c10 */ /* 0x000fe2000ff1e0ff */
[----:B------:R-:W-:Y:S01]  /*1840*/  IMAD R8, R4, c[0x0][0x1a4], R13 ;  /* 0x0000690004087a24 */ /* 0x000fe200078e020d */
[----:B------:R-:W-:Y:S01]  /*1850*/  LEA R12, P1, R9, R10, 0x6 ;  /* 0x0000000a090c7211 */ /* 0x000fe200078230ff */
[----:B------:R-:W-:Y:S01]  /*1860*/  @!PT LDS RZ, [RZ] ;  /* 0x00000000fffff984 */ /* 0x000fe20000000800 */
[----:B------:R-:W-:Y:S01]  /*1870*/  @!PT LDS RZ, [RZ] ;  /* 0x00000000fffff984 */ /* 0x000fe20000000800 */
[----:B------:R-:W-:Y:S01]  /*1880*/  @!PT LDS RZ, [RZ] ;  /* 0x00000000fffff984 */ /* 0x000fe20000000800 */
[----:B------:R1:W-:Y:S01]  /*1890*/  LDGSTS.E.BYPASS.LTC128B.128 [R143], [R10.64] ;  /* 0x000000000a8f7fae */ /* 0x0003e2000b901d4a */
[----:B------:R-:W-:Y:S01]  /*18a0*/  IADD3.X R19, R15, UR7, RZ, P0, !PT ;  /* 0x000000070f137c10 */ /* 0x000fe200087fe4ff */
[----:B------:R-:W-:Y:S01]  /*18b0*/  IMAD.SHL.U32 R89, R3, 0x40, RZ ;  /* 0x0000004003597824 */ /* 0x000fe200078e00ff */
[----:B------:R-:W-:Y:S01]  /*18c0*/  LEA.HI.X R13, R9, R11, R7, 0x6, P1 ;  /* 0x0000000b090d7211 */ /* 0x000fe200008f3407 */
[----:B------:R-:W-:Y:S01]  /*18d0*/  IMAD.SHL.U32 R0, R0, 0x20, RZ ;  /* 0x0000002000007824 */ /* 0x000fe200078e00ff */
[----:B------:R-:W-:Y:S01]  /*18e0*/  IADD3 R16, P0, R18, UR9, RZ ;  /* 0x0000000912107c10 */ /* 0x000fe2000ff1e0ff */
[----:B------:R-:W-:Y:S01]  /*18f0*/  IMAD.IADD R139, R23, 0x1, R8 ;  /* 0x00000001178b7824 */ /* 0x000fe200078e0208 */
[----:B------:R-:W-:Y:S01]  /*1900*/  LOP3.LUT R89, R89, 0xc0, RZ, 0xc0, !PT ;  /* 0x000000c059597812 */ /* 0x000fe200078ec0ff */
[----:B------:R2:W-:Y:S01]  /*1910*/  LDGSTS.E.BYPASS.LTC128B.128 [R143+0x800], [R12.64] ;  /* 0x008000000c8f7fae */ /* 0x0005e2000b901d4a */
[----:B------:R-:W-:Y:S01]  /*1920*/  IADD3.X R17, R19, UR7, RZ, P0, !PT ;  /* 0x0000000713117c10 */ /* 0x000fe200087fe4ff */
[C---:B------:R-:W-:Y:S01]  /*1930*/  IMAD.SHL.U32 R4, R5.reuse, 0x8, RZ ;  /* 0x0000000805047824 */ /* 0x040fe200078e00ff */
[----:B------:R-:W-:Y:S01]  /*1940*/  LEA R138, P0, R22, c[0x0][0x170], 0x1 ;  /* 0x00005c00168a7a11 */ /* 0x000fe200078008ff */
[----:B------:R3:W-:Y:S01]  /*1950*/  LDGSTS.E.BYPASS.LTC128B.128 [R143+0x1000], [R140.64] ;  /* 0x010000008c8f7fae */ /* 0x0007e2000b901d4a */
[----:B------:R-:W-:Y:S01]  /*1960*/  LOP3.LUT R112, R0, 0xffffff00, RZ, 0xc0, !PT ;  /* 0xffffff0000707812 */ /* 0x000fe200078ec0ff */
[----:B------:R-:W-:Y:S01]  /*1970*/  IMAD R5, R5, 0x8, R142 ;  /* 0x0000000805057824 */ /* 0x000fe200078e028e */
[----:B------:R-:W-:Y:S01]  /*1980*/  LEA.HI.X R139, R22, c[0x0][0x174], R139, 0x1, P0 ;  /* 0x00005d00168b7a11 */ /* 0x000fe200000f0c8b */
[----:B------:R4:W-:Y:S01]  /*1990*/  LDGSTS.E.BYPASS.LTC128B.128 [R143+0x1800], [R14.64] ;  /* 0x018000000e8f7fae */ /* 0x0009e2000b901d4a */
[----:B------:R-:W-:Y:S01]  /*19a0*/  LOP3.LUT R4, R89, 0x8, R4, 0xf8, !PT ;  /* 0x0000000859047812 */ /* 0x000fe200078ef804 */
[----:B------:R-:W-:Y:S01]  /*19b0*/  IMAD R136, R93, 0x200, R112 ;  /* 0x000002005d887824 */ /* 0x000fe200078e0270 */
[----:B------:R-:W-:Y:S01]  /*19c0*/  SHF.R.U32.HI R89, RZ, 0x3, R89 ;  /* 0x00000003ff597819 */ /* 0x000fe20000011659 */
[----:B------:R5:W-:Y:S01]  /*19d0*/  LDGSTS.E.BYPASS.LTC128B.128 [R143+0x2000], [R18.64] ;  /* 0x02000000128f7fae */ /* 0x000be2000b901d4a */
[----:B------:R-:W-:Y:S01]  /*19e0*/  IMAD.U32 R0, R5, 0x20, R6 ;  /* 0x0000002005007824 */ /* 0x000fe200078e0006 */
[----:B------:R-:W-:Y:S01]  /*19f0*/  LOP3.LUT P1, RZ, R3, 0x2, RZ, 0xc0, !PT ;  /* 0x0000000203ff7812 */ /* 0x000fe2000782c0ff */
[----:B------:R-:W-:Y:S01]  /*1a00*/  IMAD R136, R91, 0x20, R136 ;  /* 0x000000205b887824 */ /* 0x000fe200078e0288 */
[----:B------:R5:W-:Y:S01]  /*1a10*/  LDGSTS.E.BYPASS.LTC128B.128 [R143+0x2800], [R16.64] ;  /* 0x02800000108f7fae */ /* 0x000be2000b901d4a */
[----:B------:R-:W-:Y:S01]  /*1a20*/  LOP3.LUT R89, R4, R89, RZ, 0x3c, !PT ;  /* 0x0000005904597212 */ /* 0x000fe200078e3cff */
[C---:B------:R-:W-:Y:S01]  /*1a30*/  IMAD.SHL.U32 R40, R0.reuse, 0x2, RZ ;  /* 0x0000000200287824 */ /* 0x040fe200078e00ff */
[----:B------:R-:W-:Y:S01]  /*1a40*/  LEA R135, R0, 0x1000, 0x1 ;  /* 0x0000100000877811 */ /* 0x000fe200078e08ff */
[----:B------:R-:W0:Y:S01]  /*1a50*/  LDGDEPBAR ;  /* 0x00000000000079af */ /* 0x000e220000000000 */
[----:B------:R-:W-:-:S02]  /*1a60*/  IMAD.MOV.U32 R3, RZ, RZ, 0x20 ;  /* 0x00000020ff037424 */ /* 0x000fc400078e00ff */
[----:B------:R-:W-:Y:S01]  /*1a70*/  IMAD.IADD R136, R89, 0x1, R136 ;  /* 0x0000000159887824 */ /* 0x000fe200078e0288 */
[----:B------:R-:W-:Y:S01]  /*1a80*/  IADD3 R133, R135, 0x20, RZ ;  /* 0x0000002087857810 */ /* 0x000fe20007ffe0ff */
[----:B------:R-:W-:Y:S01]  /*1a90*/  IMAD.IADD R147, R90, 0x1, -R147 ;  /* 0x000000015a937824 */ /* 0x000fe200078e0a93 */
[----:B------:R-:W-:Y:S01]  /*1aa0*/  SEL R3, R3, 0xffffffe0, !P1 ;  /* 0xffffffe003037807 */ /* 0x000fe20004800000 */
[----:B------:R-:W-:Y:S01]  /*1ab0*/  IMAD.SHL.U32 R136, R136, 0x2, RZ ;  /* 0x0000000288887824 */ /* 0x000fe200078e00ff */
[----:B--2---:R-:W-:Y:S01]  /*1ac0*/  IADD3 R12, P0, R138, UR4, RZ ;  /* 0x000000048a0c7c10 */ /* 0x004fe2000ff1e0ff */
[----:B------:R-:W-:Y:S01]  /*1ad0*/  IMAD.IADD R150, R93, 0x1, -R150 ;  /* 0x000000015d967824 */ /* 0x000fe200078e0a96 */
[----:B------:R-:W-:Y:S01]  /*1ae0*/  SHF.R.S32.HI R0, RZ, 0x1f, R147 ;  /* 0x0000001fff007819 */ /* 0x000fe20000011493 */
[----:B------:R-:W-:Y:S01]  /*1af0*/  IMAD.IADD R134, R136, 0x1, R3 ;  /* 0x0000000188867824 */ /* 0x000fe200078e0203 */
[----:B------:R-:W-:Y:S01]  /*1b00*/  IADD3.X R13, R139, UR5, RZ, P0, !PT ;  /* 0x000000058b0d7c10 */ /* 0x000fe200087fe4ff */
[----:B------:R-:W-:Y:S01]  /*1b10*/  IMAD R112, R91, 0x20, R112 ;  /* 0x000000205b707824 */ /* 0x000fe200078e0270 */
[----:B------:R-:W-:-:S02]  /*1b20*/  IADD3 R6, P0, R12, UR4, RZ ;  /* 0x000000040c067c10 */ /* 0x000fc4000ff1e0ff */
[----:B------:R-:W-:Y:S01]  /*1b30*/  LEA.HI R147, R0, R147, RZ, 0x2 ;  /* 0x0000009300937211 */ /* 0x000fe200078f10ff */
[----:B------:R-:W-:Y:S01]  /*1b40*/  IMAD R0, R93, 0x10, R94 ;  /* 0x000000105d007824 */ /* 0x000fe200078e025e */
[----:B------:R-:W-:Y:S02]  /*1b50*/  IADD3.X R7, R13, UR5, RZ, P0, !PT ;  /* 0x000000050d077c10 */ /* 0x000fe400087fe4ff */
[----:B------:R-:W-:Y:S02]  /*1b60*/  IADD3 R4, P0, R6, UR4, RZ ;  /* 0x0000000406047c10 */ /* 0x000fe4000ff1e0ff */
[----:B------:R-:W-:Y:S01]  /*1b70*/  SHF.R.S32.HI R147, RZ, 0x2, R147 ;  /* 0x00000002ff937819 */ /* 0x000fe20000011493 */
[----:B------:R-:W-:-:S04]  /*1b80*/  DEPBAR.LE SB0, 0x0 ;  /* 0x000080000000791a */ /* 0x000fc80000000000 */
[----:B------:R-:W-:Y:S01]  /*1b90*/  BAR.SYNC.DEFER_BLOCKING 0x0 ;  /* 0x0000000000007b1d */ /* 0x000fe20000010000 */
[----:B------:R-:W-:Y:S02]  /*1ba0*/  IADD3.X R5, R7, UR5, RZ, P0, !PT ;  /* 0x0000000507057c10 */ /* 0x000fe400087fe4ff */
[----:B------:R-:W-:Y:S02]  /*1bb0*/  LOP3.LUT P0, RZ, R145, 0x2, RZ, 0xc0, !PT ;  /* 0x0000000291ff7812 */ /* 0x000fe4000780c0ff */
[----:B------:R-:W-:-:S11]  /*1bc0*/  IADD3 R0, R0, 0x1, R147 ;  /* 0x0000000100007810 */ /* 0x000fd60007ffe093 */
[----:B------:R-:W-:-:S04]  /*1bd0*/  @P0 IADD3 R133, R135, -0x20, RZ ;  /* 0xffffffe087850810 */ /* 0x000fc80007ffe0ff */
        /* <DEDUP_REMOVED lines=9> */
[C---:B------:R-:W-:Y:S02]  /*1c70*/  IADD3 R126, R133.reuse, 0x1400, RZ ;  /* 0x00001400857e7810 */ /* 0x040fe40007ffe0ff */
[C---:B------:R-:W-:Y:S01]  /*1c80*/  IADD3 R125, R133.reuse, 0x1800, RZ ;  /* 0x00001800857d7810 */ /* 0x040fe20007ffe0ff */
[----:B------:R2:W-:Y:S01]  /*1c90*/  LDGSTS.E.BYPASS.LTC128B.128 [R143+0x4000], [R6.64] ;  /* 0x04000000068f7fae */ /* 0x0005e2000b901d4a */
[----:B------:R-:W-:-:S03]  /*1ca0*/  IADD3 R124, R133, 0x1c00, RZ ;  /* 0x00001c00857c7810 */ /* 0x000fc60007ffe0ff */
[----:B------:R2:W-:Y:S04]  /*1cb0*/  LDGSTS.E.BYPASS.LTC128B.128 [R143+0x4800], [R4.64] ;  /* 0x04800000048f7fae */ /* 0x0005e8000b901d4a */
[----:B------:R-:W-:Y:S04]  /*1cc0*/  LDSM.16.M88.4 R36, [R136] ;  /* 0x000000008824783b */ /* 0x000fe80000000200 */
[----:B------:R-:W2:Y:S04]  /*1cd0*/  LDSM.16.M88.4 R64, [R40+0x1000] ;  /* 0x001000002840783b */ /* 0x000ea80000000200 */
[----:B------:R-:W3:Y:S04]  /*1ce0*/  LDSM.16.M88.4 R24, [R40+0x1400] ;  /* 0x001400002818783b */ /* 0x000ee80000000200 */
[----:B-----5:R-:W5:Y:S04]  /*1cf0*/  LDSM.16.M88.4 R16, [R40+0x1800] ;  /* 0x001800002810783b */ /* 0x020f680000000200 */
[----:B-1----:R-:W4:Y:S04]  /*1d00*/  LDSM.16.M88.4 R8, [R40+0x1c00] ;  /* 0x001c00002808783b */ /* 0x002f280000000200 */
[----:B------:R-:W1:Y:S04]  /*1d10*/  LDSM.16.M88.4 R60, [R40+0x2000] ;  /* 0x00200000283c783b */ /* 0x000e680000000200 */
[----:B------:R-:W1:Y:S04]  /*1d20*/  LDSM.16.M88.4 R52, [R40+0x2400] ;  /* 0x002400002834783b */ /* 0x000e680000000200 */
[----:B------:R-:W1:Y:S04]  /*1d30*/  LDSM.16.M88.4 R44, [R40+0x2800] ;  /* 0x00280000282c783b */ /* 0x000e680000000200 */
[----:B------:R-:W1:Y:S04]  /*1d40*/  LDSM.16.M88.4 R84, [R40+0x2c00] ;  /* 0x002c00002854783b */ /* 0x000e680000000200 */
[----:B------:R-:W-:Y:S04]  /*1d50*/  LDSM.16.M88.4 R76, [R134] ;  /* 0x00000000864c783b */ /* 0x000fe80000000200 */
[----:B------:R-:W1:Y:S04]  /*1d60*/  LDSM.16.M88.4 R80, [R133] ;  /* 0x000000008550783b */ /* 0x000e680000000200 */
[----:B------:R-:W1:Y:S01]  /*1d70*/  LDSM.16.M88.4 R72, [R133+0x400] ;  /* 0x000400008548783b */ /* 0x000e620000000200 */
[C---:B--2---:R-:W-:Y:S03]  /*1d80*/  HMMA.16816.F32.BF16 R32, R36.reuse, R64, RZ ;  /* 0x000000402420723c */ /* 0x044fe600000418ff */
[----:B------:R-:W2:Y:S04]  /*1d90*/  LDSM.16.M88.4 R68, [R133+0x800] ;  /* 0x000800008544783b */ /* 0x000ea80000000200 */
[----:B------:R-:W0:Y:S01]  /*1da0*/  LDGDEPBAR ;  /* 0x00000000000079af */ /* 0x000e220000000000 */
[C---:B------:R-:W-:Y:S08]  /*1db0*/  HMMA.16816.F32.BF16 R64, R36.reuse, R66, RZ ;  /* 0x000000422440723c */ /* 0x040ff000000418ff */
[C---:B---3--:R-:W-:Y:S08]  /*1dc0*/  HMMA.16816.F32.BF16 R28, R36.reuse, R24, RZ ;  /* 0x00000018241c723c */ /* 0x048ff000000418ff */
[C---:B------:R-:W-:Y:S08]  /*1dd0*/  HMMA.16816.F32.BF16 R24, R36.reuse, R26, RZ ;  /* 0x0000001a2418723c */ /* 0x040ff000000418ff */
[C---:B-----5:R-:W-:Y:S08]  /*1de0*/  HMMA.16816.F32.BF16 R20, R36.reuse, R16, RZ ;  /* 0x000000102414723c */ /* 0x060ff000000418ff */
        /* <DEDUP_REMOVED lines=13> */
[----:B------:R-:W-:Y:S01]  /*1ec0*/  IADD3 R82, R99, -c[0x0][0x214], R0 ;  /* 0x8000850063527a10 */ /* 0x000fe20007ffe000 */
[----:B------:R-:W-:Y:S01]  /*1ed0*/  HMMA.16816.F32.BF16 R28, R76, R72, R28 ;  /* 0x000000484c1c723c */ /* 0x000fe2000004181c */
[----:B------:R-:W-:Y:S01]  /*1ee0*/  IADD3 R0, R88, -0x1, RZ ;  /* 0xffffffff58007810 */ /* 0x000fe20007ffe0ff */
[----:B------:R-:W-:Y:S01]  /*1ef0*/  IMAD.SHL.U32 R83, R90, 0x2, RZ ;  /* 0x000000025a537824 */ /* 0x000fe200078e00ff */
[----:B------:R-:W-:-:S02]  /*1f00*/  IADD3 R82, R82, c[0x0][0x2e8], RZ ;  /* 0x0000ba0052527a10 */ /* 0x000fc40007ffe0ff */
[C---:B------:R-:W-:Y:S01]  /*1f10*/  ISETP.GT.AND P0, PT, R0.reuse, R137, PT ;  /* 0x000000890000720c */ /* 0x040fe20003f04270 */
[----:B------:R-:W-:Y:S01]  /*1f20*/  IMAD.SHL.U32 R0, R0, 0x80, RZ ;  /* 0x0000008000007824 */ /* 0x000fe200078e00ff */
[C---:B------:R-:W-:Y:S01]  /*1f30*/  IADD3 R72, R82.reuse, 0x8, RZ ;  /* 0x0000000852487810 */ /* 0x040fe20007ffe0ff */
[C---:B------:R-:W-:Y:S01]  /*1f40*/  HMMA.16816.F32.BF16 R24, R76.reuse, R74, R24 ;  /* 0x0000004a4c18723c */ /* 0x040fe20000041818 */
[-C--:B------:R-:W-:Y:S02]  /*1f50*/  IMNMX R101, R82, R99.reuse, PT ;  /* 0x0000006352657217 */ /* 0x080fe40003800200 */
[----:B------:R-:W-:Y:S02]  /*1f60*/  LOP3.LUT R110, R0, 0x6, R83, 0xf8, !PT ;  /* 0x00000006006e7812 */ /* 0x000fe400078ef853 */
[----:B------:R-:W-:Y:S02]  /*1f70*/  IMNMX R99, R72, R99, PT ;  /* 0x0000006348637217 */ /* 0x000fe40003800200 */
[C---:B------:R-:W-:Y:S01]  /*1f80*/  LOP3.LUT R72, R110.reuse, 0x8, RZ, 0xfc, !PT ;  /* 0x000000086e487812 */ /* 0x040fe200078efcff */
[----:B--2---:R-:W-:Y:S01]  /*1f90*/  HMMA.16816.F32.BF16 R20, R76, R68, R20 ;  /* 0x000000444c14723c */ /* 0x004fe20000041814 */
[----:B------:R-:W-:-:S02]  /*1fa0*/  LOP3.LUT R82, R110, 0x1, RZ, 0xfc, !PT ;  /* 0x000000016e527812 */ /* 0x000fc400078efcff */
[----:B------:R-:W-:Y:S02]  /*1fb0*/  LOP3.LUT R74, R110, 0x9, RZ, 0xfc, !PT ;  /* 0x000000096e4a7812 */ /* 0x000fe400078efcff */
[C---:B------:R-:W-:Y:S02]  /*1fc0*/  ISETP.GE.AND P2, PT, R72.reuse, R101, PT ;  /* 0x000000654800720c */ /* 0x040fe40003f46270 */
[----:B------:R-:W-:Y:S01]  /*1fd0*/  ISETP.GE.AND P4, PT, R72, R99, PT ;  /* 0x000000634800720c */ /* 0x000fe20003f86270 */
[----:B------:R-:W-:Y:S01]  /*1fe0*/  HMMA.16816.F32.BF16 R16, R76, R70, R16 ;  /* 0x000000464c10723c */ /* 0x000fe20000041810 */
[----:B------:R-:W-:Y:S02]  /*1ff0*/  LOP3.LUT R72, R110, 0x10, RZ, 0xfc, !PT ;  /* 0x000000106e487812 */ /* 0x000fe400078efcff */
[C---:B------:R-:W-:Y:S02]  /*2000*/  ISETP.GE.AND P5, PT, R82.reuse, R101, PT ;  /* 0x000000655200720c */ /* 0x040fe40003fa6270 */
[----:B------:R-:W-:-:S02]  /*2010*/  ISETP.GE.AND P1, PT, R82, R99, PT ;  /* 0x000000635200720c */ /* 0x000fc40003f26270 */
[----:B------:R-:W-:Y:S01]  /*2020*/  ISETP.GE.AND P3, PT, R74, R101, PT ;  /* 0x000000654a00720c */ /* 0x000fe20003f66270 */
[C---:B-1----:R-:W-:Y:S01]  /*2030*/  HMMA.16816.F32.BF16 R12, R76.reuse, R84, R12 ;  /* 0x000000544c0c723c */ /* 0x042fe2000004180c */
[----:B------:R-:W-:Y:S02]  /*2040*/  FSEL R83, R64, -INF , !P2 ;  /* 0xff80000040537808 */ /* 0x000fe40005000000 */
[----:B------:R-:W-:Y:S02]  /*2050*/  FSEL R82, R66, -INF , !P4 ;  /* 0xff80000042527808 */ /* 0x000fe40006000000 */
[----:B------:R-:W-:Y:S02]  /*2060*/  ISETP.GE.AND P2, PT, R74, R99, PT ;  /* 0x000000634a00720c */ /* 0x000fe40003f46270 */
[----:B------:R-:W-:Y:S01]  /*2070*/  ISETP.GE.AND P4, PT, R72, R101, PT ;  /* 0x000000654800720c */ /* 0x000fe20003f86270 */
[----:B------:R-:W-:Y:S01]  /*2080*/  HMMA.16816.F32.BF16 R8, R76, R86, R8 ;  /* 0x000000564c08723c */ /* 0x000fe20000041808 */
[----:B------:R-:W-:-:S02]  /*2090*/  LOP3.LUT R64, R110, 0x11, RZ, 0xfc, !PT ;  /* 0x000000116e407812 */ /* 0x000fc400078efcff */
[----:B------:R-:W-:Y:S02]  /*20a0*/  FSEL R69, R65, -INF , !P3 ;  /* 0xff80000041457808 */ /* 0x000fe40005800000 */
[----:B------:R-:W-:Y:S02]  /*20b0*/  ISETP.GE.AND P3, PT, R72, R99, PT ;  /* 0x000000634800720c */ /* 0x000fe40003f66270 */
[----:B------:R-:W-:Y:S01]  /*20c0*/  FSEL R68, R67, -INF , !P2 ;  /* 0xff80000043447808 */ /* 0x000fe20005000000 */
[----:B------:R-:W1:Y:S01]  /*20d0*/  LDSM.16.M88.4 R72, [R133+0x1000] ;  /* 0x001000008548783b */ /* 0x000e620000000200 */
[----:B------:R-:W-:Y:S01]  /*20e0*/  FSEL R97, R28, -INF , !P4 ;  /* 0xff8000001c617808 */ /* 0x000fe20006000000 */
[----:B------:R-:W-:Y:S01]  /*20f0*/  HMMA.16816.F32.BF16 R32, R76, R80, R32 ;  /* 0x000000504c20723c */ /* 0x000fe20000041820 */
[----:B------:R-:W-:Y:S02]  /*2100*/  ISETP.GE.AND P2, PT, R64, R101, PT ;  /* 0x000000654000720c */ /* 0x000fe40003f46270 */
[----:B------:R-:W-:-:S02]  /*2110*/  LOP3.LUT R28, R110, 0x18, RZ, 0xfc, !PT ;  /* 0x000000186e1c7812 */ /* 0x000fc400078efcff */
[----:B------:R-:W-:Y:S02]  /*2120*/  FSEL R106, R30, -INF , !P3 ;  /* 0xff8000001e6a7808 */ /* 0x000fe40005800000 */
[----:B------:R-:W-:Y:S02]  /*2130*/  ISETP.GE.AND P4, PT, R64, R99, PT ;  /* 0x000000634000720c */ /* 0x000fe40003f86270 */
[----:B------:R-:W-:Y:S02]  /*2140*/  ISETP.GE.AND P3, PT, R28, R101, PT ;  /* 0x000000651c00720c */ /* 0x000fe40003f66270 */
[----:B------:R-:W-:Y:S02]  /*2150*/  FSEL R103, R29, -INF , !P2 ;  /* 0xff8000001d677808 */ /* 0x000fe40005000000 */
[----:B------:R-:W-:Y:S02]  /*2160*/  LOP3.LUT R64, R110, 0x19, RZ, 0xfc, !PT ;  /* 0x000000196e407812 */ /* 0x000fe400078efcff */
[----:B------:R-:W-:-:S02]  /*2170*/  ISETP.GE.AND P2, PT, R28, R99, PT ;  /* 0x000000631c00720c */ /* 0x000fc40003f46270 */
[----:B------:R-:W-:Y:S02]  /*2180*/  LOP3.LUT R28, R110, 0x20, RZ, 0xfc, !PT ;  /* 0x000000206e1c7812 */ /* 0x000fe400078efcff */
[----:B------:R-:W-:Y:S02]  /*2190*/  FSEL R108, R31, -INF , !P4 ;  /* 0xff8000001f6c7808 */ /* 0x000fe40006000000 */
[----:B------:R-:W-:Y:S02]  /*21a0*/  FSEL R71, R24, -INF , !P3 ;  /* 0xff80000018477808 */ /* 0x000fe40005800000 */
[C---:B------:R-:W-:Y:S02]  /*21b0*/  ISETP.GE.AND P4, PT, R64.reuse, R101, PT ;  /* 0x000000654000720c */ /* 0x040fe40003f86270 */
[----:B------:R-:W-:Y:S02]  /*21c0*/  ISETP.GE.AND P3, PT, R64, R99, PT ;  /* 0x000000634000720c */ /* 0x000fe40003f66270 */
[----:B------:R-:W-:-:S02]  /*21d0*/  FSEL R70, R26, -INF , !P2 ;  /* 0xff8000001a467808 */ /* 0x000fc40005000000 */
[----:B------:R-:W-:Y:S02]  /*21e0*/  LOP3.LUT R24, R110, 0x21, RZ, 0xfc, !PT ;  /* 0x000000216e187812 */ /* 0x000fe400078efcff */
[C---:B------:R-:W-:Y:S02]  /*21f0*/  ISETP.GE.AND P2, PT, R28.reuse, R101, PT ;  /* 0x000000651c00720c */ /* 0x040fe40003f46270 */
[----:B------:R-:W-:Y:S02]  /*2200*/  FSEL R105, R25, -INF , !P4 ;  /* 0xff80000019697808 */ /* 0x000fe40006000000 */
[----:B------:R-:W-:Y:S02]  /*2210*/  FSEL R104, R27, -INF , !P3 ;  /* 0xff8000001b687808 */ /* 0x000fe40005800000 */
[----:B------:R-:W-:Y:S01]  /*2220*/  ISETP.GE.AND P4, PT, R28, R99, PT ;  /* 0x000000631c00720c */ /* 0x000fe20003f86270 */
[----:B-1----:R-:W-:Y:S01]  /*2230*/  HMMA.16816.F32.BF16 R4, R76, R72, R4 ;  /* 0x000000484c04723c */ /* 0x002fe20000041804 */
[----:B------:R-:W-:Y:S01]  /*2240*/  ISETP.GE.AND P3, PT, R24, R101, PT ;  /* 0x000000651800720c */ /* 0x000fe20003f66270 */
[----:B------:R-:W1:Y:S01]  /*2250*/  LDSM.16.M88.4 R28, [R133+0x1400] ;  /* 0x00140000851c783b */ /* 0x000e620000000200 */
[----:B------:R-:W-:-:S02]  /*2260*/  FSEL R67, R20, -INF , !P2 ;  /* 0xff80000014437808 */ /* 0x000fc40005000000 */
[----:B------:R-:W-:Y:S02]  /*2270*/  LOP3.LUT R20, R110, 0x28, RZ, 0xfc, !PT ;  /* 0x000000286e147812 */ /* 0x000fe400078efcff */
[----:B------:R-:W-:Y:S01]  /*2280*/  ISETP.GE.AND P2, PT, R24, R99, PT ;  /* 0x000000631800720c */ /* 0x000fe20003f46270 */
[----:B------:R-:W-:Y:S01]  /*2290*/  HMMA.16816.F32.BF16 R60, R76, R74, R60 ;  /* 0x0000004a4c3c723c */ /* 0x000fe2000004183c */
[----:B------:R-:W-:Y:S02]  /*22a0*/  FSEL R96, R22, -INF , !P4 ;  /* 0xff80000016607808 */ /* 0x000fe40006000000 */
[----:B------:R-:W-:Y:S02]  /*22b0*/  FSEL R87, R21, -INF , !P3 ;  /* 0xff80000015577808 */ /* 0x000fe40005800000 */
[----:B------:R-:W-:Y:S02]  /*22c0*/  LOP3.LUT R24, R110, 0x29, RZ, 0xfc, !PT ;  /* 0x000000296e187812 */ /* 0x000fe400078efcff */
[----:B------:R-:W-:-:S02]  /*22d0*/  ISETP.GE.AND P4, PT, R20, R101, PT ;  /* 0x000000651400720c */ /* 0x000fc40003f86270 */
[----:B------:R-:W-:Y:S02]  /*22e0*/  ISETP.GE.AND P3, PT, R20, R99, PT ;  /* 0x000000631400720c */ /* 0x000fe40003f66270 */
[----:B------:R-:W-:Y:S02]  /*22f0*/  LOP3.LUT R20, R110, 0x30, RZ, 0xfc, !PT ;  /* 0x000000306e147812 */ /* 0x000fe400078efcff */
[----:B------:R-:W-:Y:S02]  /*2300*/  FSEL R98, R23, -INF , !P2 ;  /* 0xff80000017627808 */ /* 0x000fe40005000000 */
[-C--:B------:R-:W-:Y:S02]  /*2310*/  ISETP.GE.AND P2, PT, R24, R101.reuse, PT ;  /* 0x000000651800720c */ /* 0x080fe40003f46270 */
[----:B------:R-:W-:Y:S02]  /*2320*/  FSEL R100, R18, -INF , !P3 ;  /* 0xff80000012647808 */ /* 0x000fe40005800000 */
[----:B------:R-:W-:-:S02]  /*2330*/  ISETP.GE.AND P3, PT, R20, R101, PT ;  /* 0x000000651400720c */ /* 0x000fc40003f66270 */
[----:B------:R-:W-:Y:S02]  /*2340*/  FSEL R93, R16, -INF , !P4 ;  /* 0xff800000105d7808 */ /* 0x000fe40006000000 */
[----:B------:R-:W-:Y:S02]  /*2350*/  FSEL R95, R17, -INF , !P2 ;  /* 0xff800000115f7808 */ /* 0x000fe40005000000 */
[-C--:B------:R-:W-:Y:S02]  /*2360*/  ISETP.GE.AND P4, PT, R24, R99.reuse, PT ;  /* 0x000000631800720c */ /* 0x080fe40003f86270 */
[----:B------:R-:W-:Y:S02]  /*2370*/  ISETP.GE.AND P2, PT, R20, R99, PT ;  /* 0x000000631400720c */ /* 0x000fe40003f46270 */
[----:B------:R-:W-:Y:S01]  /*2380*/  FSEL R27, R12, -INF , !P3 ;  /* 0xff8000000c1b7808 */ /* 0x000fe20005800000 */
[----:B------:R-:W2:Y:S01]  /*2390*/  LDSM.16.M88.4 R20, [R133+0x1800] ;  /* 0x001800008514783b */ /* 0x000ea20000000200 */
[----:B------:R-:W-:-:S02]  /*23a0*/  LOP3.LUT R16, R110, 0x31, RZ, 0xfc, !PT ;  /* 0x000000316e107812 */ /* 0x000fc400078efcff */
[----:B------:R-:W-:Y:S01]  /*23b0*/  LOP3.LUT R12, R110, 0x38, RZ, 0xfc, !PT ;  /* 0x000000386e0c7812 */ /* 0x000fe200078efcff */
[C---:B-1----:R-:W-:Y:S01]  /*23c0*/  HMMA.16816.F32.BF16 R56, R76.reuse, R28, R56 ;  /* 0x0000001c4c38723c */ /* 0x042fe20000041838 */
[----:B------:R-:W-:Y:S02]  /*23d0*/  FSEL R102, R19, -INF , !P4 ;  /* 0xff80000013667808 */ /* 0x000fe40006000000 */
[----:B------:R-:W-:Y:S02]  /*23e0*/  FSEL R86, R14, -INF , !P2 ;  /* 0xff8000000e567808 */ /* 0x000fe40005000000 */
[C---:B------:R-:W-:Y:S02]  /*23f0*/  ISETP.GE.AND P4, PT, R16.reuse, R101, PT ;  /* 0x000000651000720c */ /* 0x040fe40003f86270 */
[----:B------:R-:W-:Y:S01]  /*2400*/  ISETP.GE.AND P3, PT, R16, R99, PT ;  /* 0x000000631000720c */ /* 0x000fe20003f66270 */
[----:B------:R-:W-:Y:S01]  /*2410*/  HMMA.16816.F32.BF16 R52, R76, R30, R52 ;  /* 0x0000001e4c34723c */ /* 0x000fe20000041834 */
[----:B------:R-:W-:-:S02]  /*2420*/  ISETP.GE.AND P2, PT, R12, R101, PT ;  /* 0x000000650c00720c */ /* 0x000fc40003f46270 */
[----:B------:R-:W-:Y:S02]  /*2430*/  LOP3.LUT R16, R110, 0x39, RZ, 0xfc, !PT ;  /* 0x000000396e107812 */ /* 0x000fe400078efcff */
[----:B------:R-:W-:Y:S02]  /*2440*/  FSEL R65, R13, -INF , !P4 ;  /* 0xff8000000d417808 */ /* 0x000fe40006000000 */
[----:B------:R-:W-:Y:S02]  /*2450*/  FSEL R90, R15, -INF , !P3 ;  /* 0xff8000000f5a7808 */ /* 0x000fe40005800000 */
[----:B------:R-:W-:Y:S02]  /*2460*/  FSEL R85, R8, -INF , !P2 ;  /* 0xff80000008557808 */ /* 0x000fe40005000000 */
[----:B------:R-:W-:Y:S02]  /*2470*/  ISETP.GE.AND P4, PT, R12, R99, PT ;  /* 0x000000630c00720c */ /* 0x000fe40003f86270 */
[----:B------:R-:W-:-:S02]  /*2480*/  ISETP.GE.AND P3, PT, R16, R101, PT ;  /* 0x000000651000720c */ /* 0x000fc40003f66270 */
[----:B------:R-:W-:Y:S02]  /*2490*/  LOP3.LUT R8, R110, 0x40, RZ, 0xfc, !PT ;  /* 0x000000406e087812 */ /* 0x000fe400078efcff */
[----:B------:R-:W-:Y:S02]  /*24a0*/  ISETP.GE.AND P2, PT, R16, R99, PT ;  /* 0x000000631000720c */ /* 0x000fe40003f46270 */
[----:B------:R-:W-:Y:S02]  /*24b0*/  FSEL R92, R10, -INF , !P4 ;  /* 0xff8000000a5c7808 */ /* 0x000fe40006000000 */
[----:B------:R-:W-:Y:S02]  /*24c0*/  FSEL R91, R9, -INF , !P3 ;  /* 0xff800000095b7808 */ /* 0x000fe40005800000 */
[C---:B------:R-:W-:Y:S02]  /*24d0*/  ISETP.GE.AND P4, PT, R8.reuse, R101, PT ;  /* 0x000000650800720c */ /* 0x040fe40003f86270 */
[----:B------:R-:W-:-:S02]  /*24e0*/  ISETP.GE.AND P3, PT, R8, R99, PT ;  /* 0x000000630800720c */ /* 0x000fc40003f66270 */
[----:B------:R-:W-:Y:S01]  /*24f0*/  FSEL R94, R11, -INF , !P2 ;  /* 0xff8000000b5e7808 */ /* 0x000fe20005000000 */
[----:B--2---:R-:W-:Y:S01]  /*2500*/  HMMA.16816.F32.BF16 R48, R76, R20, R48 ;  /* 0x000000144c30723c */ /* 0x004fe20000041830 */
[----:B------:R-:W1:Y:S01]  /*2510*/  LDSM.16.M88.4 R8, [R133+0x1c00] ;  /* 0x001c00008508783b */ /* 0x000e620000000200 */
[----:B------:R-:W-:Y:S01]  /*2520*/  FSEL R15, R4, -INF , !P4 ;  /* 0xff800000040f7808 */ /* 0x000fe20006000000 */
[----:B------:R-:W-:-:S04]  /*2530*/  DEPBAR.LE SB0, 0x0 ;  /* 0x000080000000791a */ /* 0x000fc80000000000 */
[C---:B------:R-:W-:Y:S01]  /*2540*/  LOP3.LUT R12, R110.reuse, 0x41, RZ, 0xfc, !PT ;  /* 0x000000416e0c7812 */ /* 0x040fe200078efcff */
[----:B------:R-:W-:Y:S01]  /*2550*/  HMMA.16816.F32.BF16 R44, R76, R22, R44 ;  /* 0x000000164c2c723c */ /* 0x000fe2000004182c */
[----:B------:R-:W-:Y:S02]  /*2560*/  LOP3.LUT R4, R110, 0x48, RZ, 0xfc, !PT ;  /* 0x000000486e047812 */ /* 0x000fe400078efcff */
[----:B------:R-:W-:Y:S01]  /*2570*/  FSEL R64, R6, -INF , !P3 ;  /* 0xff80000006407808 */ /* 0x000fe20005800000 */
[----:B------:R-:W-:Y:S01]  /*2580*/  BAR.SYNC.DEFER_BLOCKING 0x0 ;  /* 0x0000000000007b1d */ /* 0x000fe20000010000 */
[C---:B------:R-:W-:Y:S02]  /*2590*/  ISETP.GE.AND P2, PT, R12.reuse, R101, PT ;  /* 0x000000650c00720c */ /* 0x040fe40003f46270 */
[----:B------:R-:W-:Y:S02]  /*25a0*/  ISETP.GE.AND P4, PT, R12, R99, PT ;  /* 0x000000630c00720c */ /* 0x000fe40003f86270 */
[----:B------:R-:W-:-:S02]  /*25b0*/  ISETP.GE.AND P3, PT, R4, R101, PT ;  /* 0x000000650400720c */ /* 0x000fc40003f66270 */
[----:B------:R-:W-:Y:S02]  /*25c0*/  LOP3.LUT R12, R110, 0x49, RZ, 0xfc, !PT ;  /* 0x000000496e0c7812 */ /* 0x000fe400078efcff */
[----:B------:R-:W-:Y:S02]  /*25d0*/  FSEL R25, R5, -INF , !P2 ;  /* 0xff80000005197808 */ /* 0x000fe40005000000 */
[----:B------:R-:W-:Y:S02]  /*25e0*/  FSEL R66, R7, -INF , !P4 ;  /* 0xff80000007427808 */ /* 0x000fe40006000000 */
[----:B------:R-:W-:Y:S02]  /*25f0*/  FSEL R60, R60, -INF , !P3 ;  /* 0xff8000003c3c7808 */ /* 0x000fe40005800000 */
[----:B------:R-:W-:Y:S02]  /*2600*/  ISETP.GE.AND P2, PT, R4, R99, PT ;  /* 0x000000630400720c */ /* 0x000fe40003f46270 */
[----:B------:R-:W-:-:S02]  /*2610*/  ISETP.GE.AND P4, PT, R12, R101, PT ;  /* 0x000000650c00720c */ /* 0x000fc40003f86270 */
[----:B------:R-:W-:Y:S02]  /*2620*/  ISETP.GE.AND P3, PT, R12, R99, PT ;  /* 0x000000630c00720c */ /* 0x000fe40003f66270 */
[C---:B------:R-:W-:Y:S02]  /*2630*/  LOP3.LUT R4, R110.reuse, 0x50, RZ, 0xfc, !PT ;  /* 0x000000506e047812 */ /* 0x040fe400078efcff */
[----:B------:R-:W-:Y:S02]  /*2640*/  LOP3.LUT R6, R110, 0x51, RZ, 0xfc, !PT ;  /* 0x000000516e067812 */ /* 0x000fe400078efcff */
[----:B------:R-:W-:Y:S02]  /*2650*/  FSEL R62, R62, -INF , !P2 ;  /* 0xff8000003e3e7808 */ /* 0x000fe40005000000 */
[----:B------:R-:W-:Y:S02]  /*2660*/  FSEL R61, R61, -INF , !P4 ;  /* 0xff8000003d3d7808 */ /* 0x000fe40006000000 */
[----:B------:R-:W-:Y:S01]  /*2670*/  FSEL R84, R63, -INF , !P3 ;  /* 0xff8000003f547808 */ /* 0x000fe20005800000 */
[----:B-1----:R-:W-:Y:S01]  /*2680*/  HMMA.16816.F32.BF16 R40, R76, R8, R40 ;  /* 0x000000084c28723c */ /* 0x002fe20000041828 */
[----:B------:R-:W-:-:S02]  /*2690*/  ISETP.GE.AND P2, PT, R4, R101, PT ;  /* 0x000000650400720c */ /* 0x000fc40003f46270 */
[----:B------:R-:W-:Y:S02]  /*26a0*/  ISETP.GE.AND P4, PT, R4, R99, PT ;  /* 0x000000630400720c */ /* 0x000fe40003f86270 */
[----:B------:R-:W-:Y:S02]  /*26b0*/  ISETP.GE.AND P3, PT, R6, R101, PT ;  /* 0x000000650600720c */ /* 0x000fe40003f66270 */
[----:B------:R-:W-:Y:S01]  /*26c0*/  LOP3.LUT R4, R110, 0x58, RZ, 0xfc, !PT ;  /* 0x000000586e047812 */ /* 0x000fe200078efcff */
[----:B------:R-:W-:Y:S01]  /*26d0*/  HMMA.16816.F32.BF16 R8, R76, R10, R36 ;  /* 0x0000000a4c08723c */ /* 0x000fe20000041824 */
[----:B------:R-:W-:Y:S02]  /*26e0*/  FSEL R12, R56, -INF , !P2 ;  /* 0xff800000380c7808 */ /* 0x000fe40005000000 */
[----:B------:R-:W-:Y:S02]  /*26f0*/  FSEL R14, R58, -INF , !P4 ;  /* 0xff8000003a0e7808 */ /* 0x000fe40006000000 */
[----:B------:R-:W-:-:S02]  /*2700*/  FSEL R13, R57, -INF , !P3 ;  /* 0xff800000390d7808 */ /* 0x000fc40005800000 */
[----:B------:R-:W-:Y:S02]  /*2710*/  ISETP.GE.AND P2, PT, R6, R99, PT ;  /* 0x000000630600720c */ /* 0x000fe40003f46270 */
[C---:B------:R-:W-:Y:S02]  /*2720*/  ISETP.GE.AND P4, PT, R4.reuse, R101, PT ;  /* 0x000000650400720c */ /* 0x040fe40003f86270 */
[----:B------:R-:W-:Y:S02]  /*2730*/  ISETP.GE.AND P3, PT, R4, R99, PT ;  /* 0x000000630400720c */ /* 0x000fe40003f66270 */
[C---:B------:R-:W-:Y:S02]  /*2740*/  LOP3.LUT R6, R110.reuse, 0x59, RZ, 0xfc, !PT ;  /* 0x000000596e067812 */ /* 0x040fe400078efcff */
[----:B------:R-:W-:Y:S02]  /*2750*/  LOP3.LUT R4, R110, 0x60, RZ, 0xfc, !PT ;  /* 0x000000606e047812 */ /* 0x000fe400078efcff */
[----:B------:R-:W-:-:S02]  /*2760*/  FSEL R28, R59, -INF , !P2 ;  /* 0xff8000003b1c7808 */ /* 0x000fc40005000000 */
[----:B------:R-:W-:Y:S02]  /*2770*/  FSEL R17, R52, -INF , !P4 ;  /* 0xff80000034117808 */ /* 0x000fe40006000000 */
[----:B------:R-:W-:Y:S02]  /*2780*/  FSEL R54, R54, -INF , !P3 ;  /* 0xff80000036367808 */ /* 0x000fe40005800000 */
[C---:B------:R-:W-:Y:S02]  /*2790*/  ISETP.GE.AND P2, PT, R6.reuse, R101, PT ;  /* 0x000000650600720c */ /* 0x040fe40003f46270 */
[----:B------:R-:W-:Y:S02]  /*27a0*/  ISETP.GE.AND P4, PT, R6, R99, PT ;  /* 0x000000630600720c */ /* 0x000fe40003f86270 */
[----:B------:R-:W-:Y:S02]  /*27b0*/  ISETP.GE.AND P3, PT, R4, R101, PT ;  /* 0x000000650400720c */ /* 0x000fe40003f66270 */
[----:B------:R-:W-:-:S02]  /*27c0*/  LOP3.LUT R6, R110, 0x61, RZ, 0xfc, !PT ;  /* 0x000000616e067812 */ /* 0x000fc400078efcff */
[----:B------:R-:W-:Y:S02]  /*27d0*/  FSEL R31, R53, -INF , !P2 ;  /* 0xff800000351f7808 */ /* 0x000fe40005000000 */
[----:B------:R-:W-:Y:S02]  /*27e0*/  FSEL R52, R55, -INF , !P4 ;  /* 0xff80000037347808 */ /* 0x000fe40006000000 */
[----:B------:R-:W-:Y:S02]  /*27f0*/  FSEL R23, R48, -INF , !P3 ;  /* 0xff80000030177808 */ /* 0x000fe40005800000 */
[----:B------:R-:W-:Y:S02]  /*2800*/  ISETP.GE.AND P2, PT, R4, R99, PT ;  /* 0x000000630400720c */ /* 0x000fe40003f46270 */
[C---:B------:R-:W-:Y:S02]  /*2810*/  ISETP.GE.AND P4, PT, R6.reuse, R101, PT ;  /* 0x000000650600720c */ /* 0x040fe40003f86270 */
[----:B------:R-:W-:-:S02]  /*2820*/  ISETP.GE.AND P3, PT, R6, R99, PT ;  /* 0x000000630600720c */ /* 0x000fc40003f66270 */
[C---:B------:R-:W-:Y:S02]  /*2830*/  LOP3.LUT R4, R110.reuse, 0x68, RZ, 0xfc, !PT ;  /* 0x000000686e047812 */ /* 0x040fe400078efcff */
[----:B------:R-:W-:Y:S02]  /*2840*/  LOP3.LUT R6, R110, 0x69, RZ, 0xfc, !PT ;  /* 0x000000696e067812 */ /* 0x000fe400078efcff */
[----:B------:R-:W-:Y:S02]  /*2850*/  FSEL R16, R50, -INF , !P2 ;  /* 0xff80000032107808 */ /* 0x000fe40005000000 */
[----:B------:R-:W-:Y:S02]  /*2860*/  FSEL R49, R49, -INF , !P4 ;  /* 0xff80000031317808 */ /* 0x000fe40006000000 */
[----:B------:R-:W-:Y:S02]  /*2870*/  FSEL R18, R51, -INF , !P3 ;  /* 0xff80000033127808 */ /* 0x000fe40005800000 */
[----:B------:R-:W-:-:S02]  /*2880*/  ISETP.GE.AND P2, PT, R4, R101, PT ;  /* 0x000000650400720c */ /* 0x000fc40003f46270 */
[----:B------:R-:W-:Y:S02]  /*2890*/  ISETP.GE.AND P4, PT, R4, R99, PT ;  /* 0x000000630400720c */ /* 0x000fe40003f86270 */
[----:B------:R-:W-:Y:S02]  /*28a0*/  ISETP.GE.AND P3, PT, R6, R101, PT ;  /* 0x000000650600720c */ /* 0x000fe40003f66270 */
[----:B------:R-:W-:Y:S02]  /*28b0*/  LOP3.LUT R4, R110, 0x70, RZ, 0xfc, !PT ;  /* 0x000000706e047812 */ /* 0x000fe400078efcff */
[----:B------:R-:W-:Y:S02]  /*28c0*/  FSEL R29, R44, -INF , !P2 ;  /* 0xff8000002c1d7808 */ /* 0x000fe40005000000 */
[----:B------:R-:W-:Y:S02]  /*28d0*/  FSEL R19, R45, -INF , !P3 ;  /* 0xff8000002d137808 */ /* 0x000fe40005800000 */
[----:B------:R-:W-:-:S02]  /*28e0*/  ISETP.GE.AND P2, PT, R6, R99, PT ;  /* 0x000000630600720c */ /* 0x000fc40003f46270 */
[----:B------:R-:W-:Y:S02]  /*28f0*/  ISETP.GE.AND P3, PT, R4, R99, PT ;  /* 0x000000630400720c */ /* 0x000fe40003f66270 */
[----:B------:R-:W-:Y:S02]  /*2900*/  LOP3.LUT R22, R110, 0x71, RZ, 0xfc, !PT ;  /* 0x000000716e167812 */ /* 0x000fe400078efcff */
[----:B------:R-:W-:Y:S02]  /*2910*/  FSEL R30, R46, -INF , !P4 ;  /* 0xff8000002e1e7808 */ /* 0x000fe40006000000 */
[----:B------:R-:W-:Y:S02]  /*2920*/  FSEL R36, R47, -INF , !P2 ;  /* 0xff8000002f247808 */ /* 0x000fe40005000000 */
[----:B------:R-:W-:Y:S02]  /*2930*/  FSEL R6, R35, -INF , !P1 ;  /* 0xff80000023067808 */ /* 0x000fe40004800000 */
[----:B------:R-:W-:-:S02]  /*2940*/  FSEL R26, R42, -INF , !P3 ;  /* 0xff8000002a1a7808 */ /* 0x000fc40005800000 */
[-C--:B------:R-:W-:Y:S02]  /*2950*/  ISETP.GE.AND P4, PT, R4, R101.reuse, PT ;  /* 0x000000650400720c */ /* 0x080fe40003f86270 */
[-C--:B------:R-:W-:Y:S02]  /*2960*/  ISETP.GE.AND P2, PT, R22, R101.reuse, PT ;  /* 0x000000651600720c */ /* 0x080fe40003f46270 */
[----:B------:R-:W-:Y:S02]  /*2970*/  ISETP.GE.AND P1, PT, R110, R101, PT ;  /* 0x000000656e00720c */ /* 0x000fe40003f26270 */
[----:B------:R-:W-:Y:S02]  /*2980*/  ISETP.GE.AND P3, PT, R22, R99, PT ;  /* 0x000000631600720c */ /* 0x000fe40003f66270 */
[C---:B------:R-:W-:Y:S02]  /*2990*/  LOP3.LUT R20, R110.reuse, 0x78, RZ, 0xfc, !PT ;  /* 0x000000786e147812 */ /* 0x040fe400078efcff */
[----:B------:R-:W-:-:S02]  /*29a0*/  LOP3.LUT R4, R110, 0x79, RZ, 0xfc, !PT ;  /* 0x000000796e047812 */ /* 0x000fc400078efcff */
[----:B------:R-:W-:Y:S02]  /*29b0*/  FSEL R5, R33, -INF , !P5 ;  /* 0xff80000021057808 */ /* 0x000fe40006800000 */
[----:B------:R-:W-:Y:S02]  /*29c0*/  FSEL R35, R40, -INF , !P4 ;  /* 0xff80000028237808 */ /* 0x000fe40006000000 */
[----:B------:R-:W-:Y:S02]  /*29d0*/  FSEL R41, R41, -INF , !P2 ;  /* 0xff80000029297808 */ /* 0x000fe40005000000 */
[----:B------:R-:W-:Y:S02]  /*29e0*/  FSEL R24, R43, -INF , !P3 ;  /* 0xff8000002b187808 */ /* 0x000fe40005800000 */
[----:B------:R-:W-:Y:S02]  /*29f0*/  FSEL R21, R32, -INF , !P1 ;  /* 0xff80000020157808 */ /* 0x000fe40004800000 */
[----:B------:R-:W-:-:S02]  /*2a00*/  ISETP.GE.AND P5, PT, R20, R101, PT ;  /* 0x000000651400720c */ /* 0x000fc40003fa6270 */
[----:B------:R-:W-:Y:S02]  /*2a10*/  ISETP.GE.AND P4, PT, R4, R101, PT ;  /* 0x000000650400720c */ /* 0x000fe40003f86270 */
[-C--:B------:R-:W-:Y:S02]  /*2a20*/  ISETP.GE.AND P2, PT, R20, R99.reuse, PT ;  /* 0x000000631400720c */ /* 0x080fe40003f46270 */
[-C--:B------:R-:W-:Y:S02]  /*2a30*/  ISETP.GE.AND P3, PT, R110, R99.reuse, PT ;  /* 0x000000636e00720c */ /* 0x080fe40003f66270 */
[----:B------:R-:W-:Y:S01]  /*2a40*/  ISETP.GE.AND P1, PT, R4, R99, PT ;  /* 0x000000630400720c */ /* 0x000fe20003f26270 */
[----:B------:R-:W-:Y:S01]  /*2a50*/  IMAD.IADD R4, R89, 0x1, R112 ;  /* 0x0000000159047824 */ /* 0x000fe200078e0270 */
        /* <DEDUP_REMOVED lines=8> */
[----:B------:R-:W-:Y:S02]  /*2ae0*/  IADD3 R37, R0, -0x80, RZ ;  /* 0xffffff8000257810 */ /* 0x000fe40007ffe0ff */
[----:B------:R-:W-:Y:S02]  /*2af0*/  IABS R10, R0 ;  /* 0x00000000000a7213 */ /* 0x000fe40000000000 */
[----:B------:R-:W-:-:S02]  /*2b00*/  IABS R8, R37 ;  /* 0x0000002500087213 */ /* 0x000fc40000000000 */
        /* <DEDUP_REMOVED lines=52> */
.L_x_4135:
[----:B------:R-:W-:-:S04]  /*2e50*/  ULEA UR6, -UR6, URZ, 0x7 ;  /* 0x0000003f06067291 */ /* 0x000fc8000f8e393f */
[----:B------:R-:W-:Y:S02]  /*2e60*/  USHF.R.S32.HI UR8, URZ, 0x1f, UR6 ;  /* 0x0000001f3f087899 */ /* 0x000fe40008011406 */
[----:B------:R-:W-:-:S04]  /*2e70*/  MOV R10, UR6 ;  /* 0x00000006000a7c02 */ /* 0x000fc80008000f00 */
[----:B------:R-:W-:Y:S02]  /*2e80*/  MOV R0, UR8 ;  /* 0x0000000800007c02 */ /* 0x000fe40008000f00 */
.L_x_4136:
        /* <DEDUP_REMOVED lines=16> */
.L_x_4134:
        /* <DEDUP_REMOVED lines=62> */
[----:B------:R-:W-:Y:S01]  /*3370*/  SHF.L.U32 R132, R4, 0x1, RZ ;  /* 0x0000000104847819 */ /* 0x000fe200000006ff */
[----:B------:R-:W1:Y:S03]  /*3380*/  SHFL.BFLY PT, R11, R0, 0x2, 0x1f ;  /* 0x0c401f00000b7f89 */ /* 0x000e6600000e0000 */
[----:B------:R-:W-:Y:S01]  /*3390*/  IADD3 R131, R3, R132, RZ ;  /* 0x0000008403837210 */ /* 0x000fe20007ffe0ff */
[----:B------:R-:W2:Y:S04]  /*33a0*/  SHFL.BFLY PT, R8, R9, 0x2, 0x1f ;  /* 0x0c401f0009087f89 */ /* 0x000ea800000e0000 */
        /* <DEDUP_REMOVED lines=9> */
[----:B------:R-:W1:Y:S01]  /*3440*/  SHFL.BFLY PT, R5, R8, 0x1, 0x1f ;  /* 0x0c201f0008057f89 */ /* 0x000e6200000e0000 */
[--C-:B------:R-:W-:Y:S02]  /*3450*/  FFMA.FTZ R48, R21, c[0x0][0x23c], -R34.reuse ;  /* 0x00008f0015307a23 */ /* 0x100fe40000010822 */
[--C-:B------:R-:W-:Y:S01]  /*3460*/  FFMA.FTZ R46, R83, c[0x0][0x23c], -R34.reuse ;  /* 0x00008f00532e7a23 */ /* 0x100fe20000010822 */
[----:B------:R-:W-:Y:S01]  /*3470*/  MUFU.EX2 R47, R47 ;  /* 0x0000002f002f7308 */ /* 0x000fe20000000800 */
[--C-:B------:R-:W-:Y:S02]  /*3480*/  FFMA.FTZ R45, R69, c[0x0][0x23c], -R34.reuse ;  /* 0x00008f00452d7a23 */ /* 0x100fe40000010822 */
[--C-:B------:R-:W-:Y:S02]  /*3490*/  FFMA.FTZ R44, R97, c[0x0][0x23c], -R34.reuse ;  /* 0x00008f00612c7a23 */ /* 0x100fe40000010822 */
[----:B------:R-:W-:-:S02]  /*34a0*/  FFMA.FTZ R39, R103, c[0x0][0x23c], -R34 ;  /* 0x00008f0067277a23 */ /* 0x000fc40000010822 */
        /* <DEDUP_REMOVED lines=16> */
[----:B--2---:R-:W-:Y:S01]  /*35b0*/  F2FP.BF16.PACK_AB R80, R47, R48 ;  /* 0x000000302f50723e */ /* 0x004fe200000010ff */
[--C-:B------:R-:W-:Y:S02]  /*35c0*/  FFMA.FTZ R31, R31, c[0x0][0x23c], -R34.reuse ;  /* 0x00008f001f1f7a23 */ /* 0x100fe40000010822 */
[----:B------:R-:W-:Y:S01]  /*35d0*/  FSEL R21, R21, RZ, P1 ;  /* 0x000000ff15157208 */ /* 0x000fe20000800000 */
[----:B------:R-:W-:-:S02]  /*35e0*/  FFMA.FTZ R29, R29, c[0x0][0x23c], -R34 ;  /* 0x00008f001d1d7a23 */ /* 0x000fc40000010822 */
[----:B------:R-:W-:Y:S01]  /*35f0*/  FFMA.FTZ R33, R33, c[0x0][0x23c], -R34 ;  /* 0x00008f0021217a23 */ /* 0x000fe20000010822 */
[----:B------:R-:W-:Y:S01]  /*3600*/  MUFU.EX2 R44, R44 ;  /* 0x0000002c002c7308 */ /* 0x000fe20000000800 */
[--C-:B------:R-:W-:Y:S02]  /*3610*/  FFMA.FTZ R56, R7, c[0x0][0x23c], -R21.reuse ;  /* 0x00008f0007387a23 */ /* 0x100fe40000010815 */
[--C-:B------:R-:W-:Y:S02]  /*3620*/  FFMA.FTZ R51, R6, c[0x0][0x23c], -R21.reuse ;  /* 0x00008f0006337a23 */ /* 0x100fe40000010815 */
[--C-:B------:R-:W-:Y:S01]  /*3630*/  FFMA.FTZ R50, R82, c[0x0][0x23c], -R21.reuse ;  /* 0x00008f0052327a23 */ /* 0x100fe20000010815 */
[----:B------:R-:W2:Y:S01]  /*3640*/  LDSM.16.MT88.4 R4, [R131+0x3000] ;  /* 0x003000008304783b */ /* 0x000ea20000004200 */
[--C-:B------:R-:W-:Y:S01]  /*3650*/  FFMA.FTZ R53, R68, c[0x0][0x23c], -R21.reuse ;  /* 0x00008f0044357a23 */ /* 0x100fe20000010815 */
        /* <DEDUP_REMOVED lines=14> */
[--C-:B------:R-:W-:Y:S01]  /*3740*/  FFMA.FTZ R100, R27, c[0x0][0x23c], -R34.reuse ;  /* 0x00008f001b647a23 */ /* 0x100fe20000010822 */
[----:B------:R-:W3:Y:S01]  /*3750*/  MUFU.EX2 R53, R53 ;  /* 0x0000003500357308 */ /* 0x000ee20000000800 */
[----:B-1----:R-:W-:Y:S01]  /*3760*/  F2FP.BF16.PACK_AB R81, R51, R56 ;  /* 0x000000383351723e */ /* 0x002fe200000010ff */
[--C-:B------:R-:W-:Y:S02]  /*3770*/  FFMA.FTZ R85, R86, c[0x0][0x23c], -R21.reuse ;  /* 0x00008f0056557a23 */ /* 0x100fe40000010815 */
[----:B------:R-:W-:Y:S02]  /*3780*/  FFMA.FTZ R27, R91, c[0x0][0x23c], -R34 ;  /* 0x00008f005b1b7a23 */ /* 0x000fe40000010822 */
[----:B------:R-:W-:-:S02]  /*3790*/  FFMA.FTZ R90, R90, c[0x0][0x23c], -R21 ;  /* 0x00008f005a5a7a23 */ /* 0x000fc40000010815 */
[----:B------:R-:W1:Y:S01]  /*37a0*/  MUFU.EX2 R39, R39 ;  /* 0x0000002700277308 */ /* 0x000e620000000800 */
[--C-:B------:R-:W-:Y:S02]  /*37b0*/  FFMA.FTZ R67, R92, c[0x0][0x23c], -R21.reuse ;  /* 0x00008f005c437a23 */ /* 0x100fe40000010815 */
[--C-:B------:R-:W-:Y:S02]  /*37c0*/  FFMA.FTZ R86, R94, c[0x0][0x23c], -R21.reuse ;  /* 0x00008f005e567a23 */ /* 0x100fe40000010815 */
[--C-:B------:R-:W-:Y:S02]  /*37d0*/  FFMA.FTZ R61, R64, c[0x0][0x23c], -R21.reuse ;  /* 0x00008f00403d7a23 */ /* 0x100fe40000010815 */
[----:B------:R-:W-:Y:S01]  /*37e0*/  FFMA.FTZ R92, R15, c[0x0][0x23c], -R34 ;  /* 0x00008f000f5c7a23 */ /* 0x000fe20000010822 */
[----:B---3--:R-:W-:Y:S01]  /*37f0*/  F2FP.BF16.PACK_AB R83, R53, R50 ;  /* 0x000000323553723e */ /* 0x008fe200000010ff */
[----:B------:R-:W-:Y:S01]  /*3800*/  MUFU.EX2 R38, R38 ;  /* 0x0000002600267308 */ /* 0x000fe20000000800 */
[----:B------:R-:W-:-:S02]  /*3810*/  FFMA.FTZ R64, R66, c[0x0][0x23c], -R21 ;  /* 0x00008f0042407a23 */ /* 0x000fc40000010815 */
[--C-:B------:R-:W-:Y:S02]  /*3820*/  FFMA.FTZ R62, R62, c[0x0][0x23c], -R21.reuse ;  /* 0x00008f003e3e7a23 */ /* 0x100fe40000010815 */
[--C-:B------:R-:W-:Y:S01]  /*3830*/  FFMA.FTZ R25, R84, c[0x0][0x23c], -R21.reuse ;  /* 0x00008f0054197a23 */ /* 0x100fe20000010815 */
[C---:B------:R-:W-:Y:S01]  /*3840*/  HMMA.16816.F32.BF16 R68, R80.reuse, R72, RZ ;  /* 0x000000485044723c */ /* 0x040fe200000418ff */
[--C-:B------:R-:W-:Y:S01]  /*3850*/  FFMA.FTZ R91, R12, c[0x0][0x23c], -R34.reuse ;  /* 0x00008f000c5b7a23 */ /* 0x100fe20000010822 */
[----:B------:R-:W3:Y:S01]  /*3860*/  MUFU.EX2 R37, R37 ;  /* 0x0000002500257308 */ /* 0x000ee20000000800 */
[--C-:B------:R-:W-:Y:S02]  /*3870*/  FFMA.FTZ R12, R23, c[0x0][0x23c], -R34.reuse ;  /* 0x00008f00170c7a23 */ /* 0x100fe40000010822 */
[--C-:B------:R-:W-:Y:S02]  /*3880*/  FFMA.FTZ R66, R13, c[0x0][0x23c], -R34.reuse ;  /* 0x00008f000d427a23 */ /* 0x100fe40000010822 */
[--C-:B------:R-:W-:Y:S01]  /*3890*/  FFMA.FTZ R93, R14, c[0x0][0x23c], -R21.reuse ;  /* 0x00008f000e5d7a23 */ /* 0x100fe20000010815 */
[----:B------:R-:W-:Y:S01]  /*38a0*/  HMMA.16816.F32.BF16 R72, R80, R74, RZ ;  /* 0x0000004a5048723c */ /* 0x000fe200000418ff */
[----:B------:R-:W-:Y:S01]  /*38b0*/  FFMA.FTZ R84, R17, c[0x0][0x23c], -R34 ;  /* 0x00008f0011547a23 */ /* 0x000fe20000010822 */
[----:B------:R-:W-:Y:S01]  /*38c0*/  MUFU.EX2 R43, R43 ;  /* 0x0000002b002b7308 */ /* 0x000fe20000000800 */
[----:B------:R-:W-:-:S02]  /*38d0*/  FFMA.FTZ R28, R28, c[0x0][0x23c], -R21 ;  /* 0x00008f001c1c7a23 */ /* 0x000fc40000010815 */
[----:B------:R-:W-:Y:S02]  /*38e0*/  FFMA.FTZ R54, R54, c[0x0][0x23c], -R21 ;  /* 0x00008f0036367a23 */ /* 0x000fe40000010815 */
[----:B------:R-:W-:Y:S01]  /*38f0*/  FADD.FTZ R51, R56, R51 ;  /* 0x0000003338337221 */ /* 0x000fe20000010000 */
[C---:B--2---:R-:W-:Y:S01]  /*3900*/  HMMA.16816.F32.BF16 R76, R80.reuse, R4, RZ ;  /* 0x00000004504c723c */ /* 0x044fe200000418ff */
[----:B------:R-:W-:Y:S01]  /*3910*/  FFMA.FTZ R23, R49, c[0x0][0x23c], -R34 ;  /* 0x00008f0031177a23 */ /* 0x000fe20000010822 */
[----:B------:R-:W2:Y:S01]  /*3920*/  MUFU.EX2 R42, R42 ;  /* 0x0000002a002a7308 */ /* 0x000ea20000000800 */
[----:B------:R-:W-:Y:S02]  /*3930*/  FADD.FTZ R56, R50, R51 ;  /* 0x0000003332387221 */ /* 0x000fe40000010000 */
[--C-:B------:R-:W-:Y:S02]  /*3940*/  FFMA.FTZ R50, R16, c[0x0][0x23c], -R21.reuse ;  /* 0x00008f0010327a23 */ /* 0x100fe40000010815 */
[----:B-1----:R-:W-:Y:S01]  /*3950*/  F2FP.BF16.PACK_AB R4, R39, R44 ;  /* 0x0000002c2704723e */ /* 0x002fe200000010ff */
[----:B------:R-:W-:Y:S01]  /*3960*/  HMMA.16816.F32.BF16 R80, R80, R6, RZ ;  /* 0x000000065050723c */ /* 0x000fe200000418ff */
[----:B------:R-:W-:Y:S01]  /*3970*/  FADD.FTZ R56, R53, R56 ;  /* 0x0000003835387221 */ /* 0x000fe20000010000 */
[----:B------:R-:W-:Y:S01]  /*3980*/  MUFU.EX2 R40, R40 ;  /* 0x0000002800287308 */ /* 0x000fe20000000800 */
[----:B------:R-:W-:-:S02]  /*3990*/  FFMA.FTZ R16, R30, c[0x0][0x23c], -R21 ;  /* 0x00008f001e107a23 */ /* 0x000fc40000010815 */
[--C-:B------:R-:W-:Y:S02]  /*39a0*/  FFMA.FTZ R30, R36, c[0x0][0x23c], -R21.reuse ;  /* 0x00008f00241e7a23 */ /* 0x100fe40000010815 */
[----:B---3--:R-:W-:Y:S01]  /*39b0*/  F2FP.BF16.PACK_AB R6, R37, R38 ;  /* 0x000000262506723e */ /* 0x008fe200000010ff */
[----:B------:R-:W-:Y:S02]  /*39c0*/  FFMA.FTZ R35, R35, c[0x0][0x23c], -R34 ;  /* 0x00008f0023237a23 */ /* 0x000fe40000010822 */
[----:B------:R-:W1:Y:S01]  /*39d0*/  MUFU.EX2 R3, R3 ;  /* 0x0000000300037308 */ /* 0x000e620000000800 */
[----:B--2---:R-:W-:Y:S01]  /*39e0*/  F2FP.BF16.PACK_AB R5, R42, R43 ;  /* 0x0000002b2a05723e */ /* 0x004fe200000010ff */
[----:B------:R-:W-:Y:S02]  /*39f0*/  FADD.FTZ R43, R43, R56 ;  /* 0x000000382b2b7221 */ /* 0x000fe40000010000 */
[----:B------:R-:W-:Y:S02]  /*3a00*/  FFMA.FTZ R22, R22, c[0x0][0x23c], -R21 ;  /* 0x00008f0016167a23 */ /* 0x000fe40000010815 */
[----:B------:R-:W-:-:S02]  /*3a10*/  FADD.FTZ R43, R42, R43 ;  /* 0x0000002b2a2b7221 */ /* 0x000fc40000010000 */
[----:B------:R-:W-:Y:S01]  /*3a20*/  MUFU.EX2 R106, R106 ;  /* 0x0000006a006a7308 */ /* 0x000fe20000000800 */
[----:B-1----:R-:W-:-:S07]  /*3a30*/  F2FP.BF16.PACK_AB R7, R3, R40 ;  /* 0x000000280307723e */ /* 0x002fce00000010ff */
[----:B------:R-:W1:Y:S01]  /*3a40*/  MUFU.EX2 R63, R63 ;  /* 0x0000003f003f7308 */ /* 0x000e620000000800 */
[----:B------:R-:W-:Y:S01]  /*3a50*/  FADD.FTZ R40, R40, R43 ;  /* 0x0000002b28287221 */ /* 0x000fe20000010000 */
[C---:B------:R-:W-:Y:S06]  /*3a60*/  HMMA.16816.F32.BF16 R68, R4.reuse, R8, R68 ;  /* 0x000000080444723c */ /* 0x040fec0000041844 */
[----:B------:R-:W-:Y:S02]  /*3a70*/  MUFU.EX2 R55, R55 ;  /* 0x0000003700377308 */ /* 0x000fe40000000800 */
[C---:B------:R-:W-:Y:S01]  /*3a80*/  HMMA.16816.F32.BF16 R72, R4.reuse, R10, R72 ;  /* 0x0000000a0448723c */ /* 0x040fe20000041848 */
[----:B------:R-:W2:Y:S05]  /*3a90*/  LDSM.16.MT88.4 R8, [R131+0x3400] ;  /* 0x003400008308783b */ /* 0x000eaa0000004200 */
[----:B------:R-:W-:Y:S08]  /*3aa0*/  MUFU.EX2 R58, R58 ;  /* 0x0000003a003a7308 */ /* 0x000ff00000000800 */
[----:B------:R-:W-:Y:S08]  /*3ab0*/  MUFU.EX2 R104, R104 ;  /* 0x0000006800687308 */ /* 0x000ff00000000800 */
[----:B------:R-:W3:Y:S08]  /*3ac0*/  MUFU.EX2 R59, R59 ;  /* 0x0000003b003b7308 */ /* 0x000ef00000000800 */
[----:B------:R-:W-:Y:S08]  /*3ad0*/  MUFU.EX2 R96, R96 ;  /* 0x0000006000607308 */ /* 0x000ff00000000800 */
[----:B------:R-:W4:Y:S01]  /*3ae0*/  MUFU.EX2 R57, R57 ;  /* 0x0000003900397308 */ /* 0x000f220000000800 */
[C---:B--2---:R-:W-:Y:S07]  /*3af0*/  HMMA.16816.F32.BF16 R76, R4.reuse, R8, R76 ;  /* 0x00000008044c723c */ /* 0x044fee000004184c */
[----:B------:R-:W-:Y:S01]  /*3b00*/  MUFU.EX2 R100, R100 ;  /* 0x0000006400647308 */ /* 0x000fe20000000800 */
[----:B------:R-:W-:Y:S01]  /*3b10*/  HMMA.16816.F32.BF16 R80, R4, R10, R80 ;  /* 0x0000000a0450723c */ /* 0x000fe20000041850 */
[----:B------:R-:W2:Y:S06]  /*3b20*/  LDSM.16.MT88.4 R8, [R132+0x3800] ;  /* 0x003800008408783b */ /* 0x000eac0000004200 */
[----:B------:R-:W5:Y:S01]  /*3b30*/  MUFU.EX2 R65, R65 ;  /* 0x0000004100417308 */ /* 0x000f620000000800 */
[----:B-1----:R-:W-:-:S02]  /*3b40*/  F2FP.BF16.PACK_AB R4, R63, R106 ;  /* 0x0000006a3f04723e */ /* 0x002fc400000010ff */
[----:B---3--:R-:W-:-:S05]  /*3b50*/  F2FP.BF16.PACK_AB R5, R59, R104 ;  /* 0x000000683b05723e */ /* 0x008fca00000010ff */
[----:B------:R-:W-:Y:S01]  /*3b60*/  MUFU.EX2 R98, R98 ;  /* 0x0000006200627308 */ /* 0x000fe20000000800 */
[----:B------:R-:W-:Y:S02]  /*3b70*/  F2FP.BF16.PACK_AB R6, R58, R55 ;  /* 0x000000373a06723e */ /* 0x000fe400000010ff */
[----:B----4-:R-:W-:-:S05]  /*3b80*/  F2FP.BF16.PACK_AB R7, R57, R96 ;  /* 0x000000603907723e */ /* 0x010fca00000010ff */
[----:B------:R-:W-:Y:S08]  /*3b90*/  MUFU.EX2 R27, R27 ;  /* 0x0000001b001b7308 */ /* 0x000ff00000000800 */
[----:B------:R-:W-:Y:S08]  /*3ba0*/  MUFU.EX2 R85, R85 ;  /* 0x0000005500557308 */ /* 0x000ff00000000800 */
[----:B------:R-:W1:Y:S01]  /*3bb0*/  MUFU.EX2 R90, R90 ;  /* 0x0000005a005a7308 */ /* 0x000e620000000800 */
        /* <DEDUP_REMOVED lines=13> */
[----:B------:R-:W2:Y:S01]  /*3c90*/  MUFU.EX2 R64, R64 ;  /* 0x0000004000407308 */ /* 0x000ea20000000800 */
[----:B-----5:R-:W-:-:S02]  /*3ca0*/  F2FP.BF16.PACK_AB R4, R65, R100 ;  /* 0x000000644104723e */ /* 0x020fc400000010ff */
[----:B-1----:R-:W-:-:S05]  /*3cb0*/  F2FP.BF16.PACK_AB R5, R90, R85 ;  /* 0x000000555a05723e */ /* 0x002fca00000010ff */
[----:B------:R-:W-:Y:S01]  /*3cc0*/  MUFU.EX2 R62, R62 ;  /* 0x0000003e003e7308 */ /* 0x000fe20000000800 */
[----:B------:R-:W-:Y:S02]  /*3cd0*/  F2FP.BF16.PACK_AB R6, R27, R98 ;  /* 0x000000621b06723e */ /* 0x000fe400000010ff */
[----:B---3--:R-:W-:-:S05]  /*3ce0*/  F2FP.BF16.PACK_AB R7, R86, R67 ;  /* 0x000000435607723e */ /* 0x008fca00000010ff */
[----:B------:R-:W1:Y:S08]  /*3cf0*/  MUFU.EX2 R25, R25 ;  /* 0x0000001900197308 */ /* 0x000e700000000800 */
[----:B------:R-:W-:Y:S08]  /*3d00*/  MUFU.EX2 R91, R91 ;  /* 0x0000005b005b7308 */ /* 0x000ff00000000800 */
[----:B------:R-:W3:Y:S01]  /*3d10*/  MUFU.EX2 R66, R66 ;  /* 0x0000004200427308 */ /* 0x000ee20000000800 */
[C---:B--2---:R-:W-:Y:S07]  /*3d20*/  HMMA.16816.F32.BF16 R68, R4.reuse, R8, R68 ;  /* 0x000000080444723c */ /* 0x044fee0000041844 */
[----:B------:R-:W-:Y:S01]  /*3d30*/  MUFU.EX2 R84, R84 ;  /* 0x0000005400547308 */ /* 0x000fe20000000800 */
[C---:B------:R-:W-:Y:S01]  /*3d40*/  HMMA.16816.F32.BF16 R72, R4.reuse, R10, R72 ;  /* 0x0000000a0448723c */ /* 0x040fe20000041848 */
[----:B------:R-:W2:Y:S06]  /*3d50*/  LDSM.16.MT88.4 R8, [R131+0x3c00] ;  /* 0x003c00008308783b */ /* 0x000eac0000004200 */
[----:B------:R-:W5:Y:S08]  /*3d60*/  MUFU.EX2 R31, R31 ;  /* 0x0000001f001f7308 */ /* 0x000f700000000800 */
[----:B------:R-:W-:Y:S08]  /*3d70*/  MUFU.EX2 R93, R93 ;  /* 0x0000005d005d7308 */ /* 0x000ff00000000800 */
[----:B------:R-:W1:Y:S08]  /*3d80*/  MUFU.EX2 R28, R28 ;  /* 0x0000001c001c7308 */ /* 0x000e700000000800 */
[----:B------:R-:W-:Y:S08]  /*3d90*/  MUFU.EX2 R54, R54 ;  /* 0x0000003600367308 */ /* 0x000ff00000000800 */
[----:B------:R-:W-:Y:S01]  /*3da0*/  MUFU.EX2 R23, R23 ;  /* 0x0000001700177308 */ /* 0x000fe20000000800 */
[C---:B--2---:R-:W-:Y:S07]  /*3db0*/  HMMA.16816.F32.BF16 R76, R4.reuse, R8, R76 ;  /* 0x00000008044c723c */ /* 0x044fee000004184c */
[----:B------:R-:W-:Y:S01]  /*3dc0*/  MUFU.EX2 R29, R29 ;  /* 0x0000001d001d7308 */ /* 0x000fe20000000800 */
[----:B------:R-:W-:Y:S01]  /*3dd0*/  HMMA.16816.F32.BF16 R80, R4, R10, R80 ;  /* 0x0000000a0450723c */ /* 0x000fe20000041850 */
[----:B------:R-:W2:Y:S06]  /*3de0*/  LDSM.16.MT88.4 R8, [R132+0x4000] ;  /* 0x004000008408783b */ /* 0x000eac0000004200 */
[----:B------:R-:W-:Y:S01]  /*3df0*/  MUFU.EX2 R50, R50 ;  /* 0x0000003200327308 */ /* 0x000fe20000000800 */
[----:B----4-:R-:W-:-:S02]  /*3e00*/  F2FP.BF16.PACK_AB R4, R87, R92 ;  /* 0x0000005c5704723e */ /* 0x010fc400000010ff */
[----:B------:R-:W-:-:S05]  /*3e10*/  F2FP.BF16.PACK_AB R5, R64, R61 ;  /* 0x0000003d4005723e */ /* 0x000fca00000010ff */
[----:B------:R-:W-:Y:S01]  /*3e20*/  MUFU.EX2 R30, R30 ;  /* 0x0000001e001e7308 */ /* 0x000fe20000000800 */
[----:B------:R-:W-:Y:S02]  /*3e30*/  F2FP.BF16.PACK_AB R6, R60, R89 ;  /* 0x000000593c06723e */ /* 0x000fe400000010ff */
[----:B-1----:R-:W-:-:S05]  /*3e40*/  F2FP.BF16.PACK_AB R7, R25, R62 ;  /* 0x0000003e1907723e */ /* 0x002fca00000010ff */
[----:B------:R-:W-:Y:S08]  /*3e50*/  MUFU.EX2 R35, R35 ;  /* 0x0000002300237308 */ /* 0x000ff00000000800 */
[----:B------:R-:W-:Y:S01]  /*3e60*/  MUFU.EX2 R22, R22 ;  /* 0x0000001600167308 */ /* 0x000fe20000000800 */
[C---:B--2---:R-:W-:Y:S08]  /*3e70*/  HMMA.16816.F32.BF16 R68, R4.reuse, R8, R68 ;  /* 0x000000080444723c */ /* 0x044ff00000041844 */
[C---:B------:R-:W-:Y:S01]  /*3e80*/  HMMA.16816.F32.BF16 R72, R4.reuse, R10, R72 ;  /* 0x0000000a0448723c */ /* 0x040fe20000041848 */
[----:B------:R-:W1:Y:S07]  /*3e90*/  LDSM.16.MT88.4 R8, [R131+0x4000] ;  /* 0x004000008308783b */ /* 0x000e6e0000004200 */
[C---:B-1----:R-:W-:Y:S08]  /*3ea0*/  HMMA.16816.F32.BF16 R76, R4.reuse, R8, R76 ;  /* 0x00000008044c723c */ /* 0x042ff0000004184c */
[----:B------:R-:W-:Y:S01]  /*3eb0*/  HMMA.16816.F32.BF16 R80, R4, R10, R80 ;  /* 0x0000000a0450723c */ /* 0x000fe20000041850 */
[----:B------:R-:W1:Y:S06]  /*3ec0*/  LDSM.16.MT88.4 R8, [R132+0x4400] ;  /* 0x004400008408783b */ /* 0x000e6c0000004200 */
[----:B------:R-:W-:Y:S01]  /*3ed0*/  FADD.FTZ R5, R48, R47 ;  /* 0x0000002f30057221 */ /* 0x000fe20000010000 */
[----:B---3--:R-:W-:Y:S01]  /*3ee0*/  F2FP.BF16.PACK_AB R4, R66, R91 ;  /* 0x0000005b4204723e */ /* 0x008fe200000010ff */
[----:B------:R-:W-:Y:S01]  /*3ef0*/  FFMA.FTZ R47, R52, c[0x0][0x23c], -R21 ;  /* 0x00008f00342f7a23 */ /* 0x000fe20000010815 */
[----:B-----5:R-:W-:Y:S01]  /*3f00*/  F2FP.BF16.PACK_AB R6, R31, R84 ;  /* 0x000000541f06723e */ /* 0x020fe200000010ff */
[----:B------:R-:W-:Y:S01]  /*3f10*/  FADD.FTZ R46, R46, R5 ;  /* 0x000000052e2e7221 */ /* 0x000fe20000010000 */
[----:B------:R-:W-:Y:S01]  /*3f20*/  F2FP.BF16.PACK_AB R5, R28, R93 ;  /* 0x0000005d1c05723e */ /* 0x000fe200000010ff */
[----:B------:R-:W-:-:S02]  /*3f30*/  FFMA.FTZ R48, R41, c[0x0][0x23c], -R34 ;  /* 0x00008f0029307a23 */ /* 0x000fc40000010822 */
[----:B------:R-:W-:Y:S01]  /*3f40*/  FADD.FTZ R45, R45, R46 ;  /* 0x0000002e2d2d7221 */ /* 0x000fe20000010000 */
[----:B------:R-:W2:Y:S01]  /*3f50*/  MUFU.EX2 R47, R47 ;  /* 0x0000002f002f7308 */ /* 0x000ea20000000800 */
[----:B------:R-:W-:Y:S02]  /*3f60*/  FFMA.FTZ R46, R19, c[0x0][0x23c], -R34 ;  /* 0x00008f00132e7a23 */ /* 0x000fe40000010822 */
[----:B------:R-:W-:Y:S02]  /*3f70*/  FADD.FTZ R52, R44, R45 ;  /* 0x0000002d2c347221 */ /* 0x000fe40000010000 */
[----:B------:R-:W-:Y:S02]  /*3f80*/  FFMA.FTZ R41, R18, c[0x0][0x23c], -R21 ;  /* 0x00008f0012297a23 */ /* 0x000fe40000010815 */
[----:B------:R-:W-:Y:S01]  /*3f90*/  FADD.FTZ R17, R39, R52 ;  /* 0x0000003427117221 */ /* 0x000fe20000010000 */
[----:B------:R3:W4:Y:S01]  /*3fa0*/  MUFU.EX2 R44, R12 ;  /* 0x0000000c002c7308 */ /* 0x0007220000000800 */
[----:B------:R-:W-:-:S02]  /*3fb0*/  FFMA.FTZ R34, R32, c[0x0][0x23c], -R34 ;  /* 0x00008f0020227a23 */ /* 0x000fc40000010822 */
[----:B------:R-:W-:Y:S02]  /*3fc0*/  FADD.FTZ R38, R38, R17 ;  /* 0x0000001126267221 */ /* 0x000fe40000010000 */
[----:B------:R-:W-:Y:S02]  /*3fd0*/  FFMA.FTZ R32, R26, c[0x0][0x23c], -R21 ;  /* 0x00008f001a207a23 */ /* 0x000fe40000010815 */
[----:B------:R-:W-:Y:S01]  /*3fe0*/  FADD.FTZ R37, R37, R38 ;  /* 0x0000002625257221 */ /* 0x000fe20000010000 */
[----:B--2---:R-:W-:Y:S01]  /*3ff0*/  F2FP.BF16.PACK_AB R7, R47, R54 ;  /* 0x000000362f07723e */ /* 0x004fe200000010ff */
[----:B------:R2:W-:Y:S02]  /*4000*/  MUFU.EX2 R39, R16 ;  /* 0x0000001000277308 */ /* 0x0005e40000000800 */
[----:B------:R-:W-:-:S04]  /*4010*/  FADD.FTZ R106, R106, R37 ;  /* 0x000000256a6a7221 */ /* 0x000fc80000010000 */
[----:B------:R-:W-:Y:S01]  /*4020*/  FADD.FTZ R106, R63, R106 ;  /* 0x0000006a3f6a7221 */ /* 0x000fe20000010000 */
[----:B---3--:R-:W3:Y:S01]  /*4030*/  LDSM.16.MT88.4 R12, [R131+0x4400] ;  /* 0x00440000830c783b */ /* 0x008ee20000004200 */
[C---:B-1----:R-:W-:Y:S01]  /*4040*/  HMMA.16816.F32.BF16 R68, R4.reuse, R8, R68 ;  /* 0x000000080444723c */ /* 0x042fe20000041844 */
[----:B------:R-:W-:Y:S02]  /*4050*/  MUFU.EX2 R46, R46 ;  /* 0x0000002e002e7308 */ /* 0x000fe40000000800 */
[----:B--2---:R-:W1:Y:S05]  /*4060*/  LDSM.16.MT88.4 R16, [R131+0x4800] ;  /* 0x004800008310783b */ /* 0x004e6a0000004200 */
[C---:B------:R-:W-:Y:S01]  /*4070*/  HMMA.16816.F32.BF16 R72, R4.reuse, R10, R72 ;  /* 0x0000000a0448723c */ /* 0x040fe20000041848 */
[----:B------:R-:W2:Y:S01]  /*4080*/  MUFU.EX2 R41, R41 ;  /* 0x0000002900297308 */ /* 0x000ea20000000800 */
[----:B------:R-:W5:Y:S07]  /*4090*/  LDSM.16.MT88.4 R8, [R132+0x4800] ;  /* 0x004800008408783b */ /* 0x000f6e0000004200 */
[----:B------:R-:W1:Y:S08]  /*40a0*/  MUFU.EX2 R48, R48 ;  /* 0x0000003000307308 */ /* 0x000e700000000800 */
[----:B------:R-:W-:Y:S08]  /*40b0*/  MUFU.EX2 R32, R32 ;  /* 0x0000002000207308 */ /* 0x000ff00000000800 */
[----:B------:R-:W-:Y:S01]  /*40c0*/  MUFU.EX2 R26, R34 ;  /* 0x00000022001a7308 */ /* 0x000fe20000000800 */
[C---:B---3--:R-:W-:Y:S07]  /*40d0*/  HMMA.16816.F32.BF16 R76, R4.reuse, R12, R76 ;  /* 0x0000000c044c723c */ /* 0x048fee000004184c */
[----:B------:R-:W-:Y:S01]  /*40e0*/  FADD.FTZ R13, R3, R40 ;  /* 0x00000028030d7221 */ /* 0x000fe20000010000 */
[----:B------:R-:W-:Y:S01]  /*40f0*/  HMMA.16816.F32.BF16 R80, R4, R14, R80 ;  /* 0x0000000e0450723c */ /* 0x000fe20000041850 */
[----:B------:R-:W3:Y:S02]  /*4100*/  MUFU.EX2 R3, R33 ;  /* 0x0000002100037308 */ /* 0x000ee40000000800 */
[----:B------:R-:W-:-:S02]  /*4110*/  FADD.FTZ R104, R104, R13 ;  /* 0x0000000d68687221 */ /* 0x000fc40000010000 */
[----:B------:R-:W-:Y:S02]  /*4120*/  FADD.FTZ R13, R55, R106 ;  /* 0x0000006a370d7221 */ /* 0x000fe40000010000 */
[----:B------:R-:W-:Y:S01]  /*4130*/  FADD.FTZ R59, R59, R104 ;  /* 0x000000683b3b7221 */ /* 0x000fe20000010000 */
[----:B----4-:R-:W-:Y:S01]  /*4140*/  F2FP.BF16.PACK_AB R4, R23, R44 ;  /* 0x0000002c1704723e */ /* 0x010fe200000010ff */
[----:B------:R-:W-:Y:S01]  /*4150*/  FADD.FTZ R13, R58, R13 ;  /* 0x0000000d3a0d7221 */ /* 0x000fe20000010000 */
[----:B--2---:R-:W-:Y:S01]  /*4160*/  F2FP.BF16.PACK_AB R5, R41, R50 ;  /* 0x000000322905723e */ /* 0x004fe200000010ff */
[----:B------:R-:W-:Y:S01]  /*4170*/  FADD.FTZ R96, R96, R59 ;  /* 0x0000003b60607221 */ /* 0x000fe20000010000 */
[----:B------:R-:W-:Y:S01]  /*4180*/  F2FP.BF16.PACK_AB R6, R46, R29 ;  /* 0x0000001d2e06723e */ /* 0x000fe200000010ff */
[----:B------:R-:W-:Y:S01]  /*4190*/  FADD.FTZ R100, R100, R13 ;  /* 0x0000000d64647221 */ /* 0x000fe20000010000 */
[----:B------:R-:W-:Y:S01]  /*41a0*/  F2FP.BF16.PACK_AB R7, R30, R39 ;  /* 0x000000271e07723e */ /* 0x000fe200000010ff */
[----:B------:R-:W-:Y:S01]  /*41b0*/  FADD.FTZ R96, R57, R96 ;  /* 0x0000006039607221 */ /* 0x000fe20000010000 */
[----:B------:R-:W2:Y:S01]  /*41c0*/  LDSM.16.MT88.4 R12, [R132+0x4c00] ;  /* 0x004c0000840c783b */ /* 0x000ea20000004200 */
[----:B------:R-:W-:-:S02]  /*41d0*/  FADD.FTZ R65, R65, R100 ;  /* 0x0000006441417221 */ /* 0x000fc40000010000 */
[----:B------:R-:W-:Y:S02]  /*41e0*/  FADD.FTZ R85, R85, R96 ;  /* 0x0000006055557221 */ /* 0x000fe40000010000 */
[----:B------:R-:W-:Y:S01]  /*41f0*/  FADD.FTZ R98, R98, R65 ;  /* 0x0000004162627221 */ /* 0x000fe20000010000 */
[C---:B-1----:R-:W-:Y:S01]  /*4200*/  HMMA.16816.F32.BF16 R76, R4.reuse, R16, R76 ;  /* 0x00000010044c723c */ /* 0x042fe2000004184c */
[----:B------:R-:W-:Y:S02]  /*4210*/  FADD.FTZ R90, R90, R85 ;  /* 0x000000555a5a7221 */ /* 0x000fe40000010000 */
[----:B------:R-:W-:Y:S02]  /*4220*/  FADD.FTZ R27, R27, R98 ;  /* 0x000000621b1b7221 */ /* 0x000fe40000010000 */
[----:B------:R-:W-:Y:S02]  /*4230*/  FADD.FTZ R67, R67, R90 ;  /* 0x0000005a43437221 */ /* 0x000fe40000010000 */
[----:B------:R-:W-:Y:S01]  /*4240*/  FADD.FTZ R92, R92, R27 ;  /* 0x0000001b5c5c7221 */ /* 0x000fe20000010000 */
[----:B-----5:R-:W-:Y:S01]  /*4250*/  HMMA.16816.F32.BF16 R68, R4, R8, R68 ;  /* 0x000000080444723c */ /* 0x020fe20000041844 */
[----:B------:R-:W-:-:S02]  /*4260*/  FADD.FTZ R86, R86, R67 ;  /* 0x0000004356567221 */ /* 0x000fc40000010000 */
[----:B------:R-:W-:Y:S02]  /*4270*/  FADD.FTZ R92, R87, R92 ;  /* 0x0000005c575c7221 */ /* 0x000fe40000010000 */
[----:B------:R-:W-:Y:S02]  /*4280*/  FADD.FTZ R17, R61, R86 ;  /* 0x000000563d117221 */ /* 0x000fe40000010000 */
[----:B------:R-:W-:Y:S01]  /*4290*/  FADD.FTZ R89, R89, R92 ;  /* 0x0000005c59597221 */ /* 0x000fe20000010000 */
[----:B------:R-:W-:Y:S01]  /*42a0*/  HMMA.16816.F32.BF16 R72, R4, R10, R72 ;  /* 0x0000000a0448723c */ /* 0x000fe20000041848 */
[----:B------:R-:W-:Y:S01]  /*42b0*/  FADD.FTZ R17, R64, R17 ;  /* 0x0000001140117221 */ /* 0x000fe20000010000 */
[----:B------:R-:W1:Y:S01]  /*42c0*/  LDSM.16.MT88.4 R8, [R131+0x4c00] ;  /* 0x004c00008308783b */ /* 0x000e620000004200 */
[----:B------:R-:W-:Y:S02]  /*42d0*/  FADD.FTZ R60, R60, R89 ;  /* 0x000000593c3c7221 */ /* 0x000fe40000010000 */
[----:B------:R-:W-:-:S02]  /*42e0*/  FADD.FTZ R62, R62, R17 ;  /* 0x000000113e3e7221 */ /* 0x000fc40000010000 */
[----:B------:R-:W-:Y:S01]  /*42f0*/  FADD.FTZ R91, R91, R60 ;  /* 0x0000003c5b5b7221 */ /* 0x000fe20000010000 */
[----:B------:R-:W-:Y:S01]  /*4300*/  HMMA.16816.F32.BF16 R80, R4, R18, R80 ;  /* 0x000000120450723c */ /* 0x000fe20000041850 */
[----:B------:R-:W-:Y:S02]  /*4310*/  FADD.FTZ R62, R25, R62 ;  /* 0x0000003e193e7221 */ /* 0x000fe40000010000 */
[----:B------:R-:W-:Y:S02]  /*4320*/  FADD.FTZ R91, R66, R91 ;  /* 0x0000005b425b7221 */ /* 0x000fe40000010000 */
[----:B------:R-:W-:Y:S02]  /*4330*/  FADD.FTZ R93, R93, R62 ;  /* 0x0000003e5d5d7221 */ /* 0x000fe40000010000 */
[----:B------:R-:W-:Y:S01]  /*4340*/  FADD.FTZ R84, R84, R91 ;  /* 0x0000005b54547221 */ /* 0x000fe20000010000 */
[----:B------:R-:W-:Y:S01]  /*4350*/  F2FP.BF16.PACK_AB R4, R48, R35 ;  /* 0x000000233004723e */ /* 0x000fe200000010ff */
[----:B------:R-:W-:Y:S01]  /*4360*/  FADD.FTZ R93, R28, R93 ;  /* 0x0000005d1c5d7221 */ /* 0x000fe20000010000 */
[----:B---3--:R-:W-:Y:S01]  /*4370*/  F2FP.BF16.PACK_AB R6, R26, R3 ;  /* 0x000000031a06723e */ /* 0x008fe200000010ff */
[----:B------:R-:W-:-:S02]  /*4380*/  FFMA.FTZ R33, R24, c[0x0][0x23c], -R21 ;  /* 0x00008f0018217a23 */ /* 0x000fc40000010815 */
[----:B------:R-:W-:Y:S02]  /*4390*/  FADD.FTZ R54, R54, R93 ;  /* 0x0000005d36367221 */ /* 0x000fe40000010000 */
[----:B------:R-:W-:Y:S02]  /*43a0*/  FFMA.FTZ R21, R20, c[0x0][0x23c], -R21 ;  /* 0x00008f0014157a23 */ /* 0x000fe40000010815 */
[----:B------:R-:W-:Y:S01]  /*43b0*/  FADD.FTZ R31, R31, R84 ;  /* 0x000000541f1f7221 */ /* 0x000fe20000010000 */
[----:B------:R-:W3:Y:S01]  /*43c0*/  MUFU.EX2 R33, R33 ;  /* 0x0000002100217308 */ /* 0x000ee20000000800 */
[----:B------:R-:W-:Y:S02]  /*43d0*/  FADD.FTZ R47, R47, R54 ;  /* 0x000000362f2f7221 */ /* 0x000fe40000010000 */
[----:B------:R-:W-:Y:S02]  /*43e0*/  FADD.FTZ R44, R44, R31 ;  /* 0x0000001f2c2c7221 */ /* 0x000fe40000010000 */
[----:B------:R-:W-:-:S02]  /*43f0*/  FADD.FTZ R50, R50, R47 ;  /* 0x0000002f32327221 */ /* 0x000fc40000010000 */
[----:B------:R-:W-:Y:S01]  /*4400*/  FADD.FTZ R44, R23, R44 ;  /* 0x0000002c172c7221 */ /* 0x000fe20000010000 */
[----:B------:R-:W4:Y:S01]  /*4410*/  MUFU.EX2 R21, R21 ;  /* 0x0000001500157308 */ /* 0x000f220000000800 */
[----:B------:R-:W-:Y:S02]  /*4420*/  FADD.FTZ R50, R41, R50 ;  /* 0x0000003229327221 */ /* 0x000fe40000010000 */
[----:B------:R-:W-:Y:S02]  /*4430*/  FADD.FTZ R29, R29, R44 ;  /* 0x0000002c1d1d7221 */ /* 0x000fe40000010000 */
[----:B------:R-:W-:Y:S02]  /*4440*/  FADD.FTZ R39, R39, R50 ;  /* 0x0000003227277221 */ /* 0x000fe40000010000 */
[----:B------:R-:W-:Y:S01]  /*4450*/  FADD.FTZ R46, R46, R29 ;  /* 0x0000001d2e2e7221 */ /* 0x000fe20000010000 */
[----:B---3--:R-:W-:Y:S01]  /*4460*/  F2FP.BF16.PACK_AB R5, R33, R32 ;  /* 0x000000202105723e */ /* 0x008fe200000010ff */
[----:B------:R-:W-:-:S02]  /*4470*/  FADD.FTZ R39, R30, R39 ;  /* 0x000000271e277221 */ /* 0x000fc40000010000 */
[----:B------:R-:W-:Y:S02]  /*4480*/  FADD.FTZ R35, R35, R46 ;  /* 0x0000002e23237221 */ /* 0x000fe40000010000 */
[----:B------:R-:W-:Y:S02]  /*4490*/  FADD.FTZ R32, R32, R39 ;  /* 0x0000002720207221 */ /* 0x000fe40000010000 */
[----:B------:R-:W-:Y:S01]  /*44a0*/  FADD.FTZ R48, R48, R35 ;  /* 0x0000002330307221 */ /* 0x000fe20000010000 */
[----:B----4-:R-:W-:Y:S01]  /*44b0*/  F2FP.BF16.PACK_AB R7, R21, R22 ;  /* 0x000000161507723e */ /* 0x010fe200000010ff */
[----:B------:R-:W-:Y:S02]  /*44c0*/  FADD.FTZ R33, R33, R32 ;  /* 0x0000002021217221 */ /* 0x000fe40000010000 */
[----:B------:R-:W-:Y:S02]  /*44d0*/  FADD.FTZ R3, R3, R48 ;  /* 0x0000003003037221 */ /* 0x000fe40000010000 */
[----:B------:R-:W-:-:S02]  /*44e0*/  FADD.FTZ R22, R22, R33 ;  /* 0x0000002116167221 */ /* 0x000fc40000010000 */
[----:B--2---:R-:W-:Y:S01]  /*44f0*/  HMMA.16816.F32.BF16 R68, R4, R12, R68 ;  /* 0x0000000c0444723c */ /* 0x004fe20000041844 */
[----:B------:R-:W-:Y:S02]  /*4500*/  FADD.FTZ R153, R26, R3 ;  /* 0x000000031a997221 */ /* 0x000fe40000010000 */
[----:B------:R-:W-:-:S05]  /*4510*/  FADD.FTZ R156, R21, R22 ;  /* 0x00000016159c7221 */ /* 0x000fca0000010000 */
[C---:B------:R-:W-:Y:S08]  /*4520*/  HMMA.16816.F32.BF16 R72, R4.reuse, R14, R72 ;  /* 0x0000000e0448723c */ /* 0x040ff00000041848 */
[C---:B-1----:R-:W-:Y:S08]  /*4530*/  HMMA.16816.F32.BF16 R76, R4.reuse, R8, R76 ;  /* 0x00000008044c723c */ /* 0x042ff0000004184c */
        /* <DEDUP_REMOVED lines=10> */
.L_x_4141:
        /* <DEDUP_REMOVED lines=64> */
.L_x_4138:
        /* <DEDUP_REMOVED lines=15> */
[----:B------:R1:W-:Y:S04]  /*4ad0*/  LDGSTS.E.BYPASS.LTC128B.128 [R143+0x4800], [R86.64] ;  /* 0x04800000568f7fae */ /* 0x0003e8000b901d4a */
[----:B------:R-:W-:Y:S04]  /*4ae0*/  LDSM.16.M88.4 R88, [R136] ;  /* 0x000000008858783b */ /* 0x000fe80000000200 */
[----:B------:R-:W2:Y:S04]  /*4af0*/  LDSM.16.M88.4 R92, [R135] ;  /* 0x00000000875c783b */ /* 0x000ea80000000200 */
[----:B------:R-:W3:Y:S04]  /*4b00*/  LDSM.16.M88.4 R96, [R135+0x400] ;  /* 0x000400008760783b */ /* 0x000ee80000000200 */
[----:B------:R-:W4:Y:S04]  /*4b10*/  LDSM.16.M88.4 R100, [R135+0x800] ;  /* 0x000800008764783b */ /* 0x000f280000000200 */
[----:B------:R-:W0:Y:S04]  /*4b20*/  LDGDEPBAR ;  /* 0x00000000000079af */ /* 0x000e280000000000 */
[----:B------:R-:W5:Y:S04]  /*4b30*/  LDSM.16.M88.4 R104, [R135+0xc00] ;  /* 0x000c00008768783b */ /* 0x000f680000000200 */
[----:B------:R-:W1:Y:S04]  /*4b40*/  LDSM.16.M88.4 R108, [R135+0x1000] ;  /* 0x00100000876c783b */ /* 0x000e680000000200 */
[----:B------:R-:W1:Y:S04]  /*4b50*/  LDSM.16.M88.4 R112, [R135+0x1400] ;  /* 0x001400008770783b */ /* 0x000e680000000200 */
[----:B------:R-:W1:Y:S04]  /*4b60*/  LDSM.16.M88.4 R116, [R135+0x1800] ;  /* 0x001800008774783b */ /* 0x000e680000000200 */
[----:B------:R-:W1:Y:S01]  /*4b70*/  LDSM.16.M88.4 R120, [R135+0x1c00] ;  /* 0x001c00008778783b */ /* 0x000e620000000200 */
[C---:B--2---:R-:W-:Y:S08]  /*4b80*/  HMMA.16816.F32.BF16 R4, R88.reuse, R92, RZ ;  /* 0x0000005c5804723c */ /* 0x044ff000000418ff */
[C---:B------:R-:W-:Y:S01]  /*4b90*/  HMMA.16816.F32.BF16 R8, R88.reuse, R94, RZ ;  /* 0x0000005e5808723c */ /* 0x040fe200000418ff */
[----:B------:R-:W-:Y:S07]  /*4ba0*/  LDSM.16.M88.4 R92, [R134] ;  /* 0x00000000865c783b */ /* 0x000fee0000000200 */
[C---:B---3--:R-:W-:Y:S08]  /*4bb0*/  HMMA.16816.F32.BF16 R12, R88.reuse, R96, RZ ;  /* 0x00000060580c723c */ /* 0x048ff000000418ff */
        /* <DEDUP_REMOVED lines=46> */
[----:B------:R-:W-:Y:S01]  /*4ea0*/  IMAD.SHL.U32 R2, R154, 0x80, RZ ;  /* 0x000000809a027824 */ /* 0x000fe200078e00ff */
[----:B------:R-:W-:Y:S01]  /*4eb0*/  IABS R89, c[0x0][0x2d0] ;  /* 0x0000b40000597a13 */ /* 0x000fe20000000000 */
[----:B------:R-:W-:Y:S03]  /*4ec0*/  IMAD.MOV.U32 R86, RZ, RZ, RZ ;  /* 0x000000ffff567224 */ /* 0x000fe600078e00ff */
[----:B------:R-:W1:Y:S10]  /*4ed0*/  I2F.RP R88, R89 ;  /* 0x0000005900587306 */ /* 0x000e740000209400 */
[----:B-1----:R-:W1:Y:S02]  /*4ee0*/  MUFU.RCP R0, R88 ;  /* 0x0000005800007308 */ /* 0x002e640000001000 */
[----:B-1----:R-:W-:Y:S08]  /*4ef0*/  IADD3 R84, R0, 0xffffffe, RZ ;  /* 0x0ffffffe00547810 */ /* 0x002ff00007ffe0ff */
[----:B------:R-:W1:Y:S02]  /*4f00*/  F2I.FTZ.U32.TRUNC.NTZ R87, R84 ;  /* 0x0000005400577305 */ /* 0x000e64000021f000 */
[--C-:B-1----:R-:W-:Y:S01]  /*4f10*/  IMAD.MOV R0, RZ, RZ, -R87.reuse ;  /* 0x000000ffff007224 */ /* 0x102fe200078e0a57 */
[----:B------:R-:W-:Y:S03]  /*4f20*/  IADD3 R84, R2, -0x80, RZ ;  /* 0xffffff8002547810 */ /* 0x000fe60007ffe0ff */
[----:B------:R-:W-:Y:S01]  /*4f30*/  IMAD R91, R0, R89, RZ ;  /* 0x00000059005b7224 */ /* 0x000fe200078e02ff */
[----:B------:R-:W-:Y:S02]  /*4f40*/  IABS R0, R2 ;  /* 0x0000000200007213 */ /* 0x000fe40000000000 */
[----:B------:R-:W-:Y:S01]  /*4f50*/  LOP3.LUT R2, R2, c[0x0][0x2d0], RZ, 0x3c, !PT ;  /* 0x0000b40002027a12 */ /* 0x000fe200078e3cff */
[----:B------:R-:W-:Y:S03]  /*4f60*/  IMAD.HI.U32 R87, R87, R91, R86 ;  /* 0x0000005b57577227 */ /* 0x000fe600078e0056 */
[----:B------:R-:W-:Y:S01]  /*4f70*/  ISETP.GE.AND P2, PT, R2, RZ, PT ;  /* 0x000000ff0200720c */ /* 0x000fe20003f46270 */
[----:B------:R-:W-:Y:S04]  /*4f80*/  IMAD.MOV.U32 R86, RZ, RZ, R0 ;  /* 0x000000ffff567224 */ /* 0x000fe800078e0000 */
[----:B------:R-:W-:Y:S04]  /*4f90*/  IMAD.HI.U32 R88, R87, R86, RZ ;  /* 0x0000005657587227 */ /* 0x000fe800078e00ff */
[----:B------:R-:W-:Y:S04]  /*4fa0*/  IMAD.MOV R0, RZ, RZ, -R88 ;  /* 0x000000ffff007224 */ /* 0x000fe800078e0a58 */
[C---:B------:R-:W-:Y:S01]  /*4fb0*/  IMAD R86, R89.reuse, R0, R86 ;  /* 0x0000000059567224 */ /* 0x040fe200078e0256 */
[----:B------:R-:W-:Y:S02]  /*4fc0*/  IABS R0, R84 ;  /* 0x0000005400007213 */ /* 0x000fe40000000000 */
[----:B------:R-:W-:Y:S02]  /*4fd0*/  LOP3.LUT R84, R84, c[0x0][0x2d0], RZ, 0x3c, !PT ;  /* 0x0000b40054547a12 */ /* 0x000fe400078e3cff */
[----:B------:R-:W-:Y:S01]  /*4fe0*/  ISETP.GT.U32.AND P3, PT, R89, R86, PT ;  /* 0x000000565900720c */ /* 0x000fe20003f64070 */
[----:B------:R-:W-:Y:S01]  /*4ff0*/  IMAD.HI.U32 R87, R87, R0, RZ ;  /* 0x0000000057577227 */ /* 0x000fe200078e00ff */
[----:B------:R-:W-:Y:S11]  /*5000*/  ISETP.GE.AND P0, PT, R84, RZ, PT ;  /* 0x000000ff5400720c */ /* 0x000ff60003f06270 */
[----:B------:R-:W-:Y:S01]  /*5010*/  @!P3 IADD3 R88, R88, 0x1, RZ ;  /* 0x000000015858b810 */ /* 0x000fe20007ffe0ff */
[----:B------:R-:W-:Y:S05]  /*5020*/  @!P3 IMAD.IADD R86, R86, 0x1, -R89 ;  /* 0x000000015656b824 */ /* 0x000fea00078e0a59 */
[-C--:B------:R-:W-:Y:S01]  /*5030*/  ISETP.GE.U32.AND P5, PT, R86, R89.reuse, PT ;  /* 0x000000595600720c */ /* 0x080fe20003fa6070 */
[----:B------:R-:W-:Y:S04]  /*5040*/  IMAD.MOV R86, RZ, RZ, -R87 ;  /* 0x000000ffff567224 */ /* 0x000fe800078e0a57 */
[C---:B------:R-:W-:Y:S05]  /*5050*/  IMAD R0, R89.reuse, R86, R0 ;  /* 0x0000005659007224 */ /* 0x040fea00078e0200 */
[----:B------:R-:W-:Y:S03]  /*5060*/  ISETP.GT.U32.AND P1, PT, R89, R0, PT ;  /* 0x000000005900720c */ /* 0x000fe60003f24070 */
[----:B------:R-:W-:Y:S05]  /*5070*/  @P5 IADD3 R88, R88, 0x1, RZ ;  /* 0x0000000158585810 */ /* 0x000fea0007ffe0ff */
[----:B------:R-:W-:Y:S05]  /*5080*/  @!P2 IMAD.MOV R88, RZ, RZ, -R88 ;  /* 0x000000ffff58a224 */ /* 0x000fea00078e0a58 */
[-C--:B------:R-:W-:Y:S02]  /*5090*/  @!P1 IADD3 R0, R0, -R89.reuse, RZ ;  /* 0x8000005900009210 */ /* 0x080fe40007ffe0ff */
[----:B------:R-:W-:Y:S02]  /*50a0*/  @!P1 IADD3 R87, R87, 0x1, RZ ;  /* 0x0000000157579810 */ /* 0x000fe40007ffe0ff */
[----:B------:R-:W-:Y:S02]  /*50b0*/  ISETP.GE.U32.AND P4, PT, R0, R89, PT ;  /* 0x000000590000720c */ /* 0x000fe40003f86070 */
[----:B------:R-:W-:Y:S02]  /*50c0*/  ISETP.NE.AND P1, PT, RZ, c[0x0][0x2d0], PT ;  /* 0x0000b400ff007a0c */ /* 0x000fe40003f25270 */
[----:B------:R-:W-:Y:S09]  /*50d0*/  LOP3.LUT R0, RZ, c[0x0][0x2d0], RZ, 0x33, !PT ;  /* 0x0000b400ff007a12 */ /* 0x000ff200078e33ff */
[----:B------:R-:W-:Y:S05]  /*50e0*/  @P4 IADD3 R87, R87, 0x1, RZ ;  /* 0x0000000157574810 */ /* 0x000fea0007ffe0ff */
[----:B------:R-:W-:Y:S05]  /*50f0*/  @!P0 IMAD.MOV R87, RZ, RZ, -R87 ;  /* 0x000000ffff578224 */ /* 0x000fea00078e0a57 */
        /* <DEDUP_REMOVED lines=15> */
[----:B------:R-:W-:Y:S01]  /*51f0*/  IMAD.IADD R91, R91, 0x1, R0 ;  /* 0x000000015b5b7824 */ /* 0x000fe200078e0200 */
[----:B--2---:R-:W-:Y:S04]  /*5200*/  IADD3 R89, -R89, R2, RZ ;  /* 0x0000000259597210 */ /* 0x004fe80007ffe1ff */
[----:B------:R-:W-:Y:S01]  /*5210*/  SHF.R.S32.HI R2, RZ, 0x1f, R89 ;  /* 0x0000001fff027819 */ /* 0x000fe20000011459 */
[C---:B------:R-:W-:Y:S04]  /*5220*/  IMAD.WIDE.U32 R90, R89.reuse, c[0x0][0x180], R90 ;  /* 0x00006000595a7a25 */ /* 0x040fe800078e005a */
[----:B------:R-:W-:Y:S04]  /*5230*/  IMAD R2, R2, c[0x0][0x180], RZ ;  /* 0x0000600002027a24 */ /* 0x000fe800078e02ff */
[----:B------:R-:W-:Y:S04]  /*5240*/  IMAD R2, R89, c[0x0][0x184], R2 ;  /* 0x0000610059027a24 */ /* 0x000fe800078e0202 */
[----:B------:R-:W-:Y:S02]  /*5250*/  IMAD.IADD R2, R91, 0x1, R2 ;  /* 0x000000015b027824 */ /* 0x000fe400078e0202 */
.L_x_4140:
        /* <DEDUP_REMOVED lines=16> */
.L_x_4139:
        /* <DEDUP_REMOVED lines=82> */
[----:B------:R1:W2:Y:S01]  /*5880*/  MUFU.EX2 R84, R86 ;  /* 0x0000005600547308 */ /* 0x0002a20000000800 */
[--C-:B------:R-:W-:Y:S02]  /*5890*/  FFMA.FTZ R100, R5, c[0x0][0x23c], -R87.reuse ;  /* 0x00008f0005647a23 */ /* 0x100fe40000010857 */
[--C-:B------:R-:W-:Y:S02]  /*58a0*/  FFMA.FTZ R161, R9, c[0x0][0x23c], -R87.reuse ;  /* 0x00008f0009a17a23 */ /* 0x100fe40000010857 */
[--C-:B------:R-:W-:Y:S02]  /*58b0*/  FFMA.FTZ R105, R12, c[0x0][0x23c], -R87.reuse ;  /* 0x00008f000c697a23 */ /* 0x100fe40000010857 */
[--C-:B------:R-:W-:Y:S02]  /*58c0*/  FFMA.FTZ R89, R4, c[0x0][0x23c], -R87.reuse ;  /* 0x00008f0004597a23 */ /* 0x100fe40000010857 */
[--C-:B------:R-:W-:Y:S01]  /*58d0*/  FFMA.FTZ R107, R8, c[0x0][0x23c], -R87.reuse ;  /* 0x00008f00086b7a23 */ /* 0x100fe20000010857 */
[----:B------:R-:W3:Y:S01]  /*58e0*/  MUFU.EX2 R3, R3 ;  /* 0x0000000300037308 */ /* 0x000ee20000000800 */
[----:B------:R-:W-:Y:S02]  /*58f0*/  FMUL.FTZ R88, R0, c[0x0][0x23c] ;  /* 0x00008f0000587a20 */ /* 0x000fe40000410000 */
[--C-:B------:R-:W-:Y:S02]  /*5900*/  FFMA.FTZ R159, R16, c[0x0][0x23c], -R87.reuse ;  /* 0x00008f00109f7a23 */ /* 0x100fe40000010857 */
[--C-:B------:R-:W-:Y:S02]  /*5910*/  FFMA.FTZ R162, R17, c[0x0][0x23c], -R87.reuse ;  /* 0x00008f0011a27a23 */ /* 0x100fe40000010857 */
[--C-:B------:R-:W-:Y:S02]  /*5920*/  FFMA.FTZ R110, R20, c[0x0][0x23c], -R87.reuse ;  /* 0x00008f00146e7a23 */ /* 0x100fe40000010857 */
[--C-:B------:R-:W-:Y:S01]  /*5930*/  FFMA.FTZ R115, R21, c[0x0][0x23c], -R87.reuse ;  /* 0x00008f0015737a23 */ /* 0x100fe20000010857 */
[----:B------:R-:W4:Y:S01]  /*5940*/  MUFU.EX2 R89, R89 ;  /* 0x0000005900597308 */ /* 0x000f220000000800 */
[--C-:B------:R-:W-:Y:S02]  /*5950*/  FFMA.FTZ R109, R24, c[0x0][0x23c], -R87.reuse ;  /* 0x00008f00186d7a23 */ /* 0x100fe40000010857 */
[----:B------:R-:W-:Y:S01]  /*5960*/  FFMA.FTZ R121, R28, c[0x0][0x23c], -R87 ;  /* 0x00008f001c797a23 */ /* 0x000fe20000010857 */
[----:B-1----:R-:W-:Y:S01]  /*5970*/  FSEL R86, R88, RZ, P0 ;  /* 0x000000ff58567208 */ /* 0x002fe20000000000 */
[----:B--2---:R-:W-:Y:S01]  /*5980*/  FMUL.FTZ R68, R84, R68 ;  /* 0x0000004454447220 */ /* 0x004fe20000410000 */
[----:B------:R-:W-:Y:S01]  /*5990*/  ISETP.GT.AND P0, PT, R154, R137, PT ;  /* 0x000000899a00720c */ /* 0x000fe20003f04270 */
[----:B------:R-:W-:Y:S02]  /*59a0*/  FMUL.FTZ R69, R84, R69 ;  /* 0x0000004554457220 */ /* 0x000fe40000410000 */
[--C-:B------:R-:W-:Y:S01]  /*59b0*/  FFMA.FTZ R101, R6, c[0x0][0x23c], -R86.reuse ;  /* 0x00008f0006657a23 */ /* 0x100fe20000010856 */
[----:B------:R-:W1:Y:S01]  /*59c0*/  MUFU.EX2 R100, R100 ;  /* 0x0000006400647308 */ /* 0x000e620000000800 */
[--C-:B------:R-:W-:Y:S02]  /*59d0*/  FFMA.FTZ R104, R11, c[0x0][0x23c], -R86.reuse ;  /* 0x00008f000b687a23 */ /* 0x100fe40000010856 */
[C---:B------:R-:W-:Y:S02]  /*59e0*/  FMUL.FTZ R72, R84.reuse, R72 ;  /* 0x0000004854487220 */ /* 0x040fe40000410000 */
[C---:B---3--:R-:W-:Y:S02]  /*59f0*/  FMUL.FTZ R70, R3.reuse, R70 ;  /* 0x0000004603467220 */ /* 0x048fe40000410000 */
[C---:B------:R-:W-:Y:S02]  /*5a00*/  FMUL.FTZ R71, R3.reuse, R71 ;  /* 0x0000004703477220 */ /* 0x040fe40000410000 */
[C---:B------:R-:W-:Y:S01]  /*5a10*/  FMUL.FTZ R73, R84.reuse, R73 ;  /* 0x0000004954497220 */ /* 0x040fe20000410000 */
[----:B------:R-:W2:Y:S01]  /*5a20*/  MUFU.EX2 R101, R101 ;  /* 0x0000006500657308 */ /* 0x000ea20000000800 */
[C---:B------:R-:W-:Y:S02]  /*5a30*/  FMUL.FTZ R74, R3.reuse, R74 ;  /* 0x0000004a034a7220 */ /* 0x040fe40000410000 */
[C---:B------:R-:W-:Y:S02]  /*5a40*/  FMUL.FTZ R75, R3.reuse, R75 ;  /* 0x0000004b034b7220 */ /* 0x040fe40000410000 */
[C---:B------:R-:W-:Y:S02]  /*5a50*/  FMUL.FTZ R76, R84.reuse, R76 ;  /* 0x0000004c544c7220 */ /* 0x040fe40000410000 */
[C---:B------:R-:W-:Y:S02]  /*5a60*/  FMUL.FTZ R77, R84.reuse, R77 ;  /* 0x0000004d544d7220 */ /* 0x040fe40000410000 */
[C---:B------:R-:W-:Y:S01]  /*5a70*/  FMUL.FTZ R80, R84.reuse, R80 ;  /* 0x0000005054507220 */ /* 0x040fe20000410000 */
[----:B------:R-:W-:Y:S01]  /*5a80*/  MUFU.EX2 R107, R107 ;  /* 0x0000006b006b7308 */ /* 0x000fe20000000800 */
[C---:B------:R-:W-:Y:S02]  /*5a90*/  FMUL.FTZ R81, R84.reuse, R81 ;  /* 0x0000005154517220 */ /* 0x040fe40000410000 */
[----:B----4-:R-:W-:Y:S01]  /*5aa0*/  FFMA.FTZ R153, R84, R153, R89 ;  /* 0x0000009954997223 */ /* 0x010fe20000010059 */
[C---:B-1----:R-:W-:Y:S01]  /*5ab0*/  F2FP.BF16.PACK_AB R92, R100.reuse, R89 ;  /* 0x00000059645c723e */ /* 0x042fe200000010ff */
[C---:B------:R-:W-:Y:S02]  /*5ac0*/  FMUL.FTZ R78, R3.reuse, R78 ;  /* 0x0000004e034e7220 */ /* 0x040fe40000410000 */
[----:B------:R-:W-:Y:S02]  /*5ad0*/  FADD.FTZ R6, R100, R153 ;  /* 0x0000009964067221 */ /* 0x000fe40000010000 */
[C---:B------:R-:W-:Y:S01]  /*5ae0*/  FMUL.FTZ R79, R3.reuse, R79 ;  /* 0x0000004f034f7220 */ /* 0x040fe20000410000 */
[----:B------:R-:W1:Y:S01]  /*5af0*/  MUFU.EX2 R161, R161 ;  /* 0x000000a100a17308 */ /* 0x000e620000000800 */
[C---:B------:R-:W-:Y:S02]  /*5b00*/  FMUL.FTZ R82, R3.reuse, R82 ;  /* 0x0000005203527220 */ /* 0x040fe40000410000 */
[C---:B------:R-:W-:Y:S02]  /*5b10*/  FMUL.FTZ R83, R3.reuse, R83 ;  /* 0x0000005303537220 */ /* 0x040fe40000410000 */
[----:B--2---:R-:W-:Y:S01]  /*5b20*/  FFMA.FTZ R9, R3, R156, R101 ;  /* 0x0000009c03097223 */ /* 0x004fe20000010065 */
[----:B------:R-:W-:Y:S01]  /*5b30*/  MOV R3, R0 ;  /* 0x0000000000037202 */ /* 0x000fe20000000f00 */
        /* <DEDUP_REMOVED lines=21> */
[----:B------:R3:W-:Y:S01]  /*5c90*/  MUFU.EX2 R13, R84 ;  /* 0x00000054000d7308 */ /* 0x0007e20000000800 */
[----:B------:R-:W-:Y:S02]  /*5ca0*/  FFMA.FTZ R156, R37, c[0x0][0x23c], -R87 ;  /* 0x00008f00259c7a23 */ /* 0x000fe40000010857 */
[--C-:B------:R-:W-:Y:S01]  /*5cb0*/  FFMA.FTZ R160, R38, c[0x0][0x23c], -R86.reuse ;  /* 0x00008f0026a07a23 */ /* 0x100fe20000010856 */
[C---:B--2---:R-:W-:Y:S01]  /*5cc0*/  F2FP.BF16.PACK_AB R93, R106.reuse, R101 ;  /* 0x000000656a5d723e */ /* 0x044fe200000010ff */
[----:B------:R-:W-:Y:S01]  /*5cd0*/  FADD.FTZ R106, R106, R9 ;  /* 0x000000096a6a7221 */ /* 0x000fe20000010000 */
[----:B------:R-:W-:Y:S01]  /*5ce0*/  LDSM.16.MT88.4 R100, [R131+0x3800] ;  /* 0x003800008364783b */ /* 0x000fe20000004200 */
        /* <DEDUP_REMOVED lines=9> */
[----:B------:R1:W2:Y:S01]  /*5d80*/  MUFU.EX2 R11, R88 ;  /* 0x00000058000b7308 */ /* 0x0002a20000000800 */
[C---:B------:R-:W-:Y:S05]  /*5d90*/  HMMA.16816.F32.BF16 R68, R92.reuse, R96, R68 ;  /* 0x000000605c44723c */ /* 0x040fea0000041844 */
[--C-:B---3--:R-:W-:Y:S02]  /*5da0*/  FFMA.FTZ R84, R19, c[0x0][0x23c], -R86.reuse ;  /* 0x00008f0013547a23 */ /* 0x108fe40000010856 */
[--C-:B------:R-:W-:Y:S01]  /*5db0*/  FFMA.FTZ R164, R47, c[0x0][0x23c], -R86.reuse ;  /* 0x00008f002fa47a23 */ /* 0x100fe20000010856 */
[C---:B------:R-:W-:Y:S01]  /*5dc0*/  HMMA.16816.F32.BF16 R72, R92.reuse, R98, R72 ;  /* 0x000000625c48723c */ /* 0x040fe20000041848 */
[----:B------:R-:W3:Y:S01]  /*5dd0*/  MUFU.EX2 R158, R158 ;  /* 0x0000009e009e7308 */ /* 0x000ee20000000800 */
[----:B------:R-:W4:Y:S02]  /*5de0*/  LDSM.16.MT88.4 R96, [R131+0x3000] ;  /* 0x003000008360783b */ /* 0x000f240000004200 */
[--C-:B------:R-:W-:Y:S02]  /*5df0*/  FFMA.FTZ R14, R51, c[0x0][0x23c], -R86.reuse ;  /* 0x00008f00330e7a23 */ /* 0x100fe40000010856 */
[--C-:B------:R-:W-:Y:S02]  /*5e00*/  FFMA.FTZ R9, R53, c[0x0][0x23c], -R87.reuse ;  /* 0x00008f0035097a23 */ /* 0x100fe40000010857 */
[--C-:B------:R-:W-:Y:S03]  /*5e10*/  FFMA.FTZ R26, R57, c[0x0][0x23c], -R87.reuse ;  /* 0x00008f00391a7a23 */ /* 0x100fe60000010857 */
[----:B------:R-:W-:Y:S01]  /*5e20*/  MUFU.EX2 R159, R159 ;  /* 0x0000009f009f7308 */ /* 0x000fe20000000800 */
[--C-:B------:R-:W-:Y:S02]  /*5e30*/  FFMA.FTZ R54, R54, c[0x0][0x23c], -R86.reuse ;  /* 0x00008f0036367a23 */ /* 0x100fe40000010856 */
[----:B------:R-:W-:Y:S02]  /*5e40*/  FFMA.FTZ R66, R66, c[0x0][0x23c], -R86 ;  /* 0x00008f0042427a23 */ /* 0x000fe40000010856 */
[----:B-1----:R-:W-:Y:S05]  /*5e50*/  FFMA.FTZ R88, R25, c[0x0][0x23c], -R87 ;  /* 0x00008f0019587a23 */ /* 0x002fea0000010857 */
[----:B------:R-:W1:Y:S10]  /*5e60*/  MUFU.EX2 R162, R162 ;  /* 0x000000a200a27308 */ /* 0x000e740000000800 */
[----:B------:R-:W-:Y:S10]  /*5e70*/  MUFU.EX2 R165, R165 ;  /* 0x000000a500a57308 */ /* 0x000ff40000000800 */
[----:B------:R-:W5:Y:S01]  /*5e80*/  MUFU.EX2 R84, R84 ;  /* 0x0000005400547308 */ /* 0x000f620000000800 */
[C---:B----4-:R-:W-:Y:S08]  /*5e90*/  HMMA.16816.F32.BF16 R76, R92.reuse, R96, R76 ;  /* 0x000000605c4c723c */ /* 0x050ff0000004184c */
[----:B------:R-:W-:Y:S01]  /*5ea0*/  HMMA.16816.F32.BF16 R80, R92, R98, R80 ;  /* 0x000000625c50723c */ /* 0x000fe20000041850 */
[----:B------:R-:W-:Y:S01]  /*5eb0*/  MUFU.EX2 R110, R110 ;  /* 0x0000006e006e7308 */ /* 0x000fe20000000800 */
[----:B------:R-:W4:Y:S05]  /*5ec0*/  LDSM.16.MT88.4 R96, [R132+0x3400] ;  /* 0x003400008460783b */ /* 0x000f2a0000004200 */
[----:B--2---:R-:W-:Y:S02]  /*5ed0*/  F2FP.BF16.PACK_AB R92, R11, R105 ;  /* 0x000000690b5c723e */ /* 0x004fe400000010ff */
[----:B---3--:R-:W-:Y:S02]  /*5ee0*/  F2FP.BF16.PACK_AB R93, R158, R13 ;  /* 0x0000000d9e5d723e */ /* 0x008fe400000010ff */
[----:B------:R-:W-:Y:S01]  /*5ef0*/  MUFU.EX2 R115, R115 ;  /* 0x0000007300737308 */ /* 0x000fe20000000800 */
[----:B-1----:R-:W-:Y:S02]  /*5f00*/  F2FP.BF16.PACK_AB R94, R162, R159 ;  /* 0x0000009fa25e723e */ /* 0x002fe400000010ff */
[----:B-----5:R-:W-:Y:S07]  /*5f10*/  F2FP.BF16.PACK_AB R95, R84, R165 ;  /* 0x000000a5545f723e */ /* 0x020fee00000010ff */
[----:B------:R-:W-:Y:S10]  /*5f20*/  MUFU.EX2 R117, R117 ;  /* 0x0000007500757308 */ /* 0x000ff40000000800 */
[----:B------:R-:W-:Y:S10]  /*5f30*/  MUFU.EX2 R90, R90 ;  /* 0x0000005a005a7308 */ /* 0x000ff40000000800 */
[----:B------:R-:W-:Y:S01]  /*5f40*/  MUFU.EX2 R109, R109 ;  /* 0x0000006d006d7308 */ /* 0x000fe20000000800 */
[C---:B----4-:R-:W-:Y:S08]  /*5f50*/  HMMA.16816.F32.BF16 R68, R92.reuse, R96, R68 ;  /* 0x000000605c44723c */ /* 0x050ff00000041844 */
[C---:B------:R-:W-:Y:S01]  /*5f60*/  HMMA.16816.F32.BF16 R72, R92.reuse, R98, R72 ;  /* 0x000000625c48723c */ /* 0x040fe20000041848 */
[----:B------:R-:W-:Y:S01]  /*5f70*/  MUFU.EX2 R88, R88 ;  /* 0x0000005800587308 */ /* 0x000fe20000000800 */
[----:B------:R-:W1:Y:S09]  /*5f80*/  LDSM.16.MT88.4 R96, [R131+0x3400] ;  /* 0x003400008360783b */ /* 0x000e720000004200 */
[----:B------:R-:W-:Y:S10]  /*5f90*/  MUFU.EX2 R89, R89 ;  /* 0x0000005900597308 */ /* 0x000ff40000000800 */
[----:B------:R-:W2:Y:S10]  /*5fa0*/  MUFU.EX2 R108, R108 ;  /* 0x0000006c006c7308 */ /* 0x000eb40000000800 */
[----:B------:R-:W-:Y:S10]  /*5fb0*/  MUFU.EX2 R121, R121 ;  /* 0x0000007900797308 */ /* 0x000ff40000000800 */
[----:B------:R-:W3:Y:S01]  /*5fc0*/  MUFU.EX2 R114, R114 ;  /* 0x0000007200727308 */ /* 0x000ee20000000800 */
[C---:B-1----:R-:W-:Y:S08]  /*5fd0*/  HMMA.16816.F32.BF16 R76, R92.reuse, R96, R76 ;  /* 0x000000605c4c723c */ /* 0x042ff0000004184c */
[----:B------:R-:W-:Y:S01]  /*5fe0*/  HMMA.16816.F32.BF16 R80, R92, R98, R80 ;  /* 0x000000625c50723c */ /* 0x000fe20000041850 */
[----:B------:R-:W-:Y:S01]  /*5ff0*/  MUFU.EX2 R116, R116 ;  /* 0x0000007400747308 */ /* 0x000fe20000000800 */
[----:B------:R-:W1:Y:S05]  /*6000*/  LDSM.16.MT88.4 R96, [R132+0x3800] ;  /* 0x003800008460783b */ /* 0x000e6a0000004200 */
[----:B------:R-:W-:Y:S01]  /*6010*/  FADD.FTZ R92, R107, R6 ;  /* 0x000000066b5c7221 */ /* 0x000fe20000010000 */
[----:B--2---:R-:W-:Y:S01]  /*6020*/  F2FP.BF16.PACK_AB R95, R108, R89 ;  /* 0x000000596c5f723e */ /* 0x004fe200000010ff */
[----:B------:R-:W-:Y:S02]  /*6030*/  FADD.FTZ R107, R7, R106 ;  /* 0x0000006a076b7221 */ /* 0x000fe40000010000 */
[----:B------:R-:W2:Y:S01]  /*6040*/  MUFU.EX2 R119, R119 ;  /* 0x0000007700777308 */ /* 0x000ea20000000800 */
[----:B------:R-:W-:Y:S01]  /*6050*/  FADD.FTZ R106, R161, R92 ;  /* 0x0000005ca16a7221 */ /* 0x000fe20000010000 */
[----:B------:R-:W-:Y:S01]  /*6060*/  F2FP.BF16.PACK_AB R92, R115, R110 ;  /* 0x0000006e735c723e */ /* 0x000fe200000010ff */
[----:B------:R-:W-:Y:S02]  /*6070*/  FADD.FTZ R22, R104, R107 ;  /* 0x0000006b68167221 */ /* 0x000fe40000010000 */
[----:B------:R-:W-:Y:S02]  /*6080*/  FADD.FTZ R30, R105, R106 ;  /* 0x0000006a691e7221 */ /* 0x000fe40000010000 */
[----:B------:R-:W-:Y:S01]  /*6090*/  LDSM.16.MT88.4 R104, [R131+0x3c00] ;  /* 0x003c00008368783b */ /* 0x000fe20000004200 */
[----:B------:R-:W-:Y:S02]  /*60a0*/  FADD.FTZ R15, R13, R22 ;  /* 0x000000160d0f7221 */ /* 0x000fe40000010000 */
[----:B------:R-:W-:Y:S01]  /*60b0*/  MUFU.EX2 R122, R122 ;  /* 0x0000007a007a7308 */ /* 0x000fe20000000800 */
[--C-:B------:R-:W-:Y:S02]  /*60c0*/  FFMA.FTZ R94, R44, c[0x0][0x23c], -R87.reuse ;  /* 0x00008f002c5e7a23 */ /* 0x100fe40000010857 */
[--C-:B------:R-:W-:Y:S02]  /*60d0*/  FFMA.FTZ R93, R46, c[0x0][0x23c], -R86.reuse ;  /* 0x00008f002e5d7a23 */ /* 0x100fe40000010856 */
[--C-:B------:R-:W-:Y:S02]  /*60e0*/  FFMA.FTZ R6, R48, c[0x0][0x23c], -R87.reuse ;  /* 0x00008f0030067a23 */ /* 0x100fe40000010857 */
[--C-:B------:R-:W-:Y:S02]  /*60f0*/  FFMA.FTZ R161, R49, c[0x0][0x23c], -R87.reuse ;  /* 0x00008f0031a17a23 */ /* 0x100fe40000010857 */
[----:B------:R-:W-:Y:S01]  /*6100*/  FFMA.FTZ R7, R50, c[0x0][0x23c], -R86 ;  /* 0x00008f0032077a23 */ /* 0x000fe20000010856 */
[----:B------:R4:W-:Y:S01]  /*6110*/  MUFU.EX2 R10, R94 ;  /* 0x0000005e000a7308 */ /* 0x0009e20000000800 */
[----:B------:R-:W-:Y:S02]  /*6120*/  FADD.FTZ R30, R11, R30 ;  /* 0x0000001e0b1e7221 */ /* 0x000fe40000010000 */
[----:B------:R-:W-:Y:S02]  /*6130*/  FFMA.FTZ R22, R55, c[0x0][0x23c], -R86 ;  /* 0x00008f0037167a23 */ /* 0x000fe40000010856 */
[----:B------:R-:W-:Y:S02]  /*6140*/  FFMA.FTZ R13, R56, c[0x0][0x23c], -R87 ;  /* 0x00008f00380d7a23 */ /* 0x000fe40000010857 */
[----:B------:R-:W-:Y:S03]  /*6150*/  FADD.FTZ R159, R159, R30 ;  /* 0x0000001e9f9f7221 */ /* 0x000fe60000010000 */
[----:B------:R5:W-:Y:S01]  /*6160*/  MUFU.EX2 R5, R93 ;  /* 0x0000005d00057308 */ /* 0x000be20000000800 */
[----:B------:R-:W-:Y:S02]  /*6170*/  FADD.FTZ R17, R162, R159 ;  /* 0x0000009fa2117221 */ /* 0x000fe40000010000 */
[----:B------:R-:W-:Y:S02]  /*6180*/  FFMA.FTZ R159, R59, c[0x0][0x23c], -R86 ;  /* 0x00008f003b9f7a23 */ /* 0x000fe40000010856 */
[----:B------:R-:W-:Y:S02]  /*6190*/  FADD.FTZ R110, R110, R17 ;  /* 0x000000116e6e7221 */ /* 0x000fe40000010000 */
[----:B------:R-:W-:Y:S02]  /*61a0*/  FFMA.FTZ R162, R60, c[0x0][0x23c], -R87 ;  /* 0x00008f003ca27a23 */ /* 0x000fe40000010857 */
[----:B------:R-:W-:Y:S01]  /*61b0*/  FADD.FTZ R110, R115, R110 ;  /* 0x0000006e736e7221 */ /* 0x000fe20000010000 */
[----:B------:R-:W2:Y:S01]  /*61c0*/  MUFU.EX2 R111, R111 ;  /* 0x0000006f006f7308 */ /* 0x000ea20000000800 */
[----:B------:R-:W-:Y:S01]  /*61d0*/  FFMA.FTZ R115, R63, c[0x0][0x23c], -R86 ;  /* 0x00008f003f737a23 */ /* 0x000fe20000010856 */
[C---:B----4-:R-:W-:Y:S01]  /*61e0*/  F2FP.BF16.PACK_AB R94, R88.reuse, R109 ;  /* 0x0000006d585e723e */ /* 0x050fe200000010ff */
[----:B------:R-:W-:Y:S04]  /*61f0*/  FADD.FTZ R109, R109, R110 ;  /* 0x0000006e6d6d7221 */ /* 0x000fe80000010000 */
[----:B------:R-:W-:Y:S03]  /*6200*/  FADD.FTZ R88, R88, R109 ;  /* 0x0000006d58587221 */ /* 0x000fe60000010000 */
[----:B------:R-:W-:Y:S01]  /*6210*/  MUFU.EX2 R112, R112 ;  /* 0x0000007000707308 */ /* 0x000fe20000000800 */
[----:B-----5:R-:W-:Y:S09]  /*6220*/  F2FP.BF16.PACK_AB R93, R90, R117 ;  /* 0x000000755a5d723e */ /* 0x020ff200000010ff */
[----:B------:R-:W4:Y:S01]  /*6230*/  MUFU.EX2 R153, R153 ;  /* 0x0000009900997308 */ /* 0x000f220000000800 */
[C---:B-1----:R-:W-:Y:S08]  /*6240*/  HMMA.16816.F32.BF16 R68, R92.reuse, R96, R68 ;  /* 0x000000605c44723c */ /* 0x042ff00000041844 */
[C---:B------:R-:W-:Y:S01]  /*6250*/  HMMA.16816.F32.BF16 R72, R92.reuse, R98, R72 ;  /* 0x000000625c48723c */ /* 0x040fe20000041848 */
[----:B------:R-:W-:Y:S01]  /*6260*/  MUFU.EX2 R155, R155 ;  /* 0x0000009b009b7308 */ /* 0x000fe20000000800 */
[----:B------:R-:W1:Y:S06]  /*6270*/  LDSM.16.MT88.4 R96, [R132+0x3c00] ;  /* 0x003c00008460783b */ /* 0x000e6c0000004200 */
[C---:B------:R-:W-:Y:S03]  /*6280*/  HMMA.16816.F32.BF16 R76, R92.reuse, R100, R76 ;  /* 0x000000645c4c723c */ /* 0x040fe6000004184c */
[----:B------:R-:W5:Y:S04]  /*6290*/  MUFU.EX2 R156, R156 ;  /* 0x0000009c009c7308 */ /* 0x000f680000000800 */
[----:B------:R-:W-:Y:S01]  /*62a0*/  FFMA.FTZ R100, R52, c[0x0][0x23c], -R87 ;  /* 0x00008f0034647a23 */ /* 0x000fe20000010857 */
[----:B------:R-:W-:Y:S05]  /*62b0*/  HMMA.16816.F32.BF16 R80, R92, R102, R80 ;  /* 0x000000665c50723c */ /* 0x000fea0000041850 */
[----:B------:R5:W-:Y:S02]  /*62c0*/  MUFU.EX2 R18, R100 ;  /* 0x0000006400127308 */ /* 0x000be40000000800 */
[C---:B---3--:R-:W-:Y:S01]  /*62d0*/  F2FP.BF16.PACK_AB R92, R114.reuse, R121 ;  /* 0x00000079725c723e */ /* 0x048fe200000010ff */
[----:B------:R-:W-:Y:S01]  /*62e0*/  FADD.FTZ R121, R121, R88 ;  /* 0x0000005879797221 */ /* 0x000fe20000010000 */
[----:B--2---:R-:W-:Y:S03]  /*62f0*/  F2FP.BF16.PACK_AB R93, R119, R116 ;  /* 0x00000074775d723e */ /* 0x004fe600000010ff */
[----:B------:R-:W-:Y:S01]  /*6300*/  F2FP.BF16.PACK_AB R94, R111, R122 ;  /* 0x0000007a6f5e723e */ /* 0x000fe200000010ff */
[----:B------:R-:W-:Y:S01]  /*6310*/  FADD.FTZ R121, R114, R121 ;  /* 0x0000007972797221 */ /* 0x000fe20000010000 */
[----:B----4-:R-:W-:Y:S01]  /*6320*/  F2FP.BF16.PACK_AB R95, R153, R112 ;  /* 0x00000070995f723e */ /* 0x010fe200000010ff */
[----:B------:R-:W-:Y:S02]  /*6330*/  MUFU.EX2 R160, R160 ;  /* 0x000000a000a07308 */ /* 0x000fe40000000800 */
[----:B------:R-:W-:Y:S04]  /*6340*/  FADD.FTZ R122, R122, R121 ;  /* 0x000000797a7a7221 */ /* 0x000fe80000010000 */
[----:B------:R-:W-:Y:S04]  /*6350*/  FADD.FTZ R122, R111, R122 ;  /* 0x0000007a6f7a7221 */ /* 0x000fe80000010000 */
[----:B------:R-:W2:Y:S01]  /*6360*/  MUFU.EX2 R123, R123 ;  /* 0x0000007b007b7308 */ /* 0x000ea20000000800 */
[C---:B-1----:R-:W-:Y:S01]  /*6370*/  HMMA.16816.F32.BF16 R68, R92.reuse, R96, R68 ;  /* 0x000000605c44723c */ /* 0x042fe20000041844 */
[----:B-----5:R-:W1:Y:S07]  /*6380*/  LDSM.16.MT88.4 R100, [R132+0x4000] ;  /* 0x004000008464783b */ /* 0x020e6e0000004200 */
[C---:B------:R-:W-:Y:S01]  /*6390*/  HMMA.16816.F32.BF16 R72, R92.reuse, R98, R72 ;  /* 0x000000625c48723c */ /* 0x040fe20000041848 */
[----:B------:R-:W-:Y:S01]  /*63a0*/  MUFU.EX2 R118, R118 ;  /* 0x0000007600767308 */ /* 0x000fe20000000800 */
[----:B------:R-:W3:Y:S06]  /*63b0*/  LDSM.16.MT88.4 R96, [R131+0x4000] ;  /* 0x004000008360783b */ /* 0x000eec0000004200 */
[C---:B------:R-:W-:Y:S03]  /*63c0*/  HMMA.16816.F32.BF16 R76, R92.reuse, R104, R76 ;  /* 0x000000685c4c723c */ /* 0x040fe6000004184c */
[----:B------:R-:W4:Y:S04]  /*63d0*/  MUFU.EX2 R113, R113 ;  /* 0x0000007100717308 */ /* 0x000f280000000800 */
[----:B------:R-:W-:Y:S01]  /*63e0*/  FADD.FTZ R104, R158, R15 ;  /* 0x0000000f9e687221 */ /* 0x000fe20000010000 */
[----:B------:R-:W-:Y:S04]  /*63f0*/  HMMA.16816.F32.BF16 R80, R92, R106, R80 ;  /* 0x0000006a5c50723c */ /* 0x000fe80000041850 */
[----:B------:R-:W-:Y:S01]  /*6400*/  FADD.FTZ R15, R165, R104 ;  /* 0x00000068a50f7221 */ /* 0x000fe20000010000 */
[----:B------:R-:W-:Y:S01]  /*6410*/  MUFU.EX2 R120, R120 ;  /* 0x0000007800787308 */ /* 0x000fe20000000800 */
[----:B------:R-:W5:Y:S01]  /*6420*/  LDSM.16.MT88.4 R104, [R132+0x4400] ;  /* 0x004400008468783b */ /* 0x000f620000004200 */
[----:B------:R-:W-:Y:S01]  /*6430*/  F2FP.BF16.PACK_AB R92, R156, R155 ;  /* 0x0000009b9c5c723e */ /* 0x000fe200000010ff */
[----:B------:R-:W-:Y:S01]  /*6440*/  FFMA.FTZ R158, R58, c[0x0][0x23c], -R86 ;  /* 0x00008f003a9e7a23 */ /* 0x000fe20000010856 */
[----:B--2---:R-:W-:Y:S03]  /*6450*/  F2FP.BF16.PACK_AB R93, R123, R160 ;  /* 0x000000a07b5d723e */ /* 0x004fe600000010ff */
[----:B------:R-:W-:Y:S03]  /*6460*/  FFMA.FTZ R165, R61, c[0x0][0x23c], -R87 ;  /* 0x00008f003da57a23 */ /* 0x000fe60000010857 */
[----:B------:R-:W2:Y:S01]  /*6470*/  MUFU.EX2 R157, R157 ;  /* 0x0000009d009d7308 */ /* 0x000ea20000000800 */
[----:B----4-:R-:W-:Y:S09]  /*6480*/  F2FP.BF16.PACK_AB R94, R113, R118 ;  /* 0x00000076715e723e */ /* 0x010ff200000010ff */
[----:B------:R-:W4:Y:S10]  /*6490*/  MUFU.EX2 R163, R163 ;  /* 0x000000a300a37308 */ /* 0x000f340000000800 */
[----:B------:R-:W3:Y:S01]  /*64a0*/  MUFU.EX2 R164, R164 ;  /* 0x000000a400a47308 */ /* 0x000ee20000000800 */
[----:B--2---:R-:W-:Y:S09]  /*64b0*/  F2FP.BF16.PACK_AB R95, R157, R120 ;  /* 0x000000789d5f723e */ /* 0x004ff200000010ff */
[----:B------:R-:W-:Y:S01]  /*64c0*/  MUFU.EX2 R6, R6 ;  /* 0x0000000600067308 */ /* 0x000fe20000000800 */
[C---:B-1----:R-:W-:Y:S08]  /*64d0*/  HMMA.16816.F32.BF16 R68, R92.reuse, R100, R68 ;  /* 0x000000645c44723c */ /* 0x042ff00000041844 */
[C---:B------:R-:W-:Y:S01]  /*64e0*/  HMMA.16816.F32.BF16 R72, R92.reuse, R102, R72 ;  /* 0x000000665c48723c */ /* 0x040fe20000041848 */
[----:B------:R-:W1:Y:S01]  /*64f0*/  MUFU.EX2 R161, R161 ;  /* 0x000000a100a17308 */ /* 0x000e620000000800 */
[----:B------:R-:W2:Y:S06]  /*6500*/  LDSM.16.MT88.4 R100, [R131+0x4400] ;  /* 0x004400008364783b */ /* 0x000eac0000004200 */
[C---:B---3--:R-:W-:Y:S03]  /*6510*/  HMMA.16816.F32.BF16 R76, R92.reuse, R96, R76 ;  /* 0x000000605c4c723c */ /* 0x048fe6000004184c */
[----:B------:R-:W-:Y:S04]  /*6520*/  MUFU.EX2 R7, R7 ;  /* 0x0000000700077308 */ /* 0x000fe80000000800 */
[----:B------:R-:W-:Y:S01]  /*6530*/  FADD.FTZ R96, R84, R15 ;  /* 0x0000000f54607221 */ /* 0x000fe20000010000 */
[----:B------:R-:W-:Y:S04]  /*6540*/  HMMA.16816.F32.BF16 R80, R92, R98, R80 ;  /* 0x000000625c50723c */ /* 0x000fe80000041850 */
[----:B------:R-:W-:Y:S01]  /*6550*/  FADD.FTZ R117, R117, R96 ;  /* 0x0000006075757221 */ /* 0x000fe20000010000 */
[----:B------:R-:W3:Y:S01]  /*6560*/  MUFU.EX2 R14, R14 ;  /* 0x0000000e000e7308 */ /* 0x000ee20000000800 */
[----:B------:R-:W2:Y:S01]  /*6570*/  LDSM.16.MT88.4 R96, [R132+0x4800] ;  /* 0x004800008460783b */ /* 0x000ea20000004200 */
[----:B----4-:R-:W-:Y:S01]  /*6580*/  F2FP.BF16.PACK_AB R92, R163, R10 ;  /* 0x0000000aa35c723e */ /* 0x010fe200000010ff */
[--C-:B------:R-:W-:Y:S01]  /*6590*/  FFMA.FTZ R84, R62, c[0x0][0x23c], -R86.reuse ;  /* 0x00008f003e547a23 */ /* 0x100fe20000010856 */
[----:B------:R-:W-:Y:S03]  /*65a0*/  F2FP.BF16.PACK_AB R93, R164, R5 ;  /* 0x00000005a45d723e */ /* 0x000fe600000010ff */
[----:B-1----:R-:W-:Y:S01]  /*65b0*/  F2FP.BF16.PACK_AB R94, R161, R6 ;  /* 0x00000006a15e723e */ /* 0x002fe200000010ff */
[--C-:B------:R-:W-:Y:S02]  /*65c0*/  FFMA.FTZ R15, R64, c[0x0][0x23c], -R87.reuse ;  /* 0x00008f00400f7a23 */ /* 0x100fe40000010857 */
[----:B------:R-:W1:Y:S01]  /*65d0*/  MUFU.EX2 R9, R9 ;  /* 0x0000000900097308 */ /* 0x000e620000000800 */
[----:B------:R-:W-:Y:S02]  /*65e0*/  FFMA.FTZ R87, R65, c[0x0][0x23c], -R87 ;  /* 0x00008f0041577a23 */ /* 0x000fe40000010857 */
[----:B------:R-:W-:Y:S07]  /*65f0*/  FFMA.FTZ R86, R67, c[0x0][0x23c], -R86 ;  /* 0x00008f0043567a23 */ /* 0x000fee0000010856 */
[----:B------:R-:W-:Y:S01]  /*6600*/  MUFU.EX2 R11, R54 ;  /* 0x00000036000b7308 */ /* 0x000fe20000000800 */
[----:B---3--:R-:W-:Y:S09]  /*6610*/  F2FP.BF16.PACK_AB R95, R14, R7 ;  /* 0x000000070e5f723e */ /* 0x008ff200000010ff */
[----:B------:R-:W3:Y:S01]  /*6620*/  MUFU.EX2 R22, R22 ;  /* 0x0000001600167308 */ /* 0x000ee20000000800 */
[C---:B-----5:R-:W-:Y:S07]  /*6630*/  HMMA.16816.F32.BF16 R68, R92.reuse, R104, R68 ;  /* 0x000000685c44723c */ /* 0x060fee0000041844 */
[----:B------:R-:W-:Y:S01]  /*6640*/  FADD.FTZ R104, R90, R117 ;  /* 0x000000755a687221 */ /* 0x000fe20000010000 */
[C---:B------:R-:W-:Y:S01]  /*6650*/  HMMA.16816.F32.BF16 R72, R92.reuse, R106, R72 ;  /* 0x0000006a5c48723c */ /* 0x040fe20000041848 */
[----:B------:R-:W-:Y:S03]  /*6660*/  MUFU.EX2 R13, R13 ;  /* 0x0000000d000d7308 */ /* 0x000fe60000000800 */
[----:B------:R-:W-:Y:S02]  /*6670*/  FADD.FTZ R89, R89, R104 ;  /* 0x0000006859597221 */ /* 0x000fe40000010000 */
[----:B------:R-:W4:Y:S02]  /*6680*/  LDSM.16.MT88.4 R104, [R131+0x4800] ;  /* 0x004800008368783b */ /* 0x000f240000004200 */
[C---:B--2---:R-:W-:Y:S03]  /*6690*/  HMMA.16816.F32.BF16 R76, R92.reuse, R100, R76 ;  /* 0x000000645c4c723c */ /* 0x044fe6000004184c */
[----:B------:R-:W2:Y:S01]  /*66a0*/  MUFU.EX2 R26, R26 ;  /* 0x0000001a001a7308 */ /* 0x000ea20000000800 */
[----:B------:R-:W-:Y:S04]  /*66b0*/  FADD.FTZ R89, R108, R89 ;  /* 0x000000596c597221 */ /* 0x000fe80000010000 */
[----:B------:R-:W-:Y:S01]  /*66c0*/  HMMA.16816.F32.BF16 R80, R92, R102, R80 ;  /* 0x000000665c50723c */ /* 0x000fe20000041850 */
[----:B------:R-:W5:Y:S03]  /*66d0*/  LDSM.16.MT88.4 R100, [R132+0x4c00] ;  /* 0x004c00008464783b */ /* 0x000f660000004200 */
[----:B------:R-:W-:Y:S01]  /*66e0*/  FADD.FTZ R116, R116, R89 ;  /* 0x0000005974747221 */ /* 0x000fe20000010000 */
[----:B------:R-:W-:Y:S01]  /*66f0*/  MUFU.EX2 R158, R158 ;  /* 0x0000009e009e7308 */ /* 0x000fe20000000800 */
[----:B------:R-:W-:Y:S01]  /*6700*/  FADD.FTZ R89, R155, R122 ;  /* 0x0000007a9b597221 */ /* 0x000fe20000010000 */
[----:B-1----:R-:W-:Y:S01]  /*6710*/  F2FP.BF16.PACK_AB R92, R9, R18 ;  /* 0x00000012095c723e */ /* 0x002fe200000010ff */
[----:B------:R-:W-:Y:S01]  /*6720*/  FADD.FTZ R119, R119, R116 ;  /* 0x0000007477777221 */ /* 0x000fe20000010000 */
[----:B---3--:R-:W-:Y:S03]  /*6730*/  F2FP.BF16.PACK_AB R93, R22, R11 ;  /* 0x0000000b165d723e */ /* 0x008fe600000010ff */
        /* <DEDUP_REMOVED lines=18> */
[C---:B------:R-:W-:Y:S08]  /*6860*/  HMMA.16816.F32.BF16 R68, R92.reuse, R96, R68 ;  /* 0x000000605c44723c */ /* 0x040ff00000041844 */
[C---:B------:R-:W-:Y:S01]  /*6870*/  HMMA.16816.F32.BF16 R72, R92.reuse, R98, R72 ;  /* 0x000000625c48723c */ /* 0x040fe20000041848 */
[----:B------:R-:W1:Y:S01]  /*6880*/  MUFU.EX2 R115, R115 ;  /* 0x0000007300737308 */ /* 0x000e620000000800 */
[----:B------:R-:W3:Y:S06]  /*6890*/  LDSM.16.MT88.4 R96, [R131+0x4c00] ;  /* 0x004c00008360783b */ /* 0x000eec0000004200 */
[C---:B----4-:R-:W-:Y:S03]  /*68a0*/  HMMA.16816.F32.BF16 R76, R92.reuse, R104, R76 ;  /* 0x000000685c4c723c */ /* 0x050fe6000004184c */
[----:B------:R-:W-:Y:S05]  /*68b0*/  MUFU.EX2 R90, R15 ;  /* 0x0000000f005a7308 */ /* 0x000fea0000000800 */
[----:B------:R-:W-:Y:S05]  /*68c0*/  HMMA.16816.F32.BF16 R80, R92, R106, R80 ;  /* 0x0000006a5c50723c */ /* 0x000fea0000041850 */
[----:B------:R-:W4:Y:S02]  /*68d0*/  MUFU.EX2 R87, R87 ;  /* 0x0000005700577308 */ /* 0x000f240000000800 */
[----:B--2---:R-:W-:Y:S02]  /*68e0*/  F2FP.BF16.PACK_AB R92, R165, R162 ;  /* 0x000000a2a55c723e */ /* 0x004fe400000010ff */
[----:B-1----:R-:W-:Y:S06]  /*68f0*/  F2FP.BF16.PACK_AB R93, R115, R84 ;  /* 0x00000054735d723e */ /* 0x002fec00000010ff */
[----:B------:R-:W-:Y:S10]  /*6900*/  MUFU.EX2 R66, R66 ;  /* 0x0000004200427308 */ /* 0x000ff40000000800 */
[----:B------:R1:W2:Y:S01]  /*6910*/  MUFU.EX2 R67, R86 ;  /* 0x0000005600437308 */ /* 0x0002a20000000800 */
[----:B----4-:R-:W-:Y:S01]  /*6920*/  F2FP.BF16.PACK_AB R94, R87, R90 ;  /* 0x0000005a575e723e */ /* 0x010fe200000010ff */
[----:B-1----:R-:W-:Y:S01]  /*6930*/  FADD.FTZ R86, R10, R113 ;  /* 0x000000710a567221 */ /* 0x002fe20000010000 */
[----:B--2---:R-:W-:Y:S03]  /*6940*/  F2FP.BF16.PACK_AB R95, R67, R66 ;  /* 0x00000042435f723e */ /* 0x004fe600000010ff */
[----:B------:R-:W-:Y:S04]  /*6950*/  FADD.FTZ R163, R163, R86 ;  /* 0x00000056a3a37221 */ /* 0x000fe80000010000 */
[----:B------:R-:W-:Y:S01]  /*6960*/  FADD.FTZ R86, R6, R163 ;  /* 0x000000a306567221 */ /* 0x000fe20000010000 */
[C---:B-----5:R-:W-:Y:S03]  /*6970*/  HMMA.16816.F32.BF16 R68, R92.reuse, R100, R68 ;  /* 0x000000645c44723c */ /* 0x060fe60000041844 */
[----:B------:R-:W-:Y:S02]  /*6980*/  FADD.FTZ R161, R161, R86 ;  /* 0x00000056a1a17221 */ /* 0x000fe40000010000 */
[----:B------:R-:W-:Y:S02]  /*6990*/  FADD.FTZ R86, R14, R89 ;  /* 0x000000590e567221 */ /* 0x000fe40000010000 */
[----:B------:R-:W-:Y:S01]  /*69a0*/  FADD.FTZ R88, R18, R161 ;  /* 0x000000a112587221 */ /* 0x000fe20000010000 */
[C---:B------:R-:W-:Y:S04]  /*69b0*/  HMMA.16816.F32.BF16 R72, R92.reuse, R102, R72 ;  /* 0x000000665c48723c */ /* 0x040fe80000041848 */
[----:B------:R-:W-:Y:S02]  /*69c0*/  FADD.FTZ R89, R11, R86 ;  /* 0x000000560b597221 */ /* 0x000fe40000010000 */
[----:B------:R-:W-:Y:S02]  /*69d0*/  FADD.FTZ R88, R9, R88 ;  /* 0x0000005809587221 */ /* 0x000fe40000010000 */
[----:B------:R-:W-:Y:S01]  /*69e0*/  FADD.FTZ R89, R22, R89 ;  /* 0x0000005916597221 */ /* 0x000fe20000010000 */
[C---:B---3--:R-:W-:Y:S03]  /*69f0*/  HMMA.16816.F32.BF16 R76, R92.reuse, R96, R76 ;  /* 0x000000605c4c723c */ /* 0x048fe6000004184c */
        /* <DEDUP_REMOVED lines=16> */
.L_x_4137:
[----:B------:R-:W1:Y:S01]  /*6b00*/  SHFL.BFLY PT, R3, R156, 0x2, 0x1f ;  /* 0x0c401f009c037f89 */ /* 0x000e6200000e0000 */
[----:B------:R-:W-:Y:S01]  /*6b10*/  IMAD.MOV.U32 R9, RZ, RZ, 0x3f800000 ;  /* 0x3f800000ff097424 */ /* 0x000fe200078e00ff */
[----:B------:R-:W-:Y:S01]  /*6b20*/  BSSY B0, `(.L_x_4142) ;  /* 0x0000082000007945 */ /* 0x000fe20003800000 */
[----:B------:R-:W-:Y:S01]  /*6b30*/  IMAD.SHL.U32 R145, R145, 0x8, RZ ;  /* 0x0000000891917824 */ /* 0x000fe200078e00ff */
[----:B------:R-:W2:Y:S01]  /*6b40*/  SHFL.BFLY PT, R8, R153, 0x2, 0x1f ;  /* 0x0c401f0099087f89 */ /* 0x000ea200000e0000 */
[----:B------:R-:W-:-:S02]  /*6b50*/  IMAD.MOV R29, RZ, RZ, -R146 ;  /* 0x000000ffff1d7224 */ /* 0x000fc400078e0a92 */
[----:B------:R-:W-:Y:S01]  /*6b60*/  IMAD R150, R150, 0x10, R147 ;  /* 0x0000001096967824 */ /* 0x000fe200078e0293 */
        /* <DEDUP_REMOVED lines=9> */
[-C--:B------:R-:W-:Y:S02]  /*6c00*/  LEA.HI R12, R4, R5.reuse, RZ, 0x4 ;  /* 0x00000005040c7211 */ /* 0x080fe400078f20ff */
[----:B------:R-:W-:Y:S02]  /*6c10*/  SHF.R.S32.HI R11, RZ, 0x2, R10 ;  /* 0x00000002ff0b7819 */ /* 0x000fe4000001140a */
[----:B------:R-:W-:Y:S02]  /*6c20*/  LOP3.LUT R10, R10, 0xfffffffc, RZ, 0xc0, !PT ;  /* 0xfffffffc0a0a7812 */ /* 0x000fe400078ec0ff */
[----:B------:R-:W-:Y:S02]  /*6c30*/  SHF.R.S32.HI R14, RZ, 0x1f, R11 ;  /* 0x0000001fff0e7819 */ /* 0x000fe4000001140b */
[----:B------:R-:W-:Y:S01]  /*6c40*/  LEA.HI R15, R4, R5, RZ, 0x6 ;  /* 0x00000005040f7211 */ /* 0x000fe200078f30ff */
[----:B------:R-:W-:Y:S01]  /*6c50*/  IMAD.IADD R10, R5, 0x1, -R10 ;  /* 0x00000001050a7824 */ /* 0x000fe200078e0a0a */
[----:B------:R-:W-:-:S02]  /*6c60*/  LEA.HI R14, R14, R11, RZ, 0x3 ;  /* 0x0000000b0e0e7211 */ /* 0x000fc400078f18ff */
[----:B------:R-:W-:Y:S02]  /*6c70*/  SHF.R.S32.HI R12, RZ, 0x4, R12 ;  /* 0x00000004ff0c7819 */ /* 0x000fe4000001140c */
[----:B------:R-:W-:Y:S01]  /*6c80*/  LOP3.LUT R14, R14, 0xfffffff8, RZ, 0xc0, !PT ;  /* 0xfffffff80e0e7812 */ /* 0x000fe200078ec0ff */
[----:B-1----:R-:W-:Y:S01]  /*6c90*/  FADD.FTZ R6, R3, R6 ;  /* 0x0000000603067221 */ /* 0x002fe20000010000 */
[----:B------:R-:W-:Y:S02]  /*6ca0*/  LEA.HI R3, R4, R5, RZ, 0x5 ;  /* 0x0000000504037211 */ /* 0x000fe400078f28ff */
[----:B------:R-:W-:Y:S01]  /*6cb0*/  SHF.L.U32 R15, R15, 0x2, RZ ;  /* 0x000000020f0f7819 */ /* 0x000fe200000006ff */
[----:B--2---:R-:W-:Y:S01]  /*6cc0*/  FADD.FTZ R7, R8, R7 ;  /* 0x0000000708077221 */ /* 0x004fe20000010000 */
[----:B------:R-:W-:Y:S01]  /*6cd0*/  SHF.R.S32.HI R13, RZ, 0x5, R3 ;  /* 0x00000005ff0d7819 */ /* 0x000fe20000011403 */
[----:B------:R-:W-:Y:S01]  /*6ce0*/  IMAD.IADD R11, R11, 0x1, -R14 ;  /* 0x000000010b0b7824 */ /* 0x000fe200078e0a0e */
[----:B------:R-:W-:Y:S01]  /*6cf0*/  FSETP.NE.FTZ.AND P2, PT, R6, RZ, PT ;  /* 0x000000ff0600720b */ /* 0x000fe20003f55000 */
[----:B------:R-:W-:Y:S01]  /*6d00*/  IMAD.MOV.U32 R8, RZ, RZ, 0x3f800000 ;  /* 0x3f800000ff087424 */ /* 0x000fe200078e00ff */
[----:B------:R-:W-:-:S02]  /*6d10*/  FSETP.NE.FTZ.AND P3, PT, R7, RZ, PT ;  /* 0x000000ff0700720b */ /* 0x000fc40003f75000 */
[----:B------:R-:W-:Y:S02]  /*6d20*/  LEA R10, R13, R10, 0x8 ;  /* 0x0000000a0d0a7211 */ /* 0x000fe400078e40ff */
[----:B------:R-:W-:Y:S02]  /*6d30*/  LEA.HI R13, R11, R11, RZ, 0x1 ;  /* 0x0000000b0b0d7211 */ /* 0x000fe400078f08ff */
[----:B------:R-:W-:Y:S02]  /*6d40*/  SHF.L.U32 R12, R12, 0x6, RZ ;  /* 0x000000060c0c7819 */ /* 0x000fe400000006ff */
[----:B------:R-:W-:Y:S02]  /*6d50*/  SHF.R.S32.HI R14, RZ, 0x1, R13 ;  /* 0x00000001ff0e7819 */ /* 0x000fe4000001140d */
[----:B------:R-:W-:Y:S01]  /*6d60*/  LOP3.LUT R16, R13, 0x1fffffe, RZ, 0xc0, !PT ;  /* 0x01fffffe0d107812 */ /* 0x000fe200078ec0ff */
[----:B------:R-:W1:Y:S01]  /*6d70*/  @P2 MUFU.RCP R8, R6 ;  /* 0x0000000600082308 */ /* 0x000e620000001000 */
[----:B------:R-:W-:Y:S01]  /*6d80*/  LOP3.LUT R15, R15, 0x3fffff00, RZ, 0xc0, !PT ;  /* 0x3fffff000f0f7812 */ /* 0x000fe200078ec0ff */
[----:B------:R-:W-:Y:S01]  /*6d90*/  IMAD.SHL.U32 R13, R14, 0x40, RZ ;  /* 0x000000400e0d7824 */ /* 0x000fe200078e00ff */
[----:B------:R-:W-:-:S02]  /*6da0*/  LOP3.LUT R12, R12, 0xc0, RZ, 0xc0, !PT ;  /* 0x000000c00c0c7812 */ /* 0x000fc400078ec0ff */
[----:B------:R-:W-:Y:S01]  /*6db0*/  IADD3 R11, R11, -R16, RZ ;  /* 0x800000100b0b7210 */ /* 0x000fe20007ffe0ff */
[----:B------:R-:W-:Y:S01]  /*6dc0*/  IMAD R15, R144, 0x20, R15 ;  /* 0x00000020900f7824 */ /* 0x000fe200078e020f */
[----:B------:R-:W-:Y:S01]  /*6dd0*/  LOP3.LUT R13, R13, 0xc0, RZ, 0xc0, !PT ;  /* 0x000000c00d0d7812 */ /* 0x000fe200078ec0ff */
[----:B------:R-:W2:Y:S01]  /*6de0*/  @P3 MUFU.RCP R9, R7 ;  /* 0x0000000700093308 */ /* 0x000ea20000001000 */
[----:B------:R-:W-:Y:S01]  /*6df0*/  LOP3.LUT R145, R12, 0x18, R145, 0xf8, !PT ;  /* 0x000000180c917812 */ /* 0x000fe200078ef891 */
[----:B------:R-:W-:Y:S01]  /*6e00*/  IMAD R10, R11, 0x10, R10 ;  /* 0x000000100b0a7824 */ /* 0x000fe200078e020a */
[----:B------:R-:W-:Y:S01]  /*6e10*/  SHF.R.U32.HI R12, RZ, 0x3, R12 ;  /* 0x00000003ff0c7819 */ /* 0x000fe2000001160c */
[----:B------:R-:W-:Y:S01]  /*6e20*/  IMAD R142, R142, 0x4, R15 ;  /* 0x000000048e8e7824 */ /* 0x000fe200078e020f */
[----:B------:R-:W-:Y:S02]  /*6e30*/  LEA.HI R13, R13, R13, RZ, 0x1d ;  /* 0x0000000d0d0d7211 */ /* 0x000fe400078fe8ff */
[----:B------:R-:W-:Y:S01]  /*6e40*/  LOP3.LUT P0, RZ, R14, 0x2, RZ, 0xc0, !PT ;  /* 0x000000020eff7812 */ /* 0x000fe2000780c0ff */
[----:B-1----:R-:W-:Y:S01]  /*6e50*/  FMUL.FTZ R71, R8, R71 ;  /* 0x0000004708477220 */ /* 0x002fe20000410000 */
[----:B------:R-:W-:Y:S01]  /*6e60*/  LOP3.LUT R15, R14, 0x1, RZ, 0xc0, !PT ;  /* 0x000000010e0f7812 */ /* 0x000fe200078ec0ff */
[----:B------:R-:W-:Y:S01]  /*6e70*/  FMUL.FTZ R70, R8, R70 ;  /* 0x0000004608467220 */ /* 0x000fe20000410000 */
[----:B------:R-:W-:Y:S01]  /*6e80*/  LOP3.LUT R11, R145, R12, RZ, 0x3c, !PT ;  /* 0x0000000c910b7212 */ /* 0x000fe200078e3cff */
[----:B------:R-:W-:Y:S01]  /*6e90*/  IMAD.U32 R12, R10, 0x2, R13 ;  /* 0x000000020a0c7824 */ /* 0x000fe200078e000d */
[----:B------:R-:W-:Y:S01]  /*6ea0*/  ISETP.NE.U32.AND P1, PT, R15, 0x1, PT ;  /* 0x000000010f00780c */ /* 0x000fe20003f25070 */
[----:B------:R-:W-:Y:S01]  /*6eb0*/  FMUL.FTZ R75, R8, R75 ;  /* 0x0000004b084b7220 */ /* 0x000fe20000410000 */
[----:B------:R-:W-:Y:S01]  /*6ec0*/  MOV R10, 0xffffffe0 ;  /* 0xffffffe0000a7802 */ /* 0x000fe20000000f00 */
[C---:B--2---:R-:W-:Y:S01]  /*6ed0*/  FMUL.FTZ R68, R9.reuse, R68 ;  /* 0x0000004409447220 */ /* 0x044fe20000410000 */
[----:B------:R-:W-:Y:S01]  /*6ee0*/  STS.64 [R12.X4+0x400], R70 ;  /* 0x000400460c007388 */ /* 0x000fe20000004a00 */
[C---:B------:R-:W-:Y:S01]  /*6ef0*/  FMUL.FTZ R69, R9.reuse, R69 ;  /* 0x0000004509457220 */ /* 0x040fe20000410000 */
[----:B------:R-:W-:Y:S01]  /*6f00*/  SEL R10, R10, 0x20, !P1 ;  /* 0x000000200a0a7807 */ /* 0x000fe20004800000 */
[C---:B------:R-:W-:Y:S01]  /*6f10*/  FMUL.FTZ R72, R9.reuse, R72 ;  /* 0x0000004809487220 */ /* 0x040fe20000410000 */
[----:B------:R-:W-:Y:S01]  /*6f20*/  LEA.HI R4, R4, R5, RZ, 0x3 ;  /* 0x0000000504047211 */ /* 0x000fe200078f18ff */
[C---:B------:R-:W-:Y:S01]  /*6f30*/  FMUL.FTZ R73, R9.reuse, R73 ;  /* 0x0000004909497220 */ /* 0x040fe20000410000 */
[----:B------:R-:W-:Y:S01]  /*6f40*/  STS.64 [R12.X4], R68 ;  /* 0x000000440c007388 */ /* 0x000fe20000004a00 */
[C---:B------:R-:W-:Y:S01]  /*6f50*/  FMUL.FTZ R76, R9.reuse, R76 ;  /* 0x0000004c094c7220 */ /* 0x040fe20000410000 */
[----:B------:R-:W1:Y:S01]  /*6f60*/  @P3 MUFU.LG2 R7, R7 ;  /* 0x0000000700073308 */ /* 0x000e620000000c00 */
[C---:B------:R-:W-:Y:S01]  /*6f70*/  FMUL.FTZ R77, R9.reuse, R77 ;  /* 0x0000004d094d7220 */ /* 0x040fe20000410000 */
[----:B------:R-:W-:Y:S01]  /*6f80*/  LOP3.LUT R32, R4, 0xfffffff8, RZ, 0xc0, !PT ;  /* 0xfffffff804207812 */ /* 0x000fe200078ec0ff */
[C---:B------:R-:W-:Y:S01]  /*6f90*/  FMUL.FTZ R80, R9.reuse, R80 ;  /* 0x0000005009507220 */ /* 0x040fe20000410000 */
[----:B------:R-:W-:Y:S01]  /*6fa0*/  SHF.R.S32.HI R4, RZ, 0x3, R4 ;  /* 0x00000003ff047819 */ /* 0x000fe20000011404 */
[----:B------:R-:W-:Y:S01]  /*6fb0*/  FMUL.FTZ R81, R9, R81 ;  /* 0x0000005109517220 */ /* 0x000fe20000410000 */
[----:B------:R-:W-:Y:S01]  /*6fc0*/  IADD3 R32, -R32, R5, RZ ;  /* 0x0000000520207210 */ /* 0x000fe20007ffe1ff */
[----:B------:R-:W-:Y:S01]  /*6fd0*/  IMAD.SHL.U32 R9, R12, 0x4, RZ ;  /* 0x000000040c097824 */ /* 0x000fe200078e00ff */
[----:B------:R-:W2:Y:S01]  /*6fe0*/  @P2 MUFU.LG2 R6, R6 ;  /* 0x0000000600062308 */ /* 0x000ea20000000c00 */
[----:B------:R-:W-:-:S02]  /*6ff0*/  FMUL.FTZ R74, R8, R74 ;  /* 0x0000004a084a7220 */ /* 0x000fc40000410000 */
[C---:B------:R-:W-:Y:S02]  /*7000*/  FMUL.FTZ R79, R8.reuse, R79 ;  /* 0x0000004f084f7220 */ /* 0x040fe40000410000 */
[C---:B------:R-:W-:Y:S02]  /*7010*/  FMUL.FTZ R78, R8.reuse, R78 ;  /* 0x0000004e084e7220 */ /* 0x040fe40000410000 */
[C---:B------:R-:W-:Y:S02]  /*7020*/  FMUL.FTZ R83, R8.reuse, R83 ;  /* 0x0000005308537220 */ /* 0x040fe40000410000 */
[----:B------:R-:W-:Y:S01]  /*7030*/  FMUL.FTZ R82, R8, R82 ;  /* 0x0000005208527220 */ /* 0x000fe20000410000 */
[----:B------:R-:W-:Y:S01]  /*7040*/  IADD3 R8, R142, R11, RZ ;  /* 0x0000000b8e087210 */ /* 0x000fe20007ffe0ff */
[C---:B------:R-:W-:Y:S01]  /*7050*/  IMAD.IADD R13, R9.reuse, 0x1, R10 ;  /* 0x00000001090d7824 */ /* 0x040fe200078e020a */
[C---:B------:R-:W-:Y:S01]  /*7060*/  IADD3 R11, R9.reuse, 0x40, RZ ;  /* 0x00000040090b7810 */ /* 0x040fe20007ffe0ff */
[----:B------:R-:W-:Y:S01]  /*7070*/  IMAD.SHL.U32 R32, R32, 0x4, RZ ;  /* 0x0000000420207824 */ /* 0x000fe200078e00ff */
[----:B------:R-:W-:Y:S01]  /*7080*/  @P0 IADD3 R11, R9, -0x40, RZ ;  /* 0xffffffc0090b0810 */ /* 0x000fe20007ffe0ff */
[----:B-1----:R-:W-:Y:S01]  /*7090*/  @P3 FMUL.FTZ R7, R7, 0.69314718246459960938 ;  /* 0x3f31721807073820 */ /* 0x002fe20000410000 */
[----:B------:R-:W-:Y:S02]  /*70a0*/  STS.64 [R13], R72 ;  /* 0x000000480d007388 */ /* 0x000fe40000000a00 */
[----:B------:R-:W-:-:S02]  /*70b0*/  IADD3 R30, R10, R11, RZ ;  /* 0x0000000b0a1e7210 */ /* 0x000fc40007ffe0ff */
[----:B------:R-:W-:Y:S01]  /*70c0*/  STS.64 [R13+0x400], R74 ;  /* 0x0004004a0d007388 */ /* 0x000fe20000000a00 */
[----:B------:R-:W-:-:S03]  /*70d0*/  SHF.R.S32.HI R33, RZ, 0x1f, R32 ;  /* 0x0000001fff217819 */ /* 0x000fc60000011420 */
[----:B------:R-:W1:Y:S02]  /*70e0*/  S2R R10, SR_CTAID.Z ;  /* 0x00000000000a7919 */ /* 0x000e640000002700 */
[----:B------:R-:W-:Y:S02]  /*70f0*/  IMAD.WIDE R32, R4, 0x20, R32 ;  /* 0x0000002004207825 */ /* 0x000fe400078e0220 */
[----:B------:R-:W3:Y:S04]  /*7100*/  S2R R9, SR_CTAID.Y ;  /* 0x0000000000097919 */ /* 0x000ee80000002600 */
[----:B------:R-:W-:Y:S04]  /*7110*/  STS.64 [R11], R76 ;  /* 0x0000004c0b007388 */ /* 0x000fe80000000a00 */
[----:B------:R2:W-:Y:S04]  /*7120*/  STS.64 [R11+0x400], R78 ;  /* 0x0004004e0b007388 */ /* 0x0005e80000000a00 */
[----:B------:R-:W-:Y:S04]  /*7130*/  STS.64 [R30], R80 ;  /* 0x000000501e007388 */ /* 0x000fe80000000a00 */
[----:B------:R5:W-:Y:S04]  /*7140*/  STS.64 [R30+0x400], R82 ;  /* 0x000400521e007388 */ /* 0x000be80000000a00 */
[----:B------:R-:W-:Y:S01]  /*7150*/  BAR.SYNC.DEFER_BLOCKING 0x0 ;  /* 0x0000000000007b1d */ /* 0x000fe20000010000 */
[----:B-1----:R-:W-:-:S02]  /*7160*/  IMAD R10, R29, c[0x0][0x1c0], R10 ;  /* 0x000070001d0a7a24 */ /* 0x002fc400078e020a */
[----:B---3--:R-:W-:-:S04]  /*7170*/  IMAD R9, R9, c[0x0][0x210], R146 ;  /* 0x0000840009097a24 */ /* 0x008fc800078e0292 */
[----:B------:R-:W-:Y:S02]  /*7180*/  IMAD R9, R9, c[0x0][0x1c0], R10 ;  /* 0x0000700009097a24 */ /* 0x000fe400078e020a */
[----:B--2---:R-:W-:Y:S01]  /*7190*/  @P2 FMUL.FTZ R11, R6, 0.69314718246459960938 ;  /* 0x3f317218060b2820 */ /* 0x004fe20000410000 */
[----:B-----5:R-:W-:Y:S01]  /*71a0*/  LOP3.LUT R30, R3, 0xffffffe0, RZ, 0xc0, !PT ;  /* 0xffffffe0031e7812 */ /* 0x020fe200078ec0ff */
[----:B------:R-:W1:Y:S01]  /*71b0*/  LDS.128 R20, [R8.X4] ;  /* 0x0000000008147984 */ /* 0x000e620000004c00 */
[----:B------:R-:W-:Y:S02]  /*71c0*/  IMAD.MOV.U32 R3, RZ, RZ, -0x800000 ;  /* 0xff800000ff037424 */ /* 0x000fe400078e00ff */
[----:B------:R-:W-:Y:S01]  /*71d0*/  IADD3 R30, -R30, R5, RZ ;  /* 0x000000051e1e7210 */ /* 0x000fe20007ffe1ff */
[----:B------:R-:W2:Y:S01]  /*71e0*/  LDS.128 R16, [R8.X4+0x800] ;  /* 0x0008000008107984 */ /* 0x000ea20000004c00 */
[----:B------:R-:W-:Y:S01]  /*71f0*/  MOV R5, 0xff800000 ;  /* 0xff80000000057802 */ /* 0x000fe20000000f00 */
[----:B------:R-:W-:Y:S01]  /*7200*/  @P3 FFMA.FTZ R3, R2, c[0x0][0x238], R7 ;  /* 0x00008e0002033a23 */ /* 0x000fe20000010007 */
[----:B------:R-:W-:Y:S01]  /*7210*/  LOP3.LUT P0, RZ, R30, 0x3, RZ, 0xc0, !PT ;  /* 0x000000031eff7812 */ /* 0x000fe2000780c0ff */
[----:B------:R-:W3:Y:S01]  /*7220*/  LDS.128 R12, [R8.X4+0x1000] ;  /* 0x00100000080c7984 */ /* 0x000ee20000004c00 */
[----:B------:R-:W-:-:S03]  /*7230*/  @P2 FFMA.FTZ R5, R0, c[0x0][0x238], R11 ;  /* 0x00008e0000052a23 */ /* 0x000fc6000001000b */
[----:B------:R4:W1:Y:S02]  /*7240*/  LDS.128 R24, [R8.X4+0x1800] ;  /* 0x0018000008187984 */ /* 0x0008640000004c00 */
[----:B----4-:R-:W-:-:S05]  /*7250*/  SHF.L.U32 R8, R28, 0x6, RZ ;  /* 0x000000061c087819 */ /* 0x010fca00000006ff */
[----:B------:R-:W-:Y:S01]  /*7260*/  IMAD R9, R9, c[0x0][0x214], R8 ;  /* 0x0000850009097a24 */ /* 0x000fe200078e0208 */
[----:B------:R-:W-:Y:S05]  /*7270*/  @P0 BRA `(.L_x_4143) ;  /* 0x000000c000000947 */ /* 0x000fea0003800000 */
[----:B------:R-:W-:Y:S01]  /*7280*/  IMAD.MOV.U32 R7, RZ, RZ, -0x40 ;  /* 0xffffffc0ff077424 */ /* 0x000fe200078e00ff */
        /* <DEDUP_REMOVED lines=11> */
.L_x_4143:
[----:B------:R-:W-:Y:S05]  /*7340*/  BSYNC B0 ;  /* 0x0000000000007941 */ /* 0x000fea0003800000 */
.L_x_4142:
[----:B------:R-:W-:-:S05]  /*7350*/  IMAD R9, R9, c[0x0][0x22c], RZ ;  /* 0x00008b0009097a24 */ /* 0x000fca00078e02ff */
[----:B------:R-:W-:-:S04]  /*7360*/  IADD3 R0, P0, R9, R32, RZ ;  /* 0x0000002009007210 */ /* 0x000fc80007f1e0ff */
[----:B------:R-:W-:Y:S02]  /*7370*/  LEA.HI.X.SX32 R9, R9, R33, 0x1, P0 ;  /* 0x0000002109097211 */ /* 0x000fe400000f0eff */
[----:B------:R-:W-:-:S04]  /*7380*/  LEA R2, P0, R0, c[0x0][0x1d8], 0x2 ;  /* 0x0000760000027a11 */ /* 0x000fc800078010ff */
[----:B----4-:R-:W-:-:S05]  /*7390*/  LEA.HI.X R3, R0, c[0x0][0x1dc], R9, 0x2, P0 ;  /* 0x0000770000037a11 */ /* 0x010fca00000f1409 */
[----:B-1----:R-:W-:Y:S04]  /*73a0*/  STG.E.128 [R2.64], R20 ;  /* 0x0000001402007986 */ /* 0x002fe8000c101d0a */
[----:B--2---:R-:W-:Y:S04]  /*73b0*/  STG.E.128 [R2.64+0x800], R16 ;  /* 0x0008001002007986 */ /* 0x004fe8000c101d0a */
[----:B---3--:R-:W-:Y:S04]  /*73c0*/  STG.E.128 [R2.64+0x1000], R12 ;  /* 0x0010000c02007986 */ /* 0x008fe8000c101d0a */
[----:B------:R-:W-:Y:S01]  /*73d0*/  STG.E.128 [R2.64+0x1800], R24 ;  /* 0x0018001802007986 */ /* 0x000fe2000c101d0a */
[----:B------:R-:W-:Y:S05]  /*73e0*/  EXIT ;  /* 0x000000000000794d */ /* 0x000fea0003800000 */
.L_x_4144:
        /* <DEDUP_REMOVED lines=9> */
.L_x_5242:


//--------------------- .text._ZN5flash24flash_fwd_splitkv_kernelI23Flash_fwd_kernel_traitsILi32ELi64ELi128ELi4ELb0ELb0EN7cutlass10bfloat16_tE19Flash_kernel_traitsILi32ELi64ELi128ELi4ES3_EELb1ELb0ELb0ELb1ELb1ELb1ELb1ELb0EEEvNS_16Flash_fwd_paramsE --------------------------
	.section	.text._ZN5flash24flash_fwd_splitkv_kernelI23Flash_fwd_kernel_traitsILi32ELi64ELi128ELi4ELb0ELb0EN7cutlass10bfloat16_tE19Flash_kernel_traitsILi32ELi64ELi128ELi4ES3_EELb1ELb0ELb0ELb1ELb1ELb1ELb1ELb0EEEvNS_16Flash_fwd_paramsE,"ax",@progbits
	.sectioninfo	@"SHI_REGISTERS=154"
	.align	128
        .global         _ZN5flash24flash_fwd_splitkv_kernelI23Flash_fwd_kernel_traitsILi32ELi64ELi128ELi4ELb0ELb0EN7cutlass10bfloat16_tE19Flash_kernel_traitsILi32ELi64ELi128ELi4ES3_EELb1ELb0ELb0ELb1ELb1ELb1ELb1ELb0EEEvNS_16Flash_fwd_paramsE
        .type           _ZN5flash24flash_fwd_splitkv_kernelI23Flash_fwd_kernel_traitsILi32ELi64ELi128ELi4ELb0ELb0EN7cutlass10bfloat16_tE19Flash_kernel_traitsILi32ELi64ELi128ELi4ES3_EELb1ELb0ELb0ELb1ELb1ELb1ELb1ELb0EEEvNS_16Flash_fwd_paramsE,@function
        .size           _ZN5flash24flash_fwd_splitkv_kernelI23Flash_fwd_kernel_traitsILi32ELi64ELi128ELi4ELb0ELb0EN7cutlass10bfloat16_tE19Flash_kernel_traitsILi32ELi64ELi128ELi4ES3_EELb1ELb0ELb0ELb1ELb1ELb1ELb1ELb0EEEvNS_16Flash_fwd_paramsE,(.L_x_5243 - _ZN5flash24flash_fwd_splitkv_kernelI23Flash_fwd_kernel_traitsILi32ELi64ELi128ELi4ELb0ELb0EN7cutlass10bfloat16_tE19Flash_kernel_traitsILi32ELi64ELi128ELi4ES3_EELb1ELb0ELb0ELb1ELb1ELb1ELb1ELb0EEEvNS_16Flash_fwd_paramsE)
        .other          _ZN5flash24flash_fwd_splitkv_kernelI23Flash_fwd_kernel_traitsILi32ELi64ELi128ELi4ELb0ELb0EN7cutlass10bfloat16_tE19Flash_kernel_traitsILi32ELi64ELi128ELi4ES3_EELb1ELb0ELb0ELb1ELb1ELb1ELb1ELb0EEEvNS_16Flash_fwd_paramsE,@"STO_CUDA_ENTRY STV_DEFAULT"
_ZN5flash24flash_fwd_splitkv_kernelI23Flash_fwd_kernel_traitsILi32ELi64ELi128ELi4ELb0ELb0EN7cutlass10bfloat16_tE19Flash_kernel_traitsILi32ELi64ELi128ELi4ES3_EELb1ELb0ELb0ELb1ELb1ELb1ELb1ELb0EEEvNS_16Flash_fwd_paramsE:
.text._ZN5flash24flash_fwd_splitkv_kernelI23Flash_fwd_kernel_traitsILi32ELi64ELi128ELi4ELb0ELb0EN7cutlass10bfloat16_tE19Flash_kernel_traitsILi32ELi64ELi128ELi4ES3_EELb1ELb0ELb0ELb1ELb1ELb1ELb1ELb0EEEvNS_16Flash_fwd_paramsE:
        /* <DEDUP_REMOVED lines=10> */
[----:B-1----:R-:W1:-:S12]  /*00a0*/  MUFU.RCP R4, R4 ;  /* 0x0000000400047308 */ /* 0x002e580000001000 */
[----:B------:R-:W-:Y:S01]  /*00b0*/  @P1 IMAD.MOV.U32 R3, RZ, RZ, 0x4 ;  /* 0x00000004ff031424 */ /* 0x000fe200078e00ff */
[----:B-1----:R-:W-:-:S04]  /*00c0*/  IADD3 R4, R4, 0xffffffe, RZ ;  /* 0x0ffffffe04047810 */ /* 0x002fc80007ffe0ff */
        /* <DEDUP_REMOVED lines=41> */
[----:B------:R-:W-:-:S03]  /*0360*/  LOP3.LUT R4, R4, c[0x0][0x10], RZ, 0x3c, !PT ;  /* 0x0000040004047a12 */ /* 0x000fc600078e3cff */
[----:B------:R-:W-:Y:S01]  /*0370*/  IMAD.MOV.U32 R5, RZ, RZ, R0 ;  /* 0x000000ffff057224 */ /* 0x000fe200078e0000 */
[----:B------:R-:W-:Y:S02]  /*0380*/  ISETP.GE.AND P0, PT, R4, RZ, PT ;  /* 0x000000ff0400720c */ /* 0x000fe40003f06270 */
[----:B------:R-:W-:Y:S02]  /*0390*/  IADD3 R4, R49, 0xbf, RZ ;  /* 0x000000bf31047810 */ /* 0x000fe40007ffe0ff */
[----:B--2---:R-:W-:Y:S02]  /*03a0*/  IADD3 R6, R6, 0xffffffe, RZ ;  /* 0x0ffffffe06067810 */ /* 0x004fe40007ffe0ff */
[----:B------:R-:W-:Y:S02]  /*03b0*/  IADD3 R4, R46, -c[0x0][0x214], R4 ;  /* 0x800085002e047a10 */ /* 0x000fe40007ffe004 */
[----:B------:R-:W2:Y:S02]  /*03c0*/  F2I.FTZ.U32.TRUNC.NTZ R7, R6 ;  /* 0x0000000600077305 */ /* 0x000ea4000021f000 */
[----:B------:R-:W-:-:S04]  /*03d0*/  IADD3 R4, R4, c[0x0][0x2e8], RZ ;  /* 0x0000ba0004047a10 */ /* 0x000fc80007ffe0ff */
[----:B------:R-:W-:-:S04]  /*03e0*/  SHF.R.S32.HI R20, RZ, 0x1f, R4 ;  /* 0x0000001fff147819 */ /* 0x000fc80000011404 */
[----:B------:R-:W-:-:S04]  /*03f0*/  LEA.HI R20, R20, R4, RZ, 0x7 ;  /* 0x0000000414147211 */ /* 0x000fc800078f38ff */
[----:B------:R-:W-:Y:S01]  /*0400*/  SHF.R.S32.HI R20, RZ, 0x7, R20 ;  /* 0x00000007ff147819 */ /* 0x000fe20000011414 */
[----:B--2---:R-:W-:Y:S02]  /*0410*/  IMAD.MOV R2, RZ, RZ, -R7 ;  /* 0x000000ffff027224 */ /* 0x004fe400078e0a07 */
[----:B------:R-:W-:Y:S02]  /*0420*/  IMAD.MOV.U32 R6, RZ, RZ, RZ ;  /* 0x000000ffff067224 */ /* 0x000fe400078e00ff */
[----:B------:R-:W-:-:S04]  /*0430*/  IMAD R2, R2, R3, RZ ;  /* 0x0000000302027224 */ /* 0x000fc800078e02ff */
[----:B------:R-:W-:-:S06]  /*0440*/  IMAD.HI.U32 R2, R7, R2, R6 ;  /* 0x0000000207027227 */ /* 0x000fcc00078e0006 */
        /* <DEDUP_REMOVED lines=9> */
[----:B------:R-:W2:Y:S01]  /*04e0*/  S2R R0, SR_CTAID.Y ;  /* 0x0000000000007919 */ /* 0x000ea20000002600 */
[----:B------:R-:W-:-:S04]  /*04f0*/  SHF.R.S32.HI R3, RZ, 0x1f, R5 ;  /* 0x0000001fff037819 */ /* 0x000fc80000011405 */
[----:B------:R-:W-:-:S04]  /*0500*/  LEA.HI R3, R3, R5, RZ, 0x7 ;  /* 0x0000000503037211 */ /* 0x000fc800078f38ff */
[----:B------:R-:W-:Y:S02]  /*0510*/  SHF.R.S32.HI R3, RZ, 0x7, R3 ;  /* 0x00000007ff037819 */ /* 0x000fe40000011403 */
[----:B------:R-:W-:-:S05]  /*0520*/  @P2 IADD3 R2, R2, 0x1, RZ ;  /* 0x0000000102022810 */ /* 0x000fca0007ffe0ff */
        /* <DEDUP_REMOVED lines=12> */
[----:B------:R-:W-:-:S03]  /*05f0*/  IMAD R5, R5, c[0x0][0x1c0], R12 ;  /* 0x0000700005057a24 */ /* 0x000fc600078e020c */
[----:B------:R-:W-:Y:S01]  /*0600*/  LOP3.LUT R3, R2, 0x3ffffff8, RZ, 0xc0, !PT ;  /* 0x3ffffff802037812 */ /* 0x000fe200078ec0ff */
[----:B------:R-:W-:Y:S01]  /*0610*/  IMAD R5, R5, c[0x0][0x214], R49 ;  /* 0x0000850005057a24 */ /* 0x000fe200078e0231 */
[----:B------:R-:W-:Y:S02]  /*0620*/  SHF.R.S32.HI R0, RZ, 0x3, R2 ;  /* 0x00000003ff007819 */ /* 0x000fe40000011402 */
[----:B------:R-:W-:Y:S01]  /*0630*/  IADD3 R49, -R49, c[0x0][0x214], RZ ;  /* 0x0000850031317a10 */ /* 0x000fe20007ffe1ff */
[----:B------:R-:W-:Y:S01]  /*0640*/  IMAD.IADD R3, R47, 0x1, -R3 ;  /* 0x000000012f037824 */ /* 0x000fe200078e0a03 */
[C---:B------:R-:W-:Y:S01]  /*0650*/  IADD3 R4, R0.reuse, 0x10, RZ ;  /* 0x0000001000047810 */ /* 0x040fe20007ffe0ff */
[----:B------:R-:W-:Y:S01]  /*0660*/  IMAD R2, R5, c[0x0][0x22c], RZ ;  /* 0x00008b0005027a24 */ /* 0x000fe200078e02ff */
[-C--:B------:R-:W-:Y:S01]  /*0670*/  ISETP.GE.OR P4, PT, R0, R49.reuse, P5 ;  /* 0x000000310000720c */ /* 0x080fe20002f86670 */
[----:B------:R-:W-:Y:S01]  /*0680*/  IMAD.SHL.U32 R6, R3, 0x4, RZ ;  /* 0x0000000403067824 */ /* 0x000fe200078e00ff */
[----:B------:R-:W-:-:S02]  /*0690*/  ISETP.GE.OR P3, PT, R4, R49, P5 ;  /* 0x000000310400720c */ /* 0x000fc40002f66670 */
[C---:B------:R-:W-:Y:S02]  /*06a0*/  IADD3 R3, R0.reuse, 0x20, RZ ;  /* 0x0000002000037810 */ /* 0x040fe40007ffe0ff */
[--C-:B------:R-:W-:Y:S02]  /*06b0*/  SHF.R.S32.HI R7, RZ, 0x1f, R6.reuse ;  /* 0x0000001fff077819 */ /* 0x100fe40000011406 */
[----:B------:R-:W-:Y:S02]  /*06c0*/  SHF.R.S32.HI R4, RZ, 0x1f, R5 ;  /* 0x0000001fff047819 */ /* 0x000fe40000011405 */
[----:B------:R-:W-:Y:S01]  /*06d0*/  IADD3 R5, P0, R5, R0, RZ ;  /* 0x0000000005057210 */ /* 0x000fe20007f1e0ff */
[C---:B------:R-:W-:Y:S01]  /*06e0*/  IMAD.WIDE R6, R0.reuse, 0x20, R6 ;  /* 0x0000002000067825 */ /* 0x040fe200078e0206 */
[----:B------:R-:W-:Y:S02]  /*06f0*/  ISETP.GE.OR P2, PT, R3, R49, P5 ;  /* 0x000000310300720c */ /* 0x000fe40002f46670 */
[----:B------:R-:W-:-:S02]  /*0700*/  LEA.HI.X.SX32 R4, R0, R4, 0x1, P0 ;  /* 0x0000000400047211 */ /* 0x000fc400000f0eff */
[----:B------:R-:W-:Y:S02]  /*0710*/  IADD3 R0, R0, 0x30, RZ ;  /* 0x0000003000007810 */ /* 0x000fe40007ffe0ff */
[----:B------:R-:W-:Y:S02]  /*0720*/  IADD3 R3, P1, R2, R6, RZ ;  /* 0x0000000602037210 */ /* 0x000fe40007f3e0ff */
[----:B------:R-:W-:Y:S02]  /*0730*/  ISETP.GE.OR P5, PT, R0, R49, P5 ;  /* 0x000000310000720c */ /* 0x000fe40002fa6670 */
[----:B------:R-:W-:Y:S02]  /*0740*/  LEA.HI.X.SX32 R2, R2, R7, 0x1, P1 ;  /* 0x0000000702027211 */ /* 0x000fe400008f0eff */
[----:B------:R-:W-:Y:S02]  /*0750*/  LEA R8, P1, R3, c[0x0][0x1d8], 0x2 ;  /* 0x0000760003087a11 */ /* 0x000fe400078210ff */
[----:B------:R-:W-:-:S02]  /*0760*/  LEA R6, P0, R5, c[0x0][0x208], 0x2 ;  /* 0x0000820005067a11 */ /* 0x000fc400078010ff */
[----:B------:R-:W-:Y:S01]  /*0770*/  LEA.HI.X R9, R3, c[0x0][0x1dc], R2, 0x2, P1 ;  /* 0x0000770003097a11 */ /* 0x000fe200008f1402 */
[----:B------:R-:W-:Y:S01]  /*0780*/  @!P3 IMAD.MOV.U32 R3, RZ, RZ, -0x800000 ;  /* 0xff800000ff03b424 */ /* 0x000fe200078e00ff */
        /* <DEDUP_REMOVED lines=14> */
.L_x_4145:
        /* <DEDUP_REMOVED lines=19> */
.L_x_4146:
[----:B-1----:R-:W-:Y:S01]  /*09a0*/  IABS R2, c[0x0][0x2d0] ;  /* 0x0000b40000027a13 */ /* 0x002fe20000000000 */
        /* <DEDUP_REMOVED lines=10> */
[----:B-----5:R-:W-:Y:S01]  /*0a50*/  IMAD.HI.U32 R4, R7, R3, R6 ;  /* 0x0000000307047227 */ /* 0x020fe200078e0006 */
        /* <DEDUP_REMOVED lines=59> */
[----:B------:R-:W-:-:S04]  /*0e10*/  IMAD.WIDE.U32 R8, R5, c[0x0][0x198], R8 ;  /* 0x0000660005087a25 */ /* 0x000fc800078e0008 */
[----:B------:R-:W-:-:S04]  /*0e20*/  IMAD.IADD R9, R9, 0x1, R0 ;  /* 0x0000000109097824 */ /* 0x000fc800078e0200 */
[----:B------:R-:W-:-:S04]  /*0e30*/  IMAD.WIDE.U32 R8, R7, c[0x0][0x1b0], R8 ;  /* 0x00006c0007087a25 */ /* 0x000fc800078e0008 */
[----:B------:R-:W-:Y:S01]  /*0e40*/  IMAD.MOV.U32 R16, RZ, RZ, R8 ;  /* 0x000000ffff107224 */ /* 0x000fe200078e0008 */
[----:B------:R-:W-:Y:S01]  /*0e50*/  IADD3 R17, R9, R17, RZ ;  /* 0x0000001109117210 */ /* 0x000fe20007ffe0ff */
[----:B------:R-:W-:Y:S05]  /*0e60*/  BRA `(.L_x_4148) ;  /* 0x0000035000007947 */ /* 0x000fea0003800000 */
.L_x_4147:
[----:B------:R-:W-:Y:S02]  /*0e70*/  IABS R6, c[0x0][0x1c8] ;  /* 0x0000720000067a13 */ /* 0x000fe40000000000 */
[----:B------:R-:W-:Y:S02]  /*0e80*/  LEA R5, R20, 0xffffff80, 0x7 ;  /* 0xffffff8014057811 */ /* 0x000fe400078e38ff */
[----:B------:R-:W1:Y:S01]  /*0e90*/  I2F.RP R8, R6 ;  /* 0x0000000600087306 */ /* 0x000e620000209400 */
[----:B-----5:R-:W-:Y:S02]  /*0ea0*/  SHF.R.S32.HI R18, RZ, 0x1f, R4 ;  /* 0x0000001fff127819 */ /* 0x020fe40000011404 */
        /* <DEDUP_REMOVED lines=9> */
[----:B------:R-:W-:Y:S02]  /*0f40*/  MOV R3, R0 ;  /* 0x0000000000037202 */ /* 0x000fe40000000f00 */
[----:B------:R-:W-:-:S03]  /*0f50*/  SHF.R.S32.HI R8, RZ, 0x1f, R16 ;  /* 0x0000001fff087819 */ /* 0x000fc60000011410 */
        /* <DEDUP_REMOVED lines=25> */
[----:B------:R-:W-:Y:S02]  /*10f0*/  SHF.R.S32.HI R13, RZ, 0x1f, R7 ;  /* 0x0000001fff0d7819 */ /* 0x000fe40000011407 */
[----:B------:R-:W-:Y:S01]  /*1100*/  MOV R8, R16 ;  /* 0x0000001000087202 */ /* 0x000fe20000000f00 */
[----:B------:R-:W-:Y:S02]  /*1110*/  IMAD R0, R4, c[0x0][0x184], R0 ;  /* 0x0000610004007a24 */ /* 0x000fe400078e0200 */
[----:B------:R-:W-:-:S02]  /*1120*/  IMAD R18, R18, c[0x0][0x188], RZ ;  /* 0x0000620012127a24 */ /* 0x000fc400078e02ff */
[----:B------:R-:W-:Y:S02]  /*1130*/  IMAD.IADD R15, R15, 0x1, R0 ;  /* 0x000000010f0f7824 */ /* 0x000fe400078e0200 */
[----:B------:R-:W-:Y:S02]  /*1140*/  IMAD R0, R13, c[0x0][0x1b0], RZ ;  /* 0x00006c000d007a24 */ /* 0x000fe400078e02ff */
[----:B------:R-:W-:-:S04]  /*1150*/  IMAD.WIDE.U32 R22, R4, c[0x0][0x188], R8 ;  /* 0x0000620004167a25 */ /* 0x000fc800078e0008 */
[----:B------:R-:W-:-:S04]  /*1160*/  IMAD.WIDE.U32 R8, R7, c[0x0][0x1b0], R14 ;  /* 0x00006c0007087a25 */ /* 0x000fc800078e000e */
[----:B------:R-:W-:Y:S01]  /*1170*/  IMAD R0, R7, c[0x0][0x1b4], R0 ;  /* 0x00006d0007007a24 */ /* 0x000fe200078e0200 */
[----:B------:R-:W-:Y:S01]  /*1180*/  MOV R16, R8 ;  /* 0x0000000800107202 */ /* 0x000fe20000000f00 */
[----:B------:R-:W-:-:S03]  /*1190*/  IMAD R18, R4, c[0x0][0x18c], R18 ;  /* 0x0000630004127a24 */ /* 0x000fc600078e0212 */
[----:B------:R-:W-:Y:S01]  /*11a0*/  IADD3 R17, R9, R0, RZ ;  /* 0x0000000009117210 */ /* 0x000fe20007ffe0ff */
[----:B------:R-:W-:Y:S02]  /*11b0*/  IMAD.IADD R18, R23, 0x1, R18 ;  /* 0x0000000117127824 */ /* 0x000fe400078e0212 */
.L_x_4148:
[----:B------:R-:W-:Y:S01]  /*11c0*/  SHF.R.S32.HI R48, RZ, 0x1f, R47 ;  /* 0x0000001fff307819 */ /* 0x000fe2000001142f */
[----:B------:R-:W-:Y:S01]  /*11d0*/  IMAD R13, R13, c[0x0][0x1b8], RZ ;  /* 0x00006e000d0d7a24 */ /* 0x000fe200078e02ff */
[----:B------:R-:W-:Y:S01]  /*11e0*/  ULDC.64 UR6, c[0x0][0x198] ;  /* 0x0000660000067ab9 */ /* 0x000fe20000000a00 */
[C---:B------:R-:W-:Y:S01]  /*11f0*/  IMAD.SHL.U32 R70, R47.reuse, 0x2, RZ ;  /* 0x000000022f467824 */ /* 0x040fe200078e00ff */
        /* <DEDUP_REMOVED lines=8> */
[----:B------:R-:W-:Y:S01]  /*1280*/  SHF.R.S32.HI R114, RZ, 0x3, R21 ;  /* 0x00000003ff727819 */ /* 0x000fe20000011415 */
[----:B------:R-:W-:Y:S01]  /*1290*/  USHF.L.U64.HI UR5, UR4, UR8, UR5 ;  /* 0x0000000804057299 */ /* 0x000fe20008010205 */
[----:B------:R-:W-:Y:S01]  /*12a0*/  SHF.R.S32.HI R14, RZ, 0x2, R112 ;  /* 0x00000002ff0e7819 */ /* 0x000fe20000011470 */
[C---:B------:R-:W-:Y:S01]  /*12b0*/  IMAD.IADD R24, R47.reuse, 0x1, -R24 ;  /* 0x000000012f187824 */ /* 0x040fe200078e0a18 */
[----:B------:R-:W-:Y:S01]  /*12c0*/  SHF.R.S32.HI R6, RZ, 0x4, R0 ;  /* 0x00000004ff067819 */ /* 0x000fe20000011400 */
[----:B------:R-:W-:Y:S01]  /*12d0*/  IMAD.SHL.U32 R8, R114, 0x40, RZ ;  /* 0x0000004072087824 */ /* 0x000fe200078e00ff */
[----:B------:R-:W-:Y:S01]  /*12e0*/  LOP3.LUT R19, R0, 0xfffffff0, RZ, 0xc0, !PT ;  /* 0xfffffff000137812 */ /* 0x000fe200078ec0ff */
[----:B------:R-:W-:Y:S01]  /*12f0*/  IMAD.SHL.U32 R24, R24, 0x8, RZ ;  /* 0x0000000818187824 */ /* 0x000fe200078e00ff */
[----:B------:R-:W-:Y:S01]  /*1300*/  LEA.HI R0, R0, R6, RZ, 0x1 ;  /* 0x0000000600007211 */ /* 0x000fe200078f08ff */
[----:B------:R-:W-:Y:S01]  /*1310*/  USHF.L.U32 UR4, UR4, 0x6, URZ ;  /* 0x0000000604047899 */ /* 0x000fe2000800063f */
[----:B------:R-:W-:Y:S01]  /*1320*/  LEA.HI R112, R112, R14, RZ, 0x1 ;  /* 0x0000000e70707211 */ /* 0x000fe200078f08ff */
[----:B------:R-:W-:Y:S01]  /*1330*/  IMAD.IADD R19, R47, 0x1, -R19 ;  /* 0x000000012f137824 */ /* 0x000fe200078e0a13 */
[----:B------:R-:W-:-:S02]  /*1340*/  LOP3.LUT R8, R8, 0xc0, RZ, 0xc0, !PT ;  /* 0x000000c008087812 */ /* 0x000fc400078ec0ff */
[----:B------:R-:W-:Y:S02]  /*1350*/  LEA.HI R4, R21, R114, RZ, 0x1 ;  /* 0x0000007215047211 */ /* 0x000fe400078f08ff */
[----:B------:R-:W-:Y:S02]  /*1360*/  LOP3.LUT R0, R0, 0xfffffffe, RZ, 0xc0, !PT ;  /* 0xfffffffe00007812 */ /* 0x000fe400078ec0ff */
[----:B------:R-:W-:Y:S02]  /*1370*/  LEA.HI R48, R48, R47, RZ, 0x5 ;  /* 0x0000002f30307211 */ /* 0x000fe400078f28ff */
[----:B------:R-:W-:Y:S01]  /*1380*/  LOP3.LUT R112, R112, 0x7fffffe, RZ, 0xc0, !PT ;  /* 0x07fffffe70707812 */ /* 0x000fe200078ec0ff */
[----:B------:R-:W-:Y:S01]  /*1390*/  IMAD.IADD R0, R6, 0x1, -R0 ;  /* 0x0000000106007824 */ /* 0x000fe200078e0a00 */
[----:B------:R-:W-:Y:S02]  /*13a0*/  LOP3.LUT R23, R8, 0x18, R24, 0xf8, !PT ;  /* 0x0000001808177812 */ /* 0x000fe400078ef818 */
[----:B------:R-:W-:Y:S01]  /*13b0*/  LOP3.LUT R4, R4, 0xfffffffe, RZ, 0xc0, !PT ;  /* 0xfffffffe04047812 */ /* 0x000fe200078ec0ff */
[----:B------:R-:W-:Y:S01]  /*13c0*/  IMAD.IADD R112, R14, 0x1, -R112 ;  /* 0x000000010e707824 */ /* 0x000fe200078e0a70 */
[----:B------:R-:W-:-:S02]  /*13d0*/  SHF.R.U32.HI R8, RZ, 0x3, R8 ;  /* 0x00000003ff087819 */ /* 0x000fc40000011608 */
[----:B------:R-:W-:Y:S01]  /*13e0*/  SHF.R.S32.HI R120, RZ, 0x5, R48 ;  /* 0x00000005ff787819 */ /* 0x000fe20000011430 */
[----:B------:R-:W-:Y:S01]  /*13f0*/  IMAD.IADD R114, R114, 0x1, -R4 ;  /* 0x0000000172727824 */ /* 0x000fe200078e0a04 */
[-C--:B------:R-:W-:Y:S02]  /*1400*/  LEA.HI R9, R19, R19.reuse, RZ, 0x1 ;  /* 0x0000001313097211 */ /* 0x080fe400078f08ff */
[----:B------:R-:W-:Y:S01]  /*1410*/  SHF.R.S32.HI R6, RZ, 0x1f, R116 ;  /* 0x0000001fff067819 */ /* 0x000fe20000011474 */
[C---:B------:R-:W-:Y:S01]  /*1420*/  IMAD R112, R120.reuse, 0x8, R112 ;  /* 0x0000000878707824 */ /* 0x040fe200078e0270 */
[----:B------:R-:W-:Y:S01]  /*1430*/  LOP3.LUT R21, R21, 0xfffffff8, RZ, 0xc0, !PT ;  /* 0xfffffff815157812 */ /* 0x000fe200078ec0ff */
[----:B------:R-:W-:Y:S01]  /*1440*/  IMAD R49, R120, 0x10, R49 ;  /* 0x0000001078317824 */ /* 0x000fe200078e0231 */
[----:B------:R-:W-:Y:S01]  /*1450*/  LOP3.LUT R8, R23, R8, RZ, 0x3c, !PT ;  /* 0x0000000817087212 */ /* 0x000fe200078e3cff */
[----:B------:R-:W-:Y:S01]  /*1460*/  IMAD R6, R6, c[0x0][0x178], RZ ;  /* 0x00005e0006067a24 */ /* 0x000fe200078e02ff */
[----:B------:R-:W-:Y:S01]  /*1470*/  LOP3.LUT R45, R9, 0x7fffffe, RZ, 0xc0, !PT ;  /* 0x07fffffe092d7812 */ /* 0x000fe200078ec0ff */
[----:B------:R-:W-:Y:S01]  /*1480*/  IMAD.IADD R21, R47, 0x1, -R21 ;  /* 0x000000012f157824 */ /* 0x000fe200078e0a15 */
[----:B------:R-:W-:Y:S01]  /*1490*/  IADD3 R22, P0, R24, R22, RZ ;  /* 0x0000001618167210 */ /* 0x000fe20007f1e0ff */
[----:B------:R-:W-:Y:S01]  /*14a0*/  IMAD.U32 R112, R112, 0x20, R8 ;  /* 0x0000002070707824 */ /* 0x000fe200078e0008 */
[----:B------:R-:W-:Y:S01]  /*14b0*/  SHF.R.S32.HI R25, RZ, 0x1f, R24 ;  /* 0x0000001fff197819 */ /* 0x000fe20000011418 */
[----:B------:R-:W-:Y:S01]  /*14c0*/  IMAD.IADD R45, R19, 0x1, -R45 ;  /* 0x00000001132d7824 */ /* 0x000fe200078e0a2d */
[----:B------:R-:W-:Y:S01]  /*14d0*/  SHF.R.S32.HI R4, RZ, 0x1f, R19 ;  /* 0x0000001fff047819 */ /* 0x000fe20000011413 */
[----:B------:R-:W-:Y:S01]  /*14e0*/  IMAD R6, R116, c[0x0][0x17c], R6 ;  /* 0x00005f0074067a24 */ /* 0x000fe200078e0206 */
[----:B------:R-:W-:Y:S01]  /*14f0*/  SHF.R.S32.HI R8, RZ, 0x1f, R12 ;  /* 0x0000001fff087819 */ /* 0x000fe2000001140c */
[----:B------:R-:W-:Y:S01]  /*1500*/  IMAD.X R23, R25, 0x1, R18, P0 ;  /* 0x0000000119177824 */ /* 0x000fe200000e0612 */
[----:B------:R-:W-:Y:S01]  /*1510*/  LEA.HI R4, R4, R19, RZ, 0x3 ;  /* 0x0000001304047211 */ /* 0x000fe200078f18ff */
[----:B------:R-:W-:Y:S01]  /*1520*/  IMAD.WIDE.U32 R18, R116, c[0x0][0x178], R24 ;  /* 0x00005e0074127a25 */ /* 0x000fe200078e0018 */
[----:B------:R-:W-:-:S02]  /*1530*/  SHF.R.S32.HI R15, RZ, 0x1f, R14 ;  /* 0x0000001fff0f7819 */ /* 0x000fc4000001140e */
[----:B------:R-:W-:Y:S01]  /*1540*/  LEA.HI R115, R21, R21, RZ, 0x1 ;  /* 0x0000001515737211 */ /* 0x000fe200078f08ff */
[----:B------:R-:W-:Y:S01]  /*1550*/  IMAD.IADD R19, R19, 0x1, R6 ;  /* 0x0000000113137824 */ /* 0x000fe200078e0206 */
[----:B------:R-:W-:Y:S01]  /*1560*/  IADD3 R5, P0, R14, R5, RZ ;  /* 0x000000050e057210 */ /* 0x000fe20007f1e0ff */
[----:B------:R-:W-:Y:S01]  /*1570*/  IMAD R8, R8, c[0x0][0x1a8], RZ ;  /* 0x00006a0008087a24 */ /* 0x000fe200078e02ff */
[----:B------:R-:W-:Y:S01]  /*1580*/  IADD3 R16, P1, R24, R16, RZ ;  /* 0x0000001018107210 */ /* 0x000fe20007f3e0ff */
[----:B------:R-:W-:Y:S01]  /*1590*/  IMAD R6, R7, c[0x0][0x1bc], R13 ;  /* 0x00006f0007067a24 */ /* 0x000fe200078e020d */
[----:B------:R-:W-:Y:S01]  /*15a0*/  LOP3.LUT R113, R115, 0xfffffffe, RZ, 0xc0, !PT ;  /* 0xfffffffe73717812 */ /* 0x000fe200078ec0ff */
[----:B------:R-:W-:Y:S01]  /*15b0*/  IMAD.WIDE.U32 R22, R7, c[0x0][0x1b8], R22 ;  /* 0x00006e0007167a25 */ /* 0x000fe200078e0016 */
[----:B------:R-:W-:Y:S02]  /*15c0*/  SHF.R.S32.HI R115, RZ, 0x1, R115 ;  /* 0x00000001ff737819 */ /* 0x000fe40000011473 */
[----:B------:R-:W-:Y:S01]  /*15d0*/  SHF.R.S32.HI R13, RZ, 0x1f, R9 ;  /* 0x0000001fff0d7819 */ /* 0x000fe20000011409 */
[----:B------:R-:W-:Y:S01]  /*15e0*/  IMAD.X R7, R15, 0x1, R3, P0 ;  /* 0x000000010f077824 */ /* 0x000fe200000e0603 */
[----:B------:R-:W-:Y:S01]  /*15f0*/  SHF.R.S32.HI R3, RZ, 0x1, R9 ;  /* 0x00000001ff037819 */ /* 0x000fe20000011409 */
[----:B------:R-:W-:-:S02]  /*1600*/  IMAD.X R17, R25, 0x1, R17, P1 ;  /* 0x0000000119117824 */ /* 0x000fc400008e0611 */
[----:B------:R-:W-:Y:S01]  /*1610*/  IMAD R9, R15, c[0x0][0x198], RZ ;  /* 0x000066000f097a24 */ /* 0x000fe200078e02ff */
[----:B------:R-:W-:Y:S01]  /*1620*/  LEA.HI R13, R13, R3, RZ, 0x2 ;  /* 0x000000030d0d7211 */ /* 0x000fe200078f10ff */
[C---:B------:R-:W-:Y:S02]  /*1630*/  IMAD R8, R12.reuse, c[0x0][0x1ac], R8 ;  /* 0x00006b000c087a24 */ /* 0x040fe400078e0208 */
[----:B------:R-:W-:Y:S01]  /*1640*/  IMAD.WIDE.U32 R18, R12, c[0x0][0x1a8], R18 ;  /* 0x00006a000c127a25 */ /* 0x000fe200078e0012 */
[----:B------:R-:W-:-:S03]  /*1650*/  LOP3.LUT R13, R13, 0xfffffffc, RZ, 0xc0, !PT ;  /* 0xfffffffc0d0d7812 */ /* 0x000fc600078ec0ff */
[----:B------:R-:W-:-:S04]  /*1660*/  IMAD.WIDE R10, R10, 0x40, R14 ;  /* 0x000000400a0a7825 */ /* 0x000fc800078e020e */
[----:B------:R-:W-:Y:S02]  /*1670*/  IMAD.SHL.U32 R12, R115, 0x40, RZ ;  /* 0x00000040730c7824 */ /* 0x000fe400078e00ff */
[C---:B------:R-:W-:Y:S02]  /*1680*/  IMAD R9, R14.reuse, c[0x0][0x19c], R9 ;  /* 0x000067000e097a24 */ /* 0x040fe400078e0209 */
[----:B------:R-:W-:Y:S01]  /*1690*/  IMAD.WIDE.U32 R16, R14, c[0x0][0x198], R16 ;  /* 0x000066000e107a25 */ /* 0x000fe200078e0010 */
[----:B------:R-:W-:-:S03]  /*16a0*/  LOP3.LUT R12, R12, 0xc0, RZ, 0xc0, !PT ;  /* 0x000000c00c0c7812 */ /* 0x000fc600078ec0ff */
[----:B------:R-:W-:Y:S01]  /*16b0*/  IMAD.IADD R15, R19, 0x1, R8 ;  /* 0x00000001130f7824 */ /* 0x000fe200078e0208 */
[----:B------:R-:W-:Y:S01]  /*16c0*/  LEA R111, P0, R16, c[0x0][0x168], 0x1 ;  /* 0x00005a00106f7a11 */ /* 0x000fe200078008ff */
[----:B------:R-:W-:Y:S02]  /*16d0*/  IMAD R8, R11, c[0x0][0x190], RZ ;  /* 0x000064000b087a24 */ /* 0x000fe400078e02ff */
[----:B------:R-:W-:Y:S02]  /*16e0*/  IMAD.MOV.U32 R14, RZ, RZ, R18 ;  /* 0x000000ffff0e7224 */ /* 0x000fe400078e0012 */
[----:B------:R-:W-:Y:S02]  /*16f0*/  IMAD.SHL.U32 R11, R114, 0x8, RZ ;  /* 0x00000008720b7824 */ /* 0x000fe400078e00ff */
[C---:B------:R-:W-:Y:S02]  /*1700*/  IMAD R8, R10.reuse, c[0x0][0x194], R8 ;  /* 0x000065000a087a24 */ /* 0x040fe400078e0208 */
[----:B------:R-:W-:Y:S01]  /*1710*/  IMAD.WIDE.U32 R14, R10, c[0x0][0x190], R14 ;  /* 0x000064000a0e7a25 */ /* 0x000fe200078e000e */
[----:B------:R-:W-:-:S02]  /*1720*/  LOP3.LUT R11, R12, 0x8, R11, 0xf8, !PT ;  /* 0x000000080c0b7812 */ /* 0x000fc400078ef80b */
[----:B------:R-:W-:Y:S01]  /*1730*/  SHF.R.U32.HI R12, RZ, 0x3, R12 ;  /* 0x00000003ff0c7819 */ /* 0x000fe2000001160c */
[----:B------:R-:W-:Y:S01]  /*1740*/  IMAD.IADD R8, R15, 0x1, R8 ;  /* 0x000000010f087824 */ /* 0x000fe200078e0208 */
[C---:B------:R-:W-:Y:S01]  /*1750*/  LEA R10, P1, R14.reuse, c[0x0][0x160], 0x1 ;  /* 0x000058000e0a7a11 */ /* 0x040fe200078208ff */
[----:B------:R-:W-:Y:S01]  /*1760*/  IMAD.IADD R23, R23, 0x1, R6 ;  /* 0x0000000117177824 */ /* 0x000fe200078e0206 */
[----:B------:R-:W-:Y:S01]  /*1770*/  LOP3.LUT R6, R11, R12, RZ, 0x3c, !PT ;  /* 0x0000000c0b067212 */ /* 0x000fe200078e3cff */
[----:B------:R-:W-:Y:S01]  /*1780*/  IMAD.IADD R9, R17, 0x1, R9 ;  /* 0x0000000111097824 */ /* 0x000fe200078e0209 */
[----:B------:R-:W-:Y:S01]  /*1790*/  LEA.HI.X R11, R14, c[0x0][0x164], R8, 0x1, P1 ;  /* 0x000059000e0b7a11 */ /* 0x000fe200008f0c08 */
[----:B------:R-:W-:Y:S02]  /*17a0*/  IMAD.MOV.U32 R8, RZ, RZ, c[0x0][0x190] ;  /* 0x00006400ff087624 */ /* 0x000fe400078e00ff */
[----:B------:R-:W-:Y:S01]  /*17b0*/  IMAD.IADD R3, R3, 0x1, -R13 ;  /* 0x0000000103037824 */ /* 0x000fe200078e0a0d */
[----:B------:R-:W-:Y:S01]  /*17c0*/  LEA.HI.X R110, R16, c[0x0][0x16c], R9, 0x1, P0 ;  /* 0x00005b00106e7a11 */ /* 0x000fe200000f0c09 */
[----:B------:R-:W-:Y:S01]  /*17d0*/  IMAD R9, R7, c[0x0][0x1a0], RZ ;  /* 0x0000680007097a24 */ /* 0x000fe200078e02ff */
[----:B------:R-:W-:Y:S01]  /*17e0*/  IADD3 R14, P0, R111, UR9, RZ ;  /* 0x000000096f0e7c10 */ /* 0x000fe2000ff1e0ff */
[----:B------:R-:W-:Y:S01]  /*17f0*/  IMAD.MOV.U32 R7, RZ, RZ, c[0x0][0x194] ;  /* 0x00006500ff077624 */ /* 0x000fe200078e00ff */
[----:B------:R-:W-:Y:S01]  /*1800*/  LEA R12, P1, R8, R10, 0x6 ;  /* 0x0000000a080c7211 */ /* 0x000fe200078230ff */
[----:B------:R-:W-:Y:S01]  /*1810*/  IMAD.SHL.U32 R112, R112, 0x2, RZ ;  /* 0x0000000270707824 */ /* 0x000fe200078e00ff */
[----:B------:R-:W-:Y:S01]  /*1820*/  IADD3.X R15, R110, UR7, RZ, P0, !PT ;  /* 0x000000076e0f7c10 */ /* 0x000fe200087fe4ff */
[C---:B------:R-:W-:Y:S01]  /*1830*/  IMAD R9, R5.reuse, c[0x0][0x1a4], R9 ;  /* 0x0000690005097a24 */ /* 0x040fe200078e0209 */
[----:B------:R-:W-:Y:S01]  /*1840*/  LEA.HI.X R13, R8, R11, R7, 0x6, P1 ;  /* 0x0000000b080d7211 */ /* 0x000fe200008f3407 */
[----:B------:R-:W-:Y:S01]  /*1850*/  IMAD.WIDE.U32 R22, R5, c[0x0][0x1a0], R22 ;  /* 0x0000680005167a25 */ /* 0x000fe200078e0016 */
[----:B------:R-:W-:Y:S01]  /*1860*/  IADD3 R16, P0, R14, UR9, RZ ;  /* 0x000000090e107c10 */ /* 0x000fe2000ff1e0ff */
[----:B------:R-:W-:Y:S01]  /*1870*/  @!PT LDS RZ, [RZ] ;  /* 0x00000000fffff984 */ /* 0x000fe20000000800 */
[----:B------:R-:W-:Y:S01]  /*1880*/  @!PT LDS RZ, [RZ] ;  /* 0x00000000fffff984 */ /* 0x000fe20000000800 */
[----:B------:R-:W-:Y:S01]  /*1890*/  @!PT LDS RZ, [RZ] ;  /* 0x00000000fffff984 */ /* 0x000fe20000000800 */
[----:B------:R1:W-:Y:S01]  /*18a0*/  LDGSTS.E.BYPASS.LTC128B.128 [R112], [R10.64] ;  /* 0x000000000a707fae */ /* 0x0003e2000b901d4a */
[----:B------:R-:W-:Y:S01]  /*18b0*/  LOP3.LUT P1, RZ, R3, 0x2, RZ, 0xc0, !PT ;  /* 0x0000000203ff7812 */ /* 0x000fe2000782c0ff */
[----:B------:R-:W-:Y:S01]  /*18c0*/  IMAD.IADD R9, R23, 0x1, R9 ;  /* 0x0000000117097824 */ /* 0x000fe200078e0209 */
[----:B------:R-:W-:Y:S01]  /*18d0*/  IADD3.X R17, R15, UR7, RZ, P0, !PT ;  /* 0x000000070f117c10 */ /* 0x000fe200087fe4ff */
[----:B------:R2:W-:Y:S01]  /*18e0*/  LDGSTS.E.BYPASS.LTC128B.128 [R112+0x800], [R12.64] ;  /* 0x008000000c707fae */ /* 0x0005e2000b901d4a */
[----:B------:R-:W-:-:S02]  /*18f0*/  IMAD.SHL.U32 R44, R4, 0x20, RZ ;  /* 0x00000020042c7824 */ /* 0x000fc400078e00ff */
[----:B------:R-:W-:Y:S02]  /*1900*/  IMAD.SHL.U32 R4, R0, 0x8, RZ ;  /* 0x0000000800047824 */ /* 0x000fe400078e00ff */
[----:B------:R-:W-:Y:S01]  /*1910*/  IMAD.IADD R113, R21, 0x1, -R113 ;  /* 0x0000000115717824 */ /* 0x000fe200078e0a71 */
[----:B------:R-:W-:-:S03]  /*1920*/  LOP3.LUT R44, R44, 0xffffff00, RZ, 0xc0, !PT ;  /* 0xffffff002c2c7812 */ /* 0x000fc600078ec0ff */
[----:B------:R-:W-:Y:S02]  /*1930*/  IMAD R0, R0, 0x8, R113 ;  /* 0x0000000800007824 */ /* 0x000fe400078e0271 */
[----:B------:R-:W-:Y:S02]  /*1940*/  IMAD R106, R120, 0x200, R44 ;  /* 0x00000200786a7824 */ /* 0x000fe400078e022c */
[----:B------:R-:W-:Y:S02]  /*1950*/  IMAD.U32 R0, R0, 0x20, R6 ;  /* 0x0000002000007824 */ /* 0x000fe400078e0006 */
[C---:B------:R-:W-:Y:S02]  /*1960*/  IMAD R106, R45.reuse, 0x20, R106 ;  /* 0x000000202d6a7824 */ /* 0x040fe400078e026a */
[C---:B------:R-:W-:Y:S01]  /*1970*/  IMAD.SHL.U32 R23, R0.reuse, 0x2, RZ ;  /* 0x0000000200177824 */ /* 0x040fe200078e00ff */
[----:B------:R-:W-:Y:S01]  /*1980*/  LEA R105, R0, 0x1000, 0x1 ;  /* 0x0000100000697811 */ /* 0x000fe200078e08ff */
[----:B------:R-:W-:-:S03]  /*1990*/  IMAD R102, R45, 0x20, R44 ;  /* 0x000000202d667824 */ /* 0x000fc600078e022c */
[----:B------:R-:W-:Y:S02]  /*19a0*/  IADD3 R103, R105, 0x20, RZ ;  /* 0x0000002069677810 */ /* 0x000fe40007ffe0ff */
[----:B-1----:R-:W-:Y:S01]  /*19b0*/  IADD3 R10, P0, R16, UR9, RZ ;  /* 0x00000009100a7c10 */ /* 0x002fe2000ff1e0ff */
[----:B--2---:R-:W-:-:S03]  /*19c0*/  IMAD.MOV.U32 R12, RZ, RZ, R111 ;  /* 0x000000ffff0c7224 */ /* 0x004fc600078e006f */
[----:B------:R-:W-:Y:S01]  /*19d0*/  IADD3.X R11, R17, UR7, RZ, P0, !PT ;  /* 0x00000007110b7c10 */ /* 0x000fe200087fe4ff */
[----:B------:R-:W-:Y:S01]  /*19e0*/  IMAD.MOV.U32 R13, RZ, RZ, R110 ;  /* 0x000000ffff0d7224 */ /* 0x000fe200078e006e */
[----:B------:R-:W-:-:S04]  /*19f0*/  LEA R109, P0, R22, c[0x0][0x170], 0x1 ;  /* 0x00005c00166d7a11 */ /* 0x000fc800078008ff */
[----:B------:R1:W-:Y:S01]  /*1a00*/  LDGSTS.E.BYPASS.LTC128B.128 [R112+0x1000], [R12.64] ;  /* 0x010000000c707fae */ /* 0x0003e2000b901d4a */
[----:B------:R-:W-:Y:S01]  /*1a10*/  LEA.HI.X R108, R22, c[0x0][0x174], R9, 0x1, P0 ;  /* 0x00005d00166c7a11 */ /* 0x000fe200000f0c09 */
[----:B------:R-:W-:Y:S01]  /*1a20*/  IMAD.SHL.U32 R22, R3, 0x40, RZ ;  /* 0x0000004003167824 */ /* 0x000fe200078e00ff */
[----:B------:R-:W-:Y:S01]  /*1a30*/  IADD3 R8, P0, R109, UR4, RZ ;  /* 0x000000046d087c10 */ /* 0x000fe2000ff1e0ff */
[----:B------:R1:W-:Y:S01]  /*1a40*/  LDGSTS.E.BYPASS.LTC128B.128 [R112+0x1800], [R14.64] ;  /* 0x018000000e707fae */ /* 0x0003e2000b901d4a */
[----:B------:R-:W-:Y:S02]  /*1a50*/  IMAD.MOV.U32 R3, RZ, RZ, 0x20 ;  /* 0x00000020ff037424 */ /* 0x000fe400078e00ff */
[----:B------:R-:W-:Y:S01]  /*1a60*/  LOP3.LUT R22, R22, 0xc0, RZ, 0xc0, !PT ;  /* 0x000000c016167812 */ /* 0x000fe200078ec0ff */
[----:B------:R2:W-:Y:S01]  /*1a70*/  LDGSTS.E.BYPASS.LTC128B.128 [R112+0x2000], [R16.64] ;  /* 0x0200000010707fae */ /* 0x0005e2000b901d4a */
[----:B------:R-:W-:Y:S01]  /*1a80*/  IADD3.X R9, R108, UR5, RZ, P0, !PT ;  /* 0x000000056c097c10 */ /* 0x000fe200087fe4ff */
[----:B------:R-:W-:Y:S01]  /*1a90*/  IMAD.MOV.U32 R5, RZ, RZ, R108 ;  /* 0x000000ffff057224 */ /* 0x000fe200078e006c */
[----:B------:R-:W-:Y:S01]  /*1aa0*/  LOP3.LUT R4, R22, 0x8, R4, 0xf8, !PT ;  /* 0x0000000816047812 */ /* 0x000fe200078ef804 */
[----:B------:R3:W-:Y:S01]  /*1ab0*/  LDGSTS.E.BYPASS.LTC128B.128 [R112+0x2800], [R10.64] ;  /* 0x028000000a707fae */ /* 0x0007e2000b901d4a */
[----:B------:R-:W-:-:S02]  /*1ac0*/  SHF.R.U32.HI R22, RZ, 0x3, R22 ;  /* 0x00000003ff167819 */ /* 0x000fc40000011616 */
[----:B------:R-:W-:Y:S01]  /*1ad0*/  IADD3 R6, P0, R8, UR4, RZ ;  /* 0x0000000408067c10 */ /* 0x000fe2000ff1e0ff */
[----:B------:R-:W0:Y:S01]  /*1ae0*/  LDGDEPBAR ;  /* 0x00000000000079af */ /* 0x000e220000000000 */
[----:B------:R-:W-:Y:S01]  /*1af0*/  LOP3.LUT R22, R4, R22, RZ, 0x3c, !PT ;  /* 0x0000001604167212 */ /* 0x000fe200078e3cff */
[----:B------:R-:W-:Y:S01]  /*1b00*/  IMAD.MOV.U32 R4, RZ, RZ, R109 ;  /* 0x000000ffff047224 */ /* 0x000fe200078e006d */
[----:B------:R-:W-:Y:S02]  /*1b10*/  IADD3.X R7, R9, UR5, RZ, P0, !PT ;  /* 0x0000000509077c10 */ /* 0x000fe400087fe4ff */
[----:B------:R-:W-:Y:S01]  /*1b20*/  SEL R3, R3, 0xffffffe0, !P1 ;  /* 0xffffffe003037807 */ /* 0x000fe20004800000 */
[C---:B------:R-:W-:Y:S02]  /*1b30*/  IMAD.IADD R106, R22.reuse, 0x1, R106 ;  /* 0x00000001166a7824 */ /* 0x040fe400078e026a */
[----:B------:R-:W-:Y:S02]  /*1b40*/  IMAD.IADD R102, R22, 0x1, R102 ;  /* 0x0000000116667824 */ /* 0x000fe400078e0266 */
[----:B------:R-:W-:-:S04]  /*1b50*/  IMAD.SHL.U32 R106, R106, 0x2, RZ ;  /* 0x000000026a6a7824 */ /* 0x000fc800078e00ff */
[----:B------:R-:W-:Y:S01]  /*1b60*/  IMAD.IADD R104, R106, 0x1, R3 ;  /* 0x000000016a687824 */ /* 0x000fe200078e0203 */
[----:B------:R-:W-:-:S04]  /*1b70*/  DEPBAR.LE SB0, 0x0 ;  /* 0x000080000000791a */ /* 0x000fc80000000000 */
[----:B------:R-:W-:Y:S06]  /*1b80*/  BAR.SYNC.DEFER_BLOCKING 0x0 ;  /* 0x0000000000007b1d */ /* 0x000fec0000010000 */
[----:B------:R-:W-:Y:S01]  /*1b90*/  @!PT LDS RZ, [RZ] ;  /* 0x00000000fffff984 */ /* 0x000fe20000000800 */
[----:B------:R-:W-:Y:S01]  /*1ba0*/  @!PT LDS RZ, [RZ] ;  /* 0x00000000fffff984 */ /* 0x000fe20000000800 */
[----:B------:R-:W-:Y:S01]  /*1bb0*/  @!PT LDS RZ, [RZ] ;  /* 0x00000000fffff984 */ /* 0x000fe20000000800 */
[----:B------:R4:W-:Y:S04]  /*1bc0*/  LDGSTS.E.BYPASS.LTC128B.128 [R112+0x3000], [R4.64] ;  /* 0x0300000004707fae */ /* 0x0009e8000b901d4a */
[----:B------:R3:W-:Y:S04]  /*1bd0*/  LDGSTS.E.BYPASS.LTC128B.128 [R112+0x3800], [R8.64] ;  /* 0x0380000008707fae */ /* 0x0007e8000b901d4a */
[----:B------:R5:W-:Y:S01]  /*1be0*/  LDGSTS.E.BYPASS.LTC128B.128 [R112+0x4000], [R6.64] ;  /* 0x0400000006707fae */ /* 0x000be2000b901d4a */
[----:B----4-:R-:W-:-:S04]  /*1bf0*/  IADD3 R4, P0, R6, UR4, RZ ;  /* 0x0000000406047c10 */ /* 0x010fc8000ff1e0ff */
[----:B------:R-:W-:Y:S02]  /*1c00*/  IADD3.X R5, R7, UR5, RZ, P0, !PT ;  /* 0x0000000507057c10 */ /* 0x000fe400087fe4ff */
[----:B------:R-:W-:-:S03]  /*1c10*/  LOP3.LUT P0, RZ, R115, 0x2, RZ, 0xc0, !PT ;  /* 0x0000000273ff7812 */ /* 0x000fc6000780c0ff */
[----:B------:R5:W-:Y:S04]  /*1c20*/  LDGSTS.E.BYPASS.LTC128B.128 [R112+0x4800], [R4.64] ;  /* 0x0480000004707fae */ /* 0x000be8000b901d4a */
[----:B------:R-:W-:Y:S04]  /*1c30*/  LDSM.16.M88.4 R32, [R23+0x1000] ;  /* 0x001000001720783b */ /* 0x000fe80000000200 */
[----:B-1----:R-:W-:Y:S02]  /*1c40*/  LDSM.16.M88.4 R12, [R104] ;  /* 0x00000000680c783b */ /* 0x002fe40000000200 */
        /* <DEDUP_REMOVED lines=9> */
[----:B------:R-:W-:Y:S01]  /*1ce0*/  LDSM.16.M88.4 R36, [R23+0x1800] ;  /* 0x001800001724783b */ /* 0x000fe20000000200 */
[----:B------:R-:W-:-:S02]  /*1cf0*/  IADD3 R87, R103, 0x1800, RZ ;  /* 0x0000180067577810 */ /* 0x000fc40007ffe0ff */
[----:B------:R-:W-:Y:S01]  /*1d00*/  IADD3 R86, R103, 0x1c00, RZ ;  /* 0x00001c0067567810 */ /* 0x000fe20007ffe0ff */
[----:B-----5:R-:W3:Y:S04]  /*1d10*/  LDSM.16.M88.4 R4, [R106] ;  /* 0x000000006a04783b */ /* 0x020ee80000000200 */
[----:B------:R-:W0:Y:S01]  /*1d20*/  LDGDEPBAR ;  /* 0x00000000000079af */ /* 0x000e220000000000 */
[C---:B---3--:R-:W-:Y:S08]  /*1d30*/  HMMA.16816.F32.BF16 R8, R4.reuse, R32, RZ ;  /* 0x000000200408723c */ /* 0x048ff000000418ff */
[C---:B------:R-:W-:Y:S08]  /*1d40*/  HMMA.16816.F32.BF16 R32, R4.reuse, R34, RZ ;  /* 0x000000220420723c */ /* 0x040ff000000418ff */
[----:B--2---:R-:W-:Y:S08]  /*1d50*/  HMMA.16816.F32.BF16 R16, R4, R24, RZ ;  /* 0x000000180410723c */ /* 0x004ff000000418ff */
[C---:B------:R-:W-:Y:S08]  /*1d60*/  HMMA.16816.F32.BF16 R8, R12.reuse, R28, R8 ;  /* 0x0000001c0c08723c */ /* 0x040ff00000041808 */
[C---:B------:R-:W-:Y:S01]  /*1d70*/  HMMA.16816.F32.BF16 R32, R12.reuse, R30, R32 ;  /* 0x0000001e0c20723c */ /* 0x040fe20000041820 */
[----:B------:R-:W1:Y:S07]  /*1d80*/  LDSM.16.M88.4 R28, [R103+0x800] ;  /* 0x00080000671c783b */ /* 0x000e6e0000000200 */
[----:B------:R-:W-:Y:S08]  /*1d90*/  HMMA.16816.F32.BF16 R16, R12, R40, R16 ;  /* 0x000000280c10723c */ /* 0x000ff00000041810 */
        /* <DEDUP_REMOVED lines=10> */
[----:B------:R-:W-:Y:S02]  /*1e40*/  FMUL.FTZ R16, R16, c[0x0][0x2ec] ;  /* 0x0000bb0010107a20 */ /* 0x000fe40000410000 */
[----:B------:R-:W-:Y:S02]  /*1e50*/  FMUL.FTZ R17, R17, c[0x0][0x2ec] ;  /* 0x0000bb0011117a20 */ /* 0x000fe40000410000 */
[----:B------:R-:W-:Y:S01]  /*1e60*/  FMUL.FTZ R18, R18, c[0x0][0x2ec] ;  /* 0x0000bb0012127a20 */ /* 0x000fe20000410000 */
[----:B------:R3:W4:Y:S01]  /*1e70*/  MUFU.TANH R55, R11 ;  /* 0x0000000b00377308 */ /* 0x0007220000002400 */
[----:B------:R-:W-:-:S07]  /*1e80*/  FMUL.FTZ R19, R19, c[0x0][0x2ec] ;  /* 0x0000bb0013137a20 */ /* 0x000fce0000410000 */
[----:B------:R-:W5:Y:S01]  /*1e90*/  MUFU.TANH R57, R32 ;  /* 0x0000002000397308 */ /* 0x000f620000002400 */
[C---:B---3--:R-:W-:Y:S07]  /*1ea0*/  HMMA.16816.F32.BF16 R8, R4.reuse, R26, RZ ;  /* 0x0000001a0408723c */ /* 0x048fee00000418ff */
[----:B------:R-:W-:Y:S01]  /*1eb0*/  MUFU.TANH R52, R33 ;  /* 0x0000002100347308 */ /* 0x000fe20000002400 */
[C---:B------:R-:W-:Y:S07]  /*1ec0*/  HMMA.16816.F32.BF16 R24, R4.reuse, R36, RZ ;  /* 0x000000240418723c */ /* 0x040fee00000418ff */
[----:B------:R-:W3:Y:S01]  /*1ed0*/  MUFU.TANH R54, R34 ;  /* 0x0000002200367308 */ /* 0x000ee20000002400 */
[----:B------:R-:W-:Y:S07]  /*1ee0*/  HMMA.16816.F32.BF16 R36, R4, R38, RZ ;  /* 0x000000260424723c */ /* 0x000fee00000418ff */
[----:B------:R2:W2:Y:S01]  /*1ef0*/  MUFU.TANH R51, R35 ;  /* 0x0000002300337308 */ /* 0x0004a20000002400 */
[C---:B------:R-:W-:Y:S07]  /*1f00*/  HMMA.16816.F32.BF16 R8, R12.reuse, R42, R8 ;  /* 0x0000002a0c08723c */ /* 0x040fee0000041808 */
[----:B------:R-:W3:Y:S01]  /*1f10*/  MUFU.TANH R56, R16 ;  /* 0x0000001000387308 */ /* 0x000ee20000002400 */
[C---:B-1----:R-:W-:Y:S01]  /*1f20*/  HMMA.16816.F32.BF16 R24, R12.reuse, R28, R24 ;  /* 0x0000001c0c18723c */ /* 0x042fe20000041818 */
[----:B--2---:R-:W1:Y:S06]  /*1f30*/  LDSM.16.M88.4 R32, [R23+0x1c00] ;  /* 0x001c00001720783b */ /* 0x004e6c0000000200 */
[----:B------:R-:W2:Y:S01]  /*1f40*/  MUFU.TANH R53, R17 ;  /* 0x0000001100357308 */ /* 0x000ea20000002400 */
[----:B------:R-:W-:Y:S07]  /*1f50*/  HMMA.16816.F32.BF16 R36, R12, R30, R36 ;  /* 0x0000001e0c24723c */ /* 0x000fee0000041824 */
[----:B------:R-:W-:Y:S01]  /*1f60*/  MUFU.TANH R69, R18 ;  /* 0x0000001200457308 */ /* 0x000fe20000002400 */
[----:B------:R-:W-:-:S07]  /*1f70*/  FMUL.FTZ R8, R8, c[0x0][0x2ec] ;  /* 0x0000bb0008087a20 */ /* 0x000fce0000410000 */
[----:B------:R2:W1:Y:S01]  /*1f80*/  MUFU.TANH R68, R19 ;  /* 0x0000001300447308 */ /* 0x0004620000002400 */
[----:B------:R-:W-:Y:S02]  /*1f90*/  FMUL.FTZ R9, R9, c[0x0][0x2ec] ;  /* 0x0000bb0009097a20 */ /* 0x000fe40000410000 */
[----:B------:R-:W-:Y:S02]  /*1fa0*/  FMUL.FTZ R10, R10, c[0x0][0x2ec] ;  /* 0x0000bb000a0a7a20 */ /* 0x000fe40000410000 */
[----:B------:R-:W-:Y:S02]  /*1fb0*/  FMUL.FTZ R11, R11, c[0x0][0x2ec] ;  /* 0x0000bb000b0b7a20 */ /* 0x000fe40000410000 */
[----:B------:R-:W-:Y:S01]  /*1fc0*/  FMUL.FTZ R24, R24, c[0x0][0x2ec] ;  /* 0x0000bb0018187a20 */ /* 0x000fe20000410000 */
[----:B------:R-:W3:Y:S01]  /*1fd0*/  MUFU.TANH R75, R8 ;  /* 0x00000008004b7308 */ /* 0x000ee20000002400 */
[----:B------:R-:W-:Y:S02]  /*1fe0*/  FMUL.FTZ R25, R25, c[0x0][0x2ec] ;  /* 0x0000bb0019197a20 */ /* 0x000fe40000410000 */
[----:B------:R-:W-:-:S02]  /*1ff0*/  FMUL.FTZ R26, R26, c[0x0][0x2ec] ;  /* 0x0000bb001a1a7a20 */ /* 0x000fc40000410000 */
[----:B------:R-:W-:Y:S02]  /*2000*/  FMUL.FTZ R27, R27, c[0x0][0x2ec] ;  /* 0x0000bb001b1b7a20 */ /* 0x000fe40000410000 */
[----:B------:R-:W-:Y:S01]  /*2010*/  FMUL.FTZ R36, R36, c[0x0][0x2ec] ;  /* 0x0000bb0024247a20 */ /* 0x000fe20000410000 */
[----:B--2---:R-:W2:Y:S01]  /*2020*/  LDSM.16.M88.4 R16, [R103+0xc00] ;  /* 0x000c00006710783b */ /* 0x004ea20000000200 */
[----:B------:R-:W-:Y:S01]  /*2030*/  MUFU.TANH R74, R9 ;  /* 0x00000009004a7308 */ /* 0x000fe20000002400 */
[----:B------:R-:W-:Y:S02]  /*2040*/  FMUL.FTZ R37, R37, c[0x0][0x2ec] ;  /* 0x0000bb0025257a20 */ /* 0x000fe40000410000 */
[----:B------:R-:W-:Y:S02]  /*2050*/  FMUL.FTZ R38, R38, c[0x0][0x2ec] ;  /* 0x0000bb0026267a20 */ /* 0x000fe40000410000 */
[----:B------:R-:W-:Y:S01]  /*2060*/  FMUL.FTZ R39, R39, c[0x0][0x2ec] ;  /* 0x0000bb0027277a20 */ /* 0x000fe20000410000 */
[C---:B-1----:R-:W-:Y:S02]  /*2070*/  HMMA.16816.F32.BF16 R40, R4.reuse, R32, RZ ;  /* 0x000000200428723c */ /* 0x042fe400000418ff */
[----:B------:R-:W-:Y:S06]  /*2080*/  MUFU.TANH R72, R10 ;  /* 0x0000000a00487308 */ /* 0x000fec0000002400 */
[----:B------:R-:W-:Y:S02]  /*2090*/  HMMA.16816.F32.BF16 R32, R4, R34, RZ ;  /* 0x000000220420723c */ /* 0x000fe400000418ff */
[----:B------:R1:W1:Y:S08]  /*20a0*/  MUFU.TANH R61, R11 ;  /* 0x0000000b003d7308 */ /* 0x0002700000002400 */
[----:B------:R-:W3:Y:S01]  /*20b0*/  MUFU.TANH R65, R24 ;  /* 0x0000001800417308 */ /* 0x000ee20000002400 */
[----:B-1----:R-:W1:Y:S07]  /*20c0*/  LDSM.16.M88.4 R8, [R23+0x2000] ;  /* 0x002000001708783b */ /* 0x002e6e0000000200 */
[----:B------:R-:W-:Y:S06]  /*20d0*/  MUFU.TANH R60, R25 ;  /* 0x00000019003c7308 */ /* 0x000fec0000002400 */
[C---:B--2---:R-:W-:Y:S02]  /*20e0*/  HMMA.16816.F32.BF16 R32, R12.reuse, R18, R32 ;  /* 0x000000120c20723c */ /* 0x044fe40000041820 */
[----:B------:R-:W2:Y:S06]  /*20f0*/  MUFU.TANH R58, R26 ;  /* 0x0000001a003a7308 */ /* 0x000eac0000002400 */
[----:B------:R-:W-:Y:S01]  /*2100*/  HMMA.16816.F32.BF16 R40, R12, R16, R40 ;  /* 0x000000100c28723c */ /* 0x000fe20000041828 */
[----:B------:R-:W-:Y:S01]  /*2110*/  LDSM.16.M88.4 R16, [R23+0x2400] ;  /* 0x002400001710783b */ /* 0x000fe20000000200 */
[----:B------:R2:W1:Y:S08]  /*2120*/  MUFU.TANH R121, R27 ;  /* 0x0000001b00797308 */ /* 0x0004700000002400 */
[----:B------:R-:W3:Y:S06]  /*2130*/  MUFU.TANH R62, R36 ;  /* 0x00000024003e7308 */ /* 0x000eec0000002400 */
[----:B------:R-:W-:Y:S01]  /*2140*/  FMUL.FTZ R32, R32, c[0x0][0x2ec] ;  /* 0x0000bb0020207a20 */ /* 0x000fe20000410000 */
[----:B--2---:R-:W2:Y:S01]  /*2150*/  LDSM.16.M88.4 R24, [R103+0x1000] ;  /* 0x001000006718783b */ /* 0x004ea20000000200 */
[----:B------:R-:W-:Y:S01]  /*2160*/  MUFU.TANH R59, R37 ;  /* 0x00000025003b7308 */ /* 0x000fe20000002400 */
[----:B------:R-:W-:-:S02]  /*2170*/  FMUL.FTZ R33, R33, c[0x0][0x2ec] ;  /* 0x0000bb0021217a20 */ /* 0x000fc40000410000 */
[----:B------:R-:W-:Y:S02]  /*2180*/  FMUL.FTZ R34, R34, c[0x0][0x2ec] ;  /* 0x0000bb0022227a20 */ /* 0x000fe40000410000 */
[----:B------:R-:W-:Y:S01]  /*2190*/  FMUL.FTZ R35, R35, c[0x0][0x2ec] ;  /* 0x0000bb0023237a20 */ /* 0x000fe20000410000 */
[----:B-1----:R-:W-:Y:S01]  /*21a0*/  HMMA.16816.F32.BF16 R28, R4, R8, RZ ;  /* 0x00000008041c723c */ /* 0x002fe200000418ff */
[----:B------:R-:W-:Y:S01]  /*21b0*/  FMUL.FTZ R40, R40, c[0x0][0x2ec] ;  /* 0x0000bb0028287a20 */ /* 0x000fe20000410000 */
[----:B------:R-:W1:Y:S01]  /*21c0*/  MUFU.TANH R63, R38 ;  /* 0x00000026003f7308 */ /* 0x000e620000002400 */
[----:B------:R-:W-:Y:S02]  /*21d0*/  FMUL.FTZ R43, R43, c[0x0][0x2ec] ;  /* 0x0000bb002b2b7a20 */ /* 0x000fe40000410000 */
[----:B------:R-:W-:Y:S02]  /*21e0*/  FMUL.FTZ R42, R42, c[0x0][0x2ec] ;  /* 0x0000bb002a2a7a20 */ /* 0x000fe40000410000 */
[----:B------:R-:W-:-:S03]  /*21f0*/  FMUL.FTZ R41, R41, c[0x0][0x2ec] ;  /* 0x0000bb0029297a20 */ /* 0x000fc60000410000 */
[----:B------:R1:W1:Y:S08]  /*2200*/  MUFU.TANH R64, R39 ;  /* 0x0000002700407308 */ /* 0x0002700000002400 */
[----:B------:R2:W-:Y:S01]  /*2210*/  MUFU.TANH R67, R32 ;  /* 0x0000002000437308 */ /* 0x0005e20000002400 */
[----:B-1----:R-:W-:Y:S01]  /*2220*/  HMMA.16816.F32.BF16 R36, R4, R10, RZ ;  /* 0x0000000a0424723c */ /* 0x002fe200000418ff */
[----:B------:R-:W1:Y:S06]  /*2230*/  LDSM.16.M88.4 R8, [R103+0x1400] ;  /* 0x001400006708783b */ /* 0x000e6c0000000200 */
[----:B------:R-:W-:Y:S01]  /*2240*/  MUFU.TANH R77, R33 ;  /* 0x00000021004d7308 */ /* 0x000fe20000002400 */
[----:B--2---:R-:W-:Y:S01]  /*2250*/  LOP3.LUT R32, R48, 0xffffffe0, RZ, 0xc0, !PT ;  /* 0xffffffe030207812 */ /* 0x004fe200078ec0ff */
[----:B------:R-:W-:Y:S06]  /*2260*/  HMMA.16816.F32.BF16 R28, R12, R24, R28 ;  /* 0x000000180c1c723c */ /* 0x000fec000004181c */
[----:B------:R-:W-:Y:S01]  /*2270*/  MUFU.TANH R79, R34 ;  /* 0x00000022004f7308 */ /* 0x000fe20000002400 */
[----:B------:R-:W-:Y:S01]  /*2280*/  SHF.R.S32.HI R48, RZ, 0x1f, R48 ;  /* 0x0000001fff307819 */ /* 0x000fe20000011430 */
[----:B------:R-:W-:-:S03]  /*2290*/  IMAD.IADD R32, R47, 0x1, -R32 ;  /* 0x000000012f207824 */ /* 0x000fc600078e0a20 */
[----:B------:R-:W-:Y:S02]  /*22a0*/  LEA.HI R48, R48, R120, RZ, 0x2 ;  /* 0x0000007830307211 */ /* 0x000fe400078f10ff */
[----:B------:R-:W-:Y:S01]  /*22b0*/  SHF.R.S32.HI R117, RZ, 0x1f, R32 ;  /* 0x0000001fff757819 */ /* 0x000fe20000011420 */
[----:B------:R2:W-:Y:S01]  /*22c0*/  MUFU.TANH R78, R35 ;  /* 0x00000023004e7308 */ /* 0x0005e20000002400 */
[----:B------:R-:W-:Y:S02]  /*22d0*/  LOP3.LUT R48, R48, 0xfffffffc, RZ, 0xc0, !PT ;  /* 0xfffffffc30307812 */ /* 0x000fe400078ec0ff */
[----:B------:R-:W-:Y:S01]  /*22e0*/  LEA.HI R117, R117, R32, RZ, 0x2 ;  /* 0x0000002075757211 */ /* 0x000fe200078f10ff */
[----:B------:R-:W-:Y:S01]  /*22f0*/  HMMA.16816.F32.BF16 R24, R12, R26, R36 ;  /* 0x0000001a0c18723c */ /* 0x000fe20000041824 */
[----:B------:R-:W1:Y:S02]  /*2300*/  LDSM.16.M88.4 R36, [R23+0x2800] ;  /* 0x002800001724783b */ /* 0x000e640000000200 */
[----:B------:R-:W-:Y:S01]  /*2310*/  SHF.R.S32.HI R117, RZ, 0x2, R117 ;  /* 0x00000002ff757819 */ /* 0x000fe20000011475 */
[----:B------:R3:W1:Y:S01]  /*2320*/  MUFU.TANH R89, R40 ;  /* 0x0000002800597308 */ /* 0x0006620000002400 */
[----:B------:R-:W-:-:S02]  /*2330*/  IMAD.IADD R120, R120, 0x1, -R48 ;  /* 0x0000000178787824 */ /* 0x000fc400078e0a30 */
[----:B------:R-:W-:Y:S01]  /*2340*/  IADD3 R49, R49, 0x1, R117 ;  /* 0x0000000131317810 */ /* 0x000fe20007ffe075 */
[----:B------:R-:W-:-:S03]  /*2350*/  FMUL.FTZ R28, R28, c[0x0][0x2ec] ;  /* 0x0000bb001c1c7a20 */ /* 0x000fc60000410000 */
[----:B------:R-:W-:Y:S01]  /*2360*/  IADD3 R49, R46, -c[0x0][0x214], R49 ;  /* 0x800085002e317a10 */ /* 0x000fe20007ffe031 */
[C---:B--2---:R-:W-:Y:S01]  /*2370*/  HMMA.16816.F32.BF16 R32, R4.reuse, R16, RZ ;  /* 0x000000100420723c */ /* 0x044fe200000418ff */
[----:B------:R-:W-:Y:S01]  /*2380*/  FMUL.FTZ R29, R29, c[0x0][0x2ec] ;  /* 0x0000bb001d1d7a20 */ /* 0x000fe20000410000 */
[----:B------:R-:W-:Y:S01]  /*2390*/  MUFU.TANH R95, R28 ;  /* 0x0000001c005f7308 */ /* 0x000fe20000002400 */
[----:B------:R-:W-:Y:S01]  /*23a0*/  FMUL.FTZ R30, R30, c[0x0][0x2ec] ;  /* 0x0000bb001e1e7a20 */ /* 0x000fe20000410000 */
[----:B------:R-:W-:Y:S01]  /*23b0*/  IADD3 R71, R49, c[0x0][0x2e8], RZ ;  /* 0x0000ba0031477a10 */ /* 0x000fe20007ffe0ff */
[----:B------:R-:W-:Y:S01]  /*23c0*/  FMUL.FTZ R31, R31, c[0x0][0x2ec] ;  /* 0x0000bb001f1f7a20 */ /* 0x000fe20000410000 */
[----:B---3--:R-:W-:Y:S02]  /*23d0*/  IADD3 R40, R20, -0x1, RZ ;  /* 0xffffffff14287810 */ /* 0x008fe40007ffe0ff */
[----:B------:R-:W-:Y:S02]  /*23e0*/  HMMA.16816.F32.BF16 R16, R4, R18, RZ ;  /* 0x000000120410723c */ /* 0x000fe400000418ff */
[----:B------:R-:W-:Y:S01]  /*23f0*/  MUFU.TANH R94, R29 ;  /* 0x0000001d005e7308 */ /* 0x000fe20000002400 */
[C---:B------:R-:W-:Y:S01]  /*2400*/  ISETP.GT.AND P0, PT, R40.reuse, R107, PT ;  /* 0x0000006b2800720c */ /* 0x040fe20003f04270 */
[----:B------:R-:W-:-:S02]  /*2410*/  IMAD.SHL.U32 R40, R40, 0x80, RZ ;  /* 0x0000008028287824 */ /* 0x000fc400078e00ff */
[----:B------:R-:W-:Y:S02]  /*2420*/  FMUL.FTZ R24, R24, c[0x0][0x2ec] ;  /* 0x0000bb0018187a20 */ /* 0x000fe40000410000 */
[----:B------:R-:W-:Y:S02]  /*2430*/  FMUL.FTZ R25, R25, c[0x0][0x2ec] ;  /* 0x0000bb0019197a20 */ /* 0x000fe40000410000 */
[----:B------:R-:W-:Y:S01]  /*2440*/  MUFU.TANH R91, R30 ;  /* 0x0000001e005b7308 */ /* 0x000fe20000002400 */
[----:B------:R-:W-:Y:S01]  /*2450*/  LOP3.LUT R70, R40, 0x6, R70, 0xf8, !PT ;  /* 0x0000000628467812 */ /* 0x000fe200078ef846 */
[----:B------:R-:W-:Y:S02]  /*2460*/  FMUL.FTZ R26, R26, c[0x0][0x2ec] ;  /* 0x0000bb001a1a7a20 */ /* 0x000fe40000410000 */
[----:B------:R-:W-:-:S04]  /*2470*/  FMUL.FTZ R85, R27, c[0x0][0x2ec] ;  /* 0x0000bb001b557a20 */ /* 0x000fc80000410000 */
[----:B------:R1:W-:Y:S08]  /*2480*/  MUFU.TANH R90, R31 ;  /* 0x0000001f005a7308 */ /* 0x0003f00000002400 */
[----:B------:R2:W-:Y:S01]  /*2490*/  MUFU.TANH R80, R43 ;  /* 0x0000002b00507308 */ /* 0x0005e20000002400 */
[----:B-1----:R-:W-:Y:S07]  /*24a0*/  HMMA.16816.F32.BF16 R28, R12, R8, R32 ;  /* 0x000000080c1c723c */ /* 0x002fee0000041820 */
[----:B------:R1:W3:Y:S01]  /*24b0*/  MUFU.TANH R66, R42 ;  /* 0x0000002a00427308 */ /* 0x0002e20000002400 */
[----:B------:R-:W-:Y:S01]  /*24c0*/  LOP3.LUT R8, R70, 0x1, RZ, 0xfc, !PT ;  /* 0x0000000146087812 */ /* 0x000fe200078efcff */
[----:B------:R-:W-:Y:S01]  /*24d0*/  HMMA.16816.F32.BF16 R32, R4, R36, RZ ;  /* 0x000000240420723c */ /* 0x000fe200000418ff */
[----:B--2---:R-:W-:-:S05]  /*24e0*/  IADD3 R43, R71, 0x8, RZ ;  /* 0x00000008472b7810 */ /* 0x004fca0007ffe0ff */
[----:B------:R5:W2:Y:S01]  /*24f0*/  MUFU.TANH R84, R41 ;  /* 0x0000002900547308 */ /* 0x000aa20000002400 */
[-C--:B------:R-:W-:Y:S02]  /*2500*/  IMNMX R71, R71, R46.reuse, PT ;  /* 0x0000002e47477217 */ /* 0x080fe40003800200 */
[----:B------:R-:W-:Y:S02]  /*2510*/  IMNMX R43, R43, R46, PT ;  /* 0x0000002e2b2b7217 */ /* 0x000fe40003800200 */
[C---:B------:R-:W-:Y:S01]  /*2520*/  ISETP.GE.AND P3, PT, R8.reuse, R71, PT ;  /* 0x000000470800720c */ /* 0x040fe20003f66270 */
[----:B------:R-:W-:Y:S01]  /*2530*/  HMMA.16816.F32.BF16 R36, R4, R38, RZ ;  /* 0x000000260424723c */ /* 0x000fe200000418ff */
[----:B------:R-:W-:Y:S01]  /*2540*/  ISETP.GE.AND P2, PT, R8, R43, PT ;  /* 0x0000002b0800720c */ /* 0x000fe20003f46270 */
[----:B------:R-:W-:Y:S01]  /*2550*/  MUFU.TANH R93, R24 ;  /* 0x00000018005d7308 */ /* 0x000fe20000002400 */
[C---:B------:R-:W-:Y:S02]  /*2560*/  LOP3.LUT R9, R70.reuse, 0x8, RZ, 0xfc, !PT ;  /* 0x0000000846097812 */ /* 0x040fe400078efcff */
[----:B------:R-:W-:-:S02]  /*2570*/  LOP3.LUT R8, R70, 0x9, RZ, 0xfc, !PT ;  /* 0x0000000946087812 */ /* 0x000fc400078efcff */
[----:B-1----:R-:W-:Y:S01]  /*2580*/  FSEL R42, R50, -INF , !P3 ;  /* 0xff800000322a7808 */ /* 0x002fe20005800000 */
[----:B------:R-:W-:Y:S01]  /*2590*/  FMUL.FTZ R29, R29, c[0x0][0x2ec] ;  /* 0x0000bb001d1d7a20 */ /* 0x000fe20000410000 */
[-C--:B------:R-:W-:Y:S01]  /*25a0*/  ISETP.GE.AND P1, PT, R9, R71.reuse, PT ;  /* 0x000000470900720c */ /* 0x080fe20003f26270 */
[----:B------:R-:W-:Y:S01]  /*25b0*/  FMUL.FTZ R30, R30, c[0x0][0x2ec] ;  /* 0x0000bb001e1e7a20 */ /* 0x000fe20000410000 */
[C---:B------:R-:W-:Y:S01]  /*25c0*/  ISETP.GE.AND P4, PT, R8.reuse, R71, PT ;  /* 0x000000470800720c */ /* 0x040fe20003f86270 */
[----:B------:R-:W-:Y:S01]  /*25d0*/  FMUL.FTZ R31, R31, c[0x0][0x2ec] ;  /* 0x0000bb001f1f7a20 */ /* 0x000fe20000410000 */
[-C--:B------:R-:W-:Y:S01]  /*25e0*/  ISETP.GE.AND P3, PT, R8, R43.reuse, PT ;  /* 0x0000002b0800720c */ /* 0x080fe20003f66270 */
[----:B------:R-:W-:Y:S01]  /*25f0*/  MUFU.TANH R92, R25 ;  /* 0x00000019005c7308 */ /* 0x000fe20000002400 */
[----:B------:R-:W-:Y:S02]  /*2600*/  LOP3.LUT R8, R70, 0x10, RZ, 0xfc, !PT ;  /* 0x0000001046087812 */ /* 0x000fe400078efcff */
[----:B------:R-:W-:-:S02]  /*2610*/  ISETP.GE.AND P5, PT, R9, R43, PT ;  /* 0x0000002b0900720c */ /* 0x000fc40003fa6270 */
[----:B----4-:R-:W-:Y:S02]  /*2620*/  FSEL R45, R55, -INF , !P2 ;  /* 0xff800000372d7808 */ /* 0x010fe40005000000 */
[----:B-----5:R-:W-:Y:S01]  /*2630*/  FSEL R41, R57, -INF , !P1 ;  /* 0xff80000039297808 */ /* 0x020fe20004800000 */
[----:B------:R1:W4:Y:S01]  /*2640*/  MUFU.TANH R88, R26 ;  /* 0x0000001a00587308 */ /* 0x0003220000002400 */
[C---:B------:R-:W-:Y:S02]  /*2650*/  ISETP.GE.AND P2, PT, R8.reuse, R71, PT ;  /* 0x000000470800720c */ /* 0x040fe40003f46270 */
[----:B------:R-:W-:Y:S02]  /*2660*/  ISETP.GE.AND P1, PT, R8, R43, PT ;  /* 0x0000002b0800720c */ /* 0x000fe40003f26270 */
[----:B------:R-:W-:Y:S02]  /*2670*/  LOP3.LUT R8, R70, 0x11, RZ, 0xfc, !PT ;  /* 0x0000001146087812 */ /* 0x000fe400078efcff */
[----:B------:R-:W-:Y:S01]  /*2680*/  FSEL R44, R54, -INF , !P5 ;  /* 0xff800000362c7808 */ /* 0x000fe20006800000 */
[----:B------:R-:W-:Y:S01]  /*2690*/  FMUL.FTZ R54, R28, c[0x0][0x2ec] ;  /* 0x0000bb001c367a20 */ /* 0x000fe20000410000 */
[----:B------:R-:W-:Y:S01]  /*26a0*/  FSEL R46, R52, -INF , !P4 ;  /* 0xff800000342e7808 */ /* 0x000fe20006000000 */
[----:B------:R-:W-:Y:S01]  /*26b0*/  MUFU.TANH R49, R29 ;  /* 0x0000001d00317308 */ /* 0x000fe20000002400 */
[----:B------:R-:W-:-:S02]  /*26c0*/  LOP3.LUT R28, R70, 0x18, RZ, 0xfc, !PT ;  /* 0x00000018461c7812 */ /* 0x000fc400078efcff */
[C---:B------:R-:W-:Y:S02]  /*26d0*/  ISETP.GE.AND P5, PT, R8.reuse, R71, PT ;  /* 0x000000470800720c */ /* 0x040fe40003fa6270 */
[----:B------:R-:W-:Y:S01]  /*26e0*/  ISETP.GE.AND P4, PT, R8, R43, PT ;  /* 0x0000002b0800720c */ /* 0x000fe20003f86270 */
[----:B-1----:R-:W1:Y:S01]  /*26f0*/  LDSM.16.M88.4 R24, [R103+0x1800] ;  /* 0x001800006718783b */ /* 0x002e620000000200 */
[----:B------:R-:W-:Y:S01]  /*2700*/  HMMA.16816.F32.BF16 R8, R12, R10, R16 ;  /* 0x0000000a0c08723c */ /* 0x000fe20000041810 */
[----:B------:R-:W-:Y:S01]  /*2710*/  FSEL R48, R51, -INF , !P3 ;  /* 0xff80000033307808 */ /* 0x000fe20005800000 */
[----:B------:R-:W-:Y:S01]  /*2720*/  MUFU.TANH R50, R30 ;  /* 0x0000001e00327308 */ /* 0x000fe20000002400 */
[----:B------:R-:W-:Y:S02]  /*2730*/  FSEL R73, R56, -INF , !P2 ;  /* 0xff80000038497808 */ /* 0x000fe40005000000 */
[C---:B------:R-:W-:Y:S02]  /*2740*/  ISETP.GE.AND P3, PT, R28.reuse, R71, PT ;  /* 0x000000471c00720c */ /* 0x040fe40003f66270 */
[----:B------:R-:W-:-:S02]  /*2750*/  ISETP.GE.AND P2, PT, R28, R43, PT ;  /* 0x0000002b1c00720c */ /* 0x000fc40003f46270 */
[C---:B------:R-:W-:Y:S01]  /*2760*/  LOP3.LUT R17, R70.reuse, 0x19, RZ, 0xfc, !PT ;  /* 0x0000001946117812 */ /* 0x040fe200078efcff */
[----:B------:R5:W-:Y:S01]  /*2770*/  MUFU.TANH R51, R31 ;  /* 0x0000001f00337308 */ /* 0x000be20000002400 */
[----:B------:R-:W-:Y:S02]  /*2780*/  LOP3.LUT R16, R70, 0x20, RZ, 0xfc, !PT ;  /* 0x0000002046107812 */ /* 0x000fe400078efcff */
[----:B------:R-:W-:Y:S02]  /*2790*/  FSEL R76, R53, -INF , !P5 ;  /* 0xff800000354c7808 */ /* 0x000fe40006800000 */
[----:B------:R-:W-:Y:S02]  /*27a0*/  FSEL R68, R68, -INF , !P4 ;  /* 0xff80000044447808 */ /* 0x000fe40006000000 */
[----:B------:R-:W-:Y:S01]  /*27b0*/  FSEL R75, R75, -INF , !P3 ;  /* 0xff8000004b4b7808 */ /* 0x000fe20005800000 */
[----:B------:R-:W1:Y:S01]  /*27c0*/  MUFU.TANH R85, R85 ;  /* 0x0000005500557308 */ /* 0x000e620000002400 */
[----:B------:R-:W-:-:S02]  /*27d0*/  FSEL R69, R69, -INF , !P1 ;  /* 0xff80000045457808 */ /* 0x000fc40004800000 */
[C---:B------:R-:W-:Y:S02]  /*27e0*/  ISETP.GE.AND P5, PT, R17.reuse, R43, PT ;  /* 0x0000002b1100720c */ /* 0x040fe40003fa6270 */
[----:B------:R-:W-:Y:S01]  /*27f0*/  ISETP.GE.AND P4, PT, R16, R71, PT ;  /* 0x000000471000720c */ /* 0x000fe20003f86270 */
[----:B------:R-:W-:Y:S01]  /*2800*/  FMUL.FTZ R8, R8, c[0x0][0x2ec] ;  /* 0x0000bb0008087a20 */ /* 0x000fe20000410000 */
[----:B------:R-:W-:Y:S01]  /*2810*/  ISETP.GE.AND P3, PT, R16, R43, PT ;  /* 0x0000002b1000720c */ /* 0x000fe20003f66270 */
[----:B-----5:R5:W2:Y:S01]  /*2820*/  LDSM.16.M88.4 R28, [R23+0x2c00] ;  /* 0x002c0000171c783b */ /* 0x020aa20000000200 */
[----:B------:R-:W-:Y:S01]  /*2830*/  ISETP.GE.AND P1, PT, R17, R71, PT ;  /* 0x000000471100720c */ /* 0x000fe20003f26270 */
[----:B------:R3:W-:Y:S01]  /*2840*/  MUFU.TANH R52, R8 ;  /* 0x0000000800347308 */ /* 0x0007e20000002400 */
[C---:B------:R-:W-:Y:S01]  /*2850*/  LOP3.LUT R16, R70.reuse, 0x28, RZ, 0xfc, !PT ;  /* 0x0000002846107812 */ /* 0x040fe200078efcff */
[----:B------:R-:W-:Y:S01]  /*2860*/  FMUL.FTZ R9, R9, c[0x0][0x2ec] ;  /* 0x0000bb0009097a20 */ /* 0x000fe20000410000 */
[----:B------:R-:W-:Y:S01]  /*2870*/  LOP3.LUT R17, R70, 0x21, RZ, 0xfc, !PT ;  /* 0x0000002146117812 */ /* 0x000fe200078efcff */
[----:B------:R-:W-:Y:S01]  /*2880*/  FMUL.FTZ R10, R10, c[0x0][0x2ec] ;  /* 0x0000bb000a0a7a20 */ /* 0x000fe20000410000 */
[----:B------:R-:W-:Y:S01]  /*2890*/  FSEL R61, R61, -INF , !P5 ;  /* 0xff8000003d3d7808 */ /* 0x000fe20006800000 */
[----:B------:R-:W-:Y:S01]  /*28a0*/  FMUL.FTZ R11, R11, c[0x0][0x2ec] ;  /* 0x0000bb000b0b7a20 */ /* 0x000fe20000410000 */
[----:B------:R-:W-:Y:S01]  /*28b0*/  FSEL R57, R65, -INF , !P4 ;  /* 0xff80000041397808 */ /* 0x000fe20006000000 */
[----:B------:R-:W-:Y:S01]  /*28c0*/  MUFU.TANH R81, R10 ;  /* 0x0000000a00517308 */ /* 0x000fe20000002400 */
[----:B------:R-:W-:-:S02]  /*28d0*/  FSEL R72, R72, -INF , !P2 ;  /* 0xff80000048487808 */ /* 0x000fc40005000000 */
[C---:B------:R-:W-:Y:S01]  /*28e0*/  ISETP.GE.AND P5, PT, R16.reuse, R71, PT ;  /* 0x000000471000720c */ /* 0x040fe20003fa6270 */
[C---:B-1----:R-:W-:Y:S01]  /*28f0*/  HMMA.16816.F32.BF16 R32, R12.reuse, R24, R32 ;  /* 0x000000180c20723c */ /* 0x042fe20000041820 */
[----:B------:R-:W-:Y:S02]  /*2900*/  ISETP.GE.AND P4, PT, R16, R43, PT ;  /* 0x0000002b1000720c */ /* 0x000fe40003f86270 */
[----:B------:R-:W-:Y:S01]  /*2910*/  ISETP.GE.AND P2, PT, R17, R71, PT ;  /* 0x000000471100720c */ /* 0x000fe20003f46270 */
[----:B------:R-:W-:Y:S01]  /*2920*/  MUFU.TANH R82, R11 ;  /* 0x0000000b00527308 */ /* 0x000fe20000002400 */
[----:B------:R-:W-:Y:S02]  /*2930*/  LOP3.LUT R16, R70, 0x29, RZ, 0xfc, !PT ;  /* 0x0000002946107812 */ /* 0x000fe400078efcff */
[----:B------:R-:W-:Y:S01]  /*2940*/  FSEL R74, R74, -INF , !P1 ;  /* 0xff8000004a4a7808 */ /* 0x000fe20004800000 */
[----:B------:R-:W-:Y:S01]  /*2950*/  HMMA.16816.F32.BF16 R24, R12, R26, R36 ;  /* 0x0000001a0c18723c */ /* 0x000fe20000041824 */
[----:B------:R-:W-:-:S02]  /*2960*/  FSEL R56, R58, -INF , !P3 ;  /* 0xff8000003a387808 */ /* 0x000fc40005800000 */
[----:B------:R-:W-:Y:S01]  /*2970*/  FSEL R60, R60, -INF , !P2 ;  /* 0xff8000003c3c7808 */ /* 0x000fe20005000000 */
[----:B-----5:R1:W-:Y:S01]  /*2980*/  MUFU.TANH R23, R9 ;  /* 0x0000000900177308 */ /* 0x0203e20000002400 */
[----:B------:R-:W-:Y:S02]  /*2990*/  ISETP.GE.AND P1, PT, R17, R43, PT ;  /* 0x0000002b1100720c */ /* 0x000fe40003f26270 */
[C---:B------:R-:W-:Y:S02]  /*29a0*/  ISETP.GE.AND P3, PT, R16.reuse, R71, PT ;  /* 0x000000471000720c */ /* 0x040fe40003f66270 */
[----:B------:R-:W-:Y:S02]  /*29b0*/  ISETP.GE.AND P2, PT, R16, R43, PT ;  /* 0x0000002b1000720c */ /* 0x000fe40003f46270 */
[----:B------:R-:W5:Y:S01]  /*29c0*/  LDSM.16.M88.4 R16, [R103+0x1c00] ;  /* 0x001c00006710783b */ /* 0x000f620000000200 */
[----:B---3--:R-:W-:Y:S01]  /*29d0*/  LOP3.LUT R8, R70, 0x30, RZ, 0xfc, !PT ;  /* 0x0000003046087812 */ /* 0x008fe200078efcff */
[----:B------:R-:W3:Y:S01]  /*29e0*/  MUFU.TANH R54, R54 ;  /* 0x0000003600367308 */ /* 0x000ee20000002400 */
[----:B------:R-:W-:Y:S01]  /*29f0*/  FSEL R121, R121, -INF , !P1 ;  /* 0xff80000079797808 */ /* 0x000fe20004800000 */
[----:B------:R-:W-:-:S04]  /*2a00*/  DEPBAR.LE SB0, 0x0 ;  /* 0x000080000000791a */ /* 0x000fc80000000000 */
[----:B------:R-:W-:Y:S01]  /*2a10*/  FSEL R58, R62, -INF , !P5 ;  /* 0xff8000003e3a7808 */ /* 0x000fe20006800000 */
[----:B------:R-:W-:Y:S01]  /*2a20*/  FMUL.FTZ R32, R32, c[0x0][0x2ec] ;  /* 0x0000bb0020207a20 */ /* 0x000fe20000410000 */
[----:B------:R-:W-:Y:S01]  /*2a30*/  ISETP.GE.AND P1, PT, R8, R71, PT ;  /* 0x000000470800720c */ /* 0x000fe20003f26270 */
[----:B------:R-:W-:Y:S01]  /*2a40*/  FMUL.FTZ R34, R34, c[0x0][0x2ec] ;  /* 0x0000bb0022227a20 */ /* 0x000fe20000410000 */
[----:B------:R-:W-:Y:S01]  /*2a50*/  ISETP.GE.AND P5, PT, R8, R43, PT ;  /* 0x0000002b0800720c */ /* 0x000fe20003fa6270 */
[----:B------:R2:W2:Y:S01]  /*2a60*/  MUFU.TANH R38, R32 ;  /* 0x0000002000267308 */ /* 0x0004a20000002400 */
[----:B-1----:R-:W-:Y:S01]  /*2a70*/  LOP3.LUT R9, R70, 0x31, RZ, 0xfc, !PT ;  /* 0x0000003146097812 */ /* 0x002fe200078efcff */
[----:B------:R-:W-:Y:S01]  /*2a80*/  FMUL.FTZ R24, R24, c[0x0][0x2ec] ;  /* 0x0000bb0018187a20 */ /* 0x000fe20000410000 */
[----:B------:R-:W-:Y:S01]  /*2a90*/  LOP3.LUT R8, R70, 0x38, RZ, 0xfc, !PT ;  /* 0x0000003846087812 */ /* 0x000fe200078efcff */
[----:B------:R-:W-:Y:S01]  /*2aa0*/  FMUL.FTZ R26, R26, c[0x0][0x2ec] ;  /* 0x0000bb001a1a7a20 */ /* 0x000fe20000410000 */
[----:B------:R-:W-:-:S02]  /*2ab0*/  FSEL R55, R63, -INF , !P4 ;  /* 0xff8000003f377808 */ /* 0x000fc40006000000 */
[----:B------:R-:W-:Y:S01]  /*2ac0*/  FSEL R47, R64, -INF , !P2 ;  /* 0xff800000402f7808 */ /* 0x000fe20005000000 */
[----:B------:R-:W-:Y:S01]  /*2ad0*/  MUFU.TANH R24, R24 ;  /* 0x0000001800187308 */ /* 0x000fe20000002400 */
[----:B------:R-:W-:Y:S02]  /*2ae0*/  FSEL R89, R89, -INF , !P1 ;  /* 0xff80000059597808 */ /* 0x000fe40004800000 */
[-C--:B------:R-:W-:Y:S02]  /*2af0*/  ISETP.GE.AND P4, PT, R9, R71.reuse, PT ;  /* 0x000000470900720c */ /* 0x080fe40003f86270 */
[C---:B------:R-:W-:Y:S02]  /*2b00*/  ISETP.GE.AND P2, PT, R8.reuse, R71, PT ;  /* 0x000000470800720c */ /* 0x040fe40003f46270 */
[----:B------:R-:W-:Y:S01]  /*2b10*/  ISETP.GE.AND P1, PT, R8, R43, PT ;  /* 0x0000002b0800720c */ /* 0x000fe20003f26270 */
[----:B--2---:R-:W-:Y:S01]  /*2b20*/  FMUL.FTZ R32, R33, c[0x0][0x2ec] ;  /* 0x0000bb0021207a20 */ /* 0x004fe20000410000 */
[----:B------:R-:W-:Y:S01]  /*2b30*/  LOP3.LUT R8, R70, 0x39, RZ, 0xfc, !PT ;  /* 0x0000003946087812 */ /* 0x000fe200078efcff */
[----:B------:R-:W-:Y:S01]  /*2b40*/  MUFU.TANH R0, R0 ;  /* 0x0000000000007308 */ /* 0x000fe20000002400 */
[----:B------:R-:W-:-:S02]  /*2b50*/  FSEL R59, R59, -INF , !P3 ;  /* 0xff8000003b3b7808 */ /* 0x000fc40005800000 */
[----:B------:R-:W-:Y:S02]  /*2b60*/  FSEL R66, R66, -INF , !P5 ;  /* 0xff80000042427808 */ /* 0x000fe40006800000 */
[----:B------:R-:W-:Y:S02]  /*2b70*/  FSEL R84, R84, -INF , !P4 ;  /* 0xff80000054547808 */ /* 0x000fe40006000000 */
[----:B------:R-:W-:Y:S01]  /*2b80*/  ISETP.GE.AND P3, PT, R9, R43, PT ;  /* 0x0000002b0900720c */ /* 0x000fe20003f66270 */
[----:B------:R-:W1:Y:S01]  /*2b90*/  MUFU.TANH R32, R32 ;  /* 0x0000002000207308 */ /* 0x000e620000002400 */
[----:B------:R-:W-:Y:S01]  /*2ba0*/  BAR.SYNC.DEFER_BLOCKING 0x0 ;  /* 0x0000000000007b1d */ /* 0x000fe20000010000 */
[C---:B------:R-:W-:Y:S02]  /*2bb0*/  ISETP.GE.AND P5, PT, R8.reuse, R71, PT ;  /* 0x000000470800720c */ /* 0x040fe40003fa6270 */
[----:B------:R-:W-:Y:S02]  /*2bc0*/  ISETP.GE.AND P4, PT, R8, R43, PT ;  /* 0x0000002b0800720c */ /* 0x000fe40003f86270 */
[----:B------:R-:W-:Y:S01]  /*2bd0*/  HMMA.16816.F32.BF16 R8, R4, R28, RZ ;  /* 0x0000001c0408723c */ /* 0x000fe200000418ff */
[----:B------:R-:W-:-:S02]  /*2be0*/  LOP3.LUT R33, R70, 0x40, RZ, 0xfc, !PT ;  /* 0x0000004046217812 */ /* 0x000fc400078efcff */
[----:B------:R-:W-:Y:S02]  /*2bf0*/  LOP3.LUT R36, R70, 0x41, RZ, 0xfc, !PT ;  /* 0x0000004146247812 */ /* 0x000fe400078efcff */
[----:B------:R-:W-:Y:S02]  /*2c00*/  FSEL R67, R67, -INF , !P2 ;  /* 0xff80000043437808 */ /* 0x000fe40005000000 */
[----:B------:R-:W-:Y:S01]  /*2c10*/  FSEL R63, R79, -INF , !P1 ;  /* 0xff8000004f3f7808 */ /* 0x000fe20004800000 */
[----:B------:R-:W-:Y:S01]  /*2c20*/  HMMA.16816.F32.BF16 R4, R4, R30, RZ ;  /* 0x0000001e0404723c */ /* 0x000fe200000418ff */
[----:B------:R-:W-:Y:S01]  /*2c30*/  ISETP.GE.AND P2, PT, R33, R43, PT ;  /* 0x0000002b2100720c */ /* 0x000fe20003f46270 */
[----:B------:R-:W-:Y:S01]  /*2c40*/  FMUL.FTZ R28, R35, c[0x0][0x2ec] ;  /* 0x0000bb00231c7a20 */ /* 0x000fe20000410000 */
[----:B------:R-:W-:Y:S01]  /*2c50*/  ISETP.GE.AND P1, PT, R36, R71, PT ;  /* 0x000000472400720c */ /* 0x000fe20003f26270 */
[----:B------:R-:W-:Y:S01]  /*2c60*/  MUFU.TANH R31, R26 ;  /* 0x0000001a001f7308 */ /* 0x000fe20000002400 */
[----:B------:R-:W-:-:S02]  /*2c70*/  LOP3.LUT R29, R70, 0x49, RZ, 0xfc, !PT ;  /* 0x00000049461d7812 */ /* 0x000fc400078efcff */
[----:B------:R-:W-:Y:S02]  /*2c80*/  FSEL R65, R80, -INF , !P3 ;  /* 0xff80000050417808 */ /* 0x000fe40005800000 */
[----:B------:R-:W-:Y:S02]  /*2c90*/  ISETP.GE.AND P3, PT, R33, R71, PT ;  /* 0x000000472100720c */ /* 0x000fe40003f66270 */
[----:B------:R-:W-:Y:S01]  /*2ca0*/  FSEL R64, R77, -INF , !P5 ;  /* 0xff8000004d407808 */ /* 0x000fe20006800000 */
[----:B------:R2:W1:Y:S01]  /*2cb0*/  MUFU.TANH R33, R34 ;  /* 0x0000002200217308 */ /* 0x0004620000002400 */
[----:B------:R-:W-:Y:S02]  /*2cc0*/  FSEL R91, R91, -INF , !P2 ;  /* 0xff8000005b5b7808 */ /* 0x000fe40005000000 */
[----:B------:R-:W-:Y:S01]  /*2cd0*/  FSEL R94, R94, -INF , !P1 ;  /* 0xff8000005e5e7808 */ /* 0x000fe20004800000 */
[----:B-----5:R-:W-:Y:S01]  /*2ce0*/  HMMA.16816.F32.BF16 R8, R12, R16, R8 ;  /* 0x000000100c08723c */ /* 0x020fe20000041808 */
[----:B------:R-:W-:-:S02]  /*2cf0*/  ISETP.GE.AND P5, PT, R36, R43, PT ;  /* 0x0000002b2400720c */ /* 0x000fc40003fa6270 */
[C---:B------:R-:W-:Y:S01]  /*2d00*/  ISETP.GE.AND P2, PT, R29.reuse, R71, PT ;  /* 0x000000471d00720c */ /* 0x040fe20003f46270 */
[----:B------:R-:W5:Y:S01]  /*2d10*/  MUFU.TANH R28, R28 ;  /* 0x0000001c001c7308 */ /* 0x000f620000002400 */
[----:B------:R-:W-:Y:S02]  /*2d20*/  ISETP.GE.AND P1, PT, R29, R43, PT ;  /* 0x0000002b1d00720c */ /* 0x000fe40003f26270 */
[----:B------:R-:W-:Y:S01]  /*2d30*/  LOP3.LUT R29, R70, 0x50, RZ, 0xfc, !PT ;  /* 0x00000050461d7812 */ /* 0x000fe200078efcff */
[----:B------:R-:W-:Y:S01]  /*2d40*/  HMMA.16816.F32.BF16 R4, R12, R18, R4 ;  /* 0x000000120c04723c */ /* 0x000fe20000041804 */
[----:B------:R-:W-:Y:S01]  /*2d50*/  FSEL R95, R95, -INF , !P3 ;  /* 0xff8000005f5f7808 */ /* 0x000fe20005800000 */
[----:B------:R-:W-:Y:S01]  /*2d60*/  FMUL.FTZ R16, R25, c[0x0][0x2ec] ;  /* 0x0000bb0019107a20 */ /* 0x000fe20000410000 */
[----:B------:R-:W-:Y:S02]  /*2d70*/  FSEL R90, R90, -INF , !P5 ;  /* 0xff8000005a5a7808 */ /* 0x000fe40006800000 */
[----:B--2---:R-:W-:-:S02]  /*2d80*/  LOP3.LUT R34, R70, 0x48, RZ, 0xfc, !PT ;  /* 0x0000004846227812 */ /* 0x004fc400078efcff */
[----:B------:R-:W-:Y:S01]  /*2d90*/  FSEL R62, R78, -INF , !P4 ;  /* 0xff8000004e3e7808 */ /* 0x000fe20006000000 */
[----:B------:R-:W2:Y:S01]  /*2da0*/  MUFU.TANH R16, R16 ;  /* 0x0000001000107308 */ /* 0x000ea20000002400 */
[----:B------:R-:W-:Y:S02]  /*2db0*/  ISETP.GE.AND P3, PT, R34, R43, PT ;  /* 0x0000002b2200720c */ /* 0x000fe40003f66270 */
[-C--:B------:R-:W-:Y:S02]  /*2dc0*/  ISETP.GE.AND P5, PT, R29, R71.reuse, PT ;  /* 0x000000471d00720c */ /* 0x080fe40003fa6270 */
[----:B------:R-:W-:Y:S02]  /*2dd0*/  LOP3.LUT R17, R70, 0x51, RZ, 0xfc, !PT ;  /* 0x0000005146117812 */ /* 0x000fe400078efcff */
[-C--:B------:R-:W-:Y:S01]  /*2de0*/  ISETP.GE.AND P4, PT, R34, R71.reuse, PT ;  /* 0x000000472200720c */ /* 0x080fe20003f86270 */
[----:B------:R-:W-:Y:S01]  /*2df0*/  FMUL.FTZ R8, R8, c[0x0][0x2ec] ;  /* 0x0000bb0008087a20 */ /* 0x000fe20000410000 */
[----:B------:R-:W-:Y:S01]  /*2e00*/  LOP3.LUT R25, R70, 0x58, RZ, 0xfc, !PT ;  /* 0x0000005846197812 */ /* 0x000fe200078efcff */
[----:B------:R-:W-:Y:S01]  /*2e10*/  FMUL.FTZ R9, R9, c[0x0][0x2ec] ;  /* 0x0000bb0009097a20 */ /* 0x000fe20000410000 */
[----:B----4-:R-:W-:Y:S01]  /*2e20*/  FSEL R88, R88, -INF , !P3 ;  /* 0xff80000058587808 */ /* 0x010fe20005800000 */
[----:B------:R4:W-:Y:S01]  /*2e30*/  MUFU.TANH R35, R8 ;  /* 0x0000000800237308 */ /* 0x0009e20000002400 */
[----:B------:R-:W-:Y:S01]  /*2e40*/  ISETP.GE.AND P3, PT, R17, R71, PT ;  /* 0x000000471100720c */ /* 0x000fe20003f66270 */
[----:B------:R-:W-:Y:S01]  /*2e50*/  FMUL.FTZ R10, R10, c[0x0][0x2ec] ;  /* 0x0000bb000a0a7a20 */ /* 0x000fe20000410000 */
[----:B------:R-:W-:Y:S01]  /*2e60*/  FSEL R92, R92, -INF , !P2 ;  /* 0xff8000005c5c7808 */ /* 0x000fe20005000000 */
[----:B------:R-:W-:Y:S01]  /*2e70*/  FMUL.FTZ R5, R5, c[0x0][0x2ec] ;  /* 0x0000bb0005057a20 */ /* 0x000fe20000410000 */
[----:B------:R-:W-:Y:S01]  /*2e80*/  FSEL R85, R85, -INF , !P1 ;  /* 0xff80000055557808 */ /* 0x000fe20004800000 */
[----:B------:R-:W-:Y:S01]  /*2e90*/  FMUL.FTZ R11, R11, c[0x0][0x2ec] ;  /* 0x0000bb000b0b7a20 */ /* 0x000fe20000410000 */
[----:B---3--:R-:W-:Y:S01]  /*2ea0*/  FSEL R54, R54, -INF , !P5 ;  /* 0xff80000036367808 */ /* 0x008fe20006800000 */
[----:B------:R-:W-:Y:S01]  /*2eb0*/  MUFU.TANH R34, R9 ;  /* 0x0000000900227308 */ /* 0x000fe20000002400 */
[----:B------:R-:W-:Y:S01]  /*2ec0*/  FSEL R93, R93, -INF , !P4 ;  /* 0xff8000005d5d7808 */ /* 0x000fe20006000000 */
[----:B------:R-:W-:Y:S01]  /*2ed0*/  FMUL.FTZ R4, R4, c[0x0][0x2ec] ;  /* 0x0000bb0004047a20 */ /* 0x000fe20000410000 */
[----:B------:R-:W-:Y:S01]  /*2ee0*/  ISETP.GE.AND P2, PT, R17, R43, PT ;  /* 0x0000002b1100720c */ /* 0x000fe20003f46270 */
[----:B------:R-:W-:Y:S01]  /*2ef0*/  FMUL.FTZ R17, R27, c[0x0][0x2ec] ;  /* 0x0000bb001b117a20 */ /* 0x000fe20000410000 */
[C---:B------:R-:W-:Y:S01]  /*2f00*/  ISETP.GE.AND P1, PT, R25.reuse, R71, PT ;  /* 0x000000471900720c */ /* 0x040fe20003f26270 */
[----:B------:R-:W-:Y:S01]  /*2f10*/  FMUL.FTZ R6, R6, c[0x0][0x2ec] ;  /* 0x0000bb0006067a20 */ /* 0x000fe20000410000 */
[----:B------:R-:W-:-:S02]  /*2f20*/  ISETP.GE.AND P5, PT, R25, R43, PT ;  /* 0x0000002b1900720c */ /* 0x000fc40003fa6270 */
[----:B------:R-:W-:Y:S01]  /*2f30*/  ISETP.GE.AND P4, PT, R29, R43, PT ;  /* 0x0000002b1d00720c */ /* 0x000fe20003f86270 */
[----:B------:R-:W-:Y:S01]  /*2f40*/  MUFU.TANH R17, R17 ;  /* 0x0000001100117308 */ /* 0x000fe20000002400 */
[C---:B------:R-:W-:Y:S02]  /*2f50*/  LOP3.LUT R26, R70.reuse, 0x59, RZ, 0xfc, !PT ;  /* 0x00000059461a7812 */ /* 0x040fe400078efcff */
[----:B------:R-:W-:Y:S02]  /*2f60*/  LOP3.LUT R25, R70, 0x60, RZ, 0xfc, !PT ;  /* 0x0000006046197812 */ /* 0x000fe400078efcff */
[----:B------:R-:W-:Y:S02]  /*2f70*/  FSEL R53, R49, -INF , !P3 ;  /* 0xff80000031357808 */ /* 0x000fe40005800000 */
[----:B------:R-:W-:Y:S02]  /*2f80*/  FSEL R49, R51, -INF , !P2 ;  /* 0xff80000033317808 */ /* 0x000fe40005000000 */
[----:B------:R-:W-:-:S02]  /*2f90*/  FSEL R50, R50, -INF , !P4 ;  /* 0xff80000032327808 */ /* 0x000fc40006000000 */
[C---:B------:R-:W-:Y:S02]  /*2fa0*/  ISETP.GE.AND P3, PT, R26.reuse, R43, PT ;  /* 0x0000002b1a00720c */ /* 0x040fe40003f66270 */
[-C--:B------:R-:W-:Y:S02]  /*2fb0*/  ISETP.GE.AND P2, PT, R25, R71.reuse, PT ;  /* 0x000000471900720c */ /* 0x080fe40003f46270 */
[----:B------:R-:W-:Y:S02]  /*2fc0*/  ISETP.GE.AND P4, PT, R26, R71, PT ;  /* 0x000000471a00720c */ /* 0x000fe40003f86270 */
[C---:B------:R-:W-:Y:S01]  /*2fd0*/  LOP3.LUT R12, R70.reuse, 0x61, RZ, 0xfc, !PT ;  /* 0x00000061460c7812 */ /* 0x040fe200078efcff */
[----:B------:R3:W-:Y:S01]  /*2fe0*/  MUFU.TANH R26, R5 ;  /* 0x00000005001a7308 */ /* 0x0007e20000002400 */
[----:B----4-:R-:W-:Y:S02]  /*2ff0*/  LOP3.LUT R8, R70, 0x68, RZ, 0xfc, !PT ;  /* 0x0000006846087812 */ /* 0x010fe400078efcff */
[----:B------:R-:W-:-:S02]  /*3000*/  FSEL R37, R81, -INF , !P5 ;  /* 0xff80000051257808 */ /* 0x000fc40006800000 */
[----:B------:R-:W-:Y:S02]  /*3010*/  FSEL R15, R82, -INF , !P3 ;  /* 0xff800000520f7808 */ /* 0x000fe40005800000 */
[----:B------:R-:W-:Y:S02]  /*3020*/  FSEL R38, R38, -INF , !P2 ;  /* 0xff80000026267808 */ /* 0x000fe40005000000 */
[----:B------:R-:W-:Y:S02]  /*3030*/  FSEL R52, R52, -INF , !P1 ;  /* 0xff80000034347808 */ /* 0x000fe40004800000 */
[-C--:B------:R-:W-:Y:S02]  /*3040*/  ISETP.GE.AND P5, PT, R12, R71.reuse, PT ;  /* 0x000000470c00720c */ /* 0x080fe40003fa6270 */
[----:B------:R-:W-:Y:S02]  /*3050*/  FSEL R51, R23, -INF , !P4 ;  /* 0xff80000017337808 */ /* 0x000fe40006000000 */
[C---:B------:R-:W-:Y:S01]  /*3060*/  ISETP.GE.AND P3, PT, R8.reuse, R71, PT ;  /* 0x000000470800720c */ /* 0x040fe20003f66270 */
[----:B---3--:R-:W-:Y:S01]  /*3070*/  FMUL.FTZ R5, R7, c[0x0][0x2ec] ;  /* 0x0000bb0007057a20 */ /* 0x008fe20000410000 */
[-C--:B------:R-:W-:Y:S01]  /*3080*/  ISETP.GE.AND P2, PT, R8, R43.reuse, PT ;  /* 0x0000002b0800720c */ /* 0x080fe20003f46270 */
[----:B------:R-:W-:Y:S01]  /*3090*/  MUFU.TANH R23, R6 ;  /* 0x0000000600177308 */ /* 0x000fe20000002400 */
[----:B------:R-:W-:-:S02]  /*30a0*/  ISETP.GE.AND P1, PT, R25, R43, PT ;  /* 0x0000002b1900720c */ /* 0x000fc40003f26270 */
[----:B------:R-:W-:Y:S02]  /*30b0*/  ISETP.GE.AND P4, PT, R12, R43, PT ;  /* 0x0000002b0c00720c */ /* 0x000fe40003f86270 */
[C---:B------:R-:W-:Y:S02]  /*30c0*/  LOP3.LUT R8, R70.reuse, 0x69, RZ, 0xfc, !PT ;  /* 0x0000006946087812 */ /* 0x040fe400078efcff */
[----:B------:R-:W-:Y:S01]  /*30d0*/  LOP3.LUT R9, R70, 0x70, RZ, 0xfc, !PT ;  /* 0x0000007046097812 */ /* 0x000fe200078efcff */
[----:B------:R3:W4:Y:S01]  /*30e0*/  MUFU.TANH R25, R10 ;  /* 0x0000000a00197308 */ /* 0x0007220000002400 */
[----:B-1----:R-:W-:Y:S02]  /*30f0*/  FSEL R14, R32, -INF , !P5 ;  /* 0xff800000200e7808 */ /* 0x002fe40006800000 */
[----:B------:R-:W-:Y:S02]  /*3100*/  FSEL R33, R33, -INF , !P1 ;  /* 0xff80000021217808 */ /* 0x000fe40004800000 */
[----:B-----5:R-:W-:-:S02]  /*3110*/  FSEL R32, R28, -INF , !P4 ;  /* 0xff8000001c207808 */ /* 0x020fc40006000000 */
[----:B------:R-:W-:Y:S01]  /*3120*/  FSEL R13, R24, -INF , !P3 ;  /* 0xff800000180d7808 */ /* 0x000fe20005800000 */
[----:B------:R-:W-:Y:S01]  /*3130*/  MUFU.TANH R5, R5 ;  /* 0x0000000500057308 */ /* 0x000fe20000002400 */
[C---:B------:R-:W-:Y:S02]  /*3140*/  ISETP.GE.AND P1, PT, R8.reuse, R71, PT ;  /* 0x000000470800720c */ /* 0x040fe40003f26270 */
[----:B------:R-:W-:Y:S02]  /*3150*/  ISETP.GE.AND P5, PT, R8, R43, PT ;  /* 0x0000002b0800720c */ /* 0x000fe40003fa6270 */
[C---:B------:R-:W-:Y:S02]  /*3160*/  ISETP.GE.AND P4, PT, R9.reuse, R71, PT ;  /* 0x000000470900720c */ /* 0x040fe40003f86270 */
[----:B------:R-:W-:Y:S01]  /*3170*/  ISETP.GE.AND P3, PT, R9, R43, PT ;  /* 0x0000002b0900720c */ /* 0x000fe20003f66270 */
[----:B------:R1:W5:Y:S01]  /*3180*/  MUFU.TANH R8, R11 ;  /* 0x0000000b00087308 */ /* 0x0003620000002400 */
[----:B---3--:R-:W-:-:S02]  /*3190*/  LOP3.LUT R10, R70, 0x78, RZ, 0xfc, !PT ;  /* 0x00000078460a7812 */ /* 0x008fc400078efcff */
[----:B------:R-:W-:Y:S02]  /*31a0*/  FSEL R31, R31, -INF , !P2 ;  /* 0xff8000001f1f7808 */ /* 0x000fe40005000000 */
[----:B--2---:R-:W-:Y:S02]  /*31b0*/  FSEL R12, R16, -INF , !P1 ;  /* 0xff800000100c7808 */ /* 0x004fe40004800000 */
[----:B----4-:R-:W-:Y:S01]  /*31c0*/  FSEL R25, R25, -INF , !P3 ;  /* 0xff80000019197808 */ /* 0x010fe20005800000 */
[----:B------:R2:W3:Y:S01]  /*31d0*/  MUFU.TANH R9, R4 ;  /* 0x0000000400097308 */ /* 0x0004e20000002400 */
[-C--:B------:R-:W-:Y:S02]  /*31e0*/  ISETP.GE.AND P1, PT, R10, R71.reuse, PT ;  /* 0x000000470a00720c */ /* 0x080fe40003f26270 */
[----:B------:R-:W-:Y:S02]  /*31f0*/  FSEL R18, R17, -INF , !P5 ;  /* 0xff80000011127808 */ /* 0x000fe40006800000 */
[----:B------:R-:W-:-:S02]  /*3200*/  ISETP.GE.AND P5, PT, R70, R71, PT ;  /* 0x000000474600720c */ /* 0x000fc40003fa6270 */
[----:B------:R-:W-:Y:S02]  /*3210*/  FSEL R35, R35, -INF , !P4 ;  /* 0xff80000023237808 */ /* 0x000fe40006000000 */
[C---:B-1----:R-:W-:Y:S02]  /*3220*/  LOP3.LUT R11, R70.reuse, 0x71, RZ, 0xfc, !PT ;  /* 0x00000071460b7812 */ /* 0x042fe400078efcff */
[----:B------:R-:W-:Y:S02]  /*3230*/  FSEL R6, R21, -INF , !P5 ;  /* 0xff80000015067808 */ /* 0x000fe40006800000 */
[C---:B------:R-:W-:Y:S02]  /*3240*/  ISETP.GE.AND P2, PT, R11.reuse, R71, PT ;  /* 0x000000470b00720c */ /* 0x040fe40003f46270 */
[----:B------:R-:W-:Y:S02]  /*3250*/  ISETP.GE.AND P3, PT, R11, R43, PT ;  /* 0x0000002b0b00720c */ /* 0x000fe40003f66270 */
[----:B--2---:R-:W-:-:S02]  /*3260*/  LOP3.LUT R4, R70, 0x79, RZ, 0xfc, !PT ;  /* 0x0000007946047812 */ /* 0x004fc400078efcff */
[----:B------:R-:W-:Y:S02]  /*3270*/  FSEL R34, R34, -INF , !P2 ;  /* 0xff80000022227808 */ /* 0x000fe40005000000 */
[----:B-----5:R-:W-:Y:S02]  /*3280*/  FSEL R24, R8, -INF , !P3 ;  /* 0xff80000008187808 */ /* 0x020fe40005800000 */
[----:B---3--:R-:W-:Y:S02]  /*3290*/  FSEL R16, R9, -INF , !P1 ;  /* 0xff80000009107808 */ /* 0x008fe40004800000 */
[----:B------:R-:W-:Y:S02]  /*32a0*/  ISETP.GE.AND P4, PT, R4, R71, PT ;  /* 0x000000470400720c */ /* 0x000fe40003f86270 */
[-C--:B------:R-:W-:Y:S02]  /*32b0*/  ISETP.GE.AND P2, PT, R10, R43.reuse, PT ;  /* 0x0000002b0a00720c */ /* 0x080fe40003f46270 */
[----:B------:R-:W-:-:S02]  /*32c0*/  ISETP.GE.AND P3, PT, R70, R43, PT ;  /* 0x0000002b4600720c */ /* 0x000fc40003f66270 */
[----:B------:R-:W-:Y:S02]  /*32d0*/  ISETP.GE.AND P1, PT, R4, R43, PT ;  /* 0x0000002b0400720c */ /* 0x000fe40003f26270 */
[----:B------:R-:W-:Y:S02]  /*32e0*/  FSEL R23, R23, -INF , !P2 ;  /* 0xff80000017177808 */ /* 0x000fe40005000000 */
[----:B------:R-:W-:Y:S02]  /*32f0*/  FSEL R26, R26, -INF , !P4 ;  /* 0xff8000001a1a7808 */ /* 0x000fe40006000000 */
[----:B------:R-:W-:Y:S02]  /*3300*/  FSEL R4, R0, -INF , !P3 ;  /* 0xff80000000047808 */ /* 0x000fe40005800000 */
[----:B------:R-:W-:Y:S01]  /*3310*/  FSEL R21, R5, -INF , !P1 ;  /* 0xff80000005157808 */ /* 0x000fe20004800000 */
[----:B------:R-:W-:Y:S05]  /*3320*/  @!P0 BRA `(.L_x_4149) ;  /* 0x0000050000008947 */ /* 0x000fea0003800000 */
[----:B------:R-:W-:Y:S05]  /*3330*/  @P6 BRA `(.L_x_4150) ;  /* 0x0000039000006947 */ /* 0x000fea0003800000 */
[----:B------:R-:W1:Y:S01]  /*3340*/  I2F.RP R28, R2 ;  /* 0x00000002001c7306 */ /* 0x000e620000209400 */
[----:B------:R-:W-:-:S02]  /*3350*/  IABS R8, R40 ;  /* 0x0000002800087213 */ /* 0x000fc40000000000 */
[C---:B------:R-:W-:Y:S02]  /*3360*/  IADD3 R10, R40.reuse, -0x80, RZ ;  /* 0xffffff80280a7810 */ /* 0x040fe40007ffe0ff */
[----:B------:R-:W-:Y:S02]  /*3370*/  LOP3.LUT R40, R40, c[0x0][0x2d0], RZ, 0x3c, !PT ;  /* 0x0000b40028287a12 */ /* 0x000fe400078e3cff */
[----:B------:R-:W-:Y:S02]  /*3380*/  IABS R5, R10 ;  /* 0x0000000a00057213 */ /* 0x000fe40000000000 */
        /* <DEDUP_REMOVED lines=35> */
[----:B------:R-:W2:Y:S04]  /*35c0*/  LDG.E R2, [R10.64] ;  /* 0x0000000a0a027981 */ /* 0x000ea8000c1e1900 */
[----:B------:R1:W2:Y:S01]  /*35d0*/  LDG.E R7, [R8.64] ;  /* 0x0000000a08077981 */ /* 0x0002a2000c1e1900 */
[----:B------:R-:W-:Y:S02]  /*35e0*/  IMAD.IADD R0, R0, 0x1, -R5 ;  /* 0x0000000100007824 */ /* 0x000fe400078e0a05 */
[----:B------:R-:W-:-:S04]  /*35f0*/  IMAD.MOV.U32 R5, RZ, RZ, c[0x0][0x2d0] ;  /* 0x0000b400ff057624 */ /* 0x000fc800078e00ff */
[----:B------:R-:W-:-:S05]  /*3600*/  IMAD R5, R0, R5, -0x80 ;  /* 0xffffff8000057424 */ /* 0x000fca00078e0205 */
[----:B------:R-:W-:-:S05]  /*3610*/  SHF.R.S32.HI R0, RZ, 0x1f, R5 ;  /* 0x0000001fff007819 */ /* 0x000fca0000011405 */
[----:B------:R-:W-:-:S04]  /*3620*/  IMAD R0, R0, c[0x0][0x198], RZ ;  /* 0x0000660000007a24 */ /* 0x000fc800078e02ff */
[C---:B------:R-:W-:Y:S02]  /*3630*/  IMAD R0, R5.reuse, c[0x0][0x19c], R0 ;  /* 0x0000670005007a24 */ /* 0x040fe400078e0200 */
[----:B-1----:R-:W-:-:S04]  /*3640*/  IMAD.WIDE.U32 R8, R5, c[0x0][0x198], RZ ;  /* 0x0000660005087a25 */ /* 0x002fc800078e00ff */
        /* <DEDUP_REMOVED lines=8> */
.L_x_4150:
[----:B------:R-:W-:-:S04]  /*36d0*/  ULEA UR6, -UR6, URZ, 0x7 ;  /* 0x0000003f06067291 */ /* 0x000fc8000f8e393f */
[----:B------:R-:W-:Y:S02]  /*36e0*/  USHF.R.S32.HI UR8, URZ, 0x1f, UR6 ;  /* 0x0000001f3f087899 */ /* 0x000fe40008011406 */
[----:B------:R-:W-:-:S04]  /*36f0*/  MOV R8, UR6 ;  /* 0x0000000600087c02 */ /* 0x000fc80008000f00 */
[----:B------:R-:W-:Y:S02]  /*3700*/  MOV R2, UR8 ;  /* 0x0000000800027c02 */ /* 0x000fe40008000f00 */
.L_x_4151:
        /* <DEDUP_REMOVED lines=18> */
.L_x_4149:
        /* <DEDUP_REMOVED lines=63> */
[----:B------:R-:W2:Y:S03]  /*3c20*/  SHFL.BFLY PT, R7, R0, 0x2, 0x1f ;  /* 0x0c401f0000077f89 */ /* 0x000ea600000e0000 */
[----:B------:R-:W-:Y:S01]  /*3c30*/  IADD3 R101, R3, R102, RZ ;  /* 0x0000006603657210 */ /* 0x000fe20007ffe0ff */
[----:B-1----:R-:W-:Y:S01]  /*3c40*/  LDSM.16.MT88.4 R8, [R102+0x3400] ;  /* 0x003400006608783b */ /* 0x002fe20000004200 */
[----:B--2---:R-:W-:-:S03]  /*3c50*/  FMNMX.FTZ R7, R0, R7, !PT ;  /* 0x0000000700077209 */ /* 0x004fc60007810000 */
        /* <DEDUP_REMOVED lines=9> */
[----:B------:R-:W2:Y:S01]  /*3cf0*/  LDSM.16.MT88.4 R76, [R102+0x3000] ;  /* 0x00300000664c783b */ /* 0x000ea20000004200 */
[--C-:B------:R-:W-:Y:S02]  /*3d00*/  FFMA.FTZ R40, R46, c[0x0][0x23c], -R27.reuse ;  /* 0x00008f002e287a23 */ /* 0x100fe4000001081b */
[--C-:B------:R-:W-:Y:S01]  /*3d10*/  FFMA.FTZ R43, R6, c[0x0][0x23c], -R27.reuse ;  /* 0x00008f00062b7a23 */ /* 0x100fe2000001081b */
[----:B------:R-:W-:Y:S01]  /*3d20*/  MUFU.EX2 R28, R28 ;  /* 0x0000001c001c7308 */ /* 0x000fe20000000800 */
[--C-:B------:R-:W-:Y:S02]  /*3d30*/  FFMA.FTZ R42, R42, c[0x0][0x23c], -R27.reuse ;  /* 0x00008f002a2a7a23 */ /* 0x100fe4000001081b */
[--C-:B------:R-:W-:Y:S01]  /*3d40*/  FFMA.FTZ R41, R41, c[0x0][0x23c], -R27.reuse ;  /* 0x00008f0029297a23 */ /* 0x100fe2000001081b */
[----:B-1----:R-:W-:Y:S01]  /*3d50*/  FMNMX.FTZ R0, R0, R5, !PT ;  /* 0x0000000500007209 */ /* 0x002fe20007810000 */
[----:B------:R-:W-:-:S02]  /*3d60*/  FFMA.FTZ R39, R73, c[0x0][0x23c], -R27 ;  /* 0x00008f0049277a23 */ /* 0x000fc4000001081b */
[--C-:B------:R-:W-:Y:S01]  /*3d70*/  FFMA.FTZ R19, R75, c[0x0][0x23c], -R27.reuse ;  /* 0x00008f004b137a23 */ /* 0x100fe2000001081b */
[C---:B------:R-:W-:Y:S01]  /*3d80*/  FSETP.NEU.FTZ.AND P1, PT, R0.reuse, -INF , PT ;  /* 0xff8000000000780b */ /* 0x040fe20003f3d000 */
[----:B------:R-:W-:Y:S01]  /*3d90*/  FMUL.FTZ R22, R0, c[0x0][0x23c] ;  /* 0x00008f0000167a20 */ /* 0x000fe20000410000 */
[----:B------:R-:W-:Y:S01]  /*3da0*/  MUFU.EX2 R43, R43 ;  /* 0x0000002b002b7308 */ /* 0x000fe20000000800 */
[--C-:B------:R-:W-:Y:S02]  /*3db0*/  FFMA.FTZ R17, R74, c[0x0][0x23c], -R27.reuse ;  /* 0x00008f004a117a23 */ /* 0x100fe4000001081b */
[--C-:B------:R-:W-:Y:S01]  /*3dc0*/  FFMA.FTZ R60, R60, c[0x0][0x23c], -R27.reuse ;  /* 0x00008f003c3c7a23 */ /* 0x100fe2000001081b */
[----:B------:R-:W-:Y:S01]  /*3dd0*/  FSEL R22, R22, RZ, P1 ;  /* 0x000000ff16167208 */ /* 0x000fe20000800000 */
[--C-:B------:R-:W-:Y:S02]  /*3de0*/  FFMA.FTZ R58, R58, c[0x0][0x23c], -R27.reuse ;  /* 0x00008f003a3a7a23 */ /* 0x100fe4000001081b */
[----:B------:R-:W-:Y:S01]  /*3df0*/  FFMA.FTZ R89, R89, c[0x0][0x23c], -R27 ;  /* 0x00008f0059597a23 */ /* 0x000fe2000001081b */
[----:B------:R-:W1:Y:S01]  /*3e00*/  MUFU.EX2 R42, R42 ;  /* 0x0000002a002a7308 */ /* 0x000e620000000800 */
[----:B------:R-:W-:-:S02]  /*3e10*/  FFMA.FTZ R46, R4, c[0x0][0x23c], -R22 ;  /* 0x00008f00042e7a23 */ /* 0x000fc40000010816 */
[--C-:B------:R-:W-:Y:S01]  /*3e20*/  FFMA.FTZ R45, R45, c[0x0][0x23c], -R22.reuse ;  /* 0x00008f002d2d7a23 */ /* 0x100fe20000010816 */
[----:B------:R-:W3:Y:S01]  /*3e30*/  LDSM.16.MT88.4 R4, [R101+0x3000] ;  /* 0x003000006504783b */ /* 0x000ee20000004200 */
[--C-:B------:R-:W-:Y:S02]  /*3e40*/  FFMA.FTZ R44, R44, c[0x0][0x23c], -R22.reuse ;  /* 0x00008f002c2c7a23 */ /* 0x100fe40000010816 */
[--C-:B------:R-:W-:Y:S01]  /*3e50*/  FFMA.FTZ R48, R48, c[0x0][0x23c], -R22.reuse ;  /* 0x00008f0030307a23 */ /* 0x100fe20000010816 */
[----:B------:R-:W-:Y:S01]  /*3e60*/  MUFU.EX2 R41, R41 ;  /* 0x0000002900297308 */ /* 0x000fe20000000800 */
[--C-:B------:R-:W-:Y:S02]  /*3e70*/  FFMA.FTZ R36, R69, c[0x0][0x23c], -R22.reuse ;  /* 0x00008f0045247a23 */ /* 0x100fe40000010816 */
[--C-:B------:R-:W-:Y:S02]  /*3e80*/  FFMA.FTZ R30, R68, c[0x0][0x23c], -R22.reuse ;  /* 0x00008f00441e7a23 */ /* 0x100fe40000010816 */
[----:B------:R-:W-:-:S02]  /*3e90*/  FFMA.FTZ R29, R72, c[0x0][0x23c], -R22 ;  /* 0x00008f00481d7a23 */ /* 0x000fc40000010816 */
[--C-:B------:R-:W-:Y:S01]  /*3ea0*/  FFMA.FTZ R3, R61, c[0x0][0x23c], -R22.reuse ;  /* 0x00008f003d037a23 */ /* 0x100fe20000010816 */
[----:B------:R-:W4:Y:S01]  /*3eb0*/  MUFU.EX2 R40, R40 ;  /* 0x0000002800287308 */ /* 0x000f220000000800 */
[----:B-1----:R-:W-:Y:S01]  /*3ec0*/  F2FP.BF16.PACK_AB R68, R42, R43 ;  /* 0x0000002b2a44723e */ /* 0x002fe200000010ff */
[--C-:B------:R-:W-:Y:S02]  /*3ed0*/  FFMA.FTZ R61, R57, c[0x0][0x23c], -R27.reuse ;  /* 0x00008f00393d7a23 */ /* 0x100fe4000001081b */
[----:B------:R-:W-:Y:S02]  /*3ee0*/  FFMA.FTZ R57, R59, c[0x0][0x23c], -R27 ;  /* 0x00008f003b397a23 */ /* 0x000fe4000001081b */
[--C-:B------:R-:W-:Y:S02]  /*3ef0*/  FFMA.FTZ R59, R56, c[0x0][0x23c], -R22.reuse ;  /* 0x00008f00383b7a23 */ /* 0x100fe40000010816 */
[----:B------:R-:W-:Y:S01]  /*3f00*/  MUFU.EX2 R46, R46 ;  /* 0x0000002e002e7308 */ /* 0x000fe20000000800 */
[----:B------:R-:W-:-:S02]  /*3f10*/  FFMA.FTZ R56, R121, c[0x0][0x23c], -R22 ;  /* 0x00008f0079387a23 */ /* 0x000fc40000010816 */
[--C-:B------:R-:W-:Y:S02]  /*3f20*/  FFMA.FTZ R55, R55, c[0x0][0x23c], -R22.reuse ;  /* 0x00008f0037377a23 */ /* 0x100fe40000010816 */
[--C-:B------:R-:W-:Y:S02]  /*3f30*/  FFMA.FTZ R47, R47, c[0x0][0x23c], -R22.reuse ;  /* 0x00008f002f2f7a23 */ /* 0x100fe40000010816 */
[--C-:B------:R-:W-:Y:S01]  /*3f40*/  FFMA.FTZ R84, R84, c[0x0][0x23c], -R27.reuse ;  /* 0x00008f0054547a23 */ /* 0x100fe2000001081b */
[----:B------:R-:W1:Y:S01]  /*3f50*/  MUFU.EX2 R45, R45 ;  /* 0x0000002d002d7308 */ /* 0x000e620000000800 */
[----:B----4-:R-:W-:Y:S01]  /*3f60*/  F2FP.BF16.PACK_AB R70, R40, R41 ;  /* 0x000000292846723e */ /* 0x010fe200000010ff */
[--C-:B------:R-:W-:Y:S02]  /*3f70*/  FFMA.FTZ R67, R67, c[0x0][0x23c], -R27.reuse ;  /* 0x00008f0043437a23 */ /* 0x100fe4000001081b */
[----:B------:R-:W-:Y:S02]  /*3f80*/  FFMA.FTZ R64, R64, c[0x0][0x23c], -R27 ;  /* 0x00008f0040407a23 */ /* 0x000fe4000001081b */
[----:B------:R-:W-:-:S02]  /*3f90*/  FFMA.FTZ R66, R66, c[0x0][0x23c], -R22 ;  /* 0x00008f0042427a23 */ /* 0x000fc40000010816 */
[----:B------:R-:W-:Y:S01]  /*3fa0*/  MUFU.EX2 R44, R44 ;  /* 0x0000002c002c7308 */ /* 0x000fe20000000800 */
[--C-:B------:R-:W-:Y:S02]  /*3fb0*/  FFMA.FTZ R65, R65, c[0x0][0x23c], -R22.reuse ;  /* 0x00008f0041417a23 */ /* 0x100fe40000010816 */
[--C-:B------:R-:W-:Y:S02]  /*3fc0*/  FFMA.FTZ R63, R63, c[0x0][0x23c], -R22.reuse ;  /* 0x00008f003f3f7a23 */ /* 0x100fe40000010816 */
[----:B------:R-:W-:Y:S02]  /*3fd0*/  FFMA.FTZ R62, R62, c[0x0][0x23c], -R22 ;  /* 0x00008f003e3e7a23 */ /* 0x000fe40000010816 */
[--C-:B------:R-:W-:Y:S01]  /*3fe0*/  FFMA.FTZ R95, R95, c[0x0][0x23c], -R27.reuse ;  /* 0x00008f005f5f7a23 */ /* 0x100fe2000001081b */
[----:B------:R-:W4:Y:S01]  /*3ff0*/  MUFU.EX2 R48, R48 ;  /* 0x0000003000307308 */ /* 0x000f220000000800 */
[----:B-1----:R-:W-:Y:S01]  /*4000*/  F2FP.BF16.PACK_AB R69, R45, R46 ;  /* 0x0000002e2d45723e */ /* 0x002fe200000010ff */
[----:B------:R-:W-:-:S02]  /*4010*/  FFMA.FTZ R94, R94, c[0x0][0x23c], -R27 ;  /* 0x00008f005e5e7a23 */ /* 0x000fc4000001081b */
[--C-:B------:R-:W-:Y:S02]  /*4020*/  FFMA.FTZ R93, R93, c[0x0][0x23c], -R27.reuse ;  /* 0x00008f005d5d7a23 */ /* 0x100fe4000001081b */
[----:B------:R-:W-:Y:S02]  /*4030*/  FFMA.FTZ R92, R92, c[0x0][0x23c], -R27 ;  /* 0x00008f005c5c7a23 */ /* 0x000fe4000001081b */
[----:B------:R-:W1:Y:S01]  /*4040*/  MUFU.EX2 R39, R39 ;  /* 0x0000002700277308 */ /* 0x000e620000000800 */
[--C-:B------:R-:W-:Y:S02]  /*4050*/  FFMA.FTZ R91, R91, c[0x0][0x23c], -R22.reuse ;  /* 0x00008f005b5b7a23 */ /* 0x100fe40000010816 */
[--C-:B------:R-:W-:Y:S02]  /*4060*/  FFMA.FTZ R90, R90, c[0x0][0x23c], -R22.reuse ;  /* 0x00008f005a5a7a23 */ /* 0x100fe40000010816 */
[--C-:B------:R-:W-:Y:S02]  /*4070*/  FFMA.FTZ R88, R88, c[0x0][0x23c], -R22.reuse ;  /* 0x00008f0058587a23 */ /* 0x100fe40000010816 */
[----:B------:R-:W-:Y:S01]  /*4080*/  FFMA.FTZ R85, R85, c[0x0][0x23c], -R22 ;  /* 0x00008f0055557a23 */ /* 0x000fe20000010816 */
[----:B----4-:R-:W-:Y:S01]  /*4090*/  F2FP.BF16.PACK_AB R71, R48, R44 ;  /* 0x0000002c3047723e */ /* 0x010fe200000010ff */
[----:B------:R-:W-:Y:S01]  /*40a0*/  MUFU.EX2 R19, R19 ;  /* 0x0000001300137308 */ /* 0x000fe20000000800 */
[----:B------:R-:W-:-:S02]  /*40b0*/  FADD.FTZ R43, R43, R42 ;  /* 0x0000002a2b2b7221 */ /* 0x000fc40000010000 */
[--C-:B------:R-:W-:Y:S02]  /*40c0*/  FFMA.FTZ R54, R54, c[0x0][0x23c], -R27.reuse ;  /* 0x00008f0036367a23 */ /* 0x100fe4000001081b */
[--C-:B------:R-:W-:Y:S01]  /*40d0*/  FFMA.FTZ R53, R53, c[0x0][0x23c], -R27.reuse ;  /* 0x00008f0035357a23 */ /* 0x100fe2000001081b */
[C---:B--2---:R-:W-:Y:S01]  /*40e0*/  HMMA.16816.F32.BF16 R80, R68.reuse, R76, RZ ;  /* 0x0000004c4450723c */ /* 0x044fe200000418ff */
[--C-:B------:R-:W-:Y:S01]  /*40f0*/  FFMA.FTZ R52, R52, c[0x0][0x23c], -R27.reuse ;  /* 0x00008f0034347a23 */ /* 0x100fe2000001081b */
[----:B------:R-:W-:Y:S01]  /*4100*/  MUFU.EX2 R17, R17 ;  /* 0x0000001100117308 */ /* 0x000fe20000000800 */
[----:B------:R-:W-:Y:S02]  /*4110*/  FFMA.FTZ R51, R51, c[0x0][0x23c], -R27 ;  /* 0x00008f0033337a23 */ /* 0x000fe4000001081b */
[--C-:B------:R-:W-:Y:S02]  /*4120*/  FFMA.FTZ R50, R50, c[0x0][0x23c], -R22.reuse ;  /* 0x00008f0032327a23 */ /* 0x100fe40000010816 */
[--C-:B------:R-:W-:Y:S01]  /*4130*/  FFMA.FTZ R49, R49, c[0x0][0x23c], -R22.reuse ;  /* 0x00008f0031317a23 */ /* 0x100fe20000010816 */
[----:B------:R-:W-:Y:S01]  /*4140*/  HMMA.16816.F32.BF16 R76, R68, R78, RZ ;  /* 0x0000004e444c723c */ /* 0x000fe200000418ff */
[--C-:B------:R-:W-:Y:S01]  /*4150*/  FFMA.FTZ R37, R37, c[0x0][0x23c], -R22.reuse ;  /* 0x00008f0025257a23 */ /* 0x100fe20000010816 */
[----:B------:R-:W2:Y:S01]  /*4160*/  MUFU.EX2 R36, R36 ;  /* 0x0000002400247308 */ /* 0x000ea20000000800 */
[----:B------:R-:W-:-:S02]  /*4170*/  FFMA.FTZ R42, R15, c[0x0][0x23c], -R22 ;  /* 0x00008f000f2a7a23 */ /* 0x000fc40000010816 */
[----:B------:R-:W-:Y:S02]  /*4180*/  FADD.FTZ R45, R46, R45 ;  /* 0x0000002d2e2d7221 */ /* 0x000fe40000010000 */
        /* <DEDUP_REMOVED lines=10> */
[----:B--2---:R-:W-:-:S02]  /*4230*/  FADD.FTZ R48, R36, R48 ;  /* 0x0000003024307221 */ /* 0x004fc40000010000 */
[----:B------:R-:W-:Y:S02]  /*4240*/  FADD.FTZ R43, R28, R43 ;  /* 0x0000002b1c2b7221 */ /* 0x000fe40000010000 */
[----:B------:R-:W-:Y:S01]  /*4250*/  F2FP.BF16.PACK_AB R6, R17, R19 ;  /* 0x000000131106723e */ /* 0x000fe200000010ff */
[----:B------:R-:W-:Y:S02]  /*4260*/  FFMA.FTZ R38, R38, c[0x0][0x23c], -R27 ;  /* 0x00008f0026267a23 */ /* 0x000fe4000001081b */
[----:B------:R-:W1:Y:S01]  /*4270*/  MUFU.EX2 R3, R3 ;  /* 0x0000000300037308 */ /* 0x000e620000000800 */
[C---:B---3--:R-:W-:Y:S01]  /*4280*/  F2FP.BF16.PACK_AB R5, R30.reuse, R36 ;  /* 0x000000241e05723e */ /* 0x048fe200000010ff */
[----:B------:R-:W-:Y:S02]  /*4290*/  FADD.FTZ R48, R30, R48 ;  /* 0x000000301e307221 */ /* 0x000fe40000010000 */
[----:B------:R-:W-:Y:S02]  /*42a0*/  FADD.FTZ R19, R19, R43 ;  /* 0x0000002b13137221 */ /* 0x000fe40000010000 */
[----:B------:R-:W-:-:S02]  /*42b0*/  FFMA.FTZ R40, R13, c[0x0][0x23c], -R27 ;  /* 0x00008f000d287a23 */ /* 0x000fc4000001081b */
[----:B------:R-:W-:Y:S01]  /*42c0*/  MUFU.EX2 R61, R61 ;  /* 0x0000003d003d7308 */ /* 0x000fe20000000800 */
[----:B------:R-:W-:Y:S02]  /*42d0*/  FADD.FTZ R19, R17, R19 ;  /* 0x0000001311137221 */ /* 0x000fe40000010000 */
[----:B------:R-:W-:Y:S02]  /*42e0*/  FFMA.FTZ R41, R12, c[0x0][0x23c], -R27 ;  /* 0x00008f000c297a23 */ /* 0x000fe4000001081b */
[--C-:B------:R-:W-:Y:S02]  /*42f0*/  FFMA.FTZ R33, R33, c[0x0][0x23c], -R22.reuse ;  /* 0x00008f0021217a23 */ /* 0x100fe40000010816 */
[----:B------:R-:W-:Y:S01]  /*4300*/  FFMA.FTZ R28, R18, c[0x0][0x23c], -R22 ;  /* 0x00008f00121c7a23 */ /* 0x000fe20000010816 */
[----:B-1----:R-:W-:Y:S01]  /*4310*/  F2FP.BF16.PACK_AB R7, R3, R29 ;  /* 0x0000001d0307723e */ /* 0x002fe200000010ff */
[----:B------:R-:W-:Y:S01]  /*4320*/  MUFU.EX2 R60, R60 ;  /* 0x0000003c003c7308 */ /* 0x000fe20000000800 */
        /* <DEDUP_REMOVED lines=11> */
[----:B------:R-:W-:Y:S01]  /*43e0*/  MUFU.EX2 R57, R57 ;  /* 0x0000003900397308 */ /* 0x000fe20000000800 */
[----:B------:R-:W-:-:S02]  /*43f0*/  FFMA.FTZ R24, R24, c[0x0][0x23c], -R22 ;  /* 0x00008f0018187a23 */ /* 0x000fc40000010816 */
[--C-:B------:R-:W-:Y:S02]  /*4400*/  FFMA.FTZ R23, R23, c[0x0][0x23c], -R22.reuse ;  /* 0x00008f0017177a23 */ /* 0x100fe40000010816 */
[----:B------:R-:W-:-:S03]  /*4410*/  FFMA.FTZ R124, R21, c[0x0][0x23c], -R22 ;  /* 0x00008f00157c7a23 */ /* 0x000fc60000010816 */
[----:B------:R-:W2:Y:S08]  /*4420*/  MUFU.EX2 R59, R59 ;  /* 0x0000003b003b7308 */ /* 0x000eb00000000800 */
[----:B------:R-:W3:Y:S08]  /*4430*/  MUFU.EX2 R56, R56 ;  /* 0x0000003800387308 */ /* 0x000ef00000000800 */
[----:B------:R-:W-:Y:S01]  /*4440*/  MUFU.EX2 R55, R55 ;  /* 0x0000003700377308 */ /* 0x000fe20000000800 */
[----:B--2---:R-:W-:-:S07]  /*4450*/  FADD.FTZ R29, R59, R29 ;  /* 0x0000001d3b1d7221 */ /* 0x004fce0000010000 */
[----:B------:R-:W2:Y:S01]  /*4460*/  MUFU.EX2 R47, R47 ;  /* 0x0000002f002f7308 */ /* 0x000ea20000000800 */
[----:B---3--:R-:W-:Y:S01]  /*4470*/  FADD.FTZ R29, R56, R29 ;  /* 0x0000001d381d7221 */ /* 0x008fe20000010000 */
[C---:B-1----:R-:W-:Y:S06]  /*4480*/  HMMA.16816.F32.BF16 R72, R4.reuse, R8, R72 ;  /* 0x000000080448723c */ /* 0x042fec0000041848 */
[----:B------:R-:W1:Y:S02]  /*4490*/  MUFU.EX2 R89, R89 ;  /* 0x0000005900597308 */ /* 0x000e640000000800 */
[----:B------:R-:W-:Y:S01]  /*44a0*/  HMMA.16816.F32.BF16 R68, R4, R10, R68 ;  /* 0x0000000a0444723c */ /* 0x000fe20000041844 */
[----:B------:R-:W3:Y:S05]  /*44b0*/  LDSM.16.MT88.4 R8, [R102+0x3800] ;  /* 0x003800006608783b */ /* 0x000eea0000004200 */
[----:B------:R-:W4:Y:S01]  /*44c0*/  MUFU.EX2 R84, R84 ;  /* 0x0000005400547308 */ /* 0x000f220000000800 */
[----:B------:R-:W-:Y:S01]  /*44d0*/  F2FP.BF16.PACK_AB R4, R60, R61 ;  /* 0x0000003d3c04723e */ /* 0x000fe200000010ff */
[----:B------:R-:W-:Y:S01]  /*44e0*/  FADD.FTZ R61, R61, R19 ;  /* 0x000000133d3d7221 */ /* 0x000fe20000010000 */
[----:B------:R-:W-:-:S05]  /*44f0*/  F2FP.BF16.PACK_AB R5, R56, R59 ;  /* 0x0000003b3805723e */ /* 0x000fca00000010ff */
[----:B------:R-:W-:Y:S01]  /*4500*/  MUFU.EX2 R67, R67 ;  /* 0x0000004300437308 */ /* 0x000fe20000000800 */
[----:B------:R-:W-:Y:S01]  /*4510*/  F2FP.BF16.PACK_AB R6, R57, R58 ;  /* 0x0000003a3906723e */ /* 0x000fe200000010ff */
[----:B------:R-:W-:Y:S01]  /*4520*/  FADD.FTZ R61, R60, R61 ;  /* 0x0000003d3c3d7221 */ /* 0x000fe20000010000 */
[----:B--2---:R-:W-:Y:S01]  /*4530*/  F2FP.BF16.PACK_AB R7, R47, R55 ;  /* 0x000000372f07723e */ /* 0x004fe200000010ff */
[----:B------:R-:W-:Y:S02]  /*4540*/  FADD.FTZ R55, R55, R29 ;  /* 0x0000001d37377221 */ /* 0x000fe40000010000 */
[----:B------:R-:W-:Y:S02]  /*4550*/  FADD.FTZ R61, R58, R61 ;  /* 0x0000003d3a3d7221 */ /* 0x000fe40000010000 */
[----:B------:R-:W-:Y:S01]  /*4560*/  MUFU.EX2 R64, R64 ;  /* 0x0000004000407308 */ /* 0x000fe20000000800 */
[----:B------:R-:W-:Y:S02]  /*4570*/  FADD.FTZ R55, R47, R55 ;  /* 0x000000372f377221 */ /* 0x000fe40000010000 */
[----:B------:R-:W-:-:S04]  /*4580*/  FADD.FTZ R57, R57, R61 ;  /* 0x0000003d39397221 */ /* 0x000fc80000010000 */
[----:B-1----:R-:W-:Y:S01]  /*4590*/  FADD.FTZ R57, R89, R57 ;  /* 0x0000003959397221 */ /* 0x002fe20000010000 */
[----:B------:R-:W1:Y:S03]  /*45a0*/  MUFU.EX2 R66, R66 ;  /* 0x0000004200427308 */ /* 0x000e660000000800 */
[----:B----4-:R-:W-:-:S05]  /*45b0*/  FADD.FTZ R57, R84, R57 ;  /* 0x0000003954397221 */ /* 0x010fca0000010000 */
[----:B------:R-:W2:Y:S01]  /*45c0*/  MUFU.EX2 R65, R65 ;  /* 0x0000004100417308 */ /* 0x000ea20000000800 */
[C---:B---3--:R-:W-:Y:S07]  /*45d0*/  HMMA.16816.F32.BF16 R80, R4.reuse, R8, R80 ;  /* 0x000000080450723c */ /* 0x048fee0000041850 */
[----:B------:R-:W-:Y:S01]  /*45e0*/  MUFU.EX2 R63, R63 ;  /* 0x0000003f003f7308 */ /* 0x000fe20000000800 */
[----:B-1----:R-:W-:Y:S01]  /*45f0*/  FADD.FTZ R55, R66, R55 ;  /* 0x0000003742377221 */ /* 0x002fe20000010000 */
[C---:B------:R-:W-:Y:S01]  /*4600*/  HMMA.16816.F32.BF16 R76, R4.reuse, R10, R76 ;  /* 0x0000000a044c723c */ /* 0x040fe2000004184c */
[----:B------:R-:W1:Y:S05]  /*4610*/  LDSM.16.MT88.4 R8, [R101+0x3800] ;  /* 0x003800006508783b */ /* 0x000e6a0000004200 */
[----:B------:R-:W3:Y:S08]  /*4620*/  MUFU.EX2 R62, R62 ;  /* 0x0000003e003e7308 */ /* 0x000ef00000000800 */
[----:B------:R-:W-:Y:S08]  /*4630*/  MUFU.EX2 R95, R95 ;  /* 0x0000005f005f7308 */ /* 0x000ff00000000800 */
[----:B------:R-:W-:Y:S08]  /*4640*/  MUFU.EX2 R94, R94 ;  /* 0x0000005e005e7308 */ /* 0x000ff00000000800 */
[----:B------:R-:W-:Y:S08]  /*4650*/  MUFU.EX2 R93, R93 ;  /* 0x0000005d005d7308 */ /* 0x000ff00000000800 */
[----:B------:R-:W-:Y:S01]  /*4660*/  MUFU.EX2 R92, R92 ;  /* 0x0000005c005c7308 */ /* 0x000fe20000000800 */
[C---:B-1----:R-:W-:Y:S07]  /*4670*/  HMMA.16816.F32.BF16 R72, R4.reuse, R8, R72 ;  /* 0x000000080448723c */ /* 0x042fee0000041848 */
[----:B------:R-:W1:Y:S01]  /*4680*/  MUFU.EX2 R91, R91 ;  /* 0x0000005b005b7308 */ /* 0x000e620000000800 */
[----:B------:R-:W-:Y:S01]  /*4690*/  HMMA.16816.F32.BF16 R68, R4, R10, R68 ;  /* 0x0000000a0444723c */ /* 0x000fe20000041844 */
[----:B------:R-:W4:Y:S06]  /*46a0*/  LDSM.16.MT88.4 R8, [R102+0x3c00] ;  /* 0x003c00006608783b */ /* 0x000f2c0000004200 */
[----:B------:R-:W5:Y:S01]  /*46b0*/  MUFU.EX2 R90, R90 ;  /* 0x0000005a005a7308 */ /* 0x000f620000000800 */
[----:B------:R-:W-:-:S02]  /*46c0*/  F2FP.BF16.PACK_AB R4, R84, R89 ;  /* 0x000000595404723e */ /* 0x000fc400000010ff */
[----:B--2---:R-:W-:-:S05]  /*46d0*/  F2FP.BF16.PACK_AB R5, R65, R66 ;  /* 0x000000424105723e */ /* 0x004fca00000010ff */
[----:B------:R-:W-:Y:S01]  /*46e0*/  MUFU.EX2 R88, R88 ;  /* 0x0000005800587308 */ /* 0x000fe20000000800 */
[----:B------:R-:W-:Y:S01]  /*46f0*/  F2FP.BF16.PACK_AB R6, R64, R67 ;  /* 0x000000434006723e */ /* 0x000fe200000010ff */
[----:B------:R-:W-:Y:S01]  /*4700*/  FADD.FTZ R65, R65, R55 ;  /* 0x0000003741417221 */ /* 0x000fe20000010000 */
[----:B---3--:R-:W-:Y:S01]  /*4710*/  F2FP.BF16.PACK_AB R7, R62, R63 ;  /* 0x0000003f3e07723e */ /* 0x008fe200000010ff */
[----:B------:R-:W-:Y:S02]  /*4720*/  FADD.FTZ R67, R67, R57 ;  /* 0x0000003943437221 */ /* 0x000fe40000010000 */
[----:B------:R-:W-:Y:S02]  /*4730*/  FADD.FTZ R65, R63, R65 ;  /* 0x000000413f417221 */ /* 0x000fe40000010000 */
[----:B------:R-:W2:Y:S01]  /*4740*/  MUFU.EX2 R85, R85 ;  /* 0x0000005500557308 */ /* 0x000ea20000000800 */
[----:B------:R-:W-:Y:S02]  /*4750*/  FADD.FTZ R67, R64, R67 ;  /* 0x0000004340437221 */ /* 0x000fe40000010000 */
[----:B------:R-:W-:-:S04]  /*4760*/  FADD.FTZ R62, R62, R65 ;  /* 0x000000413e3e7221 */ /* 0x000fc80000010000 */
[----:B-1----:R-:W-:Y:S01]  /*4770*/  FADD.FTZ R62, R91, R62 ;  /* 0x0000003e5b3e7221 */ /* 0x002fe20000010000 */
[----:B------:R-:W-:Y:S08]  /*4780*/  MUFU.EX2 R54, R54 ;  /* 0x0000003600367308 */ /* 0x000ff00000000800 */
[----:B------:R-:W1:Y:S01]  /*4790*/  MUFU.EX2 R53, R53 ;  /* 0x0000003500357308 */ /* 0x000e620000000800 */
[C---:B----4-:R-:W-:Y:S07]  /*47a0*/  HMMA.16816.F32.BF16 R80, R4.reuse, R8, R80 ;  /* 0x000000080450723c */ /* 0x050fee0000041850 */
[----:B------:R-:W-:Y:S01]  /*47b0*/  MUFU.EX2 R52, R52 ;  /* 0x0000003400347308 */ /* 0x000fe20000000800 */
[C---:B------:R-:W-:Y:S01]  /*47c0*/  HMMA.16816.F32.BF16 R76, R4.reuse, R10, R76 ;  /* 0x0000000a044c723c */ /* 0x040fe2000004184c */
[----:B------:R-:W3:Y:S06]  /*47d0*/  LDSM.16.MT88.4 R8, [R101+0x3c00] ;  /* 0x003c00006508783b */ /* 0x000eec0000004200 */
[----:B------:R-:W-:Y:S08]  /*47e0*/  MUFU.EX2 R51, R51 ;  /* 0x0000003300337308 */ /* 0x000ff00000000800 */
[----:B------:R-:W-:Y:S08]  /*47f0*/  MUFU.EX2 R50, R50 ;  /* 0x0000003200327308 */ /* 0x000ff00000000800 */
[----:B------:R-:W4:Y:S08]  /*4800*/  MUFU.EX2 R49, R49 ;  /* 0x0000003100317308 */ /* 0x000f300000000800 */
[----:B------:R-:W-:Y:S08]  /*4810*/  MUFU.EX2 R37, R37 ;  /* 0x0000002500257308 */ /* 0x000ff00000000800 */
[----:B------:R-:W1:Y:S01]  /*4820*/  MUFU.EX2 R42, R42 ;  /* 0x0000002a002a7308 */ /* 0x000e620000000800 */
[C---:B---3--:R-:W-:Y:S07]  /*4830*/  HMMA.16816.F32.BF16 R72, R4.reuse, R8, R72 ;  /* 0x000000080448723c */ /* 0x048fee0000041848 */
[----:B------:R3:W-:Y:S01]  /*4840*/  MUFU.EX2 R39, R38 ;  /* 0x0000002600277308 */ /* 0x0007e20000000800 */
[----:B------:R-:W-:Y:S01]  /*4850*/  HMMA.16816.F32.BF16 R68, R4, R10, R68 ;  /* 0x0000000a0444723c */ /* 0x000fe20000041844 */
[----:B------:R-:W1:Y:S06]  /*4860*/  LDSM.16.MT88.4 R8, [R102+0x4000] ;  /* 0x004000006608783b */ /* 0x000e6c0000004200 */
[----:B------:R4:W-:Y:S01]  /*4870*/  MUFU.EX2 R3, R16 ;  /* 0x0000001000037308 */ /* 0x0009e20000000800 */
[----:B------:R-:W-:Y:S01]  /*4880*/  F2FP.BF16.PACK_AB R4, R94, R95 ;  /* 0x0000005f5e04723e */ /* 0x000fe200000010ff */
[----:B------:R-:W-:Y:S01]  /*4890*/  FADD.FTZ R95, R95, R67 ;  /* 0x000000435f5f7221 */ /* 0x000fe20000010000 */
[----:B-----5:R-:W-:Y:S01]  /*48a0*/  F2FP.BF16.PACK_AB R5, R90, R91 ;  /* 0x0000005b5a05723e */ /* 0x020fe200000010ff */
[----:B---3--:R-:W-:Y:S01]  /*48b0*/  FFMA.FTZ R38, R14, c[0x0][0x23c], -R27 ;  /* 0x00008f000e267a23 */ /* 0x008fe2000001081b */
[----:B------:R-:W-:Y:S01]  /*48c0*/  F2FP.BF16.PACK_AB R6, R92, R93 ;  /* 0x0000005d5c06723e */ /* 0x000fe200000010ff */
[----:B------:R-:W-:Y:S01]  /*48d0*/  LDSM.16.MT88.4 R12, [R101+0x4400] ;  /* 0x00440000650c783b */ /* 0x000fe20000004200 */
[----:B--2---:R-:W-:Y:S01]  /*48e0*/  F2FP.BF16.PACK_AB R7, R85, R88 ;  /* 0x000000585507723e */ /* 0x004fe200000010ff */
[----:B------:R-:W-:Y:S01]  /*48f0*/  MUFU.EX2 R40, R40 ;  /* 0x0000002800287308 */ /* 0x000fe20000000800 */
[----:B------:R-:W-:-:S02]  /*4900*/  FADD.FTZ R95, R94, R95 ;  /* 0x0000005f5e5f7221 */ /* 0x000fc40000010000 */
[----:B------:R-:W-:Y:S01]  /*4910*/  FADD.FTZ R90, R90, R62 ;  /* 0x0000003e5a5a7221 */ /* 0x000fe20000010000 */
[----:B----4-:R-:W-:Y:S01]  /*4920*/  LDSM.16.MT88.4 R16, [R101+0x4800] ;  /* 0x004800006510783b */ /* 0x010fe20000004200 */
[----:B------:R-:W-:Y:S02]  /*4930*/  FADD.FTZ R93, R93, R95 ;  /* 0x0000005f5d5d7221 */ /* 0x000fe40000010000 */
[----:B------:R-:W-:Y:S01]  /*4940*/  FADD.FTZ R90, R88, R90 ;  /* 0x0000005a585a7221 */ /* 0x000fe20000010000 */
[----:B------:R-:W2:Y:S01]  /*4950*/  MUFU.EX2 R38, R38 ;  /* 0x0000002600267308 */ /* 0x000ea20000000800 */
[----:B------:R-:W-:Y:S02]  /*4960*/  FADD.FTZ R93, R92, R93 ;  /* 0x0000005d5c5d7221 */ /* 0x000fe40000010000 */
[----:B------:R-:W-:-:S05]  /*4970*/  FADD.FTZ R90, R85, R90 ;  /* 0x0000005a555a7221 */ /* 0x000fca0000010000 */
[----:B------:R-:W3:Y:S08]  /*4980*/  MUFU.EX2 R41, R41 ;  /* 0x0000002900297308 */ /* 0x000ef00000000800 */
[----:B------:R-:W-:Y:S01]  /*4990*/  MUFU.EX2 R33, R33 ;  /* 0x0000002100217308 */ /* 0x000fe20000000800 */
[C---:B-1----:R-:W-:Y:S07]  /*49a0*/  HMMA.16816.F32.BF16 R80, R4.reuse, R8, R80 ;  /* 0x000000080450723c */ /* 0x042fee0000041850 */
[----:B------:R-:W-:Y:S01]  /*49b0*/  MUFU.EX2 R28, R28 ;  /* 0x0000001c001c7308 */ /* 0x000fe20000000800 */
[C---:B------:R-:W-:Y:S01]  /*49c0*/  HMMA.16816.F32.BF16 R76, R4.reuse, R10, R76 ;  /* 0x0000000a044c723c */ /* 0x040fe2000004184c */
[----:B------:R-:W1:Y:S06]  /*49d0*/  LDSM.16.MT88.4 R8, [R101+0x4000] ;  /* 0x004000006508783b */ /* 0x000e6c0000004200 */
[----:B------:R-:W-:Y:S08]  /*49e0*/  MUFU.EX2 R35, R35 ;  /* 0x0000002300237308 */ /* 0x000ff00000000800 */
[----:B------:R-:W-:Y:S08]  /*49f0*/  MUFU.EX2 R25, R25 ;  /* 0x0000001900197308 */ /* 0x000ff00000000800 */
[----:B------:R-:W-:Y:S08]  /*4a00*/  MUFU.EX2 R34, R34 ;  /* 0x0000002200227308 */ /* 0x000ff00000000800 */
[----:B------:R-:W-:Y:S08]  /*4a10*/  MUFU.EX2 R125, R125 ;  /* 0x0000007d007d7308 */ /* 0x000ff00000000800 */
[----:B------:R-:W-:Y:S01]  /*4a20*/  MUFU.EX2 R24, R24 ;  /* 0x0000001800187308 */ /* 0x000fe20000000800 */
[C---:B-1----:R-:W-:Y:S07]  /*4a30*/  HMMA.16816.F32.BF16 R72, R4.reuse, R8, R72 ;  /* 0x000000080448723c */ /* 0x042fee0000041848 */
[----:B------:R-:W-:Y:S01]  /*4a40*/  MUFU.EX2 R23, R23 ;  /* 0x0000001700177308 */ /* 0x000fe20000000800 */
[----:B------:R-:W-:Y:S01]  /*4a50*/  HMMA.16816.F32.BF16 R68, R4, R10, R68 ;  /* 0x0000000a0444723c */ /* 0x000fe20000041844 */
[----:B------:R-:W1:Y:S06]  /*4a60*/  LDSM.16.MT88.4 R8, [R102+0x4400] ;  /* 0x004400006608783b */ /* 0x000e6c0000004200 */
[----:B------:R-:W-:Y:S01]  /*4a70*/  MUFU.EX2 R124, R124 ;  /* 0x0000007c007c7308 */ /* 0x000fe20000000800 */
[----:B------:R-:W-:Y:S01]  /*4a80*/  F2FP.BF16.PACK_AB R4, R53, R54 ;  /* 0x000000363504723e */ /* 0x000fe200000010ff */
[----:B------:R-:W-:Y:S01]  /*4a90*/  FADD.FTZ R54, R54, R93 ;  /* 0x0000005d36367221 */ /* 0x000fe20000010000 */
[----:B------:R-:W-:Y:S01]  /*4aa0*/  F2FP.BF16.PACK_AB R5, R49, R50 ;  /* 0x000000323105723e */ /* 0x000fe200000010ff */
[----:B------:R-:W-:Y:S01]  /*4ab0*/  FADD.FTZ R50, R50, R90 ;  /* 0x0000005a32327221 */ /* 0x000fe20000010000 */
[----:B------:R-:W-:Y:S01]  /*4ac0*/  F2FP.BF16.PACK_AB R6, R51, R52 ;  /* 0x000000343306723e */ /* 0x000fe200000010ff */
[----:B------:R-:W-:Y:S01]  /*4ad0*/  FADD.FTZ R54, R53, R54 ;  /* 0x0000003635367221 */ /* 0x000fe20000010000 */
[----:B------:R-:W-:Y:S01]  /*4ae0*/  F2FP.BF16.PACK_AB R7, R42, R37 ;  /* 0x000000252a07723e */ /* 0x000fe200000010ff */
[----:B------:R-:W-:-:S02]  /*4af0*/  FADD.FTZ R50, R49, R50 ;  /* 0x0000003231327221 */ /* 0x000fc40000010000 */
[----:B------:R-:W-:Y:S02]  /*4b00*/  FADD.FTZ R52, R52, R54 ;  /* 0x0000003634347221 */ /* 0x000fe40000010000 */
[----:B------:R-:W-:Y:S02]  /*4b10*/  FADD.FTZ R37, R37, R50 ;  /* 0x0000003225257221 */ /* 0x000fe40000010000 */
[----:B------:R-:W-:Y:S01]  /*4b20*/  HMMA.16816.F32.BF16 R72, R4, R12, R72 ;  /* 0x0000000c0448723c */ /* 0x000fe20000041848 */
[----:B------:R-:W-:Y:S02]  /*4b30*/  FADD.FTZ R52, R51, R52 ;  /* 0x0000003433347221 */ /* 0x000fe40000010000 */
[----:B------:R-:W-:-:S05]  /*4b40*/  FADD.FTZ R37, R42, R37 ;  /* 0x000000252a257221 */ /* 0x000fca0000010000 */
[C---:B------:R-:W-:Y:S01]  /*4b50*/  HMMA.16816.F32.BF16 R68, R4.reuse, R14, R68 ;  /* 0x0000000e0444723c */ /* 0x040fe20000041844 */
[----:B------:R-:W-:Y:S07]  /*4b60*/  LDSM.16.MT88.4 R12, [R102+0x4c00] ;  /* 0x004c0000660c783b */ /* 0x000fee0000004200 */
[C---:B-1----:R-:W-:Y:S07]  /*4b70*/  HMMA.16816.F32.BF16 R80, R4.reuse, R8, R80 ;  /* 0x000000080450723c */ /* 0x042fee0000041850 */
[--C-:B------:R-:W-:Y:S01]  /*4b80*/  FFMA.FTZ R8, R32, c[0x0][0x23c], -R22.reuse ;  /* 0x00008f0020087a23 */ /* 0x100fe20000010816 */
[----:B------:R-:W-:Y:S01]  /*4b90*/  HMMA.16816.F32.BF16 R76, R4, R10, R76 ;  /* 0x0000000a044c723c */ /* 0x000fe2000004184c */
[----:B------:R-:W-:-:S02]  /*4ba0*/  FFMA.FTZ R32, R31, c[0x0][0x23c], -R22 ;  /* 0x00008f001f207a23 */ /* 0x000fc40000010816 */
[----:B------:R1:W4:Y:S04]  /*4bb0*/  MUFU.EX2 R31, R8 ;  /* 0x00000008001f7308 */ /* 0x0003280000000800 */
[C---:B--2---:R-:W-:Y:S01]  /*4bc0*/  F2FP.BF16.PACK_AB R4, R38.reuse, R39 ;  /* 0x000000272604723e */ /* 0x044fe200000010ff */
[----:B------:R-:W-:Y:S01]  /*4bd0*/  FADD.FTZ R39, R39, R52 ;  /* 0x0000003427277221 */ /* 0x000fe20000010000 */
[----:B---3--:R-:W-:Y:S02]  /*4be0*/  F2FP.BF16.PACK_AB R6, R41, R40 ;  /* 0x000000282906723e */ /* 0x008fe400000010ff */
[----:B------:R-:W2:Y:S01]  /*4bf0*/  MUFU.EX2 R32, R32 ;  /* 0x0000002000207308 */ /* 0x000ea20000000800 */
[----:B------:R-:W-:-:S04]  /*4c00*/  FADD.FTZ R39, R38, R39 ;  /* 0x0000002726277221 */ /* 0x000fc80000010000 */
[----:B------:R-:W-:Y:S01]  /*4c10*/  FADD.FTZ R40, R40, R39 ;  /* 0x0000002728287221 */ /* 0x000fe20000010000 */
[----:B-1----:R-:W1:Y:S01]  /*4c20*/  LDSM.16.MT88.4 R8, [R102+0x4800] ;  /* 0x004800006608783b */ /* 0x002e620000004200 */
[----:B----4-:R-:W-:Y:S01]  /*4c30*/  F2FP.BF16.PACK_AB R5, R31, R33 ;  /* 0x000000211f05723e */ /* 0x010fe200000010ff */
[----:B------:R-:W-:Y:S02]  /*4c40*/  FADD.FTZ R33, R33, R37 ;  /* 0x0000002521217221 */ /* 0x000fe40000010000 */
[----:B------:R-:W-:Y:S02]  /*4c50*/  FADD.FTZ R40, R41, R40 ;  /* 0x0000002829287221 */ /* 0x000fe40000010000 */
[----:B------:R-:W-:Y:S01]  /*4c60*/  FADD.FTZ R33, R31, R33 ;  /* 0x000000211f217221 */ /* 0x000fe20000010000 */
[----:B--2---:R-:W-:Y:S01]  /*4c70*/  F2FP.BF16.PACK_AB R7, R28, R32 ;  /* 0x000000201c07723e */ /* 0x004fe200000010ff */
[----:B------:R-:W-:Y:S02]  /*4c80*/  FADD.FTZ R40, R35, R40 ;  /* 0x0000002823287221 */ /* 0x000fe40000010000 */
[----:B------:R-:W-:-:S02]  /*4c90*/  FADD.FTZ R32, R32, R33 ;  /* 0x0000002120207221 */ /* 0x000fc40000010000 */
[----:B------:R-:W-:Y:S02]  /*4ca0*/  FADD.FTZ R40, R34, R40 ;  /* 0x0000002822287221 */ /* 0x000fe40000010000 */
[----:B------:R-:W-:Y:S01]  /*4cb0*/  HMMA.16816.F32.BF16 R72, R4, R16, R72 ;  /* 0x000000100448723c */ /* 0x000fe20000041848 */
[----:B------:R-:W-:Y:S02]  /*4cc0*/  FADD.FTZ R32, R28, R32 ;  /* 0x000000201c207221 */ /* 0x000fe40000010000 */
[----:B------:R-:W-:Y:S02]  /*4cd0*/  FADD.FTZ R40, R3, R40 ;  /* 0x0000002803287221 */ /* 0x000fe40000010000 */
[----:B------:R-:W-:-:S03]  /*4ce0*/  FADD.FTZ R32, R25, R32 ;  /* 0x0000002019207221 */ /* 0x000fc60000010000 */
[----:B------:R-:W-:Y:S01]  /*4cf0*/  HMMA.16816.F32.BF16 R68, R4, R18, R68 ;  /* 0x000000120444723c */ /* 0x000fe20000041844 */
[----:B------:R-:W-:-:S04]  /*4d00*/  FADD.FTZ R32, R24, R32 ;  /* 0x0000002018207221 */ /* 0x000fc80000010000 */
[----:B------:R-:W-:-:S03]  /*4d10*/  FADD.FTZ R32, R23, R32 ;  /* 0x0000002017207221 */ /* 0x000fc60000010000 */
[C---:B-1----:R-:W-:Y:S08]  /*4d20*/  HMMA.16816.F32.BF16 R80, R4.reuse, R8, R80 ;  /* 0x000000080450723c */ /* 0x042ff00000041850 */
[----:B------:R-:W-:Y:S01]  /*4d30*/  HMMA.16816.F32.BF16 R76, R4, R10, R76 ;  /* 0x0000000a044c723c */ /* 0x000fe2000004184c */
[----:B------:R-:W1:Y:S06]  /*4d40*/  LDSM.16.MT88.4 R8, [R101+0x4c00] ;  /* 0x004c00006508783b */ /* 0x000e6c0000004200 */
[----:B------:R-:W-:-:S02]  /*4d50*/  F2FP.BF16.PACK_AB R4, R34, R35 ;  /* 0x000000232204723e */ /* 0x000fc400000010ff */
[----:B------:R-:W-:Y:S02]  /*4d60*/  F2FP.BF16.PACK_AB R5, R24, R25 ;  /* 0x000000191805723e */ /* 0x000fe400000010ff */
[C---:B------:R-:W-:Y:S01]  /*4d70*/  F2FP.BF16.PACK_AB R6, R125.reuse, R3 ;  /* 0x000000037d06723e */ /* 0x040fe200000010ff */
[----:B------:R-:W-:Y:S01]  /*4d80*/  FADD.FTZ R125, R125, R40 ;  /* 0x000000287d7d7221 */ /* 0x000fe20000010000 */
[C---:B------:R-:W-:Y:S01]  /*4d90*/  F2FP.BF16.PACK_AB R7, R124.reuse, R23 ;  /* 0x000000177c07723e */ /* 0x040fe200000010ff */
[----:B------:R-:W-:-:S06]  /*4da0*/  FADD.FTZ R124, R124, R32 ;  /* 0x000000207c7c7221 */ /* 0x000fcc0000010000 */
[C---:B------:R-:W-:Y:S08]  /*4db0*/  HMMA.16816.F32.BF16 R80, R4.reuse, R12, R80 ;  /* 0x0000000c0450723c */ /* 0x040ff00000041850 */
        /* <DEDUP_REMOVED lines=12> */
.L_x_4156:
        /* <DEDUP_REMOVED lines=64> */
.L_x_4153:
        /* <DEDUP_REMOVED lines=15> */
[----:B------:R-:W-:Y:S05]  /*5370*/  ISETP.GT.AND P0, PT, R123, R107, PT ;  /* 0x0000006b7b00720c */ /* 0x000fea0003f04270 */
[----:B------:R2:W-:Y:S08]  /*5380*/  LDGSTS.E.BYPASS.LTC128B.128 [R112+0x4000], [R4.64] ;  /* 0x0400000004707fae */ /* 0x0005f0000b901d4a */
[----:B------:R3:W-:Y:S08]  /*5390*/  LDGSTS.E.BYPASS.LTC128B.128 [R112+0x4800], [R2.64] ;  /* 0x0480000002707fae */ /* 0x0007f0000b901d4a */
[----:B------:R-:W-:Y:S08]  /*53a0*/  LDSM.16.M88.4 R64, [R106] ;  /* 0x000000006a40783b */ /* 0x000ff00000000200 */
[----:B------:R-:W0:Y:S08]  /*53b0*/  LDGDEPBAR ;  /* 0x00000000000079af */ /* 0x000e300000000000 */
[----:B-1----:R-:W2:Y:S08]  /*53c0*/  LDSM.16.M88.4 R8, [R105] ;  /* 0x000000006908783b */ /* 0x002eb00000000200 */
[----:B------:R-:W1:Y:S08]  /*53d0*/  LDSM.16.M88.4 R16, [R105+0x400] ;  /* 0x000400006910783b */ /* 0x000e700000000200 */
[----:B------:R-:W4:Y:S08]  /*53e0*/  LDSM.16.M88.4 R24, [R105+0x800] ;  /* 0x000800006918783b */ /* 0x000f300000000200 */
[----:B------:R-:W5:Y:S08]  /*53f0*/  LDSM.16.M88.4 R32, [R105+0xc00] ;  /* 0x000c00006920783b */ /* 0x000f700000000200 */
[----:B------:R-:W1:Y:S08]  /*5400*/  LDSM.16.M88.4 R40, [R105+0x1000] ;  /* 0x001000006928783b */ /* 0x000e700000000200 */
[----:B------:R-:W1:Y:S08]  /*5410*/  LDSM.16.M88.4 R48, [R105+0x1400] ;  /* 0x001400006930783b */ /* 0x000e700000000200 */
[----:B------:R-:W3:Y:S08]  /*5420*/  LDSM.16.M88.4 R56, [R105+0x1800] ;  /* 0x001800006938783b */ /* 0x000ef00000000200 */
[----:B------:R-:W3:Y:S08]  /*5430*/  LDSM.16.M88.4 R88, [R105+0x1c00] ;  /* 0x001c00006958783b */ /* 0x000ef00000000200 */
[----:B------:R-:W-:Y:S01]  /*5440*/  LDSM.16.M88.4 R92, [R104] ;  /* 0x00000000685c783b */ /* 0x000fe20000000200 */
[C---:B--2---:R-:W-:Y:S08]  /*5450*/  HMMA.16816.F32.BF16 R4, R64.reuse, R8, RZ ;  /* 0x000000084004723c */ /* 0x044ff000000418ff */
[C---:B------:R-:W-:Y:S08]  /*5460*/  HMMA.16816.F32.BF16 R8, R64.reuse, R10, RZ ;  /* 0x0000000a4008723c */ /* 0x040ff000000418ff */
[C---:B-1----:R-:W-:Y:S08]  /*5470*/  HMMA.16816.F32.BF16 R12, R64.reuse, R16, RZ ;  /* 0x00000010400c723c */ /* 0x042ff000000418ff */
[C---:B------:R-:W-:Y:S08]  /*5480*/  HMMA.16816.F32.BF16 R16, R64.reuse, R18, RZ ;  /* 0x000000124010723c */ /* 0x040ff000000418ff */
[C---:B----4-:R-:W-:Y:S08]  /*5490*/  HMMA.16816.F32.BF16 R20, R64.reuse, R24, RZ ;  /* 0x000000184014723c */ /* 0x050ff000000418ff */
[C---:B------:R-:W-:Y:S08]  /*54a0*/  HMMA.16816.F32.BF16 R24, R64.reuse, R26, RZ ;  /* 0x0000001a4018723c */ /* 0x040ff000000418ff */
[C---:B-----5:R-:W-:Y:S08]  /*54b0*/  HMMA.16816.F32.BF16 R28, R64.reuse, R32, RZ ;  /* 0x00000020401c723c */ /* 0x060ff000000418ff */
        /* <DEDUP_REMOVED lines=9> */
[----:B------:R-:W1:Y:S07]  /*5550*/  LDSM.16.M88.4 R88, [R103] ;  /* 0x000000006758783b */ /* 0x000e6e0000000200 */
[C---:B-1----:R-:W-:Y:S08]  /*5560*/  HMMA.16816.F32.BF16 R4, R92.reuse, R88, R4 ;  /* 0x000000585c04723c */ /* 0x042ff00000041804 */
[C---:B------:R-:W-:Y:S01]  /*5570*/  HMMA.16816.F32.BF16 R8, R92.reuse, R90, R8 ;  /* 0x0000005a5c08723c */ /* 0x040fe20000041808 */
[----:B------:R-:W1:Y:S11]  /*5580*/  LDSM.16.M88.4 R88, [R100] ;  /* 0x000000006458783b */ /* 0x000e760000000200 */
[----:B------:R-:W-:Y:S04]  /*5590*/  @!UPT UIADD3 URZ, URZ, URZ, URZ ;  /* 0x0000003f3f3ff290 */ /* 0x000fe8000fffe03f */
        /* <DEDUP_REMOVED lines=8> */
[----:B------:R-:W3:Y:S01]  /*5620*/  MUFU.TANH R128, R5 ;  /* 0x0000000500807308 */ /* 0x000ee20000002400 */
[----:B------:R-:W-:Y:S09]  /*5630*/  FMUL.FTZ R9, R9, c[0x0][0x2ec] ;  /* 0x0000bb0009097a20 */ /* 0x000ff20000410000 */
[----:B------:R-:W4:Y:S01]  /*5640*/  MUFU.TANH R127, R6 ;  /* 0x00000006007f7308 */ /* 0x000f220000002400 */
[C---:B-1----:R-:W-:Y:S08]  /*5650*/  HMMA.16816.F32.BF16 R12, R92.reuse, R88, R12 ;  /* 0x000000585c0c723c */ /* 0x042ff0000004180c */
[C---:B------:R-:W-:Y:S01]  /*5660*/  HMMA.16816.F32.BF16 R16, R92.reuse, R90, R16 ;  /* 0x0000005a5c10723c */ /* 0x040fe20000041810 */
[----:B------:R1:W1:Y:S10]  /*5670*/  MUFU.TANH R129, R7 ;  /* 0x0000000700817308 */ /* 0x0002740000002400 */
[----:B------:R5:W2:Y:S05]  /*5680*/  MUFU.TANH R91, R10 ;  /* 0x0000000a005b7308 */ /* 0x000aaa0000002400 */
[----:B------:R-:W-:Y:S02]  /*5690*/  FMUL.FTZ R12, R12, c[0x0][0x2ec] ;  /* 0x0000bb000c0c7a20 */ /* 0x000fe40000410000 */
[----:B------:R-:W-:Y:S03]  /*56a0*/  FMUL.FTZ R13, R13, c[0x0][0x2ec] ;  /* 0x0000bb000d0d7a20 */ /* 0x000fe60000410000 */
[----:B------:R2:W2:Y:S03]  /*56b0*/  MUFU.TANH R130, R11 ;  /* 0x0000000b00827308 */ /* 0x0004a60000002400 */
[----:B------:R-:W-:Y:S01]  /*56c0*/  FMUL.FTZ R18, R18, c[0x0][0x2ec] ;  /* 0x0000bb0012127a20 */ /* 0x000fe20000410000 */
[----:B-1----:R-:W1:Y:S01]  /*56d0*/  LDSM.16.M88.4 R4, [R99] ;  /* 0x000000006304783b */ /* 0x002e620000000200 */
[----:B------:R-:W-:Y:S02]  /*56e0*/  FMUL.FTZ R19, R19, c[0x0][0x2ec] ;  /* 0x0000bb0013137a20 */ /* 0x000fe40000410000 */
[----:B------:R-:W-:Y:S02]  /*56f0*/  FMUL.FTZ R16, R16, c[0x0][0x2ec] ;  /* 0x0000bb0010107a20 */ /* 0x000fe40000410000 */
[----:B------:R-:W-:Y:S01]  /*5700*/  FMUL.FTZ R17, R17, c[0x0][0x2ec] ;  /* 0x0000bb0011117a20 */ /* 0x000fe20000410000 */
[----:B------:R-:W1:Y:S01]  /*5710*/  MUFU.TANH R142, R18 ;  /* 0x00000012008e7308 */ /* 0x000e620000002400 */
[----:B-----5:R-:W-:Y:S09]  /*5720*/  FMUL.FTZ R10, R14, c[0x0][0x2ec] ;  /* 0x0000bb000e0a7a20 */ /* 0x020ff20000410000 */
[----:B------:R5:W1:Y:S01]  /*5730*/  MUFU.TANH R132, R19 ;  /* 0x0000001300847308 */ /* 0x000a620000002400 */
[----:B--2---:R-:W-:Y:S09]  /*5740*/  FMUL.FTZ R11, R15, c[0x0][0x2ec] ;  /* 0x0000bb000f0b7a20 */ /* 0x004ff20000410000 */
[----:B------:R-:W2:Y:S10]  /*5750*/  MUFU.TANH R8, R8 ;  /* 0x0000000800087308 */ /* 0x000eb40000002400 */
[----:B------:R-:W2:Y:S01]  /*5760*/  MUFU.TANH R9, R9 ;  /* 0x0000000900097308 */ /* 0x000ea20000002400 */
[C---:B-1----:R-:W-:Y:S09]  /*5770*/  HMMA.16816.F32.BF16 R20, R92.reuse, R4, R20 ;  /* 0x000000045c14723c */ /* 0x042ff20000041814 */
[----:B------:R-:W1:Y:S01]  /*5780*/  MUFU.TANH R12, R12 ;  /* 0x0000000c000c7308 */ /* 0x000e620000002400 */
[C---:B------:R-:W-:Y:S01]  /*5790*/  HMMA.16816.F32.BF16 R24, R92.reuse, R6, R24 ;  /* 0x000000065c18723c */ /* 0x040fe20000041818 */
[----:B------:R-:W1:Y:S08]  /*57a0*/  LDSM.16.M88.4 R4, [R98] ;  /* 0x000000006204783b */ /* 0x000e700000000200 */
[----:B------:R-:W1:Y:S05]  /*57b0*/  MUFU.TANH R13, R13 ;  /* 0x0000000d000d7308 */ /* 0x000e6a0000002400 */
[----:B-----5:R-:W-:Y:S05]  /*57c0*/  FMUL.FTZ R19, R20, c[0x0][0x2ec] ;  /* 0x0000bb0014137a20 */ /* 0x020fea0000410000 */
[----:B------:R-:W2:Y:S01]  /*57d0*/  MUFU.TANH R10, R10 ;  /* 0x0000000a000a7308 */ /* 0x000ea20000002400 */
[----:B------:R-:W-:Y:S02]  /*57e0*/  FMUL.FTZ R14, R21, c[0x0][0x2ec] ;  /* 0x0000bb00150e7a20 */ /* 0x000fe40000410000 */
[----:B------:R-:W-:Y:S02]  /*57f0*/  FMUL.FTZ R15, R22, c[0x0][0x2ec] ;  /* 0x0000bb00160f7a20 */ /* 0x000fe40000410000 */
[----:B------:R-:W-:Y:S02]  /*5800*/  FMUL.FTZ R18, R23, c[0x0][0x2ec] ;  /* 0x0000bb0017127a20 */ /* 0x000fe40000410000 */
[----:B------:R-:W-:Y:S02]  /*5810*/  FMUL.FTZ R24, R24, c[0x0][0x2ec] ;  /* 0x0000bb0018187a20 */ /* 0x000fe40000410000 */
[----:B------:R-:W-:Y:S01]  /*5820*/  FMUL.FTZ R25, R25, c[0x0][0x2ec] ;  /* 0x0000bb0019197a20 */ /* 0x000fe20000410000 */
[----:B------:R-:W2:Y:S01]  /*5830*/  MUFU.TANH R11, R11 ;  /* 0x0000000b000b7308 */ /* 0x000ea20000002400 */
[----:B------:R-:W-:Y:S02]  /*5840*/  FMUL.FTZ R26, R26, c[0x0][0x2ec] ;  /* 0x0000bb001a1a7a20 */ /* 0x000fe40000410000 */
[----:B------:R-:W-:Y:S07]  /*5850*/  FMUL.FTZ R27, R27, c[0x0][0x2ec] ;  /* 0x0000bb001b1b7a20 */ /* 0x000fee0000410000 */
[----:B------:R-:W2:Y:S01]  /*5860*/  MUFU.TANH R135, R16 ;  /* 0x0000001000877308 */ /* 0x000ea20000002400 */
[C---:B-1----:R-:W-:Y:S09]  /*5870*/  HMMA.16816.F32.BF16 R28, R92.reuse, R4, R28 ;  /* 0x000000045c1c723c */ /* 0x042ff2000004181c */
[----:B------:R-:W1:Y:S01]  /*5880*/  MUFU.TANH R138, R17 ;  /* 0x00000011008a7308 */ /* 0x000e620000002400 */
[C---:B------:R-:W-:Y:S01]  /*5890*/  HMMA.16816.F32.BF16 R32, R92.reuse, R6, R32 ;  /* 0x000000065c20723c */ /* 0x040fe20000041820 */
[----:B------:R-:W5:Y:S08]  /*58a0*/  LDSM.16.M88.4 R4, [R97] ;  /* 0x000000006104783b */ /* 0x000f700000000200 */
[----:B------:R-:W1:Y:S05]  /*58b0*/  MUFU.TANH R19, R19 ;  /* 0x0000001300137308 */ /* 0x000e6a0000002400 */
        /* <DEDUP_REMOVED lines=8> */
[----:B------:R1:W1:Y:S01]  /*5940*/  MUFU.TANH R143, R32 ;  /* 0x00000020008f7308 */ /* 0x0002620000002400 */
[----:B------:R-:W-:Y:S09]  /*5950*/  FMUL.FTZ R35, R35, c[0x0][0x2ec] ;  /* 0x0000bb0023237a20 */ /* 0x000ff20000410000 */
[----:B------:R1:W1:Y:S01]  /*5960*/  MUFU.TANH R144, R33 ;  /* 0x0000002100907308 */ /* 0x0002620000002400 */
[C---:B-----5:R-:W-:Y:S09]  /*5970*/  HMMA.16816.F32.BF16 R36, R92.reuse, R4, R36 ;  /* 0x000000045c24723c */ /* 0x060ff20000041824 */
[----:B------:R5:W2:Y:S01]  /*5980*/  MUFU.TANH R140, R34 ;  /* 0x00000022008c7308 */ /* 0x000aa20000002400 */
[C---:B------:R-:W-:Y:S01]  /*5990*/  HMMA.16816.F32.BF16 R40, R92.reuse, R6, R40 ;  /* 0x000000065c28723c */ /* 0x040fe20000041828 */
[----:B------:R-:W2:Y:S08]  /*59a0*/  LDSM.16.M88.4 R4, [R96] ;  /* 0x000000006004783b */ /* 0x000eb00000000200 */
[----:B------:R3:W2:Y:S05]  /*59b0*/  MUFU.TANH R133, R35 ;  /* 0x0000002300857308 */ /* 0x0006aa0000002400 */
[----:B-1----:R-:W-:Y:S02]  /*59c0*/  FMUL.FTZ R32, R36, c[0x0][0x2ec] ;  /* 0x0000bb0024207a20 */ /* 0x002fe40000410000 */
[----:B------:R-:W-:Y:S03]  /*59d0*/  FMUL.FTZ R33, R37, c[0x0][0x2ec] ;  /* 0x0000bb0025217a20 */ /* 0x000fe60000410000 */
[----:B------:R-:W1:Y:S01]  /*59e0*/  MUFU.TANH R15, R15 ;  /* 0x0000000f000f7308 */ /* 0x000e620000002400 */
[----:B-----5:R-:W-:Y:S04]  /*59f0*/  FMUL.FTZ R34, R38, c[0x0][0x2ec] ;  /* 0x0000bb0026227a20 */ /* 0x020fe80000410000 */
[----:B------:R-:W-:Y:S02]  /*5a00*/  FMUL.FTZ R41, R41, c[0x0][0x2ec] ;  /* 0x0000bb0029297a20 */ /* 0x000fe40000410000 */
[----:B------:R-:W-:Y:S03]  /*5a10*/  FMUL.FTZ R42, R42, c[0x0][0x2ec] ;  /* 0x0000bb002a2a7a20 */ /* 0x000fe60000410000 */
[----:B------:R-:W1:Y:S01]  /*5a20*/  MUFU.TANH R149, R41 ;  /* 0x0000002900957308 */ /* 0x000e620000002400 */
[----:B------:R-:W-:Y:S02]  /*5a30*/  FMUL.FTZ R43, R43, c[0x0][0x2ec] ;  /* 0x0000bb002b2b7a20 */ /* 0x000fe40000410000 */
[----:B------:R-:W-:Y:S02]  /*5a40*/  FMUL.FTZ R40, R40, c[0x0][0x2ec] ;  /* 0x0000bb0028287a20 */ /* 0x000fe40000410000 */
[----:B---3--:R-:W-:Y:S05]  /*5a50*/  FMUL.FTZ R35, R39, c[0x0][0x2ec] ;  /* 0x0000bb0027237a20 */ /* 0x008fea0000410000 */
[----:B------:R-:W3:Y:S01]  /*5a60*/  MUFU.TANH R150, R42 ;  /* 0x0000002a00967308 */ /* 0x000ee20000002400 */
[C---:B--2---:R-:W-:Y:S09]  /*5a70*/  HMMA.16816.F32.BF16 R44, R92.reuse, R4, R44 ;  /* 0x000000045c2c723c */ /* 0x044ff2000004182c */
[----:B------:R-:W2:Y:S01]  /*5a80*/  MUFU.TANH R146, R43 ;  /* 0x0000002b00927308 */ /* 0x000ea20000002400 */
        /* <DEDUP_REMOVED lines=13> */
[----:B------:R1:W1:Y:S01]  /*5b60*/  MUFU.TANH R148, R49 ;  /* 0x0000003100947308 */ /* 0x0002620000002400 */
[C---:B-----5:R-:W-:Y:S09]  /*5b70*/  HMMA.16816.F32.BF16 R52, R92.reuse, R4, R52 ;  /* 0x000000045c34723c */ /* 0x060ff20000041834 */
[----:B------:R5:W2:Y:S01]  /*5b80*/  MUFU.TANH R145, R50 ;  /* 0x0000003200917308 */ /* 0x000aa20000002400 */
[C---:B------:R-:W-:Y:S01]  /*5b90*/  HMMA.16816.F32.BF16 R56, R92.reuse, R6, R56 ;  /* 0x000000065c38723c */ /* 0x040fe20000041838 */
[----:B------:R-:W2:Y:S01]  /*5ba0*/  LDSM.16.M88.4 R4, [R86] ;  /* 0x000000005604783b */ /* 0x000ea20000000200 */
[----:B------:R-:W-:Y:S07]  /*5bb0*/  DEPBAR.LE SB0, 0x0 ;  /* 0x000080000000791a */ /* 0x000fee0000000000 */
[----:B------:R2:W2:Y:S01]  /*5bc0*/  MUFU.TANH R134, R24 ;  /* 0x0000001800867308 */ /* 0x0004a20000002400 */
[----:B------:R-:W-:Y:S04]  /*5bd0*/  BAR.SYNC.DEFER_BLOCKING 0x0 ;  /* 0x0000000000007b1d */ /* 0x000fe80000010000 */
[----:B------:R-:W-:Y:S02]  /*5be0*/  FMUL.FTZ R51, R52, c[0x0][0x2ec] ;  /* 0x0000bb0034337a20 */ /* 0x000fe40000410000 */
[----:B------:R-:W-:Y:S03]  /*5bf0*/  FMUL.FTZ R52, R53, c[0x0][0x2ec] ;  /* 0x0000bb0035347a20 */ /* 0x000fe60000410000 */
[----:B------:R3:W3:Y:S01]  /*5c00*/  MUFU.TANH R137, R25 ;  /* 0x0000001900897308 */ /* 0x0006e20000002400 */
[----:B------:R-:W-:Y:S02]  /*5c10*/  FMUL.FTZ R53, R54, c[0x0][0x2ec] ;  /* 0x0000bb0036357a20 */ /* 0x000fe40000410000 */
[----:B-1----:R-:W-:Y:S02]  /*5c20*/  FMUL.FTZ R49, R55, c[0x0][0x2ec] ;  /* 0x0000bb0037317a20 */ /* 0x002fe40000410000 */
[----:B-----5:R-:W-:Y:S02]  /*5c30*/  FMUL.FTZ R50, R56, c[0x0][0x2ec] ;  /* 0x0000bb0038327a20 */ /* 0x020fe40000410000 */
[----:B------:R-:W-:Y:S02]  /*5c40*/  FMUL.FTZ R48, R57, c[0x0][0x2ec] ;  /* 0x0000bb0039307a20 */ /* 0x000fe40000410000 */
[----:B------:R-:W-:Y:S01]  /*5c50*/  FMUL.FTZ R47, R58, c[0x0][0x2ec] ;  /* 0x0000bb003a2f7a20 */ /* 0x000fe20000410000 */
[----:B------:R1:W1:Y:S01]  /*5c60*/  MUFU.TANH R141, R26 ;  /* 0x0000001a008d7308 */ /* 0x0002620000002400 */
[----:B------:R-:W-:Y:S09]  /*5c70*/  FMUL.FTZ R46, R59, c[0x0][0x2ec] ;  /* 0x0000bb003b2e7a20 */ /* 0x000ff20000410000 */
[----:B------:R1:W1:Y:S01]  /*5c80*/  MUFU.TANH R136, R27 ;  /* 0x0000001b00887308 */ /* 0x0002620000002400 */
[C---:B--2---:R-:W-:Y:S09]  /*5c90*/  HMMA.16816.F32.BF16 R60, R92.reuse, R4, R60 ;  /* 0x000000045c3c723c */ /* 0x044ff2000004183c */
[----:B------:R2:W1:Y:S01]  /*5ca0*/  MUFU.TANH R131, R28 ;  /* 0x0000001c00837308 */ /* 0x0004620000002400 */
[----:B------:R-:W-:Y:S09]  /*5cb0*/  HMMA.16816.F32.BF16 R64, R92, R6, R64 ;  /* 0x000000065c40723c */ /* 0x000ff20000041840 */
[----:B------:R2:W1:Y:S05]  /*5cc0*/  MUFU.TANH R88, R29 ;  /* 0x0000001d00587308 */ /* 0x00046a0000002400 */
        /* <DEDUP_REMOVED lines=8> */
[----:B------:R2:W1:Y:S01]  /*5d50*/  MUFU.TANH R90, R31 ;  /* 0x0000001f005a7308 */ /* 0x0004620000002400 */
[----:B------:R-:W-:Y:S09]  /*5d60*/  FMUL.FTZ R3, R67, c[0x0][0x2ec] ;  /* 0x0000bb0043037a20 */ /* 0x000ff20000410000 */
[----:B------:R-:W1:Y:S10]  /*5d70*/  MUFU.TANH R32, R32 ;  /* 0x0000002000207308 */ /* 0x000e740000002400 */
        /* <DEDUP_REMOVED lines=34> */
[----:B------:R-:W-:Y:S02]  /*5fa0*/  IABS R7, R5 ;  /* 0x0000000500077213 */ /* 0x000fe40000000000 */
[C---:B------:R-:W-:Y:S02]  /*5fb0*/  IADD3 R6, R5.reuse, -0x80, RZ ;  /* 0xffffff8005067810 */ /* 0x040fe40007ffe0ff */
        /* <DEDUP_REMOVED lines=9> */
[----:B------:R-:W-:Y:S04]  /*6050*/  IMAD.HI.U32 R16, R2, R7, RZ ;  /* 0x0000000702107227 */ /* 0x000fe800078e00ff */
[----:B------:R-:W-:Y:S04]  /*6060*/  IMAD.MOV R0, RZ, RZ, -R16 ;  /* 0x000000ffff007224 */ /* 0x000fe800078e0a10 */
[----:B------:R-:W-:Y:S01]  /*6070*/  IMAD R7, R4, R0, R7 ;  /* 0x0000000004077224 */ /* 0x000fe200078e0207 */
[----:B------:R-:W-:Y:S02]  /*6080*/  IABS R0, R6 ;  /* 0x0000000600007213 */ /* 0x000fe40000000000 */
[----:B------:R-:W-:Y:S02]  /*6090*/  LOP3.LUT R6, R6, c[0x0][0x2d0], RZ, 0x3c, !PT ;  /* 0x0000b40006067a12 */ /* 0x000fe400078e3cff */
[----:B------:R-:W-:Y:S01]  /*60a0*/  ISETP.GT.U32.AND P3, PT, R4, R7, PT ;  /* 0x000000070400720c */ /* 0x000fe20003f64070 */
[----:B------:R-:W-:Y:S01]  /*60b0*/  IMAD.HI.U32 R2, R2, R0, RZ ;  /* 0x0000000002027227 */ /* 0x000fe200078e00ff */
[----:B------:R-:W-:Y:S11]  /*60c0*/  ISETP.GE.AND P0, PT, R6, RZ, PT ;  /* 0x000000ff0600720c */ /* 0x000ff60003f06270 */
[----:B------:R-:W-:Y:S01]  /*60d0*/  @!P3 IMAD.IADD R7, R7, 0x1, -R4 ;  /* 0x000000010707b824 */ /* 0x000fe200078e0a04 */
[----:B------:R-:W-:Y:S04]  /*60e0*/  @!P3 IADD3 R16, R16, 0x1, RZ ;  /* 0x000000011010b810 */ /* 0x000fe80007ffe0ff */
[----:B------:R-:W-:Y:S01]  /*60f0*/  ISETP.GE.U32.AND P5, PT, R7, R4, PT ;  /* 0x000000040700720c */ /* 0x000fe20003fa6070 */
[----:B------:R-:W-:Y:S04]  /*6100*/  IMAD.MOV R7, RZ, RZ, -R2 ;  /* 0x000000ffff077224 */ /* 0x000fe800078e0a02 */
[C---:B------:R-:W-:Y:S05]  /*6110*/  IMAD R0, R4.reuse, R7, R0 ;  /* 0x0000000704007224 */ /* 0x040fea00078e0200 */
[----:B------:R-:W-:Y:S03]  /*6120*/  ISETP.GT.U32.AND P1, PT, R4, R0, PT ;  /* 0x000000000400720c */ /* 0x000fe60003f24070 */
[----:B------:R-:W-:Y:S05]  /*6130*/  @P5 IADD3 R16, R16, 0x1, RZ ;  /* 0x0000000110105810 */ /* 0x000fea0007ffe0ff */
[----:B------:R-:W-:Y:S05]  /*6140*/  @!P2 IMAD.MOV R16, RZ, RZ, -R16 ;  /* 0x000000ffff10a224 */ /* 0x000fea00078e0a10 */
[----:B------:R-:W-:Y:S01]  /*6150*/  @!P1 IMAD.IADD R0, R0, 0x1, -R4 ;  /* 0x0000000100009824 */ /* 0x000fe200078e0a04 */
[----:B------:R-:W-:Y:S02]  /*6160*/  @!P1 IADD3 R2, R2, 0x1, RZ ;  /* 0x0000000102029810 */ /* 0x000fe40007ffe0ff */
[----:B------:R-:W-:Y:S02]  /*6170*/  ISETP.NE.AND P1, PT, RZ, c[0x0][0x2d0], PT ;  /* 0x0000b400ff007a0c */ /* 0x000fe40003f25270 */
[----:B------:R-:W-:Y:S02]  /*6180*/  ISETP.GE.U32.AND P4, PT, R0, R4, PT ;  /* 0x000000040000720c */ /* 0x000fe40003f86070 */
[----:B------:R-:W-:Y:S11]  /*6190*/  LOP3.LUT R0, RZ, c[0x0][0x2d0], RZ, 0x33, !PT ;  /* 0x0000b400ff007a12 */ /* 0x000ff600078e33ff */
[----:B------:R-:W-:Y:S05]  /*61a0*/  @P4 IADD3 R2, R2, 0x1, RZ ;  /* 0x0000000102024810 */ /* 0x000fea0007ffe0ff */
        /* <DEDUP_REMOVED lines=23> */
.L_x_4155:
        /* <DEDUP_REMOVED lines=18> */
.L_x_4154:
[----:B--234-:R-:W-:Y:S01]  /*6440*/  FMNMX.FTZ R4, R126, R85, !PT ;  /* 0x000000557e047209 */ /* 0x01cfe20007810000 */
        /* <DEDUP_REMOVED lines=89> */
[--C-:B------:R-:W-:Y:S02]  /*69e0*/  FFMA.FTZ R88, R37, c[0x0][0x23c], -R40.reuse ;  /* 0x00008f0025587a23 */ /* 0x100fe40000010828 */
[----:B------:R-:W-:Y:S02]  /*69f0*/  FFMA.FTZ R94, R130, c[0x0][0x23c], -R40 ;  /* 0x00008f00825e7a23 */ /* 0x000fe40000010828 */
[--C-:B------:R-:W-:Y:S01]  /*6a00*/  FFMA.FTZ R95, R12, c[0x0][0x23c], -R44.reuse ;  /* 0x00008f000c5f7a23 */ /* 0x100fe2000001082c */
[----:B------:R-:W-:Y:S01]  /*6a10*/  MUFU.EX2 R93, R93 ;  /* 0x0000005d005d7308 */ /* 0x000fe20000000800 */
[----:B------:R-:W-:Y:S02]  /*6a20*/  FFMA.FTZ R65, R14, c[0x0][0x23c], -R44 ;  /* 0x00008f000e417a23 */ /* 0x000fe4000001082c */
[----:B------:R-:W-:Y:S02]  /*6a30*/  FFMA.FTZ R67, R15, c[0x0][0x23c], -R40 ;  /* 0x00008f000f437a23 */ /* 0x000fe40000010828 */
[C---:B-1----:R-:W-:Y:S02]  /*6a40*/  FMUL.FTZ R14, R21.reuse, R74 ;  /* 0x0000004a150e7220 */ /* 0x042fe40000410000 */
[----:B------:R-:W-:Y:S02]  /*6a50*/  FMUL.FTZ R15, R21, R75 ;  /* 0x0000004b150f7220 */ /* 0x000fe40000410000 */
[--C-:B------:R-:W-:Y:S01]  /*6a60*/  FFMA.FTZ R75, R32, c[0x0][0x23c], -R44.reuse ;  /* 0x00008f00204b7a23 */ /* 0x100fe2000001082c */
[----:B------:R-:W-:Y:S01]  /*6a70*/  MUFU.EX2 R94, R94 ;  /* 0x0000005e005e7308 */ /* 0x000fe20000000800 */
[--C-:B------:R-:W-:Y:S02]  /*6a80*/  FFMA.FTZ R60, R19, c[0x0][0x23c], -R44.reuse ;  /* 0x00008f00133c7a23 */ /* 0x100fe4000001082c */
[----:B------:R-:W-:Y:S02]  /*6a90*/  FMUL.FTZ R19, R21, R71 ;  /* 0x0000004715137220 */ /* 0x000fe40000410000 */
[C---:B--2---:R-:W-:Y:S02]  /*6aa0*/  FMUL.FTZ R4, R6.reuse, R80 ;  /* 0x0000005006047220 */ /* 0x044fe40000410000 */
[C---:B------:R-:W-:Y:S02]  /*6ab0*/  FMUL.FTZ R5, R6.reuse, R81 ;  /* 0x0000005106057220 */ /* 0x040fe40000410000 */
[----:B------:R-:W-:Y:S01]  /*6ac0*/  FFMA.FTZ R81, R33, c[0x0][0x23c], -R44 ;  /* 0x00008f0021517a23 */ /* 0x000fe2000001082c */
[----:B------:R-:W-:Y:S01]  /*6ad0*/  MUFU.EX2 R95, R95 ;  /* 0x0000005f005f7308 */ /* 0x000fe20000000800 */
[C---:B------:R-:W-:Y:S02]  /*6ae0*/  FMUL.FTZ R8, R6.reuse, R76 ;  /* 0x0000004c06087220 */ /* 0x040fe40000410000 */
[C---:B------:R-:W-:Y:S02]  /*6af0*/  FMUL.FTZ R12, R6.reuse, R72 ;  /* 0x00000048060c7220 */ /* 0x040fe40000410000 */
[C---:B------:R-:W-:Y:S02]  /*6b00*/  FMUL.FTZ R13, R6.reuse, R73 ;  /* 0x00000049060d7220 */ /* 0x040fe40000410000 */
[--C-:B------:R-:W-:Y:S02]  /*6b10*/  FFMA.FTZ R73, R35, c[0x0][0x23c], -R40.reuse ;  /* 0x00008f0023497a23 */ /* 0x100fe40000010828 */
[C---:B------:R-:W-:Y:S01]  /*6b20*/  FMUL.FTZ R16, R6.reuse, R68 ;  /* 0x0000004406107220 */ /* 0x040fe20000410000 */
[----:B------:R-:W-:Y:S01]  /*6b30*/  MUFU.EX2 R60, R60 ;  /* 0x0000003c003c7308 */ /* 0x000fe20000000800 */
[----:B------:R-:W-:Y:S02]  /*6b40*/  FMUL.FTZ R17, R6, R69 ;  /* 0x0000004506117220 */ /* 0x000fe40000410000 */
[--C-:B------:R-:W-:Y:S02]  /*6b50*/  FFMA.FTZ R76, R11, c[0x0][0x23c], -R40.reuse ;  /* 0x00008f000b4c7a23 */ /* 0x100fe40000010828 */
[C---:B------:R-:W-:Y:S02]  /*6b60*/  FMUL.FTZ R11, R21.reuse, R79 ;  /* 0x0000004f150b7220 */ /* 0x040fe40000410000 */
[----:B------:R-:W-:Y:S02]  /*6b70*/  FFMA.FTZ R69, R90, c[0x0][0x23c], -R40 ;  /* 0x00008f005a457a23 */ /* 0x000fe40000010828 */
[----:B------:R-:W-:Y:S01]  /*6b80*/  FFMA.FTZ R90, R38, c[0x0][0x23c], -R44 ;  /* 0x00008f00265a7a23 */ /* 0x000fe2000001082c */
[----:B------:R-:W-:Y:S01]  /*6b90*/  MUFU.EX2 R76, R76 ;  /* 0x0000004c004c7308 */ /* 0x000fe20000000800 */
[----:B------:R-:W-:Y:S02]  /*6ba0*/  FFMA.FTZ R57, R18, c[0x0][0x23c], -R40 ;  /* 0x00008f0012397a23 */ /* 0x000fe40000010828 */
[----:B------:R-:W-:Y:S02]  /*6bb0*/  FMUL.FTZ R18, R21, R70 ;  /* 0x0000004615127220 */ /* 0x000fe40000410000 */
[----:B------:R-:W-:Y:S02]  /*6bc0*/  FFMA.FTZ R84, R138, c[0x0][0x23c], -R44 ;  /* 0x00008f008a547a23 */ /* 0x000fe4000001082c */
[----:B------:R-:W-:Y:S02]  /*6bd0*/  FFMA.FTZ R92, R139, c[0x0][0x23c], -R40 ;  /* 0x00008f008b5c7a23 */ /* 0x000fe40000010828 */
[----:B------:R-:W-:Y:S01]  /*6be0*/  FFMA.FTZ R24, R126, c[0x0][0x23c], -R44 ;  /* 0x00008f007e187a23 */ /* 0x000fe2000001082c */
[----:B------:R-:W-:Y:S01]  /*6bf0*/  MUFU.EX2 R65, R65 ;  /* 0x0000004100417308 */ /* 0x000fe20000000800 */
[----:B------:R-:W-:Y:S02]  /*6c00*/  FFMA.FTZ R126, R10, c[0x0][0x23c], -R40 ;  /* 0x00008f000a7e7a23 */ /* 0x000fe40000010828 */
[----:B------:R-:W-:Y:S02]  /*6c10*/  FMUL.FTZ R10, R21, R78 ;  /* 0x0000004e150a7220 */ /* 0x000fe40000410000 */
[----:B------:R-:W-:Y:S02]  /*6c20*/  FFMA.FTZ R61, R128, c[0x0][0x23c], -R44 ;  /* 0x00008f00803d7a23 */ /* 0x000fe4000001082c */
[----:B------:R-:W-:Y:S02]  /*6c30*/  FFMA.FTZ R62, R127, c[0x0][0x23c], -R40 ;  /* 0x00008f007f3e7a23 */ /* 0x000fe40000010828 */
[--C-:B------:R-:W-:Y:S01]  /*6c40*/  FFMA.FTZ R127, R9, c[0x0][0x23c], -R44.reuse ;  /* 0x00008f00097f7a23 */ /* 0x100fe2000001082c */
[----:B------:R-:W1:Y:S01]  /*6c50*/  MUFU.EX2 R24, R24 ;  /* 0x0000001800187308 */ /* 0x000e620000000800 */
[----:B------:R-:W-:Y:S02]  /*6c60*/  FMUL.FTZ R9, R6, R77 ;  /* 0x0000004d06097220 */ /* 0x000fe40000410000 */
[----:B------:R-:W-:Y:S02]  /*6c70*/  FFMA.FTZ R77, R135, c[0x0][0x23c], -R44 ;  /* 0x00008f00874d7a23 */ /* 0x000fe4000001082c */
[--C-:B------:R-:W-:Y:S02]  /*6c80*/  FFMA.FTZ R85, R129, c[0x0][0x23c], -R40.reuse ;  /* 0x00008f0081557a23 */ /* 0x100fe40000010828 */
[--C-:B------:R-:W-:Y:S02]  /*6c90*/  FFMA.FTZ R128, R91, c[0x0][0x23c], -R40.reuse ;  /* 0x00008f005b807a23 */ /* 0x100fe40000010828 */
[--C-:B------:R-:W-:Y:S01]  /*6ca0*/  FFMA.FTZ R91, R142, c[0x0][0x23c], -R40.reuse ;  /* 0x00008f008e5b7a23 */ /* 0x100fe20000010828 */
[----:B------:R-:W2:Y:S01]  /*6cb0*/  MUFU.EX2 R61, R61 ;  /* 0x0000003d003d7308 */ /* 0x000ea20000000800 */
[----:B------:R-:W-:Y:S02]  /*6cc0*/  FFMA.FTZ R54, R132, c[0x0][0x23c], -R40 ;  /* 0x00008f0084367a23 */ /* 0x000fe40000010828 */
[--C-:B------:R-:W-:Y:S02]  /*6cd0*/  FFMA.FTZ R58, R134, c[0x0][0x23c], -R44.reuse ;  /* 0x00008f00863a7a23 */ /* 0x100fe4000001082c */
[----:B------:R-:W-:Y:S02]  /*6ce0*/  FFMA.FTZ R55, R137, c[0x0][0x23c], -R44 ;  /* 0x00008f0089377a23 */ /* 0x000fe4000001082c */
[--C-:B------:R-:W-:Y:S02]  /*6cf0*/  FFMA.FTZ R56, R141, c[0x0][0x23c], -R40.reuse ;  /* 0x00008f008d387a23 */ /* 0x100fe40000010828 */
[----:B------:R-:W-:Y:S01]  /*6d00*/  FFMA.FTZ R59, R136, c[0x0][0x23c], -R40 ;  /* 0x00008f00883b7a23 */ /* 0x000fe20000010828 */
[----:B------:R-:W-:Y:S01]  /*6d10*/  MUFU.EX2 R62, R62 ;  /* 0x0000003e003e7308 */ /* 0x000fe20000000800 */
[----:B------:R-:W-:Y:S02]  /*6d20*/  FFMA.FTZ R72, R131, c[0x0][0x23c], -R44 ;  /* 0x00008f0083487a23 */ /* 0x000fe4000001082c */
[----:B------:R-:W-:Y:S02]  /*6d30*/  FFMA.FTZ R66, R89, c[0x0][0x23c], -R40 ;  /* 0x00008f0059427a23 */ /* 0x000fe40000010828 */
[----:B-1----:R-:W-:Y:S02]  /*6d40*/  FFMA.FTZ R63, R6, R125, R24 ;  /* 0x0000007d063f7223 */ /* 0x002fe40000010018 */
[----:B------:R-:W-:Y:S02]  /*6d50*/  FMUL.FTZ R6, R21, R82 ;  /* 0x0000005215067220 */ /* 0x000fe40000410000 */
[----:B------:R-:W-:Y:S01]  /*6d60*/  FFMA.FTZ R82, R34, c[0x0][0x23c], -R40 ;  /* 0x00008f0022527a23 */ /* 0x000fe20000010828 */
[----:B------:R-:W1:Y:S01]  /*6d70*/  MUFU.EX2 R85, R85 ;  /* 0x0000005500557308 */ /* 0x000e620000000800 */
[----:B------:R-:W-:Y:S01]  /*6d80*/  LDSM.16.MT88.4 R32, [R101+0x3800] ;  /* 0x003800006520783b */ /* 0x000fe20000004200 */
[--C-:B------:R-:W-:Y:S01]  /*6d90*/  FFMA.FTZ R89, R151, c[0x0][0x23c], -R44.reuse ;  /* 0x00008f0097597a23 */ /* 0x100fe2000001082c */
[C---:B--2---:R-:W-:Y:S01]  /*6da0*/  F2FP.BF16.PACK_AB R24, R61.reuse, R24 ;  /* 0x000000183d18723e */ /* 0x044fe200000010ff */
[----:B------:R-:W-:Y:S02]  /*6db0*/  FADD.FTZ R78, R61, R63 ;  /* 0x0000003f3d4e7221 */ /* 0x000fe40000010000 */
[----:B------:R-:W-:Y:S02]  /*6dc0*/  FFMA.FTZ R71, R143, c[0x0][0x23c], -R44 ;  /* 0x00008f008f477a23 */ /* 0x000fe4000001082c */
[----:B------:R-:W-:Y:S02]  /*6dd0*/  FADD.FTZ R78, R93, R78 ;  /* 0x0000004e5d4e7221 */ /* 0x000fe40000010000 */
[----:B------:R-:W2:Y:S01]  /*6de0*/  MUFU.EX2 R127, R127 ;  /* 0x0000007f007f7308 */ /* 0x000ea20000000800 */
[----:B------:R-:W-:Y:S02]  /*6df0*/  FFMA.FTZ R74, R133, c[0x0][0x23c], -R40 ;  /* 0x00008f00854a7a23 */ /* 0x000fe40000010828 */
[--C-:B------:R-:W-:Y:S02]  /*6e00*/  FFMA.FTZ R144, R144, c[0x0][0x23c], -R44.reuse ;  /* 0x00008f0090907a23 */ /* 0x100fe4000001082c */
[--C-:B------:R-:W-:Y:S02]  /*6e10*/  FFMA.FTZ R68, R147, c[0x0][0x23c], -R44.reuse ;  /* 0x00008f0093447a23 */ /* 0x100fe4000001082c */
[----:B------:R-:W-:Y:S02]  /*6e20*/  FFMA.FTZ R63, R149, c[0x0][0x23c], -R44 ;  /* 0x00008f00953f7a23 */ /* 0x000fe4000001082c */
[--C-:B------:R-:W-:Y:S01]  /*6e30*/  FFMA.FTZ R70, R150, c[0x0][0x23c], -R40.reuse ;  /* 0x00008f0096467a23 */ /* 0x100fe20000010828 */
[----:B------:R-:W3:Y:S01]  /*6e40*/  MUFU.EX2 R128, R128 ;  /* 0x0000008000807308 */ /* 0x000ee20000000800 */
[--C-:B------:R-:W-:Y:S02]  /*6e50*/  FFMA.FTZ R80, R146, c[0x0][0x23c], -R40.reuse ;  /* 0x00008f0092507a23 */ /* 0x100fe40000010828 */
[----:B------:R-:W-:Y:S01]  /*6e60*/  FFMA.FTZ R49, R49, c[0x0][0x23c], -R40 ;  /* 0x00008f0031317a23 */ /* 0x000fe20000010828 */
[----:B-1----:R-:W-:Y:S01]  /*6e70*/  F2FP.BF16.PACK_AB R25, R85, R62 ;  /* 0x0000003e5519723e */ /* 0x002fe200000010ff */
[--C-:B------:R-:W-:Y:S02]  /*6e80*/  FFMA.FTZ R50, R50, c[0x0][0x23c], -R44.reuse ;  /* 0x00008f0032327a23 */ /* 0x100fe4000001082c */
[----:B------:R-:W-:Y:S02]  /*6e90*/  FFMA.FTZ R48, R48, c[0x0][0x23c], -R44 ;  /* 0x00008f0030307a23 */ /* 0x000fe4000001082c */
[--C-:B------:R-:W-:Y:S01]  /*6ea0*/  FFMA.FTZ R47, R47, c[0x0][0x23c], -R40.reuse ;  /* 0x00008f002f2f7a23 */ /* 0x100fe20000010828 */
[----:B------:R1:W-:Y:S01]  /*6eb0*/  MUFU.EX2 R125, R7 ;  /* 0x00000007007d7308 */ /* 0x0003e20000000800 */
[----:B------:R-:W-:Y:S02]  /*6ec0*/  FFMA.FTZ R46, R46, c[0x0][0x23c], -R40 ;  /* 0x00008f002e2e7a23 */ /* 0x000fe40000010828 */
[----:B------:R-:W-:Y:S01]  /*6ed0*/  FFMA.FTZ R43, R43, c[0x0][0x23c], -R44 ;  /* 0x00008f002b2b7a23 */ /* 0x000fe2000001082c */
[C---:B--2---:R-:W-:Y:S01]  /*6ee0*/  F2FP.BF16.PACK_AB R26, R127.reuse, R93 ;  /* 0x0000005d7f1a723e */ /* 0x044fe200000010ff */
[----:B------:R-:W-:Y:S02]  /*6ef0*/  FADD.FTZ R127, R127, R78 ;  /* 0x0000004e7f7f7221 */ /* 0x000fe40000010000 */
[----:B------:R-:W-:Y:S02]  /*6f00*/  FFMA.FTZ R93, R145, c[0x0][0x23c], -R40 ;  /* 0x00008f00915d7a23 */ /* 0x000fe40000010828 */
[----:B------:R-:W-:Y:S01]  /*6f10*/  FADD.FTZ R127, R95, R127 ;  /* 0x0000007f5f7f7221 */ /* 0x000fe20000010000 */
[----:B------:R-:W2:Y:S01]  /*6f20*/  MUFU.EX2 R126, R126 ;  /* 0x0000007e007e7308 */ /* 0x000ea20000000800 */
[----:B------:R-:W-:Y:S02]  /*6f30*/  FFMA.FTZ R45, R45, c[0x0][0x23c], -R44 ;  /* 0x00008f002d2d7a23 */ /* 0x000fe4000001082c */
[--C-:B------:R-:W-:Y:S01]  /*6f40*/  FFMA.FTZ R42, R42, c[0x0][0x23c], -R40.reuse ;  /* 0x00008f002a2a7a23 */ /* 0x100fe20000010828 */
[----:B---3--:R-:W-:Y:S01]  /*6f50*/  F2FP.BF16.PACK_AB R27, R94, R128 ;  /* 0x000000805e1b723e */ /* 0x008fe200000010ff */
[----:B------:R-:W-:Y:S05]  /*6f60*/  FFMA.FTZ R41, R41, c[0x0][0x23c], -R40 ;  /* 0x00008f0029297a23 */ /* 0x000fea0000010828 */
[----:B------:R-:W-:Y:S01]  /*6f70*/  MUFU.EX2 R77, R77 ;  /* 0x0000004d004d7308 */ /* 0x000fe20000000800 */
[----:B-1----:R-:W-:Y:S02]  /*6f80*/  FMUL.FTZ R7, R21, R83 ;  /* 0x0000005315077220 */ /* 0x002fe40000410000 */
[----:B------:R-:W-:Y:S02]  /*6f90*/  FFMA.FTZ R83, R39, c[0x0][0x23c], -R44 ;  /* 0x00008f0027537a23 */ /* 0x000fe4000001082c */
[----:B------:R-:W-:Y:S05]  /*6fa0*/  FFMA.FTZ R21, R21, R124, R62 ;  /* 0x0000007c15157223 */ /* 0x000fea000001003e */
[----:B------:R-:W1:Y:S01]  /*6fb0*/  MUFU.EX2 R84, R84 ;  /* 0x0000005400547308 */ /* 0x000e620000000800 */
[C---:B------:R-:W-:Y:S05]  /*6fc0*/  HMMA.16816.F32.BF16 R4, R24.reuse, R28, R4 ;  /* 0x0000001c1804723c */ /* 0x040fea0000041804 */
[----:B------:R-:W-:Y:S02]  /*6fd0*/  FADD.FTZ R21, R85, R21 ;  /* 0x0000001555157221 */ /* 0x000fe40000010000 */
[----:B------:R-:W-:Y:S01]  /*6fe0*/  FFMA.FTZ R85, R148, c[0x0][0x23c], -R44 ;  /* 0x00008f0094557a23 */ /* 0x000fe2000001082c */
[C---:B------:R-:W-:Y:S01]  /*6ff0*/  HMMA.16816.F32.BF16 R8, R24.reuse, R30, R8 ;  /* 0x0000001e1808723c */ /* 0x040fe20000041808 */
[----:B------:R-:W-:Y:S01]  /*7000*/  MUFU.EX2 R91, R91 ;  /* 0x0000005b005b7308 */ /* 0x000fe20000000800 */
[----:B------:R-:W3:Y:S02]  /*7010*/  LDSM.16.MT88.4 R28, [R101+0x3000] ;  /* 0x00300000651c783b */ /* 0x000ee40000004200 */
[----:B------:R-:W-:Y:S02]  /*7020*/  FADD.FTZ R128, R128, R21 ;  /* 0x0000001580807221 */ /* 0x000fe40000010000 */
[----:B------:R-:W-:Y:S02]  /*7030*/  FFMA.FTZ R62, R140, c[0x0][0x23c], -R40 ;  /* 0x00008f008c3e7a23 */ /* 0x000fe40000010828 */
[----:B------:R-:W-:Y:S03]  /*7040*/  FADD.FTZ R128, R94, R128 ;  /* 0x000000805e807221 */ /* 0x000fe60000010000 */
        /* <DEDUP_REMOVED lines=8> */
[----:B--2---:R-:W-:Y:S01]  /*70d0*/  F2FP.BF16.PACK_AB R25, R76, R126 ;  /* 0x0000007e4c19723e */ /* 0x004fe200000010ff */
[----:B------:R-:W-:Y:S01]  /*70e0*/  FADD.FTZ R126, R126, R128 ;  /* 0x000000807e7e7221 */ /* 0x000fe20000010000 */
[----:B-1----:R-:W-:Y:S02]  /*70f0*/  F2FP.BF16.PACK_AB R26, R84, R77 ;  /* 0x0000004d541a723e */ /* 0x002fe400000010ff */
[----:B------:R-:W-:Y:S01]  /*7100*/  MUFU.EX2 R56, R56 ;  /* 0x0000003800387308 */ /* 0x000fe20000000800 */
[----:B------:R-:W-:Y:S01]  /*7110*/  FADD.FTZ R126, R76, R126 ;  /* 0x0000007e4c7e7221 */ /* 0x000fe20000010000 */
[C---:B------:R-:W-:Y:S01]  /*7120*/  F2FP.BF16.PACK_AB R24, R125.reuse, R95 ;  /* 0x0000005f7d18723e */ /* 0x040fe200000010ff */
[----:B------:R-:W-:Y:S01]  /*7130*/  FADD.FTZ R125, R125, R127 ;  /* 0x0000007f7d7d7221 */ /* 0x000fe20000010000 */
[----:B----4-:R-:W-:Y:S01]  /*7140*/  F2FP.BF16.PACK_AB R27, R54, R91 ;  /* 0x0000005b361b723e */ /* 0x010fe200000010ff */
[--C-:B------:R-:W-:Y:S02]  /*7150*/  FFMA.FTZ R95, R51, c[0x0][0x23c], -R44.reuse ;  /* 0x00008f00335f7a23 */ /* 0x100fe4000001082c */
[----:B------:R-:W-:Y:S02]  /*7160*/  FADD.FTZ R125, R77, R125 ;  /* 0x0000007d4d7d7221 */ /* 0x000fe40000010000 */
[----:B------:R-:W-:Y:S01]  /*7170*/  LDSM.16.MT88.4 R76, [R102+0x4c00] ;  /* 0x004c0000664c783b */ /* 0x000fe20000004200 */
[----:B------:R-:W1:Y:S01]  /*7180*/  MUFU.EX2 R59, R59 ;  /* 0x0000003b003b7308 */ /* 0x000e620000000800 */
[----:B------:R-:W-:Y:S02]  /*7190*/  FFMA.FTZ R51, R52, c[0x0][0x23c], -R44 ;  /* 0x00008f0034337a23 */ /* 0x000fe4000001082c */
[----:B------:R-:W-:Y:S02]  /*71a0*/  FFMA.FTZ R52, R53, c[0x0][0x23c], -R40 ;  /* 0x00008f0035347a23 */ /* 0x000fe40000010828 */
[----:B------:R-:W-:Y:S02]  /*71b0*/  FADD.FTZ R91, R91, R126 ;  /* 0x0000007e5b5b7221 */ /* 0x000fe40000010000 */
[----:B------:R-:W-:Y:S02]  /*71c0*/  FADD.FTZ R84, R84, R125 ;  /* 0x0000007d54547221 */ /* 0x000fe40000010000 */
[----:B------:R-:W-:Y:S01]  /*71d0*/  FADD.FTZ R91, R54, R91 ;  /* 0x0000005b365b7221 */ /* 0x000fe20000010000 */
[----:B------:R2:W-:Y:S01]  /*71e0*/  MUFU.EX2 R94, R36 ;  /* 0x00000024005e7308 */ /* 0x0005e20000000800 */
[----:B------:R-:W-:Y:S02]  /*71f0*/  FADD.FTZ R84, R60, R84 ;  /* 0x000000543c547221 */ /* 0x000fe40000010000 */
[--C-:B------:R-:W-:Y:S02]  /*7200*/  FFMA.FTZ R53, R22, c[0x0][0x23c], -R44.reuse ;  /* 0x00008f0016357a23 */ /* 0x100fe4000001082c */
[----:B------:R-:W-:Y:S05]  /*7210*/  FFMA.FTZ R44, R23, c[0x0][0x23c], -R44 ;  /* 0x00008f00172c7a23 */ /* 0x000fea000001082c */
[----:B------:R-:W-:Y:S01]  /*7220*/  MUFU.EX2 R72, R72 ;  /* 0x0000004800487308 */ /* 0x000fe20000000800 */
[C---:B---3--:R-:W-:Y:S08]  /*7230*/  HMMA.16816.F32.BF16 R4, R24.reuse, R28, R4 ;  /* 0x0000001c1804723c */ /* 0x048ff00000041804 */
[C---:B------:R-:W-:Y:S01]  /*7240*/  HMMA.16816.F32.BF16 R8, R24.reuse, R30, R8 ;  /* 0x0000001e1808723c */ /* 0x040fe20000041808 */
[----:B------:R-:W-:Y:S01]  /*7250*/  MUFU.EX2 R64, R64 ;  /* 0x0000004000407308 */ /* 0x000fe20000000800 */
[----:B------:R-:W3:Y:S08]  /*7260*/  LDSM.16.MT88.4 R28, [R101+0x3400] ;  /* 0x00340000651c783b */ /* 0x000ef00000004200 */
[----:B--2---:R-:W-:Y:S01]  /*7270*/  LDSM.16.MT88.4 R36, [R101+0x3c00] ;  /* 0x003c00006524783b */ /* 0x004fe20000004200 */
[----:B------:R-:W2:Y:S10]  /*7280*/  MUFU.EX2 R66, R66 ;  /* 0x0000004200427308 */ /* 0x000eb40000000800 */
[----:B------:R-:W4:Y:S10]  /*7290*/  MUFU.EX2 R69, R69 ;  /* 0x0000004500457308 */ /* 0x000f340000000800 */
[----:B------:R-:W-:Y:S10]  /*72a0*/  MUFU.EX2 R71, R71 ;  /* 0x0000004700477308 */ /* 0x000ff40000000800 */
[----:B------:R-:W2:Y:S01]  /*72b0*/  MUFU.EX2 R61, R144 ;  /* 0x00000090003d7308 */ /* 0x000ea20000000800 */
[C---:B---3--:R-:W-:Y:S08]  /*72c0*/  HMMA.16816.F32.BF16 R12, R24.reuse, R28, R12 ;  /* 0x0000001c180c723c */ /* 0x048ff0000004180c */
[----:B------:R-:W-:Y:S01]  /*72d0*/  HMMA.16816.F32.BF16 R16, R24, R30, R16 ;  /* 0x0000001e1810723c */ /* 0x000fe20000041810 */
[----:B------:R-:W-:Y:S01]  /*72e0*/  MUFU.EX2 R62, R62 ;  /* 0x0000003e003e7308 */ /* 0x000fe20000000800 */
[----:B------:R-:W3:Y:S05]  /*72f0*/  LDSM.16.MT88.4 R28, [R102+0x3800] ;  /* 0x00380000661c783b */ /* 0x000eea0000004200 */
[C---:B------:R-:W-:Y:S01]  /*7300*/  F2FP.BF16.PACK_AB R24, R65.reuse, R60 ;  /* 0x0000003c4118723e */ /* 0x040fe200000010ff */
[----:B------:R-:W-:Y:S01]  /*7310*/  FADD.FTZ R65, R65, R84 ;  /* 0x0000005441417221 */ /* 0x000fe20000010000 */
[----:B-----5:R-:W-:Y:S02]  /*7320*/  F2FP.BF16.PACK_AB R25, R57, R67 ;  /* 0x000000433919723e */ /* 0x020fe400000010ff */
[----:B------:R-:W5:Y:S01]  /*7330*/  MUFU.EX2 R74, R74 ;  /* 0x0000004a004a7308 */ /* 0x000f620000000800 */
[----:B------:R-:W-:Y:S01]  /*7340*/  F2FP.BF16.PACK_AB R26, R55, R58 ;  /* 0x0000003a371a723e */ /* 0x000fe200000010ff */
[----:B------:R-:W-:Y:S01]  /*7350*/  FADD.FTZ R67, R67, R91 ;  /* 0x0000005b43437221 */ /* 0x000fe20000010000 */
[----:B-1----:R-:W-:Y:S01]  /*7360*/  F2FP.BF16.PACK_AB R27, R59, R56 ;  /* 0x000000383b1b723e */ /* 0x002fe200000010ff */
[----:B------:R-:W-:Y:S01]  /*7370*/  FADD.FTZ R65, R58, R65 ;  /* 0x000000413a417221 */ /* 0x000fe20000010000 */
[----:B------:R-:W-:Y:S01]  /*7380*/  MOV R84, R0 ;  /* 0x0000000000547202 */ /* 0x000fe20000000f00 */
[----:B------:R-:W-:Y:S02]  /*7390*/  FADD.FTZ R67, R57, R67 ;  /* 0x0000004339437221 */ /* 0x000fe40000010000 */
[----:B------:R-:W-:Y:S02]  /*73a0*/  FADD.FTZ R65, R55, R65 ;  /* 0x0000004137417221 */ /* 0x000fe40000010000 */
[----:B------:R-:W1:Y:S01]  /*73b0*/  MUFU.EX2 R75, R75 ;  /* 0x0000004b004b7308 */ /* 0x000e620000000800 */
[----:B------:R-:W-:Y:S04]  /*73c0*/  FADD.FTZ R67, R56, R67 ;  /* 0x0000004338437221 */ /* 0x000fe80000010000 */
[----:B------:R-:W-:Y:S04]  /*73d0*/  FADD.FTZ R59, R59, R67 ;  /* 0x000000433b3b7221 */ /* 0x000fe80000010000 */
[----:B--2---:R-:W-:Y:S01]  /*73e0*/  FADD.FTZ R59, R66, R59 ;  /* 0x0000003b423b7221 */ /* 0x004fe20000010000 */
[----:B------:R-:W2:Y:S10]  /*73f0*/  MUFU.EX2 R81, R81 ;  /* 0x0000005100517308 */ /* 0x000eb40000000800 */
[----:B------:R-:W-:Y:S01]  /*7400*/  MUFU.EX2 R82, R82 ;  /* 0x0000005200527308 */ /* 0x000fe20000000800 */
[C---:B---3--:R-:W-:Y:S08]  /*7410*/  HMMA.16816.F32.BF16 R4, R24.reuse, R28, R4 ;  /* 0x0000001c1804723c */ /* 0x048ff00000041804 */
[C---:B------:R-:W-:Y:S01]  /*7420*/  HMMA.16816.F32.BF16 R8, R24.reuse, R30, R8 ;  /* 0x0000001e1808723c */ /* 0x040fe20000041808 */
[----:B------:R-:W3:Y:S01]  /*7430*/  MUFU.EX2 R73, R73 ;  /* 0x0000004900497308 */ /* 0x000ee20000000800 */
[----:B------:R-:W1:Y:S06]  /*7440*/  LDSM.16.MT88.4 R28, [R102+0x3c00] ;  /* 0x003c0000661c783b */ /* 0x000e6c0000004200 */
[C---:B------:R-:W-:Y:S03]  /*7450*/  HMMA.16816.F32.BF16 R12, R24.reuse, R32, R12 ;  /* 0x00000020180c723c */ /* 0x040fe6000004180c */
[----:B------:R-:W-:Y:S05]  /*7460*/  MUFU.EX2 R68, R68 ;  /* 0x0000004400447308 */ /* 0x000fea0000000800 */
[----:B------:R-:W-:Y:S01]  /*7470*/  HMMA.16816.F32.BF16 R16, R24, R34, R16 ;  /* 0x000000221810723c */ /* 0x000fe20000041810 */
[----:B------:R-:W2:Y:S04]  /*7480*/  LDSM.16.MT88.4 R32, [R102+0x4000] ;  /* 0x004000006620783b */ /* 0x000ea80000004200 */
[----:B------:R-:W2:Y:S02]  /*7490*/  MUFU.EX2 R63, R63 ;  /* 0x0000003f003f7308 */ /* 0x000ea40000000800 */
[----:B------:R-:W-:Y:S01]  /*74a0*/  F2FP.BF16.PACK_AB R24, R64, R72 ;  /* 0x000000484018723e */ /* 0x000fe200000010ff */
[----:B------:R-:W-:Y:S01]  /*74b0*/  FADD.FTZ R72, R72, R65 ;  /* 0x0000004148487221 */ /* 0x000fe20000010000 */
[----:B----4-:R-:W-:Y:S03]  /*74c0*/  F2FP.BF16.PACK_AB R25, R69, R66 ;  /* 0x000000424519723e */ /* 0x010fe600000010ff */
[----:B------:R-:W-:Y:S01]  /*74d0*/  F2FP.BF16.PACK_AB R26, R61, R71 ;  /* 0x000000473d1a723e */ /* 0x000fe200000010ff */
[----:B------:R-:W-:Y:S01]  /*74e0*/  FADD.FTZ R69, R69, R59 ;  /* 0x0000003b45457221 */ /* 0x000fe20000010000 */
[----:B-----5:R-:W-:Y:S01]  /*74f0*/  F2FP.BF16.PACK_AB R27, R74, R62 ;  /* 0x0000003e4a1b723e */ /* 0x020fe200000010ff */
[----:B------:R-:W-:Y:S01]  /*7500*/  MUFU.EX2 R70, R70 ;  /* 0x0000004600467308 */ /* 0x000fe20000000800 */
[----:B------:R-:W-:Y:S02]  /*7510*/  FADD.FTZ R72, R64, R72 ;  /* 0x0000004840487221 */ /* 0x000fe40000010000 */
[----:B------:R-:W-:Y:S02]  /*7520*/  FADD.FTZ R69, R62, R69 ;  /* 0x000000453e457221 */ /* 0x000fe40000010000 */
[----:B------:R-:W-:Y:S02]  /*7530*/  FADD.FTZ R71, R71, R72 ;  /* 0x0000004847477221 */ /* 0x000fe40000010000 */
[----:B------:R-:W-:Y:S02]  /*7540*/  FADD.FTZ R69, R74, R69 ;  /* 0x000000454a457221 */ /* 0x000fe40000010000 */
[----:B------:R-:W-:Y:S01]  /*7550*/  FADD.FTZ R71, R61, R71 ;  /* 0x000000473d477221 */ /* 0x000fe20000010000 */
[----:B------:R-:W4:Y:S01]  /*7560*/  MUFU.EX2 R80, R80 ;  /* 0x0000005000507308 */ /* 0x000f220000000800 */
[C---:B-1----:R-:W-:Y:S03]  /*7570*/  HMMA.16816.F32.BF16 R4, R24.reuse, R28, R4 ;  /* 0x0000001c1804723c */ /* 0x042fe60000041804 */
[----:B------:R-:W-:Y:S05]  /*7580*/  FADD.FTZ R71, R75, R71 ;  /* 0x000000474b477221 */ /* 0x000fea0000010000 */
[C---:B------:R-:W-:Y:S01]  /*7590*/  HMMA.16816.F32.BF16 R8, R24.reuse, R30, R8 ;  /* 0x0000001e1808723c */ /* 0x040fe20000041808 */
[----:B------:R-:W-:Y:S01]  /*75a0*/  MUFU.EX2 R90, R90 ;  /* 0x0000005a005a7308 */ /* 0x000fe20000000800 */
[----:B------:R-:W1:Y:S06]  /*75b0*/  LDSM.16.MT88.4 R28, [R101+0x4000] ;  /* 0x00400000651c783b */ /* 0x000e6c0000004200 */
[C---:B------:R-:W-:Y:S03]  /*75c0*/  HMMA.16816.F32.BF16 R12, R24.reuse, R36, R12 ;  /* 0x00000024180c723c */ /* 0x040fe6000004180c */
[----:B------:R-:W5:Y:S05]  /*75d0*/  MUFU.EX2 R83, R83 ;  /* 0x0000005300537308 */ /* 0x000f6a0000000800 */
[----:B------:R-:W-:Y:S01]  /*75e0*/  HMMA.16816.F32.BF16 R16, R24, R38, R16 ;  /* 0x000000261810723c */ /* 0x000fe20000041810 */
[----:B------:R-:W5:Y:S04]  /*75f0*/  LDSM.16.MT88.4 R36, [R102+0x4400] ;  /* 0x004400006624783b */ /* 0x000f680000004200 */
[----:B------:R-:W-:Y:S02]  /*7600*/  MUFU.EX2 R92, R92 ;  /* 0x0000005c005c7308 */ /* 0x000fe40000000800 */
[C---:B--2---:R-:W-:Y:S01]  /*7610*/  F2FP.BF16.PACK_AB R24, R81.reuse, R75 ;  /* 0x0000004b5118723e */ /* 0x044fe200000010ff */
[----:B------:R-:W-:Y:S01]  /*7620*/  FADD.FTZ R81, R81, R71 ;  /* 0x0000004751517221 */ /* 0x000fe20000010000 */
[----:B---3--:R-:W-:Y:S03]  /*7630*/  F2FP.BF16.PACK_AB R25, R73, R82 ;  /* 0x000000524919723e */ /* 0x008fe600000010ff */
[----:B------:R-:W-:Y:S01]  /*7640*/  F2FP.BF16.PACK_AB R26, R63, R68 ;  /* 0x000000443f1a723e */ /* 0x000fe200000010ff */
[----:B------:R-:W-:Y:S01]  /*7650*/  FADD.FTZ R82, R82, R69 ;  /* 0x0000004552527221 */ /* 0x000fe20000010000 */
[----:B----4-:R-:W-:Y:S01]  /*7660*/  F2FP.BF16.PACK_AB R27, R80, R70 ;  /* 0x00000046501b723e */ /* 0x010fe200000010ff */
[----:B------:R-:W2:Y:S01]  /*7670*/  MUFU.EX2 R88, R88 ;  /* 0x0000005800587308 */ /* 0x000ea20000000800 */
[----:B------:R-:W-:Y:S02]  /*7680*/  FADD.FTZ R81, R68, R81 ;  /* 0x0000005144517221 */ /* 0x000fe40000010000 */
[----:B------:R-:W-:Y:S02]  /*7690*/  FADD.FTZ R82, R73, R82 ;  /* 0x0000005249527221 */ /* 0x000fe40000010000 */
[----:B------:R-:W-:Y:S01]  /*76a0*/  FADD.FTZ R81, R63, R81 ;  /* 0x000000513f517221 */ /* 0x000fe20000010000 */
[C---:B------:R-:W-:Y:S03]  /*76b0*/  HMMA.16816.F32.BF16 R4, R24.reuse, R32, R4 ;  /* 0x000000201804723c */ /* 0x040fe60000041804 */
[----:B------:R-:W-:Y:S01]  /*76c0*/  FADD.FTZ R70, R70, R82 ;  /* 0x0000005246467221 */ /* 0x000fe20000010000 */
[----:B------:R-:W-:Y:S03]  /*76d0*/  MUFU.EX2 R89, R89 ;  /* 0x0000005900597308 */ /* 0x000fe60000000800 */
[----:B------:R-:W-:Y:S01]  /*76e0*/  FADD.FTZ R70, R80, R70 ;  /* 0x0000004650467221 */ /* 0x000fe20000010000 */
[C---:B------:R-:W-:Y:S01]  /*76f0*/  HMMA.16816.F32.BF16 R8, R24.reuse, R34, R8 ;  /* 0x000000221808723c */ /* 0x040fe20000041808 */
[----:B------:R-:W3:Y:S05]  /*7700*/  LDSM.16.MT88.4 R32, [R101+0x4400] ;  /* 0x004400006520783b */ /* 0x000eea0000004200 */
[----:B------:R-:W4:Y:S02]  /*7710*/  MUFU.EX2 R85, R85 ;  /* 0x0000005500557308 */ /* 0x000f240000000800 */
[C---:B-1----:R-:W-:Y:S08]  /*7720*/  HMMA.16816.F32.BF16 R12, R24.reuse, R28, R12 ;  /* 0x0000001c180c723c */ /* 0x042ff0000004180c */
[----:B------:R-:W1:Y:S01]  /*7730*/  MUFU.EX2 R93, R93 ;  /* 0x0000005d005d7308 */ /* 0x000e620000000800 */
[----:B------:R-:W-:Y:S01]  /*7740*/  HMMA.16816.F32.BF16 R16, R24, R30, R16 ;  /* 0x0000001e1810723c */ /* 0x000fe20000041810 */
[----:B------:R-:W3:Y:S06]  /*7750*/  LDSM.16.MT88.4 R28, [R102+0x4800] ;  /* 0x00480000661c783b */ /* 0x000eec0000004200 */
[----:B-----5:R-:W-:Y:S01]  /*7760*/  F2FP.BF16.PACK_AB R24, R83, R90 ;  /* 0x0000005a5318723e */ /* 0x020fe200000010ff */
[----:B------:R-:W-:Y:S01]  /*7770*/  FADD.FTZ R90, R90, R81 ;  /* 0x000000515a5a7221 */ /* 0x000fe20000010000 */
[----:B------:R-:W-:Y:S03]  /*7780*/  MUFU.EX2 R95, R95 ;  /* 0x0000005f005f7308 */ /* 0x000fe60000000800 */
[----:B--2---:R-:W-:Y:S01]  /*7790*/  F2FP.BF16.PACK_AB R25, R88, R92 ;  /* 0x0000005c5819723e */ /* 0x004fe200000010ff */
[----:B------:R-:W-:Y:S01]  /*77a0*/  FADD.FTZ R92, R92, R70 ;  /* 0x000000465c5c7221 */ /* 0x000fe20000010000 */
[----:B----4-:R-:W-:Y:S01]  /*77b0*/  F2FP.BF16.PACK_AB R26, R85, R89 ;  /* 0x00000059551a723e */ /* 0x010fe200000010ff */
[----:B------:R-:W-:Y:S02]  /*77c0*/  FADD.FTZ R90, R83, R90 ;  /* 0x0000005a535a7221 */ /* 0x000fe40000010000 */
[----:B------:R-:W-:Y:S02]  /*77d0*/  FADD.FTZ R92, R88, R92 ;  /* 0x0000005c585c7221 */ /* 0x000fe40000010000 */
[----:B------:R-:W2:Y:S01]  /*77e0*/  MUFU.EX2 R51, R51 ;  /* 0x0000003300337308 */ /* 0x000ea20000000800 */
[----:B------:R-:W-:Y:S01]  /*77f0*/  FADD.FTZ R89, R89, R90 ;  /* 0x0000005a59597221 */ /* 0x000fe20000010000 */
[C---:B-1----:R-:W-:Y:S01]  /*7800*/  F2FP.BF16.PACK_AB R27, R94.reuse, R93 ;  /* 0x0000005d5e1b723e */ /* 0x042fe200000010ff */
[----:B------:R-:W-:Y:S02]  /*7810*/  FADD.FTZ R92, R93, R92 ;  /* 0x0000005c5d5c7221 */ /* 0x000fe40000010000 */
[----:B------:R-:W-:Y:S01]  /*7820*/  FADD.FTZ R89, R85, R89 ;  /* 0x0000005955597221 */ /* 0x000fe20000010000 */
[----:B------:R-:W-:Y:S01]  /*7830*/  MOV R85, R2 ;  /* 0x0000000200557202 */ /* 0x000fe20000000f00 */
[----:B------:R-:W-:Y:S03]  /*7840*/  FADD.FTZ R94, R94, R92 ;  /* 0x0000005c5e5e7221 */ /* 0x000fe60000010000 */
[----:B------:R-:W-:Y:S01]  /*7850*/  MUFU.EX2 R52, R52 ;  /* 0x0000003400347308 */ /* 0x000fe20000000800 */
[C---:B------:R-:W-:Y:S08]  /*7860*/  HMMA.16816.F32.BF16 R4, R24.reuse, R36, R4 ;  /* 0x000000241804723c */ /* 0x040ff00000041804 */
[C---:B------:R-:W-:Y:S01]  /*7870*/  HMMA.16816.F32.BF16 R8, R24.reuse, R38, R8 ;  /* 0x000000261808723c */ /* 0x040fe20000041808 */
[----:B------:R-:W1:Y:S01]  /*7880*/  MUFU.EX2 R49, R49 ;  /* 0x0000003100317308 */ /* 0x000e620000000800 */
[----:B------:R-:W4:Y:S06]  /*7890*/  LDSM.16.MT88.4 R36, [R101+0x4800] ;  /* 0x004800006524783b */ /* 0x000f2c0000004200 */
[C---:B---3--:R-:W-:Y:S03]  /*78a0*/  HMMA.16816.F32.BF16 R12, R24.reuse, R32, R12 ;  /* 0x00000020180c723c */ /* 0x048fe6000004180c */
[----:B------:R-:W-:Y:S04]  /*78b0*/  MUFU.EX2 R50, R50 ;  /* 0x0000003200327308 */ /* 0x000fe80000000800 */
[--C-:B------:R-:W-:Y:S01]  /*78c0*/  FFMA.FTZ R32, R20, c[0x0][0x23c], -R40.reuse ;  /* 0x00008f0014207a23 */ /* 0x100fe20000010828 */
[----:B------:R-:W-:Y:S01]  /*78d0*/  HMMA.16816.F32.BF16 R16, R24, R34, R16 ;  /* 0x000000221810723c */ /* 0x000fe20000041810 */
[----:B------:R-:W3:Y:S03]  /*78e0*/  LDSM.16.MT88.4 R24, [R101+0x4c00] ;  /* 0x004c00006518783b */ /* 0x000ee60000004200 */
[----:B--2---:R-:W-:Y:S01]  /*78f0*/  F2FP.BF16.PACK_AB R20, R51, R95 ;  /* 0x0000005f3314723e */ /* 0x004fe200000010ff */
[----:B------:R-:W2:Y:S01]  /*7900*/  MUFU.EX2 R48, R48 ;  /* 0x0000003000307308 */ /* 0x000ea20000000800 */
[----:B------:R-:W-:Y:S01]  /*7910*/  FFMA.FTZ R40, R3, c[0x0][0x23c], -R40 ;  /* 0x00008f0003287a23 */ /* 0x000fe20000010828 */
[----:B------:R-:W-:Y:S01]  /*7920*/  IADD3 R3, R123, -0x1, RZ ;  /* 0xffffffff7b037810 */ /* 0x000fe20007ffe0ff */
[----:B------:R-:W-:Y:S01]  /*7930*/  FADD.FTZ R95, R95, R89 ;  /* 0x000000595f5f7221 */ /* 0x000fe20000010000 */
[----:B-1----:R-:W-:Y:S03]  /*7940*/  F2FP.BF16.PACK_AB R21, R49, R52 ;  /* 0x000000343115723e */ /* 0x002fe600000010ff */
[----:B------:R-:W-:Y:S01]  /*7950*/  FADD.FTZ R94, R52, R94 ;  /* 0x0000005e345e7221 */ /* 0x000fe20000010000 */
[----:B------:R-:W-:Y:S01]  /*7960*/  MOV R123, R3 ;  /* 0x00000003007b7202 */ /* 0x000fe20000000f00 */
[----:B------:R-:W-:Y:S01]  /*7970*/  FADD.FTZ R95, R51, R95 ;  /* 0x0000005f335f7221 */ /* 0x000fe20000010000 */
[----:B------:R-:W1:Y:S01]  /*7980*/  MUFU.EX2 R47, R47 ;  /* 0x0000002f002f7308 */ /* 0x000e620000000800 */
[----:B------:R-:W-:Y:S09]  /*7990*/  FADD.FTZ R49, R49, R94 ;  /* 0x0000005e31317221 */ /* 0x000ff20000010000 */
[----:B------:R-:W5:Y:S01]  /*79a0*/  MUFU.EX2 R46, R46 ;  /* 0x0000002e002e7308 */ /* 0x000f620000000800 */
[----:B--2---:R-:W-:Y:S01]  /*79b0*/  F2FP.BF16.PACK_AB R22, R48, R50 ;  /* 0x000000323016723e */ /* 0x004fe200000010ff */
[----:B------:R-:W-:Y:S04]  /*79c0*/  FADD.FTZ R50, R50, R95 ;  /* 0x0000005f32327221 */ /* 0x000fe80000010000 */
[----:B------:R-:W-:Y:S04]  /*79d0*/  FADD.FTZ R50, R48, R50 ;  /* 0x0000003230327221 */ /* 0x000fe80000010000 */
[----:B------:R-:W-:Y:S01]  /*79e0*/  MUFU.EX2 R43, R43 ;  /* 0x0000002b002b7308 */ /* 0x000fe20000000800 */
[----:B-1----:R-:W-:Y:S09]  /*79f0*/  FADD.FTZ R49, R47, R49 ;  /* 0x000000312f317221 */ /* 0x002ff20000010000 */
[----:B------:R-:W1:Y:S01]  /*7a00*/  MUFU.EX2 R45, R45 ;  /* 0x0000002d002d7308 */ /* 0x000e620000000800 */
[C---:B-----5:R-:W-:Y:S01]  /*7a10*/  F2FP.BF16.PACK_AB R23, R46.reuse, R47 ;  /* 0x0000002f2e17723e */ /* 0x060fe200000010ff */
[----:B------:R-:W-:Y:S08]  /*7a20*/  FADD.FTZ R46, R46, R49 ;  /* 0x000000312e2e7221 */ /* 0x000ff00000010000 */
[----:B------:R-:W2:Y:S01]  /*7a30*/  MUFU.EX2 R42, R42 ;  /* 0x0000002a002a7308 */ /* 0x000ea20000000800 */
[C---:B------:R-:W-:Y:S08]  /*7a40*/  HMMA.16816.F32.BF16 R4, R20.reuse, R28, R4 ;  /* 0x0000001c1404723c */ /* 0x040ff00000041804 */
[C---:B------:R-:W-:Y:S01]  /*7a50*/  HMMA.16816.F32.BF16 R8, R20.reuse, R30, R8 ;  /* 0x0000001e1408723c */ /* 0x040fe20000041808 */
[----:B------:R-:W5:Y:S03]  /*7a60*/  MUFU.EX2 R41, R41 ;  /* 0x0000002900297308 */ /* 0x000f660000000800 */
[----:B-1----:R-:W-:Y:S01]  /*7a70*/  F2FP.BF16.PACK_AB R68, R45, R43 ;  /* 0x0000002b2d44723e */ /* 0x002fe200000010ff */
[----:B------:R-:W-:Y:S03]  /*7a80*/  FADD.FTZ R43, R43, R50 ;  /* 0x000000322b2b7221 */ /* 0x000fe60000010000 */
[C---:B----4-:R-:W-:Y:S03]  /*7a90*/  HMMA.16816.F32.BF16 R12, R20.reuse, R36, R12 ;  /* 0x00000024140c723c */ /* 0x050fe6000004180c */
[----:B------:R-:W1:Y:S01]  /*7aa0*/  MUFU.EX2 R53, R53 ;  /* 0x0000003500357308 */ /* 0x000e620000000800 */
[----:B------:R-:W-:Y:S02]  /*7ab0*/  FADD.FTZ R43, R45, R43 ;  /* 0x0000002b2d2b7221 */ /* 0x000fe40000010000 */
[----:B--2---:R-:W-:Y:S02]  /*7ac0*/  FADD.FTZ R46, R42, R46 ;  /* 0x0000002e2a2e7221 */ /* 0x004fe40000010000 */
[----:B------:R-:W-:Y:S05]  /*7ad0*/  HMMA.16816.F32.BF16 R16, R20, R38, R16 ;  /* 0x000000261410723c */ /* 0x000fea0000041810 */
[----:B------:R-:W2:Y:S01]  /*7ae0*/  MUFU.EX2 R44, R44 ;  /* 0x0000002c002c7308 */ /* 0x000ea20000000800 */
[C---:B-----5:R-:W-:Y:S01]  /*7af0*/  F2FP.BF16.PACK_AB R69, R41.reuse, R42 ;  /* 0x0000002a2945723e */ /* 0x060fe200000010ff */
[----:B------:R-:W-:Y:S08]  /*7b00*/  FADD.FTZ R46, R41, R46 ;  /* 0x0000002e292e7221 */ /* 0x000ff00000010000 */
[----:B------:R-:W4:Y:S01]  /*7b10*/  MUFU.EX2 R32, R32 ;  /* 0x0000002000207308 */ /* 0x000f220000000800 */
[----:B-1----:R-:W-:Y:S09]  /*7b20*/  FADD.FTZ R43, R53, R43 ;  /* 0x0000002b352b7221 */ /* 0x002ff20000010000 */
[----:B------:R-:W1:Y:S01]  /*7b30*/  MUFU.EX2 R40, R40 ;  /* 0x0000002800287308 */ /* 0x000e620000000800 */
[C---:B--2---:R-:W-:Y:S01]  /*7b40*/  F2FP.BF16.PACK_AB R70, R44.reuse, R53 ;  /* 0x000000352c46723e */ /* 0x044fe200000010ff */
[----:B------:R-:W-:Y:S02]  /*7b50*/  FADD.FTZ R125, R44, R43 ;  /* 0x0000002b2c7d7221 */ /* 0x000fe40000010000 */
[----:B----4-:R-:W-:Y:S01]  /*7b60*/  FADD.FTZ R46, R32, R46 ;  /* 0x0000002e202e7221 */ /* 0x010fe20000010000 */
[C---:B-1----:R-:W-:Y:S03]  /*7b70*/  F2FP.BF16.PACK_AB R71, R40.reuse, R32 ;  /* 0x000000202847723e */ /* 0x042fe600000010ff */
[----:B------:R-:W-:Y:S04]  /*7b80*/  FADD.FTZ R124, R40, R46 ;  /* 0x0000002e287c7221 */ /* 0x000fe80000010000 */
[C---:B------:R-:W-:Y:S08]  /*7b90*/  HMMA.16816.F32.BF16 R80, R68.reuse, R76, R4 ;  /* 0x0000004c4450723c */ /* 0x040ff00000041804 */
[C---:B------:R-:W-:Y:S08]  /*7ba0*/  HMMA.16816.F32.BF16 R76, R68.reuse, R78, R8 ;  /* 0x0000004e444c723c */ /* 0x040ff00000041808 */
[C---:B---3--:R-:W-:Y:S08]  /*7bb0*/  HMMA.16816.F32.BF16 R72, R68.reuse, R24, R12 ;  /* 0x000000184448723c */ /* 0x048ff0000004180c */
[----:B------:R-:W-:Y:S01]  /*7bc0*/  HMMA.16816.F32.BF16 R68, R68, R26, R16 ;  /* 0x0000001a4444723c */ /* 0x000fe20000041810 */
[----:B------:R-:W-:-:S07]  /*7bd0*/  @P0 BRA `(.L_x_4156) ;  /* 0xffffd2a000000947 */ /* 0x000fce000383ffff */
.L_x_4152:
        /* <DEDUP_REMOVED lines=20> */
[----:B------:R-:W-:Y:S02]  /*7d20*/  LOP3.LUT R10, R10, 0xfffffffc, RZ, 0xc0, !PT ;  /* 0xfffffffc0a0a7812 */ /* 0x000fe400078ec0ff */
[----:B------:R-:W-:Y:S02]  /*7d30*/  SHF.R.S32.HI R13, RZ, 0x1f, R11 ;  /* 0x0000001fff0d7819 */ /* 0x000fe4000001140b */
[----:B------:R-:W-:Y:S01]  /*7d40*/  SHF.L.U32 R12, R12, 0x2, RZ ;  /* 0x000000020c0c7819 */ /* 0x000fe200000006ff */
[----:B------:R-:W-:Y:S01]  /*7d50*/  IMAD.IADD R10, R5, 0x1, -R10 ;  /* 0x00000001050a7824 */ /* 0x000fe200078e0a0a */
[----:B------:R-:W-:Y:S01]  /*7d60*/  LEA.HI R13, R13, R11, RZ, 0x3 ;  /* 0x0000000b0d0d7211 */ /* 0x000fe200078f18ff */
[----:B-----5:R-:W-:Y:S01]  /*7d70*/  IMAD R24, R24, c[0x0][0x210], R116 ;  /* 0x0000840018187a24 */ /* 0x020fe200078e0274 */
[----:B------:R-:W-:-:S02]  /*7d80*/  LEA.HI R3, R4, R5, RZ, 0x5 ;  /* 0x0000000504037211 */ /* 0x000fc400078f28ff */
[----:B------:R-:W-:Y:S01]  /*7d90*/  LOP3.LUT R13, R13, 0xfffffff8, RZ, 0xc0, !PT ;  /* 0xfffffff80d0d7812 */ /* 0x000fe200078ec0ff */
[----:B--2---:R-:W-:Y:S01]  /*7da0*/  FADD.FTZ R7, R125, R7 ;  /* 0x000000077d077221 */ /* 0x004fe20000010000 */
[----:B------:R-:W-:-:S03]  /*7db0*/  LOP3.LUT R12, R12, 0x3fffff00, RZ, 0xc0, !PT ;  /* 0x3fffff000c0c7812 */ /* 0x000fc600078ec0ff */
[----:B------:R-:W-:Y:S01]  /*7dc0*/  IMAD.IADD R11, R11, 0x1, -R13 ;  /* 0x000000010b0b7824 */ /* 0x000fe200078e0a0d */
[----:B------:R-:W-:Y:S01]  /*7dd0*/  SHF.R.S32.HI R14, RZ, 0x5, R3 ;  /* 0x00000005ff0e7819 */ /* 0x000fe20000011403 */
[----:B---3--:R-:W-:Y:S01]  /*7de0*/  FADD.FTZ R6, R124, R6 ;  /* 0x000000067c067221 */ /* 0x008fe20000010000 */
[----:B------:R-:W-:Y:S01]  /*7df0*/  FSETP.NE.FTZ.AND P3, PT, R7, RZ, PT ;  /* 0x000000ff0700720b */ /* 0x000fe20003f75000 */
[----:B------:R-:W-:Y:S01]  /*7e00*/  IMAD R114, R114, 0x20, R12 ;  /* 0x0000002072727824 */ /* 0x000fe200078e020c */
[----:B------:R-:W-:Y:S02]  /*7e10*/  LEA.HI R13, R11, R11, RZ, 0x1 ;  /* 0x0000000b0b0d7211 */ /* 0x000fe400078f08ff */
[----:B------:R-:W-:Y:S01]  /*7e20*/  FSETP.NE.FTZ.AND P2, PT, R6, RZ, PT ;  /* 0x000000ff0600720b */ /* 0x000fe20003f55000 */
[----:B------:R-:W-:Y:S01]  /*7e30*/  IMAD R113, R113, 0x4, R114 ;  /* 0x0000000471717824 */ /* 0x000fe200078e0272 */
[----:B------:R-:W-:Y:S02]  /*7e40*/  LEA R10, R14, R10, 0x8 ;  /* 0x0000000a0e0a7211 */ /* 0x000fe400078e40ff */
[----:B------:R-:W-:-:S02]  /*7e50*/  LEA.HI R12, R4, R5, RZ, 0x4 ;  /* 0x00000005040c7211 */ /* 0x000fc400078f20ff */
[----:B------:R-:W-:Y:S02]  /*7e60*/  SHF.R.S32.HI R14, RZ, 0x1, R13 ;  /* 0x00000001ff0e7819 */ /* 0x000fe4000001140d */
[----:B------:R-:W-:Y:S01]  /*7e70*/  SHF.R.S32.HI R12, RZ, 0x4, R12 ;  /* 0x00000004ff0c7819 */ /* 0x000fe2000001140c */
[----:B------:R-:W2:Y:S01]  /*7e80*/  @P3 MUFU.RCP R9, R7 ;  /* 0x0000000700093308 */ /* 0x000ea20000001000 */
[----:B------:R-:W-:Y:S01]  /*7e90*/  LOP3.LUT R13, R13, 0x1fffffe, RZ, 0xc0, !PT ;  /* 0x01fffffe0d0d7812 */ /* 0x000fe200078ec0ff */
[----:B------:R-:W-:Y:S01]  /*7ea0*/  IMAD.SHL.U32 R15, R14, 0x40, RZ ;  /* 0x000000400e0f7824 */ /* 0x000fe200078e00ff */
[----:B------:R-:W-:Y:S02]  /*7eb0*/  SHF.L.U32 R12, R12, 0x6, RZ ;  /* 0x000000060c0c7819 */ /* 0x000fe400000006ff */
[----:B------:R-:W-:Y:S02]  /*7ec0*/  IADD3 R13, R11, -R13, RZ ;  /* 0x8000000d0b0d7210 */ /* 0x000fe40007ffe0ff */
[----:B------:R-:W-:Y:S01]  /*7ed0*/  LOP3.LUT R15, R15, 0xc0, RZ, 0xc0, !PT ;  /* 0x000000c00f0f7812 */ /* 0x000fe200078ec0ff */
[----:B------:R-:W3:Y:S01]  /*7ee0*/  @P2 MUFU.RCP R8, R6 ;  /* 0x0000000600082308 */ /* 0x000ee20000001000 */
[----:B------:R-:W-:Y:S01]  /*7ef0*/  LOP3.LUT R12, R12, 0xc0, RZ, 0xc0, !PT ;  /* 0x000000c00c0c7812 */ /* 0x000fe200078ec0ff */
[----:B------:R-:W-:Y:S01]  /*7f00*/  IMAD R11, R13, 0x10, R10 ;  /* 0x000000100d0b7824 */ /* 0x000fe200078e020a */
[----:B------:R-:W-:-:S02]  /*7f10*/  LEA.HI R15, R15, R15, RZ, 0x1d ;  /* 0x0000000f0f0f7211 */ /* 0x000fc400078fe8ff */
[----:B------:R-:W-:Y:S02]  /*7f20*/  LOP3.LUT R115, R12, 0x18, R115, 0xf8, !PT ;  /* 0x000000180c737812 */ /* 0x000fe400078ef873 */
[C---:B------:R-:W-:Y:S01]  /*7f30*/  LOP3.LUT P0, RZ, R14.reuse, 0x2, RZ, 0xc0, !PT ;  /* 0x000000020eff7812 */ /* 0x040fe2000780c0ff */
[----:B------:R-:W-:Y:S01]  /*7f40*/  IMAD.U32 R11, R11, 0x2, R15 ;  /* 0x000000020b0b7824 */ /* 0x000fe200078e000f */
[----:B------:R-:W-:Y:S01]  /*7f50*/  SHF.R.U32.HI R12, RZ, 0x3, R12 ;  /* 0x00000003ff0c7819 */ /* 0x000fe2000001160c */
[C---:B--2---:R-:W-:Y:S01]  /*7f60*/  FMUL.FTZ R80, R9.reuse, R80 ;  /* 0x0000005009507220 */ /* 0x044fe20000410000 */
        /* <DEDUP_REMOVED lines=11> */
[C---:B------:R-:W-:Y:S01]  /*8020*/  FMUL.FTZ R68, R9.reuse, R68 ;  /* 0x0000004409447220 */ /* 0x040fe20000410000 */
[----:B------:R5:W1:Y:S01]  /*8030*/  @P3 MUFU.LG2 R27, R7 ;  /* 0x00000007001b3308 */ /* 0x000a620000000c00 */
[----:B------:R-:W-:Y:S01]  /*8040*/  FMUL.FTZ R69, R9, R69 ;  /* 0x0000004509457220 */ /* 0x000fe20000410000 */
[----:B------:R-:W-:Y:S01]  /*8050*/  LEA.HI R4, R4, R5, RZ, 0x3 ;  /* 0x0000000504047211 */ /* 0x000fe200078f18ff */
[----:B------:R-:W-:Y:S01]  /*8060*/  IMAD.SHL.U32 R9, R11, 0x4, RZ ;  /* 0x000000040b097824 */ /* 0x000fe200078e00ff */
[----:B------:R-:W-:Y:S01]  /*8070*/  LOP3.LUT R3, R3, 0xffffffe0, RZ, 0xc0, !PT ;  /* 0xffffffe003037812 */ /* 0x000fe200078ec0ff */
[----:B---3--:R-:W-:-:S02]  /*8080*/  FMUL.FTZ R83, R8, R83 ;  /* 0x0000005308537220 */ /* 0x008fc40000410000 */
[C---:B------:R-:W-:Y:S01]  /*8090*/  FMUL.FTZ R82, R8.reuse, R82 ;  /* 0x0000005208527220 */ /* 0x040fe20000410000 */
[----:B------:R-:W3:Y:S01]  /*80a0*/  @P2 MUFU.LG2 R6, R6 ;  /* 0x0000000600062308 */ /* 0x000ee20000000c00 */
[C---:B------:R-:W-:Y:S01]  /*80b0*/  FMUL.FTZ R79, R8.reuse, R79 ;  /* 0x0000004f084f7220 */ /* 0x040fe20000410000 */
[----:B------:R-:W-:Y:S01]  /*80c0*/  IADD3 R3, -R3, R5, RZ ;  /* 0x0000000503037210 */ /* 0x000fe20007ffe1ff */
[C---:B------:R-:W-:Y:S01]  /*80d0*/  FMUL.FTZ R78, R8.reuse, R78 ;  /* 0x0000004e084e7220 */ /* 0x040fe20000410000 */
[----:B------:R2:W-:Y:S01]  /*80e0*/  STS.64 [R11.X4+0x400], R82 ;  /* 0x000400520b007388 */ /* 0x0005e20000004a00 */
[C---:B------:R-:W-:Y:S02]  /*80f0*/  FMUL.FTZ R75, R8.reuse, R75 ;  /* 0x0000004b084b7220 */ /* 0x040fe40000410000 */
[C---:B------:R-:W-:Y:S02]  /*8100*/  FMUL.FTZ R74, R8.reuse, R74 ;  /* 0x0000004a084a7220 */ /* 0x040fe40000410000 */
[----:B------:R-:W-:-:S02]  /*8110*/  FMUL.FTZ R71, R8, R71 ;  /* 0x0000004708477220 */ /* 0x000fc40000410000 */
[----:B------:R-:W-:Y:S01]  /*8120*/  FMUL.FTZ R70, R8, R70 ;  /* 0x0000004608467220 */ /* 0x000fe20000410000 */
[----:B------:R-:W-:Y:S01]  /*8130*/  IADD3 R8, R113, R10, RZ ;  /* 0x0000000a71087210 */ /* 0x000fe20007ffe0ff */
[C---:B------:R-:W-:Y:S01]  /*8140*/  IMAD.IADD R13, R9.reuse, 0x1, R12 ;  /* 0x00000001090d7824 */ /* 0x040fe200078e020c */
[C---:B------:R-:W-:Y:S01]  /*8150*/  IADD3 R10, R9.reuse, 0x40, RZ ;  /* 0x00000040090a7810 */ /* 0x040fe20007ffe0ff */
[----:B-----5:R-:W-:Y:S01]  /*8160*/  IMAD.MOV R7, RZ, RZ, -R116 ;  /* 0x000000ffff077224 */ /* 0x020fe200078e0a74 */
[----:B------:R-:W-:Y:S01]  /*8170*/  @P0 IADD3 R10, R9, -0x40, RZ ;  /* 0xffffffc0090a0810 */ /* 0x000fe20007ffe0ff */
[----:B-1----:R-:W-:Y:S01]  /*8180*/  @P3 FMUL.FTZ R27, R27, 0.69314718246459960938 ;  /* 0x3f3172181b1b3820 */ /* 0x002fe20000410000 */
[----:B------:R2:W-:Y:S01]  /*8190*/  STS.64 [R13], R76 ;  /* 0x0000004c0d007388 */ /* 0x0005e20000000a00 */
[----:B----4-:R-:W-:Y:S01]  /*81a0*/  IMAD R7, R7, c[0x0][0x1c0], R25 ;  /* 0x0000700007077a24 */ /* 0x010fe200078e0219 */
[----:B------:R-:W-:Y:S01]  /*81b0*/  IADD3 R12, R12, R10, RZ ;  /* 0x0000000a0c0c7210 */ /* 0x000fe20007ffe0ff */
[----:B---3--:R-:W-:Y:S01]  /*81c0*/  @P2 FMUL.FTZ R6, R6, 0.69314718246459960938 ;  /* 0x3f31721806062820 */ /* 0x008fe20000410000 */
[----:B------:R2:W-:Y:S01]  /*81d0*/  STS.64 [R13+0x400], R78 ;  /* 0x0004004e0d007388 */ /* 0x0005e20000000a00 */
[----:B------:R-:W-:Y:S01]  /*81e0*/  LOP3.LUT R25, R4, 0xfffffff8, RZ, 0xc0, !PT ;  /* 0xfffffff804197812 */ /* 0x000fe200078ec0ff */
[----:B------:R-:W-:Y:S01]  /*81f0*/  IMAD R7, R24, c[0x0][0x1c0], R7 ;  /* 0x0000700018077a24 */ /* 0x000fe200078e0207 */
[----:B------:R-:W-:Y:S01]  /*8200*/  LOP3.LUT P0, RZ, R3, 0x3, RZ, 0xc0, !PT ;  /* 0x0000000303ff7812 */ /* 0x000fe2000780c0ff */
[----:B------:R2:W-:Y:S01]  /*8210*/  STS.64 [R10], R72 ;  /* 0x000000480a007388 */ /* 0x0005e20000000a00 */
[----:B------:R-:W-:Y:S01]  /*8220*/  IADD3 R25, -R25, R5, RZ ;  /* 0x0000000519197210 */ /* 0x000fe20007ffe1ff */
[----:B------:R-:W-:Y:S01]  /*8230*/  IMAD.MOV.U32 R3, RZ, RZ, -0x800000 ;  /* 0xff800000ff037424 */ /* 0x000fe200078e00ff */
[----:B------:R-:W-:Y:S01]  /*8240*/  SHF.L.U32 R24, R26, 0x6, RZ ;  /* 0x000000061a187819 */ /* 0x000fe200000006ff */
[----:B------:R2:W-:Y:S01]  /*8250*/  STS.64 [R10+0x400], R74 ;  /* 0x0004004a0a007388 */ /* 0x0005e20000000a00 */
[----:B------:R-:W-:Y:S01]  /*8260*/  SHF.R.S32.HI R4, RZ, 0x3, R4 ;  /* 0x00000003ff047819 */ /* 0x000fe20000011404 */
[----:B------:R-:W-:Y:S01]  /*8270*/  IMAD.SHL.U32 R28, R25, 0x4, RZ ;  /* 0x00000004191c7824 */ /* 0x000fe200078e00ff */
[----:B------:R-:W-:Y:S01]  /*8280*/  MOV R5, 0xff800000 ;  /* 0xff80000000057802 */ /* 0x000fe20000000f00 */
[----:B------:R2:W-:Y:S01]  /*8290*/  STS.64 [R12], R68 ;  /* 0x000000440c007388 */ /* 0x0005e20000000a00 */
[----:B------:R-:W-:-:S02]  /*82a0*/  IMAD R7, R7, c[0x0][0x214], R24 ;  /* 0x0000850007077a24 */ /* 0x000fc400078e0218 */
[----:B------:R-:W-:Y:S01]  /*82b0*/  SHF.R.S32.HI R29, RZ, 0x1f, R28 ;  /* 0x0000001fff1d7819 */ /* 0x000fe2000001141c */
[----:B------:R2:W-:Y:S01]  /*82c0*/  STS.64 [R12+0x400], R70 ;  /* 0x000400460c007388 */ /* 0x0005e20000000a00 */
[----:B------:R-:W-:Y:S02]  /*82d0*/  @P3 FFMA.FTZ R3, R2, c[0x0][0x238], R27 ;  /* 0x00008e0002033a23 */ /* 0x000fe4000001001b */
[----:B------:R-:W-:Y:S01]  /*82e0*/  @P2 FFMA.FTZ R5, R0, c[0x0][0x238], R6 ;  /* 0x00008e0000052a23 */ /* 0x000fe20000010006 */
[----:B------:R-:W-:Y:S01]  /*82f0*/  BAR.SYNC.DEFER_BLOCKING 0x0 ;  /* 0x0000000000007b1d */ /* 0x000fe20000010000 */
[----:B------:R-:W-:-:S05]  /*8300*/  IMAD.WIDE R28, R4, 0x20, R28 ;  /* 0x00000020041c7825 */ /* 0x000fca00078e021c */
[----:B------:R2:W1:Y:S04]  /*8310*/  LDS.128 R20, [R8.X4] ;  /* 0x0000000008147984 */ /* 0x0004680000004c00 */
[----:B------:R2:W3:Y:S04]  /*8320*/  LDS.128 R16, [R8.X4+0x800] ;  /* 0x0008000008107984 */ /* 0x0004e80000004c00 */
[----:B------:R2:W4:Y:S04]  /*8330*/  LDS.128 R12, [R8.X4+0x1000] ;  /* 0x00100000080c7984 */ /* 0x0005280000004c00 */
[----:B------:R-:W1:Y:S01]  /*8340*/  LDS.128 R8, [R8.X4+0x1800] ;  /* 0x0018000008087984 */ /* 0x000e620000004c00 */
[----:B------:R-:W-:Y:S05]  /*8350*/  @P0 BRA `(.L_x_4158) ;  /* 0x000000c000000947 */ /* 0x000fea0003800000 */
[----:B------:R-:W-:Y:S01]  /*8360*/  IMAD.MOV.U32 R0, RZ, RZ, -0x40 ;  /* 0xffffffc0ff007424 */ /* 0x000fe200078e00ff */
[----:B------:R-:W-:-:S02]  /*8370*/  IADD3 R4, R120, 0x8, RZ ;  /* 0x0000000878047810 */ /* 0x000fc40007ffe0ff */
        /* <DEDUP_REMOVED lines=10> */
.L_x_4158:
[----:B------:R-:W-:Y:S05]  /*8420*/  BSYNC B0 ;  /* 0x0000000000007941 */ /* 0x000fea0003800000 */
.L_x_4157:
[----:B------:R-:W-:-:S05]  /*8430*/  IMAD R7, R7, c[0x0][0x22c], RZ ;  /* 0x00008b0007077a24 */ /* 0x000fca00078e02ff */
[----:B------:R-:W-:-:S04]  /*8440*/  IADD3 R0, P0, R7, R28, RZ ;  /* 0x0000001c07007210 */ /* 0x000fc80007f1e0ff */
[----:B------:R-:W-:Y:S02]  /*8450*/  LEA.HI.X.SX32 R7, R7, R29, 0x1, P0 ;  /* 0x0000001d07077211 */ /* 0x000fe400000f0eff */
[----:B------:R-:W-:-:S04]  /*8460*/  LEA R2, P0, R0, c[0x0][0x1d8], 0x2 ;  /* 0x0000760000027a11 */ /* 0x000fc800078010ff */
[----:B--2---:R-:W-:-:S05]  /*8470*/  LEA.HI.X R3, R0, c[0x0][0x1dc], R7, 0x2, P0 ;  /* 0x0000770000037a11 */ /* 0x004fca00000f1407 */
[----:B-1----:R-:W-:Y:S04]  /*8480*/  STG.E.128 [R2.64], R20 ;  /* 0x0000001402007986 */ /* 0x002fe8000c101d0a */
[----:B---3--:R-:W-:Y:S04]  /*8490*/  STG.E.128 [R2.64+0x800], R16 ;  /* 0x0008001002007986 */ /* 0x008fe8000c101d0a */
[----:B----4-:R-:W-:Y:S04]  /*84a0*/  STG.E.128 [R2.64+0x1000], R12 ;  /* 0x0010000c02007986 */ /* 0x010fe8000c101d0a */
[----:B------:R-:W-:Y:S01]  /*84b0*/  STG.E.128 [R2.64+0x1800], R8 ;  /* 0x0018000802007986 */ /* 0x000fe2000c101d0a */
[----:B------:R-:W-:Y:S05]  /*84c0*/  EXIT ;  /* 0x000000000000794d */ /* 0x000fea0003800000 */
.L_x_4159:
        /* <DEDUP_REMOVED lines=11> */
.L_x_5243:


//--------------------- .text._ZN5flash24flash_fwd_splitkv_kernelI23Flash_fwd_kernel_traitsILi32ELi64ELi128ELi4ELb0ELb0EN7cutlass10bfloat16_tE19Flash_kernel_traitsILi32ELi64ELi128ELi4ES3_EELb1ELb0ELb0ELb0ELb1ELb0ELb0ELb0EEEvNS_16Flash_fwd_paramsE --------------------------
	.section	.text._ZN5flash24flash_fwd_splitkv_kernelI23Flash_fwd_kernel_traitsILi32ELi64ELi128ELi4ELb0ELb0EN7cutlass10bfloat16_tE19Flash_kernel_traitsILi32ELi64ELi128ELi4ES3_EELb1ELb0ELb0ELb0ELb1ELb0ELb0ELb0EEEvNS_16Flash_fwd_paramsE,"ax",@progbits
	.sectioninfo	@"SHI_REGISTERS=168"
	.align	128
        .global         _ZN5flash24flash_fwd_splitkv_kernelI23Flash_fwd_kernel_traitsILi32ELi64ELi128ELi4ELb0ELb0EN7cutlass10bfloat16_tE19Flash_kernel_traitsILi32ELi64ELi128ELi4ES3_EELb1ELb0ELb0ELb0ELb1ELb0ELb0ELb0EEEvNS_16Flash_fwd_paramsE
        .type           _ZN5flash24flash_fwd_splitkv_kernelI23Flash_fwd_kernel_traitsILi32ELi64ELi128ELi4ELb0ELb0EN7cutlass10bfloat16_tE19Flash_kernel_traitsILi32ELi64ELi128ELi4ES3_EELb1ELb0ELb0ELb0ELb1ELb0ELb0ELb0EEEvNS_16Flash_fwd_paramsE,@function
        .size           _ZN5flash24flash_fwd_splitkv_kernelI23Flash_fwd_kernel_traitsILi32ELi64ELi128ELi4ELb0ELb0EN7cutlass10bfloat16_tE19Flash_kernel_traitsILi32ELi64ELi128ELi4ES3_EELb1ELb0ELb0ELb0ELb1ELb0ELb0ELb0EEEvNS_16Flash_fwd_paramsE,(.L_x_5244 - _ZN5flash24flash_fwd_splitkv_kernelI23Flash_fwd_kernel_traitsILi32ELi64ELi128ELi4ELb0ELb0EN7cutlass10bfloat16_tE19Flash_kernel_traitsILi32ELi64ELi128ELi4ES3_EELb1ELb0ELb0ELb0ELb1ELb0ELb0ELb0EEEvNS_16Flash_fwd_paramsE)
        .other          _ZN5flash24flash_fwd_splitkv_kernelI23Flash_fwd_kernel_traitsILi32ELi64ELi128ELi4ELb0ELb0EN7cutlass10bfloat16_tE19Flash_kernel_traitsILi32ELi64ELi128ELi4ES3_EELb1ELb0ELb0ELb0ELb1ELb0ELb0ELb0EEEvNS_16Flash_fwd_paramsE,@"STO_CUDA_ENTRY STV_DEFAULT"
_ZN5flash24flash_fwd_splitkv_kernelI23Flash_fwd_kernel_traitsILi32ELi64ELi128ELi4ELb0ELb0EN7cutlass10bfloat16_tE19Flash_kernel_traitsILi32ELi64ELi128ELi4ES3_EELb1ELb0ELb0ELb0ELb1ELb0ELb0ELb0EEEvNS_16Flash_fwd_paramsE:
.text._ZN5flash24flash_fwd_splitkv_kernelI23Flash_fwd_kernel_traitsILi32ELi64ELi128ELi4ELb0ELb0EN7cutlass10bfloat16_tE19Flash_kernel_traitsILi32ELi64ELi128ELi4ES3_EELb1ELb0ELb0ELb0ELb1ELb0ELb0ELb0EEEvNS_16Flash_fwd_paramsE:
        /* <DEDUP_REMOVED lines=33> */
.L_x_4160:
[----:B-1-34-:R-:W-:Y:S02]  /*0210*/  MOV R2, c[0x0][0x218] ;  /* 0x0000860000027a02 */ /* 0x01afe40000000f00 */
.L_x_4161:
        /* <DEDUP_REMOVED lines=25> */
[----:B------:R-:W2:Y:S01]  /*03b0*/  S2R R0, SR_TID.X ;  /* 0x0000000000007919 */ /* 0x000ea20000002100 */
[----:B------:R-:W-:-:S03]  /*03c0*/  SHF.R.S32.HI R7, RZ, 0x7, R7 ;  /* 0x00000007ff077819 */ /* 0x000fc60000011407 */
[----:B------:R-:W-:-:S04]  /*03d0*/  IMNMX R2, R2, UR4, PT ;  /* 0x0000000402027c17 */ /* 0x000fc8000b800200 */
[----:B------:R-:W-:-:S04]  /*03e0*/  IMNMX R100, R2, R7, PT ;  /* 0x0000000702647217 */ /* 0x000fc80003800200 */
[----:B------:R-:W-:-:S13]  /*03f0*/  ISETP.GT.AND P0, PT, R100, RZ, PT ;  /* 0x000000ff6400720c */ /* 0x000fda0003f04270 */
[----:B------:R-:W-:Y:S05]  /*0400*/  @P0 BRA `(.L_x_4162) ;  /* 0x0000047000000947 */ /* 0x000fea0003800000 */
[----:B--2---:R-:W-:Y:S01]  /*0410*/  SHF.R.S32.HI R3, RZ, 0x1f, R0 ;  /* 0x0000001fff037819 */ /* 0x004fe20000011400 */
        /* <DEDUP_REMOVED lines=10> */
[----:B-1----:R-:W-:-:S04]  /*04c0*/  @!P0 IMAD.WIDE.U32 R10, R20, c[0x0][0x1e0], RZ ;  /* 0x00007800140a8a25 */ /* 0x002fc800078e00ff */
        /* <DEDUP_REMOVED lines=12> */
[----:B------:R-:W-:Y:S01]  /*0590*/  IMAD R20, R20, c[0x0][0x1c0], R19 ;  /* 0x0000700014147a24 */ /* 0x000fe200078e0213 */
[----:B------:R-:W-:Y:S02]  /*05a0*/  SHF.R.S32.HI R2, RZ, 0x1f, R3 ;  /* 0x0000001fff027819 */ /* 0x000fe40000011403 */
[----:B------:R-:W-:Y:S01]  /*05b0*/  IADD3.X R9, R146, R5, R7, P0, !PT ;  /* 0x0000000592097210 */ /* 0x000fe200007fe407 */
[----:B------:R-:W-:Y:S01]  /*05c0*/  IMAD R6, R6, c[0x0][0x1f0], RZ ;  /* 0x00007c0006067a24 */ /* 0x000fe200078e02ff */
[----:B------:R-:W-:Y:S01]  /*05d0*/  ISETP.GE.AND P0, PT, R3, R148, PT ;  /* 0x000000940300720c */ /* 0x000fe20003f06270 */
[----:B------:R-:W-:-:S02]  /*05e0*/  IMAD R20, R20, c[0x0][0x214], R109 ;  /* 0x0000850014147a24 */ /* 0x000fc400078e026d */
        /* <DEDUP_REMOVED lines=12> */
.L_x_4164:
[----:B------:R-:W-:Y:S05]  /*06b0*/  BSYNC B0 ;  /* 0x0000000000007941 */ /* 0x000fea0003800000 */
.L_x_4163:
        /* <DEDUP_REMOVED lines=14> */
.L_x_4166:
[----:B------:R-:W-:Y:S05]  /*07a0*/  BSYNC B0 ;  /* 0x0000000000007941 */ /* 0x000fea0003800000 */
.L_x_4165:
[----:B------:R-:W-:-:S04]  /*07b0*/  LOP3.LUT P2, RZ, R0, 0x3, RZ, 0xc0, !PT ;  /* 0x0000000300ff7812 */ /* 0x000fc8000784c0ff */
[-C--:B------:R-:W-:Y:S02]  /*07c0*/  ISETP.GE.OR P1, PT, R3, R148.reuse, P2 ;  /* 0x000000940300720c */ /* 0x080fe40001726670 */
[C---:B------:R-:W-:Y:S02]  /*07d0*/  IADD3 R3, P0, R20.reuse, R3, RZ ;  /* 0x0000000314037210 */ /* 0x040fe40007f1e0ff */
        /* <DEDUP_REMOVED lines=10> */
.L_x_4162:
[----:B--2---:R-:W-:Y:S01]  /*0880*/  ISETP.NE.U32.AND P0, PT, RZ, c[0x0][0x2b8], PT ;  /* 0x0000ae00ff007a0c */ /* 0x004fe20003f05070 */
[----:B------:R-:W-:Y:S01]  /*0890*/  IMAD.MOV.U32 R2, RZ, RZ, R20 ;  /* 0x000000ffff027224 */ /* 0x000fe200078e0014 */
[----:B------:R-:W-:Y:S02]  /*08a0*/  ISETP.NE.U32.AND P1, PT, RZ, c[0x0][0x2c0], PT ;  /* 0x0000b000ff007a0c */ /* 0x000fe40003f25070 */
[----:B------:R-:W-:Y:S02]  /*08b0*/  ISETP.NE.AND.EX P0, PT, RZ, c[0x0][0x2bc], PT, P0 ;  /* 0x0000af00ff007a0c */ /* 0x000fe40003f05300 */
[----:B------:R-:W-:-:S11]  /*08c0*/  ISETP.NE.AND.EX P1, PT, RZ, c[0x0][0x2c4], PT, P1 ;  /* 0x0000b100ff007a0c */ /* 0x000fd60003f25310 */
[C---:B-1----:R-:W-:Y:S02]  /*08d0*/  @P0 IMAD.WIDE R10, R20.reuse, R5, c[0x0][0x2b8] ;  /* 0x0000ae00140a0625 */ /* 0x042fe400078e0205 */
        /* <DEDUP_REMOVED lines=9> */
[----:B------:R-:W-:Y:S02]  /*0970*/  @P1 SHF.L.U64.HI R5, R6, 0x2, R5 ;  /* 0x0000000206051819 */ /* 0x000fe40000010205 */
[----:B------:R-:W-:Y:S02]  /*0980*/  IABS R6, c[0x0][0x2d0] ;  /* 0x0000b40000067a13 */ /* 0x000fe40000000000 */
        /* <DEDUP_REMOVED lines=75> */
.L_x_4167:
        /* <DEDUP_REMOVED lines=17> */
.L_x_4169:
[----:B------:R-:W-:Y:S01]  /*0f50*/  IABS R10, c[0x0][0x1c8] ;  /* 0x00007200000a7a13 */ /* 0x000fe20000000000 */
[----:B------:R-:W-:Y:S01]  /*0f60*/  IMAD.MOV.U32 R12, RZ, RZ, RZ ;  /* 0x000000ffff0c7224 */ /* 0x000fe200078e00ff */
[----:B------:R-:W-:Y:S02]  /*0f70*/  @P3 IADD3 R15, R3, R8, RZ ;  /* 0x00000008030f3210 */ /* 0x000fe40007ffe0ff */
[----:B------:R-:W1:Y:S03]  /*0f80*/  I2F.RP R11, R10 ;  /* 0x0000000a000b7306 */ /* 0x000e660000209400 */
        /* <DEDUP_REMOVED lines=8> */
[----:B------:R-:W-:Y:S01]  /*1010*/  IMAD.HI.U32 R12, R13, R9, R12 ;  /* 0x000000090d0c7227 */ /* 0x000fe200078e000c */
[----:B------:R-:W-:Y:S02]  /*1020*/  MOV R9, R7 ;  /* 0x0000000700097202 */ /* 0x000fe40000000f00 */
[----:B------:R-:W-:-:S03]  /*1030*/  LEA R13, R100, 0xffffff80, 0x7 ;  /* 0xffffff80640d7811 */ /* 0x000fc600078e38ff */
[----:B------:R-:W-:Y:S01]  /*1040*/  IMAD.HI.U32 R12, R12, R9, RZ ;  /* 0x000000090c0c7227 */ /* 0x000fe200078e00ff */
[----:B------:R-:W-:-:S03]  /*1050*/  SHF.R.S32.HI R11, RZ, 0x1f, R13 ;  /* 0x0000001fff0b7819 */ /* 0x000fc6000001140d */
[----:B------:R-:W-:Y:S02]  /*1060*/  IMAD.MOV R7, RZ, RZ, -R12 ;  /* 0x000000ffff077224 */ /* 0x000fe400078e0a0c */
[----:B------:R-:W-:-:S04]  /*1070*/  IMAD.WIDE.U32 R4, R13, c[0x0][0x198], R4 ;  /* 0x000066000d047a25 */ /* 0x000fc800078e0004 */
[----:B------:R-:W-:Y:S01]  /*1080*/  IMAD R7, R10, R7, R9 ;  /* 0x000000070a077224 */ /* 0x000fe200078e0209 */
[----:B------:R-:W-:-:S04]  /*1090*/  MOV R16, R4 ;  /* 0x0000000400107202 */ /* 0x000fc80000000f00 */
[----:B------:R-:W-:-:S13]  /*10a0*/  ISETP.GT.U32.AND P0, PT, R10, R7, PT ;  /* 0x000000070a00720c */ /* 0x000fda0003f04070 */
[-C--:B------:R-:W-:Y:S02]  /*10b0*/  @!P0 IADD3 R7, R7, -R10.reuse, RZ ;  /* 0x8000000a07078210 */ /* 0x080fe40007ffe0ff */
[----:B------:R-:W-:Y:S02]  /*10c0*/  @!P0 IADD3 R12, R12, 0x1, RZ ;  /* 0x000000010c0c8810 */ /* 0x000fe40007ffe0ff */
[----:B------:R-:W-:Y:S01]  /*10d0*/  ISETP.GE.U32.AND P2, PT, R7, R10, PT ;  /* 0x0000000a0700720c */ /* 0x000fe20003f46070 */
[----:B------:R-:W-:Y:S01]  /*10e0*/  IMAD R10, R11, c[0x0][0x198], RZ ;  /* 0x000066000b0a7a24 */ /* 0x000fe200078e02ff */
[----:B------:R-:W-:Y:S02]  /*10f0*/  LOP3.LUT R7, R19, c[0x0][0x1c8], RZ, 0x3c, !PT ;  /* 0x0000720013077a12 */ /* 0x000fe400078e3cff */
[----:B------:R-:W-:Y:S02]  /*1100*/  ISETP.NE.AND P0, PT, RZ, c[0x0][0x1c8], PT ;  /* 0x00007200ff007a0c */ /* 0x000fe40003f05270 */
[----:B------:R-:W-:Y:S01]  /*1110*/  ISETP.GE.AND P1, PT, R7, RZ, PT ;  /* 0x000000ff0700720c */ /* 0x000fe20003f26270 */
[----:B------:R-:W-:-:S04]  /*1120*/  IMAD R7, R13, c[0x0][0x19c], R10 ;  /* 0x000067000d077a24 */ /* 0x000fc800078e020a */
[----:B------:R-:W-:Y:S02]  /*1130*/  IMAD.IADD R17, R5, 0x1, R7 ;  /* 0x0000000105117824 */ /* 0x000fe400078e0207 */
[----:B------:R-:W-:-:S06]  /*1140*/  @P2 IADD3 R12, R12, 0x1, RZ ;  /* 0x000000010c0c2810 */ /* 0x000fcc0007ffe0ff */
        /* <DEDUP_REMOVED lines=18> */
.L_x_4168:
[----:B------:R-:W-:Y:S01]  /*1270*/  ISETP.NE.AND P0, PT, R146, -0x1, PT ;  /* 0xffffffff9200780c */ /* 0x000fe20003f05270 */
[----:B------:R-:W-:Y:S01]  /*1280*/  IMAD.IADD R142, R148, 0x1, -R109 ;  /* 0x00000001948e7824 */ /* 0x000fe200078e0a6d */
[----:B------:R-:W-:Y:S02]  /*1290*/  SHF.R.S32.HI R5, RZ, 0x1f, R0 ;  /* 0x0000001fff057819 */ /* 0x000fe40000011400 */
[----:B------:R-:W-:Y:S02]  /*12a0*/  IADD3 R147, R100, -0x1, RZ ;  /* 0xffffffff64937810 */ /* 0x000fe40007ffe0ff */
[CC--:B------:R-:W-:Y:S02]  /*12b0*/  LEA.HI R23, R5.reuse, R0.reuse, RZ, 0x2 ;  /* 0x0000000005177211 */ /* 0x0c0fe400078f10ff */
[----:B------:R-:W-:Y:S01]  /*12c0*/  LEA.HI R4, R5, R0, RZ, 0x3 ;  /* 0x0000000005047211 */ /* 0x000fe200078f18ff */
[----:B------:R-:W-:Y:S01]  /*12d0*/  IMAD.SHL.U32 R106, R147, 0x80, RZ ;  /* 0x00000080936a7824 */ /* 0x000fe200078e00ff */
[----:B------:R-:W-:-:S02]  /*12e0*/  LOP3.LUT R7, R23, 0xfffffffc, RZ, 0xc0, !PT ;  /* 0xfffffffc17077812 */ /* 0x000fc400078ec0ff */
[----:B-----5:R-:W-:Y:S01]  /*12f0*/  SHF.R.S32.HI R2, RZ, 0x3, R4 ;  /* 0x00000003ff027819 */ /* 0x020fe20000011404 */
[----:B------:R-:W-:Y:S01]  /*1300*/  @P0 IMAD.WIDE.U32 R8, R146, c[0x0][0x190], RZ ;  /* 0x0000640092080a25 */ /* 0x000fe200078e00ff */
[----:B------:R-:W-:Y:S02]  /*1310*/  @!P0 SHF.R.S32.HI R3, RZ, 0x1f, R20 ;  /* 0x0000001fff038819 */ /* 0x000fe40000011414 */
[-C--:B------:R-:W-:Y:S01]  /*1320*/  LEA.HI R108, R5, R0.reuse, RZ, 0x5 ;  /* 0x00000000056c7211 */ /* 0x080fe200078f28ff */
[----:B------:R-:W-:Y:S01]  /*1330*/  IMAD.IADD R150, R0, 0x1, -R7 ;  /* 0x0000000100967824 */ /* 0x000fe200078e0a07 */
[----:B------:R-:W-:Y:S01]  /*1340*/  SHF.R.S32.HI R7, RZ, 0x1f, R19 ;  /* 0x0000001fff077819 */ /* 0x000fe20000011413 */
[----:B------:R-:W-:Y:S01]  /*1350*/  IMAD.SHL.U32 R21, R2, 0x40, RZ ;  /* 0x0000004002157824 */ /* 0x000fe200078e00ff */
[----:B------:R-:W-:Y:S01]  /*1360*/  SHF.R.S32.HI R107, RZ, 0x5, R108 ;  /* 0x00000005ff6b7819 */ /* 0x000fe2000001146c */
[----:B------:R-:W-:Y:S01]  /*1370*/  @!P0 IMAD R3, R3, c[0x0][0x178], RZ ;  /* 0x00005e0003038a24 */ /* 0x000fe200078e02ff */
[----:B------:R-:W-:Y:S01]  /*1380*/  LEA.HI R5, R5, R0, RZ, 0x4 ;  /* 0x0000000005057211 */ /* 0x000fe200078f20ff */
[----:B------:R-:W-:Y:S01]  /*1390*/  IMAD.SHL.U32 R150, R150, 0x8, RZ ;  /* 0x0000000896967824 */ /* 0x000fe200078e00ff */
[----:B------:R-:W-:Y:S01]  /*13a0*/  LOP3.LUT R21, R21, 0xc0, RZ, 0xc0, !PT ;  /* 0x000000c015157812 */ /* 0x000fe200078ec0ff */
[----:B------:R-:W-:Y:S01]  /*13b0*/  @P0 IMAD.MOV.U32 R18, RZ, RZ, R8 ;  /* 0x000000ffff120224 */ /* 0x000fe200078e0008 */
[----:B------:R-:W-:Y:S01]  /*13c0*/  SHF.R.S32.HI R8, RZ, 0x2, R23 ;  /* 0x00000002ff087819 */ /* 0x000fe20000011417 */
[----:B------:R-:W-:Y:S01]  /*13d0*/  @!P0 IMAD.WIDE.U32 R26, R20, c[0x0][0x178], RZ ;  /* 0x00005e00141a8a25 */ /* 0x000fe200078e00ff */
[----:B------:R-:W-:-:S02]  /*13e0*/  IADD3 R22, P1, R150, R22, RZ ;  /* 0x0000001696167210 */ /* 0x000fc40007f3e0ff */
[----:B------:R-:W-:Y:S01]  /*13f0*/  LEA.HI R23, R23, R8, RZ, 0x1 ;  /* 0x0000000817177211 */ /* 0x000fe200078f08ff */
[----:B------:R-:W-:Y:S01]  /*1400*/  @!P0 IMAD R3, R20, c[0x0][0x17c], R3 ;  /* 0x00005f0014038a24 */ /* 0x000fe200078e0203 */
[----:B------:R-:W-:Y:S01]  /*1410*/  LOP3.LUT R20, R21, 0x18, R150, 0xf8, !PT ;  /* 0x0000001815147812 */ /* 0x000fe200078ef896 */
[----:B------:R-:W-:Y:S01]  /*1420*/  @!P0 IMAD.MOV.U32 R18, RZ, RZ, R26 ;  /* 0x000000ffff128224 */ /* 0x000fe200078e001a */
[----:B------:R-:W-:Y:S01]  /*1430*/  SHF.R.U32.HI R21, RZ, 0x3, R21 ;  /* 0x00000003ff157819 */ /* 0x000fe20000011615 */
[----:B------:R-:W-:Y:S01]  /*1440*/  @P0 IMAD R17, R146, c[0x0][0x194], R9 ;  /* 0x0000650092110a24 */ /* 0x000fe200078e0209 */
[----:B------:R-:W-:Y:S01]  /*1450*/  LOP3.LUT R23, R23, 0x7fffffe, RZ, 0xc0, !PT ;  /* 0x07fffffe17177812 */ /* 0x000fe200078ec0ff */
[----:B------:R-:W-:Y:S01]  /*1460*/  @!P0 IMAD.IADD R17, R27, 0x1, R3 ;  /* 0x000000011b118824 */ /* 0x000fe200078e0203 */
[----:B------:R-:W-:Y:S02]  /*1470*/  LOP3.LUT R21, R20, R21, RZ, 0x3c, !PT ;  /* 0x0000001514157212 */ /* 0x000fe400078e3cff */
[----:B------:R-:W-:-:S02]  /*1480*/  IADD3 R3, R8, 0x20, RZ ;  /* 0x0000002008037810 */ /* 0x000fc40007ffe0ff */
[----:B------:R-:W-:Y:S02]  /*1490*/  SHF.R.S32.HI R20, RZ, 0x1f, R150 ;  /* 0x0000001fff147819 */ /* 0x000fe40000011496 */
[C---:B------:R-:W-:Y:S02]  /*14a0*/  IADD3 R28, P0, R150.reuse, R18, RZ ;  /* 0x00000012961c7210 */ /* 0x040fe40007f1e0ff */
[----:B------:R-:W-:Y:S01]  /*14b0*/  IADD3 R26, P2, R150, R16, RZ ;  /* 0x00000010961a7210 */ /* 0x000fe20007f5e0ff */
[----:B------:R-:W-:Y:S01]  /*14c0*/  IMAD.IADD R16, R8, 0x1, -R23 ;  /* 0x0000000108107824 */ /* 0x000fe200078e0a17 */
[-C--:B------:R-:W-:Y:S01]  /*14d0*/  ISETP.GE.AND P4, PT, R3, R142.reuse, PT ;  /* 0x0000008e0300720c */ /* 0x080fe20003f86270 */
[C---:B------:R-:W-:Y:S01]  /*14e0*/  IMAD.X R23, R20.reuse, 0x1, R15, P1 ;  /* 0x0000000114177824 */ /* 0x040fe200008e060f */
[----:B------:R-:W-:Y:S01]  /*14f0*/  SHF.R.S32.HI R9, RZ, 0x1f, R8 ;  /* 0x0000001fff097819 */ /* 0x000fe20000011408 */
[----:B------:R-:W-:Y:S01]  /*1500*/  IMAD.X R29, R20, 0x1, R17, P0 ;  /* 0x00000001141d7824 */ /* 0x000fe200000e0611 */
[----:B------:R-:W-:Y:S01]  /*1510*/  IADD3 R13, P1, R8, R13, RZ ;  /* 0x0000000d080d7210 */ /* 0x000fe20007f3e0ff */
[----:B------:R-:W-:Y:S01]  /*1520*/  IMAD.X R27, R20, 0x1, R14, P2 ;  /* 0x00000001141b7824 */ /* 0x000fe200010e060e */
[----:B------:R-:W-:Y:S01]  /*1530*/  ISETP.GE.AND P0, PT, R8, R142, PT ;  /* 0x0000008e0800720c */ /* 0x000fe20003f06270 */
[----:B------:R-:W-:Y:S01]  /*1540*/  IMAD.WIDE R24, R25, 0x40, R8 ;  /* 0x0000004019187825 */ /* 0x000fe200078e0208 */
[----:B------:R-:W-:-:S02]  /*1550*/  LOP3.LUT R105, R5, 0xfffffff0, RZ, 0xc0, !PT ;  /* 0xfffffff005697812 */ /* 0x000fc400078ec0ff */
[----:B------:R-:W-:Y:S01]  /*1560*/  LOP3.LUT R139, R4, 0xfffffff8, RZ, 0xc0, !PT ;  /* 0xfffffff8048b7812 */ /* 0x000fe200078ec0ff */
[C---:B------:R-:W-:Y:S02]  /*1570*/  IMAD.X R11, R9.reuse, 0x1, R11, P1 ;  /* 0x00000001090b7824 */ /* 0x040fe400008e060b */
[----:B------:R-:W-:Y:S02]  /*1580*/  IMAD R9, R9, c[0x0][0x198], RZ ;  /* 0x0000660009097a24 */ /* 0x000fe400078e02ff */
[----:B------:R-:W-:Y:S02]  /*1590*/  IMAD R14, R7, c[0x0][0x1a8], RZ ;  /* 0x00006a00070e7a24 */ /* 0x000fe400078e02ff */
[----:B------:R-:W-:Y:S02]  /*15a0*/  IMAD R16, R107, 0x8, R16 ;  /* 0x000000086b107824 */ /* 0x000fe400078e0210 */
[----:B------:R-:W-:Y:S01]  /*15b0*/  IMAD R101, R8, c[0x0][0x19c], R9 ;  /* 0x0000670008657a24 */ /* 0x000fe200078e0209 */
[----:B------:R-:W-:Y:S01]  /*15c0*/  @!P4 IADD3 R9, P1, R24, 0x20, RZ ;  /* 0x000000201809c810 */ /* 0x000fe20007f3e0ff */
[----:B------:R-:W-:-:S02]  /*15d0*/  IMAD R7, R10, c[0x0][0x1b8], RZ ;  /* 0x00006e000a077a24 */ /* 0x000fc400078e02ff */
[C---:B------:R-:W-:Y:S02]  /*15e0*/  IMAD R14, R19.reuse, c[0x0][0x1ac], R14 ;  /* 0x00006b00130e7a24 */ /* 0x040fe400078e020e */
[----:B------:R-:W-:-:S04]  /*15f0*/  IMAD.WIDE.U32 R28, R19, c[0x0][0x1a8], R28 ;  /* 0x00006a00131c7a25 */ /* 0x000fc800078e001c */
[----:B------:R-:W-:Y:S02]  /*1600*/  IMAD.U32 R21, R16, 0x20, R21 ;  /* 0x0000002010157824 */ /* 0x000fe400078e0015 */
[C---:B------:R-:W-:Y:S02]  /*1610*/  IMAD R7, R12.reuse, c[0x0][0x1bc], R7 ;  /* 0x00006f000c077a24 */ /* 0x040fe400078e0207 */
[----:B------:R-:W-:-:S04]  /*1620*/  IMAD.WIDE.U32 R16, R12, c[0x0][0x1b8], R22 ;  /* 0x00006e000c107a25 */ /* 0x000fc800078e0016 */
[----:B------:R-:W-:Y:S02]  /*1630*/  @!P0 IMAD R15, R25, c[0x0][0x190], RZ ;  /* 0x00006400190f8a24 */ /* 0x000fe400078e02ff */
[----:B------:R-:W-:Y:S02]  /*1640*/  IMAD.IADD R19, R29, 0x1, R14 ;  /* 0x000000011d137824 */ /* 0x000fe400078e020e */
[----:B------:R-:W-:Y:S02]  /*1650*/  @!P4 IMAD.X R12, RZ, RZ, R25, P1 ;  /* 0x000000ffff0cc224 */ /* 0x000fe400008e0619 */
[----:B------:R-:W-:Y:S02]  /*1660*/  @!P0 IMAD.MOV.U32 R18, RZ, RZ, R28 ;  /* 0x000000ffff128224 */ /* 0x000fe400078e001c */
[----:B------:R-:W-:Y:S02]  /*1670*/  @!P0 IMAD R10, R24, c[0x0][0x194], R15 ;  /* 0x00006500180a8a24 */ /* 0x000fe400078e020f */
[----:B------:R-:W-:-:S02]  /*1680*/  @!P4 IMAD.MOV.U32 R29, RZ, RZ, R19 ;  /* 0x000000ffff1dc224 */ /* 0x000fc400078e0013 */
[----:B------:R-:W-:Y:S02]  /*1690*/  @!P4 IMAD R12, R12, c[0x0][0x190], RZ ;  /* 0x000064000c0cca24 */ /* 0x000fe400078e02ff */
[----:B------:R-:W-:-:S04]  /*16a0*/  @!P0 IMAD.WIDE.U32 R24, R24, c[0x0][0x190], R18 ;  /* 0x0000640018188a25 */ /* 0x000fc800078e0012 */
[C---:B------:R-:W-:Y:S01]  /*16b0*/  @!P4 IMAD R12, R9.reuse, c[0x0][0x194], R12 ;  /* 0x00006500090cca24 */ /* 0x040fe200078e020c */
[----:B------:R-:W-:Y:S01]  /*16c0*/  @!P0 LEA R22, P1, R24, c[0x0][0x160], 0x1 ;  /* 0x0000580018168a11 */ /* 0x000fe200078208ff */
[----:B------:R-:W-:-:S04]  /*16d0*/  @!P4 IMAD.WIDE.U32 R14, R9, c[0x0][0x190], R28 ;  /* 0x00006400090eca25 */ /* 0x000fc800078e001c */
[----:B------:R-:W-:Y:S02]  /*16e0*/  @!P0 IMAD.IADD R10, R25, 0x1, R10 ;  /* 0x00000001190a8824 */ /* 0x000fe400078e020a */
[----:B------:R-:W-:Y:S02]  /*16f0*/  IMAD.IADD R9, R103, 0x1, -R106 ;  /* 0x0000000167097824 */ /* 0x000fe400078e0a6a */
[----:B------:R-:W-:Y:S01]  /*1700*/  IMAD.IADD R17, R17, 0x1, R7 ;  /* 0x0000000111117824 */ /* 0x000fe200078e0207 */
[----:B------:R-:W-:Y:S01]  /*1710*/  @!P0 LEA.HI.X R23, R24, c[0x0][0x164], R10, 0x1, P1 ;  /* 0x0000590018178a11 */ /* 0x000fe200008f0c0a */
[----:B------:R-:W-:Y:S01]  /*1720*/  IMAD.SHL.U32 R149, R21, 0x2, RZ ;  /* 0x0000000215957824 */ /* 0x000fe200078e00ff */
[-C--:B------:R-:W-:Y:S01]  /*1730*/  ISETP.GE.AND P1, PT, R3, R9.reuse, PT ;  /* 0x000000090300720c */ /* 0x080fe20003f26270 */
[----:B------:R-:W-:Y:S01]  /*1740*/  IMAD.WIDE.U32 R24, R13, c[0x0][0x1a0], R16 ;  /* 0x000068000d187a25 */ /* 0x000fe200078e0010 */
[----:B------:R-:W-:Y:S02]  /*1750*/  IADD3 R16, R8, 0x40, RZ ;  /* 0x0000004008107810 */ /* 0x000fe40007ffe0ff */
[----:B------:R-:W-:Y:S01]  /*1760*/  @!PT LDS RZ, [RZ] ;  /* 0x00000000fffff984 */ /* 0x000fe20000000800 */
[----:B------:R-:W-:Y:S01]  /*1770*/  @!PT LDS RZ, [RZ] ;  /* 0x00000000fffff984 */ /* 0x000fe20000000800 */
[----:B------:R-:W-:Y:S01]  /*1780*/  @!PT LDS RZ, [RZ] ;  /* 0x00000000fffff984 */ /* 0x000fe20000000800 */
[----:B------:R1:W-:Y:S01]  /*1790*/  @!P0 LDGSTS.E.BYPASS.LTC128B.128 [R149], [R22.64] ;  /* 0x0000000016958fae */ /* 0x0003e2000b901d4c */
[----:B------:R-:W-:Y:S01]  /*17a0*/  IMAD R18, R11, c[0x0][0x1a0], RZ ;  /* 0x000068000b127a24 */ /* 0x000fe200078e02ff */
[-C--:B------:R-:W-:Y:S01]  /*17b0*/  ISETP.GE.AND P0, PT, R16, R9.reuse, PT ;  /* 0x000000091000720c */ /* 0x080fe20003f06270 */
[C---:B------:R-:W-:Y:S01]  /*17c0*/  IMAD.WIDE.U32 R26, R8.reuse, c[0x0][0x198], R26 ;  /* 0x00006600081a7a25 */ /* 0x040fe200078e001a */
[----:B------:R-:W-:-:S02]  /*17d0*/  ISETP.GE.AND P5, PT, R8, R9, PT ;  /* 0x000000090800720c */ /* 0x000fc40003fa6270 */
[----:B------:R-:W-:Y:S01]  /*17e0*/  LEA R144, P3, R24, c[0x0][0x170], 0x1 ;  /* 0x00005c0018907a11 */ /* 0x000fe200078608ff */
[----:B------:R-:W-:Y:S01]  /*17f0*/  IMAD R10, R13, c[0x0][0x1a4], R18 ;  /* 0x000069000d0a7a24 */ /* 0x000fe200078e0212 */
[C---:B------:R-:W-:Y:S01]  /*1800*/  @!P4 LEA R18, P2, R14.reuse, c[0x0][0x160], 0x1 ;  /* 0x000058000e12ca11 */ /* 0x040fe200078408ff */
[----:B------:R-:W-:Y:S02]  /*1810*/  @!P4 IMAD.IADD R12, R15, 0x1, R12 ;  /* 0x000000010f0cc824 */ /* 0x000fe400078e020c */
[----:B------:R-:W-:Y:S02]  /*1820*/  IMAD.MOV.U32 R102, RZ, RZ, R26 ;  /* 0x000000ffff667224 */ /* 0x000fe400078e001a */
[----:B------:R-:W-:Y:S01]  /*1830*/  IMAD.MOV.U32 R7, RZ, RZ, c[0x0][0x198] ;  /* 0x00006600ff077624 */ /* 0x000fe200078e00ff */
[----:B------:R-:W-:Y:S01]  /*1840*/  @!P4 LEA.HI.X R19, R14, c[0x0][0x164], R12, 0x1, P2 ;  /* 0x000059000e13ca11 */ /* 0x000fe200010f0c0c */
[----:B------:R-:W-:Y:S02]  /*1850*/  IMAD.IADD R10, R25, 0x1, R10 ;  /* 0x00000001190a7824 */ /* 0x000fe400078e020a */
[----:B------:R-:W-:Y:S01]  /*1860*/  IMAD.IADD R101, R27, 0x1, R101 ;  /* 0x000000011b657824 */ /* 0x000fe200078e0265 */
[C---:B------:R-:W-:Y:S01]  /*1870*/  @!P1 LEA R14, P2, R7.reuse, R102, 0x5 ;  /* 0x00000066070e9211 */ /* 0x040fe200078428ff */
[----:B------:R-:W-:Y:S01]  /*1880*/  IMAD.MOV.U32 R12, RZ, RZ, c[0x0][0x19c] ;  /* 0x00006700ff0c7624 */ /* 0x000fe200078e00ff */
[----:B------:R-:W-:Y:S01]  /*1890*/  LEA.HI.X R143, R24, c[0x0][0x174], R10, 0x1, P3 ;  /* 0x00005d00188f7a11 */ /* 0x000fe200018f0c0a */
[C---:B------:R-:W-:Y:S01]  /*18a0*/  IMAD.WIDE.U32 R20, R7.reuse, 0x40, RZ ;  /* 0x0000004007147825 */ /* 0x040fe200078e00ff */
[----:B------:R2:W-:Y:S02]  /*18b0*/  @!P4 LDGSTS.E.BYPASS.LTC128B.128 [R149+0x800], [R18.64] ;  /* 0x008000001295cfae */ /* 0x0005e4000b901d4c */
[----:B------:R-:W-:Y:S01]  /*18c0*/  @!P1 LEA.HI.X R11, R7, R101, R12, 0x5, P2 ;  /* 0x00000065070b9211 */ /* 0x000fe200010f2c0c */
[----:B------:R-:W-:Y:S01]  /*18d0*/  IMAD.SHL.U32 R10, R12, 0x40, RZ ;  /* 0x000000400c0a7824 */ /* 0x000fe200078e00ff */
[----:B------:R-:W-:Y:S01]  /*18e0*/  @!P0 IADD3 R13, P2, R102, R20, RZ ;  /* 0x00000014660d8210 */ /* 0x000fe20007f5e0ff */
[----:B------:R-:W-:Y:S01]  /*18f0*/  IMAD.IADD R105, R0, 0x1, -R105 ;  /* 0x0000000100697824 */ /* 0x000fe200078e0a69 */
[----:B-1----:R-:W-:Y:S01]  /*1900*/  @!P1 LEA R22, P3, R14, c[0x0][0x168], 0x1 ;  /* 0x00005a000e169a11 */ /* 0x002fe200078608ff */
[----:B------:R-:W-:Y:S01]  /*1910*/  IMAD.IADD R139, R0, 0x1, -R139 ;  /* 0x00000001008b7824 */ /* 0x000fe200078e0a8b */
[----:B------:R-:W-:-:S02]  /*1920*/  @!P0 IADD3.X R10, R101, R21, R10, P2, !PT ;  /* 0x00000015650a8210 */ /* 0x000fc400017fe40a */
[----:B------:R-:W-:Y:S02]  /*1930*/  @!P1 LEA.HI.X R23, R14, c[0x0][0x16c], R11, 0x1, P3 ;  /* 0x00005b000e179a11 */ /* 0x000fe400018f0c0b */
[C---:B------:R-:W-:Y:S02]  /*1940*/  @!P5 LEA R14, P3, R102.reuse, c[0x0][0x168], 0x1 ;  /* 0x00005a00660eda11 */ /* 0x040fe400078608ff */
[C---:B------:R-:W-:Y:S02]  /*1950*/  @!P0 LEA R20, P4, R13.reuse, c[0x0][0x168], 0x1 ;  /* 0x00005a000d148a11 */ /* 0x040fe400078808ff */
[----:B------:R-:W-:Y:S02]  /*1960*/  @!P5 LEA.HI.X R15, R102, c[0x0][0x16c], R101, 0x1, P3 ;  /* 0x00005b00660fda11 */ /* 0x000fe400018f0c65 */
[----:B------:R-:W-:Y:S02]  /*1970*/  @!P0 LEA.HI.X R21, R13, c[0x0][0x16c], R10, 0x1, P4 ;  /* 0x00005b000d158a11 */ /* 0x000fe400020f0c0a */
[C---:B------:R-:W-:Y:S01]  /*1980*/  ISETP.GE.AND P4, PT, R8.reuse, R9, PT ;  /* 0x000000090800720c */ /* 0x040fe20003f86270 */
[----:B------:R1:W-:Y:S01]  /*1990*/  @!P5 LDGSTS.E.BYPASS.LTC128B.128 [R149+0x1000], [R14.64] ;  /* 0x010000000e95dfae */ /* 0x0003e2000b901d4c */
[----:B------:R-:W-:-:S02]  /*19a0*/  IADD3 R8, R8, 0x60, RZ ;  /* 0x0000006008087810 */ /* 0x000fc40007ffe0ff */
[----:B------:R-:W-:Y:S01]  /*19b0*/  SHF.R.S32.HI R10, RZ, 0x4, R5 ;  /* 0x00000004ff0a7819 */ /* 0x000fe20000011405 */
[----:B------:R3:W-:Y:S01]  /*19c0*/  @!P1 LDGSTS.E.BYPASS.LTC128B.128 [R149+0x1800], [R22.64] ;  /* 0x0180000016959fae */ /* 0x0007e2000b901d4c */
[-C--:B------:R-:W-:Y:S02]  /*19d0*/  ISETP.GE.AND P5, PT, R8, R9.reuse, PT ;  /* 0x000000090800720c */ /* 0x080fe40003fa6270 */
[----:B------:R-:W-:Y:S01]  /*19e0*/  ISETP.GE.AND P3, PT, R3, R9, PT ;  /* 0x000000090300720c */ /* 0x000fe20003f66270 */
[----:B------:R3:W-:Y:S01]  /*19f0*/  @!P0 LDGSTS.E.BYPASS.LTC128B.128 [R149+0x2000], [R20.64] ;  /* 0x0200000014958fae */ /* 0x0007e2000b901d4c */
[----:B------:R-:W-:Y:S02]  /*1a00*/  LEA.HI R3, R5, R10, RZ, 0x1 ;  /* 0x0000000a05037211 */ /* 0x000fe400078f08ff */
[----:B------:R-:W-:Y:S02]  /*1a10*/  LEA.HI R5, R105, R105, RZ, 0x1 ;  /* 0x0000006969057211 */ /* 0x000fe400078f08ff */
[----:B------:R-:W-:-:S02]  /*1a20*/  LOP3.LUT R3, R3, 0xfffffffe, RZ, 0xc0, !PT ;  /* 0xfffffffe03037812 */ /* 0x000fc400078ec0ff */
[-C--:B------:R-:W-:Y:S02]  /*1a30*/  ISETP.GE.AND P2, PT, R16, R9.reuse, PT ;  /* 0x000000091000720c */ /* 0x080fe40003f46270 */
[----:B------:R-:W-:Y:S01]  /*1a40*/  LOP3.LUT R4, R5, 0x7fffffe, RZ, 0xc0, !PT ;  /* 0x07fffffe05047812 */ /* 0x000fe200078ec0ff */
[----:B------:R-:W-:Y:S01]  /*1a50*/  @!P5 IMAD R11, R12, 0x60, RZ ;  /* 0x000000600c0bd824 */ /* 0x000fe200078e02ff */
[----:B------:R-:W-:Y:S01]  /*1a60*/  ISETP.GE.AND P1, PT, R8, R9, PT ;  /* 0x000000090800720c */ /* 0x000fe20003f26270 */
[----:B------:R-:W-:Y:S01]  /*1a70*/  @!P5 IMAD.MOV.U32 R12, RZ, RZ, R102 ;  /* 0x000000ffff0cd224 */ /* 0x000fe200078e0066 */
[----:B------:R-:W-:Y:S01]  /*1a80*/  LEA.HI R8, R139, R139, RZ, 0x1 ;  /* 0x0000008b8b087211 */ /* 0x000fe200078f08ff */
[----:B------:R-:W-:Y:S01]  /*1a90*/  @!P5 IMAD.MOV.U32 R13, RZ, RZ, R101 ;  /* 0x000000ffff0dd224 */ /* 0x000fe200078e0065 */
[----:B------:R-:W-:Y:S01]  /*1aa0*/  SHF.R.S32.HI R104, RZ, 0x1f, R105 ;  /* 0x0000001fff687819 */ /* 0x000fe20000011469 */
[----:B------:R-:W-:Y:S01]  /*1ab0*/  IMAD.IADD R10, R10, 0x1, -R3 ;  /* 0x000000010a0a7824 */ /* 0x000fe200078e0a03 */
[----:B------:R-:W-:Y:S01]  /*1ac0*/  SHF.R.S32.HI R3, RZ, 0x1, R5 ;  /* 0x00000001ff037819 */ /* 0x000fe20000011405 */
[----:B------:R-:W-:Y:S01]  /*1ad0*/  @!P5 IMAD.WIDE.U32 R16, R7, 0x60, R12 ;  /* 0x000000600710d825 */ /* 0x000fe200078e000c */
[----:B-1----:R-:W-:-:S02]  /*1ae0*/  SHF.R.S32.HI R14, RZ, 0x1f, R5 ;  /* 0x0000001fff0e7819 */ /* 0x002fc40000011405 */
[----:B------:R-:W-:Y:S01]  /*1af0*/  LOP3.LUT R12, R8, 0x7fffffe, RZ, 0xc0, !PT ;  /* 0x07fffffe080c7812 */ /* 0x000fe200078ec0ff */
[----:B------:R-:W-:Y:S01]  /*1b00*/  IMAD.SHL.U32 R5, R2, 0x8, RZ ;  /* 0x0000000802057824 */ /* 0x000fe200078e00ff */
[----:B------:R-:W-:Y:S01]  /*1b10*/  LEA.HI R9, R14, R3, RZ, 0x2 ;  /* 0x000000030e097211 */ /* 0x000fe200078f10ff */
[----:B------:R-:W-:Y:S01]  /*1b20*/  @!P5 IMAD.IADD R2, R17, 0x1, R11 ;  /* 0x000000011102d824 */ /* 0x000fe200078e020b */
[----:B------:R-:W-:Y:S01]  /*1b30*/  @!P5 LEA R14, P0, R16, c[0x0][0x168], 0x1 ;  /* 0x00005a00100eda11 */ /* 0x000fe200078008ff */
[----:B------:R-:W-:Y:S01]  /*1b40*/  IMAD.IADD R139, R139, 0x1, -R12 ;  /* 0x000000018b8b7824 */ /* 0x000fe200078e0a0c */
[----:B------:R-:W-:Y:S01]  /*1b50*/  LEA.HI R104, R104, R105, RZ, 0x3 ;  /* 0x0000006968687211 */ /* 0x000fe200078f18ff */
[----:B------:R-:W-:Y:S01]  /*1b60*/  IMAD.IADD R105, R105, 0x1, -R4 ;  /* 0x0000000169697824 */ /* 0x000fe200078e0a04 */
[----:B------:R-:W-:Y:S01]  /*1b70*/  @!P5 LEA.HI.X R15, R16, c[0x0][0x16c], R2, 0x1, P0 ;  /* 0x00005b00100fda11 */ /* 0x000fe200000f0c02 */
[C---:B------:R-:W-:Y:S01]  /*1b80*/  IMAD R139, R10.reuse, 0x8, R139 ;  /* 0x000000080a8b7824 */ /* 0x040fe200078e028b */
[----:B------:R-:W-:Y:S01]  /*1b90*/  SHF.R.S32.HI R4, RZ, 0x1, R8 ;  /* 0x00000001ff047819 */ /* 0x000fe20000011408 */
[----:B------:R-:W-:Y:S01]  /*1ba0*/  IMAD.SHL.U32 R10, R10, 0x8, RZ ;  /* 0x000000080a0a7824 */ /* 0x000fe200078e00ff */
[----:B------:R-:W-:Y:S01]  /*1bb0*/  LOP3.LUT R12, R9, 0xfffffffc, RZ, 0xc0, !PT ;  /* 0xfffffffc090c7812 */ /* 0x000fe200078ec0ff */
[----:B------:R1:W-:Y:S01]  /*1bc0*/  @!P5 LDGSTS.E.BYPASS.LTC128B.128 [R149+0x2800], [R14.64] ;  /* 0x028000000e95dfae */ /* 0x0003e2000b901d4c */
[----:B------:R-:W-:-:S02]  /*1bd0*/  IMAD.SHL.U32 R104, R104, 0x20, RZ ;  /* 0x0000002068687824 */ /* 0x000fc400078e00ff */
[----:B------:R-:W-:Y:S01]  /*1be0*/  IMAD.SHL.U32 R8, R4, 0x40, RZ ;  /* 0x0000004004087824 */ /* 0x000fe200078e00ff */
[----:B------:R-:W0:Y:S01]  /*1bf0*/  LDGDEPBAR ;  /* 0x00000000000079af */ /* 0x000e220000000000 */
[----:B------:R-:W-:Y:S01]  /*1c00*/  IMAD.IADD R2, R3, 0x1, -R12 ;  /* 0x0000000103027824 */ /* 0x000fe200078e0a0c */
[----:B------:R-:W-:Y:S01]  /*1c10*/  LOP3.LUT R104, R104, 0xffffff00, RZ, 0xc0, !PT ;  /* 0xffffff0068687812 */ /* 0x000fe200078ec0ff */
[----:B------:R-:W-:Y:S01]  /*1c20*/  IMAD.MOV.U32 R16, RZ, RZ, 0x5 ;  /* 0x00000005ff107424 */ /* 0x000fe200078e00ff */
[----:B------:R-:W-:Y:S01]  /*1c30*/  LOP3.LUT R8, R8, 0xc0, RZ, 0xc0, !PT ;  /* 0x000000c008087812 */ /* 0x000fe200078ec0ff */
[----:B------:R-:W-:Y:S02]  /*1c40*/  IMAD.SHL.U32 R3, R2, 0x40, RZ ;  /* 0x0000004002037824 */ /* 0x000fe400078e00ff */
[----:B------:R-:W-:Y:S01]  /*1c50*/  @!P1 IMAD.MOV.U32 R145, RZ, RZ, R143 ;  /* 0x000000ffff919224 */ /* 0x000fe200078e008f */
[----:B------:R-:W-:Y:S01]  /*1c60*/  LOP3.LUT R9, R8, 0x8, R5, 0xf8, !PT ;  /* 0x0000000808097812 */ /* 0x000fe200078ef805 */
[----:B------:R-:W-:Y:S01]  /*1c70*/  IMAD.MOV.U32 R5, RZ, RZ, c[0x0][0x1a0] ;  /* 0x00006800ff057624 */ /* 0x000fe200078e00ff */
[----:B------:R-:W-:-:S02]  /*1c80*/  LOP3.LUT R3, R3, 0xc0, RZ, 0xc0, !PT ;  /* 0x000000c003037812 */ /* 0x000fc400078ec0ff */
[----:B------:R-:W-:Y:S01]  /*1c90*/  SHF.R.U32.HI R8, RZ, 0x3, R8 ;  /* 0x00000003ff087819 */ /* 0x000fe20000011608 */
[----:B------:R-:W-:Y:S01]  /*1ca0*/  IMAD.SHL.U32 R11, R5, 0x20, RZ ;  /* 0x00000020050b7824 */ /* 0x000fe200078e00ff */
[----:B------:R-:W-:Y:S02]  /*1cb0*/  LOP3.LUT R10, R3, 0x8, R10, 0xf8, !PT ;  /* 0x00000008030a7812 */ /* 0x000fe400078ef80a */
[----:B------:R-:W-:Y:S02]  /*1cc0*/  SHF.R.U32.HI R3, RZ, 0x3, R3 ;  /* 0x00000003ff037819 */ /* 0x000fe40000011603 */
[----:B------:R-:W-:Y:S01]  /*1cd0*/  LOP3.LUT R12, R9, R8, RZ, 0x3c, !PT ;  /* 0x00000008090c7212 */ /* 0x000fe200078e3cff */
[----:B------:R-:W-:Y:S01]  /*1ce0*/  @!P1 IMAD.MOV.U32 R9, RZ, RZ, c[0x0][0x1a4] ;  /* 0x00006900ff099624 */ /* 0x000fe200078e00ff */
[C---:B------:R-:W-:Y:S01]  /*1cf0*/  SHF.L.U64.HI R8, R5.reuse, R16, c[0x0][0x1a4] ;  /* 0x0000690005087619 */ /* 0x040fe20000010210 */
[----:B------:R-:W-:Y:S01]  /*1d00*/  @!P1 IMAD.WIDE.U32 R16, R5, 0xc0, R144 ;  /* 0x000000c005109825 */ /* 0x000fe200078e0090 */
[----:B------:R-:W-:Y:S01]  /*1d10*/  LOP3.LUT R3, R10, R3, RZ, 0x3c, !PT ;  /* 0x000000030a037212 */ /* 0x000fe200078e3cff */
[----:B------:R-:W-:-:S04]  /*1d20*/  DEPBAR.LE SB0, 0x0 ;  /* 0x000080000000791a */ /* 0x000fc80000000000 */
[----:B------:R-:W-:Y:S01]  /*1d30*/  BAR.SYNC.DEFER_BLOCKING 0x0 ;  /* 0x0000000000007b1d */ /* 0x000fe20000010000 */
[-C--:B-1----:R-:W-:Y:S01]  /*1d40*/  @!P3 LEA R14, P0, R11, R144.reuse, 0x1 ;  /* 0x000000900b0eb211 */ /* 0x082fe200078008ff */
[----:B------:R-:W-:Y:S02]  /*1d50*/  IMAD R10, R107, 0x200, R104 ;  /* 0x000002006b0a7824 */ /* 0x000fe400078e0268 */
[----:B------:R-:W-:Y:S01]  /*1d60*/  IMAD.U32 R139, R139, 0x20, R12 ;  /* 0x000000208b8b7824 */ /* 0x000fe200078e000c */
[----:B------:R-:W-:Y:S01]  /*1d70*/  @!P3 LEA.HI.X R15, R11, R143, R8, 0x1, P0 ;  /* 0x0000008f0b0fb211 */ /* 0x000fe200000f0c08 */
[----:B------:R-:W-:Y:S02]  /*1d80*/  @!P1 IMAD R9, R9, 0xc0, RZ ;  /* 0x000000c009099824 */ /* 0x000fe400078e02ff */
[----:B------:R-:W-:Y:S01]  /*1d90*/  @!P1 IMAD.MOV.U32 R8, RZ, RZ, R16 ;  /* 0x000000ffff089224 */ /* 0x000fe200078e0010 */
[----:B------:R-:W-:Y:S01]  /*1da0*/  @!P2 LEA R16, P0, R5, R144, 0x7 ;  /* 0x000000900510a211 */ /* 0x000fe200078038ff */
[----:B------:R-:W-:-:S02]  /*1db0*/  @!P2 IMAD.MOV.U32 R12, RZ, RZ, c[0x0][0x1a4] ;  /* 0x00006900ff0ca624 */ /* 0x000fc400078e00ff */
[----:B------:R-:W-:Y:S02]  /*1dc0*/  IMAD R10, R105, 0x20, R10 ;  /* 0x00000020690a7824 */ /* 0x000fe400078e020a */
[----:B------:R-:W-:Y:S02]  /*1dd0*/  @!P4 IMAD.MOV.U32 R145, RZ, RZ, R143 ;  /* 0x000000ffff91c224 */ /* 0x000fe400078e008f */
[----:B------:R-:W-:Y:S01]  /*1de0*/  @!P1 IMAD.IADD R9, R17, 0x1, R9 ;  /* 0x0000000111099824 */ /* 0x000fe200078e0209 */
[----:B------:R-:W-:Y:S01]  /*1df0*/  @!P2 LEA.HI.X R17, R5, R143, R12, 0x7, P0 ;  /* 0x0000008f0511a211 */ /* 0x000fe200000f3c0c */
[----:B------:R-:W-:Y:S01]  /*1e00*/  IMAD.IADD R141, R3, 0x1, R10 ;  /* 0x00000001038d7824 */ /* 0x000fe200078e020a */
[----:B------:R-:W-:Y:S01]  /*1e10*/  LOP3.LUT P0, RZ, R4, 0x2, RZ, 0xc0, !PT ;  /* 0x0000000204ff7812 */ /* 0x000fe2000780c0ff */
[----:B------:R-:W-:Y:S02]  /*1e20*/  IMAD.SHL.U32 R139, R139, 0x2, RZ ;  /* 0x000000028b8b7824 */ /* 0x000fe400078e00ff */
[----:B------:R-:W-:Y:S01]  /*1e30*/  IMAD.SHL.U32 R141, R141, 0x2, RZ ;  /* 0x000000028d8d7824 */ /* 0x000fe200078e00ff */
[----:B------:R-:W-:Y:S01]  /*1e40*/  @P4 STS [R149+0x3000], RZ ;  /* 0x003000ff95004388 */ /* 0x000fe20000000800 */
[----:B------:R-:W-:-:S03]  /*1e50*/  IMAD R107, R107, 0x10, R109 ;  /* 0x000000106b6b7824 */ /* 0x000fc600078e026d */
[----:B------:R-:W-:Y:S04]  /*1e60*/  @P4 STS [R149+0x3004], RZ ;  /* 0x003004ff95004388 */ /* 0x000fe80000000800 */
[----:B------:R-:W-:Y:S04]  /*1e70*/  @P4 STS.64 [R149+0x3008], RZ ;  /* 0x003008ff95004388 */ /* 0x000fe80000000a00 */
        /* <DEDUP_REMOVED lines=19> */
[----:B------:R-:W-:Y:S01]  /*1fb0*/  LOP3.LUT P1, RZ, R2, 0x2, RZ, 0xc0, !PT ;  /* 0x0000000202ff7812 */ /* 0x000fe2000782c0ff */
[----:B------:R-:W-:-:S02]  /*1fc0*/  IMAD.MOV.U32 R2, RZ, RZ, 0x10 ;  /* 0x00000010ff027424 */ /* 0x000fc400078e00ff */
[----:B------:R-:W-:Y:S03]  /*1fd0*/  LDSM.16.M88.4 R44, [R141] ;  /* 0x000000008d2c783b */ /* 0x000fe60000000200 */
[C---:B------:R-:W-:Y:S01]  /*1fe0*/  SEL R4, R2.reuse, 0xfffffff0, !P1 ;  /* 0xfffffff002047807 */ /* 0x040fe20004800000 */
[----:B------:R-:W1:Y:S01]  /*1ff0*/  LDSM.16.M88.4 R36, [R139+0x1000] ;  /* 0x001000008b24783b */ /* 0x000e620000000200 */
[----:B------:R-:W-:Y:S02]  /*2000*/  SEL R2, R2, 0xfffffff0, !P0 ;  /* 0xfffffff002027807 */ /* 0x000fe40004000000 */
[----:B------:R-:W-:Y:S01]  /*2010*/  ISETP.GT.AND P1, PT, R100, 0x1, PT ;  /* 0x000000016400780c */ /* 0x000fe20003f24270 */
[----:B------:R-:W-:Y:S01]  /*2020*/  IMAD R140, R4, 0x2, R141 ;  /* 0x00000002048c7824 */ /* 0x000fe200078e028d */
[----:B------:R-:W2:Y:S01]  /*2030*/  LDSM.16.M88.4 R28, [R139+0x1400] ;  /* 0x001400008b1c783b */ /* 0x000ea20000000200 */
[----:B------:R-:W-:-:S03]  /*2040*/  IMAD R110, R2, 0x2, R139 ;  /* 0x00000002026e7824 */ /* 0x000fc600078e028b */
[----:B------:R-:W-:Y:S04]  /*2050*/  LDSM.16.M88.4 R48, [R140] ;  /* 0x000000008c30783b */ /* 0x000fe80000000200 */
[----:B------:R-:W2:Y:S03]  /*2060*/  LDSM.16.M88.4 R80, [R110+0x1000] ;  /* 0x001000006e50783b */ /* 0x000ea60000000200 */
[C---:B------:R-:W-:Y:S01]  /*2070*/  @!P1 LEA R154, P0, R102.reuse, c[0x0][0x168], 0x1 ;  /* 0x00005a00669a9a11 */ /* 0x040fe200078008ff */
[----:B------:R-:W2:Y:S03]  /*2080*/  LDSM.16.M88.4 R60, [R139+0x2800] ;  /* 0x002800008b3c783b */ /* 0x000ea60000000200 */
[----:B------:R-:W-:Y:S01]  /*2090*/  @!P1 LEA.HI.X R155, R102, c[0x0][0x16c], R101, 0x1, P0 ;  /* 0x00005b00669b9a11 */ /* 0x000fe200000f0c65 */
[----:B---3--:R-:W3:Y:S04]  /*20a0*/  LDSM.16.M88.4 R20, [R139+0x1800] ;  /* 0x001800008b14783b */ /* 0x008ee80000000200 */
[----:B----4-:R-:W4:Y:S04]  /*20b0*/  LDSM.16.M88.4 R12, [R139+0x1c00] ;  /* 0x001c00008b0c783b */ /* 0x010f280000000200 */
[----:B------:R-:W3:Y:S04]  /*20c0*/  LDSM.16.M88.4 R76, [R139+0x2000] ;  /* 0x002000008b4c783b */ /* 0x000ee80000000200 */
[----:B------:R-:W3:Y:S04]  /*20d0*/  LDSM.16.M88.4 R68, [R139+0x2400] ;  /* 0x002400008b44783b */ /* 0x000ee80000000200 */
[----:B------:R-:W3:Y:S01]  /*20e0*/  LDSM.16.M88.4 R84, [R139+0x2c00] ;  /* 0x002c00008b54783b */ /* 0x000ee20000000200 */
[C---:B-1----:R-:W-:Y:S03]  /*20f0*/  HMMA.16816.F32.BF16 R40, R44.reuse, R36, RZ ;  /* 0x000000242c28723c */ /* 0x042fe600000418ff */
[----:B------:R-:W1:Y:S04]  /*2100*/  LDSM.16.M88.4 R52, [R110+0x1400] ;  /* 0x001400006e34783b */ /* 0x000e680000000200 */
[----:B------:R-:W-:Y:S01]  /*2110*/  LDSM.16.M88.4 R96, [R110+0x1800] ;  /* 0x001800006e60783b */ /* 0x000fe20000000200 */
[C---:B------:R-:W-:Y:S03]  /*2120*/  HMMA.16816.F32.BF16 R36, R44.reuse, R38, RZ ;  /* 0x000000262c24723c */ /* 0x040fe600000418ff */
[----:B------:R-:W-:Y:S04]  /*2130*/  LDSM.16.M88.4 R92, [R110+0x1c00] ;  /* 0x001c00006e5c783b */ /* 0x000fe80000000200 */
[----:B------:R-:W-:Y:S01]  /*2140*/  LDSM.16.M88.4 R88, [R110+0x2000] ;  /* 0x002000006e58783b */ /* 0x000fe20000000200 */
[C---:B--2---:R-:W-:Y:S03]  /*2150*/  HMMA.16816.F32.BF16 R32, R44.reuse, R28, RZ ;  /* 0x0000001c2c20723c */ /* 0x044fe600000418ff */
[----:B------:R-:W0:Y:S05]  /*2160*/  LDGDEPBAR ;  /* 0x00000000000079af */ /* 0x000e2a0000000000 */
[----:B------:R-:W-:Y:S08]  /*2170*/  HMMA.16816.F32.BF16 R28, R44, R30, RZ ;  /* 0x0000001e2c1c723c */ /* 0x000ff000000418ff */
[C---:B------:R-:W-:Y:S08]  /*2180*/  HMMA.16816.F32.BF16 R40, R48.reuse, R80, R40 ;  /* 0x000000503028723c */ /* 0x040ff00000041828 */
[----:B------:R-:W-:Y:S01]  /*2190*/  HMMA.16816.F32.BF16 R36, R48, R82, R36 ;  /* 0x000000523024723c */ /* 0x000fe20000041824 */
[----:B------:R-:W2:Y:S07]  /*21a0*/  LDSM.16.M88.4 R80, [R110+0x2800] ;  /* 0x002800006e50783b */ /* 0x000eae0000000200 */
        /* <DEDUP_REMOVED lines=12> */
[----:B------:R-:W3:Y:S07]  /*2270*/  LDSM.16.M88.4 R84, [R110+0x2400] ;  /* 0x002400006e54783b */ /* 0x000eee0000000200 */
[C---:B-1----:R-:W-:Y:S08]  /*2280*/  HMMA.16816.F32.BF16 R32, R48.reuse, R52, R32 ;  /* 0x000000343020723c */ /* 0x042ff00000041820 */
[----:B------:R-:W-:Y:S01]  /*2290*/  HMMA.16816.F32.BF16 R28, R48, R54, R28 ;  /* 0x00000036301c723c */ /* 0x000fe2000004181c */
[----:B------:R-:W1:Y:S01]  /*22a0*/  LDSM.16.M88.4 R52, [R110+0x2c00] ;  /* 0x002c00006e34783b */ /* 0x000e620000000200 */
[----:B------:R-:W-:-:S06]  /*22b0*/  DEPBAR.LE SB0, 0x0 ;  /* 0x000080000000791a */ /* 0x000fcc0000000000 */
[C---:B--2---:R-:W-:Y:S07]  /*22c0*/  HMMA.16816.F32.BF16 R64, R48.reuse, R80, R64 ;  /* 0x000000503040723c */ /* 0x044fee0000041840 */
[----:B------:R-:W-:Y:S01]  /*22d0*/  LOP3.LUT R81, R108, 0xffffffe0, RZ, 0xc0, !PT ;  /* 0xffffffe06c517812 */ /* 0x000fe200078ec0ff */
[----:B------:R-:W-:Y:S04]  /*22e0*/  HMMA.16816.F32.BF16 R24, R48, R96, R24 ;  /* 0x000000603018723c */ /* 0x000fe80000041818 */
[----:B------:R-:W-:-:S04]  /*22f0*/  IMAD.IADD R81, R0, 0x1, -R81 ;  /* 0x0000000100517824 */ /* 0x000fc800078e0a51 */
[----:B------:R-:W-:Y:S01]  /*2300*/  HMMA.16816.F32.BF16 R20, R48, R98, R20 ;  /* 0x000000623014723c */ /* 0x000fe20000041814 */
[----:B------:R-:W-:-:S04]  /*2310*/  SHF.R.S32.HI R80, RZ, 0x1f, R81 ;  /* 0x0000001fff507819 */ /* 0x000fc80000011451 */
[----:B------:R-:W-:-:S03]  /*2320*/  LEA.HI R80, R80, R81, RZ, 0x2 ;  /* 0x0000005150507211 */ /* 0x000fc600078f10ff */
[----:B------:R-:W-:Y:S01]  /*2330*/  HMMA.16816.F32.BF16 R16, R48, R92, R16 ;  /* 0x0000005c3010723c */ /* 0x000fe20000041810 */
[----:B------:R-:W-:-:S07]  /*2340*/  SHF.R.S32.HI R156, RZ, 0x2, R80 ;  /* 0x00000002ff9c7819 */ /* 0x000fce0000011450 */
[C---:B------:R-:W-:Y:S08]  /*2350*/  HMMA.16816.F32.BF16 R12, R48.reuse, R94, R12 ;  /* 0x0000005e300c723c */ /* 0x040ff0000004180c */
[C---:B------:R-:W-:Y:S08]  /*2360*/  HMMA.16816.F32.BF16 R8, R48.reuse, R88, R8 ;  /* 0x000000583008723c */ /* 0x040ff00000041808 */
[C---:B------:R-:W-:Y:S08]  /*2370*/  HMMA.16816.F32.BF16 R76, R48.reuse, R90, R76 ;  /* 0x0000005a304c723c */ /* 0x040ff0000004184c */
[C---:B---3--:R-:W-:Y:S08]  /*2380*/  HMMA.16816.F32.BF16 R72, R48.reuse, R84, R72 ;  /* 0x000000543048723c */ /* 0x048ff00000041848 */
[C---:B------:R-:W-:Y:S08]  /*2390*/  HMMA.16816.F32.BF16 R68, R48.reuse, R86, R68 ;  /* 0x000000563044723c */ /* 0x040ff00000041844 */
[C---:B------:R-:W-:Y:S08]  /*23a0*/  HMMA.16816.F32.BF16 R60, R48.reuse, R82, R60 ;  /* 0x00000052303c723c */ /* 0x040ff0000004183c */
[C---:B-1----:R-:W-:Y:S08]  /*23b0*/  HMMA.16816.F32.BF16 R56, R48.reuse, R52, R56 ;  /* 0x000000343038723c */ /* 0x042ff00000041838 */
[----:B------:R-:W-:Y:S07]  /*23c0*/  HMMA.16816.F32.BF16 R44, R48, R54, R44 ;  /* 0x00000036302c723c */ /* 0x000fee000004182c */
[----:B------:R-:W-:Y:S01]  /*23d0*/  IADD3 R48, R107, 0x1, R156 ;  /* 0x000000016b307810 */ /* 0x000fe20007ffe09c */
[----:B------:R-:W-:-:S02]  /*23e0*/  IMAD R50, R105, 0x20, R104 ;  /* 0x0000002069327824 */ /* 0x000fc400078e0268 */
[----:B------:R-:W-:Y:S01]  /*23f0*/  IMAD.SHL.U32 R105, R0, 0x2, RZ ;  /* 0x0000000200697824 */ /* 0x000fe200078e00ff */
[----:B------:R-:W-:Y:S01]  /*2400*/  IADD3 R48, R103, R48, -R148 ;  /* 0x0000003067307210 */ /* 0x000fe20007ffe894 */
[----:B------:R-:W-:Y:S01]  /*2410*/  IMAD.IADD R3, R3, 0x1, R50 ;  /* 0x0000000103037824 */ /* 0x000fe200078e0232 */
[----:B------:R-:W-:Y:S02]  /*2420*/  IADD3 R0, R139, 0x1000, RZ ;  /* 0x000010008b007810 */ /* 0x000fe40007ffe0ff */
[----:B------:R-:W-:Y:S02]  /*2430*/  IADD3 R48, R48, c[0x0][0x2e8], RZ ;  /* 0x0000ba0030307a10 */ /* 0x000fe40007ffe0ff */
[----:B------:R-:W-:Y:S01]  /*2440*/  LOP3.LUT R105, R105, 0x6, RZ, 0xc0, !PT ;  /* 0x0000000669697812 */ /* 0x000fe200078ec0ff */
[----:B------:R-:W-:Y:S01]  /*2450*/  IMAD R138, R2, 0x2, R0 ;  /* 0x00000002028a7824 */ /* 0x000fe200078e0200 */
[C---:B------:R-:W-:Y:S02]  /*2460*/  IADD3 R52, R48.reuse, 0x8, RZ ;  /* 0x0000000830347810 */ /* 0x040fe40007ffe0ff */
[----:B------:R-:W-:-:S02]  /*2470*/  IMNMX R104, R48, R103, PT ;  /* 0x0000006730687217 */ /* 0x000fc40003800200 */
[----:B------:R-:W-:Y:S01]  /*2480*/  IMNMX R103, R52, R103, PT ;  /* 0x0000006734677217 */ /* 0x000fe20003800200 */
[----:B------:R-:W-:Y:S06]  /*2490*/  BAR.SYNC.DEFER_BLOCKING 0x0 ;  /* 0x0000000000007b1d */ /* 0x000fec0000010000 */
[----:B------:R-:W-:Y:S05]  /*24a0*/  @!P1 BRA `(.L_x_4170) ;  /* 0x0000051000009947 */ /* 0x000fea0003800000 */
[----:B------:R-:W-:Y:S05]  /*24b0*/  @!P6 BRA `(.L_x_4171) ;  /* 0x000003900000e947 */ /* 0x000fea0003800000 */
        /* <DEDUP_REMOVED lines=18> */
[----:B------:R-:W-:Y:S01]  /*25e0*/  IMAD R49, R6, R49, R0 ;  /* 0x0000003106317224 */ /* 0x000fe200078e0200 */
[----:B------:R-:W-:Y:S02]  /*25f0*/  LOP3.LUT R0, R106, c[0x0][0x2d0], RZ, 0x3c, !PT ;  /* 0x0000b4006a007a12 */ /* 0x000fe400078e3cff */
[C---:B------:R-:W-:Y:S02]  /*2600*/  ISETP.GT.U32.AND P3, PT, R6.reuse, R51, PT ;  /* 0x000000330600720c */ /* 0x040fe40003f64070 */
[----:B------:R-:W-:Y:S02]  /*2610*/  ISETP.GT.U32.AND P1, PT, R6, R49, PT ;  /* 0x000000310600720c */ /* 0x000fe40003f24070 */
[----:B------:R-:W-:-:S02]  /*2620*/  ISETP.GE.AND P2, PT, R0, RZ, PT ;  /* 0x000000ff0000720c */ /* 0x000fc40003f46270 */
[----:B------:R-:W-:-:S07]  /*2630*/  LOP3.LUT R0, RZ, c[0x0][0x2d0], RZ, 0x33, !PT ;  /* 0x0000b400ff007a12 */ /* 0x000fce00078e33ff */
        /* <DEDUP_REMOVED lines=33> */
.L_x_4171:
[----:B------:R-:W-:-:S04]  /*2850*/  LEA R0, -R7, RZ, 0x7 ;  /* 0x000000ff07007211 */ /* 0x000fc800078e39ff */
[----:B------:R-:W-:Y:S02]  /*2860*/  SHF.R.S32.HI R2, RZ, 0x1f, R0 ;  /* 0x0000001fff027819 */ /* 0x000fe40000011400 */
.L_x_4172:
[----:B------:R-:W-:Y:S01]  /*2870*/  IADD3 R102, P0, R0, R102, RZ ;  /* 0x0000006600667210 */ /* 0x000fe20007f1e0ff */
[----:B------:R-:W-:Y:S02]  /*2880*/  IMAD.MOV.U32 R0, RZ, RZ, 0x6 ;  /* 0x00000006ff007424 */ /* 0x000fe400078e00ff */
[C---:B------:R-:W-:Y:S01]  /*2890*/  IMAD.SHL.U32 R49, R7.reuse, 0x40, RZ ;  /* 0x0000004007317824 */ /* 0x040fe200078e00ff */
[----:B------:R-:W-:Y:S01]  /*28a0*/  LEA R154, P1, R102, c[0x0][0x168], 0x1 ;  /* 0x00005a00669a7a11 */ /* 0x000fe200078208ff */
[----:B------:R-:W-:Y:S01]  /*28b0*/  IMAD.X R101, R2, 0x1, R101, P0 ;  /* 0x0000000102657824 */ /* 0x000fe200000e0665 */
[----:B------:R-:W-:Y:S02]  /*28c0*/  SHF.L.U64.HI R0, R7, R0, c[0x0][0x19c] ;  /* 0x0000670007007619 */ /* 0x000fe40000010200 */
[----:B------:R-:W-:Y:S02]  /*28d0*/  IADD3 R50, P0, R49, R154, RZ ;  /* 0x0000009a31327210 */ /* 0x000fe40007f1e0ff */
[----:B------:R-:W-:-:S02]  /*28e0*/  LEA.HI.X R155, R102, c[0x0][0x16c], R101, 0x1, P1 ;  /* 0x00005b00669b7a11 */ /* 0x000fc400008f0c65 */
[----:B------:R-:W-:-:S03]  /*28f0*/  IADD3 R48, P1, R50, R49, RZ ;  /* 0x0000003132307210 */ /* 0x000fc60007f3e0ff */
[----:B------:R-:W-:Y:S01]  /*2900*/  IMAD.X R51, R0, 0x1, R155, P0 ;  /* 0x0000000100337824 */ /* 0x000fe200000e069b */
[----:B------:R-:W-:Y:S01]  /*2910*/  IADD3 R52, P0, R48, R49, RZ ;  /* 0x0000003130347210 */ /* 0x000fe20007f1e0ff */
        /* <DEDUP_REMOVED lines=9> */
[----:B------:R-:W0:Y:S02]  /*29b0*/  LDGDEPBAR ;  /* 0x00000000000079af */ /* 0x000e240000000000 */
.L_x_4170:
[----:B------:R-:W-:Y:S02]  /*29c0*/  IMAD.IADD R0, R106, 0x1, R105 ;  /* 0x000000016a007824 */ /* 0x000fe400078e0269 */
[----:B------:R-:W-:-:S03]  /*29d0*/  IMAD.SHL.U32 R137, R3, 0x2, RZ ;  /* 0x0000000203897824 */ /* 0x000fc600078e00ff */
[C---:B------:R-:W-:Y:S02]  /*29e0*/  IADD3 R7, R0.reuse, 0x1, RZ ;  /* 0x0000000100077810 */ /* 0x040fe40007ffe0ff */
[C---:B------:R-:W-:Y:S02]  /*29f0*/  IADD3 R2, R0.reuse, 0x8, RZ ;  /* 0x0000000800027810 */ /* 0x040fe40007ffe0ff */
[CC--:B------:R-:W-:Y:S02]  /*2a00*/  ISETP.GE.AND P2, PT, R7.reuse, R104.reuse, PT ;  /* 0x000000680700720c */ /* 0x0c0fe40003f46270 */
[----:B------:R-:W-:Y:S02]  /*2a10*/  ISETP.GE.AND P5, PT, R7, R103, PT ;  /* 0x000000670700720c */ /* 0x000fe40003fa6270 */
[----:B------:R-:W-:Y:S02]  /*2a20*/  IADD3 R7, R0, 0x9, RZ ;  /* 0x0000000900077810 */ /* 0x000fe40007ffe0ff */
[----:B------:R-:W-:-:S02]  /*2a30*/  ISETP.GE.AND P1, PT, R2, R104, PT ;  /* 0x000000680200720c */ /* 0x000fc40003f26270 */
[C---:B------:R-:W-:Y:S02]  /*2a40*/  ISETP.GE.AND P4, PT, R7.reuse, R104, PT ;  /* 0x000000680700720c */ /* 0x040fe40003f86270 */
[-C--:B------:R-:W-:Y:S02]  /*2a50*/  ISETP.GE.AND P0, PT, R7, R103.reuse, PT ;  /* 0x000000670700720c */ /* 0x080fe40003f06270 */
[----:B------:R-:W-:Y:S02]  /*2a60*/  IADD3 R7, R0, 0x11, RZ ;  /* 0x0000001100077810 */ /* 0x000fe40007ffe0ff */
[----:B------:R-:W-:Y:S02]  /*2a70*/  ISETP.GE.AND P3, PT, R2, R103, PT ;  /* 0x000000670200720c */ /* 0x000fe40003f66270 */
[----:B------:R-:W-:Y:S02]  /*2a80*/  FSEL R136, R37, -INF , !P4 ;  /* 0xff80000025887808 */ /* 0x000fe40006000000 */
[----:B------:R-:W-:-:S02]  /*2a90*/  FSEL R80, R39, -INF , !P0 ;  /* 0xff80000027507808 */ /* 0x000fc40004000000 */
[C---:B------:R-:W-:Y:S02]  /*2aa0*/  IADD3 R2, R0.reuse, 0x10, RZ ;  /* 0x0000001000027810 */ /* 0x040fe40007ffe0ff */
[C---:B------:R-:W-:Y:S02]  /*2ab0*/  ISETP.GE.AND P4, PT, R7.reuse, R104, PT ;  /* 0x000000680700720c */ /* 0x040fe40003f86270 */
[----:B------:R-:W-:Y:S02]  /*2ac0*/  ISETP.GE.AND P0, PT, R7, R103, PT ;  /* 0x000000670700720c */ /* 0x000fe40003f06270 */
[----:B------:R-:W-:Y:S02]  /*2ad0*/  IADD3 R7, R0, 0x19, RZ ;  /* 0x0000001900077810 */ /* 0x000fe40007ffe0ff */
[----:B------:R-:W-:Y:S02]  /*2ae0*/  FSEL R90, R36, -INF , !P1 ;  /* 0xff800000245a7808 */ /* 0x000fe40004800000 */
[----:B------:R-:W-:-:S02]  /*2af0*/  FSEL R108, R38, -INF , !P3 ;  /* 0xff800000266c7808 */ /* 0x000fc40005800000 */
[CC--:B------:R-:W-:Y:S02]  /*2b00*/  ISETP.GE.AND P1, PT, R2.reuse, R104.reuse, PT ;  /* 0x000000680200720c */ /* 0x0c0fe40003f26270 */
[----:B------:R-:W-:Y:S02]  /*2b10*/  ISETP.GE.AND P3, PT, R2, R103, PT ;  /* 0x000000670200720c */ /* 0x000fe40003f66270 */
[----:B------:R-:W-:Y:S02]  /*2b20*/  FSEL R82, R33, -INF , !P4 ;  /* 0xff80000021527808 */ /* 0x000fe40006000000 */
[----:B------:R-:W-:Y:S02]  /*2b30*/  FSEL R85, R35, -INF , !P0 ;  /* 0xff80000023557808 */ /* 0x000fe40004000000 */
[----:B------:R-:W-:Y:S02]  /*2b40*/  IADD3 R2, R0, 0x18, RZ ;  /* 0x0000001800027810 */ /* 0x000fe40007ffe0ff */
        /* <DEDUP_REMOVED lines=9> */
[C---:B------:R-:W-:Y:S02]  /*2be0*/  IADD3 R2, R0.reuse, 0x20, RZ ;  /* 0x0000002000027810 */ /* 0x040fe40007ffe0ff */
[C---:B------:R-:W-:Y:S02]  /*2bf0*/  ISETP.GE.AND P4, PT, R7.reuse, R104, PT ;  /* 0x000000680700720c */ /* 0x040fe40003f86270 */
[----:B------:R-:W-:Y:S02]  /*2c00*/  ISETP.GE.AND P0, PT, R7, R103, PT ;  /* 0x000000670700720c */ /* 0x000fe40003f06270 */
[----:B------:R-:W-:-:S02]  /*2c10*/  IADD3 R7, R0, 0x29, RZ ;  /* 0x0000002900077810 */ /* 0x000fc40007ffe0ff */
[----:B------:R-:W-:Y:S02]  /*2c20*/  FSEL R81, R28, -INF , !P1 ;  /* 0xff8000001c517808 */ /* 0x000fe40004800000 */
[----:B------:R-:W-:Y:S02]  /*2c30*/  FSEL R55, R30, -INF , !P3 ;  /* 0xff8000001e377808 */ /* 0x000fe40005800000 */
[C---:B------:R-:W-:Y:S02]  /*2c40*/  ISETP.GE.AND P1, PT, R2.reuse, R104, PT ;  /* 0x000000680200720c */ /* 0x040fe40003f26270 */
        /* <DEDUP_REMOVED lines=11> */
[----:B-1----:R-:W-:Y:S02]  /*2d00*/  FSEL R53, R21, -INF , !P4 ;  /* 0xff80000015357808 */ /* 0x002fe40006000000 */
        /* <DEDUP_REMOVED lines=11> */
[-C--:B------:R-:W-:Y:S02]  /*2dc0*/  ISETP.GE.AND P4, PT, R7, R104.reuse, PT ;  /* 0x000000680700720c */ /* 0x080fe40003f86270 */
[----:B------:R-:W-:Y:S02]  /*2dd0*/  FSEL R126, R16, -INF , !P1 ;  /* 0xff800000107e7808 */ /* 0x000fe40004800000 */
[----:B------:R-:W-:Y:S02]  /*2de0*/  ISETP.GE.AND P1, PT, R2, R104, PT ;  /* 0x000000680200720c */ /* 0x000fe40003f26270 */
[----:B------:R-:W-:-:S02]  /*2df0*/  FSEL R162, R13, -INF , !P4 ;  /* 0xff8000000da27808 */ /* 0x000fc40006000000 */
[----:B------:R-:W-:Y:S02]  /*2e00*/  FSEL R130, R18, -INF , !P3 ;  /* 0xff80000012827808 */ /* 0x000fe40005800000 */
[----:B------:R-:W-:Y:S02]  /*2e10*/  ISETP.GE.AND P4, PT, R0, R104, PT ;  /* 0x000000680000720c */ /* 0x000fe40003f86270 */
[-C--:B------:R-:W-:Y:S02]  /*2e20*/  ISETP.GE.AND P3, PT, R2, R103.reuse, PT ;  /* 0x000000670200720c */ /* 0x080fe40003f66270 */
[----:B------:R-:W-:Y:S02]  /*2e30*/  FSEL R134, R19, -INF , !P0 ;  /* 0xff80000013867808 */ /* 0x000fe40004000000 */
[----:B------:R-:W-:Y:S02]  /*2e40*/  IADD3 R2, R0, 0x40, RZ ;  /* 0x0000004000027810 */ /* 0x000fe40007ffe0ff */
[----:B------:R-:W-:-:S02]  /*2e50*/  ISETP.GE.AND P0, PT, R7, R103, PT ;  /* 0x000000670700720c */ /* 0x000fc40003f06270 */
[----:B------:R-:W-:Y:S02]  /*2e60*/  FSEL R158, R12, -INF , !P1 ;  /* 0xff8000000c9e7808 */ /* 0x000fe40004800000 */
[----:B------:R-:W-:Y:S02]  /*2e70*/  FSEL R7, R40, -INF , !P4 ;  /* 0xff80000028077808 */ /* 0x000fe40006000000 */
[----:B------:R-:W-:Y:S02]  /*2e80*/  FSEL R12, R41, -INF , !P2 ;  /* 0xff800000290c7808 */ /* 0x000fe40005000000 */
[----:B------:R-:W-:Y:S02]  /*2e90*/  FSEL R160, R14, -INF , !P3 ;  /* 0xff8000000ea07808 */ /* 0x000fe40005800000 */
[C---:B------:R-:W-:Y:S02]  /*2ea0*/  ISETP.GE.AND P1, PT, R2.reuse, R104, PT ;  /* 0x000000680200720c */ /* 0x040fe40003f26270 */
[----:B------:R-:W-:-:S02]  /*2eb0*/  ISETP.GE.AND P3, PT, R2, R103, PT ;  /* 0x000000670200720c */ /* 0x000fc40003f66270 */
[----:B------:R-:W-:Y:S02]  /*2ec0*/  IADD3 R2, R0, 0x41, RZ ;  /* 0x0000004100027810 */ /* 0x000fe40007ffe0ff */
[----:B------:R-:W-:Y:S02]  /*2ed0*/  FSEL R124, R15, -INF , !P0 ;  /* 0xff8000000f7c7808 */ /* 0x000fe40004000000 */
[----:B------:R-:W-:Y:S02]  /*2ee0*/  FMNMX.FTZ R15, R7, R12, !PT ;  /* 0x0000000c070f7209 */ /* 0x000fe40007810000 */
[----:B------:R-:W-:Y:S02]  /*2ef0*/  ISETP.GE.AND P0, PT, R2, R104, PT ;  /* 0x000000680200720c */ /* 0x000fe40003f06270 */
[----:B------:R-:W-:Y:S02]  /*2f00*/  FMNMX.FTZ R15, R90, R15, !PT ;  /* 0x0000000f5a0f7209 */ /* 0x000fe40007810000 */
[----:B------:R-:W-:-:S02]  /*2f10*/  FSEL R106, R9, -INF , !P0 ;  /* 0xff800000096a7808 */ /* 0x000fc40004000000 */
[----:B------:R-:W-:Y:S02]  /*2f20*/  ISETP.GE.AND P4, PT, R2, R103, PT ;  /* 0x000000670200720c */ /* 0x000fe40003f86270 */
[----:B------:R-:W-:Y:S02]  /*2f30*/  FMNMX.FTZ R9, R136, R15, !PT ;  /* 0x0000000f88097209 */ /* 0x000fe40007810000 */
[----:B------:R-:W-:Y:S02]  /*2f40*/  FSEL R110, R11, -INF , !P4 ;  /* 0xff8000000b6e7808 */ /* 0x000fe40006000000 */
[----:B------:R-:W-:Y:S02]  /*2f50*/  FMNMX.FTZ R9, R98, R9, !PT ;  /* 0x0000000962097209 */ /* 0x000fe40007810000 */
[----:B------:R-:W-:Y:S02]  /*2f60*/  ISETP.GE.AND P4, PT, R0, R103, PT ;  /* 0x000000670000720c */ /* 0x000fe40003f86270 */
[----:B------:R-:W-:-:S02]  /*2f70*/  FSEL R96, R10, -INF , !P3 ;  /* 0xff8000000a607808 */ /* 0x000fc40005800000 */
[----:B------:R-:W-:Y:S02]  /*2f80*/  FSEL R88, R8, -INF , !P1 ;  /* 0xff80000008587808 */ /* 0x000fe40004800000 */
[----:B------:R-:W-:Y:S02]  /*2f90*/  FMNMX.FTZ R10, R82, R9, !PT ;  /* 0x00000009520a7209 */ /* 0x000fe40007810000 */
[----:B------:R-:W-:Y:S02]  /*2fa0*/  FSEL R8, R43, -INF , !P5 ;  /* 0xff8000002b087808 */ /* 0x000fe40006800000 */
[----:B------:R-:W-:Y:S02]  /*2fb0*/  FSEL R9, R42, -INF , !P4 ;  /* 0xff8000002a097808 */ /* 0x000fe40006000000 */
[----:B------:R-:W-:Y:S02]  /*2fc0*/  IADD3 R13, R0, 0x48, RZ ;  /* 0x00000048000d7810 */ /* 0x000fe40007ffe0ff */
[----:B------:R-:W-:-:S02]  /*2fd0*/  FMNMX.FTZ R11, R9, R8, !PT ;  /* 0x00000008090b7209 */ /* 0x000fc40007810000 */
[----:B------:R-:W-:Y:S02]  /*2fe0*/  FMNMX.FTZ R10, R81, R10, !PT ;  /* 0x0000000a510a7209 */ /* 0x000fe40007810000 */
[----:B------:R-:W-:Y:S02]  /*2ff0*/  FMNMX.FTZ R11, R108, R11, !PT ;  /* 0x0000000b6c0b7209 */ /* 0x000fe40007810000 */
[C---:B------:R-:W-:Y:S02]  /*3000*/  ISETP.GE.AND P2, PT, R13.reuse, R104, PT ;  /* 0x000000680d00720c */ /* 0x040fe40003f46270 */
[----:B------:R-:W-:Y:S02]  /*3010*/  ISETP.GE.AND P1, PT, R13, R103, PT ;  /* 0x000000670d00720c */ /* 0x000fe40003f26270 */
        /* <DEDUP_REMOVED lines=16> */
[----:B------:R-:W-:Y:S02]  /*3120*/  IADD3 R2, R0, 0x49, RZ ;  /* 0x0000004900027810 */ /* 0x000fe40007ffe0ff */
[----:B------:R-:W-:Y:S02]  /*3130*/  FMNMX.FTZ R11, R164, R11, !PT ;  /* 0x0000000ba40b7209 */ /* 0x000fe40007810000 */
[----:B------:R-:W-:Y:S02]  /*3140*/  FMNMX.FTZ R13, R162, R13, !PT ;  /* 0x0000000da20d7209 */ /* 0x000fe40007810000 */
[----:B------:R-:W-:-:S02]  /*3150*/  FMNMX.FTZ R11, R130, R11, !PT ;  /* 0x0000000b820b7209 */ /* 0x000fc40007810000 */
[C---:B------:R-:W-:Y:S02]  /*3160*/  ISETP.GE.AND P3, PT, R2.reuse, R104, PT ;  /* 0x000000680200720c */ /* 0x040fe40003f66270 */
[----:B------:R-:W-:Y:S02]  /*3170*/  ISETP.GE.AND P0, PT, R2, R103, PT ;  /* 0x000000670200720c */ /* 0x000fe40003f06270 */
[----:B------:R-:W-:Y:S02]  /*3180*/  IADD3 R2, R0, 0x50, RZ ;  /* 0x0000005000027810 */ /* 0x000fe40007ffe0ff */
[----:B------:R-:W-:Y:S02]  /*3190*/  FMNMX.FTZ R11, R134, R11, !PT ;  /* 0x0000000b860b7209 */ /* 0x000fe40007810000 */
[----:B------:R-:W-:Y:S02]  /*31a0*/  FMNMX.FTZ R13, R88, R13, !PT ;  /* 0x0000000d580d7209 */ /* 0x000fe40007810000 */
[----:B------:R-:W-:-:S02]  /*31b0*/  FSEL R112, R76, -INF , !P2 ;  /* 0xff8000004c707808 */ /* 0x000fc40005000000 */
        /* <DEDUP_REMOVED lines=8> */
[----:B------:R-:W-:Y:S02]  /*3240*/  FMNMX.FTZ R15, R124, R15, !PT ;  /* 0x0000000f7c0f7209 */ /* 0x000fe40007810000 */
[----:B------:R-:W-:Y:S02]  /*3250*/  IADD3 R2, R0, 0x58, RZ ;  /* 0x0000005800027810 */ /* 0x000fe40007ffe0ff */
[----:B------:R-:W-:Y:S02]  /*3260*/  FSEL R120, R77, -INF , !P3 ;  /* 0xff8000004d787808 */ /* 0x000fe40005800000 */
[----:B------:R-:W-:-:S02]  /*3270*/  FMNMX.FTZ R13, R112, R13, !PT ;  /* 0x0000000d700d7209 */ /* 0x000fc40007810000 */
[----:B------:R-:W-:Y:S02]  /*3280*/  FSEL R94, R79, -INF , !P0 ;  /* 0xff8000004f5e7808 */ /* 0x000fe40004000000 */
[----:B------:R-:W-:Y:S02]  /*3290*/  FMNMX.FTZ R15, R96, R15, !PT ;  /* 0x0000000f600f7209 */ /* 0x000fe40007810000 */
[C---:B------:R-:W-:Y:S02]  /*32a0*/  ISETP.GE.AND P3, PT, R2.reuse, R104, PT ;  /* 0x000000680200720c */ /* 0x040fe40003f66270 */
[----:B------:R-:W-:Y:S02]  /*32b0*/  ISETP.GE.AND P0, PT, R2, R103, PT ;  /* 0x000000670200720c */ /* 0x000fe40003f06270 */
[----:B------:R-:W-:Y:S02]  /*32c0*/  FSEL R40, R72, -INF , !P5 ;  /* 0xff80000048287808 */ /* 0x000fe40006800000 */
[----:B------:R-:W-:-:S02]  /*32d0*/  FMNMX.FTZ R13, R120, R13, !PT ;  /* 0x0000000d780d7209 */ /* 0x000fc40007810000 */
[----:B------:R-:W-:Y:S02]  /*32e0*/  IADD3 R2, R0, 0x59, RZ ;  /* 0x0000005900027810 */ /* 0x000fe40007ffe0ff */
[----:B------:R-:W-:Y:S02]  /*32f0*/  FMNMX.FTZ R15, R110, R15, !PT ;  /* 0x0000000f6e0f7209 */ /* 0x000fe40007810000 */
[----:B------:R-:W-:Y:S02]  /*3300*/  FSEL R48, R74, -INF , !P2 ;  /* 0xff8000004a307808 */ /* 0x000fe40005000000 */
[----:B------:R-:W-:Y:S02]  /*3310*/  FSEL R52, R73, -INF , !P4 ;  /* 0xff80000049347808 */ /* 0x000fe40006000000 */
[----:B------:R-:W-:Y:S02]  /*3320*/  FMNMX.FTZ R17, R40, R13, !PT ;  /* 0x0000000d28117209 */ /* 0x000fe40007810000 */
[----:B------:R-:W-:-:S02]  /*3330*/  ISETP.GE.AND P5, PT, R2, R104, PT ;  /* 0x000000680200720c */ /* 0x000fc40003fa6270 */
[----:B------:R-:W-:Y:S02]  /*3340*/  ISETP.GE.AND P2, PT, R2, R103, PT ;  /* 0x000000670200720c */ /* 0x000fe40003f46270 */
[----:B------:R-:W-:Y:S02]  /*3350*/  IADD3 R2, R0, 0x60, RZ ;  /* 0x0000006000027810 */ /* 0x000fe40007ffe0ff */
[----:B------:R-:W-:Y:S02]  /*3360*/  FMNMX.FTZ R15, R118, R15, !PT ;  /* 0x0000000f760f7209 */ /* 0x000fe40007810000 */
[----:B------:R-:W-:Y:S02]  /*3370*/  FSEL R84, R68, -INF , !P3 ;  /* 0xff80000044547808 */ /* 0x000fe40005800000 */
[----:B------:R-:W-:Y:S02]  /*3380*/  FMNMX.FTZ R17, R52, R17, !PT ;  /* 0x0000001134117209 */ /* 0x000fe40007810000 */
[----:B------:R-:W-:-:S02]  /*3390*/  FSEL R38, R75, -INF , !P1 ;  /* 0xff8000004b267808 */ /* 0x000fc40004800000 */
[C---:B------:R-:W-:Y:S01]  /*33a0*/  ISETP.GE.AND P4, PT, R2.reuse, R104, PT ;  /* 0x000000680200720c */ /* 0x040fe20003f86270 */
[----:B------:R-:W-:Y:S01]  /*33b0*/  LDSM.16.MT88.4 R72, [R137+0x3000] ;  /* 0x003000008948783b */ /* 0x000fe20000004200 */
[----:B------:R-:W-:Y:S02]  /*33c0*/  ISETP.GE.AND P1, PT, R2, R103, PT ;  /* 0x000000670200720c */ /* 0x000fe40003f26270 */
[----:B------:R-:W-:Y:S02]  /*33d0*/  IADD3 R2, R0, 0x61, RZ ;  /* 0x0000006100027810 */ /* 0x000fe40007ffe0ff */
[----:B------:R-:W-:Y:S02]  /*33e0*/  FMNMX.FTZ R15, R94, R15, !PT ;  /* 0x0000000f5e0f7209 */ /* 0x000fe40007810000 */
[----:B------:R-:W-:Y:S02]  /*33f0*/  FSEL R86, R69, -INF , !P5 ;  /* 0xff80000045567808 */ /* 0x000fe40006800000 */
[----:B------:R-:W-:-:S02]  /*3400*/  FMNMX.FTZ R17, R84, R17, !PT ;  /* 0x0000001154117209 */ /* 0x000fc40007810000 */
[----:B------:R-:W-:Y:S02]  /*3410*/  FSEL R42, R70, -INF , !P0 ;  /* 0xff800000462a7808 */ /* 0x000fe40004000000 */
[C---:B------:R-:W-:Y:S02]  /*3420*/  ISETP.GE.AND P3, PT, R2.reuse, R104, PT ;  /* 0x000000680200720c */ /* 0x040fe40003f66270 */
[----:B------:R-:W-:Y:S02]  /*3430*/  ISETP.GE.AND P0, PT, R2, R103, PT ;  /* 0x000000670200720c */ /* 0x000fe40003f06270 */
[----:B------:R-:W-:Y:S02]  /*3440*/  FMNMX.FTZ R15, R48, R15, !PT ;  /* 0x0000000f300f7209 */ /* 0x000fe40007810000 */
[----:B------:R-:W-:Y:S02]  /*3450*/  IADD3 R2, R0, 0x68, RZ ;  /* 0x0000006800027810 */ /* 0x000fe40007ffe0ff */
[----:B------:R-:W-:-:S02]  /*3460*/  FSEL R64, R64, -INF , !P4 ;  /* 0xff80000040407808 */ /* 0x000fc40006000000 */
[----:B------:R-:W-:Y:S02]  /*3470*/  FMNMX.FTZ R17, R86, R17, !PT ;  /* 0x0000001156117209 */ /* 0x000fe40007810000 */
[----:B------:R-:W-:Y:S02]  /*3480*/  FMNMX.FTZ R15, R38, R15, !PT ;  /* 0x0000000f260f7209 */ /* 0x000fe40007810000 */
[----:B------:R-:W-:Y:S02]  /*3490*/  ISETP.GE.AND P5, PT, R2, R104, PT ;  /* 0x000000680200720c */ /* 0x000fe40003fa6270 */
[----:B------:R-:W-:Y:S02]  /*34a0*/  IADD3 R13, R0, 0x69, RZ ;  /* 0x00000069000d7810 */ /* 0x000fe40007ffe0ff */
[----:B------:R-:W-:Y:S02]  /*34b0*/  FSEL R50, R65, -INF , !P3 ;  /* 0xff80000041327808 */ /* 0x000fe40005800000 */
[----:B------:R-:W-:-:S02]  /*34c0*/  FMNMX.FTZ R17, R64, R17, !PT ;  /* 0x0000001140117209 */ /* 0x000fc40007810000 */
[----:B------:R-:W-:Y:S02]  /*34d0*/  FSEL R54, R71, -INF , !P2 ;  /* 0xff80000047367808 */ /* 0x000fe40005000000 */
[----:B------:R-:W-:Y:S02]  /*34e0*/  FMNMX.FTZ R15, R42, R15, !PT ;  /* 0x0000000f2a0f7209 */ /* 0x000fe40007810000 */
[----:B------:R-:W-:Y:S02]  /*34f0*/  IADD3 R11, R0, 0x70, RZ ;  /* 0x00000070000b7810 */ /* 0x000fe40007ffe0ff */
[----:B------:R-:W-:Y:S02]  /*3500*/  ISETP.GE.AND P4, PT, R13, R104, PT ;  /* 0x000000680d00720c */ /* 0x000fe40003f86270 */
        /* <DEDUP_REMOVED lines=8> */
[----:B------:R-:W-:Y:S02]  /*3590*/  ISETP.GE.AND P2, PT, R2, R103, PT ;  /* 0x000000670200720c */ /* 0x000fe40003f46270 */
[----:B------:R-:W-:Y:S02]  /*35a0*/  FSEL R36, R67, -INF , !P0 ;  /* 0xff80000043247808 */ /* 0x000fe40004000000 */
[----:B------:R-:W-:Y:S02]  /*35b0*/  FMNMX.FTZ R15, R66, R15, !PT ;  /* 0x0000000f420f7209 */ /* 0x000fe40007810000 */
[----:B------:R-:W-:Y:S02]  /*35c0*/  IADD3 R2, R0, 0x78, RZ ;  /* 0x0000007800027810 */ /* 0x000fe40007ffe0ff */
[----:B------:R-:W-:Y:S02]  /*35d0*/  ISETP.GE.AND P5, PT, R10, R104, PT ;  /* 0x000000680a00720c */ /* 0x000fe40003fa6270 */
[----:B------:R-:W-:-:S02]  /*35e0*/  FSEL R56, R56, -INF , !P3 ;  /* 0xff80000038387808 */ /* 0x000fc40005800000 */
[----:B------:R-:W-:Y:S02]  /*35f0*/  FMNMX.FTZ R17, R34, R17, !PT ;  /* 0x0000001122117209 */ /* 0x000fe40007810000 */
        /* <DEDUP_REMOVED lines=18> */
[----:B------:R-:W-:Y:S01]  /*3720*/  ISETP.GE.AND P1, PT, R2, R103, PT ;  /* 0x000000670200720c */ /* 0x000fe20003f26270 */
[----:B------:R-:W-:Y:S01]  /*3730*/  LDSM.16.MT88.4 R16, [R137+0x3400] ;  /* 0x003400008910783b */ /* 0x000fe20000004200 */
[----:B------:R-:W-:Y:S02]  /*3740*/  FSEL R28, R59, -INF , !P0 ;  /* 0xff8000003b1c7808 */ /* 0x000fe40004000000 */
[----:B------:R-:W-:Y:S02]  /*3750*/  FMNMX.FTZ R15, R30, R15, !PT ;  /* 0x0000000f1e0f7209 */ /* 0x000fe40007810000 */
[----:B------:R-:W-:Y:S02]  /*3760*/  FMNMX.FTZ R13, R25, R14, !PT ;  /* 0x0000000e190d7209 */ /* 0x000fe40007810000 */
[----:B------:R-:W-:-:S02]  /*3770*/  ISETP.GE.AND P0, PT, R0, R103, PT ;  /* 0x000000670000720c */ /* 0x000fc40003f06270 */
[----:B------:R-:W-:Y:S01]  /*3780*/  FSEL R26, R46, -INF , !P1 ;  /* 0xff8000002e1a7808 */ /* 0x000fe20004800000 */
[----:B------:R-:W1:Y:S01]  /*3790*/  SHFL.BFLY PT, R14, R13, 0x2, 0x1f ;  /* 0x0c401f000d0e7f89 */ /* 0x000e6200000e0000 */
[----:B------:R-:W-:Y:S02]  /*37a0*/  FMNMX.FTZ R15, R28, R15, !PT ;  /* 0x0000000f1c0f7209 */ /* 0x000fe40007810000 */
[----:B------:R-:W-:Y:S02]  /*37b0*/  FSEL R24, R47, -INF , !P0 ;  /* 0xff8000002f187808 */ /* 0x000fe40004000000 */
[----:B------:R-:W-:-:S04]  /*37c0*/  FMNMX.FTZ R15, R26, R15, !PT ;  /* 0x0000000f1a0f7209 */ /* 0x000fc80007810000 */
[----:B------:R-:W-:-:S05]  /*37d0*/  FMNMX.FTZ R10, R24, R15, !PT ;  /* 0x0000000f180a7209 */ /* 0x000fca0007810000 */
[----:B------:R-:W2:Y:S01]  /*37e0*/  SHFL.BFLY PT, R11, R10, 0x2, 0x1f ;  /* 0x0c401f000a0b7f89 */ /* 0x000ea200000e0000 */
[----:B-1----:R-:W-:-:S05]  /*37f0*/  FMNMX.FTZ R13, R13, R14, !PT ;  /* 0x0000000e0d0d7209 */ /* 0x002fca0007810000 */
[----:B------:R-:W1:Y:S01]  /*3800*/  SHFL.BFLY PT, R2, R13, 0x1, 0x1f ;  /* 0x0c201f000d027f89 */ /* 0x000e6200000e0000 */
[----:B--2---:R-:W-:-:S05]  /*3810*/  FMNMX.FTZ R11, R10, R11, !PT ;  /* 0x0000000b0a0b7209 */ /* 0x004fca0007810000 */
[----:B------:R-:W2:Y:S01]  /*3820*/  SHFL.BFLY PT, R0, R11, 0x1, 0x1f ;  /* 0x0c201f000b007f89 */ /* 0x000ea200000e0000 */
[----:B-1----:R-:W-:-:S04]  /*3830*/  FMNMX.FTZ R2, R13, R2, !PT ;  /* 0x000000020d027209 */ /* 0x002fc80007810000 */
[C---:B------:R-:W-:Y:S01]  /*3840*/  FSETP.NEU.FTZ.AND P0, PT, R2.reuse, -INF , PT ;  /* 0xff8000000200780b */ /* 0x040fe20003f1d000 */
[----:B------:R-:W-:-:S05]  /*3850*/  FMUL.FTZ R27, R2, c[0x0][0x23c] ;  /* 0x00008f00021b7a20 */ /* 0x000fca0000410000 */
[----:B------:R-:W-:Y:S02]  /*3860*/  FSEL R27, R27, RZ, P0 ;  /* 0x000000ff1b1b7208 */ /* 0x000fe40000000000 */
[----:B--2---:R-:W-:-:S03]  /*3870*/  FMNMX.FTZ R0, R11, R0, !PT ;  /* 0x000000000b007209 */ /* 0x004fc60007810000 */
[--C-:B------:R-:W-:Y:S02]  /*3880*/  FFMA.FTZ R92, R7, c[0x0][0x23c], -R27.reuse ;  /* 0x00008f00075c7a23 */ /* 0x100fe4000001081b */
[----:B------:R-:W-:Y:S01]  /*3890*/  FFMA.FTZ R31, R136, c[0x0][0x23c], -R27 ;  /* 0x00008f00881f7a23 */ /* 0x000fe2000001081b */
[C---:B------:R-:W-:Y:S01]  /*38a0*/  FSETP.NEU.FTZ.AND P0, PT, R0.reuse, -INF , PT ;  /* 0xff8000000000780b */ /* 0x040fe20003f1d000 */
[----:B------:R-:W-:Y:S02]  /*38b0*/  FMUL.FTZ R7, R0, c[0x0][0x23c] ;  /* 0x00008f0000077a20 */ /* 0x000fe40000410000 */
[----:B------:R-:W-:Y:S01]  /*38c0*/  IMAD R136, R4, 0x2, R137 ;  /* 0x0000000204887824 */ /* 0x000fe200078e0289 */
[----:B------:R-:W-:Y:S01]  /*38d0*/  MUFU.EX2 R92, R92 ;  /* 0x0000005c005c7308 */ /* 0x000fe20000000800 */
[--C-:B------:R-:W-:Y:S01]  /*38e0*/  FFMA.FTZ R44, R98, c[0x0][0x23c], -R27.reuse ;  /* 0x00008f00622c7a23 */ /* 0x100fe2000001081b */
[----:B------:R-:W-:Y:S01]  /*38f0*/  FSEL R7, R7, RZ, P0 ;  /* 0x000000ff07077208 */ /* 0x000fe20000000000 */
[--C-:B------:R-:W-:Y:S01]  /*3900*/  FFMA.FTZ R33, R12, c[0x0][0x23c], -R27.reuse ;  /* 0x00008f000c217a23 */ /* 0x100fe2000001081b */
[----:B------:R-:W-:Y:S01]  /*3910*/  ISETP.GE.AND P0, PT, R100, 0x2, PT ;  /* 0x000000026400780c */ /* 0x000fe20003f06270 */
[----:B------:R-:W-:Y:S01]  /*3920*/  FFMA.FTZ R90, R90, c[0x0][0x23c], -R27 ;  /* 0x00008f005a5a7a23 */ /* 0x000fe2000001081b */
[----:B------:R-:W-:Y:S01]  /*3930*/  LDSM.16.MT88.4 R12, [R136+0x3400] ;  /* 0x00340000880c783b */ /* 0x000fe20000004200 */
[--C-:B------:R-:W-:Y:S01]  /*3940*/  FFMA.FTZ R98, R9, c[0x0][0x23c], -R7.reuse ;  /* 0x00008f0009627a23 */ /* 0x100fe20000010807 */
[----:B------:R-:W-:Y:S01]  /*3950*/  MUFU.EX2 R31, R31 ;  /* 0x0000001f001f7308 */ /* 0x000fe20000000800 */
[----:B------:R-:W-:-:S02]  /*3960*/  FFMA.FTZ R35, R8, c[0x0][0x23c], -R7 ;  /* 0x00008f0008237a23 */ /* 0x000fc40000010807 */
[--C-:B------:R-:W-:Y:S01]  /*3970*/  FFMA.FTZ R108, R108, c[0x0][0x23c], -R7.reuse ;  /* 0x00008f006c6c7a23 */ /* 0x100fe20000010807 */
[----:B------:R-:W1:Y:S01]  /*3980*/  LDSM.16.MT88.4 R8, [R136+0x3000] ;  /* 0x003000008808783b */ /* 0x000e620000004200 */
[----:B------:R-:W-:Y:S02]  /*3990*/  FFMA.FTZ R39, R80, c[0x0][0x23c], -R7 ;  /* 0x00008f0050277a23 */ /* 0x000fe40000010807 */
[--C-:B------:R-:W-:Y:S01]  /*39a0*/  FFMA.FTZ R21, R82, c[0x0][0x23c], -R27.reuse ;  /* 0x00008f0052157a23 */ /* 0x100fe2000001081b */
[----:B------:R-:W2:Y:S01]  /*39b0*/  MUFU.EX2 R33, R33 ;  /* 0x0000002100217308 */ /* 0x000ea20000000800 */
[--C-:B------:R-:W-:Y:S02]  /*39c0*/  FFMA.FTZ R4, R81, c[0x0][0x23c], -R27.reuse ;  /* 0x00008f0051047a23 */ /* 0x100fe4000001081b */
[----:B------:R-:W-:Y:S02]  /*39d0*/  FFMA.FTZ R3, R29, c[0x0][0x23c], -R27 ;  /* 0x00008f001d037a23 */ /* 0x000fe4000001081b */
[----:B------:R-:W-:-:S02]  /*39e0*/  FFMA.FTZ R23, R87, c[0x0][0x23c], -R7 ;  /* 0x00008f0057177a23 */ /* 0x000fc40000010807 */
[--C-:B------:R-:W-:Y:S01]  /*39f0*/  FFMA.FTZ R46, R85, c[0x0][0x23c], -R7.reuse ;  /* 0x00008f00552e7a23 */ /* 0x100fe20000010807 */
[----:B------:R-:W3:Y:S01]  /*3a00*/  MUFU.EX2 R90, R90 ;  /* 0x0000005a005a7308 */ /* 0x000ee20000000800 */
[--C-:B------:R-:W-:Y:S02]  /*3a10*/  FFMA.FTZ R58, R55, c[0x0][0x23c], -R7.reuse ;  /* 0x00008f00373a7a23 */ /* 0x100fe40000010807 */
[----:B------:R-:W-:Y:S02]  /*3a20*/  FFMA.FTZ R29, R128, c[0x0][0x23c], -R7 ;  /* 0x00008f00801d7a23 */ /* 0x000fe40000010807 */
[--C-:B------:R-:W-:Y:S02]  /*3a30*/  FFMA.FTZ R45, R122, c[0x0][0x23c], -R27.reuse ;  /* 0x00008f007a2d7a23 */ /* 0x100fe4000001081b */
[----:B------:R-:W-:Y:S01]  /*3a40*/  FFMA.FTZ R128, R116, c[0x0][0x23c], -R27 ;  /* 0x00008f0074807a23 */ /* 0x000fe2000001081b */
[----:B------:R-:W-:Y:S01]  /*3a50*/  MUFU.EX2 R98, R98 ;  /* 0x0000006200627308 */ /* 0x000fe20000000800 */
[----:B--2---:R-:W-:Y:S01]  /*3a60*/  F2FP.BF16.PACK_AB R80, R33, R92 ;  /* 0x0000005c2150723e */ /* 0x004fe200000010ff */
[----:B------:R-:W-:-:S02]  /*3a70*/  FFMA.FTZ R122, R114, c[0x0][0x23c], -R7 ;  /* 0x00008f00727a7a23 */ /* 0x000fc40000010807 */
[----:B------:R-:W-:Y:S02]  /*3a80*/  FFMA.FTZ R41, R37, c[0x0][0x23c], -R7 ;  /* 0x00008f0025297a23 */ /* 0x000fe40000010807 */
[--C-:B------:R-:W-:Y:S02]  /*3a90*/  FFMA.FTZ R116, R51, c[0x0][0x23c], -R27.reuse ;  /* 0x00008f0033747a23 */ /* 0x100fe4000001081b */
[----:B------:R-:W2:Y:S01]  /*3aa0*/  MUFU.EX2 R35, R35 ;  /* 0x0000002300237308 */ /* 0x000ea20000000800 */
[----:B---3--:R-:W-:Y:S01]  /*3ab0*/  F2FP.BF16.PACK_AB R82, R31, R90 ;  /* 0x0000005a1f52723e */ /* 0x008fe200000010ff */
[----:B------:R-:W-:Y:S02]  /*3ac0*/  FFMA.FTZ R43, R53, c[0x0][0x23c], -R27 ;  /* 0x00008f00352b7a23 */ /* 0x000fe4000001081b */
[--C-:B------:R-:W-:Y:S02]  /*3ad0*/  FFMA.FTZ R114, R49, c[0x0][0x23c], -R7.reuse ;  /* 0x00008f0031727a23 */ /* 0x100fe40000010807 */
[----:B------:R-:W-:-:S02]  /*3ae0*/  FFMA.FTZ R37, R164, c[0x0][0x23c], -R7 ;  /* 0x00008f00a4257a23 */ /* 0x000fc40000010807 */
[----:B------:R-:W-:Y:S01]  /*3af0*/  MUFU.EX2 R108, R108 ;  /* 0x0000006c006c7308 */ /* 0x000fe20000000800 */
[----:B------:R-:W-:Y:S02]  /*3b00*/  FFMA.FTZ R164, R126, c[0x0][0x23c], -R27 ;  /* 0x00008f007ea47a23 */ /* 0x000fe4000001081b */
[----:B------:R-:W-:Y:S02]  /*3b10*/  FFMA.FTZ R53, R130, c[0x0][0x23c], -R7 ;  /* 0x00008f0082357a23 */ /* 0x000fe40000010807 */
        /* <DEDUP_REMOVED lines=8> */
[----:B------:R-:W-:Y:S02]  /*3ba0*/  FFMA.FTZ R124, R124, c[0x0][0x23c], -R7 ;  /* 0x00008f007c7c7a23 */ /* 0x000fe40000010807 */
[--C-:B------:R-:W-:Y:S02]  /*3bb0*/  FFMA.FTZ R132, R88, c[0x0][0x23c], -R27.reuse ;  /* 0x00008f0058847a23 */ /* 0x100fe4000001081b */
[----:B------:R-:W-:Y:S02]  /*3bc0*/  FFMA.FTZ R59, R106, c[0x0][0x23c], -R27 ;  /* 0x00008f006a3b7a23 */ /* 0x000fe4000001081b */
[----:B------:R-:W-:Y:S01]  /*3bd0*/  FFMA.FTZ R61, R96, c[0x0][0x23c], -R7 ;  /* 0x00008f00603d7a23 */ /* 0x000fe20000010807 */
[----:B---3--:R-:W-:Y:S01]  /*3be0*/  F2FP.BF16.PACK_AB R83, R39, R108 ;  /* 0x0000006c2753723e */ /* 0x008fe200000010ff */
[----:B------:R-:W2:Y:S01]  /*3bf0*/  MUFU.EX2 R21, R21 ;  /* 0x0000001500157308 */ /* 0x000ea20000000800 */
[----:B------:R-:W-:-:S02]  /*3c00*/  FFMA.FTZ R106, R112, c[0x0][0x23c], -R27 ;  /* 0x00008f00706a7a23 */ /* 0x000fc4000001081b */
[----:B------:R-:W-:Y:S02]  /*3c10*/  FFMA.FTZ R57, R120, c[0x0][0x23c], -R27 ;  /* 0x00008f0078397a23 */ /* 0x000fe4000001081b */
[--C-:B------:R-:W-:Y:S01]  /*3c20*/  FFMA.FTZ R96, R110, c[0x0][0x23c], -R7.reuse ;  /* 0x00008f006e607a23 */ /* 0x100fe20000010807 */
[C---:B------:R-:W-:Y:S01]  /*3c30*/  HMMA.16816.F32.BF16 R68, R80.reuse, R72, RZ ;  /* 0x000000485044723c */ /* 0x040fe200000418ff */
[--C-:B------:R-:W-:Y:S01]  /*3c40*/  FFMA.FTZ R88, R118, c[0x0][0x23c], -R7.reuse ;  /* 0x00008f0076587a23 */ /* 0x100fe20000010807 */
[----:B------:R-:W-:Y:S01]  /*3c50*/  MUFU.EX2 R4, R4 ;  /* 0x0000000400047308 */ /* 0x000fe20000000800 */
[----:B------:R-:W-:Y:S02]  /*3c60*/  FFMA.FTZ R55, R94, c[0x0][0x23c], -R7 ;  /* 0x00008f005e377a23 */ /* 0x000fe40000010807 */
[--C-:B------:R-:W-:Y:S02]  /*3c70*/  FFMA.FTZ R65, R40, c[0x0][0x23c], -R27.reuse ;  /* 0x00008f0028417a23 */ /* 0x100fe4000001081b */
[--C-:B------:R-:W-:Y:S01]  /*3c80*/  FFMA.FTZ R52, R52, c[0x0][0x23c], -R27.reuse ;  /* 0x00008f0034347a23 */ /* 0x100fe2000001081b */
[----:B------:R-:W-:Y:S01]  /*3c90*/  HMMA.16816.F32.BF16 R72, R80, R74, RZ ;  /* 0x0000004a5048723c */ /* 0x000fe200000418ff */
[--C-:B------:R-:W-:Y:S01]  /*3ca0*/  FFMA.FTZ R63, R84, c[0x0][0x23c], -R27.reuse ;  /* 0x00008f00543f7a23 */ /* 0x100fe2000001081b */
[----:B------:R-:W3:Y:S01]  /*3cb0*/  MUFU.EX2 R3, R3 ;  /* 0x0000000300037308 */ /* 0x000ee20000000800 */
[----:B------:R-:W-:-:S02]  /*3cc0*/  FFMA.FTZ R40, R86, c[0x0][0x23c], -R27 ;  /* 0x00008f0056287a23 */ /* 0x000fc4000001081b */
[--C-:B------:R-:W-:Y:S02]  /*3cd0*/  FFMA.FTZ R67, R48, c[0x0][0x23c], -R7.reuse ;  /* 0x00008f0030437a23 */ /* 0x100fe40000010807 */
[--C-:B------:R-:W-:Y:S01]  /*3ce0*/  FFMA.FTZ R38, R38, c[0x0][0x23c], -R7.reuse ;  /* 0x00008f0026267a23 */ /* 0x100fe20000010807 */
[C---:B-1----:R-:W-:Y:S01]  /*3cf0*/  HMMA.16816.F32.BF16 R76, R80.reuse, R8, RZ ;  /* 0x00000008504c723c */ /* 0x042fe200000418ff */
[----:B------:R-:W-:Y:S01]  /*3d00*/  FFMA.FTZ R42, R42, c[0x0][0x23c], -R7 ;  /* 0x00008f002a2a7a23 */ /* 0x000fe20000010807 */
[----:B------:R-:W-:Y:S01]  /*3d10*/  MUFU.EX2 R23, R23 ;  /* 0x0000001700177308 */ /* 0x000fe20000000800 */
[----:B------:R-:W-:Y:S02]  /*3d20*/  FADD.FTZ R35, R98, R35 ;  /* 0x0000002362237221 */ /* 0x000fe40000010000 */
[--C-:B------:R-:W-:Y:S02]  /*3d30*/  FFMA.FTZ R48, R64, c[0x0][0x23c], -R27.reuse ;  /* 0x00008f0040307a23 */ /* 0x100fe4000001081b */
[----:B--2---:R-:W-:Y:S01]  /*3d40*/  F2FP.BF16.PACK_AB R8, R21, R44 ;  /* 0x0000002c1508723e */ /* 0x004fe200000010ff */
[----:B------:R-:W-:Y:S01]  /*3d50*/  HMMA.16816.F32.BF16 R80, R80, R10, RZ ;  /* 0x0000000a5050723c */ /* 0x000fe200000418ff */
[----:B------:R-:W-:Y:S01]  /*3d60*/  FFMA.FTZ R34, R34, c[0x0][0x23c], -R27 ;  /* 0x00008f0022227a23 */ /* 0x000fe2000001081b */
[----:B------:R-:W1:Y:S01]  /*3d70*/  MUFU.EX2 R46, R46 ;  /* 0x0000002e002e7308 */ /* 0x000e620000000800 */
[----:B------:R-:W-:-:S02]  /*3d80*/  FFMA.FTZ R87, R66, c[0x0][0x23c], -R7 ;  /* 0x00008f0042577a23 */ /* 0x000fc40000010807 */
[--C-:B------:R-:W-:Y:S02]  /*3d90*/  FFMA.FTZ R36, R36, c[0x0][0x23c], -R7.reuse ;  /* 0x00008f0024247a23 */ /* 0x100fe40000010807 */
[----:B---3--:R-:W-:Y:S01]  /*3da0*/  F2FP.BF16.PACK_AB R10, R3, R4 ;  /* 0x00000004030a723e */ /* 0x008fe200000010ff */
[--C-:B------:R-:W-:Y:S02]  /*3db0*/  FFMA.FTZ R32, R32, c[0x0][0x23c], -R7.reuse ;  /* 0x00008f0020207a23 */ /* 0x100fe40000010807 */
[----:B------:R-:W-:Y:S01]  /*3dc0*/  MUFU.EX2 R58, R58 ;  /* 0x0000003a003a7308 */ /* 0x000fe20000000800 */
[--C-:B------:R-:W-:Y:S02]  /*3dd0*/  FFMA.FTZ R28, R28, c[0x0][0x23c], -R7.reuse ;  /* 0x00008f001c1c7a23 */ /* 0x100fe40000010807 */
[----:B------:R-:W-:-:S05]  /*3de0*/  FFMA.FTZ R26, R26, c[0x0][0x23c], -R7 ;  /* 0x00008f001a1a7a23 */ /* 0x000fca0000010807 */
[----:B------:R-:W2:Y:S01]  /*3df0*/  MUFU.EX2 R29, R29 ;  /* 0x0000001d001d7308 */ /* 0x000ea20000000800 */
[----:B-1----:R-:W-:-:S07]  /*3e00*/  F2FP.BF16.PACK_AB R9, R46, R23 ;  /* 0x000000172e09723e */ /* 0x002fce00000010ff */
[----:B------:R-:W-:Y:S01]  /*3e10*/  MUFU.EX2 R128, R128 ;  /* 0x0000008000807308 */ /* 0x000fe20000000800 */
[----:B--2---:R-:W-:-:S07]  /*3e20*/  F2FP.BF16.PACK_AB R11, R29, R58 ;  /* 0x0000003a1d0b723e */ /* 0x004fce00000010ff */
[----:B------:R-:W1:Y:S01]  /*3e30*/  MUFU.EX2 R45, R45 ;  /* 0x0000002d002d7308 */ /* 0x000e620000000800 */
[C---:B------:R-:W-:Y:S07]  /*3e40*/  HMMA.16816.F32.BF16 R68, R8.reuse, R16, R68 ;  /* 0x000000100844723c */ /* 0x040fee0000041844 */
[----:B------:R-:W-:Y:S01]  /*3e50*/  MUFU.EX2 R116, R116 ;  /* 0x0000007400747308 */ /* 0x000fe20000000800 */
[C---:B------:R-:W-:Y:S01]  /*3e60*/  HMMA.16816.F32.BF16 R72, R8.reuse, R18, R72 ;  /* 0x000000120848723c */ /* 0x040fe20000041848 */
[----:B------:R-:W2:Y:S06]  /*3e70*/  LDSM.16.MT88.4 R16, [R137+0x3800] ;  /* 0x003800008910783b */ /* 0x000eac0000004200 */
[----:B------:R-:W3:Y:S01]  /*3e80*/  MUFU.EX2 R43, R43 ;  /* 0x0000002b002b7308 */ /* 0x000ee20000000800 */
[C---:B------:R-:W-:Y:S07]  /*3e90*/  HMMA.16816.F32.BF16 R76, R8.reuse, R12, R76 ;  /* 0x0000000c084c723c */ /* 0x040fee000004184c */
        /* <DEDUP_REMOVED lines=58> */
[----:B------:R-:W-:Y:S01]  /*4240*/  FFMA.FTZ R11, R54, c[0x0][0x23c], -R7 ;  /* 0x00008f00360b7a23 */ /* 0x000fe20000010807 */
[----:B-1----:R-:W-:Y:S01]  /*4250*/  F2FP.BF16.PACK_AB R8, R52, R65 ;  /* 0x000000413408723e */ /* 0x002fe200000010ff */
[----:B------:R-:W-:-:S05]  /*4260*/  FADD.FTZ R9, R92, R33 ;  /* 0x000000215c097221 */ /* 0x000fca0000010000 */
[----:B------:R-:W-:Y:S01]  /*4270*/  MUFU.EX2 R42, R42 ;  /* 0x0000002a002a7308 */ /* 0x000fe20000000800 */
[----:B------:R-:W-:Y:S01]  /*4280*/  FADD.FTZ R54, R108, R35 ;  /* 0x000000236c367221 */ /* 0x000fe20000010000 */
[----:B---3--:R-:W-:Y:S01]  /*4290*/  F2FP.BF16.PACK_AB R10, R40, R63 ;  /* 0x0000003f280a723e */ /* 0x008fe200000010ff */
[----:B------:R-:W-:Y:S02]  /*42a0*/  FADD.FTZ R90, R90, R9 ;  /* 0x000000095a5a7221 */ /* 0x000fe40000010000 */
[----:B------:R-:W-:Y:S02]  /*42b0*/  FADD.FTZ R54, R39, R54 ;  /* 0x0000003627367221 */ /* 0x000fe40000010000 */
        /* <DEDUP_REMOVED lines=8> */
[--C-:B------:R-:W-:Y:S02]  /*4340*/  FFMA.FTZ R31, R50, c[0x0][0x23c], -R27.reuse ;  /* 0x00008f00321f7a23 */ /* 0x100fe4000001081b */
[----:B------:R-:W-:Y:S02]  /*4350*/  FFMA.FTZ R50, R22, c[0x0][0x23c], -R27 ;  /* 0x00008f0016327a23 */ /* 0x000fe4000001081b */
[----:B------:R-:W-:Y:S02]  /*4360*/  FADD.FTZ R4, R4, R21 ;  /* 0x0000001504047221 */ /* 0x000fe40000010000 */
[----:B------:R-:W-:Y:S01]  /*4370*/  FADD.FTZ R58, R58, R23 ;  /* 0x000000173a3a7221 */ /* 0x000fe20000010000 */
[----:B-1----:R-:W-:Y:S01]  /*4380*/  F2FP.BF16.PACK_AB R11, R33, R42 ;  /* 0x0000002a210b723e */ /* 0x002fe200000010ff */
[----:B------:R-:W-:Y:S01]  /*4390*/  FFMA.FTZ R35, R60, c[0x0][0x23c], -R27 ;  /* 0x00008f003c237a23 */ /* 0x000fe2000001081b */
[----:B------:R-:W1:Y:S01]  /*43a0*/  MUFU.EX2 R31, R31 ;  /* 0x0000001f001f7308 */ /* 0x000e620000000800 */
[----:B------:R-:W-:-:S02]  /*43b0*/  FADD.FTZ R29, R29, R58 ;  /* 0x0000003a1d1d7221 */ /* 0x000fc40000010000 */
[----:B------:R-:W-:Y:S02]  /*43c0*/  FFMA.FTZ R85, R62, c[0x0][0x23c], -R7 ;  /* 0x00008f003e557a23 */ /* 0x000fe40000010807 */
[C---:B--2---:R-:W-:Y:S01]  /*43d0*/  HMMA.16816.F32.BF16 R76, R8.reuse, R16, R76 ;  /* 0x00000010084c723c */ /* 0x044fe2000004184c */
[----:B------:R-:W-:Y:S02]  /*43e0*/  FADD.FTZ R122, R122, R29 ;  /* 0x0000001d7a7a7221 */ /* 0x000fe40000010000 */
[----:B------:R-:W-:Y:S01]  /*43f0*/  MUFU.EX2 R35, R35 ;  /* 0x0000002300237308 */ /* 0x000fe20000000800 */
[--C-:B------:R-:W-:Y:S02]  /*4400*/  FFMA.FTZ R39, R56, c[0x0][0x23c], -R27.reuse ;  /* 0x00008f0038277a23 */ /* 0x100fe4000001081b */
[----:B------:R-:W-:Y:S02]  /*4410*/  FADD.FTZ R41, R41, R122 ;  /* 0x0000007a29297221 */ /* 0x000fe40000010000 */
[----:B------:R-:W-:Y:S01]  /*4420*/  FFMA.FTZ R16, R20, c[0x0][0x23c], -R27 ;  /* 0x00008f0014107a23 */ /* 0x000fe2000001081b */
[----:B----4-:R-:W-:Y:S01]  /*4430*/  HMMA.16816.F32.BF16 R68, R8, R12, R68 ;  /* 0x0000000c0844723c */ /* 0x010fe20000041844 */
[----:B------:R-:W2:Y:S01]  /*4440*/  LDSM.16.MT88.4 R20, [R136+0x4800] ;  /* 0x004800008814783b */ /* 0x000ea20000004200 */
[----:B------:R-:W-:Y:S01]  /*4450*/  FADD.FTZ R17, R3, R4 ;  /* 0x0000000403117221 */ /* 0x000fe20000010000 */
[----:B------:R-:W3:Y:S01]  /*4460*/  MUFU.EX2 R34, R34 ;  /* 0x0000002200227308 */ /* 0x000ee20000000800 */
[----:B------:R-:W-:-:S02]  /*4470*/  FADD.FTZ R114, R114, R41 ;  /* 0x0000002972727221 */ /* 0x000fc40000010000 */
[----:B------:R-:W-:Y:S02]  /*4480*/  FADD.FTZ R128, R128, R17 ;  /* 0x0000001180807221 */ /* 0x000fe40000010000 */
[C---:B------:R-:W-:Y:S01]  /*4490*/  HMMA.16816.F32.BF16 R72, R8.reuse, R14, R72 ;  /* 0x0000000e0848723c */ /* 0x040fe20000041848 */
[----:B------:R-:W4:Y:S01]  /*44a0*/  LDSM.16.MT88.4 R12, [R137+0x4800] ;  /* 0x00480000890c783b */ /* 0x000f220000004200 */
[----:B------:R-:W-:Y:S01]  /*44b0*/  FADD.FTZ R45, R45, R128 ;  /* 0x000000802d2d7221 */ /* 0x000fe20000010000 */
        /* <DEDUP_REMOVED lines=11> */
[----:B---3--:R-:W-:Y:S01]  /*4570*/  F2FP.BF16.PACK_AB R10, R34, R35 ;  /* 0x00000023220a723e */ /* 0x008fe200000010ff */
[----:B------:R-:W-:Y:S01]  /*4580*/  MUFU.EX2 R85, R85 ;  /* 0x0000005500557308 */ /* 0x000fe20000000800 */
[----:B------:R-:W-:Y:S02]  /*4590*/  FADD.FTZ R49, R49, R164 ;  /* 0x000000a431317221 */ /* 0x000fe40000010000 */
[----:B------:R-:W-:Y:S02]  /*45a0*/  FADD.FTZ R124, R124, R51 ;  /* 0x000000337c7c7221 */ /* 0x000fe40000010000 */
[----:B------:R-:W-:-:S02]  /*45b0*/  FADD.FTZ R126, R126, R49 ;  /* 0x000000317e7e7221 */ /* 0x000fc40000010000 */
[----:B------:R-:W-:Y:S01]  /*45c0*/  FFMA.FTZ R4, R25, c[0x0][0x23c], -R27 ;  /* 0x00008f0019047a23 */ /* 0x000fe2000001081b */
[----:B------:R-:W1:Y:S01]  /*45d0*/  MUFU.EX2 R32, R32 ;  /* 0x0000002000207308 */ /* 0x000e620000000800 */
[----:B-----5:R-:W-:Y:S01]  /*45e0*/  F2FP.BF16.PACK_AB R9, R36, R87 ;  /* 0x000000572409723e */ /* 0x020fe200000010ff */
[----:B------:R-:W-:Y:S02]  /*45f0*/  FADD.FTZ R47, R47, R126 ;  /* 0x0000007e2f2f7221 */ /* 0x000fe40000010000 */
[----:B------:R-:W-:Y:S02]  /*4600*/  FFMA.FTZ R25, R30, c[0x0][0x23c], -R7 ;  /* 0x00008f001e197a23 */ /* 0x000fe40000010807 */
[----:B------:R-:W-:Y:S02]  /*4610*/  FADD.FTZ R132, R132, R47 ;  /* 0x0000002f84847221 */ /* 0x000fe40000010000 */
[----:B------:R3:W-:Y:S01]  /*4620*/  MUFU.EX2 R3, R16 ;  /* 0x0000001000037308 */ /* 0x0007e20000000800 */
[----:B------:R-:W-:-:S02]  /*4630*/  FFMA.FTZ R7, R24, c[0x0][0x23c], -R7 ;  /* 0x00008f0018077a23 */ /* 0x000fc40000010807 */
[----:B------:R-:W-:-:S04]  /*4640*/  FADD.FTZ R59, R59, R132 ;  /* 0x000000843b3b7221 */ /* 0x000fc80000010000 */
[----:B------:R-:W-:Y:S01]  /*4650*/  FADD.FTZ R106, R106, R59 ;  /* 0x0000003b6a6a7221 */ /* 0x000fe20000010000 */
[----:B-1----:R-:W-:Y:S01]  /*4660*/  F2FP.BF16.PACK_AB R11, R32, R85 ;  /* 0x00000055200b723e */ /* 0x002fe200000010ff */
[----:B------:R-:W-:Y:S02]  /*4670*/  MUFU.EX2 R39, R39 ;  /* 0x0000002700277308 */ /* 0x000fe40000000800 */
[----:B------:R-:W-:-:S04]  /*4680*/  FADD.FTZ R106, R57, R106 ;  /* 0x0000006a396a7221 */ /* 0x000fc80000010000 */
[C---:B--2---:R-:W-:Y:S01]  /*4690*/  HMMA.16816.F32.BF16 R76, R8.reuse, R20, R76 ;  /* 0x00000014084c723c */ /* 0x044fe2000004184c */
[----:B------:R-:W-:Y:S01]  /*46a0*/  FADD.FTZ R65, R65, R106 ;  /* 0x0000006a41417221 */ /* 0x000fe20000010000 */
[----:B---3--:R-:W1:Y:S01]  /*46b0*/  LDSM.16.MT88.4 R16, [R137+0x4c00] ;  /* 0x004c00008910783b */ /* 0x008e620000004200 */
[----:B------:R-:W2:Y:S02]  /*46c0*/  MUFU.EX2 R50, R50 ;  /* 0x0000003200327308 */ /* 0x000ea40000000800 */
        /* <DEDUP_REMOVED lines=8> */
[C---:B------:R-:W-:Y:S01]  /*4750*/  HMMA.16816.F32.BF16 R72, R8.reuse, R14, R72 ;  /* 0x0000000e0848723c */ /* 0x040fe20000041848 */
[----:B------:R-:W3:Y:S01]  /*4760*/  LDSM.16.MT88.4 R12, [R136+0x4c00] ;  /* 0x004c0000880c783b */ /* 0x000ee20000004200 */
[----:B------:R-:W-:Y:S02]  /*4770*/  FADD.FTZ R48, R48, R63 ;  /* 0x0000003f30307221 */ /* 0x000fe40000010000 */
[----:B------:R-:W-:Y:S01]  /*4780*/  FADD.FTZ R88, R55, R88 ;  /* 0x0000005837587221 */ /* 0x000fe20000010000 */
[----:B------:R-:W4:Y:S01]  /*4790*/  MUFU.EX2 R28, R28 ;  /* 0x0000001c001c7308 */ /* 0x000f220000000800 */
        /* <DEDUP_REMOVED lines=8> */
[----:B--2---:R-:W-:Y:S01]  /*4820*/  F2FP.BF16.PACK_AB R8, R50, R39 ;  /* 0x000000273208723e */ /* 0x004fe200000010ff */
[----:B------:R-:W-:Y:S02]  /*4830*/  FADD.FTZ R39, R39, R34 ;  /* 0x0000002227277221 */ /* 0x000fe40000010000 */
[----:B------:R-:W-:Y:S01]  /*4840*/  FADD.FTZ R42, R33, R42 ;  /* 0x0000002a212a7221 */ /* 0x000fe20000010000 */
[----:B------:R-:W-:Y:S01]  /*4850*/  MUFU.EX2 R26, R26 ;  /* 0x0000001a001a7308 */ /* 0x000fe20000000800 */
[----:B----4-:R-:W-:Y:S01]  /*4860*/  F2FP.BF16.PACK_AB R9, R28, R25 ;  /* 0x000000191c09723e */ /* 0x010fe200000010ff */
[----:B------:R-:W-:-:S02]  /*4870*/  FADD.FTZ R50, R50, R39 ;  /* 0x0000002732327221 */ /* 0x000fc40000010000 */
[----:B------:R-:W-:-:S04]  /*4880*/  FADD.FTZ R87, R87, R42 ;  /* 0x0000002a57577221 */ /* 0x000fc80000010000 */
[----:B------:R-:W2:Y:S01]  /*4890*/  MUFU.EX2 R7, R7 ;  /* 0x0000000700077308 */ /* 0x000ea20000000800 */
[----:B------:R-:W-:Y:S01]  /*48a0*/  FADD.FTZ R36, R36, R87 ;  /* 0x0000005724247221 */ /* 0x000fe20000010000 */
[C---:B-----5:R-:W-:Y:S01]  /*48b0*/  F2FP.BF16.PACK_AB R10, R4.reuse, R3 ;  /* 0x00000003040a723e */ /* 0x060fe200000010ff */
        /* <DEDUP_REMOVED lines=8> */
[----:B-1----:R-:W-:Y:S03]  /*4940*/  HMMA.16816.F32.BF16 R68, R8, R16, R68 ;  /* 0x000000100844723c */ /* 0x002fe60000041844 */
[----:B------:R-:W-:-:S05]  /*4950*/  FADD.FTZ R160, R7, R26 ;  /* 0x0000001a07a07221 */ /* 0x000fca0000010000 */
[C---:B------:R-:W-:Y:S08]  /*4960*/  HMMA.16816.F32.BF16 R72, R8.reuse, R18, R72 ;  /* 0x000000120848723c */ /* 0x040ff00000041848 */
[C---:B---3--:R-:W-:Y:S08]  /*4970*/  HMMA.16816.F32.BF16 R76, R8.reuse, R12, R76 ;  /* 0x0000000c084c723c */ /* 0x048ff0000004184c */
        /* <DEDUP_REMOVED lines=64> */
.L_x_4174:
[----:B------:R-:W-:-:S04]  /*4d80*/  LEA R3, -R5, RZ, 0x7 ;  /* 0x000000ff05037211 */ /* 0x000fc800078e39ff */
[----:B------:R-:W-:Y:S02]  /*4d90*/  SHF.R.S32.HI R6, RZ, 0x1f, R3 ;  /* 0x0000001fff067819 */ /* 0x000fe40000011403 */
.L_x_4175:
        /* <DEDUP_REMOVED lines=8> */
[----:B------:R-:W-:-:S02]  /*4e20*/  IADD3 R10, P1, R8, R7, RZ ;  /* 0x00000007080a7210 */ /* 0x000fc40007f3e0ff */
[----:B------:R-:W-:Y:S01]  /*4e30*/  LOP3.LUT R3, R122, R105, RZ, 0xfc, !PT ;  /* 0x000000697a037212 */ /* 0x000fe200078efcff */
        /* <DEDUP_REMOVED lines=8> */
[----:B------:R-:W-:Y:S01]  /*4ec0*/  IMAD.X R21, R11, 0x1, R4, P0 ;  /* 0x000000010b157824 */ /* 0x000fe200000e0604 */
[----:B------:R-:W-:Y:S01]  /*4ed0*/  ISETP.GE.AND P0, PT, R100, 0x3, PT ;  /* 0x000000036400780c */ /* 0x000fe20003f06270 */
[----:B------:R2:W-:Y:S04]  /*4ee0*/  LDGSTS.E.BYPASS.LTC128B.128 [R149+0x4000], [R10.64] ;  /* 0x040000000a957fae */ /* 0x0005e8000b901d4c */
[----:B------:R3:W-:Y:S04]  /*4ef0*/  LDGSTS.E.BYPASS.LTC128B.128 [R149+0x4800], [R20.64] ;  /* 0x0480000014957fae */ /* 0x0007e8000b901d4c */
[----:B------:R-:W-:Y:S04]  /*4f00*/  LDSM.16.M88.4 R88, [R141] ;  /* 0x000000008d58783b */ /* 0x000fe80000000200 */
[----:B------:R-:W4:Y:S04]  /*4f10*/  LDSM.16.M88.4 R32, [R139+0x1000] ;  /* 0x001000008b20783b */ /* 0x000f280000000200 */
[----:B------:R-:W5:Y:S04]  /*4f20*/  LDSM.16.M88.4 R24, [R139+0x1400] ;  /* 0x001400008b18783b */ /* 0x000f680000000200 */
[----:B------:R-:W-:Y:S04]  /*4f30*/  LDSM.16.M88.4 R84, [R140] ;  /* 0x000000008c54783b */ /* 0x000fe80000000200 */
[----:B------:R-:W1:Y:S04]  /*4f40*/  LDSM.16.M88.4 R40, [R138] ;  /* 0x000000008a28783b */ /* 0x000e680000000200 */
[----:B------:R-:W1:Y:S04]  /*4f50*/  LDSM.16.M88.4 R52, [R139+0x2400] ;  /* 0x002400008b34783b */ /* 0x000e680000000200 */
[----:B------:R-:W3:Y:S04]  /*4f60*/  LDSM.16.M88.4 R16, [R139+0x1800] ;  /* 0x001800008b10783b */ /* 0x000ee80000000200 */
[----:B------:R-:W1:Y:S04]  /*4f70*/  LDSM.16.M88.4 R12, [R138+0x400] ;  /* 0x000400008a0c783b */ /* 0x000e680000000200 */
[----:B--2---:R-:W2:Y:S04]  /*4f80*/  LDSM.16.M88.4 R8, [R139+0x1c00] ;  /* 0x001c00008b08783b */ /* 0x004ea80000000200 */
[----:B------:R-:W1:Y:S04]  /*4f90*/  LDSM.16.M88.4 R64, [R138+0x1400] ;  /* 0x001400008a40783b */ /* 0x000e680000000200 */
[----:B------:R-:W2:Y:S01]  /*4fa0*/  LDSM.16.M88.4 R4, [R138+0x800] ;  /* 0x000800008a04783b */ /* 0x000ea20000000200 */
        /* <DEDUP_REMOVED lines=8> */
[----:B------:R-:W-:Y:S08]  /*5030*/  HMMA.16816.F32.BF16 R24, R88, R26, RZ ;  /* 0x0000001a5818723c */ /* 0x000ff000000418ff */
[C---:B-1----:R-:W-:Y:S08]  /*5040*/  HMMA.16816.F32.BF16 R36, R84.reuse, R40, R36 ;  /* 0x000000285424723c */ /* 0x042ff00000041824 */
[----:B------:R-:W-:Y:S01]  /*5050*/  HMMA.16816.F32.BF16 R32, R84, R42, R32 ;  /* 0x0000002a5420723c */ /* 0x000fe20000041820 */
[----:B------:R-:W1:Y:S07]  /*5060*/  LDSM.16.M88.4 R40, [R138+0xc00] ;  /* 0x000c00008a28783b */ /* 0x000e6e0000000200 */
[C---:B------:R-:W-:Y:S08]  /*5070*/  HMMA.16816.F32.BF16 R56, R88.reuse, R52, RZ ;  /* 0x000000345838723c */ /* 0x040ff000000418ff */
[C---:B------:R-:W-:Y:S08]  /*5080*/  HMMA.16816.F32.BF16 R52, R88.reuse, R54, RZ ;  /* 0x000000365834723c */ /* 0x040ff000000418ff */
[----:B---3--:R-:W-:Y:S08]  /*5090*/  HMMA.16816.F32.BF16 R20, R88, R16, RZ ;  /* 0x000000105814723c */ /* 0x008ff000000418ff */
[C---:B------:R-:W-:Y:S08]  /*50a0*/  HMMA.16816.F32.BF16 R28, R84.reuse, R12, R28 ;  /* 0x0000000c541c723c */ /* 0x040ff0000004181c */
[----:B------:R-:W-:Y:S08]  /*50b0*/  HMMA.16816.F32.BF16 R24, R84, R14, R24 ;  /* 0x0000000e5418723c */ /* 0x000ff00000041818 */
[C---:B------:R-:W-:Y:S08]  /*50c0*/  HMMA.16816.F32.BF16 R16, R88.reuse, R18, RZ ;  /* 0x000000125810723c */ /* 0x040ff000000418ff */
[C---:B--2---:R-:W-:Y:S08]  /*50d0*/  HMMA.16816.F32.BF16 R12, R88.reuse, R8, RZ ;  /* 0x00000008580c723c */ /* 0x044ff000000418ff */
[----:B------:R-:W-:Y:S08]  /*50e0*/  HMMA.16816.F32.BF16 R8, R88, R10, RZ ;  /* 0x0000000a5808723c */ /* 0x000ff000000418ff */
[C---:B------:R-:W-:Y:S08]  /*50f0*/  HMMA.16816.F32.BF16 R56, R84.reuse, R64, R56 ;  /* 0x000000405438723c */ /* 0x040ff00000041838 */
[C---:B------:R-:W-:Y:S01]  /*5100*/  HMMA.16816.F32.BF16 R52, R84.reuse, R66, R52 ;  /* 0x000000425434723c */ /* 0x040fe20000041834 */
[----:B------:R-:W2:Y:S07]  /*5110*/  LDSM.16.M88.4 R64, [R138+0x1c00] ;  /* 0x001c00008a40783b */ /* 0x000eae0000000200 */
[C---:B------:R-:W-:Y:S08]  /*5120*/  HMMA.16816.F32.BF16 R20, R84.reuse, R4, R20 ;  /* 0x000000045414723c */ /* 0x040ff00000041814 */
[----:B------:R-:W-:Y:S08]  /*5130*/  HMMA.16816.F32.BF16 R16, R84, R6, R16 ;  /* 0x000000065410723c */ /* 0x000ff00000041810 */
[----:B----4-:R-:W-:Y:S08]  /*5140*/  HMMA.16816.F32.BF16 R4, R88, R60, RZ ;  /* 0x0000003c5804723c */ /* 0x010ff000000418ff */
[C---:B-1----:R-:W-:Y:S08]  /*5150*/  HMMA.16816.F32.BF16 R12, R84.reuse, R40, R12 ;  /* 0x00000028540c723c */ /* 0x042ff0000004180c */
[----:B------:R-:W-:Y:S08]  /*5160*/  HMMA.16816.F32.BF16 R8, R84, R42, R8 ;  /* 0x0000002a5408723c */ /* 0x000ff00000041808 */
[C---:B------:R-:W-:Y:S08]  /*5170*/  HMMA.16816.F32.BF16 R48, R88.reuse, R44, RZ ;  /* 0x0000002c5830723c */ /* 0x040ff000000418ff */
[C---:B------:R-:W-:Y:S08]  /*5180*/  HMMA.16816.F32.BF16 R60, R88.reuse, R62, RZ ;  /* 0x0000003e583c723c */ /* 0x040ff000000418ff */
[C---:B------:R-:W-:Y:S08]  /*5190*/  HMMA.16816.F32.BF16 R44, R88.reuse, R46, RZ ;  /* 0x0000002e582c723c */ /* 0x040ff000000418ff */
[C---:B------:R-:W-:Y:S08]  /*51a0*/  HMMA.16816.F32.BF16 R40, R88.reuse, R92, RZ ;  /* 0x0000005c5828723c */ /* 0x040ff000000418ff */
[----:B------:R-:W-:Y:S01]  /*51b0*/  HMMA.16816.F32.BF16 R88, R88, R94, RZ ;  /* 0x0000005e5858723c */ /* 0x000fe200000418ff */
[----:B------:R-:W1:Y:S01]  /*51c0*/  LDSM.16.M88.4 R92, [R138+0x1800] ;  /* 0x001800008a5c783b */ /* 0x000e620000000200 */
[----:B------:R-:W-:-:S06]  /*51d0*/  DEPBAR.LE SB0, 0x0 ;  /* 0x000080000000791a */ /* 0x000fcc0000000000 */
[C---:B------:R-:W-:Y:S08]  /*51e0*/  HMMA.16816.F32.BF16 R4, R84.reuse, R96, R4 ;  /* 0x000000605404723c */ /* 0x040ff00000041804 */
[C---:B--2---:R-:W-:Y:S07]  /*51f0*/  HMMA.16816.F32.BF16 R40, R84.reuse, R64, R40 ;  /* 0x000000405428723c */ /* 0x044fee0000041828 */
[C-C-:B------:R-:W-:Y:S01]  /*5200*/  LOP3.LUT R64, R122.reuse, 0x8, R105.reuse, 0xfe, !PT ;  /* 0x000000087a407812 */ /* 0x140fe200078efe69 */
[----:B------:R-:W-:Y:S01]  /*5210*/  HMMA.16816.F32.BF16 R88, R84, R66, R88 ;  /* 0x000000425458723c */ /* 0x000fe20000041858 */
[----:B------:R-:W-:Y:S01]  /*5220*/  LOP3.LUT R65, R122, 0x10, R105, 0xfe, !PT ;  /* 0x000000107a417812 */ /* 0x000fe200078efe69 */
[----:B------:R-:W-:Y:S01]  /*5230*/  BAR.SYNC.DEFER_BLOCKING 0x0 ;  /* 0x0000000000007b1d */ /* 0x000fe20000010000 */
[----:B------:R-:W-:-:S02]  /*5240*/  ISETP.GE.AND P5, PT, R64, R104, PT ;  /* 0x000000684000720c */ /* 0x000fc40003fa6270 */
[-C--:B------:R-:W-:Y:S02]  /*5250*/  ISETP.GE.AND P1, PT, R64, R103.reuse, PT ;  /* 0x000000674000720c */ /* 0x080fe40003f26270 */
[C---:B------:R-:W-:Y:S01]  /*5260*/  IADD3 R66, R3.reuse, 0x1, RZ ;  /* 0x0000000103427810 */ /* 0x040fe20007ffe0ff */
[C---:B------:R-:W-:Y:S01]  /*5270*/  HMMA.16816.F32.BF16 R60, R84.reuse, R98, R60 ;  /* 0x00000062543c723c */ /* 0x040fe2000004183c */
[----:B------:R-:W-:Y:S02]  /*5280*/  IADD3 R64, R3, 0x9, RZ ;  /* 0x0000000903407810 */ /* 0x000fe40007ffe0ff */
[C---:B------:R-:W-:Y:S02]  /*5290*/  ISETP.GE.AND P2, PT, R66.reuse, R103, PT ;  /* 0x000000674200720c */ /* 0x040fe40003f46270 */
[-C--:B------:R-:W-:Y:S02]  /*52a0*/  ISETP.GE.AND P3, PT, R66, R104.reuse, PT ;  /* 0x000000684200720c */ /* 0x080fe40003f66270 */
[----:B------:R-:W-:Y:S01]  /*52b0*/  FSEL R118, R39, -INF , !P2 ;  /* 0xff80000027767808 */ /* 0x000fe20005000000 */
[----:B-1----:R-:W-:Y:S01]  /*52c0*/  HMMA.16816.F32.BF16 R48, R84, R92, R48 ;  /* 0x0000005c5430723c */ /* 0x002fe20000041830 */
[----:B------:R-:W-:-:S02]  /*52d0*/  ISETP.GE.AND P2, PT, R64, R104, PT ;  /* 0x000000684000720c */ /* 0x000fc40003f46270 */
[----:B------:R-:W-:Y:S02]  /*52e0*/  FSEL R119, R32, -INF , !P5 ;  /* 0xff80000020777808 */ /* 0x000fe40006800000 */
[----:B------:R-:W-:Y:S02]  /*52f0*/  ISETP.GE.AND P4, PT, R65, R104, PT ;  /* 0x000000684100720c */ /* 0x000fe40003f86270 */
[----:B------:R-:W-:Y:S01]  /*5300*/  ISETP.GE.AND P5, PT, R64, R103, PT ;  /* 0x000000674000720c */ /* 0x000fe20003fa6270 */
[----:B------:R-:W-:Y:S01]  /*5310*/  HMMA.16816.F32.BF16 R44, R84, R94, R44 ;  /* 0x0000005e542c723c */ /* 0x000fe2000004182c */
[----:B------:R-:W-:Y:S02]  /*5320*/  IADD3 R32, R3, 0x11, RZ ;  /* 0x0000001103207810 */ /* 0x000fe40007ffe0ff */
[----:B------:R-:W-:Y:S02]  /*5330*/  FSEL R117, R33, -INF , !P2 ;  /* 0xff80000021757808 */ /* 0x000fe40005000000 */
[----:B------:R-:W-:-:S02]  /*5340*/  FSEL R120, R34, -INF , !P1 ;  /* 0xff80000022787808 */ /* 0x000fc40004800000 */
[----:B------:R-:W-:Y:S02]  /*5350*/  FSEL R87, R37, -INF , !P3 ;  /* 0xff80000025577808 */ /* 0x000fe40005800000 */
[----:B------:R-:W-:Y:S02]  /*5360*/  LOP3.LUT R37, R122, 0x18, R105, 0xfe, !PT ;  /* 0x000000187a257812 */ /* 0x000fe400078efe69 */
[----:B------:R-:W-:Y:S02]  /*5370*/  ISETP.GE.AND P3, PT, R65, R103, PT ;  /* 0x000000674100720c */ /* 0x000fe40003f66270 */
[----:B------:R-:W-:Y:S02]  /*5380*/  FSEL R116, R35, -INF , !P5 ;  /* 0xff80000023747808 */ /* 0x000fe40006800000 */
[----:B------:R-:W-:Y:S02]  /*5390*/  FSEL R33, R28, -INF , !P4 ;  /* 0xff8000001c217808 */ /* 0x000fe40006000000 */
[----:B------:R-:W-:-:S02]  /*53a0*/  ISETP.GE.AND P1, PT, R37, R104, PT ;  /* 0x000000682500720c */ /* 0x000fc40003f26270 */
[----:B------:R-:W-:Y:S02]  /*53b0*/  LOP3.LUT R34, R122, 0x20, R105, 0xfe, !PT ;  /* 0x000000207a227812 */ /* 0x000fe400078efe69 */
[C---:B------:R-:W-:Y:S02]  /*53c0*/  ISETP.GE.AND P5, PT, R32.reuse, R104, PT ;  /* 0x000000682000720c */ /* 0x040fe40003fa6270 */
[-C--:B------:R-:W-:Y:S02]  /*53d0*/  ISETP.GE.AND P4, PT, R32, R103.reuse, PT ;  /* 0x000000672000720c */ /* 0x080fe40003f86270 */
[----:B------:R-:W-:Y:S02]  /*53e0*/  IADD3 R28, R3, 0x19, RZ ;  /* 0x00000019031c7810 */ /* 0x000fe40007ffe0ff */
[----:B------:R-:W-:Y:S02]  /*53f0*/  FSEL R114, R30, -INF , !P3 ;  /* 0xff8000001e727808 */ /* 0x000fe40005800000 */
[----:B------:R-:W-:-:S02]  /*5400*/  ISETP.GE.AND P2, PT, R37, R103, PT ;  /* 0x000000672500720c */ /* 0x000fc40003f46270 */
[-C--:B------:R-:W-:Y:S02]  /*5410*/  ISETP.GE.AND P3, PT, R34, R104.reuse, PT ;  /* 0x000000682200720c */ /* 0x080fe40003f66270 */
[----:B------:R-:W-:Y:S02]  /*5420*/  FSEL R113, R29, -INF , !P5 ;  /* 0xff8000001d717808 */ /* 0x000fe40006800000 */
[----:B------:R-:W-:Y:S02]  /*5430*/  FSEL R108, R31, -INF , !P4 ;  /* 0xff8000001f6c7808 */ /* 0x000fe40006000000 */
[----:B------:R-:W-:Y:S02]  /*5440*/  FSEL R115, R24, -INF , !P1 ;  /* 0xff80000018737808 */ /* 0x000fe40004800000 */
[----:B------:R-:W-:Y:S02]  /*5450*/  LOP3.LUT R29, R122, 0x28, R105, 0xfe, !PT ;  /* 0x000000287a1d7812 */ /* 0x000fe400078efe69 */
[----:B------:R-:W-:-:S02]  /*5460*/  ISETP.GE.AND P4, PT, R28, R104, PT ;  /* 0x000000681c00720c */ /* 0x000fc40003f86270 */
[-C--:B------:R-:W-:Y:S02]  /*5470*/  ISETP.GE.AND P1, PT, R28, R103.reuse, PT ;  /* 0x000000671c00720c */ /* 0x080fe40003f26270 */
[----:B------:R-:W-:Y:S02]  /*5480*/  IADD3 R24, R3, 0x21, RZ ;  /* 0x0000002103187810 */ /* 0x000fe40007ffe0ff */
[----:B------:R-:W-:Y:S02]  /*5490*/  FSEL R110, R26, -INF , !P2 ;  /* 0xff8000001a6e7808 */ /* 0x000fe40005000000 */
[----:B------:R-:W-:Y:S02]  /*54a0*/  FSEL R111, R20, -INF , !P3 ;  /* 0xff800000146f7808 */ /* 0x000fe40005800000 */
[----:B------:R-:W-:Y:S02]  /*54b0*/  ISETP.GE.AND P5, PT, R34, R103, PT ;  /* 0x000000672200720c */ /* 0x000fe40003fa6270 */
[----:B------:R-:W-:-:S02]  /*54c0*/  ISETP.GE.AND P2, PT, R29, R104, PT ;  /* 0x000000681d00720c */ /* 0x000fc40003f46270 */
[----:B------:R-:W-:Y:S02]  /*54d0*/  FSEL R97, R25, -INF , !P4 ;  /* 0xff80000019617808 */ /* 0x000fe40006000000 */
[----:B------:R-:W-:Y:S02]  /*54e0*/  FSEL R112, R27, -INF , !P1 ;  /* 0xff8000001b707808 */ /* 0x000fe40004800000 */
[----:B------:R-:W-:Y:S02]  /*54f0*/  ISETP.GE.AND P3, PT, R24, R103, PT ;  /* 0x000000671800720c */ /* 0x000fe40003f66270 */
[----:B------:R-:W-:Y:S02]  /*5500*/  LOP3.LUT R25, R122, 0x30, R105, 0xfe, !PT ;  /* 0x000000307a197812 */ /* 0x000fe400078efe69 */
[----:B------:R-:W-:Y:S02]  /*5510*/  ISETP.GE.AND P1, PT, R24, R104, PT ;  /* 0x000000681800720c */ /* 0x000fe40003f26270 */
[----:B------:R-:W-:-:S02]  /*5520*/  IADD3 R20, R3, 0x29, RZ ;  /* 0x0000002903147810 */ /* 0x000fc40007ffe0ff */
[----:B------:R-:W-:Y:S02]  /*5530*/  FSEL R106, R22, -INF , !P5 ;  /* 0xff800000166a7808 */ /* 0x000fe40006800000 */
[----:B------:R-:W-:Y:S02]  /*5540*/  FSEL R98, R23, -INF , !P3 ;  /* 0xff80000017627808 */ /* 0x000fe40005800000 */
[----:B------:R-:W-:Y:S02]  /*5550*/  FSEL R99, R16, -INF , !P2 ;  /* 0xff80000010637808 */ /* 0x000fe40005000000 */
[----:B------:R-:W-:Y:S02]  /*5560*/  ISETP.GE.AND P4, PT, R29, R103, PT ;  /* 0x000000671d00720c */ /* 0x000fe40003f86270 */
[----:B------:R-:W-:Y:S02]  /*5570*/  ISETP.GE.AND P5, PT, R25, R104, PT ;  /* 0x000000681900720c */ /* 0x000fe40003fa6270 */
[----:B------:R-:W-:-:S02]  /*5580*/  FSEL R109, R21, -INF , !P1 ;  /* 0xff800000156d7808 */ /* 0x000fc40004800000 */
[C---:B------:R-:W-:Y:S02]  /*5590*/  ISETP.GE.AND P3, PT, R20.reuse, R104, PT ;  /* 0x000000681400720c */ /* 0x040fe40003f66270 */
[-C--:B------:R-:W-:Y:S02]  /*55a0*/  ISETP.GE.AND P2, PT, R20, R103.reuse, PT ;  /* 0x000000671400720c */ /* 0x080fe40003f46270 */
[----:B------:R-:W-:Y:S02]  /*55b0*/  LOP3.LUT R21, R122, 0x38, R105, 0xfe, !PT ;  /* 0x000000387a157812 */ /* 0x000fe400078efe69 */
[----:B------:R-:W-:Y:S02]  /*55c0*/  IADD3 R16, R3, 0x31, RZ ;  /* 0x0000003103107810 */ /* 0x000fe40007ffe0ff */
[----:B------:R-:W-:Y:S02]  /*55d0*/  ISETP.GE.AND P1, PT, R25, R103, PT ;  /* 0x000000671900720c */ /* 0x000fe40003f26270 */
[----:B------:R-:W-:-:S02]  /*55e0*/  FSEL R94, R18, -INF , !P4 ;  /* 0xff800000125e7808 */ /* 0x000fc40006000000 */
[----:B------:R-:W-:Y:S02]  /*55f0*/  FSEL R107, R17, -INF , !P3 ;  /* 0xff800000116b7808 */ /* 0x000fe40005800000 */
[----:B------:R-:W-:Y:S02]  /*5600*/  FSEL R96, R19, -INF , !P2 ;  /* 0xff80000013607808 */ /* 0x000fe40005000000 */
[----:B------:R-:W-:Y:S02]  /*5610*/  FSEL R67, R12, -INF , !P5 ;  /* 0xff8000000c437808 */ /* 0x000fe40006800000 */
[-C--:B------:R-:W-:Y:S02]  /*5620*/  ISETP.GE.AND P4, PT, R21, R104.reuse, PT ;  /* 0x000000681500720c */ /* 0x080fe40003f86270 */
[----:B------:R-:W-:Y:S02]  /*5630*/  LOP3.LUT R17, R122, 0x40, R105, 0xfe, !PT ;  /* 0x000000407a117812 */ /* 0x000fe400078efe69 */
[----:B------:R-:W-:-:S02]  /*5640*/  ISETP.GE.AND P2, PT, R16, R104, PT ;  /* 0x000000681000720c */ /* 0x000fc40003f46270 */
[-C--:B------:R-:W-:Y:S02]  /*5650*/  ISETP.GE.AND P5, PT, R16, R103.reuse, PT ;  /* 0x000000671000720c */ /* 0x080fe40003fa6270 */
[----:B------:R-:W-:Y:S02]  /*5660*/  IADD3 R12, R3, 0x39, RZ ;  /* 0x00000039030c7810 */ /* 0x000fe40007ffe0ff */
[----:B------:R-:W-:Y:S02]  /*5670*/  FSEL R86, R14, -INF , !P1 ;  /* 0xff8000000e567808 */ /* 0x000fe40004800000 */
[----:B------:R-:W-:Y:S02]  /*5680*/  ISETP.GE.AND P3, PT, R21, R103, PT ;  /* 0x000000671500720c */ /* 0x000fe40003f66270 */
[----:B------:R-:W-:Y:S02]  /*5690*/  ISETP.GE.AND P1, PT, R17, R104, PT ;  /* 0x000000681100720c */ /* 0x000fe40003f26270 */
[----:B------:R-:W-:-:S02]  /*56a0*/  FSEL R85, R13, -INF , !P2 ;  /* 0xff8000000d557808 */ /* 0x000fc40005000000 */
[----:B------:R-:W-:Y:S02]  /*56b0*/  FSEL R92, R15, -INF , !P5 ;  /* 0xff8000000f5c7808 */ /* 0x000fe40006800000 */
[----:B------:R-:W-:Y:S02]  /*56c0*/  FSEL R93, R8, -INF , !P4 ;  /* 0xff800000085d7808 */ /* 0x000fe40006000000 */
[----:B------:R-:W-:Y:S02]  /*56d0*/  LOP3.LUT R13, R122, 0x48, R105, 0xfe, !PT ;  /* 0x000000487a0d7812 */ /* 0x000fe400078efe69 */
[C---:B------:R-:W-:Y:S02]  /*56e0*/  ISETP.GE.AND P5, PT, R12.reuse, R104, PT ;  /* 0x000000680c00720c */ /* 0x040fe40003fa6270 */
[----:B------:R-:W-:Y:S02]  /*56f0*/  ISETP.GE.AND P4, PT, R12, R103, PT ;  /* 0x000000670c00720c */ /* 0x000fe40003f86270 */
[----:B------:R-:W-:-:S02]  /*5700*/  IADD3 R8, R3, 0x41, RZ ;  /* 0x0000004103087810 */ /* 0x000fc40007ffe0ff */
[----:B------:R-:W-:Y:S02]  /*5710*/  FSEL R66, R10, -INF , !P3 ;  /* 0xff8000000a427808 */ /* 0x000fe40005800000 */
[----:B------:R-:W-:Y:S02]  /*5720*/  FSEL R65, R4, -INF , !P1 ;  /* 0xff80000004417808 */ /* 0x000fe40004800000 */
[----:B------:R-:W-:Y:S02]  /*5730*/  ISETP.GE.AND P2, PT, R17, R103, PT ;  /* 0x000000671100720c */ /* 0x000fe40003f46270 */
[----:B------:R-:W-:Y:S02]  /*5740*/  ISETP.GE.AND P3, PT, R13, R104, PT ;  /* 0x000000680d00720c */ /* 0x000fe40003f66270 */
[----:B------:R-:W-:Y:S02]  /*5750*/  FSEL R95, R9, -INF , !P5 ;  /* 0xff800000095f7808 */ /* 0x000fe40006800000 */
[----:B------:R-:W-:-:S02]  /*5760*/  FSEL R84, R11, -INF , !P4 ;  /* 0xff8000000b547808 */ /* 0x000fc40006000000 */
[----:B------:R-:W-:Y:S02]  /*5770*/  ISETP.GE.AND P1, PT, R8, R103, PT ;  /* 0x000000670800720c */ /* 0x000fe40003f26270 */
[----:B------:R-:W-:Y:S02]  /*5780*/  LOP3.LUT R9, R122, 0x50, R105, 0xfe, !PT ;  /* 0x000000507a097812 */ /* 0x000fe400078efe69 */
[----:B------:R-:W-:Y:S02]  /*5790*/  ISETP.GE.AND P4, PT, R8, R104, PT ;  /* 0x000000680800720c */ /* 0x000fe40003f86270 */
[----:B------:R-:W-:Y:S02]  /*57a0*/  IADD3 R4, R3, 0x49, RZ ;  /* 0x0000004903047810 */ /* 0x000fe40007ffe0ff */
[----:B------:R-:W-:Y:S02]  /*57b0*/  FSEL R64, R6, -INF , !P2 ;  /* 0xff80000006407808 */ /* 0x000fe40005000000 */
[----:B------:R-:W-:-:S02]  /*57c0*/  FSEL R16, R7, -INF , !P1 ;  /* 0xff80000007107808 */ /* 0x000fc40004800000 */
[----:B------:R-:W-:Y:S02]  /*57d0*/  FSEL R19, R60, -INF , !P3 ;  /* 0xff8000003c137808 */ /* 0x000fe40005800000 */
[-C--:B------:R-:W-:Y:S02]  /*57e0*/  ISETP.GE.AND P5, PT, R13, R103.reuse, PT ;  /* 0x000000670d00720c */ /* 0x080fe40003fa6270 */
[-C--:B------:R-:W-:Y:S02]  /*57f0*/  ISETP.GE.AND P2, PT, R9, R104.reuse, PT ;  /* 0x000000680900720c */ /* 0x080fe40003f46270 */
[----:B------:R-:W-:Y:S02]  /*5800*/  FSEL R17, R5, -INF , !P4 ;  /* 0xff80000005117808 */ /* 0x000fe40006000000 */
[C---:B------:R-:W-:Y:S02]  /*5810*/  ISETP.GE.AND P1, PT, R4.reuse, R104, PT ;  /* 0x000000680400720c */ /* 0x040fe40003f26270 */
[----:B------:R-:W-:-:S02]  /*5820*/  ISETP.GE.AND P3, PT, R4, R103, PT ;  /* 0x000000670400720c */ /* 0x000fc40003f66270 */
[----:B------:R-:W-:Y:S02]  /*5830*/  LOP3.LUT R5, R122, 0x58, R105, 0xfe, !PT ;  /* 0x000000587a057812 */ /* 0x000fe400078efe69 */
[----:B------:R-:W-:Y:S02]  /*5840*/  IADD3 R4, R3, 0x51, RZ ;  /* 0x0000005103047810 */ /* 0x000fe40007ffe0ff */
[----:B------:R-:W-:Y:S02]  /*5850*/  FSEL R62, R62, -INF , !P5 ;  /* 0xff8000003e3e7808 */ /* 0x000fe40006800000 */
[----:B------:R-:W-:Y:S02]  /*5860*/  FSEL R61, R61, -INF , !P1 ;  /* 0xff8000003d3d7808 */ /* 0x000fe40004800000 */
[----:B------:R-:W-:Y:S02]  /*5870*/  FSEL R18, R63, -INF , !P3 ;  /* 0xff8000003f127808 */ /* 0x000fe40005800000 */
[----:B------:R-:W-:-:S02]  /*5880*/  FSEL R39, R56, -INF , !P2 ;  /* 0xff80000038277808 */ /* 0x000fc40005000000 */
[-C--:B------:R-:W-:Y:S02]  /*5890*/  ISETP.GE.AND P4, PT, R9, R103.reuse, PT ;  /* 0x000000670900720c */ /* 0x080fe40003f86270 */
[CC--:B------:R-:W-:Y:S02]  /*58a0*/  ISETP.GE.AND P5, PT, R5.reuse, R104.reuse, PT ;  /* 0x000000680500720c */ /* 0x0c0fe40003fa6270 */
        /* <DEDUP_REMOVED lines=8> */
[C---:B------:R-:W-:Y:S02]  /*5930*/  ISETP.GE.AND P4, PT, R5.reuse, R104, PT ;  /* 0x000000680500720c */ /* 0x040fe40003f86270 */
[----:B------:R-:W-:-:S02]  /*5940*/  ISETP.GE.AND P3, PT, R5, R103, PT ;  /* 0x000000670500720c */ /* 0x000fc40003f66270 */
[----:B------:R-:W-:Y:S02]  /*5950*/  ISETP.GE.AND P2, PT, R4, R104, PT ;  /* 0x000000680400720c */ /* 0x000fe40003f46270 */
[----:B------:R-:W-:Y:S02]  /*5960*/  LOP3.LUT R5, R122, 0x68, R105, 0xfe, !PT ;  /* 0x000000687a057812 */ /* 0x000fe400078efe69 */
[----:B------:R-:W-:Y:S02]  /*5970*/  FSEL R59, R52, -INF , !P5 ;  /* 0xff800000343b7808 */ /* 0x000fe40006800000 */
[----:B------:R-:W-:Y:S02]  /*5980*/  ISETP.GE.AND P5, PT, R4, R103, PT ;  /* 0x000000670400720c */ /* 0x000fe40003fa6270 */
        /* <DEDUP_REMOVED lines=20> */
[----:B------:R-:W-:Y:S02]  /*5ad0*/  FSEL R30, R46, -INF , !P2 ;  /* 0xff8000002e1e7808 */ /* 0x000fe40005000000 */
[----:B------:R-:W-:Y:S02]  /*5ae0*/  FSEL R45, R45, -INF , !P4 ;  /* 0xff8000002d2d7808 */ /* 0x000fe40006000000 */
[----:B------:R-:W-:Y:S02]  /*5af0*/  FSEL R28, R47, -INF , !P1 ;  /* 0xff8000002f1c7808 */ /* 0x000fe40004800000 */
[CC--:B------:R-:W-:Y:S02]  /*5b00*/  ISETP.GE.AND P2, PT, R4.reuse, R104.reuse, PT ;  /* 0x000000680400720c */ /* 0x0c0fe40003f46270 */
[----:B------:R-:W-:Y:S02]  /*5b10*/  ISETP.GE.AND P4, PT, R4, R103, PT ;  /* 0x000000670400720c */ /* 0x000fe40003f86270 */
[----:B------:R-:W-:-:S02]  /*5b20*/  ISETP.GE.AND P1, PT, R3, R104, PT ;  /* 0x000000680300720c */ /* 0x000fc40003f26270 */
[----:B------:R-:W-:Y:S02]  /*5b30*/  LOP3.LUT R105, R122, 0x78, R105, 0xfe, !PT ;  /* 0x000000787a697812 */ /* 0x000fe400078efe69 */
[C---:B------:R-:W-:Y:S02]  /*5b40*/  IADD3 R4, R3.reuse, 0x79, RZ ;  /* 0x0000007903047810 */ /* 0x040fe40007ffe0ff */
[----:B------:R-:W-:Y:S02]  /*5b50*/  FSEL R35, R40, -INF , !P3 ;  /* 0xff80000028237808 */ /* 0x000fe40005800000 */
[----:B------:R-:W-:Y:S02]  /*5b60*/  ISETP.GE.AND P3, PT, R3, R103, PT ;  /* 0x000000670300720c */ /* 0x000fe40003f66270 */
        /* <DEDUP_REMOVED lines=12> */
[----:B------:R-:W-:Y:S01]  /*5c30*/  FSEL R21, R91, -INF , !P1 ;  /* 0xff8000005b157808 */ /* 0x000fe20004800000 */
[----:B------:R-:W-:Y:S05]  /*5c40*/  @!P0 BRA `(.L_x_4176) ;  /* 0x0000056000008947 */ /* 0x000fea0003800000 */
[----:B------:R-:W-:Y:S01]  /*5c50*/  ULDC UR6, c[0x0][0x198] ;  /* 0x0000660000067ab9 */ /* 0x000fe20000000800 */
        /* <DEDUP_REMOVED lines=59> */
.L_x_4177:
[----:B------:R-:W-:-:S04]  /*6010*/  ULEA UR5, -UR6, URZ, 0x7 ;  /* 0x0000003f06057291 */ /* 0x000fc8000f8e393f */
[----:B------:R-:W-:Y:S02]  /*6020*/  USHF.R.S32.HI UR4, URZ, 0x1f, UR5 ;  /* 0x0000001f3f047899 */ /* 0x000fe40008011405 */
[----:B------:R-:W-:-:S04]  /*6030*/  MOV R5, UR5 ;  /* 0x0000000500057c02 */ /* 0x000fc80008000f00 */
[----:B------:R-:W-:Y:S02]  /*6040*/  MOV R4, UR4 ;  /* 0x0000000400047c02 */ /* 0x000fe40008000f00 */
.L_x_4178:
[----:B------:R-:W-:Y:S01]  /*6050*/  IADD3 R5, P0, R102, R5, RZ ;  /* 0x0000000566057210 */ /* 0x000fe20007f1e0ff */
[----:B------:R-:W-:Y:S02]  /*6060*/  USHF.L.U32 UR7, UR6, 0x6, URZ ;  /* 0x0000000606077899 */ /* 0x000fe4000800063f */
[----:B------:R-:W-:Y:S02]  /*6070*/  UMOV UR5, 0x6 ;  /* 0x0000000600057882 */ /* 0x000fe40000000000 */
[----:B------:R-:W-:Y:S01]  /*6080*/  IMAD.X R4, R101, 0x1, R4, P0 ;  /* 0x0000000165047824 */ /* 0x000fe200000e0604 */
[C---:B------:R-:W-:Y:S01]  /*6090*/  LEA R154, P0, R5.reuse, c[0x0][0x168], 0x1 ;  /* 0x00005a00059a7a11 */ /* 0x040fe200078008ff */
[----:B------:R-:W-:Y:S02]  /*60a0*/  ULDC UR4, c[0x0][0x19c] ;  /* 0x0000670000047ab9 */ /* 0x000fe40000000800 */
        /* <DEDUP_REMOVED lines=16> */
.L_x_4176:
[----:B-1----:R-:W-:Y:S01]  /*61b0*/  FMNMX.FTZ R8, R2, R3, !PT ;  /* 0x0000000302087209 */ /* 0x002fe20007810000 */
        /* <DEDUP_REMOVED lines=63> */
[----:B------:R-:W-:-:S03]  /*65b0*/  FMNMX.FTZ R6, R21, R6, !PT ;  /* 0x0000000615067209 */ /* 0x000fc60007810000 */
[----:B------:R-:W1:Y:S04]  /*65c0*/  SHFL.BFLY PT, R7, R8, 0x2, 0x1f ;  /* 0x0c401f0008077f89 */ /* 0x000e6800000e0000 */
[----:B------:R-:W2:Y:S01]  /*65d0*/  SHFL.BFLY PT, R5, R6, 0x2, 0x1f ;  /* 0x0c401f0006057f89 */ /* 0x000ea200000e0000 */
[----:B-1----:R-:W-:-:S03]  /*65e0*/  FMNMX.FTZ R7, R8, R7, !PT ;  /* 0x0000000708077209 */ /* 0x002fc60007810000 */
[----:B------:R-:W-:Y:S01]  /*65f0*/  LDSM.16.MT88.4 R8, [R136+0x3000] ;  /* 0x003000008808783b */ /* 0x000fe20000004200 */
[----:B--2---:R-:W-:-:S03]  /*6600*/  FMNMX.FTZ R5, R6, R5, !PT ;  /* 0x0000000506057209 */ /* 0x004fc60007810000 */
[----:B------:R-:W1:Y:S04]  /*6610*/  SHFL.BFLY PT, R20, R7, 0x1, 0x1f ;  /* 0x0c201f0007147f89 */ /* 0x000e6800000e0000 */
[----:B------:R-:W2:Y:S01]  /*6620*/  SHFL.BFLY PT, R4, R5, 0x1, 0x1f ;  /* 0x0c201f0005047f89 */ /* 0x000ea200000e0000 */
[----:B-1----:R-:W-:-:S04]  /*6630*/  FMNMX.FTZ R20, R7, R20, !PT ;  /* 0x0000001407147209 */ /* 0x002fc80007810000 */
[C---:B------:R-:W-:Y:S01]  /*6640*/  FSETP.NEU.FTZ.AND P1, PT, R20.reuse, -INF , PT ;  /* 0xff8000001400780b */ /* 0x040fe20003f3d000 */
[----:B------:R-:W-:-:S03]  /*6650*/  FMUL.FTZ R32, R20, c[0x0][0x23c] ;  /* 0x00008f0014207a20 */ /* 0x000fc60000410000 */
[----:B------:R-:W-:Y:S02]  /*6660*/  FSEL R101, R20, RZ, P1 ;  /* 0x000000ff14657208 */ /* 0x000fe40000800000 */
[----:B------:R-:W-:-:S03]  /*6670*/  FSEL R32, R32, RZ, P1 ;  /* 0x000000ff20207208 */ /* 0x000fc60000800000 */
[----:B------:R-:W-:Y:S02]  /*6680*/  FADD.FTZ R101, R2, -R101 ;  /* 0x8000006502657221 */ /* 0x000fe40000010000 */
[--C-:B------:R-:W-:Y:S01]  /*6690*/  FFMA.FTZ R100, R3, c[0x0][0x23c], -R32.reuse ;  /* 0x00008f0003647a23 */ /* 0x100fe20000010820 */
[----:B--2---:R-:W-:Y:S01]  /*66a0*/  FMNMX.FTZ R3, R5, R4, !PT ;  /* 0x0000000405037209 */ /* 0x004fe20007810000 */
[--C-:B------:R-:W-:Y:S02]  /*66b0*/  FFMA.FTZ R60, R87, c[0x0][0x23c], -R32.reuse ;  /* 0x00008f00573c7a23 */ /* 0x100fe40000010820 */
[--C-:B------:R-:W-:Y:S01]  /*66c0*/  FFMA.FTZ R36, R119, c[0x0][0x23c], -R32.reuse ;  /* 0x00008f0077247a23 */ /* 0x100fe20000010820 */
[C---:B------:R-:W-:Y:S01]  /*66d0*/  FSETP.NEU.FTZ.AND P0, PT, R3.reuse, -INF , PT ;  /* 0xff8000000300780b */ /* 0x040fe20003f1d000 */
[----:B------:R-:W-:Y:S01]  /*66e0*/  FMUL.FTZ R23, R3, c[0x0][0x23c] ;  /* 0x00008f0003177a20 */ /* 0x000fe20000410000 */
[----:B------:R-:W-:Y:S01]  /*66f0*/  MUFU.EX2 R100, R100 ;  /* 0x0000006400647308 */ /* 0x000fe20000000800 */
[--C-:B------:R-:W-:Y:S01]  /*6700*/  FFMA.FTZ R29, R117, c[0x0][0x23c], -R32.reuse ;  /* 0x00008f00751d7a23 */ /* 0x100fe20000010820 */
[----:B------:R-:W-:Y:S01]  /*6710*/  FSEL R5, R3, RZ, P0 ;  /* 0x000000ff03057208 */ /* 0x000fe20000000000 */
[----:B------:R-:W-:Y:S01]  /*6720*/  FMUL.FTZ R101, R101, c[0x0][0x23c] ;  /* 0x00008f0065657a20 */ /* 0x000fe20000410000 */
[----:B------:R-:W-:Y:S01]  /*6730*/  FSEL R23, R23, RZ, P0 ;  /* 0x000000ff17177208 */ /* 0x000fe20000000000 */
[----:B------:R-:W-:-:S02]  /*6740*/  FFMA.FTZ R43, R97, c[0x0][0x23c], -R32 ;  /* 0x00008f00612b7a23 */ /* 0x000fc40000010820 */
[----:B------:R-:W-:Y:S01]  /*6750*/  FADD.FTZ R0, R0, -R5 ;  /* 0x8000000500007221 */ /* 0x000fe20000010000 */
[----:B------:R-:W1:Y:S01]  /*6760*/  MUFU.EX2 R60, R60 ;  /* 0x0000003c003c7308 */ /* 0x000e620000000800 */
[--C-:B------:R-:W-:Y:S02]  /*6770*/  FFMA.FTZ R87, R38, c[0x0][0x23c], -R23.reuse ;  /* 0x00008f0026577a23 */ /* 0x100fe40000010817 */
[--C-:B------:R-:W-:Y:S02]  /*6780*/  FFMA.FTZ R48, R118, c[0x0][0x23c], -R23.reuse ;  /* 0x00008f0076307a23 */ /* 0x100fe40000010817 */
[--C-:B------:R-:W-:Y:S02]  /*6790*/  FFMA.FTZ R31, R116, c[0x0][0x23c], -R23.reuse ;  /* 0x00008f00741f7a23 */ /* 0x100fe40000010817 */
[----:B------:R-:W-:Y:S01]  /*67a0*/  FFMA.FTZ R120, R120, c[0x0][0x23c], -R23 ;  /* 0x00008f0078787a23 */ /* 0x000fe20000010817 */
[----:B------:R-:W-:Y:S01]  /*67b0*/  MUFU.EX2 R36, R36 ;  /* 0x0000002400247308 */ /* 0x000fe20000000800 */
[----:B------:R-:W-:-:S02]  /*67c0*/  FMUL.FTZ R0, R0, c[0x0][0x23c] ;  /* 0x00008f0000007a20 */ /* 0x000fc40000410000 */
[--C-:B------:R-:W-:Y:S02]  /*67d0*/  FFMA.FTZ R38, R33, c[0x0][0x23c], -R32.reuse ;  /* 0x00008f0021267a23 */ /* 0x100fe40000010820 */
[----:B------:R-:W-:Y:S02]  /*67e0*/  FFMA.FTZ R33, R113, c[0x0][0x23c], -R32 ;  /* 0x00008f0071217a23 */ /* 0x000fe40000010820 */
[--C-:B------:R-:W-:Y:S01]  /*67f0*/  FFMA.FTZ R97, R114, c[0x0][0x23c], -R23.reuse ;  /* 0x00008f0072617a23 */ /* 0x100fe20000010817 */
[----:B------:R-:W2:Y:S01]  /*6800*/  MUFU.EX2 R29, R29 ;  /* 0x0000001d001d7308 */ /* 0x000ea20000000800 */
[----:B-1----:R-:W-:Y:S01]  /*6810*/  F2FP.BF16.PACK_AB R4, R60, R100 ;  /* 0x000000643c04723e */ /* 0x002fe200000010ff */
        /* <DEDUP_REMOVED lines=23> */
[----:B------:R-:W1:Y:S01]  /*6990*/  MUFU.EX2 R91, R0 ;  /* 0x00000000005b7308 */ /* 0x000e620000000800 */
[--C-:B------:R-:W-:Y:S02]  /*69a0*/  FFMA.FTZ R93, R92, c[0x0][0x23c], -R23.reuse ;  /* 0x00008f005c5d7a23 */ /* 0x100fe40000010817 */
[----:B------:R-:W-:Y:S02]  /*69b0*/  FFMA.FTZ R66, R84, c[0x0][0x23c], -R23 ;  /* 0x00008f0054427a23 */ /* 0x000fe40000010817 */
[--C-:B------:R-:W-:Y:S02]  /*69c0*/  FFMA.FTZ R84, R53, c[0x0][0x23c], -R32.reuse ;  /* 0x00008f0035547a23 */ /* 0x100fe40000010820 */
[----:B------:R-:W-:Y:S01]  /*69d0*/  FFMA.FTZ R92, R49, c[0x0][0x23c], -R32 ;  /* 0x00008f00315c7a23 */ /* 0x000fe20000010820 */
[----:B------:R-:W3:Y:S01]  /*69e0*/  MUFU.EX2 R31, R31 ;  /* 0x0000001f001f7308 */ /* 0x000ee20000000800 */
[----:B--2---:R-:W-:-:S02]  /*69f0*/  FMUL.FTZ R76, R76, R101 ;  /* 0x000000654c4c7220 */ /* 0x004fc40000410000 */
[-C--:B------:R-:W-:Y:S02]  /*6a00*/  FMUL.FTZ R77, R77, R101.reuse ;  /* 0x000000654d4d7220 */ /* 0x080fe40000410000 */
[-C--:B------:R-:W-:Y:S02]  /*6a10*/  FMUL.FTZ R80, R80, R101.reuse ;  /* 0x0000006550507220 */ /* 0x080fe40000410000 */
[----:B------:R-:W-:Y:S01]  /*6a20*/  FMUL.FTZ R81, R81, R101 ;  /* 0x0000006551517220 */ /* 0x000fe20000410000 */
[----:B------:R-:W-:Y:S01]  /*6a30*/  MUFU.EX2 R38, R38 ;  /* 0x0000002600267308 */ /* 0x000fe20000000800 */
[-C--:B-1----:R-:W-:Y:S02]  /*6a40*/  FMUL.FTZ R78, R78, R91.reuse ;  /* 0x0000005b4e4e7220 */ /* 0x082fe40000410000 */
[-C--:B------:R-:W-:Y:S02]  /*6a50*/  FMUL.FTZ R79, R79, R91.reuse ;  /* 0x0000005b4f4f7220 */ /* 0x080fe40000410000 */
[----:B------:R-:W-:-:S02]  /*6a60*/  FMUL.FTZ R82, R82, R91 ;  /* 0x0000005b52527220 */ /* 0x000fc40000410000 */
[----:B------:R-:W-:Y:S01]  /*6a70*/  FMUL.FTZ R83, R83, R91 ;  /* 0x0000005b53537220 */ /* 0x000fe20000410000 */
[----:B---3--:R-:W-:Y:S01]  /*6a80*/  F2FP.BF16.PACK_AB R7, R31, R2 ;  /* 0x000000021f07723e */ /* 0x008fe200000010ff */
[-C--:B------:R-:W-:Y:S01]  /*6a90*/  FMUL.FTZ R68, R68, R101.reuse ;  /* 0x0000006544447220 */ /* 0x080fe20000410000 */
[----:B------:R-:W1:Y:S01]  /*6aa0*/  MUFU.EX2 R33, R33 ;  /* 0x0000002100217308 */ /* 0x000e620000000800 */
[----:B------:R-:W-:Y:S02]  /*6ab0*/  FMUL.FTZ R69, R69, R101 ;  /* 0x0000006545457220 */ /* 0x000fe40000410000 */
[-C--:B------:R-:W-:Y:S02]  /*6ac0*/  FMUL.FTZ R70, R70, R91.reuse ;  /* 0x0000005b46467220 */ /* 0x080fe40000410000 */
[----:B------:R-:W-:Y:S01]  /*6ad0*/  HMMA.16816.F32.BF16 R76, R4, R8, R76 ;  /* 0x00000008044c723c */ /* 0x000fe2000004184c */
[----:B------:R-:W-:Y:S02]  /*6ae0*/  FMUL.FTZ R71, R71, R91 ;  /* 0x0000005b47477220 */ /* 0x000fe40000410000 */
[-C--:B------:R-:W-:Y:S01]  /*6af0*/  FMUL.FTZ R72, R72, R101.reuse ;  /* 0x0000006548487220 */ /* 0x080fe20000410000 */
[----:B------:R-:W-:Y:S01]  /*6b00*/  MUFU.EX2 R43, R43 ;  /* 0x0000002b002b7308 */ /* 0x000fe20000000800 */
[----:B------:R-:W-:-:S02]  /*6b10*/  FMUL.FTZ R73, R73, R101 ;  /* 0x0000006549497220 */ /* 0x000fc40000410000 */
[-C--:B------:R-:W-:Y:S01]  /*6b20*/  FMUL.FTZ R74, R74, R91.reuse ;  /* 0x0000005b4a4a7220 */ /* 0x080fe20000410000 */
[C---:B------:R-:W-:Y:S01]  /*6b30*/  HMMA.16816.F32.BF16 R80, R4.reuse, R10, R80 ;  /* 0x0000000a0450723c */ /* 0x040fe20000041850 */
[----:B------:R-:W2:Y:S01]  /*6b40*/  LDSM.16.MT88.4 R8, [R137+0x3400] ;  /* 0x003400008908783b */ /* 0x000ea20000004200 */
[----:B------:R-:W-:Y:S02]  /*6b50*/  FMUL.FTZ R75, R75, R91 ;  /* 0x0000005b4b4b7220 */ /* 0x000fe40000410000 */
[----:B------:R-:W-:Y:S01]  /*6b60*/  FFMA.FTZ R0, R115, c[0x0][0x23c], -R32 ;  /* 0x00008f0073007a23 */ /* 0x000fe20000010820 */
[----:B------:R-:W-:Y:S01]  /*6b70*/  MUFU.EX2 R97, R97 ;  /* 0x0000006100617308 */ /* 0x000fe20000000800 */
[----:B------:R-:W-:Y:S02]  /*6b80*/  FFMA.FTZ R159, R159, R101, R100 ;  /* 0x000000659f9f7223 */ /* 0x000fe40000010064 */
[----:B------:R-:W-:Y:S01]  /*6b90*/  HMMA.16816.F32.BF16 R68, R4, R12, R68 ;  /* 0x0000000c0444723c */ /* 0x000fe20000041844 */
[----:B------:R-:W-:-:S02]  /*6ba0*/  FFMA.FTZ R100, R65, c[0x0][0x23c], -R32 ;  /* 0x00008f0041647a23 */ /* 0x000fc40000010820 */
[--C-:B------:R-:W-:Y:S02]  /*6bb0*/  FFMA.FTZ R101, R17, c[0x0][0x23c], -R32.reuse ;  /* 0x00008f0011657a23 */ /* 0x100fe40000010820 */
[----:B------:R-:W3:Y:S01]  /*6bc0*/  MUFU.EX2 R0, R0 ;  /* 0x0000000000007308 */ /* 0x000ee20000000800 */
[--C-:B------:R-:W-:Y:S02]  /*6bd0*/  FFMA.FTZ R65, R19, c[0x0][0x23c], -R32.reuse ;  /* 0x00008f0013417a23 */ /* 0x100fe40000010820 */
[----:B------:R-:W-:Y:S01]  /*6be0*/  HMMA.16816.F32.BF16 R72, R4, R14, R72 ;  /* 0x0000000e0448723c */ /* 0x000fe20000041848 */
[----:B------:R-:W4:Y:S01]  /*6bf0*/  LDSM.16.MT88.4 R12, [R136+0x3400] ;  /* 0x00340000880c783b */ /* 0x000f220000004200 */
[----:B------:R-:W-:Y:S02]  /*6c00*/  FFMA.FTZ R102, R61, c[0x0][0x23c], -R32 ;  /* 0x00008f003d667a23 */ /* 0x000fe40000010820 */
[--C-:B------:R-:W-:Y:S01]  /*6c10*/  FFMA.FTZ R64, R64, c[0x0][0x23c], -R23.reuse ;  /* 0x00008f0040407a23 */ /* 0x100fe20000010817 */
[----:B------:R-:W5:Y:S01]  /*6c20*/  MUFU.EX2 R90, R90 ;  /* 0x0000005a005a7308 */ /* 0x000f620000000800 */
[--C-:B------:R-:W-:Y:S01]  /*6c30*/  FFMA.FTZ R53, R16, c[0x0][0x23c], -R23.reuse ;  /* 0x00008f0010357a23 */ /* 0x100fe20000010817 */
[----:B-1----:R-:W-:Y:S01]  /*6c40*/  F2FP.BF16.PACK_AB R4, R33, R38 ;  /* 0x000000262104723e */ /* 0x002fe200000010ff */
[----:B------:R-:W-:-:S02]  /*6c50*/  FFMA.FTZ R62, R62, c[0x0][0x23c], -R23 ;  /* 0x00008f003e3e7a23 */ /* 0x000fc40000010817 */
[----:B------:R-:W-:Y:S02]  /*6c60*/  FFMA.FTZ R49, R18, c[0x0][0x23c], -R23 ;  /* 0x00008f0012317a23 */ /* 0x000fe40000010817 */
[--C-:B------:R-:W-:Y:S01]  /*6c70*/  FFMA.FTZ R61, R57, c[0x0][0x23c], -R32.reuse ;  /* 0x00008f00393d7a23 */ /* 0x100fe20000010820 */
[----:B------:R-:W-:Y:S01]  /*6c80*/  MUFU.EX2 R89, R89 ;  /* 0x0000005900597308 */ /* 0x000fe20000000800 */
[----:B---3--:R-:W-:Y:S01]  /*6c90*/  F2FP.BF16.PACK_AB R6, R43, R0 ;  /* 0x000000002b06723e */ /* 0x008fe200000010ff */
[--C-:B------:R-:W-:Y:S02]  /*6ca0*/  FFMA.FTZ R57, R59, c[0x0][0x23c], -R32.reuse ;  /* 0x00008f003b397a23 */ /* 0x100fe40000010820 */
[----:B------:R-:W-:Y:S02]  /*6cb0*/  FFMA.FTZ R59, R160, R91, R87 ;  /* 0x0000005ba03b7223 */ /* 0x000fe40000010057 */
[----:B------:R-:W-:Y:S02]  /*6cc0*/  FFMA.FTZ R16, R45, c[0x0][0x23c], -R32 ;  /* 0x00008f002d107a23 */ /* 0x000fe40000010820 */
[----:B------:R-:W1:Y:S01]  /*6cd0*/  MUFU.EX2 R44, R44 ;  /* 0x0000002c002c7308 */ /* 0x000e620000000800 */
[----:B-----5:R-:W-:Y:S01]  /*6ce0*/  F2FP.BF16.PACK_AB R5, R90, R97 ;  /* 0x000000615a05723e */ /* 0x020fe200000010ff */
[----:B------:R-:W-:-:S02]  /*6cf0*/  FADD.FTZ R59, R48, R59 ;  /* 0x0000003b303b7221 */ /* 0x000fc40000010000 */
[--C-:B------:R-:W-:Y:S02]  /*6d00*/  FFMA.FTZ R98, R39, c[0x0][0x23c], -R32.reuse ;  /* 0x00008f0027627a23 */ /* 0x100fe40000010820 */
[----:B------:R-:W-:Y:S02]  /*6d10*/  FFMA.FTZ R39, R55, c[0x0][0x23c], -R32 ;  /* 0x00008f0037277a23 */ /* 0x000fe40000010820 */
[----:B------:R-:W-:Y:S01]  /*6d20*/  MUFU.EX2 R63, R63 ;  /* 0x0000003f003f7308 */ /* 0x000fe20000000800 */
[--C-:B------:R-:W-:Y:S02]  /*6d30*/  FFMA.FTZ R45, R58, c[0x0][0x23c], -R23.reuse ;  /* 0x00008f003a2d7a23 */ /* 0x100fe40000010817 */
[--C-:B------:R-:W-:Y:S02]  /*6d40*/  FFMA.FTZ R56, R56, c[0x0][0x23c], -R23.reuse ;  /* 0x00008f0038387a23 */ /* 0x100fe40000010817 */
[--C-:B------:R-:W-:Y:S02]  /*6d50*/  FFMA.FTZ R54, R54, c[0x0][0x23c], -R23.reuse ;  /* 0x00008f0036367a23 */ /* 0x100fe40000010817 */
[----:B------:R-:W-:Y:S01]  /*6d60*/  FFMA.FTZ R55, R52, c[0x0][0x23c], -R23 ;  /* 0x00008f0034377a23 */ /* 0x000fe20000010817 */
[----:B-1----:R-:W-:Y:S01]  /*6d70*/  F2FP.BF16.PACK_AB R7, R44, R89 ;  /* 0x000000592c07723e */ /* 0x002fe200000010ff */
[----:B------:R-:W1:Y:S01]  /*6d80*/  MUFU.EX2 R46, R46 ;  /* 0x0000002e002e7308 */ /* 0x000e620000000800 */
[----:B------:R-:W-:-:S02]  /*6d90*/  FADD.FTZ R159, R60, R159 ;  /* 0x0000009f3c9f7221 */ /* 0x000fc40000010000 */
[----:B------:R-:W-:Y:S02]  /*6da0*/  FADD.FTZ R52, R2, R59 ;  /* 0x0000003b02347221 */ /* 0x000fe40000010000 */
[--C-:B------:R-:W-:Y:S01]  /*6db0*/  FFMA.FTZ R2, R50, c[0x0][0x23c], -R23.reuse ;  /* 0x00008f0032027a23 */ /* 0x100fe20000010817 */
[C---:B--2---:R-:W-:Y:S01]  /*6dc0*/  HMMA.16816.F32.BF16 R68, R4.reuse, R8, R68 ;  /* 0x000000080444723c */ /* 0x044fe20000041844 */
[----:B------:R-:W-:Y:S01]  /*6dd0*/  FADD.FTZ R50, R31, R52 ;  /* 0x000000341f327221 */ /* 0x000fe20000010000 */
[----:B------:R-:W-:Y:S01]  /*6de0*/  MUFU.EX2 R40, R40 ;  /* 0x0000002800287308 */ /* 0x000fe20000000800 */
[----:B------:R-:W-:Y:S02]  /*6df0*/  FFMA.FTZ R37, R37, c[0x0][0x23c], -R32 ;  /* 0x00008f0025257a23 */ /* 0x000fe40000010820 */
[----:B------:R-:W-:Y:S02]  /*6e00*/  FADD.FTZ R97, R97, R50 ;  /* 0x0000003261617221 */ /* 0x000fe40000010000 */
[----:B------:R-:W-:Y:S01]  /*6e10*/  FFMA.FTZ R30, R30, c[0x0][0x23c], -R23 ;  /* 0x00008f001e1e7a23 */ /* 0x000fe20000010817 */
[----:B------:R-:W-:Y:S01]  /*6e20*/  HMMA.16816.F32.BF16 R72, R4, R10, R72 ;  /* 0x0000000a0448723c */ /* 0x000fe20000041848 */
[----:B------:R-:W2:Y:S01]  /*6e30*/  LDSM.16.MT88.4 R8, [R137+0x3800] ;  /* 0x003800008908783b */ /* 0x000ea20000004200 */
[----:B------:R-:W3:Y:S01]  /*6e40*/  MUFU.EX2 R51, R51 ;  /* 0x0000003300337308 */ /* 0x000ee20000000800 */
[----:B------:R-:W-:-:S02]  /*6e50*/  FADD.FTZ R90, R90, R97 ;  /* 0x000000615a5a7221 */ /* 0x000fc40000010000 */
[----:B------:R-:W-:Y:S02]  /*6e60*/  FFMA.FTZ R31, R28, c[0x0][0x23c], -R23 ;  /* 0x00008f001c1f7a23 */ /* 0x000fe40000010817 */
[----:B------:R-:W-:Y:S01]  /*6e70*/  FADD.FTZ R89, R89, R90 ;  /* 0x0000005a59597221 */ /* 0x000fe20000010000 */
[C---:B----4-:R-:W-:Y:S01]  /*6e80*/  HMMA.16816.F32.BF16 R76, R4.reuse, R12, R76 ;  /* 0x0000000c044c723c */ /* 0x050fe2000004184c */
[----:B------:R-:W-:Y:S01]  /*6e90*/  FFMA.FTZ R35, R35, c[0x0][0x23c], -R32 ;  /* 0x00008f0023237a23 */ /* 0x000fe20000010820 */
        /* <DEDUP_REMOVED lines=9> */
[----:B-1----:R-:W-:Y:S02]  /*6f30*/  F2FP.BF16.PACK_AB R4, R46, R63 ;  /* 0x0000003f2e04723e */ /* 0x002fe400000010ff */
        /* <DEDUP_REMOVED lines=17> */
[----:B------:R-:W-:Y:S06]  /*7050*/  LDSM.16.MT88.4 R12, [R137+0x4000] ;  /* 0x00400000890c783b */ /* 0x000fec0000004200 */
[----:B------:R-:W4:Y:S01]  /*7060*/  MUFU.EX2 R93, R93 ;  /* 0x0000005d005d7308 */ /* 0x000f220000000800 */
[----:B-1----:R-:W-:-:S02]  /*7070*/  F2FP.BF16.PACK_AB R4, R85, R96 ;  /* 0x000000605504723e */ /* 0x002fc400000010ff */
[----:B---3--:R-:W-:-:S05]  /*7080*/  F2FP.BF16.PACK_AB R6, R94, R67 ;  /* 0x000000435e06723e */ /* 0x008fca00000010ff */
[----:B------:R-:W-:Y:S08]  /*7090*/  MUFU.EX2 R95, R95 ;  /* 0x0000005f005f7308 */ /* 0x000ff00000000800 */
[----:B------:R-:W1:Y:S01]  /*70a0*/  MUFU.EX2 R66, R66 ;  /* 0x0000004200427308 */ /* 0x000e620000000800 */
[----:B----4-:R-:W-:-:S07]  /*70b0*/  F2FP.BF16.PACK_AB R5, R93, R86 ;  /* 0x000000565d05723e */ /* 0x010fce00000010ff */
[----:B------:R-:W-:Y:S01]  /*70c0*/  MUFU.EX2 R100, R100 ;  /* 0x0000006400647308 */ /* 0x000fe20000000800 */
[----:B-1----:R-:W-:-:S07]  /*70d0*/  F2FP.BF16.PACK_AB R7, R66, R95 ;  /* 0x0000005f4207723e */ /* 0x002fce00000010ff */
[----:B------:R-:W1:Y:S01]  /*70e0*/  MUFU.EX2 R101, R101 ;  /* 0x0000006500657308 */ /* 0x000e620000000800 */
[C---:B--2---:R-:W-:Y:S07]  /*70f0*/  HMMA.16816.F32.BF16 R68, R4.reuse, R8, R68 ;  /* 0x000000080444723c */ /* 0x044fee0000041844 */
[----:B------:R-:W-:Y:S01]  /*7100*/  MUFU.EX2 R65, R65 ;  /* 0x0000004100417308 */ /* 0x000fe20000000800 */
[C---:B------:R-:W-:Y:S01]  /*7110*/  HMMA.16816.F32.BF16 R72, R4.reuse, R10, R72 ;  /* 0x0000000a0448723c */ /* 0x040fe20000041848 */
[----:B------:R-:W2:Y:S06]  /*7120*/  LDSM.16.MT88.4 R8, [R136+0x3c00] ;  /* 0x003c00008808783b */ /* 0x000eac0000004200 */
[----:B------:R-:W-:Y:S08]  /*7130*/  MUFU.EX2 R102, R102 ;  /* 0x0000006600667308 */ /* 0x000ff00000000800 */
[----:B------:R-:W-:Y:S08]  /*7140*/  MUFU.EX2 R64, R64 ;  /* 0x0000004000407308 */ /* 0x000ff00000000800 */
[----:B------:R-:W3:Y:S08]  /*7150*/  MUFU.EX2 R53, R53 ;  /* 0x0000003500357308 */ /* 0x000ef00000000800 */
[----:B------:R-:W-:Y:S08]  /*7160*/  MUFU.EX2 R62, R62 ;  /* 0x0000003e003e7308 */ /* 0x000ff00000000800 */
[----:B------:R-:W4:Y:S01]  /*7170*/  MUFU.EX2 R49, R49 ;  /* 0x0000003100317308 */ /* 0x000f220000000800 */
[C---:B--2---:R-:W-:Y:S07]  /*7180*/  HMMA.16816.F32.BF16 R76, R4.reuse, R8, R76 ;  /* 0x00000008044c723c */ /* 0x044fee000004184c */
[----:B------:R2:W-:Y:S01]  /*7190*/  MUFU.EX2 R48, R16 ;  /* 0x0000001000307308 */ /* 0x0005e20000000800 */
[----:B------:R-:W-:Y:S01]  /*71a0*/  HMMA.16816.F32.BF16 R80, R4, R10, R80 ;  /* 0x0000000a0450723c */ /* 0x000fe20000041850 */
[----:B------:R-:W5:Y:S06]  /*71b0*/  LDSM.16.MT88.4 R8, [R136+0x4000] ;  /* 0x004000008808783b */ /* 0x000f6c0000004200 */
[----:B------:R-:W-:Y:S01]  /*71c0*/  MUFU.EX2 R98, R98 ;  /* 0x0000006200627308 */ /* 0x000fe20000000800 */
[----:B-1----:R-:W-:-:S02]  /*71d0*/  F2FP.BF16.PACK_AB R4, R101, R100 ;  /* 0x000000646504723e */ /* 0x002fc400000010ff */
[----:B---3--:R-:W-:Y:S01]  /*71e0*/  F2FP.BF16.PACK_AB R5, R53, R64 ;  /* 0x000000403505723e */ /* 0x008fe200000010ff */
[----:B--2---:R-:W1:Y:S01]  /*71f0*/  LDSM.16.MT88.4 R16, [R137+0x4400] ;  /* 0x004400008910783b */ /* 0x004e620000004200 */
[----:B------:R-:W-:-:S03]  /*7200*/  F2FP.BF16.PACK_AB R6, R102, R65 ;  /* 0x000000416606723e */ /* 0x000fc600000010ff */
[----:B------:R-:W2:Y:S01]  /*7210*/  MUFU.EX2 R61, R61 ;  /* 0x0000003d003d7308 */ /* 0x000ea20000000800 */
[----:B----4-:R-:W-:-:S07]  /*7220*/  F2FP.BF16.PACK_AB R7, R49, R62 ;  /* 0x0000003e3107723e */ /* 0x010fce00000010ff */
[C---:B------:R-:W-:Y:S01]  /*7230*/  HMMA.16816.F32.BF16 R68, R4.reuse, R12, R68 ;  /* 0x0000000c0444723c */ /* 0x040fe20000041844 */
[----:B------:R-:W-:Y:S07]  /*7240*/  MUFU.EX2 R57, R57 ;  /* 0x0000003900397308 */ /* 0x000fee0000000800 */
[C---:B------:R-:W-:Y:S01]  /*7250*/  HMMA.16816.F32.BF16 R72, R4.reuse, R14, R72 ;  /* 0x0000000e0448723c */ /* 0x040fe20000041848 */
[----:B------:R-:W3:Y:S01]  /*7260*/  LDSM.16.MT88.4 R12, [R136+0x4400] ;  /* 0x00440000880c783b */ /* 0x000ee20000004200 */
[----:B------:R-:W4:Y:S08]  /*7270*/  MUFU.EX2 R84, R84 ;  /* 0x0000005400547308 */ /* 0x000f300000000800 */
[----:B------:R-:W-:Y:S01]  /*7280*/  MUFU.EX2 R45, R45 ;  /* 0x0000002d002d7308 */ /* 0x000fe20000000800 */
[C---:B-----5:R-:W-:Y:S07]  /*7290*/  HMMA.16816.F32.BF16 R76, R4.reuse, R8, R76 ;  /* 0x00000008044c723c */ /* 0x060fee000004184c */
[----:B------:R-:W5:Y:S01]  /*72a0*/  MUFU.EX2 R56, R56 ;  /* 0x0000003800387308 */ /* 0x000f620000000800 */
[----:B------:R-:W-:Y:S01]  /*72b0*/  FADD.FTZ R8, R36, R159 ;  /* 0x0000009f24087221 */ /* 0x000fe20000010000 */
[----:B------:R-:W-:Y:S01]  /*72c0*/  HMMA.16816.F32.BF16 R80, R4, R10, R80 ;  /* 0x0000000a0450723c */ /* 0x000fe20000041850 */
[----:B------:R-:W-:-:S02]  /*72d0*/  FFMA.FTZ R9, R41, c[0x0][0x23c], -R32 ;  /* 0x00008f0029097a23 */ /* 0x000fc40000010820 */
[----:B------:R-:W-:-:S03]  /*72e0*/  FADD.FTZ R41, R29, R8 ;  /* 0x000000081d297221 */ /* 0x000fc60000010000 */
[----:B------:R-:W-:Y:S01]  /*72f0*/  MUFU.EX2 R54, R54 ;  /* 0x0000003600367308 */ /* 0x000fe20000000800 */
[----:B------:R-:W-:Y:S01]  /*7300*/  FFMA.FTZ R29, R34, c[0x0][0x23c], -R23 ;  /* 0x00008f00221d7a23 */ /* 0x000fe20000010817 */
[----:B--2---:R-:W-:Y:S01]  /*7310*/  F2FP.BF16.PACK_AB R4, R61, R98 ;  /* 0x000000623d04723e */ /* 0x004fe200000010ff */
[----:B------:R-:W-:Y:S01]  /*7320*/  FADD.FTZ R38, R38, R41 ;  /* 0x0000002926267221 */ /* 0x000fe20000010000 */
[----:B----4-:R-:W-:Y:S01]  /*7330*/  F2FP.BF16.PACK_AB R6, R84, R57 ;  /* 0x000000395406723e */ /* 0x010fe200000010ff */
[----:B------:R-:W-:Y:S02]  /*7340*/  FFMA.FTZ R159, R25, c[0x0][0x23c], -R32 ;  /* 0x00008f00199f7a23 */ /* 0x000fe40000010820 */
[----:B------:R-:W-:Y:S01]  /*7350*/  FADD.FTZ R33, R33, R38 ;  /* 0x0000002621217221 */ /* 0x000fe20000010000 */
[----:B------:R-:W2:Y:S01]  /*7360*/  MUFU.EX2 R55, R55 ;  /* 0x0000003700377308 */ /* 0x000ea20000000800 */
[----:B-----5:R-:W-:Y:S01]  /*7370*/  F2FP.BF16.PACK_AB R5, R56, R45 ;  /* 0x0000002d3805723e */ /* 0x020fe200000010ff */
[----:B------:R-:W-:-:S02]  /*7380*/  FFMA.FTZ R25, R26, c[0x0][0x23c], -R23 ;  /* 0x00008f001a197a23 */ /* 0x000fc40000010817 */
[----:B------:R-:W-:-:S04]  /*7390*/  FADD.FTZ R0, R0, R33 ;  /* 0x0000002100007221 */ /* 0x000fc80000010000 */
[----:B------:R4:W-:Y:S01]  /*73a0*/  MUFU.EX2 R36, R9 ;  /* 0x0000000900247308 */ /* 0x0009e20000000800 */
[----:B------:R-:W-:Y:S01]  /*73b0*/  FADD.FTZ R0, R43, R0 ;  /* 0x000000002b007221 */ /* 0x000fe20000010000 */
[----:B--2---:R-:W-:-:S06]  /*73c0*/  F2FP.BF16.PACK_AB R7, R55, R54 ;  /* 0x000000363707723e */ /* 0x004fcc00000010ff */
[----:B------:R-:W-:Y:S01]  /*73d0*/  MUFU.EX2 R39, R39 ;  /* 0x0000002700277308 */ /* 0x000fe20000000800 */
[C---:B-1----:R-:W-:Y:S01]  /*73e0*/  HMMA.16816.F32.BF16 R68, R4.reuse, R16, R68 ;  /* 0x000000100444723c */ /* 0x042fe20000041844 */
[----:B----4-:R-:W1:Y:S06]  /*73f0*/  LDSM.16.MT88.4 R8, [R137+0x4800] ;  /* 0x004800008908783b */ /* 0x010e6c0000004200 */
[----:B------:R-:W2:Y:S01]  /*7400*/  MUFU.EX2 R92, R92 ;  /* 0x0000005c005c7308 */ /* 0x000ea20000000800 */
[C---:B------:R-:W-:Y:S01]  /*7410*/  HMMA.16816.F32.BF16 R72, R4.reuse, R18, R72 ;  /* 0x000000120448723c */ /* 0x040fe20000041848 */
[----:B------:R-:W4:Y:S06]  /*7420*/  LDSM.16.MT88.4 R16, [R136+0x4800] ;  /* 0x004800008810783b */ /* 0x000f2c0000004200 */
[----:B------:R-:W5:Y:S01]  /*7430*/  MUFU.EX2 R37, R37 ;  /* 0x0000002500257308 */ /* 0x000f620000000800 */
[C---:B---3--:R-:W-:Y:S07]  /*7440*/  HMMA.16816.F32.BF16 R76, R4.reuse, R12, R76 ;  /* 0x0000000c044c723c */ /* 0x048fee000004184c */
[----:B------:R-:W-:Y:S01]  /*7450*/  MUFU.EX2 R2, R2 ;  /* 0x0000000200027308 */ /* 0x000fe20000000800 */
[----:B------:R-:W-:Y:S01]  /*7460*/  FADD.FTZ R13, R63, R0 ;  /* 0x000000003f0d7221 */ /* 0x000fe20000010000 */
[----:B------:R-:W-:Y:S06]  /*7470*/  HMMA.16816.F32.BF16 R80, R4, R14, R80 ;  /* 0x0000000e0450723c */ /* 0x000fec0000041850 */
[----:B------:R-:W3:Y:S01]  /*7480*/  MUFU.EX2 R29, R29 ;  /* 0x0000001d001d7308 */ /* 0x000ee20000000800 */
[----:B------:R-:W-:-:S04]  /*7490*/  FADD.FTZ R13, R46, R13 ;  /* 0x0000000d2e0d7221 */ /* 0x000fc80000010000 */
[----:B------:R-:W-:Y:S01]  /*74a0*/  FADD.FTZ R40, R40, R13 ;  /* 0x0000000d28287221 */ /* 0x000fe20000010000 */
[----:B--2---:R-:W-:Y:S01]  /*74b0*/  F2FP.BF16.PACK_AB R4, R92, R39 ;  /* 0x000000275c04723e */ /* 0x004fe200000010ff */
[----:B------:R-:W-:Y:S01]  /*74c0*/  FADD.FTZ R13, R47, R88 ;  /* 0x000000582f0d7221 */ /* 0x000fe20000010000 */
[----:B------:R-:W-:Y:S01]  /*74d0*/  MUFU.EX2 R30, R30 ;  /* 0x0000001e001e7308 */ /* 0x000fe20000000800 */
[----:B------:R-:W-:Y:S01]  /*74e0*/  FADD.FTZ R51, R51, R40 ;  /* 0x0000002833337221 */ /* 0x000fe20000010000 */
[----:B-----5:R-:W-:Y:S01]  /*74f0*/  F2FP.BF16.PACK_AB R6, R48, R37 ;  /* 0x000000253006723e */ /* 0x020fe200000010ff */
[----:B------:R-:W-:Y:S02]  /*7500*/  FADD.FTZ R13, R42, R13 ;  /* 0x0000000d2a0d7221 */ /* 0x000fe40000010000 */
[----:B------:R-:W-:Y:S02]  /*7510*/  FADD.FTZ R96, R96, R51 ;  /* 0x0000003360607221 */ /* 0x000fe40000010000 */
[----:B------:R-:W-:Y:S01]  /*7520*/  FADD.FTZ R86, R86, R13 ;  /* 0x0000000d56567221 */ /* 0x000fe20000010000 */
[----:B------:R-:W2:Y:S01]  /*7530*/  MUFU.EX2 R31, R31 ;  /* 0x0000001f001f7308 */ /* 0x000ea20000000800 */
[----:B---3--:R-:W-:Y:S01]  /*7540*/  F2FP.BF16.PACK_AB R5, R29, R2 ;  /* 0x000000021d05723e */ /* 0x008fe200000010ff */
[----:B------:R-:W-:Y:S01]  /*7550*/  FADD.FTZ R96, R85, R96 ;  /* 0x0000006055607221 */ /* 0x000fe20000010000 */
[----:B------:R-:W3:Y:S01]  /*7560*/  LDSM.16.MT88.4 R12, [R137+0x4c00] ;  /* 0x004c0000890c783b */ /* 0x000ee20000004200 */
[----:B------:R-:W-:-:S04]  /*7570*/  FADD.FTZ R86, R93, R86 ;  /* 0x000000565d567221 */ /* 0x000fc80000010000 */
[----:B------:R-:W-:Y:S01]  /*7580*/  FADD.FTZ R95, R95, R86 ;  /* 0x000000565f5f7221 */ /* 0x000fe20000010000 */
[----:B------:R-:W5:Y:S03]  /*7590*/  MUFU.EX2 R35, R35 ;  /* 0x0000002300237308 */ /* 0x000f660000000800 */
[----:B------:R-:W-:Y:S01]  /*75a0*/  FADD.FTZ R95, R66, R95 ;  /* 0x0000005f425f7221 */ /* 0x000fe20000010000 */
[----:B--2---:R-:W-:-:S03]  /*75b0*/  F2FP.BF16.PACK_AB R7, R31, R30 ;  /* 0x0000001e1f07723e */ /* 0x004fc600000010ff */
[----:B------:R-:W-:Y:S01]  /*75c0*/  FADD.FTZ R64, R64, R95 ;  /* 0x0000005f40407221 */ /* 0x000fe20000010000 */
[----:B------:R-:W-:Y:S03]  /*75d0*/  MUFU.EX2 R0, R27 ;  /* 0x0000001b00007308 */ /* 0x000fe60000000800 */
[----:B------:R-:W-:Y:S01]  /*75e0*/  FADD.FTZ R53, R53, R64 ;  /* 0x0000004035357221 */ /* 0x000fe20000010000 */
[----:B-1----:R-:W-:Y:S03]  /*75f0*/  HMMA.16816.F32.BF16 R68, R4, R8, R68 ;  /* 0x000000080444723c */ /* 0x002fe60000041844 */
[----:B------:R-:W-:Y:S01]  /*7600*/  FADD.FTZ R62, R62, R53 ;  /* 0x000000353e3e7221 */ /* 0x000fe20000010000 */
[----:B------:R-:W-:Y:S03]  /*7610*/  MUFU.EX2 R159, R159 ;  /* 0x0000009f009f7308 */ /* 0x000fe60000000800 */
[----:B------:R-:W-:-:S02]  /*7620*/  FADD.FTZ R62, R49, R62 ;  /* 0x0000003e313e7221 */ /* 0x000fc40000010000 */
[----:B------:R-:W-:Y:S01]  /*7630*/  FADD.FTZ R9, R67, R96 ;  /* 0x0000006043097221 */ /* 0x000fe20000010000 */
[----:B------:R-:W-:Y:S02]  /*7640*/  HMMA.16816.F32.BF16 R72, R4, R10, R72 ;  /* 0x0000000a0448723c */ /* 0x000fe40000041848 */
[----:B------:R-:W-:Y:S01]  /*7650*/  MUFU.EX2 R25, R25 ;  /* 0x0000001900197308 */ /* 0x000fe20000000800 */
[----:B------:R-:W-:-:S04]  /*7660*/  FADD.FTZ R9, R94, R9 ;  /* 0x000000095e097221 */ /* 0x000fc80000010000 */
[----:B------:R-:W-:Y:S01]  /*7670*/  FADD.FTZ R26, R100, R9 ;  /* 0x00000009641a7221 */ /* 0x000fe20000010000 */
[----:B----4-:R-:W-:Y:S01]  /*7680*/  HMMA.16816.F32.BF16 R76, R4, R16, R76 ;  /* 0x00000010044c723c */ /* 0x010fe2000004184c */
[----:B------:R-:W1:Y:S01]  /*7690*/  LDSM.16.MT88.4 R8, [R136+0x4c00] ;  /* 0x004c00008808783b */ /* 0x000e620000004200 */
[----:B------:R-:W2:Y:S01]  /*76a0*/  MUFU.EX2 R22, R22 ;  /* 0x0000001600167308 */ /* 0x000ea20000000800 */
[----:B------:R-:W-:-:S04]  /*76b0*/  FADD.FTZ R26, R101, R26 ;  /* 0x0000001a651a7221 */ /* 0x000fc80000010000 */
[----:B------:R-:W-:Y:S01]  /*76c0*/  FADD.FTZ R17, R65, R26 ;  /* 0x0000001a41117221 */ /* 0x000fe20000010000 */
[----:B------:R-:W-:Y:S02]  /*76d0*/  HMMA.16816.F32.BF16 R80, R4, R18, R80 ;  /* 0x000000120450723c */ /* 0x000fe40000041850 */
[----:B------:R-:W-:Y:S01]  /*76e0*/  MUFU.EX2 R24, R24 ;  /* 0x0000001800187308 */ /* 0x000fe20000000800 */
[----:B------:R-:W-:-:S04]  /*76f0*/  FADD.FTZ R17, R102, R17 ;  /* 0x0000001166117221 */ /* 0x000fc80000010000 */
[----:B------:R-:W-:Y:S01]  /*7700*/  FADD.FTZ R16, R98, R17 ;  /* 0x0000001162107221 */ /* 0x000fe20000010000 */
[----:B-----5:R-:W-:Y:S01]  /*7710*/  F2FP.BF16.PACK_AB R4, R36, R35 ;  /* 0x000000232404723e */ /* 0x020fe200000010ff */
[----:B------:R-:W-:Y:S01]  /*7720*/  FADD.FTZ R17, R45, R62 ;  /* 0x0000003e2d117221 */ /* 0x000fe20000010000 */
[----:B------:R-:W4:Y:S01]  /*7730*/  MUFU.EX2 R21, R21 ;  /* 0x0000001500157308 */ /* 0x000f220000000800 */
[----:B------:R-:W-:Y:S01]  /*7740*/  FADD.FTZ R16, R61, R16 ;  /* 0x000000103d107221 */ /* 0x000fe20000010000 */
[----:B--2---:R-:W-:Y:S01]  /*7750*/  F2FP.BF16.PACK_AB R5, R22, R25 ;  /* 0x000000191605723e */ /* 0x004fe200000010ff */
[----:B------:R-:W-:Y:S01]  /*7760*/  FADD.FTZ R17, R56, R17 ;  /* 0x0000001138117221 */ /* 0x000fe20000010000 */
[----:B------:R-:W-:Y:S01]  /*7770*/  F2FP.BF16.PACK_AB R6, R159, R0 ;  /* 0x000000009f06723e */ /* 0x000fe200000010ff */
[----:B------:R-:W-:Y:S02]  /*7780*/  FADD.FTZ R57, R57, R16 ;  /* 0x0000001039397221 */ /* 0x000fe40000010000 */
[----:B------:R-:W-:-:S02]  /*7790*/  FADD.FTZ R54, R54, R17 ;  /* 0x0000001136367221 */ /* 0x000fc40000010000 */
[----:B------:R-:W-:Y:S02]  /*77a0*/  FADD.FTZ R84, R84, R57 ;  /* 0x0000003954547221 */ /* 0x000fe40000010000 */
[----:B------:R-:W-:Y:S02]  /*77b0*/  FADD.FTZ R55, R55, R54 ;  /* 0x0000003637377221 */ /* 0x000fe40000010000 */
[----:B------:R-:W-:Y:S02]  /*77c0*/  FADD.FTZ R39, R39, R84 ;  /* 0x0000005427277221 */ /* 0x000fe40000010000 */
[----:B------:R-:W-:Y:S01]  /*77d0*/  FADD.FTZ R2, R2, R55 ;  /* 0x0000003702027221 */ /* 0x000fe20000010000 */
[----:B----4-:R-:W-:Y:S01]  /*77e0*/  F2FP.BF16.PACK_AB R7, R21, R24 ;  /* 0x000000181507723e */ /* 0x010fe200000010ff */
        /* <DEDUP_REMOVED lines=14> */
[----:B------:R-:W-:Y:S01]  /*78d0*/  FADD.FTZ R24, R24, R25 ;  /* 0x0000001918187221 */ /* 0x000fe20000010000 */
[----:B-1----:R-:W-:Y:S01]  /*78e0*/  HMMA.16816.F32.BF16 R76, R4, R8, R76 ;  /* 0x00000008044c723c */ /* 0x002fe2000004184c */
[----:B------:R-:W-:Y:S01]  /*78f0*/  FADD.FTZ R159, R159, R0 ;  /* 0x000000009f9f7221 */ /* 0x000fe20000010000 */
[----:B------:R-:W-:Y:S01]  /*7900*/  MOV R0, R3 ;  /* 0x0000000300007202 */ /* 0x000fe20000000f00 */
[----:B------:R-:W-:-:S05]  /*7910*/  FADD.FTZ R160, R21, R24 ;  /* 0x0000001815a07221 */ /* 0x000fca0000010000 */
[----:B------:R-:W-:Y:S08]  /*7920*/  HMMA.16816.F32.BF16 R80, R4, R10, R80 ;  /* 0x0000000a0450723c */ /* 0x000ff00000041850 */
.L_x_4173:
        /* <DEDUP_REMOVED lines=14> */
.L_x_4183:
        /* <DEDUP_REMOVED lines=64> */
.L_x_4180:
        /* <DEDUP_REMOVED lines=27> */
[----:B------:R-:W2:Y:S05]  /*7fc0*/  LDSM.16.M88.4 R120, [R139+0x2c00] ;  /* 0x002c00008b78783b */ /* 0x000eaa0000000200 */
[----:B------:R-:W-:Y:S01]  /*7fd0*/  LDSM.16.M88.4 R124, [R140] ;  /* 0x000000008c7c783b */ /* 0x000fe20000000200 */
[C---:B------:R-:W-:Y:S04]  /*7fe0*/  HMMA.16816.F32.BF16 R8, R88.reuse, R94, RZ ;  /* 0x0000005e5808723c */ /* 0x040fe800000418ff */
[----:B------:R-:W1:Y:S04]  /*7ff0*/  LDSM.16.M88.4 R128, [R138] ;  /* 0x000000008a80783b */ /* 0x000e680000000200 */
[C---:B---3--:R-:W-:Y:S01]  /*8000*/  HMMA.16816.F32.BF16 R12, R88.reuse, R96, RZ ;  /* 0x00000060580c723c */ /* 0x048fe200000418ff */
[----:B------:R-:W3:Y:S05]  /*8010*/  LDSM.16.M88.4 R132, [R138+0x400] ;  /* 0x000400008a84783b */ /* 0x000eea0000000200 */
[----:B------:R-:W-:Y:S02]  /*8020*/  LDSM.16.M88.4 R92, [R138+0xc00] ;  /* 0x000c00008a5c783b */ /* 0x000fe40000000200 */
[C---:B------:R-:W-:Y:S03]  /*8030*/  HMMA.16816.F32.BF16 R16, R88.reuse, R98, RZ ;  /* 0x000000625810723c */ /* 0x040fe600000418ff */
[----:B------:R-:W-:Y:S05]  /*8040*/  LDSM.16.M88.4 R96, [R138+0x1000] ;  /* 0x001000008a60783b */ /* 0x000fea0000000200 */
        /* <DEDUP_REMOVED lines=14> */
[C---:B------:R-:W-:Y:S08]  /*8130*/  HMMA.16816.F32.BF16 R8, R124.reuse, R130, R8 ;  /* 0x000000827c08723c */ /* 0x040ff00000041808 */
[C---:B---3--:R-:W-:Y:S08]  /*8140*/  HMMA.16816.F32.BF16 R12, R124.reuse, R132, R12 ;  /* 0x000000847c0c723c */ /* 0x048ff0000004180c */
[C---:B------:R-:W-:Y:S08]  /*8150*/  HMMA.16816.F32.BF16 R16, R124.reuse, R134, R16 ;  /* 0x000000867c10723c */ /* 0x040ff00000041810 */
[C---:B-1----:R-:W-:Y:S08]  /*8160*/  HMMA.16816.F32.BF16 R20, R124.reuse, R88, R20 ;  /* 0x000000587c14723c */ /* 0x042ff00000041814 */
[C---:B------:R-:W-:Y:S01]  /*8170*/  HMMA.16816.F32.BF16 R24, R124.reuse, R90, R24 ;  /* 0x0000005a7c18723c */ /* 0x040fe20000041818 */
[----:B------:R-:W1:Y:S07]  /*8180*/  LDSM.16.M88.4 R88, [R138+0x1400] ;  /* 0x001400008a58783b */ /* 0x000e6e0000000200 */
[C---:B------:R-:W-:Y:S08]  /*8190*/  HMMA.16816.F32.BF16 R28, R124.reuse, R92, R28 ;  /* 0x0000005c7c1c723c */ /* 0x040ff0000004181c */
        /* <DEDUP_REMOVED lines=9> */
[C---:B--2---:R-:W-:Y:S08]  /*8230*/  HMMA.16816.F32.BF16 R52, R124.reuse, R92, R52 ;  /* 0x0000005c7c34723c */ /* 0x044ff00000041834 */
        /* <DEDUP_REMOVED lines=70> */
.L_x_4182:
        /* <DEDUP_REMOVED lines=18> */
.L_x_4181:
[----:B------:R-:W-:Y:S01]  /*87c0*/  LDSM.16.MT88.4 R96, [R137+0x3000] ;  /* 0x003000008960783b */ /* 0x000fe20000004200 */
[----:B------:R-:W-:Y:S02]  /*87d0*/  FMNMX.FTZ R84, R6, R3, !PT ;  /* 0x0000000306547209 */ /* 0x000fe40007810000 */
[----:B------:R-:W-:Y:S02]  /*87e0*/  FMNMX.FTZ R0, R4, R85, !PT ;  /* 0x0000005504007209 */ /* 0x000fe40007810000 */
[----:B------:R-:W-:Y:S02]  /*87f0*/  FMNMX.FTZ R93, R7, R84, !PT ;  /* 0x00000054075d7209 */ /* 0x000fe40007810000 */
[----:B-1----:R-:W-:Y:S01]  /*8800*/  FMNMX.FTZ R87, R5, R0, !PT ;  /* 0x0000000005577209 */ /* 0x002fe20007810000 */
        /* <DEDUP_REMOVED lines=69> */
[C---:B------:R-:W-:Y:S02]  /*8c60*/  FADD.FTZ R84, -R2.reuse, R85 ;  /* 0x0000005502547221 */ /* 0x040fe40000010100 */
[----:B------:R-:W-:Y:S01]  /*8c70*/  FMUL.FTZ R88, R2, c[0x0][0x23c] ;  /* 0x00008f0002587a20 */ /* 0x000fe20000410000 */
[----:B--2---:R-:W-:Y:S01]  /*8c80*/  FMNMX.FTZ R0, R87, R0, !PT ;  /* 0x0000000057007209 */ /* 0x004fe20007810000 */
[----:B------:R-:W-:Y:S03]  /*8c90*/  FMUL.FTZ R86, R84, c[0x0][0x23c] ;  /* 0x00008f0054567a20 */ /* 0x000fe60000410000 */
[----:B------:R-:W-:Y:S01]  /*8ca0*/  FSEL R87, R88, RZ, P0 ;  /* 0x000000ff58577208 */ /* 0x000fe20000000000 */
[----:B------:R1:W2:Y:S01]  /*8cb0*/  MUFU.EX2 R84, R86 ;  /* 0x0000005600547308 */ /* 0x0002a20000000800 */
[C---:B------:R-:W-:Y:S01]  /*8cc0*/  FMUL.FTZ R88, R0.reuse, c[0x0][0x23c] ;  /* 0x00008f0000587a20 */ /* 0x040fe20000410000 */
[C---:B------:R-:W-:Y:S01]  /*8cd0*/  FSETP.NEU.FTZ.AND P0, PT, R0.reuse, -INF , PT ;  /* 0xff8000000000780b */ /* 0x040fe20003f1d000 */
[----:B------:R-:W-:Y:S02]  /*8ce0*/  FADD.FTZ R85, -R0, R3 ;  /* 0x0000000300557221 */ /* 0x000fe40000010100 */
[--C-:B------:R-:W-:Y:S02]  /*8cf0*/  FFMA.FTZ R106, R44, c[0x0][0x23c], -R87.reuse ;  /* 0x00008f002c6a7a23 */ /* 0x100fe40000010857 */
        /* <DEDUP_REMOVED lines=10> */
[----:B-1----:R-:W-:Y:S01]  /*8da0*/  FSEL R86, R88, RZ, P0 ;  /* 0x000000ff58567208 */ /* 0x002fe20000000000 */
[C---:B--2---:R-:W-:Y:S01]  /*8db0*/  FMUL.FTZ R68, R84.reuse, R68 ;  /* 0x0000004454447220 */ /* 0x044fe20000410000 */
[----:B------:R-:W-:Y:S01]  /*8dc0*/  ISETP.GT.AND P0, PT, R147, 0x1, PT ;  /* 0x000000019300780c */ /* 0x000fe20003f04270 */
[----:B------:R-:W-:Y:S02]  /*8dd0*/  FMUL.FTZ R69, R84, R69 ;  /* 0x0000004554457220 */ /* 0x000fe40000410000 */
[--C-:B------:R-:W-:Y:S02]  /*8de0*/  FFMA.FTZ R164, R10, c[0x0][0x23c], -R86.reuse ;  /* 0x00008f000aa47a23 */ /* 0x100fe40000010856 */
[--C-:B------:R-:W-:Y:S02]  /*8df0*/  FFMA.FTZ R128, R11, c[0x0][0x23c], -R86.reuse ;  /* 0x00008f000b807a23 */ /* 0x100fe40000010856 */
[----:B------:R-:W-:Y:S01]  /*8e00*/  MUFU.EX2 R165, R165 ;  /* 0x000000a500a57308 */ /* 0x000fe20000000800 */
[C---:B------:R-:W-:Y:S02]  /*8e10*/  FMUL.FTZ R72, R84.reuse, R72 ;  /* 0x0000004854487220 */ /* 0x040fe40000410000 */
[C---:B------:R-:W-:Y:S02]  /*8e20*/  FMUL.FTZ R73, R84.reuse, R73 ;  /* 0x0000004954497220 */ /* 0x040fe40000410000 */
[--C-:B------:R-:W-:Y:S02]  /*8e30*/  FFMA.FTZ R120, R19, c[0x0][0x23c], -R86.reuse ;  /* 0x00008f0013787a23 */ /* 0x100fe40000010856 */
[C---:B------:R-:W-:Y:S02]  /*8e40*/  FMUL.FTZ R76, R84.reuse, R76 ;  /* 0x0000004c544c7220 */ /* 0x040fe40000410000 */
[C---:B------:R-:W-:Y:S01]  /*8e50*/  FMUL.FTZ R77, R84.reuse, R77 ;  /* 0x0000004d544d7220 */ /* 0x040fe20000410000 */
[----:B------:R-:W1:Y:S01]  /*8e60*/  MUFU.EX2 R132, R132 ;  /* 0x0000008400847308 */ /* 0x000e620000000800 */
[C---:B------:R-:W-:Y:S02]  /*8e70*/  FMUL.FTZ R80, R84.reuse, R80 ;  /* 0x0000005054507220 */ /* 0x040fe40000410000 */
[----:B------:R-:W-:Y:S01]  /*8e80*/  FMUL.FTZ R81, R84, R81 ;  /* 0x0000005154517220 */ /* 0x000fe20000410000 */
[----:B---3--:R-:W-:Y:S01]  /*8e90*/  F2FP.BF16.PACK_AB R92, R145, R104 ;  /* 0x00000068915c723e */ /* 0x008fe200000010ff */
[--C-:B------:R-:W-:Y:S02]  /*8ea0*/  FFMA.FTZ R107, R42, c[0x0][0x23c], -R86.reuse ;  /* 0x00008f002a6b7a23 */ /* 0x100fe40000010856 */
[--C-:B------:R-:W-:Y:S02]  /*8eb0*/  FFMA.FTZ R105, R43, c[0x0][0x23c], -R86.reuse ;  /* 0x00008f002b697a23 */ /* 0x100fe40000010856 */
[----:B------:R-:W-:Y:S01]  /*8ec0*/  FFMA.FTZ R109, R30, c[0x0][0x23c], -R86 ;  /* 0x00008f001e6d7a23 */ /* 0x000fe20000010856 */
[----:B------:R-:W-:Y:S01]  /*8ed0*/  MUFU.EX2 R164, R164 ;  /* 0x000000a400a47308 */ /* 0x000fe20000000800 */
[----:B------:R-:W-:Y:S02]  /*8ee0*/  FFMA.FTZ R30, R84, R159, R104 ;  /* 0x0000009f541e7223 */ /* 0x000fe40000010068 */
[--C-:B------:R-:W-:Y:S02]  /*8ef0*/  FFMA.FTZ R90, R6, c[0x0][0x23c], -R86.reuse ;  /* 0x00008f00065a7a23 */ /* 0x100fe40000010856 */
[--C-:B------:R-:W-:Y:S02]  /*8f00*/  FFMA.FTZ R119, R24, c[0x0][0x23c], -R87.reuse ;  /* 0x00008f0018777a23 */ /* 0x100fe40000010857 */
[--C-:B------:R-:W-:Y:S02]  /*8f10*/  FFMA.FTZ R108, R29, c[0x0][0x23c], -R87.reuse ;  /* 0x00008f001d6c7a23 */ /* 0x100fe40000010857 */
[--C-:B------:R-:W-:Y:S01]  /*8f20*/  FFMA.FTZ R113, R32, c[0x0][0x23c], -R87.reuse ;  /* 0x00008f0020717a23 */ /* 0x100fe20000010857 */
[----:B------:R-:W2:Y:S01]  /*8f30*/  MUFU.EX2 R128, R128 ;  /* 0x0000008000807308 */ /* 0x000ea20000000800 */
[----:B------:R-:W-:Y:S02]  /*8f40*/  FMUL.FTZ R3, R85, c[0x0][0x23c] ;  /* 0x00008f0055037a20 */ /* 0x000fe40000410000 */
        /* <DEDUP_REMOVED lines=30> */
[----:B------:R-:W1:Y:S01]  /*9130*/  MUFU.EX2 R127, R127 ;  /* 0x0000007f007f7308 */ /* 0x000e620000000800 */
[--C-:B---3--:R-:W-:Y:S02]  /*9140*/  FFMA.FTZ R90, R34, c[0x0][0x23c], -R86.reuse ;  /* 0x00008f00225a7a23 */ /* 0x108fe40000010856 */
[--C-:B------:R-:W-:Y:S01]  /*9150*/  FFMA.FTZ R133, R37, c[0x0][0x23c], -R87.reuse ;  /* 0x00008f0025857a23 */ /* 0x100fe20000010857 */
[----:B--2---:R-:W-:Y:S01]  /*9160*/  F2FP.BF16.PACK_AB R93, R163, R85 ;  /* 0x00000055a35d723e */ /* 0x004fe200000010ff */
[--C-:B------:R-:W-:Y:S02]  /*9170*/  FFMA.FTZ R134, R38, c[0x0][0x23c], -R86.reuse ;  /* 0x00008f0026867a23 */ /* 0x100fe40000010856 */
[--C-:B------:R-:W-:Y:S02]  /*9180*/  FFMA.FTZ R161, R39, c[0x0][0x23c], -R86.reuse ;  /* 0x00008f0027a17a23 */ /* 0x100fe40000010856 */
[--C-:B------:R-:W-:Y:S01]  /*9190*/  FFMA.FTZ R162, R40, c[0x0][0x23c], -R87.reuse ;  /* 0x00008f0028a27a23 */ /* 0x100fe20000010857 */
[----:B------:R-:W-:Y:S01]  /*91a0*/  MUFU.EX2 R131, R131 ;  /* 0x0000008300837308 */ /* 0x000fe20000000800 */
[C---:B------:R-:W-:Y:S05]  /*91b0*/  HMMA.16816.F32.BF16 R68, R92.reuse, R96, R68 ;  /* 0x000000605c44723c */ /* 0x040fea0000041844 */
[--C-:B------:R-:W-:Y:S02]  /*91c0*/  FFMA.FTZ R135, R41, c[0x0][0x23c], -R87.reuse ;  /* 0x00008f0029877a23 */ /* 0x100fe40000010857 */
[--C-:B------:R-:W-:Y:S01]  /*91d0*/  FFMA.FTZ R7, R45, c[0x0][0x23c], -R87.reuse ;  /* 0x00008f002d077a23 */ /* 0x100fe20000010857 */
[C---:B------:R-:W-:Y:S01]  /*91e0*/  HMMA.16816.F32.BF16 R72, R92.reuse, R98, R72 ;  /* 0x000000625c48723c */ /* 0x040fe20000041848 */
[----:B------:R-:W2:Y:S01]  /*91f0*/  MUFU.EX2 R124, R124 ;  /* 0x0000007c007c7308 */ /* 0x000ea20000000800 */
[----:B------:R-:W3:Y:S02]  /*9200*/  LDSM.16.MT88.4 R96, [R137+0x3400] ;  /* 0x003400008960783b */ /* 0x000ee40000004200 */
[--C-:B------:R-:W-:Y:S02]  /*9210*/  FFMA.FTZ R18, R46, c[0x0][0x23c], -R86.reuse ;  /* 0x00008f002e127a23 */ /* 0x100fe40000010856 */
[----:B------:R-:W-:Y:S02]  /*9220*/  FFMA.FTZ R14, R49, c[0x0][0x23c], -R87 ;  /* 0x00008f00310e7a23 */ /* 0x000fe40000010857 */
[C---:B------:R-:W-:Y:S03]  /*9230*/  HMMA.16816.F32.BF16 R76, R92.reuse, R100, R76 ;  /* 0x000000645c4c723c */ /* 0x040fe6000004184c */
[----:B------:R-:W-:Y:S01]  /*9240*/  MUFU.EX2 R125, R125 ;  /* 0x0000007d007d7308 */ /* 0x000fe20000000800 */
[--C-:B------:R-:W-:Y:S02]  /*9250*/  FFMA.FTZ R13, R50, c[0x0][0x23c], -R86.reuse ;  /* 0x00008f00320d7a23 */ /* 0x100fe40000010856 */
[--C-:B------:R-:W-:Y:S02]  /*9260*/  FFMA.FTZ R22, R51, c[0x0][0x23c], -R86.reuse ;  /* 0x00008f0033167a23 */ /* 0x100fe40000010856 */
[----:B------:R-:W-:Y:S01]  /*9270*/  HMMA.16816.F32.BF16 R80, R92, R102, R80 ;  /* 0x000000665c50723c */ /* 0x000fe20000041850 */
[----:B------:R-:W4:Y:S03]  /*9280*/  LDSM.16.MT88.4 R100, [R136+0x3400] ;  /* 0x003400008864783b */ /* 0x000f260000004200 */
[----:B------:R-:W-:Y:S01]  /*9290*/  FFMA.FTZ R85, R3, R160, R85 ;  /* 0x000000a003557223 */ /* 0x000fe20000010055 */
[----:B------:R-:W5:Y:S01]  /*92a0*/  MUFU.EX2 R126, R126 ;  /* 0x0000007e007e7308 */ /* 0x000f620000000800 */
[--C-:B------:R-:W-:Y:S01]  /*92b0*/  FFMA.FTZ R159, R52, c[0x0][0x23c], -R87.reuse ;  /* 0x00008f00349f7a23 */ /* 0x100fe20000010857 */
[----:B-1----:R-:W-:Y:S01]  /*92c0*/  F2FP.BF16.PACK_AB R92, R127, R130 ;  /* 0x000000827f5c723e */ /* 0x002fe200000010ff */
[--C-:B------:R-:W-:Y:S01]  /*92d0*/  FFMA.FTZ R84, R53, c[0x0][0x23c], -R87.reuse ;  /* 0x00008f0035547a23 */ /* 0x100fe20000010857 */
[----:B--2---:R-:W-:Y:S03]  /*92e0*/  F2FP.BF16.PACK_AB R93, R124, R131 ;  /* 0x000000837c5d723e */ /* 0x004fe600000010ff */
[--C-:B------:R-:W-:Y:S01]  /*92f0*/  FFMA.FTZ R15, R55, c[0x0][0x23c], -R86.reuse ;  /* 0x00008f00370f7a23 */ /* 0x100fe20000010856 */
[----:B------:R-:W-:Y:S01]  /*9300*/  MOV R3, R0 ;  /* 0x0000000000037202 */ /* 0x000fe20000000f00 */
[--C-:B------:R-:W-:Y:S01]  /*9310*/  FFMA.FTZ R17, R56, c[0x0][0x23c], -R87.reuse ;  /* 0x00008f0038117a23 */ /* 0x100fe20000010857 */
[----:B------:R-:W-:Y:S01]  /*9320*/  MUFU.EX2 R129, R129 ;  /* 0x0000008100817308 */ /* 0x000fe20000000800 */
[----:B------:R-:W-:Y:S02]  /*9330*/  FFMA.FTZ R26, R57, c[0x0][0x23c], -R87 ;  /* 0x00008f00391a7a23 */ /* 0x000fe40000010857 */
[--C-:B------:R-:W-:Y:S02]  /*9340*/  FFMA.FTZ R54, R54, c[0x0][0x23c], -R86.reuse ;  /* 0x00008f0036367a23 */ /* 0x100fe40000010856 */
[----:B------:R-:W-:Y:S01]  /*9350*/  FADD.FTZ R163, R163, R85 ;  /* 0x00000055a3a37221 */ /* 0x000fe20000010000 */
[----:B------:R-:W-:Y:S04]  /*9360*/  MOV R85, R2 ;  /* 0x0000000200557202 */ /* 0x000fe80000000f00 */
        /* <DEDUP_REMOVED lines=20> */
[----:B------:R2:W-:Y:S10]  /*94b0*/  MUFU.EX2 R5, R107 ;  /* 0x0000006b00057308 */ /* 0x0005f40000000800 */
[----:B------:R5:W-:Y:S01]  /*94c0*/  MUFU.EX2 R6, R105 ;  /* 0x0000006900067308 */ /* 0x000be20000000800 */
[----:B-1----:R-:W-:Y:S09]  /*94d0*/  F2FP.BF16.PACK_AB R95, R111, R116 ;  /* 0x000000746f5f723e */ /* 0x002ff200000010ff */
[----:B------:R-:W-:Y:S01]  /*94e0*/  MUFU.EX2 R10, R106 ;  /* 0x0000006a000a7308 */ /* 0x000fe20000000800 */
[C---:B---3--:R-:W-:Y:S03]  /*94f0*/  HMMA.16816.F32.BF16 R68, R92.reuse, R96, R68 ;  /* 0x000000605c44723c */ /* 0x048fe60000041844 */
[----:B--2---:R-:W-:Y:S05]  /*9500*/  FFMA.FTZ R107, R47, c[0x0][0x23c], -R86 ;  /* 0x00008f002f6b7a23 */ /* 0x004fea0000010856 */
[C---:B------:R-:W-:Y:S01]  /*9510*/  HMMA.16816.F32.BF16 R72, R92.reuse, R98, R72 ;  /* 0x000000625c48723c */ /* 0x040fe20000041848 */
[----:B------:R-:W-:Y:S01]  /*9520*/  MUFU.EX2 R9, R107 ;  /* 0x0000006b00097308 */ /* 0x000fe20000000800 */
[----:B------:R-:W1:Y:S02]  /*9530*/  LDSM.16.MT88.4 R96, [R137+0x3c00] ;  /* 0x003c00008960783b */ /* 0x000e640000004200 */
[----:B-----5:R-:W-:Y:S04]  /*9540*/  FFMA.FTZ R105, R48, c[0x0][0x23c], -R87 ;  /* 0x00008f0030697a23 */ /* 0x020fe80000010857 */
[C---:B----4-:R-:W-:Y:S03]  /*9550*/  HMMA.16816.F32.BF16 R76, R92.reuse, R100, R76 ;  /* 0x000000645c4c723c */ /* 0x050fe6000004184c */
[----:B------:R2:W-:Y:S05]  /*9560*/  MUFU.EX2 R11, R105 ;  /* 0x00000069000b7308 */ /* 0x0005ea0000000800 */
[----:B------:R-:W-:Y:S01]  /*9570*/  HMMA.16816.F32.BF16 R80, R92, R102, R80 ;  /* 0x000000665c50723c */ /* 0x000fe20000041850 */
[----:B------:R-:W-:Y:S04]  /*9580*/  LDSM.16.MT88.4 R100, [R137+0x4000] ;  /* 0x004000008964783b */ /* 0x000fe80000004200 */
[----:B------:R-:W-:Y:S10]  /*9590*/  MUFU.EX2 R115, R115 ;  /* 0x0000007300737308 */ /* 0x000ff40000000800 */
[----:B------:R-:W3:Y:S01]  /*95a0*/  MUFU.EX2 R108, R108 ;  /* 0x0000006c006c7308 */ /* 0x000ee20000000800 */
[----:B--2---:R-:W2:Y:S09]  /*95b0*/  LDSM.16.MT88.4 R104, [R136+0x3c00] ;  /* 0x003c00008868783b */ /* 0x004eb20000004200 */
[----:B------:R-:W-:Y:S10]  /*95c0*/  MUFU.EX2 R109, R109 ;  /* 0x0000006d006d7308 */ /* 0x000ff40000000800 */
[----:B------:R-:W4:Y:S01]  /*95d0*/  MUFU.EX2 R110, R110 ;  /* 0x0000006e006e7308 */ /* 0x000f220000000800 */
[----:B---3--:R-:W-:Y:S09]  /*95e0*/  F2FP.BF16.PACK_AB R92, R108, R115 ;  /* 0x000000736c5c723e */ /* 0x008ff200000010ff */
[----:B------:R-:W-:Y:S10]  /*95f0*/  MUFU.EX2 R113, R113 ;  /* 0x0000007100717308 */ /* 0x000ff40000000800 */
[----:B------:R-:W3:Y:S01]  /*9600*/  MUFU.EX2 R88, R88 ;  /* 0x0000005800587308 */ /* 0x000ee20000000800 */
[----:B----4-:R-:W-:Y:S09]  /*9610*/  F2FP.BF16.PACK_AB R93, R110, R109 ;  /* 0x0000006d6e5d723e */ /* 0x010ff200000010ff */
[----:B------:R-:W-:Y:S10]  /*9620*/  MUFU.EX2 R90, R90 ;  /* 0x0000005a005a7308 */ /* 0x000ff40000000800 */
[----:B------:R-:W4:Y:S01]  /*9630*/  MUFU.EX2 R117, R117 ;  /* 0x0000007500757308 */ /* 0x000f220000000800 */
[----:B---3--:R-:W-:Y:S09]  /*9640*/  F2FP.BF16.PACK_AB R94, R88, R113 ;  /* 0x00000071585e723e */ /* 0x008ff200000010ff */
[----:B------:R-:W-:Y:S10]  /*9650*/  MUFU.EX2 R122, R122 ;  /* 0x0000007a007a7308 */ /* 0x000ff40000000800 */
[----:B------:R-:W3:Y:S01]  /*9660*/  MUFU.EX2 R133, R133 ;  /* 0x0000008500857308 */ /* 0x000ee20000000800 */
[----:B----4-:R-:W-:Y:S09]  /*9670*/  F2FP.BF16.PACK_AB R95, R117, R90 ;  /* 0x0000005a755f723e */ /* 0x010ff200000010ff */
[----:B------:R-:W-:Y:S01]  /*9680*/  MUFU.EX2 R134, R134 ;  /* 0x0000008600867308 */ /* 0x000fe20000000800 */
[C---:B-1----:R-:W-:Y:S08]  /*9690*/  HMMA.16816.F32.BF16 R68, R92.reuse, R96, R68 ;  /* 0x000000605c44723c */ /* 0x042ff00000041844 */
[C---:B------:R-:W-:Y:S01]  /*96a0*/  HMMA.16816.F32.BF16 R72, R92.reuse, R98, R72 ;  /* 0x000000625c48723c */ /* 0x040fe20000041848 */
[----:B------:R-:W1:Y:S01]  /*96b0*/  MUFU.EX2 R161, R161 ;  /* 0x000000a100a17308 */ /* 0x000e620000000800 */
[----:B------:R-:W4:Y:S06]  /*96c0*/  LDSM.16.MT88.4 R96, [R136+0x4000] ;  /* 0x004000008860783b */ /* 0x000f2c0000004200 */
[C---:B--2---:R-:W-:Y:S03]  /*96d0*/  HMMA.16816.F32.BF16 R76, R92.reuse, R104, R76 ;  /* 0x000000685c4c723c */ /* 0x044fe6000004184c */
[----:B------:R-:W-:Y:S04]  /*96e0*/  MUFU.EX2 R162, R162 ;  /* 0x000000a200a27308 */ /* 0x000fe80000000800 */
[----:B------:R-:W-:Y:S01]  /*96f0*/  FADD.FTZ R104, R145, R30 ;  /* 0x0000001e91687221 */ /* 0x000fe20000010000 */
[----:B------:R-:W-:Y:S04]  /*9700*/  HMMA.16816.F32.BF16 R80, R92, R106, R80 ;  /* 0x0000006a5c50723c */ /* 0x000fe80000041850 */
[----:B------:R-:W-:Y:S01]  /*9710*/  FADD.FTZ R19, R165, R104 ;  /* 0x00000068a5137221 */ /* 0x000fe20000010000 */
[----:B------:R-:W2:Y:S01]  /*9720*/  MUFU.EX2 R135, R135 ;  /* 0x0000008700877308 */ /* 0x000ea20000000800 */
[----:B------:R-:W5:Y:S01]  /*9730*/  LDSM.16.MT88.4 R104, [R137+0x4400] ;  /* 0x004400008968783b */ /* 0x000f620000004200 */
[----:B---3--:R-:W-:Y:S01]  /*9740*/  F2FP.BF16.PACK_AB R92, R133, R122 ;  /* 0x0000007a855c723e */ /* 0x008fe200000010ff */
[--C-:B------:R-:W-:Y:S01]  /*9750*/  FFMA.FTZ R145, R58, c[0x0][0x23c], -R86.reuse ;  /* 0x00008f003a917a23 */ /* 0x100fe20000010856 */
[----:B-1----:R-:W-:Y:S03]  /*9760*/  F2FP.BF16.PACK_AB R93, R161, R134 ;  /* 0x00000086a15d723e */ /* 0x002fe600000010ff */
[----:B------:R-:W-:Y:S01]  /*9770*/  F2FP.BF16.PACK_AB R95, R6, R5 ;  /* 0x00000005065f723e */ /* 0x000fe200000010ff */
[----:B------:R-:W-:Y:S02]  /*9780*/  FADD.FTZ R165, R164, R163 ;  /* 0x000000a3a4a57221 */ /* 0x000fe40000010000 */
[----:B------:R-:W1:Y:S01]  /*9790*/  MUFU.EX2 R7, R7 ;  /* 0x0000000700077308 */ /* 0x000e620000000800 */
[----:B------:R-:W-:Y:S02]  /*97a0*/  FFMA.FTZ R164, R59, c[0x0][0x23c], -R86 ;  /* 0x00008f003ba47a23 */ /* 0x000fe40000010856 */
[----:B------:R-:W-:Y:S02]  /*97b0*/  FADD.FTZ R165, R128, R165 ;  /* 0x000000a580a57221 */ /* 0x000fe40000010000 */
[----:B------:R-:W-:Y:S02]  /*97c0*/  FFMA.FTZ R163, R60, c[0x0][0x23c], -R87 ;  /* 0x00008f003ca37a23 */ /* 0x000fe40000010857 */
[----:B------:R-:W-:Y:S03]  /*97d0*/  FADD.FTZ R131, R131, R165 ;  /* 0x000000a583837221 */ /* 0x000fe60000010000 */
[----:B------:R-:W3:Y:S01]  /*97e0*/  MUFU.EX2 R18, R18 ;  /* 0x0000001200127308 */ /* 0x000ee20000000800 */
[----:B------:R-:W-:Y:S01]  /*97f0*/  FADD.FTZ R124, R124, R131 ;  /* 0x000000837c7c7221 */ /* 0x000fe20000010000 */
[----:B--2---:R-:W-:Y:S03]  /*9800*/  F2FP.BF16.PACK_AB R94, R135, R162 ;  /* 0x000000a2875e723e */ /* 0x004fe600000010ff */
[----:B------:R-:W-:Y:S04]  /*9810*/  FADD.FTZ R129, R129, R124 ;  /* 0x0000007c81817221 */ /* 0x000fe80000010000 */
[----:B------:R-:W-:Y:S01]  /*9820*/  FADD.FTZ R120, R120, R129 ;  /* 0x0000008178787221 */ /* 0x000fe20000010000 */
[----:B------:R-:W2:Y:S01]  /*9830*/  MUFU.EX2 R14, R14 ;  /* 0x0000000e000e7308 */ /* 0x000ea20000000800 */
[C---:B------:R-:W-:Y:S03]  /*9840*/  HMMA.16816.F32.BF16 R68, R92.reuse, R100, R68 ;  /* 0x000000645c44723c */ /* 0x040fe60000041844 */
[----:B------:R-:W-:Y:S04]  /*9850*/  FADD.FTZ R123, R123, R120 ;  /* 0x000000787b7b7221 */ /* 0x000fe80000010000 */
[----:B------:R-:W-:Y:S01]  /*9860*/  FADD.FTZ R101, R132, R19 ;  /* 0x0000001384657221 */ /* 0x000fe20000010000 */
[C---:B------:R-:W-:Y:S01]  /*9870*/  HMMA.16816.F32.BF16 R72, R92.reuse, R102, R72 ;  /* 0x000000665c48723c */ /* 0x040fe20000041848 */
[----:B------:R-:W-:Y:S03]  /*9880*/  MUFU.EX2 R13, R13 ;  /* 0x0000000d000d7308 */ /* 0x000fe60000000800 */
[----:B------:R-:W-:Y:S02]  /*9890*/  FADD.FTZ R130, R130, R101 ;  /* 0x0000006582827221 */ /* 0x000fe40000010000 */
[----:B------:R-:W5:Y:S01]  /*98a0*/  LDSM.16.MT88.4 R100, [R136+0x4400] ;  /* 0x004400008864783b */ /* 0x000f620000004200 */
[----:B------:R-:W-:Y:S01]  /*98b0*/  FADD.FTZ R123, R118, R123 ;  /* 0x0000007b767b7221 */ /* 0x000fe20000010000 */
[C---:B----4-:R-:W-:Y:S03]  /*98c0*/  HMMA.16816.F32.BF16 R76, R92.reuse, R96, R76 ;  /* 0x000000605c4c723c */ /* 0x050fe6000004184c */
[----:B------:R-:W4:Y:S01]  /*98d0*/  MUFU.EX2 R22, R22 ;  /* 0x0000001600167308 */ /* 0x000f220000000800 */
[----:B------:R-:W-:Y:S02]  /*98e0*/  FADD.FTZ R130, R127, R130 ;  /* 0x000000827f827221 */ /* 0x000fe40000010000 */
[----:B------:R-:W-:Y:S02]  /*98f0*/  FADD.FTZ R116, R116, R123 ;  /* 0x0000007b74747221 */ /* 0x000fe40000010000 */
[----:B------:R-:W-:Y:S01]  /*9900*/  FADD.FTZ R97, R125, R130 ;  /* 0x000000827d617221 */ /* 0x000fe20000010000 */
[----:B------:R-:W-:Y:S03]  /*9910*/  HMMA.16816.F32.BF16 R80, R92, R98, R80 ;  /* 0x000000625c50723c */ /* 0x000fe60000041850 */
[----:B------:R-:W-:Y:S01]  /*9920*/  FADD.FTZ R126, R126, R97 ;  /* 0x000000617e7e7221 */ /* 0x000fe20000010000 */
[----:B------:R-:W-:Y:S01]  /*9930*/  MUFU.EX2 R159, R159 ;  /* 0x0000009f009f7308 */ /* 0x000fe20000000800 */
[----:B------:R-:W5:Y:S01]  /*9940*/  LDSM.16.MT88.4 R96, [R137+0x4800] ;  /* 0x004800008960783b */ /* 0x000f620000004200 */
[--C-:B------:R-:W-:Y:S01]  /*9950*/  FFMA.FTZ R132, R61, c[0x0][0x23c], -R87.reuse ;  /* 0x00008f003d847a23 */ /* 0x100fe20000010857 */
[----:B-1----:R-:W-:Y:S01]  /*9960*/  F2FP.BF16.PACK_AB R92, R7, R10 ;  /* 0x0000000a075c723e */ /* 0x002fe200000010ff */
[----:B------:R-:W-:Y:S01]  /*9970*/  FADD.FTZ R121, R121, R126 ;  /* 0x0000007e79797221 */ /* 0x000fe20000010000 */
[----:B---3--:R-:W-:Y:S03]  /*9980*/  F2FP.BF16.PACK_AB R93, R9, R18 ;  /* 0x00000012095d723e */ /* 0x008fe600000010ff */
[----:B--2---:R-:W-:Y:S01]  /*9990*/  F2FP.BF16.PACK_AB R94, R14, R11 ;  /* 0x0000000b0e5e723e */ /* 0x004fe200000010ff */
[--C-:B------:R-:W-:Y:S01]  /*99a0*/  FFMA.FTZ R125, R63, c[0x0][0x23c], -R86.reuse ;  /* 0x00008f003f7d7a23 */ /* 0x100fe20000010856 */
[----:B------:R-:W1:Y:S01]  /*99b0*/  MUFU.EX2 R84, R84 ;  /* 0x0000005400547308 */ /* 0x000e620000000800 */
[--C-:B------:R-:W-:Y:S02]  /*99c0*/  FFMA.FTZ R126, R64, c[0x0][0x23c], -R87.reuse ;  /* 0x00008f00407e7a23 */ /* 0x100fe40000010857 */
[----:B------:R-:W-:Y:S01]  /*99d0*/  FFMA.FTZ R87, R65, c[0x0][0x23c], -R87 ;  /* 0x00008f0041577a23 */ /* 0x000fe20000010857 */
[----:B----4-:R-:W-:Y:S01]  /*99e0*/  F2FP.BF16.PACK_AB R95, R22, R13 ;  /* 0x0000000d165f723e */ /* 0x010fe200000010ff */
[----:B------:R-:W-:Y:S05]  /*99f0*/  FFMA.FTZ R127, R62, c[0x0][0x23c], -R86 ;  /* 0x00008f003e7f7a23 */ /* 0x000fea0000010856 */
[----:B------:R-:W-:Y:S01]  /*9a00*/  MUFU.EX2 R160, R54 ;  /* 0x0000003600a07308 */ /* 0x000fe20000000800 */
[C---:B-----5:R-:W-:Y:S07]  /*9a10*/  HMMA.16816.F32.BF16 R68, R92.reuse, R104, R68 ;  /* 0x000000685c44723c */ /* 0x060fee0000041844 */
[----:B------:R-:W-:Y:S01]  /*9a20*/  FADD.FTZ R104, R114, R121 ;  /* 0x0000007972687221 */ /* 0x000fe20000010000 */
[C---:B------:R-:W-:Y:S01]  /*9a30*/  HMMA.16816.F32.BF16 R72, R92.reuse, R106, R72 ;  /* 0x0000006a5c48723c */ /* 0x040fe20000041848 */
[----:B------:R-:W2:Y:S03]  /*9a40*/  MUFU.EX2 R15, R15 ;  /* 0x0000000f000f7308 */ /* 0x000ea60000000800 */
[----:B------:R-:W-:Y:S02]  /*9a50*/  FADD.FTZ R119, R119, R104 ;  /* 0x0000006877777221 */ /* 0x000fe40000010000 */
[----:B------:R-:W3:Y:S02]  /*9a60*/  LDSM.16.MT88.4 R104, [R136+0x4800] ;  /* 0x004800008868783b */ /* 0x000ee40000004200 */
[C---:B------:R-:W-:Y:S03]  /*9a70*/  HMMA.16816.F32.BF16 R76, R92.reuse, R100, R76 ;  /* 0x000000645c4c723c */ /* 0x040fe6000004184c */
[----:B------:R-:W-:Y:S01]  /*9a80*/  MUFU.EX2 R17, R17 ;  /* 0x0000001100117308 */ /* 0x000fe20000000800 */
[----:B------:R-:W-:Y:S02]  /*9a90*/  FADD.FTZ R118, R112, R119 ;  /* 0x0000007770767221 */ /* 0x000fe40000010000 */
[----:B------:R-:W-:Y:S02]  /*9aa0*/  FADD.FTZ R112, R111, R116 ;  /* 0x000000746f707221 */ /* 0x000fe40000010000 */
[----:B------:R-:W-:Y:S04]  /*9ab0*/  HMMA.16816.F32.BF16 R80, R92, R102, R80 ;  /* 0x000000665c50723c */ /* 0x000fe80000041850 */
[----:B------:R-:W-:Y:S01]  /*9ac0*/  FADD.FTZ R115, R115, R118 ;  /* 0x0000007673737221 */ /* 0x000fe20000010000 */
[----:B------:R-:W4:Y:S01]  /*9ad0*/  MUFU.EX2 R26, R26 ;  /* 0x0000001a001a7308 */ /* 0x000f220000000800 */
[----:B------:R-:W-:Y:S01]  /*9ae0*/  FADD.FTZ R109, R109, R112 ;  /* 0x000000706d6d7221 */ /* 0x000fe20000010000 */
[----:B-1----:R-:W-:Y:S01]  /*9af0*/  F2FP.BF16.PACK_AB R92, R84, R159 ;  /* 0x0000009f545c723e */ /* 0x002fe200000010ff */
[----:B------:R-:W-:Y:S01]  /*9b00*/  FADD.FTZ R100, R108, R115 ;  /* 0x000000736c647221 */ /* 0x000fe20000010000 */
[----:B--2---:R-:W-:Y:S03]  /*9b10*/  F2FP.BF16.PACK_AB R93, R15, R160 ;  /* 0x000000a00f5d723e */ /* 0x004fe600000010ff */
[----:B------:R-:W-:Y:S02]  /*9b20*/  FADD.FTZ R113, R113, R100 ;  /* 0x0000006471717221 */ /* 0x000fe40000010000 */
[----:B------:R-:W1:Y:S01]  /*9b30*/  LDSM.16.MT88.4 R100, [R137+0x4c00] ;  /* 0x004c00008964783b */ /* 0x000e620000004200 */
[----:B------:R-:W-:Y:S01]  /*9b40*/  MUFU.EX2 R145, R145 ;  /* 0x0000009100917308 */ /* 0x000fe20000000800 */
[--C-:B------:R-:W-:Y:S02]  /*9b50*/  FFMA.FTZ R108, R66, c[0x0][0x23c], -R86.reuse ;  /* 0x00008f00426c7a23 */ /* 0x100fe40000010856 */
[----:B------:R-:W-:Y:S02]  /*9b60*/  FADD.FTZ R109, R110, R109 ;  /* 0x0000006d6e6d7221 */ /* 0x000fe40000010000 */
[----:B------:R-:W-:Y:S02]  /*9b70*/  FFMA.FTZ R86, R67, c[0x0][0x23c], -R86 ;  /* 0x00008f0043567a23 */ /* 0x000fe40000010856 */
        /* <DEDUP_REMOVED lines=13> */
[----:B------:R-:W-:Y:S03]  /*9c50*/  FADD.FTZ R111, R6, R111 ;  /* 0x0000006f066f7221 */ /* 0x000fe60000010000 */
[----:B------:R-:W4:Y:S01]  /*9c60*/  MUFU.EX2 R128, R132 ;  /* 0x0000008400807308 */ /* 0x000f220000000800 */
[----:B------:R-:W-:Y:S01]  /*9c70*/  FADD.FTZ R88, R18, R111 ;  /* 0x0000006f12587221 */ /* 0x000fe20000010000 */
[----:B--2---:R-:W-:Y:S03]  /*9c80*/  F2FP.BF16.PACK_AB R95, R164, R145 ;  /* 0x00000091a45f723e */ /* 0x004fe600000010ff */
[----:B------:R-:W-:Y:S05]  /*9c90*/  FADD.FTZ R88, R9, R88 ;  /* 0x0000005809587221 */ /* 0x000fea0000010000 */
[----:B------:R-:W-:Y:S01]  /*9ca0*/  MUFU.EX2 R124, R127 ;  /* 0x0000007f007c7308 */ /* 0x000fe20000000800 */
[C---:B------:R-:W-:Y:S08]  /*9cb0*/  HMMA.16816.F32.BF16 R68, R92.reuse, R96, R68 ;  /* 0x000000605c44723c */ /* 0x040ff00000041844 */
[C---:B------:R-:W-:Y:S01]  /*9cc0*/  HMMA.16816.F32.BF16 R72, R92.reuse, R98, R72 ;  /* 0x000000625c48723c */ /* 0x040fe20000041848 */
[----:B------:R-:W2:Y:S01]  /*9cd0*/  MUFU.EX2 R125, R125 ;  /* 0x0000007d007d7308 */ /* 0x000ea20000000800 */
[----:B------:R-:W5:Y:S06]  /*9ce0*/  LDSM.16.MT88.4 R96, [R136+0x4c00] ;  /* 0x004c00008860783b */ /* 0x000f6c0000004200 */
[C---:B---3--:R-:W-:Y:S03]  /*9cf0*/  HMMA.16816.F32.BF16 R76, R92.reuse, R104, R76 ;  /* 0x000000685c4c723c */ /* 0x048fe6000004184c */
[----:B------:R-:W-:Y:S05]  /*9d00*/  MUFU.EX2 R114, R126 ;  /* 0x0000007e00727308 */ /* 0x000fea0000000800 */
[----:B------:R-:W-:Y:S05]  /*9d10*/  HMMA.16816.F32.BF16 R80, R92, R106, R80 ;  /* 0x0000006a5c50723c */ /* 0x000fea0000041850 */
[----:B------:R-:W3:Y:S02]  /*9d20*/  MUFU.EX2 R87, R87 ;  /* 0x0000005700577308 */ /* 0x000ee40000000800 */
[----:B----4-:R-:W-:Y:S02]  /*9d30*/  F2FP.BF16.PACK_AB R92, R128, R163 ;  /* 0x000000a3805c723e */ /* 0x010fe400000010ff */
[----:B--2---:R-:W-:Y:S06]  /*9d40*/  F2FP.BF16.PACK_AB R93, R125, R124 ;  /* 0x0000007c7d5d723e */ /* 0x004fec00000010ff */
[----:B------:R-:W-:Y:S10]  /*9d50*/  MUFU.EX2 R108, R108 ;  /* 0x0000006c006c7308 */ /* 0x000ff40000000800 */
[----:B------:R2:W4:Y:S01]  /*9d60*/  MUFU.EX2 R109, R86 ;  /* 0x00000056006d7308 */ /* 0x0005220000000800 */
[----:B---3--:R-:W-:Y:S01]  /*9d70*/  F2FP.BF16.PACK_AB R94, R87, R114 ;  /* 0x00000072575e723e */ /* 0x008fe200000010ff */
[----:B--2---:R-:W-:Y:S01]  /*9d80*/  FADD.FTZ R86, R10, R135 ;  /* 0x000000870a567221 */ /* 0x004fe20000010000 */
[----:B----4-:R-:W-:Y:S03]  /*9d90*/  F2FP.BF16.PACK_AB R95, R109, R108 ;  /* 0x0000006c6d5f723e */ /* 0x010fe600000010ff */
[----:B------:R-:W-:Y:S04]  /*9da0*/  FADD.FTZ R86, R7, R86 ;  /* 0x0000005607567221 */ /* 0x000fe80000010000 */
[----:B------:R-:W-:Y:S01]  /*9db0*/  FADD.FTZ R105, R11, R86 ;  /* 0x000000560b697221 */ /* 0x000fe20000010000 */
[C---:B-1----:R-:W-:Y:S03]  /*9dc0*/  HMMA.16816.F32.BF16 R68, R92.reuse, R100, R68 ;  /* 0x000000645c44723c */ /* 0x042fe60000041844 */
[----:B------:R-:W-:Y:S04]  /*9dd0*/  FADD.FTZ R86, R14, R105 ;  /* 0x000000690e567221 */ /* 0x000fe80000010000 */
        /* <DEDUP_REMOVED lines=11> */
[----:B------:R-:W-:Y:S02]  /*9e90*/  FADD.FTZ R84, R26, R101 ;  /* 0x000000651a547221 */ /* 0x000fe40000010000 */
[----:B------:R-:W-:Y:S04]  /*9ea0*/  FADD.FTZ R97, R164, R97 ;  /* 0x00000061a4617221 */ /* 0x000fe80000010000 */
[----:B------:R-:W-:Y:S01]  /*9eb0*/  FADD.FTZ R163, R163, R84 ;  /* 0x00000054a3a37221 */ /* 0x000fe20000010000 */
[----:B------:R-:W-:Y:S01]  /*9ec0*/  IADD3 R84, R147, -0x1, RZ ;  /* 0xffffffff93547810 */ /* 0x000fe20007ffe0ff */
[----:B------:R-:W-:Y:S02]  /*9ed0*/  FADD.FTZ R124, R124, R97 ;  /* 0x000000617c7c7221 */ /* 0x000fe40000010000 */
[----:B------:R-:W-:Y:S01]  /*9ee0*/  FADD.FTZ R163, R128, R163 ;  /* 0x000000a380a37221 */ /* 0x000fe20000010000 */
[----:B------:R-:W-:Y:S01]  /*9ef0*/  MOV R147, R84 ;  /* 0x0000005400937202 */ /* 0x000fe20000000f00 */
[----:B------:R-:W-:Y:S02]  /*9f00*/  FADD.FTZ R125, R125, R124 ;  /* 0x0000007c7d7d7221 */ /* 0x000fe40000010000 */
[----:B------:R-:W-:Y:S02]  /*9f10*/  FADD.FTZ R114, R114, R163 ;  /* 0x000000a372727221 */ /* 0x000fe40000010000 */
[----:B------:R-:W-:Y:S02]  /*9f20*/  FADD.FTZ R108, R108, R125 ;  /* 0x0000007d6c6c7221 */ /* 0x000fe40000010000 */
[----:B------:R-:W-:Y:S02]  /*9f30*/  FADD.FTZ R159, R87, R114 ;  /* 0x00000072579f7221 */ /* 0x000fe40000010000 */
[----:B------:R-:W-:Y:S01]  /*9f40*/  FADD.FTZ R160, R109, R108 ;  /* 0x0000006c6da07221 */ /* 0x000fe20000010000 */
[----:B------:R-:W-:-:S05]  /*9f50*/  @P0 BRA `(.L_x_4183) ;  /* 0xffffdab000000947 */ /* 0x000fca000383ffff */
.L_x_4179:
        /* <DEDUP_REMOVED lines=131> */
.L_x_4185:
[----:B------:R-:W-:Y:S05]  /*a790*/  BSYNC B0 ;  /* 0x0000000000007941 */ /* 0x000fea0003800000 */
.L_x_4184:
[----:B-1----:R-:W1:Y:S01]  /*a7a0*/  S2R R11, SR_CTAID.X ;  /* 0x00000000000b7919 */ /* 0x002e620000002500 */
[----:B------:R-:W-:Y:S01]  /*a7b0*/  SHF.R.S32.HI R151, RZ, 0x1f, R150 ;  /* 0x0000001fff977819 */ /* 0x000fe20000011496 */
[----:B------:R-:W-:Y:S01]  /*a7c0*/  BSSY B0, `(.L_x_4186) ;  /* 0x000001c000007945 */ /* 0x000fe20003800000 */
[----:B------:R-:W-:Y:S01]  /*a7d0*/  SHF.R.S32.HI R6, RZ, 0x1f, R9 ;  /* 0x0000001fff067819 */ /* 0x000fe20000011409 */
[----:B------:R-:W5:Y:S04]  /*a7e0*/  S2R R5, SR_TID.X ;  /* 0x0000000000057919 */ /* 0x000f680000002100 */
[----:B------:R-:W-:-:S04]  /*a7f0*/  IMAD R6, R6, c[0x0][0x1f0], RZ ;  /* 0x00007c0006067a24 */ /* 0x000fc800078e02ff */
[----:B------:R-:W-:Y:S02]  /*a800*/  IMAD R6, R9, c[0x0][0x1f4], R6 ;  /* 0x00007d0009067a24 */ /* 0x000fe400078e0206 */
[----:B-1----:R-:W-:Y:S01]  /*a810*/  IMAD.SHL.U32 R7, R11, 0x40, RZ ;  /* 0x000000400b077824 */ /* 0x002fe200078e00ff */
[----:B-----5:R-:W-:-:S03]  /*a820*/  SHF.R.S32.HI R0, RZ, 0x1f, R5 ;  /* 0x0000001fff007819 */ /* 0x020fc60000011405 */
[----:B------:R-:W-:Y:S01]  /*a830*/  IMAD.WIDE.U32 R150, R7, c[0x0][0x1e8], R150 ;  /* 0x00007a0007967a25 */ /* 0x000fe200078e0096 */
[----:B------:R-:W-:Y:S02]  /*a840*/  SHF.R.S32.HI R2, RZ, 0x1f, R7 ;  /* 0x0000001fff027819 */ /* 0x000fe40000011407 */
[----:B------:R-:W-:Y:S02]  /*a850*/  LEA.HI R0, R0, R5, RZ, 0x2 ;  /* 0x0000000500007211 */ /* 0x000fe400078f10ff */
[----:B------:R-:W-:Y:S01]  /*a860*/  IADD3 R22, P0, R22, R150, RZ ;  /* 0x0000009616167210 */ /* 0x000fe20007f1e0ff */
[----:B------:R-:W-:Y:S01]  /*a870*/  IMAD R2, R2, c[0x0][0x1e8], RZ ;  /* 0x00007a0002027a24 */ /* 0x000fe200078e02ff */
[----:B------:R-:W-:-:S03]  /*a880*/  SHF.R.S32.HI R5, RZ, 0x2, R0 ;  /* 0x00000002ff057819 */ /* 0x000fc60000011400 */
[----:B------:R-:W-:-:S05]  /*a890*/  IMAD R2, R7, c[0x0][0x1ec], R2 ;  /* 0x00007b0007027a24 */ /* 0x000fca00078e0202 */
[----:B------:R-:W-:Y:S02]  /*a8a0*/  IADD3.X R23, R21, R2, R151, P0, !PT ;  /* 0x0000000215177210 */ /* 0x000fe400007fe497 */
[----:B------:R-:W-:Y:S02]  /*a8b0*/  ISETP.GE.AND P0, PT, R5, R142, PT ;  /* 0x0000008e0500720c */ /* 0x000fe40003f06270 */
        /* <DEDUP_REMOVED lines=12> */
.L_x_4187:
[----:B------:R-:W-:Y:S05]  /*a980*/  BSYNC B0 ;  /* 0x0000000000007941 */ /* 0x000fea0003800000 */
.L_x_4186:
[----:B------:R-:W-:Y:S01]  /*a990*/  IMAD R11, R11, -0x40, R148 ;  /* 0xffffffc00b0b7824 */ /* 0x000fe200078e0294 */
[----:B------:R-:W-:-:S04]  /*a9a0*/  LEA.HI.SX32 R4, R4, 0x20, 0x1e ;  /* 0x0000002004047811 */ /* 0x000fc800078ff2ff */
[----:B------:R-:W-:-:S13]  /*a9b0*/  ISETP.GE.AND P0, PT, R4, R11, PT ;  /* 0x0000000b0400720c */ /* 0x000fda0003f06270 */
[----:B------:R-:W-:Y:S05]  /*a9c0*/  @P0 EXIT ;  /* 0x000000000000094d */ /* 0x000fea0003800000 */
        /* <DEDUP_REMOVED lines=10> */
[----:B----4-:R-:W-:Y:S01]  /*aa70*/  STG.E.128 [R2.64], R16 ;  /* 0x0000001002007986 */ /* 0x010fe2000c101d0c */
[----:B------:R-:W-:Y:S05]  /*aa80*/  EXIT ;  /* 0x000000000000794d */ /* 0x000fea0003800000 */
.L_x_4188:
        /* <DEDUP_REMOVED lines=15> */
.L_x_5244:


//--------------------- .text._ZN5flash24flash_fwd_splitkv_kernelI23Flash_fwd_kernel_traitsILi32ELi64ELi128ELi4ELb0ELb0EN7cutlass10bfloat16_tE19Flash_kernel_traitsILi32ELi64ELi128ELi4ES3_EELb1ELb0ELb0ELb0ELb1ELb1ELb0ELb0EEEvNS_16Flash_fwd_paramsE --------------------------
	.section	.text._ZN5flash24flash_fwd_splitkv_kernelI23Flash_fwd_kernel_traitsILi32ELi64ELi128ELi4ELb0ELb0EN7cutlass10bfloat16_tE19Flash_kernel_traitsILi32ELi64ELi128ELi4ES3_EELb1ELb0ELb0ELb0ELb1ELb1ELb0ELb0EEEvNS_16Flash_fwd_paramsE,"ax",@progbits
	.sectioninfo	@"SHI_REGISTERS=156"
	.align	128
        .global         _ZN5flash24flash_fwd_splitkv_kernelI23Flash_fwd_kernel_traitsILi32ELi64ELi128ELi4ELb0ELb0EN7cutlass10bfloat16_tE19Flash_kernel_traitsILi32ELi64ELi128ELi4ES3_EELb1ELb0ELb0ELb0ELb1ELb1ELb0ELb0EEEvNS_16Flash_fwd_paramsE
        .type           _ZN5flash24flash_fwd_splitkv_kernelI23Flash_fwd_kernel_traitsILi32ELi64ELi128ELi4ELb0ELb0EN7cutlass10bfloat16_tE19Flash_kernel_traitsILi32ELi64ELi128ELi4ES3_EELb1ELb0ELb0ELb0ELb1ELb1ELb0ELb0EEEvNS_16Flash_fwd_paramsE,@function
        .size           _ZN5flash24flash_fwd_splitkv_kernelI23Flash_fwd_kernel_traitsILi32ELi64ELi128ELi4ELb0ELb0EN7cutlass10bfloat16_tE19Flash_kernel_traitsILi32ELi64ELi128ELi4ES3_EELb1ELb0ELb0ELb0ELb1ELb1ELb0ELb0EEEvNS_16Flash_fwd_paramsE,(.L_x_5245 - _ZN5flash24flash_fwd_splitkv_kernelI23Flash_fwd_kernel_traitsILi32ELi64ELi128ELi4ELb0ELb0EN7cutlass10bfloat16_tE19Flash_kernel_traitsILi32ELi64ELi128ELi4ES3_EELb1ELb0ELb0ELb0ELb1ELb1ELb0ELb0EEEvNS_16Flash_fwd_paramsE)
        .other          _ZN5flash24flash_fwd_splitkv_kernelI23Flash_fwd_kernel_traitsILi32ELi64ELi128ELi4ELb0ELb0EN7cutlass10bfloat16_tE19Flash_kernel_traitsILi32ELi64ELi128ELi4ES3_EELb1ELb0ELb0ELb0ELb1ELb1ELb0ELb0EEEvNS_16Flash_fwd_paramsE,@"STO_CUDA_ENTRY STV_DEFAULT"
_ZN5flash24flash_fwd_splitkv_kernelI23Flash_fwd_kernel_traitsILi32ELi64ELi128ELi4ELb0ELb0EN7cutlass10bfloat16_tE19Flash_kernel_traitsILi32ELi64ELi128ELi4ES3_EELb1ELb0ELb0ELb0ELb1ELb1ELb0ELb0EEEvNS_16Flash_fwd_paramsE:
.text._ZN5flash24flash_fwd_splitkv_kernelI23Flash_fwd_kernel_traitsILi32ELi64ELi128ELi4ELb0ELb0EN7cutlass10bfloat16_tE19Flash_kernel_traitsILi32ELi64ELi128ELi4ES3_EELb1ELb0ELb0ELb0ELb1ELb1ELb0ELb0EEEvNS_16Flash_fwd_paramsE:
        /* <DEDUP_REMOVED lines=16> */
[----:B------:R1:W2:Y:S04]  /*0100*/  @P2 LDG.E R108, [R2.64] ;  /* 0x0000000c026c2981 */ /* 0x0002a8000c1e1900 */
[----:B------:R1:W2:Y:S01]  /*0110*/  @P2 LDG.E R111, [R2.64+0x4] ;  /* 0x0000040c026f2981 */ /* 0x0002a2000c1e1900 */
[----:B------:R-:W-:-:S06]  /*0120*/  @P0 IMAD.WIDE R8, R0, R4, c[0x0][0x250] ;  /* 0x0000940000080625 */ /* 0x000fcc00078e0204 */
[----:B------:R3:W5:Y:S04]  /*0130*/  @!P1 LDG.E R14, [R6.64] ;  /* 0x0000000c060e9981 */ /* 0x000768000c1e1900 */
[----:B------:R-:W4:Y:S04]  /*0140*/  S2R R22, SR_CTAID.X ;  /* 0x0000000000167919 */ /* 0x000f280000002500 */
[----:B------:R-:W2:Y:S01]  /*0150*/  S2R R18, SR_CTAID.Z ;  /* 0x0000000000127919 */ /* 0x000ea20000002700 */
[----:B-1----:R-:W-:-:S06]  /*0160*/  IMAD.MOV.U32 R3, RZ, RZ, RZ ;  /* 0x000000ffff037224 */ /* 0x002fcc00078e00ff */
        /* <DEDUP_REMOVED lines=10> */
.L_x_4189:
[----:B---34-:R-:W-:Y:S02]  /*0210*/  MOV R5, c[0x0][0x218] ;  /* 0x0000860000057a02 */ /* 0x018fe40000000f00 */
.L_x_4190:
        /* <DEDUP_REMOVED lines=39> */
[----:B------:R-:W-:-:S02]  /*0490*/  IADD3 R4, -R4, R45, RZ ;  /* 0x0000002d04047210 */ /* 0x000fc40007ffe1ff */
[----:B------:R-:W-:Y:S01]  /*04a0*/  SHF.R.S32.HI R3, RZ, 0x2, R3 ;  /* 0x00000002ff037819 */ /* 0x000fe20000011403 */
[----:B------:R-:W-:Y:S01]  /*04b0*/  @P0 IMAD.WIDE.U32 R8, R108, c[0x0][0x1e8], RZ ;  /* 0x00007a006c080a25 */ /* 0x000fe200078e00ff */
[----:B------:R-:W-:Y:S02]  /*04c0*/  @!P0 SHF.R.S32.HI R6, RZ, 0x1f, R0 ;  /* 0x0000001fff068819 */ /* 0x000fe40000011400 */
[----:B------:R-:W-:Y:S01]  /*04d0*/  SHF.L.U32 R4, R4, 0x3, RZ ;  /* 0x0000000304047819 */ /* 0x000fe200000006ff */
[----:B------:R-:W-:Y:S02]  /*04e0*/  @P0 IMAD R108, R108, c[0x0][0x1ec], R9 ;  /* 0x00007b006c6c0a24 */ /* 0x000fe400078e0209 */
[----:B------:R-:W-:Y:S01]  /*04f0*/  @P0 IMAD.MOV.U32 R7, RZ, RZ, R8 ;  /* 0x000000ffff070224 */ /* 0x000fe200078e0008 */
[----:B------:R-:W-:Y:S01]  /*0500*/  SHF.R.S32.HI R5, RZ, 0x1f, R4 ;  /* 0x0000001fff057819 */ /* 0x000fe20000011404 */
[----:B------:R-:W-:Y:S02]  /*0510*/  @!P0 IMAD R6, R6, c[0x0][0x1e0], RZ ;  /* 0x0000780006068a24 */ /* 0x000fe400078e02ff */
[----:B------:R-:W-:-:S04]  /*0520*/  @!P0 IMAD.WIDE.U32 R8, R0, c[0x0][0x1e0], RZ ;  /* 0x0000780000088a25 */ /* 0x000fc800078e00ff */
[----:B------:R-:W-:Y:S01]  /*0530*/  @!P0 IMAD R6, R0, c[0x0][0x1e4], R6 ;  /* 0x0000790000068a24 */ /* 0x000fe200078e0206 */
[----:B------:R-:W-:Y:S01]  /*0540*/  @!P0 MOV R7, R8 ;  /* 0x0000000800078202 */ /* 0x000fe20000000f00 */
        /* <DEDUP_REMOVED lines=23> */
.L_x_4193:
[----:B------:R-:W-:Y:S05]  /*06c0*/  BSYNC B0 ;  /* 0x0000000000007941 */ /* 0x000fea0003800000 */
.L_x_4192:
        /* <DEDUP_REMOVED lines=14> */
.L_x_4195:
[----:B------:R-:W-:Y:S05]  /*07b0*/  BSYNC B0 ;  /* 0x0000000000007941 */ /* 0x000fea0003800000 */
.L_x_4194:
[----:B------:R-:W-:-:S04]  /*07c0*/  LOP3.LUT P2, RZ, R45, 0x3, RZ, 0xc0, !PT ;  /* 0x000000032dff7812 */ /* 0x000fc8000784c0ff */
[----:B------:R-:W-:Y:S02]  /*07d0*/  ISETP.GE.OR P1, PT, R3, R111, P2 ;  /* 0x0000006f0300720c */ /* 0x000fe40001726670 */
        /* <DEDUP_REMOVED lines=11> */
.L_x_4191:
        /* <DEDUP_REMOVED lines=68> */
[----:B------:R-:W-:Y:S01]  /*0cd0*/  ISETP.GE.U32.AND P1, PT, R5, R2, PT ;  /* 0x000000020500720c */ /* 0x000fe20003f26070 */
[----:B------:R-:W-:Y:S01]  /*0ce0*/  IMAD R5, R8, c[0x0][0x198], RZ ;  /* 0x0000660008057a24 */ /* 0x000fe200078e02ff */
[----:B------:R-:W-:-:S03]  /*0cf0*/  LOP3.LUT R2, R18, c[0x0][0x1c8], RZ, 0x3c, !PT ;  /* 0x0000720012027a12 */ /* 0x000fc600078e3cff */
[----:B------:R-:W-:Y:S01]  /*0d00*/  IMAD R5, R9, c[0x0][0x19c], R5 ;  /* 0x0000670009057a24 */ /* 0x000fe200078e0205 */
[----:B------:R-:W-:-:S07]  /*0d10*/  ISETP.GE.AND P0, PT, R2, RZ, PT ;  /* 0x000000ff0200720c */ /* 0x000fce0003f06270 */
        /* <DEDUP_REMOVED lines=12> */
[----:B------:R-:W-:-:S03]  /*0de0*/  IMAD R14, R4, c[0x0][0x18c], R14 ;  /* 0x00006300040e7a24 */ /* 0x000fc600078e020e */
[----:B------:R-:W-:Y:S01]  /*0df0*/  IADD3 R3, R7, R2, RZ ;  /* 0x0000000207037210 */ /* 0x000fe20007ffe0ff */
[----:B------:R-:W-:-:S04]  /*0e00*/  IMAD.MOV.U32 R2, RZ, RZ, R6 ;  /* 0x000000ffff027224 */ /* 0x000fc800078e0006 */
[----:B------:R-:W-:-:S05]  /*0e10*/  IMAD.WIDE.U32 R2, R9, c[0x0][0x198], R2 ;  /* 0x0000660009027a25 */ /* 0x000fca00078e0002 */
[----:B------:R-:W-:Y:S01]  /*0e20*/  IADD3 R3, R3, R5, RZ ;  /* 0x0000000503037210 */ /* 0x000fe20007ffe0ff */
[----:B------:R-:W-:-:S04]  /*0e30*/  IMAD.WIDE.U32 R4, R4, c[0x0][0x188], RZ ;  /* 0x0000620004047a25 */ /* 0x000fc800078e00ff */
[----:B------:R-:W-:Y:S01]  /*0e40*/  IMAD.WIDE.U32 R2, R11, c[0x0][0x1b0], R2 ;  /* 0x00006c000b027a25 */ /* 0x000fe200078e0002 */
[----:B------:R-:W-:-:S03]  /*0e50*/  IADD3 R14, R5, R14, RZ ;  /* 0x0000000e050e7210 */ /* 0x000fc60007ffe0ff */
[----:B------:R-:W-:Y:S01]  /*0e60*/  IMAD.MOV.U32 R24, RZ, RZ, R4 ;  /* 0x000000ffff187224 */ /* 0x000fe200078e0004 */
[----:B------:R-:W-:Y:S01]  /*0e70*/  MOV R13, R2 ;  /* 0x00000002000d7202 */ /* 0x000fe20000000f00 */
[----:B------:R-:W-:Y:S01]  /*0e80*/  IMAD.IADD R12, R3, 0x1, R12 ;  /* 0x00000001030c7824 */ /* 0x000fe200078e020c */
[----:B------:R-:W-:Y:S05]  /*0e90*/  BRA `(.L_x_4197) ;  /* 0x0000047000007947 */ /* 0x000fea0003800000 */
.L_x_4196:
        /* <DEDUP_REMOVED lines=17> */
.L_x_4198:
[----:B------:R-:W-:Y:S01]  /*0fb0*/  IABS R8, c[0x0][0x1c8] ;  /* 0x0000720000087a13 */ /* 0x000fe20000000000 */
[----:B------:R-:W-:Y:S01]  /*0fc0*/  @P3 IMAD.IADD R14, R3, 0x1, R14 ;  /* 0x00000001030e3824 */ /* 0x000fe200078e020e */
[----:B------:R-:W-:Y:S02]  /*0fd0*/  LEA R9, R84, 0xffffff80, 0x7 ;  /* 0xffffff8054097811 */ /* 0x000fe400078e38ff */
[----:B------:R-:W1:Y:S01]  /*0fe0*/  I2F.RP R10, R8 ;  /* 0x00000008000a7306 */ /* 0x000e620000209400 */
[----:B------:R-:W-:Y:S01]  /*0ff0*/  LOP3.LUT R5, R5, R4, RZ, 0x3c, !PT ;  /* 0x0000000405057212 */ /* 0x000fe200078e3cff */
[----:B------:R-:W-:-:S03]  /*1000*/  @P3 IMAD.WIDE.U32 R24, R14, c[0x0][0x1a0], RZ ;  /* 0x000068000e183a25 */ /* 0x000fc600078e00ff */
[----:B------:R-:W-:Y:S01]  /*1010*/  LOP3.LUT R4, R5, R4, RZ, 0x3c, !PT ;  /* 0x0000000405047212 */ /* 0x000fe200078e3cff */
[----:B------:R-:W-:-:S03]  /*1020*/  @P3 IMAD R14, R14, c[0x0][0x1a4], R25 ;  /* 0x000069000e0e3a24 */ /* 0x000fc600078e0219 */
        /* <DEDUP_REMOVED lines=46> */
.L_x_4197:
[----:B------:R-:W-:Y:S01]  /*1310*/  ISETP.NE.AND P0, PT, R108, -0x1, PT ;  /* 0xffffffff6c00780c */ /* 0x000fe20003f05270 */
[----:B------:R-:W-:Y:S01]  /*1320*/  IMAD R10, R10, c[0x0][0x1b8], RZ ;  /* 0x00006e000a0a7a24 */ /* 0x000fe200078e02ff */
[----:B------:R-:W-:Y:S02]  /*1330*/  SHF.R.S32.HI R4, RZ, 0x1f, R45 ;  /* 0x0000001fff047819 */ /* 0x000fe4000001142d */
[----:B------:R-:W-:Y:S01]  /*1340*/  IADD3 R104, -R50, R111, RZ ;  /* 0x0000006f32687210 */ /* 0x000fe20007ffe1ff */
[----:B------:R-:W-:Y:S01]  /*1350*/  IMAD R10, R11, c[0x0][0x1bc], R10 ;  /* 0x00006f000b0a7a24 */ /* 0x000fe200078e020a */
[CC--:B------:R-:W-:Y:S02]  /*1360*/  LEA.HI R20, R4.reuse, R45.reuse, RZ, 0x2 ;  /* 0x0000002d04147211 */ /* 0x0c0fe400078f10ff */
[----:B------:R-:W-:-:S02]  /*1370*/  LEA.HI R5, R4, R45, RZ, 0x3 ;  /* 0x0000002d04057211 */ /* 0x000fc400078f18ff */
[----:B------:R-:W-:Y:S02]  /*1380*/  LOP3.LUT R112, R20, 0xfffffffc, RZ, 0xc0, !PT ;  /* 0xfffffffc14707812 */ /* 0x000fe400078ec0ff */
[----:B------:R-:W-:Y:S01]  /*1390*/  SHF.R.S32.HI R3, RZ, 0x3, R5 ;  /* 0x00000003ff037819 */ /* 0x000fe20000011405 */
[----:B------:R-:W-:Y:S01]  /*13a0*/  @!P0 IMAD.WIDE.U32 R26, R0, c[0x0][0x178], RZ ;  /* 0x00005e00001a8a25 */ /* 0x000fe200078e00ff */
[----:B-----5:R-:W-:Y:S02]  /*13b0*/  @!P0 SHF.R.S32.HI R2, RZ, 0x1f, R0 ;  /* 0x0000001fff028819 */ /* 0x020fe40000011400 */
[----:B------:R-:W-:Y:S01]  /*13c0*/  SHF.R.S32.HI R6, RZ, 0x2, R20 ;  /* 0x00000002ff067819 */ /* 0x000fe20000011414 */
[----:B------:R-:W-:Y:S01]  /*13d0*/  IMAD.IADD R112, R45, 0x1, -R112 ;  /* 0x000000012d707824 */ /* 0x000fe200078e0a70 */
[----:B------:R-:W-:Y:S01]  /*13e0*/  LEA.HI R49, R4, R45, RZ, 0x5 ;  /* 0x0000002d04317211 */ /* 0x000fe200078f28ff */
[----:B------:R-:W-:Y:S01]  /*13f0*/  IMAD.SHL.U32 R19, R3, 0x40, RZ ;  /* 0x0000004003137824 */ /* 0x000fe200078e00ff */
[----:B------:R-:W-:Y:S01]  /*1400*/  SHF.R.S32.HI R7, RZ, 0x1f, R6 ;  /* 0x0000001fff077819 */ /* 0x000fe20000011406 */
[----:B------:R-:W-:Y:S01]  /*1410*/  @!P0 IMAD R2, R2, c[0x0][0x178], RZ ;  /* 0x00005e0002028a24 */ /* 0x000fe200078e02ff */
[----:B------:R-:W-:Y:S01]  /*1420*/  SHF.L.U32 R112, R112, 0x3, RZ ;  /* 0x0000000370707819 */ /* 0x000fe200000006ff */
[----:B------:R-:W-:Y:S01]  /*1430*/  @P0 IMAD.WIDE.U32 R16, R108, c[0x0][0x190], RZ ;  /* 0x000064006c100a25 */ /* 0x000fe200078e00ff */
[----:B------:R-:W-:-:S02]  /*1440*/  LOP3.LUT R19, R19, 0xc0, RZ, 0xc0, !PT ;  /* 0x000000c013137812 */ /* 0x000fc400078ec0ff */
[----:B------:R-:W-:Y:S01]  /*1450*/  IADD3 R24, P1, R112, R24, RZ ;  /* 0x0000001870187210 */ /* 0x000fe20007f3e0ff */
[----:B------:R-:W-:Y:S01]  /*1460*/  @!P0 IMAD R2, R0, c[0x0][0x17c], R2 ;  /* 0x00005f0000028a24 */ /* 0x000fe200078e0202 */
[----:B------:R-:W-:Y:S01]  /*1470*/  LOP3.LUT R0, R19, 0x18, R112, 0xf8, !PT ;  /* 0x0000001813007812 */ /* 0x000fe200078ef870 */
[----:B------:R-:W-:Y:S01]  /*1480*/  @!P0 IMAD.MOV.U32 R16, RZ, RZ, R26 ;  /* 0x000000ffff108224 */ /* 0x000fe200078e001a */
[----:B------:R-:W-:Y:S01]  /*1490*/  SHF.R.U32.HI R19, RZ, 0x3, R19 ;  /* 0x00000003ff137819 */ /* 0x000fe20000011613 */
[----:B------:R-:W-:Y:S01]  /*14a0*/  @P0 IMAD R15, R108, c[0x0][0x194], R17 ;  /* 0x000065006c0f0a24 */ /* 0x000fe200078e0211 */
[----:B------:R-:W-:Y:S01]  /*14b0*/  SHF.R.S32.HI R17, RZ, 0x1f, R112 ;  /* 0x0000001fff117819 */ /* 0x000fe20000011470 */
[----:B------:R-:W-:Y:S01]  /*14c0*/  @!P0 IMAD.IADD R15, R27, 0x1, R2 ;  /* 0x000000011b0f8824 */ /* 0x000fe200078e0202 */
[----:B------:R-:W-:Y:S01]  /*14d0*/  LOP3.LUT R19, R0, R19, RZ, 0x3c, !PT ;  /* 0x0000001300137212 */ /* 0x000fe200078e3cff */
[----:B------:R-:W-:Y:S01]  /*14e0*/  IMAD.WIDE R22, R22, 0x40, R6 ;  /* 0x0000004016167825 */ /* 0x000fe200078e0206 */
[----:B------:R-:W-:-:S02]  /*14f0*/  IADD3 R0, R6, 0x20, RZ ;  /* 0x0000002006007810 */ /* 0x000fc40007ffe0ff */
[C---:B------:R-:W-:Y:S01]  /*1500*/  IADD3 R26, P2, R112.reuse, R13, RZ ;  /* 0x0000000d701a7210 */ /* 0x040fe20007f5e0ff */
[----:B------:R-:W-:Y:S01]  /*1510*/  IMAD.X R25, R17, 0x1, R14, P1 ;  /* 0x0000000111197824 */ /* 0x000fe200008e060e */
[----:B------:R-:W-:Y:S02]  /*1520*/  IADD3 R16, P0, R112, R16, RZ ;  /* 0x0000001070107210 */ /* 0x000fe40007f1e0ff */
[----:B------:R-:W-:Y:S01]  /*1530*/  ISETP.GE.AND P4, PT, R0, R104, PT ;  /* 0x000000680000720c */ /* 0x000fe20003f86270 */
[----:B------:R-:W-:Y:S01]  /*1540*/  IMAD.WIDE.U32 R24, R11, c[0x0][0x1b8], R24 ;  /* 0x00006e000b187a25 */ /* 0x000fe200078e0018 */
[C---:B------:R-:W-:Y:S02]  /*1550*/  IADD3.X R27, R17.reuse, R12, RZ, P2, !PT ;  /* 0x0000000c111b7210 */ /* 0x040fe400017fe4ff */
[C---:B------:R-:W-:Y:S01]  /*1560*/  IADD3 R9, P1, R6.reuse, R9, RZ ;  /* 0x0000000906097210 */ /* 0x040fe20007f3e0ff */
[----:B------:R-:W-:Y:S01]  /*1570*/  IMAD.X R17, R17, 0x1, R15, P0 ;  /* 0x0000000111117824 */ /* 0x000fe200000e060f */
[----:B------:R-:W-:Y:S01]  /*1580*/  SHF.R.S32.HI R2, RZ, 0x1f, R18 ;  /* 0x0000001fff027819 */ /* 0x000fe20000011412 */
[C---:B------:R-:W-:Y:S01]  /*1590*/  IMAD.WIDE.U32 R26, R6.reuse, c[0x0][0x198], R26 ;  /* 0x00006600061a7a25 */ /* 0x040fe200078e001a */
[----:B------:R-:W-:-:S02]  /*15a0*/  ISETP.GE.AND P0, PT, R6, R104, PT ;  /* 0x000000680600720c */ /* 0x000fc40003f06270 */
[----:B------:R-:W-:Y:S01]  /*15b0*/  LEA.HI R20, R20, R6, RZ, 0x1 ;  /* 0x0000000614147211 */ /* 0x000fe200078f08ff */
[C---:B------:R-:W-:Y:S01]  /*15c0*/  IMAD.X R8, R7.reuse, 0x1, R8, P1 ;  /* 0x0000000107087824 */ /* 0x040fe200008e0608 */
[----:B------:R-:W-:Y:S01]  /*15d0*/  SHF.R.S32.HI R48, RZ, 0x5, R49 ;  /* 0x00000005ff307819 */ /* 0x000fe20000011431 */
[----:B------:R-:W-:Y:S01]  /*15e0*/  IMAD R7, R7, c[0x0][0x198], RZ ;  /* 0x0000660007077a24 */ /* 0x000fe200078e02ff */
[----:B------:R-:W-:Y:S01]  /*15f0*/  LOP3.LUT R20, R20, 0x7fffffe, RZ, 0xc0, !PT ;  /* 0x07fffffe14147812 */ /* 0x000fe200078ec0ff */
[----:B------:R-:W-:Y:S01]  /*1600*/  IMAD R2, R2, c[0x0][0x1a8], RZ ;  /* 0x00006a0002027a24 */ /* 0x000fe200078e02ff */
[----:B------:R-:W-:Y:S01]  /*1610*/  IADD3 R109, R84, -0x1, RZ ;  /* 0xffffffff546d7810 */ /* 0x000fe20007ffe0ff */
[----:B------:R-:W-:Y:S01]  /*1620*/  IMAD.WIDE.U32 R16, R18, c[0x0][0x1a8], R16 ;  /* 0x00006a0012107a25 */ /* 0x000fe200078e0010 */
[C---:B------:R-:W-:Y:S02]  /*1630*/  IADD3 R13, R6.reuse, 0x40, RZ ;  /* 0x00000040060d7810 */ /* 0x040fe40007ffe0ff */
[----:B------:R-:W-:Y:S01]  /*1640*/  IADD3 R25, R25, R10, RZ ;  /* 0x0000000a19197210 */ /* 0x000fe20007ffe0ff */
[----:B------:R-:W-:Y:S01]  /*1650*/  IMAD R85, R6, c[0x0][0x19c], R7 ;  /* 0x0000670006557a24 */ /* 0x000fe200078e0207 */
[----:B------:R-:W-:Y:S01]  /*1660*/  @!P4 IADD3 R7, P1, R22, 0x20, RZ ;  /* 0x000000201607c810 */ /* 0x000fe20007f3e0ff */
[----:B------:R-:W-:Y:S01]  /*1670*/  IMAD R2, R18, c[0x0][0x1ac], R2 ;  /* 0x00006b0012027a24 */ /* 0x000fe200078e0202 */
[----:B------:R-:W-:Y:S01]  /*1680*/  @!P0 MOV R14, R16 ;  /* 0x00000010000e8202 */ /* 0x000fe20000000f00 */
[----:B------:R-:W-:Y:S01]  /*1690*/  IMAD.IADD R20, R6, 0x1, -R20 ;  /* 0x0000000106147824 */ /* 0x000fe200078e0a14 */
[----:B------:R-:W-:Y:S01]  /*16a0*/  @!P4 IADD3.X R11, RZ, R23, RZ, P1, !PT ;  /* 0x00000017ff0bc210 */ /* 0x000fe20000ffe4ff */
[----:B------:R-:W-:Y:S01]  /*16b0*/  IMAD.IADD R15, R17, 0x1, R2 ;  /* 0x00000001110f7824 */ /* 0x000fe200078e0202 */
[----:B------:R-:W-:Y:S01]  /*16c0*/  MOV R10, c[0x0][0x19c] ;  /* 0x00006700000a7a02 */ /* 0x000fe20000000f00 */
[----:B------:R-:W-:Y:S01]  /*16d0*/  @!P0 IMAD R12, R23, c[0x0][0x190], RZ ;  /* 0x00006400170c8a24 */ /* 0x000fe200078e02ff */
[----:B------:R-:W-:Y:S01]  /*16e0*/  LEA.HI R4, R4, R45, RZ, 0x4 ;  /* 0x0000002d04047211 */ /* 0x000fe200078f20ff */
[----:B------:R-:W-:Y:S01]  /*16f0*/  IMAD R20, R48, 0x8, R20 ;  /* 0x0000000830147824 */ /* 0x000fe200078e0214 */
[----:B------:R-:W-:Y:S01]  /*1700*/  LOP3.LUT R101, R5, 0xfffffff8, RZ, 0xc0, !PT ;  /* 0xfffffff805657812 */ /* 0x000fe200078ec0ff */
[--C-:B------:R-:W-:Y:S01]  /*1710*/  @!P4 IMAD.MOV.U32 R17, RZ, RZ, R15.reuse ;  /* 0x000000ffff11c224 */ /* 0x100fe200078e000f */
[----:B------:R-:W-:Y:S01]  /*1720*/  SHF.L.U32 R5, R3, 0x3, RZ ;  /* 0x0000000303057819 */ /* 0x000fe200000006ff */
[----:B------:R-:W-:Y:S01]  /*1730*/  @!P4 IMAD R11, R11, c[0x0][0x190], RZ ;  /* 0x000064000b0bca24 */ /* 0x000fe200078e02ff */
[----:B------:R-:W-:Y:S01]  /*1740*/  LEA R19, R20, R19, 0x5 ;  /* 0x0000001314137211 */ /* 0x000fe200078e28ff */
[----:B------:R-:W-:Y:S01]  /*1750*/  @!P0 IMAD R12, R22, c[0x0][0x194], R12 ;  /* 0x00006500160c8a24 */ /* 0x000fe200078e020c */
[----:B------:R-:W-:Y:S01]  /*1760*/  LOP3.LUT R47, R4, 0xfffffff0, RZ, 0xc0, !PT ;  /* 0xfffffff0042f7812 */ /* 0x000fe200078ec0ff */
[----:B------:R-:W-:Y:S01]  /*1770*/  @!P0 IMAD.WIDE.U32 R14, R22, c[0x0][0x190], R14 ;  /* 0x00006400160e8a25 */ /* 0x000fe200078e000e */
[----:B------:R-:W-:-:S02]  /*1780*/  IADD3 R101, -R101, R45, RZ ;  /* 0x0000002d65657210 */ /* 0x000fc40007ffe1ff */
[----:B------:R-:W-:Y:S01]  /*1790*/  IADD3 R47, -R47, R45, RZ ;  /* 0x0000002d2f2f7210 */ /* 0x000fe20007ffe1ff */
[----:B------:R-:W-:Y:S01]  /*17a0*/  IMAD.SHL.U32 R2, R109, 0x80, RZ ;  /* 0x000000806d027824 */ /* 0x000fe200078e00ff */
[----:B------:R-:W-:Y:S01]  /*17b0*/  @!P0 LEA R22, P1, R14, c[0x0][0x160], 0x1 ;  /* 0x000058000e168a11 */ /* 0x000fe200078208ff */
[C---:B------:R-:W-:Y:S01]  /*17c0*/  @!P4 IMAD R11, R7.reuse, c[0x0][0x194], R11 ;  /* 0x00006500070bca24 */ /* 0x040fe200078e020b */
[----:B------:R-:W-:Y:S01]  /*17d0*/  SHF.R.S32.HI R46, RZ, 0x1f, R47 ;  /* 0x0000001fff2e7819 */ /* 0x000fe2000001142f */
[----:B------:R-:W-:Y:S01]  /*17e0*/  @!P4 IMAD.WIDE.U32 R16, R7, c[0x0][0x190], R16 ;  /* 0x000064000710ca25 */ /* 0x000fe200078e0010 */
[----:B------:R-:W-:Y:S02]  /*17f0*/  SHF.L.U32 R127, R45, 0x1, RZ ;  /* 0x000000012d7f7819 */ /* 0x000fe400000006ff */
[----:B------:R-:W-:Y:S01]  /*1800*/  LEA.HI R46, R46, R47, RZ, 0x3 ;  /* 0x0000002f2e2e7211 */ /* 0x000fe200078f18ff */
[----:B------:R-:W-:Y:S01]  /*1810*/  @!P0 IMAD.IADD R12, R15, 0x1, R12 ;  /* 0x000000010f0c8824 */ /* 0x000fe200078e020c */
[----:B------:R-:W-:Y:S01]  /*1820*/  @!P4 IADD3 R11, R17, R11, RZ ;  /* 0x0000000b110bc210 */ /* 0x000fe20007ffe0ff */
[----:B------:R-:W-:Y:S01]  /*1830*/  IMAD.IADD R7, R44, 0x1, -R2 ;  /* 0x000000012c077824 */ /* 0x000fe200078e0a02 */
[----:B------:R-:W-:Y:S01]  /*1840*/  SHF.L.U32 R46, R46, 0x5, RZ ;  /* 0x000000052e2e7819 */ /* 0x000fe200000006ff */
[----:B------:R-:W-:Y:S01]  /*1850*/  IMAD.SHL.U32 R110, R19, 0x2, RZ ;  /* 0x00000002136e7824 */ /* 0x000fe200078e00ff */
[----:B------:R-:W-:Y:S01]  /*1860*/  @!P0 LEA.HI.X R23, R14, c[0x0][0x164], R12, 0x1, P1 ;  /* 0x000059000e178a11 */ /* 0x000fe200008f0c0c */
[----:B------:R-:W-:Y:S01]  /*1870*/  IMAD R8, R8, c[0x0][0x1a0], RZ ;  /* 0x0000680008087a24 */ /* 0x000fe200078e02ff */
[-C--:B------:R-:W-:Y:S01]  /*1880*/  ISETP.GE.AND P1, PT, R0, R7.reuse, PT ;  /* 0x000000070000720c */ /* 0x080fe20003f26270 */
[----:B------:R-:W-:Y:S01]  /*1890*/  IMAD.WIDE.U32 R24, R9, c[0x0][0x1a0], R24 ;  /* 0x0000680009187a25 */ /* 0x000fe200078e0018 */
[----:B------:R-:W-:Y:S01]  /*18a0*/  @!P4 LEA R14, P2, R16, c[0x0][0x160], 0x1 ;  /* 0x00005800100eca11 */ /* 0x000fe200078408ff */
[----:B------:R-:W-:Y:S01]  /*18b0*/  @!PT LDS RZ, [RZ] ;  /* 0x00000000fffff984 */ /* 0x000fe20000000800 */
[----:B------:R-:W-:Y:S01]  /*18c0*/  @!PT LDS RZ, [RZ] ;  /* 0x00000000fffff984 */ /* 0x000fe20000000800 */
[----:B------:R-:W-:Y:S01]  /*18d0*/  @!PT LDS RZ, [RZ] ;  /* 0x00000000fffff984 */ /* 0x000fe20000000800 */
[----:B------:R1:W-:Y:S01]  /*18e0*/  @!P0 LDGSTS.E.BYPASS.LTC128B.128 [R110], [R22.64] ;  /* 0x00000000166e8fae */ /* 0x0003e2000b901d4c */
[-C--:B------:R-:W-:Y:S01]  /*18f0*/  ISETP.GE.AND P0, PT, R13, R7.reuse, PT ;  /* 0x000000070d00720c */ /* 0x080fe20003f06270 */
[----:B------:R-:W-:Y:S01]  /*1900*/  IMAD R8, R9, c[0x0][0x1a4], R8 ;  /* 0x0000690009087a24 */ /* 0x000fe200078e0208 */
[----:B------:R-:W-:Y:S01]  /*1910*/  ISETP.GE.AND P5, PT, R6, R7, PT ;  /* 0x000000070600720c */ /* 0x000fe20003fa6270 */
[----:B------:R-:W-:Y:S01]  /*1920*/  IMAD.MOV.U32 R107, RZ, RZ, R26 ;  /* 0x000000ffff6b7224 */ /* 0x000fe200078e001a */
[----:B------:R-:W-:Y:S01]  /*1930*/  @!P4 LEA.HI.X R15, R16, c[0x0][0x164], R11, 0x1, P2 ;  /* 0x00005900100fca11 */ /* 0x000fe200010f0c0b */
[----:B------:R-:W-:Y:S01]  /*1940*/  IMAD.IADD R8, R25, 0x1, R8 ;  /* 0x0000000119087824 */ /* 0x000fe200078e0208 */
[----:B------:R-:W-:Y:S01]  /*1950*/  LEA R106, P3, R24, c[0x0][0x170], 0x1 ;  /* 0x00005c00186a7a11 */ /* 0x000fe200078608ff */
[----:B------:R-:W-:Y:S01]  /*1960*/  IMAD.IADD R85, R27, 0x1, R85 ;  /* 0x000000011b557824 */ /* 0x000fe200078e0255 */
[----:B------:R-:W-:Y:S01]  /*1970*/  LOP3.LUT R46, R46, 0xffffff00, RZ, 0xc0, !PT ;  /* 0xffffff002e2e7812 */ /* 0x000fe200078ec0ff */
[----:B------:R2:W-:Y:S01]  /*1980*/  @!P4 LDGSTS.E.BYPASS.LTC128B.128 [R110+0x800], [R14.64] ;  /* 0x008000000e6ecfae */ /* 0x0005e2000b901d4c */
[----:B------:R-:W-:Y:S01]  /*1990*/  LEA.HI.X R105, R24, c[0x0][0x174], R8, 0x1, P3 ;  /* 0x00005d0018697a11 */ /* 0x000fe200018f0c08 */
[----:B------:R-:W-:Y:S01]  /*19a0*/  IMAD.SHL.U32 R8, R10, 0x40, RZ ;  /* 0x000000400a087824 */ /* 0x000fe200078e00ff */
[----:B------:R-:W-:Y:S01]  /*19b0*/  LOP3.LUT R127, R127, 0x6, RZ, 0xc0, !PT ;  /* 0x000000067f7f7812 */ /* 0x000fe200078ec0ff */
[----:B------:R-:W-:-:S02]  /*19c0*/  IMAD.MOV.U32 R20, RZ, RZ, c[0x0][0x1a0] ;  /* 0x00006800ff147624 */ /* 0x000fc400078e00ff */
[----:B-1----:R-:W-:-:S04]  /*19d0*/  IMAD.MOV.U32 R22, RZ, RZ, c[0x0][0x198] ;  /* 0x00006600ff167624 */ /* 0x002fc800078e00ff */
[C---:B------:R-:W-:Y:S01]  /*19e0*/  IMAD.WIDE.U32 R18, R22.reuse, 0x40, RZ ;  /* 0x0000004016127825 */ /* 0x040fe200078e00ff */
[----:B------:R-:W-:-:S04]  /*19f0*/  @!P1 LEA R11, P2, R22, R107, 0x5 ;  /* 0x0000006b160b9211 */ /* 0x000fc800078428ff */
[----:B------:R-:W-:Y:S02]  /*1a00*/  @!P1 LEA.HI.X R9, R22, R85, R10, 0x5, P2 ;  /* 0x0000005516099211 */ /* 0x000fe400010f2c0a */
[----:B------:R-:W-:Y:S02]  /*1a10*/  @!P1 LEA R16, P3, R11, c[0x0][0x168], 0x1 ;  /* 0x00005a000b109a11 */ /* 0x000fe400078608ff */
[----:B------:R-:W-:Y:S02]  /*1a20*/  @!P0 IADD3 R12, P2, R107, R18, RZ ;  /* 0x000000126b0c8210 */ /* 0x000fe40007f5e0ff */
[----:B------:R-:W-:Y:S02]  /*1a30*/  @!P1 LEA.HI.X R17, R11, c[0x0][0x16c], R9, 0x1, P3 ;  /* 0x00005b000b119a11 */ /* 0x000fe400018f0c09 */
[----:B------:R-:W-:Y:S02]  /*1a40*/  @!P5 LEA R18, P3, R107, c[0x0][0x168], 0x1 ;  /* 0x00005a006b12da11 */ /* 0x000fe400078608ff */
[----:B------:R-:W-:-:S02]  /*1a50*/  @!P0 IADD3.X R8, R85, R19, R8, P2, !PT ;  /* 0x0000001355088210 */ /* 0x000fc400017fe408 */
[C---:B--2---:R-:W-:Y:S02]  /*1a60*/  @!P0 LEA R14, P4, R12.reuse, c[0x0][0x168], 0x1 ;  /* 0x00005a000c0e8a11 */ /* 0x044fe400078808ff */
[----:B------:R-:W-:Y:S02]  /*1a70*/  @!P5 LEA.HI.X R19, R107, c[0x0][0x16c], R85, 0x1, P3 ;  /* 0x00005b006b13da11 */ /* 0x000fe400018f0c55 */
[----:B------:R-:W-:Y:S02]  /*1a80*/  @!P0 LEA.HI.X R15, R12, c[0x0][0x16c], R8, 0x1, P4 ;  /* 0x00005b000c0f8a11 */ /* 0x000fe400020f0c08 */
[CC--:B------:R-:W-:Y:S01]  /*1a90*/  ISETP.GE.AND P4, PT, R6.reuse, R7.reuse, PT ;  /* 0x000000070600720c */ /* 0x0c0fe20003f86270 */
[----:B------:R1:W-:Y:S01]  /*1aa0*/  @!P5 LDGSTS.E.BYPASS.LTC128B.128 [R110+0x1000], [R18.64] ;  /* 0x01000000126edfae */ /* 0x0003e2000b901d4c */
[----:B------:R-:W-:Y:S02]  /*1ab0*/  IADD3 R6, R6, 0x60, RZ ;  /* 0x0000006006067810 */ /* 0x000fe40007ffe0ff */
[-C--:B------:R-:W-:Y:S01]  /*1ac0*/  ISETP.GE.AND P2, PT, R13, R7.reuse, PT ;  /* 0x000000070d00720c */ /* 0x080fe20003f46270 */
[----:B------:R1:W-:Y:S01]  /*1ad0*/  @!P1 LDGSTS.E.BYPASS.LTC128B.128 [R110+0x1800], [R16.64] ;  /* 0x01800000106e9fae */ /* 0x0003e2000b901d4c */
[----:B------:R-:W-:-:S02]  /*1ae0*/  ISETP.GE.AND P5, PT, R6, R7, PT ;  /* 0x000000070600720c */ /* 0x000fc40003fa6270 */
[----:B------:R-:W-:Y:S01]  /*1af0*/  ISETP.GE.AND P3, PT, R0, R7, PT ;  /* 0x000000070000720c */ /* 0x000fe20003f66270 */
[----:B------:R2:W-:Y:S01]  /*1b00*/  @!P0 LDGSTS.E.BYPASS.LTC128B.128 [R110+0x2000], [R14.64] ;  /* 0x020000000e6e8fae */ /* 0x0005e2000b901d4c */
[----:B------:R-:W-:Y:S02]  /*1b10*/  SHF.R.S32.HI R0, RZ, 0x4, R4 ;  /* 0x00000004ff007819 */ /* 0x000fe40000011404 */
[----:B------:R-:W-:Y:S02]  /*1b20*/  LEA.HI R8, R47, R47, RZ, 0x1 ;  /* 0x0000002f2f087211 */ /* 0x000fe400078f08ff */
[----:B------:R-:W-:Y:S02]  /*1b30*/  LEA.HI R4, R4, R0, RZ, 0x1 ;  /* 0x0000000004047211 */ /* 0x000fe400078f08ff */
[----:B------:R-:W-:Y:S02]  /*1b40*/  ISETP.GE.AND P1, PT, R6, R7, PT ;  /* 0x000000070600720c */ /* 0x000fe40003f26270 */
[----:B------:R-:W-:Y:S01]  /*1b50*/  LOP3.LUT R7, R4, 0xfffffffe, RZ, 0xc0, !PT ;  /* 0xfffffffe04077812 */ /* 0x000fe200078ec0ff */
[----:B------:R-:W-:Y:S01]  /*1b60*/  @!P5 IMAD.MOV.U32 R13, RZ, RZ, R85 ;  /* 0x000000ffff0dd224 */ /* 0x000fe200078e0055 */
[----:B------:R-:W-:Y:S01]  /*1b70*/  @!P5 MOV R12, R107 ;  /* 0x0000006b000cd202 */ /* 0x000fe20000000f00 */
[----:B------:R-:W-:Y:S01]  /*1b80*/  @!P5 IMAD R10, R10, 0x60, RZ ;  /* 0x000000600a0ad824 */ /* 0x000fe200078e02ff */
[----:B------:R-:W-:Y:S01]  /*1b90*/  LOP3.LUT R4, R8, 0x7fffffe, RZ, 0xc0, !PT ;  /* 0x07fffffe08047812 */ /* 0x000fe200078ec0ff */
[----:B------:R-:W-:Y:S01]  /*1ba0*/  IMAD.IADD R7, R0, 0x1, -R7 ;  /* 0x0000000100077824 */ /* 0x000fe200078e0a07 */
[----:B------:R-:W-:Y:S01]  /*1bb0*/  LEA.HI R9, R101, R101, RZ, 0x1 ;  /* 0x0000006565097211 */ /* 0x000fe200078f08ff */
[----:B------:R-:W-:-:S03]  /*1bc0*/  @!P5 IMAD.WIDE.U32 R12, R22, 0x60, R12 ;  /* 0x00000060160cd825 */ /* 0x000fc600078e000c */
[----:B------:R-:W-:Y:S01]  /*1bd0*/  SHF.R.S32.HI R0, RZ, 0x1, R9 ;  /* 0x00000001ff007819 */ /* 0x000fe20000011409 */
[----:B------:R-:W-:Y:S01]  /*1be0*/  IMAD.IADD R47, R47, 0x1, -R4 ;  /* 0x000000012f2f7824 */ /* 0x000fe200078e0a04 */
[----:B------:R-:W-:Y:S02]  /*1bf0*/  @!P5 IADD3 R3, R13, R10, RZ ;  /* 0x0000000a0d03d210 */ /* 0x000fe40007ffe0ff */
[----:B------:R-:W-:Y:S01]  /*1c00*/  @!P5 LEA R10, P0, R12, c[0x0][0x168], 0x1 ;  /* 0x00005a000c0ada11 */ /* 0x000fe200078008ff */
[----:B------:R-:W-:Y:S01]  /*1c10*/  IMAD.SHL.U32 R6, R0, 0x40, RZ ;  /* 0x0000004000067824 */ /* 0x000fe200078e00ff */
[----:B------:R-:W-:Y:S01]  /*1c20*/  SHF.R.S32.HI R4, RZ, 0x1, R8 ;  /* 0x00000001ff047819 */ /* 0x000fe20000011408 */
[----:B------:R-:W-:Y:S01]  /*1c30*/  IMAD R87, R47, 0x20, R46 ;  /* 0x000000202f577824 */ /* 0x000fe200078e022e */
[----:B------:R-:W-:Y:S02]  /*1c40*/  @!P5 LEA.HI.X R11, R12, c[0x0][0x16c], R3, 0x1, P0 ;  /* 0x00005b000c0bda11 */ /* 0x000fe400000f0c03 */
[----:B------:R-:W-:-:S02]  /*1c50*/  SHF.R.S32.HI R8, RZ, 0x1f, R8 ;  /* 0x0000001fff087819 */ /* 0x000fc40000011408 */
[----:B------:R-:W-:Y:S01]  /*1c60*/  LOP3.LUT R9, R9, 0x7fffffe, RZ, 0xc0, !PT ;  /* 0x07fffffe09097812 */ /* 0x000fe200078ec0ff */
[----:B------:R3:W-:Y:S01]  /*1c70*/  @!P5 LDGSTS.E.BYPASS.LTC128B.128 [R110+0x2800], [R10.64] ;  /* 0x028000000a6edfae */ /* 0x0007e2000b901d4c */
[----:B------:R-:W-:Y:S02]  /*1c80*/  LEA.HI R8, R8, R4, RZ, 0x2 ;  /* 0x0000000408087211 */ /* 0x000fe400078f10ff */
[----:B------:R-:W-:Y:S01]  /*1c90*/  LOP3.LUT R6, R6, 0xc0, RZ, 0xc0, !PT ;  /* 0x000000c006067812 */ /* 0x000fe200078ec0ff */
[----:B------:R-:W0:Y:S01]  /*1ca0*/  LDGDEPBAR ;  /* 0x00000000000079af */ /* 0x000e220000000000 */
[----:B------:R-:W-:Y:S01]  /*1cb0*/  LOP3.LUT R8, R8, 0xfffffffc, RZ, 0xc0, !PT ;  /* 0xfffffffc08087812 */ /* 0x000fe200078ec0ff */
[----:B------:R-:W-:Y:S01]  /*1cc0*/  IMAD.IADD R101, R101, 0x1, -R9 ;  /* 0x0000000165657824 */ /* 0x000fe200078e0a09 */
[----:B------:R-:W-:Y:S02]  /*1cd0*/  LOP3.LUT R5, R6, 0x8, R5, 0xf8, !PT ;  /* 0x0000000806057812 */ /* 0x000fe400078ef805 */
[----:B------:R-:W-:Y:S01]  /*1ce0*/  IADD3 R3, R4, -R8, RZ ;  /* 0x8000000804037210 */ /* 0x000fe20007ffe0ff */
[C---:B------:R-:W-:Y:S01]  /*1cf0*/  IMAD R101, R7.reuse, 0x8, R101 ;  /* 0x0000000807657824 */ /* 0x040fe200078e0265 */
[----:B------:R-:W-:Y:S01]  /*1d00*/  SHF.R.U32.HI R6, RZ, 0x3, R6 ;  /* 0x00000003ff067819 */ /* 0x000fe20000011606 */
[----:B------:R-:W-:Y:S01]  /*1d10*/  IMAD.SHL.U32 R7, R7, 0x8, RZ ;  /* 0x0000000807077824 */ /* 0x000fe200078e00ff */
[----:B------:R-:W-:-:S02]  /*1d20*/  SHF.L.U32 R23, R3, 0x6, RZ ;  /* 0x0000000603177819 */ /* 0x000fc400000006ff */
[----:B------:R-:W-:Y:S01]  /*1d30*/  LOP3.LUT R8, R5, R6, RZ, 0x3c, !PT ;  /* 0x0000000605087212 */ /* 0x000fe200078e3cff */
[----:B------:R-:W-:Y:S01]  /*1d40*/  IMAD.SHL.U32 R6, R20, 0x20, RZ ;  /* 0x0000002014067824 */ /* 0x000fe200078e00ff */
[----:B------:R-:W-:Y:S02]  /*1d50*/  LOP3.LUT R23, R23, 0xc0, RZ, 0xc0, !PT ;  /* 0x000000c017177812 */ /* 0x000fe400078ec0ff */
[----:B------:R-:W-:Y:S02]  /*1d60*/  MOV R4, 0x5 ;  /* 0x0000000500047802 */ /* 0x000fe40000000f00 */
[----:B------:R-:W-:Y:S02]  /*1d70*/  LOP3.LUT R7, R23, 0x8, R7, 0xf8, !PT ;  /* 0x0000000817077812 */ /* 0x000fe400078ef807 */
[----:B------:R-:W-:Y:S02]  /*1d80*/  SHF.R.U32.HI R23, RZ, 0x3, R23 ;  /* 0x00000003ff177819 */ /* 0x000fe40000011617 */
[----:B------:R-:W-:-:S02]  /*1d90*/  @!P1 MOV R5, c[0x0][0x1a4] ;  /* 0x0000690000059a02 */ /* 0x000fc40000000f00 */
[----:B---3--:R-:W-:Y:S01]  /*1da0*/  @!P1 MOV R11, R105 ;  /* 0x00000069000b9202 */ /* 0x008fe20000000f00 */
[----:B------:R-:W-:-:S04]  /*1db0*/  DEPBAR.LE SB0, 0x0 ;  /* 0x000080000000791a */ /* 0x000fc80000000000 */
[----:B------:R-:W-:Y:S01]  /*1dc0*/  BAR.SYNC.DEFER_BLOCKING 0x0 ;  /* 0x0000000000007b1d */ /* 0x000fe20000010000 */
[----:B------:R-:W-:Y:S01]  /*1dd0*/  @!P1 IMAD.MOV.U32 R10, RZ, RZ, R106 ;  /* 0x000000ffff0a9224 */ /* 0x000fe200078e006a */
[----:B------:R-:W-:Y:S01]  /*1de0*/  LOP3.LUT R23, R7, R23, RZ, 0x3c, !PT ;  /* 0x0000001707177212 */ /* 0x000fe200078e3cff */
[----:B------:R-:W-:Y:S01]  /*1df0*/  IMAD R7, R48, 0x200, R46 ;  /* 0x0000020030077824 */ /* 0x000fe200078e022e */
[C---:B------:R-:W-:Y:S01]  /*1e00*/  SHF.L.U64.HI R4, R20.reuse, R4, c[0x0][0x1a4] ;  /* 0x0000690014047619 */ /* 0x040fe20000010204 */
[----:B------:R-:W-:Y:S01]  /*1e10*/  @!P1 IMAD.WIDE.U32 R12, R20, 0xc0, R10 ;  /* 0x000000c0140c9825 */ /* 0x000fe200078e000a */
[C---:B------:R-:W-:Y:S02]  /*1e20*/  @!P3 LEA R10, P0, R6.reuse, R106, 0x1 ;  /* 0x0000006a060ab211 */ /* 0x040fe400078008ff */
[----:B------:R-:W-:Y:S01]  /*1e30*/  LEA R7, R47, R7, 0x5 ;  /* 0x000000072f077211 */ /* 0x000fe200078e28ff */
[----:B------:R-:W-:Y:S01]  /*1e40*/  @!P1 IMAD R5, R5, 0xc0, RZ ;  /* 0x000000c005059824 */ /* 0x000fe200078e02ff */
[-C--:B------:R-:W-:Y:S01]  /*1e50*/  @!P3 LEA.HI.X R11, R6, R105.reuse, R4, 0x1, P0 ;  /* 0x00000069060bb211 */ /* 0x080fe200000f0c04 */
[----:B------:R-:W-:Y:S01]  /*1e60*/  @!P2 IMAD.MOV.U32 R6, RZ, RZ, c[0x0][0x1a4] ;  /* 0x00006900ff06a624 */ /* 0x000fe200078e00ff */
[----:B------:R-:W-:Y:S01]  /*1e70*/  LEA R101, R101, R8, 0x5 ;  /* 0x0000000865657211 */ /* 0x000fe200078e28ff */
[----:B------:R-:W-:Y:S01]  /*1e80*/  @!P1 IMAD.IADD R5, R13, 0x1, R5 ;  /* 0x000000010d059824 */ /* 0x000fe200078e0205 */
[----:B------:R-:W-:Y:S01]  /*1e90*/  @!P1 MOV R4, R12 ;  /* 0x0000000c00049202 */ /* 0x000fe20000000f00 */
[----:B------:R-:W-:Y:S01]  /*1ea0*/  @!P4 IMAD.MOV.U32 R12, RZ, RZ, R106 ;  /* 0x000000ffff0cc224 */ /* 0x000fe200078e006a */
[C---:B------:R-:W-:Y:S01]  /*1eb0*/  @!P2 LEA R8, P0, R20.reuse, R106, 0x7 ;  /* 0x0000006a1408a211 */ /* 0x040fe200078038ff */
[C---:B------:R-:W-:Y:S01]  /*1ec0*/  IMAD.IADD R103, R23.reuse, 0x1, R7 ;  /* 0x0000000117677824 */ /* 0x040fe200078e0207 */
[-C--:B------:R-:W-:Y:S01]  /*1ed0*/  @!P4 MOV R13, R105.reuse ;  /* 0x00000069000dc202 */ /* 0x080fe20000000f00 */
[----:B------:R-:W-:Y:S01]  /*1ee0*/  IMAD.IADD R87, R23, 0x1, R87 ;  /* 0x0000000117577824 */ /* 0x000fe200078e0257 */
[----:B------:R-:W-:Y:S01]  /*1ef0*/  @!P2 LEA.HI.X R9, R20, R105, R6, 0x7, P0 ;  /* 0x000000691409a211 */ /* 0x000fe200000f3c06 */
[----:B------:R-:W-:Y:S01]  /*1f00*/  IMAD.SHL.U32 R103, R103, 0x2, RZ ;  /* 0x0000000267677824 */ /* 0x000fe200078e00ff */
[----:B------:R-:W-:Y:S01]  /*1f10*/  SHF.L.U32 R101, R101, 0x1, RZ ;  /* 0x0000000165657819 */ /* 0x000fe200000006ff */
[----:B------:R-:W-:Y:S01]  /*1f20*/  @P4 STS [R110+0x3000], RZ ;  /* 0x003000ff6e004388 */ /* 0x000fe20000000800 */
[----:B------:R-:W-:-:S02]  /*1f30*/  LOP3.LUT P0, RZ, R0, 0x2, RZ, 0xc0, !PT ;  /* 0x0000000200ff7812 */ /* 0x000fc4000780c0ff */
[----:B------:R-:W-:Y:S01]  /*1f40*/  LEA R48, R48, R50, 0x4 ;  /* 0x0000003230307211 */ /* 0x000fe200078e20ff */
[----:B------:R-:W-:Y:S01]  /*1f50*/  @P4 STS [R110+0x3004], RZ ;  /* 0x003004ff6e004388 */ /* 0x000fe20000000800 */
[----:B------:R-:W-:-:S03]  /*1f60*/  IADD3 R100, R101, 0x1000, RZ ;  /* 0x0000100065647810 */ /* 0x000fc60007ffe0ff */
        /* <DEDUP_REMOVED lines=20> */
[----:B------:R-:W-:-:S03]  /*20b0*/  LOP3.LUT P1, RZ, R3, 0x2, RZ, 0xc0, !PT ;  /* 0x0000000203ff7812 */ /* 0x000fc6000782c0ff */
[----:B------:R-:W-:Y:S04]  /*20c0*/  LDSM.16.M88.4 R32, [R103] ;  /* 0x000000006720783b */ /* 0x000fe80000000200 */
[----:B------:R-:W2:Y:S04]  /*20d0*/  LDSM.16.M88.4 R36, [R101+0x1400] ;  /* 0x001400006524783b */ /* 0x000ea80000000200 */
[----:B------:R-:W-:Y:S04]  /*20e0*/  LDSM.16.M88.4 R28, [R101+0x1800] ;  /* 0x00180000651c783b */ /* 0x000fe80000000200 */
[----:B------:R-:W0:Y:S01]  /*20f0*/  LDGDEPBAR ;  /* 0x00000000000079af */ /* 0x000e220000000000 */
[----:B----4-:R-:W-:-:S04]  /*2100*/  MOV R8, 0x10 ;  /* 0x0000001000087802 */ /* 0x010fc80000000f00 */
[C---:B------:R-:W-:Y:S02]  /*2110*/  SEL R3, R8.reuse, 0xfffffff0, !P1 ;  /* 0xfffffff008037807 */ /* 0x040fe40004800000 */
[----:B------:R-:W-:Y:S01]  /*2120*/  SEL R0, R8, 0xfffffff0, !P0 ;  /* 0xfffffff008007807 */ /* 0x000fe20004000000 */
[----:B-1----:R-:W3:Y:S02]  /*2130*/  LDSM.16.M88.4 R4, [R101+0x1000] ;  /* 0x001000006504783b */ /* 0x002ee40000000200 */
[----:B------:R-:W-:Y:S01]  /*2140*/  IMAD R102, R3, 0x2, R103 ;  /* 0x0000000203667824 */ /* 0x000fe200078e0267 */
[----:B------:R-:W-:Y:S02]  /*2150*/  LEA R54, R0, R101, 0x1 ;  /* 0x0000006500367211 */ /* 0x000fe400078e08ff */
[----:B------:R-:W-:Y:S02]  /*2160*/  ISETP.GT.AND P1, PT, R84, 0x1, PT ;  /* 0x000000015400780c */ /* 0x000fe40003f24270 */
[----:B------:R-:W-:Y:S01]  /*2170*/  LDSM.16.M88.4 R24, [R102] ;  /* 0x000000006618783b */ /* 0x000fe20000000200 */
[----:B------:R-:W-:-:S03]  /*2180*/  LEA R100, R0, R100, 0x1 ;  /* 0x0000006400647211 */ /* 0x000fc600078e08ff */
[----:B------:R-:W-:Y:S04]  /*2190*/  LDSM.16.M88.4 R40, [R54+0x1000] ;  /* 0x001000003628783b */ /* 0x000fe80000000200 */
[----:B------:R-:W1:Y:S03]  /*21a0*/  LDSM.16.M88.4 R16, [R54+0x1400] ;  /* 0x001400003610783b */ /* 0x000e660000000200 */
[C---:B------:R-:W-:Y:S01]  /*21b0*/  @!P1 LEA R116, P0, R107.reuse, c[0x0][0x168], 0x1 ;  /* 0x00005a006b749a11 */ /* 0x040fe200078008ff */
[----:B--2---:R-:W-:Y:S03]  /*21c0*/  HMMA.16816.F32.BF16 R12, R32, R36, RZ ;  /* 0x00000024200c723c */ /* 0x004fe600000418ff */
[----:B------:R-:W-:-:S05]  /*21d0*/  @!P1 LEA.HI.X R117, R107, c[0x0][0x16c], R85, 0x1, P0 ;  /* 0x00005b006b759a11 */ /* 0x000fca00000f0c55 */
[C---:B------:R-:W-:Y:S08]  /*21e0*/  HMMA.16816.F32.BF16 R36, R32.reuse, R38, RZ ;  /* 0x000000262024723c */ /* 0x040ff000000418ff */
[C---:B---3--:R-:W-:Y:S08]  /*21f0*/  HMMA.16816.F32.BF16 R8, R32.reuse, R4, RZ ;  /* 0x000000042008723c */ /* 0x048ff000000418ff */
[----:B------:R-:W-:Y:S08]  /*2200*/  HMMA.16816.F32.BF16 R4, R32, R6, RZ ;  /* 0x000000062004723c */ /* 0x000ff000000418ff */
[C---:B-1----:R-:W-:Y:S08]  /*2210*/  HMMA.16816.F32.BF16 R12, R24.reuse, R16, R12 ;  /* 0x00000010180c723c */ /* 0x042ff0000004180c */
[C---:B------:R-:W-:Y:S08]  /*2220*/  HMMA.16816.F32.BF16 R8, R24.reuse, R40, R8 ;  /* 0x000000281808723c */ /* 0x040ff00000041808 */
[----:B------:R-:W-:Y:S08]  /*2230*/  HMMA.16816.F32.BF16 R4, R24, R42, R4 ;  /* 0x0000002a1804723c */ /* 0x000ff00000041804 */
[----:B------:R-:W-:Y:S01]  /*2240*/  HMMA.16816.F32.BF16 R40, R32, R28, RZ ;  /* 0x0000001c2028723c */ /* 0x000fe200000418ff */
[----:B------:R-:W-:-:S02]  /*2250*/  FMUL.FTZ R12, R12, c[0x0][0x2ec] ;  /* 0x0000bb000c0c7a20 */ /* 0x000fc40000410000 */
[----:B------:R-:W-:Y:S02]  /*2260*/  FMUL.FTZ R13, R13, c[0x0][0x2ec] ;  /* 0x0000bb000d0d7a20 */ /* 0x000fe40000410000 */
[----:B------:R-:W-:Y:S01]  /*2270*/  FMUL.FTZ R14, R14, c[0x0][0x2ec] ;  /* 0x0000bb000e0e7a20 */ /* 0x000fe20000410000 */
[----:B------:R-:W1:Y:S01]  /*2280*/  MUFU.TANH R60, R12 ;  /* 0x0000000c003c7308 */ /* 0x000e620000002400 */
[----:B------:R-:W-:Y:S01]  /*2290*/  FMUL.FTZ R15, R15, c[0x0][0x2ec] ;  /* 0x0000bb000f0f7a20 */ /* 0x000fe20000410000 */
[----:B------:R-:W-:Y:S01]  /*22a0*/  HMMA.16816.F32.BF16 R36, R24, R18, R36 ;  /* 0x000000121824723c */ /* 0x000fe20000041824 */
[----:B------:R-:W-:Y:S02]  /*22b0*/  FMUL.FTZ R8, R8, c[0x0][0x2ec] ;  /* 0x0000bb0008087a20 */ /* 0x000fe40000410000 */
[----:B------:R-:W-:Y:S02]  /*22c0*/  FMUL.FTZ R9, R9, c[0x0][0x2ec] ;  /* 0x0000bb0009097a20 */ /* 0x000fe40000410000 */
[----:B------:R-:W-:Y:S01]  /*22d0*/  FMUL.FTZ R10, R10, c[0x0][0x2ec] ;  /* 0x0000bb000a0a7a20 */ /* 0x000fe20000410000 */
[----:B------:R-:W2:Y:S01]  /*22e0*/  MUFU.TANH R51, R8 ;  /* 0x0000000800337308 */ /* 0x000ea20000002400 */
[----:B------:R-:W-:Y:S01]  /*22f0*/  FMUL.FTZ R11, R11, c[0x0][0x2ec] ;  /* 0x0000bb000b0b7a20 */ /* 0x000fe20000410000 */
[----:B------:R-:W-:Y:S01]  /*2300*/  HMMA.16816.F32.BF16 R28, R32, R30, RZ ;  /* 0x0000001e201c723c */ /* 0x000fe200000418ff */
[----:B------:R-:W-:-:S02]  /*2310*/  FMUL.FTZ R4, R4, c[0x0][0x2ec] ;  /* 0x0000bb0004047a20 */ /* 0x000fc40000410000 */
[----:B------:R-:W-:Y:S02]  /*2320*/  FMUL.FTZ R5, R5, c[0x0][0x2ec] ;  /* 0x0000bb0005057a20 */ /* 0x000fe40000410000 */
[----:B------:R-:W-:Y:S01]  /*2330*/  FMUL.FTZ R6, R6, c[0x0][0x2ec] ;  /* 0x0000bb0006067a20 */ /* 0x000fe20000410000 */
[----:B------:R-:W3:Y:S01]  /*2340*/  MUFU.TANH R52, R9 ;  /* 0x0000000900347308 */ /* 0x000ee20000002400 */
[----:B------:R-:W-:-:S07]  /*2350*/  FMUL.FTZ R7, R7, c[0x0][0x2ec] ;  /* 0x0000bb0007077a20 */ /* 0x000fce0000410000 */
[----:B------:R-:W4:Y:S02]  /*2360*/  MUFU.TANH R53, R10 ;  /* 0x0000000a00357308 */ /* 0x000f240000002400 */
[----:B------:R-:W-:Y:S02]  /*2370*/  FMUL.FTZ R36, R36, c[0x0][0x2ec] ;  /* 0x0000bb0024247a20 */ /* 0x000fe40000410000 */
[----:B------:R-:W-:Y:S02]  /*2380*/  FMUL.FTZ R37, R37, c[0x0][0x2ec] ;  /* 0x0000bb0025257a20 */ /* 0x000fe40000410000 */
[----:B------:R-:W-:Y:S02]  /*2390*/  FMUL.FTZ R38, R38, c[0x0][0x2ec] ;  /* 0x0000bb0026267a20 */ /* 0x000fe40000410000 */
[----:B------:R1:W1:Y:S01]  /*23a0*/  MUFU.TANH R55, R11 ;  /* 0x0000000b00377308 */ /* 0x0002620000002400 */
[----:B------:R-:W-:-:S07]  /*23b0*/  FMUL.FTZ R39, R39, c[0x0][0x2ec] ;  /* 0x0000bb0027277a20 */ /* 0x000fce0000410000 */
[----:B------:R-:W2:Y:S01]  /*23c0*/  MUFU.TANH R56, R4 ;  /* 0x0000000400387308 */ /* 0x000ea20000002400 */
[----:B-1----:R-:W1:Y:S07]  /*23d0*/  LDSM.16.M88.4 R8, [R54+0x1800] ;  /* 0x001800003608783b */ /* 0x002e6e0000000200 */
[----:B------:R-:W1:Y:S08]  /*23e0*/  MUFU.TANH R57, R5 ;  /* 0x0000000500397308 */ /* 0x000e700000002400 */
[----:B------:R-:W1:Y:S08]  /*23f0*/  MUFU.TANH R58, R6 ;  /* 0x00000006003a7308 */ /* 0x000e700000002400 */
[----:B------:R2:W1:Y:S08]  /*2400*/  MUFU.TANH R59, R7 ;  /* 0x00000007003b7308 */ /* 0x0004700000002400 */
[----:B------:R-:W3:Y:S01]  /*2410*/  MUFU.TANH R61, R13 ;  /* 0x0000000d003d7308 */ /* 0x000ee20000002400 */
[----:B--2---:R-:W2:Y:S07]  /*2420*/  LDSM.16.M88.4 R4, [R101+0x1c00] ;  /* 0x001c00006504783b */ /* 0x004eae0000000200 */
[----:B------:R-:W2:Y:S01]  /*2430*/  MUFU.TANH R62, R14 ;  /* 0x0000000e003e7308 */ /* 0x000ea20000002400 */
[C---:B-1----:R-:W-:Y:S07]  /*2440*/  HMMA.16816.F32.BF16 R28, R24.reuse, R10, R28 ;  /* 0x0000000a181c723c */ /* 0x042fee000004181c */
[----:B------:R1:W1:Y:S01]  /*2450*/  MUFU.TANH R63, R15 ;  /* 0x0000000f003f7308 */ /* 0x0002620000002400 */
[----:B------:R-:W-:Y:S01]  /*2460*/  HMMA.16816.F32.BF16 R40, R24, R8, R40 ;  /* 0x000000081828723c */ /* 0x000fe20000041828 */
[----:B------:R-:W-:Y:S06]  /*2470*/  LDSM.16.M88.4 R8, [R54+0x2000] ;  /* 0x002000003608783b */ /* 0x000fec0000000200 */
[----:B------:R-:W2:Y:S01]  /*2480*/  MUFU.TANH R64, R36 ;  /* 0x0000002400407308 */ /* 0x000ea20000002400 */
[----:B-1----:R-:W1:Y:S07]  /*2490*/  LDSM.16.M88.4 R12, [R54+0x1c00] ;  /* 0x001c0000360c783b */ /* 0x002e6e0000000200 */
[----:B------:R-:W1:Y:S01]  /*24a0*/  MUFU.TANH R65, R37 ;  /* 0x0000002500417308 */ /* 0x000e620000002400 */
[----:B------:R-:W-:-:S02]  /*24b0*/  FMUL.FTZ R28, R28, c[0x0][0x2ec] ;  /* 0x0000bb001c1c7a20 */ /* 0x000fc40000410000 */
[----:B------:R-:W-:-:S05]  /*24c0*/  FMUL.FTZ R29, R29, c[0x0][0x2ec] ;  /* 0x0000bb001d1d7a20 */ /* 0x000fca0000410000 */
[----:B------:R-:W1:Y:S01]  /*24d0*/  MUFU.TANH R66, R38 ;  /* 0x0000002600427308 */ /* 0x000e620000002400 */
[----:B------:R-:W-:Y:S02]  /*24e0*/  FMUL.FTZ R30, R30, c[0x0][0x2ec] ;  /* 0x0000bb001e1e7a20 */ /* 0x000fe40000410000 */
[----:B------:R-:W-:Y:S02]  /*24f0*/  FMUL.FTZ R31, R31, c[0x0][0x2ec] ;  /* 0x0000bb001f1f7a20 */ /* 0x000fe40000410000 */
[----:B------:R-:W-:Y:S01]  /*2500*/  FMUL.FTZ R40, R40, c[0x0][0x2ec] ;  /* 0x0000bb0028287a20 */ /* 0x000fe20000410000 */
[----:B--2---:R-:W-:Y:S01]  /*2510*/  HMMA.16816.F32.BF16 R16, R32, R4, RZ ;  /* 0x000000042010723c */ /* 0x004fe200000418ff */
[----:B------:R-:W-:Y:S01]  /*2520*/  FMUL.FTZ R41, R41, c[0x0][0x2ec] ;  /* 0x0000bb0029297a20 */ /* 0x000fe20000410000 */
[----:B------:R2:W1:Y:S01]  /*2530*/  MUFU.TANH R67, R39 ;  /* 0x0000002700437308 */ /* 0x0004620000002400 */
[----:B------:R-:W-:Y:S02]  /*2540*/  FMUL.FTZ R42, R42, c[0x0][0x2ec] ;  /* 0x0000bb002a2a7a20 */ /* 0x000fe40000410000 */
[----:B------:R-:W-:-:S03]  /*2550*/  FMUL.FTZ R43, R43, c[0x0][0x2ec] ;  /* 0x0000bb002b2b7a20 */ /* 0x000fc60000410000 */
[----:B------:R-:W-:Y:S02]  /*2560*/  HMMA.16816.F32.BF16 R4, R32, R6, RZ ;  /* 0x000000062004723c */ /* 0x000fe400000418ff */
[----:B------:R-:W3:Y:S01]  /*2570*/  MUFU.TANH R72, R28 ;  /* 0x0000001c00487308 */ /* 0x000ee20000002400 */
[----:B--2---:R-:W2:Y:S07]  /*2580*/  LDSM.16.M88.4 R36, [R101+0x2000] ;  /* 0x002000006524783b */ /* 0x004eae0000000200 */
[----:B------:R-:W2:Y:S06]  /*2590*/  MUFU.TANH R73, R29 ;  /* 0x0000001d00497308 */ /* 0x000eac0000002400 */
[C---:B-1----:R-:W-:Y:S02]  /*25a0*/  HMMA.16816.F32.BF16 R16, R24.reuse, R12, R16 ;  /* 0x0000000c1810723c */ /* 0x042fe40000041810 */
[----:B------:R-:W1:Y:S06]  /*25b0*/  MUFU.TANH R74, R30 ;  /* 0x0000001e004a7308 */ /* 0x000e6c0000002400 */
[----:B------:R-:W-:Y:S01]  /*25c0*/  HMMA.16816.F32.BF16 R4, R24, R14, R4 ;  /* 0x0000000e1804723c */ /* 0x000fe20000041804 */
[----:B------:R-:W-:Y:S01]  /*25d0*/  LDSM.16.M88.4 R12, [R54+0x2400] ;  /* 0x00240000360c783b */ /* 0x000fe20000000200 */
[----:B------:R1:W1:Y:S08]  /*25e0*/  MUFU.TANH R75, R31 ;  /* 0x0000001f004b7308 */ /* 0x0002700000002400 */
[----:B------:R-:W2:Y:S06]  /*25f0*/  MUFU.TANH R68, R40 ;  /* 0x0000002800447308 */ /* 0x000eac0000002400 */
[----:B------:R-:W-:Y:S01]  /*2600*/  FMUL.FTZ R16, R16, c[0x0][0x2ec] ;  /* 0x0000bb0010107a20 */ /* 0x000fe20000410000 */
[----:B-1----:R-:W1:Y:S01]  /*2610*/  LDSM.16.M88.4 R28, [R101+0x2400] ;  /* 0x00240000651c783b */ /* 0x002e620000000200 */
[----:B------:R-:W1:Y:S01]  /*2620*/  MUFU.TANH R69, R41 ;  /* 0x0000002900457308 */ /* 0x000e620000002400 */
[----:B------:R-:W-:-:S02]  /*2630*/  FMUL.FTZ R17, R17, c[0x0][0x2ec] ;  /* 0x0000bb0011117a20 */ /* 0x000fc40000410000 */
[----:B------:R-:W-:-:S03]  /*2640*/  FMUL.FTZ R18, R18, c[0x0][0x2ec] ;  /* 0x0000bb0012127a20 */ /* 0x000fc60000410000 */
[----:B------:R-:W-:Y:S02]  /*2650*/  FMUL.FTZ R4, R4, c[0x0][0x2ec] ;  /* 0x0000bb0004047a20 */ /* 0x000fe40000410000 */
[----:B------:R-:W-:Y:S01]  /*2660*/  FMUL.FTZ R5, R5, c[0x0][0x2ec] ;  /* 0x0000bb0005057a20 */ /* 0x000fe20000410000 */
[----:B------:R-:W1:Y:S01]  /*2670*/  MUFU.TANH R70, R42 ;  /* 0x0000002a00467308 */ /* 0x000e620000002400 */
[----:B------:R-:W-:Y:S02]  /*2680*/  FMUL.FTZ R6, R6, c[0x0][0x2ec] ;  /* 0x0000bb0006067a20 */ /* 0x000fe40000410000 */
[----:B------:R-:W-:Y:S02]  /*2690*/  FMUL.FTZ R7, R7, c[0x0][0x2ec] ;  /* 0x0000bb0007077a20 */ /* 0x000fe40000410000 */
[----:B------:R-:W-:-:S03]  /*26a0*/  FMUL.FTZ R19, R19, c[0x0][0x2ec] ;  /* 0x0000bb0013137a20 */ /* 0x000fc60000410000 */
[----:B------:R2:W1:Y:S08]  /*26b0*/  MUFU.TANH R71, R43 ;  /* 0x0000002b00477308 */ /* 0x0004700000002400 */
[----:B------:R-:W1:Y:S01]  /*26c0*/  MUFU.TANH R93, R4 ;  /* 0x00000004005d7308 */ /* 0x000e620000002400 */
[C---:B--2---:R-:W-:Y:S07]  /*26d0*/  HMMA.16816.F32.BF16 R40, R32.reuse, R36, RZ ;  /* 0x000000242028723c */ /* 0x044fee00000418ff */
[----:B------:R-:W2:Y:S01]  /*26e0*/  MUFU.TANH R89, R5 ;  /* 0x0000000500597308 */ /* 0x000ea20000002400 */
        /* <DEDUP_REMOVED lines=27> */
[----:B------:R-:W-:Y:S01]  /*28a0*/  HMMA.16816.F32.BF16 R28, R24, R14, R28 ;  /* 0x0000000e181c723c */ /* 0x000fe2000004181c */
[----:B------:R-:W2:Y:S01]  /*28b0*/  LDSM.16.M88.4 R12, [R101+0x2c00] ;  /* 0x002c0000650c783b */ /* 0x000ea20000000200 */
[----:B------:R-:W2:Y:S06]  /*28c0*/  MUFU.TANH R122, R37 ;  /* 0x00000025007a7308 */ /* 0x000eac0000002400 */
[C---:B-1----:R-:W-:Y:S02]  /*28d0*/  HMMA.16816.F32.BF16 R40, R32.reuse, R4, RZ ;  /* 0x000000042028723c */ /* 0x042fe400000418ff */
[----:B------:R-:W1:Y:S06]  /*28e0*/  MUFU.TANH R121, R38 ;  /* 0x0000002600797308 */ /* 0x000e6c0000002400 */
[----:B------:R-:W-:Y:S01]  /*28f0*/  HMMA.16816.F32.BF16 R4, R32, R6, RZ ;  /* 0x000000062004723c */ /* 0x000fe200000418ff */
[----:B------:R-:W-:Y:S01]  /*2900*/  FMUL.FTZ R16, R16, c[0x0][0x2ec] ;  /* 0x0000bb0010107a20 */ /* 0x000fe20000410000 */
[----:B------:R2:W1:Y:S01]  /*2910*/  MUFU.TANH R90, R39 ;  /* 0x00000027005a7308 */ /* 0x0004620000002400 */
[----:B------:R-:W-:-:S02]  /*2920*/  FMUL.FTZ R17, R17, c[0x0][0x2ec] ;  /* 0x0000bb0011117a20 */ /* 0x000fc40000410000 */
[----:B------:R-:W-:-:S03]  /*2930*/  FMUL.FTZ R18, R18, c[0x0][0x2ec] ;  /* 0x0000bb0012127a20 */ /* 0x000fc60000410000 */
[----:B------:R-:W-:Y:S02]  /*2940*/  FMUL.FTZ R28, R28, c[0x0][0x2ec] ;  /* 0x0000bb001c1c7a20 */ /* 0x000fe40000410000 */
[----:B------:R-:W1:Y:S06]  /*2950*/  MUFU.TANH R78, R16 ;  /* 0x00000010004e7308 */ /* 0x000e6c0000002400 */
[C---:B------:R-:W-:Y:S02]  /*2960*/  HMMA.16816.F32.BF16 R40, R24.reuse, R8, R40 ;  /* 0x000000081828723c */ /* 0x040fe40000041828 */
[----:B------:R-:W1:Y:S05]  /*2970*/  MUFU.TANH R77, R17 ;  /* 0x00000011004d7308 */ /* 0x000e6a0000002400 */
[----:B------:R-:W-:Y:S01]  /*2980*/  FMUL.FTZ R8, R19, c[0x0][0x2ec] ;  /* 0x0000bb0013087a20 */ /* 0x000fe20000410000 */
[----:B------:R-:W-:Y:S01]  /*2990*/  HMMA.16816.F32.BF16 R4, R24, R10, R4 ;  /* 0x0000000a1804723c */ /* 0x000fe20000041804 */
[----:B------:R-:W-:Y:S01]  /*29a0*/  FMUL.FTZ R9, R29, c[0x0][0x2ec] ;  /* 0x0000bb001d097a20 */ /* 0x000fe20000410000 */
[----:B------:R1:W1:Y:S01]  /*29b0*/  MUFU.TANH R79, R18 ;  /* 0x00000012004f7308 */ /* 0x0002620000002400 */
[----:B------:R-:W-:-:S02]  /*29c0*/  FMUL.FTZ R29, R30, c[0x0][0x2ec] ;  /* 0x0000bb001e1d7a20 */ /* 0x000fc40000410000 */
[----:B------:R-:W-:-:S03]  /*29d0*/  FMUL.FTZ R30, R31, c[0x0][0x2ec] ;  /* 0x0000bb001f1e7a20 */ /* 0x000fc60000410000 */
[C---:B--2---:R-:W-:Y:S02]  /*29e0*/  HMMA.16816.F32.BF16 R36, R32.reuse, R12, RZ ;  /* 0x0000000c2024723c */ /* 0x044fe400000418ff */
[----:B------:R-:W2:Y:S06]  /*29f0*/  MUFU.TANH R8, R8 ;  /* 0x0000000800087308 */ /* 0x000eac0000002400 */
[----:B------:R-:W-:Y:S01]  /*2a00*/  HMMA.16816.F32.BF16 R12, R32, R14, RZ ;  /* 0x0000000e200c723c */ /* 0x000fe200000418ff */
[----:B------:R-:W-:Y:S01]  /*2a10*/  FMUL.FTZ R11, R40, c[0x0][0x2ec] ;  /* 0x0000bb00280b7a20 */ /* 0x000fe20000410000 */
[----:B-1----:R-:W1:Y:S01]  /*2a20*/  LDSM.16.M88.4 R16, [R54+0x2c00] ;  /* 0x002c00003610783b */ /* 0x002e620000000200 */
[----:B------:R-:W-:Y:S01]  /*2a30*/  FMUL.FTZ R41, R41, c[0x0][0x2ec] ;  /* 0x0000bb0029297a20 */ /* 0x000fe20000410000 */
[----:B------:R-:W1:Y:S01]  /*2a40*/  MUFU.TANH R28, R28 ;  /* 0x0000001c001c7308 */ /* 0x000e620000002400 */
[----:B------:R-:W-:Y:S01]  /*2a50*/  FMUL.FTZ R10, R42, c[0x0][0x2ec] ;  /* 0x0000bb002a0a7a20 */ /* 0x000fe20000410000 */
[----:B------:R-:W-:-:S04]  /*2a60*/  DEPBAR.LE SB0, 0x0 ;  /* 0x000080000000791a */ /* 0x000fc80000000000 */
[----:B------:R-:W-:Y:S02]  /*2a70*/  FMUL.FTZ R4, R4, c[0x0][0x2ec] ;  /* 0x0000bb0004047a20 */ /* 0x000fe40000410000 */
[----:B------:R-:W-:Y:S01]  /*2a80*/  FMUL.FTZ R7, R7, c[0x0][0x2ec] ;  /* 0x0000bb0007077a20 */ /* 0x000fe20000410000 */
[----:B------:R-:W1:Y:S01]  /*2a90*/  MUFU.TANH R9, R9 ;  /* 0x0000000900097308 */ /* 0x000e620000002400 */
[----:B------:R-:W-:Y:S02]  /*2aa0*/  FMUL.FTZ R31, R43, c[0x0][0x2ec] ;  /* 0x0000bb002b1f7a20 */ /* 0x000fe40000410000 */
[----:B------:R-:W-:-:S05]  /*2ab0*/  FMUL.FTZ R5, R5, c[0x0][0x2ec] ;  /* 0x0000bb0005057a20 */ /* 0x000fca0000410000 */
[----:B------:R-:W1:Y:S08]  /*2ac0*/  MUFU.TANH R29, R29 ;  /* 0x0000001d001d7308 */ /* 0x000e700000002400 */
[----:B------:R-:W2:Y:S08]  /*2ad0*/  MUFU.TANH R30, R30 ;  /* 0x0000001e001e7308 */ /* 0x000eb00000002400 */
[----:B------:R-:W2:Y:S01]  /*2ae0*/  MUFU.TANH R11, R11 ;  /* 0x0000000b000b7308 */ /* 0x000ea20000002400 */
[C---:B-1----:R-:W-:Y:S07]  /*2af0*/  HMMA.16816.F32.BF16 R36, R24.reuse, R16, R36 ;  /* 0x000000101824723c */ /* 0x042fee0000041824 */
[----:B------:R1:W1:Y:S01]  /*2b00*/  MUFU.TANH R16, R4 ;  /* 0x0000000400107308 */ /* 0x0002620000002400 */
[----:B------:R-:W-:Y:S07]  /*2b10*/  HMMA.16816.F32.BF16 R12, R24, R18, R12 ;  /* 0x00000012180c723c */ /* 0x000fee000004180c */
[----:B------:R2:W2:Y:S01]  /*2b20*/  MUFU.TANH R17, R7 ;  /* 0x0000000700117308 */ /* 0x0004a20000002400 */
[----:B-1----:R-:W-:Y:S01]  /*2b30*/  FMUL.FTZ R4, R6, c[0x0][0x2ec] ;  /* 0x0000bb0006047a20 */ /* 0x002fe20000410000 */
[----:B------:R-:W-:-:S06]  /*2b40*/  LOP3.LUT R6, R49, 0xffffffe0, RZ, 0xc0, !PT ;  /* 0xffffffe031067812 */ /* 0x000fcc00078ec0ff */
[----:B------:R-:W1:Y:S01]  /*2b50*/  MUFU.TANH R41, R41 ;  /* 0x0000002900297308 */ /* 0x000e620000002400 */
[----:B------:R-:W-:Y:S02]  /*2b60*/  FMUL.FTZ R34, R36, c[0x0][0x2ec] ;  /* 0x0000bb0024227a20 */ /* 0x000fe40000410000 */
[----:B------:R-:W-:Y:S02]  /*2b70*/  IMAD.IADD R6, R45, 0x1, -R6 ;  /* 0x000000012d067824 */ /* 0x000fe400078e0a06 */
[----:B------:R-:W-:-:S03]  /*2b80*/  FMUL.FTZ R33, R37, c[0x0][0x2ec] ;  /* 0x0000bb0025217a20 */ /* 0x000fc60000410000 */
[----:B------:R-:W1:Y:S01]  /*2b90*/  MUFU.TANH R10, R10 ;  /* 0x0000000a000a7308 */ /* 0x000e620000002400 */
[----:B------:R-:W-:Y:S01]  /*2ba0*/  FMUL.FTZ R26, R38, c[0x0][0x2ec] ;  /* 0x0000bb00261a7a20 */ /* 0x000fe20000410000 */
[----:B--2---:R-:W-:Y:S01]  /*2bb0*/  SHF.R.S32.HI R7, RZ, 0x1f, R6 ;  /* 0x0000001fff077819 */ /* 0x004fe20000011406 */
[----:B------:R-:W-:Y:S02]  /*2bc0*/  FMUL.FTZ R25, R39, c[0x0][0x2ec] ;  /* 0x0000bb0027197a20 */ /* 0x000fe40000410000 */
[----:B------:R-:W-:Y:S01]  /*2bd0*/  FMUL.FTZ R12, R12, c[0x0][0x2ec] ;  /* 0x0000bb000c0c7a20 */ /* 0x000fe20000410000 */
[----:B------:R-:W-:Y:S01]  /*2be0*/  LEA.HI R7, R7, R6, RZ, 0x2 ;  /* 0x0000000607077211 */ /* 0x000fe200078f10ff */
[----:B------:R-:W-:Y:S01]  /*2bf0*/  FMUL.FTZ R13, R13, c[0x0][0x2ec] ;  /* 0x0000bb000d0d7a20 */ /* 0x000fe20000410000 */
[----:B------:R-:W2:Y:S01]  /*2c00*/  MUFU.TANH R31, R31 ;  /* 0x0000001f001f7308 */ /* 0x000ea20000002400 */
[----:B------:R-:W-:Y:S01]  /*2c10*/  FMUL.FTZ R14, R14, c[0x0][0x2ec] ;  /* 0x0000bb000e0e7a20 */ /* 0x000fe20000410000 */
[----:B------:R-:W-:Y:S01]  /*2c20*/  SHF.R.S32.HI R118, RZ, 0x2, R7 ;  /* 0x00000002ff767819 */ /* 0x000fe20000011407 */
[----:B------:R-:W-:-:S03]  /*2c30*/  FMUL.FTZ R15, R15, c[0x0][0x2ec] ;  /* 0x0000bb000f0f7a20 */ /* 0x000fc60000410000 */
[----:B------:R-:W-:Y:S02]  /*2c40*/  IADD3 R48, R48, 0x1, R118 ;  /* 0x0000000130307810 */ /* 0x000fe40007ffe076 */
[----:B------:R-:W1:Y:S02]  /*2c50*/  MUFU.TANH R5, R5 ;  /* 0x0000000500057308 */ /* 0x000e640000002400 */
[----:B------:R-:W-:-:S04]  /*2c60*/  IADD3 R126, R44, R48, -R111 ;  /* 0x000000302c7e7210 */ /* 0x000fc80007ffe86f */
[----:B------:R-:W-:Y:S02]  /*2c70*/  IADD3 R126, R126, c[0x0][0x2e8], RZ ;  /* 0x0000ba007e7e7a10 */ /* 0x000fe40007ffe0ff */
[----:B------:R-:W1:Y:S02]  /*2c80*/  MUFU.TANH R4, R4 ;  /* 0x0000000400047308 */ /* 0x000e640000002400 */
[C---:B------:R-:W-:Y:S02]  /*2c90*/  IADD3 R119, R126.reuse, 0x8, RZ ;  /* 0x000000087e777810 */ /* 0x040fe40007ffe0ff */
[-C--:B------:R-:W-:Y:S02]  /*2ca0*/  IMNMX R126, R126, R44.reuse, PT ;  /* 0x0000002c7e7e7217 */ /* 0x080fe40003800200 */
[----:B------:R-:W-:Y:S02]  /*2cb0*/  IMNMX R119, R119, R44, PT ;  /* 0x0000002c77777217 */ /* 0x000fe40003800200 */
[----:B------:R-:W1:Y:S08]  /*2cc0*/  MUFU.TANH R34, R34 ;  /* 0x0000002200227308 */ /* 0x000e700000002400 */
[----:B------:R-:W1:Y:S08]  /*2cd0*/  MUFU.TANH R33, R33 ;  /* 0x0000002100217308 */ /* 0x000e700000002400 */
[----:B------:R-:W1:Y:S08]  /*2ce0*/  MUFU.TANH R26, R26 ;  /* 0x0000001a001a7308 */ /* 0x000e700000002400 */
[----:B------:R-:W1:Y:S08]  /*2cf0*/  MUFU.TANH R25, R25 ;  /* 0x0000001900197308 */ /* 0x000e700000002400 */
[----:B------:R1:W1:Y:S08]  /*2d00*/  MUFU.TANH R27, R12 ;  /* 0x0000000c001b7308 */ /* 0x0002700000002400 */
[----:B------:R1:W1:Y:S08]  /*2d10*/  MUFU.TANH R35, R13 ;  /* 0x0000000d00237308 */ /* 0x0002700000002400 */
[----:B------:R1:W1:Y:S08]  /*2d20*/  MUFU.TANH R24, R14 ;  /* 0x0000000e00187308 */ /* 0x0002700000002400 */
[----:B------:R1:W1:Y:S01]  /*2d30*/  MUFU.TANH R19, R15 ;  /* 0x0000000f00137308 */ /* 0x0002620000002400 */
[----:B------:R-:W-:Y:S06]  /*2d40*/  BAR.SYNC.DEFER_BLOCKING 0x0 ;  /* 0x0000000000007b1d */ /* 0x000fec0000010000 */
[----:B------:R-:W-:Y:S05]  /*2d50*/  @!P1 BRA `(.L_x_4199) ;  /* 0x0000054000009947 */ /* 0x000fea0003800000 */
[----:B--234-:R-:W-:Y:S05]  /*2d60*/  @!P6 BRA `(.L_x_4200) ;  /* 0x000003a00000e947 */ /* 0x01cfea0003800000 */
[----:B------:R-:W2:Y:S01]  /*2d70*/  I2F.RP R36, R21 ;  /* 0x0000001500247306 */ /* 0x000ea20000209400 */
[----:B-1----:R-:W-:-:S02]  /*2d80*/  IADD3 R14, R2, -0x80, RZ ;  /* 0xffffff80020e7810 */ /* 0x002fc40007ffe0ff */
[----:B------:R-:W-:Y:S02]  /*2d90*/  IABS R12, R2 ;  /* 0x00000002000c7213 */ /* 0x000fe40000000000 */
[----:B------:R-:W-:Y:S02]  /*2da0*/  IABS R6, R14 ;  /* 0x0000000e00067213 */ /* 0x000fe40000000000 */
[----:B------:R-:W-:-:S04]  /*2db0*/  LOP3.LUT R14, R14, c[0x0][0x2d0], RZ, 0x3c, !PT ;  /* 0x0000b4000e0e7a12 */ /* 0x000fc800078e3cff */
[----:B------:R-:W-:Y:S01]  /*2dc0*/  ISETP.GE.AND P0, PT, R14, RZ, PT ;  /* 0x000000ff0e00720c */ /* 0x000fe20003f06270 */
[----:B--2---:R-:W1:Y:S02]  /*2dd0*/  MUFU.RCP R36, R36 ;  /* 0x0000002400247308 */ /* 0x004e640000001000 */
        /* <DEDUP_REMOVED lines=51> */
.L_x_4200:
[----:B------:R-:W-:-:S04]  /*3110*/  LEA R0, -R22, RZ, 0x7 ;  /* 0x000000ff16007211 */ /* 0x000fc800078e39ff */
[----:B------:R-:W-:Y:S02]  /*3120*/  SHF.R.S32.HI R7, RZ, 0x1f, R0 ;  /* 0x0000001fff077819 */ /* 0x000fe40000011400 */
.L_x_4201:
[----:B------:R-:W-:Y:S01]  /*3130*/  IADD3 R107, P0, R0, R107, RZ ;  /* 0x0000006b006b7210 */ /* 0x000fe20007f1e0ff */
[----:B------:R-:W-:Y:S02]  /*3140*/  IMAD.MOV.U32 R6, RZ, RZ, 0x6 ;  /* 0x00000006ff067424 */ /* 0x000fe400078e00ff */
[C---:B------:R-:W-:Y:S01]  /*3150*/  IMAD.SHL.U32 R0, R22.reuse, 0x40, RZ ;  /* 0x0000004016007824 */ /* 0x040fe200078e00ff */
[----:B------:R-:W-:Y:S01]  /*3160*/  LEA R116, P1, R107, c[0x0][0x168], 0x1 ;  /* 0x00005a006b747a11 */ /* 0x000fe200078208ff */
[----:B------:R-:W-:Y:S01]  /*3170*/  IMAD.X R85, R7, 0x1, R85, P0 ;  /* 0x0000000107557824 */ /* 0x000fe200000e0655 */
[----:B------:R-:W-:Y:S02]  /*3180*/  SHF.L.U64.HI R22, R22, R6, c[0x0][0x19c] ;  /* 0x0000670016167619 */ /* 0x000fe40000010206 */
[----:B-1----:R-:W-:Y:S01]  /*3190*/  IADD3 R12, P0, R0, R116, RZ ;  /* 0x00000074000c7210 */ /* 0x002fe20007f1e0ff */
[----:B------:R-:W-:Y:S01]  /*31a0*/  IMAD.MOV.U32 R36, RZ, RZ, R116 ;  /* 0x000000ffff247224 */ /* 0x000fe200078e0074 */
[----:B------:R-:W-:-:S02]  /*31b0*/  LEA.HI.X R117, R107, c[0x0][0x16c], R85, 0x1, P1 ;  /* 0x00005b006b757a11 */ /* 0x000fc400008f0c55 */
[----:B------:R-:W-:-:S03]  /*31c0*/  IADD3 R6, P1, R12, R0, RZ ;  /* 0x000000000c067210 */ /* 0x000fc60007f3e0ff */
[--C-:B------:R-:W-:Y:S01]  /*31d0*/  IMAD.X R13, R22, 0x1, R117.reuse, P0 ;  /* 0x00000001160d7824 */ /* 0x100fe200000e0675 */
[----:B------:R-:W-:Y:S01]  /*31e0*/  IADD3 R14, P0, R6, R0, RZ ;  /* 0x00000000060e7210 */ /* 0x000fe20007f1e0ff */
[----:B------:R-:W-:-:S03]  /*31f0*/  IMAD.MOV.U32 R37, RZ, RZ, R117 ;  /* 0x000000ffff257224 */ /* 0x000fc600078e0075 */
[-C--:B------:R-:W-:Y:S02]  /*3200*/  IADD3.X R7, R13, R22.reuse, RZ, P1, !PT ;  /* 0x000000160d077210 */ /* 0x080fe40000ffe4ff */
[----:B------:R-:W-:Y:S01]  /*3210*/  @!PT LDS RZ, [RZ] ;  /* 0x00000000fffff984 */ /* 0x000fe20000000800 */
[----:B------:R-:W-:Y:S01]  /*3220*/  @!PT LDS RZ, [RZ] ;  /* 0x00000000fffff984 */ /* 0x000fe20000000800 */
[----:B------:R-:W-:Y:S01]  /*3230*/  @!PT LDS RZ, [RZ] ;  /* 0x00000000fffff984 */ /* 0x000fe20000000800 */
[----:B------:R1:W-:Y:S02]  /*3240*/  LDGSTS.E.BYPASS.LTC128B.128 [R110+0x1000], [R36.64] ;  /* 0x01000000246e7fae */ /* 0x0003e4000b901d4c */
[----:B------:R-:W-:Y:S02]  /*3250*/  IADD3.X R15, R7, R22, RZ, P0, !PT ;  /* 0x00000016070f7210 */ /* 0x000fe400007fe4ff */
[----:B------:R1:W-:Y:S04]  /*3260*/  LDGSTS.E.BYPASS.LTC128B.128 [R110+0x1800], [R12.64] ;  /* 0x018000000c6e7fae */ /* 0x0003e8000b901d4c */
[----:B------:R1:W-:Y:S04]  /*3270*/  LDGSTS.E.BYPASS.LTC128B.128 [R110+0x2000], [R6.64] ;  /* 0x02000000066e7fae */ /* 0x0003e8000b901d4c */
[----:B------:R1:W-:Y:S04]  /*3280*/  LDGSTS.E.BYPASS.LTC128B.128 [R110+0x2800], [R14.64] ;  /* 0x028000000e6e7fae */ /* 0x0003e8000b901d4c */
[----:B------:R-:W0:Y:S02]  /*3290*/  LDGDEPBAR ;  /* 0x00000000000079af */ /* 0x000e240000000000 */
.L_x_4199:
[----:B--234-:R-:W-:Y:S02]  /*32a0*/  IMAD.IADD R2, R2, 0x1, R127 ;  /* 0x0000000102027824 */ /* 0x01cfe400078e027f */
[----:B------:R-:W-:-:S03]  /*32b0*/  IMAD.SHL.U32 R87, R87, 0x2, RZ ;  /* 0x0000000257577824 */ /* 0x000fc600078e00ff */
[C---:B------:R-:W-:Y:S01]  /*32c0*/  IADD3 R0, R2.reuse, 0x1, RZ ;  /* 0x0000000102007810 */ /* 0x040fe20007ffe0ff */
[----:B------:R-:W-:Y:S01]  /*32d0*/  IMAD R86, R3, 0x2, R87 ;  /* 0x0000000203567824 */ /* 0x000fe200078e0257 */
[----:B-1----:R-:W-:Y:S02]  /*32e0*/  IADD3 R6, R2, 0x8, RZ ;  /* 0x0000000802067810 */ /* 0x002fe40007ffe0ff */
[CC--:B------:R-:W-:Y:S02]  /*32f0*/  ISETP.GE.AND P4, PT, R0.reuse, R126.reuse, PT ;  /* 0x0000007e0000720c */ /* 0x0c0fe40003f86270 */
[----:B------:R-:W-:Y:S02]  /*3300*/  ISETP.GE.AND P1, PT, R0, R119, PT ;  /* 0x000000770000720c */ /* 0x000fe40003f26270 */
[----:B------:R-:W-:Y:S02]  /*3310*/  IADD3 R0, R2, 0x9, RZ ;  /* 0x0000000902007810 */ /* 0x000fe40007ffe0ff */
[----:B------:R-:W-:-:S02]  /*3320*/  ISETP.GE.AND P3, PT, R6, R126, PT ;  /* 0x0000007e0600720c */ /* 0x000fc40003f66270 */
[-C--:B------:R-:W-:Y:S02]  /*3330*/  ISETP.GE.AND P5, PT, R6, R119.reuse, PT ;  /* 0x000000770600720c */ /* 0x080fe40003fa6270 */
[----:B------:R-:W-:Y:S02]  /*3340*/  IADD3 R6, R2, 0x10, RZ ;  /* 0x0000001002067810 */ /* 0x000fe40007ffe0ff */
        /* <DEDUP_REMOVED lines=44> */
[----:B------:R-:W-:Y:S02]  /*3610*/  IADD3 R23, R2, 0x38, RZ ;  /* 0x0000003802177810 */ /* 0x000fe40007ffe0ff */
[----:B------:R-:W-:-:S02]  /*3620*/  FSEL R124, R73, -INF , !P3 ;  /* 0xff800000497c7808 */ /* 0x000fc40005800000 */
[-C--:B------:R-:W-:Y:S02]  /*3630*/  ISETP.GE.AND P3, PT, R23, R126.reuse, PT ;  /* 0x0000007e1700720c */ /* 0x080fe40003f66270 */
[----:B------:R-:W-:Y:S02]  /*3640*/  FSEL R60, R70, -INF , !P5 ;  /* 0xff800000463c7808 */ /* 0x000fe40006800000 */
[----:B------:R-:W-:Y:S02]  /*3650*/  FSEL R93, R93, -INF , !P3 ;  /* 0xff8000005d5d7808 */ /* 0x000fe40005800000 */
[----:B------:R-:W-:Y:S02]  /*3660*/  ISETP.GE.AND P3, PT, R2, R126, PT ;  /* 0x0000007e0200720c */ /* 0x000fe40003f66270 */
[----:B------:R-:W-:Y:S02]  /*3670*/  ISETP.GE.AND P5, PT, R32, R119, PT ;  /* 0x000000772000720c */ /* 0x000fe40003fa6270 */
[----:B------:R-:W-:-:S02]  /*3680*/  IADD3 R32, R2, 0x31, RZ ;  /* 0x0000003102207810 */ /* 0x000fc40007ffe0ff */
[----:B------:R-:W-:Y:S02]  /*3690*/  FSEL R51, R51, -INF , !P3 ;  /* 0xff80000033337808 */ /* 0x000fe40005800000 */
[----:B------:R-:W-:Y:S02]  /*36a0*/  FSEL R64, R72, -INF , !P4 ;  /* 0xff80000048407808 */ /* 0x000fe40006000000 */
[----:B------:R-:W-:Y:S02]  /*36b0*/  FSEL R123, R74, -INF , !P1 ;  /* 0xff8000004a7b7808 */ /* 0x000fe40004800000 */
[C---:B------:R-:W-:Y:S02]  /*36c0*/  ISETP.GE.AND P4, PT, R32.reuse, R126, PT ;  /* 0x0000007e2000720c */ /* 0x040fe40003f86270 */
[----:B------:R-:W-:Y:S02]  /*36d0*/  ISETP.GE.AND P1, PT, R32, R119, PT ;  /* 0x000000772000720c */ /* 0x000fe40003f26270 */
[----:B------:R-:W-:-:S02]  /*36e0*/  FMNMX.FTZ R37, R51, R0, !PT ;  /* 0x0000000033257209 */ /* 0x000fc40007810000 */
[----:B------:R-:W-:Y:S02]  /*36f0*/  IADD3 R32, R2, 0x39, RZ ;  /* 0x0000003902207810 */ /* 0x000fe40007ffe0ff */
[----:B------:R-:W-:Y:S02]  /*3700*/  FSEL R52, R75, -INF , !P5 ;  /* 0xff8000004b347808 */ /* 0x000fe40006800000 */
[----:B------:R-:W-:Y:S02]  /*3710*/  ISETP.GE.AND P5, PT, R23, R119, PT ;  /* 0x000000771700720c */ /* 0x000fe40003fa6270 */
[----:B------:R-:W-:Y:S02]  /*3720*/  FSEL R95, R95, -INF , !P0 ;  /* 0xff8000005f5f7808 */ /* 0x000fe40004000000 */
[----:B------:R-:W-:Y:S02]  /*3730*/  FSEL R92, R92, -INF , !P2 ;  /* 0xff8000005c5c7808 */ /* 0x000fe40005000000 */
[----:B------:R-:W-:-:S02]  /*3740*/  FMNMX.FTZ R37, R22, R37, !PT ;  /* 0x0000002516257209 */ /* 0x000fc40007810000 */
[----:B------:R-:W-:Y:S02]  /*3750*/  IADD3 R23, R2, 0x40, RZ ;  /* 0x0000004002177810 */ /* 0x000fe40007ffe0ff */
[C---:B------:R-:W-:Y:S02]  /*3760*/  ISETP.GE.AND P0, PT, R32.reuse, R126, PT ;  /* 0x0000007e2000720c */ /* 0x040fe40003f06270 */
[----:B------:R-:W-:Y:S02]  /*3770*/  ISETP.GE.AND P2, PT, R32, R119, PT ;  /* 0x000000772000720c */ /* 0x000fe40003f46270 */
[----:B------:R-:W-:Y:S02]  /*3780*/  IADD3 R32, R2, 0x41, RZ ;  /* 0x0000004102207810 */ /* 0x000fe40007ffe0ff */
[----:B------:R-:W-:Y:S02]  /*3790*/  FSEL R94, R94, -INF , !P4 ;  /* 0xff8000005e5e7808 */ /* 0x000fe40006000000 */
[----:B------:R-:W-:-:S02]  /*37a0*/  FSEL R91, R91, -INF , !P1 ;  /* 0xff8000005b5b7808 */ /* 0x000fc40004800000 */
[----:B------:R-:W-:Y:S02]  /*37b0*/  FMNMX.FTZ R37, R40, R37, !PT ;  /* 0x0000002528257209 */ /* 0x000fe40007810000 */
[CC--:B------:R-:W-:Y:S02]  /*37c0*/  ISETP.GE.AND P4, PT, R23.reuse, R126.reuse, PT ;  /* 0x0000007e1700720c */ /* 0x0c0fe40003f86270 */
[----:B------:R-:W-:Y:S02]  /*37d0*/  ISETP.GE.AND P1, PT, R23, R119, PT ;  /* 0x000000771700720c */ /* 0x000fe40003f26270 */
[----:B------:R-:W-:Y:S02]  /*37e0*/  FSEL R88, R88, -INF , !P5 ;  /* 0xff80000058587808 */ /* 0x000fe40006800000 */
[----:B------:R-:W-:Y:S02]  /*37f0*/  IADD3 R23, R2, 0x48, RZ ;  /* 0x0000004802177810 */ /* 0x000fe40007ffe0ff */
[----:B------:R-:W-:-:S02]  /*3800*/  ISETP.GE.AND P5, PT, R32, R126, PT ;  /* 0x0000007e2000720c */ /* 0x000fc40003fa6270 */
[----:B------:R-:W-:Y:S02]  /*3810*/  FMNMX.FTZ R37, R36, R37, !PT ;  /* 0x0000002524257209 */ /* 0x000fe40007810000 */
[----:B------:R-:W-:Y:S02]  /*3820*/  FSEL R89, R89, -INF , !P0 ;  /* 0xff80000059597808 */ /* 0x000fe40004000000 */
[----:B------:R-:W-:Y:S02]  /*3830*/  FSEL R67, R76, -INF , !P2 ;  /* 0xff8000004c437808 */ /* 0x000fe40005000000 */
[-C--:B------:R-:W-:Y:S02]  /*3840*/  ISETP.GE.AND P3, PT, R32, R119.reuse, PT ;  /* 0x000000772000720c */ /* 0x080fe40003f66270 */
[C---:B------:R-:W-:Y:S02]  /*3850*/  ISETP.GE.AND P0, PT, R23.reuse, R126, PT ;  /* 0x0000007e1700720c */ /* 0x040fe40003f06270 */
[----:B------:R-:W-:-:S02]  /*3860*/  ISETP.GE.AND P2, PT, R23, R119, PT ;  /* 0x000000771700720c */ /* 0x000fc40003f46270 */
[----:B------:R-:W-:Y:S02]  /*3870*/  FSEL R99, R99, -INF , !P5 ;  /* 0xff80000063637808 */ /* 0x000fe40006800000 */
[C---:B------:R-:W-:Y:S02]  /*3880*/  IADD3 R23, R2.reuse, 0x50, RZ ;  /* 0x0000005002177810 */ /* 0x040fe40007ffe0ff */
[----:B------:R-:W-:Y:S02]  /*3890*/  ISETP.GE.AND P5, PT, R2, R119, PT ;  /* 0x000000770200720c */ /* 0x000fe40003fa6270 */
[----:B------:R-:W-:Y:S02]  /*38a0*/  FMNMX.FTZ R37, R15, R37, !PT ;  /* 0x000000250f257209 */ /* 0x000fe40007810000 */
[----:B------:R-:W-:Y:S02]  /*38b0*/  FSEL R96, R96, -INF , !P3 ;  /* 0xff80000060607808 */ /* 0x000fe40005800000 */
[----:B------:R-:W-:-:S02]  /*38c0*/  FSEL R98, R98, -INF , !P0 ;  /* 0xff80000062627808 */ /* 0x000fc40004000000 */
[C---:B------:R-:W-:Y:S02]  /*38d0*/  ISETP.GE.AND P3, PT, R23.reuse, R126, PT ;  /* 0x0000007e1700720c */ /* 0x040fe40003f66270 */
[----:B------:R-:W-:Y:S02]  /*38e0*/  ISETP.GE.AND P0, PT, R23, R119, PT ;  /* 0x000000771700720c */ /* 0x000fe40003f06270 */
[----:B------:R-:W-:Y:S02]  /*38f0*/  FSEL R53, R53, -INF , !P5 ;  /* 0xff80000035357808 */ /* 0x000fe40006800000 */
        /* <DEDUP_REMOVED lines=8> */
[----:B------:R-:W-:-:S02]  /*3980*/  FSEL R120, R120, -INF , !P4 ;  /* 0xff80000078787808 */ /* 0x000fc40006000000 */
[----:B------:R-:W-:Y:S02]  /*3990*/  FSEL R97, R97, -INF , !P1 ;  /* 0xff80000061617808 */ /* 0x000fe40004800000 */
[C---:B------:R-:W-:Y:S02]  /*39a0*/  ISETP.GE.AND P4, PT, R32.reuse, R126, PT ;  /* 0x0000007e2000720c */ /* 0x040fe40003f86270 */
[----:B------:R-:W-:Y:S02]  /*39b0*/  ISETP.GE.AND P1, PT, R32, R119, PT ;  /* 0x000000772000720c */ /* 0x000fe40003f26270 */
[----:B------:R-:W-:Y:S02]  /*39c0*/  IADD3 R32, R2, 0x51, RZ ;  /* 0x0000005102207810 */ /* 0x000fe40007ffe0ff */
[----:B------:R-:W-:Y:S02]  /*39d0*/  FMNMX.FTZ R37, R13, R37, !PT ;  /* 0x000000250d257209 */ /* 0x000fe40007810000 */
[----:B------:R-:W-:-:S02]  /*39e0*/  FMNMX.FTZ R23, R64, R23, !PT ;  /* 0x0000001740177209 */ /* 0x000fc40007810000 */
[----:B------:R-:W-:Y:S02]  /*39f0*/  FSEL R121, R121, -INF , !P2 ;  /* 0xff80000079797808 */ /* 0x000fe40005000000 */
[C---:B------:R-:W-:Y:S02]  /*3a00*/  ISETP.GE.AND P5, PT, R32.reuse, R126, PT ;  /* 0x0000007e2000720c */ /* 0x040fe40003fa6270 */
[----:B------:R-:W-:Y:S02]  /*3a10*/  ISETP.GE.AND P2, PT, R32, R119, PT ;  /* 0x000000772000720c */ /* 0x000fe40003f46270 */
[----:B------:R-:W-:Y:S02]  /*3a20*/  FMNMX.FTZ R37, R12, R37, !PT ;  /* 0x000000250c257209 */ /* 0x000fe40007810000 */
[----:B------:R-:W-:Y:S02]  /*3a30*/  IADD3 R32, R2, 0x58, RZ ;  /* 0x0000005802207810 */ /* 0x000fe40007ffe0ff */
[----:B------:R-:W-:-:S02]  /*3a40*/  FMNMX.FTZ R23, R124, R23, !PT ;  /* 0x000000177c177209 */ /* 0x000fc40007810000 */
[----:B------:R-:W-:Y:S02]  /*3a50*/  FSEL R122, R122, -INF , !P4 ;  /* 0xff8000007a7a7808 */ /* 0x000fe40006000000 */
[----:B------:R-:W-:Y:S02]  /*3a60*/  FSEL R90, R90, -INF , !P1 ;  /* 0xff8000005a5a7808 */ /* 0x000fe40004800000 */
[----:B------:R-:W-:Y:S02]  /*3a70*/  FMNMX.FTZ R37, R66, R37, !PT ;  /* 0x0000002542257209 */ /* 0x000fe40007810000 */
[C---:B------:R-:W-:Y:S02]  /*3a80*/  ISETP.GE.AND P4, PT, R32.reuse, R126, PT ;  /* 0x0000007e2000720c */ /* 0x040fe40003f86270 */
[----:B------:R-:W-:Y:S02]  /*3a90*/  ISETP.GE.AND P1, PT, R32, R119, PT ;  /* 0x000000772000720c */ /* 0x000fe40003f26270 */
        /* <DEDUP_REMOVED lines=10> */
[----:B------:R-:W-:Y:S02]  /*3b40*/  FMNMX.FTZ R23, R93, R23, !PT ;  /* 0x000000175d177209 */ /* 0x000fe40007810000 */
[----:B------:R-:W-:Y:S02]  /*3b50*/  FSEL R58, R77, -INF , !P5 ;  /* 0xff8000004d3a7808 */ /* 0x000fe40006800000 */
[----:B------:R-:W-:Y:S01]  /*3b60*/  FSEL R48, R8, -INF , !P2 ;  /* 0xff80000008307808 */ /* 0x000fe20005000000 */
[----:B------:R-:W-:Y:S01]  /*3b70*/  LDSM.16.MT88.4 R76, [R87+0x3000] ;  /* 0x00300000574c783b */ /* 0x000fe20000004200 */
[----:B------:R-:W-:-:S02]  /*3b80*/  ISETP.GE.AND P5, PT, R32, R126, PT ;  /* 0x0000007e2000720c */ /* 0x000fc40003fa6270 */
[----:B------:R-:W-:Y:S02]  /*3b90*/  ISETP.GE.AND P2, PT, R32, R119, PT ;  /* 0x000000772000720c */ /* 0x000fe40003f46270 */
[----:B------:R-:W-:Y:S02]  /*3ba0*/  FMNMX.FTZ R32, R61, R37, !PT ;  /* 0x000000253d207209 */ /* 0x000fe40007810000 */
[----:B------:R-:W-:Y:S02]  /*3bb0*/  FMNMX.FTZ R8, R89, R23, !PT ;  /* 0x0000001759087209 */ /* 0x000fe40007810000 */
[----:B------:R-:W-:Y:S02]  /*3bc0*/  FSEL R57, R28, -INF , !P4 ;  /* 0xff8000001c397808 */ /* 0x000fe40006000000 */
        /* <DEDUP_REMOVED lines=8> */
[----:B------:R-:W-:Y:S02]  /*3c50*/  FSEL R46, R30, -INF , !P0 ;  /* 0xff8000001e2e7808 */ /* 0x000fe40004000000 */
[----:B------:R-:W-:Y:S02]  /*3c60*/  FMNMX.FTZ R28, R88, R28, !PT ;  /* 0x0000001c581c7209 */ /* 0x000fe40007810000 */
[----:B------:R-:W-:Y:S02]  /*3c70*/  FMNMX.FTZ R30, R59, R8, !PT ;  /* 0x000000083b1e7209 */ /* 0x000fe40007810000 */
[----:B------:R-:W-:Y:S02]  /*3c80*/  FMNMX.FTZ R28, R67, R28, !PT ;  /* 0x0000001c431c7209 */ /* 0x000fe40007810000 */
[----:B------:R-:W-:Y:S02]  /*3c90*/  FMNMX.FTZ R30, R58, R30, !PT ;  /* 0x0000001e3a1e7209 */ /* 0x000fe40007810000 */
[----:B------:R-:W-:-:S02]  /*3ca0*/  IADD3 R23, R2, 0x61, RZ ;  /* 0x0000006102177810 */ /* 0x000fc40007ffe0ff */
[----:B------:R-:W-:Y:S02]  /*3cb0*/  FMNMX.FTZ R28, R97, R28, !PT ;  /* 0x0000001c611c7209 */ /* 0x000fe40007810000 */
[----:B------:R-:W-:Y:S02]  /*3cc0*/  FSEL R47, R29, -INF , !P1 ;  /* 0xff8000001d2f7808 */ /* 0x000fe40004800000 */
[----:B------:R-:W-:Y:S02]  /*3cd0*/  FSEL R56, R9, -INF , !P3 ;  /* 0xff80000009387808 */ /* 0x000fe40005800000 */
[----:B------:R-:W-:Y:S02]  /*3ce0*/  FMNMX.FTZ R30, R57, R30, !PT ;  /* 0x0000001e391e7209 */ /* 0x000fe40007810000 */
[C---:B------:R-:W-:Y:S02]  /*3cf0*/  ISETP.GE.AND P4, PT, R23.reuse, R126, PT ;  /* 0x0000007e1700720c */ /* 0x040fe40003f86270 */
[----:B------:R-:W-:-:S02]  /*3d00*/  ISETP.GE.AND P1, PT, R23, R119, PT ;  /* 0x000000771700720c */ /* 0x000fc40003f26270 */
[----:B------:R-:W-:Y:S02]  /*3d10*/  IADD3 R23, R2, 0x68, RZ ;  /* 0x0000006802177810 */ /* 0x000fe40007ffe0ff */
[----:B------:R-:W-:Y:S02]  /*3d20*/  FSEL R49, R11, -INF , !P5 ;  /* 0xff8000000b317808 */ /* 0x000fe40006800000 */
[----:B------:R-:W-:Y:S02]  /*3d30*/  FMNMX.FTZ R28, R96, R28, !PT ;  /* 0x0000001c601c7209 */ /* 0x000fe40007810000 */
[----:B------:R-:W-:Y:S02]  /*3d40*/  FMNMX.FTZ R11, R56, R30, !PT ;  /* 0x0000001e380b7209 */ /* 0x000fe40007810000 */
[----:B------:R-:W-:Y:S02]  /*3d50*/  ISETP.GE.AND P3, PT, R23, R126, PT ;  /* 0x0000007e1700720c */ /* 0x000fe40003f66270 */
[----:B------:R-:W-:-:S02]  /*3d60*/  IADD3 R29, R2, 0x69, RZ ;  /* 0x00000069021d7810 */ /* 0x000fc40007ffe0ff */
[----:B------:R-:W-:Y:S02]  /*3d70*/  FMNMX.FTZ R28, R121, R28, !PT ;  /* 0x0000001c791c7209 */ /* 0x000fe40007810000 */
[----:B------:R-:W-:Y:S02]  /*3d80*/  FSEL R41, R41, -INF , !P4 ;  /* 0xff80000029297808 */ /* 0x000fe40006000000 */
[----:B------:R-:W-:Y:S02]  /*3d90*/  FMNMX.FTZ R11, R49, R11, !PT ;  /* 0x0000000b310b7209 */ /* 0x000fe40007810000 */
[----:B------:R-:W-:Y:S02]  /*3da0*/  ISETP.GE.AND P5, PT, R29, R126, PT ;  /* 0x0000007e1d00720c */ /* 0x000fe40003fa6270 */
[----:B------:R-:W-:Y:S02]  /*3db0*/  FSEL R39, R16, -INF , !P3 ;  /* 0xff80000010277808 */ /* 0x000fe40005800000 */
[----:B------:R-:W-:-:S02]  /*3dc0*/  ISETP.GE.AND P0, PT, R23, R119, PT ;  /* 0x000000771700720c */ /* 0x000fc40003f06270 */
[----:B------:R-:W-:Y:S02]  /*3dd0*/  FMNMX.FTZ R16, R90, R28, !PT ;  /* 0x0000001c5a107209 */ /* 0x000fe40007810000 */
[C---:B------:R-:W-:Y:S02]  /*3de0*/  IADD3 R23, R2.reuse, 0x70, RZ ;  /* 0x0000007002177810 */ /* 0x040fe40007ffe0ff */
[----:B------:R-:W-:Y:S02]  /*3df0*/  FMNMX.FTZ R11, R41, R11, !PT ;  /* 0x0000000b290b7209 */ /* 0x000fe40007810000 */
[----:B------:R-:W-:Y:S02]  /*3e00*/  FSEL R37, R5, -INF , !P5 ;  /* 0xff80000005257808 */ /* 0x000fe40006800000 */
[----:B------:R-:W-:Y:S02]  /*3e10*/  FMNMX.FTZ R5, R55, R16, !PT ;  /* 0x0000001037057209 */ /* 0x000fe40007810000 */
[----:B------:R-:W-:-:S02]  /*3e20*/  IADD3 R9, R2, 0x71, RZ ;  /* 0x0000007102097810 */ /* 0x000fc40007ffe0ff */
[-C--:B------:R-:W-:Y:S02]  /*3e30*/  ISETP.GE.AND P4, PT, R23, R126.reuse, PT ;  /* 0x0000007e1700720c */ /* 0x080fe40003f86270 */
[----:B------:R-:W-:Y:S02]  /*3e40*/  FMNMX.FTZ R11, R39, R11, !PT ;  /* 0x0000000b270b7209 */ /* 0x000fe40007810000 */
[----:B------:R-:W-:Y:S02]  /*3e50*/  FMNMX.FTZ R5, R48, R5, !PT ;  /* 0x0000000530057209 */ /* 0x000fe40007810000 */
        /* <DEDUP_REMOVED lines=9> */
[----:B------:R-:W-:Y:S02]  /*3ef0*/  FSEL R32, R10, -INF , !P2 ;  /* 0xff8000000a207808 */ /* 0x000fe40005000000 */
[----:B------:R-:W-:Y:S02]  /*3f00*/  FMNMX.FTZ R5, R46, R5, !PT ;  /* 0x000000052e057209 */ /* 0x000fe40007810000 */
[----:B------:R-:W-:Y:S02]  /*3f10*/  ISETP.GE.AND P4, PT, R2, R126, PT ;  /* 0x0000007e0200720c */ /* 0x000fe40003f86270 */
[----:B------:R-:W-:Y:S02]  /*3f20*/  FSEL R16, R27, -INF , !P5 ;  /* 0xff8000001b107808 */ /* 0x000fe40006800000 */
[----:B------:R-:W-:Y:S02]  /*3f30*/  FMNMX.FTZ R11, R33, R11, !PT ;  /* 0x0000000b210b7209 */ /* 0x000fe40007810000 */
[----:B------:R-:W-:-:S02]  /*3f40*/  FSEL R31, R31, -INF , !P1 ;  /* 0xff8000001f1f7808 */ /* 0x000fc40004800000 */
[----:B------:R-:W-:Y:S02]  /*3f50*/  FMNMX.FTZ R5, R32, R5, !PT ;  /* 0x0000000520057209 */ /* 0x000fe40007810000 */
[----:B------:R-:W-:Y:S02]  /*3f60*/  FSEL R28, R35, -INF , !P4 ;  /* 0xff800000231c7808 */ /* 0x000fe40006000000 */
[----:B------:R-:W-:Y:S02]  /*3f70*/  FMNMX.FTZ R11, R16, R11, !PT ;  /* 0x0000000b100b7209 */ /* 0x000fe40007810000 */
[----:B------:R-:W-:Y:S02]  /*3f80*/  FSEL R30, R4, -INF , !P0 ;  /* 0xff800000041e7808 */ /* 0x000fe40004000000 */
[----:B------:R-:W-:Y:S02]  /*3f90*/  FMNMX.FTZ R5, R31, R5, !PT ;  /* 0x000000051f057209 */ /* 0x000fe40007810000 */
[----:B------:R-:W-:-:S02]  /*3fa0*/  FMNMX.FTZ R4, R28, R11, !PT ;  /* 0x0000000b1c047209 */ /* 0x000fc40007810000 */
[----:B------:R-:W-:Y:S02]  /*3fb0*/  ISETP.GE.AND P1, PT, R29, R119, PT ;  /* 0x000000771d00720c */ /* 0x000fe40003f26270 */
[----:B------:R-:W-:Y:S02]  /*3fc0*/  FMNMX.FTZ R10, R30, R5, !PT ;  /* 0x000000051e0a7209 */ /* 0x000fe40007810000 */
[-C--:B------:R-:W-:Y:S01]  /*3fd0*/  ISETP.GE.AND P0, PT, R23, R119.reuse, PT ;  /* 0x000000771700720c */ /* 0x080fe20003f06270 */
[----:B------:R-:W1:Y:S01]  /*3fe0*/  SHFL.BFLY PT, R5, R4, 0x2, 0x1f ;  /* 0x0c401f0004057f89 */ /* 0x000e6200000e0000 */
[----:B------:R-:W-:Y:S02]  /*3ff0*/  FSEL R17, R17, -INF , !P1 ;  /* 0xff80000011117808 */ /* 0x000fe40004800000 */
        /* <DEDUP_REMOVED lines=13> */
[----:B------:R-:W-:Y:S04]  /*40d0*/  SHFL.BFLY PT, R4, R8, 0x1, 0x1f ;  /* 0x0c201f0008047f89 */ /* 0x000fe800000e0000 */
[----:B------:R-:W1:Y:S02]  /*40e0*/  SHFL.BFLY PT, R5, R2, 0x2, 0x1f ;  /* 0x0c401f0002057f89 */ /* 0x000e6400000e0000 */
[----:B-1----:R-:W-:Y:S02]  /*40f0*/  FMNMX.FTZ R5, R2, R5, !PT ;  /* 0x0000000502057209 */ /* 0x002fe40007810000 */
[----:B------:R-:W-:Y:S02]  /*4100*/  FMNMX.FTZ R2, R8, R4, !PT ;  /* 0x0000000408027209 */ /* 0x000fe40007810000 */
[----:B------:R-:W-:Y:S02]  /*4110*/  LDSM.16.MT88.4 R8, [R86+0x3400] ;  /* 0x003400005608783b */ /* 0x000fe40000004200 */
[C---:B------:R-:W-:Y:S01]  /*4120*/  FSETP.NEU.FTZ.AND P0, PT, R2.reuse, -INF , PT ;  /* 0xff8000000200780b */ /* 0x040fe20003f1d000 */
[----:B------:R-:W-:Y:S01]  /*4130*/  FMUL.FTZ R27, R2, c[0x0][0x23c] ;  /* 0x00008f00021b7a20 */ /* 0x000fe20000410000 */
[----:B------:R-:W1:Y:S04]  /*4140*/  SHFL.BFLY PT, R4, R5, 0x1, 0x1f ;  /* 0x0c201f0005047f89 */ /* 0x000e6800000e0000 */
        /* <DEDUP_REMOVED lines=10> */
[----:B-1----:R-:W-:Y:S01]  /*41f0*/  FMNMX.FTZ R0, R5, R4, !PT ;  /* 0x0000000405007209 */ /* 0x002fe20007810000 */
[----:B------:R-:W1:Y:S01]  /*4200*/  MUFU.EX2 R45, R45 ;  /* 0x0000002d002d7308 */ /* 0x000e620000000800 */
[--C-:B------:R-:W-:Y:S02]  /*4210*/  FFMA.FTZ R65, R63, c[0x0][0x23c], -R27.reuse ;  /* 0x00008f003f417a23 */ /* 0x100fe4000001081b */
[C---:B------:R-:W-:Y:S01]  /*4220*/  FSETP.NEU.FTZ.AND P0, PT, R0.reuse, -INF , PT ;  /* 0xff8000000000780b */ /* 0x040fe20003f1d000 */
[----:B------:R-:W-:Y:S02]  /*4230*/  FMUL.FTZ R22, R0, c[0x0][0x23c] ;  /* 0x00008f0000167a20 */ /* 0x000fe40000410000 */
[----:B------:R-:W-:-:S02]  /*4240*/  FFMA.FTZ R63, R64, c[0x0][0x23c], -R27 ;  /* 0x00008f00403f7a23 */ /* 0x000fc4000001081b */
[----:B------:R-:W-:Y:S01]  /*4250*/  MUFU.EX2 R43, R43 ;  /* 0x0000002b002b7308 */ /* 0x000fe20000000800 */
[----:B------:R-:W-:Y:S01]  /*4260*/  FSEL R22, R22, RZ, P0 ;  /* 0x000000ff16167208 */ /* 0x000fe20000000000 */
[--C-:B------:R-:W-:Y:S01]  /*4270*/  FFMA.FTZ R95, R95, c[0x0][0x23c], -R27.reuse ;  /* 0x00008f005f5f7a23 */ /* 0x100fe2000001081b */
[----:B------:R-:W-:Y:S01]  /*4280*/  ISETP.GE.AND P0, PT, R84, 0x2, PT ;  /* 0x000000025400780c */ /* 0x000fe20003f06270 */
[----:B------:R-:W-:Y:S02]  /*4290*/  FFMA.FTZ R94, R94, c[0x0][0x23c], -R27 ;  /* 0x00008f005e5e7a23 */ /* 0x000fe4000001081b */
[--C-:B------:R-:W-:Y:S02]  /*42a0*/  FFMA.FTZ R50, R7, c[0x0][0x23c], -R22.reuse ;  /* 0x00008f0007327a23 */ /* 0x100fe40000010816 */
[--C-:B------:R-:W-:Y:S01]  /*42b0*/  FFMA.FTZ R54, R6, c[0x0][0x23c], -R22.reuse ;  /* 0x00008f0006367a23 */ /* 0x100fe20000010816 */
[----:B------:R-:W2:Y:S01]  /*42c0*/  MUFU.EX2 R42, R42 ;  /* 0x0000002a002a7308 */ /* 0x000ea20000000800 */
[----:B------:R-:W3:Y:S01]  /*42d0*/  LDSM.16.MT88.4 R4, [R86+0x3000] ;  /* 0x003000005604783b */ /* 0x000ee20000004200 */
[--C-:B------:R-:W-:Y:S01]  /*42e0*/  FFMA.FTZ R51, R53, c[0x0][0x23c], -R22.reuse ;  /* 0x00008f0035337a23 */ /* 0x100fe20000010816 */
[----:B-1----:R-:W-:Y:S01]  /*42f0*/  F2FP.BF16.PACK_AB R68, R44, R45 ;  /* 0x0000002d2c44723e */ /* 0x002fe200000010ff */
[----:B------:R-:W-:-:S02]  /*4300*/  FFMA.FTZ R53, R14, c[0x0][0x23c], -R22 ;  /* 0x00008f000e357a23 */ /* 0x000fc40000010816 */
[--C-:B------:R-:W-:Y:S02]  /*4310*/  FFMA.FTZ R35, R13, c[0x0][0x23c], -R22.reuse ;  /* 0x00008f000d237a23 */ /* 0x100fe40000010816 */
[----:B------:R-:W-:Y:S01]  /*4320*/  MUFU.EX2 R51, R51 ;  /* 0x0000003300337308 */ /* 0x000fe20000000800 */
[--C-:B------:R-:W-:Y:S02]  /*4330*/  FFMA.FTZ R36, R12, c[0x0][0x23c], -R22.reuse ;  /* 0x00008f000c247a23 */ /* 0x100fe40000010816 */
[--C-:B------:R-:W-:Y:S01]  /*4340*/  FFMA.FTZ R40, R66, c[0x0][0x23c], -R22.reuse ;  /* 0x00008f0042287a23 */ /* 0x100fe20000010816 */
[----:B------:R-:W1:Y:S01]  /*4350*/  LDSM.16.MT88.4 R12, [R87+0x3400] ;  /* 0x00340000570c783b */ /* 0x000e620000004200 */
[--C-:B------:R-:W-:Y:S02]  /*4360*/  FFMA.FTZ R38, R38, c[0x0][0x23c], -R22.reuse ;  /* 0x00008f0026267a23 */ /* 0x100fe40000010816 */
[----:B------:R-:W-:Y:S01]  /*4370*/  FFMA.FTZ R66, R62, c[0x0][0x23c], -R27 ;  /* 0x00008f003e427a23 */ /* 0x000fe2000001081b */
[----:B------:R-:W4:Y:S01]  /*4380*/  MUFU.EX2 R50, R50 ;  /* 0x0000003200327308 */ /* 0x000f220000000800 */
        /* <DEDUP_REMOVED lines=19> */
[----:B--2---:R-:W-:Y:S01]  /*44c0*/  F2FP.BF16.PACK_AB R71, R53, R54 ;  /* 0x000000363547723e */ /* 0x004fe200000010ff */
[----:B------:R-:W2:Y:S01]  /*44d0*/  MUFU.EX2 R19, R19 ;  /* 0x0000001300137308 */ /* 0x000ea20000000800 */
        /* <DEDUP_REMOVED lines=15> */
[C---:B---3--:R-:W-:Y:S01]  /*45d0*/  HMMA.16816.F32.BF16 R72, R68.reuse, R4, RZ ;  /* 0x000000044448723c */ /* 0x048fe200000418ff */
[----:B------:R-:W-:Y:S01]  /*45e0*/  FFMA.FTZ R47, R47, c[0x0][0x23c], -R22 ;  /* 0x00008f002f2f7a23 */ /* 0x000fe20000010816 */
[----:B------:R-:W3:Y:S01]  /*45f0*/  MUFU.EX2 R35, R35 ;  /* 0x0000002300237308 */ /* 0x000ee20000000800 */
[----:B------:R-:W-:Y:S02]  /*4600*/  FADD.FTZ R45, R45, R44 ;  /* 0x0000002c2d2d7221 */ /* 0x000fe40000010000 */
[----:B------:R-:W-:Y:S02]  /*4610*/  FADD.FTZ R50, R51, R50 ;  /* 0x0000003233327221 */ /* 0x000fe40000010000 */
[----:B--2---:R-:W-:Y:S01]  /*4620*/  F2FP.BF16.PACK_AB R4, R19, R29 ;  /* 0x0000001d1304723e */ /* 0x004fe200000010ff */
[----:B------:R-:W-:Y:S01]  /*4630*/  HMMA.16816.F32.BF16 R68, R68, R6, RZ ;  /* 0x000000064444723c */ /* 0x000fe200000418ff */
[----:B------:R-:W-:Y:S01]  /*4640*/  FFMA.FTZ R46, R46, c[0x0][0x23c], -R22 ;  /* 0x00008f002e2e7a23 */ /* 0x000fe20000010816 */
[----:B------:R-:W2:Y:S01]  /*4650*/  MUFU.EX2 R36, R36 ;  /* 0x0000002400247308 */ /* 0x000ea20000000800 */
[----:B------:R-:W-:-:S02]  /*4660*/  FADD.FTZ R43, R43, R45 ;  /* 0x0000002d2b2b7221 */ /* 0x000fc40000010000 */
[----:B------:R-:W-:Y:S02]  /*4670*/  FADD.FTZ R50, R54, R50 ;  /* 0x0000003236327221 */ /* 0x000fe40000010000 */
[----:B----4-:R-:W-:Y:S01]  /*4680*/  F2FP.BF16.PACK_AB R6, R3, R18 ;  /* 0x000000120306723e */ /* 0x010fe200000010ff */
[----:B------:R-:W-:Y:S02]  /*4690*/  FADD.FTZ R43, R42, R43 ;  /* 0x0000002b2a2b7221 */ /* 0x000fe40000010000 */
[----:B------:R-:W-:Y:S01]  /*46a0*/  MUFU.EX2 R40, R40 ;  /* 0x0000002800287308 */ /* 0x000fe20000000800 */
[----:B------:R-:W-:Y:S02]  /*46b0*/  FADD.FTZ R53, R53, R50 ;  /* 0x0000003235357221 */ /* 0x000fe40000010000 */
[----:B------:R-:W-:Y:S02]  /*46c0*/  FADD.FTZ R43, R29, R43 ;  /* 0x0000002b1d2b7221 */ /* 0x000fe40000010000 */
[----:B---3--:R-:W-:-:S02]  /*46d0*/  FADD.FTZ R53, R35, R53 ;  /* 0x0000003523357221 */ /* 0x008fc40000010000 */
[----:B------:R-:W-:Y:S01]  /*46e0*/  FADD.FTZ R43, R19, R43 ;  /* 0x0000002b132b7221 */ /* 0x000fe20000010000 */
[----:B------:R-:W3:Y:S01]  /*46f0*/  MUFU.EX2 R38, R38 ;  /* 0x0000002600267308 */ /* 0x000ee20000000800 */
[C---:B--2---:R-:W-:Y:S01]  /*4700*/  F2FP.BF16.PACK_AB R5, R36.reuse, R35 ;  /* 0x000000232405723e */ /* 0x044fe200000010ff */
[----:B------:R-:W-:Y:S02]  /*4710*/  FADD.FTZ R53, R36, R53 ;  /* 0x0000003524357221 */ /* 0x000fe40000010000 */
[----:B------:R-:W-:Y:S02]  /*4720*/  FADD.FTZ R18, R18, R43 ;  /* 0x0000002b12127221 */ /* 0x000fe40000010000 */
[----:B------:R-:W-:Y:S02]  /*4730*/  FFMA.FTZ R41, R41, c[0x0][0x23c], -R27 ;  /* 0x00008f0029297a23 */ /* 0x000fe4000001081b */
[----:B------:R-:W-:Y:S01]  /*4740*/  MUFU.EX2 R66, R66 ;  /* 0x0000004200427308 */ /* 0x000fe20000000800 */
[----:B------:R-:W-:-:S02]  /*4750*/  FADD.FTZ R18, R3, R18 ;  /* 0x0000001203127221 */ /* 0x000fc40000010000 */
[--C-:B------:R-:W-:Y:S02]  /*4760*/  FFMA.FTZ R39, R39, c[0x0][0x23c], -R27.reuse ;  /* 0x00008f0027277a23 */ /* 0x100fe4000001081b */
[----:B------:R-:W-:Y:S02]  /*4770*/  FFMA.FTZ R37, R37, c[0x0][0x23c], -R27 ;  /* 0x00008f0025257a23 */ /* 0x000fe4000001081b */
[--C-:B------:R-:W-:Y:S01]  /*4780*/  FFMA.FTZ R32, R32, c[0x0][0x23c], -R22.reuse ;  /* 0x00008f0020207a23 */ /* 0x100fe20000010816 */
[----:B---3--:R-:W-:Y:S01]  /*4790*/  F2FP.BF16.PACK_AB R7, R38, R40 ;  /* 0x000000282607723e */ /* 0x008fe200000010ff */
[----:B------:R-:W2:Y:S01]  /*47a0*/  MUFU.EX2 R65, R65 ;  /* 0x0000004100417308 */ /* 0x000ea20000000800 */
[----:B------:R-:W-:Y:S02]  /*47b0*/  FADD.FTZ R40, R40, R53 ;  /* 0x0000003528287221 */ /* 0x000fe40000010000 */
[----:B------:R-:W-:Y:S02]  /*47c0*/  FFMA.FTZ R29, R17, c[0x0][0x23c], -R22 ;  /* 0x00008f00111d7a23 */ /* 0x000fe40000010816 */
[----:B------:R-:W-:Y:S01]  /*47d0*/  FADD.FTZ R40, R38, R40 ;  /* 0x0000002826287221 */ /* 0x000fe20000010000 */
[----:B------:R-:W-:Y:S01]  /*47e0*/  HMMA.16816.F32.BF16 R72, R4, R8, R72 ;  /* 0x000000080448723c */ /* 0x000fe20000041848 */
        /* <DEDUP_REMOVED lines=9> */
[----:B------:R-:W-:Y:S02]  /*4880*/  FFMA.FTZ R125, R28, c[0x0][0x23c], -R27 ;  /* 0x00008f001c7d7a23 */ /* 0x000fe4000001081b */
[--C-:B------:R-:W-:Y:S01]  /*4890*/  FFMA.FTZ R25, R25, c[0x0][0x23c], -R22.reuse ;  /* 0x00008f0019197a23 */ /* 0x100fe20000010816 */
[----:B-1----:R-:W-:Y:S01]  /*48a0*/  HMMA.16816.F32.BF16 R80, R4, R12, R80 ;  /* 0x0000000c0450723c */ /* 0x002fe20000041850 */
[--C-:B------:R-:W-:Y:S01]  /*48b0*/  FFMA.FTZ R24, R24, c[0x0][0x23c], -R22.reuse ;  /* 0x00008f0018187a23 */ /* 0x100fe20000010816 */
[----:B------:R-:W1:Y:S01]  /*48c0*/  MUFU.EX2 R64, R64 ;  /* 0x0000004000407308 */ /* 0x000e620000000800 */
[----:B------:R-:W-:-:S05]  /*48d0*/  FFMA.FTZ R124, R23, c[0x0][0x23c], -R22 ;  /* 0x00008f00177c7a23 */ /* 0x000fca0000010816 */
[----:B------:R-:W-:Y:S01]  /*48e0*/  HMMA.16816.F32.BF16 R76, R4, R14, R76 ;  /* 0x0000000e044c723c */ /* 0x000fe2000004184c */
[----:B------:R-:W5:Y:S01]  /*48f0*/  LDSM.16.MT88.4 R12, [R87+0x3800] ;  /* 0x00380000570c783b */ /* 0x000f620000004200 */
[----:B------:R-:W3:Y:S05]  /*4900*/  MUFU.EX2 R61, R61 ;  /* 0x0000003d003d7308 */ /* 0x000eea0000000800 */
[----:B--2---:R-:W-:Y:S01]  /*4910*/  F2FP.BF16.PACK_AB R4, R65, R66 ;  /* 0x000000424104723e */ /* 0x004fe200000010ff */
[----:B------:R-:W-:Y:S01]  /*4920*/  FADD.FTZ R66, R66, R18 ;  /* 0x0000001242427221 */ /* 0x000fe20000010000 */
[----:B----4-:R-:W-:Y:S01]  /*4930*/  F2FP.BF16.PACK_AB R6, R62, R63 ;  /* 0x0000003f3e06723e */ /* 0x010fe200000010ff */
[----:B------:R-:W-:Y:S01]  /*4940*/  MUFU.EX2 R60, R60 ;  /* 0x0000003c003c7308 */ /* 0x000fe20000000800 */
[----:B-1----:R-:W-:-:S02]  /*4950*/  FADD.FTZ R40, R64, R40 ;  /* 0x0000002840287221 */ /* 0x002fc40000010000 */
[----:B------:R-:W-:-:S04]  /*4960*/  FADD.FTZ R66, R65, R66 ;  /* 0x0000004241427221 */ /* 0x000fc80000010000 */
[----:B------:R-:W-:Y:S01]  /*4970*/  FADD.FTZ R66, R63, R66 ;  /* 0x000000423f427221 */ /* 0x000fe20000010000 */
[----:B------:R-:W1:Y:S01]  /*4980*/  MUFU.EX2 R52, R52 ;  /* 0x0000003400347308 */ /* 0x000e620000000800 */
[C---:B---3--:R-:W-:Y:S01]  /*4990*/  F2FP.BF16.PACK_AB R5, R61.reuse, R64 ;  /* 0x000000403d05723e */ /* 0x048fe200000010ff */
        /* <DEDUP_REMOVED lines=76> */
[----:B-----5:R-:W-:Y:S01]  /*4e60*/  F2FP.BF16.PACK_AB R5, R48, R55 ;  /* 0x000000373005723e */ /* 0x020fe200000010ff */
[----:B------:R-:W-:Y:S02]  /*4e70*/  FADD.FTZ R55, R55, R122 ;  /* 0x0000007a37377221 */ /* 0x000fe40000010000 */
[----:B------:R-:W-:Y:S02]  /*4e80*/  FADD.FTZ R57, R56, R57 ;  /* 0x0000003938397221 */ /* 0x000fe40000010000 */
[----:B------:R-:W-:Y:S02]  /*4e90*/  FADD.FTZ R55, R48, R55 ;  /* 0x0000003730377221 */ /* 0x000fe40000010000 */
[----:B------:R3:W-:Y:S01]  /*4ea0*/  MUFU.EX2 R3, R16 ;  /* 0x0000001000037308 */ /* 0x0007e20000000800 */
[----:B-1----:R-:W-:-:S07]  /*4eb0*/  F2FP.BF16.PACK_AB R7, R44, R47 ;  /* 0x0000002f2c07723e */ /* 0x002fce00000010ff */
[----:B------:R-:W-:Y:S01]  /*4ec0*/  MUFU.EX2 R42, R49 ;  /* 0x00000031002a7308 */ /* 0x000fe20000000800 */
[----:B------:R-:W-:-:S04]  /*4ed0*/  FADD.FTZ R47, R47, R55 ;  /* 0x000000372f2f7221 */ /* 0x000fc80000010000 */
[----:B------:R-:W-:Y:S01]  /*4ee0*/  FADD.FTZ R47, R44, R47 ;  /* 0x0000002f2c2f7221 */ /* 0x000fe20000010000 */
[C---:B--2---:R-:W-:Y:S01]  /*4ef0*/  HMMA.16816.F32.BF16 R80, R4.reuse, R8, R80 ;  /* 0x000000080450723c */ /* 0x044fe20000041850 */
[----:B---3--:R-:W-:Y:S01]  /*4f00*/  LDSM.16.MT88.4 R16, [R86+0x4800] ;  /* 0x004800005610783b */ /* 0x008fe20000004200 */
[----:B------:R-:W1:Y:S05]  /*4f10*/  MUFU.EX2 R41, R41 ;  /* 0x0000002900297308 */ /* 0x000e6a0000000800 */
[--C-:B------:R-:W-:Y:S01]  /*4f20*/  FFMA.FTZ R8, R31, c[0x0][0x23c], -R22.reuse ;  /* 0x00008f001f087a23 */ /* 0x100fe20000010816 */
[C---:B------:R-:W-:Y:S01]  /*4f30*/  HMMA.16816.F32.BF16 R76, R4.reuse, R10, R76 ;  /* 0x0000000a044c723c */ /* 0x040fe2000004184c */
[----:B------:R-:W-:Y:S01]  /*4f40*/  FFMA.FTZ R31, R30, c[0x0][0x23c], -R22 ;  /* 0x00008f001e1f7a23 */ /* 0x000fe20000010816 */
[----:B------:R-:W-:Y:S06]  /*4f50*/  MUFU.EX2 R39, R39 ;  /* 0x0000002700277308 */ /* 0x000fec0000000800 */
[C---:B----4-:R-:W-:Y:S02]  /*4f60*/  HMMA.16816.F32.BF16 R72, R4.reuse, R12, R72 ;  /* 0x0000000c0448723c */ /* 0x050fe40000041848 */
[----:B------:R2:W-:Y:S06]  /*4f70*/  MUFU.EX2 R30, R8 ;  /* 0x00000008001e7308 */ /* 0x0005ec0000000800 */
[----:B------:R-:W-:Y:S01]  /*4f80*/  HMMA.16816.F32.BF16 R68, R4, R14, R68 ;  /* 0x0000000e0444723c */ /* 0x000fe20000041844 */
[----:B------:R-:W-:Y:S01]  /*4f90*/  LDSM.16.MT88.4 R12, [R87+0x4c00] ;  /* 0x004c0000570c783b */ /* 0x000fe20000004200 */
[----:B------:R-:W3:Y:S05]  /*4fa0*/  MUFU.EX2 R37, R37 ;  /* 0x0000002500257308 */ /* 0x000eea0000000800 */
[C---:B-1----:R-:W-:Y:S01]  /*4fb0*/  F2FP.BF16.PACK_AB R4, R41.reuse, R42 ;  /* 0x0000002a2904723e */ /* 0x042fe200000010ff */
[----:B------:R-:W-:Y:S01]  /*4fc0*/  FADD.FTZ R42, R42, R57 ;  /* 0x000000392a2a7221 */ /* 0x000fe20000010000 */
[----:B--2---:R-:W1:Y:S01]  /*4fd0*/  LDSM.16.MT88.4 R8, [R87+0x4800] ;  /* 0x004800005708783b */ /* 0x004e620000004200 */
[----:B------:R-:W2:Y:S02]  /*4fe0*/  MUFU.EX2 R32, R32 ;  /* 0x0000002000207308 */ /* 0x000ea40000000800 */
[----:B------:R-:W-:Y:S01]  /*4ff0*/  FADD.FTZ R42, R41, R42 ;  /* 0x0000002a292a7221 */ /* 0x000fe20000010000 */
[----:B---3--:R-:W-:-:S05]  /*5000*/  F2FP.BF16.PACK_AB R6, R37, R39 ;  /* 0x000000272506723e */ /* 0x008fca00000010ff */
[----:B------:R-:W-:Y:S01]  /*5010*/  MUFU.EX2 R31, R31 ;  /* 0x0000001f001f7308 */ /* 0x000fe20000000800 */
[----:B------:R-:W-:-:S04]  /*5020*/  FADD.FTZ R39, R39, R42 ;  /* 0x0000002a27277221 */ /* 0x000fc80000010000 */
[----:B------:R-:W-:-:S03]  /*5030*/  FADD.FTZ R39, R37, R39 ;  /* 0x0000002725277221 */ /* 0x000fc60000010000 */
[----:B------:R-:W3:Y:S01]  /*5040*/  MUFU.EX2 R29, R29 ;  /* 0x0000001d001d7308 */ /* 0x000ee20000000800 */
[----:B--2---:R-:W-:Y:S01]  /*5050*/  F2FP.BF16.PACK_AB R5, R30, R32 ;  /* 0x000000201e05723e */ /* 0x004fe200000010ff */
[----:B------:R-:W-:-:S04]  /*5060*/  FADD.FTZ R32, R32, R47 ;  /* 0x0000002f20207221 */ /* 0x000fc80000010000 */
[----:B------:R-:W-:Y:S02]  /*5070*/  FADD.FTZ R32, R30, R32 ;  /* 0x000000201e207221 */ /* 0x000fe40000010000 */
[----:B------:R-:W2:Y:S01]  /*5080*/  MUFU.EX2 R34, R34 ;  /* 0x0000002200227308 */ /* 0x000ea20000000800 */
[----:B---3--:R-:W-:-:S07]  /*5090*/  F2FP.BF16.PACK_AB R7, R29, R31 ;  /* 0x0000001f1d07723e */ /* 0x008fce00000010ff */
[----:B------:R-:W3:Y:S01]  /*50a0*/  MUFU.EX2 R26, R26 ;  /* 0x0000001a001a7308 */ /* 0x000ee20000000800 */
[----:B------:R-:W-:-:S04]  /*50b0*/  FADD.FTZ R31, R31, R32 ;  /* 0x000000201f1f7221 */ /* 0x000fc80000010000 */
[----:B------:R-:W-:Y:S01]  /*50c0*/  FADD.FTZ R31, R29, R31 ;  /* 0x0000001f1d1f7221 */ /* 0x000fe20000010000 */
[C---:B-1----:R-:W-:Y:S01]  /*50d0*/  HMMA.16816.F32.BF16 R80, R4.reuse, R8, R80 ;  /* 0x000000080450723c */ /* 0x042fe20000041850 */
[----:B--2---:R-:W-:Y:S01]  /*50e0*/  FADD.FTZ R39, R34, R39 ;  /* 0x0000002722277221 */ /* 0x004fe20000010000 */
[----:B------:R-:W1:Y:S06]  /*50f0*/  MUFU.EX2 R33, R33 ;  /* 0x0000002100217308 */ /* 0x000e6c0000000800 */
[----:B------:R-:W-:Y:S01]  /*5100*/  HMMA.16816.F32.BF16 R76, R4, R10, R76 ;  /* 0x0000000a044c723c */ /* 0x000fe2000004184c */
[----:B------:R-:W2:Y:S01]  /*5110*/  LDSM.16.MT88.4 R8, [R86+0x4c00] ;  /* 0x004c00005608783b */ /* 0x000ea20000004200 */
[----:B------:R-:W4:Y:S01]  /*5120*/  MUFU.EX2 R125, R125 ;  /* 0x0000007d007d7308 */ /* 0x000f220000000800 */
[----:B---3--:R-:W-:-:S05]  /*5130*/  FADD.FTZ R31, R26, R31 ;  /* 0x0000001f1a1f7221 */ /* 0x008fca0000010000 */
[----:B------:R-:W-:Y:S02]  /*5140*/  HMMA.16816.F32.BF16 R72, R4, R16, R72 ;  /* 0x000000100448723c */ /* 0x000fe40000041848 */
[----:B------:R-:W3:Y:S01]  /*5150*/  MUFU.EX2 R25, R25 ;  /* 0x0000001900197308 */ /* 0x000ee20000000800 */
[----:B-1----:R-:W-:-:S04]  /*5160*/  FADD.FTZ R39, R33, R39 ;  /* 0x0000002721277221 */ /* 0x002fc80000010000 */
[----:B------:R-:W-:Y:S01]  /*5170*/  FADD.FTZ R39, R3, R39 ;  /* 0x0000002703277221 */ /* 0x000fe20000010000 */
[----:B------:R-:W-:Y:S02]  /*5180*/  HMMA.16816.F32.BF16 R68, R4, R18, R68 ;  /* 0x000000120444723c */ /* 0x000fe40000041844 */
[----:B------:R-:W1:Y:S05]  /*5190*/  MUFU.EX2 R24, R24 ;  /* 0x0000001800187308 */ /* 0x000e6a0000000800 */
[----:B------:R-:W-:Y:S02]  /*51a0*/  F2FP.BF16.PACK_AB R4, R33, R34 ;  /* 0x000000222104723e */ /* 0x000fe400000010ff */
[----:B----4-:R-:W-:Y:S01]  /*51b0*/  F2FP.BF16.PACK_AB R6, R125, R3 ;  /* 0x000000037d06723e */ /* 0x010fe200000010ff */
[----:B------:R-:W4:Y:S01]  /*51c0*/  MUFU.EX2 R124, R124 ;  /* 0x0000007c007c7308 */ /* 0x000f220000000800 */
[C---:B---3--:R-:W-:Y:S01]  /*51d0*/  F2FP.BF16.PACK_AB R5, R25.reuse, R26 ;  /* 0x0000001a1905723e */ /* 0x048fe200000010ff */
[----:B------:R-:W-:-:S02]  /*51e0*/  FADD.FTZ R31, R25, R31 ;  /* 0x0000001f191f7221 */ /* 0x000fc40000010000 */
[----:B------:R-:W-:Y:S02]  /*51f0*/  FADD.FTZ R125, R125, R39 ;  /* 0x000000277d7d7221 */ /* 0x000fe40000010000 */
[----:B-1----:R-:W-:Y:S01]  /*5200*/  FADD.FTZ R31, R24, R31 ;  /* 0x0000001f181f7221 */ /* 0x002fe20000010000 */
[----:B----4-:R-:W-:-:S03]  /*5210*/  F2FP.BF16.PACK_AB R7, R124, R24 ;  /* 0x000000187c07723e */ /* 0x010fc600000010ff */
        /* <DEDUP_REMOVED lines=69> */
.L_x_4203:
[----:B------:R-:W-:-:S04]  /*5670*/  LEA R5, -R20, RZ, 0x7 ;  /* 0x000000ff14057211 */ /* 0x000fc800078e39ff */
[----:B------:R-:W-:Y:S02]  /*5680*/  SHF.R.S32.HI R4, RZ, 0x1f, R5 ;  /* 0x0000001fff047819 */ /* 0x000fe40000011405 */
.L_x_4204:
[C---:B------:R-:W-:Y:S01]  /*5690*/  LEA R106, P0, R5.reuse, R106, 0x1 ;  /* 0x0000006a056a7211 */ /* 0x040fe200078008ff */
[----:B------:R-:W-:Y:S02]  /*56a0*/  IMAD.SHL.U32 R6, R20, 0x40, RZ ;  /* 0x0000004014067824 */ /* 0x000fe400078e00ff */
        /* <DEDUP_REMOVED lines=20> */
[----:B------:R-:W3:Y:S04]  /*57f0*/  LDSM.16.M88.4 R32, [R101+0x1000] ;  /* 0x001000006520783b */ /* 0x000ee80000000200 */
[----:B------:R-:W4:Y:S04]  /*5800*/  LDSM.16.M88.4 R24, [R101+0x1400] ;  /* 0x001400006518783b */ /* 0x000f280000000200 */
[----:B------:R-:W-:Y:S04]  /*5810*/  LDSM.16.M88.4 R88, [R102] ;  /* 0x000000006658783b */ /* 0x000fe80000000200 */
[----:B------:R-:W5:Y:S04]  /*5820*/  LDSM.16.M88.4 R40, [R100] ;  /* 0x000000006428783b */ /* 0x000f680000000200 */
[----:B------:R-:W4:Y:S04]  /*5830*/  LDSM.16.M88.4 R16, [R101+0x1800] ;  /* 0x001800006510783b */ /* 0x000f280000000200 */
[----:B------:R-:W5:Y:S04]  /*5840*/  LDSM.16.M88.4 R12, [R100+0x400] ;  /* 0x00040000640c783b */ /* 0x000f680000000200 */
[----:B-1----:R-:W1:Y:S04]  /*5850*/  LDSM.16.M88.4 R8, [R101+0x1c00] ;  /* 0x001c00006508783b */ /* 0x002e680000000200 */
[----:B------:R-:W1:Y:S04]  /*5860*/  LDSM.16.M88.4 R52, [R101+0x2400] ;  /* 0x002400006534783b */ /* 0x000e680000000200 */
[----:B--2---:R-:W2:Y:S04]  /*5870*/  LDSM.16.M88.4 R4, [R100+0x800] ;  /* 0x000800006404783b */ /* 0x004ea80000000200 */
[----:B------:R-:W1:Y:S01]  /*5880*/  LDSM.16.M88.4 R60, [R101+0x2000] ;  /* 0x00200000653c783b */ /* 0x000e620000000200 */
[C---:B---3--:R-:W-:Y:S03]  /*5890*/  HMMA.16816.F32.BF16 R36, R92.reuse, R32, RZ ;  /* 0x000000205c24723c */ /* 0x048fe600000418ff */
[----:B------:R-:W-:Y:S04]  /*58a0*/  LDSM.16.M88.4 R44, [R101+0x2800] ;  /* 0x00280000652c783b */ /* 0x000fe80000000200 */
[----:B------:R-:W-:Y:S01]  /*58b0*/  LDSM.16.M88.4 R96, [R101+0x2c00] ;  /* 0x002c00006560783b */ /* 0x000fe20000000200 */
[C---:B------:R-:W-:Y:S03]  /*58c0*/  HMMA.16816.F32.BF16 R32, R92.reuse, R34, RZ ;  /* 0x000000225c20723c */ /* 0x040fe600000418ff */
[----:B------:R-:W-:Y:S04]  /*58d0*/  LDSM.16.M88.4 R64, [R100+0x1400] ;  /* 0x001400006440783b */ /* 0x000fe80000000200 */
[----:B------:R-:W-:Y:S01]  /*58e0*/  LDSM.16.M88.4 R120, [R100+0x1000] ;  /* 0x001000006478783b */ /* 0x000fe20000000200 */
[C---:B----4-:R-:W-:Y:S03]  /*58f0*/  HMMA.16816.F32.BF16 R28, R92.reuse, R24, RZ ;  /* 0x000000185c1c723c */ /* 0x050fe600000418ff */
[----:B------:R-:W0:Y:S05]  /*5900*/  LDGDEPBAR ;  /* 0x00000000000079af */ /* 0x000e2a0000000000 */
[----:B------:R-:W-:Y:S08]  /*5910*/  HMMA.16816.F32.BF16 R24, R92, R26, RZ ;  /* 0x0000001a5c18723c */ /* 0x000ff000000418ff */
[C---:B-----5:R-:W-:Y:S08]  /*5920*/  HMMA.16816.F32.BF16 R36, R88.reuse, R40, R36 ;  /* 0x000000285824723c */ /* 0x060ff00000041824 */
[----:B------:R-:W-:Y:S01]  /*5930*/  HMMA.16816.F32.BF16 R32, R88, R42, R32 ;  /* 0x0000002a5820723c */ /* 0x000fe20000041820 */
[----:B------:R-:W3:Y:S07]  /*5940*/  LDSM.16.M88.4 R40, [R100+0xc00] ;  /* 0x000c00006428783b */ /* 0x000eee0000000200 */
[C---:B------:R-:W-:Y:S08]  /*5950*/  HMMA.16816.F32.BF16 R20, R92.reuse, R16, RZ ;  /* 0x000000105c14723c */ /* 0x040ff000000418ff */
[----:B------:R-:W-:Y:S01]  /*5960*/  HMMA.16816.F32.BF16 R16, R92, R18, RZ ;  /* 0x000000125c10723c */ /* 0x000fe200000418ff */
[----:B------:R-:W-:-:S02]  /*5970*/  FMUL.FTZ R3, R36, c[0x0][0x2ec] ;  /* 0x0000bb0024037a20 */ /* 0x000fc40000410000 */
[----:B------:R-:W-:Y:S02]  /*5980*/  FMUL.FTZ R36, R37, c[0x0][0x2ec] ;  /* 0x0000bb0025247a20 */ /* 0x000fe40000410000 */
[----:B------:R-:W-:Y:S02]  /*5990*/  FMUL.FTZ R37, R38, c[0x0][0x2ec] ;  /* 0x0000bb0026257a20 */ /* 0x000fe40000410000 */
[----:B------:R-:W-:Y:S01]  /*59a0*/  FMUL.FTZ R39, R39, c[0x0][0x2ec] ;  /* 0x0000bb0027277a20 */ /* 0x000fe20000410000 */
[----:B------:R-:W-:Y:S01]  /*59b0*/  HMMA.16816.F32.BF16 R28, R88, R12, R28 ;  /* 0x0000000c581c723c */ /* 0x000fe2000004181c */
[----:B------:R-:W-:Y:S01]  /*59c0*/  FMUL.FTZ R32, R32, c[0x0][0x2ec] ;  /* 0x0000bb0020207a20 */ /* 0x000fe20000410000 */
[----:B------:R-:W4:Y:S01]  /*59d0*/  MUFU.TANH R36, R36 ;  /* 0x0000002400247308 */ /* 0x000f220000002400 */
[----:B------:R-:W-:-:S05]  /*59e0*/  FMUL.FTZ R34, R34, c[0x0][0x2ec] ;  /* 0x0000bb0022227a20 */ /* 0x000fca0000410000 */
[----:B------:R-:W-:Y:S02]  /*59f0*/  HMMA.16816.F32.BF16 R24, R88, R14, R24 ;  /* 0x0000000e5818723c */ /* 0x000fe40000041818 */
[----:B------:R5:W-:Y:S06]  /*5a00*/  MUFU.TANH R38, R32 ;  /* 0x0000002000267308 */ /* 0x000bec0000002400 */
[C---:B-1----:R-:W-:Y:S02]  /*5a10*/  HMMA.16816.F32.BF16 R12, R92.reuse, R8, RZ ;  /* 0x000000085c0c723c */ /* 0x042fe400000418ff */
[----:B------:R-:W-:Y:S06]  /*5a20*/  MUFU.TANH R34, R34 ;  /* 0x0000002200227308 */ /* 0x000fec0000002400 */
[----:B------:R-:W-:Y:S01]  /*5a30*/  HMMA.16816.F32.BF16 R8, R92, R10, RZ ;  /* 0x0000000a5c08723c */ /* 0x000fe200000418ff */
[----:B------:R-:W-:Y:S01]  /*5a40*/  FMUL.FTZ R29, R29, c[0x0][0x2ec] ;  /* 0x0000bb001d1d7a20 */ /* 0x000fe20000410000 */
[----:B------:R-:W-:Y:S01]  /*5a50*/  MUFU.TANH R3, R3 ;  /* 0x0000000300037308 */ /* 0x000fe20000002400 */
[----:B-----5:R-:W-:-:S02]  /*5a60*/  FMUL.FTZ R32, R33, c[0x0][0x2ec] ;  /* 0x0000bb0021207a20 */ /* 0x020fc40000410000 */
[----:B------:R-:W-:Y:S02]  /*5a70*/  FMUL.FTZ R33, R35, c[0x0][0x2ec] ;  /* 0x0000bb0023217a20 */ /* 0x000fe40000410000 */
[----:B------:R-:W-:Y:S01]  /*5a80*/  FMUL.FTZ R28, R28, c[0x0][0x2ec] ;  /* 0x0000bb001c1c7a20 */ /* 0x000fe20000410000 */
[----:B------:R-:W-:Y:S01]  /*5a90*/  HMMA.16816.F32.BF16 R56, R92, R52, RZ ;  /* 0x000000345c38723c */ /* 0x000fe200000418ff */
[----:B------:R-:W-:Y:S01]  /*5aa0*/  FMUL.FTZ R24, R24, c[0x0][0x2ec] ;  /* 0x0000bb0018187a20 */ /* 0x000fe20000410000 */
[----:B------:R1:W-:Y:S01]  /*5ab0*/  MUFU.TANH R133, R29 ;  /* 0x0000001d00857308 */ /* 0x0003e20000002400 */
[----:B------:R-:W-:Y:S02]  /*5ac0*/  FMUL.FTZ R25, R25, c[0x0][0x2ec] ;  /* 0x0000bb0019197a20 */ /* 0x000fe40000410000 */
[----:B------:R-:W-:-:S03]  /*5ad0*/  FMUL.FTZ R27, R27, c[0x0][0x2ec] ;  /* 0x0000bb001b1b7a20 */ /* 0x000fc60000410000 */
[----:B------:R-:W-:Y:S02]  /*5ae0*/  HMMA.16816.F32.BF16 R52, R92, R54, RZ ;  /* 0x000000365c34723c */ /* 0x000fe400000418ff */
[----:B------:R-:W-:Y:S06]  /*5af0*/  MUFU.TANH R32, R32 ;  /* 0x0000002000207308 */ /* 0x000fec0000002400 */
[C---:B--2---:R-:W-:Y:S01]  /*5b00*/  HMMA.16816.F32.BF16 R20, R88.reuse, R4, R20 ;  /* 0x000000045814723c */ /* 0x044fe20000041814 */
[----:B-1----:R-:W-:Y:S01]  /*5b10*/  FMUL.FTZ R29, R30, c[0x0][0x2ec] ;  /* 0x0000bb001e1d7a20 */ /* 0x002fe20000410000 */
[----:B------:R-:W-:Y:S06]  /*5b20*/  MUFU.TANH R33, R33 ;  /* 0x0000002100217308 */ /* 0x000fec0000002400 */
[----:B------:R-:W-:Y:S02]  /*5b30*/  HMMA.16816.F32.BF16 R16, R88, R6, R16 ;  /* 0x000000065810723c */ /* 0x000fe40000041810 */
[----:B------:R-:W-:Y:S06]  /*5b40*/  MUFU.TANH R29, R29 ;  /* 0x0000001d001d7308 */ /* 0x000fec0000002400 */
[----:B------:R-:W-:Y:S02]  /*5b50*/  HMMA.16816.F32.BF16 R4, R92, R60, RZ ;  /* 0x0000003c5c04723c */ /* 0x000fe400000418ff */
[----:B------:R1:W-:Y:S06]  /*5b60*/  MUFU.TANH R134, R28 ;  /* 0x0000001c00867308 */ /* 0x0003ec0000002400 */
[----:B---3--:R-:W-:Y:S01]  /*5b70*/  HMMA.16816.F32.BF16 R12, R88, R40, R12 ;  /* 0x00000028580c723c */ /* 0x008fe2000004180c */
[----:B------:R-:W-:Y:S01]  /*5b80*/  FMUL.FTZ R20, R20, c[0x0][0x2ec] ;  /* 0x0000bb0014147a20 */ /* 0x000fe20000410000 */
[----:B------:R-:W-:Y:S01]  /*5b90*/  MUFU.TANH R132, R25 ;  /* 0x0000001900847308 */ /* 0x000fe20000002400 */
[----:B------:R-:W-:-:S05]  /*5ba0*/  FMUL.FTZ R22, R22, c[0x0][0x2ec] ;  /* 0x0000bb0016167a20 */ /* 0x000fca0000410000 */
[----:B------:R-:W-:Y:S01]  /*5bb0*/  HMMA.16816.F32.BF16 R8, R88, R42, R8 ;  /* 0x0000002a5808723c */ /* 0x000fe20000041808 */
[----:B------:R-:W-:Y:S01]  /*5bc0*/  FMUL.FTZ R18, R18, c[0x0][0x2ec] ;  /* 0x0000bb0012127a20 */ /* 0x000fe20000410000 */
[----:B------:R2:W-:Y:S01]  /*5bd0*/  MUFU.TANH R130, R20 ;  /* 0x0000001400827308 */ /* 0x0005e20000002400 */
[----:B-1----:R-:W-:Y:S02]  /*5be0*/  FMUL.FTZ R28, R31, c[0x0][0x2ec] ;  /* 0x0000bb001f1c7a20 */ /* 0x002fe40000410000 */
[----:B------:R-:W-:-:S03]  /*5bf0*/  FMUL.FTZ R16, R16, c[0x0][0x2ec] ;  /* 0x0000bb0010107a20 */ /* 0x000fc60000410000 */
[C---:B------:R-:W-:Y:S01]  /*5c00*/  HMMA.16816.F32.BF16 R48, R92.reuse, R44, RZ ;  /* 0x0000002c5c30723c */ /* 0x040fe200000418ff */
[----:B------:R-:W-:Y:S01]  /*5c10*/  FMUL.FTZ R19, R19, c[0x0][0x2ec] ;  /* 0x0000bb0013137a20 */ /* 0x000fe20000410000 */
[----:B------:R-:W-:Y:S06]  /*5c20*/  MUFU.TANH R128, R18 ;  /* 0x0000001200807308 */ /* 0x000fec0000002400 */
[----:B------:R-:W-:Y:S01]  /*5c30*/  HMMA.16816.F32.BF16 R60, R92, R62, RZ ;  /* 0x0000003e5c3c723c */ /* 0x000fe200000418ff */
[----:B------:R-:W-:Y:S02]  /*5c40*/  FMUL.FTZ R15, R15, c[0x0][0x2ec] ;  /* 0x0000bb000f0f7a20 */ /* 0x000fe40000410000 */
[----:B------:R-:W-:Y:S01]  /*5c50*/  FMUL.FTZ R13, R13, c[0x0][0x2ec] ;  /* 0x0000bb000d0d7a20 */ /* 0x000fe20000410000 */
[----:B------:R-:W-:Y:S01]  /*5c60*/  MUFU.TANH R131, R27 ;  /* 0x0000001b00837308 */ /* 0x000fe20000002400 */
[----:B------:R-:W-:-:S02]  /*5c70*/  FMUL.FTZ R14, R14, c[0x0][0x2ec] ;  /* 0x0000bb000e0e7a20 */ /* 0x000fc40000410000 */
[----:B--2---:R-:W-:Y:S01]  /*5c80*/  FMUL.FTZ R20, R21, c[0x0][0x2ec] ;  /* 0x0000bb0015147a20 */ /* 0x004fe20000410000 */
        /* <DEDUP_REMOVED lines=9> */
[----:B------:R-:W-:Y:S04]  /*5d20*/  MUFU.TANH R20, R20 ;  /* 0x0000001400147308 */ /* 0x000fe80000002400 */
[----:B------:R-:W-:Y:S01]  /*5d30*/  HMMA.16816.F32.BF16 R92, R92, R98, RZ ;  /* 0x000000625c5c723c */ /* 0x000fe200000418ff */
[----:B------:R-:W1:Y:S03]  /*5d40*/  LDSM.16.M88.4 R96, [R100+0x1800] ;  /* 0x001800006460783b */ /* 0x000e660000000200 */
[----:B------:R2:W-:Y:S04]  /*5d50*/  MUFU.TANH R129, R16 ;  /* 0x0000001000817308 */ /* 0x0005e80000002400 */
[C---:B------:R-:W-:Y:S04]  /*5d60*/  HMMA.16816.F32.BF16 R56, R88.reuse, R64, R56 ;  /* 0x000000405838723c */ /* 0x040fe80000041838 */
[----:B------:R-:W-:Y:S04]  /*5d70*/  MUFU.TANH R21, R21 ;  /* 0x0000001500157308 */ /* 0x000fe80000002400 */
[----:B------:R-:W-:Y:S01]  /*5d80*/  HMMA.16816.F32.BF16 R52, R88, R66, R52 ;  /* 0x000000425834723c */ /* 0x000fe20000041834 */
[----:B------:R-:W3:Y:S01]  /*5d90*/  LDSM.16.M88.4 R64, [R100+0x1c00] ;  /* 0x001c00006440783b */ /* 0x000ee20000000200 */
[----:B------:R-:W-:-:S04]  /*5da0*/  DEPBAR.LE SB0, 0x0 ;  /* 0x000080000000791a */ /* 0x000fc80000000000 */
[----:B--2---:R-:W-:Y:S01]  /*5db0*/  FMUL.FTZ R16, R17, c[0x0][0x2ec] ;  /* 0x0000bb0011107a20 */ /* 0x004fe20000410000 */
[----:B------:R-:W-:Y:S01]  /*5dc0*/  MUFU.TANH R37, R37 ;  /* 0x0000002500257308 */ /* 0x000fe20000002400 */
[C---:B------:R-:W-:Y:S07]  /*5dd0*/  HMMA.16816.F32.BF16 R4, R88.reuse, R120, R4 ;  /* 0x000000785804723c */ /* 0x040fee0000041804 */
[----:B------:R2:W-:Y:S01]  /*5de0*/  MUFU.TANH R121, R8 ;  /* 0x0000000800797308 */ /* 0x0005e20000002400 */
[----:B------:R-:W-:Y:S01]  /*5df0*/  HMMA.16816.F32.BF16 R60, R88, R122, R60 ;  /* 0x0000007a583c723c */ /* 0x000fe2000004183c */
[----:B------:R-:W-:-:S02]  /*5e00*/  FMUL.FTZ R59, R59, c[0x0][0x2ec] ;  /* 0x0000bb003b3b7a20 */ /* 0x000fc40000410000 */
[----:B------:R-:W-:Y:S02]  /*5e10*/  FMUL.FTZ R56, R56, c[0x0][0x2ec] ;  /* 0x0000bb0038387a20 */ /* 0x000fe40000410000 */
[----:B------:R-:W-:Y:S02]  /*5e20*/  FMUL.FTZ R57, R57, c[0x0][0x2ec] ;  /* 0x0000bb0039397a20 */ /* 0x000fe40000410000 */
[----:B------:R-:W-:Y:S01]  /*5e30*/  MUFU.TANH R122, R13 ;  /* 0x0000000d007a7308 */ /* 0x000fe20000002400 */
[----:B------:R-:W-:Y:S01]  /*5e40*/  FMUL.FTZ R52, R52, c[0x0][0x2ec] ;  /* 0x0000bb0034347a20 */ /* 0x000fe20000410000 */
[C---:B-1----:R-:W-:Y:S01]  /*5e50*/  HMMA.16816.F32.BF16 R48, R88.reuse, R96, R48 ;  /* 0x000000605830723c */ /* 0x042fe20000041830 */
[----:B------:R-:W-:Y:S02]  /*5e60*/  FMUL.FTZ R53, R53, c[0x0][0x2ec] ;  /* 0x0000bb0035357a20 */ /* 0x000fe40000410000 */
[----:B------:R-:W-:Y:S02]  /*5e70*/  FMUL.FTZ R35, R55, c[0x0][0x2ec] ;  /* 0x0000bb0037237a20 */ /* 0x000fe40000410000 */
[----:B--2---:R-:W-:Y:S01]  /*5e80*/  IMAD.SHL.U32 R8, R109, 0x80, RZ ;  /* 0x000000806d087824 */ /* 0x004fe200078e00ff */
[----:B------:R1:W-:Y:S01]  /*5e90*/  MUFU.TANH R97, R11 ;  /* 0x0000000b00617308 */ /* 0x0003e20000002400 */
[----:B------:R-:W-:Y:S01]  /*5ea0*/  FMUL.FTZ R4, R4, c[0x0][0x2ec] ;  /* 0x0000bb0004047a20 */ /* 0x000fe20000410000 */
[----:B------:R-:W-:Y:S01]  /*5eb0*/  HMMA.16816.F32.BF16 R44, R88, R98, R44 ;  /* 0x00000062582c723c */ /* 0x000fe2000004182c */
[----:B------:R-:W-:Y:S01]  /*5ec0*/  FMUL.FTZ R6, R6, c[0x0][0x2ec] ;  /* 0x0000bb0006067a20 */ /* 0x000fe20000410000 */
[----:B------:R-:W-:Y:S01]  /*5ed0*/  LOP3.LUT R23, R8, 0x20, R127, 0xfe, !PT ;  /* 0x0000002008177812 */ /* 0x000fe200078efe7f */
[----:B------:R-:W-:-:S02]  /*5ee0*/  FMUL.FTZ R5, R5, c[0x0][0x2ec] ;  /* 0x0000bb0005057a20 */ /* 0x000fc40000410000 */
[----:B------:R-:W-:Y:S01]  /*5ef0*/  FMUL.FTZ R7, R7, c[0x0][0x2ec] ;  /* 0x0000bb0007077a20 */ /* 0x000fe20000410000 */
[----:B------:R-:W-:Y:S01]  /*5f00*/  MUFU.TANH R98, R15 ;  /* 0x0000000f00627308 */ /* 0x000fe20000002400 */
[----:B------:R-:W-:Y:S01]  /*5f10*/  FMUL.FTZ R17, R62, c[0x0][0x2ec] ;  /* 0x0000bb003e117a20 */ /* 0x000fe20000410000 */
[----:B---3--:R-:W-:Y:S01]  /*5f20*/  HMMA.16816.F32.BF16 R40, R88, R64, R40 ;  /* 0x000000405828723c */ /* 0x008fe20000041828 */
[----:B-1----:R-:W-:-:S05]  /*5f30*/  LOP3.LUT R11, R8, R127, RZ, 0xfc, !PT ;  /* 0x0000007f080b7212 */ /* 0x002fca00078efcff */
[----:B------:R-:W1:Y:S02]  /*5f40*/  MUFU.TANH R64, R39 ;  /* 0x0000002700407308 */ /* 0x000e640000002400 */
[----:B------:R-:W-:Y:S01]  /*5f50*/  HMMA.16816.F32.BF16 R92, R88, R66, R92 ;  /* 0x00000042585c723c */ /* 0x000fe2000004185c */
[----:B------:R-:W-:Y:S01]  /*5f60*/  FMUL.FTZ R48, R48, c[0x0][0x2ec] ;  /* 0x0000bb0030307a20 */ /* 0x000fe20000410000 */
[----:B------:R-:W-:Y:S01]  /*5f70*/  IADD3 R25, R11, 0x11, RZ ;  /* 0x000000110b197810 */ /* 0x000fe20007ffe0ff */
[----:B------:R-:W-:-:S03]  /*5f80*/  FMUL.FTZ R31, R51, c[0x0][0x2ec] ;  /* 0x0000bb00331f7a20 */ /* 0x000fc60000410000 */
[----:B------:R2:W-:Y:S02]  /*5f90*/  MUFU.TANH R89, R4 ;  /* 0x0000000400597308 */ /* 0x0005e40000002400 */
[----:B------:R-:W-:Y:S02]  /*5fa0*/  FMUL.FTZ R44, R44, c[0x0][0x2ec] ;  /* 0x0000bb002c2c7a20 */ /* 0x000fe40000410000 */
[----:B------:R-:W-:-:S04]  /*5fb0*/  FMUL.FTZ R30, R46, c[0x0][0x2ec] ;  /* 0x0000bb002e1e7a20 */ /* 0x000fc80000410000 */
[----:B------:R3:W-:Y:S01]  /*5fc0*/  MUFU.TANH R15, R6 ;  /* 0x00000006000f7308 */ /* 0x0007e20000002400 */
[----:B--2---:R-:W-:-:S07]  /*5fd0*/  IADD3 R4, R11, 0x1, RZ ;  /* 0x000000010b047810 */ /* 0x004fce0007ffe0ff */
[----:B------:R4:W-:Y:S01]  /*5fe0*/  MUFU.TANH R96, R10 ;  /* 0x0000000a00607308 */ /* 0x0009e20000002400 */
[----:B------:R-:W-:Y:S02]  /*5ff0*/  ISETP.GE.AND P1, PT, R4, R126, PT ;  /* 0x0000007e0400720c */ /* 0x000fe40003f26270 */
[----:B---3--:R-:W-:-:S05]  /*6000*/  LOP3.LUT R6, R8, 0x8, R127, 0xfe, !PT ;  /* 0x0000000808067812 */ /* 0x008fca00078efe7f */
[----:B------:R2:W-:Y:S01]  /*6010*/  MUFU.TANH R13, R5 ;  /* 0x00000005000d7308 */ /* 0x0005e20000002400 */
[C---:B------:R-:W-:Y:S02]  /*6020*/  ISETP.GE.AND P3, PT, R6.reuse, R126, PT ;  /* 0x0000007e0600720c */ /* 0x040fe40003f66270 */
[----:B------:R-:W-:Y:S02]  /*6030*/  ISETP.GE.AND P2, PT, R6, R119, PT ;  /* 0x000000770600720c */ /* 0x000fe40003f46270 */
[----:B----4-:R-:W-:-:S03]  /*6040*/  FSEL R10, R36, -INF , !P1 ;  /* 0xff800000240a7808 */ /* 0x010fc60004800000 */
[----:B------:R3:W4:Y:S01]  /*6050*/  MUFU.TANH R39, R24 ;  /* 0x0000001800277308 */ /* 0x0007220000002400 */
[----:B------:R-:W-:Y:S01]  /*6060*/  ISETP.GE.AND P1, PT, R4, R119, PT ;  /* 0x000000770400720c */ /* 0x000fe20003f26270 */
[----:B------:R-:W-:Y:S01]  /*6070*/  FMUL.FTZ R36, R41, c[0x0][0x2ec] ;  /* 0x0000bb0029247a20 */ /* 0x000fe20000410000 */
[----:B------:R-:W-:Y:S02]  /*6080*/  IADD3 R4, R11, 0x9, RZ ;  /* 0x000000090b047810 */ /* 0x000fe40007ffe0ff */
[----:B-1----:R-:W-:Y:S01]  /*6090*/  FSEL R6, R64, -INF , !P1 ;  /* 0xff80000040067808 */ /* 0x002fe20004800000 */
[----:B------:R-:W-:Y:S01]  /*60a0*/  FMUL.FTZ R64, R49, c[0x0][0x2ec] ;  /* 0x0000bb0031407a20 */ /* 0x000fe20000410000 */
[----:B--2---:R-:W-:Y:S01]  /*60b0*/  LOP3.LUT R5, R8, 0x10, R127, 0xfe, !PT ;  /* 0x0000001008057812 */ /* 0x004fe200078efe7f */
[----:B------:R1:W-:Y:S03]  /*60c0*/  MUFU.TANH R91, R9 ;  /* 0x00000009005b7308 */ /* 0x0003e60000002400 */
[----:B------:R-:W-:-:S02]  /*60d0*/  ISETP.GE.AND P4, PT, R5, R126, PT ;  /* 0x0000007e0500720c */ /* 0x000fc40003f86270 */
[----:B------:R-:W-:Y:S02]  /*60e0*/  ISETP.GE.AND P5, PT, R5, R119, PT ;  /* 0x000000770500720c */ /* 0x000fe40003fa6270 */
[----:B------:R-:W-:Y:S01]  /*60f0*/  FSEL R5, R34, -INF , !P2 ;  /* 0xff80000022057808 */ /* 0x000fe20005000000 */
[----:B------:R2:W-:Y:S01]  /*6100*/  MUFU.TANH R18, R7 ;  /* 0x0000000700127308 */ /* 0x0005e20000002400 */
[----:B---3--:R-:W-:Y:S01]  /*6110*/  FMUL.FTZ R24, R26, c[0x0][0x2ec] ;  /* 0x0000bb001a187a20 */ /* 0x008fe20000410000 */
[----:B------:R-:W-:Y:S01]  /*6120*/  FSEL R134, R134, -INF , !P4 ;  /* 0xff80000086867808 */ /* 0x000fe20006000000 */
[----:B------:R-:W-:Y:S01]  /*6130*/  FMUL.FTZ R34, R54, c[0x0][0x2ec] ;  /* 0x0000bb0036227a20 */ /* 0x000fe20000410000 */
[-C--:B------:R-:W-:Y:S01]  /*6140*/  ISETP.GE.AND P4, PT, R25, R126.reuse, PT ;  /* 0x0000007e1900720c */ /* 0x080fe20003f86270 */
[----:B------:R-:W-:Y:S01]  /*6150*/  FMUL.FTZ R26, R93, c[0x0][0x2ec] ;  /* 0x0000bb005d1a7a20 */ /* 0x000fe20000410000 */
[----:B-1----:R-:W-:Y:S02]  /*6160*/  FSEL R9, R38, -INF , !P3 ;  /* 0xff80000026097808 */ /* 0x002fe40005800000 */
[----:B------:R1:W-:Y:S01]  /*6170*/  MUFU.TANH R120, R14 ;  /* 0x0000000e00787308 */ /* 0x0003e20000002400 */
[----:B------:R-:W-:-:S02]  /*6180*/  ISETP.GE.AND P3, PT, R4, R126, PT ;  /* 0x0000007e0400720c */ /* 0x000fc40003f66270 */
[----:B------:R-:W-:Y:S02]  /*6190*/  FSEL R133, R133, -INF , !P4 ;  /* 0xff80000085857808 */ /* 0x000fe40006000000 */
[-C--:B------:R-:W-:Y:S02]  /*61a0*/  ISETP.GE.AND P4, PT, R25, R119.reuse, PT ;  /* 0x000000771900720c */ /* 0x080fe40003f86270 */
[C-C-:B--2---:R-:W-:Y:S01]  /*61b0*/  LOP3.LUT R7, R8.reuse, 0x18, R127.reuse, 0xfe, !PT ;  /* 0x0000001808077812 */ /* 0x144fe200078efe7f */
[----:B------:R-:W2:Y:S01]  /*61c0*/  MUFU.TANH R24, R24 ;  /* 0x0000001800187308 */ /* 0x000ea20000002400 */
[----:B------:R-:W-:Y:S02]  /*61d0*/  LOP3.LUT R25, R8, 0x28, R127, 0xfe, !PT ;  /* 0x0000002808197812 */ /* 0x000fe400078efe7f */
[C---:B------:R-:W-:Y:S02]  /*61e0*/  ISETP.GE.AND P1, PT, R7.reuse, R126, PT ;  /* 0x0000007e0700720c */ /* 0x040fe40003f26270 */
[----:B------:R-:W-:-:S02]  /*61f0*/  ISETP.GE.AND P2, PT, R7, R119, PT ;  /* 0x000000770700720c */ /* 0x000fc40003f46270 */
[----:B------:R-:W-:Y:S01]  /*6200*/  FSEL R7, R32, -INF , !P3 ;  /* 0xff80000020077808 */ /* 0x000fe20005800000 */
[----:B-1----:R-:W-:Y:S01]  /*6210*/  FMUL.FTZ R14, R60, c[0x0][0x2ec] ;  /* 0x0000bb003c0e7a20 */ /* 0x002fe20000410000 */
[-C--:B------:R-:W-:Y:S01]  /*6220*/  ISETP.GE.AND P3, PT, R4, R119.reuse, PT ;  /* 0x000000770400720c */ /* 0x080fe20003f66270 */
[----:B------:R-:W1:Y:S01]  /*6230*/  MUFU.TANH R16, R16 ;  /* 0x0000001000107308 */ /* 0x000e620000002400 */
[----:B------:R-:W-:Y:S01]  /*6240*/  FSEL R60, R29, -INF , !P5 ;  /* 0xff8000001d3c7808 */ /* 0x000fe20006800000 */
[----:B------:R-:W-:Y:S01]  /*6250*/  FMUL.FTZ R32, R50, c[0x0][0x2ec] ;  /* 0x0000bb0032207a20 */ /* 0x000fe20000410000 */
[----:B------:R-:W-:Y:S01]  /*6260*/  FSEL R4, R33, -INF , !P3 ;  /* 0xff80000021047808 */ /* 0x000fe20005800000 */
[----:B------:R-:W-:Y:S01]  /*6270*/  FMUL.FTZ R29, R47, c[0x0][0x2ec] ;  /* 0x0000bb002f1d7a20 */ /* 0x000fe20000410000 */
[C---:B------:R-:W-:Y:S02]  /*6280*/  ISETP.GE.AND P3, PT, R23.reuse, R126, PT ;  /* 0x0000007e1700720c */ /* 0x040fe40003f66270 */
[----:B------:R-:W-:Y:S01]  /*6290*/  ISETP.GE.AND P5, PT, R23, R119, PT ;  /* 0x000000771700720c */ /* 0x000fe20003fa6270 */
[----:B------:R3:W5:Y:S01]  /*62a0*/  MUFU.TANH R99, R12 ;  /* 0x0000000c00637308 */ /* 0x0007620000002400 */
[----:B------:R-:W-:-:S02]  /*62b0*/  IADD3 R23, R11, 0x19, RZ ;  /* 0x000000190b177810 */ /* 0x000fc40007ffe0ff */
[----:B----4-:R-:W-:Y:S02]  /*62c0*/  FSEL R39, R39, -INF , !P1 ;  /* 0xff80000027277808 */ /* 0x010fe40004800000 */
[C---:B------:R-:W-:Y:S02]  /*62d0*/  ISETP.GE.AND P1, PT, R23.reuse, R126, PT ;  /* 0x0000007e1700720c */ /* 0x040fe40003f26270 */
[----:B------:R-:W-:Y:S01]  /*62e0*/  FSEL R130, R130, -INF , !P3 ;  /* 0xff80000082827808 */ /* 0x000fe20005800000 */
[----:B------:R4:W-:Y:S01]  /*62f0*/  MUFU.TANH R33, R59 ;  /* 0x0000003b00217308 */ /* 0x0009e20000002400 */
[----:B------:R-:W-:Y:S02]  /*6300*/  FSEL R132, R132, -INF , !P1 ;  /* 0xff80000084847808 */ /* 0x000fe40004800000 */
[----:B------:R-:W-:Y:S02]  /*6310*/  ISETP.GE.AND P1, PT, R23, R119, PT ;  /* 0x000000771700720c */ /* 0x000fe40003f26270 */
[----:B------:R-:W-:-:S02]  /*6320*/  IADD3 R23, R11, 0x21, RZ ;  /* 0x000000210b177810 */ /* 0x000fc40007ffe0ff */
[----:B------:R-:W-:Y:S01]  /*6330*/  FSEL R131, R131, -INF , !P1 ;  /* 0xff80000083837808 */ /* 0x000fe20004800000 */
[----:B------:R1:W-:Y:S01]  /*6340*/  MUFU.TANH R84, R52 ;  /* 0x0000003400547308 */ /* 0x0003e20000002400 */
[----:B------:R-:W-:Y:S01]  /*6350*/  ISETP.GE.AND P1, PT, R23, R126, PT ;  /* 0x0000007e1700720c */ /* 0x000fe20003f26270 */
[----:B---3--:R-:W-:Y:S01]  /*6360*/  FMUL.FTZ R12, R61, c[0x0][0x2ec] ;  /* 0x0000bb003d0c7a20 */ /* 0x008fe20000410000 */
[----:B----4-:R-:W-:-:S05]  /*6370*/  FSEL R59, R28, -INF , !P4 ;  /* 0xff8000001c3b7808 */ /* 0x010fca0006000000 */
[----:B------:R2:W-:Y:S01]  /*6380*/  MUFU.TANH R67, R53 ;  /* 0x0000003500437308 */ /* 0x0005e20000002400 */
[----:B------:R-:W-:Y:S01]  /*6390*/  ISETP.GE.AND P4, PT, R25, R126, PT ;  /* 0x0000007e1900720c */ /* 0x000fe20003f86270 */
[----:B------:R-:W-:-:S03]  /*63a0*/  FMUL.FTZ R28, R92, c[0x0][0x2ec] ;  /* 0x0000bb005c1c7a20 */ /* 0x000fc60000410000 */
[----:B------:R-:W-:Y:S02]  /*63b0*/  FSEL R129, R129, -INF , !P4 ;  /* 0xff80000081817808 */ /* 0x000fe40006000000 */
[----:B-1----:R-:W-:Y:S01]  /*63c0*/  FSEL R52, R20, -INF , !P1 ;  /* 0xff80000014347808 */ /* 0x002fe20004800000 */
[----:B------:R1:W3:Y:S01]  /*63d0*/  MUFU.TANH R90, R22 ;  /* 0x00000016005a7308 */ /* 0x0002e20000002400 */
[----:B------:R-:W-:Y:S02]  /*63e0*/  IADD3 R20, R11, 0x29, RZ ;  /* 0x000000290b147810 */ /* 0x000fe40007ffe0ff */
[----:B------:R-:W-:Y:S02]  /*63f0*/  ISETP.GE.AND P1, PT, R23, R119, PT ;  /* 0x000000771700720c */ /* 0x000fe40003f26270 */
[----:B------:R-:W-:Y:S02]  /*6400*/  ISETP.GE.AND P4, PT, R20, R126, PT ;  /* 0x0000007e1400720c */ /* 0x000fe40003f86270 */
[----:B------:R-:W-:Y:S01]  /*6410*/  LOP3.LUT R23, R8, 0x38, R127, 0xfe, !PT ;  /* 0x0000003808177812 */ /* 0x000fe200078efe7f */
[----:B------:R4:W3:Y:S01]  /*6420*/  MUFU.TANH R123, R19 ;  /* 0x00000013007b7308 */ /* 0x0008e20000002400 */
[----:B--2---:R-:W-:-:S02]  /*6430*/  FSEL R53, R24, -INF , !P2 ;  /* 0xff80000018357808 */ /* 0x004fc40005000000 */
[----:B------:R-:W-:Y:S02]  /*6440*/  LOP3.LUT R24, R8, 0x30, R127, 0xfe, !PT ;  /* 0x0000003008187812 */ /* 0x000fe400078efe7f */
[----:B------:R-:W-:Y:S02]  /*6450*/  FSEL R49, R16, -INF , !P4 ;  /* 0xff80000010317808 */ /* 0x000fe40006000000 */
[-C--:B------:R-:W-:Y:S01]  /*6460*/  ISETP.GE.AND P3, PT, R24, R126.reuse, PT ;  /* 0x0000007e1800720c */ /* 0x080fe20003f66270 */
[----:B------:R-:W2:Y:S01]  /*6470*/  MUFU.TANH R12, R12 ;  /* 0x0000000c000c7308 */ /* 0x000ea20000002400 */
[----:B------:R-:W-:Y:S01]  /*6480*/  IADD3 R16, R11, 0x31, RZ ;  /* 0x000000310b107810 */ /* 0x000fe20007ffe0ff */
[----:B-1----:R-:W-:Y:S01]  /*6490*/  FMUL.FTZ R22, R58, c[0x0][0x2ec] ;  /* 0x0000bb003a167a20 */ /* 0x002fe20000410000 */
[----:B-----5:R-:W-:Y:S02]  /*64a0*/  FSEL R99, R99, -INF , !P3 ;  /* 0xff80000063637808 */ /* 0x020fe40005800000 */
[----:B------:R-:W-:Y:S01]  /*64b0*/  ISETP.GE.AND P2, PT, R25, R119, PT ;  /* 0x000000771900720c */ /* 0x000fe20003f46270 */
[----:B------:R-:W-:Y:S01]  /*64c0*/  FMUL.FTZ R25, R42, c[0x0][0x2ec] ;  /* 0x0000bb002a197a20 */ /* 0x000fe20000410000 */
[----:B------:R-:W-:Y:S01]  /*64d0*/  ISETP.GE.AND P3, PT, R16, R126, PT ;  /* 0x0000007e1000720c */ /* 0x000fe20003f66270 */
[----:B----4-:R-:W-:Y:S01]  /*64e0*/  FMUL.FTZ R19, R63, c[0x0][0x2ec] ;  /* 0x0000bb003f137a20 */ /* 0x010fe20000410000 */
[----:B------:R-:W-:Y:S01]  /*64f0*/  FSEL R128, R128, -INF , !P2 ;  /* 0xff80000080807808 */ /* 0x000fe20005000000 */
[----:B------:R-:W1:Y:S01]  /*6500*/  MUFU.TANH R65, R56 ;  /* 0x0000003800417308 */ /* 0x000e620000002400 */
[----:B------:R-:W-:-:S02]  /*6510*/  FSEL R122, R122, -INF , !P3 ;  /* 0xff8000007a7a7808 */ /* 0x000fc40005800000 */
[-C--:B------:R-:W-:Y:S02]  /*6520*/  ISETP.GE.AND P2, PT, R23, R119.reuse, PT ;  /* 0x000000771700720c */ /* 0x080fe40003f46270 */
[-C--:B------:R-:W-:Y:S02]  /*6530*/  ISETP.GE.AND P4, PT, R20, R119.reuse, PT ;  /* 0x000000771400720c */ /* 0x080fe40003f86270 */
[----:B------:R-:W-:Y:S01]  /*6540*/  ISETP.GE.AND P3, PT, R16, R119, PT ;  /* 0x000000771000720c */ /* 0x000fe20003f66270 */
[----:B------:R4:W-:Y:S01]  /*6550*/  MUFU.TANH R66, R57 ;  /* 0x0000003900427308 */ /* 0x0009e20000002400 */
[C-C-:B------:R-:W-:Y:S02]  /*6560*/  LOP3.LUT R20, R8.reuse, 0x40, R127.reuse, 0xfe, !PT ;  /* 0x0000004008147812 */ /* 0x140fe400078efe7f */
[----:B------:R-:W-:Y:S02]  /*6570*/  LOP3.LUT R16, R8, 0x48, R127, 0xfe, !PT ;  /* 0x0000004808107812 */ /* 0x000fe400078efe7f */
[----:B---3--:R-:W-:-:S02]  /*6580*/  FSEL R90, R90, -INF , !P5 ;  /* 0xff8000005a5a7808 */ /* 0x008fc40006800000 */
[----:B------:R-:W-:Y:S01]  /*6590*/  FSEL R123, R123, -INF , !P4 ;  /* 0xff8000007b7b7808 */ /* 0x000fe20006000000 */
[----:B------:R-:W3:Y:S01]  /*65a0*/  MUFU.TANH R14, R14 ;  /* 0x0000000e000e7308 */ /* 0x000ee20000002400 */
[----:B------:R-:W-:Y:S02]  /*65b0*/  FSEL R98, R98, -INF , !P3 ;  /* 0xff80000062627808 */ /* 0x000fe40005800000 */
[----:B------:R-:W-:Y:S02]  /*65c0*/  FSEL R96, R96, -INF , !P2 ;  /* 0xff80000060607808 */ /* 0x000fe40005000000 */
[----:B------:R-:W-:Y:S01]  /*65d0*/  ISETP.GE.AND P5, PT, R24, R119, PT ;  /* 0x000000771800720c */ /* 0x000fe20003fa6270 */
[----:B------:R-:W-:Y:S01]  /*65e0*/  FMUL.FTZ R24, R43, c[0x0][0x2ec] ;  /* 0x0000bb002b187a20 */ /* 0x000fe20000410000 */
[-C--:B------:R-:W-:Y:S01]  /*65f0*/  ISETP.GE.AND P4, PT, R20, R126.reuse, PT ;  /* 0x0000007e1400720c */ /* 0x080fe20003f86270 */
[----:B------:R-:W5:Y:S01]  /*6600*/  MUFU.TANH R17, R17 ;  /* 0x0000001100117308 */ /* 0x000f620000002400 */
[----:B------:R-:W-:-:S02]  /*6610*/  ISETP.GE.AND P3, PT, R16, R126, PT ;  /* 0x0000007e1000720c */ /* 0x000fc40003f66270 */
[-C--:B------:R-:W-:Y:S02]  /*6620*/  ISETP.GE.AND P2, PT, R16, R119.reuse, PT ;  /* 0x000000771000720c */ /* 0x080fe40003f46270 */
[----:B------:R-:W-:Y:S02]  /*6630*/  IADD3 R16, R11, 0x41, RZ ;  /* 0x000000410b107810 */ /* 0x000fe40007ffe0ff */
[----:B------:R-:W-:Y:S01]  /*6640*/  FSEL R58, R21, -INF , !P1 ;  /* 0xff800000153a7808 */ /* 0x000fe20004800000 */
[----:B------:R-:W1:Y:S01]  /*6650*/  MUFU.TANH R19, R19 ;  /* 0x0000001300137308 */ /* 0x000e620000002400 */
[----:B------:R-:W-:Y:S02]  /*6660*/  FSEL R120, R120, -INF , !P5 ;  /* 0xff80000078787808 */ /* 0x000fe40006800000 */
[----:B------:R-:W-:Y:S02]  /*6670*/  FSEL R89, R89, -INF , !P4 ;  /* 0xff80000059597808 */ /* 0x000fe40006000000 */
[-C--:B------:R-:W-:Y:S01]  /*6680*/  ISETP.GE.AND P1, PT, R23, R126.reuse, PT ;  /* 0x0000007e1700720c */ /* 0x080fe20003f26270 */
[----:B------:R-:W-:Y:S01]  /*6690*/  FMUL.FTZ R23, R94, c[0x0][0x2ec] ;  /* 0x0000bb005e177a20 */ /* 0x000fe20000410000 */
[----:B------:R-:W-:Y:S01]  /*66a0*/  ISETP.GE.AND P5, PT, R20, R119, PT ;  /* 0x000000771400720c */ /* 0x000fe20003fa6270 */
[----:B------:R-:W1:Y:S01]  /*66b0*/  MUFU.TANH R22, R22 ;  /* 0x0000001600167308 */ /* 0x000e620000002400 */
[----:B------:R-:W-:-:S02]  /*66c0*/  ISETP.GE.AND P4, PT, R16, R126, PT ;  /* 0x0000007e1000720c */ /* 0x000fc40003f86270 */
[----:B------:R-:W-:Y:S02]  /*66d0*/  IADD3 R20, R11, 0x39, RZ ;  /* 0x000000390b147810 */ /* 0x000fe40007ffe0ff */
[----:B------:R-:W-:Y:S02]  /*66e0*/  FSEL R121, R121, -INF , !P1 ;  /* 0xff80000079797808 */ /* 0x000fe40004800000 */
[----:B----4-:R-:W-:Y:S01]  /*66f0*/  FSEL R57, R13, -INF , !P4 ;  /* 0xff8000000d397808 */ /* 0x010fe20006000000 */
[----:B------:R-:W4:Y:S01]  /*6700*/  MUFU.TANH R34, R34 ;  /* 0x0000002200227308 */ /* 0x000f220000002400 */
[----:B------:R-:W-:Y:S02]  /*6710*/  ISETP.GE.AND P1, PT, R20, R126, PT ;  /* 0x0000007e1400720c */ /* 0x000fe40003f26270 */
[----:B------:R-:W-:Y:S02]  /*6720*/  ISETP.GE.AND P4, PT, R16, R119, PT ;  /* 0x000000771000720c */ /* 0x000fe40003f86270 */
[----:B------:R-:W-:-:S02]  /*6730*/  IADD3 R13, R11, 0x49, RZ ;  /* 0x000000490b0d7810 */ /* 0x000fc40007ffe0ff */
[----:B------:R-:W-:Y:S01]  /*6740*/  FSEL R91, R91, -INF , !P1 ;  /* 0xff8000005b5b7808 */ /* 0x000fe20004800000 */
[----:B------:R1:W1:Y:S01]  /*6750*/  MUFU.TANH R88, R48 ;  /* 0x0000003000587308 */ /* 0x0002620000002400 */
[----:B------:R-:W-:Y:S02]  /*6760*/  FSEL R18, R18, -INF , !P4 ;  /* 0xff80000012127808 */ /* 0x000fe40006000000 */
[----:B------:R-:W-:Y:S02]  /*6770*/  ISETP.GE.AND P1, PT, R20, R119, PT ;  /* 0x000000771400720c */ /* 0x000fe40003f26270 */
[----:B------:R-:W-:Y:S02]  /*6780*/  ISETP.GE.AND P4, PT, R13, R126, PT ;  /* 0x0000007e0d00720c */ /* 0x000fe40003f86270 */
[----:B------:R-:W-:Y:S01]  /*6790*/  LOP3.LUT R21, R8, 0x50, R127, 0xfe, !PT ;  /* 0x0000005008157812 */ /* 0x000fe200078efe7f */
[----:B------:R-:W3:Y:S01]  /*67a0*/  MUFU.TANH R64, R64 ;  /* 0x0000004000407308 */ /* 0x000ee20000002400 */
[----:B------:R-:W-:-:S02]  /*67b0*/  FSEL R97, R97, -INF , !P1 ;  /* 0xff80000061617808 */ /* 0x000fc40004800000 */
[----:B--2---:R-:W-:Y:S01]  /*67c0*/  FSEL R62, R12, -INF , !P4 ;  /* 0xff8000000c3e7808 */ /* 0x004fe20006000000 */
[----:B------:R-:W-:Y:S01]  /*67d0*/  FMUL.FTZ R12, R40, c[0x0][0x2ec] ;  /* 0x0000bb00280c7a20 */ /* 0x000fe20000410000 */
[----:B------:R-:W-:Y:S02]  /*67e0*/  ISETP.GE.AND P1, PT, R21, R126, PT ;  /* 0x0000007e1500720c */ /* 0x000fe40003f26270 */
[----:B------:R-:W-:Y:S01]  /*67f0*/  ISETP.GE.AND P4, PT, R13, R119, PT ;  /* 0x000000770d00720c */ /* 0x000fe20003f86270 */
[----:B------:R2:W-:Y:S01]  /*6800*/  MUFU.TANH R20, R44 ;  /* 0x0000002c00147308 */ /* 0x0005e20000002400 */
[----:B------:R-:W-:Y:S02]  /*6810*/  IADD3 R13, R11, 0x51, RZ ;  /* 0x000000510b0d7810 */ /* 0x000fe40007ffe0ff */
[----:B-1----:R-:W-:Y:S02]  /*6820*/  FSEL R48, R15, -INF , !P5 ;  /* 0xff8000000f307808 */ /* 0x002fe40006800000 */
[----:B------:R-:W-:-:S02]  /*6830*/  FSEL R65, R65, -INF , !P1 ;  /* 0xff80000041417808 */ /* 0x000fc40004800000 */
[----:B------:R-:W-:Y:S01]  /*6840*/  ISETP.GE.AND P5, PT, R21, R119, PT ;  /* 0x000000771500720c */ /* 0x000fe20003fa6270 */
[----:B------:R-:W1:Y:S01]  /*6850*/  MUFU.TANH R35, R35 ;  /* 0x0000002300237308 */ /* 0x000e620000002400 */
[----:B---3--:R-:W-:Y:S01]  /*6860*/  FSEL R63, R14, -INF , !P3 ;  /* 0xff8000000e3f7808 */ /* 0x008fe20005800000 */
[----:B------:R-:W-:Y:S01]  /*6870*/  FMUL.FTZ R21, R95, c[0x0][0x2ec] ;  /* 0x0000bb005f157a20 */ /* 0x000fe20000410000 */
[----:B------:R-:W-:Y:S02]  /*6880*/  ISETP.GE.AND P1, PT, R13, R126, PT ;  /* 0x0000007e0d00720c */ /* 0x000fe40003f26270 */
[C-C-:B------:R-:W-:Y:S02]  /*6890*/  LOP3.LUT R15, R8.reuse, 0x58, R127.reuse, 0xfe, !PT ;  /* 0x00000058080f7812 */ /* 0x140fe400078efe7f */
[----:B------:R-:W-:Y:S01]  /*68a0*/  LOP3.LUT R14, R8, 0x60, R127, 0xfe, !PT ;  /* 0x00000060080e7812 */ /* 0x000fe200078efe7f */
[----:B--2---:R-:W-:Y:S01]  /*68b0*/  FMUL.FTZ R44, R45, c[0x0][0x2ec] ;  /* 0x0000bb002d2c7a20 */ /* 0x004fe20000410000 */
[----:B-----5:R-:W-:Y:S01]  /*68c0*/  FSEL R17, R17, -INF , !P2 ;  /* 0xff80000011117808 */ /* 0x020fe20005000000 */
[----:B------:R-:W2:Y:S01]  /*68d0*/  MUFU.TANH R32, R32 ;  /* 0x0000002000207308 */ /* 0x000ea20000002400 */
[----:B------:R-:W-:-:S02]  /*68e0*/  FSEL R19, R19, -INF , !P4 ;  /* 0xff80000013137808 */ /* 0x000fc40006000000 */
[----:B------:R-:W-:Y:S02]  /*68f0*/  FSEL R16, R22, -INF , !P5 ;  /* 0xff80000016107808 */ /* 0x000fe40006800000 */
[----:B------:R-:W-:Y:S02]  /*6900*/  FSEL R66, R66, -INF , !P1 ;  /* 0xff80000042427808 */ /* 0x000fe40004800000 */
[-C--:B------:R-:W-:Y:S01]  /*6910*/  ISETP.GE.AND P2, PT, R15, R119.reuse, PT ;  /* 0x000000770f00720c */ /* 0x080fe20003f46270 */
[----:B------:R-:W3:Y:S01]  /*6920*/  MUFU.TANH R31, R31 ;  /* 0x0000001f001f7308 */ /* 0x000ee20000002400 */
[C---:B------:R-:W-:Y:S02]  /*6930*/  ISETP.GE.AND P4, PT, R14.reuse, R126, PT ;  /* 0x0000007e0e00720c */ /* 0x040fe40003f86270 */
[-C--:B------:R-:W-:Y:S02]  /*6940*/  ISETP.GE.AND P5, PT, R14, R119.reuse, PT ;  /* 0x000000770e00720c */ /* 0x080fe40003fa6270 */
[----:B------:R-:W-:-:S02]  /*6950*/  ISETP.GE.AND P1, PT, R13, R119, PT ;  /* 0x000000770d00720c */ /* 0x000fc40003f26270 */
[----:B------:R-:W-:Y:S01]  /*6960*/  LOP3.LUT R14, R8, 0x68, R127, 0xfe, !PT ;  /* 0x00000068080e7812 */ /* 0x000fe200078efe7f */
[----:B------:R-:W-:Y:S01]  /*6970*/  MUFU.TANH R44, R44 ;  /* 0x0000002c002c7308 */ /* 0x000fe20000002400 */
[----:B------:R-:W-:Y:S02]  /*6980*/  FSEL R33, R33, -INF , !P1 ;  /* 0xff80000021217808 */ /* 0x000fe40004800000 */
[----:B----4-:R-:W-:Y:S02]  /*6990*/  FSEL R34, R34, -INF , !P2 ;  /* 0xff80000022227808 */ /* 0x010fe40005000000 */
[-C--:B------:R-:W-:Y:S02]  /*69a0*/  ISETP.GE.AND P3, PT, R15, R126.reuse, PT ;  /* 0x0000007e0f00720c */ /* 0x080fe40003f66270 */
[C---:B------:R-:W-:Y:S01]  /*69b0*/  ISETP.GE.AND P1, PT, R14.reuse, R126, PT ;  /* 0x0000007e0e00720c */ /* 0x040fe20003f26270 */
[----:B------:R-:W4:Y:S01]  /*69c0*/  MUFU.TANH R30, R30 ;  /* 0x0000001e001e7308 */ /* 0x000f220000002400 */
[----:B------:R-:W-:-:S02]  /*69d0*/  ISETP.GE.AND P2, PT, R14, R119, PT ;  /* 0x000000770e00720c */ /* 0x000fc40003f46270 */
[C---:B------:R-:W-:Y:S02]  /*69e0*/  IADD3 R13, R11.reuse, 0x59, RZ ;  /* 0x000000590b0d7810 */ /* 0x040fe40007ffe0ff */
[----:B------:R-:W-:Y:S02]  /*69f0*/  IADD3 R14, R11, 0x61, RZ ;  /* 0x000000610b0e7810 */ /* 0x000fe40007ffe0ff */
[----:B------:R-:W-:Y:S01]  /*6a00*/  FSEL R84, R84, -INF , !P3 ;  /* 0xff80000054547808 */ /* 0x000fe20005800000 */
[----:B------:R-:W5:Y:S01]  /*6a10*/  MUFU.TANH R29, R29 ;  /* 0x0000001d001d7308 */ /* 0x000f620000002400 */
[----:B------:R-:W-:Y:S02]  /*6a20*/  FSEL R88, R88, -INF , !P4 ;  /* 0xff80000058587808 */ /* 0x000fe40006000000 */
[-C--:B------:R-:W-:Y:S02]  /*6a30*/  ISETP.GE.AND P3, PT, R13, R126.reuse, PT ;  /* 0x0000007e0d00720c */ /* 0x080fe40003f66270 */
[----:B------:R-:W-:-:S02]  /*6a40*/  ISETP.GE.AND P4, PT, R14, R126, PT ;  /* 0x0000007e0e00720c */ /* 0x000fc40003f86270 */
[----:B------:R-:W-:Y:S01]  /*6a50*/  FSEL R67, R67, -INF , !P3 ;  /* 0xff80000043437808 */ /* 0x000fe20005800000 */
[----:B------:R-:W4:Y:S01]  /*6a60*/  MUFU.TANH R12, R12 ;  /* 0x0000000c000c7308 */ /* 0x000f220000002400 */
[----:B------:R-:W-:Y:S02]  /*6a70*/  FSEL R64, R64, -INF , !P4 ;  /* 0xff80000040407808 */ /* 0x000fe40006000000 */
[-C--:B------:R-:W-:Y:S02]  /*6a80*/  ISETP.GE.AND P3, PT, R13, R119.reuse, PT ;  /* 0x000000770d00720c */ /* 0x080fe40003f66270 */
[----:B------:R-:W-:Y:S02]  /*6a90*/  ISETP.GE.AND P4, PT, R14, R119, PT ;  /* 0x000000770e00720c */ /* 0x000fe40003f86270 */
[----:B------:R-:W-:Y:S01]  /*6aa0*/  LOP3.LUT R13, R8, 0x70, R127, 0xfe, !PT ;  /* 0x00000070080d7812 */ /* 0x000fe200078efe7f */
[----:B------:R-:W-:Y:S01]  /*6ab0*/  MUFU.TANH R36, R36 ;  /* 0x0000002400247308 */ /* 0x000fe20000002400 */
[----:B------:R-:W-:-:S02]  /*6ac0*/  IADD3 R14, R11, 0x69, RZ ;  /* 0x000000690b0e7810 */ /* 0x000fc40007ffe0ff */
[----:B-1----:R-:W-:Y:S02]  /*6ad0*/  FSEL R35, R35, -INF , !P3 ;  /* 0xff80000023237808 */ /* 0x002fe40005800000 */
[----:B--2---:R-:W-:Y:S02]  /*6ae0*/  FSEL R32, R32, -INF , !P5 ;  /* 0xff80000020207808 */ /* 0x004fe40006800000 */
[----:B---3--:R-:W-:Y:S01]  /*6af0*/  FSEL R31, R31, -INF , !P4 ;  /* 0xff8000001f1f7808 */ /* 0x008fe20006000000 */
[----:B------:R-:W1:Y:S01]  /*6b00*/  MUFU.TANH R25, R25 ;  /* 0x0000001900197308 */ /* 0x000e620000002400 */
[----:B------:R-:W-:Y:S02]  /*6b10*/  FSEL R46, R20, -INF , !P1 ;  /* 0xff800000142e7808 */ /* 0x000fe40004800000 */
[C---:B------:R-:W-:Y:S02]  /*6b20*/  ISETP.GE.AND P3, PT, R13.reuse, R126, PT ;  /* 0x0000007e0d00720c */ /* 0x040fe40003f66270 */
[----:B------:R-:W-:-:S02]  /*6b30*/  ISETP.GE.AND P5, PT, R13, R119, PT ;  /* 0x000000770d00720c */ /* 0x000fc40003fa6270 */
[C---:B------:R-:W-:Y:S01]  /*6b40*/  ISETP.GE.AND P4, PT, R14.reuse, R126, PT ;  /* 0x0000007e0e00720c */ /* 0x040fe20003f86270 */
[----:B------:R-:W2:Y:S01]  /*6b50*/  MUFU.TANH R24, R24 ;  /* 0x0000001800187308 */ /* 0x000ea20000002400 */
[----:B------:R-:W-:Y:S02]  /*6b60*/  ISETP.GE.AND P1, PT, R14, R119, PT ;  /* 0x000000770e00720c */ /* 0x000fe40003f26270 */
[----:B------:R-:W-:Y:S02]  /*6b70*/  IADD3 R13, R11, 0x71, RZ ;  /* 0x000000710b0d7810 */ /* 0x000fe40007ffe0ff */
[----:B----4-:R-:W-:Y:S02]  /*6b80*/  FSEL R30, R30, -INF , !P2 ;  /* 0xff8000001e1e7808 */ /* 0x010fe40005000000 */
[----:B------:R-:W-:Y:S01]  /*6b90*/  FSEL R44, R44, -INF , !P4 ;  /* 0xff8000002c2c7808 */ /* 0x000fe20006000000 */
[----:B------:R-:W3:Y:S01]  /*6ba0*/  MUFU.TANH R28, R28 ;  /* 0x0000001c001c7308 */ /* 0x000ee20000002400 */
[----:B-----5:R-:W-:-:S02]  /*6bb0*/  FSEL R29, R29, -INF , !P1 ;  /* 0xff8000001d1d7808 */ /* 0x020fc40004800000 */
[----:B------:R-:W-:Y:S02]  /*6bc0*/  FSEL R43, R12, -INF , !P3 ;  /* 0xff8000000c2b7808 */ /* 0x000fe40005800000 */
[CC--:B------:R-:W-:Y:S02]  /*6bd0*/  ISETP.GE.AND P2, PT, R13.reuse, R126.reuse, PT ;  /* 0x0000007e0d00720c */ /* 0x0c0fe40003f46270 */
[-C--:B------:R-:W-:Y:S01]  /*6be0*/  ISETP.GE.AND P4, PT, R13, R119.reuse, PT ;  /* 0x000000770d00720c */ /* 0x080fe20003f86270 */
[----:B------:R-:W4:Y:S01]  /*6bf0*/  MUFU.TANH R26, R26 ;  /* 0x0000001a001a7308 */ /* 0x000f220000002400 */
[C---:B------:R-:W-:Y:S02]  /*6c00*/  ISETP.GE.AND P1, PT, R11.reuse, R126, PT ;  /* 0x0000007e0b00720c */ /* 0x040fe40003f26270 */
[----:B------:R-:W-:Y:S02]  /*6c10*/  ISETP.GE.AND P3, PT, R11, R119, PT ;  /* 0x000000770b00720c */ /* 0x000fe40003f66270 */
[----:B------:R-:W-:-:S02]  /*6c20*/  LOP3.LUT R127, R8, 0x78, R127, 0xfe, !PT ;  /* 0x00000078087f7812 */ /* 0x000fc400078efe7f */
[----:B------:R-:W-:Y:S01]  /*6c30*/  IADD3 R11, R11, 0x79, RZ ;  /* 0x000000790b0b7810 */ /* 0x000fe20007ffe0ff */
[----:B------:R-:W5:Y:S01]  /*6c40*/  MUFU.TANH R23, R23 ;  /* 0x0000001700177308 */ /* 0x000f620000002400 */
[----:B-1----:R-:W-:Y:S02]  /*6c50*/  FSEL R25, R25, -INF , !P5 ;  /* 0xff80000019197808 */ /* 0x002fe40006800000 */
[----:B------:R-:W-:Y:S02]  /*6c60*/  FSEL R36, R36, -INF , !P2 ;  /* 0xff80000024247808 */ /* 0x000fe40005000000 */
[----:B--2---:R-:W-:Y:S02]  /*6c70*/  FSEL R24, R24, -INF , !P4 ;  /* 0xff80000018187808 */ /* 0x004fe40006000000 */
[----:B------:R-:W-:Y:S01]  /*6c80*/  FSEL R3, R3, -INF , !P1 ;  /* 0xff80000003037808 */ /* 0x000fe20004800000 */
[----:B------:R-:W1:Y:S01]  /*6c90*/  MUFU.TANH R21, R21 ;  /* 0x0000001500157308 */ /* 0x000e620000002400 */
[----:B------:R-:W-:Y:S01]  /*6ca0*/  BAR.SYNC.DEFER_BLOCKING 0x0 ;  /* 0x0000000000007b1d */ /* 0x000fe20000010000 */
[----:B------:R-:W-:-:S02]  /*6cb0*/  ISETP.GE.AND P5, PT, R127, R126, PT ;  /* 0x0000007e7f00720c */ /* 0x000fc40003fa6270 */
[-C--:B------:R-:W-:Y:S02]  /*6cc0*/  ISETP.GE.AND P2, PT, R127, R119.reuse, PT ;  /* 0x000000777f00720c */ /* 0x080fe40003f46270 */
[C---:B------:R-:W-:Y:S02]  /*6cd0*/  ISETP.GE.AND P4, PT, R11.reuse, R126, PT ;  /* 0x0000007e0b00720c */ /* 0x040fe40003f86270 */
[----:B------:R-:W-:Y:S02]  /*6ce0*/  ISETP.GE.AND P1, PT, R11, R119, PT ;  /* 0x000000770b00720c */ /* 0x000fe40003f26270 */
[----:B------:R-:W-:Y:S02]  /*6cf0*/  FSEL R11, R37, -INF , !P3 ;  /* 0xff800000250b7808 */ /* 0x000fe40005800000 */
[----:B---3--:R-:W-:Y:S02]  /*6d00*/  FSEL R28, R28, -INF , !P5 ;  /* 0xff8000001c1c7808 */ /* 0x008fe40006800000 */
[----:B----4-:R-:W-:-:S02]  /*6d10*/  FSEL R26, R26, -INF , !P4 ;  /* 0xff8000001a1a7808 */ /* 0x010fc40006000000 */
[----:B-----5:R-:W-:Y:S02]  /*6d20*/  FSEL R23, R23, -INF , !P2 ;  /* 0xff80000017177808 */ /* 0x020fe40005000000 */
[----:B-1----:R-:W-:Y:S01]  /*6d30*/  FSEL R21, R21, -INF , !P1 ;  /* 0xff80000015157808 */ /* 0x002fe20004800000 */
        /* <DEDUP_REMOVED lines=62> */
.L_x_4206:
[----:B------:R-:W-:-:S04]  /*7120*/  ULEA UR5, -UR6, URZ, 0x7 ;  /* 0x0000003f06057291 */ /* 0x000fc8000f8e393f */
[----:B------:R-:W-:Y:S02]  /*7130*/  USHF.R.S32.HI UR4, URZ, 0x1f, UR5 ;  /* 0x0000001f3f047899 */ /* 0x000fe40008011405 */
[----:B------:R-:W-:-:S04]  /*7140*/  MOV R8, UR5 ;  /* 0x0000000500087c02 */ /* 0x000fc80008000f00 */
[----:B------:R-:W-:Y:S02]  /*7150*/  MOV R12, UR4 ;  /* 0x00000004000c7c02 */ /* 0x000fe40008000f00 */
.L_x_4207:
[----:B------:R-:W-:Y:S01]  /*7160*/  IADD3 R8, P0, R107, R8, RZ ;  /* 0x000000086b087210 */ /* 0x000fe20007f1e0ff */
[----:B------:R-:W-:Y:S02]  /*7170*/  USHF.L.U32 UR7, UR6, 0x6, URZ ;  /* 0x0000000606077899 */ /* 0x000fe4000800063f */
[----:B------:R-:W-:Y:S02]  /*7180*/  UMOV UR5, 0x6 ;  /* 0x0000000600057882 */ /* 0x000fe40000000000 */
[----:B------:R-:W-:Y:S01]  /*7190*/  IMAD.X R12, R85, 0x1, R12, P0 ;  /* 0x00000001550c7824 */ /* 0x000fe200000e060c */
[C---:B------:R-:W-:Y:S01]  /*71a0*/  LEA R116, P0, R8.reuse, c[0x0][0x168], 0x1 ;  /* 0x00005a0008747a11 */ /* 0x040fe200078008ff */
[----:B------:R-:W-:Y:S02]  /*71b0*/  ULDC UR4, c[0x0][0x19c] ;  /* 0x0000670000047ab9 */ /* 0x000fe40000000800 */
        /* <DEDUP_REMOVED lines=18> */
.L_x_4205:
[----:B-1----:R-:W-:Y:S02]  /*72e0*/  FMNMX.FTZ R14, R2, R3, !PT ;  /* 0x00000003020e7209 */ /* 0x002fe40007810000 */
        /* <DEDUP_REMOVED lines=63> */
[----:B------:R-:W1:Y:S04]  /*76e0*/  SHFL.BFLY PT, R13, R14, 0x2, 0x1f ;  /* 0x0c401f000e0d7f89 */ /* 0x000e6800000e0000 */
[----:B------:R-:W2:Y:S01]  /*76f0*/  SHFL.BFLY PT, R12, R8, 0x2, 0x1f ;  /* 0x0c401f00080c7f89 */ /* 0x000ea200000e0000 */
[----:B-1----:R-:W-:Y:S02]  /*7700*/  FMNMX.FTZ R13, R14, R13, !PT ;  /* 0x0000000d0e0d7209 */ /* 0x002fe40007810000 */
        /* <DEDUP_REMOVED lines=11> */
[--C-:B------:R-:W-:Y:S01]  /*77c0*/  FFMA.FTZ R56, R10, c[0x0][0x23c], -R27.reuse ;  /* 0x00008f000a387a23 */ /* 0x100fe2000001081b */
[----:B------:R-:W-:Y:S01]  /*77d0*/  LDSM.16.MT88.4 R12, [R87+0x3000] ;  /* 0x00300000570c783b */ /* 0x000fe20000004200 */
[--C-:B------:R-:W-:Y:S01]  /*77e0*/  FFMA.FTZ R38, R9, c[0x0][0x23c], -R27.reuse ;  /* 0x00008f0009267a23 */ /* 0x100fe2000001081b */
[C---:B------:R-:W-:Y:S01]  /*77f0*/  FSETP.NEU.FTZ.AND P0, PT, R3.reuse, -INF , PT ;  /* 0xff8000000300780b */ /* 0x040fe20003f1d000 */
[----:B------:R-:W-:Y:S01]  /*7800*/  FMUL.FTZ R22, R3, c[0x0][0x23c] ;  /* 0x00008f0003167a20 */ /* 0x000fe20000410000 */
[----:B------:R-:W-:Y:S01]  /*7810*/  MUFU.EX2 R107, R107 ;  /* 0x0000006b006b7308 */ /* 0x000fe20000000800 */
[----:B------:R-:W-:-:S02]  /*7820*/  FFMA.FTZ R37, R7, c[0x0][0x23c], -R27 ;  /* 0x00008f0007257a23 */ /* 0x000fc4000001081b */
[----:B------:R-:W-:Y:S01]  /*7830*/  FMUL.FTZ R119, R119, c[0x0][0x23c] ;  /* 0x00008f0077777a20 */ /* 0x000fe20000410000 */
[----:B------:R-:W-:Y:S01]  /*7840*/  FSEL R22, R22, RZ, P0 ;  /* 0x000000ff16167208 */ /* 0x000fe20000000000 */
[--C-:B------:R-:W-:Y:S02]  /*7850*/  FFMA.FTZ R41, R134, c[0x0][0x23c], -R27.reuse ;  /* 0x00008f0086297a23 */ /* 0x100fe4000001081b */
[----:B------:R-:W-:Y:S01]  /*7860*/  FFMA.FTZ R40, R133, c[0x0][0x23c], -R27 ;  /* 0x00008f0085287a23 */ /* 0x000fe2000001081b */
[----:B------:R-:W1:Y:S01]  /*7870*/  MUFU.EX2 R56, R56 ;  /* 0x0000003800387308 */ /* 0x000e620000000800 */
[--C-:B------:R-:W-:Y:S02]  /*7880*/  FFMA.FTZ R54, R6, c[0x0][0x23c], -R22.reuse ;  /* 0x00008f0006367a23 */ /* 0x100fe40000010816 */
[--C-:B------:R-:W-:Y:S01]  /*7890*/  FFMA.FTZ R6, R5, c[0x0][0x23c], -R22.reuse ;  /* 0x00008f0005067a23 */ /* 0x100fe20000010816 */
[----:B------:R-:W-:Y:S01]  /*78a0*/  FSEL R5, R3, RZ, P0 ;  /* 0x000000ff03057208 */ /* 0x000fe20000000000 */
[----:B------:R-:W-:-:S02]  /*78b0*/  FFMA.FTZ R55, R11, c[0x0][0x23c], -R22 ;  /* 0x00008f000b377a23 */ /* 0x000fc40000010816 */
[----:B------:R-:W2:Y:S01]  /*78c0*/  LDSM.16.MT88.4 R8, [R86+0x3000] ;  /* 0x003000005608783b */ /* 0x000ea20000004200 */
[----:B------:R-:W-:Y:S01]  /*78d0*/  MUFU.EX2 R38, R38 ;  /* 0x0000002600267308 */ /* 0x000fe20000000800 */
[----:B------:R-:W-:Y:S02]  /*78e0*/  FADD.FTZ R0, R0, -R5 ;  /* 0x8000000500007221 */ /* 0x000fe40000010000 */
[--C-:B------:R-:W-:Y:S02]  /*78f0*/  FFMA.FTZ R85, R60, c[0x0][0x23c], -R22.reuse ;  /* 0x00008f003c557a23 */ /* 0x100fe40000010816 */
[----:B------:R-:W-:Y:S02]  /*7900*/  FMUL.FTZ R0, R0, c[0x0][0x23c] ;  /* 0x00008f0000007a20 */ /* 0x000fe40000410000 */
[----:B------:R-:W-:Y:S01]  /*7910*/  FFMA.FTZ R60, R59, c[0x0][0x23c], -R22 ;  /* 0x00008f003b3c7a23 */ /* 0x000fe20000010816 */
[----:B------:R-:W-:Y:S01]  /*7920*/  MUFU.EX2 R37, R37 ;  /* 0x0000002500257308 */ /* 0x000fe20000000800 */
[----:B------:R-:W-:-:S02]  /*7930*/  FFMA.FTZ R39, R39, c[0x0][0x23c], -R27 ;  /* 0x00008f0027277a23 */ /* 0x000fc4000001081b */
[--C-:B------:R-:W-:Y:S02]  /*7940*/  FFMA.FTZ R42, R132, c[0x0][0x23c], -R27.reuse ;  /* 0x00008f00842a7a23 */ /* 0x100fe4000001081b */
[--C-:B------:R-:W-:Y:S02]  /*7950*/  FFMA.FTZ R59, R53, c[0x0][0x23c], -R22.reuse ;  /* 0x00008f00353b7a23 */ /* 0x100fe40000010816 */
[----:B------:R-:W-:Y:S01]  /*7960*/  FFMA.FTZ R50, R131, c[0x0][0x23c], -R22 ;  /* 0x00008f0083327a23 */ /* 0x000fe20000010816 */
[----:B------:R3:W4:Y:S01]  /*7970*/  MUFU.EX2 R61, R0 ;  /* 0x00000000003d7308 */ /* 0x0007220000000800 */
[--C-:B------:R-:W-:Y:S02]  /*7980*/  FFMA.FTZ R51, R49, c[0x0][0x23c], -R27.reuse ;  /* 0x00008f0031337a23 */ /* 0x100fe4000001081b */
[--C-:B------:R-:W-:Y:S02]  /*7990*/  FFMA.FTZ R53, R130, c[0x0][0x23c], -R27.reuse ;  /* 0x00008f0082357a23 */ /* 0x100fe4000001081b */
[----:B------:R-:W-:-:S02]  /*79a0*/  FFMA.FTZ R52, R52, c[0x0][0x23c], -R27 ;  /* 0x00008f0034347a23 */ /* 0x000fc4000001081b */
[----:B------:R-:W-:Y:S01]  /*79b0*/  FFMA.FTZ R45, R129, c[0x0][0x23c], -R27 ;  /* 0x00008f00812d7a23 */ /* 0x000fe2000001081b */
[----:B------:R-:W-:Y:S01]  /*79c0*/  MUFU.EX2 R55, R55 ;  /* 0x0000003700377308 */ /* 0x000fe20000000800 */
[--C-:B------:R-:W-:Y:S02]  /*79d0*/  FFMA.FTZ R90, R90, c[0x0][0x23c], -R22.reuse ;  /* 0x00008f005a5a7a23 */ /* 0x100fe40000010816 */
[--C-:B------:R-:W-:Y:S02]  /*79e0*/  FFMA.FTZ R58, R58, c[0x0][0x23c], -R22.reuse ;  /* 0x00008f003a3a7a23 */ /* 0x100fe40000010816 */
[--C-:B------:R-:W-:Y:S02]  /*79f0*/  FFMA.FTZ R49, R128, c[0x0][0x23c], -R22.reuse ;  /* 0x00008f0080317a23 */ /* 0x100fe40000010816 */
[--C-:B------:R-:W-:Y:S01]  /*7a00*/  FFMA.FTZ R47, R123, c[0x0][0x23c], -R22.reuse ;  /* 0x00008f007b2f7a23 */ /* 0x100fe20000010816 */
[----:B------:R-:W5:Y:S01]  /*7a10*/  MUFU.EX2 R54, R54 ;  /* 0x0000003600367308 */ /* 0x000f620000000800 */
[----:B---3--:R-:W-:Y:S01]  /*7a20*/  FFMA.FTZ R0, R4, c[0x0][0x23c], -R22 ;  /* 0x00008f0004007a23 */ /* 0x008fe20000010816 */
[----:B-1----:R-:W-:Y:S01]  /*7a30*/  F2FP.BF16.PACK_AB R4, R56, R107 ;  /* 0x0000006b3804723e */ /* 0x002fe200000010ff */
[----:B----4-:R-:W-:-:S02]  /*7a40*/  FMUL.FTZ R74, R74, R61 ;  /* 0x0000003d4a4a7220 */ /* 0x010fc40000410000 */
[-C--:B------:R-:W-:Y:S02]  /*7a50*/  FMUL.FTZ R75, R75, R61.reuse ;  /* 0x0000003d4b4b7220 */ /* 0x080fe40000410000 */
[-C--:B------:R-:W-:Y:S01]  /*7a60*/  FMUL.FTZ R70, R70, R61.reuse ;  /* 0x0000003d46467220 */ /* 0x080fe20000410000 */
[----:B------:R1:W-:Y:S01]  /*7a70*/  MUFU.EX2 R2, R6 ;  /* 0x0000000600027308 */ /* 0x0003e20000000800 */
[-C--:B------:R-:W-:Y:S02]  /*7a80*/  FMUL.FTZ R71, R71, R61.reuse ;  /* 0x0000003d47477220 */ /* 0x080fe40000410000 */
[-C--:B------:R-:W-:Y:S02]  /*7a90*/  FMUL.FTZ R82, R82, R61.reuse ;  /* 0x0000003d52527220 */ /* 0x080fe40000410000 */
[-C--:B------:R-:W-:Y:S02]  /*7aa0*/  FMUL.FTZ R83, R83, R61.reuse ;  /* 0x0000003d53537220 */ /* 0x080fe40000410000 */
[----:B------:R-:W-:Y:S01]  /*7ab0*/  FMUL.FTZ R78, R78, R61 ;  /* 0x0000003d4e4e7220 */ /* 0x000fe20000410000 */
[----:B------:R-:W3:Y:S01]  /*7ac0*/  MUFU.EX2 R119, R119 ;  /* 0x0000007700777308 */ /* 0x000ee20000000800 */
[----:B-----5:R-:W-:Y:S01]  /*7ad0*/  F2FP.BF16.PACK_AB R5, R54, R55 ;  /* 0x000000373605723e */ /* 0x020fe200000010ff */
[----:B------:R-:W-:-:S02]  /*7ae0*/  FMUL.FTZ R79, R79, R61 ;  /* 0x0000003d4f4f7220 */ /* 0x000fc40000410000 */
[--C-:B------:R-:W-:Y:S02]  /*7af0*/  FFMA.FTZ R99, R99, c[0x0][0x23c], -R27.reuse ;  /* 0x00008f0063637a23 */ /* 0x100fe4000001081b */
[--C-:B------:R-:W-:Y:S02]  /*7b00*/  FFMA.FTZ R95, R122, c[0x0][0x23c], -R27.reuse ;  /* 0x00008f007a5f7a23 */ /* 0x100fe4000001081b */
[----:B------:R-:W4:Y:S01]  /*7b10*/  MUFU.EX2 R0, R0 ;  /* 0x0000000000007308 */ /* 0x000f220000000800 */
[----:B-1----:R-:W-:Y:S01]  /*7b20*/  F2FP.BF16.PACK_AB R6, R37, R38 ;  /* 0x000000262506723e */ /* 0x002fe200000010ff */
[--C-:B------:R-:W-:Y:S02]  /*7b30*/  FFMA.FTZ R92, R121, c[0x0][0x23c], -R27.reuse ;  /* 0x00008f00795c7a23 */ /* 0x100fe4000001081b */
[----:B------:R-:W-:Y:S02]  /*7b40*/  FFMA.FTZ R91, R91, c[0x0][0x23c], -R27 ;  /* 0x00008f005b5b7a23 */ /* 0x000fe4000001081b */
[----:B------:R-:W-:-:S02]  /*7b50*/  FFMA.FTZ R94, R120, c[0x0][0x23c], -R22 ;  /* 0x00008f00785e7a23 */ /* 0x000fc40000010816 */
[-C--:B---3--:R-:W-:Y:S01]  /*7b60*/  FMUL.FTZ R72, R72, R119.reuse ;  /* 0x0000007748487220 */ /* 0x088fe20000410000 */
[----:B------:R-:W-:Y:S01]  /*7b70*/  MUFU.EX2 R41, R41 ;  /* 0x0000002900297308 */ /* 0x000fe20000000800 */
[-C--:B------:R-:W-:Y:S02]  /*7b80*/  FMUL.FTZ R73, R73, R119.reuse ;  /* 0x0000007749497220 */ /* 0x080fe40000410000 */
[-C--:B------:R-:W-:Y:S02]  /*7b90*/  FMUL.FTZ R68, R68, R119.reuse ;  /* 0x0000007744447220 */ /* 0x080fe40000410000 */
[-C--:B------:R-:W-:Y:S01]  /*7ba0*/  FMUL.FTZ R69, R69, R119.reuse ;  /* 0x0000007745457220 */ /* 0x080fe20000410000 */
[----:B----4-:R-:W-:Y:S01]  /*7bb0*/  F2FP.BF16.PACK_AB R7, R0, R2 ;  /* 0x000000020007723e */ /* 0x010fe200000010ff */
[-C--:B------:R-:W-:Y:S01]  /*7bc0*/  FMUL.FTZ R80, R80, R119.reuse ;  /* 0x0000007750507220 */ /* 0x080fe20000410000 */
[----:B------:R-:W1:Y:S01]  /*7bd0*/  MUFU.EX2 R40, R40 ;  /* 0x0000002800287308 */ /* 0x000e620000000800 */
[----:B------:R-:W-:-:S02]  /*7be0*/  FMUL.FTZ R81, R81, R119 ;  /* 0x0000007751517220 */ /* 0x000fc40000410000 */
[-C--:B------:R-:W-:Y:S02]  /*7bf0*/  FMUL.FTZ R76, R76, R119.reuse ;  /* 0x000000774c4c7220 */ /* 0x080fe40000410000 */
[C---:B--2---:R-:W-:Y:S01]  /*7c00*/  HMMA.16816.F32.BF16 R72, R4.reuse, R8, R72 ;  /* 0x000000080448723c */ /* 0x044fe20000041848 */
[-C--:B------:R-:W-:Y:S02]  /*7c10*/  FMUL.FTZ R77, R77, R119.reuse ;  /* 0x000000774d4d7220 */ /* 0x080fe40000410000 */
[----:B------:R-:W-:Y:S01]  /*7c20*/  MUFU.EX2 R39, R39 ;  /* 0x0000002700277308 */ /* 0x000fe20000000800 */
[--C-:B------:R-:W-:Y:S02]  /*7c30*/  FFMA.FTZ R98, R98, c[0x0][0x23c], -R22.reuse ;  /* 0x00008f0062627a23 */ /* 0x100fe40000010816 */
[--C-:B------:R-:W-:Y:S02]  /*7c40*/  FFMA.FTZ R96, R96, c[0x0][0x23c], -R22.reuse ;  /* 0x00008f0060607a23 */ /* 0x100fe40000010816 */
[----:B------:R-:W-:Y:S01]  /*7c50*/  HMMA.16816.F32.BF16 R68, R4, R10, R68 ;  /* 0x0000000a0444723c */ /* 0x000fe20000041844 */
[----:B------:R-:W2:Y:S01]  /*7c60*/  LDSM.16.MT88.4 R8, [R87+0x3400] ;  /* 0x003400005708783b */ /* 0x000ea20000004200 */
[----:B------:R-:W-:Y:S01]  /*7c70*/  FFMA.FTZ R93, R97, c[0x0][0x23c], -R22 ;  /* 0x00008f00615d7a23 */ /* 0x000fe20000010816 */
[----:B------:R-:W3:Y:S01]  /*7c80*/  MUFU.EX2 R42, R42 ;  /* 0x0000002a002a7308 */ /* 0x000ee20000000800 */
[----:B------:R-:W-:-:S02]  /*7c90*/  FFMA.FTZ R125, R125, R119, R107 ;  /* 0x000000777d7d7223 */ /* 0x000fc4000001006b */
[--C-:B------:R-:W-:Y:S02]  /*7ca0*/  FFMA.FTZ R107, R89, c[0x0][0x23c], -R27.reuse ;  /* 0x00008f00596b7a23 */ /* 0x100fe4000001081b */
[C---:B------:R-:W-:Y:S01]  /*7cb0*/  HMMA.16816.F32.BF16 R80, R4.reuse, R12, R80 ;  /* 0x0000000c0450723c */ /* 0x040fe20000041850 */
[--C-:B------:R-:W-:Y:S02]  /*7cc0*/  FFMA.FTZ R119, R62, c[0x0][0x23c], -R27.reuse ;  /* 0x00008f003e777a23 */ /* 0x100fe4000001081b */
[----:B------:R-:W-:Y:S01]  /*7cd0*/  MUFU.EX2 R85, R85 ;  /* 0x0000005500557308 */ /* 0x000fe20000000800 */
[--C-:B------:R-:W-:Y:S02]  /*7ce0*/  FFMA.FTZ R97, R63, c[0x0][0x23c], -R27.reuse ;  /* 0x00008f003f617a23 */ /* 0x100fe4000001081b */
[--C-:B------:R-:W-:Y:S02]  /*7cf0*/  FFMA.FTZ R89, R65, c[0x0][0x23c], -R27.reuse ;  /* 0x00008f0041597a23 */ /* 0x100fe4000001081b */
[----:B------:R-:W-:Y:S01]  /*7d00*/  HMMA.16816.F32.BF16 R76, R4, R14, R76 ;  /* 0x0000000e044c723c */ /* 0x000fe2000004184c */
[----:B------:R-:W4:Y:S01]  /*7d10*/  LDSM.16.MT88.4 R12, [R86+0x3400] ;  /* 0x00340000560c783b */ /* 0x000f220000004200 */
[--C-:B------:R-:W-:Y:S01]  /*7d20*/  FFMA.FTZ R62, R84, c[0x0][0x23c], -R27.reuse ;  /* 0x00008f00543e7a23 */ /* 0x100fe2000001081b */
[----:B------:R-:W5:Y:S01]  /*7d30*/  MUFU.EX2 R60, R60 ;  /* 0x0000003c003c7308 */ /* 0x000f620000000800 */
[----:B------:R-:W-:-:S02]  /*7d40*/  FFMA.FTZ R65, R66, c[0x0][0x23c], -R27 ;  /* 0x00008f0042417a23 */ /* 0x000fc4000001081b */
[--C-:B------:R-:W-:Y:S01]  /*7d50*/  FFMA.FTZ R63, R67, c[0x0][0x23c], -R27.reuse ;  /* 0x00008f00433f7a23 */ /* 0x100fe2000001081b */
[----:B-1----:R-:W-:Y:S01]  /*7d60*/  F2FP.BF16.PACK_AB R4, R40, R41 ;  /* 0x000000292804723e */ /* 0x002fe200000010ff */
[--C-:B------:R-:W-:Y:S01]  /*7d70*/  FFMA.FTZ R84, R48, c[0x0][0x23c], -R22.reuse ;  /* 0x00008f0030547a23 */ /* 0x100fe20000010816 */
[----:B---3--:R-:W-:Y:S01]  /*7d80*/  F2FP.BF16.PACK_AB R6, R42, R39 ;  /* 0x000000272a06723e */ /* 0x008fe200000010ff */
[----:B------:R-:W-:Y:S01]  /*7d90*/  FFMA.FTZ R120, R57, c[0x0][0x23c], -R27 ;  /* 0x00008f0039787a23 */ /* 0x000fe2000001081b */
[----:B------:R-:W-:Y:S01]  /*7da0*/  MUFU.EX2 R59, R59 ;  /* 0x0000003b003b7308 */ /* 0x000fe20000000800 */
[--C-:B------:R-:W-:Y:S02]  /*7db0*/  FFMA.FTZ R66, R18, c[0x0][0x23c], -R22.reuse ;  /* 0x00008f0012427a23 */ /* 0x100fe40000010816 */
[--C-:B------:R-:W-:Y:S02]  /*7dc0*/  FFMA.FTZ R67, R17, c[0x0][0x23c], -R22.reuse ;  /* 0x00008f0011437a23 */ /* 0x100fe40000010816 */
[----:B------:R-:W-:-:S02]  /*7dd0*/  FFMA.FTZ R48, R19, c[0x0][0x23c], -R22 ;  /* 0x00008f0013307a23 */ /* 0x000fc40000010816 */
[----:B------:R-:W-:Y:S01]  /*7de0*/  FFMA.FTZ R55, R124, R61, R55 ;  /* 0x0000003d7c377223 */ /* 0x000fe20000010037 */
[----:B------:R-:W1:Y:S01]  /*7df0*/  MUFU.EX2 R50, R50 ;  /* 0x0000003200327308 */ /* 0x000e620000000800 */
[----:B-----5:R-:W-:Y:S01]  /*7e00*/  F2FP.BF16.PACK_AB R5, R60, R85 ;  /* 0x000000553c05723e */ /* 0x020fe200000010ff */
[----:B------:R-:W-:Y:S02]  /*7e10*/  FADD.FTZ R125, R56, R125 ;  /* 0x0000007d387d7221 */ /* 0x000fe40000010000 */
[----:B------:R-:W-:Y:S02]  /*7e20*/  FADD.FTZ R56, R54, R55 ;  /* 0x0000003736387221 */ /* 0x000fe40000010000 */
[----:B------:R-:W-:Y:S02]  /*7e30*/  FFMA.FTZ R54, R16, c[0x0][0x23c], -R22 ;  /* 0x00008f0010367a23 */ /* 0x000fe40000010816 */
[----:B------:R-:W3:Y:S01]  /*7e40*/  MUFU.EX2 R53, R53 ;  /* 0x0000003500357308 */ /* 0x000ee20000000800 */
[----:B------:R-:W-:Y:S01]  /*7e50*/  LDSM.16.MT88.4 R16, [R87+0x4400] ;  /* 0x004400005710783b */ /* 0x000fe20000004200 */
[----:B------:R-:W-:-:S02]  /*7e60*/  FADD.FTZ R125, R38, R125 ;  /* 0x0000007d267d7221 */ /* 0x000fc40000010000 */
[----:B------:R-:W-:Y:S02]  /*7e70*/  FADD.FTZ R56, R2, R56 ;  /* 0x0000003802387221 */ /* 0x000fe40000010000 */
[--C-:B------:R-:W-:Y:S01]  /*7e80*/  FFMA.FTZ R2, R32, c[0x0][0x23c], -R22.reuse ;  /* 0x00008f0020027a23 */ /* 0x100fe20000010816 */
[----:B-1----:R-:W-:Y:S01]  /*7e90*/  F2FP.BF16.PACK_AB R7, R50, R59 ;  /* 0x0000003b3207723e */ /* 0x002fe200000010ff */
[----:B------:R-:W1:Y:S01]  /*7ea0*/  MUFU.EX2 R52, R52 ;  /* 0x0000003400347308 */ /* 0x000e620000000800 */
[--C-:B------:R-:W-:Y:S02]  /*7eb0*/  FFMA.FTZ R55, R33, c[0x0][0x23c], -R22.reuse ;  /* 0x00008f0021377a23 */ /* 0x100fe40000010816 */
[--C-:B------:R-:W-:Y:S02]  /*7ec0*/  FFMA.FTZ R34, R34, c[0x0][0x23c], -R22.reuse ;  /* 0x00008f0022227a23 */ /* 0x100fe40000010816 */
[----:B------:R-:W-:Y:S01]  /*7ed0*/  FFMA.FTZ R35, R35, c[0x0][0x23c], -R22 ;  /* 0x00008f0023237a23 */ /* 0x000fe20000010816 */
[----:B--2---:R-:W-:Y:S01]  /*7ee0*/  HMMA.16816.F32.BF16 R80, R4, R8, R80 ;  /* 0x000000080450723c */ /* 0x004fe20000041850 */
[----:B------:R-:W-:Y:S01]  /*7ef0*/  FADD.FTZ R37, R37, R125 ;  /* 0x0000007d25257221 */ /* 0x000fe20000010000 */
[----:B------:R-:W-:Y:S01]  /*7f00*/  MUFU.EX2 R45, R45 ;  /* 0x0000002d002d7308 */ /* 0x000fe20000000800 */
        /* <DEDUP_REMOVED lines=14> */
[----:B---3--:R-:W-:Y:S01]  /*7ff0*/  FADD.FTZ R42, R53, R42 ;  /* 0x0000002a352a7221 */ /* 0x008fe20000010000 */
[----:B------:R-:W-:Y:S01]  /*8000*/  HMMA.16816.F32.BF16 R68, R4, R14, R68 ;  /* 0x0000000e0444723c */ /* 0x000fe20000041844 */
[----:B------:R-:W3:Y:S01]  /*8010*/  LDSM.16.MT88.4 R12, [R86+0x3800] ;  /* 0x00380000560c783b */ /* 0x000ee20000004200 */
[----:B------:R-:W4:Y:S01]  /*8020*/  MUFU.EX2 R58, R58 ;  /* 0x0000003a003a7308 */ /* 0x000f220000000800 */
[--C-:B------:R-:W-:Y:S02]  /*8030*/  FFMA.FTZ R57, R88, c[0x0][0x23c], -R27.reuse ;  /* 0x00008f0058397a23 */ /* 0x100fe4000001081b */
[--C-:B------:R-:W-:Y:S02]  /*8040*/  FFMA.FTZ R64, R64, c[0x0][0x23c], -R27.reuse ;  /* 0x00008f0040407a23 */ /* 0x100fe4000001081b */
[----:B-1----:R-:W-:Y:S01]  /*8050*/  F2FP.BF16.PACK_AB R4, R52, R53 ;  /* 0x000000353404723e */ /* 0x002fe200000010ff */
[--C-:B------:R-:W-:Y:S01]  /*8060*/  FFMA.FTZ R46, R46, c[0x0][0x23c], -R27.reuse ;  /* 0x00008f002e2e7a23 */ /* 0x100fe2000001081b */
[----:B-----5:R-:W-:Y:S01]  /*8070*/  F2FP.BF16.PACK_AB R6, R51, R45 ;  /* 0x0000002d3306723e */ /* 0x020fe200000010ff */
[----:B------:R-:W1:Y:S01]  /*8080*/  MUFU.EX2 R49, R49 ;  /* 0x0000003100317308 */ /* 0x000e620000000800 */
[----:B------:R-:W-:-:S02]  /*8090*/  FFMA.FTZ R44, R44, c[0x0][0x23c], -R27 ;  /* 0x00008f002c2c7a23 */ /* 0x000fc4000001081b */
[--C-:B------:R-:W-:Y:S02]  /*80a0*/  FFMA.FTZ R30, R30, c[0x0][0x23c], -R22.reuse ;  /* 0x00008f001e1e7a23 */ /* 0x100fe40000010816 */
[----:B------:R-:W-:Y:S02]  /*80b0*/  FFMA.FTZ R29, R29, c[0x0][0x23c], -R22 ;  /* 0x00008f001d1d7a23 */ /* 0x000fe40000010816 */
[----:B------:R-:W-:Y:S01]  /*80c0*/  FADD.FTZ R52, R52, R42 ;  /* 0x0000002a34347221 */ /* 0x000fe20000010000 */
[----:B------:R-:W5:Y:S01]  /*80d0*/  MUFU.EX2 R47, R47 ;  /* 0x0000002f002f7308 */ /* 0x000f620000000800 */
[----:B----4-:R-:W-:Y:S01]  /*80e0*/  F2FP.BF16.PACK_AB R5, R58, R90 ;  /* 0x0000005a3a05723e */ /* 0x010fe200000010ff */
[----:B------:R-:W-:Y:S02]  /*80f0*/  FADD.FTZ R90, R90, R59 ;  /* 0x0000003b5a5a7221 */ /* 0x000fe40000010000 */
[----:B------:R-:W-:Y:S02]  /*8100*/  FADD.FTZ R52, R45, R52 ;  /* 0x000000342d347221 */ /* 0x000fe40000010000 */
[----:B------:R-:W-:-:S02]  /*8110*/  FADD.FTZ R90, R58, R90 ;  /* 0x0000005a3a5a7221 */ /* 0x000fc40000010000 */
[----:B------:R-:W-:Y:S01]  /*8120*/  MUFU.EX2 R99, R99 ;  /* 0x0000006300637308 */ /* 0x000fe20000000800 */
[----:B------:R-:W-:Y:S02]  /*8130*/  FADD.FTZ R52, R51, R52 ;  /* 0x0000003433347221 */ /* 0x000fe40000010000 */
[----:B-1----:R-:W-:Y:S02]  /*8140*/  FADD.FTZ R90, R49, R90 ;  /* 0x0000005a315a7221 */ /* 0x002fe40000010000 */
[--C-:B------:R-:W-:Y:S02]  /*8150*/  FFMA.FTZ R43, R43, c[0x0][0x23c], -R27.reuse ;  /* 0x00008f002b2b7a23 */ /* 0x100fe4000001081b */
[----:B------:R-:W-:Y:S01]  /*8160*/  FFMA.FTZ R33, R36, c[0x0][0x23c], -R27 ;  /* 0x00008f0024217a23 */ /* 0x000fe2000001081b */
[C---:B-----5:R-:W-:Y:S01]  /*8170*/  F2FP.BF16.PACK_AB R7, R47.reuse, R49 ;  /* 0x000000312f07723e */ /* 0x060fe200000010ff */
[----:B------:R-:W1:Y:S01]  /*8180*/  MUFU.EX2 R95, R95 ;  /* 0x0000005f005f7308 */ /* 0x000e620000000800 */
[----:B------:R-:W-:-:S02]  /*8190*/  FADD.FTZ R47, R47, R90 ;  /* 0x0000005a2f2f7221 */ /* 0x000fc40000010000 */
[--C-:B------:R-:W-:Y:S02]  /*81a0*/  FFMA.FTZ R28, R28, c[0x0][0x23c], -R27.reuse ;  /* 0x00008f001c1c7a23 */ /* 0x100fe4000001081b */
[----:B------:R-:W-:Y:S01]  /*81b0*/  FFMA.FTZ R125, R26, c[0x0][0x23c], -R27 ;  /* 0x00008f001a7d7a23 */ /* 0x000fe2000001081b */
[C---:B--2---:R-:W-:Y:S01]  /*81c0*/  HMMA.16816.F32.BF16 R80, R4.reuse, R8, R80 ;  /* 0x000000080450723c */ /* 0x044fe20000041850 */
[--C-:B------:R-:W-:Y:S01]  /*81d0*/  FFMA.FTZ R25, R25, c[0x0][0x23c], -R22.reuse ;  /* 0x00008f0019197a23 */ /* 0x100fe20000010816 */
[----:B------:R-:W-:Y:S01]  /*81e0*/  MUFU.EX2 R92, R92 ;  /* 0x0000005c005c7308 */ /* 0x000fe20000000800 */
[--C-:B------:R-:W-:Y:S02]  /*81f0*/  FFMA.FTZ R24, R24, c[0x0][0x23c], -R22.reuse ;  /* 0x00008f0018187a23 */ /* 0x100fe40000010816 */
[--C-:B------:R-:W-:Y:S02]  /*8200*/  FFMA.FTZ R23, R23, c[0x0][0x23c], -R22.reuse ;  /* 0x00008f0017177a23 */ /* 0x100fe40000010816 */
[----:B------:R-:W-:Y:S01]  /*8210*/  FFMA.FTZ R124, R21, c[0x0][0x23c], -R22 ;  /* 0x00008f00157c7a23 */ /* 0x000fe20000010816 */
[C---:B------:R-:W-:Y:S01]  /*8220*/  HMMA.16816.F32.BF16 R76, R4.reuse, R10, R76 ;  /* 0x0000000a044c723c */ /* 0x040fe2000004184c */
[----:B------:R-:W2:Y:S01]  /*8230*/  LDSM.16.MT88.4 R8, [R87+0x3c00] ;  /* 0x003c00005708783b */ /* 0x000ea20000004200 */
[----:B------:R-:W4:Y:S06]  /*8240*/  MUFU.EX2 R91, R91 ;  /* 0x0000005b005b7308 */ /* 0x000f2c0000000800 */
[C---:B---3--:R-:W-:Y:S02]  /*8250*/  HMMA.16816.F32.BF16 R72, R4.reuse, R12, R72 ;  /* 0x0000000c0448723c */ /* 0x048fe40000041848 */
[----:B------:R-:W3:Y:S06]  /*8260*/  MUFU.EX2 R94, R94 ;  /* 0x0000005e005e7308 */ /* 0x000eec0000000800 */
[----:B------:R-:W-:Y:S01]  /*8270*/  HMMA.16816.F32.BF16 R68, R4, R14, R68 ;  /* 0x0000000e0444723c */ /* 0x000fe20000041844 */
[----:B------:R-:W-:Y:S01]  /*8280*/  LDSM.16.MT88.4 R12, [R87+0x4000] ;  /* 0x00400000570c783b */ /* 0x000fe20000004200 */
[----:B------:R-:W5:Y:S05]  /*8290*/  MUFU.EX2 R98, R98 ;  /* 0x0000006200627308 */ /* 0x000f6a0000000800 */
[----:B-1----:R-:W-:Y:S01]  /*82a0*/  F2FP.BF16.PACK_AB R4, R95, R99 ;  /* 0x000000635f04723e */ /* 0x002fe200000010ff */
[----:B------:R-:W-:Y:S01]  /*82b0*/  FADD.FTZ R99, R99, R52 ;  /* 0x0000003463637221 */ /* 0x000fe20000010000 */
[----:B----4-:R-:W-:Y:S01]  /*82c0*/  F2FP.BF16.PACK_AB R6, R91, R92 ;  /* 0x0000005c5b06723e */ /* 0x010fe200000010ff */
[----:B------:R-:W-:Y:S01]  /*82d0*/  MUFU.EX2 R96, R96 ;  /* 0x0000006000607308 */ /* 0x000fe20000000800 */
[----:B---3--:R-:W-:-:S02]  /*82e0*/  FADD.FTZ R47, R94, R47 ;  /* 0x0000002f5e2f7221 */ /* 0x008fc40000010000 */
[----:B------:R-:W-:-:S04]  /*82f0*/  FADD.FTZ R99, R95, R99 ;  /* 0x000000635f637221 */ /* 0x000fc80000010000 */
[----:B------:R-:W-:Y:S01]  /*8300*/  FADD.FTZ R99, R92, R99 ;  /* 0x000000635c637221 */ /* 0x000fe20000010000 */
        /* <DEDUP_REMOVED lines=9> */
[C---:B--2---:R-:W-:Y:S01]  /*83a0*/  HMMA.16816.F32.BF16 R80, R4.reuse, R8, R80 ;  /* 0x000000080450723c */ /* 0x044fe20000041850 */
[----:B---3--:R-:W-:Y:S01]  /*83b0*/  FADD.FTZ R91, R107, R91 ;  /* 0x0000005b6b5b7221 */ /* 0x008fe20000010000 */
[----:B------:R-:W-:Y:S06]  /*83c0*/  MUFU.EX2 R97, R97 ;  /* 0x0000006100617308 */ /* 0x000fec0000000800 */
[C---:B------:R-:W-:Y:S01]  /*83d0*/  HMMA.16816.F32.BF16 R76, R4.reuse, R10, R76 ;  /* 0x0000000a044c723c */ /* 0x040fe2000004184c */
[----:B------:R-:W2:Y:S01]  /*83e0*/  LDSM.16.MT88.4 R8, [R86+0x3c00] ;  /* 0x003c00005608783b */ /* 0x000ea20000004200 */
[----:B------:R-:W-:Y:S08]  /*83f0*/  MUFU.EX2 R119, R119 ;  /* 0x0000007700777308 */ /* 0x000ff00000000800 */
[----:B------:R-:W-:Y:S08]  /*8400*/  MUFU.EX2 R84, R84 ;  /* 0x0000005400547308 */ /* 0x000ff00000000800 */
[----:B------:R-:W3:Y:S08]  /*8410*/  MUFU.EX2 R66, R66 ;  /* 0x0000004200427308 */ /* 0x000ef00000000800 */
[----:B------:R-:W-:Y:S08]  /*8420*/  MUFU.EX2 R67, R67 ;  /* 0x0000004300437308 */ /* 0x000ff00000000800 */
[----:B------:R-:W4:Y:S01]  /*8430*/  MUFU.EX2 R48, R48 ;  /* 0x0000003000307308 */ /* 0x000f220000000800 */
[C---:B--2---:R-:W-:Y:S07]  /*8440*/  HMMA.16816.F32.BF16 R72, R4.reuse, R8, R72 ;  /* 0x000000080448723c */ /* 0x044fee0000041848 */
[----:B------:R-:W2:Y:S01]  /*8450*/  MUFU.EX2 R89, R89 ;  /* 0x0000005900597308 */ /* 0x000ea20000000800 */
[----:B------:R-:W-:Y:S01]  /*8460*/  HMMA.16816.F32.BF16 R68, R4, R10, R68 ;  /* 0x0000000a0444723c */ /* 0x000fe20000041844 */
[----:B------:R-:W5:Y:S06]  /*8470*/  LDSM.16.MT88.4 R8, [R86+0x4000] ;  /* 0x004000005608783b */ /* 0x000f6c0000004200 */
[----:B------:R-:W-:Y:S01]  /*8480*/  MUFU.EX2 R65, R65 ;  /* 0x0000004100417308 */ /* 0x000fe20000000800 */
[C---:B-1----:R-:W-:Y:S01]  /*8490*/  F2FP.BF16.PACK_AB R4, R120.reuse, R107 ;  /* 0x0000006b7804723e */ /* 0x042fe200000010ff */
[----:B------:R-:W-:Y:S01]  /*84a0*/  FADD.FTZ R120, R120, R91 ;  /* 0x0000005b78787221 */ /* 0x000fe20000010000 */
[----:B---3--:R-:W-:-:S05]  /*84b0*/  F2FP.BF16.PACK_AB R5, R66, R84 ;  /* 0x000000544205723e */ /* 0x008fca00000010ff */
        /* <DEDUP_REMOVED lines=8> */
[----:B------:R-:W-:Y:S01]  /*8540*/  HMMA.16816.F32.BF16 R80, R4, R12, R80 ;  /* 0x0000000c0450723c */ /* 0x000fe20000041850 */
[----:B------:R-:W-:-:S02]  /*8550*/  FADD.FTZ R67, R67, R84 ;  /* 0x0000005443437221 */ /* 0x000fc40000010000 */
[----:B--2---:R-:W-:Y:S02]  /*8560*/  FADD.FTZ R119, R89, R119 ;  /* 0x0000007759777221 */ /* 0x004fe40000010000 */
[----:B------:R-:W-:Y:S01]  /*8570*/  FADD.FTZ R67, R48, R67 ;  /* 0x0000004330437221 */ /* 0x000fe20000010000 */
[----:B------:R-:W1:Y:S02]  /*8580*/  MUFU.EX2 R54, R54 ;  /* 0x0000003600367308 */ /* 0x000e640000000800 */
[C---:B------:R-:W-:Y:S01]  /*8590*/  HMMA.16816.F32.BF16 R76, R4.reuse, R14, R76 ;  /* 0x0000000e044c723c */ /* 0x040fe2000004184c */
[----:B------:R-:W2:Y:S05]  /*85a0*/  LDSM.16.MT88.4 R12, [R86+0x4400] ;  /* 0x00440000560c783b */ /* 0x000eaa0000004200 */
[----:B------:R-:W3:Y:S02]  /*85b0*/  MUFU.EX2 R55, R55 ;  /* 0x0000003700377308 */ /* 0x000ee40000000800 */
[C---:B-----5:R-:W-:Y:S06]  /*85c0*/  HMMA.16816.F32.BF16 R72, R4.reuse, R8, R72 ;  /* 0x000000080448723c */ /* 0x060fec0000041848 */
[----:B------:R-:W4:Y:S01]  /*85d0*/  MUFU.EX2 R34, R34 ;  /* 0x0000002200227308 */ /* 0x000f220000000800 */
[----:B-1----:R-:W-:Y:S01]  /*85e0*/  FADD.FTZ R67, R54, R67 ;  /* 0x0000004336437221 */ /* 0x002fe20000010000 */
[----:B------:R-:W-:Y:S06]  /*85f0*/  HMMA.16816.F32.BF16 R68, R4, R10, R68 ;  /* 0x0000000a0444723c */ /* 0x000fec0000041844 */
[----:B------:R-:W1:Y:S01]  /*8600*/  MUFU.EX2 R35, R35 ;  /* 0x0000002300237308 */ /* 0x000e620000000800 */
[----:B------:R-:W5:Y:S01]  /*8610*/  LDSM.16.MT88.4 R8, [R87+0x4800] ;  /* 0x004800005708783b */ /* 0x000f620000004200 */
[C---:B------:R-:W-:Y:S01]  /*8620*/  F2FP.BF16.PACK_AB R4, R65.reuse, R89 ;  /* 0x000000594104723e */ /* 0x040fe200000010ff */
[----:B------:R-:W-:Y:S01]  /*8630*/  FADD.FTZ R65, R65, R119 ;  /* 0x0000007741417221 */ /* 0x000fe20000010000 */
[----:B---3--:R-:W-:-:S04]  /*8640*/  F2FP.BF16.PACK_AB R5, R55, R54 ;  /* 0x000000363705723e */ /* 0x008fc800000010ff */
[----:B------:R3:W2:Y:S01]  /*8650*/  MUFU.EX2 R0, R2 ;  /* 0x0000000200007308 */ /* 0x0006a20000000800 */
[----:B------:R-:W-:Y:S01]  /*8660*/  F2FP.BF16.PACK_AB R6, R63, R62 ;  /* 0x0000003e3f06723e */ /* 0x000fe200000010ff */
[----:B------:R-:W-:Y:S02]  /*8670*/  FADD.FTZ R55, R55, R67 ;  /* 0x0000004337377221 */ /* 0x000fe40000010000 */
[----:B------:R-:W-:Y:S02]  /*8680*/  FADD.FTZ R65, R62, R65 ;  /* 0x000000413e417221 */ /* 0x000fe40000010000 */
[----:B----4-:R-:W-:Y:S01]  /*8690*/  FADD.FTZ R55, R34, R55 ;  /* 0x0000003722377221 */ /* 0x010fe20000010000 */
[----:B-1----:R-:W-:Y:S01]  /*86a0*/  F2FP.BF16.PACK_AB R7, R35, R34 ;  /* 0x000000222307723e */ /* 0x002fe200000010ff */
[----:B------:R-:W1:Y:S01]  /*86b0*/  MUFU.EX2 R57, R57 ;  /* 0x0000003900397308 */ /* 0x000e620000000800 */
[----:B------:R-:W-:Y:S02]  /*86c0*/  FADD.FTZ R63, R63, R65 ;  /* 0x000000413f3f7221 */ /* 0x000fe40000010000 */
[----:B------:R-:W-:-:S03]  /*86d0*/  FADD.FTZ R35, R35, R55 ;  /* 0x0000003723237221 */ /* 0x000fc60000010000 */
[----:B------:R-:W-:Y:S01]  /*86e0*/  HMMA.16816.F32.BF16 R80, R4, R16, R80 ;  /* 0x000000100450723c */ /* 0x000fe20000041850 */
[----:B---3--:R-:W-:Y:S01]  /*86f0*/  FFMA.FTZ R2, R31, c[0x0][0x23c], -R22 ;  /* 0x00008f001f027a23 */ /* 0x008fe20000010816 */
[----:B------:R-:W3:Y:S01]  /*8700*/  MUFU.EX2 R64, R64 ;  /* 0x0000004000407308 */ /* 0x000ee20000000800 */
[----:B--2---:R-:W-:-:S05]  /*8710*/  FADD.FTZ R35, R0, R35 ;  /* 0x0000002300237221 */ /* 0x004fca0000010000 */
[C---:B------:R-:W-:Y:S01]  /*8720*/  HMMA.16816.F32.BF16 R76, R4.reuse, R18, R76 ;  /* 0x00000012044c723c */ /* 0x040fe2000004184c */
[----:B------:R-:W2:Y:S01]  /*8730*/  LDSM.16.MT88.4 R16, [R86+0x4800] ;  /* 0x004800005610783b */ /* 0x000ea20000004200 */
[----:B-1----:R-:W-:Y:S01]  /*8740*/  FADD.FTZ R63, R57, R63 ;  /* 0x0000003f393f7221 */ /* 0x002fe20000010000 */
[----:B------:R-:W-:Y:S05]  /*8750*/  MUFU.EX2 R46, R46 ;  /* 0x0000002e002e7308 */ /* 0x000fea0000000800 */
[C---:B------:R-:W-:Y:S03]  /*8760*/  HMMA.16816.F32.BF16 R72, R4.reuse, R12, R72 ;  /* 0x0000000c0448723c */ /* 0x040fe60000041848 */
[----:B------:R-:W1:Y:S05]  /*8770*/  MUFU.EX2 R44, R44 ;  /* 0x0000002c002c7308 */ /* 0x000e6a0000000800 */
[----:B------:R-:W-:Y:S01]  /*8780*/  HMMA.16816.F32.BF16 R68, R4, R14, R68 ;  /* 0x0000000e0444723c */ /* 0x000fe20000041844 */
[----:B------:R-:W4:Y:S02]  /*8790*/  LDSM.16.MT88.4 R12, [R87+0x4c00] ;  /* 0x004c0000570c783b */ /* 0x000f240000004200 */
[----:B------:R-:W5:Y:S04]  /*87a0*/  MUFU.EX2 R2, R2 ;  /* 0x0000000200027308 */ /* 0x000f680000000800 */
[C---:B---3--:R-:W-:Y:S01]  /*87b0*/  F2FP.BF16.PACK_AB R4, R64.reuse, R57 ;  /* 0x000000394004723e */ /* 0x048fe200000010ff */
[----:B------:R-:W-:-:S03]  /*87c0*/  FADD.FTZ R64, R64, R63 ;  /* 0x0000003f40407221 */ /* 0x000fc60000010000 */
[----:B------:R-:W3:Y:S01]  /*87d0*/  MUFU.EX2 R30, R30 ;  /* 0x0000001e001e7308 */ /* 0x000ee20000000800 */
[----:B-1----:R-:W-:Y:S01]  /*87e0*/  F2FP.BF16.PACK_AB R6, R44, R46 ;  /* 0x0000002e2c06723e */ /* 0x002fe200000010ff */
[----:B------:R-:W-:-:S04]  /*87f0*/  FADD.FTZ R64, R46, R64 ;  /* 0x000000402e407221 */ /* 0x000fc80000010000 */
[----:B------:R-:W-:Y:S02]  /*8800*/  FADD.FTZ R44, R44, R64 ;  /* 0x000000402c2c7221 */ /* 0x000fe40000010000 */
[----:B------:R-:W1:Y:S01]  /*8810*/  MUFU.EX2 R29, R29 ;  /* 0x0000001d001d7308 */ /* 0x000e620000000800 */
[C---:B-----5:R-:W-:Y:S01]  /*8820*/  F2FP.BF16.PACK_AB R5, R2.reuse, R0 ;  /* 0x000000000205723e */ /* 0x060fe200000010ff */
[----:B------:R-:W-:Y:S01]  /*8830*/  FADD.FTZ R2, R2, R35 ;  /* 0x0000002302027221 */ /* 0x000fe20000010000 */
[----:B------:R-:W-:-:S05]  /*8840*/  MOV R0, R3 ;  /* 0x0000000300007202 */ /* 0x000fca0000000f00 */
[----:B------:R-:W5:Y:S01]  /*8850*/  MUFU.EX2 R43, R43 ;  /* 0x0000002b002b7308 */ /* 0x000f620000000800 */
[----:B---3--:R-:W-:Y:S01]  /*8860*/  FADD.FTZ R2, R30, R2 ;  /* 0x000000021e027221 */ /* 0x008fe20000010000 */
[----:B-1----:R-:W-:-:S06]  /*8870*/  F2FP.BF16.PACK_AB R7, R29, R30 ;  /* 0x0000001e1d07723e */ /* 0x002fcc00000010ff */
[----:B------:R-:W1:Y:S01]  /*8880*/  MUFU.EX2 R33, R33 ;  /* 0x0000002100217308 */ /* 0x000e620000000800 */
[----:B------:R-:W-:Y:S01]  /*8890*/  FADD.FTZ R29, R29, R2 ;  /* 0x000000021d1d7221 */ /* 0x000fe20000010000 */
[----:B------:R-:W-:Y:S01]  /*88a0*/  MOV R2, R20 ;  /* 0x0000001400027202 */ /* 0x000fe20000000f00 */
[----:B------:R-:W-:Y:S01]  /*88b0*/  HMMA.16816.F32.BF16 R80, R4, R8, R80 ;  /* 0x000000080450723c */ /* 0x000fe20000041850 */
[----:B-----5:R-:W-:-:S04]  /*88c0*/  FADD.FTZ R44, R43, R44 ;  /* 0x0000002c2b2c7221 */ /* 0x020fc80000010000 */
[----:B------:R-:W3:Y:S03]  /*88d0*/  MUFU.EX2 R28, R28 ;  /* 0x0000001c001c7308 */ /* 0x000ee60000000800 */
[C---:B------:R-:W-:Y:S01]  /*88e0*/  HMMA.16816.F32.BF16 R76, R4.reuse, R10, R76 ;  /* 0x0000000a044c723c */ /* 0x040fe2000004184c */
[----:B------:R-:W5:Y:S04]  /*88f0*/  LDSM.16.MT88.4 R8, [R86+0x4c00] ;  /* 0x004c00005608783b */ /* 0x000f680000004200 */
[----:B------:R-:W4:Y:S01]  /*8900*/  MUFU.EX2 R125, R125 ;  /* 0x0000007d007d7308 */ /* 0x000f220000000800 */
[----:B-1----:R-:W-:Y:S02]  /*8910*/  FADD.FTZ R44, R33, R44 ;  /* 0x0000002c212c7221 */ /* 0x002fe40000010000 */
[----:B--2---:R-:W-:Y:S05]  /*8920*/  HMMA.16816.F32.BF16 R72, R4, R16, R72 ;  /* 0x000000100448723c */ /* 0x004fea0000041848 */
[----:B------:R-:W1:Y:S01]  /*8930*/  MUFU.EX2 R25, R25 ;  /* 0x0000001900197308 */ /* 0x000e620000000800 */
[----:B---3--:R-:W-:-:S02]  /*8940*/  FADD.FTZ R44, R28, R44 ;  /* 0x0000002c1c2c7221 */ /* 0x008fc40000010000 */
[----:B------:R-:W-:Y:S05]  /*8950*/  HMMA.16816.F32.BF16 R68, R4, R18, R68 ;  /* 0x000000120444723c */ /* 0x000fea0000041844 */
[----:B------:R-:W2:Y:S02]  /*8960*/  MUFU.EX2 R24, R24 ;  /* 0x0000001800187308 */ /* 0x000ea40000000800 */
[----:B------:R-:W-:Y:S02]  /*8970*/  F2FP.BF16.PACK_AB R4, R33, R43 ;  /* 0x0000002b2104723e */ /* 0x000fe400000010ff */
[----:B----4-:R-:W-:-:S04]  /*8980*/  F2FP.BF16.PACK_AB R6, R125, R28 ;  /* 0x0000001c7d06723e */ /* 0x010fc800000010ff */
        /* <DEDUP_REMOVED lines=12> */
[----:B------:R-:W-:Y:S08]  /*8a50*/  HMMA.16816.F32.BF16 R68, R4, R10, R68 ;  /* 0x0000000a0444723c */ /* 0x000ff00000041844 */
.L_x_4202:
        /* <DEDUP_REMOVED lines=14> */
.L_x_4212:
        /* <DEDUP_REMOVED lines=64> */
.L_x_4209:
        /* <DEDUP_REMOVED lines=19> */
[----:B------:R-:W2:Y:S08]  /*9070*/  LDSM.16.M88.4 R8, [R101+0x1000] ;  /* 0x001000006508783b */ /* 0x000eb00000000200 */
        /* <DEDUP_REMOVED lines=60> */
[----:B------:R-:W2:Y:S03]  /*9440*/  MUFU.TANH R14, R14 ;  /* 0x0000000e000e7308 */ /* 0x000ea60000002400 */
[----:B---3--:R-:W-:Y:S02]  /*9450*/  FMUL.FTZ R13, R15, c[0x0][0x2ec] ;  /* 0x0000bb000f0d7a20 */ /* 0x008fe40000410000 */
[----:B------:R-:W-:Y:S02]  /*9460*/  FMUL.FTZ R15, R19, c[0x0][0x2ec] ;  /* 0x0000bb00130f7a20 */ /* 0x000fe40000410000 */
[----:B------:R-:W-:Y:S03]  /*9470*/  FMUL.FTZ R20, R20, c[0x0][0x2ec] ;  /* 0x0000bb0014147a20 */ /* 0x000fe60000410000 */
[----:B------:R-:W3:Y:S01]  /*9480*/  MUFU.TANH R12, R12 ;  /* 0x0000000c000c7308 */ /* 0x000ee20000002400 */
[----:B------:R-:W-:Y:S02]  /*9490*/  FMUL.FTZ R23, R23, c[0x0][0x2ec] ;  /* 0x0000bb0017177a20 */ /* 0x000fe40000410000 */
[----:B------:R-:W-:Y:S02]  /*94a0*/  FMUL.FTZ R21, R21, c[0x0][0x2ec] ;  /* 0x0000bb0015157a20 */ /* 0x000fe40000410000 */
[----:B-----5:R-:W-:Y:S02]  /*94b0*/  FMUL.FTZ R17, R18, c[0x0][0x2ec] ;  /* 0x0000bb0012117a20 */ /* 0x020fe40000410000 */
[----:B------:R-:W-:Y:S02]  /*94c0*/  FMUL.FTZ R25, R25, c[0x0][0x2ec] ;  /* 0x0000bb0019197a20 */ /* 0x000fe40000410000 */
[----:B------:R-:W-:Y:S01]  /*94d0*/  FMUL.FTZ R24, R24, c[0x0][0x2ec] ;  /* 0x0000bb0018187a20 */ /* 0x000fe20000410000 */
[----:B------:R-:W2:Y:S01]  /*94e0*/  MUFU.TANH R150, R20 ;  /* 0x0000001400967308 */ /* 0x000ea20000002400 */
[----:B------:R-:W-:Y:S02]  /*94f0*/  FMUL.FTZ R26, R26, c[0x0][0x2ec] ;  /* 0x0000bb001a1a7a20 */ /* 0x000fe40000410000 */
[----:B------:R-:W-:Y:S01]  /*9500*/  FMUL.FTZ R22, R22, c[0x0][0x2ec] ;  /* 0x0000bb0016167a20 */ /* 0x000fe20000410000 */
[C---:B-1----:R-:W-:Y:S06]  /*9510*/  HMMA.16816.F32.BF16 R28, R92.reuse, R8, R28 ;  /* 0x000000085c1c723c */ /* 0x042fec000004181c */
[----:B------:R-:W1:Y:S02]  /*9520*/  MUFU.TANH R147, R23 ;  /* 0x0000001700937308 */ /* 0x000e640000002400 */
[C---:B------:R-:W-:Y:S01]  /*9530*/  HMMA.16816.F32.BF16 R32, R92.reuse, R10, R32 ;  /* 0x0000000a5c20723c */ /* 0x040fe20000041820 */
[----:B------:R-:W5:Y:S07]  /*9540*/  LDSM.16.M88.4 R8, [R100+0x1400] ;  /* 0x001400006408783b */ /* 0x000f6e0000000200 */
[----:B------:R1:W1:Y:S01]  /*9550*/  MUFU.TANH R151, R25 ;  /* 0x0000001900977308 */ /* 0x0002620000002400 */
[C---:B----4-:R-:W-:Y:S07]  /*9560*/  HMMA.16816.F32.BF16 R36, R92.reuse, R4, R36 ;  /* 0x000000045c24723c */ /* 0x050fee0000041824 */
[----:B------:R-:W-:Y:S01]  /*9570*/  FMUL.FTZ R28, R28, c[0x0][0x2ec] ;  /* 0x0000bb001c1c7a20 */ /* 0x000fe20000410000 */
[C---:B------:R-:W-:Y:S01]  /*9580*/  HMMA.16816.F32.BF16 R40, R92.reuse, R6, R40 ;  /* 0x000000065c28723c */ /* 0x040fe20000041828 */
[----:B------:R-:W4:Y:S01]  /*9590*/  MUFU.TANH R13, R13 ;  /* 0x0000000d000d7308 */ /* 0x000f220000002400 */
[----:B------:R-:W2:Y:S02]  /*95a0*/  LDSM.16.M88.4 R4, [R100+0x1800] ;  /* 0x001800006404783b */ /* 0x000ea40000000200 */
[----:B------:R-:W-:Y:S07]  /*95b0*/  FMUL.FTZ R29, R29, c[0x0][0x2ec] ;  /* 0x0000bb001d1d7a20 */ /* 0x000fee0000410000 */
[----:B------:R3:W2:Y:S01]  /*95c0*/  MUFU.TANH R153, R28 ;  /* 0x0000001c00997308 */ /* 0x0006a20000002400 */
[----:B-1----:R-:W-:Y:S04]  /*95d0*/  FMUL.FTZ R25, R27, c[0x0][0x2ec] ;  /* 0x0000bb001b197a20 */ /* 0x002fe80000410000 */
[----:B------:R-:W-:Y:S02]  /*95e0*/  FMUL.FTZ R39, R39, c[0x0][0x2ec] ;  /* 0x0000bb0027277a20 */ /* 0x000fe40000410000 */
[----:B------:R-:W-:Y:S03]  /*95f0*/  FMUL.FTZ R27, R32, c[0x0][0x2ec] ;  /* 0x0000bb00201b7a20 */ /* 0x000fe60000410000 */
[----:B------:R1:W1:Y:S01]  /*9600*/  MUFU.TANH R152, R29 ;  /* 0x0000001d00987308 */ /* 0x0002620000002400 */
[----:B------:R-:W-:Y:S01]  /*9610*/  FMUL.FTZ R32, R35, c[0x0][0x2ec] ;  /* 0x0000bb0023207a20 */ /* 0x000fe20000410000 */
[C---:B-----5:R-:W-:Y:S03]  /*9620*/  HMMA.16816.F32.BF16 R44, R92.reuse, R8, R44 ;  /* 0x000000085c2c723c */ /* 0x060fe6000004182c */
[----:B------:R-:W-:Y:S02]  /*9630*/  FMUL.FTZ R19, R36, c[0x0][0x2ec] ;  /* 0x0000bb0024137a20 */ /* 0x000fe40000410000 */
[----:B------:R-:W-:Y:S03]  /*9640*/  FMUL.FTZ R18, R37, c[0x0][0x2ec] ;  /* 0x0000bb0025127a20 */ /* 0x000fe60000410000 */
[----:B------:R5:W4:Y:S01]  /*9650*/  MUFU.TANH R139, R39 ;  /* 0x00000027008b7308 */ /* 0x000b220000002400 */
[C---:B------:R-:W-:Y:S01]  /*9660*/  HMMA.16816.F32.BF16 R48, R92.reuse, R10, R48 ;  /* 0x0000000a5c30723c */ /* 0x040fe20000041830 */
[----:B------:R-:W4:Y:S01]  /*9670*/  LDSM.16.M88.4 R8, [R100+0x1c00] ;  /* 0x001c00006408783b */ /* 0x000f220000000200 */
[----:B------:R-:W-:Y:S04]  /*9680*/  DEPBAR.LE SB0, 0x0 ;  /* 0x000080000000791a */ /* 0x000fe80000000000 */
[----:B---3--:R-:W-:Y:S02]  /*9690*/  FMUL.FTZ R28, R31, c[0x0][0x2ec] ;  /* 0x0000bb001f1c7a20 */ /* 0x008fe40000410000 */
[----:B------:R-:W-:Y:S01]  /*96a0*/  FMUL.FTZ R16, R38, c[0x0][0x2ec] ;  /* 0x0000bb0026107a20 */ /* 0x000fe20000410000 */
[----:B------:R-:W3:Y:S01]  /*96b0*/  MUFU.TANH R17, R17 ;  /* 0x0000001100117308 */ /* 0x000ee20000002400 */
[----:B------:R-:W-:Y:S01]  /*96c0*/  BAR.SYNC.DEFER_BLOCKING 0x0 ;  /* 0x0000000000007b1d */ /* 0x000fe20000010000 */
[C---:B--2---:R-:W-:Y:S05]  /*96d0*/  HMMA.16816.F32.BF16 R52, R92.reuse, R4, R52 ;  /* 0x000000045c34723c */ /* 0x044fea0000041834 */
[----:B------:R-:W-:Y:S02]  /*96e0*/  FMUL.FTZ R44, R44, c[0x0][0x2ec] ;  /* 0x0000bb002c2c7a20 */ /* 0x000fe40000410000 */
[----:B-1----:R-:W-:Y:S01]  /*96f0*/  FMUL.FTZ R29, R30, c[0x0][0x2ec] ;  /* 0x0000bb001e1d7a20 */ /* 0x002fe20000410000 */
[----:B------:R-:W1:Y:S01]  /*9700*/  MUFU.TANH R15, R15 ;  /* 0x0000000f000f7308 */ /* 0x000e620000002400 */
[C---:B------:R-:W-:Y:S03]  /*9710*/  HMMA.16816.F32.BF16 R56, R92.reuse, R6, R56 ;  /* 0x000000065c38723c */ /* 0x040fe60000041838 */
[----:B------:R-:W-:Y:S02]  /*9720*/  FMUL.FTZ R30, R33, c[0x0][0x2ec] ;  /* 0x0000bb00211e7a20 */ /* 0x000fe40000410000 */
[----:B------:R-:W-:Y:S02]  /*9730*/  FMUL.FTZ R33, R34, c[0x0][0x2ec] ;  /* 0x0000bb0022217a20 */ /* 0x000fe40000410000 */
[----:B-----5:R-:W-:Y:S02]  /*9740*/  FMUL.FTZ R39, R47, c[0x0][0x2ec] ;  /* 0x0000bb002f277a20 */ /* 0x020fe40000410000 */
[----:B------:R-:W2:Y:S03]  /*9750*/  MUFU.TANH R136, R44 ;  /* 0x0000002c00887308 */ /* 0x000ea60000002400 */
[----:B------:R-:W-:Y:S02]  /*9760*/  FMUL.FTZ R38, R48, c[0x0][0x2ec] ;  /* 0x0000bb0030267a20 */ /* 0x000fe40000410000 */
[----:B------:R-:W-:Y:S02]  /*9770*/  FMUL.FTZ R37, R51, c[0x0][0x2ec] ;  /* 0x0000bb0033257a20 */ /* 0x000fe40000410000 */
[----:B------:R-:W-:Y:S02]  /*9780*/  FMUL.FTZ R53, R53, c[0x0][0x2ec] ;  /* 0x0000bb0035357a20 */ /* 0x000fe40000410000 */
[----:B------:R-:W-:Y:S01]  /*9790*/  FMUL.FTZ R36, R52, c[0x0][0x2ec] ;  /* 0x0000bb0034247a20 */ /* 0x000fe20000410000 */
[----:B------:R-:W1:Y:S01]  /*97a0*/  MUFU.TANH R149, R21 ;  /* 0x0000001500957308 */ /* 0x000e620000002400 */
[----:B------:R-:W-:Y:S01]  /*97b0*/  FMUL.FTZ R40, R40, c[0x0][0x2ec] ;  /* 0x0000bb0028287a20 */ /* 0x000fe20000410000 */
[C---:B----4-:R-:W-:Y:S03]  /*97c0*/  HMMA.16816.F32.BF16 R60, R92.reuse, R8, R60 ;  /* 0x000000085c3c723c */ /* 0x050fe6000004183c */
        /* <DEDUP_REMOVED lines=13> */
[----:B------:R1:W1:Y:S01]  /*98a0*/  MUFU.TANH R96, R57 ;  /* 0x0000003900607308 */ /* 0x0002620000002400 */
[----:B------:R-:W-:Y:S02]  /*98b0*/  FMUL.FTZ R55, R55, c[0x0][0x2ec] ;  /* 0x0000bb0037377a20 */ /* 0x000fe40000410000 */
[----:B------:R-:W-:Y:S02]  /*98c0*/  FMUL.FTZ R58, R58, c[0x0][0x2ec] ;  /* 0x0000bb003a3a7a20 */ /* 0x000fe40000410000 */
[----:B----4-:R-:W-:Y:S02]  /*98d0*/  FMUL.FTZ R53, R63, c[0x0][0x2ec] ;  /* 0x0000bb003f357a20 */ /* 0x010fe40000410000 */
[----:B------:R-:W-:Y:S02]  /*98e0*/  FMUL.FTZ R23, R64, c[0x0][0x2ec] ;  /* 0x0000bb0040177a20 */ /* 0x000fe40000410000 */
[----:B------:R-:W-:Y:S01]  /*98f0*/  FMUL.FTZ R44, R65, c[0x0][0x2ec] ;  /* 0x0000bb00412c7a20 */ /* 0x000fe20000410000 */
[----:B------:R4:W2:Y:S01]  /*9900*/  MUFU.TANH R148, R22 ;  /* 0x0000001600947308 */ /* 0x0008a20000002400 */
[----:B------:R-:W-:Y:S02]  /*9910*/  FMUL.FTZ R20, R66, c[0x0][0x2ec] ;  /* 0x0000bb0042147a20 */ /* 0x000fe40000410000 */
[----:B------:R-:W-:Y:S02]  /*9920*/  FMUL.FTZ R3, R67, c[0x0][0x2ec] ;  /* 0x0000bb0043037a20 */ /* 0x000fe40000410000 */
[----:B-----5:R-:W-:Y:S02]  /*9930*/  FMUL.FTZ R56, R62, c[0x0][0x2ec] ;  /* 0x0000bb003e387a20 */ /* 0x020fe40000410000 */
[----:B------:R-:W-:Y:S02]  /*9940*/  FMUL.FTZ R59, R59, c[0x0][0x2ec] ;  /* 0x0000bb003b3b7a20 */ /* 0x000fe40000410000 */
[----:B------:R-:W-:Y:S01]  /*9950*/  FMUL.FTZ R61, R61, c[0x0][0x2ec] ;  /* 0x0000bb003d3d7a20 */ /* 0x000fe20000410000 */
[----:B------:R-:W2:Y:S01]  /*9960*/  MUFU.TANH R24, R24 ;  /* 0x0000001800187308 */ /* 0x000ea20000002400 */
[----:B-1----:R-:W-:Y:S09]  /*9970*/  FMUL.FTZ R57, R60, c[0x0][0x2ec] ;  /* 0x0000bb003c397a20 */ /* 0x002ff20000410000 */
        /* <DEDUP_REMOVED lines=19> */
[----:B------:R4:W1:Y:S10]  /*9ab0*/  MUFU.TANH R131, R49 ;  /* 0x0000003100837308 */ /* 0x0008740000002400 */
[----:B------:R4:W1:Y:S10]  /*9ac0*/  MUFU.TANH R126, R50 ;  /* 0x00000032007e7308 */ /* 0x0008740000002400 */
[----:B------:R-:W1:Y:S10]  /*9ad0*/  MUFU.TANH R37, R37 ;  /* 0x0000002500257308 */ /* 0x000e740000002400 */
[----:B------:R-:W1:Y:S10]  /*9ae0*/  MUFU.TANH R36, R36 ;  /* 0x0000002400247308 */ /* 0x000e740000002400 */
        /* <DEDUP_REMOVED lines=79> */
.L_x_4211:
        /* <DEDUP_REMOVED lines=18> */
.L_x_4210:
        /* <DEDUP_REMOVED lines=81> */
[--C-:B------:R-:W-:Y:S02]  /*a610*/  FFMA.FTZ R42, R30, c[0x0][0x23c], -R61.reuse ;  /* 0x00008f001e2a7a23 */ /* 0x100fe4000001083d */
[--C-:B------:R-:W-:Y:S02]  /*a620*/  FFMA.FTZ R36, R36, c[0x0][0x23c], -R61.reuse ;  /* 0x00008f0024247a23 */ /* 0x100fe4000001083d */
[--C-:B------:R-:W-:Y:S02]  /*a630*/  FFMA.FTZ R94, R91, c[0x0][0x23c], -R61.reuse ;  /* 0x00008f005b5e7a23 */ /* 0x100fe4000001083d */
[----:B------:R-:W-:Y:S01]  /*a640*/  FMUL.FTZ R41, R0, c[0x0][0x23c] ;  /* 0x00008f0000297a20 */ /* 0x000fe20000410000 */
[----:B------:R-:W-:Y:S01]  /*a650*/  MUFU.EX2 R93, R93 ;  /* 0x0000005d005d7308 */ /* 0x000fe20000000800 */
[----:B------:R-:W-:Y:S02]  /*a660*/  FMUL.FTZ R21, R21, c[0x0][0x23c] ;  /* 0x00008f0015157a20 */ /* 0x000fe40000410000 */
[--C-:B------:R-:W-:Y:S01]  /*a670*/  FFMA.FTZ R59, R24, c[0x0][0x23c], -R61.reuse ;  /* 0x00008f00183b7a23 */ /* 0x100fe2000001083d */
[----:B------:R-:W-:Y:S01]  /*a680*/  FSEL R41, R41, RZ, P0 ;  /* 0x000000ff29297208 */ /* 0x000fe20000000000 */
[--C-:B------:R-:W-:Y:S01]  /*a690*/  FFMA.FTZ R48, R27, c[0x0][0x23c], -R61.reuse ;  /* 0x00008f001b307a23 */ /* 0x100fe2000001083d */
[----:B------:R-:W-:Y:S01]  /*a6a0*/  ISETP.GT.AND P0, PT, R109, 0x1, PT ;  /* 0x000000016d00780c */ /* 0x000fe20003f04270 */
[----:B------:R-:W-:Y:S02]  /*a6b0*/  FFMA.FTZ R45, R19, c[0x0][0x23c], -R61 ;  /* 0x00008f00132d7a23 */ /* 0x000fe4000001083d */
[--C-:B------:R-:W-:Y:S01]  /*a6c0*/  FFMA.FTZ R95, R14, c[0x0][0x23c], -R41.reuse ;  /* 0x00008f000e5f7a23 */ /* 0x100fe20000010829 */
[----:B------:R-:W2:Y:S01]  /*a6d0*/  MUFU.EX2 R21, R21 ;  /* 0x0000001500157308 */ /* 0x000ea20000000800 */
[--C-:B------:R-:W-:Y:S02]  /*a6e0*/  FFMA.FTZ R91, R13, c[0x0][0x23c], -R41.reuse ;  /* 0x00008f000d5b7a23 */ /* 0x100fe40000010829 */
[--C-:B------:R-:W-:Y:S02]  /*a6f0*/  FFMA.FTZ R84, R15, c[0x0][0x23c], -R41.reuse ;  /* 0x00008f000f547a23 */ /* 0x100fe40000010829 */
[----:B------:R-:W3:Y:S01]  /*a700*/  LDSM.16.MT88.4 R12, [R87+0x3000] ;  /* 0x00300000570c783b */ /* 0x000ee20000004200 */
[--C-:B------:R-:W-:Y:S02]  /*a710*/  FFMA.FTZ R47, R29, c[0x0][0x23c], -R41.reuse ;  /* 0x00008f001d2f7a23 */ /* 0x100fe40000010829 */
[--C-:B------:R-:W-:Y:S02]  /*a720*/  FFMA.FTZ R46, R28, c[0x0][0x23c], -R41.reuse ;  /* 0x00008f001c2e7a23 */ /* 0x100fe40000010829 */
[----:B------:R-:W-:Y:S01]  /*a730*/  MUFU.EX2 R94, R94 ;  /* 0x0000005e005e7308 */ /* 0x000fe20000000800 */
[C---:B-1----:R-:W-:Y:S02]  /*a740*/  FMUL.FTZ R8, R22.reuse, R76 ;  /* 0x0000004c16087220 */ /* 0x042fe40000410000 */
[----:B------:R-:W1:Y:S01]  /*a750*/  LDSM.16.MT88.4 R28, [R86+0x3000] ;  /* 0x00300000561c783b */ /* 0x000e620000004200 */
[----:B------:R-:W-:Y:S02]  /*a760*/  FMUL.FTZ R9, R22, R77 ;  /* 0x0000004d16097220 */ /* 0x000fe40000410000 */
[--C-:B------:R-:W-:Y:S02]  /*a770*/  FFMA.FTZ R43, R33, c[0x0][0x23c], -R41.reuse ;  /* 0x00008f00212b7a23 */ /* 0x100fe40000010829 */
[----:B------:R-:W-:Y:S02]  /*a780*/  FFMA.FTZ R40, R32, c[0x0][0x23c], -R41 ;  /* 0x00008f0020287a23 */ /* 0x000fe40000010829 */
[----:B------:R-:W-:Y:S01]  /*a790*/  MUFU.EX2 R95, R95 ;  /* 0x0000005f005f7308 */ /* 0x000fe20000000800 */
[----:B------:R-:W4:Y:S01]  /*a7a0*/  LDSM.16.MT88.4 R32, [R87+0x3400] ;  /* 0x003400005720783b */ /* 0x000f220000004200 */
[----:B------:R-:W-:Y:S02]  /*a7b0*/  FMUL.FTZ R4, R22, R80 ;  /* 0x0000005016047220 */ /* 0x000fe40000410000 */
[C---:B--2---:R-:W-:Y:S02]  /*a7c0*/  FMUL.FTZ R10, R21.reuse, R78 ;  /* 0x0000004e150a7220 */ /* 0x044fe40000410000 */
[C---:B------:R-:W-:Y:S02]  /*a7d0*/  FMUL.FTZ R11, R21.reuse, R79 ;  /* 0x0000004f150b7220 */ /* 0x040fe40000410000 */
[----:B------:R-:W-:Y:S01]  /*a7e0*/  FFMA.FTZ R80, R38, c[0x0][0x23c], -R61 ;  /* 0x00008f0026507a23 */ /* 0x000fe2000001083d */
[----:B------:R-:W-:Y:S01]  /*a7f0*/  LDSM.16.MT88.4 R76, [R87+0x4c00] ;  /* 0x004c0000574c783b */ /* 0x000fe20000004200 */
[----:B------:R-:W-:Y:S01]  /*a800*/  MUFU.EX2 R91, R91 ;  /* 0x0000005b005b7308 */ /* 0x000fe20000000800 */
[----:B------:R-:W-:Y:S02]  /*a810*/  FMUL.FTZ R19, R21, R71 ;  /* 0x0000004715137220 */ /* 0x000fe40000410000 */
[--C-:B------:R-:W-:Y:S02]  /*a820*/  FFMA.FTZ R54, R26, c[0x0][0x23c], -R41.reuse ;  /* 0x00008f001a367a23 */ /* 0x100fe40000010829 */
[--C-:B------:R-:W-:Y:S02]  /*a830*/  FFMA.FTZ R50, R25, c[0x0][0x23c], -R41.reuse ;  /* 0x00008f0019327a23 */ /* 0x100fe40000010829 */
[C---:B------:R-:W-:Y:S02]  /*a840*/  FMUL.FTZ R5, R22.reuse, R81 ;  /* 0x0000005116057220 */ /* 0x040fe40000410000 */
[C---:B------:R-:W-:Y:S01]  /*a850*/  FMUL.FTZ R6, R21.reuse, R82 ;  /* 0x0000005215067220 */ /* 0x040fe20000410000 */
[----:B------:R-:W-:Y:S01]  /*a860*/  MUFU.EX2 R84, R84 ;  /* 0x0000005400547308 */ /* 0x000fe20000000800 */
[----:B------:R-:W-:Y:S02]  /*a870*/  FMUL.FTZ R7, R21, R83 ;  /* 0x0000005315077220 */ /* 0x000fe40000410000 */
[----:B------:R-:W-:Y:S02]  /*a880*/  FFMA.FTZ R85, R17, c[0x0][0x23c], -R41 ;  /* 0x00008f0011557a23 */ /* 0x000fe40000010829 */
[----:B------:R-:W-:Y:S02]  /*a890*/  FMUL.FTZ R17, R22, R69 ;  /* 0x0000004516117220 */ /* 0x000fe40000410000 */
[----:B------:R-:W-:Y:S02]  /*a8a0*/  FFMA.FTZ R52, R18, c[0x0][0x23c], -R61 ;  /* 0x00008f0012347a23 */ /* 0x000fe4000001083d */
[----:B------:R-:W-:Y:S01]  /*a8b0*/  FMUL.FTZ R18, R21, R70 ;  /* 0x0000004615127220 */ /* 0x000fe20000410000 */
[----:B------:R-:W-:Y:S01]  /*a8c0*/  MUFU.EX2 R85, R85 ;  /* 0x0000005500557308 */ /* 0x000fe20000000800 */
[----:B------:R-:W-:Y:S02]  /*a8d0*/  FFMA.FTZ R63, R16, c[0x0][0x23c], -R41 ;  /* 0x00008f00103f7a23 */ /* 0x000fe40000010829 */
[----:B------:R-:W-:Y:S02]  /*a8e0*/  FMUL.FTZ R16, R22, R68 ;  /* 0x0000004416107220 */ /* 0x000fe40000410000 */
        /* <DEDUP_REMOVED lines=20> */
[--C-:B------:R-:W-:Y:S01]  /*aa30*/  FFMA.FTZ R51, R153, c[0x0][0x23c], -R61.reuse ;  /* 0x00008f0099337a23 */ /* 0x100fe2000001083d */
[----:B------:R-:W-:Y:S01]  /*aa40*/  MUFU.EX2 R143, R143 ;  /* 0x0000008f008f7308 */ /* 0x000fe20000000800 */
[----:B------:R-:W-:Y:S02]  /*aa50*/  FFMA.FTZ R49, R152, c[0x0][0x23c], -R61 ;  /* 0x00008f0098317a23 */ /* 0x000fe4000001083d */
[----:B------:R-:W-:Y:S02]  /*aa60*/  FFMA.FTZ R62, R139, c[0x0][0x23c], -R41 ;  /* 0x00008f008b3e7a23 */ /* 0x000fe40000010829 */
[--C-:B------:R-:W-:Y:S02]  /*aa70*/  FFMA.FTZ R69, R134, c[0x0][0x23c], -R61.reuse ;  /* 0x00008f0086457a23 */ /* 0x100fe4000001083d */
[----:B------:R-:W-:Y:S02]  /*aa80*/  FFMA.FTZ R66, R138, c[0x0][0x23c], -R61 ;  /* 0x00008f008a427a23 */ /* 0x000fe4000001083d */
[--C-:B------:R-:W-:Y:S01]  /*aa90*/  FFMA.FTZ R68, R137, c[0x0][0x23c], -R41.reuse ;  /* 0x00008f0089447a23 */ /* 0x100fe20000010829 */
[----:B------:R-:W5:Y:S01]  /*aaa0*/  MUFU.EX2 R128, R128 ;  /* 0x0000008000807308 */ /* 0x000f620000000800 */
[----:B------:R-:W-:Y:S02]  /*aab0*/  FFMA.FTZ R64, R135, c[0x0][0x23c], -R41 ;  /* 0x00008f0087407a23 */ /* 0x000fe40000010829 */
[----:B------:R-:W-:Y:S01]  /*aac0*/  FFMA.FTZ R121, R121, c[0x0][0x23c], -R61 ;  /* 0x00008f0079797a23 */ /* 0x000fe2000001083d */
[----:B--2---:R-:W-:Y:S01]  /*aad0*/  F2FP.BF16.PACK_AB R24, R130, R146 ;  /* 0x000000928218723e */ /* 0x004fe200000010ff */
[----:B------:R-:W-:Y:S02]  /*aae0*/  FFMA.FTZ R146, R22, R125, R146 ;  /* 0x0000007d16927223 */ /* 0x000fe40000010092 */
[--C-:B------:R-:W-:Y:S02]  /*aaf0*/  FFMA.FTZ R122, R122, c[0x0][0x23c], -R41.reuse ;  /* 0x00008f007a7a7a23 */ /* 0x100fe40000010829 */
[----:B------:R-:W-:Y:S01]  /*ab00*/  FADD.FTZ R146, R130, R146 ;  /* 0x0000009282927221 */ /* 0x000fe20000010000 */
[----:B------:R-:W-:Y:S01]  /*ab10*/  MUFU.EX2 R129, R129 ;  /* 0x0000008100817308 */ /* 0x000fe20000000800 */
[----:B------:R-:W-:Y:S02]  /*ab20*/  FFMA.FTZ R123, R123, c[0x0][0x23c], -R41 ;  /* 0x00008f007b7b7a23 */ /* 0x000fe40000010829 */
[--C-:B------:R-:W-:Y:S02]  /*ab30*/  FFMA.FTZ R98, R98, c[0x0][0x23c], -R61.reuse ;  /* 0x00008f0062627a23 */ /* 0x100fe4000001083d */
[----:B------:R-:W-:Y:S02]  /*ab40*/  FFMA.FTZ R96, R96, c[0x0][0x23c], -R61 ;  /* 0x00008f0060607a23 */ /* 0x000fe4000001083d */
[--C-:B------:R-:W-:Y:S02]  /*ab50*/  FFMA.FTZ R90, R90, c[0x0][0x23c], -R41.reuse ;  /* 0x00008f005a5a7a23 */ /* 0x100fe40000010829 */
[----:B------:R-:W-:Y:S01]  /*ab60*/  FFMA.FTZ R89, R89, c[0x0][0x23c], -R41 ;  /* 0x00008f0059597a23 */ /* 0x000fe20000010829 */
[----:B------:R-:W2:Y:S01]  /*ab70*/  MUFU.EX2 R107, R107 ;  /* 0x0000006b006b7308 */ /* 0x000ea20000000800 */
[--C-:B------:R-:W-:Y:S02]  /*ab80*/  FFMA.FTZ R23, R23, c[0x0][0x23c], -R61.reuse ;  /* 0x00008f0017177a23 */ /* 0x100fe4000001083d */
[----:B------:R-:W-:Y:S01]  /*ab90*/  FFMA.FTZ R57, R57, c[0x0][0x23c], -R61 ;  /* 0x00008f0039397a23 */ /* 0x000fe2000001083d */
[----:B-----5:R-:W-:Y:S01]  /*aba0*/  F2FP.BF16.PACK_AB R25, R128, R143 ;  /* 0x0000008f8019723e */ /* 0x020fe200000010ff */
[----:B------:R-:W-:Y:S02]  /*abb0*/  FFMA.FTZ R143, R21, R124, R143 ;  /* 0x0000007c158f7223 */ /* 0x000fe4000001008f */
[----:B------:R-:W-:Y:S02]  /*abc0*/  FFMA.FTZ R88, R88, c[0x0][0x23c], -R61 ;  /* 0x00008f0058587a23 */ /* 0x000fe4000001083d */
[----:B------:R-:W-:Y:S01]  /*abd0*/  FADD.FTZ R143, R128, R143 ;  /* 0x0000008f808f7221 */ /* 0x000fe20000010000 */
[----:B------:R-:W-:Y:S01]  /*abe0*/  MUFU.EX2 R127, R127 ;  /* 0x0000007f007f7308 */ /* 0x000fe20000000800 */
[--C-:B------:R-:W-:Y:S02]  /*abf0*/  FFMA.FTZ R56, R56, c[0x0][0x23c], -R41.reuse ;  /* 0x00008f0038387a23 */ /* 0x100fe40000010829 */
[----:B------:R-:W-:Y:S07]  /*ac00*/  FFMA.FTZ R53, R53, c[0x0][0x23c], -R41 ;  /* 0x00008f0035357a23 */ /* 0x000fee0000010829 */
[----:B------:R-:W5:Y:S01]  /*ac10*/  MUFU.EX2 R99, R99 ;  /* 0x0000006300637308 */ /* 0x000f620000000800 */
[----:B--2---:R-:W-:Y:S01]  /*ac20*/  F2FP.BF16.PACK_AB R26, R107, R129 ;  /* 0x000000816b1a723e */ /* 0x004fe200000010ff */
[----:B------:R-:W-:Y:S04]  /*ac30*/  FADD.FTZ R129, R129, R146 ;  /* 0x0000009281817221 */ /* 0x000fe80000010000 */
[----:B------:R-:W-:Y:S04]  /*ac40*/  FADD.FTZ R129, R107, R129 ;  /* 0x000000816b817221 */ /* 0x000fe80000010000 */
[----:B------:R-:W2:Y:S10]  /*ac50*/  MUFU.EX2 R97, R97 ;  /* 0x0000006100617308 */ /* 0x000eb40000000800 */
[----:B------:R-:W1:Y:S01]  /*ac60*/  MUFU.EX2 R92, R92 ;  /* 0x0000005c005c7308 */ /* 0x000e620000000800 */
[----:B-----5:R-:W-:Y:S01]  /*ac70*/  F2FP.BF16.PACK_AB R27, R99, R127 ;  /* 0x0000007f631b723e */ /* 0x020fe200000010ff */
[----:B------:R-:W-:Y:S04]  /*ac80*/  FADD.FTZ R127, R127, R143 ;  /* 0x0000008f7f7f7221 */ /* 0x000fe80000010000 */
[----:B------:R-:W-:Y:S04]  /*ac90*/  FADD.FTZ R127, R99, R127 ;  /* 0x0000007f637f7221 */ /* 0x000fe80000010000 */
[----:B------:R-:W5:Y:S01]  /*aca0*/  MUFU.EX2 R67, R67 ;  /* 0x0000004300437308 */ /* 0x000f620000000800 */
[C---:B---3--:R-:W-:Y:S05]  /*acb0*/  HMMA.16816.F32.BF16 R4, R24.reuse, R12, R4 ;  /* 0x0000000c1804723c */ /* 0x048fea0000041804 */
[----:B------:R-:W-:Y:S02]  /*acc0*/  FADD.FTZ R127, R95, R127 ;  /* 0x0000007f5f7f7221 */ /* 0x000fe40000010000 */
[C---:B------:R-:W-:Y:S01]  /*acd0*/  FMUL.FTZ R12, R22.reuse, R72 ;  /* 0x00000048160c7220 */ /* 0x040fe20000410000 */
[C---:B------:R-:W-:Y:S01]  /*ace0*/  HMMA.16816.F32.BF16 R8, R24.reuse, R14, R8 ;  /* 0x0000000e1808723c */ /* 0x040fe20000041808 */
[----:B------:R-:W3:Y:S03]  /*acf0*/  MUFU.EX2 R60, R60 ;  /* 0x0000003c003c7308 */ /* 0x000ee60000000800 */
[----:B------:R-:W-:Y:S02]  /*ad00*/  FMUL.FTZ R13, R22, R73 ;  /* 0x00000049160d7220 */ /* 0x000fe40000410000 */
[--C-:B------:R-:W-:Y:S02]  /*ad10*/  FFMA.FTZ R73, R126, c[0x0][0x23c], -R41.reuse ;  /* 0x00008f007e497a23 */ /* 0x100fe40000010829 */
[--C-:B------:R-:W-:Y:S03]  /*ad20*/  FFMA.FTZ R126, R37, c[0x0][0x23c], -R41.reuse ;  /* 0x00008f00257e7a23 */ /* 0x100fe60000010829 */
[----:B------:R-:W-:Y:S01]  /*ad30*/  MUFU.EX2 R65, R65 ;  /* 0x0000004100417308 */ /* 0x000fe20000000800 */
[C---:B------:R-:W-:Y:S02]  /*ad40*/  FMUL.FTZ R14, R21.reuse, R74 ;  /* 0x0000004a150e7220 */ /* 0x040fe40000410000 */
[----:B------:R-:W-:Y:S02]  /*ad50*/  FMUL.FTZ R15, R21, R75 ;  /* 0x0000004b150f7220 */ /* 0x000fe40000410000 */
[----:B------:R-:W-:Y:S02]  /*ad60*/  FFMA.FTZ R75, R39, c[0x0][0x23c], -R41 ;  /* 0x00008f00274b7a23 */ /* 0x000fe40000010829 */
[--C-:B------:R-:W-:Y:S02]  /*ad70*/  FFMA.FTZ R72, R133, c[0x0][0x23c], -R61.reuse ;  /* 0x00008f0085487a23 */ /* 0x100fe4000001083d */
[----:B------:R-:W-:Y:S01]  /*ad80*/  FFMA.FTZ R74, R131, c[0x0][0x23c], -R61 ;  /* 0x00008f00834a7a23 */ /* 0x000fe2000001083d */
[----:B------:R-:W3:Y:S01]  /*ad90*/  MUFU.EX2 R58, R58 ;  /* 0x0000003a003a7308 */ /* 0x000ee20000000800 */
[C---:B-1----:R-:W-:Y:S03]  /*ada0*/  HMMA.16816.F32.BF16 R12, R24.reuse, R28, R12 ;  /* 0x0000001c180c723c */ /* 0x042fe6000004180c */
[----:B------:R-:W-:Y:S02]  /*adb0*/  FADD.FTZ R127, R91, R127 ;  /* 0x0000007f5b7f7221 */ /* 0x000fe40000010000 */
[----:B--2---:R-:W-:Y:S02]  /*adc0*/  FADD.FTZ R129, R97, R129 ;  /* 0x0000008161817221 */ /* 0x004fe40000010000 */
[----:B------:R-:W-:Y:S01]  /*add0*/  FFMA.FTZ R61, R44, c[0x0][0x23c], -R61 ;  /* 0x00008f002c3d7a23 */ /* 0x000fe2000001083d */
[----:B------:R-:W-:Y:S01]  /*ade0*/  HMMA.16816.F32.BF16 R16, R24, R30, R16 ;  /* 0x0000001e1810723c */ /* 0x000fe20000041810 */
[----:B------:R-:W1:Y:S01]  /*adf0*/  MUFU.EX2 R55, R55 ;  /* 0x0000003700377308 */ /* 0x000e620000000800 */
[----:B------:R-:W2:Y:S05]  /*ae00*/  LDSM.16.MT88.4 R28, [R86+0x3400] ;  /* 0x00340000561c783b */ /* 0x000eaa0000004200 */
[C---:B------:R-:W-:Y:S01]  /*ae10*/  F2FP.BF16.PACK_AB R24, R94.reuse, R97 ;  /* 0x000000615e18723e */ /* 0x040fe200000010ff */
[----:B------:R-:W-:Y:S01]  /*ae20*/  FADD.FTZ R94, R94, R129 ;  /* 0x000000815e5e7221 */ /* 0x000fe20000010000 */
[----:B------:R-:W-:Y:S02]  /*ae30*/  F2FP.BF16.PACK_AB R25, R91, R95 ;  /* 0x0000005f5b19723e */ /* 0x000fe400000010ff */
[----:B------:R-:W-:Y:S01]  /*ae40*/  MUFU.EX2 R54, R54 ;  /* 0x0000003600367308 */ /* 0x000fe20000000800 */
[----:B------:R-:W-:Y:S01]  /*ae50*/  F2FP.BF16.PACK_AB R26, R92, R93 ;  /* 0x0000005d5c1a723e */ /* 0x000fe200000010ff */
[----:B------:R-:W-:Y:S01]  /*ae60*/  FADD.FTZ R94, R93, R94 ;  /* 0x0000005e5d5e7221 */ /* 0x000fe20000010000 */
[----:B------:R-:W-:Y:S01]  /*ae70*/  F2FP.BF16.PACK_AB R27, R84, R85 ;  /* 0x00000055541b723e */ /* 0x000fe200000010ff */
[----:B------:R-:W-:Y:S02]  /*ae80*/  FADD.FTZ R85, R85, R127 ;  /* 0x0000007f55557221 */ /* 0x000fe40000010000 */
[----:B------:R-:W-:Y:S02]  /*ae90*/  FADD.FTZ R92, R92, R94 ;  /* 0x0000005e5c5c7221 */ /* 0x000fe40000010000 */
[----:B------:R-:W-:Y:S01]  /*aea0*/  FADD.FTZ R85, R84, R85 ;  /* 0x0000005554557221 */ /* 0x000fe20000010000 */
[----:B------:R-:W-:Y:S01]  /*aeb0*/  MOV R84, R0 ;  /* 0x0000000000547202 */ /* 0x000fe20000000f00 */
[----:B------:R-:W1:Y:S01]  /*aec0*/  MUFU.EX2 R50, R50 ;  /* 0x0000003200327308 */ /* 0x000e620000000800 */
[C---:B----4-:R-:W-:Y:S03]  /*aed0*/  HMMA.16816.F32.BF16 R4, R24.reuse, R32, R4 ;  /* 0x000000201804723c */ /* 0x050fe60000041804 */
[----:B-----5:R-:W-:Y:S04]  /*aee0*/  FADD.FTZ R92, R67, R92 ;  /* 0x0000005c435c7221 */ /* 0x020fe80000010000 */
[C---:B---3--:R-:W-:Y:S01]  /*aef0*/  FADD.FTZ R92, R60.reuse, R92 ;  /* 0x0000005c3c5c7221 */ /* 0x048fe20000010000 */
[C---:B------:R-:W-:Y:S01]  /*af00*/  HMMA.16816.F32.BF16 R8, R24.reuse, R34, R8 ;  /* 0x000000221808723c */ /* 0x040fe20000041808 */
[----:B------:R3:W-:Y:S01]  /*af10*/  MUFU.EX2 R125, R36 ;  /* 0x00000024007d7308 */ /* 0x0007e20000000800 */
[----:B------:R-:W4:Y:S09]  /*af20*/  LDSM.16.MT88.4 R32, [R87+0x3800] ;  /* 0x003800005720783b */ /* 0x000f320000004200 */
[----:B------:R-:W-:Y:S01]  /*af30*/  MUFU.EX2 R51, R51 ;  /* 0x0000003300337308 */ /* 0x000fe20000000800 */
[C---:B--2---:R-:W-:Y:S08]  /*af40*/  HMMA.16816.F32.BF16 R12, R24.reuse, R28, R12 ;  /* 0x0000001c180c723c */ /* 0x044ff0000004180c */
[----:B------:R-:W-:Y:S01]  /*af50*/  HMMA.16816.F32.BF16 R16, R24, R30, R16 ;  /* 0x0000001e1810723c */ /* 0x000fe20000041810 */
[----:B------:R-:W-:Y:S01]  /*af60*/  MUFU.EX2 R49, R49 ;  /* 0x0000003100317308 */ /* 0x000fe20000000800 */
[----:B------:R-:W2:Y:S05]  /*af70*/  LDSM.16.MT88.4 R28, [R86+0x3800] ;  /* 0x00380000561c783b */ /* 0x000eaa0000004200 */
[----:B------:R-:W-:Y:S02]  /*af80*/  F2FP.BF16.PACK_AB R24, R60, R67 ;  /* 0x000000433c18723e */ /* 0x000fe400000010ff */
[----:B------:R-:W-:Y:S01]  /*af90*/  F2FP.BF16.PACK_AB R25, R58, R65 ;  /* 0x000000413a19723e */ /* 0x000fe200000010ff */
[----:B---3--:R-:W-:Y:S01]  /*afa0*/  LDSM.16.MT88.4 R36, [R86+0x3c00] ;  /* 0x003c00005624783b */ /* 0x008fe20000004200 */
[----:B------:R-:W3:Y:S01]  /*afb0*/  MUFU.EX2 R47, R47 ;  /* 0x0000002f002f7308 */ /* 0x000ee20000000800 */
[----:B-1----:R-:W-:Y:S01]  /*afc0*/  F2FP.BF16.PACK_AB R26, R55, R59 ;  /* 0x0000003b371a723e */ /* 0x002fe200000010ff */
[----:B------:R-:W-:Y:S01]  /*afd0*/  FADD.FTZ R65, R65, R85 ;  /* 0x0000005541417221 */ /* 0x000fe20000010000 */
[----:B------:R-:W-:Y:S01]  /*afe0*/  F2FP.BF16.PACK_AB R27, R50, R54 ;  /* 0x00000036321b723e */ /* 0x000fe200000010ff */
[----:B------:R-:W-:Y:S01]  /*aff0*/  FADD.FTZ R59, R59, R92 ;  /* 0x0000005c3b3b7221 */ /* 0x000fe20000010000 */
[----:B------:R-:W-:Y:S01]  /*b000*/  MOV R85, R2 ;  /* 0x0000000200557202 */ /* 0x000fe20000000f00 */
[----:B------:R-:W-:Y:S02]  /*b010*/  FADD.FTZ R65, R58, R65 ;  /* 0x000000413a417221 */ /* 0x000fe40000010000 */
[----:B------:R-:W-:Y:S02]  /*b020*/  FADD.FTZ R59, R55, R59 ;  /* 0x0000003b373b7221 */ /* 0x000fe40000010000 */
[----:B------:R-:W1:Y:S01]  /*b030*/  MUFU.EX2 R46, R46 ;  /* 0x0000002e002e7308 */ /* 0x000e620000000800 */
[C---:B----4-:R-:W-:Y:S03]  /*b040*/  HMMA.16816.F32.BF16 R4, R24.reuse, R32, R4 ;  /* 0x000000201804723c */ /* 0x050fe60000041804 */
[----:B------:R-:W-:Y:S04]  /*b050*/  FADD.FTZ R65, R54, R65 ;  /* 0x0000004136417221 */ /* 0x000fe80000010000 */
[----:B------:R-:W-:Y:S01]  /*b060*/  FADD.FTZ R50, R50, R65 ;  /* 0x0000004132327221 */ /* 0x000fe20000010000 */
[C---:B------:R-:W-:Y:S01]  /*b070*/  HMMA.16816.F32.BF16 R8, R24.reuse, R34, R8 ;  /* 0x000000221808723c */ /* 0x040fe20000041808 */
[----:B------:R-:W-:Y:S01]  /*b080*/  MUFU.EX2 R48, R48 ;  /* 0x0000003000307308 */ /* 0x000fe20000000800 */
[----:B------:R-:W4:Y:S02]  /*b090*/  LDSM.16.MT88.4 R32, [R87+0x3c00] ;  /* 0x003c00005720783b */ /* 0x000f240000004200 */
[----:B---3--:R-:W-:Y:S07]  /*b0a0*/  FADD.FTZ R50, R47, R50 ;  /* 0x000000322f327221 */ /* 0x008fee0000010000 */
[----:B------:R-:W3:Y:S01]  /*b0b0*/  MUFU.EX2 R42, R42 ;  /* 0x0000002a002a7308 */ /* 0x000ee20000000800 */
[C---:B--2---:R-:W-:Y:S08]  /*b0c0*/  HMMA.16816.F32.BF16 R12, R24.reuse, R28, R12 ;  /* 0x0000001c180c723c */ /* 0x044ff0000004180c */
[----:B------:R-:W-:Y:S01]  /*b0d0*/  HMMA.16816.F32.BF16 R16, R24, R30, R16 ;  /* 0x0000001e1810723c */ /* 0x000fe20000041810 */
[----:B------:R-:W2:Y:S01]  /*b0e0*/  MUFU.EX2 R43, R43 ;  /* 0x0000002b002b7308 */ /* 0x000ea20000000800 */
[----:B------:R-:W5:Y:S05]  /*b0f0*/  LDSM.16.MT88.4 R28, [R87+0x4000] ;  /* 0x00400000571c783b */ /* 0x000f6a0000004200 */
[----:B------:R-:W-:Y:S01]  /*b100*/  F2FP.BF16.PACK_AB R24, R49, R51 ;  /* 0x000000333118723e */ /* 0x000fe200000010ff */
[----:B------:R-:W-:Y:S01]  /*b110*/  FADD.FTZ R51, R51, R59 ;  /* 0x0000003b33337221 */ /* 0x000fe20000010000 */
[C---:B-1----:R-:W-:Y:S02]  /*b120*/  F2FP.BF16.PACK_AB R25, R46.reuse, R47 ;  /* 0x0000002f2e19723e */ /* 0x042fe400000010ff */
[----:B------:R-:W1:Y:S01]  /*b130*/  MUFU.EX2 R40, R40 ;  /* 0x0000002800287308 */ /* 0x000e620000000800 */
[----:B------:R-:W-:Y:S02]  /*b140*/  FADD.FTZ R51, R49, R51 ;  /* 0x0000003331337221 */ /* 0x000fe40000010000 */
[----:B------:R-:W-:Y:S01]  /*b150*/  FADD.FTZ R46, R46, R50 ;  /* 0x000000322e2e7221 */ /* 0x000fe20000010000 */
[----:B---3--:R-:W-:Y:S01]  /*b160*/  F2FP.BF16.PACK_AB R26, R42, R48 ;  /* 0x000000302a1a723e */ /* 0x008fe200000010ff */
[----:B------:R-:W-:Y:S04]  /*b170*/  FADD.FTZ R48, R48, R51 ;  /* 0x0000003330307221 */ /* 0x000fe80000010000 */
[----:B------:R-:W-:Y:S01]  /*b180*/  FADD.FTZ R48, R42, R48 ;  /* 0x000000302a307221 */ /* 0x000fe20000010000 */
        /* <DEDUP_REMOVED lines=11> */
[C---:B------:R-:W-:Y:S03]  /*b240*/  HMMA.16816.F32.BF16 R12, R24.reuse, R36, R12 ;  /* 0x00000024180c723c */ /* 0x040fe6000004180c */
[----:B------:R-:W4:Y:S05]  /*b250*/  MUFU.EX2 R69, R69 ;  /* 0x0000004500457308 */ /* 0x000f2a0000000800 */
[----:B------:R-:W-:Y:S01]  /*b260*/  HMMA.16816.F32.BF16 R16, R24, R38, R16 ;  /* 0x000000261810723c */ /* 0x000fe20000041810 */
[----:B------:R-:W3:Y:S04]  /*b270*/  LDSM.16.MT88.4 R36, [R87+0x4400] ;  /* 0x004400005724783b */ /* 0x000ee80000004200 */
[----:B------:R-:W5:Y:S02]  /*b280*/  MUFU.EX2 R66, R66 ;  /* 0x0000004200427308 */ /* 0x000f640000000800 */
        /* <DEDUP_REMOVED lines=8> */
[----:B-----5:R-:W-:Y:S09]  /*b310*/  F2FP.BF16.PACK_AB R26, R66, R69 ;  /* 0x00000045421a723e */ /* 0x020ff200000010ff */
        /* <DEDUP_REMOVED lines=8> */
[----:B------:R-:W4:Y:S06]  /*b3a0*/  LDSM.16.MT88.4 R28, [R86+0x4400] ;  /* 0x00440000561c783b */ /* 0x000f2c0000004200 */
[C---:B---3--:R-:W-:Y:S03]  /*b3b0*/  HMMA.16816.F32.BF16 R12, R24.reuse, R32, R12 ;  /* 0x00000020180c723c */ /* 0x048fe6000004180c */
[----:B------:R-:W-:Y:S05]  /*b3c0*/  MUFU.EX2 R80, R80 ;  /* 0x0000005000507308 */ /* 0x000fea0000000800 */
[----:B------:R-:W-:Y:S01]  /*b3d0*/  HMMA.16816.F32.BF16 R16, R24, R34, R16 ;  /* 0x000000221810723c */ /* 0x000fe20000041810 */
[----:B------:R-:W3:Y:S04]  /*b3e0*/  LDSM.16.MT88.4 R32, [R87+0x4800] ;  /* 0x004800005720783b */ /* 0x000ee80000004200 */
[----:B------:R-:W5:Y:S02]  /*b3f0*/  MUFU.EX2 R74, R74 ;  /* 0x0000004a004a7308 */ /* 0x000f640000000800 */
[----:B--2---:R-:W-:Y:S02]  /*b400*/  F2FP.BF16.PACK_AB R24, R72, R70 ;  /* 0x000000464818723e */ /* 0x004fe400000010ff */
[----:B-1----:R-:W-:Y:S06]  /*b410*/  F2FP.BF16.PACK_AB R25, R75, R71 ;  /* 0x000000474b19723e */ /* 0x002fec00000010ff */
[----:B------:R-:W-:Y:S10]  /*b420*/  MUFU.EX2 R73, R73 ;  /* 0x0000004900497308 */ /* 0x000ff40000000800 */
[----:B------:R-:W1:Y:S01]  /*b430*/  MUFU.EX2 R126, R126 ;  /* 0x0000007e007e7308 */ /* 0x000e620000000800 */
[----:B-----5:R-:W-:Y:S09]  /*b440*/  F2FP.BF16.PACK_AB R26, R74, R80 ;  /* 0x000000504a1a723e */ /* 0x020ff200000010ff */
[----:B------:R-:W-:Y:S10]  /*b450*/  MUFU.EX2 R121, R121 ;  /* 0x0000007900797308 */ /* 0x000ff40000000800 */
[----:B------:R-:W-:Y:S01]  /*b460*/  MUFU.EX2 R122, R122 ;  /* 0x0000007a007a7308 */ /* 0x000fe20000000800 */
[----:B-1----:R-:W-:Y:S09]  /*b470*/  F2FP.BF16.PACK_AB R27, R126, R73 ;  /* 0x000000497e1b723e */ /* 0x002ff200000010ff */
[----:B------:R-:W1:Y:S01]  /*b480*/  MUFU.EX2 R123, R123 ;  /* 0x0000007b007b7308 */ /* 0x000e620000000800 */
[C---:B------:R-:W-:Y:S08]  /*b490*/  HMMA.16816.F32.BF16 R4, R24.reuse, R36, R4 ;  /* 0x000000241804723c */ /* 0x040ff00000041804 */
[C---:B------:R-:W-:Y:S01]  /*b4a0*/  HMMA.16816.F32.BF16 R8, R24.reuse, R38, R8 ;  /* 0x000000261808723c */ /* 0x040fe20000041808 */
[----:B------:R-:W-:Y:S01]  /*b4b0*/  MUFU.EX2 R98, R98 ;  /* 0x0000006200627308 */ /* 0x000fe20000000800 */
[----:B------:R-:W2:Y:S06]  /*b4c0*/  LDSM.16.MT88.4 R36, [R86+0x4800] ;  /* 0x004800005624783b */ /* 0x000eac0000004200 */
[C---:B----4-:R-:W-:Y:S03]  /*b4d0*/  HMMA.16816.F32.BF16 R12, R24.reuse, R28, R12 ;  /* 0x0000001c180c723c */ /* 0x050fe6000004180c */
[----:B------:R-:W4:Y:S01]  /*b4e0*/  MUFU.EX2 R96, R96 ;  /* 0x0000006000607308 */ /* 0x000f220000000800 */
[----:B-1----:R-:W-:Y:S04]  /*b4f0*/  F2FP.BF16.PACK_AB R21, R123, R122 ;  /* 0x0000007a7b15723e */ /* 0x002fe800000010ff */
[----:B------:R-:W-:Y:S01]  /*b500*/  HMMA.16816.F32.BF16 R16, R24, R30, R16 ;  /* 0x0000001e1810723c */ /* 0x000fe20000041810 */
[----:B------:R-:W1:Y:S03]  /*b510*/  LDSM.16.MT88.4 R24, [R86+0x4c00] ;  /* 0x004c00005618783b */ /* 0x000e660000004200 */
[--C-:B------:R-:W-:Y:S01]  /*b520*/  FFMA.FTZ R28, R20, c[0x0][0x23c], -R41.reuse ;  /* 0x00008f00141c7a23 */ /* 0x100fe20000010829 */
[----:B------:R-:W5:Y:S01]  /*b530*/  MUFU.EX2 R90, R90 ;  /* 0x0000005a005a7308 */ /* 0x000f620000000800 */
[----:B------:R-:W-:Y:S01]  /*b540*/  F2FP.BF16.PACK_AB R20, R121, R125 ;  /* 0x0000007d7914723e */ /* 0x000fe200000010ff */
[----:B------:R-:W-:Y:S02]  /*b550*/  FFMA.FTZ R41, R3, c[0x0][0x23c], -R41 ;  /* 0x00008f0003297a23 */ /* 0x000fe40000010829 */
[----:B------:R-:W-:Y:S03]  /*b560*/  FADD.FTZ R3, R66, R52 ;  /* 0x0000003442037221 */ /* 0x000fe60000010000 */
[----:B------:R-:W-:Y:S02]  /*b570*/  FADD.FTZ R29, R64, R68 ;  /* 0x00000044401d7221 */ /* 0x000fe40000010000 */
[----:B------:R-:W-:Y:S01]  /*b580*/  FADD.FTZ R3, R70, R3 ;  /* 0x0000000346037221 */ /* 0x000fe20000010000 */
[----:B------:R-:W1:Y:S01]  /*b590*/  MUFU.EX2 R89, R89 ;  /* 0x0000005900597308 */ /* 0x000e620000000800 */
[----:B------:R-:W-:Y:S02]  /*b5a0*/  FADD.FTZ R29, R71, R29 ;  /* 0x0000001d471d7221 */ /* 0x000fe40000010000 */
[----:B------:R-:W-:Y:S01]  /*b5b0*/  FADD.FTZ R3, R72, R3 ;  /* 0x0000000348037221 */ /* 0x000fe20000010000 */
[----:B----4-:R-:W-:Y:S01]  /*b5c0*/  F2FP.BF16.PACK_AB R22, R96, R98 ;  /* 0x000000626016723e */ /* 0x010fe200000010ff */
[----:B------:R-:W-:Y:S02]  /*b5d0*/  FADD.FTZ R29, R75, R29 ;  /* 0x0000001d4b1d7221 */ /* 0x000fe40000010000 */
[----:B------:R-:W-:Y:S02]  /*b5e0*/  FADD.FTZ R3, R80, R3 ;  /* 0x0000000350037221 */ /* 0x000fe40000010000 */
[----:B------:R-:W-:Y:S01]  /*b5f0*/  FADD.FTZ R29, R73, R29 ;  /* 0x0000001d491d7221 */ /* 0x000fe20000010000 */
[----:B------:R1:W-:Y:S01]  /*b600*/  MUFU.EX2 R58, R23 ;  /* 0x00000017003a7308 */ /* 0x0003e20000000800 */
[----:B------:R-:W-:Y:S02]  /*b610*/  FADD.FTZ R3, R74, R3 ;  /* 0x000000034a037221 */ /* 0x000fe40000010000 */
[----:B------:R-:W-:Y:S02]  /*b620*/  FADD.FTZ R126, R126, R29 ;  /* 0x0000001d7e7e7221 */ /* 0x000fe40000010000 */
[----:B------:R-:W-:Y:S01]  /*b630*/  FADD.FTZ R125, R125, R3 ;  /* 0x000000037d7d7221 */ /* 0x000fe20000010000 */
[----:B------:R-:W-:Y:S01]  /*b640*/  IADD3 R3, R109, -0x1, RZ ;  /* 0xffffffff6d037810 */ /* 0x000fe20007ffe0ff */
[----:B------:R-:W-:Y:S02]  /*b650*/  FADD.FTZ R126, R122, R126 ;  /* 0x0000007e7a7e7221 */ /* 0x000fe40000010000 */
[----:B------:R-:W-:Y:S01]  /*b660*/  FADD.FTZ R125, R121, R125 ;  /* 0x0000007d797d7221 */ /* 0x000fe20000010000 */
[----:B------:R-:W-:Y:S01]  /*b670*/  MUFU.EX2 R57, R57 ;  /* 0x0000003900397308 */ /* 0x000fe20000000800 */
[----:B------:R-:W-:Y:S01]  /*b680*/  FADD.FTZ R123, R123, R126 ;  /* 0x0000007e7b7b7221 */ /* 0x000fe20000010000 */
[----:B------:R-:W-:Y:S01]  /*b690*/  MOV R109, R3 ;  /* 0x00000003006d7202 */ /* 0x000fe20000000f00 */
[----:B------:R-:W-:Y:S02]  /*b6a0*/  FADD.FTZ R98, R98, R125 ;  /* 0x0000007d62627221 */ /* 0x000fe40000010000 */
[----:B-----5:R-:W-:Y:S02]  /*b6b0*/  FADD.FTZ R123, R90, R123 ;  /* 0x0000007b5a7b7221 */ /* 0x020fe40000010000 */
[----:B------:R-:W-:Y:S03]  /*b6c0*/  FADD.FTZ R98, R96, R98 ;  /* 0x0000006260627221 */ /* 0x000fe60000010000 */
[----:B------:R-:W4:Y:S01]  /*b6d0*/  MUFU.EX2 R88, R88 ;  /* 0x0000005800587308 */ /* 0x000f220000000800 */
[C---:B-1----:R-:W-:Y:S01]  /*b6e0*/  F2FP.BF16.PACK_AB R23, R89.reuse, R90 ;  /* 0x0000005a5917723e */ /* 0x042fe200000010ff */
[----:B------:R-:W-:Y:S08]  /*b6f0*/  FADD.FTZ R89, R89, R123 ;  /* 0x0000007b59597221 */ /* 0x000ff00000010000 */
[----:B------:R-:W1:Y:S01]  /*b700*/  MUFU.EX2 R56, R56 ;  /* 0x0000003800387308 */ /* 0x000e620000000800 */
[C---:B---3--:R-:W-:Y:S08]  /*b710*/  HMMA.16816.F32.BF16 R4, R20.reuse, R32, R4 ;  /* 0x000000201404723c */ /* 0x048ff00000041804 */
[C---:B------:R-:W-:Y:S01]  /*b720*/  HMMA.16816.F32.BF16 R8, R20.reuse, R34, R8 ;  /* 0x000000221408723c */ /* 0x040fe20000041808 */
[----:B------:R-:W3:Y:S03]  /*b730*/  MUFU.EX2 R53, R53 ;  /* 0x0000003500357308 */ /* 0x000ee60000000800 */
[C---:B----4-:R-:W-:Y:S01]  /*b740*/  F2FP.BF16.PACK_AB R68, R88.reuse, R57 ;  /* 0x000000395844723e */ /* 0x050fe200000010ff */
[----:B------:R-:W-:Y:S03]  /*b750*/  FADD.FTZ R57, R57, R98 ;  /* 0x0000006239397221 */ /* 0x000fe60000010000 */
[C---:B--2---:R-:W-:Y:S03]  /*b760*/  HMMA.16816.F32.BF16 R12, R20.reuse, R36, R12 ;  /* 0x00000024140c723c */ /* 0x044fe6000004180c */
        /* <DEDUP_REMOVED lines=9> */
[C---:B--2---:R-:W-:Y:S01]  /*b800*/  F2FP.BF16.PACK_AB R70, R61.reuse, R58 ;  /* 0x0000003a3d46723e */ /* 0x044fe200000010ff */
[----:B------:R-:W-:Y:S02]  /*b810*/  FADD.FTZ R125, R61, R57 ;  /* 0x000000393d7d7221 */ /* 0x000fe40000010000 */
[----:B-1----:R-:W-:Y:S01]  /*b820*/  FADD.FTZ R89, R28, R89 ;  /* 0x000000591c597221 */ /* 0x002fe20000010000 */
[C---:B---3--:R-:W-:Y:S03]  /*b830*/  F2FP.BF16.PACK_AB R71, R41.reuse, R28 ;  /* 0x0000001c2947723e */ /* 0x048fe600000010ff */
[----:B------:R-:W-:Y:S04]  /*b840*/  FADD.FTZ R124, R41, R89 ;  /* 0x00000059297c7221 */ /* 0x000fe80000010000 */
[C---:B------:R-:W-:Y:S08]  /*b850*/  HMMA.16816.F32.BF16 R80, R68.reuse, R76, R4 ;  /* 0x0000004c4450723c */ /* 0x040ff00000041804 */
[C---:B------:R-:W-:Y:S08]  /*b860*/  HMMA.16816.F32.BF16 R76, R68.reuse, R78, R8 ;  /* 0x0000004e444c723c */ /* 0x040ff00000041808 */
[C---:B------:R-:W-:Y:S08]  /*b870*/  HMMA.16816.F32.BF16 R72, R68.reuse, R24, R12 ;  /* 0x000000184448723c */ /* 0x040ff0000004180c */
[----:B------:R-:W-:Y:S01]  /*b880*/  HMMA.16816.F32.BF16 R68, R68, R26, R16 ;  /* 0x0000001a4444723c */ /* 0x000fe20000041810 */
[----:B------:R-:W-:-:S07]  /*b890*/  @P0 BRA `(.L_x_4212) ;  /* 0xffffd2a000000947 */ /* 0x000fce000383ffff */
.L_x_4208:
        /* <DEDUP_REMOVED lines=131> */
.L_x_4214:
[----:B------:R-:W-:Y:S05]  /*c0d0*/  BSYNC B0 ;  /* 0x0000000000007941 */ /* 0x000fea0003800000 */
.L_x_4213:
[----:B----4-:R-:W4:Y:S01]  /*c0e0*/  S2R R7, SR_CTAID.X ;  /* 0x0000000000077919 */ /* 0x010f220000002500 */
[----:B------:R-:W-:Y:S01]  /*c0f0*/  SHF.R.S32.HI R113, RZ, 0x1f, R112 ;  /* 0x0000001fff717819 */ /* 0x000fe20000011470 */
[----:B------:R-:W-:Y:S01]  /*c100*/  BSSY B0, `(.L_x_4215) ;  /* 0x000001c000007945 */ /* 0x000fe20003800000 */
[----:B------:R-:W-:Y:S01]  /*c110*/  SHF.R.S32.HI R9, RZ, 0x1f, R10 ;  /* 0x0000001fff097819 */ /* 0x000fe2000001140a */
[----:B------:R-:W5:Y:S04]  /*c120*/  S2R R2, SR_TID.X ;  /* 0x0000000000027919 */ /* 0x000f680000002100 */
[----:B------:R-:W-:-:S04]  /*c130*/  IMAD R9, R9, c[0x0][0x1f0], RZ ;  /* 0x00007c0009097a24 */ /* 0x000fc800078e02ff */
[----:B------:R-:W-:Y:S02]  /*c140*/  IMAD R9, R10, c[0x0][0x1f4], R9 ;  /* 0x00007d000a097a24 */ /* 0x000fe400078e0209 */
[----:B----4-:R-:W-:Y:S01]  /*c150*/  IMAD.SHL.U32 R6, R7, 0x40, RZ ;  /* 0x0000004007067824 */ /* 0x010fe200078e00ff */
        /* <DEDUP_REMOVED lines=22> */
.L_x_4216:
[----:B------:R-:W-:Y:S05]  /*c2c0*/  BSYNC B0 ;  /* 0x0000000000007941 */ /* 0x000fea0003800000 */
.L_x_4215:
        /* <DEDUP_REMOVED lines=16> */
.L_x_4217:
        /* <DEDUP_REMOVED lines=11> */
.L_x_5245:


//--------------------- .text._ZN5flash24flash_fwd_splitkv_kernelI23Flash_fwd_kernel_traitsILi32ELi64ELi128ELi4ELb0ELb0EN7cutlass10bfloat16_tE19Flash_kernel_traitsILi32ELi64ELi128ELi4ES3_EELb1ELb0ELb1ELb0ELb0ELb0ELb0ELb0EEEvNS_16Flash_fwd_paramsE --------------------------
	.section	.text._ZN5flash24flash_fwd_splitkv_kernelI23Flash_fwd_kernel_traitsILi32ELi64ELi128ELi4ELb0ELb0EN7cutlass10bfloat16_tE19Flash_kernel_traitsILi32ELi64ELi128ELi4ES3_EELb1ELb0ELb1ELb0ELb0ELb0ELb0ELb0EEEvNS_16Flash_fwd_paramsE,"ax",@progbits
	.sectioninfo	@"SHI_REGISTERS=167"
	.align	128
        .global         _ZN5flash24flash_fwd_splitkv_kernelI23Flash_fwd_kernel_traitsILi32ELi64ELi128ELi4ELb0ELb0EN7cutlass10bfloat16_tE19Flash_kernel_traitsILi32ELi64ELi128ELi4ES3_EELb1ELb0ELb1ELb0ELb0ELb0ELb0ELb0EEEvNS_16Flash_fwd_paramsE
        .type           _ZN5flash24flash_fwd_splitkv_kernelI23Flash_fwd_kernel_traitsILi32ELi64ELi128ELi4ELb0ELb0EN7cutlass10bfloat16_tE19Flash_kernel_traitsILi32ELi64ELi128ELi4ES3_EELb1ELb0ELb1ELb0ELb0ELb0ELb0ELb0EEEvNS_16Flash_fwd_paramsE,@function
        .size           _ZN5flash24flash_fwd_splitkv_kernelI23Flash_fwd_kernel_traitsILi32ELi64ELi128ELi4ELb0ELb0EN7cutlass10bfloat16_tE19Flash_kernel_traitsILi32ELi64ELi128ELi4ES3_EELb1ELb0ELb1ELb0ELb0ELb0ELb0ELb0EEEvNS_16Flash_fwd_paramsE,(.L_x_5246 - _ZN5flash24flash_fwd_splitkv_kernelI23Flash_fwd_kernel_traitsILi32ELi64ELi128ELi4ELb0ELb0EN7cutlass10bfloat16_tE19Flash_kernel_traitsILi32ELi64ELi128ELi4ES3_EELb1ELb0ELb1ELb0ELb0ELb0ELb0ELb0EEEvNS_16Flash_fwd_paramsE)
        .other          _ZN5flash24flash_fwd_splitkv_kernelI23Flash_fwd_kernel_traitsILi32ELi64ELi128ELi4ELb0ELb0EN7cutlass10bfloat16_tE19Flash_kernel_traitsILi32ELi64ELi128ELi4ES3_EELb1ELb0ELb1ELb0ELb0ELb0ELb0ELb0EEEvNS_16Flash_fwd_paramsE,@"STO_CUDA_ENTRY STV_DEFAULT"
_ZN5flash24flash_fwd_splitkv_kernelI23Flash_fwd_kernel_traitsILi32ELi64ELi128ELi4ELb0ELb0EN7cutlass10bfloat16_tE19Flash_kernel_traitsILi32ELi64ELi128ELi4ES3_EELb1ELb0ELb1ELb0ELb0ELb0ELb0ELb0EEEvNS_16Flash_fwd_paramsE:
.text._ZN5flash24flash_fwd_splitkv_kernelI23Flash_fwd_kernel_traitsILi32ELi64ELi128ELi4ELb0ELb0EN7cutlass10bfloat16_tE19Flash_kernel_traitsILi32ELi64ELi128ELi4ES3_EELb1ELb0ELb1ELb0ELb0ELb0ELb0ELb0EEEvNS_16Flash_fwd_paramsE:
        /* <DEDUP_REMOVED lines=33> */
.L_x_4218:
[----:B-1-34-:R-:W-:Y:S02]  /*0210*/  MOV R2, c[0x0][0x218] ;  /* 0x0000860000027a02 */ /* 0x01afe40000000f00 */
.L_x_4219:
        /* <DEDUP_REMOVED lines=47> */
[----:B------:R-:W-:Y:S01]  /*0510*/  IMAD R3, R2, c[0x0][0x1e8], RZ ;  /* 0x00007a0002037a24 */ /* 0x000fe200078e02ff */
[----:B------:R-:W-:Y:S01]  /*0520*/  ISETP.GE.AND P1, PT, R8, c[0x0][0x220], PT ;  /* 0x0000880008007a0c */ /* 0x000fe20003f26270 */
[----:B------:R-:W-:Y:S01]  /*0530*/  @!P0 IMAD R4, R13, c[0x0][0x1e4], R4 ;  /* 0x000079000d048a24 */ /* 0x000fe200078e0204 */
[----:B------:R-:W-:Y:S01]  /*0540*/  SHF.R.S32.HI R2, RZ, 0x1f, R24 ;  /* 0x0000001fff027819 */ /* 0x000fe20000011418 */
[----:B------:R-:W-:-:S04]  /*0550*/  IMAD.WIDE.U32 R14, R22, c[0x0][0x1e8], R8 ;  /* 0x00007a00160e7a25 */ /* 0x000fc800078e0008 */
[----:B------:R-:W-:Y:S02]  /*0560*/  @P0 IMAD R114, R114, c[0x0][0x1ec], R7 ;  /* 0x00007b0072720a24 */ /* 0x000fe400078e0207 */
        /* <DEDUP_REMOVED lines=21> */
.L_x_4222:
[----:B------:R-:W-:Y:S05]  /*06c0*/  BSYNC B0 ;  /* 0x0000000000007941 */ /* 0x000fea0003800000 */
.L_x_4221:
        /* <DEDUP_REMOVED lines=15> */
.L_x_4224:
[----:B------:R-:W-:Y:S05]  /*07c0*/  BSYNC B0 ;  /* 0x0000000000007941 */ /* 0x000fea0003800000 */
.L_x_4223:
[C---:B------:R-:W-:Y:S02]  /*07d0*/  ISETP.NE.AND P2, PT, R88.reuse, RZ, PT ;  /* 0x000000ff5800720c */ /* 0x040fe40003f45270 */
[----:B------:R-:W-:Y:S02]  /*07e0*/  ISETP.NE.OR P0, PT, R88, RZ, P0 ;  /* 0x000000ff5800720c */ /* 0x000fe40000705670 */
[----:B------:R-:W-:Y:S02]  /*07f0*/  ISETP.GE.OR P2, PT, R0, R113, P2 ;  /* 0x000000710000720c */ /* 0x000fe40001746670 */
[----:B------:R-:W-:-:S04]  /*0800*/  IADD3 R0, P1, R13, R0, RZ ;  /* 0x000000000d007210 */ /* 0x000fc80007f3e0ff */
[----:B------:R-:W-:Y:S02]  /*0810*/  LEA.HI.X.SX32 R13, R13, R2, 0x1, P1 ;  /* 0x000000020d0d7211 */ /* 0x000fe400008f0eff */
[----:B------:R-:W-:-:S04]  /*0820*/  LEA R2, P1, R0, c[0x0][0x200], 0x2 ;  /* 0x0000800000027a11 */ /* 0x000fc800078210ff */
[----:B------:R-:W-:Y:S01]  /*0830*/  LEA.HI.X R3, R0, c[0x0][0x204], R13, 0x2, P1 ;  /* 0x0000810000037a11 */ /* 0x000fe200008f140d */
[----:B--2---:R-:W-:-:S05]  /*0840*/  @!P2 IMAD.MOV.U32 R5, RZ, RZ, 0x7f800000 ;  /* 0x7f800000ff05a424 */ /* 0x004fca00078e00ff */
[----:B------:R2:W-:Y:S01]  /*0850*/  @!P2 STG.E [R2.64], R5 ;  /* 0x000000050200a986 */ /* 0x0005e2000c10190c */
[----:B------:R-:W-:Y:S05]  /*0860*/  @P0 EXIT ;  /* 0x000000000000094d */ /* 0x000fea0003800000 */
[----:B--2---:R-:W-:-:S05]  /*0870*/  MOV R5, 0x7f800000 ;  /* 0x7f80000000057802 */ /* 0x004fca0000000f00 */
[----:B------:R-:W-:Y:S01]  /*0880*/  STG.E [R2.64+0x80], R5 ;  /* 0x0000800502007986 */ /* 0x000fe2000c10190c */
[----:B------:R-:W-:Y:S05]  /*0890*/  EXIT ;  /* 0x000000000000794d */ /* 0x000fea0003800000 */
.L_x_4220:
        /* <DEDUP_REMOVED lines=82> */
[C---:B------:R-:W-:Y:S01]  /*0dc0*/  IMAD R3, R7.reuse, c[0x0][0x19c], R8 ;  /* 0x0000670007037a24 */ /* 0x040fe200078e0208 */
[----:B------:R-:W-:Y:S01]  /*0dd0*/  SHF.R.S32.HI R8, RZ, 0x1f, R6 ;  /* 0x0000001fff087819 */ /* 0x000fe20000011406 */
        /* <DEDUP_REMOVED lines=8> */
.L_x_4225:
        /* <DEDUP_REMOVED lines=15> */
.L_x_4227:
[----:B------:R-:W-:Y:S01]  /*0f50*/  IABS R7, c[0x0][0x1c8] ;  /* 0x0000720000077a13 */ /* 0x000fe20000000000 */
[----:B------:R-:W-:Y:S01]  /*0f60*/  @P4 IMAD.IADD R16, R3, 0x1, R16 ;  /* 0x0000000103104824 */ /* 0x000fe200078e0210 */
[----:B------:R-:W-:Y:S02]  /*0f70*/  MOV R11, R9 ;  /* 0x00000009000b7202 */ /* 0x000fe40000000f00 */
        /* <DEDUP_REMOVED lines=29> */
[----:B------:R-:W-:Y:S02]  /*1150*/  SHF.R.S32.HI R8, RZ, 0x1f, R6 ;  /* 0x0000001fff087819 */ /* 0x000fe40000011406 */
[----:B------:R-:W-:-:S03]  /*1160*/  IADD3 R11, R11, R9, RZ ;  /* 0x000000090b0b7210 */ /* 0x000fc60007ffe0ff */
[----:B------:R-:W-:Y:S02]  /*1170*/  IMAD R9, R8, c[0x0][0x1b0], RZ ;  /* 0x00006c0008097a24 */ /* 0x000fe400078e02ff */
[----:B------:R-:W-:-:S04]  /*1180*/  IMAD.WIDE.U32 R32, R6, c[0x0][0x1b0], R10 ;  /* 0x00006c0006207a25 */ /* 0x000fc800078e000a */
        /* <DEDUP_REMOVED lines=13> */
.L_x_4226:
[----:B------:R-:W-:Y:S01]  /*1260*/  ISETP.NE.AND P0, PT, R114, -0x1, PT ;  /* 0xffffffff7200780c */ /* 0x000fe20003f05270 */
[----:B------:R-:W-:Y:S01]  /*1270*/  IMAD R19, R8, c[0x0][0x1b8], RZ ;  /* 0x00006e0008137a24 */ /* 0x000fe200078e02ff */
[----:B------:R-:W-:Y:S01]  /*1280*/  SHF.R.S32.HI R15, RZ, 0x1f, R88 ;  /* 0x0000001fff0f7819 */ /* 0x000fe20000011458 */
[----:B------:R-:W-:Y:S01]  /*1290*/  BSSY B0, `(.L_x_4228) ;  /* 0x0000059000007945 */ /* 0x000fe20003800000 */
[----:B------:R-:W-:Y:S01]  /*12a0*/  SHF.R.S32.HI R25, RZ, 0x1f, R24 ;  /* 0x0000001fff197819 */ /* 0x000fe20000011418 */
[----:B------:R-:W-:Y:S01]  /*12b0*/  IMAD R8, R6, c[0x0][0x1bc], R19 ;  /* 0x00006f0006087a24 */ /* 0x000fe200078e0213 */
[CC--:B------:R-:W-:Y:S02]  /*12c0*/  LEA.HI R17, R15.reuse, R88.reuse, RZ, 0x2 ;  /* 0x000000580f117211 */ /* 0x0c0fe400078f10ff */
[----:B------:R-:W-:Y:S02]  /*12d0*/  LEA.HI R3, R15, R88, RZ, 0x5 ;  /* 0x000000580f037211 */ /* 0x000fe400078f28ff */
[----:B------:R-:W-:-:S02]  /*12e0*/  LOP3.LUT R9, R17, 0xfffffffc, RZ, 0xc0, !PT ;  /* 0xfffffffc11097812 */ /* 0x000fc400078ec0ff */
[----:B------:R-:W-:Y:S01]  /*12f0*/  SHF.R.S32.HI R118, RZ, 0x2, R17 ;  /* 0x00000002ff767819 */ /* 0x000fe20000011411 */
[----:B------:R-:W-:Y:S01]  /*1300*/  @P0 IMAD.WIDE.U32 R26, R114, c[0x0][0x190], RZ ;  /* 0x00006400721a0a25 */ /* 0x000fe200078e00ff */
[----:B-----5:R-:W-:Y:S02]  /*1310*/  @!P0 SHF.R.S32.HI R0, RZ, 0x1f, R13 ;  /* 0x0000001fff008819 */ /* 0x020fe4000001140d */
[----:B------:R-:W-:Y:S01]  /*1320*/  LEA.HI R17, R17, R118, RZ, 0x1 ;  /* 0x0000007611117211 */ /* 0x000fe200078f08ff */
[----:B------:R-:W-:Y:S01]  /*1330*/  @!P0 IMAD.WIDE.U32 R10, R13, c[0x0][0x178], RZ ;  /* 0x00005e000d0a8a25 */ /* 0x000fe200078e00ff */
[----:B------:R-:W-:Y:S02]  /*1340*/  SHF.R.S32.HI R20, RZ, 0x5, R3 ;  /* 0x00000005ff147819 */ /* 0x000fe40000011403 */
[----:B------:R-:W-:Y:S01]  /*1350*/  LOP3.LUT R17, R17, 0x7fffffe, RZ, 0xc0, !PT ;  /* 0x07fffffe11117812 */ /* 0x000fe200078ec0ff */
[----:B------:R-:W-:Y:S01]  /*1360*/  @!P0 IMAD R0, R0, c[0x0][0x178], RZ ;  /* 0x00005e0000008a24 */ /* 0x000fe200078e02ff */
[----:B------:R-:W-:Y:S01]  /*1370*/  SHF.R.S32.HI R119, RZ, 0x1f, R118 ;  /* 0x0000001fff777819 */ /* 0x000fe20000011476 */
[----:B------:R-:W-:Y:S01]  /*1380*/  @P0 IMAD R30, R114, c[0x0][0x194], R27 ;  /* 0x00006500721e0a24 */ /* 0x000fe200078e021b */
[----:B------:R-:W-:Y:S01]  /*1390*/  LOP3.LUT R19, R3, 0xffffffe0, RZ, 0xc0, !PT ;  /* 0xffffffe003137812 */ /* 0x000fe200078ec0ff */
[----:B------:R-:W-:-:S02]  /*13a0*/  @!P0 IMAD R0, R13, c[0x0][0x17c], R0 ;  /* 0x00005f000d008a24 */ /* 0x000fc400078e0200 */
[----:B------:R-:W-:Y:S02]  /*13b0*/  IMAD.IADD R116, R88, 0x1, -R9 ;  /* 0x0000000158747824 */ /* 0x000fe400078e0a09 */
[----:B------:R-:W-:Y:S01]  /*13c0*/  @!P0 IMAD.IADD R30, R11, 0x1, R0 ;  /* 0x000000010b1e8824 */ /* 0x000fe200078e0200 */
[CC--:B------:R-:W-:Y:S01]  /*13d0*/  LEA.HI R0, R15.reuse, R88.reuse, RZ, 0x3 ;  /* 0x000000580f007211 */ /* 0x0c0fe200078f18ff */
[----:B------:R-:W-:Y:S01]  /*13e0*/  IMAD.SHL.U32 R116, R116, 0x8, RZ ;  /* 0x0000000874747824 */ /* 0x000fe200078e00ff */
[----:B------:R-:W-:Y:S01]  /*13f0*/  LEA.HI R15, R15, R88, RZ, 0x4 ;  /* 0x000000580f0f7211 */ /* 0x000fe200078f20ff */
[----:B------:R-:W-:Y:S01]  /*1400*/  @!P0 IMAD.MOV.U32 R26, RZ, RZ, R10 ;  /* 0x000000ffff1a8224 */ /* 0x000fe200078e000a */
[----:B------:R-:W-:Y:S01]  /*1410*/  SHF.R.S32.HI R18, RZ, 0x3, R0 ;  /* 0x00000003ff127819 */ /* 0x000fe20000011400 */
[----:B------:R-:W-:Y:S01]  /*1420*/  IMAD.IADD R17, R118, 0x1, -R17 ;  /* 0x0000000176117824 */ /* 0x000fe200078e0a11 */
[----:B------:R-:W-:Y:S01]  /*1430*/  LOP3.LUT R11, R15, 0xfffffff0, RZ, 0xc0, !PT ;  /* 0xfffffff00f0b7812 */ /* 0x000fe200078ec0ff */
[----:B------:R-:W-:Y:S01]  /*1440*/  IMAD.MOV.U32 R3, RZ, RZ, 0x10 ;  /* 0x00000010ff037424 */ /* 0x000fe200078e00ff */
[----:B------:R-:W-:Y:S01]  /*1450*/  IADD3 R32, P3, R116, R32, RZ ;  /* 0x0000002074207210 */ /* 0x000fe20007f7e0ff */
[----:B------:R-:W-:Y:S01]  /*1460*/  IMAD.SHL.U32 R9, R18, 0x40, RZ ;  /* 0x0000004012097824 */ /* 0x000fe200078e00ff */
[----:B------:R-:W-:Y:S01]  /*1470*/  IADD3 R14, -R11, R88, RZ ;  /* 0x000000580b0e7210 */ /* 0x000fe20007ffe1ff */
[----:B------:R-:W-:Y:S01]  /*1480*/  IMAD.WIDE R28, R29, 0x40, R118 ;  /* 0x000000401d1c7825 */ /* 0x000fe200078e0276 */
[----:B------:R-:W-:-:S02]  /*1490*/  LEA R112, R20, R17, 0x3 ;  /* 0x0000001114707211 */ /* 0x000fc400078e18ff */
[----:B------:R-:W-:Y:S02]  /*14a0*/  LOP3.LUT R9, R9, 0xc0, RZ, 0xc0, !PT ;  /* 0x000000c009097812 */ /* 0x000fe400078ec0ff */
[--C-:B------:R-:W-:Y:S02]  /*14b0*/  SHF.R.S32.HI R11, RZ, 0x1f, R116.reuse ;  /* 0x0000001fff0b7819 */ /* 0x100fe40000011474 */
[----:B------:R-:W-:Y:S02]  /*14c0*/  LOP3.LUT R10, R9, 0x18, R116, 0xf8, !PT ;  /* 0x00000018090a7812 */ /* 0x000fe400078ef874 */
[----:B------:R-:W-:Y:S01]  /*14d0*/  SHF.R.U32.HI R9, RZ, 0x3, R9 ;  /* 0x00000003ff097819 */ /* 0x000fe20000011609 */
[----:B------:R-:W-:Y:S01]  /*14e0*/  IMAD.X R33, R11, 0x1, R12, P3 ;  /* 0x000000010b217824 */ /* 0x000fe200018e060c */
[----:B------:R-:W-:Y:S02]  /*14f0*/  IADD3 R34, P2, R116, R34, RZ ;  /* 0x0000002274227210 */ /* 0x000fe40007f5e0ff */
[----:B------:R-:W-:Y:S01]  /*1500*/  LOP3.LUT R9, R10, R9, RZ, 0x3c, !PT ;  /* 0x000000090a097212 */ /* 0x000fe200078e3cff */
[----:B------:R-:W-:Y:S01]  /*1510*/  IMAD.WIDE.U32 R128, R118, c[0x0][0x198], R32 ;  /* 0x0000660076807a25 */ /* 0x000fe200078e0020 */
[----:B------:R-:W-:-:S03]  /*1520*/  IADD3 R26, P0, R116, R26, RZ ;  /* 0x0000001a741a7210 */ /* 0x000fc60007f1e0ff */
[----:B------:R-:W-:Y:S02]  /*1530*/  IMAD.U32 R112, R112, 0x20, R9 ;  /* 0x0000002070707824 */ /* 0x000fe400078e0009 */
[----:B------:R-:W-:Y:S02]  /*1540*/  IMAD R9, R119, c[0x0][0x198], RZ ;  /* 0x0000660077097a24 */ /* 0x000fe400078e02ff */
[C---:B------:R-:W-:Y:S01]  /*1550*/  IMAD.X R35, R11.reuse, 0x1, R16, P2 ;  /* 0x000000010b237824 */ /* 0x040fe200010e0610 */
[----:B------:R-:W-:Y:S01]  /*1560*/  SHF.L.U32 R112, R112, 0x1, RZ ;  /* 0x0000000170707819 */ /* 0x000fe200000006ff */
[----:B------:R-:W-:Y:S01]  /*1570*/  IMAD.X R27, R11, 0x1, R30, P0 ;  /* 0x000000010b1b7824 */ /* 0x000fe200000e061e */
[----:B------:R-:W-:Y:S01]  /*1580*/  LEA.HI R11, R14, R14, RZ, 0x1 ;  /* 0x0000000e0e0b7211 */ /* 0x000fe200078f08ff */
[C---:B------:R-:W-:Y:S01]  /*1590*/  IMAD R9, R118.reuse, c[0x0][0x19c], R9 ;  /* 0x0000670076097a24 */ /* 0x040fe200078e0209 */
[----:B------:R-:W-:Y:S01]  /*15a0*/  IADD3 R7, P0, R118, R7, RZ ;  /* 0x0000000776077210 */ /* 0x000fe20007f1e0ff */
[----:B------:R-:W-:Y:S01]  /*15b0*/  IMAD.WIDE.U32 R34, R6, c[0x0][0x1b8], R34 ;  /* 0x00006e0006227a25 */ /* 0x000fe200078e0022 */
[----:B------:R-:W-:-:S02]  /*15c0*/  SHF.R.S32.HI R17, RZ, 0x1, R11 ;  /* 0x00000001ff117819 */ /* 0x000fc4000001140b */
[----:B------:R-:W-:Y:S01]  /*15d0*/  SHF.R.S32.HI R10, RZ, 0x1f, R11 ;  /* 0x0000001fff0a7819 */ /* 0x000fe2000001140b */
[----:B------:R-:W-:Y:S01]  /*15e0*/  IMAD.X R6, R119, 0x1, R5, P0 ;  /* 0x0000000177067824 */ /* 0x000fe200000e0605 */
[----:B------:R-:W-:Y:S01]  /*15f0*/  IADD3 R87, R129, R9, RZ ;  /* 0x0000000981577210 */ /* 0x000fe20007ffe0ff */
[----:B------:R-:W-:Y:S01]  /*1600*/  IMAD.IADD R9, R113, 0x1, -R22 ;  /* 0x0000000171097824 */ /* 0x000fe200078e0a16 */
[----:B------:R-:W-:Y:S01]  /*1610*/  LEA.HI R10, R10, R17, RZ, 0x2 ;  /* 0x000000110a0a7211 */ /* 0x000fe200078f10ff */
[----:B------:R-:W-:Y:S02]  /*1620*/  IMAD R6, R6, c[0x0][0x1a0], RZ ;  /* 0x0000680006067a24 */ /* 0x000fe400078e02ff */
[----:B------:R-:W-:Y:S01]  /*1630*/  IMAD R5, R25, c[0x0][0x1a8], RZ ;  /* 0x00006a0019057a24 */ /* 0x000fe200078e02ff */
[----:B------:R-:W-:Y:S01]  /*1640*/  ISETP.GE.AND P0, PT, R118, R9, PT ;  /* 0x000000097600720c */ /* 0x000fe20003f06270 */
[----:B------:R-:W-:Y:S01]  /*1650*/  IMAD.IADD R35, R35, 0x1, R8 ;  /* 0x0000000123237824 */ /* 0x000fe200078e0208 */
[----:B------:R-:W-:Y:S01]  /*1660*/  LOP3.LUT R10, R10, 0xfffffffc, RZ, 0xc0, !PT ;  /* 0xfffffffc0a0a7812 */ /* 0x000fe200078ec0ff */
[----:B------:R-:W-:-:S02]  /*1670*/  IMAD R93, R7, c[0x0][0x1a4], R6 ;  /* 0x00006900075d7a24 */ /* 0x000fc400078e0206 */
[C---:B------:R-:W-:Y:S02]  /*1680*/  IMAD R5, R24.reuse, c[0x0][0x1ac], R5 ;  /* 0x00006b0018057a24 */ /* 0x040fe400078e0205 */
[----:B------:R-:W-:Y:S02]  /*1690*/  IMAD.IADD R17, R17, 0x1, -R10 ;  /* 0x0000000111117824 */ /* 0x000fe400078e0a0a */
[----:B------:R-:W-:-:S03]  /*16a0*/  IMAD.WIDE.U32 R30, R24, c[0x0][0x1a8], R26 ;  /* 0x00006a00181e7a25 */ /* 0x000fc600078e001a */
[----:B------:R-:W-:Y:S01]  /*16b0*/  LOP3.LUT P2, RZ, R17, 0x2, RZ, 0xc0, !PT ;  /* 0x0000000211ff7812 */ /* 0x000fe2000784c0ff */
        /* <DEDUP_REMOVED lines=22> */
.L_x_4229:
[----:B------:R-:W-:Y:S05]  /*1820*/  BSYNC B0 ;  /* 0x0000000000007941 */ /* 0x000fea0003800000 */
.L_x_4228:
        /* <DEDUP_REMOVED lines=21> */
.L_x_4231:
[----:B------:R-:W-:Y:S05]  /*1980*/  BSYNC B0 ;  /* 0x0000000000007941 */ /* 0x000fea0003800000 */
.L_x_4230:
        /* <DEDUP_REMOVED lines=17> */
.L_x_4233:
[----:B------:R-:W-:Y:S05]  /*1aa0*/  BSYNC B0 ;  /* 0x0000000000007941 */ /* 0x000fea0003800000 */
.L_x_4232:
        /* <DEDUP_REMOVED lines=18> */
.L_x_4235:
[----:B------:R-:W-:Y:S05]  /*1bd0*/  BSYNC B0 ;  /* 0x0000000000007941 */ /* 0x000fea0003800000 */
.L_x_4234:
[----:B------:R-:W-:Y:S01]  /*1be0*/  IADD3 R12, R118, 0x40, RZ ;  /* 0x00000040760c7810 */ /* 0x000fe20007ffe0ff */
        /* <DEDUP_REMOVED lines=17> */
.L_x_4237:
[----:B------:R-:W-:Y:S05]  /*1d00*/  BSYNC B0 ;  /* 0x0000000000007941 */ /* 0x000fea0003800000 */
.L_x_4236:
[----:B------:R-:W-:Y:S01]  /*1d10*/  IADD3 R10, R118, 0x60, RZ ;  /* 0x00000060760a7810 */ /* 0x000fe20007ffe0ff */
[----:B------:R-:W-:Y:S03]  /*1d20*/  BSSY B0, `(.L_x_4238) ;  /* 0x0000012000007945 */ /* 0x000fe60003800000 */
[----:B------:R-:W-:-:S13]  /*1d30*/  ISETP.GE.AND P0, PT, R10, R9, PT ;  /* 0x000000090a00720c */ /* 0x000fda0003f06270 */
[----:B------:R-:W-:Y:S05]  /*1d40*/  @P0 BRA `(.L_x_4239) ;  /* 0x000000f000000947 */ /* 0x000fea0003800000 */
[----:B------:R-:W-:-:S13]  /*1d50*/  ISETP.GE.AND P0, PT, R116, c[0x0][0x220], PT ;  /* 0x0000880074007a0c */ /* 0x000fda0003f06270 */
[----:B------:R1:W-:Y:S01]  /*1d60*/  @P0 STS.128 [R112+0x2800], RZ ;  /* 0x002800ff70000388 */ /* 0x0003e20000000c00 */
[----:B------:R-:W-:Y:S05]  /*1d70*/  @P0 BRA `(.L_x_4239) ;  /* 0x000000c000000947 */ /* 0x000fea0003800000 */
[----:B------:R-:W-:Y:S01]  /*1d80*/  IMAD.U32 R16, RZ, RZ, UR8 ;  /* 0x00000008ff107e24 */ /* 0x000fe2000f8e00ff */
        /* <DEDUP_REMOVED lines=11> */
.L_x_4239:
[----:B------:R-:W-:Y:S05]  /*1e40*/  BSYNC B0 ;  /* 0x0000000000007941 */ /* 0x000fea0003800000 */
.L_x_4238:
        /* <DEDUP_REMOVED lines=10> */
[----:B------:R-:W-:Y:S01]  /*1ef0*/  BSSY B0, `(.L_x_4240) ;  /* 0x0000045000007945 */ /* 0x000fe20003800000 */
[----:B------:R-:W-:Y:S01]  /*1f00*/  SHF.R.S32.HI R13, RZ, 0x1f, R14 ;  /* 0x0000001fff0d7819 */ /* 0x000fe2000001140e */
[----:B------:R-:W-:-:S04]  /*1f10*/  DEPBAR.LE SB0, 0x0 ;  /* 0x000080000000791a */ /* 0x000fc80000000000 */
[----:B------:R-:W-:Y:S01]  /*1f20*/  LOP3.LUT R11, R11, 0x7fffffe, RZ, 0xc0, !PT ;  /* 0x07fffffe0b0b7812 */ /* 0x000fe200078ec0ff */
[----:B------:R-:W-:Y:S01]  /*1f30*/  IMAD.IADD R21, R88, 0x1, -R21 ;  /* 0x0000000158157824 */ /* 0x000fe200078e0a15 */
[----:B------:R-:W-:Y:S01]  /*1f40*/  SHF.R.S32.HI R24, RZ, 0x4, R15 ;  /* 0x00000004ff187819 */ /* 0x000fe2000001140f */
[----:B------:R-:W5:Y:S01]  /*1f50*/  MUFU.RCP R0, c[0x0][0x238] ;  /* 0x00008e0000007b08 */ /* 0x000f620000001000 */
[----:B------:R-:W-:Y:S01]  /*1f60*/  LEA.HI R13, R13, R14, RZ, 0x3 ;  /* 0x0000000e0d0d7211 */ /* 0x000fe200078f18ff */
[----:B------:R-:W-:Y:S01]  /*1f70*/  IMAD.IADD R16, R14, 0x1, -R11 ;  /* 0x000000010e107824 */ /* 0x000fe200078e0a0b */
[----:B------:R-:W-:Y:S01]  /*1f80*/  LEA.HI R15, R15, R24, RZ, 0x1 ;  /* 0x000000180f0f7211 */ /* 0x000fe200078f08ff */
[----:B------:R-:W-:Y:S01]  /*1f90*/  IMAD.SHL.U32 R88, R88, 0x2, RZ ;  /* 0x0000000258587824 */ /* 0x000fe200078e00ff */
[----:B------:R-:W-:Y:S01]  /*1fa0*/  LEA.HI R11, R21, R21, RZ, 0x1 ;  /* 0x00000015150b7211 */ /* 0x000fe200078f08ff */
[----:B------:R-:W-:Y:S01]  /*1fb0*/  IMAD.SHL.U32 R13, R13, 0x20, RZ ;  /* 0x000000200d0d7824 */ /* 0x000fe200078e00ff */
[----:B------:R-:W-:-:S02]  /*1fc0*/  LOP3.LUT R15, R15, 0xfffffffe, RZ, 0xc0, !PT ;  /* 0xfffffffe0f0f7812 */ /* 0x000fc400078ec0ff */
[----:B------:R-:W-:Y:S02]  /*1fd0*/  LOP3.LUT R14, R11, 0x7fffffe, RZ, 0xc0, !PT ;  /* 0x07fffffe0b0e7812 */ /* 0x000fe400078ec0ff */
[----:B------:R-:W-:Y:S01]  /*1fe0*/  LOP3.LUT R13, R13, 0xffffff00, RZ, 0xc0, !PT ;  /* 0xffffff000d0d7812 */ /* 0x000fe200078ec0ff */
[----:B------:R-:W-:Y:S01]  /*1ff0*/  IMAD.IADD R15, R24, 0x1, -R15 ;  /* 0x00000001180f7824 */ /* 0x000fe200078e0a0f */
[----:B------:R-:W-:Y:S01]  /*2000*/  ISETP.GE.AND P2, PT, R118, R9, PT ;  /* 0x000000097600720c */ /* 0x000fe20003f46270 */
[----:B------:R-:W-:Y:S01]  /*2010*/  BAR.SYNC.DEFER_BLOCKING 0x0 ;  /* 0x0000000000007b1d */ /* 0x000fe20000010000 */
[----:B------:R-:W-:Y:S01]  /*2020*/  IMAD.IADD R24, R21, 0x1, -R14 ;  /* 0x0000000115187824 */ /* 0x000fe200078e0a0e */
[----:B------:R-:W-:Y:S01]  /*2030*/  SHF.R.S32.HI R11, RZ, 0x1, R11 ;  /* 0x00000001ff0b7819 */ /* 0x000fe2000001140b */
[--C-:B------:R-:W-:Y:S01]  /*2040*/  IMAD R21, R20, 0x200, R13.reuse ;  /* 0x0000020014157824 */ /* 0x100fe200078e020d */
[----:B------:R-:W-:Y:S01]  /*2050*/  SHF.R.S32.HI R115, RZ, 0x1f, R26 ;  /* 0x0000001fff737819 */ /* 0x000fe2000001141a */
[C---:B------:R-:W-:Y:S01]  /*2060*/  IMAD R89, R16.reuse, 0x20, R13 ;  /* 0x0000002010597824 */ /* 0x040fe200078e020d */
[----:B------:R-:W-:Y:S01]  /*2070*/  LOP3.LUT P3, RZ, R11, 0x2, RZ, 0xc0, !PT ;  /* 0x000000020bff7812 */ /* 0x000fe2000786c0ff */
[----:B------:R-:W-:Y:S01]  /*2080*/  IMAD.SHL.U32 R13, R17, 0x40, RZ ;  /* 0x00000040110d7824 */ /* 0x000fe200078e00ff */
[----:B------:R-:W-:Y:S01]  /*2090*/  LEA.HI R115, R115, R26, RZ, 0x2 ;  /* 0x0000001a73737211 */ /* 0x000fe200078f10ff */
[----:B------:R-:W-:Y:S01]  /*20a0*/  IMAD R21, R16, 0x20, R21 ;  /* 0x0000002010157824 */ /* 0x000fe200078e0215 */
[----:B------:R-:W-:Y:S01]  /*20b0*/  LEA R126, P0, R6, c[0x0][0x170], 0x1 ;  /* 0x00005c00067e7a11 */ /* 0x000fe200078008ff */
[----:B------:R-:W-:Y:S01]  /*20c0*/  IMAD.SHL.U32 R11, R11, 0x40, RZ ;  /* 0x000000400b0b7824 */ /* 0x000fe200078e00ff */
[----:B------:R-:W-:Y:S01]  /*20d0*/  LOP3.LUT R13, R13, 0xc0, RZ, 0xc0, !PT ;  /* 0x000000c00d0d7812 */ /* 0x000fe200078ec0ff */
[----:B------:R-:W-:Y:S01]  /*20e0*/  IMAD.SHL.U32 R16, R18, 0x8, RZ ;  /* 0x0000000812107824 */ /* 0x000fe200078e00ff */
[----:B------:R-:W-:Y:S01]  /*20f0*/  SHF.R.S32.HI R115, RZ, 0x2, R115 ;  /* 0x00000002ff737819 */ /* 0x000fe20000011473 */
[----:B------:R-:W-:Y:S01]  /*2100*/  IMAD.SHL.U32 R18, R15, 0x8, RZ ;  /* 0x000000080f127824 */ /* 0x000fe200078e00ff */
[----:B------:R-:W-:Y:S01]  /*2110*/  LOP3.LUT R11, R11, 0xc0, RZ, 0xc0, !PT ;  /* 0x000000c00b0b7812 */ /* 0x000fe200078ec0ff */
[----:B------:R-:W-:Y:S01]  /*2120*/  IMAD R14, R20, 0x10, R22 ;  /* 0x00000010140e7824 */ /* 0x000fe200078e0216 */
[----:B------:R-:W-:Y:S01]  /*2130*/  LOP3.LUT R88, R88, 0x6, RZ, 0xc0, !PT ;  /* 0x0000000658587812 */ /* 0x000fe200078ec0ff */
[----:B------:R-:W-:Y:S01]  /*2140*/  IMAD R24, R15, 0x8, R24 ;  /* 0x000000080f187824 */ /* 0x000fe200078e0218 */
[----:B------:R-:W-:-:S02]  /*2150*/  LOP3.LUT R18, R13, 0x8, R18, 0xf8, !PT ;  /* 0x000000080d127812 */ /* 0x000fc400078ef812 */
[----:B------:R-:W-:Y:S01]  /*2160*/  SHF.R.U32.HI R13, RZ, 0x3, R13 ;  /* 0x00000003ff0d7819 */ /* 0x000fe2000001160d */
[----:B------:R1:W-:Y:S01]  /*2170*/  @P2 STS [R112+0x3000], RZ ;  /* 0x003000ff70002388 */ /* 0x0003e20000000800 */
[----:B------:R-:W-:Y:S02]  /*2180*/  LOP3.LUT R16, R11, 0x8, R16, 0xf8, !PT ;  /* 0x000000080b107812 */ /* 0x000fe400078ef810 */
[----:B------:R-:W-:Y:S01]  /*2190*/  SHF.R.U32.HI R11, RZ, 0x3, R11 ;  /* 0x00000003ff0b7819 */ /* 0x000fe2000001160b */
[----:B------:R1:W-:Y:S01]  /*21a0*/  @P2 STS [R112+0x3004], RZ ;  /* 0x003004ff70002388 */ /* 0x0003e20000000800 */
[----:B------:R-:W-:Y:S02]  /*21b0*/  IADD3 R14, R14, 0x1, R115 ;  /* 0x000000010e0e7810 */ /* 0x000fe40007ffe073 */
[----:B------:R-:W-:Y:S01]  /*21c0*/  LOP3.LUT R11, R16, R11, RZ, 0x3c, !PT ;  /* 0x0000000b100b7212 */ /* 0x000fe200078e3cff */
[----:B------:R1:W-:Y:S01]  /*21d0*/  @P2 STS.64 [R112+0x3008], RZ ;  /* 0x003008ff70002388 */ /* 0x0003e20000000a00 */
[----:B------:R-:W-:-:S03]  /*21e0*/  LEA.HI.X R127, R6, c[0x0][0x174], R93, 0x1, P0 ;  /* 0x00005d00067f7a11 */ /* 0x000fc600000f0c5d */
[----:B------:R-:W-:Y:S01]  /*21f0*/  IMAD.U32 R84, R24, 0x20, R11 ;  /* 0x0000002018547824 */ /* 0x000fe200078e000b */
[----:B------:R-:W-:Y:S01]  /*2200*/  IADD3 R11, R92, R14, -R113 ;  /* 0x0000000e5c0b7210 */ /* 0x000fe20007ffe871 */
[----:B-----5:R-:W-:-:S04]  /*2210*/  FMUL.FTZ R0, R19, R0 ;  /* 0x0000000013007220 */ /* 0x020fc80000410000 */
[----:B------:R5:W2:Y:S02]  /*2220*/  R2UR UR4, R0 ;  /* 0x00000000000473c2 */ /* 0x000aa400000e0000 */
[----:B-----5:R-:W-:-:S05]  /*2230*/  LOP3.LUT R0, R18, R13, RZ, 0x3c, !PT ;  /* 0x0000000d12007212 */ /* 0x020fca00078e3cff */
[C---:B------:R-:W-:Y:S02]  /*2240*/  IMAD.IADD R86, R0.reuse, 0x1, R21 ;  /* 0x0000000100567824 */ /* 0x040fe400078e0215 */
[----:B------:R-:W-:Y:S01]  /*2250*/  IMAD.IADD R89, R0, 0x1, R89 ;  /* 0x0000000100597824 */ /* 0x000fe200078e0259 */
[----:B------:R-:W-:Y:S01]  /*2260*/  SEL R0, R3, 0xfffffff0, !P3 ;  /* 0xfffffff003007807 */ /* 0x000fe20005800000 */
[----:B------:R-:W-:Y:S01]  /*2270*/  IMAD.SHL.U32 R86, R86, 0x2, RZ ;  /* 0x0000000256567824 */ /* 0x000fe200078e00ff */
[----:B------:R-:W-:-:S03]  /*2280*/  IADD3 R3, R11, c[0x0][0x2e8], RZ ;  /* 0x0000ba000b037a10 */ /* 0x000fc60007ffe0ff */
[----:B------:R-:W-:Y:S01]  /*2290*/  IMAD R85, R5, 0x2, R86 ;  /* 0x0000000205557824 */ /* 0x000fe200078e0256 */
[----:B------:R-:W-:Y:S05]  /*22a0*/  @P2 BRA `(.L_x_4241) ;  /* 0x0000009000002947 */ /* 0x000fea0003800000 */
[----:B-12---:R-:W-:-:S13]  /*22b0*/  ISETP.GE.AND P0, PT, R116, c[0x0][0x220], PT ;  /* 0x0000880074007a0c */ /* 0x006fda0003f06270 */
        /* <DEDUP_REMOVED lines=8> */
.L_x_4241:
[----:B-12---:R-:W-:Y:S05]  /*2340*/  BSYNC B0 ;  /* 0x0000000000007941 */ /* 0x006fea0003800000 */
.L_x_4240:
        /* <DEDUP_REMOVED lines=19> */
.L_x_4243:
[----:B------:R-:W-:Y:S05]  /*2480*/  BSYNC B0 ;  /* 0x0000000000007941 */ /* 0x000fea0003800000 */
.L_x_4242:
        /* <DEDUP_REMOVED lines=15> */
.L_x_4245:
[----:B------:R-:W-:Y:S05]  /*2580*/  BSYNC B0 ;  /* 0x0000000000007941 */ /* 0x000fea0003800000 */
.L_x_4244:
        /* <DEDUP_REMOVED lines=16> */
.L_x_4247:
[----:B------:R-:W-:Y:S05]  /*2690*/  BSYNC B0 ;  /* 0x0000000000007941 */ /* 0x000fea0003800000 */
.L_x_4246:
[----:B------:R-:W-:Y:S01]  /*26a0*/  IMAD.SHL.U32 R84, R84, 0x2, RZ ;  /* 0x0000000254547824 */ /* 0x000fe200078e00ff */
[----:B------:R-:W-:Y:S01]  /*26b0*/  LDSM.16.M88.4 R16, [R86] ;  /* 0x000000005610783b */ /* 0x000fe20000000200 */
[----:B------:R-:W-:Y:S01]  /*26c0*/  IMAD.IADD R95, R91, 0x1, R88 ;  /* 0x000000015b5f7824 */ /* 0x000fe200078e0258 */
[C---:B------:R-:W-:Y:S01]  /*26d0*/  IADD3 R129, R3.reuse, 0x8, RZ ;  /* 0x0000000803817810 */ /* 0x040fe20007ffe0ff */
[----:B------:R-:W-:Y:S01]  /*26e0*/  IMAD R97, R0, 0x2, R84 ;  /* 0x0000000200617824 */ /* 0x000fe200078e0254 */
[----:B-1----:R-:W1:Y:S01]  /*26f0*/  LDSM.16.M88.4 R8, [R84+0x1000] ;  /* 0x001000005408783b */ /* 0x002e620000000200 */
[----:B------:R-:W-:Y:S02]  /*2700*/  IMNMX R130, R3, R92, PT ;  /* 0x0000005c03827217 */ /* 0x000fe40003800200 */
[----:B------:R-:W-:Y:S01]  /*2710*/  IADD3 R96, R95, 0x8, RZ ;  /* 0x000000085f607810 */ /* 0x000fe20007ffe0ff */
[----:B------:R-:W5:Y:S01]  /*2720*/  LDSM.16.M88.4 R64, [R84+0x1400] ;  /* 0x001400005440783b */ /* 0x000f620000000200 */
[----:B------:R-:W-:-:S02]  /*2730*/  IADD3 R3, R84, 0x1000, RZ ;  /* 0x0000100054037810 */ /* 0x000fc40007ffe0ff */
[C---:B------:R-:W-:Y:S01]  /*2740*/  IADD3 R98, R95.reuse, 0x1, RZ ;  /* 0x000000015f627810 */ /* 0x040fe20007ffe0ff */
[----:B------:R-:W-:Y:S01]  /*2750*/  LDSM.16.M88.4 R76, [R85] ;  /* 0x00000000554c783b */ /* 0x000fe20000000200 */
[----:B------:R-:W-:Y:S01]  /*2760*/  I2F R99, R96 ;  /* 0x0000006000637306 */ /* 0x000fe20000201400 */
[----:B------:R-:W-:Y:S01]  /*2770*/  IADD3 R100, R95, 0x9, RZ ;  /* 0x000000095f647810 */ /* 0x000fe20007ffe0ff */
[----:B------:R-:W-:Y:S01]  /*2780*/  IMAD R3, R0, 0x2, R3 ;  /* 0x0000000200037824 */ /* 0x000fe200078e0203 */
[----:B------:R-:W2:Y:S01]  /*2790*/  LDSM.16.M88.4 R20, [R97+0x1000] ;  /* 0x001000006114783b */ /* 0x000ea20000000200 */
[----:B------:R-:W-:Y:S02]  /*27a0*/  IMNMX R129, R129, R92, PT ;  /* 0x0000005c81817217 */ /* 0x000fe40003800200 */
[C---:B------:R-:W-:Y:S01]  /*27b0*/  ISETP.GE.AND P5, PT, R96.reuse, R130, PT ;  /* 0x000000826000720c */ /* 0x040fe20003fa6270 */
[----:B------:R-:W3:Y:S01]  /*27c0*/  LDSM.16.M88.4 R56, [R84+0x1800] ;  /* 0x001800005438783b */ /* 0x000ee20000000200 */
[----:B------:R-:W4:Y:S01]  /*27d0*/  I2F R94, R98 ;  /* 0x00000062005e7306 */ /* 0x000f220000201400 */
[----:B------:R-:W-:-:S02]  /*27e0*/  ISETP.GE.AND P0, PT, R96, R129, PT ;  /* 0x000000816000720c */ /* 0x000fc40003f06270 */
[----:B------:R-:W2:Y:S01]  /*27f0*/  LDSM.16.M88.4 R48, [R84+0x1c00] ;  /* 0x001c00005430783b */ /* 0x000ea20000000200 */
[CC--:B------:R-:W-:Y:S02]  /*2800*/  ISETP.GE.AND P6, PT, R98.reuse, R130.reuse, PT ;  /* 0x000000826200720c */ /* 0x0c0fe40003fc6270 */
[-C--:B------:R-:W-:Y:S01]  /*2810*/  ISETP.GE.AND P4, PT, R98, R129.reuse, PT ;  /* 0x000000816200720c */ /* 0x080fe20003f86270 */
[----:B------:R-:W2:Y:S01]  /*2820*/  LDSM.16.M88.4 R40, [R84+0x2000] ;  /* 0x002000005428783b */ /* 0x000ea20000000200 */
[----:B------:R-:W2:Y:S01]  /*2830*/  I2F R0, R100 ;  /* 0x0000006400007306 */ /* 0x000ea20000201400 */
[C---:B------:R-:W-:Y:S02]  /*2840*/  ISETP.GE.AND P2, PT, R100.reuse, R130, PT ;  /* 0x000000826400720c */ /* 0x040fe40003f46270 */
[----:B------:R-:W3:Y:S01]  /*2850*/  LDSM.16.M88.4 R32, [R84+0x2400] ;  /* 0x002400005420783b */ /* 0x000ee20000000200 */
[----:B------:R-:W-:-:S03]  /*2860*/  ISETP.GE.AND P3, PT, R100, R129, PT ;  /* 0x000000816400720c */ /* 0x000fc60003f66270 */
[----:B------:R-:W3:Y:S04]  /*2870*/  LDSM.16.M88.4 R24, [R84+0x2800] ;  /* 0x002800005418783b */ /* 0x000ee80000000200 */
[----:B------:R-:W3:Y:S01]  /*2880*/  LDSM.16.M88.4 R80, [R84+0x2c00] ;  /* 0x002c00005450783b */ /* 0x000ee20000000200 */
[C---:B-1----:R-:W-:Y:S03]  /*2890*/  HMMA.16816.F32.BF16 R12, R16.reuse, R8, RZ ;  /* 0x00000008100c723c */ /* 0x042fe600000418ff */
[----:B------:R-:W1:Y:S04]  /*28a0*/  LDSM.16.M88.4 R72, [R97+0x1400] ;  /* 0x001400006148783b */ /* 0x000e680000000200 */
[----:B------:R-:W0:Y:S01]  /*28b0*/  LDGDEPBAR ;  /* 0x00000000000079af */ /* 0x000e220000000000 */
[C---:B------:R-:W-:Y:S08]  /*28c0*/  HMMA.16816.F32.BF16 R8, R16.reuse, R10, RZ ;  /* 0x0000000a1008723c */ /* 0x040ff000000418ff */
[----:B-----5:R-:W-:Y:S08]  /*28d0*/  HMMA.16816.F32.BF16 R68, R16, R64, RZ ;  /* 0x000000401044723c */ /* 0x020ff000000418ff */
[C---:B--2---:R-:W-:Y:S08]  /*28e0*/  HMMA.16816.F32.BF16 R12, R76.reuse, R20, R12 ;  /* 0x000000144c0c723c */ /* 0x044ff0000004180c */
[----:B------:R-:W-:Y:S08]  /*28f0*/  HMMA.16816.F32.BF16 R8, R76, R22, R8 ;  /* 0x000000164c08723c */ /* 0x000ff00000041808 */
[C---:B---3--:R-:W-:Y:S08]  /*2900*/  HMMA.16816.F32.BF16 R60, R16.reuse, R56, RZ ;  /* 0x00000038103c723c */ /* 0x048ff000000418ff */
[----:B------:R-:W-:Y:S01]  /*2910*/  HMMA.16816.F32.BF16 R52, R16, R48, RZ ;  /* 0x000000301034723c */ /* 0x000fe200000418ff */
[----:B----4-:R-:W-:-:S02]  /*2920*/  FFMA.FTZ R96, R94, UR4, R15 ;  /* 0x000000045e607c23 */ /* 0x010fc4000801000f */
[----:B------:R-:W-:Y:S01]  /*2930*/  FFMA.FTZ R13, R94, UR4, R13 ;  /* 0x000000045e0d7c23 */ /* 0x000fe2000801000d */
[----:B------:R-:W-:Y:S02]  /*2940*/  IADD3 R94, R95, 0x11, RZ ;  /* 0x000000115f5e7810 */ /* 0x000fe40007ffe0ff */
[----:B------:R-:W-:Y:S02]  /*2950*/  FSEL R96, R96, -INF , !P4 ;  /* 0xff80000060607808 */ /* 0x000fe40006000000 */
[C---:B------:R-:W-:Y:S01]  /*2960*/  HMMA.16816.F32.BF16 R44, R16.reuse, R40, RZ ;  /* 0x00000028102c723c */ /* 0x040fe200000418ff */
[----:B------:R-:W-:Y:S01]  /*2970*/  FFMA.FTZ R8, R99, UR4, R8 ;  /* 0x0000000463087c23 */ /* 0x000fe20008010008 */
[----:B------:R-:W-:Y:S01]  /*2980*/  FSEL R13, R13, -INF , !P6 ;  /* 0xff8000000d0d7808 */ /* 0x000fe20007000000 */
[----:B------:R-:W-:Y:S02]  /*2990*/  FFMA.FTZ R10, R99, UR4, R10 ;  /* 0x00000004630a7c23 */ /* 0x000fe4000801000a */
[----:B------:R-:W-:Y:S01]  /*29a0*/  FFMA.FTZ R105, R0, UR4, R9 ;  /* 0x0000000400697c23 */ /* 0x000fe20008010009 */
[----:B------:R-:W-:Y:S01]  /*29b0*/  FSEL R99, R8, -INF , !P5 ;  /* 0xff80000008637808 */ /* 0x000fe20006800000 */
[----:B------:R-:W-:Y:S01]  /*29c0*/  FFMA.FTZ R98, R0, UR4, R11 ;  /* 0x0000000400627c23 */ /* 0x000fe2000801000b */
[----:B------:R-:W-:Y:S01]  /*29d0*/  HMMA.16816.F32.BF16 R36, R16, R32, RZ ;  /* 0x000000201024723c */ /* 0x000fe200000418ff */
[----:B------:R-:W-:-:S02]  /*29e0*/  FSEL R108, R10, -INF , !P0 ;  /* 0xff8000000a6c7808 */ /* 0x000fc40004000000 */
[----:B------:R-:W2:Y:S01]  /*29f0*/  LDSM.16.M88.4 R8, [R97+0x1c00] ;  /* 0x001c00006108783b */ /* 0x000ea20000000200 */
[----:B------:R-:W-:Y:S02]  /*2a00*/  IADD3 R0, R95, 0x19, RZ ;  /* 0x000000195f007810 */ /* 0x000fe40007ffe0ff */
[----:B------:R-:W-:Y:S02]  /*2a10*/  FSEL R98, R98, -INF , !P3 ;  /* 0xff80000062627808 */ /* 0x000fe40005800000 */
[----:B------:R-:W-:Y:S01]  /*2a20*/  HMMA.16816.F32.BF16 R28, R16, R24, RZ ;  /* 0x00000018101c723c */ /* 0x000fe200000418ff */
[C---:B------:R-:W-:Y:S02]  /*2a30*/  ISETP.GE.AND P5, PT, R94.reuse, R130, PT ;  /* 0x000000825e00720c */ /* 0x040fe40003fa6270 */
[----:B------:R-:W-:Y:S02]  /*2a40*/  ISETP.GE.AND P0, PT, R94, R129, PT ;  /* 0x000000815e00720c */ /* 0x000fe40003f06270 */
[----:B------:R-:W-:-:S03]  /*2a50*/  FSEL R105, R105, -INF , !P2 ;  /* 0xff80000069697808 */ /* 0x000fc60005000000 */
        /* <DEDUP_REMOVED lines=9> */
[C---:B-1----:R-:W-:Y:S01]  /*2af0*/  HMMA.16816.F32.BF16 R68, R76.reuse, R72, R68 ;  /* 0x000000484c44723c */ /* 0x042fe20000041844 */
[----:B------:R-:W1:Y:S06]  /*2b00*/  I2F R72, R94 ;  /* 0x0000005e00487306 */ /* 0x000e6c0000201400 */
[----:B------:R-:W-:Y:S01]  /*2b10*/  IADD3 R73, R95, 0x10, RZ ;  /* 0x000000105f497810 */ /* 0x000fe20007ffe0ff */
[----:B------:R-:W-:Y:S03]  /*2b20*/  HMMA.16816.F32.BF16 R64, R76, R74, R64 ;  /* 0x0000004a4c40723c */ /* 0x000fe60000041840 */
[----:B------:R-:W4:Y:S01]  /*2b30*/  I2F R15, R73 ;  /* 0x00000049000f7306 */ /* 0x000f220000201400 */
[----:B------:R-:W-:-:S02]  /*2b40*/  ISETP.GE.AND P6, PT, R73, R130, PT ;  /* 0x000000824900720c */ /* 0x000fc40003fc6270 */
[-C--:B------:R-:W-:Y:S02]  /*2b50*/  ISETP.GE.AND P4, PT, R73, R129.reuse, PT ;  /* 0x000000814900720c */ /* 0x080fe40003f86270 */
[C---:B------:R-:W-:Y:S01]  /*2b60*/  IADD3 R74, R95.reuse, 0x18, RZ ;  /* 0x000000185f4a7810 */ /* 0x040fe20007ffe0ff */
[C---:B--2---:R-:W-:Y:S03]  /*2b70*/  HMMA.16816.F32.BF16 R52, R76.reuse, R8, R52 ;  /* 0x000000084c34723c */ /* 0x044fe60000041834 */
[----:B------:R-:W2:Y:S01]  /*2b80*/  I2F R73, R74 ;  /* 0x0000004a00497306 */ /* 0x000ea20000201400 */
[C---:B------:R-:W-:Y:S02]  /*2b90*/  ISETP.GE.AND P3, PT, R74.reuse, R129, PT ;  /* 0x000000814a00720c */ /* 0x040fe40003f66270 */
[----:B------:R-:W-:Y:S01]  /*2ba0*/  ISETP.GE.AND P2, PT, R74, R130, PT ;  /* 0x000000824a00720c */ /* 0x000fe20003f46270 */
[C---:B-1----:R-:W-:Y:S01]  /*2bb0*/  FFMA.FTZ R75, R72.reuse, UR4, R69 ;  /* 0x00000004484b7c23 */ /* 0x042fe20008010045 */
[C---:B------:R-:W-:Y:S01]  /*2bc0*/  HMMA.16816.F32.BF16 R48, R76.reuse, R10, R48 ;  /* 0x0000000a4c30723c */ /* 0x040fe20000041830 */
[----:B------:R-:W-:Y:S01]  /*2bd0*/  FFMA.FTZ R71, R72, UR4, R71 ;  /* 0x0000000448477c23 */ /* 0x000fe20008010047 */
[----:B------:R-:W-:Y:S01]  /*2be0*/  IADD3 R72, R95, 0x21, RZ ;  /* 0x000000215f487810 */ /* 0x000fe20007ffe0ff */
[----:B----4-:R-:W-:Y:S01]  /*2bf0*/  FFMA.FTZ R103, R15, UR4, R68 ;  /* 0x000000040f677c23 */ /* 0x010fe20008010044 */
[----:B------:R-:W-:Y:S01]  /*2c00*/  FSEL R75, R75, -INF , !P5 ;  /* 0xff8000004b4b7808 */ /* 0x000fe20006800000 */
[----:B------:R-:W-:Y:S01]  /*2c10*/  FFMA.FTZ R70, R15, UR4, R70 ;  /* 0x000000040f467c23 */ /* 0x000fe20008010046 */
[----:B------:R-:W1:Y:S01]  /*2c20*/  I2F R68, R0 ;  /* 0x0000000000447306 */ /* 0x000e620000201400 */
[----:B------:R-:W-:Y:S01]  /*2c30*/  FSEL R102, R71, -INF , !P0 ;  /* 0xff80000047667808 */ /* 0x000fe20004000000 */
[----:B---3--:R-:W-:Y:S01]  /*2c40*/  HMMA.16816.F32.BF16 R60, R76, R80, R60 ;  /* 0x000000504c3c723c */ /* 0x008fe2000004183c */
[----:B------:R-:W-:-:S02]  /*2c50*/  FSEL R103, R103, -INF , !P6 ;  /* 0xff80000067677808 */ /* 0x000fc40007000000 */
[----:B------:R-:W-:Y:S01]  /*2c60*/  FSEL R100, R70, -INF , !P4 ;  /* 0xff80000046647808 */ /* 0x000fe20006000000 */
[----:B--2---:R-:W-:Y:S01]  /*2c70*/  FFMA.FTZ R66, R73, UR4, R66 ;  /* 0x0000000449427c23 */ /* 0x004fe20008010042 */
[----:B------:R-:W-:Y:S01]  /*2c80*/  IADD3 R70, R95, 0x20, RZ ;  /* 0x000000205f467810 */ /* 0x000fe20007ffe0ff */
[----:B------:R-:W-:Y:S01]  /*2c90*/  FFMA.FTZ R15, R73, UR4, R64 ;  /* 0x00000004490f7c23 */ /* 0x000fe20008010040 */
[CC--:B------:R-:W-:Y:S01]  /*2ca0*/  ISETP.GE.AND P6, PT, R0.reuse, R130.reuse, PT ;  /* 0x000000820000720c */ /* 0x0c0fe20003fc6270 */
[----:B------:R-:W-:Y:S01]  /*2cb0*/  HMMA.16816.F32.BF16 R56, R76, R82, R56 ;  /* 0x000000524c38723c */ /* 0x000fe20000041838 */
[----:B------:R2:W3:Y:S01]  /*2cc0*/  I2F R69, R70 ;  /* 0x0000004600457306 */ /* 0x0004e20000201400 */
[----:B------:R-:W-:Y:S02]  /*2cd0*/  ISETP.GE.AND P4, PT, R0, R129, PT ;  /* 0x000000810000720c */ /* 0x000fe40003f86270 */
[----:B------:R-:W-:Y:S01]  /*2ce0*/  FSEL R94, R66, -INF , !P3 ;  /* 0xff800000425e7808 */ /* 0x000fe20005800000 */
[----:B-1----:R-:W-:Y:S01]  /*2cf0*/  FFMA.FTZ R101, R68, UR4, R65 ;  /* 0x0000000444657c23 */ /* 0x002fe20008010041 */
[----:B------:R-:W-:Y:S01]  /*2d00*/  ISETP.GE.AND P5, PT, R70, R130, PT ;  /* 0x000000824600720c */ /* 0x000fe20003fa6270 */
[----:B------:R-:W-:-:S02]  /*2d10*/  FFMA.FTZ R82, R68, UR4, R67 ;  /* 0x0000000444527c23 */ /* 0x000fc40008010043 */
[----:B------:R-:W1:Y:S01]  /*2d20*/  I2F R0, R72 ;  /* 0x0000004800007306 */ /* 0x000e620000201400 */
[----:B------:R-:W4:Y:S01]  /*2d30*/  LDSM.16.M88.4 R64, [R97+0x2000] ;  /* 0x002000006140783b */ /* 0x000f220000000200 */
[-C--:B------:R-:W-:Y:S02]  /*2d40*/  ISETP.GE.AND P0, PT, R70, R129.reuse, PT ;  /* 0x000000814600720c */ /* 0x080fe40003f06270 */
[----:B------:R-:W-:Y:S02]  /*2d50*/  IADD3 R68, R95, 0x29, RZ ;  /* 0x000000295f447810 */ /* 0x000fe40007ffe0ff */
[----:B------:R-:W-:Y:S02]  /*2d60*/  FSEL R15, R15, -INF , !P2 ;  /* 0xff8000000f0f7808 */ /* 0x000fe40005000000 */
[----:B--2---:R-:W-:Y:S01]  /*2d70*/  IADD3 R70, R95, 0x28, RZ ;  /* 0x000000285f467810 */ /* 0x004fe20007ffe0ff */
[----:B------:R-:W2:Y:S01]  /*2d80*/  I2F R8, R68 ;  /* 0x0000004400087306 */ /* 0x000ea20000201400 */
[----:B---3--:R-:W-:Y:S01]  /*2d90*/  FFMA.FTZ R9, R69, UR4, R60 ;  /* 0x0000000445097c23 */ /* 0x008fe2000801003c */
[----:B------:R-:W-:Y:S01]  /*2da0*/  IADD3 R60, R95, 0x30, RZ ;  /* 0x000000305f3c7810 */ /* 0x000fe20007ffe0ff */
[----:B------:R-:W-:Y:S01]  /*2db0*/  FFMA.FTZ R62, R69, UR4, R62 ;  /* 0x00000004453e7c23 */ /* 0x000fe2000801003e */
[----:B------:R-:W-:-:S02]  /*2dc0*/  ISETP.GE.AND P3, PT, R72, R129, PT ;  /* 0x000000814800720c */ /* 0x000fc40003f66270 */
[-C--:B------:R-:W-:Y:S01]  /*2dd0*/  ISETP.GE.AND P2, PT, R72, R130.reuse, PT ;  /* 0x000000824800720c */ /* 0x080fe20003f46270 */
[C---:B-1----:R-:W-:Y:S01]  /*2de0*/  FFMA.FTZ R61, R0.reuse, UR4, R61 ;  /* 0x00000004003d7c23 */ /* 0x042fe2000801003d */
[----:B------:R-:W1:Y:S01]  /*2df0*/  I2F R71, R70 ;  /* 0x0000004600477306 */ /* 0x000e620000201400 */
[----:B------:R-:W-:Y:S01]  /*2e00*/  FFMA.FTZ R0, R0, UR4, R63 ;  /* 0x0000000400007c23 */ /* 0x000fe2000801003f */
[----:B------:R-:W-:Y:S02]  /*2e10*/  FSEL R63, R9, -INF , !P5 ;  /* 0xff800000093f7808 */ /* 0x000fe40006800000 */
[----:B------:R-:W-:Y:S02]  /*2e20*/  FSEL R72, R62, -INF , !P0 ;  /* 0xff8000003e487808 */ /* 0x000fe40004000000 */
[C---:B------:R-:W-:Y:S02]  /*2e30*/  ISETP.GE.AND P5, PT, R68.reuse, R130, PT ;  /* 0x000000824400720c */ /* 0x040fe40003fa6270 */
[----:B------:R-:W3:Y:S01]  /*2e40*/  I2F R9, R60 ;  /* 0x0000003c00097306 */ /* 0x000ee20000201400 */
[----:B------:R-:W-:Y:S01]  /*2e50*/  ISETP.GE.AND P0, PT, R68, R129, PT ;  /* 0x000000814400720c */ /* 0x000fe20003f06270 */
[----:B--2---:R-:W-:Y:S01]  /*2e60*/  FFMA.FTZ R74, R8, UR4, R59 ;  /* 0x00000004084a7c23 */ /* 0x004fe2000801003b */
[----:B------:R-:W-:-:S02]  /*2e70*/  FSEL R68, R0, -INF , !P3 ;  /* 0xff80000000447808 */ /* 0x000fc40005800000 */
[----:B------:R-:W-:Y:S02]  /*2e80*/  IADD3 R0, R95, 0x31, RZ ;  /* 0x000000315f007810 */ /* 0x000fe40007ffe0ff */
[----:B------:R-:W-:Y:S01]  /*2e90*/  FSEL R101, R101, -INF , !P6 ;  /* 0xff80000065657808 */ /* 0x000fe20007000000 */
[C---:B-1----:R-:W-:Y:S01]  /*2ea0*/  FFMA.FTZ R73, R71.reuse, UR4, R56 ;  /* 0x0000000447497c23 */ /* 0x042fe20008010038 */
[----:B------:R-:W-:Y:S01]  /*2eb0*/  FSEL R82, R82, -INF , !P4 ;  /* 0xff80000052527808 */ /* 0x000fe20006000000 */
[----:B------:R-:W-:Y:S01]  /*2ec0*/  FFMA.FTZ R58, R71, UR4, R58 ;  /* 0x00000004473a7c23 */ /* 0x000fe2000801003a */
[CC--:B------:R-:W-:Y:S01]  /*2ed0*/  ISETP.GE.AND P6, PT, R70.reuse, R130.reuse, PT ;  /* 0x000000824600720c */ /* 0x0c0fe20003fc6270 */
[----:B------:R-:W1:Y:S01]  /*2ee0*/  I2F R56, R0 ;  /* 0x0000000000387306 */ /* 0x000e620000201400 */
[-C--:B------:R-:W-:Y:S01]  /*2ef0*/  ISETP.GE.AND P4, PT, R70, R129.reuse, PT ;  /* 0x000000814600720c */ /* 0x080fe20003f86270 */
[----:B------:R-:W-:Y:S01]  /*2f00*/  FFMA.FTZ R71, R8, UR4, R57 ;  /* 0x0000000408477c23 */ /* 0x000fe20008010039 */
[----:B------:R-:W-:Y:S01]  /*2f10*/  IADD3 R59, R95, 0x38, RZ ;  /* 0x000000385f3b7810 */ /* 0x000fe20007ffe0ff */
[----:B---3--:R-:W-:Y:S01]  /*2f20*/  FFMA.FTZ R54, R9, UR4, R54 ;  /* 0x0000000409367c23 */ /* 0x008fe20008010036 */
[----:B------:R-:W-:Y:S01]  /*2f30*/  FSEL R73, R73, -INF , !P6 ;  /* 0xff80000049497808 */ /* 0x000fe20007000000 */
[C---:B----4-:R-:W-:Y:S01]  /*2f40*/  HMMA.16816.F32.BF16 R44, R76.reuse, R64, R44 ;  /* 0x000000404c2c723c */ /* 0x050fe2000004182c */
[----:B------:R-:W-:Y:S01]  /*2f50*/  FSEL R80, R58, -INF , !P4 ;  /* 0xff8000003a507808 */ /* 0x000fe20006000000 */
[----:B------:R-:W2:Y:S01]  /*2f60*/  I2F R57, R59 ;  /* 0x0000003b00397306 */ /* 0x000ea20000201400 */
[CC--:B------:R-:W-:Y:S01]  /*2f70*/  ISETP.GE.AND P6, PT, R0.reuse, R130.reuse, PT ;  /* 0x000000820000720c */ /* 0x0c0fe20003fc6270 */
[----:B------:R-:W-:Y:S01]  /*2f80*/  FFMA.FTZ R58, R9, UR4, R52 ;  /* 0x00000004093a7c23 */ /* 0x000fe20008010034 */
[----:B------:R-:W-:Y:S01]  /*2f90*/  ISETP.GE.AND P4, PT, R0, R129, PT ;  /* 0x000000810000720c */ /* 0x000fe20003f86270 */
[----:B------:R-:W3:Y:S01]  /*2fa0*/  LDSM.16.M88.4 R8, [R97+0x2400] ;  /* 0x002400006108783b */ /* 0x000ee20000000200 */
[----:B------:R-:W-:Y:S01]  /*2fb0*/  FSEL R61, R61, -INF , !P2 ;  /* 0xff8000003d3d7808 */ /* 0x000fe20005000000 */
[----:B------:R-:W-:Y:S01]  /*2fc0*/  HMMA.16816.F32.BF16 R40, R76, R66, R40 ;  /* 0x000000424c28723c */ /* 0x000fe20000041828 */
[----:B------:R-:W-:Y:S01]  /*2fd0*/  ISETP.GE.AND P2, PT, R60, R130, PT ;  /* 0x000000823c00720c */ /* 0x000fe20003f46270 */
[C---:B-1----:R-:W-:Y:S01]  /*2fe0*/  FFMA.FTZ R53, R56.reuse, UR4, R53 ;  /* 0x0000000438357c23 */ /* 0x042fe20008010035 */
[C---:B------:R-:W-:Y:S01]  /*2ff0*/  IADD3 R0, R95.reuse, 0x39, RZ ;  /* 0x000000395f007810 */ /* 0x040fe20007ffe0ff */
[----:B------:R-:W-:Y:S01]  /*3000*/  FFMA.FTZ R56, R56, UR4, R55 ;  /* 0x0000000438387c23 */ /* 0x000fe20008010037 */
[----:B------:R-:W-:-:S02]  /*3010*/  IADD3 R62, R95, 0x40, RZ ;  /* 0x000000405f3e7810 */ /* 0x000fc40007ffe0ff */
[----:B------:R-:W1:Y:S01]  /*3020*/  I2F R52, R0 ;  /* 0x0000000000347306 */ /* 0x000e620000201400 */
[----:B------:R-:W-:Y:S02]  /*3030*/  FSEL R71, R71, -INF , !P5 ;  /* 0xff80000047477808 */ /* 0x000fe40006800000 */
[----:B------:R-:W-:Y:S01]  /*3040*/  FSEL R74, R74, -INF , !P0 ;  /* 0xff8000004a4a7808 */ /* 0x000fe20004000000 */
[----:B--2---:R-:W-:Y:S01]  /*3050*/  FFMA.FTZ R48, R57, UR4, R48 ;  /* 0x0000000439307c23 */ /* 0x004fe20008010030 */
[----:B------:R-:W-:Y:S01]  /*3060*/  ISETP.GE.AND P5, PT, R59, R130, PT ;  /* 0x000000823b00720c */ /* 0x000fe20003fa6270 */
[----:B------:R-:W-:Y:S01]  /*3070*/  FFMA.FTZ R50, R57, UR4, R50 ;  /* 0x0000000439327c23 */ /* 0x000fe20008010032 */
[----:B------:R-:W-:Y:S02]  /*3080*/  ISETP.GE.AND P0, PT, R59, R129, PT ;  /* 0x000000813b00720c */ /* 0x000fe40003f06270 */
[----:B------:R-:W-:Y:S01]  /*3090*/  FSEL R55, R58, -INF , !P2 ;  /* 0xff8000003a377808 */ /* 0x000fe20005000000 */
[----:B------:R1:W2:Y:S01]  /*30a0*/  I2F R59, R62 ;  /* 0x0000003e003b7306 */ /* 0x0002a20000201400 */
[----:B------:R-:W-:-:S02]  /*30b0*/  FSEL R53, R53, -INF , !P6 ;  /* 0xff80000035357808 */ /* 0x000fc40007000000 */
[----:B------:R-:W-:Y:S02]  /*30c0*/  FSEL R58, R56, -INF , !P4 ;  /* 0xff800000383a7808 */ /* 0x000fe40006000000 */
[C---:B------:R-:W-:Y:S02]  /*30d0*/  ISETP.GE.AND P6, PT, R62.reuse, R130, PT ;  /* 0x000000823e00720c */ /* 0x040fe40003fc6270 */
[-C--:B------:R-:W-:Y:S02]  /*30e0*/  ISETP.GE.AND P4, PT, R62, R129.reuse, PT ;  /* 0x000000813e00720c */ /* 0x080fe40003f86270 */
[----:B------:R-:W-:Y:S02]  /*30f0*/  ISETP.GE.AND P3, PT, R60, R129, PT ;  /* 0x000000813c00720c */ /* 0x000fe40003f66270 */
[----:B------:R-:W-:Y:S02]  /*3100*/  FSEL R57, R48, -INF , !P5 ;  /* 0xff80000030397808 */ /* 0x000fe40006800000 */
[----:B------:R-:W-:-:S02]  /*3110*/  FSEL R64, R50, -INF , !P0 ;  /* 0xff80000032407808 */ /* 0x000fc40004000000 */
[----:B------:R-:W-:Y:S01]  /*3120*/  FSEL R60, R54, -INF , !P3 ;  /* 0xff800000363c7808 */ /* 0x000fe20005800000 */
[C---:B-1----:R-:W-:Y:S01]  /*3130*/  FFMA.FTZ R62, R52.reuse, UR4, R49 ;  /* 0x00000004343e7c23 */ /* 0x042fe20008010031 */
[C---:B------:R-:W-:Y:S01]  /*3140*/  IADD3 R54, R95.reuse, 0x41, RZ ;  /* 0x000000415f367810 */ /* 0x040fe20007ffe0ff */
[----:B------:R-:W-:Y:S01]  /*3150*/  FFMA.FTZ R52, R52, UR4, R51 ;  /* 0x0000000434347c23 */ /* 0x000fe20008010033 */
[----:B------:R-:W-:Y:S01]  /*3160*/  IADD3 R56, R95, 0x48, RZ ;  /* 0x000000485f387810 */ /* 0x000fe20007ffe0ff */
[----:B------:R-:W1:Y:S01]  /*3170*/  LDSM.16.M88.4 R48, [R97+0x2800] ;  /* 0x002800006130783b */ /* 0x000e620000000200 */
[CC--:B------:R-:W-:Y:S01]  /*3180*/  ISETP.GE.AND P2, PT, R0.reuse, R130.reuse, PT ;  /* 0x000000820000720c */ /* 0x0c0fe20003f46270 */
[----:B--2---:R-:W-:Y:S01]  /*3190*/  FFMA.FTZ R44, R59, UR4, R44 ;  /* 0x000000043b2c7c23 */ /* 0x004fe2000801002c */
[-C--:B------:R-:W-:Y:S01]  /*31a0*/  ISETP.GE.AND P3, PT, R0, R129.reuse, PT ;  /* 0x000000810000720c */ /* 0x080fe20003f66270 */
[----:B------:R-:W2:Y:S01]  /*31b0*/  I2F R67, R56 ;  /* 0x0000003800437306 */ /* 0x000ea20000201400 */
[C---:B------:R-:W-:Y:S01]  /*31c0*/  ISETP.GE.AND P5, PT, R54.reuse, R130, PT ;  /* 0x000000823600720c */ /* 0x040fe20003fa6270 */
[----:B---3--:R-:W-:Y:S01]  /*31d0*/  HMMA.16816.F32.BF16 R36, R76, R8, R36 ;  /* 0x000000084c24723c */ /* 0x008fe20000041824 */
[----:B------:R-:W-:-:S02]  /*31e0*/  ISETP.GE.AND P0, PT, R54, R129, PT ;  /* 0x000000813600720c */ /* 0x000fc40003f06270 */
[----:B------:R-:W-:-:S03]  /*31f0*/  IADD3 R66, R95, 0x49, RZ ;  /* 0x000000495f427810 */ /* 0x000fc60007ffe0ff */
[----:B------:R3:W4:Y:S02]  /*3200*/  I2F R0, R54 ;  /* 0x0000003600007306 */ /* 0x0007240000201400 */
[----:B------:R-:W-:Y:S01]  /*3210*/  HMMA.16816.F32.BF16 R32, R76, R10, R32 ;  /* 0x0000000a4c20723c */ /* 0x000fe20000041820 */
[----:B------:R-:W5:Y:S01]  /*3220*/  LDSM.16.M88.4 R8, [R97+0x2c00] ;  /* 0x002c00006108783b */ /* 0x000f620000000200 */
[----:B------:R-:W-:-:S04]  /*3230*/  DEPBAR.LE SB0, 0x0 ;  /* 0x000080000000791a */ /* 0x000fc80000000000 */
[C---:B--2---:R-:W-:Y:S02]  /*3240*/  FFMA.FTZ R42, R67.reuse, UR4, R42 ;  /* 0x00000004432a7c23 */ /* 0x044fe4000801002a */
[----:B------:R-:W-:Y:S02]  /*3250*/  FFMA.FTZ R40, R67, UR4, R40 ;  /* 0x0000000443287c23 */ /* 0x000fe40008010028 */
[----:B---3--:R-:W-:Y:S01]  /*3260*/  FFMA.FTZ R54, R59, UR4, R46 ;  /* 0x000000043b367c23 */ /* 0x008fe2000801002e */
[----:B------:R-:W-:Y:S01]  /*3270*/  FSEL R59, R62, -INF , !P2 ;  /* 0xff8000003e3b7808 */ /* 0x000fe20005000000 */
[----:B----4-:R-:W-:Y:S01]  /*3280*/  FFMA.FTZ R45, R0, UR4, R45 ;  /* 0x00000004002d7c23 */ /* 0x010fe2000801002d */
[----:B------:R-:W-:Y:S02]  /*3290*/  FSEL R62, R52, -INF , !P3 ;  /* 0xff800000343e7808 */ /* 0x000fe40005800000 */
[----:B------:R2:W-:Y:S01]  /*32a0*/  I2F R52, R66 ;  /* 0x0000004200347306 */ /* 0x0005e20000201400 */
[----:B------:R-:W-:Y:S01]  /*32b0*/  BAR.SYNC.DEFER_BLOCKING 0x0 ;  /* 0x0000000000007b1d */ /* 0x000fe20000010000 */
[----:B------:R-:W-:-:S02]  /*32c0*/  ISETP.GE.AND P2, PT, R56, R130, PT ;  /* 0x000000823800720c */ /* 0x000fc40003f46270 */
[-C--:B------:R-:W-:Y:S01]  /*32d0*/  ISETP.GE.AND P3, PT, R56, R129.reuse, PT ;  /* 0x000000813800720c */ /* 0x080fe20003f66270 */
[----:B------:R-:W-:Y:S01]  /*32e0*/  FFMA.FTZ R56, R0, UR4, R47 ;  /* 0x0000000400387c23 */ /* 0x000fe2000801002f */
[----:B------:R-:W-:Y:S01]  /*32f0*/  FSEL R46, R44, -INF , !P6 ;  /* 0xff8000002c2e7808 */ /* 0x000fe20007000000 */
[C---:B-1----:R-:W-:Y:S01]  /*3300*/  HMMA.16816.F32.BF16 R28, R76.reuse, R48, R28 ;  /* 0x000000304c1c723c */ /* 0x042fe2000004181c */
[----:B------:R-:W-:Y:S02]  /*3310*/  FSEL R44, R54, -INF , !P4 ;  /* 0xff800000362c7808 */ /* 0x000fe40006000000 */
[----:B------:R-:W-:Y:S02]  /*3320*/  IADD3 R54, R95, 0x50, RZ ;  /* 0x000000505f367810 */ /* 0x000fe40007ffe0ff */
[C---:B------:R-:W-:Y:S02]  /*3330*/  ISETP.GE.AND P6, PT, R66.reuse, R130, PT ;  /* 0x000000824200720c */ /* 0x040fe40003fc6270 */
[----:B------:R-:W-:Y:S01]  /*3340*/  ISETP.GE.AND P4, PT, R66, R129, PT ;  /* 0x000000814200720c */ /* 0x000fe20003f86270 */
[----:B------:R-:W1:Y:S01]  /*3350*/  I2F R65, R54 ;  /* 0x0000003600417306 */ /* 0x000e620000201400 */
[----:B------:R-:W-:Y:S01]  /*3360*/  FSEL R47, R45, -INF , !P5 ;  /* 0xff8000002d2f7808 */ /* 0x000fe20006800000 */
[----:B------:R-:W-:Y:S01]  /*3370*/  HMMA.16816.F32.BF16 R24, R76, R50, R24 ;  /* 0x000000324c18723c */ /* 0x000fe20000041818 */
[----:B------:R-:W-:-:S02]  /*3380*/  FSEL R56, R56, -INF , !P0 ;  /* 0xff80000038387808 */ /* 0x000fc40004000000 */
[C---:B--2---:R-:W-:Y:S02]  /*3390*/  IADD3 R66, R95.reuse, 0x51, RZ ;  /* 0x000000515f427810 */ /* 0x044fe40007ffe0ff */
[CC--:B------:R-:W-:Y:S02]  /*33a0*/  ISETP.GE.AND P5, PT, R54.reuse, R130.reuse, PT ;  /* 0x000000823600720c */ /* 0x0c0fe40003fa6270 */
[-C--:B------:R-:W-:Y:S01]  /*33b0*/  ISETP.GE.AND P0, PT, R54, R129.reuse, PT ;  /* 0x000000813600720c */ /* 0x080fe20003f06270 */
[----:B------:R-:W2:Y:S01]  /*33c0*/  I2F R0, R66 ;  /* 0x0000004200007306 */ /* 0x000ea20000201400 */
[----:B------:R-:W-:Y:S01]  /*33d0*/  FSEL R45, R40, -INF , !P2 ;  /* 0xff800000282d7808 */ /* 0x000fe20005000000 */
[C---:B-----5:R-:W-:Y:S01]  /*33e0*/  HMMA.16816.F32.BF16 R20, R76.reuse, R8, R20 ;  /* 0x000000084c14723c */ /* 0x060fe20000041814 */
[----:B------:R-:W-:Y:S02]  /*33f0*/  IADD3 R40, R95, 0x58, RZ ;  /* 0x000000585f287810 */ /* 0x000fe40007ffe0ff */
[-C--:B------:R-:W-:Y:S01]  /*3400*/  ISETP.GE.AND P2, PT, R66, R130.reuse, PT ;  /* 0x000000824200720c */ /* 0x080fe20003f46270 */
[C---:B-1----:R-:W-:Y:S01]  /*3410*/  FFMA.FTZ R36, R65.reuse, UR4, R36 ;  /* 0x0000000441247c23 */ /* 0x042fe20008010024 */
[----:B------:R-:W-:Y:S01]  /*3420*/  FSEL R54, R42, -INF , !P3 ;  /* 0xff8000002a367808 */ /* 0x000fe20005800000 */
[----:B------:R-:W-:Y:S01]  /*3430*/  FFMA.FTZ R42, R52, UR4, R41 ;  /* 0x00000004342a7c23 */ /* 0x000fe20008010029 */
[----:B------:R-:W-:Y:S01]  /*3440*/  ISETP.GE.AND P3, PT, R66, R129, PT ;  /* 0x000000814200720c */ /* 0x000fe20003f66270 */
[----:B------:R-:W-:Y:S01]  /*3450*/  FFMA.FTZ R52, R52, UR4, R43 ;  /* 0x0000000434347c23 */ /* 0x000fe2000801002b */
[----:B------:R1:W3:Y:S01]  /*3460*/  I2F R41, R40 ;  /* 0x0000002800297306 */ /* 0x0002e20000201400 */
[----:B------:R-:W-:Y:S01]  /*3470*/  FFMA.FTZ R38, R65, UR4, R38 ;  /* 0x0000000441267c23 */ /* 0x000fe20008010026 */
[----:B------:R-:W-:Y:S01]  /*3480*/  FSEL R43, R42, -INF , !P6 ;  /* 0xff8000002a2b7808 */ /* 0x000fe20007000000 */
[----:B------:R-:W-:Y:S01]  /*3490*/  HMMA.16816.F32.BF16 R16, R76, R10, R16 ;  /* 0x0000000a4c10723c */ /* 0x000fe20000041810 */
[----:B------:R-:W-:Y:S01]  /*34a0*/  IADD3 R42, R95, 0x59, RZ ;  /* 0x000000595f2a7810 */ /* 0x000fe20007ffe0ff */
[----:B--2---:R-:W-:Y:S01]  /*34b0*/  FFMA.FTZ R37, R0, UR4, R37 ;  /* 0x0000000400257c23 */ /* 0x004fe20008010025 */
[----:B------:R-:W-:Y:S01]  /*34c0*/  FSEL R52, R52, -INF , !P4 ;  /* 0xff80000034347808 */ /* 0x000fe20006000000 */
[----:B------:R-:W-:Y:S01]  /*34d0*/  FFMA.FTZ R0, R0, UR4, R39 ;  /* 0x0000000400007c23 */ /* 0x000fe20008010027 */
[----:B------:R3:W2:Y:S01]  /*34e0*/  I2F R48, R42 ;  /* 0x0000002a00307306 */ /* 0x0006a20000201400 */
[----:B------:R-:W-:-:S02]  /*34f0*/  ISETP.GE.AND P6, PT, R40, R130, PT ;  /* 0x000000822800720c */ /* 0x000fc40003fc6270 */
[-C--:B------:R-:W-:Y:S02]  /*3500*/  ISETP.GE.AND P4, PT, R40, R129.reuse, PT ;  /* 0x000000812800720c */ /* 0x080fe40003f86270 */
[----:B------:R-:W-:Y:S02]  /*3510*/  FSEL R39, R36, -INF , !P5 ;  /* 0xff80000024277808 */ /* 0x000fe40006800000 */
[----:B------:R-:W-:Y:S01]  /*3520*/  FSEL R38, R38, -INF , !P0 ;  /* 0xff80000026267808 */ /* 0x000fe20004000000 */
[----:B------:R-:W-:Y:S01]  /*3530*/  I2F R11, R95 ;  /* 0x0000005f000b7306 */ /* 0x000fe20000201400 */
[----:B-1----:R-:W-:Y:S02]  /*3540*/  IADD3 R40, R95, 0x60, RZ ;  /* 0x000000605f287810 */ /* 0x002fe40007ffe0ff */
[C---:B------:R-:W-:Y:S02]  /*3550*/  ISETP.GE.AND P5, PT, R42.reuse, R130, PT ;  /* 0x000000822a00720c */ /* 0x040fe40003fa6270 */
[----:B------:R-:W-:-:S02]  /*3560*/  ISETP.GE.AND P0, PT, R42, R129, PT ;  /* 0x000000812a00720c */ /* 0x000fc40003f06270 */
[----:B------:R-:W-:Y:S01]  /*3570*/  FSEL R37, R37, -INF , !P2 ;  /* 0xff80000025257808 */ /* 0x000fe20005000000 */
[----:B------:R1:W4:Y:S01]  /*3580*/  I2F R49, R40 ;  /* 0x0000002800317306 */ /* 0x0003220000201400 */
[C---:B---3--:R-:W-:Y:S01]  /*3590*/  FFMA.FTZ R42, R41.reuse, UR4, R32 ;  /* 0x00000004292a7c23 */ /* 0x048fe20008010020 */
[----:B------:R-:W-:Y:S01]  /*35a0*/  FSEL R36, R0, -INF , !P3 ;  /* 0xff80000000247808 */ /* 0x000fe20005800000 */
[----:B------:R-:W-:Y:S01]  /*35b0*/  FFMA.FTZ R41, R41, UR4, R34 ;  /* 0x0000000429297c23 */ /* 0x000fe20008010022 */
[----:B------:R-:W-:Y:S01]  /*35c0*/  ISETP.GE.AND P2, PT, R40, R130, PT ;  /* 0x000000822800720c */ /* 0x000fe20003f46270 */
[----:B--2---:R-:W-:Y:S01]  /*35d0*/  FFMA.FTZ R33, R48, UR4, R33 ;  /* 0x0000000430217c23 */ /* 0x004fe20008010021 */
[----:B------:R-:W-:Y:S02]  /*35e0*/  ISETP.GE.AND P3, PT, R40, R129, PT ;  /* 0x000000812800720c */ /* 0x000fe40003f66270 */
[C---:B------:R-:W-:Y:S02]  /*35f0*/  IADD3 R0, R95.reuse, 0x61, RZ ;  /* 0x000000615f007810 */ /* 0x040fe40007ffe0ff */
[----:B------:R-:W-:-:S02]  /*3600*/  IADD3 R32, R95, 0x68, RZ ;  /* 0x000000685f207810 */ /* 0x000fc40007ffe0ff */
[----:B------:R-:W2:Y:S01]  /*3610*/  I2F R34, R0 ;  /* 0x0000000000227306 */ /* 0x000ea20000201400 */
[----:B------:R-:W-:Y:S02]  /*3620*/  FSEL R33, R33, -INF , !P5 ;  /* 0xff80000021217808 */ /* 0x000fe40006800000 */
[-C--:B------:R-:W-:Y:S01]  /*3630*/  ISETP.GE.AND P5, PT, R32, R130.reuse, PT ;  /* 0x000000822000720c */ /* 0x080fe20003fa6270 */
[----:B-1----:R-:W-:Y:S01]  /*3640*/  FFMA.FTZ R40, R48, UR4, R35 ;  /* 0x0000000430287c23 */ /* 0x002fe20008010023 */
[----:B------:R-:W-:Y:S01]  /*3650*/  FSEL R35, R42, -INF , !P6 ;  /* 0xff8000002a237808 */ /* 0x000fe20007000000 */
[----:B----4-:R-:W-:Y:S01]  /*3660*/  FFMA.FTZ R28, R49, UR4, R28 ;  /* 0x00000004311c7c23 */ /* 0x010fe2000801001c */
[----:B------:R-:W-:Y:S01]  /*3670*/  FSEL R42, R41, -INF , !P4 ;  /* 0xff800000292a7808 */ /* 0x000fe20006000000 */
[----:B------:R-:W1:Y:S01]  /*3680*/  I2F R51, R32 ;  /* 0x0000002000337306 */ /* 0x000e620000201400 */
[C---:B------:R-:W-:Y:S01]  /*3690*/  ISETP.GE.AND P6, PT, R0.reuse, R130, PT ;  /* 0x000000820000720c */ /* 0x040fe20003fc6270 */
[----:B------:R-:W-:Y:S01]  /*36a0*/  FFMA.FTZ R49, R49, UR4, R30 ;  /* 0x0000000431317c23 */ /* 0x000fe2000801001e */
[----:B------:R-:W-:-:S02]  /*36b0*/  ISETP.GE.AND P4, PT, R0, R129, PT ;  /* 0x000000810000720c */ /* 0x000fc40003f86270 */
[C---:B------:R-:W-:Y:S02]  /*36c0*/  IADD3 R30, R95.reuse, 0x70, RZ ;  /* 0x000000705f1e7810 */ /* 0x040fe40007ffe0ff */
[----:B------:R-:W-:Y:S01]  /*36d0*/  FSEL R41, R28, -INF , !P2 ;  /* 0xff8000001c297808 */ /* 0x000fe20005000000 */
[----:B--2---:R-:W-:Y:S01]  /*36e0*/  FFMA.FTZ R28, R34, UR4, R29 ;  /* 0x00000004221c7c23 */ /* 0x004fe2000801001d */
[----:B------:R-:W-:Y:S01]  /*36f0*/  IADD3 R0, R95, 0x69, RZ ;  /* 0x000000695f007810 */ /* 0x000fe20007ffe0ff */
[----:B------:R-:W2:Y:S01]  /*3700*/  I2F R9, R30 ;  /* 0x0000001e00097306 */ /* 0x000ea20000201400 */
[----:B------:R-:W-:Y:S01]  /*3710*/  FSEL R40, R40, -INF , !P0 ;  /* 0xff80000028287808 */ /* 0x000fe20004000000 */
[----:B------:R-:W-:Y:S01]  /*3720*/  FFMA.FTZ R34, R34, UR4, R31 ;  /* 0x0000000422227c23 */ /* 0x000fe2000801001f */
[-C--:B------:R-:W-:Y:S02]  /*3730*/  ISETP.GE.AND P0, PT, R32, R129.reuse, PT ;  /* 0x000000812000720c */ /* 0x080fe40003f06270 */
[C---:B------:R-:W-:Y:S01]  /*3740*/  ISETP.GE.AND P2, PT, R0.reuse, R130, PT ;  /* 0x000000820000720c */ /* 0x040fe20003f46270 */
[----:B-1----:R-:W-:Y:S01]  /*3750*/  FFMA.FTZ R29, R51, UR4, R24 ;  /* 0x00000004331d7c23 */ /* 0x002fe20008010018 */
[----:B------:R-:W-:Y:S01]  /*3760*/  IADD3 R24, R95, 0x71, RZ ;  /* 0x000000715f187810 */ /* 0x000fe20007ffe0ff */
[----:B------:R-:W1:Y:S01]  /*3770*/  I2F R8, R0 ;  /* 0x0000000000087306 */ /* 0x000e620000201400 */
[----:B------:R-:W-:Y:S01]  /*3780*/  FSEL R32, R49, -INF , !P3 ;  /* 0xff80000031207808 */ /* 0x000fe20005800000 */
[----:B------:R-:W-:Y:S01]  /*3790*/  FFMA.FTZ R26, R51, UR4, R26 ;  /* 0x00000004331a7c23 */ /* 0x000fe2000801001a */
[----:B------:R-:W-:-:S02]  /*37a0*/  ISETP.GE.AND P3, PT, R0, R129, PT ;  /* 0x000000810000720c */ /* 0x000fc40003f66270 */
[----:B------:R-:W-:Y:S02]  /*37b0*/  IADD3 R10, R95, 0x79, RZ ;  /* 0x000000795f0a7810 */ /* 0x000fe40007ffe0ff */
[----:B------:R-:W-:Y:S01]  /*37c0*/  FSEL R31, R28, -INF , !P6 ;  /* 0xff8000001c1f7808 */ /* 0x000fe20007000000 */
[----:B------:R-:W3:Y:S01]  /*37d0*/  I2F R0, R24 ;  /* 0x0000001800007306 */ /* 0x000ee20000201400 */
[C---:B--2---:R-:W-:Y:S01]  /*37e0*/  FFMA.FTZ R49, R9.reuse, UR4, R20 ;  /* 0x0000000409317c23 */ /* 0x044fe20008010014 */
[----:B------:R-:W-:Y:S01]  /*37f0*/  FSEL R28, R26, -INF , !P0 ;  /* 0xff8000001a1c7808 */ /* 0x000fe20004000000 */
[----:B------:R-:W-:Y:S01]  /*3800*/  FFMA.FTZ R22, R9, UR4, R22 ;  /* 0x0000000409167c23 */ /* 0x000fe20008010016 */
[----:B------:R-:W-:Y:S02]  /*3810*/  FSEL R29, R29, -INF , !P5 ;  /* 0xff8000001d1d7808 */ /* 0x000fe40006800000 */
[----:B------:R-:W-:Y:S01]  /*3820*/  ISETP.GE.AND P5, PT, R24, R130, PT ;  /* 0x000000821800720c */ /* 0x000fe20003fa6270 */
[----:B-1----:R-:W-:Y:S01]  /*3830*/  FFMA.FTZ R25, R8, UR4, R25 ;  /* 0x0000000408197c23 */ /* 0x002fe20008010019 */
[----:B------:R-:W-:Y:S01]  /*3840*/  FSEL R34, R34, -INF , !P4 ;  /* 0xff80000022227808 */ /* 0x000fe20006000000 */
[----:B------:R-:W-:Y:S01]  /*3850*/  FFMA.FTZ R27, R8, UR4, R27 ;  /* 0x00000004081b7c23 */ /* 0x000fe2000801001b */
[----:B------:R-:W-:-:S02]  /*3860*/  IADD3 R8, R95, 0x78, RZ ;  /* 0x000000785f087810 */ /* 0x000fc40007ffe0ff */
[----:B------:R-:W-:Y:S02]  /*3870*/  FSEL R51, R25, -INF , !P2 ;  /* 0xff80000019337808 */ /* 0x000fe40005000000 */
[----:B------:R-:W1:Y:S01]  /*3880*/  I2F R9, R8 ;  /* 0x0000000800097306 */ /* 0x000e620000201400 */
[----:B---3--:R-:W-:Y:S01]  /*3890*/  FFMA.FTZ R21, R0, UR4, R21 ;  /* 0x0000000400157c23 */ /* 0x008fe20008010015 */
[-C--:B------:R-:W-:Y:S01]  /*38a0*/  ISETP.GE.AND P2, PT, R8, R130.reuse, PT ;  /* 0x000000820800720c */ /* 0x080fe20003f46270 */
[----:B------:R-:W-:Y:S01]  /*38b0*/  FFMA.FTZ R26, R0, UR4, R23 ;  /* 0x00000004001a7c23 */ /* 0x000fe20008010017 */
[C---:B------:R-:W-:Y:S02]  /*38c0*/  ISETP.GE.AND P6, PT, R30.reuse, R130, PT ;  /* 0x000000821e00720c */ /* 0x040fe40003fc6270 */
[----:B------:R-:W-:Y:S02]  /*38d0*/  FSEL R23, R21, -INF , !P5 ;  /* 0xff80000015177808 */ /* 0x000fe40006800000 */
[----:B------:R-:W2:Y:S01]  /*38e0*/  I2F R0, R10 ;  /* 0x0000000a00007306 */ /* 0x000ea20000201400 */
[----:B------:R-:W-:-:S02]  /*38f0*/  ISETP.GE.AND P4, PT, R30, R129, PT ;  /* 0x000000811e00720c */ /* 0x000fc40003f86270 */
[-C--:B------:R-:W-:Y:S02]  /*3900*/  ISETP.GE.AND P0, PT, R24, R129.reuse, PT ;  /* 0x000000811800720c */ /* 0x080fe40003f06270 */
[----:B------:R-:W-:Y:S02]  /*3910*/  FSEL R20, R27, -INF , !P3 ;  /* 0xff8000001b147808 */ /* 0x000fe40005800000 */
[----:B------:R-:W-:Y:S01]  /*3920*/  ISETP.GE.AND P3, PT, R8, R129, PT ;  /* 0x000000810800720c */ /* 0x000fe20003f66270 */
[----:B-1----:R-:W-:Y:S01]  /*3930*/  FFMA.FTZ R16, R9, UR4, R16 ;  /* 0x0000000409107c23 */ /* 0x002fe20008010010 */
[----:B------:R-:W-:Y:S01]  /*3940*/  FSEL R49, R49, -INF , !P6 ;  /* 0xff80000031317808 */ /* 0x000fe20007000000 */
[----:B------:R-:W-:Y:S01]  /*3950*/  FFMA.FTZ R18, R9, UR4, R18 ;  /* 0x0000000409127c23 */ /* 0x000fe20008010012 */
[----:B------:R-:W-:Y:S01]  /*3960*/  FSEL R30, R22, -INF , !P4 ;  /* 0xff800000161e7808 */ /* 0x000fe20006000000 */
[C---:B------:R-:W-:Y:S01]  /*3970*/  FFMA.FTZ R9, R11.reuse, UR4, R12 ;  /* 0x000000040b097c23 */ /* 0x040fe2000801000c */
[----:B------:R-:W-:Y:S01]  /*3980*/  FSEL R21, R16, -INF , !P2 ;  /* 0xff80000010157808 */ /* 0x000fe20005000000 */
[----:B------:R-:W-:Y:S01]  /*3990*/  FFMA.FTZ R8, R11, UR4, R14 ;  /* 0x000000040b087c23 */ /* 0x000fe2000801000e */
[----:B------:R-:W-:Y:S01]  /*39a0*/  ISETP.GE.AND P2, PT, R2, 0x2, PT ;  /* 0x000000020200780c */ /* 0x000fe20003f46270 */
[----:B--2---:R-:W-:Y:S01]  /*39b0*/  FFMA.FTZ R17, R0, UR4, R17 ;  /* 0x0000000400117c23 */ /* 0x004fe20008010011 */
[----:B------:R-:W-:Y:S01]  /*39c0*/  FSEL R26, R26, -INF , !P0 ;  /* 0xff8000001a1a7808 */ /* 0x000fe20004000000 */
[----:B------:R-:W-:Y:S01]  /*39d0*/  FFMA.FTZ R0, R0, UR4, R19 ;  /* 0x0000000400007c23 */ /* 0x000fe20008010013 */
        /* <DEDUP_REMOVED lines=68> */
.L_x_4249:
[----:B------:R-:W-:-:S04]  /*3e20*/  ULEA UR6, -UR8, URZ, 0x7 ;  /* 0x0000003f08067291 */ /* 0x000fc8000f8e393f */
[----:B------:R-:W-:Y:S02]  /*3e30*/  USHF.R.S32.HI UR11, URZ, 0x1f, UR6 ;  /* 0x0000001f3f0b7899 */ /* 0x000fe40008011406 */
[----:B------:R-:W-:-:S04]  /*3e40*/  MOV R11, UR6 ;  /* 0x00000006000b7c02 */ /* 0x000fc80008000f00 */
[----:B------:R-:W-:Y:S02]  /*3e50*/  MOV R12, UR11 ;  /* 0x0000000b000c7c02 */ /* 0x000fe40008000f00 */
.L_x_4250:
[----:B------:R-:W-:Y:S01]  /*3e60*/  ISETP.GE.AND P0, PT, R116, c[0x0][0x220], PT ;  /* 0x0000880074007a0c */ /* 0x000fe20003f06270 */
[----:B------:R-:W-:Y:S01]  /*3e70*/  IMAD.U32 R17, RZ, RZ, UR8 ;  /* 0x00000008ff117e24 */ /* 0x000fe2000f8e00ff */
[----:B------:R-:W-:Y:S01]  /*3e80*/  BSSY B0, `(.L_x_4251) ;  /* 0x0000032000007945 */ /* 0x000fe20003800000 */
[----:B------:R-:W-:-:S10]  /*3e90*/  IMAD.U32 R10, RZ, RZ, UR8 ;  /* 0x00000008ff0a7e24 */ /* 0x000fd4000f8e00ff */
[----:B------:R-:W-:Y:S01]  /*3ea0*/  @!P0 IMAD.MOV.U32 R14, RZ, RZ, c[0x0][0x19c] ;  /* 0x00006700ff0e8624 */ /* 0x000fe200078e00ff */
[-C--:B------:R-:W-:Y:S01]  /*3eb0*/  @!P0 LEA R18, P3, R17, R128.reuse, 0x6 ;  /* 0x0000008011128211 */ /* 0x080fe200078630ff */
[----:B------:R1:W-:Y:S01]  /*3ec0*/  @P0 STS [R112+0x1000], RZ ;  /* 0x001000ff70000388 */ /* 0x0003e20000000800 */
[C---:B------:R-:W-:Y:S02]  /*3ed0*/  @!P0 IADD3 R17, P6, R11.reuse, R128, RZ ;  /* 0x000000800b118210 */ /* 0x040fe40007fde0ff */
[C---:B------:R-:W-:Y:S01]  /*3ee0*/  @!P0 IADD3 R19, P5, P4, R11.reuse, UR10, R128 ;  /* 0x0000000a0b138c10 */ /* 0x040fe2000fcbe080 */
[----:B------:R1:W-:Y:S01]  /*3ef0*/  @P0 STS [R112+0x1004], RZ ;  /* 0x001004ff70000388 */ /* 0x0003e20000000800 */
[----:B------:R-:W-:Y:S01]  /*3f00*/  @!P0 LEA.HI.X R10, R10, R87, R14, 0x6, P3 ;  /* 0x000000570a0a8211 */ /* 0x000fe200018f340e */
[----:B------:R-:W-:Y:S01]  /*3f10*/  @!P0 IMAD.X R14, R12, 0x1, R87, P6 ;  /* 0x000000010c0e8824 */ /* 0x000fe200030e0657 */
[----:B------:R-:W-:Y:S01]  /*3f20*/  @!P0 IADD3 R18, P3, R11, R18, RZ ;  /* 0x000000120b128210 */ /* 0x000fe20007f7e0ff */
[----:B------:R1:W-:Y:S01]  /*3f30*/  @P0 STS.64 [R112+0x1008], RZ ;  /* 0x001008ff70000388 */ /* 0x0003e20000000a00 */
[----:B------:R-:W-:-:S02]  /*3f40*/  @!P0 LEA R76, P6, R17, c[0x0][0x168], 0x1 ;  /* 0x00005a00114c8a11 */ /* 0x000fc400078c08ff */
[C---:B------:R-:W-:Y:S01]  /*3f50*/  @!P0 IADD3.X R16, R12.reuse, UR9, R87, P5, P4 ;  /* 0x000000090c108c10 */ /* 0x040fe2000afe8457 */
        /* <DEDUP_REMOVED lines=36> */
.L_x_4252:
[----:B------:R-:W-:Y:S05]  /*41a0*/  BSYNC B0 ;  /* 0x0000000000007941 */ /* 0x000fea0003800000 */
.L_x_4251:
[----:B------:R-:W0:Y:S01]  /*41b0*/  LDGDEPBAR ;  /* 0x00000000000079af */ /* 0x000e220000000000 */
[----:B------:R-:W-:-:S04]  /*41c0*/  IADD3 R128, P0, R11, R128, RZ ;  /* 0x000000800b807210 */ /* 0x000fc80007f1e0ff */
[----:B------:R-:W-:Y:S02]  /*41d0*/  IADD3.X R87, R12, R87, RZ, P0, !PT ;  /* 0x000000570c577210 */ /* 0x000fe400007fe4ff */
.L_x_4248:
[----:B------:R-:W-:Y:S02]  /*41e0*/  FMNMX.FTZ R10, R9, R13, !PT ;  /* 0x0000000d090a7209 */ /* 0x000fe40007810000 */
[----:B--2---:R-:W-:Y:S02]  /*41f0*/  FMNMX.FTZ R17, R8, R96, !PT ;  /* 0x0000006008117209 */ /* 0x004fe40007810000 */
        /* <DEDUP_REMOVED lines=61> */
[----:B------:R-:W2:Y:S03]  /*45d0*/  SHFL.BFLY PT, R11, R12, 0x2, 0x1f ;  /* 0x0c401f000c0b7f89 */ /* 0x000ea600000e0000 */
[----:B------:R-:W-:Y:S01]  /*45e0*/  LEA R125, R5, R122, 0x1 ;  /* 0x0000007a057d7211 */ /* 0x000fe200078e08ff */
[----:B------:R-:W3:Y:S01]  /*45f0*/  SHFL.BFLY PT, R10, R17, 0x2, 0x1f ;  /* 0x0c401f00110a7f89 */ /* 0x000ee200000e0000 */
[----:B--2---:R-:W-:-:S02]  /*4600*/  FMNMX.FTZ R11, R12, R11, !PT ;  /* 0x0000000b0c0b7209 */ /* 0x004fc40007810000 */
[----:B---3--:R-:W-:-:S03]  /*4610*/  FMNMX.FTZ R10, R17, R10, !PT ;  /* 0x0000000a110a7209 */ /* 0x008fc60007810000 */
[----:B------:R-:W2:Y:S04]  /*4620*/  SHFL.BFLY PT, R70, R11, 0x1, 0x1f ;  /* 0x0c201f000b467f89 */ /* 0x000ea800000e0000 */
[----:B------:R-:W3:Y:S04]  /*4630*/  SHFL.BFLY PT, R69, R10, 0x1, 0x1f ;  /* 0x0c201f000a457f89 */ /* 0x000ee800000e0000 */
[----:B------:R-:W-:Y:S01]  /*4640*/  LDSM.16.MT88.4 R16, [R122+0x3400] ;  /* 0x003400007a10783b */ /* 0x000fe20000004200 */
[----:B--2---:R-:W-:Y:S02]  /*4650*/  FMNMX.FTZ R70, R11, R70, !PT ;  /* 0x000000460b467209 */ /* 0x004fe40007810000 */
[----:B---3--:R-:W-:-:S03]  /*4660*/  FMNMX.FTZ R69, R10, R69, !PT ;  /* 0x000000450a457209 */ /* 0x008fc60007810000 */
[C---:B------:R-:W-:Y:S01]  /*4670*/  FMUL.FTZ R48, R70.reuse, c[0x0][0x23c] ;  /* 0x00008f0046307a20 */ /* 0x040fe20000410000 */
[----:B------:R-:W-:Y:S01]  /*4680*/  FSETP.NEU.FTZ.AND P0, PT, R70, -INF , PT ;  /* 0xff8000004600780b */ /* 0x000fe20003f1d000 */
[----:B------:R-:W-:-:S03]  /*4690*/  FMUL.FTZ R25, R69, c[0x0][0x23c] ;  /* 0x00008f0045197a20 */ /* 0x000fc60000410000 */
[----:B------:R-:W-:Y:S02]  /*46a0*/  FSEL R48, R48, RZ, P0 ;  /* 0x000000ff30307208 */ /* 0x000fe40000000000 */
[----:B------:R-:W-:-:S03]  /*46b0*/  FSETP.NEU.FTZ.AND P0, PT, R69, -INF , PT ;  /* 0xff8000004500780b */ /* 0x000fc60003f1d000 */
[--C-:B-1----:R-:W-:Y:S01]  /*46c0*/  FFMA.FTZ R77, R105, c[0x0][0x23c], -R48.reuse ;  /* 0x00008f00694d7a23 */ /* 0x102fe20000010830 */
[----:B------:R-:W-:Y:S01]  /*46d0*/  FSEL R25, R25, RZ, P0 ;  /* 0x000000ff19197208 */ /* 0x000fe20000000000 */
[----:B------:R-:W1:Y:S01]  /*46e0*/  LDSM.16.MT88.4 R104, [R122+0x3000] ;  /* 0x003000007a68783b */ /* 0x000e620000004200 */
[--C-:B------:R-:W-:Y:S02]  /*46f0*/  FFMA.FTZ R124, R9, c[0x0][0x23c], -R48.reuse ;  /* 0x00008f00097c7a23 */ /* 0x100fe40000010830 */
[--C-:B------:R-:W-:Y:S01]  /*4700*/  FFMA.FTZ R79, R13, c[0x0][0x23c], -R48.reuse ;  /* 0x00008f000d4f7a23 */ /* 0x100fe20000010830 */
[----:B------:R-:W-:Y:S01]  /*4710*/  MUFU.EX2 R77, R77 ;  /* 0x0000004d004d7308 */ /* 0x000fe20000000800 */
[----:B------:R-:W-:Y:S02]  /*4720*/  FFMA.FTZ R132, R8, c[0x0][0x23c], -R25 ;  /* 0x00008f0008847a23 */ /* 0x000fe40000010819 */
[----:B------:R-:W2:Y:S01]  /*4730*/  LDSM.16.MT88.4 R8, [R125+0x3000] ;  /* 0x003000007d08783b */ /* 0x000ea20000004200 */
[----:B------:R-:W-:-:S02]  /*4740*/  FFMA.FTZ R78, R99, c[0x0][0x23c], -R48 ;  /* 0x00008f00634e7a23 */ /* 0x000fc40000010830 */
[--C-:B------:R-:W-:Y:S02]  /*4750*/  FFMA.FTZ R81, R96, c[0x0][0x23c], -R25.reuse ;  /* 0x00008f0060517a23 */ /* 0x100fe40000010819 */
[--C-:B------:R-:W-:Y:S01]  /*4760*/  FFMA.FTZ R134, R108, c[0x0][0x23c], -R25.reuse ;  /* 0x00008f006c867a23 */ /* 0x100fe20000010819 */
[----:B------:R-:W-:Y:S01]  /*4770*/  MUFU.EX2 R124, R124 ;  /* 0x0000007c007c7308 */ /* 0x000fe20000000800 */
[----:B------:R-:W-:Y:S02]  /*4780*/  FFMA.FTZ R83, R98, c[0x0][0x23c], -R25 ;  /* 0x00008f0062537a23 */ /* 0x000fe40000010819 */
[--C-:B------:R-:W-:Y:S02]  /*4790*/  FFMA.FTZ R22, R15, c[0x0][0x23c], -R48.reuse ;  /* 0x00008f000f167a23 */ /* 0x100fe40000010830 */
[----:B------:R-:W3:Y:S01]  /*47a0*/  LDSM.16.MT88.4 R12, [R125+0x3400] ;  /* 0x003400007d0c783b */ /* 0x000ee20000004200 */
[--C-:B------:R-:W-:Y:S02]  /*47b0*/  FFMA.FTZ R50, R75, c[0x0][0x23c], -R48.reuse ;  /* 0x00008f004b327a23 */ /* 0x100fe40000010830 */
[----:B------:R-:W4:Y:S01]  /*47c0*/  MUFU.EX2 R79, R79 ;  /* 0x0000004f004f7308 */ /* 0x000f220000000800 */
[----:B------:R-:W-:-:S02]  /*47d0*/  FFMA.FTZ R67, R103, c[0x0][0x23c], -R48 ;  /* 0x00008f0067437a23 */ /* 0x000fc40000010830 */
[--C-:B------:R-:W-:Y:S02]  /*47e0*/  FFMA.FTZ R5, R101, c[0x0][0x23c], -R48.reuse ;  /* 0x00008f0065057a23 */ /* 0x100fe40000010830 */
[--C-:B------:R-:W-:Y:S02]  /*47f0*/  FFMA.FTZ R76, R100, c[0x0][0x23c], -R25.reuse ;  /* 0x00008f00644c7a23 */ /* 0x100fe40000010819 */
[--C-:B------:R-:W-:Y:S01]  /*4800*/  FFMA.FTZ R65, R102, c[0x0][0x23c], -R25.reuse ;  /* 0x00008f0066417a23 */ /* 0x100fe20000010819 */
[----:B------:R-:W5:Y:S01]  /*4810*/  MUFU.EX2 R78, R78 ;  /* 0x0000004e004e7308 */ /* 0x000f620000000800 */
[--C-:B------:R-:W-:Y:S02]  /*4820*/  FFMA.FTZ R75, R94, c[0x0][0x23c], -R25.reuse ;  /* 0x00008f005e4b7a23 */ /* 0x100fe40000010819 */
[----:B------:R-:W-:Y:S02]  /*4830*/  FFMA.FTZ R66, R82, c[0x0][0x23c], -R25 ;  /* 0x00008f0052427a23 */ /* 0x000fe40000010819 */
[----:B------:R-:W-:-:S02]  /*4840*/  FFMA.FTZ R94, R63, c[0x0][0x23c], -R48 ;  /* 0x00008f003f5e7a23 */ /* 0x000fc40000010830 */
[--C-:B------:R-:W-:Y:S01]  /*4850*/  FFMA.FTZ R63, R61, c[0x0][0x23c], -R48.reuse ;  /* 0x00008f003d3f7a23 */ /* 0x100fe20000010830 */
[----:B------:R-:W-:Y:S01]  /*4860*/  MUFU.EX2 R132, R132 ;  /* 0x0000008400847308 */ /* 0x000fe20000000800 */
[----:B----4-:R-:W-:Y:S01]  /*4870*/  F2FP.BF16.PACK_AB R96, R79, R124 ;  /* 0x0000007c4f60723e */ /* 0x010fe200000010ff */
[--C-:B------:R-:W-:Y:S02]  /*4880*/  FFMA.FTZ R61, R73, c[0x0][0x23c], -R48.reuse ;  /* 0x00008f00493d7a23 */ /* 0x100fe40000010830 */
[--C-:B------:R-:W-:Y:S02]  /*4890*/  FFMA.FTZ R73, R72, c[0x0][0x23c], -R25.reuse ;  /* 0x00008f0048497a23 */ /* 0x100fe40000010819 */
[----:B------:R-:W-:Y:S02]  /*48a0*/  FFMA.FTZ R82, R71, c[0x0][0x23c], -R48 ;  /* 0x00008f0047527a23 */ /* 0x000fe40000010830 */
[----:B------:R-:W4:Y:S01]  /*48b0*/  MUFU.EX2 R81, R81 ;  /* 0x0000005100517308 */ /* 0x000f220000000800 */
[----:B-----5:R-:W-:Y:S01]  /*48c0*/  F2FP.BF16.PACK_AB R98, R77, R78 ;  /* 0x0000004e4d62723e */ /* 0x020fe200000010ff */
        /* <DEDUP_REMOVED lines=18> */
[----:B-----5:R-:W-:Y:S01]  /*49f0*/  F2FP.BF16.PACK_AB R99, R83, R134 ;  /* 0x000000865363723e */ /* 0x020fe200000010ff */
[----:B------:R-:W4:Y:S01]  /*4a00*/  MUFU.EX2 R50, R50 ;  /* 0x0000003200327308 */ /* 0x000f220000000800 */
        /* <DEDUP_REMOVED lines=13> */
[----:B------:R-:W-:Y:S01]  /*4ae0*/  FADD.FTZ R79, R124, R79 ;  /* 0x0000004f7c4f7221 */ /* 0x000fe20000010000 */
[----:B------:R-:W-:Y:S01]  /*4af0*/  LEA R124, P0, R128, c[0x0][0x168], 0x1 ;  /* 0x00005a00807c7a11 */ /* 0x000fe200078008ff */
[----:B------:R-:W-:Y:S01]  /*4b00*/  FADD.FTZ R81, R132, R81 ;  /* 0x0000005184517221 */ /* 0x000fe20000010000 */
[C---:B--2---:R-:W-:Y:S01]  /*4b10*/  HMMA.16816.F32.BF16 R100, R96.reuse, R8, RZ ;  /* 0x000000086064723c */ /* 0x044fe200000418ff */
[--C-:B------:R-:W-:Y:S01]  /*4b20*/  FFMA.FTZ R39, R39, c[0x0][0x23c], -R48.reuse ;  /* 0x00008f0027277a23 */ /* 0x100fe20000010830 */
[----:B------:R-:W-:Y:S01]  /*4b30*/  MUFU.EX2 R76, R76 ;  /* 0x0000004c004c7308 */ /* 0x000fe20000000800 */
[----:B------:R-:W-:Y:S01]  /*4b40*/  FFMA.FTZ R35, R35, c[0x0][0x23c], -R48 ;  /* 0x00008f0023237a23 */ /* 0x000fe20000010830 */
[----:B------:R-:W-:Y:S01]  /*4b50*/  LEA.HI.X R123, R128, c[0x0][0x16c], R87, 0x1, P0 ;  /* 0x00005b00807b7a11 */ /* 0x000fe200000f0c57 */
[--C-:B------:R-:W-:Y:S02]  /*4b60*/  FFMA.FTZ R38, R38, c[0x0][0x23c], -R25.reuse ;  /* 0x00008f0026267a23 */ /* 0x100fe40000010819 */
[----:B----4-:R-:W-:Y:S01]  /*4b70*/  F2FP.BF16.PACK_AB R8, R50, R67 ;  /* 0x000000433208723e */ /* 0x010fe200000010ff */
[----:B------:R-:W-:Y:S01]  /*4b80*/  HMMA.16816.F32.BF16 R96, R96, R10, RZ ;  /* 0x0000000a6060723c */ /* 0x000fe200000418ff */
[--C-:B------:R-:W-:Y:S01]  /*4b90*/  FFMA.FTZ R41, R42, c[0x0][0x23c], -R25.reuse ;  /* 0x00008f002a297a23 */ /* 0x100fe20000010819 */
[----:B------:R-:W2:Y:S01]  /*4ba0*/  MUFU.EX2 R65, R65 ;  /* 0x0000004100417308 */ /* 0x000ea20000000800 */
[----:B------:R-:W-:-:S02]  /*4bb0*/  FFMA.FTZ R36, R40, c[0x0][0x23c], -R25 ;  /* 0x00008f0028247a23 */ /* 0x000fc40000010819 */
[----:B------:R-:W-:Y:S02]  /*4bc0*/  FADD.FTZ R78, R78, R79 ;  /* 0x0000004f4e4e7221 */ /* 0x000fe40000010000 */
[----:B-1----:R-:W-:Y:S01]  /*4bd0*/  F2FP.BF16.PACK_AB R10, R5, R22 ;  /* 0x00000016050a723e */ /* 0x002fe200000010ff */
[----:B------:R-:W-:Y:S02]  /*4be0*/  FADD.FTZ R134, R134, R81 ;  /* 0x0000005186867221 */ /* 0x000fe40000010000 */
[----:B------:R-:W-:Y:S01]  /*4bf0*/  MUFU.EX2 R75, R75 ;  /* 0x0000004b004b7308 */ /* 0x000fe20000000800 */
[----:B------:R-:W-:Y:S02]  /*4c00*/  FADD.FTZ R78, R77, R78 ;  /* 0x0000004e4d4e7221 */ /* 0x000fe40000010000 */
[----:B------:R-:W-:Y:S02]  /*4c10*/  FADD.FTZ R83, R83, R134 ;  /* 0x0000008653537221 */ /* 0x000fe40000010000 */
[----:B------:R-:W-:-:S02]  /*4c20*/  FADD.FTZ R67, R67, R78 ;  /* 0x0000004e43437221 */ /* 0x000fc40000010000 */
[----:B------:R-:W-:Y:S01]  /*4c30*/  FFMA.FTZ R40, R31, c[0x0][0x23c], -R48 ;  /* 0x00008f001f287a23 */ /* 0x000fe20000010830 */
[----:B------:R-:W1:Y:S01]  /*4c40*/  MUFU.EX2 R66, R66 ;  /* 0x0000004200427308 */ /* 0x000e620000000800 */
[C---:B--2---:R-:W-:Y:S01]  /*4c50*/  F2FP.BF16.PACK_AB R9, R65.reuse, R76 ;  /* 0x0000004c4109723e */ /* 0x044fe200000010ff */
[----:B------:R-:W-:Y:S02]  /*4c60*/  FADD.FTZ R76, R76, R83 ;  /* 0x000000534c4c7221 */ /* 0x000fe40000010000 */
[----:B------:R-:W-:Y:S02]  /*4c70*/  FADD.FTZ R67, R50, R67 ;  /* 0x0000004332437221 */ /* 0x000fe40000010000 */
[----:B------:R-:W-:Y:S02]  /*4c80*/  FADD.FTZ R76, R65, R76 ;  /* 0x0000004c414c7221 */ /* 0x000fe40000010000 */
[----:B------:R-:W-:Y:S01]  /*4c90*/  MUFU.EX2 R94, R94 ;  /* 0x0000005e005e7308 */ /* 0x000fe20000000800 */
[----:B------:R-:W-:-:S02]  /*4ca0*/  FADD.FTZ R22, R22, R67 ;  /* 0x0000004316167221 */ /* 0x000fc40000010000 */
[----:B------:R-:W-:Y:S02]  /*4cb0*/  FFMA.FTZ R56, R51, c[0x0][0x23c], -R48 ;  /* 0x00008f0033387a23 */ /* 0x000fe40000010830 */
[----:B------:R-:W-:Y:S02]  /*4cc0*/  FADD.FTZ R5, R5, R22 ;  /* 0x0000001605057221 */ /* 0x000fe40000010000 */
[----:B------:R-:W-:Y:S01]  /*4cd0*/  FFMA.FTZ R31, R49, c[0x0][0x23c], -R48 ;  /* 0x00008f00311f7a23 */ /* 0x000fe20000010830 */
[----:B-1----:R-:W-:Y:S01]  /*4ce0*/  F2FP.BF16.PACK_AB R11, R66, R75 ;  /* 0x0000004b420b723e */ /* 0x002fe200000010ff */
[----:B------:R-:W1:Y:S01]  /*4cf0*/  MUFU.EX2 R63, R63 ;  /* 0x0000003f003f7308 */ /* 0x000e620000000800 */
[----:B------:R-:W-:Y:S02]  /*4d00*/  FADD.FTZ R75, R75, R76 ;  /* 0x0000004c4b4b7221 */ /* 0x000fe40000010000 */
[----:B------:R-:W-:Y:S02]  /*4d10*/  FFMA.FTZ R51, R28, c[0x0][0x23c], -R25 ;  /* 0x00008f001c337a23 */ /* 0x000fe40000010819 */
[----:B------:R-:W-:Y:S01]  /*4d20*/  FADD.FTZ R66, R66, R75 ;  /* 0x0000004b42427221 */ /* 0x000fe20000010000 */
[----:B------:R-:W-:Y:S01]  /*4d30*/  HMMA.16816.F32.BF16 R108, R8, R16, R108 ;  /* 0x00000010086c723c */ /* 0x000fe2000004186c */
[----:B------:R-:W-:Y:S01]  /*4d40*/  FFMA.FTZ R29, R29, c[0x0][0x23c], -R48 ;  /* 0x00008f001d1d7a23 */ /* 0x000fe20000010830 */
[----:B------:R-:W-:Y:S01]  /*4d50*/  MUFU.EX2 R61, R61 ;  /* 0x0000003d003d7308 */ /* 0x000fe20000000800 */
[----:B------:R-:W-:-:S02]  /*4d60*/  FFMA.FTZ R32, R32, c[0x0][0x23c], -R25 ;  /* 0x00008f0020207a23 */ /* 0x000fc40000010819 */
[--C-:B------:R-:W-:Y:S02]  /*4d70*/  FFMA.FTZ R49, R34, c[0x0][0x23c], -R25.reuse ;  /* 0x00008f0022317a23 */ /* 0x100fe40000010819 */
[--C-:B------:R-:W-:Y:S01]  /*4d80*/  FFMA.FTZ R28, R20, c[0x0][0x23c], -R25.reuse ;  /* 0x00008f00141c7a23 */ /* 0x100fe20000010819 */
[C---:B------:R-:W-:Y:S01]  /*4d90*/  HMMA.16816.F32.BF16 R104, R8.reuse, R18, R104 ;  /* 0x000000120868723c */ /* 0x040fe20000041868 */
[----:B------:R-:W2:Y:S01]  /*4da0*/  LDSM.16.MT88.4 R16, [R122+0x3800] ;  /* 0x003800007a10783b */ /* 0x000ea20000004200 */
[----:B------:R-:W4:Y:S01]  /*4db0*/  MUFU.EX2 R82, R82 ;  /* 0x0000005200527308 */ /* 0x000f220000000800 */
[----:B------:R-:W-:Y:S02]  /*4dc0*/  FFMA.FTZ R42, R23, c[0x0][0x23c], -R48 ;  /* 0x00008f00172a7a23 */ /* 0x000fe40000010830 */
[--C-:B------:R-:W-:Y:S02]  /*4dd0*/  FFMA.FTZ R26, R26, c[0x0][0x23c], -R25.reuse ;  /* 0x00008f001a1a7a23 */ /* 0x100fe40000010819 */
[--C-:B------:R-:W-:Y:S01]  /*4de0*/  FFMA.FTZ R24, R24, c[0x0][0x23c], -R25.reuse ;  /* 0x00008f0018187a23 */ /* 0x100fe20000010819 */
[C---:B---3--:R-:W-:Y:S01]  /*4df0*/  HMMA.16816.F32.BF16 R100, R8.reuse, R12, R100 ;  /* 0x0000000c0864723c */ /* 0x048fe20000041864 */
[----:B------:R-:W-:Y:S01]  /*4e00*/  FFMA.FTZ R91, R0, c[0x0][0x23c], -R25 ;  /* 0x00008f00005b7a23 */ /* 0x000fe20000010819 */
[----:B------:R-:W-:Y:S06]  /*4e10*/  MUFU.EX2 R73, R73 ;  /* 0x0000004900497308 */ /* 0x000fec0000000800 */
[----:B------:R-:W-:Y:S01]  /*4e20*/  HMMA.16816.F32.BF16 R96, R8, R14, R96 ;  /* 0x0000000e0860723c */ /* 0x000fe20000041860 */
[----:B------:R-:W3:Y:S01]  /*4e30*/  LDSM.16.MT88.4 R12, [R125+0x3800] ;  /* 0x003800007d0c783b */ /* 0x000ee20000004200 */
[----:B------:R-:W5:Y:S05]  /*4e40*/  MUFU.EX2 R72, R72 ;  /* 0x0000004800487308 */ /* 0x000f6a0000000800 */
[C---:B-1----:R-:W-:Y:S01]  /*4e50*/  F2FP.BF16.PACK_AB R8, R63.reuse, R94 ;  /* 0x0000005e3f08723e */ /* 0x042fe200000010ff */
[----:B------:R-:W-:Y:S01]  /*4e60*/  FADD.FTZ R94, R94, R5 ;  /* 0x000000055e5e7221 */ /* 0x000fe20000010000 */
[----:B----4-:R-:W-:Y:S01]  /*4e70*/  F2FP.BF16.PACK_AB R10, R82, R61 ;  /* 0x0000003d520a723e */ /* 0x010fe200000010ff */
[----:B------:R-:W-:Y:S02]  /*4e80*/  MUFU.EX2 R68, R68 ;  /* 0x0000004400447308 */ /* 0x000fe40000000800 */
[----:B------:R-:W-:-:S06]  /*4e90*/  FADD.FTZ R94, R63, R94 ;  /* 0x0000005e3f5e7221 */ /* 0x000fcc0000010000 */
        /* <DEDUP_REMOVED lines=17> */
[----:B-1----:R-:W-:-:S02]  /*4fb0*/  F2FP.BF16.PACK_AB R8, R55, R80 ;  /* 0x000000503708723e */ /* 0x002fc400000010ff */
[----:B----4-:R-:W-:-:S05]  /*4fc0*/  F2FP.BF16.PACK_AB R10, R53, R74 ;  /* 0x0000004a350a723e */ /* 0x010fca00000010ff */
        /* <DEDUP_REMOVED lines=44> */
[----:B------:R-:W-:Y:S01]  /*5290*/  FFMA.FTZ R16, R21, c[0x0][0x23c], -R48 ;  /* 0x00008f0015107a23 */ /* 0x000fe20000010830 */
[----:B---3--:R-:W-:Y:S01]  /*52a0*/  HMMA.16816.F32.BF16 R108, R8, R12, R108 ;  /* 0x0000000c086c723c */ /* 0x008fe2000004186c */
[----:B------:R-:W-:-:S05]  /*52b0*/  FADD.FTZ R17, R61, R94 ;  /* 0x0000005e3d117221 */ /* 0x000fca0000010000 */
[----:B------:R-:W2:Y:S01]  /*52c0*/  MUFU.EX2 R56, R56 ;  /* 0x0000003800387308 */ /* 0x000ea20000000800 */
[----:B------:R-:W-:Y:S01]  /*52d0*/  LDSM.16.MT88.4 R20, [R125+0x4800] ;  /* 0x004800007d14783b */ /* 0x000fe20000004200 */
[----:B------:R-:W-:Y:S02]  /*52e0*/  FFMA.FTZ R48, R27, c[0x0][0x23c], -R48 ;  /* 0x00008f001b307a23 */ /* 0x000fe40000010830 */
[----:B------:R-:W-:Y:S01]  /*52f0*/  FADD.FTZ R17, R82, R17 ;  /* 0x0000001152117221 */ /* 0x000fe20000010000 */
[----:B------:R-:W-:Y:S01]  /*5300*/  HMMA.16816.F32.BF16 R104, R8, R14, R104 ;  /* 0x0000000e0868723c */ /* 0x000fe20000041868 */
[----:B------:R-:W3:Y:S02]  /*5310*/  LDSM.16.MT88.4 R12, [R122+0x4800] ;  /* 0x004800007a0c783b */ /* 0x000ee40000004200 */
[----:B------:R4:W-:Y:S01]  /*5320*/  MUFU.EX2 R5, R16 ;  /* 0x0000001000057308 */ /* 0x0009e20000000800 */
[----:B------:R-:W-:Y:S02]  /*5330*/  FADD.FTZ R80, R80, R17 ;  /* 0x0000001150507221 */ /* 0x000fe40000010000 */
[----:B------:R-:W-:-:S02]  /*5340*/  FFMA.FTZ R27, R30, c[0x0][0x23c], -R25 ;  /* 0x00008f001e1b7a23 */ /* 0x000fc40000010819 */
[----:B------:R-:W-:Y:S01]  /*5350*/  FADD.FTZ R55, R55, R80 ;  /* 0x0000005037377221 */ /* 0x000fe20000010000 */
[----:B------:R-:W-:Y:S02]  /*5360*/  HMMA.16816.F32.BF16 R96, R8, R18, R96 ;  /* 0x000000120860723c */ /* 0x000fe40000041860 */
[----:B------:R-:W-:Y:S01]  /*5370*/  MUFU.EX2 R32, R32 ;  /* 0x0000002000207308 */ /* 0x000fe20000000800 */
[----:B------:R-:W-:-:S04]  /*5380*/  FADD.FTZ R74, R74, R55 ;  /* 0x000000374a4a7221 */ /* 0x000fc80000010000 */
[----:B------:R-:W-:Y:S01]  /*5390*/  FADD.FTZ R74, R53, R74 ;  /* 0x0000004a354a7221 */ /* 0x000fe20000010000 */
[----:B-1----:R-:W-:Y:S01]  /*53a0*/  F2FP.BF16.PACK_AB R8, R40, R33 ;  /* 0x000000212808723e */ /* 0x002fe200000010ff */
[----:B----4-:R-:W-:Y:S01]  /*53b0*/  FADD.FTZ R16, R68, R73 ;  /* 0x0000004944107221 */ /* 0x010fe20000010000 */
[----:B------:R-:W1:Y:S01]  /*53c0*/  MUFU.EX2 R49, R49 ;  /* 0x0000003100317308 */ /* 0x000e620000000800 */
[----:B------:R-:W-:Y:S01]  /*53d0*/  FADD.FTZ R89, R89, R74 ;  /* 0x0000004a59597221 */ /* 0x000fe20000010000 */
[----:B--2---:R-:W-:Y:S01]  /*53e0*/  F2FP.BF16.PACK_AB R10, R56, R29 ;  /* 0x0000001d380a723e */ /* 0x004fe200000010ff */
[----:B------:R-:W-:Y:S02]  /*53f0*/  FADD.FTZ R16, R71, R16 ;  /* 0x0000001047107221 */ /* 0x000fe40000010000 */
[----:B------:R-:W-:Y:S02]  /*5400*/  FADD.FTZ R89, R46, R89 ;  /* 0x000000592e597221 */ /* 0x000fe40000010000 */
[----:B------:R-:W-:Y:S01]  /*5410*/  FADD.FTZ R59, R59, R16 ;  /* 0x000000103b3b7221 */ /* 0x000fe20000010000 */
[----:B------:R-:W-:Y:S01]  /*5420*/  MUFU.EX2 R51, R51 ;  /* 0x0000003300337308 */ /* 0x000fe20000000800 */
[----:B------:R-:W-:Y:S01]  /*5430*/  FADD.FTZ R62, R62, R89 ;  /* 0x000000593e3e7221 */ /* 0x000fe20000010000 */
[----:B------:R-:W2:Y:S01]  /*5440*/  LDSM.16.MT88.4 R16, [R122+0x4c00] ;  /* 0x004c00007a10783b */ /* 0x000ea20000004200 */
[----:B------:R-:W-:-:S02]  /*5450*/  FADD.FTZ R59, R58, R59 ;  /* 0x0000003b3a3b7221 */ /* 0x000fc40000010000 */
[----:B------:R-:W-:Y:S02]  /*5460*/  FADD.FTZ R62, R43, R62 ;  /* 0x0000003e2b3e7221 */ /* 0x000fe40000010000 */
[----:B------:R-:W-:Y:S01]  /*5470*/  FADD.FTZ R60, R60, R59 ;  /* 0x0000003b3c3c7221 */ /* 0x000fe20000010000 */
[----:B------:R-:W4:Y:S01]  /*5480*/  MUFU.EX2 R28, R28 ;  /* 0x0000001c001c7308 */ /* 0x000f220000000800 */
        /* <DEDUP_REMOVED lines=10> */
[----:B----4-:R-:W-:Y:S01]  /*5530*/  F2FP.BF16.PACK_AB R11, R28, R51 ;  /* 0x000000331c0b723e */ /* 0x010fe200000010ff */
[----:B------:R-:W1:Y:S01]  /*5540*/  MUFU.EX2 R42, R42 ;  /* 0x0000002a002a7308 */ /* 0x000e620000000800 */
[----:B------:R-:W-:Y:S02]  /*5550*/  FADD.FTZ R33, R33, R52 ;  /* 0x0000003421217221 */ /* 0x000fe40000010000 */
[----:B------:R-:W-:Y:S02]  /*5560*/  FADD.FTZ R47, R44, R47 ;  /* 0x0000002f2c2f7221 */ /* 0x000fe40000010000 */
[----:B------:R-:W-:Y:S01]  /*5570*/  FADD.FTZ R40, R40, R33 ;  /* 0x0000002128287221 */ /* 0x000fe20000010000 */
[----:B---3--:R-:W-:Y:S01]  /*5580*/  HMMA.16816.F32.BF16 R108, R8, R12, R108 ;  /* 0x0000000c086c723c */ /* 0x008fe2000004186c */
[----:B------:R-:W-:Y:S01]  /*5590*/  FADD.FTZ R38, R38, R47 ;  /* 0x0000002f26267221 */ /* 0x000fe20000010000 */
[----:B------:R-:W-:Y:S01]  /*55a0*/  MUFU.EX2 R27, R27 ;  /* 0x0000001b001b7308 */ /* 0x000fe20000000800 */
[----:B------:R-:W-:-:S02]  /*55b0*/  FADD.FTZ R29, R29, R40 ;  /* 0x000000281d1d7221 */ /* 0x000fc40000010000 */
[----:B------:R-:W-:Y:S02]  /*55c0*/  FADD.FTZ R38, R37, R38 ;  /* 0x0000002625267221 */ /* 0x000fe40000010000 */
[----:B------:R-:W-:Y:S01]  /*55d0*/  FADD.FTZ R56, R56, R29 ;  /* 0x0000001d38387221 */ /* 0x000fe20000010000 */
[C---:B------:R-:W-:Y:S01]  /*55e0*/  HMMA.16816.F32.BF16 R104, R8.reuse, R14, R104 ;  /* 0x0000000e0868723c */ /* 0x040fe20000041868 */
[----:B------:R-:W3:Y:S01]  /*55f0*/  LDSM.16.MT88.4 R12, [R125+0x4c00] ;  /* 0x004c00007d0c783b */ /* 0x000ee20000004200 */
[----:B------:R-:W-:Y:S01]  /*5600*/  FADD.FTZ R41, R41, R38 ;  /* 0x0000002629297221 */ /* 0x000fe20000010000 */
[----:B------:R-:W4:Y:S03]  /*5610*/  MUFU.EX2 R26, R26 ;  /* 0x0000001a001a7308 */ /* 0x000f260000000800 */
[----:B------:R-:W-:Y:S02]  /*5620*/  FADD.FTZ R41, R36, R41 ;  /* 0x0000002924297221 */ /* 0x000fe40000010000 */
[----:B------:R-:W-:Y:S02]  /*5630*/  HMMA.16816.F32.BF16 R100, R8, R20, R100 ;  /* 0x000000140864723c */ /* 0x000fe40000041864 */
[----:B------:R-:W-:Y:S01]  /*5640*/  FADD.FTZ R32, R32, R41 ;  /* 0x0000002920207221 */ /* 0x000fe20000010000 */
[----:B------:R-:W5:Y:S03]  /*5650*/  MUFU.EX2 R30, R48 ;  /* 0x00000030001e7308 */ /* 0x000f660000000800 */
[----:B------:R-:W-:-:S02]  /*5660*/  FADD.FTZ R32, R49, R32 ;  /* 0x0000002031207221 */ /* 0x000fc40000010000 */
[----:B------:R-:W-:Y:S02]  /*5670*/  HMMA.16816.F32.BF16 R96, R8, R22, R96 ;  /* 0x000000160860723c */ /* 0x000fe40000041860 */
[----:B------:R-:W-:Y:S01]  /*5680*/  FADD.FTZ R51, R51, R32 ;  /* 0x0000002033337221 */ /* 0x000fe20000010000 */
[----:B------:R-:W-:Y:S03]  /*5690*/  MUFU.EX2 R24, R24 ;  /* 0x0000001800187308 */ /* 0x000fe60000000800 */
[----:B------:R-:W-:Y:S01]  /*56a0*/  FADD.FTZ R28, R28, R51 ;  /* 0x000000331c1c7221 */ /* 0x000fe20000010000 */
[----:B-1----:R-:W-:Y:S01]  /*56b0*/  F2FP.BF16.PACK_AB R8, R42, R31 ;  /* 0x0000001f2a08723e */ /* 0x002fe200000010ff */
[----:B------:R-:W-:Y:S01]  /*56c0*/  FADD.FTZ R31, R31, R56 ;  /* 0x000000381f1f7221 */ /* 0x000fe20000010000 */
[----:B----4-:R-:W-:Y:S01]  /*56d0*/  F2FP.BF16.PACK_AB R9, R26, R27 ;  /* 0x0000001b1a09723e */ /* 0x010fe200000010ff */
[----:B------:R-:W-:Y:S01]  /*56e0*/  FADD.FTZ R27, R27, R28 ;  /* 0x0000001c1b1b7221 */ /* 0x000fe20000010000 */
[----:B------:R-:W1:Y:S01]  /*56f0*/  MUFU.EX2 R91, R91 ;  /* 0x0000005b005b7308 */ /* 0x000e620000000800 */
[----:B-----5:R-:W-:Y:S01]  /*5700*/  F2FP.BF16.PACK_AB R10, R30, R5 ;  /* 0x000000051e0a723e */ /* 0x020fe200000010ff */
[----:B------:R-:W-:-:S02]  /*5710*/  FADD.FTZ R42, R42, R31 ;  /* 0x0000001f2a2a7221 */ /* 0x000fc40000010000 */
[----:B------:R-:W-:Y:S02]  /*5720*/  FADD.FTZ R27, R26, R27 ;  /* 0x0000001b1a1b7221 */ /* 0x000fe40000010000 */
[----:B------:R-:W-:-:S04]  /*5730*/  FADD.FTZ R5, R5, R42 ;  /* 0x0000002a05057221 */ /* 0x000fc80000010000 */
[----:B------:R-:W-:Y:S01]  /*5740*/  FADD.FTZ R89, R30, R5 ;  /* 0x000000051e597221 */ /* 0x000fe20000010000 */
[----:B-1----:R-:W-:Y:S01]  /*5750*/  F2FP.BF16.PACK_AB R11, R91, R24 ;  /* 0x000000185b0b723e */ /* 0x002fe200000010ff */
[----:B------:R-:W-:-:S04]  /*5760*/  FADD.FTZ R24, R24, R27 ;  /* 0x0000001b18187221 */ /* 0x000fc80000010000 */
[----:B------:R-:W-:Y:S02]  /*5770*/  FADD.FTZ R91, R91, R24 ;  /* 0x000000185b5b7221 */ /* 0x000fe40000010000 */
[C---:B--2---:R-:W-:Y:S08]  /*5780*/  HMMA.16816.F32.BF16 R108, R8.reuse, R16, R108 ;  /* 0x00000010086c723c */ /* 0x044ff0000004186c */
[C---:B------:R-:W-:Y:S08]  /*5790*/  HMMA.16816.F32.BF16 R104, R8.reuse, R18, R104 ;  /* 0x000000120868723c */ /* 0x040ff00000041868 */
[C---:B---3--:R-:W-:Y:S08]  /*57a0*/  HMMA.16816.F32.BF16 R100, R8.reuse, R12, R100 ;  /* 0x0000000c0864723c */ /* 0x048ff00000041864 */
[----:B------:R-:W-:Y:S01]  /*57b0*/  HMMA.16816.F32.BF16 R96, R8, R14, R96 ;  /* 0x0000000e0860723c */ /* 0x000fe20000041860 */
[----:B------:R-:W-:Y:S07]  /*57c0*/  @!P2 BRA `(.L_x_4253) ;  /* 0x000039c00000a947 */ /* 0x000fee0003800000 */
        /* <DEDUP_REMOVED lines=63> */
.L_x_4254:
[----:B------:R-:W-:-:S04]  /*5bc0*/  LEA R9, -R5, RZ, 0x7 ;  /* 0x000000ff05097211 */ /* 0x000fc800078e39ff */
[----:B------:R-:W-:Y:S02]  /*5bd0*/  SHF.R.S32.HI R4, RZ, 0x1f, R9 ;  /* 0x0000001fff047819 */ /* 0x000fe40000011409 */
.L_x_4255:
[----:B------:R-:W-:Y:S01]  /*5be0*/  ISETP.GE.AND P0, PT, R116, c[0x0][0x220], PT ;  /* 0x0000880074007a0c */ /* 0x000fe20003f06270 */
[----:B------:R-:W-:Y:S01]  /*5bf0*/  IMAD.SHL.U32 R71, R90, 0x80, RZ ;  /* 0x000000805a477824 */ /* 0x000fe200078e00ff */
[----:B------:R-:W-:-:S04]  /*5c00*/  LEA R126, P5, R9, R126, 0x1 ;  /* 0x0000007e097e7211 */ /* 0x000fc800078a08ff */
[----:B------:R-:W-:-:S07]  /*5c10*/  LEA.HI.X R127, R9, R127, R4, 0x1, P5 ;  /* 0x0000007f097f7211 */ /* 0x000fce00028f0c04 */
[--C-:B------:R-:W-:Y:S01]  /*5c20*/  @!P0 IMAD.MOV.U32 R92, RZ, RZ, R6.reuse ;  /* 0x000000ffff5c8224 */ /* 0x100fe200078e0006 */
[----:B------:R-:W-:Y:S01]  /*5c30*/  @!P0 IADD3 R7, P3, P2, R9, UR5, R6 ;  /* 0x0000000509078c10 */ /* 0x000fe2000fa7e006 */
[----:B------:R-:W-:Y:S01]  /*5c40*/  @!P0 IMAD.MOV.U32 R0, RZ, RZ, c[0x0][0x1a4] ;  /* 0x00006900ff008624 */ /* 0x000fe200078e00ff */
[C---:B------:R-:W-:Y:S01]  /*5c50*/  @!P0 LEA R8, P4, R5.reuse, R6, 0x6 ;  /* 0x0000000605088211 */ /* 0x040fe200078830ff */
[C---:B------:R-:W-:Y:S01]  /*5c60*/  @!P0 IMAD.WIDE.U32 R12, R5.reuse, 0x60, R92 ;  /* 0x00000060050c8825 */ /* 0x040fe200078e005c */
[----:B------:R-:W-:Y:S01]  /*5c70*/  @!P0 IADD3.X R92, R4, UR7, R93, P3, P2 ;  /* 0x00000007045c8c10 */ /* 0x000fe20009fe445d */
[----:B------:R-:W-:Y:S01]  /*5c80*/  @P0 STS [R112+0x3000], RZ ;  /* 0x003000ff70000388 */ /* 0x000fe20000000800 */
[----:B------:R-:W-:Y:S01]  /*5c90*/  @!P0 LEA.HI.X R11, R5, R93, R0, 0x6, P4 ;  /* 0x0000005d050b8211 */ /* 0x000fe200020f3400 */
[----:B------:R-:W-:Y:S01]  /*5ca0*/  @!P0 IMAD R5, R0, 0x60, RZ ;  /* 0x0000006000058824 */ /* 0x000fe200078e02ff */
[C---:B------:R-:W-:Y:S01]  /*5cb0*/  @!P0 IADD3 R8, P3, R9.reuse, R8, RZ ;  /* 0x0000000809088210 */ /* 0x040fe20007f7e0ff */
[----:B------:R-:W-:Y:S01]  /*5cc0*/  @P0 STS [R112+0x3004], RZ ;  /* 0x003004ff70000388 */ /* 0x000fe20000000800 */
[----:B------:R-:W-:-:S02]  /*5cd0*/  @!P0 IADD3 R0, P2, R9, R12, RZ ;  /* 0x0000000c09008210 */ /* 0x000fc40007f5e0ff */
[C---:B------:R-:W-:Y:S01]  /*5ce0*/  @!P0 LEA R6, P4, R7.reuse, c[0x0][0x170], 0x1 ;  /* 0x00005c0007068a11 */ /* 0x040fe200078808ff */
[----:B------:R-:W-:Y:S01]  /*5cf0*/  @!P0 IMAD.X R11, R4, 0x1, R11, P3 ;  /* 0x00000001040b8824 */ /* 0x000fe200018e060b */
[----:B------:R-:W-:Y:S01]  /*5d00*/  @!P0 LEA R20, P3, R8, c[0x0][0x170], 0x1 ;  /* 0x00005c0008148a11 */ /* 0x000fe200078608ff */
[----:B------:R-:W-:Y:S01]  /*5d10*/  @P0 STS.64 [R112+0x3008], RZ ;  /* 0x003008ff70000388 */ /* 0x000fe20000000a00 */
[----:B------:R-:W-:Y:S02]  /*5d20*/  @!P0 IADD3.X R5, R4, R13, R5, P2, !PT ;  /* 0x0000000d04058210 */ /* 0x000fe400017fe405 */
        /* <DEDUP_REMOVED lines=26> */
[----:B------:R-:W-:Y:S04]  /*5ed0*/  LDSM.16.M88.4 R72, [R85] ;  /* 0x000000005548783b */ /* 0x000fe80000000200 */
[----:B------:R-:W1:Y:S04]  /*5ee0*/  LDSM.16.M88.4 R40, [R3] ;  /* 0x000000000328783b */ /* 0x000e680000000200 */
[----:B------:R-:W3:Y:S04]  /*5ef0*/  LDSM.16.M88.4 R16, [R84+0x1800] ;  /* 0x001800005410783b */ /* 0x000ee80000000200 */
[----:B------:R-:W3:Y:S04]  /*5f00*/  LDSM.16.M88.4 R12, [R3+0x400] ;  /* 0x00040000030c783b */ /* 0x000ee80000000200 */
[----:B----4-:R-:W4:Y:S04]  /*5f10*/  LDSM.16.M88.4 R8, [R84+0x1c00] ;  /* 0x001c00005408783b */ /* 0x010f280000000200 */
[----:B------:R-:W3:Y:S04]  /*5f20*/  LDSM.16.M88.4 R52, [R84+0x2400] ;  /* 0x002400005434783b */ /* 0x000ee80000000200 */
[----:B--2---:R-:W2:Y:S04]  /*5f30*/  LDSM.16.M88.4 R4, [R3+0x800] ;  /* 0x000800000304783b */ /* 0x004ea80000000200 */
[----:B------:R-:W2:Y:S01]  /*5f40*/  LDSM.16.M88.4 R60, [R84+0x2000] ;  /* 0x00200000543c783b */ /* 0x000ea20000000200 */
[C---:B-----5:R-:W-:Y:S03]  /*5f50*/  HMMA.16816.F32.BF16 R36, R76.reuse, R32, RZ ;  /* 0x000000204c24723c */ /* 0x060fe600000418ff */
[----:B------:R-:W-:Y:S04]  /*5f60*/  LDSM.16.M88.4 R44, [R84+0x2800] ;  /* 0x00280000542c783b */ /* 0x000fe80000000200 */
[----:B------:R-:W-:Y:S01]  /*5f70*/  LDSM.16.M88.4 R80, [R84+0x2c00] ;  /* 0x002c00005450783b */ /* 0x000fe20000000200 */
[C---:B------:R-:W-:Y:S03]  /*5f80*/  HMMA.16816.F32.BF16 R32, R76.reuse, R34, RZ ;  /* 0x000000224c20723c */ /* 0x040fe600000418ff */
[----:B------:R-:W-:Y:S04]  /*5f90*/  LDSM.16.M88.4 R64, [R3+0x1400] ;  /* 0x001400000340783b */ /* 0x000fe80000000200 */
[----:B------:R-:W-:Y:S01]  /*5fa0*/  LDSM.16.M88.4 R92, [R3+0x1000] ;  /* 0x00100000035c783b */ /* 0x000fe20000000200 */
[C---:B-1----:R-:W-:Y:S03]  /*5fb0*/  HMMA.16816.F32.BF16 R28, R76.reuse, R24, RZ ;  /* 0x000000184c1c723c */ /* 0x042fe600000418ff */
[----:B------:R-:W0:Y:S05]  /*5fc0*/  LDGDEPBAR ;  /* 0x00000000000079af */ /* 0x000e2a0000000000 */
[----:B------:R-:W-:Y:S08]  /*5fd0*/  HMMA.16816.F32.BF16 R24, R76, R26, RZ ;  /* 0x0000001a4c18723c */ /* 0x000ff000000418ff */
[C---:B------:R-:W-:Y:S08]  /*5fe0*/  HMMA.16816.F32.BF16 R36, R72.reuse, R40, R36 ;  /* 0x000000284824723c */ /* 0x040ff00000041824 */
[----:B------:R-:W-:Y:S01]  /*5ff0*/  HMMA.16816.F32.BF16 R32, R72, R42, R32 ;  /* 0x0000002a4820723c */ /* 0x000fe20000041820 */
[----:B------:R-:W1:Y:S07]  /*6000*/  LDSM.16.M88.4 R40, [R3+0xc00] ;  /* 0x000c00000328783b */ /* 0x000e6e0000000200 */
[----:B---3--:R-:W-:Y:S08]  /*6010*/  HMMA.16816.F32.BF16 R20, R76, R16, RZ ;  /* 0x000000104c14723c */ /* 0x008ff000000418ff */
[C---:B------:R-:W-:Y:S08]  /*6020*/  HMMA.16816.F32.BF16 R28, R72.reuse, R12, R28 ;  /* 0x0000000c481c723c */ /* 0x040ff0000004181c */
[----:B------:R-:W-:Y:S08]  /*6030*/  HMMA.16816.F32.BF16 R24, R72, R14, R24 ;  /* 0x0000000e4818723c */ /* 0x000ff00000041818 */
[C---:B------:R-:W-:Y:S08]  /*6040*/  HMMA.16816.F32.BF16 R16, R76.reuse, R18, RZ ;  /* 0x000000124c10723c */ /* 0x040ff000000418ff */
[C---:B----4-:R-:W-:Y:S08]  /*6050*/  HMMA.16816.F32.BF16 R12, R76.reuse, R8, RZ ;  /* 0x000000084c0c723c */ /* 0x050ff000000418ff */
[C---:B------:R-:W-:Y:S08]  /*6060*/  HMMA.16816.F32.BF16 R8, R76.reuse, R10, RZ ;  /* 0x0000000a4c08723c */ /* 0x040ff000000418ff */
[C---:B------:R-:W-:Y:S08]  /*6070*/  HMMA.16816.F32.BF16 R56, R76.reuse, R52, RZ ;  /* 0x000000344c38723c */ /* 0x040ff000000418ff */
[----:B------:R-:W-:Y:S08]  /*6080*/  HMMA.16816.F32.BF16 R52, R76, R54, RZ ;  /* 0x000000364c34723c */ /* 0x000ff000000418ff */
[C---:B--2---:R-:W-:Y:S08]  /*6090*/  HMMA.16816.F32.BF16 R20, R72.reuse, R4, R20 ;  /* 0x000000044814723c */ /* 0x044ff00000041814 */
[----:B------:R-:W-:Y:S08]  /*60a0*/  HMMA.16816.F32.BF16 R16, R72, R6, R16 ;  /* 0x000000064810723c */ /* 0x000ff00000041810 */
[----:B------:R-:W-:Y:S08]  /*60b0*/  HMMA.16816.F32.BF16 R4, R76, R60, RZ ;  /* 0x0000003c4c04723c */ /* 0x000ff000000418ff */
[C---:B-1----:R-:W-:Y:S08]  /*60c0*/  HMMA.16816.F32.BF16 R12, R72.reuse, R40, R12 ;  /* 0x00000028480c723c */ /* 0x042ff0000004180c */
[----:B------:R-:W-:Y:S08]  /*60d0*/  HMMA.16816.F32.BF16 R8, R72, R42, R8 ;  /* 0x0000002a4808723c */ /* 0x000ff00000041808 */
[C---:B------:R-:W-:Y:S08]  /*60e0*/  HMMA.16816.F32.BF16 R48, R76.reuse, R44, RZ ;  /* 0x0000002c4c30723c */ /* 0x040ff000000418ff */
[C---:B------:R-:W-:Y:S08]  /*60f0*/  HMMA.16816.F32.BF16 R60, R76.reuse, R62, RZ ;  /* 0x0000003e4c3c723c */ /* 0x040ff000000418ff */
[C---:B------:R-:W-:Y:S08]  /*6100*/  HMMA.16816.F32.BF16 R44, R76.reuse, R46, RZ ;  /* 0x0000002e4c2c723c */ /* 0x040ff000000418ff */
[C---:B------:R-:W-:Y:S08]  /*6110*/  HMMA.16816.F32.BF16 R40, R76.reuse, R80, RZ ;  /* 0x000000504c28723c */ /* 0x040ff000000418ff */
[----:B------:R-:W-:Y:S01]  /*6120*/  HMMA.16816.F32.BF16 R76, R76, R82, RZ ;  /* 0x000000524c4c723c */ /* 0x000fe200000418ff */
[----:B------:R-:W1:Y:S07]  /*6130*/  LDSM.16.M88.4 R80, [R3+0x1800] ;  /* 0x001800000350783b */ /* 0x000e6e0000000200 */
[C---:B------:R-:W-:Y:S08]  /*6140*/  HMMA.16816.F32.BF16 R56, R72.reuse, R64, R56 ;  /* 0x000000404838723c */ /* 0x040ff00000041838 */
[----:B------:R-:W-:Y:S01]  /*6150*/  HMMA.16816.F32.BF16 R52, R72, R66, R52 ;  /* 0x000000424834723c */ /* 0x000fe20000041834 */
[----:B------:R-:W2:Y:S01]  /*6160*/  LDSM.16.M88.4 R64, [R3+0x1c00] ;  /* 0x001c00000340783b */ /* 0x000ea20000000200 */
[----:B------:R-:W-:-:S06]  /*6170*/  DEPBAR.LE SB0, 0x0 ;  /* 0x000080000000791a */ /* 0x000fcc0000000000 */
[C---:B------:R-:W-:Y:S08]  /*6180*/  HMMA.16816.F32.BF16 R4, R72.reuse, R92, R4 ;  /* 0x0000005c4804723c */ /* 0x040ff00000041804 */
[C---:B------:R-:W-:Y:S08]  /*6190*/  HMMA.16816.F32.BF16 R60, R72.reuse, R94, R60 ;  /* 0x0000005e483c723c */ /* 0x040ff0000004183c */
[C---:B-1----:R-:W-:Y:S08]  /*61a0*/  HMMA.16816.F32.BF16 R48, R72.reuse, R80, R48 ;  /* 0x000000504830723c */ /* 0x042ff00000041830 */
[C---:B------:R-:W-:Y:S08]  /*61b0*/  HMMA.16816.F32.BF16 R44, R72.reuse, R82, R44 ;  /* 0x00000052482c723c */ /* 0x040ff0000004182c */
[C---:B--2---:R-:W-:Y:S07]  /*61c0*/  HMMA.16816.F32.BF16 R40, R72.reuse, R64, R40 ;  /* 0x000000404828723c */ /* 0x044fee0000041828 */
[----:B------:R-:W-:Y:S01]  /*61d0*/  LOP3.LUT R65, R71, 0x8, R88, 0xfe, !PT ;  /* 0x0000000847417812 */ /* 0x000fe200078efe58 */
[----:B------:R-:W-:Y:S01]  /*61e0*/  HMMA.16816.F32.BF16 R76, R72, R66, R76 ;  /* 0x00000042484c723c */ /* 0x000fe2000004184c */
[----:B------:R-:W-:Y:S02]  /*61f0*/  BAR.SYNC.DEFER_BLOCKING 0x0 ;  /* 0x0000000000007b1d */ /* 0x000fe40000010000 */
[----:B------:R-:W-:-:S02]  /*6200*/  ISETP.GE.AND P6, PT, R65, R130, PT ;  /* 0x000000824100720c */ /* 0x000fc40003fc6270 */
[----:B------:R-:W-:Y:S02]  /*6210*/  ISETP.GE.AND P4, PT, R65, R129, PT ;  /* 0x000000814100720c */ /* 0x000fe40003f86270 */
[----:B------:R-:W-:Y:S01]  /*6220*/  LOP3.LUT R73, R71, R88, RZ, 0xfc, !PT ;  /* 0x0000005847497212 */ /* 0x000fe200078efcff */
[----:B------:R-:W1:Y:S03]  /*6230*/  I2F R65, R65 ;  /* 0x0000004100417306 */ /* 0x000e660000201400 */
[C---:B------:R-:W-:Y:S02]  /*6240*/  IADD3 R64, R73.reuse, 0x1, RZ ;  /* 0x0000000149407810 */ /* 0x040fe40007ffe0ff */
[----:B------:R-:W-:Y:S02]  /*6250*/  IADD3 R148, R73, 0x21, RZ ;  /* 0x0000002149947810 */ /* 0x000fe40007ffe0ff */
[----:B------:R-:W-:Y:S01]  /*6260*/  ISETP.GE.AND P3, PT, R64, R130, PT ;  /* 0x000000824000720c */ /* 0x000fe20003f66270 */
[----:B------:R-:W2:Y:S01]  /*6270*/  I2F R0, R64 ;  /* 0x0000004000007306 */ /* 0x000ea20000201400 */
[----:B-1----:R-:W-:-:S02]  /*6280*/  FFMA.FTZ R32, R65, UR4, R32 ;  /* 0x0000000441207c23 */ /* 0x002fc40008010020 */
[----:B------:R-:W-:-:S03]  /*6290*/  FFMA.FTZ R34, R65, UR4, R34 ;  /* 0x0000000441227c23 */ /* 0x000fc60008010022 */
[----:B------:R-:W-:Y:S02]  /*62a0*/  FSEL R164, R32, -INF , !P6 ;  /* 0xff80000020a47808 */ /* 0x000fe40007000000 */
[C-C-:B------:R-:W-:Y:S01]  /*62b0*/  LOP3.LUT R32, R71.reuse, 0x18, R88.reuse, 0xfe, !PT ;  /* 0x0000001847207812 */ /* 0x140fe200078efe58 */
[C---:B--2---:R-:W-:Y:S01]  /*62c0*/  FFMA.FTZ R83, R0.reuse, UR4, R37 ;  /* 0x0000000400537c23 */ /* 0x044fe20008010025 */
[----:B------:R-:W-:Y:S01]  /*62d0*/  LOP3.LUT R37, R71, 0x10, R88, 0xfe, !PT ;  /* 0x0000001047257812 */ /* 0x000fe200078efe58 */
[----:B------:R-:W-:Y:S01]  /*62e0*/  FFMA.FTZ R67, R0, UR4, R39 ;  /* 0x0000000400437c23 */ /* 0x000fe20008010027 */
[----:B------:R-:W-:Y:S02]  /*62f0*/  IADD3 R39, R73, 0x9, RZ ;  /* 0x0000000949277810 */ /* 0x000fe40007ffe0ff */
[C---:B------:R-:W-:Y:S02]  /*6300*/  ISETP.GE.AND P2, PT, R37.reuse, R130, PT ;  /* 0x000000822500720c */ /* 0x040fe40003f46270 */
[----:B------:R-:W-:Y:S01]  /*6310*/  ISETP.GE.AND P5, PT, R37, R129, PT ;  /* 0x000000812500720c */ /* 0x000fe20003fa6270 */
[----:B------:R-:W1:Y:S01]  /*6320*/  I2F R0, R39 ;  /* 0x0000002700007306 */ /* 0x000e620000201400 */
[----:B------:R-:W-:-:S02]  /*6330*/  FSEL R83, R83, -INF , !P3 ;  /* 0xff80000053537808 */ /* 0x000fc40005800000 */
[-C--:B------:R-:W-:Y:S02]  /*6340*/  ISETP.GE.AND P3, PT, R64, R129.reuse, PT ;  /* 0x000000814000720c */ /* 0x080fe40003f66270 */
[----:B------:R-:W-:Y:S02]  /*6350*/  ISETP.GE.AND P6, PT, R39, R129, PT ;  /* 0x000000812700720c */ /* 0x000fe40003fc6270 */
[----:B------:R-:W-:Y:S01]  /*6360*/  FSEL R67, R67, -INF , !P3 ;  /* 0xff80000043437808 */ /* 0x000fe20005800000 */
[----:B------:R-:W2:Y:S01]  /*6370*/  I2F R37, R37 ;  /* 0x0000002500257306 */ /* 0x000ea20000201400 */
[-C--:B------:R-:W-:Y:S02]  /*6380*/  ISETP.GE.AND P3, PT, R39, R130.reuse, PT ;  /* 0x000000822700720c */ /* 0x080fe40003f66270 */
[----:B------:R-:W-:Y:S02]  /*6390*/  FSEL R75, R34, -INF , !P4 ;  /* 0xff800000224b7808 */ /* 0x000fe40006000000 */
[----:B------:R-:W-:Y:S01]  /*63a0*/  ISETP.GE.AND P4, PT, R32, R130, PT ;  /* 0x000000822000720c */ /* 0x000fe20003f86270 */
[----:B-1----:R-:W-:-:S02]  /*63b0*/  FFMA.FTZ R33, R0, UR4, R33 ;  /* 0x0000000400217c23 */ /* 0x002fc40008010021 */
[----:B------:R-:W-:Y:S01]  /*63c0*/  FFMA.FTZ R35, R0, UR4, R35 ;  /* 0x0000000400237c23 */ /* 0x000fe20008010023 */
[----:B------:R-:W-:Y:S02]  /*63d0*/  IADD3 R0, R73, 0x11, RZ ;  /* 0x0000001149007810 */ /* 0x000fe40007ffe0ff */
[----:B------:R-:W-:Y:S02]  /*63e0*/  FSEL R93, R33, -INF , !P3 ;  /* 0xff800000215d7808 */ /* 0x000fe40005800000 */
[----:B------:R-:W-:Y:S01]  /*63f0*/  FSEL R35, R35, -INF , !P6 ;  /* 0xff80000023237808 */ /* 0x000fe20007000000 */
[C---:B--2---:R-:W-:Y:S01]  /*6400*/  FFMA.FTZ R132, R37.reuse, UR4, R28 ;  /* 0x0000000425847c23 */ /* 0x044fe2000801001c */
[----:B------:R-:W-:Y:S01]  /*6410*/  I2F R33, R32 ;  /* 0x0000002000217306 */ /* 0x000fe20000201400 */
[----:B------:R-:W-:Y:S01]  /*6420*/  FFMA.FTZ R30, R37, UR4, R30 ;  /* 0x00000004251e7c23 */ /* 0x000fe2000801001e */
[----:B------:R-:W-:Y:S02]  /*6430*/  IADD3 R37, R73, 0x19, RZ ;  /* 0x0000001949257810 */ /* 0x000fe40007ffe0ff */
[----:B------:R-:W-:-:S02]  /*6440*/  FSEL R132, R132, -INF , !P2 ;  /* 0xff80000084847808 */ /* 0x000fc40005000000 */
[CC--:B------:R-:W-:Y:S02]  /*6450*/  ISETP.GE.AND P6, PT, R0.reuse, R130.reuse, PT ;  /* 0x000000820000720c */ /* 0x0c0fe40003fc6270 */
[----:B------:R-:W1:Y:S01]  /*6460*/  I2F R28, R0 ;  /* 0x00000000001c7306 */ /* 0x000e620000201400 */
[-C--:B------:R-:W-:Y:S02]  /*6470*/  ISETP.GE.AND P2, PT, R0, R129.reuse, PT ;  /* 0x000000810000720c */ /* 0x080fe40003f46270 */
[----:B------:R-:W-:Y:S02]  /*6480*/  FSEL R34, R30, -INF , !P5 ;  /* 0xff8000001e227808 */ /* 0x000fe40006800000 */
[----:B------:R-:W-:Y:S02]  /*6490*/  ISETP.GE.AND P3, PT, R32, R129, PT ;  /* 0x000000812000720c */ /* 0x000fe40003f66270 */
[----:B------:R-:W-:Y:S01]  /*64a0*/  ISETP.GE.AND P5, PT, R37, R130, PT ;  /* 0x000000822500720c */ /* 0x000fe20003fa6270 */
[----:B------:R-:W2:Y:S01]  /*64b0*/  I2F R0, R37 ;  /* 0x0000002500007306 */ /* 0x000ea20000201400 */
[----:B-1----:R-:W-:-:S02]  /*64c0*/  FFMA.FTZ R29, R28, UR4, R29 ;  /* 0x000000041c1d7c23 */ /* 0x002fc4000801001d */
[----:B------:R-:W-:Y:S02]  /*64d0*/  FFMA.FTZ R31, R28, UR4, R31 ;  /* 0x000000041c1f7c23 */ /* 0x000fe4000801001f */
[----:B------:R-:W-:Y:S01]  /*64e0*/  FFMA.FTZ R28, R33, UR4, R24 ;  /* 0x00000004211c7c23 */ /* 0x000fe20008010018 */
[----:B------:R-:W-:Y:S01]  /*64f0*/  FSEL R92, R29, -INF , !P6 ;  /* 0xff8000001d5c7808 */ /* 0x000fe20007000000 */
[----:B------:R-:W-:Y:S01]  /*6500*/  FFMA.FTZ R24, R33, UR4, R26 ;  /* 0x0000000421187c23 */ /* 0x000fe2000801001a */
[----:B------:R-:W-:Y:S01]  /*6510*/  LOP3.LUT R29, R71, 0x20, R88, 0xfe, !PT ;  /* 0x00000020471d7812 */ /* 0x000fe200078efe58 */
[C---:B--2---:R-:W-:Y:S01]  /*6520*/  FFMA.FTZ R25, R0.reuse, UR4, R25 ;  /* 0x0000000400197c23 */ /* 0x044fe20008010019 */
[----:B------:R-:W-:Y:S01]  /*6530*/  FSEL R32, R31, -INF , !P2 ;  /* 0xff8000001f207808 */ /* 0x000fe20005000000 */
[----:B------:R-:W-:Y:S01]  /*6540*/  FFMA.FTZ R26, R0, UR4, R27 ;  /* 0x00000004001a7c23 */ /* 0x000fe2000801001b */
[----:B------:R-:W-:Y:S02]  /*6550*/  FSEL R24, R24, -INF , !P3 ;  /* 0xff80000018187808 */ /* 0x000fe40005800000 */
[----:B------:R-:W-:-:S02]  /*6560*/  FSEL R25, R25, -INF , !P5 ;  /* 0xff80000019197808 */ /* 0x000fc40006800000 */
[CC--:B------:R-:W-:Y:S02]  /*6570*/  ISETP.GE.AND P3, PT, R148.reuse, R130.reuse, PT ;  /* 0x000000829400720c */ /* 0x0c0fe40003f66270 */
[-C--:B------:R-:W-:Y:S02]  /*6580*/  ISETP.GE.AND P5, PT, R148, R129.reuse, PT ;  /* 0x000000819400720c */ /* 0x080fe40003fa6270 */
[----:B------:R-:W1:Y:S01]  /*6590*/  I2F R148, R148 ;  /* 0x0000009400947306 */ /* 0x000e620000201400 */
[----:B------:R-:W-:Y:S02]  /*65a0*/  FSEL R33, R28, -INF , !P4 ;  /* 0xff8000001c217808 */ /* 0x000fe40006000000 */
[C---:B------:R-:W-:Y:S02]  /*65b0*/  ISETP.GE.AND P2, PT, R29.reuse, R130, PT ;  /* 0x000000821d00720c */ /* 0x040fe40003f46270 */
[----:B------:R-:W-:Y:S02]  /*65c0*/  ISETP.GE.AND P4, PT, R29, R129, PT ;  /* 0x000000811d00720c */ /* 0x000fe40003f86270 */
[----:B------:R-:W-:Y:S01]  /*65d0*/  IADD3 R27, R73, 0x51, RZ ;  /* 0x00000051491b7810 */ /* 0x000fe20007ffe0ff */
[----:B------:R-:W2:Y:S01]  /*65e0*/  I2F R29, R29 ;  /* 0x0000001d001d7306 */ /* 0x000ea20000201400 */
[----:B------:R-:W-:-:S02]  /*65f0*/  LOP3.LUT R28, R71, 0x58, R88, 0xfe, !PT ;  /* 0x00000058471c7812 */ /* 0x000fc400078efe58 */
[----:B------:R-:W-:-:S04]  /*6600*/  ISETP.GE.AND P6, PT, R37, R129, PT ;  /* 0x000000812500720c */ /* 0x000fc80003fc6270 */
[----:B------:R-:W-:Y:S01]  /*6610*/  FSEL R26, R26, -INF , !P6 ;  /* 0xff8000001a1a7808 */ /* 0x000fe20007000000 */
[----:B-1----:R-:W-:Y:S01]  /*6620*/  FFMA.FTZ R160, R148, UR4, R21 ;  /* 0x0000000494a07c23 */ /* 0x002fe20008010015 */
[----:B------:R-:W1:Y:S01]  /*6630*/  I2F R0, R27 ;  /* 0x0000001b00007306 */ /* 0x000e620000201400 */
[----:B------:R-:W-:Y:S01]  /*6640*/  ISETP.GE.AND P6, PT, R28, R130, PT ;  /* 0x000000821c00720c */ /* 0x000fe20003fc6270 */
[----:B------:R-:W-:Y:S01]  /*6650*/  FFMA.FTZ R148, R148, UR4, R23 ;  /* 0x0000000494947c23 */ /* 0x000fe20008010017 */
[----:B------:R-:W-:Y:S02]  /*6660*/  LOP3.LUT R23, R71, 0x60, R88, 0xfe, !PT ;  /* 0x0000006047177812 */ /* 0x000fe400078efe58 */
[----:B------:R-:W-:Y:S01]  /*6670*/  FSEL R160, R160, -INF , !P3 ;  /* 0xff800000a0a07808 */ /* 0x000fe20005800000 */
[----:B--2---:R-:W-:Y:S02]  /*6680*/  FFMA.FTZ R22, R29, UR4, R22 ;  /* 0x000000041d167c23 */ /* 0x004fe40008010016 */
[----:B------:R-:W2:Y:S01]  /*6690*/  I2F R21, R28 ;  /* 0x0000001c00157306 */ /* 0x000ea20000201400 */
[----:B------:R-:W-:Y:S01]  /*66a0*/  ISETP.GE.AND P3, PT, R27, R129, PT ;  /* 0x000000811b00720c */ /* 0x000fe20003f66270 */
[----:B------:R-:W-:Y:S01]  /*66b0*/  FFMA.FTZ R20, R29, UR4, R20 ;  /* 0x000000041d147c23 */ /* 0x000fe20008010014 */
[----:B------:R-:W-:-:S02]  /*66c0*/  FSEL R148, R148, -INF , !P5 ;  /* 0xff80000094947808 */ /* 0x000fc40006800000 */
[----:B------:R-:W-:Y:S02]  /*66d0*/  FSEL R142, R22, -INF , !P4 ;  /* 0xff800000168e7808 */ /* 0x000fe40006000000 */
[-C--:B------:R-:W-:Y:S01]  /*66e0*/  ISETP.GE.AND P4, PT, R27, R130.reuse, PT ;  /* 0x000000821b00720c */ /* 0x080fe20003f86270 */
[C---:B-1----:R-:W-:Y:S01]  /*66f0*/  FFMA.FTZ R59, R0.reuse, UR4, R59 ;  /* 0x00000004003b7c23 */ /* 0x042fe2000801003b */
[----:B------:R-:W-:Y:S01]  /*6700*/  ISETP.GE.AND P5, PT, R23, R130, PT ;  /* 0x000000821700720c */ /* 0x000fe20003fa6270 */
[----:B------:R-:W-:Y:S01]  /*6710*/  FFMA.FTZ R57, R0, UR4, R57 ;  /* 0x0000000400397c23 */ /* 0x000fe20008010039 */
[----:B------:R-:W-:Y:S02]  /*6720*/  IADD3 R0, R73, 0x59, RZ ;  /* 0x0000005949007810 */ /* 0x000fe40007ffe0ff */
[----:B------:R-:W-:Y:S02]  /*6730*/  FSEL R146, R20, -INF , !P2 ;  /* 0xff80000014927808 */ /* 0x000fe40005000000 */
[----:B------:R-:W1:Y:S01]  /*6740*/  I2F R22, R0 ;  /* 0x0000000000167306 */ /* 0x000e620000201400 */
[----:B--2---:R-:W-:Y:S01]  /*6750*/  FFMA.FTZ R66, R21, UR4, R52 ;  /* 0x0000000415427c23 */ /* 0x004fe20008010034 */
[----:B------:R-:W-:Y:S01]  /*6760*/  FSEL R52, R59, -INF , !P3 ;  /* 0xff8000003b347808 */ /* 0x000fe20005800000 */
[----:B------:R-:W-:Y:S01]  /*6770*/  FFMA.FTZ R21, R21, UR4, R54 ;  /* 0x0000000415157c23 */ /* 0x000fe20008010036 */
[----:B------:R-:W-:-:S02]  /*6780*/  FSEL R68, R57, -INF , !P4 ;  /* 0xff80000039447808 */ /* 0x000fc40006000000 */
[----:B------:R-:W-:Y:S02]  /*6790*/  FSEL R66, R66, -INF , !P6 ;  /* 0xff80000042427808 */ /* 0x000fe40007000000 */
[C---:B------:R-:W-:Y:S02]  /*67a0*/  ISETP.GE.AND P3, PT, R0.reuse, R130, PT ;  /* 0x000000820000720c */ /* 0x040fe40003f66270 */
[-C--:B------:R-:W-:Y:S02]  /*67b0*/  ISETP.GE.AND P6, PT, R0, R129.reuse, PT ;  /* 0x000000810000720c */ /* 0x080fe40003fc6270 */
[-C--:B------:R-:W-:Y:S02]  /*67c0*/  ISETP.GE.AND P4, PT, R23, R129.reuse, PT ;  /* 0x000000811700720c */ /* 0x080fe40003f86270 */
[----:B------:R-:W2:Y:S01]  /*67d0*/  I2F R23, R23 ;  /* 0x0000001700177306 */ /* 0x000ea20000201400 */
[----:B------:R-:W-:Y:S01]  /*67e0*/  ISETP.GE.AND P2, PT, R28, R129, PT ;  /* 0x000000811c00720c */ /* 0x000fe20003f46270 */
[C---:B-1----:R-:W-:Y:S01]  /*67f0*/  FFMA.FTZ R53, R22.reuse, UR4, R53 ;  /* 0x0000000416357c23 */ /* 0x042fe20008010035 */
[----:B------:R-:W-:Y:S01]  /*6800*/  IADD3 R0, R73, 0x61, RZ ;  /* 0x0000006149007810 */ /* 0x000fe20007ffe0ff */
[----:B------:R-:W-:Y:S01]  /*6810*/  FFMA.FTZ R54, R22, UR4, R55 ;  /* 0x0000000416367c23 */ /* 0x000fe20008010037 */
[----:B------:R-:W-:-:S02]  /*6820*/  LOP3.LUT R27, R71, 0x68, R88, 0xfe, !PT ;  /* 0x00000068471b7812 */ /* 0x000fc400078efe58 */
[----:B------:R-:W-:Y:S01]  /*6830*/  IADD3 R22, R73, 0x69, RZ ;  /* 0x0000006949167810 */ /* 0x000fe20007ffe0ff */
[----:B------:R-:W1:Y:S01]  /*6840*/  I2F R20, R0 ;  /* 0x0000000000147306 */ /* 0x000e620000201400 */
[----:B------:R-:W-:Y:S02]  /*6850*/  FSEL R54, R54, -INF , !P6 ;  /* 0xff80000036367808 */ /* 0x000fe40007000000 */
[----:B------:R-:W-:Y:S02]  /*6860*/  FSEL R74, R53, -INF , !P3 ;  /* 0xff800000354a7808 */ /* 0x000fe40005800000 */
[----:B------:R-:W-:Y:S01]  /*6870*/  ISETP.GE.AND P3, PT, R27, R129, PT ;  /* 0x000000811b00720c */ /* 0x000fe20003f66270 */
[C---:B--2---:R-:W-:Y:S02]  /*6880*/  FFMA.FTZ R80, R23.reuse, UR4, R48 ;  /* 0x0000000417507c23 */ /* 0x044fe40008010030 */
[----:B------:R-:W-:Y:S01]  /*6890*/  FFMA.FTZ R48, R23, UR4, R50 ;  /* 0x0000000417307c23 */ /* 0x000fe20008010032 */
[----:B------:R-:W-:-:S02]  /*68a0*/  FSEL R50, R21, -INF , !P2 ;  /* 0xff80000015327808 */ /* 0x000fc40005000000 */
[----:B------:R-:W2:Y:S01]  /*68b0*/  I2F R21, R27 ;  /* 0x0000001b00157306 */ /* 0x000ea20000201400 */
[----:B------:R-:W-:Y:S01]  /*68c0*/  FSEL R80, R80, -INF , !P5 ;  /* 0xff80000050507808 */ /* 0x000fe20006800000 */
[----:B-1----:R-:W-:Y:S01]  /*68d0*/  FFMA.FTZ R49, R20, UR4, R49 ;  /* 0x0000000414317c23 */ /* 0x002fe20008010031 */
[----:B------:R-:W-:Y:S01]  /*68e0*/  ISETP.GE.AND P5, PT, R0, R130, PT ;  /* 0x000000820000720c */ /* 0x000fe20003fa6270 */
[----:B------:R-:W-:Y:S01]  /*68f0*/  FFMA.FTZ R51, R20, UR4, R51 ;  /* 0x0000000414337c23 */ /* 0x000fe20008010033 */
[----:B------:R-:W-:-:S03]  /*6900*/  LOP3.LUT R23, R71, 0x70, R88, 0xfe, !PT ;  /* 0x0000007047177812 */ /* 0x000fc600078efe58 */
[----:B------:R-:W1:Y:S01]  /*6910*/  I2F R20, R22 ;  /* 0x0000001600147306 */ /* 0x000e620000201400 */
[----:B------:R-:W-:Y:S02]  /*6920*/  FSEL R72, R49, -INF , !P5 ;  /* 0xff80000031487808 */ /* 0x000fe40006800000 */
[-C--:B------:R-:W-:Y:S02]  /*6930*/  ISETP.GE.AND P5, PT, R0, R129.reuse, PT ;  /* 0x000000810000720c */ /* 0x080fe40003fa6270 */
[----:B------:R-:W-:Y:S02]  /*6940*/  FSEL R48, R48, -INF , !P4 ;  /* 0xff80000030307808 */ /* 0x000fe40006000000 */
[----:B------:R-:W-:Y:S01]  /*6950*/  ISETP.GE.AND P6, PT, R23, R130, PT ;  /* 0x000000821700720c */ /* 0x000fe20003fc6270 */
[----:B--2---:R-:W-:Y:S01]  /*6960*/  FFMA.FTZ R64, R21, UR4, R44 ;  /* 0x0000000415407c23 */ /* 0x004fe2000801002c */
[----:B------:R-:W-:Y:S01]  /*6970*/  ISETP.GE.AND P4, PT, R23, R129, PT ;  /* 0x000000811700720c */ /* 0x000fe20003f86270 */
[----:B------:R-:W-:Y:S01]  /*6980*/  FFMA.FTZ R39, R21, UR4, R46 ;  /* 0x0000000415277c23 */ /* 0x000fe2000801002e */
[----:B------:R-:W2:Y:S01]  /*6990*/  I2F R23, R23 ;  /* 0x0000001700177306 */ /* 0x000ea20000201400 */
[----:B------:R-:W-:-:S02]  /*69a0*/  FSEL R44, R51, -INF , !P5 ;  /* 0xff800000332c7808 */ /* 0x000fc40006800000 */
[-C--:B------:R-:W-:Y:S01]  /*69b0*/  ISETP.GE.AND P5, PT, R22, R130.reuse, PT ;  /* 0x000000821600720c */ /* 0x080fe20003fa6270 */
[C---:B-1----:R-:W-:Y:S01]  /*69c0*/  FFMA.FTZ R45, R20.reuse, UR4, R45 ;  /* 0x00000004142d7c23 */ /* 0x042fe2000801002d */
[----:B------:R-:W-:Y:S01]  /*69d0*/  LOP3.LUT R21, R71, 0x78, R88, 0xfe, !PT ;  /* 0x0000007847157812 */ /* 0x000fe200078efe58 */
[----:B------:R-:W-:Y:S01]  /*69e0*/  FFMA.FTZ R31, R20, UR4, R47 ;  /* 0x00000004141f7c23 */ /* 0x000fe2000801002f */
[----:B------:R-:W-:Y:S02]  /*69f0*/  FSEL R39, R39, -INF , !P3 ;  /* 0xff80000027277808 */ /* 0x000fe40005800000 */
[----:B------:R-:W-:Y:S02]  /*6a00*/  FSEL R46, R45, -INF , !P5 ;  /* 0xff8000002d2e7808 */ /* 0x000fe40006800000 */
[C---:B------:R-:W-:Y:S02]  /*6a10*/  ISETP.GE.AND P3, PT, R21.reuse, R130, PT ;  /* 0x000000821500720c */ /* 0x040fe40003f66270 */
[----:B------:R-:W-:-:S02]  /*6a20*/  ISETP.GE.AND P5, PT, R21, R129, PT ;  /* 0x000000811500720c */ /* 0x000fc40003fa6270 */
[----:B------:R-:W1:Y:S01]  /*6a30*/  I2F R21, R21 ;  /* 0x0000001500157306 */ /* 0x000e620000201400 */
[----:B------:R-:W-:Y:S01]  /*6a40*/  IADD3 R0, R73, 0x71, RZ ;  /* 0x0000007149007810 */ /* 0x000fe20007ffe0ff */
[----:B--2---:R-:W-:Y:S01]  /*6a50*/  FFMA.FTZ R40, R23, UR4, R40 ;  /* 0x0000000417287c23 */ /* 0x004fe20008010028 */
[----:B------:R-:W-:Y:S01]  /*6a60*/  ISETP.GE.AND P2, PT, R27, R130, PT ;  /* 0x000000821b00720c */ /* 0x000fe20003f46270 */
[----:B------:R-:W-:Y:S01]  /*6a70*/  FFMA.FTZ R29, R23, UR4, R42 ;  /* 0x00000004171d7c23 */ /* 0x000fe2000801002a */
[----:B------:R-:W-:Y:S02]  /*6a80*/  LOP3.LUT R23, R71, 0x28, R88, 0xfe, !PT ;  /* 0x0000002847177812 */ /* 0x000fe400078efe58 */
[----:B------:R-:W-:Y:S01]  /*6a90*/  FSEL R64, R64, -INF , !P2 ;  /* 0xff80000040407808 */ /* 0x000fe20005000000 */
[----:B------:R2:W3:Y:S01]  /*6aa0*/  I2F R20, R0 ;  /* 0x0000000000147306 */ /* 0x0004e20000201400 */
[----:B------:R-:W-:Y:S02]  /*6ab0*/  ISETP.GE.AND P2, PT, R22, R129, PT ;  /* 0x000000811600720c */ /* 0x000fe40003f46270 */
[----:B------:R-:W-:-:S02]  /*6ac0*/  FSEL R42, R40, -INF , !P6 ;  /* 0xff800000282a7808 */ /* 0x000fc40007000000 */
[----:B------:R-:W-:Y:S02]  /*6ad0*/  FSEL R31, R31, -INF , !P2 ;  /* 0xff8000001f1f7808 */ /* 0x000fe40005000000 */
[CC--:B------:R-:W-:Y:S01]  /*6ae0*/  ISETP.GE.AND P2, PT, R0.reuse, R130.reuse, PT ;  /* 0x000000820000720c */ /* 0x0c0fe20003f46270 */
[----:B-1----:R-:W-:Y:S01]  /*6af0*/  FFMA.FTZ R37, R21, UR4, R76 ;  /* 0x0000000415257c23 */ /* 0x002fe2000801004c */
[----:B------:R-:W-:Y:S02]  /*6b00*/  ISETP.GE.AND P6, PT, R0, R129, PT ;  /* 0x000000810000720c */ /* 0x000fe40003fc6270 */
[----:B------:R-:W-:Y:S02]  /*6b10*/  FSEL R29, R29, -INF , !P4 ;  /* 0xff8000001d1d7808 */ /* 0x000fe40006000000 */
[-C--:B------:R-:W-:Y:S02]  /*6b20*/  ISETP.GE.AND P4, PT, R23, R130.reuse, PT ;  /* 0x000000821700720c */ /* 0x080fe40003f86270 */
[----:B------:R-:W-:Y:S01]  /*6b30*/  FSEL R37, R37, -INF , !P3 ;  /* 0xff80000025257808 */ /* 0x000fe20005800000 */
[----:B--2---:R-:W-:Y:S01]  /*6b40*/  FFMA.FTZ R0, R21, UR4, R78 ;  /* 0x0000000415007c23 */ /* 0x004fe2000801004e */
[C-C-:B------:R-:W-:Y:S01]  /*6b50*/  LOP3.LUT R21, R71.reuse, 0x40, R88.reuse, 0xfe, !PT ;  /* 0x0000004047157812 */ /* 0x140fe200078efe58 */
[----:B------:R-:W1:Y:S01]  /*6b60*/  I2F R23, R23 ;  /* 0x0000001700177306 */ /* 0x000e620000201400 */
[C---:B---3--:R-:W-:Y:S01]  /*6b70*/  FFMA.FTZ R40, R20.reuse, UR4, R41 ;  /* 0x0000000414287c23 */ /* 0x048fe20008010029 */
[----:B------:R-:W-:Y:S01]  /*6b80*/  LOP3.LUT R41, R71, 0x38, R88, 0xfe, !PT ;  /* 0x0000003847297812 */ /* 0x000fe200078efe58 */
[----:B------:R-:W-:Y:S01]  /*6b90*/  FFMA.FTZ R28, R20, UR4, R43 ;  /* 0x00000004141c7c23 */ /* 0x000fe2000801002b */
[----:B------:R-:W-:-:S02]  /*6ba0*/  ISETP.GE.AND P3, PT, R21, R130, PT ;  /* 0x000000821500720c */ /* 0x000fc40003f66270 */
[----:B------:R-:W-:Y:S02]  /*6bb0*/  LOP3.LUT R27, R71, 0x30, R88, 0xfe, !PT ;  /* 0x00000030471b7812 */ /* 0x000fe400078efe58 */
[----:B------:R-:W2:Y:S01]  /*6bc0*/  I2F R21, R21 ;  /* 0x0000001500157306 */ /* 0x000ea20000201400 */
[----:B------:R-:W-:Y:S02]  /*6bd0*/  FSEL R28, R28, -INF , !P6 ;  /* 0xff8000001c1c7808 */ /* 0x000fe40007000000 */
[-C--:B------:R-:W-:Y:S02]  /*6be0*/  ISETP.GE.AND P6, PT, R41, R130.reuse, PT ;  /* 0x000000822900720c */ /* 0x080fe40003fc6270 */
[----:B------:R-:W-:Y:S02]  /*6bf0*/  FSEL R40, R40, -INF , !P2 ;  /* 0xff80000028287808 */ /* 0x000fe40005000000 */
[----:B------:R-:W-:Y:S01]  /*6c00*/  ISETP.GE.AND P2, PT, R27, R130, PT ;  /* 0x000000821b00720c */ /* 0x000fe20003f46270 */
[----:B------:R-:W3:Y:S01]  /*6c10*/  I2F R41, R41 ;  /* 0x0000002900297306 */ /* 0x000ee20000201400 */
[----:B-1----:R-:W-:Y:S01]  /*6c20*/  FFMA.FTZ R16, R23, UR4, R16 ;  /* 0x0000000417107c23 */ /* 0x002fe20008010010 */
[----:B------:R-:W-:-:S02]  /*6c30*/  LOP3.LUT R23, R71, 0x50, R88, 0xfe, !PT ;  /* 0x0000005047177812 */ /* 0x000fc400078efe58 */
[----:B------:R-:W-:Y:S02]  /*6c40*/  IADD3 R20, R73, 0x29, RZ ;  /* 0x0000002949147810 */ /* 0x000fe40007ffe0ff */
[----:B------:R-:W-:Y:S02]  /*6c50*/  FSEL R65, R16, -INF , !P4 ;  /* 0xff80000010417808 */ /* 0x000fe40006000000 */
[----:B------:R-:W1:Y:S01]  /*6c60*/  I2F R27, R27 ;  /* 0x0000001b001b7306 */ /* 0x000e620000201400 */
[----:B--2---:R-:W-:Y:S01]  /*6c70*/  FFMA.FTZ R4, R21, UR4, R4 ;  /* 0x0000000415047c23 */ /* 0x004fe20008010004 */
[----:B------:R-:W-:Y:S02]  /*6c80*/  IADD3 R21, R73, 0x39, RZ ;  /* 0x0000003949157810 */ /* 0x000fe40007ffe0ff */
[----:B------:R-:W-:Y:S02]  /*6c90*/  ISETP.GE.AND P4, PT, R23, R130, PT ;  /* 0x000000821700720c */ /* 0x000fe40003f86270 */
[----:B------:R-:W-:-:S02]  /*6ca0*/  IADD3 R16, R73, 0x31, RZ ;  /* 0x0000003149107810 */ /* 0x000fc40007ffe0ff */
[----:B------:R-:W2:Y:S01]  /*6cb0*/  I2F R154, R21 ;  /* 0x00000015009a7306 */ /* 0x000ea20000201400 */
[----:B---3--:R-:W-:Y:S01]  /*6cc0*/  FFMA.FTZ R152, R41, UR4, R8 ;  /* 0x0000000429987c23 */ /* 0x008fe20008010008 */
[----:B------:R-:W-:Y:S02]  /*6cd0*/  IADD3 R8, R73, 0x41, RZ ;  /* 0x0000004149087810 */ /* 0x000fe40007ffe0ff */
[----:B------:R-:W-:Y:S02]  /*6ce0*/  FSEL R136, R4, -INF , !P3 ;  /* 0xff80000004887808 */ /* 0x000fe40005800000 */
[----:B------:R-:W-:Y:S02]  /*6cf0*/  FSEL R0, R0, -INF , !P5 ;  /* 0xff80000000007808 */ /* 0x000fe40006800000 */
[----:B------:R-:W3:Y:S01]  /*6d00*/  I2F R23, R23 ;  /* 0x0000001700177306 */ /* 0x000ee20000201400 */
[----:B-1----:R-:W-:Y:S01]  /*6d10*/  FFMA.FTZ R138, R27, UR4, R12 ;  /* 0x000000041b8a7c23 */ /* 0x002fe2000801000c */
[----:B------:R-:W-:-:S02]  /*6d20*/  LOP3.LUT R27, R71, 0x48, R88, 0xfe, !PT ;  /* 0x00000048471b7812 */ /* 0x000fc400078efe58 */
[----:B------:R-:W-:Y:S02]  /*6d30*/  FSEL R152, R152, -INF , !P6 ;  /* 0xff80000098987808 */ /* 0x000fe40007000000 */
[----:B------:R-:W-:Y:S02]  /*6d40*/  ISETP.GE.AND P5, PT, R27, R130, PT ;  /* 0x000000821b00720c */ /* 0x000fe40003fa6270 */
[----:B------:R-:W1:Y:S01]  /*6d50*/  I2F R144, R8 ;  /* 0x0000000800907306 */ /* 0x000e620000201400 */
[----:B--2---:R-:W-:Y:S01]  /*6d60*/  FFMA.FTZ R154, R154, UR4, R9 ;  /* 0x000000049a9a7c23 */ /* 0x004fe20008010009 */
[----:B------:R-:W-:Y:S02]  /*6d70*/  IADD3 R9, R73, 0x49, RZ ;  /* 0x0000004949097810 */ /* 0x000fe40007ffe0ff */
[----:B------:R-:W-:Y:S02]  /*6d80*/  FSEL R138, R138, -INF , !P2 ;  /* 0xff8000008a8a7808 */ /* 0x000fe40005000000 */
[----:B------:R-:W-:-:S02]  /*6d90*/  ISETP.GE.AND P2, PT, R2, 0x3, PT ;  /* 0x000000030200780c */ /* 0x000fc40003f46270 */
[----:B------:R-:W2:Y:S01]  /*6da0*/  I2F R12, R16 ;  /* 0x00000010000c7306 */ /* 0x000ea20000201400 */
[----:B---3--:R-:W-:Y:S01]  /*6db0*/  FFMA.FTZ R56, R23, UR4, R56 ;  /* 0x0000000417387c23 */ /* 0x008fe20008010038 */
[C---:B------:R-:W-:Y:S02]  /*6dc0*/  ISETP.GE.AND P6, PT, R73.reuse, R130, PT ;  /* 0x000000824900720c */ /* 0x040fe40003fc6270 */
[C---:B------:R-:W-:Y:S02]  /*6dd0*/  ISETP.GE.AND P3, PT, R73.reuse, R129, PT ;  /* 0x000000814900720c */ /* 0x040fe40003f66270 */
[----:B------:R-:W-:Y:S02]  /*6de0*/  FSEL R82, R56, -INF , !P4 ;  /* 0xff80000038527808 */ /* 0x000fe40006000000 */
[----:B------:R-:W3:Y:S01]  /*6df0*/  I2F R22, R20 ;  /* 0x0000001400167306 */ /* 0x000ee20000201400 */
[----:B-1----:R-:W-:Y:S01]  /*6e00*/  FFMA.FTZ R144, R144, UR4, R5 ;  /* 0x0000000490907c23 */ /* 0x002fe20008010005 */
[----:B------:R-:W-:-:S02]  /*6e10*/  IADD3 R5, R73, 0x79, RZ ;  /* 0x0000007949057810 */ /* 0x000fc40007ffe0ff */
[----:B------:R-:W-:-:S04]  /*6e20*/  ISETP.GE.AND P4, PT, R16, R130, PT ;  /* 0x000000821000720c */ /* 0x000fc80003f86270 */
[----:B------:R-:W1:Y:S01]  /*6e30*/  I2F R23, R73 ;  /* 0x0000004900177306 */ /* 0x000e620000201400 */
[----:B--2---:R-:W-:-:S05]  /*6e40*/  FFMA.FTZ R13, R12, UR4, R13 ;  /* 0x000000040c0d7c23 */ /* 0x004fca000801000d */
[----:B------:R-:W-:Y:S02]  /*6e50*/  FSEL R156, R13, -INF , !P4 ;  /* 0xff8000000d9c7808 */ /* 0x000fe40006000000 */
[----:B------:R-:W2:Y:S01]  /*6e60*/  I2F R4, R9 ;  /* 0x0000000900047306 */ /* 0x000ea20000201400 */
[----:B---3--:R-:W-:Y:S01]  /*6e70*/  FFMA.FTZ R17, R22, UR4, R17 ;  /* 0x0000000416117c23 */ /* 0x008fe20008010011 */
[----:B------:R-:W-:-:S06]  /*6e80*/  ISETP.GE.AND P4, PT, R9, R130, PT ;  /* 0x000000820900720c */ /* 0x000fcc0003f86270 */
[----:B------:R-:W3:Y:S01]  /*6e90*/  I2F R27, R27 ;  /* 0x0000001b001b7306 */ /* 0x000ee20000201400 */
[C---:B-1----:R-:W-:Y:S02]  /*6ea0*/  FFMA.FTZ R2, R23.reuse, UR4, R36 ;  /* 0x0000000417027c23 */ /* 0x042fe40008010024 */
[----:B------:R-:W-:-:S03]  /*6eb0*/  FFMA.FTZ R38, R23, UR4, R38 ;  /* 0x0000000417267c23 */ /* 0x000fc60008010026 */
[----:B------:R-:W-:Y:S02]  /*6ec0*/  FSEL R2, R2, -INF , !P6 ;  /* 0xff80000002027808 */ /* 0x000fe40007000000 */
[----:B------:R-:W1:Y:S01]  /*6ed0*/  I2F R12, R5 ;  /* 0x00000005000c7306 */ /* 0x000e620000201400 */
[----:B--2---:R-:W-:Y:S01]  /*6ee0*/  FFMA.FTZ R4, R4, UR4, R61 ;  /* 0x0000000404047c23 */ /* 0x004fe2000801003d */
[----:B------:R-:W-:-:S04]  /*6ef0*/  ISETP.GE.AND P6, PT, R21, R130, PT ;  /* 0x000000821500720c */ /* 0x000fc80003fc6270 */
[----:B------:R-:W-:Y:S02]  /*6f00*/  FSEL R94, R4, -INF , !P4 ;  /* 0xff800000045e7808 */ /* 0x000fe40006000000 */
[----:B------:R-:W2:Y:S01]  /*6f10*/  I2F R22, R21 ;  /* 0x0000001500167306 */ /* 0x000ea20000201400 */
[----:B---3--:R-:W-:Y:S01]  /*6f20*/  FFMA.FTZ R60, R27, UR4, R60 ;  /* 0x000000041b3c7c23 */ /* 0x008fe2000801003c */
[----:B------:R-:W-:Y:S02]  /*6f30*/  FSEL R4, R38, -INF , !P3 ;  /* 0xff80000026047808 */ /* 0x000fe40005800000 */
[----:B------:R-:W-:Y:S02]  /*6f40*/  FSEL R154, R154, -INF , !P6 ;  /* 0xff8000009a9a7808 */ /* 0x000fe40007000000 */
[----:B------:R-:W-:Y:S02]  /*6f50*/  FSEL R134, R60, -INF , !P5 ;  /* 0xff8000003c867808 */ /* 0x000fe40006800000 */
[----:B------:R3:W4:Y:S01]  /*6f60*/  I2F R56, R8 ;  /* 0x0000000800387306 */ /* 0x0007220000201400 */
[----:B-1----:R-:W-:Y:S01]  /*6f70*/  FFMA.FTZ R38, R12, UR4, R77 ;  /* 0x000000040c267c23 */ /* 0x002fe2000801004d */
[----:B------:R-:W-:-:S02]  /*6f80*/  ISETP.GE.AND P5, PT, R20, R130, PT ;  /* 0x000000821400720c */ /* 0x000fc40003fa6270 */
[-C--:B------:R-:W-:Y:S02]  /*6f90*/  ISETP.GE.AND P6, PT, R5, R130.reuse, PT ;  /* 0x000000820500720c */ /* 0x080fe40003fc6270 */
[----:B------:R-:W-:Y:S02]  /*6fa0*/  FSEL R81, R17, -INF , !P5 ;  /* 0xff80000011517808 */ /* 0x000fe40006800000 */
[----:B------:R-:W1:Y:S01]  /*6fb0*/  I2F R30, R20 ;  /* 0x00000014001e7306 */ /* 0x000e620000201400 */
[----:B--2---:R-:W-:Y:S01]  /*6fc0*/  FFMA.FTZ R11, R22, UR4, R11 ;  /* 0x00000004160b7c23 */ /* 0x004fe2000801000b */
[----:B------:R-:W-:Y:S02]  /*6fd0*/  LOP3.LUT R22, R71, 0x38, R88, 0xfe, !PT ;  /* 0x0000003847167812 */ /* 0x000fe400078efe58 */
[----:B------:R-:W-:Y:S02]  /*6fe0*/  FSEL R38, R38, -INF , !P6 ;  /* 0xff80000026267808 */ /* 0x000fe40007000000 */
[----:B------:R-:W-:-:S02]  /*6ff0*/  ISETP.GE.AND P5, PT, R8, R130, PT ;  /* 0x000000820800720c */ /* 0x000fc40003fa6270 */
[-C--:B------:R-:W-:Y:S01]  /*7000*/  ISETP.GE.AND P6, PT, R8, R129.reuse, PT ;  /* 0x000000810800720c */ /* 0x080fe20003fc6270 */
[----:B------:R-:W2:Y:S01]  /*7010*/  I2F R13, R22 ;  /* 0x00000016000d7306 */ /* 0x000ea20000201400 */
[----:B---3--:R-:W-:Y:S01]  /*7020*/  LOP3.LUT R8, R71, 0x30, R88, 0xfe, !PT ;  /* 0x0000003047087812 */ /* 0x008fe200078efe58 */
[----:B----4-:R-:W-:Y:S01]  /*7030*/  FFMA.FTZ R56, R56, UR4, R7 ;  /* 0x0000000438387c23 */ /* 0x010fe20008010007 */
[----:B------:R-:W-:Y:S02]  /*7040*/  FSEL R144, R144, -INF , !P5 ;  /* 0xff80000090907808 */ /* 0x000fe40006800000 */
[-C--:B------:R-:W-:Y:S01]  /*7050*/  ISETP.GE.AND P5, PT, R21, R129.reuse, PT ;  /* 0x000000811500720c */ /* 0x080fe20003fa6270 */
[----:B-1----:R-:W-:Y:S02]  /*7060*/  FFMA.FTZ R19, R30, UR4, R19 ;  /* 0x000000041e137c23 */ /* 0x002fe40008010013 */
[----:B------:R1:W3:Y:S01]  /*7070*/  I2F R7, R8 ;  /* 0x0000000800077306 */ /* 0x0002e20000201400 */
[----:B------:R-:W-:-:S02]  /*7080*/  ISETP.GE.AND P4, PT, R20, R129, PT ;  /* 0x000000811400720c */ /* 0x000fc40003f86270 */
[-C--:B------:R-:W-:Y:S02]  /*7090*/  ISETP.GE.AND P3, PT, R16, R129.reuse, PT ;  /* 0x000000811000720c */ /* 0x080fe40003f66270 */
[----:B------:R-:W-:Y:S02]  /*70a0*/  FSEL R150, R11, -INF , !P5 ;  /* 0xff8000000b967808 */ /* 0x000fe40006800000 */
[----:B------:R-:W-:Y:S01]  /*70b0*/  FSEL R77, R19, -INF , !P4 ;  /* 0xff800000134d7808 */ /* 0x000fe20006000000 */
[----:B------:R4:W5:Y:S01]  /*70c0*/  I2F R36, R16 ;  /* 0x0000001000247306 */ /* 0x0009620000201400 */
[----:B------:R-:W-:Y:S01]  /*70d0*/  ISETP.GE.AND P4, PT, R8, R129, PT ;  /* 0x000000810800720c */ /* 0x000fe20003f86270 */
[----:B--2---:R-:W-:Y:S01]  /*70e0*/  FFMA.FTZ R162, R13, UR4, R10 ;  /* 0x000000040da27c23 */ /* 0x004fe2000801000a */
[----:B------:R-:W-:Y:S02]  /*70f0*/  LOP3.LUT R10, R71, 0x50, R88, 0xfe, !PT ;  /* 0x00000050470a7812 */ /* 0x000fe400078efe58 */
[----:B------:R-:W-:-:S02]  /*7100*/  FSEL R78, R56, -INF , !P6 ;  /* 0xff800000384e7808 */ /* 0x000fc40007000000 */
[----:B------:R-:W-:Y:S01]  /*7110*/  ISETP.GE.AND P6, PT, R9, R129, PT ;  /* 0x000000810900720c */ /* 0x000fe20003fc6270 */
[----:B------:R-:W2:Y:S01]  /*7120*/  I2F R20, R9 ;  /* 0x0000000900147306 */ /* 0x000ea20000201400 */
[----:B-1----:R-:W-:Y:S01]  /*7130*/  LOP3.LUT R8, R71, 0x48, R88, 0xfe, !PT ;  /* 0x0000004847087812 */ /* 0x002fe200078efe58 */
[----:B---3--:R-:W-:-:S05]  /*7140*/  FFMA.FTZ R14, R7, UR4, R14 ;  /* 0x00000004070e7c23 */ /* 0x008fca000801000e */
[----:B------:R-:W-:Y:S01]  /*7150*/  FSEL R73, R14, -INF , !P4 ;  /* 0xff8000000e497808 */ /* 0x000fe20006000000 */
[----:B------:R-:W1:Y:S01]  /*7160*/  I2F R7, R8 ;  /* 0x0000000800077306 */ /* 0x000e620000201400 */
[----:B----4-:R-:W-:Y:S01]  /*7170*/  LOP3.LUT R16, R71, 0x28, R88, 0xfe, !PT ;  /* 0x0000002847107812 */ /* 0x010fe200078efe58 */
[----:B-----5:R-:W-:Y:S01]  /*7180*/  FFMA.FTZ R15, R36, UR4, R15 ;  /* 0x00000004240f7c23 */ /* 0x020fe2000801000f */
[-C--:B------:R-:W-:Y:S01]  /*7190*/  ISETP.GE.AND P4, PT, R10, R129.reuse, PT ;  /* 0x000000810a00720c */ /* 0x080fe20003f86270 */
[----:B------:R-:W-:Y:S01]  /*71a0*/  FFMA.FTZ R36, R12, UR4, R79 ;  /* 0x000000040c247c23 */ /* 0x000fe2000801004f */
[-C--:B------:R-:W-:Y:S02]  /*71b0*/  ISETP.GE.AND P5, PT, R16, R129.reuse, PT ;  /* 0x000000811000720c */ /* 0x080fe40003fa6270 */
[----:B------:R-:W-:Y:S01]  /*71c0*/  FSEL R158, R15, -INF , !P3 ;  /* 0xff8000000f9e7808 */ /* 0x000fe20005800000 */
[----:B------:R-:W3:Y:S01]  /*71d0*/  I2F R11, R16 ;  /* 0x00000010000b7306 */ /* 0x000ee20000201400 */
[----:B--2---:R-:W-:Y:S01]  /*71e0*/  FFMA.FTZ R20, R20, UR4, R63 ;  /* 0x0000000414147c23 */ /* 0x004fe2000801003f */
[----:B------:R-:W-:-:S04]  /*71f0*/  ISETP.GE.AND P3, PT, R22, R129, PT ;  /* 0x000000811600720c */ /* 0x000fc80003f66270 */
[----:B------:R-:W-:Y:S02]  /*7200*/  FSEL R76, R20, -INF , !P6 ;  /* 0xff800000144c7808 */ /* 0x000fe40007000000 */
[----:B------:R-:W2:Y:S01]  /*7210*/  I2F R13, R10 ;  /* 0x0000000a000d7306 */ /* 0x000ea20000201400 */
[----:B------:R-:W-:Y:S01]  /*7220*/  FSEL R162, R162, -INF , !P3 ;  /* 0xff800000a2a27808 */ /* 0x000fe20005800000 */
[----:B-1----:R-:W-:Y:S01]  /*7230*/  FFMA.FTZ R7, R7, UR4, R62 ;  /* 0x0000000407077c23 */ /* 0x002fe2000801003e */
[----:B------:R-:W-:-:S04]  /*7240*/  ISETP.GE.AND P3, PT, R5, R129, PT ;  /* 0x000000810500720c */ /* 0x000fc80003f66270 */
[----:B------:R-:W-:Y:S01]  /*7250*/  FSEL R36, R36, -INF , !P3 ;  /* 0xff80000024247808 */ /* 0x000fe20005800000 */
[----:B---3--:R-:W-:Y:S01]  /*7260*/  FFMA.FTZ R11, R11, UR4, R18 ;  /* 0x000000040b0b7c23 */ /* 0x008fe20008010012 */
[----:B------:R-:W-:-:S04]  /*7270*/  LOP3.LUT R16, R71, 0x40, R88, 0xfe, !PT ;  /* 0x0000004047107812 */ /* 0x000fc800078efe58 */
[----:B------:R-:W1:Y:S01]  /*7280*/  I2F R9, R16 ;  /* 0x0000001000097306 */ /* 0x000e620000201400 */
[----:B------:R-:W-:Y:S01]  /*7290*/  FSEL R63, R11, -INF , !P5 ;  /* 0xff8000000b3f7808 */ /* 0x000fe20006800000 */
[----:B--2---:R-:W-:Y:S01]  /*72a0*/  FFMA.FTZ R13, R13, UR4, R58 ;  /* 0x000000040d0d7c23 */ /* 0x004fe2000801003a */
[-C--:B------:R-:W-:Y:S02]  /*72b0*/  ISETP.GE.AND P6, PT, R16, R129.reuse, PT ;  /* 0x000000811000720c */ /* 0x080fe40003fc6270 */
[----:B------:R-:W-:Y:S02]  /*72c0*/  ISETP.GE.AND P5, PT, R8, R129, PT ;  /* 0x000000810800720c */ /* 0x000fe40003fa6270 */
[----:B------:R-:W-:Y:S02]  /*72d0*/  FSEL R60, R13, -INF , !P4 ;  /* 0xff8000000d3c7808 */ /* 0x000fe40006000000 */
[----:B------:R-:W-:Y:S01]  /*72e0*/  FSEL R130, R7, -INF , !P5 ;  /* 0xff80000007827808 */ /* 0x000fe20006800000 */
[----:B-1----:R-:W-:-:S05]  /*72f0*/  FFMA.FTZ R6, R9, UR4, R6 ;  /* 0x0000000409067c23 */ /* 0x002fca0008010006 */
[----:B------:R-:W-:Y:S01]  /*7300*/  FSEL R140, R6, -INF , !P6 ;  /* 0xff800000068c7808 */ /* 0x000fe20007000000 */
[----:B------:R-:W-:Y:S05]  /*7310*/  @!P2 BRA `(.L_x_4256) ;  /* 0x000006f00000a947 */ /* 0x000fea0003800000 */
[----:B------:R-:W-:Y:S01]  /*7320*/  MOV R6, c[0x0][0x198] ;  /* 0x0000660000067a02 */ /* 0x000fe20000000f00 */
[----:B------:R-:W-:Y:S05]  /*7330*/  @!P1 BRA `(.L_x_4257) ;  /* 0x000003a000009947 */ /* 0x000fea0003800000 */
[----:B------:R-:W-:Y:S02]  /*7340*/  IABS R5, c[0x0][0x2d0] ;  /* 0x0000b40000057a13 */ /* 0x000fe40000000000 */
[C---:B------:R-:W-:Y:S02]  /*7350*/  IADD3 R12, R71.reuse, -0x80, RZ ;  /* 0xffffff80470c7810 */ /* 0x040fe40007ffe0ff */
[----:B------:R-:W1:Y:S01]  /*7360*/  I2F.RP R13, R5 ;  /* 0x00000005000d7306 */ /* 0x000e620000209400 */
[----:B------:R-:W-:Y:S02]  /*7370*/  IABS R9, R71 ;  /* 0x0000004700097213 */ /* 0x000fe40000000000 */
[----:B------:R-:W-:-:S04]  /*7380*/  LOP3.LUT R71, R71, c[0x0][0x2d0], RZ, 0x3c, !PT ;  /* 0x0000b40047477a12 */ /* 0x000fc800078e3cff */
[----:B------:R-:W-:Y:S01]  /*7390*/  ISETP.GE.AND P4, PT, R71, RZ, PT ;  /* 0x000000ff4700720c */ /* 0x000fe20003f86270 */
[----:B-1----:R-:W1:Y:S02]  /*73a0*/  MUFU.RCP R10, R13 ;  /* 0x0000000d000a7308 */ /* 0x002e640000001000 */
[----:B-1----:R-:W-:-:S06]  /*73b0*/  IADD3 R10, R10, 0xffffffe, RZ ;  /* 0x0ffffffe0a0a7810 */ /* 0x002fcc0007ffe0ff */
[----:B------:R-:W1:Y:S02]  /*73c0*/  F2I.FTZ.U32.TRUNC.NTZ R11, R10 ;  /* 0x0000000a000b7305 */ /* 0x000e64000021f000 */
[--C-:B-1----:R-:W-:Y:S02]  /*73d0*/  IMAD.MOV R7, RZ, RZ, -R11.reuse ;  /* 0x000000ffff077224 */ /* 0x102fe400078e0a0b */
[----:B------:R-:W-:Y:S02]  /*73e0*/  IMAD.MOV.U32 R10, RZ, RZ, RZ ;  /* 0x000000ffff0a7224 */ /* 0x000fe400078e00ff */
[----:B------:R-:W-:Y:S01]  /*73f0*/  IMAD R8, R7, R5, RZ ;  /* 0x0000000507087224 */ /* 0x000fe200078e02ff */
[----:B------:R-:W-:Y:S02]  /*7400*/  IABS R7, R12 ;  /* 0x0000000c00077213 */ /* 0x000fe40000000000 */
[----:B------:R-:W-:Y:S01]  /*7410*/  LOP3.LUT R12, R12, c[0x0][0x2d0], RZ, 0x3c, !PT ;  /* 0x0000b4000c0c7a12 */ /* 0x000fe200078e3cff */
        /* <DEDUP_REMOVED lines=28> */
[----:B------:R-:W-:Y:S01]  /*75e0*/  MOV R8, c[0x0][0x2d0] ;  /* 0x0000b40000087a02 */ /* 0x000fe20000000f00 */
[----:B------:R-:W-:-:S04]  /*75f0*/  IMAD.IADD R5, R5, 0x1, -R7 ;  /* 0x0000000105057824 */ /* 0x000fc800078e0a07 */
        /* <DEDUP_REMOVED lines=14> */
.L_x_4257:
[----:B------:R-:W-:-:S04]  /*76e0*/  LEA R7, -R6, RZ, 0x7 ;  /* 0x000000ff06077211 */ /* 0x000fc800078e39ff */
[----:B------:R-:W-:Y:S02]  /*76f0*/  SHF.R.S32.HI R8, RZ, 0x1f, R7 ;  /* 0x0000001fff087819 */ /* 0x000fe40000011407 */
.L_x_4258:
[C---:B------:R-:W-:Y:S01]  /*7700*/  @!P0 LEA R16, P2, R7.reuse, R124, 0x1 ;  /* 0x0000007c07108211 */ /* 0x040fe200078408ff */
[----:B------:R-:W-:Y:S01]  /*7710*/  @!P0 IMAD.MOV.U32 R5, RZ, RZ, c[0x0][0x19c] ;  /* 0x00006700ff058624 */ /* 0x000fe200078e00ff */
[C---:B------:R-:W-:Y:S01]  /*7720*/  @!P0 IADD3 R10, P5, P4, R7.reuse, UR10, R128 ;  /* 0x0000000a070a8c10 */ /* 0x040fe2000fcbe080 */
[----:B------:R1:W-:Y:S01]  /*7730*/  @P0 STS [R112+0x1000], RZ ;  /* 0x001000ff70000388 */ /* 0x0003e20000000800 */
[----:B------:R-:W-:Y:S01]  /*7740*/  @!P0 LEA R12, P3, R6, R128, 0x6 ;  /* 0x00000080060c8211 */ /* 0x000fe200078630ff */
[----:B------:R-:W-:Y:S01]  /*7750*/  BSSY B0, `(.L_x_4259) ;  /* 0x0000028000007945 */ /* 0x000fe20003800000 */
[C---:B------:R-:W-:Y:S01]  /*7760*/  @!P0 LEA.HI.X R17, R7.reuse, R123, R8, 0x1, P2 ;  /* 0x0000007b07118211 */ /* 0x040fe200010f0c08 */
[----:B------:R1:W-:Y:S01]  /*7770*/  @P0 STS [R112+0x1004], RZ ;  /* 0x001004ff70000388 */ /* 0x0003e20000000800 */
[----:B------:R-:W-:Y:S02]  /*7780*/  @!P0 IADD3 R11, P2, R7, R12, RZ ;  /* 0x0000000c070b8210 */ /* 0x000fe40007f5e0ff */
[----:B------:R-:W-:Y:S01]  /*7790*/  @!P0 IADD3.X R9, R8, UR9, R87, P5, P4 ;  /* 0x0000000908098c10 */ /* 0x000fe2000afe8457 */
[----:B------:R1:W-:Y:S01]  /*77a0*/  @P0 STS.64 [R112+0x1008], RZ ;  /* 0x001008ff70000388 */ /* 0x0003e20000000a00 */
[----:B------:R-:W-:-:S02]  /*77b0*/  @!P0 LEA R12, P4, R10, c[0x0][0x168], 0x1 ;  /* 0x00005a000a0c8a11 */ /* 0x000fc400078808ff */
[----:B------:R-:W-:Y:S01]  /*77c0*/  @!P0 LEA.HI.X R5, R6, R87, R5, 0x6, P3 ;  /* 0x0000005706058211 */ /* 0x000fe200018f3405 */
[----:B------:R-:W-:Y:S01]  /*77d0*/  @!PT LDS RZ, [RZ] ;  /* 0x00000000fffff984 */ /* 0x000fe20000000800 */
[----:B------:R-:W-:Y:S01]  /*77e0*/  @!PT LDS RZ, [RZ] ;  /* 0x00000000fffff984 */ /* 0x000fe20000000800 */
[----:B------:R-:W-:Y:S01]  /*77f0*/  @!PT LDS RZ, [RZ] ;  /* 0x00000000fffff984 */ /* 0x000fe20000000800 */
[----:B------:R1:W-:Y:S01]  /*7800*/  @!P0 LDGSTS.E.BYPASS.LTC128B.128 [R112+0x1000], [R16.64] ;  /* 0x0100000010708fae */ /* 0x0003e2000b901d4c */
[----:B------:R-:W-:-:S03]  /*7810*/  @!P0 LEA.HI.X R13, R10, c[0x0][0x16c], R9, 0x1, P4 ;  /* 0x00005b000a0d8a11 */ /* 0x000fc600020f0c09 */
        /* <DEDUP_REMOVED lines=27> */
.L_x_4260:
[----:B------:R-:W-:Y:S05]  /*79d0*/  BSYNC B0 ;  /* 0x0000000000007941 */ /* 0x000fea0003800000 */
.L_x_4259:
[----:B------:R-:W0:Y:S01]  /*79e0*/  LDGDEPBAR ;  /* 0x00000000000079af */ /* 0x000e220000000000 */
[----:B------:R-:W-:-:S04]  /*79f0*/  LEA R124, P0, R7, R124, 0x1 ;  /* 0x0000007c077c7211 */ /* 0x000fc800078008ff */
[----:B------:R-:W-:Y:S02]  /*7a00*/  LEA.HI.X R123, R7, R123, R8, 0x1, P0 ;  /* 0x0000007b077b7211 */ /* 0x000fe400000f0c08 */
.L_x_4256:
[----:B------:R-:W-:Y:S01]  /*7a10*/  FMNMX.FTZ R6, R70, R2, !PT ;  /* 0x0000000246067209 */ /* 0x000fe20007810000 */
[----:B-1----:R-:W-:Y:S03]  /*7a20*/  LDSM.16.MT88.4 R16, [R125+0x3000] ;  /* 0x003000007d10783b */ /* 0x002fe60000004200 */
[----:B------:R-:W-:-:S04]  /*7a30*/  FMNMX.FTZ R5, R83, R6, !PT ;  /* 0x0000000653057209 */ /* 0x000fc80007810000 */
[----:B------:R-:W-:-:S04]  /*7a40*/  FMNMX.FTZ R6, R164, R5, !PT ;  /* 0x00000005a4067209 */ /* 0x000fc80007810000 */
        /* <DEDUP_REMOVED lines=58> */
[----:B------:R-:W1:Y:S01]  /*7df0*/  SHFL.BFLY PT, R7, R8, 0x2, 0x1f ;  /* 0x0c401f0008077f89 */ /* 0x000e6200000e0000 */
[----:B------:R-:W-:-:S04]  /*7e00*/  FMNMX.FTZ R9, R28, R9, !PT ;  /* 0x000000091c097209 */ /* 0x000fc80007810000 */
[----:B------:R-:W-:-:S04]  /*7e10*/  FMNMX.FTZ R9, R0, R9, !PT ;  /* 0x0000000900097209 */ /* 0x000fc80007810000 */
[----:B------:R-:W-:-:S05]  /*7e20*/  FMNMX.FTZ R9, R36, R9, !PT ;  /* 0x0000000924097209 */ /* 0x000fca0007810000 */
[----:B------:R-:W3:Y:S01]  /*7e30*/  SHFL.BFLY PT, R6, R9, 0x2, 0x1f ;  /* 0x0c401f0009067f89 */ /* 0x000ee200000e0000 */
[----:B-1----:R-:W-:-:S05]  /*7e40*/  FMNMX.FTZ R7, R8, R7, !PT ;  /* 0x0000000708077209 */ /* 0x002fca0007810000 */
[----:B------:R-:W1:Y:S01]  /*7e50*/  SHFL.BFLY PT, R30, R7, 0x1, 0x1f ;  /* 0x0c201f00071e7f89 */ /* 0x000e6200000e0000 */
[----:B---3--:R-:W-:-:S03]  /*7e60*/  FMNMX.FTZ R6, R9, R6, !PT ;  /* 0x0000000609067209 */ /* 0x008fc60007810000 */
[----:B--2---:R-:W-:Y:S04]  /*7e70*/  LDSM.16.MT88.4 R8, [R122+0x3000] ;  /* 0x003000007a08783b */ /* 0x004fe80000004200 */
[----:B------:R-:W2:Y:S01]  /*7e80*/  SHFL.BFLY PT, R5, R6, 0x1, 0x1f ;  /* 0x0c201f0006057f89 */ /* 0x000ea200000e0000 */
[----:B-1----:R-:W-:-:S04]  /*7e90*/  FMNMX.FTZ R30, R7, R30, !PT ;  /* 0x0000001e071e7209 */ /* 0x002fc80007810000 */
[C---:B------:R-:W-:Y:S01]  /*7ea0*/  FSETP.NEU.FTZ.AND P2, PT, R30.reuse, -INF , PT ;  /* 0xff8000001e00780b */ /* 0x040fe20003f5d000 */
[----:B------:R-:W-:-:S05]  /*7eb0*/  FMUL.FTZ R43, R30, c[0x0][0x23c] ;  /* 0x00008f001e2b7a20 */ /* 0x000fca0000410000 */
[----:B------:R-:W-:-:S05]  /*7ec0*/  FSEL R43, R43, RZ, P2 ;  /* 0x000000ff2b2b7208 */ /* 0x000fca0001000000 */
[--C-:B------:R-:W-:Y:S01]  /*7ed0*/  FFMA.FTZ R71, R2, c[0x0][0x23c], -R43.reuse ;  /* 0x00008f0002477a23 */ /* 0x100fe2000001082b */
[----:B--2---:R-:W-:Y:S01]  /*7ee0*/  FMNMX.FTZ R2, R6, R5, !PT ;  /* 0x0000000506027209 */ /* 0x004fe20007810000 */
[--C-:B------:R-:W-:Y:S01]  /*7ef0*/  FFMA.FTZ R62, R164, c[0x0][0x23c], -R43.reuse ;  /* 0x00008f00a43e7a23 */ /* 0x100fe2000001082b */
[----:B------:R-:W-:Y:S01]  /*7f00*/  FSEL R5, R30, RZ, P2 ;  /* 0x000000ff1e057208 */ /* 0x000fe20001000000 */
[--C-:B------:R-:W-:Y:S01]  /*7f10*/  FFMA.FTZ R59, R83, c[0x0][0x23c], -R43.reuse ;  /* 0x00008f00533b7a23 */ /* 0x100fe2000001082b */
[C---:B------:R-:W-:Y:S01]  /*7f20*/  FSETP.NEU.FTZ.AND P0, PT, R2.reuse, -INF , PT ;  /* 0xff8000000200780b */ /* 0x040fe20003f1d000 */
[----:B------:R-:W-:Y:S01]  /*7f30*/  FMUL.FTZ R41, R2, c[0x0][0x23c] ;  /* 0x00008f0002297a20 */ /* 0x000fe20000410000 */
[----:B------:R-:W-:Y:S01]  /*7f40*/  MUFU.EX2 R71, R71 ;  /* 0x0000004700477308 */ /* 0x000fe20000000800 */
[--C-:B------:R-:W-:Y:S02]  /*7f50*/  FFMA.FTZ R45, R93, c[0x0][0x23c], -R43.reuse ;  /* 0x00008f005d2d7a23 */ /* 0x100fe4000001082b */
[--C-:B------:R-:W-:Y:S01]  /*7f60*/  FFMA.FTZ R51, R92, c[0x0][0x23c], -R43.reuse ;  /* 0x00008f005c337a23 */ /* 0x100fe2000001082b */
[----:B------:R-:W-:Y:S01]  /*7f70*/  FSEL R41, R41, RZ, P0 ;  /* 0x000000ff29297208 */ /* 0x000fe20000000000 */
[----:B------:R-:W-:-:S02]  /*7f80*/  FFMA.FTZ R58, R33, c[0x0][0x23c], -R43 ;  /* 0x00008f00213a7a23 */ /* 0x000fc4000001082b */
[----:B------:R-:W-:Y:S01]  /*7f90*/  FFMA.FTZ R132, R132, c[0x0][0x23c], -R43 ;  /* 0x00008f0084847a23 */ /* 0x000fe2000001082b */
[----:B------:R-:W1:Y:S01]  /*7fa0*/  MUFU.EX2 R59, R59 ;  /* 0x0000003b003b7308 */ /* 0x000e620000000800 */
[--C-:B------:R-:W-:Y:S01]  /*7fb0*/  FFMA.FTZ R164, R4, c[0x0][0x23c], -R41.reuse ;  /* 0x00008f0004a47a23 */ /* 0x100fe20000010829 */
[----:B------:R-:W-:Y:S01]  /*7fc0*/  FSEL R4, R2, RZ, P0 ;  /* 0x000000ff02047208 */ /* 0x000fe20000000000 */
[----:B------:R-:W-:Y:S02]  /*7fd0*/  FFMA.FTZ R47, R75, c[0x0][0x23c], -R41 ;  /* 0x00008f004b2f7a23 */ /* 0x000fe40000010829 */
[----:B------:R-:W-:Y:S02]  /*7fe0*/  FADD.FTZ R75, R70, -R5 ;  /* 0x80000005464b7221 */ /* 0x000fe40000010000 */
[----:B------:R-:W-:Y:S01]  /*7ff0*/  FADD.FTZ R4, R69, -R4 ;  /* 0x8000000445047221 */ /* 0x000fe20000010000 */
[----:B------:R-:W-:Y:S01]  /*8000*/  MUFU.EX2 R62, R62 ;  /* 0x0000003e003e7308 */ /* 0x000fe20000000800 */
[----:B------:R-:W-:-:S02]  /*8010*/  FFMA.FTZ R57, R67, c[0x0][0x23c], -R41 ;  /* 0x00008f0043397a23 */ /* 0x000fc40000010829 */
[----:B------:R-:W-:Y:S02]  /*8020*/  FMUL.FTZ R75, R75, c[0x0][0x23c] ;  /* 0x00008f004b4b7a20 */ /* 0x000fe40000410000 */
[----:B------:R-:W-:Y:S02]  /*8030*/  FMUL.FTZ R69, R4, c[0x0][0x23c] ;  /* 0x00008f0004457a20 */ /* 0x000fe40000410000 */
[--C-:B------:R-:W-:Y:S01]  /*8040*/  FFMA.FTZ R56, R35, c[0x0][0x23c], -R41.reuse ;  /* 0x00008f0023387a23 */ /* 0x100fe20000010829 */
[----:B------:R-:W2:Y:S01]  /*8050*/  MUFU.EX2 R45, R45 ;  /* 0x0000002d002d7308 */ /* 0x000ea20000000800 */
[----:B-1----:R-:W-:Y:S01]  /*8060*/  F2FP.BF16.PACK_AB R20, R59, R71 ;  /* 0x000000473b14723e */ /* 0x002fe200000010ff */
[--C-:B------:R-:W-:Y:S02]  /*8070*/  FFMA.FTZ R53, R34, c[0x0][0x23c], -R41.reuse ;  /* 0x00008f0022357a23 */ /* 0x100fe40000010829 */
[----:B------:R-:W-:Y:S02]  /*8080*/  FFMA.FTZ R92, R32, c[0x0][0x23c], -R41 ;  /* 0x00008f00205c7a23 */ /* 0x000fe40000010829 */
[----:B------:R-:W1:Y:S01]  /*8090*/  LDSM.16.MT88.4 R32, [R122+0x3400] ;  /* 0x003400007a20783b */ /* 0x000e620000004200 */
[----:B------:R-:W-:Y:S01]  /*80a0*/  FFMA.FTZ R49, R25, c[0x0][0x23c], -R43 ;  /* 0x00008f0019317a23 */ /* 0x000fe2000001082b */
[----:B------:R-:W-:Y:S01]  /*80b0*/  MUFU.EX2 R164, R164 ;  /* 0x000000a400a47308 */ /* 0x000fe20000000800 */
[----:B------:R-:W-:-:S02]  /*80c0*/  FFMA.FTZ R70, R24, c[0x0][0x23c], -R41 ;  /* 0x00008f0018467a23 */ /* 0x000fc40000010829 */
[----:B------:R-:W-:Y:S02]  /*80d0*/  FFMA.FTZ R55, R26, c[0x0][0x23c], -R41 ;  /* 0x00008f001a377a23 */ /* 0x000fe40000010829 */
[----:B------:R-:W-:Y:S02]  /*80e0*/  FFMA.FTZ R128, R65, c[0x0][0x23c], -R43 ;  /* 0x00008f0041807a23 */ /* 0x000fe4000001082b */
[--C-:B------:R-:W-:Y:S01]  /*80f0*/  FFMA.FTZ R65, R142, c[0x0][0x23c], -R41.reuse ;  /* 0x00008f008e417a23 */ /* 0x100fe20000010829 */
[----:B------:R-:W3:Y:S01]  /*8100*/  MUFU.EX2 R57, R57 ;  /* 0x0000003900397308 */ /* 0x000ee20000000800 */
[----:B--2---:R-:W-:Y:S01]  /*8110*/  F2FP.BF16.PACK_AB R22, R45, R62 ;  /* 0x0000003e2d16723e */ /* 0x004fe200000010ff */
[----:B------:R-:W-:Y:S02]  /*8120*/  FFMA.FTZ R142, R63, c[0x0][0x23c], -R41 ;  /* 0x00008f003f8e7a23 */ /* 0x000fe40000010829 */
[--C-:B------:R-:W-:Y:S02]  /*8130*/  FFMA.FTZ R146, R146, c[0x0][0x23c], -R43.reuse ;  /* 0x00008f0092927a23 */ /* 0x100fe4000001082b */
[----:B------:R-:W-:-:S02]  /*8140*/  FFMA.FTZ R67, R160, c[0x0][0x23c], -R43 ;  /* 0x00008f00a0437a23 */ /* 0x000fc4000001082b */
[----:B------:R-:W-:Y:S01]  /*8150*/  MUFU.EX2 R47, R47 ;  /* 0x0000002f002f7308 */ /* 0x000fe20000000800 */
[----:B------:R-:W-:Y:S02]  /*8160*/  FFMA.FTZ R61, R81, c[0x0][0x23c], -R43 ;  /* 0x00008f00513d7a23 */ /* 0x000fe4000001082b */
[--C-:B------:R-:W-:Y:S02]  /*8170*/  FFMA.FTZ R148, R148, c[0x0][0x23c], -R41.reuse ;  /* 0x00008f0094947a23 */ /* 0x100fe40000010829 */
[--C-:B------:R-:W-:Y:S02]  /*8180*/  FFMA.FTZ R63, R77, c[0x0][0x23c], -R41.reuse ;  /* 0x00008f004d3f7a23 */ /* 0x100fe40000010829 */
[--C-:B------:R-:W-:Y:S01]  /*8190*/  FFMA.FTZ R77, R73, c[0x0][0x23c], -R41.reuse ;  /* 0x00008f00494d7a23 */ /* 0x100fe20000010829 */
[----:B------:R-:W2:Y:S01]  /*81a0*/  MUFU.EX2 R75, R75 ;  /* 0x0000004b004b7308 */ /* 0x000ea20000000800 */
[----:B---3--:R-:W-:Y:S01]  /*81b0*/  F2FP.BF16.PACK_AB R21, R57, R164 ;  /* 0x000000a43915723e */ /* 0x008fe200000010ff */
[----:B------:R-:W-:-:S02]  /*81c0*/  FFMA.FTZ R73, R162, c[0x0][0x23c], -R41 ;  /* 0x00008f00a2497a23 */ /* 0x000fc40000010829 */
[--C-:B------:R-:W-:Y:S02]  /*81d0*/  FFMA.FTZ R94, R94, c[0x0][0x23c], -R43.reuse ;  /* 0x00008f005e5e7a23 */ /* 0x100fe4000001082b */
[----:B------:R-:W-:Y:S02]  /*81e0*/  FFMA.FTZ R82, R82, c[0x0][0x23c], -R43 ;  /* 0x00008f0052527a23 */ /* 0x000fe4000001082b */
[----:B------:R-:W3:Y:S01]  /*81f0*/  MUFU.EX2 R69, R69 ;  /* 0x0000004500457308 */ /* 0x000ee20000000800 */
[--C-:B------:R-:W-:Y:S02]  /*8200*/  FFMA.FTZ R50, R50, c[0x0][0x23c], -R41.reuse ;  /* 0x00008f0032327a23 */ /* 0x100fe40000010829 */
[----:B------:R-:W-:Y:S02]  /*8210*/  FFMA.FTZ R79, R54, c[0x0][0x23c], -R41 ;  /* 0x00008f00364f7a23 */ /* 0x000fe40000010829 */
[----:B------:R-:W-:Y:S02]  /*8220*/  FFMA.FTZ R64, R64, c[0x0][0x23c], -R43 ;  /* 0x00008f0040407a23 */ /* 0x000fe4000001082b */
[----:B------:R-:W-:Y:S01]  /*8230*/  FFMA.FTZ R39, R39, c[0x0][0x23c], -R41 ;  /* 0x00008f0027277a23 */ /* 0x000fe20000010829 */
[----:B------:R-:W4:Y:S01]  /*8240*/  MUFU.EX2 R56, R56 ;  /* 0x0000003800387308 */ /* 0x000f220000000800 */
[----:B--2---:R-:W-:-:S02]  /*8250*/  FMUL.FTZ R4, R108, R75 ;  /* 0x0000004b6c047220 */ /* 0x004fc40000410000 */
[-C--:B------:R-:W-:Y:S02]  /*8260*/  FMUL.FTZ R5, R109, R75.reuse ;  /* 0x0000004b6d057220 */ /* 0x080fe40000410000 */
[-C--:B------:R-:W-:Y:S02]  /*8270*/  FMUL.FTZ R12, R100, R75.reuse ;  /* 0x0000004b640c7220 */ /* 0x080fe40000410000 */
[----:B------:R-:W-:Y:S01]  /*8280*/  FMUL.FTZ R13, R101, R75 ;  /* 0x0000004b650d7220 */ /* 0x000fe20000410000 */
[----:B------:R-:W-:Y:S01]  /*8290*/  MUFU.EX2 R132, R132 ;  /* 0x0000008400847308 */ /* 0x000fe20000000800 */
[-C--:B---3--:R-:W-:Y:S02]  /*82a0*/  FMUL.FTZ R6, R110, R69.reuse ;  /* 0x000000456e067220 */ /* 0x088fe40000410000 */
[-C--:B------:R-:W-:Y:S02]  /*82b0*/  FMUL.FTZ R7, R111, R69.reuse ;  /* 0x000000456f077220 */ /* 0x080fe40000410000 */
[----:B------:R-:W-:-:S02]  /*82c0*/  FMUL.FTZ R14, R102, R69 ;  /* 0x00000045660e7220 */ /* 0x000fc40000410000 */
[----:B------:R-:W-:Y:S01]  /*82d0*/  FMUL.FTZ R15, R103, R69 ;  /* 0x00000045670f7220 */ /* 0x000fe20000410000 */
[----:B----4-:R-:W-:Y:S01]  /*82e0*/  F2FP.BF16.PACK_AB R23, R56, R47 ;  /* 0x0000002f3817723e */ /* 0x010fe200000010ff */
[-C--:B------:R-:W-:Y:S01]  /*82f0*/  FMUL.FTZ R104, R104, R75.reuse ;  /* 0x0000004b68687220 */ /* 0x080fe20000410000 */
[----:B------:R-:W2:Y:S01]  /*8300*/  MUFU.EX2 R51, R51 ;  /* 0x0000003300337308 */ /* 0x000ea20000000800 */
[----:B------:R-:W-:Y:S02]  /*8310*/  FMUL.FTZ R105, R105, R75 ;  /* 0x0000004b69697220 */ /* 0x000fe40000410000 */
[-C--:B------:R-:W-:Y:S02]  /*8320*/  FMUL.FTZ R106, R106, R69.reuse ;  /* 0x000000456a6a7220 */ /* 0x080fe40000410000 */
[----:B------:R-:W-:Y:S01]  /*8330*/  FMUL.FTZ R107, R107, R69 ;  /* 0x000000456b6b7220 */ /* 0x000fe20000410000 */
[----:B------:R-:W-:Y:S01]  /*8340*/  HMMA.16816.F32.BF16 R4, R20, R8, R4 ;  /* 0x000000081404723c */ /* 0x000fe20000041804 */
[-C--:B------:R-:W-:Y:S01]  /*8350*/  FMUL.FTZ R96, R96, R75.reuse ;  /* 0x0000004b60607220 */ /* 0x080fe20000410000 */
[----:B------:R-:W-:Y:S01]  /*8360*/  MUFU.EX2 R58, R58 ;  /* 0x0000003a003a7308 */ /* 0x000fe20000000800 */
[----:B------:R-:W-:-:S02]  /*8370*/  FMUL.FTZ R97, R97, R75 ;  /* 0x0000004b61617220 */ /* 0x000fc40000410000 */
[-C--:B------:R-:W-:Y:S02]  /*8380*/  FMUL.FTZ R98, R98, R69.reuse ;  /* 0x0000004562627220 */ /* 0x080fe40000410000 */
[-C--:B------:R-:W-:Y:S01]  /*8390*/  FMUL.FTZ R99, R99, R69.reuse ;  /* 0x0000004563637220 */ /* 0x080fe20000410000 */
[C---:B------:R-:W-:Y:S01]  /*83a0*/  HMMA.16816.F32.BF16 R12, R20.reuse, R16, R12 ;  /* 0x00000010140c723c */ /* 0x040fe2000004180c */
[----:B------:R-:W-:Y:S01]  /*83b0*/  FFMA.FTZ R164, R91, R69, R164 ;  /* 0x000000455ba47223 */ /* 0x000fe200000100a4 */
[----:B------:R-:W3:Y:S01]  /*83c0*/  MUFU.EX2 R49, R49 ;  /* 0x0000003100317308 */ /* 0x000ee20000000800 */
[----:B--2---:R-:W-:Y:S01]  /*83d0*/  F2FP.BF16.PACK_AB R24, R51, R132 ;  /* 0x000000843318723e */ /* 0x004fe200000010ff */
[--C-:B------:R-:W-:Y:S02]  /*83e0*/  FFMA.FTZ R69, R72, c[0x0][0x23c], -R43.reuse ;  /* 0x00008f0048457a23 */ /* 0x100fe4000001082b */
[----:B------:R-:W-:Y:S02]  /*83f0*/  FADD.FTZ R164, R57, R164 ;  /* 0x000000a439a47221 */ /* 0x000fe40000010000 */
[----:B------:R-:W-:Y:S01]  /*8400*/  HMMA.16816.F32.BF16 R8, R20, R10, R104 ;  /* 0x0000000a1408723c */ /* 0x000fe20000041868 */
[----:B------:R-:W-:Y:S01]  /*8410*/  LDSM.16.MT88.4 R104, [R122+0x3c00] ;  /* 0x003c00007a68783b */ /* 0x000fe20000004200 */
[----:B------:R-:W-:Y:S01]  /*8420*/  MUFU.EX2 R53, R53 ;  /* 0x0000003500357308 */ /* 0x000fe20000000800 */
[----:B------:R-:W-:-:S02]  /*8430*/  FFMA.FTZ R42, R42, c[0x0][0x23c], -R43 ;  /* 0x00008f002a2a7a23 */ /* 0x000fc4000001082b */
[----:B------:R-:W-:Y:S02]  /*8440*/  FFMA.FTZ R38, R38, c[0x0][0x23c], -R43 ;  /* 0x00008f0026267a23 */ /* 0x000fe4000001082b */
[--C-:B------:R-:W-:Y:S01]  /*8450*/  FFMA.FTZ R29, R29, c[0x0][0x23c], -R41.reuse ;  /* 0x00008f001d1d7a23 */ /* 0x100fe20000010829 */
[----:B------:R-:W-:Y:S01]  /*8460*/  HMMA.16816.F32.BF16 R16, R20, R18, R96 ;  /* 0x000000121410723c */ /* 0x000fe20000041860 */
[----:B------:R-:W2:Y:S01]  /*8470*/  LDSM.16.MT88.4 R20, [R125+0x3400] ;  /* 0x003400007d14783b */ /* 0x000ea20000004200 */
[----:B------:R-:W4:Y:S01]  /*8480*/  MUFU.EX2 R92, R92 ;  /* 0x0000005c005c7308 */ /* 0x000f220000000800 */
[----:B---3--:R-:W-:Y:S01]  /*8490*/  F2FP.BF16.PACK_AB R26, R49, R58 ;  /* 0x0000003a311a723e */ /* 0x008fe200000010ff */
[--C-:B------:R-:W-:Y:S02]  /*84a0*/  FFMA.FTZ R28, R28, c[0x0][0x23c], -R41.reuse ;  /* 0x00008f001c1c7a23 */ /* 0x100fe40000010829 */
[--C-:B------:R-:W-:Y:S02]  /*84b0*/  FFMA.FTZ R0, R0, c[0x0][0x23c], -R41.reuse ;  /* 0x00008f0000007a23 */ /* 0x100fe40000010829 */
[----:B------:R-:W-:-:S02]  /*84c0*/  FFMA.FTZ R91, R36, c[0x0][0x23c], -R41 ;  /* 0x00008f00245b7a23 */ /* 0x000fc40000010829 */
[----:B------:R-:W-:Y:S08]  /*84d0*/  MUFU.EX2 R70, R70 ;  /* 0x0000004600467308 */ /* 0x000ff00000000800 */
[----:B------:R-:W3:Y:S01]  /*84e0*/  MUFU.EX2 R55, R55 ;  /* 0x0000003700377308 */ /* 0x000ee20000000800 */
[----:B----4-:R-:W-:-:S07]  /*84f0*/  F2FP.BF16.PACK_AB R25, R92, R53 ;  /* 0x000000355c19723e */ /* 0x010fce00000010ff */
[----:B------:R-:W-:Y:S01]  /*8500*/  MUFU.EX2 R146, R146 ;  /* 0x0000009200927308 */ /* 0x000fe20000000800 */
[----:B---3--:R-:W-:-:S07]  /*8510*/  F2FP.BF16.PACK_AB R27, R55, R70 ;  /* 0x00000046371b723e */ /* 0x008fce00000010ff */
[----:B------:R-:W3:Y:S01]  /*8520*/  MUFU.EX2 R67, R67 ;  /* 0x0000004300437308 */ /* 0x000ee20000000800 */
[C---:B-1----:R-:W-:Y:S07]  /*8530*/  HMMA.16816.F32.BF16 R4, R24.reuse, R32, R4 ;  /* 0x000000201804723c */ /* 0x042fee0000041804 */
[----:B------:R-:W-:Y:S01]  /*8540*/  MUFU.EX2 R128, R128 ;  /* 0x0000008000807308 */ /* 0x000fe20000000800 */
[C---:B------:R-:W-:Y:S01]  /*8550*/  HMMA.16816.F32.BF16 R8, R24.reuse, R34, R8 ;  /* 0x000000221808723c */ /* 0x040fe20000041808 */
[----:B------:R-:W1:Y:S06]  /*8560*/  LDSM.16.MT88.4 R32, [R122+0x3800] ;  /* 0x003800007a20783b */ /* 0x000e6c0000004200 */
[----:B------:R-:W4:Y:S01]  /*8570*/  MUFU.EX2 R61, R61 ;  /* 0x0000003d003d7308 */ /* 0x000f220000000800 */
[C---:B--2---:R-:W-:Y:S07]  /*8580*/  HMMA.16816.F32.BF16 R12, R24.reuse, R20, R12 ;  /* 0x00000014180c723c */ /* 0x044fee000004180c */
[----:B------:R-:W-:Y:S01]  /*8590*/  MUFU.EX2 R65, R65 ;  /* 0x0000004100417308 */ /* 0x000fe20000000800 */
[----:B------:R-:W-:Y:S01]  /*85a0*/  HMMA.16816.F32.BF16 R16, R24, R22, R16 ;  /* 0x000000161810723c */ /* 0x000fe20000041810 */
[----:B------:R-:W2:Y:S06]  /*85b0*/  LDSM.16.MT88.4 R20, [R125+0x3800] ;  /* 0x003800007d14783b */ /* 0x000eac0000004200 */
[----:B------:R-:W5:Y:S01]  /*85c0*/  MUFU.EX2 R148, R148 ;  /* 0x0000009400947308 */ /* 0x000f620000000800 */
[----:B---3--:R-:W-:-:S02]  /*85d0*/  F2FP.BF16.PACK_AB R24, R67, R146 ;  /* 0x000000924318723e */ /* 0x008fc400000010ff */
[----:B----4-:R-:W-:-:S05]  /*85e0*/  F2FP.BF16.PACK_AB R26, R61, R128 ;  /* 0x000000803d1a723e */ /* 0x010fca00000010ff */
[----:B------:R-:W-:Y:S08]  /*85f0*/  MUFU.EX2 R142, R142 ;  /* 0x0000008e008e7308 */ /* 0x000ff00000000800 */
[----:B------:R-:W3:Y:S01]  /*8600*/  MUFU.EX2 R63, R63 ;  /* 0x0000003f003f7308 */ /* 0x000ee20000000800 */
[----:B-----5:R-:W-:-:S07]  /*8610*/  F2FP.BF16.PACK_AB R25, R148, R65 ;  /* 0x000000419419723e */ /* 0x020fce00000010ff */
[----:B------:R-:W-:Y:S01]  /*8620*/  MUFU.EX2 R77, R77 ;  /* 0x0000004d004d7308 */ /* 0x000fe20000000800 */
[----:B---3--:R-:W-:-:S07]  /*8630*/  F2FP.BF16.PACK_AB R27, R63, R142 ;  /* 0x0000008e3f1b723e */ /* 0x008fce00000010ff */
[----:B------:R-:W-:Y:S01]  /*8640*/  MUFU.EX2 R73, R73 ;  /* 0x0000004900497308 */ /* 0x000fe20000000800 */
[C---:B-1----:R-:W-:Y:S07]  /*8650*/  HMMA.16816.F32.BF16 R4, R24.reuse, R32, R4 ;  /* 0x000000201804723c */ /* 0x042fee0000041804 */
[----:B------:R-:W-:Y:S01]  /*8660*/  MUFU.EX2 R94, R94 ;  /* 0x0000005e005e7308 */ /* 0x000fe20000000800 */
[--C-:B------:R-:W-:Y:S01]  /*8670*/  FFMA.FTZ R33, R138, c[0x0][0x23c], -R43.reuse ;  /* 0x00008f008a217a23 */ /* 0x100fe2000001082b */
[----:B------:R-:W-:Y:S01]  /*8680*/  HMMA.16816.F32.BF16 R8, R24, R34, R8 ;  /* 0x000000221808723c */ /* 0x000fe20000041808 */
[----:B------:R-:W-:-:S05]  /*8690*/  FFMA.FTZ R32, R156, c[0x0][0x23c], -R43 ;  /* 0x00008f009c207a23 */ /* 0x000fca000001082b */
[----:B------:R-:W-:Y:S01]  /*86a0*/  MUFU.EX2 R82, R82 ;  /* 0x0000005200527308 */ /* 0x000fe20000000800 */
[----:B------:R-:W-:Y:S02]  /*86b0*/  FFMA.FTZ R138, R89, R75, R71 ;  /* 0x0000004b598a7223 */ /* 0x000fe40000010047 */
[--C-:B------:R-:W-:Y:S02]  /*86c0*/  FFMA.FTZ R75, R140, c[0x0][0x23c], -R41.reuse ;  /* 0x00008f008c4b7a23 */ /* 0x100fe40000010829 */
[----:B------:R-:W-:Y:S01]  /*86d0*/  FFMA.FTZ R34, R158, c[0x0][0x23c], -R41 ;  /* 0x00008f009e227a23 */ /* 0x000fe20000010829 */
[----:B--2---:R-:W-:Y:S01]  /*86e0*/  HMMA.16816.F32.BF16 R12, R24, R20, R12 ;  /* 0x00000014180c723c */ /* 0x004fe2000004180c */
[----:B------:R-:W-:Y:S01]  /*86f0*/  FFMA.FTZ R35, R68, c[0x0][0x23c], -R43 ;  /* 0x00008f0044237a23 */ /* 0x000fe2000001082b */
[----:B------:R-:W-:Y:S01]  /*8700*/  MUFU.EX2 R33, R33 ;  /* 0x0000002100217308 */ /* 0x000fe20000000800 */
[--C-:B------:R-:W-:Y:S02]  /*8710*/  FFMA.FTZ R68, R78, c[0x0][0x23c], -R41.reuse ;  /* 0x00008f004e447a23 */ /* 0x100fe40000010829 */
[----:B------:R-:W-:-:S02]  /*8720*/  FFMA.FTZ R71, R130, c[0x0][0x23c], -R41 ;  /* 0x00008f0082477a23 */ /* 0x000fc40000010829 */
[--C-:B------:R-:W-:Y:S01]  /*8730*/  FFMA.FTZ R20, R152, c[0x0][0x23c], -R43.reuse ;  /* 0x00008f0098147a23 */ /* 0x100fe2000001082b */
[----:B------:R-:W-:Y:S01]  /*8740*/  HMMA.16816.F32.BF16 R16, R24, R22, R16 ;  /* 0x000000161810723c */ /* 0x000fe20000041810 */
[----:B------:R-:W-:Y:S01]  /*8750*/  FFMA.FTZ R21, R154, c[0x0][0x23c], -R43 ;  /* 0x00008f009a157a23 */ /* 0x000fe2000001082b */
[----:B------:R-:W1:Y:S01]  /*8760*/  MUFU.EX2 R32, R32 ;  /* 0x0000002000207308 */ /* 0x000e620000000800 */
[----:B------:R-:W-:-:S04]  /*8770*/  FADD.FTZ R59, R59, R138 ;  /* 0x0000008a3b3b7221 */ /* 0x000fc80000010000 */
[----:B------:R-:W-:Y:S02]  /*8780*/  FFMA.FTZ R24, R150, c[0x0][0x23c], -R41 ;  /* 0x00008f0096187a23 */ /* 0x000fe40000010829 */
[--C-:B------:R-:W-:Y:S01]  /*8790*/  FFMA.FTZ R27, R136, c[0x0][0x23c], -R43.reuse ;  /* 0x00008f00881b7a23 */ /* 0x100fe2000001082b */
[----:B------:R-:W-:Y:S01]  /*87a0*/  MUFU.EX2 R20, R20 ;  /* 0x0000001400147308 */ /* 0x000fe20000000800 */
[--C-:B------:R-:W-:Y:S02]  /*87b0*/  FFMA.FTZ R23, R66, c[0x0][0x23c], -R43.reuse ;  /* 0x00008f0042177a23 */ /* 0x100fe4000001082b */
[--C-:B------:R-:W-:Y:S02]  /*87c0*/  FFMA.FTZ R136, R144, c[0x0][0x23c], -R43.reuse ;  /* 0x00008f0090887a23 */ /* 0x100fe4000001082b */
[----:B------:R-:W-:Y:S02]  /*87d0*/  FFMA.FTZ R25, R134, c[0x0][0x23c], -R43 ;  /* 0x00008f0086197a23 */ /* 0x000fe4000001082b */
[----:B------:R-:W-:Y:S01]  /*87e0*/  FFMA.FTZ R66, R76, c[0x0][0x23c], -R41 ;  /* 0x00008f004c427a23 */ /* 0x000fe20000010829 */
[----:B------:R-:W2:Y:S01]  /*87f0*/  MUFU.EX2 R21, R21 ;  /* 0x0000001500157308 */ /* 0x000ea20000000800 */
[----:B-1----:R-:W-:Y:S01]  /*8800*/  F2FP.BF16.PACK_AB R96, R32, R33 ;  /* 0x000000212060723e */ /* 0x002fe200000010ff */
[----:B------:R-:W-:-:S02]  /*8810*/  FADD.FTZ R62, R62, R59 ;  /* 0x0000003b3e3e7221 */ /* 0x000fc40000010000 */
[----:B------:R-:W-:Y:S02]  /*8820*/  FFMA.FTZ R26, R74, c[0x0][0x23c], -R43 ;  /* 0x00008f004a1a7a23 */ /* 0x000fe4000001082b */
[----:B------:R-:W-:Y:S02]  /*8830*/  FFMA.FTZ R59, R52, c[0x0][0x23c], -R41 ;  /* 0x00008f00343b7a23 */ /* 0x000fe40000010829 */
[----:B------:R-:W1:Y:S01]  /*8840*/  MUFU.EX2 R34, R34 ;  /* 0x0000002200227308 */ /* 0x000e620000000800 */
[----:B------:R-:W-:Y:S02]  /*8850*/  FADD.FTZ R45, R45, R62 ;  /* 0x0000003e2d2d7221 */ /* 0x000fe40000010000 */
[----:B------:R-:W-:Y:S02]  /*8860*/  FFMA.FTZ R22, R80, c[0x0][0x23c], -R43 ;  /* 0x00008f0050167a23 */ /* 0x000fe4000001082b */
[----:B------:R-:W-:Y:S02]  /*8870*/  FADD.FTZ R132, R132, R45 ;  /* 0x0000002d84847221 */ /* 0x000fe40000010000 */
[----:B------:R-:W-:Y:S01]  /*8880*/  FFMA.FTZ R45, R44, c[0x0][0x23c], -R41 ;  /* 0x00008f002c2d7a23 */ /* 0x000fe20000010829 */
[----:B------:R-:W3:Y:S01]  /*8890*/  MUFU.EX2 R24, R24 ;  /* 0x0000001800187308 */ /* 0x000ee20000000800 */
[----:B--2---:R-:W-:Y:S01]  /*88a0*/  F2FP.BF16.PACK_AB R98, R21, R20 ;  /* 0x000000141562723e */ /* 0x004fe200000010ff */
[----:B------:R-:W-:-:S02]  /*88b0*/  FADD.FTZ R51, R51, R132 ;  /* 0x0000008433337221 */ /* 0x000fc40000010000 */
[----:B------:R-:W-:Y:S02]  /*88c0*/  FFMA.FTZ R44, R31, c[0x0][0x23c], -R41 ;  /* 0x00008f001f2c7a23 */ /* 0x000fe40000010829 */
[----:B------:R-:W-:Y:S01]  /*88d0*/  FADD.FTZ R58, R58, R51 ;  /* 0x000000333a3a7221 */ /* 0x000fe20000010000 */
[----:B-1----:R-:W-:Y:S01]  /*88e0*/  F2FP.BF16.PACK_AB R97, R34, R77 ;  /* 0x0000004d2261723e */ /* 0x002fe200000010ff */
[----:B------:R-:W-:Y:S02]  /*88f0*/  MUFU.EX2 R27, R27 ;  /* 0x0000001b001b7308 */ /* 0x000fe40000000800 */
[----:B------:R-:W-:Y:S02]  /*8900*/  FADD.FTZ R49, R49, R58 ;  /* 0x0000003a31317221 */ /* 0x000fe40000010000 */
[----:B------:R-:W-:Y:S02]  /*8910*/  FFMA.FTZ R31, R37, c[0x0][0x23c], -R43 ;  /* 0x00008f00251f7a23 */ /* 0x000fe4000001082b */
[----:B------:R-:W-:Y:S01]  /*8920*/  FADD.FTZ R146, R146, R49 ;  /* 0x0000003192927221 */ /* 0x000fe20000010000 */
[----:B---3--:R-:W-:Y:S01]  /*8930*/  F2FP.BF16.PACK_AB R99, R24, R73 ;  /* 0x000000491863723e */ /* 0x008fe200000010ff */
[----:B------:R-:W1:Y:S02]  /*8940*/  MUFU.EX2 R136, R136 ;  /* 0x0000008800887308 */ /* 0x000e640000000800 */
[----:B------:R-:W-:-:S04]  /*8950*/  FADD.FTZ R67, R67, R146 ;  /* 0x0000009243437221 */ /* 0x000fc80000010000 */
[----:B------:R-:W-:Y:S01]  /*8960*/  FADD.FTZ R128, R128, R67 ;  /* 0x0000004380807221 */ /* 0x000fe20000010000 */
[----:B------:R-:W-:Y:S01]  /*8970*/  HMMA.16816.F32.BF16 R108, R96, R104, R4 ;  /* 0x00000068606c723c */ /* 0x000fe20000041804 */
[----:B------:R-:W2:Y:S01]  /*8980*/  LDSM.16.MT88.4 R4, [R125+0x3c00] ;  /* 0x003c00007d04783b */ /* 0x000ea20000004200 */
[----:B------:R-:W-:Y:S01]  /*8990*/  MUFU.EX2 R25, R25 ;  /* 0x0000001900197308 */ /* 0x000fe20000000800 */
[----:B------:R-:W-:-:S04]  /*89a0*/  FADD.FTZ R128, R61, R128 ;  /* 0x000000803d807221 */ /* 0x000fc80000010000 */
[----:B------:R-:W-:Y:S01]  /*89b0*/  FADD.FTZ R33, R33, R128 ;  /* 0x0000008021217221 */ /* 0x000fe20000010000 */
[----:B------:R-:W-:Y:S01]  /*89c0*/  HMMA.16816.F32.BF16 R104, R96, R106, R8 ;  /* 0x0000006a6068723c */ /* 0x000fe20000041808 */
[----:B------:R-:W3:Y:S01]  /*89d0*/  LDSM.16.MT88.4 R8, [R125+0x4000] ;  /* 0x004000007d08783b */ /* 0x000ee20000004200 */
[----:B------:R-:W-:Y:S01]  /*89e0*/  MUFU.EX2 R75, R75 ;  /* 0x0000004b004b7308 */ /* 0x000fe20000000800 */
[----:B------:R-:W-:-:S07]  /*89f0*/  FADD.FTZ R33, R32, R33 ;  /* 0x0000002120217221 */ /* 0x000fce0000010000 */
[----:B------:R-:W4:Y:S08]  /*8a00*/  MUFU.EX2 R68, R68 ;  /* 0x0000004400447308 */ /* 0x000f300000000800 */
[----:B------:R-:W-:Y:S08]  /*8a10*/  MUFU.EX2 R71, R71 ;  /* 0x0000004700477308 */ /* 0x000ff00000000800 */
[----:B------:R-:W5:Y:S01]  /*8a20*/  MUFU.EX2 R66, R66 ;  /* 0x0000004200427308 */ /* 0x000f620000000800 */
[C---:B--2---:R-:W-:Y:S01]  /*8a30*/  HMMA.16816.F32.BF16 R100, R96.reuse, R4, R12 ;  /* 0x000000046064723c */ /* 0x044fe2000004180c */
[----:B------:R-:W2:Y:S06]  /*8a40*/  LDSM.16.MT88.4 R12, [R122+0x4000] ;  /* 0x004000007a0c783b */ /* 0x000eac0000004200 */
[----:B------:R-:W2:Y:S01]  /*8a50*/  MUFU.EX2 R35, R35 ;  /* 0x0000002300237308 */ /* 0x000ea20000000800 */
[----:B-1----:R-:W-:Y:S01]  /*8a60*/  F2FP.BF16.PACK_AB R4, R136, R27 ;  /* 0x0000001b8804723e */ /* 0x002fe200000010ff */
[----:B------:R-:W-:Y:S01]  /*8a70*/  HMMA.16816.F32.BF16 R96, R96, R6, R16 ;  /* 0x000000066060723c */ /* 0x000fe20000041810 */
[----:B----4-:R-:W-:-:S05]  /*8a80*/  F2FP.BF16.PACK_AB R5, R68, R75 ;  /* 0x0000004b4405723e */ /* 0x010fca00000010ff */
[----:B------:R-:W-:Y:S01]  /*8a90*/  MUFU.EX2 R23, R23 ;  /* 0x0000001700177308 */ /* 0x000fe20000000800 */
[----:B------:R-:W-:Y:S01]  /*8aa0*/  FFMA.FTZ R16, R46, c[0x0][0x23c], -R43 ;  /* 0x00008f002e107a23 */ /* 0x000fe2000001082b */
[----:B------:R-:W-:Y:S01]  /*8ab0*/  F2FP.BF16.PACK_AB R6, R94, R25 ;  /* 0x000000195e06723e */ /* 0x000fe200000010ff */
[----:B------:R-:W-:Y:S01]  /*8ac0*/  FFMA.FTZ R46, R60, c[0x0][0x23c], -R41 ;  /* 0x00008f003c2e7a23 */ /* 0x000fe20000010829 */
[----:B-----5:R-:W-:-:S04]  /*8ad0*/  F2FP.BF16.PACK_AB R7, R66, R71 ;  /* 0x000000474207723e */ /* 0x020fc800000010ff */
[----:B------:R1:W-:Y:S03]  /*8ae0*/  MUFU.EX2 R57, R16 ;  /* 0x0000001000397308 */ /* 0x0003e60000000800 */
[C---:B---3--:R-:W-:Y:S05]  /*8af0*/  HMMA.16816.F32.BF16 R100, R4.reuse, R8, R100 ;  /* 0x000000080464723c */ /* 0x048fea0000041864 */
[----:B------:R-:W3:Y:S02]  /*8b00*/  MUFU.EX2 R26, R26 ;  /* 0x0000001a001a7308 */ /* 0x000ee40000000800 */
[----:B------:R-:W-:Y:S01]  /*8b10*/  FADD.FTZ R9, R47, R164 ;  /* 0x000000a42f097221 */ /* 0x000fe20000010000 */
[----:B------:R-:W-:Y:S01]  /*8b20*/  HMMA.16816.F32.BF16 R96, R4, R10, R96 ;  /* 0x0000000a0460723c */ /* 0x000fe20000041860 */
[----:B------:R-:W-:Y:S01]  /*8b30*/  FFMA.FTZ R8, R40, c[0x0][0x23c], -R43 ;  /* 0x00008f0028087a23 */ /* 0x000fe2000001082b */
[----:B-1----:R-:W1:Y:S03]  /*8b40*/  LDSM.16.MT88.4 R16, [R122+0x4400] ;  /* 0x004400007a10783b */ /* 0x002e660000004200 */
[----:B------:R-:W-:Y:S01]  /*8b50*/  MUFU.EX2 R46, R46 ;  /* 0x0000002e002e7308 */ /* 0x000fe20000000800 */
[----:B------:R-:W-:-:S02]  /*8b60*/  FADD.FTZ R56, R56, R9 ;  /* 0x0000000938387221 */ /* 0x000fc40000010000 */
[----:B------:R-:W-:Y:S01]  /*8b70*/  FFMA.FTZ R40, R48, c[0x0][0x23c], -R41 ;  /* 0x00008f0030287a23 */ /* 0x000fe20000010829 */
[----:B--2---:R-:W-:Y:S01]  /*8b80*/  HMMA.16816.F32.BF16 R108, R4, R12, R108 ;  /* 0x0000000c046c723c */ /* 0x004fe2000004186c */
[----:B------:R-:W-:-:S03]  /*8b90*/  FADD.FTZ R53, R53, R56 ;  /* 0x0000003835357221 */ /* 0x000fc60000010000 */
[----:B------:R-:W2:Y:S01]  /*8ba0*/  MUFU.EX2 R59, R59 ;  /* 0x0000003b003b7308 */ /* 0x000ea20000000800 */
[----:B------:R-:W-:-:S03]  /*8bb0*/  FADD.FTZ R53, R92, R53 ;  /* 0x000000355c357221 */ /* 0x000fc60000010000 */
[----:B------:R-:W-:Y:S01]  /*8bc0*/  HMMA.16816.F32.BF16 R104, R4, R14, R104 ;  /* 0x0000000e0468723c */ /* 0x000fe20000041868 */
[----:B------:R-:W4:Y:S01]  /*8bd0*/  LDSM.16.MT88.4 R12, [R125+0x4400] ;  /* 0x004400007d0c783b */ /* 0x000f220000004200 */
[----:B------:R-:W-:Y:S02]  /*8be0*/  FADD.FTZ R70, R70, R53 ;  /* 0x0000003546467221 */ /* 0x000fe40000010000 */
[----:B------:R-:W-:Y:S02]  /*8bf0*/  MUFU.EX2 R50, R50 ;  /* 0x0000003200327308 */ /* 0x000fe40000000800 */
[----:B------:R-:W-:Y:S01]  /*8c00*/  FADD.FTZ R70, R55, R70 ;  /* 0x0000004637467221 */ /* 0x000fe20000010000 */
[----:B------:R-:W-:Y:S02]  /*8c10*/  F2FP.BF16.PACK_AB R4, R35, R82 ;  /* 0x000000522304723e */ /* 0x000fe400000010ff */
[----:B---3--:R-:W-:Y:S01]  /*8c20*/  F2FP.BF16.PACK_AB R6, R26, R23 ;  /* 0x000000171a06723e */ /* 0x008fe200000010ff */
[----:B------:R-:W-:-:S02]  /*8c30*/  FADD.FTZ R65, R65, R70 ;  /* 0x0000004641417221 */ /* 0x000fc40000010000 */
[----:B------:R-:W3:Y:S01]  /*8c40*/  MUFU.EX2 R79, R79 ;  /* 0x0000004f004f7308 */ /* 0x000ee20000000800 */
[----:B--2---:R-:W-:Y:S01]  /*8c50*/  F2FP.BF16.PACK_AB R5, R59, R46 ;  /* 0x0000002e3b05723e */ /* 0x004fe200000010ff */
[----:B------:R-:W-:Y:S01]  /*8c60*/  FADD.FTZ R65, R148, R65 ;  /* 0x0000004194417221 */ /* 0x000fe20000010000 */
[----:B------:R-:W-:-:S05]  /*8c70*/  MOV R70, R30 ;  /* 0x0000001e00467202 */ /* 0x000fca0000000f00 */
[----:B------:R2:W-:Y:S01]  /*8c80*/  MUFU.EX2 R47, R8 ;  /* 0x00000008002f7308 */ /* 0x0005e20000000800 */
[----:B---3--:R-:W-:-:S07]  /*8c90*/  F2FP.BF16.PACK_AB R7, R79, R50 ;  /* 0x000000324f07723e */ /* 0x008fce00000010ff */
[----:B------:R-:W-:Y:S01]  /*8ca0*/  MUFU.EX2 R22, R22 ;  /* 0x0000001600167308 */ /* 0x000fe20000000800 */
[C---:B-1----:R-:W-:Y:S01]  /*8cb0*/  HMMA.16816.F32.BF16 R108, R4.reuse, R16, R108 ;  /* 0x00000010046c723c */ /* 0x042fe2000004186c */
[----:B--2---:R-:W1:Y:S06]  /*8cc0*/  LDSM.16.MT88.4 R8, [R122+0x4800] ;  /* 0x004800007a08783b */ /* 0x004e6c0000004200 */
[----:B------:R-:W2:Y:S01]  /*8cd0*/  MUFU.EX2 R69, R69 ;  /* 0x0000004500457308 */ /* 0x000ea20000000800 */
[C---:B------:R-:W-:Y:S01]  /*8ce0*/  HMMA.16816.F32.BF16 R104, R4.reuse, R18, R104 ;  /* 0x000000120468723c */ /* 0x040fe20000041868 */
[----:B------:R-:W3:Y:S06]  /*8cf0*/  LDSM.16.MT88.4 R16, [R125+0x4800] ;  /* 0x004800007d10783b */ /* 0x000eec0000004200 */
[----:B------:R-:W5:Y:S01]  /*8d00*/  MUFU.EX2 R64, R64 ;  /* 0x0000004000407308 */ /* 0x000f620000000800 */
[C---:B----4-:R-:W-:Y:S07]  /*8d10*/  HMMA.16816.F32.BF16 R100, R4.reuse, R12, R100 ;  /* 0x0000000c0464723c */ /* 0x050fee0000041864 */
[----:B------:R-:W-:Y:S01]  /*8d20*/  MUFU.EX2 R40, R40 ;  /* 0x0000002800287308 */ /* 0x000fe20000000800 */
[----:B------:R-:W-:Y:S01]  /*8d30*/  FADD.FTZ R12, R142, R65 ;  /* 0x000000418e0c7221 */ /* 0x000fe20000010000 */
[----:B------:R-:W-:Y:S06]  /*8d40*/  HMMA.16816.F32.BF16 R96, R4, R14, R96 ;  /* 0x0000000e0460723c */ /* 0x000fec0000041860 */
[----:B------:R-:W4:Y:S01]  /*8d50*/  MUFU.EX2 R45, R45 ;  /* 0x0000002d002d7308 */ /* 0x000f220000000800 */
[----:B------:R-:W-:-:S04]  /*8d60*/  FADD.FTZ R12, R63, R12 ;  /* 0x0000000c3f0c7221 */ /* 0x000fc80000010000 */
[----:B------:R-:W-:Y:S01]  /*8d70*/  FADD.FTZ R77, R77, R12 ;  /* 0x0000000c4d4d7221 */ /* 0x000fe20000010000 */
[----:B--2---:R-:W-:Y:S01]  /*8d80*/  F2FP.BF16.PACK_AB R4, R69, R22 ;  /* 0x000000164504723e */ /* 0x004fe200000010ff */
[----:B------:R-:W2:Y:S01]  /*8d90*/  LDSM.16.MT88.4 R12, [R122+0x4c00] ;  /* 0x004c00007a0c783b */ /* 0x000ea20000004200 */
[----:B------:R-:W-:Y:S01]  /*8da0*/  MUFU.EX2 R39, R39 ;  /* 0x0000002700277308 */ /* 0x000fe20000000800 */
[----:B-----5:R-:W-:Y:S01]  /*8db0*/  F2FP.BF16.PACK_AB R6, R57, R64 ;  /* 0x000000403906723e */ /* 0x020fe200000010ff */
[----:B------:R-:W-:-:S04]  /*8dc0*/  FADD.FTZ R34, R34, R77 ;  /* 0x0000004d22227221 */ /* 0x000fc80000010000 */
[----:B------:R-:W-:Y:S02]  /*8dd0*/  FADD.FTZ R73, R73, R34 ;  /* 0x0000002249497221 */ /* 0x000fe40000010000 */
[----:B------:R-:W5:Y:S01]  /*8de0*/  MUFU.EX2 R44, R44 ;  /* 0x0000002c002c7308 */ /* 0x000f620000000800 */
[----:B----4-:R-:W-:Y:S01]  /*8df0*/  F2FP.BF16.PACK_AB R5, R45, R40 ;  /* 0x000000282d05723e */ /* 0x010fe200000010ff */
[----:B------:R-:W-:-:S04]  /*8e00*/  FADD.FTZ R24, R24, R73 ;  /* 0x0000004918187221 */ /* 0x000fc80000010000 */
[----:B------:R-:W-:Y:S02]  /*8e10*/  FADD.FTZ R75, R75, R24 ;  /* 0x000000184b4b7221 */ /* 0x000fe40000010000 */
[----:B------:R-:W4:Y:S02]  /*8e20*/  MUFU.EX2 R42, R42 ;  /* 0x0000002a002a7308 */ /* 0x000f240000000800 */
[----:B------:R-:W-:-:S04]  /*8e30*/  FADD.FTZ R68, R68, R75 ;  /* 0x0000004b44447221 */ /* 0x000fc80000010000 */
[----:B------:R-:W-:Y:S01]  /*8e40*/  FADD.FTZ R71, R71, R68 ;  /* 0x0000004447477221 */ /* 0x000fe20000010000 */
[----:B-----5:R-:W-:Y:S01]  /*8e50*/  F2FP.BF16.PACK_AB R7, R44, R39 ;  /* 0x000000272c07723e */ /* 0x020fe200000010ff */
[----:B------:R-:W-:Y:S02]  /*8e60*/  MUFU.EX2 R31, R31 ;  /* 0x0000001f001f7308 */ /* 0x000fe40000000800 */
[----:B------:R-:W-:-:S04]  /*8e70*/  FADD.FTZ R71, R66, R71 ;  /* 0x0000004742477221 */ /* 0x000fc80000010000 */
[----:B------:R-:W-:Y:S01]  /*8e80*/  FADD.FTZ R46, R46, R71 ;  /* 0x000000472e2e7221 */ /* 0x000fe20000010000 */
[----:B-1----:R-:W-:Y:S01]  /*8e90*/  HMMA.16816.F32.BF16 R108, R4, R8, R108 ;  /* 0x00000008046c723c */ /* 0x002fe2000004186c */
[----:B------:R-:W-:Y:S02]  /*8ea0*/  MUFU.EX2 R38, R38 ;  /* 0x0000002600267308 */ /* 0x000fe40000000800 */
        /* <DEDUP_REMOVED lines=9> */
[----:B------:R-:W1:Y:S01]  /*8f40*/  LDSM.16.MT88.4 R8, [R125+0x4c00] ;  /* 0x004c00007d08783b */ /* 0x000e620000004200 */
[----:B------:R-:W3:Y:S01]  /*8f50*/  MUFU.EX2 R28, R28 ;  /* 0x0000001c001c7308 */ /* 0x000ee20000000800 */
[----:B------:R-:W-:-:S04]  /*8f60*/  FADD.FTZ R136, R136, R27 ;  /* 0x0000001b88887221 */ /* 0x000fc80000010000 */
[----:B------:R-:W-:Y:S01]  /*8f70*/  FADD.FTZ R17, R25, R136 ;  /* 0x0000008819117221 */ /* 0x000fe20000010000 */
[----:B------:R-:W-:Y:S02]  /*8f80*/  HMMA.16816.F32.BF16 R96, R4, R18, R96 ;  /* 0x000000120460723c */ /* 0x000fe40000041860 */
[----:B------:R-:W-:Y:S01]  /*8f90*/  MUFU.EX2 R0, R0 ;  /* 0x0000000000007308 */ /* 0x000fe20000000800 */
[----:B------:R-:W-:-:S04]  /*8fa0*/  FADD.FTZ R17, R94, R17 ;  /* 0x000000115e117221 */ /* 0x000fc80000010000 */
[----:B------:R-:W-:Y:S01]  /*8fb0*/  FADD.FTZ R16, R82, R17 ;  /* 0x0000001152107221 */ /* 0x000fe20000010000 */
[----:B----4-:R-:W-:Y:S02]  /*8fc0*/  F2FP.BF16.PACK_AB R4, R47, R42 ;  /* 0x0000002a2f04723e */ /* 0x010fe400000010ff */
[----:B------:R-:W4:Y:S01]  /*8fd0*/  MUFU.EX2 R91, R91 ;  /* 0x0000005b005b7308 */ /* 0x000f220000000800 */
[----:B---3--:R-:W-:Y:S01]  /*8fe0*/  F2FP.BF16.PACK_AB R5, R28, R29 ;  /* 0x0000001d1c05723e */ /* 0x008fe200000010ff */
[----:B------:R-:W-:Y:S01]  /*8ff0*/  FADD.FTZ R16, R35, R16 ;  /* 0x0000001023107221 */ /* 0x000fe20000010000 */
[----:B------:R-:W-:Y:S02]  /*9000*/  F2FP.BF16.PACK_AB R6, R38, R31 ;  /* 0x0000001f2606723e */ /* 0x000fe400000010ff */
[----:B----4-:R-:W-:-:S07]  /*9010*/  F2FP.BF16.PACK_AB R7, R91, R0 ;  /* 0x000000005b07723e */ /* 0x010fce00000010ff */
[C---:B--2---:R-:W-:Y:S07]  /*9020*/  HMMA.16816.F32.BF16 R108, R4.reuse, R12, R108 ;  /* 0x0000000c046c723c */ /* 0x044fee000004186c */
[----:B------:R-:W-:Y:S01]  /*9030*/  FADD.FTZ R13, R23, R16 ;  /* 0x00000010170d7221 */ /* 0x000fe20000010000 */
[----:B------:R-:W-:Y:S01]  /*9040*/  HMMA.16816.F32.BF16 R104, R4, R14, R104 ;  /* 0x0000000e0468723c */ /* 0x000fe20000041868 */
[----:B------:R-:W-:Y:S02]  /*9050*/  FADD.FTZ R12, R40, R79 ;  /* 0x0000004f280c7221 */ /* 0x000fe40000010000 */
        /* <DEDUP_REMOVED lines=14> */
[----:B------:R-:W-:Y:S02]  /*9140*/  FADD.FTZ R0, R0, R29 ;  /* 0x0000001d00007221 */ /* 0x000fe40000010000 */
[----:B------:R-:W-:Y:S02]  /*9150*/  FADD.FTZ R42, R47, R42 ;  /* 0x0000002a2f2a7221 */ /* 0x000fe40000010000 */
[----:B------:R-:W-:Y:S02]  /*9160*/  FADD.FTZ R91, R91, R0 ;  /* 0x000000005b5b7221 */ /* 0x000fe40000010000 */
[----:B------:R-:W-:-:S04]  /*9170*/  FADD.FTZ R31, R31, R42 ;  /* 0x0000002a1f1f7221 */ /* 0x000fc80000010000 */
[----:B------:R-:W-:Y:S02]  /*9180*/  FADD.FTZ R89, R38, R31 ;  /* 0x0000001f26597221 */ /* 0x000fe40000010000 */
.L_x_4253:
[----:B------:R-:W-:-:S13]  /*9190*/  ISETP.GE.AND P0, PT, R90, 0x1, PT ;  /* 0x000000015a00780c */ /* 0x000fda0003f06270 */
[----:B------:R-:W-:Y:S05]  /*91a0*/  @!P0 BRA `(.L_x_4261) ;  /* 0x000030d000008947 */ /* 0x000fea0003800000 */
[----:B------:R-:W-:Y:S01]  /*91b0*/  IMAD.MOV.U32 R134, RZ, RZ, c[0x0][0x1a0] ;  /* 0x00006800ff867624 */ /* 0x000fe200078e00ff */
[----:B------:R-:W-:Y:S02]  /*91c0*/  MOV R92, R69 ;  /* 0x00000045005c7202 */ /* 0x000fe40000000f00 */
[----:B------:R-:W-:Y:S01]  /*91d0*/  MOV R93, R70 ;  /* 0x00000046005d7202 */ /* 0x000fe20000000f00 */
[----:B------:R-:W-:-:S05]  /*91e0*/  IMAD.U32 R133, R134, -0x80, RZ ;  /* 0xffffff8086857824 */ /* 0x000fca00078e00ff */
[----:B------:R-:W-:Y:S02]  /*91f0*/  SHF.R.S32.HI R132, RZ, 0x1f, R133 ;  /* 0x0000001fff847819 */ /* 0x000fe40000011485 */
.L_x_4265:
[----:B------:R-:W-:Y:S01]  /*9200*/  MOV R130, R133 ;  /* 0x0000008500827202 */ /* 0x000fe20000000f00 */
[----:B------:R-:W-:Y:S04]  /*9210*/  DEPBAR.LE SB0, 0x0 ;  /* 0x000080000000791a */ /* 0x000fe80000000000 */
[----:B------:R-:W-:Y:S01]  /*9220*/  BAR.SYNC.DEFER_BLOCKING 0x0 ;  /* 0x0000000000007b1d */ /* 0x000fe20000010000 */
[----:B------:R-:W-:Y:S05]  /*9230*/  MOV R131, R132 ;  /* 0x0000008400837202 */ /* 0x000fea0000000f00 */
        /* <DEDUP_REMOVED lines=60> */
.L_x_4262:
        /* <DEDUP_REMOVED lines=9> */
[----:B------:R-:W-:Y:S01]  /*9690*/  @!P2 IMAD.MOV.U32 R0, RZ, RZ, c[0x0][0x1a4] ;  /* 0x00006900ff00a624 */ /* 0x000fe200078e00ff */
[CC--:B------:R-:W-:Y:S01]  /*96a0*/  @!P2 LEA R138, P3, R87.reuse, R126.reuse, 0x1 ;  /* 0x0000007e578aa211 */ /* 0x0c0fe200078608ff */
[----:B------:R-:W-:Y:S01]  /*96b0*/  @P2 STS.64 [R112+0x3008], RZ ;  /* 0x003008ff70002388 */ /* 0x000fe20000000a00 */
[C---:B------:R-:W-:Y:S01]  /*96c0*/  @!P2 LEA.HI.X R128, R134.reuse, R131, R128, 0x6, P0 ;  /* 0x000000838680a211 */ /* 0x040fe200000f3480 */
[----:B------:R-:W-:Y:S01]  /*96d0*/  @!P2 IMAD.WIDE.U32 R130, R134, 0x60, R130 ;  /* 0x000000608682a825 */ /* 0x000fe200078e0082 */
[-C--:B------:R-:W-:Y:S01]  /*96e0*/  @!P2 LEA.HI.X R139, R87, R127.reuse, R2, 0x1, P3 ;  /* 0x0000007f578ba211 */ /* 0x080fe200018f0c02 */
[----:B------:R-:W-:Y:S01]  /*96f0*/  @!PT LDS RZ, [RZ] ;  /* 0x00000000fffff984 */ /* 0x000fe20000000800 */
[----:B------:R-:W-:Y:S01]  /*9700*/  @!PT LDS RZ, [RZ] ;  /* 0x00000000fffff984 */ /* 0x000fe20000000800 */
[----:B------:R-:W-:Y:S01]  /*9710*/  @!PT LDS RZ, [RZ] ;  /* 0x00000000fffff984 */ /* 0x000fe20000000800 */
[----:B------:R1:W-:Y:S01]  /*9720*/  @!P2 LDGSTS.E.BYPASS.LTC128B.128 [R112+0x3000], [R94.64] ;  /* 0x030000005e70afae */ /* 0x0003e2000b901d4c */
[CC--:B------:R-:W-:Y:S01]  /*9730*/  @!P2 LEA R136, P0, R129.reuse, R126.reuse, 0x1 ;  /* 0x0000007e8188a211 */ /* 0x0c0fe200078008ff */
[----:B------:R-:W-:Y:S02]  /*9740*/  @!P2 IMAD R0, R0, 0x60, RZ ;  /* 0x000000600000a824 */ /* 0x000fe400078e02ff */
[----:B------:R-:W-:Y:S01]  /*9750*/  @P2 STS.128 [R112+0x3800], RZ ;  /* 0x003800ff70002388 */ /* 0x000fe20000000c00 */
[-C--:B------:R-:W-:Y:S01]  /*9760*/  @!P2 LEA.HI.X R137, R129, R127.reuse, R128, 0x1, P0 ;  /* 0x0000007f8189a211 */ /* 0x080fe200000f0c80 */
[----:B------:R-:W-:Y:S01]  /*9770*/  @!P2 IMAD.IADD R0, R0, 0x1, R131 ;  /* 0x000000010000a824 */ /* 0x000fe200078e0283 */
[C---:B------:R-:W-:Y:S01]  /*9780*/  @!P2 LEA R126, P0, R130.reuse, R126, 0x1 ;  /* 0x0000007e827ea211 */ /* 0x040fe200078008ff */
        /* <DEDUP_REMOVED lines=20> */
[----:B------:R-:W-:Y:S04]  /*98d0*/  LDSM.16.M88.4 R68, [R85] ;  /* 0x000000005544783b */ /* 0x000fe80000000200 */
[----:B------:R-:W5:Y:S01]  /*98e0*/  LDSM.16.M88.4 R28, [R3] ;  /* 0x00000000031c783b */ /* 0x000f620000000200 */
        /* <DEDUP_REMOVED lines=12> */
[----:B------:R-:W1:Y:S04]  /*99b0*/  LDSM.16.M88.4 R76, [R84+0x2c00] ;  /* 0x002c0000544c783b */ /* 0x000e680000000200 */
[----:B------:R-:W1:Y:S01]  /*99c0*/  LDSM.16.M88.4 R72, [R3+0x1000] ;  /* 0x001000000348783b */ /* 0x000e620000000200 */
[C---:B----4-:R-:W-:Y:S03]  /*99d0*/  HMMA.16816.F32.BF16 R12, R64.reuse, R16, RZ ;  /* 0x00000010400c723c */ /* 0x050fe600000418ff */
[----:B------:R-:W4:Y:S05]  /*99e0*/  LDSM.16.M88.4 R80, [R3+0x1400] ;  /* 0x001400000350783b */ /* 0x000f2a0000000200 */
[----:B------:R-:W-:Y:S08]  /*99f0*/  HMMA.16816.F32.BF16 R16, R64, R18, RZ ;  /* 0x000000124010723c */ /* 0x000ff000000418ff */
[C---:B-----5:R-:W-:Y:S08]  /*9a00*/  HMMA.16816.F32.BF16 R4, R68.reuse, R28, R4 ;  /* 0x0000001c4404723c */ /* 0x060ff00000041804 */
[C---:B------:R-:W-:Y:S08]  /*9a10*/  HMMA.16816.F32.BF16 R8, R68.reuse, R30, R8 ;  /* 0x0000001e4408723c */ /* 0x040ff00000041808 */
[C---:B--2---:R-:W-:Y:S08]  /*9a20*/  HMMA.16816.F32.BF16 R12, R68.reuse, R20, R12 ;  /* 0x00000014440c723c */ /* 0x044ff0000004180c */
[----:B------:R-:W-:Y:S08]  /*9a30*/  HMMA.16816.F32.BF16 R16, R68, R22, R16 ;  /* 0x000000164410723c */ /* 0x000ff00000041810 */
[C---:B-1----:R-:W-:Y:S08]  /*9a40*/  HMMA.16816.F32.BF16 R20, R64.reuse, R24, RZ ;  /* 0x000000184014723c */ /* 0x042ff000000418ff */
[C---:B------:R-:W-:Y:S08]  /*9a50*/  HMMA.16816.F32.BF16 R24, R64.reuse, R26, RZ ;  /* 0x0000001a4018723c */ /* 0x040ff000000418ff */
[C---:B------:R-:W-:Y:S08]  /*9a60*/  HMMA.16816.F32.BF16 R28, R64.reuse, R32, RZ ;  /* 0x00000020401c723c */ /* 0x040ff000000418ff */
[C---:B------:R-:W-:Y:S08]  /*9a70*/  HMMA.16816.F32.BF16 R32, R64.reuse, R34, RZ ;  /* 0x000000224020723c */ /* 0x040ff000000418ff */
[C---:B------:R-:W-:Y:S08]  /*9a80*/  HMMA.16816.F32.BF16 R36, R64.reuse, R40, RZ ;  /* 0x000000284024723c */ /* 0x040ff000000418ff */
[C---:B------:R-:W-:Y:S08]  /*9a90*/  HMMA.16816.F32.BF16 R40, R64.reuse, R42, RZ ;  /* 0x0000002a4028723c */ /* 0x040ff000000418ff */
[----:B------:R-:W-:Y:S08]  /*9aa0*/  HMMA.16816.F32.BF16 R44, R64, R52, RZ ;  /* 0x00000034402c723c */ /* 0x000ff000000418ff */
[C---:B------:R-:W-:Y:S08]  /*9ab0*/  HMMA.16816.F32.BF16 R20, R68.reuse, R60, R20 ;  /* 0x0000003c4414723c */ /* 0x040ff00000041814 */
[C---:B------:R-:W-:Y:S08]  /*9ac0*/  HMMA.16816.F32.BF16 R24, R68.reuse, R62, R24 ;  /* 0x0000003e4418723c */ /* 0x040ff00000041818 */
[C---:B---3--:R-:W-:Y:S08]  /*9ad0*/  HMMA.16816.F32.BF16 R28, R68.reuse, R48, R28 ;  /* 0x00000030441c723c */ /* 0x048ff0000004181c */
        /* <DEDUP_REMOVED lines=8> */
[C---:B------:R-:W-:Y:S01]  /*9b60*/  HMMA.16816.F32.BF16 R40, R68.reuse, R74, R40 ;  /* 0x0000004a4428723c */ /* 0x040fe20000041828 */
[----:B------:R-:W2:Y:S01]  /*9b70*/  LDSM.16.M88.4 R72, [R3+0x1c00] ;  /* 0x001c00000348783b */ /* 0x000ea20000000200 */
[----:B------:R-:W-:Y:S04]  /*9b80*/  DEPBAR.LE SB0, 0x0 ;  /* 0x000080000000791a */ /* 0x000fe80000000000 */
[----:B------:R-:W-:Y:S02]  /*9b90*/  BAR.SYNC.DEFER_BLOCKING 0x0 ;  /* 0x0000000000007b1d */ /* 0x000fe40000010000 */
[C---:B----4-:R-:W-:Y:S08]  /*9ba0*/  HMMA.16816.F32.BF16 R44, R68.reuse, R80, R44 ;  /* 0x00000050442c723c */ /* 0x050ff0000004182c */
[C---:B------:R-:W-:Y:S08]  /*9bb0*/  HMMA.16816.F32.BF16 R48, R68.reuse, R82, R48 ;  /* 0x000000524430723c */ /* 0x040ff00000041830 */
[C---:B-1----:R-:W-:Y:S08]  /*9bc0*/  HMMA.16816.F32.BF16 R52, R68.reuse, R76, R52 ;  /* 0x0000004c4434723c */ /* 0x042ff00000041834 */
        /* <DEDUP_REMOVED lines=68> */
[----:B------:R-:W-:Y:S04]  /*a010*/  IMAD.MOV.U32 R75, RZ, RZ, R78 ;  /* 0x000000ffff4b7224 */ /* 0x000fe800078e004e */
.L_x_4264:
[----:B------:R1:W-:Y:S01]  /*a020*/  @P2 STS [R112+0x1000], RZ ;  /* 0x001000ff70002388 */ /* 0x0003e20000000800 */
[CC--:B------:R-:W-:Y:S01]  /*a030*/  LEA R74, P5, R75.reuse, R124.reuse, 0x1 ;  /* 0x0000007c4b4a7211 */ /* 0x0c0fe200078a08ff */
[----:B------:R-:W-:Y:S01]  /*a040*/  @!P2 IMAD.MOV.U32 R69, RZ, RZ, c[0x0][0x19c] ;  /* 0x00006700ff45a624 */ /* 0x000fe200078e00ff */
[----:B------:R-:W-:Y:S01]  /*a050*/  @!P2 LEA R68, P3, R70, R75, 0x6 ;  /* 0x0000004b4644a211 */ /* 0x000fe200078630ff */
[----:B------:R1:W-:Y:S01]  /*a060*/  @P2 STS [R112+0x1004], RZ ;  /* 0x001004ff70002388 */ /* 0x0003e20000000800 */
[C---:B------:R-:W-:Y:S01]  /*a070*/  @!P2 IADD3 R2, P0, R75.reuse, UR10, RZ ;  /* 0x0000000a4b02ac10 */ /* 0x040fe2000ff1e0ff */
[----:B------:R-:W-:Y:S01]  /*a080*/  @!P2 IMAD.MOV.U32 R76, RZ, RZ, R75 ;  /* 0x000000ffff4ca224 */ /* 0x000fe200078e004b */
[-CC-:B------:R-:W-:Y:S01]  /*a090*/  LEA.HI.X R75, R75, R123.reuse, R72.reuse, 0x1, P5 ;  /* 0x0000007b4b4b7211 */ /* 0x180fe200028f0c48 */
[----:B------:R1:W-:Y:S01]  /*a0a0*/  @P2 STS.64 [R112+0x1008], RZ ;  /* 0x001008ff70002388 */ /* 0x0003e20000000a00 */
[----:B------:R-:W-:Y:S01]  /*a0b0*/  @!P2 IMAD.MOV.U32 R77, RZ, RZ, R72 ;  /* 0x000000ffff4da224 */ /* 0x000fe200078e0048 */
[----:B------:R-:W-:Y:S01]  /*a0c0*/  @!P2 LEA R80, P4, R2, R124, 0x1 ;  /* 0x0000007c0250a211 */ /* 0x000fe200078808ff */
        /* <DEDUP_REMOVED lines=8> */
[----:B------:R-:W-:Y:S01]  /*a150*/  @!P2 IADD3.X R70, R72, UR9, RZ, P0, !PT ;  /* 0x000000094846ac10 */ /* 0x000fe200087fe4ff */
[----:B------:R-:W-:Y:S01]  /*a160*/  @!P2 IMAD R0, R0, 0x60, RZ ;  /* 0x000000600000a824 */ /* 0x000fe200078e02ff */
[-C--:B------:R-:W-:Y:S02]  /*a170*/  @!P2 LEA R78, P3, R68, R124.reuse, 0x1 ;  /* 0x0000007c444ea211 */ /* 0x080fe400078608ff */
[-C--:B------:R-:W-:Y:S01]  /*a180*/  @!P2 LEA.HI.X R81, R2, R123.reuse, R70, 0x1, P4 ;  /* 0x0000007b0251a211 */ /* 0x080fe200020f0c46 */
[----:B------:R-:W-:Y:S01]  /*a190*/  @!P2 IMAD.IADD R0, R0, 0x1, R77 ;  /* 0x000000010000a824 */ /* 0x000fe200078e024d */
[-C--:B------:R-:W-:Y:S02]  /*a1a0*/  @!P2 LEA.HI.X R79, R68, R123.reuse, R69, 0x1, P3 ;  /* 0x0000007b444fa211 */ /* 0x080fe400018f0c45 */
[C---:B------:R-:W-:Y:S01]  /*a1b0*/  @!P2 LEA R82, P0, R76.reuse, R124, 0x1 ;  /* 0x0000007c4c52a211 */ /* 0x040fe200078008ff */
[----:B------:R-:W-:Y:S01]  /*a1c0*/  @!PT LDS RZ, [RZ] ;  /* 0x00000000fffff984 */ /* 0x000fe20000000800 */
[----:B------:R-:W-:Y:S01]  /*a1d0*/  @!PT LDS RZ, [RZ] ;  /* 0x00000000fffff984 */ /* 0x000fe20000000800 */
[----:B------:R-:W-:Y:S01]  /*a1e0*/  @!PT LDS RZ, [RZ] ;  /* 0x00000000fffff984 */ /* 0x000fe20000000800 */
[----:B------:R1:W-:Y:S01]  /*a1f0*/  @!P2 LDGSTS.E.BYPASS.LTC128B.128 [R112+0x1800], [R80.64] ;  /* 0x018000005070afae */ /* 0x0003e2000b901d4c */
[----:B------:R-:W-:Y:S02]  /*a200*/  IMAD.MOV.U32 R124, RZ, RZ, R74 ;  /* 0x000000ffff7c7224 */ /* 0x000fe400078e004a */
        /* <DEDUP_REMOVED lines=13> */
.L_x_4263:
        /* <DEDUP_REMOVED lines=17> */
[C---:B------:R-:W-:Y:S05]  /*a3f0*/  IADD3 R76, R94.reuse, 0x11, RZ ;  /* 0x000000115e4c7810 */ /* 0x040fea0007ffe0ff */
[----:B------:R-:W3:Y:S10]  /*a400*/  I2F R77, R77 ;  /* 0x0000004d004d7306 */ /* 0x000ef40000201400 */
[----:B------:R-:W4:Y:S10]  /*a410*/  I2F R74, R74 ;  /* 0x0000004a004a7306 */ /* 0x000f340000201400 */
[----:B------:R-:W5:Y:S10]  /*a420*/  I2F R79, R79 ;  /* 0x0000004f004f7306 */ /* 0x000f740000201400 */
[----:B------:R-:W1:Y:S10]  /*a430*/  I2F R76, R76 ;  /* 0x0000004c004c7306 */ /* 0x000e740000201400 */
[----:B------:R-:W1:Y:S10]  /*a440*/  I2F R81, R81 ;  /* 0x0000005100517306 */ /* 0x000e740000201400 */
[----:B------:R-:W1:Y:S10]  /*a450*/  I2F R78, R78 ;  /* 0x0000004e004e7306 */ /* 0x000e740000201400 */
[----:B------:R-:W1:Y:S10]  /*a460*/  I2F R80, R80 ;  /* 0x0000005000507306 */ /* 0x000e740000201400 */
[----:B------:R-:W1:Y:S10]  /*a470*/  I2F R87, R87 ;  /* 0x0000005700577306 */ /* 0x000e740000201400 */
[----:B------:R-:W1:Y:S10]  /*a480*/  I2F R82, R82 ;  /* 0x0000005200527306 */ /* 0x000e740000201400 */
[----:B------:R-:W-:Y:S10]  /*a490*/  I2F R69, R2 ;  /* 0x0000000200457306 */ /* 0x000ff40000201400 */
[----:B------:R1:W-:Y:S02]  /*a4a0*/  I2F R2, R68 ;  /* 0x0000004400027306 */ /* 0x0003e40000201400 */
[C---:B-1----:R-:W-:Y:S01]  /*a4b0*/  IADD3 R68, R94.reuse, 0x59, RZ ;  /* 0x000000595e447810 */ /* 0x042fe20007ffe0ff */
[C---:B------:R-:W-:Y:S02]  /*a4c0*/  FFMA.FTZ R4, R75.reuse, UR4, R4 ;  /* 0x000000044b047c23 */ /* 0x040fe40008010004 */
[----:B------:R-:W-:Y:S01]  /*a4d0*/  FFMA.FTZ R6, R75, UR4, R6 ;  /* 0x000000044b067c23 */ /* 0x000fe20008010006 */
[----:B------:R-:W-:Y:S01]  /*a4e0*/  IADD3 R75, R94, 0x30, RZ ;  /* 0x000000305e4b7810 */ /* 0x000fe20007ffe0ff */
[C---:B--2---:R-:W-:Y:S03]  /*a4f0*/  FFMA.FTZ R5, R72.reuse, UR4, R5 ;  /* 0x0000000448057c23 */ /* 0x044fe60008010005 */
[----:B------:R-:W-:Y:S01]  /*a500*/  I2F R68, R68 ;  /* 0x0000004400447306 */ /* 0x000fe20000201400 */
[----:B------:R-:W-:Y:S01]  /*a510*/  FFMA.FTZ R7, R72, UR4, R7 ;  /* 0x0000000448077c23 */ /* 0x000fe20008010007 */
[----:B------:R-:W-:Y:S01]  /*a520*/  IADD3 R72, R94, 0x31, RZ ;  /* 0x000000315e487810 */ /* 0x000fe20007ffe0ff */
[C---:B---3--:R-:W-:Y:S01]  /*a530*/  FFMA.FTZ R8, R77.reuse, UR4, R8 ;  /* 0x000000044d087c23 */ /* 0x048fe20008010008 */
[----:B------:R-:W-:Y:S01]  /*a540*/  FMNMX.FTZ R128, R4, R93, !PT ;  /* 0x0000005d04807209 */ /* 0x000fe20007810000 */
[----:B------:R-:W-:Y:S01]  /*a550*/  FFMA.FTZ R10, R77, UR4, R10 ;  /* 0x000000044d0a7c23 */ /* 0x000fe2000801000a */
[----:B------:R-:W-:Y:S01]  /*a560*/  IADD3 R77, R94, 0x38, RZ ;  /* 0x000000385e4d7810 */ /* 0x000fe20007ffe0ff */
[----:B----4-:R-:W-:Y:S01]  /*a570*/  FFMA.FTZ R9, R74, UR4, R9 ;  /* 0x000000044a097c23 */ /* 0x010fe20008010009 */
[----:B------:R-:W-:Y:S01]  /*a580*/  FMNMX.FTZ R70, R6, R92, !PT ;  /* 0x0000005c06467209 */ /* 0x000fe20007810000 */
[----:B------:R-:W-:Y:S01]  /*a590*/  FFMA.FTZ R11, R74, UR4, R11 ;  /* 0x000000044a0b7c23 */ /* 0x000fe2000801000b */
[----:B------:R-:W1:Y:S01]  /*a5a0*/  I2F R75, R75 ;  /* 0x0000004b004b7306 */ /* 0x000e620000201400 */
[----:B------:R-:W-:Y:S01]  /*a5b0*/  IADD3 R74, R94, 0x39, RZ ;  /* 0x000000395e4a7810 */ /* 0x000fe20007ffe0ff */
[----:B-----5:R-:W-:Y:S01]  /*a5c0*/  FFMA.FTZ R12, R79, UR4, R12 ;  /* 0x000000044f0c7c23 */ /* 0x020fe2000801000c */
[----:B------:R-:W-:Y:S01]  /*a5d0*/  FMNMX.FTZ R71, R5, R128, !PT ;  /* 0x0000008005477209 */ /* 0x000fe20007810000 */
[----:B------:R-:W-:Y:S01]  /*a5e0*/  FFMA.FTZ R14, R79, UR4, R14 ;  /* 0x000000044f0e7c23 */ /* 0x000fe2000801000e */
[----:B------:R-:W-:Y:S01]  /*a5f0*/  FMNMX.FTZ R73, R7, R70, !PT ;  /* 0x0000004607497209 */ /* 0x000fe20007810000 */
[----:B------:R-:W-:Y:S01]  /*a600*/  FFMA.FTZ R13, R76, UR4, R13 ;  /* 0x000000044c0d7c23 */ /* 0x000fe2000801000d */
[----:B------:R-:W-:Y:S01]  /*a610*/  FMNMX.FTZ R128, R8, R71, !PT ;  /* 0x0000004708807209 */ /* 0x000fe20007810000 */
[----:B------:R-:W-:Y:S01]  /*a620*/  FFMA.FTZ R15, R76, UR4, R15 ;  /* 0x000000044c0f7c23 */ /* 0x000fe2000801000f */
[C---:B------:R-:W-:Y:S01]  /*a630*/  IADD3 R76, R94.reuse, 0x41, RZ ;  /* 0x000000415e4c7810 */ /* 0x040fe20007ffe0ff */
[----:B------:R-:W2:Y:S01]  /*a640*/  I2F R72, R72 ;  /* 0x0000004800487306 */ /* 0x000ea20000201400 */
[C---:B------:R-:W-:Y:S01]  /*a650*/  FFMA.FTZ R16, R81.reuse, UR4, R16 ;  /* 0x0000000451107c23 */ /* 0x040fe20008010010 */
[C---:B------:R-:W-:Y:S01]  /*a660*/  IADD3 R71, R94.reuse, 0x58, RZ ;  /* 0x000000585e477810 */ /* 0x040fe20007ffe0ff */
[----:B------:R-:W-:Y:S01]  /*a670*/  FFMA.FTZ R18, R81, UR4, R18 ;  /* 0x0000000451127c23 */ /* 0x000fe20008010012 */
[----:B------:R-:W-:Y:S01]  /*a680*/  IADD3 R81, R94, 0x48, RZ ;  /* 0x000000485e517810 */ /* 0x000fe20007ffe0ff */
[----:B------:R-:W-:Y:S01]  /*a690*/  FFMA.FTZ R17, R78, UR4, R17 ;  /* 0x000000044e117c23 */ /* 0x000fe20008010011 */
[----:B------:R-:W-:Y:S01]  /*a6a0*/  FMNMX.FTZ R70, R10, R73, !PT ;  /* 0x000000490a467209 */ /* 0x000fe20007810000 */
[----:B------:R-:W-:Y:S01]  /*a6b0*/  FFMA.FTZ R19, R78, UR4, R19 ;  /* 0x000000044e137c23 */ /* 0x000fe20008010013 */
[----:B------:R-:W-:Y:S01]  /*a6c0*/  FMNMX.FTZ R73, R9, R128, !PT ;  /* 0x0000008009497209 */ /* 0x000fe20007810000 */
[C---:B------:R-:W-:Y:S01]  /*a6d0*/  FFMA.FTZ R20, R83.reuse, UR4, R20 ;  /* 0x0000000453147c23 */ /* 0x040fe20008010014 */
[----:B------:R-:W3:Y:S01]  /*a6e0*/  I2F R77, R77 ;  /* 0x0000004d004d7306 */ /* 0x000ee20000201400 */
        /* <DEDUP_REMOVED lines=14> */
[C---:B-1----:R-:W-:Y:S01]  /*a7d0*/  FFMA.FTZ R28, R75.reuse, UR4, R28 ;  /* 0x000000044b1c7c23 */ /* 0x042fe2000801001c */
[----:B------:R-:W-:Y:S01]  /*a7e0*/  IADD3 R73, R94, 0x60, RZ ;  /* 0x000000605e497810 */ /* 0x000fe20007ffe0ff */
[----:B------:R-:W-:Y:S01]  /*a7f0*/  FFMA.FTZ R30, R75, UR4, R30 ;  /* 0x000000044b1e7c23 */ /* 0x000fe2000801001e */
[----:B------:R-:W-:Y:S01]  /*a800*/  FMNMX.FTZ R70, R18, R129, !PT ;  /* 0x0000008112467209 */ /* 0x000fe20007810000 */
[C---:B--2---:R-:W-:Y:S01]  /*a810*/  FFMA.FTZ R29, R72.reuse, UR4, R29 ;  /* 0x00000004481d7c23 */ /* 0x044fe2000801001d */
[----:B------:R-:W-:Y:S01]  /*a820*/  I2F R76, R76 ;  /* 0x0000004c004c7306 */ /* 0x000fe20000201400 */
[----:B------:R-:W-:Y:S01]  /*a830*/  FFMA.FTZ R31, R72, UR4, R31 ;  /* 0x00000004481f7c23 */ /* 0x000fe2000801001f */
[----:B------:R-:W-:Y:S02]  /*a840*/  FMNMX.FTZ R129, R17, R128, !PT ;  /* 0x0000008011817209 */ /* 0x000fe40007810000 */
[----:B------:R-:W-:Y:S01]  /*a850*/  FMNMX.FTZ R131, R19, R70, !PT ;  /* 0x0000004613837209 */ /* 0x000fe20007810000 */
[C---:B---3--:R-:W-:Y:S01]  /*a860*/  FFMA.FTZ R32, R77.reuse, UR4, R32 ;  /* 0x000000044d207c23 */ /* 0x048fe20008010020 */
[----:B------:R-:W-:Y:S01]  /*a870*/  FMNMX.FTZ R130, R20, R129, !PT ;  /* 0x0000008114827209 */ /* 0x000fe20007810000 */
[----:B------:R-:W-:Y:S01]  /*a880*/  FFMA.FTZ R34, R77, UR4, R34 ;  /* 0x000000044d227c23 */ /* 0x000fe20008010022 */
[----:B------:R-:W-:Y:S02]  /*a890*/  FMNMX.FTZ R128, R22, R131, !PT ;  /* 0x0000008316807209 */ /* 0x000fe40007810000 */
[----:B------:R-:W-:Y:S01]  /*a8a0*/  I2F R81, R81 ;  /* 0x0000005100517306 */ /* 0x000fe20000201400 */
[----:B------:R-:W-:Y:S02]  /*a8b0*/  FMNMX.FTZ R129, R21, R130, !PT ;  /* 0x0000008215817209 */ /* 0x000fe40007810000 */
[----:B------:R-:W-:Y:S01]  /*a8c0*/  FMNMX.FTZ R131, R23, R128, !PT ;  /* 0x0000008017837209 */ /* 0x000fe20007810000 */
[----:B----4-:R-:W-:Y:S01]  /*a8d0*/  FFMA.FTZ R33, R74, UR4, R33 ;  /* 0x000000044a217c23 */ /* 0x010fe20008010021 */
[----:B------:R-:W-:Y:S01]  /*a8e0*/  FMNMX.FTZ R130, R24, R129, !PT ;  /* 0x0000008118827209 */ /* 0x000fe20007810000 */
[----:B------:R-:W-:Y:S01]  /*a8f0*/  FFMA.FTZ R35, R74, UR4, R35 ;  /* 0x000000044a237c23 */ /* 0x000fe20008010023 */
[----:B------:R-:W-:Y:S02]  /*a900*/  FMNMX.FTZ R128, R26, R131, !PT ;  /* 0x000000831a807209 */ /* 0x000fe40007810000 */
[----:B------:R-:W-:Y:S01]  /*a910*/  FMNMX.FTZ R129, R25, R130, !PT ;  /* 0x0000008219817209 */ /* 0x000fe20007810000 */
        /* <DEDUP_REMOVED lines=10> */
[----:B------:R-:W-:Y:S02]  /*a9c0*/  FMNMX.FTZ R131, R35, R128, !PT ;  /* 0x0000008023837209 */ /* 0x000fe40007810000 */
[C---:B------:R-:W-:Y:S02]  /*a9d0*/  IADD3 R70, R94.reuse, 0x61, RZ ;  /* 0x000000615e467810 */ /* 0x040fe40007ffe0ff */
[C---:B------:R-:W-:Y:S02]  /*a9e0*/  IADD3 R74, R94.reuse, 0x70, RZ ;  /* 0x000000705e4a7810 */ /* 0x040fe40007ffe0ff */
[C---:B------:R-:W-:Y:S02]  /*a9f0*/  IADD3 R79, R94.reuse, 0x40, RZ ;  /* 0x000000405e4f7810 */ /* 0x040fe40007ffe0ff */
[----:B------:R-:W-:Y:S01]  /*aa00*/  I2F R70, R70 ;  /* 0x0000004600467306 */ /* 0x000fe20000201400 */
[C---:B------:R-:W-:Y:S02]  /*aa10*/  IADD3 R78, R94.reuse, 0x49, RZ ;  /* 0x000000495e4e7810 */ /* 0x040fe40007ffe0ff */
[C---:B------:R-:W-:Y:S02]  /*aa20*/  IADD3 R75, R94.reuse, 0x68, RZ ;  /* 0x000000685e4b7810 */ /* 0x040fe40007ffe0ff */
[----:B------:R-:W-:Y:S05]  /*aa30*/  IADD3 R72, R94, 0x69, RZ ;  /* 0x000000695e487810 */ /* 0x000fea0007ffe0ff */
[----:B------:R-:W1:Y:S10]  /*aa40*/  I2F R79, R79 ;  /* 0x0000004f004f7306 */ /* 0x000e740000201400 */
[----:B------:R-:W2:Y:S10]  /*aa50*/  I2F R0, R78 ;  /* 0x0000004e00007306 */ /* 0x000eb40000201400 */
[----:B------:R-:W3:Y:S01]  /*aa60*/  I2F R75, R75 ;  /* 0x0000004b004b7306 */ /* 0x000ee20000201400 */
[C---:B-1----:R-:W-:Y:S02]  /*aa70*/  FFMA.FTZ R36, R79.reuse, UR4, R36 ;  /* 0x000000044f247c23 */ /* 0x042fe40008010024 */
[----:B------:R-:W-:Y:S02]  /*aa80*/  FFMA.FTZ R38, R79, UR4, R38 ;  /* 0x000000044f267c23 */ /* 0x000fe40008010026 */
[----:B------:R-:W-:Y:S01]  /*aa90*/  FFMA.FTZ R37, R76, UR4, R37 ;  /* 0x000000044c257c23 */ /* 0x000fe20008010025 */
[----:B------:R-:W-:Y:S04]  /*aaa0*/  FMNMX.FTZ R130, R36, R129, !PT ;  /* 0x0000008124827209 */ /* 0x000fe80007810000 */
[----:B------:R-:W1:Y:S01]  /*aab0*/  I2F R72, R72 ;  /* 0x0000004800487306 */ /* 0x000e620000201400 */
[----:B------:R-:W-:Y:S01]  /*aac0*/  FFMA.FTZ R39, R76, UR4, R39 ;  /* 0x000000044c277c23 */ /* 0x000fe20008010027 */
[----:B------:R-:W-:Y:S01]  /*aad0*/  FMNMX.FTZ R128, R38, R131, !PT ;  /* 0x0000008326807209 */ /* 0x000fe20007810000 */
[----:B------:R-:W-:Y:S01]  /*aae0*/  FFMA.FTZ R40, R81, UR4, R40 ;  /* 0x0000000451287c23 */ /* 0x000fe20008010028 */
[----:B------:R-:W-:Y:S01]  /*aaf0*/  FMNMX.FTZ R131, R37, R130, !PT ;  /* 0x0000008225837209 */ /* 0x000fe20007810000 */
[----:B------:R-:W-:Y:S01]  /*ab00*/  FFMA.FTZ R42, R81, UR4, R42 ;  /* 0x00000004512a7c23 */ /* 0x000fe2000801002a */
[----:B------:R-:W-:Y:S01]  /*ab10*/  FMNMX.FTZ R129, R39, R128, !PT ;  /* 0x0000008027817209 */ /* 0x000fe20007810000 */
[----:B--2---:R-:W-:Y:S01]  /*ab20*/  FFMA.FTZ R41, R0, UR4, R41 ;  /* 0x0000000400297c23 */ /* 0x004fe20008010029 */
[----:B------:R-:W-:Y:S01]  /*ab30*/  FMNMX.FTZ R128, R40, R131, !PT ;  /* 0x0000008328807209 */ /* 0x000fe20007810000 */
[----:B------:R-:W-:Y:S01]  /*ab40*/  FFMA.FTZ R43, R0, UR4, R43 ;  /* 0x00000004002b7c23 */ /* 0x000fe2000801002b */
[----:B------:R-:W2:Y:S01]  /*ab50*/  I2F R77, R74 ;  /* 0x0000004a004d7306 */ /* 0x000ea20000201400 */
[----:B------:R-:W-:Y:S01]  /*ab60*/  FMNMX.FTZ R130, R42, R129, !PT ;  /* 0x000000812a827209 */ /* 0x000fe20007810000 */
[C---:B------:R-:W-:Y:S01]  /*ab70*/  FFMA.FTZ R44, R69.reuse, UR4, R44 ;  /* 0x00000004452c7c23 */ /* 0x040fe2000801002c */
[----:B------:R-:W-:Y:S01]  /*ab80*/  IADD3 R0, R94, 0x71, RZ ;  /* 0x000000715e007810 */ /* 0x000fe20007ffe0ff */
[----:B------:R-:W-:Y:S01]  /*ab90*/  FFMA.FTZ R46, R69, UR4, R46 ;  /* 0x00000004452e7c23 */ /* 0x000fe2000801002e */
[----:B------:R-:W-:Y:S01]  /*aba0*/  FMNMX.FTZ R129, R43, R130, !PT ;  /* 0x000000822b817209 */ /* 0x000fe20007810000 */
[C---:B------:R-:W-:Y:S01]  /*abb0*/  FFMA.FTZ R45, R2.reuse, UR4, R45 ;  /* 0x00000004022d7c23 */ /* 0x040fe2000801002d */
[----:B------:R-:W-:Y:S01]  /*abc0*/  FMNMX.FTZ R69, R41, R128, !PT ;  /* 0x0000008029457209 */ /* 0x000fe20007810000 */
[----:B------:R-:W-:Y:S01]  /*abd0*/  FFMA.FTZ R47, R2, UR4, R47 ;  /* 0x00000004022f7c23 */ /* 0x000fe2000801002f */
[----:B------:R-:W-:Y:S01]  /*abe0*/  FMNMX.FTZ R130, R46, R129, !PT ;  /* 0x000000812e827209 */ /* 0x000fe20007810000 */
[----:B------:R-:W4:Y:S01]  /*abf0*/  I2F R0, R0 ;  /* 0x0000000000007306 */ /* 0x000f220000201400 */
[C---:B------:R-:W-:Y:S01]  /*ac00*/  FFMA.FTZ R48, R71.reuse, UR4, R48 ;  /* 0x0000000447307c23 */ /* 0x040fe20008010030 */
        /* <DEDUP_REMOVED lines=9> */
[----:B------:R-:W-:Y:S01]  /*aca0*/  FMNMX.FTZ R128, R48, R71, !PT ;  /* 0x0000004730807209 */ /* 0x000fe20007810000 */
[----:B------:R-:W-:Y:S01]  /*acb0*/  FFMA.FTZ R54, R73, UR4, R54 ;  /* 0x0000000449367c23 */ /* 0x000fe20008010036 */
[----:B------:R-:W-:Y:S01]  /*acc0*/  FMNMX.FTZ R71, R47, R130, !PT ;  /* 0x000000822f477209 */ /* 0x000fe20007810000 */
[C---:B------:R-:W-:Y:S01]  /*acd0*/  FFMA.FTZ R53, R70.reuse, UR4, R53 ;  /* 0x0000000446357c23 */ /* 0x040fe20008010035 */
[----:B------:R-:W-:Y:S01]  /*ace0*/  FMNMX.FTZ R73, R49, R128, !PT ;  /* 0x0000008031497209 */ /* 0x000fe20007810000 */
[----:B------:R-:W-:Y:S01]  /*acf0*/  FFMA.FTZ R55, R70, UR4, R55 ;  /* 0x0000000446377c23 */ /* 0x000fe20008010037 */
[----:B------:R-:W-:Y:S01]  /*ad00*/  FMNMX.FTZ R128, R50, R71, !PT ;  /* 0x0000004732807209 */ /* 0x000fe20007810000 */
[----:B---3--:R-:W-:Y:S01]  /*ad10*/  FFMA.FTZ R56, R75, UR4, R56 ;  /* 0x000000044b387c23 */ /* 0x008fe20008010038 */
[----:B------:R-:W-:Y:S01]  /*ad20*/  FMNMX.FTZ R130, R52, R73, !PT ;  /* 0x0000004934827209 */ /* 0x000fe20007810000 */
[----:B------:R3:W3:Y:S01]  /*ad30*/  I2F R2, R68 ;  /* 0x0000004400027306 */ /* 0x0006e20000201400 */
[----:B------:R-:W-:Y:S01]  /*ad40*/  FMNMX.FTZ R71, R51, R128, !PT ;  /* 0x0000008033477209 */ /* 0x000fe20007810000 */
[----:B------:R-:W-:Y:S01]  /*ad50*/  FFMA.FTZ R58, R75, UR4, R58 ;  /* 0x000000044b3a7c23 */ /* 0x000fe2000801003a */
[----:B------:R-:W-:Y:S01]  /*ad60*/  FMNMX.FTZ R73, R53, R130, !PT ;  /* 0x0000008235497209 */ /* 0x000fe20007810000 */
[----:B-1----:R-:W-:Y:S01]  /*ad70*/  FFMA.FTZ R57, R72, UR4, R57 ;  /* 0x0000000448397c23 */ /* 0x002fe20008010039 */
[----:B------:R-:W-:Y:S01]  /*ad80*/  FMNMX.FTZ R70, R54, R71, !PT ;  /* 0x0000004736467209 */ /* 0x000fe20007810000 */
[----:B------:R-:W-:Y:S02]  /*ad90*/  FFMA.FTZ R59, R72, UR4, R59 ;  /* 0x00000004483b7c23 */ /* 0x000fe4000801003b */
[----:B--2---:R-:W-:Y:S01]  /*ada0*/  FFMA.FTZ R60, R77, UR4, R60 ;  /* 0x000000044d3c7c23 */ /* 0x004fe2000801003c */
[----:B------:R-:W-:Y:S01]  /*adb0*/  FMNMX.FTZ R71, R55, R70, !PT ;  /* 0x0000004637477209 */ /* 0x000fe20007810000 */
[----:B------:R-:W-:Y:S02]  /*adc0*/  FFMA.FTZ R62, R77, UR4, R62 ;  /* 0x000000044d3e7c23 */ /* 0x000fe4000801003e */
[C---:B----4-:R-:W-:Y:S02]  /*add0*/  FFMA.FTZ R61, R0.reuse, UR4, R61 ;  /* 0x00000004003d7c23 */ /* 0x050fe4000801003d */
[----:B------:R-:W-:Y:S02]  /*ade0*/  FFMA.FTZ R63, R0, UR4, R63 ;  /* 0x00000004003f7c23 */ /* 0x000fe4000801003f */
[C---:B-----5:R-:W-:Y:S02]  /*adf0*/  FFMA.FTZ R64, R69.reuse, UR4, R64 ;  /* 0x0000000445407c23 */ /* 0x060fe40008010040 */
[----:B------:R-:W-:Y:S01]  /*ae00*/  FFMA.FTZ R66, R69, UR4, R66 ;  /* 0x0000000445427c23 */ /* 0x000fe20008010042 */
[----:B---3--:R-:W-:Y:S01]  /*ae10*/  FMNMX.FTZ R68, R56, R73, !PT ;  /* 0x0000004938447209 */ /* 0x008fe20007810000 */
[C---:B------:R-:W-:Y:S02]  /*ae20*/  FFMA.FTZ R65, R2.reuse, UR4, R65 ;  /* 0x0000000402417c23 */ /* 0x040fe40008010041 */
[----:B------:R-:W-:Y:S01]  /*ae30*/  FFMA.FTZ R67, R2, UR4, R67 ;  /* 0x0000000402437c23 */ /* 0x000fe20008010043 */
        /* <DEDUP_REMOVED lines=17> */
[----:B-1----:R-:W-:Y:S07]  /*af50*/  FMNMX.FTZ R70, R129, R70, !PT ;  /* 0x0000004681467209 */ /* 0x002fee0007810000 */
[----:B------:R-:W1:Y:S01]  /*af60*/  LDSM.16.MT88.4 R128, [R122+0x3000] ;  /* 0x003000007a80783b */ /* 0x000e620000004200 */
[C---:B------:R-:W-:Y:S01]  /*af70*/  FSETP.NEU.FTZ.AND P0, PT, R70.reuse, -INF , PT ;  /* 0xff8000004600780b */ /* 0x040fe20003f1d000 */
[----:B------:R-:W-:Y:S01]  /*af80*/  FADD.FTZ R2, -R70, R93 ;  /* 0x0000005d46027221 */ /* 0x000fe20000010100 */
[----:B--2---:R-:W-:Y:S03]  /*af90*/  FMNMX.FTZ R69, R71, R0, !PT ;  /* 0x0000000047457209 */ /* 0x004fe60007810000 */
[----:B------:R-:W-:Y:S02]  /*afa0*/  FMUL.FTZ R72, R2, c[0x0][0x23c] ;  /* 0x00008f0002487a20 */ /* 0x000fe40000410000 */
[----:B------:R-:W-:Y:S02]  /*afb0*/  FMUL.FTZ R2, R70, c[0x0][0x23c] ;  /* 0x00008f0046027a20 */ /* 0x000fe40000410000 */
[C---:B------:R-:W-:Y:S02]  /*afc0*/  FADD.FTZ R68, -R69.reuse, R92 ;  /* 0x0000005c45447221 */ /* 0x040fe40000010100 */
[----:B------:R-:W2:Y:S02]  /*afd0*/  MUFU.EX2 R72, R72 ;  /* 0x0000004800487308 */ /* 0x000ea40000000800 */
[----:B------:R-:W-:Y:S01]  /*afe0*/  FMUL.FTZ R73, R68, c[0x0][0x23c] ;  /* 0x00008f0044497a20 */ /* 0x000fe20000410000 */
[----:B------:R-:W-:Y:S02]  /*aff0*/  FSEL R68, R2, RZ, P0 ;  /* 0x000000ff02447208 */ /* 0x000fe40000000000 */
[----:B------:R-:W-:Y:S03]  /*b000*/  FSETP.NEU.FTZ.AND P0, PT, R69, -INF , PT ;  /* 0xff8000004500780b */ /* 0x000fe60003f1d000 */
        /* <DEDUP_REMOVED lines=46> */
[----:B------:R-:W-:Y:S02]  /*b2f0*/  FMUL.FTZ R4, R69, c[0x0][0x23c] ;  /* 0x00008f0045047a20 */ /* 0x000fe40000410000 */
[--C-:B------:R-:W-:Y:S02]  /*b300*/  FFMA.FTZ R159, R5, c[0x0][0x23c], -R68.reuse ;  /* 0x00008f00059f7a23 */ /* 0x100fe40000010844 */
[--C-:B------:R-:W-:Y:S01]  /*b310*/  FFMA.FTZ R158, R8, c[0x0][0x23c], -R68.reuse ;  /* 0x00008f00089e7a23 */ /* 0x100fe20000010844 */
[----:B------:R-:W-:Y:S01]  /*b320*/  MUFU.EX2 R0, R0 ;  /* 0x0000000000007308 */ /* 0x000fe20000000800 */
[----:B------:R-:W-:Y:S01]  /*b330*/  FSEL R4, R4, RZ, P0 ;  /* 0x000000ff04047208 */ /* 0x000fe20000000000 */
[--C-:B------:R-:W-:Y:S01]  /*b340*/  FFMA.FTZ R151, R9, c[0x0][0x23c], -R68.reuse ;  /* 0x00008f0009977a23 */ /* 0x100fe20000010844 */
[----:B------:R-:W-:Y:S01]  /*b350*/  ISETP.GT.AND P0, PT, R90, 0x1, PT ;  /* 0x000000015a00780c */ /* 0x000fe20003f04270 */
[----:B------:R-:W-:Y:S01]  /*b360*/  FFMA.FTZ R71, R12, c[0x0][0x23c], -R68 ;  /* 0x00008f000c477a23 */ /* 0x000fe20000010844 */
[----:B------:R-:W-:Y:S01]  /*b370*/  MOV R90, R95 ;  /* 0x0000005f005a7202 */ /* 0x000fe20000000f00 */
[--C-:B------:R-:W-:Y:S02]  /*b380*/  FFMA.FTZ R163, R22, c[0x0][0x23c], -R4.reuse ;  /* 0x00008f0016a37a23 */ /* 0x100fe40000010804 */
[--C-:B------:R-:W-:Y:S02]  /*b390*/  FFMA.FTZ R60, R23, c[0x0][0x23c], -R4.reuse ;  /* 0x00008f00173c7a23 */ /* 0x100fe40000010804 */
[----:B------:R-:W2:Y:S01]  /*b3a0*/  MUFU.EX2 R159, R159 ;  /* 0x0000009f009f7308 */ /* 0x000ea20000000800 */
[----:B------:R-:W-:Y:S01]  /*b3b0*/  LDSM.16.MT88.4 R20, [R122+0x3800] ;  /* 0x003800007a14783b */ /* 0x000fe20000004200 */
        /* <DEDUP_REMOVED lines=11> */
[----:B------:R-:W-:Y:S02]  /*b470*/  FFMA.FTZ R153, R11, c[0x0][0x23c], -R4 ;  /* 0x00008f000b997a23 */ /* 0x000fe40000010804 */
[----:B------:R-:W-:Y:S01]  /*b480*/  FFMA.FTZ R92, R13, c[0x0][0x23c], -R68 ;  /* 0x00008f000d5c7a23 */ /* 0x000fe20000010844 */
[----:B--2---:R-:W-:Y:S01]  /*b490*/  F2FP.BF16.PACK_AB R136, R159, R0 ;  /* 0x000000009f88723e */ /* 0x004fe200000010ff */
[----:B------:R-:W-:Y:S02]  /*b4a0*/  FFMA.FTZ R0, R89, R72, R0 ;  /* 0x0000004859007223 */ /* 0x000fe40000010000 */
[----:B------:R-:W-:Y:S02]  /*b4b0*/  FFMA.FTZ R89, R38, c[0x0][0x23c], -R4 ;  /* 0x00008f0026597a23 */ /* 0x000fe40000010804 */
[----:B------:R-:W-:Y:S01]  /*b4c0*/  FADD.FTZ R159, R159, R0 ;  /* 0x000000009f9f7221 */ /* 0x000fe20000010000 */
[----:B------:R-:W-:Y:S01]  /*b4d0*/  MUFU.EX2 R2, R2 ;  /* 0x0000000200027308 */ /* 0x000fe20000000800 */
[----:B------:R-:W-:Y:S02]  /*b4e0*/  FFMA.FTZ R38, R46, c[0x0][0x23c], -R4 ;  /* 0x00008f002e267a23 */ /* 0x000fe40000010804 */
[--C-:B------:R-:W-:Y:S02]  /*b4f0*/  FFMA.FTZ R93, R16, c[0x0][0x23c], -R68.reuse ;  /* 0x00008f00105d7a23 */ /* 0x100fe40000010844 */
[----:B------:R-:W-:Y:S02]  /*b500*/  FFMA.FTZ R140, R17, c[0x0][0x23c], -R68 ;  /* 0x00008f00118c7a23 */ /* 0x000fe40000010844 */
[--C-:B------:R-:W-:Y:S02]  /*b510*/  FFMA.FTZ R154, R14, c[0x0][0x23c], -R4.reuse ;  /* 0x00008f000e9a7a23 */ /* 0x100fe40000010804 */
[--C-:B------:R-:W-:Y:S01]  /*b520*/  FFMA.FTZ R157, R15, c[0x0][0x23c], -R4.reuse ;  /* 0x00008f000f9d7a23 */ /* 0x100fe20000010804 */
[----:B------:R-:W2:Y:S01]  /*b530*/  MUFU.EX2 R161, R161 ;  /* 0x000000a100a17308 */ /* 0x000ea20000000800 */
[--C-:B------:R-:W-:Y:S02]  /*b540*/  FFMA.FTZ R155, R18, c[0x0][0x23c], -R4.reuse ;  /* 0x00008f00129b7a23 */ /* 0x100fe40000010804 */
[----:B------:R-:W-:Y:S01]  /*b550*/  FFMA.FTZ R156, R19, c[0x0][0x23c], -R4 ;  /* 0x00008f00139c7a23 */ /* 0x000fe20000010804 */
[----:B---3--:R-:W-:Y:S01]  /*b560*/  F2FP.BF16.PACK_AB R138, R151, R158 ;  /* 0x0000009e978a723e */ /* 0x008fe200000010ff */
[--C-:B------:R-:W-:Y:S02]  /*b570*/  FFMA.FTZ R52, R52, c[0x0][0x23c], -R68.reuse ;  /* 0x00008f0034347a23 */ /* 0x100fe40000010844 */
[----:B------:R-:W-:Y:S02]  /*b580*/  FFMA.FTZ R53, R53, c[0x0][0x23c], -R68 ;  /* 0x00008f0035357a23 */ /* 0x000fe40000010844 */
[--C-:B------:R-:W-:Y:S01]  /*b590*/  FFMA.FTZ R46, R54, c[0x0][0x23c], -R4.reuse ;  /* 0x00008f00362e7a23 */ /* 0x100fe20000010804 */
[----:B------:R-:W-:Y:S01]  /*b5a0*/  MUFU.EX2 R152, R152 ;  /* 0x0000009800987308 */ /* 0x000fe20000000800 */
[----:B------:R-:W-:Y:S02]  /*b5b0*/  FFMA.FTZ R50, R58, c[0x0][0x23c], -R4 ;  /* 0x00008f003a327a23 */ /* 0x000fe40000010804 */
[----:B------:R-:W-:Y:S02]  /*b5c0*/  FADD.FTZ R158, R158, R159 ;  /* 0x0000009f9e9e7221 */ /* 0x000fe40000010000 */
[----:B------:R-:W-:Y:S02]  /*b5d0*/  FFMA.FTZ R68, R65, c[0x0][0x23c], -R68 ;  /* 0x00008f0041447a23 */ /* 0x000fe40000010844 */
[----:B------:R-:W-:Y:S02]  /*b5e0*/  FADD.FTZ R158, R151, R158 ;  /* 0x0000009e979e7221 */ /* 0x000fe40000010000 */
[----:B------:R-:W-:Y:S01]  /*b5f0*/  FFMA.FTZ R58, R66, c[0x0][0x23c], -R4 ;  /* 0x00008f00423a7a23 */ /* 0x000fe20000010804 */
[----:B------:R-:W3:Y:S01]  /*b600*/  MUFU.EX2 R153, R153 ;  /* 0x0000009900997308 */ /* 0x000ee20000000800 */
[----:B--2---:R-:W-:Y:S01]  /*b610*/  F2FP.BF16.PACK_AB R137, R161, R2 ;  /* 0x00000002a189723e */ /* 0x004fe200000010ff */
[----:B------:R-:W-:Y:S02]  /*b620*/  FFMA.FTZ R2, R91, R73, R2 ;  /* 0x000000495b027223 */ /* 0x000fe40000010002 */
[----:B------:R-:W-:Y:S02]  /*b630*/  FFMA.FTZ R73, R35, c[0x0][0x23c], -R4 ;  /* 0x00008f0023497a23 */ /* 0x000fe40000010804 */
[----:B------:R-:W-:Y:S04]  /*b640*/  FADD.FTZ R161, R161, R2 ;  /* 0x00000002a1a17221 */ /* 0x000fe80000010000 */
[----:B------:R-:W-:Y:S01]  /*b650*/  MUFU.EX2 R71, R71 ;  /* 0x0000004700477308 */ /* 0x000fe20000000800 */
[--C-:B------:R-:W-:Y:S02]  /*b660*/  FFMA.FTZ R2, R43, c[0x0][0x23c], -R4.reuse ;  /* 0x00008f002b027a23 */ /* 0x100fe40000010804 */
[--C-:B------:R-:W-:Y:S02]  /*b670*/  FFMA.FTZ R43, R47, c[0x0][0x23c], -R4.reuse ;  /* 0x00008f002f2b7a23 */ /* 0x100fe40000010804 */
[--C-:B------:R-:W-:Y:S02]  /*b680*/  FFMA.FTZ R47, R51, c[0x0][0x23c], -R4.reuse ;  /* 0x00008f00332f7a23 */ /* 0x100fe40000010804 */
[--C-:B------:R-:W-:Y:S02]  /*b690*/  FFMA.FTZ R51, R55, c[0x0][0x23c], -R4.reuse ;  /* 0x00008f0037337a23 */ /* 0x100fe40000010804 */
[--C-:B------:R-:W-:Y:S01]  /*b6a0*/  FFMA.FTZ R55, R59, c[0x0][0x23c], -R4.reuse ;  /* 0x00008f003b377a23 */ /* 0x100fe20000010804 */
[----:B------:R-:W-:Y:S01]  /*b6b0*/  MUFU.EX2 R92, R92 ;  /* 0x0000005c005c7308 */ /* 0x000fe20000000800 */
[----:B------:R-:W-:Y:S01]  /*b6c0*/  FFMA.FTZ R59, R63, c[0x0][0x23c], -R4 ;  /* 0x00008f003f3b7a23 */ /* 0x000fe20000010804 */
[C---:B---3--:R-:W-:Y:S01]  /*b6d0*/  F2FP.BF16.PACK_AB R139, R153.reuse, R152 ;  /* 0x00000098998b723e */ /* 0x048fe200000010ff */
[----:B------:R-:W-:Y:S04]  /*b6e0*/  FADD.FTZ R152, R152, R161 ;  /* 0x000000a198987221 */ /* 0x000fe80000010000 */
[----:B------:R-:W-:Y:S03]  /*b6f0*/  FADD.FTZ R153, R153, R152 ;  /* 0x0000009899997221 */ /* 0x000fe60000010000 */
[----:B------:R-:W-:Y:S01]  /*b700*/  MUFU.EX2 R93, R93 ;  /* 0x0000005d005d7308 */ /* 0x000fe20000000800 */
[C---:B-1----:R-:W-:Y:S08]  /*b710*/  HMMA.16816.F32.BF16 R108, R136.reuse, R128, R108 ;  /* 0x00000080886c723c */ /* 0x042ff0000004186c */
[C---:B------:R-:W-:Y:S01]  /*b720*/  HMMA.16816.F32.BF16 R104, R136.reuse, R130, R104 ;  /* 0x000000828868723c */ /* 0x040fe20000041868 */
[----:B------:R-:W-:Y:S01]  /*b730*/  MUFU.EX2 R140, R140 ;  /* 0x0000008c008c7308 */ /* 0x000fe20000000800 */
[----:B------:R-:W1:Y:S09]  /*b740*/  LDSM.16.MT88.4 R128, [R125+0x3000] ;  /* 0x003000007d80783b */ /* 0x000e720000004200 */
[----:B------:R-:W2:Y:S10]  /*b750*/  MUFU.EX2 R154, R154 ;  /* 0x0000009a009a7308 */ /* 0x000eb40000000800 */
[----:B------:R-:W3:Y:S10]  /*b760*/  MUFU.EX2 R157, R157 ;  /* 0x0000009d009d7308 */ /* 0x000ef40000000800 */
[----:B------:R-:W-:Y:S01]  /*b770*/  MUFU.EX2 R155, R155 ;  /* 0x0000009b009b7308 */ /* 0x000fe20000000800 */
[----:B--2---:R-:W-:Y:S09]  /*b780*/  FADD.FTZ R54, R154, R153 ;  /* 0x000000999a367221 */ /* 0x004ff20000010000 */
[----:B------:R-:W2:Y:S01]  /*b790*/  MUFU.EX2 R156, R156 ;  /* 0x0000009c009c7308 */ /* 0x000ea20000000800 */
[C---:B-1----:R-:W-:Y:S03]  /*b7a0*/  HMMA.16816.F32.BF16 R100, R136.reuse, R128, R100 ;  /* 0x000000808864723c */ /* 0x042fe60000041864 */
[----:B---3--:R-:W-:Y:S05]  /*b7b0*/  FADD.FTZ R54, R157, R54 ;  /* 0x000000369d367221 */ /* 0x008fea0000010000 */
[----:B------:R-:W-:Y:S01]  /*b7c0*/  HMMA.16816.F32.BF16 R96, R136, R130, R96 ;  /* 0x000000828860723c */ /* 0x000fe20000041860 */
[----:B------:R-:W-:Y:S01]  /*b7d0*/  MUFU.EX2 R163, R163 ;  /* 0x000000a300a37308 */ /* 0x000fe20000000800 */
[----:B------:R-:W1:Y:S05]  /*b7e0*/  LDSM.16.MT88.4 R128, [R122+0x3400] ;  /* 0x003400007a80783b */ /* 0x000e6a0000004200 */
[----:B------:R-:W-:Y:S01]  /*b7f0*/  F2FP.BF16.PACK_AB R136, R92, R71 ;  /* 0x000000475c88723e */ /* 0x000fe200000010ff */
[----:B------:R-:W-:Y:S01]  /*b800*/  FADD.FTZ R71, R71, R158 ;  /* 0x0000009e47477221 */ /* 0x000fe20000010000 */
[----:B------:R-:W-:Y:S02]  /*b810*/  F2FP.BF16.PACK_AB R138, R140, R93 ;  /* 0x0000005d8c8a723e */ /* 0x000fe400000010ff */
[----:B------:R-:W3:Y:S01]  /*b820*/  MUFU.EX2 R60, R60 ;  /* 0x0000003c003c7308 */ /* 0x000ee20000000800 */
[----:B------:R-:W-:Y:S01]  /*b830*/  F2FP.BF16.PACK_AB R137, R157, R154 ;  /* 0x0000009a9d89723e */ /* 0x000fe200000010ff */
[----:B------:R-:W-:Y:S01]  /*b840*/  FADD.FTZ R92, R92, R71 ;  /* 0x000000475c5c7221 */ /* 0x000fe20000010000 */
[C---:B--2---:R-:W-:Y:S01]  /*b850*/  F2FP.BF16.PACK_AB R139, R156.reuse, R155 ;  /* 0x0000009b9c8b723e */ /* 0x044fe200000010ff */
[----:B------:R-:W-:Y:S02]  /*b860*/  FADD.FTZ R155, R155, R54 ;  /* 0x000000369b9b7221 */ /* 0x000fe40000010000 */
[----:B------:R-:W-:Y:S01]  /*b870*/  FADD.FTZ R93, R93, R92 ;  /* 0x0000005c5d5d7221 */ /* 0x000fe20000010000 */
[----:B------:R-:W-:Y:S01]  /*b880*/  MOV R92, R69 ;  /* 0x00000045005c7202 */ /* 0x000fe20000000f00 */
[----:B------:R-:W-:Y:S02]  /*b890*/  FADD.FTZ R156, R156, R155 ;  /* 0x0000009b9c9c7221 */ /* 0x000fe40000010000 */
[----:B------:R2:W-:Y:S01]  /*b8a0*/  MUFU.EX2 R0, R32 ;  /* 0x0000002000007308 */ /* 0x0005e20000000800 */
[----:B------:R-:W-:Y:S01]  /*b8b0*/  FADD.FTZ R140, R140, R93 ;  /* 0x0000005d8c8c7221 */ /* 0x000fe20000010000 */
[----:B------:R-:W-:Y:S01]  /*b8c0*/  MOV R93, R70 ;  /* 0x00000046005d7202 */ /* 0x000fe20000000f00 */
[----:B------:R-:W-:Y:S07]  /*b8d0*/  FFMA.FTZ R54, R62, c[0x0][0x23c], -R4 ;  /* 0x00008f003e367a23 */ /* 0x000fee0000010804 */
[----:B------:R-:W-:Y:S10]  /*b8e0*/  MUFU.EX2 R148, R148 ;  /* 0x0000009400947308 */ /* 0x000ff40000000800 */
[----:B------:R-:W-:Y:S01]  /*b8f0*/  MUFU.EX2 R64, R64 ;  /* 0x0000004000407308 */ /* 0x000fe20000000800 */
[C---:B-1----:R-:W-:Y:S08]  /*b900*/  HMMA.16816.F32.BF16 R108, R136.reuse, R128, R108 ;  /* 0x00000080886c723c */ /* 0x042ff0000004186c */
[C---:B------:R-:W-:Y:S01]  /*b910*/  HMMA.16816.F32.BF16 R104, R136.reuse, R130, R104 ;  /* 0x000000828868723c */ /* 0x040fe20000041868 */
[----:B------:R-:W-:Y:S01]  /*b920*/  MUFU.EX2 R61, R61 ;  /* 0x0000003d003d7308 */ /* 0x000fe20000000800 */
[----:B------:R-:W1:Y:S09]  /*b930*/  LDSM.16.MT88.4 R128, [R125+0x3400] ;  /* 0x003400007d80783b */ /* 0x000e720000004200 */
[----:B------:R-:W-:Y:S10]  /*b940*/  MUFU.EX2 R73, R73 ;  /* 0x0000004900497308 */ /* 0x000ff40000000800 */
[----:B------:R-:W-:Y:S10]  /*b950*/  MUFU.EX2 R36, R36 ;  /* 0x0000002400247308 */ /* 0x000ff40000000800 */
[----:B------:R-:W-:Y:S10]  /*b960*/  MUFU.EX2 R37, R37 ;  /* 0x0000002500257308 */ /* 0x000ff40000000800 */
[----:B------:R-:W-:Y:S01]  /*b970*/  MUFU.EX2 R40, R40 ;  /* 0x0000002800287308 */ /* 0x000fe20000000800 */
[C---:B-1----:R-:W-:Y:S07]  /*b980*/  HMMA.16816.F32.BF16 R100, R136.reuse, R128, R100 ;  /* 0x000000808864723c */ /* 0x042fee0000041864 */
[----:B------:R-:W-:Y:S01]  /*b990*/  F2FP.BF16.PACK_AB R128, R142, R135 ;  /* 0x000000878e80723e */ /* 0x000fe200000010ff */
[----:B------:R-:W-:Y:S01]  /*b9a0*/  HMMA.16816.F32.BF16 R96, R136, R130, R96 ;  /* 0x000000828860723c */ /* 0x000fe20000041860 */
[----:B------:R1:W-:Y:S03]  /*b9b0*/  MUFU.EX2 R137, R28 ;  /* 0x0000001c00897308 */ /* 0x0003e60000000800 */
[----:B---3--:R-:W-:Y:S01]  /*b9c0*/  F2FP.BF16.PACK_AB R129, R60, R163 ;  /* 0x000000a33c81723e */ /* 0x008fe200000010ff */
[----:B------:R-:W-:Y:S02]  /*b9d0*/  FADD.FTZ R135, R135, R140 ;  /* 0x0000008c87877221 */ /* 0x000fe40000010000 */
[--C-:B------:R-:W-:Y:S01]  /*b9e0*/  FFMA.FTZ R136, R27, c[0x0][0x23c], -R4.reuse ;  /* 0x00008f001b887a23 */ /* 0x100fe20000010804 */
[----:B------:R-:W-:Y:S01]  /*b9f0*/  F2FP.BF16.PACK_AB R130, R144, R141 ;  /* 0x0000008d9082723e */ /* 0x000fe200000010ff */
[----:B------:R-:W3:Y:S02]  /*ba00*/  LDSM.16.MT88.4 R24, [R125+0x3800] ;  /* 0x003800007d18783b */ /* 0x000ee40000004200 */
[----:B------:R-:W-:Y:S01]  /*ba10*/  MUFU.EX2 R149, R149 ;  /* 0x0000009500957308 */ /* 0x000fe20000000800 */
[----:B------:R-:W-:Y:S02]  /*ba20*/  FFMA.FTZ R138, R34, c[0x0][0x23c], -R4 ;  /* 0x00008f00228a7a23 */ /* 0x000fe40000010804 */
[----:B------:R-:W-:Y:S02]  /*ba30*/  FADD.FTZ R142, R142, R135 ;  /* 0x000000878e8e7221 */ /* 0x000fe40000010000 */
[----:B------:R-:W-:Y:S01]  /*ba40*/  FADD.FTZ R163, R163, R156 ;  /* 0x0000009ca3a37221 */ /* 0x000fe20000010000 */
[----:B--2---:R-:W-:Y:S01]  /*ba50*/  LDSM.16.MT88.4 R32, [R122+0x4000] ;  /* 0x004000007a20783b */ /* 0x004fe20000004200 */
[----:B------:R-:W-:Y:S02]  /*ba60*/  FADD.FTZ R141, R141, R142 ;  /* 0x0000008e8d8d7221 */ /* 0x000fe40000010000 */
[----:B------:R-:W-:Y:S01]  /*ba70*/  FADD.FTZ R60, R60, R163 ;  /* 0x000000a33c3c7221 */ /* 0x000fe20000010000 */
[----:B------:R-:W2:Y:S01]  /*ba80*/  MUFU.EX2 R136, R136 ;  /* 0x0000008800887308 */ /* 0x000ea20000000800 */
[----:B------:R-:W-:Y:S02]  /*ba90*/  FADD.FTZ R144, R144, R141 ;  /* 0x0000008d90907221 */ /* 0x000fe40000010000 */
[----:B------:R-:W-:Y:S01]  /*baa0*/  FFMA.FTZ R4, R67, c[0x0][0x23c], -R4 ;  /* 0x00008f0043047a23 */ /* 0x000fe20000010804 */
[----:B-1----:R-:W1:Y:S06]  /*bab0*/  LDSM.16.MT88.4 R28, [R125+0x3c00] ;  /* 0x003c00007d1c783b */ /* 0x002e6c0000004200 */
[----:B------:R-:W4:Y:S10]  /*bac0*/  MUFU.EX2 R138, R138 ;  /* 0x0000008a008a7308 */ /* 0x000f340000000800 */
[----:B------:R-:W5:Y:S01]  /*bad0*/  MUFU.EX2 R89, R89 ;  /* 0x0000005900597308 */ /* 0x000f620000000800 */
[C---:B--2---:R-:W-:Y:S01]  /*bae0*/  F2FP.BF16.PACK_AB R131, R136.reuse, R137 ;  /* 0x000000898883723e */ /* 0x044fe200000010ff */
[----:B------:R-:W-:Y:S04]  /*baf0*/  FADD.FTZ R137, R137, R60 ;  /* 0x0000003c89897221 */ /* 0x000fe80000010000 */
[----:B------:R-:W-:Y:S04]  /*bb00*/  FADD.FTZ R137, R136, R137 ;  /* 0x0000008988897221 */ /* 0x000fe80000010000 */
[----:B------:R-:W-:Y:S01]  /*bb10*/  MUFU.EX2 R39, R39 ;  /* 0x0000002700277308 */ /* 0x000fe20000000800 */
[C---:B------:R-:W-:Y:S08]  /*bb20*/  HMMA.16816.F32.BF16 R108, R128.reuse, R20, R108 ;  /* 0x00000014806c723c */ /* 0x040ff0000004186c */
[C---:B------:R-:W-:Y:S01]  /*bb30*/  HMMA.16816.F32.BF16 R104, R128.reuse, R22, R104 ;  /* 0x000000168068723c */ /* 0x040fe20000041868 */
[----:B------:R-:W2:Y:S01]  /*bb40*/  MUFU.EX2 R2, R2 ;  /* 0x0000000200027308 */ /* 0x000ea20000000800 */
[----:B------:R-:W2:Y:S06]  /*bb50*/  LDSM.16.MT88.4 R20, [R122+0x3c00] ;  /* 0x003c00007a14783b */ /* 0x000eac0000004200 */
[C---:B---3--:R-:W-:Y:S03]  /*bb60*/  HMMA.16816.F32.BF16 R100, R128.reuse, R24, R100 ;  /* 0x000000188064723c */ /* 0x048fe60000041864 */
[----:B------:R-:W-:Y:S04]  /*bb70*/  MUFU.EX2 R147, R147 ;  /* 0x0000009300937308 */ /* 0x000fe80000000800 */
[----:B------:R-:W-:Y:S01]  /*bb80*/  F2FP.BF16.PACK_AB R24, R146, R143 ;  /* 0x0000008f9218723e */ /* 0x000fe200000010ff */
[----:B------:R-:W-:Y:S04]  /*bb90*/  HMMA.16816.F32.BF16 R96, R128, R26, R96 ;  /* 0x0000001a8060723c */ /* 0x000fe80000041860 */
[----:B------:R-:W-:Y:S01]  /*bba0*/  F2FP.BF16.PACK_AB R25, R61, R64 ;  /* 0x000000403d19723e */ /* 0x000fe200000010ff */
[----:B------:R-:W3:Y:S01]  /*bbb0*/  MUFU.EX2 R44, R44 ;  /* 0x0000002c002c7308 */ /* 0x000ee20000000800 */
[----:B------:R-:W-:Y:S01]  /*bbc0*/  FADD.FTZ R143, R143, R144 ;  /* 0x000000908f8f7221 */ /* 0x000fe20000010000 */
[----:B------:R-:W-:Y:S01]  /*bbd0*/  F2FP.BF16.PACK_AB R26, R148, R145 ;  /* 0x00000091941a723e */ /* 0x000fe200000010ff */
[----:B------:R-:W-:Y:S01]  /*bbe0*/  FADD.FTZ R64, R64, R137 ;  /* 0x0000008940407221 */ /* 0x000fe20000010000 */
[----:B----4-:R-:W-:Y:S03]  /*bbf0*/  F2FP.BF16.PACK_AB R27, R73, R138 ;  /* 0x0000008a491b723e */ /* 0x010fe600000010ff */
[----:B------:R-:W-:Y:S02]  /*bc00*/  FADD.FTZ R146, R146, R143 ;  /* 0x0000008f92927221 */ /* 0x000fe40000010000 */
[----:B------:R-:W-:Y:S01]  /*bc10*/  FADD.FTZ R61, R61, R64 ;  /* 0x000000403d3d7221 */ /* 0x000fe20000010000 */
[----:B------:R-:W-:Y:S01]  /*bc20*/  MUFU.EX2 R41, R41 ;  /* 0x0000002900297308 */ /* 0x000fe20000000800 */
[C---:B-1----:R-:W-:Y:S05]  /*bc30*/  HMMA.16816.F32.BF16 R100, R24.reuse, R28, R100 ;  /* 0x0000001c1864723c */ /* 0x042fea0000041864 */
[----:B------:R-:W-:Y:S02]  /*bc40*/  FADD.FTZ R138, R138, R61 ;  /* 0x0000003d8a8a7221 */ /* 0x000fe40000010000 */
[----:B------:R-:W-:Y:S01]  /*bc50*/  F2FP.BF16.PACK_AB R28, R37, R36 ;  /* 0x00000024251c723e */ /* 0x000fe200000010ff */
[C---:B------:R-:W-:Y:S01]  /*bc60*/  HMMA.16816.F32.BF16 R96, R24.reuse, R30, R96 ;  /* 0x0000001e1860723c */ /* 0x040fe20000041860 */
[----:B------:R-:W-:Y:S03]  /*bc70*/  MUFU.EX2 R150, R150 ;  /* 0x0000009600967308 */ /* 0x000fe60000000800 */
[----:B-----5:R-:W-:Y:S01]  /*bc80*/  F2FP.BF16.PACK_AB R29, R0, R89 ;  /* 0x00000059001d723e */ /* 0x020fe200000010ff */
[----:B------:R-:W-:Y:S02]  /*bc90*/  FADD.FTZ R138, R73, R138 ;  /* 0x0000008a498a7221 */ /* 0x000fe40000010000 */
[----:B------:R-:W-:Y:S01]  /*bca0*/  F2FP.BF16.PACK_AB R30, R149, R40 ;  /* 0x00000028951e723e */ /* 0x000fe200000010ff */
[C---:B--2---:R-:W-:Y:S03]  /*bcb0*/  HMMA.16816.F32.BF16 R108, R24.reuse, R20, R108 ;  /* 0x00000014186c723c */ /* 0x044fe6000004186c */
[----:B------:R-:W-:Y:S01]  /*bcc0*/  MUFU.EX2 R38, R38 ;  /* 0x0000002600267308 */ /* 0x000fe20000000800 */
[----:B------:R-:W-:Y:S01]  /*bcd0*/  F2FP.BF16.PACK_AB R31, R2, R39 ;  /* 0x00000027021f723e */ /* 0x000fe200000010ff */
[----:B------:R-:W-:Y:S03]  /*bce0*/  FADD.FTZ R89, R89, R138 ;  /* 0x0000008a59597221 */ /* 0x000fe60000010000 */
[----:B------:R-:W-:Y:S01]  /*bcf0*/  HMMA.16816.F32.BF16 R104, R24, R22, R104 ;  /* 0x000000161868723c */ /* 0x000fe20000041868 */
[----:B------:R-:W1:Y:S03]  /*bd00*/  LDSM.16.MT88.4 R20, [R125+0x4000] ;  /* 0x004000007d14783b */ /* 0x000e660000004200 */
[----:B------:R-:W-:Y:S01]  /*bd10*/  FADD.FTZ R0, R0, R89 ;  /* 0x0000005900007221 */ /* 0x000fe20000010000 */
[----:B------:R-:W2:Y:S03]  /*bd20*/  MUFU.EX2 R43, R43 ;  /* 0x0000002b002b7308 */ /* 0x000ea60000000800 */
[----:B------:R-:W-:Y:S01]  /*bd30*/  FADD.FTZ R39, R39, R0 ;  /* 0x0000000027277221 */ /* 0x000fe20000010000 */
[----:B------:R-:W4:Y:S03]  /*bd40*/  LDSM.16.MT88.4 R24, [R122+0x4400] ;  /* 0x004400007a18783b */ /* 0x000f260000004200 */
[----:B------:R-:W-:Y:S03]  /*bd50*/  FADD.FTZ R39, R2, R39 ;  /* 0x0000002702277221 */ /* 0x000fe60000010000 */
[----:B------:R-:W-:Y:S01]  /*bd60*/  MUFU.EX2 R42, R42 ;  /* 0x0000002a002a7308 */ /* 0x000fe20000000800 */
[C---:B------:R-:W-:Y:S08]  /*bd70*/  HMMA.16816.F32.BF16 R108, R28.reuse, R32, R108 ;  /* 0x000000201c6c723c */ /* 0x040ff0000004186c */
[C---:B------:R-:W-:Y:S01]  /*bd80*/  HMMA.16816.F32.BF16 R104, R28.reuse, R34, R104 ;  /* 0x000000221c68723c */ /* 0x040fe20000041868 */
[----:B------:R-:W5:Y:S01]  /*bd90*/  MUFU.EX2 R47, R47 ;  /* 0x0000002f002f7308 */ /* 0x000f620000000800 */
[----:B------:R-:W4:Y:S09]  /*bda0*/  LDSM.16.MT88.4 R32, [R125+0x4400] ;  /* 0x004400007d20783b */ /* 0x000f320000004200 */
[----:B------:R-:W-:Y:S01]  /*bdb0*/  MUFU.EX2 R52, R52 ;  /* 0x0000003400347308 */ /* 0x000fe20000000800 */
[C---:B-1----:R-:W-:Y:S09]  /*bdc0*/  HMMA.16816.F32.BF16 R100, R28.reuse, R20, R100 ;  /* 0x000000141c64723c */ /* 0x042ff20000041864 */
[----:B------:R-:W1:Y:S03]  /*bdd0*/  MUFU.EX2 R53, R53 ;  /* 0x0000003500357308 */ /* 0x000e660000000800 */
[----:B---3--:R-:W-:Y:S01]  /*bde0*/  F2FP.BF16.PACK_AB R20, R44, R147 ;  /* 0x000000932c14723e */ /* 0x008fe200000010ff */
[----:B------:R-:W-:Y:S01]  /*bdf0*/  HMMA.16816.F32.BF16 R96, R28, R22, R96 ;  /* 0x000000161c60723c */ /* 0x000fe20000041860 */
[----:B------:R-:W3:Y:S02]  /*be00*/  LDSM.16.MT88.4 R28, [R122+0x4800] ;  /* 0x004800007a1c783b */ /* 0x000ee40000004200 */
[----:B--2---:R-:W-:Y:S01]  /*be10*/  F2FP.BF16.PACK_AB R21, R43, R38 ;  /* 0x000000262b15723e */ /* 0x004fe200000010ff */
[----:B------:R-:W-:Y:S02]  /*be20*/  FADD.FTZ R38, R38, R39 ;  /* 0x0000002726267221 */ /* 0x000fe40000010000 */
[----:B------:R-:W-:Y:S01]  /*be30*/  MUFU.EX2 R48, R48 ;  /* 0x0000003000307308 */ /* 0x000fe20000000800 */
[----:B------:R-:W-:Y:S02]  /*be40*/  F2FP.BF16.PACK_AB R22, R150, R41 ;  /* 0x000000299616723e */ /* 0x000fe400000010ff */
[----:B-----5:R-:W-:Y:S03]  /*be50*/  F2FP.BF16.PACK_AB R23, R47, R42 ;  /* 0x0000002a2f17723e */ /* 0x020fe600000010ff */
[----:B------:R-:W-:Y:S04]  /*be60*/  FADD.FTZ R43, R43, R38 ;  /* 0x000000262b2b7221 */ /* 0x000fe80000010000 */
[----:B------:R-:W2:Y:S01]  /*be70*/  MUFU.EX2 R49, R49 ;  /* 0x0000003100317308 */ /* 0x000ea20000000800 */
[C---:B----4-:R-:W-:Y:S05]  /*be80*/  HMMA.16816.F32.BF16 R108, R20.reuse, R24, R108 ;  /* 0x00000018146c723c */ /* 0x050fea000004186c */
[----:B------:R-:W-:Y:S03]  /*be90*/  FADD.FTZ R42, R42, R43 ;  /* 0x0000002b2a2a7221 */ /* 0x000fe60000010000 */
[C---:B------:R-:W-:Y:S01]  /*bea0*/  HMMA.16816.F32.BF16 R104, R20.reuse, R26, R104 ;  /* 0x0000001a1468723c */ /* 0x040fe20000041868 */
[----:B------:R-:W-:Y:S01]  /*beb0*/  MUFU.EX2 R46, R46 ;  /* 0x0000002e002e7308 */ /* 0x000fe20000000800 */
[----:B------:R-:W4:Y:S02]  /*bec0*/  LDSM.16.MT88.4 R24, [R125+0x4800] ;  /* 0x004800007d18783b */ /* 0x000f240000004200 */
[----:B------:R-:W-:Y:S04]  /*bed0*/  FADD.FTZ R47, R47, R42 ;  /* 0x0000002a2f2f7221 */ /* 0x000fe80000010000 */
[C---:B------:R-:W-:Y:S03]  /*bee0*/  HMMA.16816.F32.BF16 R100, R20.reuse, R32, R100 ;  /* 0x000000201464723c */ /* 0x040fe60000041864 */
[----:B------:R-:W5:Y:S04]  /*bef0*/  MUFU.EX2 R51, R51 ;  /* 0x0000003300337308 */ /* 0x000f680000000800 */
[----:B-1----:R-:W-:Y:S01]  /*bf00*/  F2FP.BF16.PACK_AB R32, R53, R52 ;  /* 0x000000343520723e */ /* 0x002fe200000010ff */
[----:B------:R-:W-:Y:S01]  /*bf10*/  HMMA.16816.F32.BF16 R96, R20, R34, R96 ;  /* 0x000000221460723c */ /* 0x000fe20000041860 */
[----:B------:R-:W1:Y:S04]  /*bf20*/  LDSM.16.MT88.4 R20, [R122+0x4c00] ;  /* 0x004c00007a14783b */ /* 0x000e680000004200 */
[----:B------:R-:W-:Y:S02]  /*bf30*/  MUFU.EX2 R50, R50 ;  /* 0x0000003200327308 */ /* 0x000fe40000000800 */
[----:B--2---:R-:W-:Y:S08]  /*bf40*/  F2FP.BF16.PACK_AB R34, R49, R48 ;  /* 0x000000303122723e */ /* 0x004ff000000010ff */
[----:B------:R-:W2:Y:S01]  /*bf50*/  MUFU.EX2 R55, R55 ;  /* 0x0000003700377308 */ /* 0x000ea20000000800 */
[C---:B-----5:R-:W-:Y:S01]  /*bf60*/  F2FP.BF16.PACK_AB R33, R51.reuse, R46 ;  /* 0x0000002e3321723e */ /* 0x060fe200000010ff */
[----:B------:R-:W-:Y:S04]  /*bf70*/  FADD.FTZ R46, R46, R47 ;  /* 0x0000002f2e2e7221 */ /* 0x000fe80000010000 */
[----:B------:R-:W-:Y:S04]  /*bf80*/  FADD.FTZ R51, R51, R46 ;  /* 0x0000002e33337221 */ /* 0x000fe80000010000 */
[----:B------:R-:W-:Y:S10]  /*bf90*/  MUFU.EX2 R45, R45 ;  /* 0x0000002d002d7308 */ /* 0x000ff40000000800 */
[----:B------:R-:W5:Y:S01]  /*bfa0*/  MUFU.EX2 R56, R56 ;  /* 0x0000003800387308 */ /* 0x000f620000000800 */
[C---:B--2---:R-:W-:Y:S01]  /*bfb0*/  F2FP.BF16.PACK_AB R35, R55.reuse, R50 ;  /* 0x000000323723723e */ /* 0x044fe200000010ff */
[----:B------:R-:W-:Y:S04]  /*bfc0*/  FADD.FTZ R50, R50, R51 ;  /* 0x0000003332327221 */ /* 0x000fe80000010000 */
[----:B------:R-:W-:Y:S04]  /*bfd0*/  FADD.FTZ R55, R55, R50 ;  /* 0x0000003237377221 */ /* 0x000fe80000010000 */
[----:B------:R-:W-:Y:S01]  /*bfe0*/  MUFU.EX2 R57, R57 ;  /* 0x0000003900397308 */ /* 0x000fe20000000800 */
[C---:B---3--:R-:W-:Y:S07]  /*bff0*/  HMMA.16816.F32.BF16 R108, R32.reuse, R28, R108 ;  /* 0x0000001c206c723c */ /* 0x048fee000004186c */
[----:B------:R-:W-:Y:S01]  /*c000*/  FADD.FTZ R29, R145, R146 ;  /* 0x00000092911d7221 */ /* 0x000fe20000010000 */
[C---:B------:R-:W-:Y:S01]  /*c010*/  HMMA.16816.F32.BF16 R104, R32.reuse, R30, R104 ;  /* 0x0000001e2068723c */ /* 0x040fe20000041868 */
[----:B------:R-:W2:Y:S03]  /*c020*/  MUFU.EX2 R68, R68 ;  /* 0x0000004400447308 */ /* 0x000ea60000000800 */
[----:B------:R-:W-:Y:S04]  /*c030*/  FADD.FTZ R29, R148, R29 ;  /* 0x0000001d941d7221 */ /* 0x000fe80000010000 */
[C---:B----4-:R-:W-:Y:S03]  /*c040*/  HMMA.16816.F32.BF16 R100, R32.reuse, R24, R100 ;  /* 0x000000182064723c */ /* 0x050fe60000041864 */
[----:B------:R-:W-:Y:S01]  /*c050*/  MUFU.EX2 R54, R54 ;  /* 0x0000003600367308 */ /* 0x000fe20000000800 */
[----:B------:R-:W-:Y:S02]  /*c060*/  FADD.FTZ R36, R36, R29 ;  /* 0x0000001d24247221 */ /* 0x000fe40000010000 */
[----:B------:R-:W3:Y:S01]  /*c070*/  LDSM.16.MT88.4 R28, [R125+0x4c00] ;  /* 0x004c00007d1c783b */ /* 0x000ee20000004200 */
[----:B-----5:R-:W-:Y:S01]  /*c080*/  F2FP.BF16.PACK_AB R24, R56, R45 ;  /* 0x0000002d3818723e */ /* 0x020fe200000010ff */
[----:B------:R-:W-:Y:S04]  /*c090*/  HMMA.16816.F32.BF16 R96, R32, R26, R96 ;  /* 0x0000001a2060723c */ /* 0x000fe80000041860 */
[----:B------:R-:W-:Y:S01]  /*c0a0*/  FADD.FTZ R37, R37, R36 ;  /* 0x0000002425257221 */ /* 0x000fe20000010000 */
[----:B------:R-:W4:Y:S03]  /*c0b0*/  MUFU.EX2 R59, R59 ;  /* 0x0000003b003b7308 */ /* 0x000f260000000800 */
[----:B------:R-:W-:Y:S01]  /*c0c0*/  FADD.FTZ R40, R40, R37 ;  /* 0x0000002528287221 */ /* 0x000fe20000010000 */
[----:B--2---:R-:W-:Y:S03]  /*c0d0*/  F2FP.BF16.PACK_AB R26, R68, R57 ;  /* 0x00000039441a723e */ /* 0x004fe600000010ff */
[----:B------:R-:W-:Y:S03]  /*c0e0*/  FADD.FTZ R0, R149, R40 ;  /* 0x0000002895007221 */ /* 0x000fe60000010000 */
[----:B------:R-:W-:Y:S01]  /*c0f0*/  MUFU.EX2 R58, R58 ;  /* 0x0000003a003a7308 */ /* 0x000fe20000000800 */
[----:B------:R-:W-:Y:S04]  /*c100*/  FADD.FTZ R147, R147, R0 ;  /* 0x0000000093937221 */ /* 0x000fe80000010000 */
[----:B------:R-:W-:Y:S05]  /*c110*/  FADD.FTZ R44, R44, R147 ;  /* 0x000000932c2c7221 */ /* 0x000fea0000010000 */
[----:B------:R-:W2:Y:S01]  /*c120*/  MUFU.EX2 R91, R4 ;  /* 0x00000004005b7308 */ /* 0x000ea20000000800 */
[C---:B----4-:R-:W-:Y:S01]  /*c130*/  F2FP.BF16.PACK_AB R25, R59.reuse, R54 ;  /* 0x000000363b19723e */ /* 0x050fe200000010ff */
[----:B------:R-:W-:Y:S04]  /*c140*/  FADD.FTZ R54, R54, R55 ;  /* 0x0000003736367221 */ /* 0x000fe80000010000 */
[----:B------:R-:W-:Y:S01]  /*c150*/  FADD.FTZ R59, R59, R54 ;  /* 0x000000363b3b7221 */ /* 0x000fe20000010000 */
[C---:B--2---:R-:W-:Y:S03]  /*c160*/  F2FP.BF16.PACK_AB R27, R91.reuse, R58 ;  /* 0x0000003a5b1b723e */ /* 0x044fe600000010ff */
[----:B------:R-:W-:Y:S04]  /*c170*/  FADD.FTZ R58, R58, R59 ;  /* 0x0000003b3a3a7221 */ /* 0x000fe80000010000 */
[----:B------:R-:W-:Y:S01]  /*c180*/  FADD.FTZ R91, R91, R58 ;  /* 0x0000003a5b5b7221 */ /* 0x000fe20000010000 */
[C---:B-1----:R-:W-:Y:S07]  /*c190*/  HMMA.16816.F32.BF16 R108, R24.reuse, R20, R108 ;  /* 0x00000014186c723c */ /* 0x042fee000004186c */
[----:B------:R-:W-:Y:S01]  /*c1a0*/  FADD.FTZ R21, R41, R44 ;  /* 0x0000002c29157221 */ /* 0x000fe20000010000 */
[C---:B------:R-:W-:Y:S04]  /*c1b0*/  HMMA.16816.F32.BF16 R104, R24.reuse, R22, R104 ;  /* 0x000000161868723c */ /* 0x040fe80000041868 */
[----:B------:R-:W-:Y:S04]  /*c1c0*/  FADD.FTZ R21, R150, R21 ;  /* 0x0000001596157221 */ /* 0x000fe80000010000 */
[C---:B---3--:R-:W-:Y:S04]  /*c1d0*/  HMMA.16816.F32.BF16 R100, R24.reuse, R28, R100 ;  /* 0x0000001c1864723c */ /* 0x048fe80000041864 */
[----:B------:R-:W-:Y:S04]  /*c1e0*/  FADD.FTZ R52, R52, R21 ;  /* 0x0000001534347221 */ /* 0x000fe80000010000 */
[----:B------:R-:W-:Y:S01]  /*c1f0*/  FADD.FTZ R53, R53, R52 ;  /* 0x0000003435357221 */ /* 0x000fe20000010000 */
[----:B------:R-:W-:Y:S03]  /*c200*/  HMMA.16816.F32.BF16 R96, R24, R30, R96 ;  /* 0x0000001e1860723c */ /* 0x000fe60000041860 */
[----:B------:R-:W-:Y:S04]  /*c210*/  FADD.FTZ R0, R48, R53 ;  /* 0x0000003530007221 */ /* 0x000fe80000010000 */
[----:B------:R-:W-:Y:S05]  /*c220*/  FADD.FTZ R0, R49, R0 ;  /* 0x0000000031007221 */ /* 0x000fea0000010000 */
[----:B------:R-:W-:Y:S04]  /*c230*/  FADD.FTZ R45, R45, R0 ;  /* 0x000000002d2d7221 */ /* 0x000fe80000010000 */
[----:B------:R-:W-:Y:S04]  /*c240*/  FADD.FTZ R56, R56, R45 ;  /* 0x0000002d38387221 */ /* 0x000fe80000010000 */
[----:B------:R-:W-:Y:S04]  /*c250*/  FADD.FTZ R57, R57, R56 ;  /* 0x0000003839397221 */ /* 0x000fe80000010000 */
[----:B------:R-:W-:Y:S01]  /*c260*/  FADD.FTZ R89, R68, R57 ;  /* 0x0000003944597221 */ /* 0x000fe20000010000 */
[----:B------:R-:W-:-:S05]  /*c270*/  @P0 BRA `(.L_x_4265) ;  /* 0xffffcf8000000947 */ /* 0x000fca000383ffff */
.L_x_4261:
        /* <DEDUP_REMOVED lines=100> */
.L_x_4266:
[----:B------:R-:W1:Y:S04]  /*c8c0*/  S2R R6, SR_CTAID.Z ;  /* 0x0000000000067919 */ /* 0x000e680000002700 */
[----:B------:R-:W1:Y:S02]  /*c8d0*/  S2R R5, SR_CTAID.Y ;  /* 0x0000000000057919 */ /* 0x000e640000002600 */
[----:B-1----:R-:W-:-:S04]  /*c8e0*/  IMAD R17, R5, c[0x0][0x1c0], R6 ;  /* 0x0000700005117a24 */ /* 0x002fc800078e0206 */
[----:B------:R-:W-:Y:S02]  /*c8f0*/  IMAD R17, R17, c[0x0][0x214], RZ ;  /* 0x0000850011117a24 */ /* 0x000fe400078e02ff */
.L_x_4267:
[----:B------:R-:W-:Y:S01]  /*c900*/  BAR.SYNC.DEFER_BLOCKING 0x0 ;  /* 0x0000000000007b1d */ /* 0x000fe20000010000 */
[----:B------:R-:W-:Y:S01]  /*c910*/  LOP3.LUT R19, R3, 0xffffffe0, RZ, 0xc0, !PT ;  /* 0xffffffe003137812 */ /* 0x000fe200078ec0ff */
[C---:B------:R-:W-:Y:S01]  /*c920*/  IMAD.WIDE.U32 R20, R114.reuse, c[0x0][0x1e8], RZ ;  /* 0x00007a0072147a25 */ /* 0x040fe200078e00ff */
[----:B------:R-:W-:Y:S02]  /*c930*/  SHF.R.S32.HI R3, RZ, 0x1f, R5 ;  /* 0x0000001fff037819 */ /* 0x000fe40000011405 */
[----:B------:R-:W-:Y:S01]  /*c940*/  IADD3 R19, -R19, R4, RZ ;  /* 0x0000000413137210 */ /* 0x000fe20007ffe1ff */
[----:B------:R-:W-:Y:S01]  /*c950*/  IMAD.WIDE.U32 R22, R5, c[0x0][0x1e0], RZ ;  /* 0x0000780005167a25 */ /* 0x000fe200078e00ff */
[----:B------:R-:W-:Y:S01]  /*c960*/  ISETP.NE.AND P0, PT, R114, -0x1, PT ;  /* 0xffffffff7200780c */ /* 0x000fe20003f05270 */
[----:B------:R-:W-:Y:S01]  /*c970*/  BSSY B0, `(.L_x_4268) ;  /* 0x0000018000007945 */ /* 0x000fe20003800000 */
[----:B------:R-:W-:Y:S01]  /*c980*/  LOP3.LUT P1, RZ, R19, 0x3, RZ, 0xc0, !PT ;  /* 0x0000000313ff7812 */ /* 0x000fe2000782c0ff */
[----:B------:R-:W-:Y:S01]  /*c990*/  IMAD R4, R3, c[0x0][0x1e0], RZ ;  /* 0x0000780003047a24 */ /* 0x000fe200078e02ff */
[----:B------:R-:W-:Y:S01]  /*c9a0*/  LEA R18, R18, R115, 0x4 ;  /* 0x0000007312127211 */ /* 0x000fe200078e20ff */
[----:B------:R-:W-:Y:S01]  /*c9b0*/  IMAD R114, R114, c[0x0][0x1ec], R21 ;  /* 0x00007b0072727a24 */ /* 0x000fe200078e0215 */
[----:B------:R-:W-:Y:S01]  /*c9c0*/  SEL R3, R22, R20, !P0 ;  /* 0x0000001416037207 */ /* 0x000fe20004000000 */
[----:B------:R-:W-:-:S06]  /*c9d0*/  IMAD R4, R5, c[0x0][0x1e4], R4 ;  /* 0x0000790005047a24 */ /* 0x000fcc00078e0204 */
[----:B------:R-:W-:Y:S01]  /*c9e0*/  @!P0 IADD3 R114, R23, R4, RZ ;  /* 0x0000000417728210 */ /* 0x000fe20007ffe0ff */
[----:B----4-:R1:W2:Y:S04]  /*c9f0*/  LDS.128 R8, [R112] ;  /* 0x0000000070087984 */ /* 0x0102a80000000c00 */
[----:B------:R1:W3:Y:S01]  /*ca00*/  LDS.128 R12, [R112+0x800] ;  /* 0x00080000700c7984 */ /* 0x0002e20000000c00 */
[----:B------:R-:W-:Y:S05]  /*ca10*/  @P1 BRA `(.L_x_4269) ;  /* 0x000000d000001947 */ /* 0x000fea0003800000 */
[----:B------:R-:W4:Y:S02]  /*ca20*/  S2R R4, SR_CTAID.X ;  /* 0x0000000000047919 */ /* 0x000f240000002500 */
[----:B----4-:R-:W-:Y:S01]  /*ca30*/  IMAD R21, R4, 0x40, R17 ;  /* 0x0000004004157824 */ /* 0x010fe200078e0211 */
[----:B------:R-:W-:Y:S01]  /*ca40*/  IADD3 R17, R18, 0x8, RZ ;  /* 0x0000000812117810 */ /* 0x000fe20007ffe0ff */
        /* <DEDUP_REMOVED lines=10> */
.L_x_4269:
[----:B------:R-:W-:Y:S05]  /*caf0*/  BSYNC B0 ;  /* 0x0000000000007941 */ /* 0x000fea0003800000 */
.L_x_4268:
[----:B----4-:R-:W4:Y:S01]  /*cb00*/  S2R R16, SR_CTAID.X ;  /* 0x0000000000107919 */ /* 0x010f220000002500 */
[----:B------:R-:W-:Y:S01]  /*cb10*/  SHF.R.S32.HI R117, RZ, 0x1f, R116 ;  /* 0x0000001fff757819 */ /* 0x000fe20000011474 */
[----:B------:R-:W-:Y:S01]  /*cb20*/  BSSY B0, `(.L_x_4270) ;  /* 0x0000019000007945 */ /* 0x000fe20003800000 */
[----:B------:R-:W-:Y:S02]  /*cb30*/  ISETP.GE.AND P0, PT, R116, c[0x0][0x220], PT ;  /* 0x0000880074007a0c */ /* 0x000fe40003f06270 */
[----:B------:R-:W-:Y:S01]  /*cb40*/  SHF.R.S32.HI R4, RZ, 0x1f, R6 ;  /* 0x0000001fff047819 */ /* 0x000fe20000011406 */
[----:B----4-:R-:W-:-:S04]  /*cb50*/  IMAD.SHL.U32 R7, R16, 0x40, RZ ;  /* 0x0000004010077824 */ /* 0x010fc800078e00ff */
[----:B------:R-:W-:Y:S01]  /*cb60*/  IMAD.WIDE.U32 R20, R7, c[0x0][0x1e8], R116 ;  /* 0x00007a0007147a25 */ /* 0x000fe200078e0074 */
[----:B------:R-:W-:-:S05]  /*cb70*/  SHF.R.S32.HI R18, RZ, 0x1f, R7 ;  /* 0x0000001fff127819 */ /* 0x000fca0000011407 */
[----:B------:R-:W-:-:S04]  /*cb80*/  IMAD R18, R18, c[0x0][0x1e8], RZ ;  /* 0x00007a0012127a24 */ /* 0x000fc800078e02ff */
[----:B------:R-:W-:Y:S01]  /*cb90*/  IMAD R5, R7, c[0x0][0x1ec], R18 ;  /* 0x00007b0007057a24 */ /* 0x000fe200078e0212 */
[----:B------:R-:W-:Y:S01]  /*cba0*/  IADD3 R18, P1, R3, R20, RZ ;  /* 0x0000001403127210 */ /* 0x000fe20007f3e0ff */
[----:B------:R-:W-:Y:S01]  /*cbb0*/  IMAD R3, R4, c[0x0][0x1f0], RZ ;  /* 0x00007c0004037a24 */ /* 0x000fe200078e02ff */
[----:B------:R-:W-:Y:S02]  /*cbc0*/  IADD3 R7, -R7, R113, RZ ;  /* 0x0000007107077210 */ /* 0x000fe40007ffe1ff */
[----:B------:R-:W-:Y:S01]  /*cbd0*/  IADD3.X R19, R114, R21, R5, P1, !PT ;  /* 0x0000001572137210 */ /* 0x000fe20000ffe405 */
[----:B------:R-:W-:Y:S01]  /*cbe0*/  IMAD R3, R6, c[0x0][0x1f4], R3 ;  /* 0x00007d0006037a24 */ /* 0x000fe200078e0203 */
        /* <DEDUP_REMOVED lines=12> */
.L_x_4271:
[----:B------:R-:W-:Y:S05]  /*ccb0*/  BSYNC B0 ;  /* 0x0000000000007941 */ /* 0x000fea0003800000 */
.L_x_4270:
[----:B------:R-:W-:Y:S01]  /*ccc0*/  IMAD R16, R16, -0x40, R113 ;  /* 0xffffffc010107824 */ /* 0x000fe200078e0271 */
[----:B------:R-:W-:-:S04]  /*ccd0*/  LEA.HI.SX32 R3, R2, 0x20, 0x1e ;  /* 0x0000002002037811 */ /* 0x000fc800078ff2ff */
        /* <DEDUP_REMOVED lines=13> */
.L_x_4272:
        /* <DEDUP_REMOVED lines=13> */
.L_x_5246:


//--------------------- .text._ZN5flash24flash_fwd_splitkv_kernelI23Flash_fwd_kernel_traitsILi32ELi64ELi128ELi4ELb0ELb0EN7cutlass10bfloat16_tE19Flash_kernel_traitsILi32ELi64ELi128ELi4ES3_EELb1ELb0ELb1ELb0ELb0ELb1ELb0ELb0EEEvNS_16Flash_fwd_paramsE --------------------------
	.section	.text._ZN5flash24flash_fwd_splitkv_kernelI23Flash_fwd_kernel_traitsILi32ELi64ELi128ELi4ELb0ELb0EN7cutlass10bfloat16_tE19Flash_kernel_traitsILi32ELi64ELi128ELi4ES3_EELb1ELb0ELb1ELb0ELb0ELb1ELb0ELb0EEEvNS_16Flash_fwd_paramsE,"ax",@progbits
	.sectioninfo	@"SHI_REGISTERS=167"
	.align	128
        .global         _ZN5flash24flash_fwd_splitkv_kernelI23Flash_fwd_kernel_traitsILi32ELi64ELi128ELi4ELb0ELb0EN7cutlass10bfloat16_tE19Flash_kernel_traitsILi32ELi64ELi128ELi4ES3_EELb1ELb0ELb1ELb0ELb0ELb1ELb0ELb0EEEvNS_16Flash_fwd_paramsE
        .type           _ZN5flash24flash_fwd_splitkv_kernelI23Flash_fwd_kernel_traitsILi32ELi64ELi128ELi4ELb0ELb0EN7cutlass10bfloat16_tE19Flash_kernel_traitsILi32ELi64ELi128ELi4ES3_EELb1ELb0ELb1ELb0ELb0ELb1ELb0ELb0EEEvNS_16Flash_fwd_paramsE,@function
        .size           _ZN5flash24flash_fwd_splitkv_kernelI23Flash_fwd_kernel_traitsILi32ELi64ELi128ELi4ELb0ELb0EN7cutlass10bfloat16_tE19Flash_kernel_traitsILi32ELi64ELi128ELi4ES3_EELb1ELb0ELb1ELb0ELb0ELb1ELb0ELb0EEEvNS_16Flash_fwd_paramsE,(.L_x_5247 - _ZN5flash24flash_fwd_splitkv_kernelI23Flash_fwd_kernel_traitsILi32ELi64ELi128ELi4ELb0ELb0EN7cutlass10bfloat16_tE19Flash_kernel_traitsILi32ELi64ELi128ELi4ES3_EELb1ELb0ELb1ELb0ELb0ELb1ELb0ELb0EEEvNS_16Flash_fwd_paramsE)
        .other          _ZN5flash24flash_fwd_splitkv_kernelI23Flash_fwd_kernel_traitsILi32ELi64ELi128ELi4ELb0ELb0EN7cutlass10bfloat16_tE19Flash_kernel_traitsILi32ELi64ELi128ELi4ES3_EELb1ELb0ELb1ELb0ELb0ELb1ELb0ELb0EEEvNS_16Flash_fwd_paramsE,@"STO_CUDA_ENTRY STV_DEFAULT"
_ZN5flash24flash_fwd_splitkv_kernelI23Flash_fwd_kernel_traitsILi32ELi64ELi128ELi4ELb0ELb0EN7cutlass10bfloat16_tE19Flash_kernel_traitsILi32ELi64ELi128ELi4ES3_EELb1ELb0ELb1ELb0ELb0ELb1ELb0ELb0EEEvNS_16Flash_fwd_paramsE:
.text._ZN5flash24flash_fwd_splitkv_kernelI23Flash_fwd_kernel_traitsILi32ELi64ELi128ELi4ELb0ELb0EN7cutlass10bfloat16_tE19Flash_kernel_traitsILi32ELi64ELi128ELi4ES3_EELb1ELb0ELb1ELb0ELb0ELb1ELb0ELb0EEEvNS_16Flash_fwd_paramsE:
        /* <DEDUP_REMOVED lines=33> */
.L_x_4273:
[----:B-1-34-:R-:W-:Y:S02]  /*0210*/  MOV R0, c[0x0][0x218] ;  /* 0x0000860000007a02 */ /* 0x01afe40000000f00 */
.L_x_4274:
        /* <DEDUP_REMOVED lines=74> */
.L_x_4277:
[----:B------:R-:W-:Y:S05]  /*06c0*/  BSYNC B0 ;  /* 0x0000000000007941 */ /* 0x000fea0003800000 */
.L_x_4276:
        /* <DEDUP_REMOVED lines=15> */
.L_x_4279:
[----:B------:R-:W-:Y:S05]  /*07c0*/  BSYNC B0 ;  /* 0x0000000000007941 */ /* 0x000fea0003800000 */
.L_x_4278:
        /* <DEDUP_REMOVED lines=13> */
.L_x_4275:
        /* <DEDUP_REMOVED lines=92> */
.L_x_4280:
        /* <DEDUP_REMOVED lines=17> */
.L_x_4282:
        /* <DEDUP_REMOVED lines=28> */
[----:B------:R-:W-:Y:S02]  /*1130*/  IMAD R6, R3, c[0x0][0x198], RZ ;  /* 0x0000660003067a24 */ /* 0x000fe400078e02ff */
[----:B------:R-:W-:Y:S02]  /*1140*/  @P3 IADD3 R4, R4, 0x1, RZ ;  /* 0x0000000104043810 */ /* 0x000fe40007ffe0ff */
[----:B------:R-:W-:Y:S02]  /*1150*/  IMAD R7, R5, c[0x0][0x19c], R6 ;  /* 0x0000670005077a24 */ /* 0x000fe400078e0206 */
[----:B------:R-:W-:Y:S02]  /*1160*/  @!P2 IADD3 R4, -R4, RZ, RZ ;  /* 0x000000ff0404a210 */ /* 0x000fe40007ffe1ff */
[----:B------:R-:W-:Y:S02]  /*1170*/  @!P0 LOP3.LUT R4, RZ, c[0x0][0x1c8], RZ, 0x33, !PT ;  /* 0x00007200ff048a12 */ /* 0x000fe400078e33ff */
[----:B------:R-:W-:-:S02]  /*1180*/  IADD3 R11, R11, R7, RZ ;  /* 0x000000070b0b7210 */ /* 0x000fc40007ffe0ff */
        /* <DEDUP_REMOVED lines=16> */
.L_x_4281:
[----:B------:R-:W-:Y:S01]  /*1290*/  ISETP.NE.AND P0, PT, R112, -0x1, PT ;  /* 0xffffffff7000780c */ /* 0x000fe20003f05270 */
[----:B------:R-:W-:Y:S01]  /*12a0*/  BSSY B0, `(.L_x_4283) ;  /* 0x000005b000007945 */ /* 0x000fe20003800000 */
[----:B------:R-:W-:Y:S02]  /*12b0*/  SHF.R.S32.HI R11, RZ, 0x1f, R88 ;  /* 0x0000001fff0b7819 */ /* 0x000fe40000011458 */
[----:B------:R-:W-:Y:S02]  /*12c0*/  SHF.R.S32.HI R21, RZ, 0x1f, R20 ;  /* 0x0000001fff157819 */ /* 0x000fe40000011414 */
        /* <DEDUP_REMOVED lines=10> */
[----:B------:R-:W-:Y:S02]  /*1370*/  @!P0 IMAD R0, R0, c[0x0][0x178], RZ ;  /* 0x00005e0000008a24 */ /* 0x000fe400078e02ff */
[----:B------:R-:W-:-:S02]  /*1380*/  @P0 IMAD R28, R112, c[0x0][0x194], R23 ;  /* 0x00006500701c0a24 */ /* 0x000fc400078e0217 */
[----:B------:R-:W-:Y:S02]  /*1390*/  @!P0 IMAD R0, R9, c[0x0][0x17c], R0 ;  /* 0x00005f0009008a24 */ /* 0x000fe400078e0200 */
[----:B------:R-:W-:Y:S01]  /*13a0*/  @!P0 IMAD.MOV.U32 R22, RZ, RZ, R14 ;  /* 0x000000ffff168224 */ /* 0x000fe200078e000e */
[----:B------:R-:W-:Y:S01]  /*13b0*/  SHF.R.S32.HI R14, RZ, 0x3, R2 ;  /* 0x00000003ff0e7819 */ /* 0x000fe20000011402 */
[----:B------:R-:W-:Y:S01]  /*13c0*/  @!P0 IMAD.IADD R28, R15, 0x1, R0 ;  /* 0x000000010f1c8824 */ /* 0x000fe200078e0200 */
[CC--:B------:R-:W-:Y:S01]  /*13d0*/  LEA.HI R0, R11.reuse, R88.reuse, RZ, 0x5 ;  /* 0x000000580b007211 */ /* 0x0c0fe200078f28ff */
[----:B------:R-:W-:Y:S01]  /*13e0*/  IMAD.IADD R114, R88, 0x1, -R7 ;  /* 0x0000000158727824 */ /* 0x000fe200078e0a07 */
[-C--:B------:R-:W-:Y:S01]  /*13f0*/  LEA.HI R11, R11, R88.reuse, RZ, 0x4 ;  /* 0x000000580b0b7211 */ /* 0x080fe200078f20ff */
[----:B------:R-:W-:Y:S01]  /*1400*/  IMAD.SHL.U32 R17, R14, 0x40, RZ ;  /* 0x000000400e117824 */ /* 0x000fe200078e00ff */
[----:B------:R-:W-:Y:S01]  /*1410*/  SHF.R.S32.HI R16, RZ, 0x5, R0 ;  /* 0x00000005ff107819 */ /* 0x000fe20000011400 */
[----:B------:R-:W-:Y:S01]  /*1420*/  IMAD.SHL.U32 R114, R114, 0x8, RZ ;  /* 0x0000000872727824 */ /* 0x000fe200078e00ff */
[----:B------:R-:W-:Y:S01]  /*1430*/  LOP3.LUT R7, R11, 0xfffffff0, RZ, 0xc0, !PT ;  /* 0xfffffff00b077812 */ /* 0x000fe200078ec0ff */
[----:B------:R-:W-:Y:S01]  /*1440*/  IMAD.IADD R13, R116, 0x1, -R13 ;  /* 0x00000001740d7824 */ /* 0x000fe200078e0a0d */
[----:B------:R-:W-:Y:S01]  /*1450*/  LOP3.LUT R17, R17, 0xc0, RZ, 0xc0, !PT ;  /* 0x000000c011117812 */ /* 0x000fe200078ec0ff */
[----:B------:R-:W-:Y:S01]  /*1460*/  IMAD.WIDE R24, R25, 0x40, R116 ;  /* 0x0000004019187825 */ /* 0x000fe200078e0274 */
[----:B------:R-:W-:-:S02]  /*1470*/  IADD3 R10, -R7, R88, RZ ;  /* 0x00000058070a7210 */ /* 0x000fc40007ffe1ff */
[C---:B------:R-:W-:Y:S02]  /*1480*/  IADD3 R30, P3, R114.reuse, R30, RZ ;  /* 0x0000001e721e7210 */ /* 0x040fe40007f7e0ff */
[C---:B------:R-:W-:Y:S02]  /*1490*/  IADD3 R32, P2, R114.reuse, R32, RZ ;  /* 0x0000002072207210 */ /* 0x040fe40007f5e0ff */
[----:B------:R-:W-:Y:S02]  /*14a0*/  IADD3 R22, P0, R114, R22, RZ ;  /* 0x0000001672167210 */ /* 0x000fe40007f1e0ff */
[--C-:B------:R-:W-:Y:S02]  /*14b0*/  SHF.R.S32.HI R7, RZ, 0x1f, R114.reuse ;  /* 0x0000001fff077819 */ /* 0x100fe40000011472 */
[----:B------:R-:W-:Y:S02]  /*14c0*/  LOP3.LUT R15, R17, 0x18, R114, 0xf8, !PT ;  /* 0x00000018110f7812 */ /* 0x000fe400078ef872 */
[----:B------:R-:W-:Y:S01]  /*14d0*/  SHF.R.U32.HI R8, RZ, 0x3, R17 ;  /* 0x00000003ff087819 */ /* 0x000fe20000011611 */
[C---:B------:R-:W-:Y:S01]  /*14e0*/  IMAD.X R33, R7.reuse, 0x1, R26, P2 ;  /* 0x0000000107217824 */ /* 0x040fe200010e061a */
[----:B------:R-:W-:Y:S01]  /*14f0*/  LEA R17, R16, R13, 0x3 ;  /* 0x0000000d10117211 */ /* 0x000fe200078e18ff */
[----:B------:R-:W-:Y:S01]  /*1500*/  IMAD.X R31, R7, 0x1, R12, P3 ;  /* 0x00000001071f7824 */ /* 0x000fe200018e060c */
[----:B------:R-:W-:Y:S01]  /*1510*/  LOP3.LUT R94, R15, R8, RZ, 0x3c, !PT ;  /* 0x000000080f5e7212 */ /* 0x000fe200078e3cff */
[----:B------:R-:W-:Y:S01]  /*1520*/  IMAD.X R23, R7, 0x1, R28, P0 ;  /* 0x0000000107177824 */ /* 0x000fe200000e061c */
[----:B------:R-:W-:Y:S01]  /*1530*/  LEA.HI R7, R10, R10, RZ, 0x1 ;  /* 0x0000000a0a077211 */ /* 0x000fe200078f08ff */
[----:B------:R-:W-:Y:S01]  /*1540*/  IMAD R13, R6, c[0x0][0x1b8], RZ ;  /* 0x00006e00060d7a24 */ /* 0x000fe200078e02ff */
[----:B------:R-:W-:Y:S01]  /*1550*/  IADD3 R122, P0, R116, R5, RZ ;  /* 0x00000005747a7210 */ /* 0x000fe20007f1e0ff */
[----:B------:R-:W-:Y:S01]  /*1560*/  IMAD.IADD R5, R95, 0x1, -R18 ;  /* 0x000000015f057824 */ /* 0x000fe200078e0a12 */
[----:B------:R-:W-:Y:S01]  /*1570*/  SHF.R.S32.HI R8, RZ, 0x1, R7 ;  /* 0x00000001ff087819 */ /* 0x000fe20000011407 */
[----:B------:R-:W-:Y:S01]  /*1580*/  IMAD R6, R4, c[0x0][0x1bc], R13 ;  /* 0x00006f0004067a24 */ /* 0x000fe200078e020d */
[----:B------:R-:W-:Y:S01]  /*1590*/  SHF.R.S32.HI R15, RZ, 0x1f, R7 ;  /* 0x0000001fff0f7819 */ /* 0x000fe20000011407 */
[C---:B------:R-:W-:Y:S01]  /*15a0*/  IMAD.X R129, R117.reuse, 0x1, R3, P0 ;  /* 0x0000000175817824 */ /* 0x040fe200000e0603 */
[----:B------:R-:W-:Y:S01]  /*15b0*/  ISETP.GE.AND P0, PT, R116, R5, PT ;  /* 0x000000057400720c */ /* 0x000fe20003f06270 */
[----:B------:R-:W-:Y:S01]  /*15c0*/  IMAD R13, R117, c[0x0][0x198], RZ ;  /* 0x00006600750d7a24 */ /* 0x000fe200078e02ff */
[----:B------:R-:W-:Y:S01]  /*15d0*/  LEA.HI R15, R15, R8, RZ, 0x2 ;  /* 0x000000080f0f7211 */ /* 0x000fe200078f10ff */
[----:B------:R-:W-:-:S03]  /*15e0*/  IMAD.WIDE.U32 R32, R4, c[0x0][0x1b8], R32 ;  /* 0x00006e0004207a25 */ /* 0x000fc600078e0020 */
[----:B------:R-:W-:Y:S01]  /*15f0*/  LOP3.LUT R15, R15, 0xfffffffc, RZ, 0xc0, !PT ;  /* 0xfffffffc0f0f7812 */ /* 0x000fe200078ec0ff */
[----:B------:R-:W-:Y:S02]  /*1600*/  IMAD R93, R116, c[0x0][0x19c], R13 ;  /* 0x00006700745d7a24 */ /* 0x000fe400078e020d */
[----:B------:R-:W-:Y:S02]  /*1610*/  IMAD R3, R21, c[0x0][0x1a8], RZ ;  /* 0x00006a0015037a24 */ /* 0x000fe400078e02ff */
[----:B------:R-:W-:Y:S01]  /*1620*/  IMAD.IADD R13, R8, 0x1, -R15 ;  /* 0x00000001080d7824 */ /* 0x000fe200078e0a0f */
[----:B------:R-:W-:Y:S01]  /*1630*/  LOP3.LUT R15, R0, 0xffffffe0, RZ, 0xc0, !PT ;  /* 0xffffffe0000f7812 */ /* 0x000fe200078ec0ff */
[----:B------:R-:W-:Y:S02]  /*1640*/  IMAD R129, R129, c[0x0][0x1a0], RZ ;  /* 0x0000680081817a24 */ /* 0x000fe400078e02ff */
[----:B------:R-:W-:Y:S01]  /*1650*/  IMAD.IADD R33, R33, 0x1, R6 ;  /* 0x0000000121217824 */ /* 0x000fe200078e0206 */
[----:B------:R-:W-:Y:S01]  /*1660*/  LOP3.LUT P2, RZ, R13, 0x2, RZ, 0xc0, !PT ;  /* 0x000000020dff7812 */ /* 0x000fe2000784c0ff */
[----:B------:R-:W-:-:S02]  /*1670*/  IMAD R0, R20, c[0x0][0x1ac], R3 ;  /* 0x00006b0014007a24 */ /* 0x000fc400078e0203 */
[----:B------:R-:W-:Y:S02]  /*1680*/  IMAD.U32 R94, R17, 0x20, R94 ;  /* 0x00000020115e7824 */ /* 0x000fe400078e005e */
[----:B------:R-:W-:-:S03]  /*1690*/  IMAD.WIDE.U32 R120, R116, c[0x0][0x198], R30 ;  /* 0x0000660074787a25 */ /* 0x000fc600078e001e */
[----:B------:R-:W-:Y:S01]  /*16a0*/  SHF.L.U32 R94, R94, 0x1, RZ ;  /* 0x000000015e5e7819 */ /* 0x000fe200000006ff */
[----:B------:R-:W-:Y:S01]  /*16b0*/  IMAD R129, R122, c[0x0][0x1a4], R129 ;  /* 0x000069007a817a24 */ /* 0x000fe200078e0281 */
[----:B------:R-:W-:Y:S01]  /*16c0*/  IADD3 R93, R121, R93, RZ ;  /* 0x0000005d795d7210 */ /* 0x000fe20007ffe0ff */
[----:B------:R-:W-:-:S04]  /*16d0*/  IMAD.WIDE.U32 R26, R20, c[0x0][0x1a8], R22 ;  /* 0x00006a00141a7a25 */ /* 0x000fc800078e0016 */
        /* <DEDUP_REMOVED lines=23> */
.L_x_4284:
[----:B------:R-:W-:Y:S05]  /*1850*/  BSYNC B0 ;  /* 0x0000000000007941 */ /* 0x000fea0003800000 */
.L_x_4283:
        /* <DEDUP_REMOVED lines=21> */
.L_x_4286:
[----:B------:R-:W-:Y:S05]  /*19b0*/  BSYNC B0 ;  /* 0x0000000000007941 */ /* 0x000fea0003800000 */
.L_x_4285:
        /* <DEDUP_REMOVED lines=17> */
.L_x_4288:
[----:B------:R-:W-:Y:S05]  /*1ad0*/  BSYNC B0 ;  /* 0x0000000000007941 */ /* 0x000fea0003800000 */
.L_x_4287:
        /* <DEDUP_REMOVED lines=18> */
.L_x_4290:
[----:B------:R-:W-:Y:S05]  /*1c00*/  BSYNC B0 ;  /* 0x0000000000007941 */ /* 0x000fea0003800000 */
.L_x_4289:
        /* <DEDUP_REMOVED lines=18> */
.L_x_4292:
[----:B------:R-:W-:Y:S05]  /*1d30*/  BSYNC B0 ;  /* 0x0000000000007941 */ /* 0x000fea0003800000 */
.L_x_4291:
        /* <DEDUP_REMOVED lines=19> */
.L_x_4294:
[----:B------:R-:W-:Y:S05]  /*1e70*/  BSYNC B0 ;  /* 0x0000000000007941 */ /* 0x000fea0003800000 */
.L_x_4293:
        /* <DEDUP_REMOVED lines=36> */
[----:B------:R-:W-:Y:S01]  /*20c0*/  IMAD R17, R12, 0x20, R17 ;  /* 0x000000200c117824 */ /* 0x000fe200078e0211 */
[----:B------:R-:W-:Y:S01]  /*20d0*/  LEA.HI R113, R113, R22, RZ, 0x2 ;  /* 0x0000001671717211 */ /* 0x000fe200078f10ff */
[----:B------:R-:W-:Y:S01]  /*20e0*/  IMAD.SHL.U32 R12, R14, 0x8, RZ ;  /* 0x000000080e0c7824 */ /* 0x000fe200078e00ff */
[----:B------:R-:W-:Y:S01]  /*20f0*/  LEA R132, P0, R122, c[0x0][0x170], 0x1 ;  /* 0x00005c007a847a11 */ /* 0x000fe200078008ff */
[----:B------:R-:W-:Y:S01]  /*2100*/  IMAD.SHL.U32 R85, R7, 0x40, RZ ;  /* 0x0000004007557824 */ /* 0x000fe200078e00ff */
[----:B------:R-:W-:Y:S01]  /*2110*/  LOP3.LUT R7, R13, 0xc0, RZ, 0xc0, !PT ;  /* 0x000000c00d077812 */ /* 0x000fe200078ec0ff */
[----:B------:R-:W-:Y:S01]  /*2120*/  IMAD.SHL.U32 R14, R11, 0x8, RZ ;  /* 0x000000080b0e7824 */ /* 0x000fe200078e00ff */
[----:B------:R-:W-:Y:S01]  /*2130*/  SHF.R.S32.HI R113, RZ, 0x2, R113 ;  /* 0x00000002ff717819 */ /* 0x000fe20000011471 */
[----:B------:R-:W-:Y:S01]  /*2140*/  IMAD R10, R16, 0x10, R18 ;  /* 0x00000010100a7824 */ /* 0x000fe200078e0212 */
[----:B------:R-:W-:Y:S01]  /*2150*/  LOP3.LUT R85, R85, 0xc0, RZ, 0xc0, !PT ;  /* 0x000000c055557812 */ /* 0x000fe200078ec0ff */
[----:B------:R-:W-:Y:S01]  /*2160*/  IMAD R20, R11, 0x8, R20 ;  /* 0x000000080b147824 */ /* 0x000fe200078e0214 */
[----:B------:R-:W-:-:S02]  /*2170*/  LOP3.LUT R14, R7, 0x8, R14, 0xf8, !PT ;  /* 0x00000008070e7812 */ /* 0x000fc400078ef80e */
[----:B------:R-:W-:Y:S02]  /*2180*/  SHF.R.U32.HI R7, RZ, 0x3, R7 ;  /* 0x00000003ff077819 */ /* 0x000fe40000011607 */
[----:B------:R-:W-:Y:S01]  /*2190*/  LOP3.LUT R12, R85, 0x8, R12, 0xf8, !PT ;  /* 0x00000008550c7812 */ /* 0x000fe200078ef80c */
[----:B------:R1:W-:Y:S01]  /*21a0*/  @P2 STS [R94+0x3000], RZ ;  /* 0x003000ff5e002388 */ /* 0x0003e20000000800 */
[----:B------:R-:W-:Y:S02]  /*21b0*/  SHF.R.U32.HI R85, RZ, 0x3, R85 ;  /* 0x00000003ff557819 */ /* 0x000fe40000011655 */
[----:B------:R-:W-:Y:S01]  /*21c0*/  IADD3 R10, R10, 0x1, R113 ;  /* 0x000000010a0a7810 */ /* 0x000fe20007ffe071 */
[----:B------:R1:W-:Y:S01]  /*21d0*/  @P2 STS [R94+0x3004], RZ ;  /* 0x003004ff5e002388 */ /* 0x0003e20000000800 */
[----:B------:R-:W-:Y:S02]  /*21e0*/  LOP3.LUT R85, R12, R85, RZ, 0x3c, !PT ;  /* 0x000000550c557212 */ /* 0x000fe400078e3cff */
[----:B------:R-:W-:Y:S01]  /*21f0*/  IADD3 R91, R84, R10, -R95 ;  /* 0x0000000a545b7210 */ /* 0x000fe20007ffe85f */
[----:B------:R1:W-:Y:S01]  /*2200*/  @P2 STS.64 [R94+0x3008], RZ ;  /* 0x003008ff5e002388 */ /* 0x0003e20000000a00 */
[----:B------:R-:W-:Y:S01]  /*2210*/  LOP3.LUT R88, R88, 0x6, RZ, 0xc0, !PT ;  /* 0x0000000658587812 */ /* 0x000fe200078ec0ff */
[----:B------:R-:W-:Y:S01]  /*2220*/  IMAD.U32 R85, R20, 0x20, R85 ;  /* 0x0000002014557824 */ /* 0x000fe200078e0055 */
[----:B------:R-:W-:-:S02]  /*2230*/  LEA.HI.X R133, R122, c[0x0][0x174], R129, 0x1, P0 ;  /* 0x00005d007a857a11 */ /* 0x000fc400000f0c81 */
[----:B------:R-:W-:Y:S02]  /*2240*/  SEL R3, R3, 0xfffffff0, !P3 ;  /* 0xfffffff003037807 */ /* 0x000fe40005800000 */
[----:B------:R-:W-:Y:S01]  /*2250*/  IADD3 R91, R91, c[0x0][0x2e8], RZ ;  /* 0x0000ba005b5b7a10 */ /* 0x000fe20007ffe0ff */
[----:B-----5:R-:W-:-:S04]  /*2260*/  FMUL.FTZ R2, R15, R2 ;  /* 0x000000020f027220 */ /* 0x020fc80000410000 */
[----:B------:R5:W2:Y:S02]  /*2270*/  R2UR UR4, R2 ;  /* 0x00000000020473c2 */ /* 0x000aa400000e0000 */
[----:B-----5:R-:W-:-:S05]  /*2280*/  LOP3.LUT R2, R14, R7, RZ, 0x3c, !PT ;  /* 0x000000070e027212 */ /* 0x020fca00078e3cff */
[C---:B------:R-:W-:Y:S02]  /*2290*/  IMAD.IADD R87, R2.reuse, 0x1, R17 ;  /* 0x0000000102577824 */ /* 0x040fe400078e0211 */
[----:B------:R-:W-:Y:S02]  /*22a0*/  IMAD.IADD R121, R2, 0x1, R121 ;  /* 0x0000000102797824 */ /* 0x000fe400078e0279 */
[----:B------:R-:W-:-:S04]  /*22b0*/  IMAD.SHL.U32 R87, R87, 0x2, RZ ;  /* 0x0000000257577824 */ /* 0x000fc800078e00ff */
        /* <DEDUP_REMOVED lines=11> */
.L_x_4296:
[----:B-12---:R-:W-:Y:S05]  /*2370*/  BSYNC B0 ;  /* 0x0000000000007941 */ /* 0x006fea0003800000 */
.L_x_4295:
        /* <DEDUP_REMOVED lines=19> */
.L_x_4298:
[----:B------:R-:W-:Y:S05]  /*24b0*/  BSYNC B0 ;  /* 0x0000000000007941 */ /* 0x000fea0003800000 */
.L_x_4297:
        /* <DEDUP_REMOVED lines=15> */
.L_x_4300:
[----:B------:R-:W-:Y:S05]  /*25b0*/  BSYNC B0 ;  /* 0x0000000000007941 */ /* 0x000fea0003800000 */
.L_x_4299:
        /* <DEDUP_REMOVED lines=16> */
.L_x_4302:
[----:B------:R-:W-:Y:S05]  /*26c0*/  BSYNC B0 ;  /* 0x0000000000007941 */ /* 0x000fea0003800000 */
.L_x_4301:
[----:B------:R-:W-:Y:S01]  /*26d0*/  IMAD.SHL.U32 R85, R85, 0x2, RZ ;  /* 0x0000000255557824 */ /* 0x000fe200078e00ff */
[----:B------:R-:W-:Y:S03]  /*26e0*/  LDSM.16.M88.4 R28, [R87] ;  /* 0x00000000571c783b */ /* 0x000fe60000000200 */
[----:B------:R-:W-:Y:S01]  /*26f0*/  IMAD R2, R3, 0x2, R85 ;  /* 0x0000000203027824 */ /* 0x000fe200078e0255 */
[----:B------:R-:W5:Y:S04]  /*2700*/  LDSM.16.M88.4 R20, [R85+0x1000] ;  /* 0x001000005514783b */ /* 0x000f680000000200 */
[----:B------:R-:W1:Y:S04]  /*2710*/  LDSM.16.M88.4 R12, [R85+0x1400] ;  /* 0x00140000550c783b */ /* 0x000e680000000200 */
[----:B------:R-:W2:Y:S04]  /*2720*/  LDSM.16.M88.4 R60, [R85+0x1c00] ;  /* 0x001c0000553c783b */ /* 0x000ea80000000200 */
[----:B-1----:R-:W1:Y:S04]  /*2730*/  LDSM.16.M88.4 R4, [R85+0x1800] ;  /* 0x001800005504783b */ /* 0x002e680000000200 */
[----:B------:R-:W3:Y:S04]  /*2740*/  LDSM.16.M88.4 R52, [R85+0x2000] ;  /* 0x002000005534783b */ /* 0x000ee80000000200 */
[----:B------:R-:W4:Y:S04]  /*2750*/  LDSM.16.M88.4 R44, [R85+0x2400] ;  /* 0x00240000552c783b */ /* 0x000f280000000200 */
[----:B------:R-:W1:Y:S04]  /*2760*/  LDSM.16.M88.4 R36, [R85+0x2800] ;  /* 0x002800005524783b */ /* 0x000e680000000200 */
[----:B------:R-:W1:Y:S04]  /*2770*/  LDSM.16.M88.4 R76, [R85+0x2c00] ;  /* 0x002c0000554c783b */ /* 0x000e680000000200 */
[----:B------:R-:W-:Y:S04]  /*2780*/  LDSM.16.M88.4 R96, [R86] ;  /* 0x000000005660783b */ /* 0x000fe80000000200 */
[----:B------:R-:W1:Y:S04]  /*2790*/  LDSM.16.M88.4 R72, [R2+0x1000] ;  /* 0x001000000248783b */ /* 0x000e680000000200 */
[----:B------:R-:W1:Y:S01]  /*27a0*/  LDSM.16.M88.4 R68, [R2+0x1400] ;  /* 0x001400000244783b */ /* 0x000e620000000200 */
[C---:B----45:R-:W-:Y:S03]  /*27b0*/  HMMA.16816.F32.BF16 R24, R28.reuse, R20, RZ ;  /* 0x000000141c18723c */ /* 0x070fe600000418ff */
[----:B------:R-:W4:Y:S04]  /*27c0*/  LDSM.16.M88.4 R80, [R2+0x1c00] ;  /* 0x001c00000250783b */ /* 0x000f280000000200 */
[----:B------:R-:W5:Y:S01]  /*27d0*/  LDSM.16.M88.4 R100, [R2+0x1800] ;  /* 0x001800000264783b */ /* 0x000f620000000200 */
[C---:B------:R-:W-:Y:S03]  /*27e0*/  HMMA.16816.F32.BF16 R20, R28.reuse, R22, RZ ;  /* 0x000000161c14723c */ /* 0x040fe600000418ff */
[----:B------:R-:W0:Y:S05]  /*27f0*/  LDGDEPBAR ;  /* 0x00000000000079af */ /* 0x000e2a0000000000 */
[C---:B------:R-:W-:Y:S08]  /*2800*/  HMMA.16816.F32.BF16 R16, R28.reuse, R12, RZ ;  /* 0x0000000c1c10723c */ /* 0x040ff000000418ff */
[C---:B--2---:R-:W-:Y:S08]  /*2810*/  HMMA.16816.F32.BF16 R64, R28.reuse, R60, RZ ;  /* 0x0000003c1c40723c */ /* 0x044ff000000418ff */
[C---:B------:R-:W-:Y:S08]  /*2820*/  HMMA.16816.F32.BF16 R12, R28.reuse, R14, RZ ;  /* 0x0000000e1c0c723c */ /* 0x040ff000000418ff */
[C---:B------:R-:W-:Y:S08]  /*2830*/  HMMA.16816.F32.BF16 R60, R28.reuse, R62, RZ ;  /* 0x0000003e1c3c723c */ /* 0x040ff000000418ff */
[C---:B-1----:R-:W-:Y:S08]  /*2840*/  HMMA.16816.F32.BF16 R8, R28.reuse, R4, RZ ;  /* 0x000000041c08723c */ /* 0x042ff000000418ff */
        /* <DEDUP_REMOVED lines=12> */
[----:B------:R-:W2:Y:S07]  /*2910*/  LDSM.16.M88.4 R72, [R2+0x2400] ;  /* 0x002400000248783b */ /* 0x000eae0000000200 */
[C---:B------:R-:W-:Y:S08]  /*2920*/  HMMA.16816.F32.BF16 R16, R96.reuse, R68, R16 ;  /* 0x000000446010723c */ /* 0x040ff00000041810 */
[----:B------:R-:W-:Y:S01]  /*2930*/  HMMA.16816.F32.BF16 R12, R96, R70, R12 ;  /* 0x00000046600c723c */ /* 0x000fe2000004180c */
[----:B------:R-:W3:Y:S01]  /*2940*/  LDSM.16.M88.4 R68, [R2+0x2800] ;  /* 0x002800000244783b */ /* 0x000ee20000000200 */
[----:B------:R-:W-:-:S02]  /*2950*/  FMUL.FTZ R27, R27, c[0x0][0x2ec] ;  /* 0x0000bb001b1b7a20 */ /* 0x000fc40000410000 */
[----:B------:R-:W-:-:S04]  /*2960*/  FMUL.FTZ R26, R26, c[0x0][0x2ec] ;  /* 0x0000bb001a1a7a20 */ /* 0x000fc80000410000 */
[C---:B----4-:R-:W-:Y:S01]  /*2970*/  HMMA.16816.F32.BF16 R64, R96.reuse, R80, R64 ;  /* 0x000000506040723c */ /* 0x050fe20000041840 */
[----:B------:R-:W-:Y:S02]  /*2980*/  FMUL.FTZ R20, R20, c[0x0][0x2ec] ;  /* 0x0000bb0014147a20 */ /* 0x000fe40000410000 */
[----:B------:R-:W-:Y:S02]  /*2990*/  FMUL.FTZ R22, R22, c[0x0][0x2ec] ;  /* 0x0000bb0016167a20 */ /* 0x000fe40000410000 */
[----:B------:R-:W-:Y:S01]  /*29a0*/  FMUL.FTZ R21, R21, c[0x0][0x2ec] ;  /* 0x0000bb0015157a20 */ /* 0x000fe20000410000 */
[----:B------:R-:W-:Y:S01]  /*29b0*/  MUFU.TANH R111, R20 ;  /* 0x00000014006f7308 */ /* 0x000fe20000002400 */
[----:B------:R-:W-:Y:S01]  /*29c0*/  FMUL.FTZ R23, R23, c[0x0][0x2ec] ;  /* 0x0000bb0017177a20 */ /* 0x000fe20000410000 */
[----:B------:R-:W-:Y:S01]  /*29d0*/  HMMA.16816.F32.BF16 R60, R96, R82, R60 ;  /* 0x00000052603c723c */ /* 0x000fe2000004183c */
[----:B------:R4:W3:Y:S01]  /*29e0*/  LDSM.16.M88.4 R80, [R2+0x2c00] ;  /* 0x002c00000250783b */ /* 0x0008e20000000200 */
[----:B------:R-:W-:Y:S01]  /*29f0*/  FMUL.FTZ R19, R19, c[0x0][0x2ec] ;  /* 0x0000bb0013137a20 */ /* 0x000fe20000410000 */
[----:B------:R-:W-:-:S04]  /*2a00*/  DEPBAR.LE SB0, 0x0 ;  /* 0x000080000000791a */ /* 0x000fc80000000000 */
[----:B------:R-:W-:Y:S01]  /*2a10*/  MUFU.TANH R143, R22 ;  /* 0x00000016008f7308 */ /* 0x000fe20000002400 */
[C---:B-----5:R-:W-:Y:S01]  /*2a20*/  HMMA.16816.F32.BF16 R4, R96.reuse, R102, R4 ;  /* 0x000000666004723c */ /* 0x060fe20000041804 */
        /* <DEDUP_REMOVED lines=8> */
[----:B------:R-:W-:Y:S01]  /*2ab0*/  IMAD.IADD R101, R89, 0x1, R88 ;  /* 0x0000000159657824 */ /* 0x000fe200078e0258 */
[C---:B-1----:R-:W-:Y:S01]  /*2ac0*/  HMMA.16816.F32.BF16 R56, R96.reuse, R76, R56 ;  /* 0x0000004c6038723c */ /* 0x042fe20000041838 */
[----:B------:R1:W-:Y:S01]  /*2ad0*/  MUFU.TANH R149, R23 ;  /* 0x0000001700957308 */ /* 0x0003e20000002400 */
[----:B------:R-:W-:Y:S02]  /*2ae0*/  FMUL.FTZ R12, R12, c[0x0][0x2ec] ;  /* 0x0000bb000c0c7a20 */ /* 0x000fe40000410000 */
[C---:B------:R-:W-:Y:S01]  /*2af0*/  IADD3 R103, R101.reuse, 0x10, RZ ;  /* 0x0000001065677810 */ /* 0x040fe20007ffe0ff */
[----:B------:R-:W-:Y:S01]  /*2b00*/  FMUL.FTZ R14, R14, c[0x0][0x2ec] ;  /* 0x0000bb000e0e7a20 */ /* 0x000fe20000410000 */
[----:B------:R-:W-:Y:S01]  /*2b10*/  IADD3 R105, R101, 0x20, RZ ;  /* 0x0000002065697810 */ /* 0x000fe20007ffe0ff */
[----:B------:R-:W-:Y:S01]  /*2b20*/  FMUL.FTZ R65, R65, c[0x0][0x2ec] ;  /* 0x0000bb0041417a20 */ /* 0x000fe20000410000 */
[----:B--2---:R-:W-:Y:S01]  /*2b30*/  HMMA.16816.F32.BF16 R48, R96, R72, R48 ;  /* 0x000000486030723c */ /* 0x004fe20000041830 */
[----:B------:R-:W-:Y:S01]  /*2b40*/  FMUL.FTZ R5, R5, c[0x0][0x2ec] ;  /* 0x0000bb0005057a20 */ /* 0x000fe20000410000 */
[----:B------:R2:W-:Y:S01]  /*2b50*/  MUFU.TANH R131, R17 ;  /* 0x0000001100837308 */ /* 0x0005e20000002400 */
[----:B------:R-:W-:-:S02]  /*2b60*/  FMUL.FTZ R4, R4, c[0x0][0x2ec] ;  /* 0x0000bb0004047a20 */ /* 0x000fc40000410000 */
[----:B------:R-:W-:Y:S02]  /*2b70*/  FMUL.FTZ R7, R7, c[0x0][0x2ec] ;  /* 0x0000bb0007077a20 */ /* 0x000fe40000410000 */
[C---:B------:R-:W-:Y:S01]  /*2b80*/  IADD3 R73, R101.reuse, 0x8, RZ ;  /* 0x0000000865497810 */ /* 0x040fe20007ffe0ff */
[C---:B------:R-:W-:Y:S01]  /*2b90*/  HMMA.16816.F32.BF16 R52, R96.reuse, R78, R52 ;  /* 0x0000004e6034723c */ /* 0x040fe20000041834 */
[----:B------:R-:W-:Y:S01]  /*2ba0*/  FMUL.FTZ R8, R8, c[0x0][0x2ec] ;  /* 0x0000bb0008087a20 */ /* 0x000fe20000410000 */
[----:B------:R-:W-:Y:S01]  /*2bb0*/  MUFU.TANH R19, R19 ;  /* 0x0000001300137308 */ /* 0x000fe20000002400 */
[----:B------:R-:W-:Y:S02]  /*2bc0*/  FMUL.FTZ R10, R10, c[0x0][0x2ec] ;  /* 0x0000bb000a0a7a20 */ /* 0x000fe40000410000 */
[----:B-1----:R-:W-:Y:S02]  /*2bd0*/  FMUL.FTZ R23, R60, c[0x0][0x2ec] ;  /* 0x0000bb003c177a20 */ /* 0x002fe40000410000 */
[----:B------:R-:W-:Y:S01]  /*2be0*/  IADD3 R79, R101, 0x1, RZ ;  /* 0x00000001654f7810 */ /* 0x000fe20007ffe0ff */
[----:B------:R-:W-:Y:S01]  /*2bf0*/  HMMA.16816.F32.BF16 R44, R96, R74, R44 ;  /* 0x0000004a602c723c */ /* 0x000fe2000004182c */
[----:B------:R-:W-:Y:S01]  /*2c00*/  FMUL.FTZ R57, R57, c[0x0][0x2ec] ;  /* 0x0000bb0039397a20 */ /* 0x000fe20000410000 */
[----:B------:R-:W-:Y:S01]  /*2c10*/  I2F R72, R73 ;  /* 0x0000004900487306 */ /* 0x000fe20000201400 */
[----:B------:R-:W-:-:S02]  /*2c20*/  FMUL.FTZ R59, R59, c[0x0][0x2ec] ;  /* 0x0000bb003b3b7a20 */ /* 0x000fc40000410000 */
[----:B------:R-:W-:Y:S02]  /*2c30*/  FMUL.FTZ R6, R6, c[0x0][0x2ec] ;  /* 0x0000bb0006067a20 */ /* 0x000fe40000410000 */
[----:B------:R-:W-:Y:S01]  /*2c40*/  IADD3 R75, R101, 0x9, RZ ;  /* 0x00000009654b7810 */ /* 0x000fe20007ffe0ff */
[C---:B---3--:R-:W-:Y:S01]  /*2c50*/  HMMA.16816.F32.BF16 R40, R96.reuse, R68, R40 ;  /* 0x000000446028723c */ /* 0x048fe20000041828 */
[----:B------:R-:W-:Y:S01]  /*2c60*/  FMUL.FTZ R9, R9, c[0x0][0x2ec] ;  /* 0x0000bb0009097a20 */ /* 0x000fe20000410000 */
[----:B------:R-:W-:Y:S01]  /*2c70*/  I2F R77, R79 ;  /* 0x0000004f004d7306 */ /* 0x000fe20000201400 */
[----:B------:R-:W-:Y:S02]  /*2c80*/  FMUL.FTZ R104, R63, c[0x0][0x2ec] ;  /* 0x0000bb003f687a20 */ /* 0x000fe40000410000 */
[----:B------:R-:W-:Y:S02]  /*2c90*/  FMUL.FTZ R11, R11, c[0x0][0x2ec] ;  /* 0x0000bb000b0b7a20 */ /* 0x000fe40000410000 */
[----:B------:R-:W-:Y:S01]  /*2ca0*/  IADD3 R69, R101, 0x11, RZ ;  /* 0x0000001165457810 */ /* 0x000fe20007ffe0ff */
[----:B------:R-:W-:Y:S01]  /*2cb0*/  HMMA.16816.F32.BF16 R36, R96, R70, R36 ;  /* 0x000000466024723c */ /* 0x000fe20000041824 */
[----:B------:R-:W-:Y:S01]  /*2cc0*/  FMUL.FTZ R20, R48, c[0x0][0x2ec] ;  /* 0x0000bb0030147a20 */ /* 0x000fe20000410000 */
[----:B----4-:R-:W-:Y:S01]  /*2cd0*/  I2F R2, R75 ;  /* 0x0000004b00027306 */ /* 0x010fe20000201400 */
[----:B------:R-:W-:-:S02]  /*2ce0*/  FMUL.FTZ R48, R50, c[0x0][0x2ec] ;  /* 0x0000bb0032307a20 */ /* 0x000fc40000410000 */
[----:B------:R-:W-:Y:S02]  /*2cf0*/  FMUL.FTZ R61, R61, c[0x0][0x2ec] ;  /* 0x0000bb003d3d7a20 */ /* 0x000fe40000410000 */
[----:B------:R-:W-:Y:S01]  /*2d00*/  IADD3 R71, R101, 0x18, RZ ;  /* 0x0000001865477810 */ /* 0x000fe20007ffe0ff */
[C---:B------:R-:W-:Y:S01]  /*2d10*/  HMMA.16816.F32.BF16 R32, R96.reuse, R80, R32 ;  /* 0x000000506020723c */ /* 0x040fe20000041820 */
[----:B--2---:R-:W-:Y:S01]  /*2d20*/  FMUL.FTZ R17, R44, c[0x0][0x2ec] ;  /* 0x0000bb002c117a20 */ /* 0x004fe20000410000 */
[----:B------:R-:W-:Y:S01]  /*2d30*/  I2F R74, R69 ;  /* 0x00000045004a7306 */ /* 0x000fe20000201400 */
[----:B------:R-:W-:Y:S02]  /*2d40*/  FMUL.FTZ R106, R67, c[0x0][0x2ec] ;  /* 0x0000bb00436a7a20 */ /* 0x000fe40000410000 */
[----:B------:R-:W-:Y:S02]  /*2d50*/  FMUL.FTZ R67, R62, c[0x0][0x2ec] ;  /* 0x0000bb003e437a20 */ /* 0x000fe40000410000 */
[----:B------:R-:W-:Y:S01]  /*2d60*/  IADD3 R81, R101, 0x19, RZ ;  /* 0x0000001965517810 */ /* 0x000fe20007ffe0ff */
[----:B------:R-:W-:Y:S01]  /*2d70*/  HMMA.16816.F32.BF16 R28, R96, R82, R28 ;  /* 0x00000052601c723c */ /* 0x000fe2000004181c */
[----:B------:R-:W-:Y:S01]  /*2d80*/  FMUL.FTZ R22, R56, c[0x0][0x2ec] ;  /* 0x0000bb0038167a20 */ /* 0x000fe20000410000 */
[----:B------:R-:W-:Y:S01]  /*2d90*/  MUFU.TANH R98, R27 ;  /* 0x0000001b00627308 */ /* 0x000fe20000002400 */
[----:B------:R-:W-:-:S02]  /*2da0*/  FMUL.FTZ R21, R52, c[0x0][0x2ec] ;  /* 0x0000bb0034157a20 */ /* 0x000fc40000410000 */
[----:B------:R-:W-:Y:S02]  /*2db0*/  FMUL.FTZ R58, R58, c[0x0][0x2ec] ;  /* 0x0000bb003a3a7a20 */ /* 0x000fe40000410000 */
[----:B------:R-:W-:Y:S01]  /*2dc0*/  FMUL.FTZ R97, R24, c[0x0][0x2ec] ;  /* 0x0000bb0018617a20 */ /* 0x000fe20000410000 */
[----:B------:R-:W-:Y:S01]  /*2dd0*/  IADD3 R83, R101, 0x21, RZ ;  /* 0x0000002165537810 */ /* 0x000fe20007ffe0ff */
[----:B------:R-:W-:Y:S01]  /*2de0*/  FMUL.FTZ R24, R25, c[0x0][0x2ec] ;  /* 0x0000bb0019187a20 */ /* 0x000fe20000410000 */
[----:B------:R-:W-:Y:S01]  /*2df0*/  I2F R68, R103 ;  /* 0x0000006700447306 */ /* 0x000fe20000201400 */
[----:B------:R-:W-:Y:S02]  /*2e00*/  FMUL.FTZ R25, R64, c[0x0][0x2ec] ;  /* 0x0000bb0040197a20 */ /* 0x000fe40000410000 */
[----:B------:R-:W-:Y:S02]  /*2e10*/  FMUL.FTZ R52, R53, c[0x0][0x2ec] ;  /* 0x0000bb0035347a20 */ /* 0x000fe40000410000 */
[----:B------:R-:W-:-:S02]  /*2e20*/  FMUL.FTZ R53, R54, c[0x0][0x2ec] ;  /* 0x0000bb0036357a20 */ /* 0x000fc40000410000 */
[----:B------:R-:W-:Y:S01]  /*2e30*/  FMUL.FTZ R55, R55, c[0x0][0x2ec] ;  /* 0x0000bb0037377a20 */ /* 0x000fe20000410000 */
[----:B------:R-:W-:Y:S01]  /*2e40*/  MUFU.TANH R24, R24 ;  /* 0x0000001800187308 */ /* 0x000fe20000002400 */
[----:B------:R-:W-:Y:S02]  /*2e50*/  FMUL.FTZ R43, R43, c[0x0][0x2ec] ;  /* 0x0000bb002b2b7a20 */ /* 0x000fe40000410000 */
[----:B------:R-:W-:Y:S02]  /*2e60*/  FMUL.FTZ R36, R36, c[0x0][0x2ec] ;  /* 0x0000bb0024247a20 */ /* 0x000fe40000410000 */
[----:B------:R-:W-:Y:S02]  /*2e70*/  FMUL.FTZ R37, R37, c[0x0][0x2ec] ;  /* 0x0000bb0025257a20 */ /* 0x000fe40000410000 */
[----:B------:R-:W-:Y:S01]  /*2e80*/  FMUL.FTZ R32, R32, c[0x0][0x2ec] ;  /* 0x0000bb0020207a20 */ /* 0x000fe20000410000 */
[----:B------:R1:W2:Y:S01]  /*2e90*/  MUFU.TANH R109, R16 ;  /* 0x00000010006d7308 */ /* 0x0002a20000002400 */
[----:B------:R-:W-:-:S02]  /*2ea0*/  FMUL.FTZ R31, R31, c[0x0][0x2ec] ;  /* 0x0000bb001f1f7a20 */ /* 0x000fc40000410000 */
[----:B------:R-:W-:Y:S02]  /*2eb0*/  FMUL.FTZ R29, R29, c[0x0][0x2ec] ;  /* 0x0000bb001d1d7a20 */ /* 0x000fe40000410000 */
[----:B------:R-:W-:-:S03]  /*2ec0*/  FMUL.FTZ R30, R30, c[0x0][0x2ec] ;  /* 0x0000bb001e1e7a20 */ /* 0x000fc60000410000 */
[----:B------:R3:W-:Y:S08]  /*2ed0*/  MUFU.TANH R96, R5 ;  /* 0x0000000500607308 */ /* 0x0007f00000002400 */
[----:B------:R-:W-:Y:S01]  /*2ee0*/  I2F R82, R105 ;  /* 0x0000006900527306 */ /* 0x000fe20000201400 */
[----:B-1----:R-:W-:Y:S02]  /*2ef0*/  FMUL.FTZ R16, R49, c[0x0][0x2ec] ;  /* 0x0000bb0031107a20 */ /* 0x002fe40000410000 */
[----:B--2---:R-:W-:Y:S01]  /*2f00*/  FFMA.FTZ R109, R68, UR4, R109 ;  /* 0x00000004446d7c23 */ /* 0x004fe2000801006d */
[----:B---3--:R-:W-:-:S04]  /*2f10*/  IADD3 R5, R91, 0x8, RZ ;  /* 0x000000085b057810 */ /* 0x008fc80007ffe0ff */
[----:B------:R-:W-:Y:S01]  /*2f20*/  MUFU.TANH R27, R8 ;  /* 0x00000008001b7308 */ /* 0x000fe20000002400 */
[----:B------:R-:W-:Y:S01]  /*2f30*/  IMNMX R64, R5, R84, PT ;  /* 0x0000005405407217 */ /* 0x000fe20003800200 */
[----:B------:R-:W-:Y:S02]  /*2f40*/  FFMA.FTZ R5, R77, UR4, R24 ;  /* 0x000000044d057c23 */ /* 0x000fe40008010018 */
[----:B------:R-:W-:Y:S01]  /*2f50*/  FMUL.FTZ R24, R45, c[0x0][0x2ec] ;  /* 0x0000bb002d187a20 */ /* 0x000fe20000410000 */
[----:B------:R-:W-:-:S03]  /*2f60*/  ISETP.GE.AND P0, PT, R73, R64, PT ;  /* 0x000000404900720c */ /* 0x000fc60003f06270 */
[----:B------:R1:W2:Y:S01]  /*2f70*/  MUFU.TANH R137, R10 ;  /* 0x0000000a00897308 */ /* 0x0002a20000002400 */
[-C--:B------:R-:W-:Y:S01]  /*2f80*/  ISETP.GE.AND P3, PT, R75, R64.reuse, PT ;  /* 0x000000404b00720c */ /* 0x080fe20003f66270 */
[----:B------:R-:W-:Y:S01]  /*2f90*/  FMUL.FTZ R45, R46, c[0x0][0x2ec] ;  /* 0x0000bb002e2d7a20 */ /* 0x000fe20000410000 */
[----:B------:R-:W-:Y:S01]  /*2fa0*/  ISETP.GE.AND P4, PT, R79, R64, PT ;  /* 0x000000404f00720c */ /* 0x000fe20003f86270 */
[----:B------:R-:W-:Y:S01]  /*2fb0*/  FMUL.FTZ R46, R47, c[0x0][0x2ec] ;  /* 0x0000bb002f2e7a20 */ /* 0x000fe20000410000 */
[----:B------:R-:W-:-:S03]  /*2fc0*/  IADD3 R47, R101, 0x49, RZ ;  /* 0x00000049652f7810 */ /* 0x000fc60007ffe0ff */
[----:B------:R-:W-:Y:S08]  /*2fd0*/  I2F R78, R81 ;  /* 0x00000051004e7306 */ /* 0x000ff00000201400 */
[----:B------:R3:W-:Y:S01]  /*2fe0*/  MUFU.TANH R141, R18 ;  /* 0x00000012008d7308 */ /* 0x0007e20000002400 */
[----:B-1----:R-:W-:Y:S02]  /*2ff0*/  FFMA.FTZ R10, R74, UR4, R19 ;  /* 0x000000044a0a7c23 */ /* 0x002fe40008010013 */
[----:B--2---:R-:W-:-:S05]  /*3000*/  FFMA.FTZ R130, R82, UR4, R137 ;  /* 0x0000000452827c23 */ /* 0x004fca0008010089 */
[----:B------:R1:W-:Y:S08]  /*3010*/  MUFU.TANH R127, R13 ;  /* 0x0000000d007f7308 */ /* 0x0003f00000002400 */
[----:B------:R2:W-:Y:S01]  /*3020*/  MUFU.TANH R100, R66 ;  /* 0x0000004200647308 */ /* 0x0005e20000002400 */
[----:B---3--:R-:W-:-:S07]  /*3030*/  FMUL.FTZ R18, R51, c[0x0][0x2ec] ;  /* 0x0000bb0033127a20 */ /* 0x008fce0000410000 */
[----:B------:R3:W-:Y:S01]  /*3040*/  MUFU.TANH R60, R57 ;  /* 0x00000039003c7308 */ /* 0x0007e20000002400 */
[----:B-1----:R-:W-:Y:S01]  /*3050*/  FFMA.FTZ R13, R74, UR4, R131 ;  /* 0x000000044a0d7c23 */ /* 0x002fe20008010083 */
[----:B------:R-:W-:Y:S02]  /*3060*/  IADD3 R131, R101, 0x60, RZ ;  /* 0x0000006065837810 */ /* 0x000fe40007ffe0ff */
[----:B--2---:R-:W-:-:S04]  /*3070*/  IMNMX R66, R91, R84, PT ;  /* 0x000000545b427217 */ /* 0x004fc80003800200 */
[----:B------:R-:W-:Y:S01]  /*3080*/  MUFU.TANH R99, R26 ;  /* 0x0000001a00637308 */ /* 0x000fe20000002400 */
[----:B------:R-:W-:Y:S02]  /*3090*/  ISETP.GE.AND P5, PT, R73, R66, PT ;  /* 0x000000424900720c */ /* 0x000fe40003fa6270 */
[C---:B------:R-:W-:Y:S02]  /*30a0*/  IADD3 R73, R101.reuse, 0x31, RZ ;  /* 0x0000003165497810 */ /* 0x040fe40007ffe0ff */
[----:B---3--:R-:W-:-:S03]  /*30b0*/  IADD3 R57, R101, 0x28, RZ ;  /* 0x0000002865397810 */ /* 0x008fc60007ffe0ff */
[----:B------:R1:W2:Y:S01]  /*30c0*/  MUFU.TANH R147, R15 ;  /* 0x0000000f00937308 */ /* 0x0002a20000002400 */
[-C--:B------:R-:W-:Y:S02]  /*30d0*/  ISETP.GE.AND P6, PT, R79, R66.reuse, PT ;  /* 0x000000424f00720c */ /* 0x080fe40003fc6270 */
[-C--:B------:R-:W-:Y:S02]  /*30e0*/  ISETP.GE.AND P2, PT, R75, R66.reuse, PT ;  /* 0x000000424b00720c */ /* 0x080fe40003f46270 */
[----:B------:R-:W-:Y:S02]  /*30f0*/  FSEL R5, R5, -INF , !P6 ;  /* 0xff80000005057808 */ /* 0x000fe40007000000 */
[----:B------:R-:W-:Y:S01]  /*3100*/  ISETP.GE.AND P6, PT, R103, R66, PT ;  /* 0x000000426700720c */ /* 0x000fe20003fc6270 */
[----:B------:R3:W-:Y:S01]  /*3110*/  MUFU.TANH R26, R4 ;  /* 0x00000004001a7308 */ /* 0x0007e20000002400 */
[C---:B------:R-:W-:Y:S02]  /*3120*/  IADD3 R79, R101.reuse, 0x38, RZ ;  /* 0x00000038654f7810 */ /* 0x040fe40007ffe0ff */
[----:B------:R-:W-:-:S02]  /*3130*/  IADD3 R75, R101, 0x39, RZ ;  /* 0x00000039654b7810 */ /* 0x000fc40007ffe0ff */
[----:B------:R-:W-:Y:S02]  /*3140*/  FSEL R19, R109, -INF , !P6 ;  /* 0xff8000006d137808 */ /* 0x000fe40007000000 */
[-C--:B------:R-:W-:Y:S01]  /*3150*/  ISETP.GE.AND P6, PT, R81, R66.reuse, PT ;  /* 0x000000425100720c */ /* 0x080fe20003fc6270 */
[----:B------:R-:W-:Y:S01]  /*3160*/  I2F R70, R71 ;  /* 0x0000004700467306 */ /* 0x000fe20000201400 */
[----:B-1----:R-:W-:Y:S01]  /*3170*/  FFMA.FTZ R15, R72, UR4, R111 ;  /* 0x00000004480f7c23 */ /* 0x002fe2000801006f */
[C---:B------:R-:W-:Y:S01]  /*3180*/  IADD3 R109, R101.reuse, 0x40, RZ ;  /* 0x00000040656d7810 */ /* 0x040fe20007ffe0ff */
[----:B--2---:R-:W-:Y:S01]  /*3190*/  FFMA.FTZ R56, R78, UR4, R147 ;  /* 0x000000044e387c23 */ /* 0x004fe20008010093 */
[----:B------:R-:W-:Y:S02]  /*31a0*/  IADD3 R111, R101, 0x51, RZ ;  /* 0x00000051656f7810 */ /* 0x000fe40007ffe0ff */
[----:B------:R-:W-:Y:S02]  /*31b0*/  FSEL R15, R15, -INF , !P5 ;  /* 0xff8000000f0f7808 */ /* 0x000fe40006800000 */
[----:B------:R1:W-:Y:S01]  /*31c0*/  MUFU.TANH R107, R12 ;  /* 0x0000000c006b7308 */ /* 0x0003e20000002400 */
[----:B---3--:R-:W-:Y:S01]  /*31d0*/  FFMA.FTZ R4, R72, UR4, R143 ;  /* 0x0000000448047c23 */ /* 0x008fe2000801008f */
[----:B------:R-:W-:-:S04]  /*31e0*/  ISETP.GE.AND P5, PT, R69, R66, PT ;  /* 0x000000424500720c */ /* 0x000fc80003fa6270 */
[----:B------:R-:W-:Y:S02]  /*31f0*/  FSEL R4, R4, -INF , !P0 ;  /* 0xff80000004047808 */ /* 0x000fe40004000000 */
[----:B------:R-:W-:Y:S01]  /*3200*/  I2F R49, R57 ;  /* 0x0000003900317306 */ /* 0x000fe20000201400 */
[----:B------:R-:W-:Y:S02]  /*3210*/  ISETP.GE.AND P0, PT, R69, R64, PT ;  /* 0x000000404500720c */ /* 0x000fe40003f06270 */
[----:B------:R-:W-:Y:S02]  /*3220*/  FSEL R13, R13, -INF , !P5 ;  /* 0xff8000000d0d7808 */ /* 0x000fe40006800000 */
[----:B------:R-:W-:Y:S02]  /*3230*/  FSEL R10, R10, -INF , !P0 ;  /* 0xff8000000a0a7808 */ /* 0x000fe40004000000 */
[C---:B------:R-:W-:Y:S01]  /*3240*/  ISETP.GE.AND P5, PT, R105.reuse, R66, PT ;  /* 0x000000426900720c */ /* 0x040fe20003fa6270 */
[----:B------:R2:W3:Y:S01]  /*3250*/  MUFU.TANH R139, R14 ;  /* 0x0000000e008b7308 */ /* 0x0004e20000002400 */
[----:B------:R-:W-:Y:S01]  /*3260*/  ISETP.GE.AND P0, PT, R105, R64, PT ;  /* 0x000000406900720c */ /* 0x000fe20003f06270 */
[----:B-1----:R-:W-:Y:S01]  /*3270*/  FFMA.FTZ R12, R68, UR4, R141 ;  /* 0x00000004440c7c23 */ /* 0x002fe2000801008d */
[----:B------:R-:W-:-:S02]  /*3280*/  IADD3 R105, R101, 0x48, RZ ;  /* 0x0000004865697810 */ /* 0x000fc40007ffe0ff */
[----:B------:R-:W-:-:S03]  /*3290*/  FSEL R130, R130, -INF , !P0 ;  /* 0xff80000082827808 */ /* 0x000fc60004000000 */
[----:B------:R1:W-:Y:S08]  /*32a0*/  MUFU.TANH R108, R7 ;  /* 0x00000007006c7308 */ /* 0x0003f00000002400 */
[----:B------:R4:W-:Y:S01]  /*32b0*/  MUFU.TANH R63, R59 ;  /* 0x0000003b003f7308 */ /* 0x0009e20000002400 */
[----:B--2---:R-:W-:Y:S02]  /*32c0*/  FFMA.FTZ R14, R2, UR4, R149 ;  /* 0x00000004020e7c23 */ /* 0x004fe40008010095 */
[----:B---3--:R-:W-:-:S03]  /*32d0*/  FFMA.FTZ R8, R70, UR4, R139 ;  /* 0x0000000446087c23 */ /* 0x008fc6000801008b */
[----:B------:R-:W-:Y:S01]  /*32e0*/  FSEL R14, R14, -INF , !P3 ;  /* 0xff8000000e0e7808 */ /* 0x000fe20005800000 */
[----:B-1----:R-:W-:Y:S01]  /*32f0*/  FFMA.FTZ R7, R2, UR4, R135 ;  /* 0x0000000402077c23 */ /* 0x002fe20008010087 */
[----:B------:R1:W-:Y:S01]  /*3300*/  MUFU.TANH R102, R6 ;  /* 0x0000000600667308 */ /* 0x0003e20000002400 */
[----:B------:R-:W-:-:S03]  /*3310*/  ISETP.GE.AND P3, PT, R71, R64, PT ;  /* 0x000000404700720c */ /* 0x000fc60003f66270 */
[----:B------:R-:W-:Y:S02]  /*3320*/  FSEL R7, R7, -INF , !P2 ;  /* 0xff80000007077808 */ /* 0x000fe40005000000 */
[-C--:B------:R-:W-:Y:S01]  /*3330*/  ISETP.GE.AND P2, PT, R71, R66.reuse, PT ;  /* 0x000000424700720c */ /* 0x080fe20003f46270 */
[----:B------:R-:W-:Y:S01]  /*3340*/  FFMA.FTZ R71, R82, UR4, R27 ;  /* 0x0000000452477c23 */ /* 0x000fe2000801001b */
[----:B----4-:R-:W-:Y:S01]  /*3350*/  IADD3 R59, R101, 0x29, RZ ;  /* 0x00000029653b7810 */ /* 0x010fe20007ffe0ff */
[----:B------:R-:W-:Y:S01]  /*3360*/  I2F R80, R83 ;  /* 0x0000005300507306 */ /* 0x000fe20000201400 */
[----:B------:R-:W-:Y:S01]  /*3370*/  FSEL R8, R8, -INF , !P3 ;  /* 0xff80000008087808 */ /* 0x000fe20005800000 */
[----:B------:R-:W-:Y:S01]  /*3380*/  FMUL.FTZ R27, R40, c[0x0][0x2ec] ;  /* 0x0000bb00281b7a20 */ /* 0x000fe20000410000 */
[----:B------:R-:W-:Y:S02]  /*3390*/  FSEL R71, R71, -INF , !P5 ;  /* 0xff80000047477808 */ /* 0x000fe40006800000 */
[----:B------:R-:W-:Y:S01]  /*33a0*/  ISETP.GE.AND P5, PT, R59, R66, PT ;  /* 0x000000423b00720c */ /* 0x000fe20003fa6270 */
[----:B-1----:R-:W-:-:S02]  /*33b0*/  FFMA.FTZ R6, R77, UR4, R98 ;  /* 0x000000044d067c23 */ /* 0x002fc40008010062 */
[----:B------:R1:W2:Y:S01]  /*33c0*/  MUFU.TANH R125, R9 ;  /* 0x00000009007d7308 */ /* 0x0002a20000002400 */
[----:B------:R-:W-:Y:S02]  /*33d0*/  IADD3 R77, R101, 0x30, RZ ;  /* 0x00000030654d7810 */ /* 0x000fe40007ffe0ff */
[-C--:B------:R-:W-:Y:S02]  /*33e0*/  ISETP.GE.AND P0, PT, R59, R64.reuse, PT ;  /* 0x000000403b00720c */ /* 0x080fe40003f06270 */
[----:B------:R-:W-:Y:S02]  /*33f0*/  FSEL R6, R6, -INF , !P4 ;  /* 0xff80000006067808 */ /* 0x000fe40006000000 */
[----:B------:R-:W-:Y:S01]  /*3400*/  ISETP.GE.AND P4, PT, R103, R64, PT ;  /* 0x000000406700720c */ /* 0x000fe20003f86270 */
[----:B------:R-:W-:Y:S01]  /*3410*/  MUFU.TANH R65, R65 ;  /* 0x0000004100417308 */ /* 0x000fe20000002400 */
[----:B------:R-:W-:Y:S02]  /*3420*/  IADD3 R103, R101, 0x41, RZ ;  /* 0x0000004165677810 */ /* 0x000fe40007ffe0ff */
[----:B------:R-:W-:-:S02]  /*3430*/  FSEL R12, R12, -INF , !P4 ;  /* 0xff8000000c0c7808 */ /* 0x000fc40006000000 */
[-C--:B------:R-:W-:Y:S02]  /*3440*/  ISETP.GE.AND P4, PT, R81, R64.reuse, PT ;  /* 0x000000405100720c */ /* 0x080fe40003f86270 */
[-C--:B------:R-:W-:Y:S01]  /*3450*/  ISETP.GE.AND P3, PT, R83, R64.reuse, PT ;  /* 0x000000405300720c */ /* 0x080fe20003f66270 */
[----:B------:R-:W3:Y:S01]  /*3460*/  I2F R50, R73 ;  /* 0x0000004900327306 */ /* 0x000ee20000201400 */
[----:B-1----:R-:W-:Y:S01]  /*3470*/  FFMA.FTZ R9, R78, UR4, R127 ;  /* 0x000000044e097c23 */ /* 0x002fe2000801007f */
[----:B------:R-:W-:Y:S01]  /*3480*/  FSEL R56, R56, -INF , !P4 ;  /* 0xff80000038387808 */ /* 0x000fe20006000000 */
[----:B--2---:R-:W-:Y:S01]  /*3490*/  FFMA.FTZ R69, R80, UR4, R125 ;  /* 0x0000000450457c23 */ /* 0x004fe2000801007d */
[----:B------:R-:W-:Y:S02]  /*34a0*/  ISETP.GE.AND P4, PT, R57, R64, PT ;  /* 0x000000403900720c */ /* 0x000fe40003f86270 */
[----:B------:R-:W-:Y:S02]  /*34b0*/  FSEL R9, R9, -INF , !P6 ;  /* 0xff80000009097808 */ /* 0x000fe40007000000 */
[----:B------:R1:W-:Y:S01]  /*34c0*/  MUFU.TANH R145, R11 ;  /* 0x0000000b00917308 */ /* 0x0003e20000002400 */
[----:B------:R-:W-:-:S02]  /*34d0*/  ISETP.GE.AND P6, PT, R57, R66, PT ;  /* 0x000000423900720c */ /* 0x000fc40003fc6270 */
[C---:B------:R-:W-:Y:S02]  /*34e0*/  IADD3 R127, R101.reuse, 0x58, RZ ;  /* 0x00000058657f7810 */ /* 0x040fe40007ffe0ff */
[----:B------:R-:W-:-:S03]  /*34f0*/  IADD3 R125, R101, 0x50, RZ ;  /* 0x00000050657d7810 */ /* 0x000fc60007ffe0ff */
[----:B------:R2:W4:Y:S01]  /*3500*/  I2F R51, R59 ;  /* 0x0000003b00337306 */ /* 0x0005220000201400 */
[----:B---3--:R-:W-:-:S07]  /*3510*/  FFMA.FTZ R65, R50, UR4, R65 ;  /* 0x0000000432417c23 */ /* 0x008fce0008010041 */
[----:B------:R-:W-:Y:S01]  /*3520*/  MUFU.TANH R25, R25 ;  /* 0x0000001900197308 */ /* 0x000fe20000002400 */
[----:B-1----:R-:W-:-:S05]  /*3530*/  FFMA.FTZ R11, R70, UR4, R107 ;  /* 0x00000004460b7c23 */ /* 0x002fca000801006b */
[----:B------:R-:W-:Y:S02]  /*3540*/  FSEL R11, R11, -INF , !P2 ;  /* 0xff8000000b0b7808 */ /* 0x000fe40005000000 */
[----:B------:R-:W1:Y:S01]  /*3550*/  I2F R44, R77 ;  /* 0x0000004d002c7306 */ /* 0x000e620000201400 */
[----:B--2---:R-:W-:Y:S01]  /*3560*/  FFMA.FTZ R59, R49, UR4, R26 ;  /* 0x00000004313b7c23 */ /* 0x004fe2000801001a */
[-C--:B------:R-:W-:Y:S01]  /*3570*/  ISETP.GE.AND P2, PT, R83, R66.reuse, PT ;  /* 0x000000425300720c */ /* 0x080fe20003f46270 */
[C---:B----4-:R-:W-:Y:S02]  /*3580*/  FFMA.FTZ R57, R51.reuse, UR4, R96 ;  /* 0x0000000433397c23 */ /* 0x050fe40008010060 */
[----:B------:R-:W-:Y:S01]  /*3590*/  FFMA.FTZ R54, R51, UR4, R108 ;  /* 0x0000000433367c23 */ /* 0x000fe2000801006c */
[----:B------:R-:W-:Y:S01]  /*35a0*/  FSEL R59, R59, -INF , !P6 ;  /* 0xff8000003b3b7808 */ /* 0x000fe20007000000 */
[----:B------:R-:W-:Y:S01]  /*35b0*/  FMUL.FTZ R26, R41, c[0x0][0x2ec] ;  /* 0x0000bb00291a7a20 */ /* 0x000fe20000410000 */
[----:B------:R-:W-:Y:S01]  /*35c0*/  MUFU.TANH R23, R23 ;  /* 0x0000001700177308 */ /* 0x000fe20000002400 */
[----:B------:R-:W-:Y:S01]  /*35d0*/  ISETP.GE.AND P6, PT, R73, R66, PT ;  /* 0x000000424900720c */ /* 0x000fe20003fc6270 */
[----:B------:R-:W-:Y:S01]  /*35e0*/  FMUL.FTZ R41, R42, c[0x0][0x2ec] ;  /* 0x0000bb002a297a20 */ /* 0x000fe20000410000 */
[----:B------:R-:W-:-:S02]  /*35f0*/  FSEL R69, R69, -INF , !P2 ;  /* 0xff80000045457808 */ /* 0x000fc40005000000 */
[-C--:B------:R-:W-:Y:S02]  /*3600*/  ISETP.GE.AND P2, PT, R77, R66.reuse, PT ;  /* 0x000000424d00720c */ /* 0x080fe40003f46270 */
[----:B------:R-:W-:Y:S01]  /*3610*/  FSEL R81, R65, -INF , !P6 ;  /* 0xff80000041517808 */ /* 0x000fe20007000000 */
[----:B------:R-:W-:Y:S01]  /*3620*/  MUFU.TANH R61, R61 ;  /* 0x0000003d003d7308 */ /* 0x000fe20000002400 */
[C---:B-1----:R-:W-:Y:S01]  /*3630*/  FFMA.FTZ R83, R44.reuse, UR4, R25 ;  /* 0x000000042c537c23 */ /* 0x042fe20008010019 */
[----:B------:R-:W-:Y:S01]  /*3640*/  IADD3 R65, R101, 0x61, RZ ;  /* 0x0000006165417810 */ /* 0x000fe20007ffe0ff */
[----:B------:R-:W-:Y:S01]  /*3650*/  FFMA.FTZ R100, R44, UR4, R100 ;  /* 0x000000042c647c23 */ /* 0x000fe20008010064 */
[----:B------:R-:W-:Y:S02]  /*3660*/  FSEL R57, R57, -INF , !P5 ;  /* 0xff80000039397808 */ /* 0x000fe40006800000 */
[----:B------:R-:W-:Y:S02]  /*3670*/  FSEL R54, R54, -INF , !P0 ;  /* 0xff80000036367808 */ /* 0x000fe40004000000 */
[----:B------:R-:W1:Y:S01]  /*3680*/  I2F R2, R79 ;  /* 0x0000004f00027306 */ /* 0x000e620000201400 */
[----:B------:R-:W-:-:S02]  /*3690*/  ISETP.GE.AND P5, PT, R79, R66, PT ;  /* 0x000000424f00720c */ /* 0x000fc40003fa6270 */
[----:B------:R-:W-:Y:S02]  /*36a0*/  ISETP.GE.AND P0, PT, R79, R64, PT ;  /* 0x000000404f00720c */ /* 0x000fe40003f06270 */
[----:B------:R-:W-:Y:S02]  /*36b0*/  FSEL R83, R83, -INF , !P2 ;  /* 0xff80000053537808 */ /* 0x000fe40005000000 */
[-C--:B------:R-:W-:Y:S01]  /*36c0*/  ISETP.GE.AND P2, PT, R75, R66.reuse, PT ;  /* 0x000000424b00720c */ /* 0x080fe20003f46270 */
[----:B------:R-:W2:Y:S01]  /*36d0*/  I2F R68, R75 ;  /* 0x0000004b00447306 */ /* 0x000ea20000201400 */
[----:B------:R-:W-:Y:S02]  /*36e0*/  ISETP.GE.AND P6, PT, R109, R66, PT ;  /* 0x000000426d00720c */ /* 0x000fe40003fc6270 */
[----:B------:R-:W-:-:S05]  /*36f0*/  IADD3 R51, R101, 0x59, RZ ;  /* 0x0000005965337810 */ /* 0x000fca0007ffe0ff */
[----:B------:R-:W3:Y:S01]  /*3700*/  MUFU.TANH R106, R106 ;  /* 0x0000006a006a7308 */ /* 0x000ee20000002400 */
[----:B-1----:R-:W-:-:S05]  /*3710*/  FFMA.FTZ R79, R2, UR4, R23 ;  /* 0x00000004024f7c23 */ /* 0x002fca0008010017 */
[----:B------:R-:W-:Y:S02]  /*3720*/  FSEL R79, R79, -INF , !P5 ;  /* 0xff8000004f4f7808 */ /* 0x000fe40006800000 */
[----:B------:R-:W1:Y:S01]  /*3730*/  MUFU.TANH R67, R67 ;  /* 0x0000004300437308 */ /* 0x000e620000002400 */
[----:B--2---:R-:W-:Y:S01]  /*3740*/  FFMA.FTZ R61, R68, UR4, R61 ;  /* 0x00000004443d7c23 */ /* 0x004fe2000801003d */
[----:B------:R-:W-:-:S06]  /*3750*/  ISETP.GE.AND P5, PT, R103, R66, PT ;  /* 0x000000426700720c */ /* 0x000fcc0003fa6270 */
[----:B------:R-:W-:Y:S01]  /*3760*/  MUFU.TANH R22, R22 ;  /* 0x0000001600167308 */ /* 0x000fe20000002400 */
[----:B---3--:R-:W-:-:S07]  /*3770*/  FFMA.FTZ R78, R50, UR4, R106 ;  /* 0x00000004324e7c23 */ /* 0x008fce000801006a */
[----:B------:R-:W-:Y:S01]  /*3780*/  MUFU.TANH R21, R21 ;  /* 0x0000001500157308 */ /* 0x000fe20000002400 */
[----:B-1----:R-:W-:-:S05]  /*3790*/  FFMA.FTZ R67, R2, UR4, R67 ;  /* 0x0000000402437c23 */ /* 0x002fca0008010043 */
[----:B------:R-:W-:Y:S02]  /*37a0*/  FSEL R82, R67, -INF , !P0 ;  /* 0xff80000043527808 */ /* 0x000fe40004000000 */
[----:B------:R-:W1:Y:S01]  /*37b0*/  I2F R91, R109 ;  /* 0x0000006d005b7306 */ /* 0x000e620000201400 */
[----:B------:R-:W-:Y:S02]  /*37c0*/  ISETP.GE.AND P0, PT, R103, R64, PT ;  /* 0x000000406700720c */ /* 0x000fe40003f06270 */
[----:B------:R-:W-:-:S05]  /*37d0*/  IADD3 R67, R101, 0x69, RZ ;  /* 0x0000006965437810 */ /* 0x000fca0007ffe0ff */
[----:B------:R-:W-:Y:S08]  /*37e0*/  I2F R72, R105 ;  /* 0x0000006900487306 */ /* 0x000ff00000201400 */
[----:B------:R2:W3:Y:S01]  /*37f0*/  MUFU.TANH R62, R58 ;  /* 0x0000003a003e7308 */ /* 0x0004e20000002400 */
[----:B-1----:R-:W-:-:S07]  /*3800*/  FFMA.FTZ R2, R91, UR4, R22 ;  /* 0x000000045b027c23 */ /* 0x002fce0008010016 */
[----:B------:R-:W1:Y:S01]  /*3810*/  MUFU.TANH R104, R104 ;  /* 0x0000006800687308 */ /* 0x000e620000002400 */
[----:B--2---:R-:W-:-:S07]  /*3820*/  FFMA.FTZ R58, R80, UR4, R145 ;  /* 0x00000004503a7c23 */ /* 0x004fce0008010091 */
[----:B------:R-:W2:Y:S01]  /*3830*/  I2F R70, R103 ;  /* 0x0000006700467306 */ /* 0x000ea20000201400 */
[----:B------:R-:W-:Y:S02]  /*3840*/  FFMA.FTZ R80, R49, UR4, R102 ;  /* 0x0000000431507c23 */ /* 0x000fe40008010066 */
[----:B---3--:R-:W-:Y:S01]  /*3850*/  FFMA.FTZ R62, R91, UR4, R62 ;  /* 0x000000045b3e7c23 */ /* 0x008fe2000801003e */
[----:B------:R-:W-:Y:S02]  /*3860*/  FSEL R58, R58, -INF , !P3 ;  /* 0xff8000003a3a7808 */ /* 0x000fe40005800000 */
[----:B------:R-:W-:Y:S01]  /*3870*/  ISETP.GE.AND P3, PT, R77, R64, PT ;  /* 0x000000404d00720c */ /* 0x000fe20003f66270 */
[----:B-1----:R-:W-:Y:S01]  /*3880*/  FFMA.FTZ R74, R68, UR4, R104 ;  /* 0x00000004444a7c23 */ /* 0x002fe20008010068 */
[----:B------:R-:W-:Y:S01]  /*3890*/  MUFU.TANH R16, R16 ;  /* 0x0000001000107308 */ /* 0x000fe20000002400 */
[----:B------:R-:W-:Y:S02]  /*38a0*/  FSEL R80, R80, -INF , !P4 ;  /* 0xff80000050507808 */ /* 0x000fe40006000000 */
[----:B------:R-:W-:-:S02]  /*38b0*/  FSEL R124, R100, -INF , !P3 ;  /* 0xff800000647c7808 */ /* 0x000fc40005800000 */
[-C--:B------:R-:W-:Y:S01]  /*38c0*/  ISETP.GE.AND P3, PT, R75, R64.reuse, PT ;  /* 0x000000404b00720c */ /* 0x080fe20003f66270 */
[----:B------:R-:W-:Y:S01]  /*38d0*/  FFMA.FTZ R75, R72, UR4, R21 ;  /* 0x00000004484b7c23 */ /* 0x000fe20008010015 */
[----:B------:R-:W-:Y:S01]  /*38e0*/  ISETP.GE.AND P4, PT, R73, R64, PT ;  /* 0x000000404900720c */ /* 0x000fe20003f86270 */
[----:B------:R-:W1:Y:S01]  /*38f0*/  I2F R49, R111 ;  /* 0x0000006f00317306 */ /* 0x000e620000201400 */
[----:B------:R-:W-:Y:S01]  /*3900*/  FSEL R77, R61, -INF , !P2 ;  /* 0xff8000003d4d7808 */ /* 0x000fe20005000000 */
[C---:B--2---:R-:W-:Y:S01]  /*3910*/  FFMA.FTZ R68, R70.reuse, UR4, R63 ;  /* 0x0000000446447c23 */ /* 0x044fe2000801003f */
[----:B------:R-:W-:Y:S01]  /*3920*/  ISETP.GE.AND P2, PT, R105, R66, PT ;  /* 0x000000426900720c */ /* 0x000fe20003f46270 */
[----:B------:R-:W-:Y:S01]  /*3930*/  FFMA.FTZ R60, R70, UR4, R60 ;  /* 0x00000004463c7c23 */ /* 0x000fe2000801003c */
[----:B------:R-:W-:Y:S02]  /*3940*/  FSEL R78, R78, -INF , !P4 ;  /* 0xff8000004e4e7808 */ /* 0x000fe40006000000 */
[----:B------:R-:W-:Y:S01]  /*3950*/  ISETP.GE.AND P4, PT, R109, R64, PT ;  /* 0x000000406d00720c */ /* 0x000fe20003f86270 */
[----:B------:R-:W-:Y:S01]  /*3960*/  MUFU.TANH R52, R52 ;  /* 0x0000003400347308 */ /* 0x000fe20000002400 */
[----:B------:R-:W-:-:S02]  /*3970*/  FSEL R63, R2, -INF , !P6 ;  /* 0xff800000023f7808 */ /* 0x000fc40007000000 */
[----:B------:R-:W-:Y:S02]  /*3980*/  FSEL R75, R75, -INF , !P2 ;  /* 0xff8000004b4b7808 */ /* 0x000fe40005000000 */
[----:B------:R-:W-:Y:S02]  /*3990*/  ISETP.GE.AND P2, PT, R111, R66, PT ;  /* 0x000000426f00720c */ /* 0x000fe40003f46270 */
[----:B------:R-:W-:Y:S01]  /*39a0*/  IADD3 R2, R85, 0x1000, RZ ;  /* 0x0000100055027810 */ /* 0x000fe20007ffe0ff */
[----:B------:R-:W-:Y:S01]  /*39b0*/  MUFU.TANH R55, R55 ;  /* 0x0000003700377308 */ /* 0x000fe20000002400 */
[----:B-1----:R-:W-:Y:S01]  /*39c0*/  FFMA.FTZ R16, R49, UR4, R16 ;  /* 0x0000000431107c23 */ /* 0x002fe20008010010 */
[----:B------:R-:W-:Y:S02]  /*39d0*/  IADD3 R103, R101, 0x70, RZ ;  /* 0x0000007065677810 */ /* 0x000fe40007ffe0ff */
[----:B------:R-:W-:Y:S02]  /*39e0*/  FSEL R70, R62, -INF , !P4 ;  /* 0xff8000003e467808 */ /* 0x000fe40006000000 */
[----:B------:R-:W-:-:S02]  /*39f0*/  FSEL R74, R74, -INF , !P3 ;  /* 0xff8000004a4a7808 */ /* 0x000fc40005800000 */
[----:B------:R-:W1:Y:S01]  /*3a00*/  I2F R84, R47 ;  /* 0x0000002f00547306 */ /* 0x000e620000201400 */
[----:B------:R-:W-:Y:S02]  /*3a10*/  FSEL R61, R60, -INF , !P5 ;  /* 0xff8000003c3d7808 */ /* 0x000fe40006800000 */
[----:B------:R-:W-:Y:S02]  /*3a20*/  FSEL R68, R68, -INF , !P0 ;  /* 0xff80000044447808 */ /* 0x000fe40004000000 */
[----:B------:R-:W-:Y:S02]  /*3a30*/  ISETP.GE.AND P3, PT, R105, R64, PT ;  /* 0x000000406900720c */ /* 0x000fe40003f66270 */
[C---:B------:R-:W-:Y:S01]  /*3a40*/  ISETP.GE.AND P5, PT, R125.reuse, R66, PT ;  /* 0x000000427d00720c */ /* 0x040fe20003fa6270 */
[----:B------:R-:W-:Y:S01]  /*3a50*/  MUFU.TANH R17, R17 ;  /* 0x0000001100117308 */ /* 0x000fe20000002400 */
[----:B------:R-:W-:Y:S02]  /*3a60*/  ISETP.GE.AND P0, PT, R125, R64, PT ;  /* 0x000000407d00720c */ /* 0x000fe40003f06270 */
[----:B------:R-:W-:-:S02]  /*3a70*/  ISETP.GE.AND P6, PT, R47, R66, PT ;  /* 0x000000422f00720c */ /* 0x000fc40003fc6270 */
[C---:B------:R-:W-:Y:S02]  /*3a80*/  IADD3 R109, R101.reuse, 0x68, RZ ;  /* 0x00000068656d7810 */ /* 0x040fe40007ffe0ff */
[----:B------:R-:W-:Y:S01]  /*3a90*/  IADD3 R91, R101, 0x71, RZ ;  /* 0x00000071655b7810 */ /* 0x000fe20007ffe0ff */
[----:B------:R-:W-:Y:S01]  /*3aa0*/  MUFU.TANH R26, R26 ;  /* 0x0000001a001a7308 */ /* 0x000fe20000002400 */
[C---:B-1----:R-:W-:Y:S01]  /*3ab0*/  FFMA.FTZ R52, R84.reuse, UR4, R52 ;  /* 0x0000000454347c23 */ /* 0x042fe20008010034 */
[----:B------:R-:W-:Y:S01]  /*3ac0*/  ISETP.GE.AND P4, PT, R47, R64, PT ;  /* 0x000000402f00720c */ /* 0x000fe20003f86270 */
[----:B------:R-:W-:Y:S01]  /*3ad0*/  FFMA.FTZ R62, R84, UR4, R55 ;  /* 0x00000004543e7c23 */ /* 0x000fe20008010037 */
[----:B------:R-:W-:Y:S01]  /*3ae0*/  IADD3 R55, R101, 0x78, RZ ;  /* 0x0000007865377810 */ /* 0x000fe20007ffe0ff */
[----:B------:R-:W-:Y:S01]  /*3af0*/  IMAD R84, R3, 0x2, R2 ;  /* 0x0000000203547824 */ /* 0x000fe200078e0202 */
[----:B------:R-:W-:Y:S02]  /*3b00*/  FSEL R73, R52, -INF , !P6 ;  /* 0xff80000034497808 */ /* 0x000fe40007000000 */
[----:B------:R-:W1:Y:S01]  /*3b10*/  I2F R40, R127 ;  /* 0x0000007f00287306 */ /* 0x000e620000201400 */
[----:B------:R-:W-:-:S02]  /*3b20*/  ISETP.GE.AND P6, PT, R127, R66, PT ;  /* 0x000000427f00720c */ /* 0x000fc40003fc6270 */
[----:B------:R-:W-:Y:S02]  /*3b30*/  FSEL R62, R62, -INF , !P4 ;  /* 0xff8000003e3e7808 */ /* 0x000fe40006000000 */
[----:B------:R-:W-:-:S03]  /*3b40*/  ISETP.GE.AND P4, PT, R127, R64, PT ;  /* 0x000000407f00720c */ /* 0x000fc60003f86270 */
[----:B------:R-:W2:Y:S08]  /*3b50*/  I2F R23, R65 ;  /* 0x0000004100177306 */ /* 0x000eb00000201400 */
[----:B------:R3:W4:Y:S01]  /*3b60*/  MUFU.TANH R96, R43 ;  /* 0x0000002b00607308 */ /* 0x0007220000002400 */
[----:B-1----:R-:W-:-:S07]  /*3b70*/  FFMA.FTZ R2, R40, UR4, R17 ;  /* 0x0000000428027c23 */ /* 0x002fce0008010011 */
[----:B------:R-:W-:Y:S08]  /*3b80*/  MUFU.TANH R20, R20 ;  /* 0x0000001400147308 */ /* 0x000ff00000002400 */
[----:B------:R-:W-:Y:S01]  /*3b90*/  MUFU.TANH R48, R48 ;  /* 0x0000003000307308 */ /* 0x000fe20000002400 */
[----:B---3--:R-:W-:Y:S02]  /*3ba0*/  FMUL.FTZ R43, R38, c[0x0][0x2ec] ;  /* 0x0000bb00262b7a20 */ /* 0x008fe40000410000 */
[----:B------:R-:W-:Y:S01]  /*3bb0*/  FMUL.FTZ R38, R39, c[0x0][0x2ec] ;  /* 0x0000bb0027267a20 */ /* 0x000fe20000410000 */
[----:B------:R-:W-:Y:S01]  /*3bc0*/  FSEL R39, R16, -INF , !P2 ;  /* 0xff80000010277808 */ /* 0x000fe20005000000 */
[----:B------:R-:W-:Y:S01]  /*3bd0*/  FMUL.FTZ R16, R35, c[0x0][0x2ec] ;  /* 0x0000bb0023107a20 */ /* 0x000fe20000410000 */
[----:B------:R-:W-:Y:S01]  /*3be0*/  ISETP.GE.AND P2, PT, R131, R66, PT ;  /* 0x000000428300720c */ /* 0x000fe20003f46270 */
[C---:B--2---:R-:W-:Y:S01]  /*3bf0*/  FFMA.FTZ R35, R23.reuse, UR4, R26 ;  /* 0x0000000417237c23 */ /* 0x044fe2000801001a */
[----:B------:R-:W-:Y:S01]  /*3c00*/  I2F R107, R125 ;  /* 0x0000007d006b7306 */ /* 0x000fe20000201400 */
[----:B----4-:R-:W-:-:S02]  /*3c10*/  FFMA.FTZ R96, R23, UR4, R96 ;  /* 0x0000000417607c23 */ /* 0x010fc40008010060 */
[----:B------:R-:W-:-:S05]  /*3c20*/  FMUL.FTZ R23, R28, c[0x0][0x2ec] ;  /* 0x0000bb001c177a20 */ /* 0x000fca0000410000 */
[----:B------:R-:W1:Y:S08]  /*3c30*/  MUFU.TANH R53, R53 ;  /* 0x0000003500357308 */ /* 0x000e700000002400 */
[----:B------:R-:W-:Y:S08]  /*3c40*/  MUFU.TANH R24, R24 ;  /* 0x0000001800187308 */ /* 0x000ff00000002400 */
[----:B------:R-:W-:Y:S01]  /*3c50*/  MUFU.TANH R46, R46 ;  /* 0x0000002e002e7308 */ /* 0x000fe20000002400 */
[----:B-1----:R-:W-:Y:S01]  /*3c60*/  FFMA.FTZ R72, R72, UR4, R53 ;  /* 0x0000000448487c23 */ /* 0x002fe20008010035 */
[----:B------:R-:W-:-:S04]  /*3c70*/  IADD3 R53, R101, 0x79, RZ ;  /* 0x0000007965357810 */ /* 0x000fc80007ffe0ff */
[----:B------:R-:W-:Y:S02]  /*3c80*/  FSEL R72, R72, -INF , !P3 ;  /* 0xff80000048487808 */ /* 0x000fe40005800000 */
[----:B------:R-:W1:Y:S01]  /*3c90*/  I2F R25, R51 ;  /* 0x0000003300197306 */ /* 0x000e620000201400 */
[----:B------:R-:W-:-:S07]  /*3ca0*/  ISETP.GE.AND P3, PT, R111, R64, PT ;  /* 0x000000406f00720c */ /* 0x000fce0003f66270 */
[----:B------:R-:W-:Y:S08]  /*3cb0*/  MUFU.TANH R27, R27 ;  /* 0x0000001b001b7308 */ /* 0x000ff00000002400 */
[----:B------:R-:W2:Y:S01]  /*3cc0*/  I2F R42, R131 ;  /* 0x00000083002a7306 */ /* 0x000ea20000201400 */
[C---:B-1----:R-:W-:Y:S02]  /*3cd0*/  FFMA.FTZ R24, R25.reuse, UR4, R24 ;  /* 0x0000000419187c23 */ /* 0x042fe40008010018 */
[----:B------:R-:W-:-:S02]  /*3ce0*/  FFMA.FTZ R46, R25, UR4, R46 ;  /* 0x00000004192e7c23 */ /* 0x000fc4000801002e */
[----:B------:R-:W-:-:S03]  /*3cf0*/  FMUL.FTZ R25, R34, c[0x0][0x2ec] ;  /* 0x0000bb0022197a20 */ /* 0x000fc60000410000 */
[----:B------:R-:W1:Y:S08]  /*3d00*/  MUFU.TANH R18, R18 ;  /* 0x0000001200127308 */ /* 0x000e700000002400 */
[----:B------:R3:W-:Y:S01]  /*3d10*/  MUFU.TANH R105, R36 ;  /* 0x0000002400697308 */ /* 0x0007e20000002400 */
[----:B--2---:R-:W-:-:S05]  /*3d20*/  FFMA.FTZ R27, R42, UR4, R27 ;  /* 0x000000042a1b7c23 */ /* 0x004fca000801001b */
[----:B------:R-:W-:Y:S02]  /*3d30*/  FSEL R47, R27, -INF , !P2 ;  /* 0xff8000001b2f7808 */ /* 0x000fe40005000000 */
[----:B------:R-:W-:Y:S01]  /*3d40*/  I2F R60, R103 ;  /* 0x00000067003c7306 */ /* 0x000fe20000201400 */
[----:B-1----:R-:W-:Y:S01]  /*3d50*/  FFMA.FTZ R18, R49, UR4, R18 ;  /* 0x0000000431127c23 */ /* 0x002fe20008010012 */
[----:B------:R-:W-:-:S04]  /*3d60*/  ISETP.GE.AND P2, PT, R67, R66, PT ;  /* 0x000000424300720c */ /* 0x000fc80003f46270 */
[----:B------:R-:W-:Y:S02]  /*3d70*/  FSEL R44, R18, -INF , !P3 ;  /* 0xff800000122c7808 */ /* 0x000fe40005800000 */
[----:B------:R1:W-:Y:S01]  /*3d80*/  MUFU.TANH R125, R37 ;  /* 0x00000025007d7308 */ /* 0x0003e20000002400 */
[----:B---3--:R-:W-:Y:S01]  /*3d90*/  FFMA.FTZ R36, R107, UR4, R48 ;  /* 0x000000046b247c23 */ /* 0x008fe20008010030 */
[----:B------:R-:W-:-:S04]  /*3da0*/  ISETP.GE.AND P3, PT, R131, R64, PT ;  /* 0x000000408300720c */ /* 0x000fc80003f66270 */
[----:B------:R-:W-:Y:S02]  /*3db0*/  FSEL R36, R36, -INF , !P0 ;  /* 0xff80000024247808 */ /* 0x000fe40004000000 */
[----:B------:R-:W2:Y:S01]  /*3dc0*/  MUFU.TANH R17, R32 ;  /* 0x0000002000117308 */ /* 0x000ea20000002400 */
[----:B------:R-:W-:-:S04]  /*3dd0*/  ISETP.GE.AND P0, PT, R51, R64, PT ;  /* 0x000000403300720c */ /* 0x000fc80003f06270 */
[----:B------:R-:W-:Y:S02]  /*3de0*/  FSEL R34, R46, -INF , !P0 ;  /* 0xff8000002e227808 */ /* 0x000fe40004000000 */
[----:B------:R-:W-:Y:S01]  /*3df0*/  ISETP.GE.AND P0, PT, R109, R64, PT ;  /* 0x000000406d00720c */ /* 0x000fe20003f06270 */
[----:B------:R-:W-:Y:S01]  /*3e00*/  I2F R22, R67 ;  /* 0x0000004300167306 */ /* 0x000fe20000201400 */
[----:B-1----:R-:W-:-:S05]  /*3e10*/  FFMA.FTZ R37, R107, UR4, R20 ;  /* 0x000000046b257c23 */ /* 0x002fca0008010014 */
[----:B------:R-:W-:Y:S02]  /*3e20*/  FSEL R37, R37, -INF , !P5 ;  /* 0xff80000025257808 */ /* 0x000fe40006800000 */
[----:B------:R-:W1:Y:S01]  /*3e30*/  MUFU.TANH R45, R45 ;  /* 0x0000002d002d7308 */ /* 0x000e620000002400 */
[----:B------:R-:W-:Y:S01]  /*3e40*/  ISETP.GE.AND P5, PT, R51, R66, PT ;  /* 0x000000423300720c */ /* 0x000fe20003fa6270 */
[----:B--2---:R-:W-:-:S06]  /*3e50*/  FFMA.FTZ R17, R60, UR4, R17 ;  /* 0x000000043c117c23 */ /* 0x004fcc0008010011 */
[----:B------:R-:W2:Y:S08]  /*3e60*/  MUFU.TANH R3, R38 ;  /* 0x0000002600037308 */ /* 0x000eb00000002400 */
[----:B------:R-:W-:Y:S01]  /*3e70*/  I2F R52, R55 ;  /* 0x0000003700347306 */ /* 0x000fe20000201400 */
[----:B-1----:R-:W-:-:S07]  /*3e80*/  FFMA.FTZ R45, R40, UR4, R45 ;  /* 0x00000004282d7c23 */ /* 0x002fce000801002d */
[----:B------:R-:W-:Y:S01]  /*3e90*/  MUFU.TANH R23, R23 ;  /* 0x0000001700177308 */ /* 0x000fe20000002400 */
[----:B--2---:R-:W-:Y:S01]  /*3ea0*/  FFMA.FTZ R18, R22, UR4, R3 ;  /* 0x0000000416127c23 */ /* 0x004fe20008010003 */
[----:B------:R-:W-:Y:S02]  /*3eb0*/  FSEL R38, R45, -INF , !P4 ;  /* 0xff8000002d267808 */ /* 0x000fe40006000000 */
[----:B------:R-:W-:Y:S02]  /*3ec0*/  FSEL R45, R24, -INF , !P5 ;  /* 0xff800000182d7808 */ /* 0x000fe40006800000 */
[----:B------:R-:W-:Y:S02]  /*3ed0*/  ISETP.GE.AND P5, PT, R109, R66, PT ;  /* 0x000000426d00720c */ /* 0x000fe40003fa6270 */
[----:B------:R1:W-:Y:S01]  /*3ee0*/  MUFU.TANH R51, R43 ;  /* 0x0000002b00337308 */ /* 0x0003e20000002400 */
[----:B------:R-:W-:-:S04]  /*3ef0*/  ISETP.GE.AND P4, PT, R65, R64, PT ;  /* 0x000000404100720c */ /* 0x000fc80003f86270 */
[----:B------:R-:W-:Y:S02]  /*3f00*/  FSEL R28, R96, -INF , !P4 ;  /* 0xff800000601c7808 */ /* 0x000fe40006000000 */
[----:B------:R-:W-:Y:S01]  /*3f10*/  ISETP.GE.AND P4, PT, R103, R64, PT ;  /* 0x000000406700720c */ /* 0x000fe20003f86270 */
[----:B------:R-:W2:Y:S01]  /*3f20*/  MUFU.TANH R41, R41 ;  /* 0x0000002900297308 */ /* 0x000ea20000002400 */
[----:B-1----:R-:W-:Y:S01]  /*3f30*/  FSEL R43, R2, -INF , !P6 ;  /* 0xff800000022b7808 */ /* 0x002fe20007000000 */
[----:B------:R-:W-:-:S06]  /*3f40*/  FMUL.FTZ R2, R33, c[0x0][0x2ec] ;  /* 0x0000bb0021027a20 */ /* 0x000fcc0000410000 */
[----:B------:R-:W1:Y:S01]  /*3f50*/  I2F R50, R109 ;  /* 0x0000006d00327306 */ /* 0x000e620000201400 */
[----:B------:R-:W-:Y:S01]  /*3f60*/  ISETP.GE.AND P6, PT, R65, R66, PT ;  /* 0x000000424100720c */ /* 0x000fe20003fc6270 */
[----:B------:R-:W-:-:S03]  /*3f70*/  FFMA.FTZ R33, R22, UR4, R125 ;  /* 0x0000000416217c23 */ /* 0x000fc6000801007d */
[----:B------:R-:W-:Y:S01]  /*3f80*/  FSEL R35, R35, -INF , !P6 ;  /* 0xff80000023237808 */ /* 0x000fe20007000000 */
[----:B--2---:R-:W-:Y:S01]  /*3f90*/  FFMA.FTZ R32, R42, UR4, R41 ;  /* 0x000000042a207c23 */ /* 0x004fe20008010029 */
[-C--:B------:R-:W-:Y:S01]  /*3fa0*/  ISETP.GE.AND P6, PT, R103, R66.reuse, PT ;  /* 0x000000426700720c */ /* 0x080fe20003fc6270 */
[----:B------:R-:W-:Y:S01]  /*3fb0*/  I2F R21, R91 ;  /* 0x0000005b00157306 */ /* 0x000fe20000201400 */
[----:B------:R-:W-:Y:S02]  /*3fc0*/  FSEL R33, R33, -INF , !P2 ;  /* 0xff80000021217808 */ /* 0x000fe40005000000 */
[----:B------:R-:W-:Y:S01]  /*3fd0*/  FSEL R27, R17, -INF , !P6 ;  /* 0xff800000111b7808 */ /* 0x000fe20007000000 */
[----:B------:R-:W-:Y:S01]  /*3fe0*/  FFMA.FTZ R17, R52, UR4, R23 ;  /* 0x0000000434117c23 */ /* 0x000fe20008010017 */
[----:B------:R-:W-:Y:S02]  /*3ff0*/  ISETP.GE.AND P2, PT, R55, R66, PT ;  /* 0x000000423700720c */ /* 0x000fe40003f46270 */
[----:B------:R-:W-:Y:S01]  /*4000*/  FSEL R32, R32, -INF , !P3 ;  /* 0xff80000020207808 */ /* 0x000fe20005800000 */
[----:B------:R-:W2:Y:S01]  /*4010*/  MUFU.TANH R2, R2 ;  /* 0x0000000200027308 */ /* 0x000ea20000002400 */
[C---:B-1----:R-:W-:Y:S01]  /*4020*/  FFMA.FTZ R41, R50.reuse, UR4, R105 ;  /* 0x0000000432297c23 */ /* 0x042fe20008010069 */
[----:B------:R-:W-:Y:S01]  /*4030*/  FSEL R17, R17, -INF , !P2 ;  /* 0xff80000011117808 */ /* 0x000fe20005000000 */
[----:B------:R-:W-:Y:S01]  /*4040*/  FFMA.FTZ R51, R50, UR4, R51 ;  /* 0x0000000432337c23 */ /* 0x000fe20008010033 */
[----:B------:R-:W-:-:S02]  /*4050*/  ISETP.GE.AND P2, PT, R92, 0x2, PT ;  /* 0x000000025c00780c */ /* 0x000fc40003f46270 */
[----:B------:R-:W-:Y:S02]  /*4060*/  FSEL R41, R41, -INF , !P5 ;  /* 0xff80000029297808 */ /* 0x000fe40006800000 */
[----:B------:R-:W1:Y:S01]  /*4070*/  MUFU.TANH R25, R25 ;  /* 0x0000001900197308 */ /* 0x000e620000002400 */
[----:B------:R-:W-:Y:S02]  /*4080*/  ISETP.GE.AND P5, PT, R91, R66, PT ;  /* 0x000000425b00720c */ /* 0x000fe40003fa6270 */
[----:B------:R-:W-:Y:S02]  /*4090*/  ISETP.GE.AND P3, PT, R67, R64, PT ;  /* 0x000000404300720c */ /* 0x000fe40003f66270 */
[----:B------:R-:W-:Y:S02]  /*40a0*/  ISETP.GE.AND P6, PT, R101, R66, PT ;  /* 0x000000426500720c */ /* 0x000fe40003fc6270 */
[----:B------:R-:W-:Y:S01]  /*40b0*/  FSEL R18, R18, -INF , !P3 ;  /* 0xff80000012127808 */ /* 0x000fe20005800000 */
[----:B------:R3:W4:Y:S01]  /*40c0*/  MUFU.TANH R26, R16 ;  /* 0x00000010001a7308 */ /* 0x0007220000002400 */
[----:B--2---:R-:W-:Y:S01]  /*40d0*/  FFMA.FTZ R2, R21, UR4, R2 ;  /* 0x0000000415027c23 */ /* 0x004fe20008010002 */
[----:B------:R-:W-:-:S06]  /*40e0*/  ISETP.GE.AND P3, PT, R55, R64, PT ;  /* 0x000000403700720c */ /* 0x000fcc0003f66270 */
[----:B------:R-:W2:Y:S01]  /*40f0*/  I2F R76, R101 ;  /* 0x00000065004c7306 */ /* 0x000ea20000201400 */
[----:B-1----:R-:W-:Y:S01]  /*4100*/  FFMA.FTZ R24, R60, UR4, R25 ;  /* 0x000000043c187c23 */ /* 0x002fe20008010019 */
[----:B------:R-:W-:Y:S02]  /*4110*/  FSEL R25, R2, -INF , !P5 ;  /* 0xff80000002197808 */ /* 0x000fe40006800000 */
[----:B------:R-:W-:Y:S02]  /*4120*/  ISETP.GE.AND P5, PT, R53, R66, PT ;  /* 0x000000423500720c */ /* 0x000fe40003fa6270 */
[----:B------:R-:W-:Y:S02]  /*4130*/  FSEL R24, R24, -INF , !P4 ;  /* 0xff80000018187808 */ /* 0x000fe40006000000 */
[----:B------:R-:W1:Y:S01]  /*4140*/  MUFU.TANH R97, R97 ;  /* 0x0000006100617308 */ /* 0x000e620000002400 */
[----:B---3--:R-:W-:Y:S01]  /*4150*/  FSEL R16, R51, -INF , !P0 ;  /* 0xff80000033107808 */ /* 0x008fe20004000000 */
[----:B----4-:R-:W-:Y:S01]  /*4160*/  FFMA.FTZ R22, R21, UR4, R26 ;  /* 0x0000000415167c23 */ /* 0x010fe2000801001a */
[----:B------:R-:W-:-:S02]  /*4170*/  ISETP.GE.AND P0, PT, R91, R64, PT ;  /* 0x000000405b00720c */ /* 0x000fc40003f06270 */
[-C--:B------:R-:W-:Y:S02]  /*4180*/  ISETP.GE.AND P4, PT, R101, R64.reuse, PT ;  /* 0x000000406500720c */ /* 0x080fe40003f86270 */
[----:B------:R-:W-:Y:S01]  /*4190*/  FSEL R22, R22, -INF , !P0 ;  /* 0xff80000016167808 */ /* 0x000fe20004000000 */
[----:B------:R-:W-:Y:S01]  /*41a0*/  I2F R20, R53 ;  /* 0x0000003500147306 */ /* 0x000fe20000201400 */
[----:B--2---:R-:W-:Y:S01]  /*41b0*/  FFMA.FTZ R23, R76, UR4, R99 ;  /* 0x000000044c177c23 */ /* 0x004fe20008010063 */
[----:B------:R-:W-:Y:S01]  /*41c0*/  BAR.SYNC.DEFER_BLOCKING 0x0 ;  /* 0x0000000000007b1d */ /* 0x000fe20000010000 */
[----:B------:R-:W-:-:S03]  /*41d0*/  ISETP.GE.AND P0, PT, R53, R64, PT ;  /* 0x000000403500720c */ /* 0x000fc60003f06270 */
[----:B------:R-:W-:Y:S02]  /*41e0*/  FSEL R23, R23, -INF , !P4 ;  /* 0xff80000017177808 */ /* 0x000fe40006000000 */
[----:B------:R-:W2:Y:S01]  /*41f0*/  MUFU.TANH R3, R29 ;  /* 0x0000001d00037308 */ /* 0x000ea20000002400 */
[----:B-1----:R-:W-:-:S07]  /*4200*/  FFMA.FTZ R97, R76, UR4, R97 ;  /* 0x000000044c617c23 */ /* 0x002fce0008010061 */
[----:B------:R-:W1:Y:S08]  /*4210*/  MUFU.TANH R49, R30 ;  /* 0x0000001e00317308 */ /* 0x000e700000002400 */
[----:B------:R-:W3:Y:S01]  /*4220*/  MUFU.TANH R31, R31 ;  /* 0x0000001f001f7308 */ /* 0x000ee20000002400 */
[----:B--2---:R-:W-:Y:S01]  /*4230*/  FFMA.FTZ R21, R20, UR4, R3 ;  /* 0x0000000414157c23 */ /* 0x004fe20008010003 */
[----:B------:R-:W-:-:S04]  /*4240*/  FSEL R3, R97, -INF , !P6 ;  /* 0xff80000061037808 */ /* 0x000fc80007000000 */
[----:B------:R-:W-:Y:S01]  /*4250*/  FSEL R21, R21, -INF , !P5 ;  /* 0xff80000015157808 */ /* 0x000fe20006800000 */
[----:B-1----:R-:W-:Y:S02]  /*4260*/  FFMA.FTZ R49, R52, UR4, R49 ;  /* 0x0000000434317c23 */ /* 0x002fe40008010031 */
[----:B---3--:R-:W-:-:S03]  /*4270*/  FFMA.FTZ R2, R20, UR4, R31 ;  /* 0x0000000414027c23 */ /* 0x008fc6000801001f */
        /* <DEDUP_REMOVED lines=33> */
[----:B------:R-:W-:Y:S02]  /*4490*/  ISETP.NE.AND P3, PT, RZ, c[0x0][0x2d0], PT ;  /* 0x0000b400ff007a0c */ /* 0x000fe40003f65270 */
[----:B------:R-:W-:-:S03]  /*44a0*/  LOP3.LUT R26, RZ, c[0x0][0x2d0], RZ, 0x33, !PT ;  /* 0x0000b400ff1a7a12 */ /* 0x000fc600078e33ff */
        /* <DEDUP_REMOVED lines=26> */
.L_x_4304:
[----:B------:R-:W-:-:S04]  /*4650*/  ULEA UR6, -UR8, URZ, 0x7 ;  /* 0x0000003f08067291 */ /* 0x000fc8000f8e393f */
[----:B------:R-:W-:Y:S02]  /*4660*/  USHF.R.S32.HI UR11, URZ, 0x1f, UR6 ;  /* 0x0000001f3f0b7899 */ /* 0x000fe40008011406 */
[----:B------:R-:W-:-:S04]  /*4670*/  MOV R29, UR6 ;  /* 0x00000006001d7c02 */ /* 0x000fc80008000f00 */
[----:B------:R-:W-:Y:S02]  /*4680*/  MOV R30, UR11 ;  /* 0x0000000b001e7c02 */ /* 0x000fe40008000f00 */
.L_x_4305:
[----:B------:R-:W-:Y:S01]  /*4690*/  ISETP.GE.AND P0, PT, R114, c[0x0][0x220], PT ;  /* 0x0000880072007a0c */ /* 0x000fe20003f06270 */
[----:B------:R-:W-:Y:S01]  /*46a0*/  IMAD.U32 R31, RZ, RZ, UR8 ;  /* 0x00000008ff1f7e24 */ /* 0x000fe2000f8e00ff */
[----:B------:R-:W-:Y:S01]  /*46b0*/  BSSY B0, `(.L_x_4306) ;  /* 0x0000032000007945 */ /* 0x000fe20003800000 */
[----:B------:R-:W-:-:S10]  /*46c0*/  IMAD.U32 R26, RZ, RZ, UR8 ;  /* 0x00000008ff1a7e24 */ /* 0x000fd4000f8e00ff */
[-C--:B------:R-:W-:Y:S01]  /*46d0*/  @!P0 LEA R46, P3, R31, R120.reuse, 0x6 ;  /* 0x000000781f2e8211 */ /* 0x080fe200078630ff */
[----:B------:R-:W-:Y:S01]  /*46e0*/  @!P0 IMAD.MOV.U32 R31, RZ, RZ, c[0x0][0x19c] ;  /* 0x00006700ff1f8624 */ /* 0x000fe200078e00ff */
[C---:B------:R-:W-:Y:S01]  /*46f0*/  @!P0 IADD3 R40, P6, R29.reuse, R120, RZ ;  /* 0x000000781d288210 */ /* 0x040fe20007fde0ff */
[----:B------:R1:W-:Y:S01]  /*4700*/  @P0 STS [R94+0x1000], RZ ;  /* 0x001000ff5e000388 */ /* 0x0003e20000000800 */
[C---:B------:R-:W-:Y:S02]  /*4710*/  @!P0 IADD3 R49, P5, P4, R29.reuse, UR10, R120 ;  /* 0x0000000a1d318c10 */ /* 0x040fe4000fcbe078 */
[----:B------:R-:W-:Y:S01]  /*4720*/  @!P0 LEA.HI.X R26, R26, R93, R31, 0x6, P3 ;  /* 0x0000005d1a1a8211 */ /* 0x000fe200018f341f */
[----:B------:R-:W-:Y:S01]  /*4730*/  @!P0 IMAD.X R31, R30, 0x1, R93, P6 ;  /* 0x000000011e1f8824 */ /* 0x000fe200030e065d */
[----:B------:R-:W-:Y:S01]  /*4740*/  @!P0 IADD3 R46, P3, R29, R46, RZ ;  /* 0x0000002e1d2e8210 */ /* 0x000fe20007f7e0ff */
[----:B------:R1:W-:Y:S01]  /*4750*/  @P0 STS [R94+0x1004], RZ ;  /* 0x001004ff5e000388 */ /* 0x0003e20000000800 */
[----:B------:R-:W-:-:S02]  /*4760*/  @!P0 LEA R52, P6, R40, c[0x0][0x168], 0x1 ;  /* 0x00005a0028348a11 */ /* 0x000fc400078c08ff */
[C---:B------:R-:W-:Y:S01]  /*4770*/  @!P0 IADD3.X R42, R30.reuse, UR9, R93, P5, P4 ;  /* 0x000000091e2a8c10 */ /* 0x040fe2000afe845d */
[----:B------:R-:W-:Y:S01]  /*4780*/  @!P0 IMAD.X R51, R30, 0x1, R26, P3 ;  /* 0x000000011e338824 */ /* 0x000fe200018e061a */
[C---:B------:R-:W-:Y:S01]  /*4790*/  @!P0 LEA R48, P4, R49.reuse, c[0x0][0x168], 0x1 ;  /* 0x00005a0031308a11 */ /* 0x040fe200078808ff */
[----:B------:R1:W-:Y:S01]  /*47a0*/  @P0 STS.64 [R94+0x1008], RZ ;  /* 0x001008ff5e000388 */ /* 0x0003e20000000a00 */
        /* <DEDUP_REMOVED lines=34> */
.L_x_4307:
[----:B------:R-:W-:Y:S05]  /*49d0*/  BSYNC B0 ;  /* 0x0000000000007941 */ /* 0x000fea0003800000 */
.L_x_4306:
[----:B------:R-:W0:Y:S01]  /*49e0*/  LDGDEPBAR ;  /* 0x00000000000079af */ /* 0x000e220000000000 */
[----:B------:R-:W-:-:S04]  /*49f0*/  IADD3 R120, P0, R29, R120, RZ ;  /* 0x000000781d787210 */ /* 0x000fc80007f1e0ff */
[----:B------:R-:W-:Y:S02]  /*4a00*/  IADD3.X R93, R30, R93, RZ, P0, !PT ;  /* 0x0000005d1e5d7210 */ /* 0x000fe400007fe4ff */
.L_x_4303:
        /* <DEDUP_REMOVED lines=65> */
[----:B------:R-:W3:Y:S04]  /*4e20*/  SHFL.BFLY PT, R30, R29, 0x2, 0x1f ;  /* 0x0c401f001d1e7f89 */ /* 0x000ee800000e0000 */
[----:B------:R-:W-:Y:S01]  /*4e30*/  LDSM.16.MT88.4 R104, [R121+0x3000] ;  /* 0x003000007968783b */ /* 0x000fe20000004200 */
[----:B--2---:R-:W-:-:S02]  /*4e40*/  FMNMX.FTZ R40, R31, R40, !PT ;  /* 0x000000281f287209 */ /* 0x004fc40007810000 */
[----:B---3--:R-:W-:-:S03]  /*4e50*/  FMNMX.FTZ R30, R29, R30, !PT ;  /* 0x0000001e1d1e7209 */ /* 0x008fc60007810000 */
[----:B------:R-:W2:Y:S04]  /*4e60*/  SHFL.BFLY PT, R67, R40, 0x1, 0x1f ;  /* 0x0c201f0028437f89 */ /* 0x000ea800000e0000 */
[----:B------:R-:W3:Y:S01]  /*4e70*/  SHFL.BFLY PT, R65, R30, 0x1, 0x1f ;  /* 0x0c201f001e417f89 */ /* 0x000ee200000e0000 */
[----:B--2---:R-:W-:-:S04]  /*4e80*/  FMNMX.FTZ R67, R40, R67, !PT ;  /* 0x0000004328437209 */ /* 0x004fc80007810000 */
[C---:B------:R-:W-:Y:S01]  /*4e90*/  FSETP.NEU.FTZ.AND P0, PT, R67.reuse, -INF , PT ;  /* 0xff8000004300780b */ /* 0x040fe20003f1d000 */
[----:B------:R-:W-:Y:S01]  /*4ea0*/  FMUL.FTZ R26, R67, c[0x0][0x23c] ;  /* 0x00008f00431a7a20 */ /* 0x000fe20000410000 */
[----:B---3--:R-:W-:-:S04]  /*4eb0*/  FMNMX.FTZ R65, R30, R65, !PT ;  /* 0x000000411e417209 */ /* 0x008fc80007810000 */
[----:B------:R-:W-:Y:S02]  /*4ec0*/  FSEL R26, R26, RZ, P0 ;  /* 0x000000ff1a1a7208 */ /* 0x000fe40000000000 */
[----:B------:R-:W-:-:S03]  /*4ed0*/  FSETP.NEU.FTZ.AND P0, PT, R65, -INF , PT ;  /* 0xff8000004100780b */ /* 0x000fc60003f1d000 */
[--C-:B-1----:R-:W-:Y:S02]  /*4ee0*/  FFMA.FTZ R51, R3, c[0x0][0x23c], -R26.reuse ;  /* 0x00008f0003337a23 */ /* 0x102fe4000001081a */
[----:B------:R-:W-:Y:S02]  /*4ef0*/  FMUL.FTZ R3, R65, c[0x0][0x23c] ;  /* 0x00008f0041037a20 */ /* 0x000fe40000410000 */
[--C-:B------:R-:W-:Y:S02]  /*4f00*/  FFMA.FTZ R48, R5, c[0x0][0x23c], -R26.reuse ;  /* 0x00008f0005307a23 */ /* 0x100fe4000001081a */
[--C-:B------:R-:W-:Y:S01]  /*4f10*/  FFMA.FTZ R46, R7, c[0x0][0x23c], -R26.reuse ;  /* 0x00008f00072e7a23 */ /* 0x100fe2000001081a */
[----:B------:R-:W-:Y:S01]  /*4f20*/  FSEL R3, R3, RZ, P0 ;  /* 0x000000ff03037208 */ /* 0x000fe20000000000 */
[--C-:B------:R-:W-:Y:S01]  /*4f30*/  FFMA.FTZ R49, R15, c[0x0][0x23c], -R26.reuse ;  /* 0x00008f000f317a23 */ /* 0x100fe2000001081a */
[----:B------:R-:W-:Y:S01]  /*4f40*/  MUFU.EX2 R51, R51 ;  /* 0x0000003300337308 */ /* 0x000fe20000000800 */
[----:B------:R-:W-:-:S02]  /*4f50*/  FFMA.FTZ R30, R19, c[0x0][0x23c], -R26 ;  /* 0x00008f00131e7a23 */ /* 0x000fc4000001081a */
[--C-:B------:R-:W-:Y:S02]  /*4f60*/  FFMA.FTZ R50, R6, c[0x0][0x23c], -R3.reuse ;  /* 0x00008f0006327a23 */ /* 0x100fe40000010803 */
[--C-:B------:R-:W-:Y:S02]  /*4f70*/  FFMA.FTZ R55, R4, c[0x0][0x23c], -R3.reuse ;  /* 0x00008f0004377a23 */ /* 0x100fe40000010803 */
[----:B------:R-:W1:Y:S01]  /*4f80*/  LDSM.16.MT88.4 R4, [R126+0x3000] ;  /* 0x003000007e04783b */ /* 0x000e620000004200 */
[--C-:B------:R-:W-:Y:S01]  /*4f90*/  FFMA.FTZ R53, R23, c[0x0][0x23c], -R3.reuse ;  /* 0x00008f0017357a23 */ /* 0x100fe20000010803 */
[----:B------:R-:W2:Y:S01]  /*4fa0*/  MUFU.EX2 R48, R48 ;  /* 0x0000003000307308 */ /* 0x000ea20000000800 */
[----:B------:R-:W-:Y:S02]  /*4fb0*/  FFMA.FTZ R52, R14, c[0x0][0x23c], -R3 ;  /* 0x00008f000e347a23 */ /* 0x000fe40000010803 */
[--C-:B------:R-:W-:Y:S02]  /*4fc0*/  FFMA.FTZ R19, R11, c[0x0][0x23c], -R26.reuse ;  /* 0x00008f000b137a23 */ /* 0x100fe4000001081a */
[----:B------:R-:W-:-:S02]  /*4fd0*/  FFMA.FTZ R0, R9, c[0x0][0x23c], -R26 ;  /* 0x00008f0009007a23 */ /* 0x000fc4000001081a */
[--C-:B------:R-:W-:Y:S01]  /*4fe0*/  FFMA.FTZ R29, R10, c[0x0][0x23c], -R3.reuse ;  /* 0x00008f000a1d7a23 */ /* 0x100fe20000010803 */
[----:B------:R-:W-:Y:S01]  /*4ff0*/  MUFU.EX2 R49, R49 ;  /* 0x0000003100317308 */ /* 0x000fe20000000800 */
[--C-:B------:R-:W-:Y:S02]  /*5000*/  FFMA.FTZ R40, R8, c[0x0][0x23c], -R3.reuse ;  /* 0x00008f0008287a23 */ /* 0x100fe40000010803 */
[----:B------:R-:W3:Y:S01]  /*5010*/  LDSM.16.MT88.4 R8, [R126+0x3400] ;  /* 0x003400007e08783b */ /* 0x000ee20000004200 */
[--C-:B------:R-:W-:Y:S02]  /*5020*/  FFMA.FTZ R23, R13, c[0x0][0x23c], -R26.reuse ;  /* 0x00008f000d177a23 */ /* 0x100fe4000001081a */
[--C-:B------:R-:W-:Y:S02]  /*5030*/  FFMA.FTZ R42, R12, c[0x0][0x23c], -R3.reuse ;  /* 0x00008f000c2a7a23 */ /* 0x100fe40000010803 */
[----:B------:R-:W4:Y:S01]  /*5040*/  MUFU.EX2 R46, R46 ;  /* 0x0000002e002e7308 */ /* 0x000f220000000800 */
[----:B--2---:R-:W-:Y:S01]  /*5050*/  F2FP.BF16.PACK_AB R96, R48, R51 ;  /* 0x000000333060723e */ /* 0x004fe200000010ff */
[----:B------:R-:W-:Y:S01]  /*5060*/  FFMA.FTZ R31, R56, c[0x0][0x23c], -R3 ;  /* 0x00008f00381f7a23 */ /* 0x000fe20000010803 */
[----:B------:R-:W2:Y:S01]  /*5070*/  LDSM.16.MT88.4 R12, [R121+0x3400] ;  /* 0x00340000790c783b */ /* 0x000ea20000004200 */
[----:B------:R-:W-:-:S02]  /*5080*/  FFMA.FTZ R60, R69, c[0x0][0x23c], -R26 ;  /* 0x00008f00453c7a23 */ /* 0x000fc4000001081a */
[--C-:B------:R-:W-:Y:S02]  /*5090*/  FFMA.FTZ R56, R57, c[0x0][0x23c], -R26.reuse ;  /* 0x00008f0039387a23 */ /* 0x100fe4000001081a */
[----:B------:R-:W-:Y:S01]  /*50a0*/  MUFU.EX2 R53, R53 ;  /* 0x0000003500357308 */ /* 0x000fe20000000800 */
        /* <DEDUP_REMOVED lines=24> */
[----:B----4-:R-:W-:Y:S01]  /*5230*/  F2FP.BF16.PACK_AB R99, R52, R55 ;  /* 0x000000373463723e */ /* 0x010fe200000010ff */
[----:B------:R-:W4:Y:S01]  /*5240*/  MUFU.EX2 R23, R23 ;  /* 0x0000001700177308 */ /* 0x000f220000000800 */
[----:B------:R-:W-:-:S02]  /*5250*/  FFMA.FTZ R75, R70, c[0x0][0x23c], -R3 ;  /* 0x00008f00464b7a23 */ /* 0x000fc40000010803 */
[--C-:B------:R-:W-:Y:S02]  /*5260*/  FFMA.FTZ R68, R68, c[0x0][0x23c], -R3.reuse ;  /* 0x00008f0044447a23 */ /* 0x100fe40000010803 */
[--C-:B------:R-:W-:Y:S01]  /*5270*/  FFMA.FTZ R73, R72, c[0x0][0x23c], -R3.reuse ;  /* 0x00008f0048497a23 */ /* 0x100fe20000010803 */
[C---:B------:R-:W-:Y:S01]  /*5280*/  HMMA.16816.F32.BF16 R108, R96.reuse, R104, RZ ;  /* 0x00000068606c723c */ /* 0x040fe200000418ff */
[----:B------:R-:W-:Y:S01]  /*5290*/  FFMA.FTZ R62, R62, c[0x0][0x23c], -R3 ;  /* 0x00008f003e3e7a23 */ /* 0x000fe20000010803 */
[----:B------:R-:W-:Y:S01]  /*52a0*/  MUFU.EX2 R19, R19 ;  /* 0x0000001300137308 */ /* 0x000fe20000000800 */
[----:B------:R-:W-:Y:S02]  /*52b0*/  FADD.FTZ R48, R51, R48 ;  /* 0x0000003033307221 */ /* 0x000fe40000010000 */
[----:B------:R-:W-:Y:S02]  /*52c0*/  FADD.FTZ R50, R53, R50 ;  /* 0x0000003235327221 */ /* 0x000fe40000010000 */
[--C-:B------:R-:W-:Y:S01]  /*52d0*/  FFMA.FTZ R72, R37, c[0x0][0x23c], -R26.reuse ;  /* 0x00008f0025487a23 */ /* 0x100fe2000001081a */
[----:B------:R-:W-:Y:S01]  /*52e0*/  HMMA.16816.F32.BF16 R104, R96, R106, RZ ;  /* 0x0000006a6068723c */ /* 0x000fe200000418ff */
[--C-:B------:R-:W-:Y:S01]  /*52f0*/  FFMA.FTZ R89, R39, c[0x0][0x23c], -R26.reuse ;  /* 0x00008f0027597a23 */ /* 0x100fe2000001081a */
[----:B------:R-:W5:Y:S01]  /*5300*/  MUFU.EX2 R0, R0 ;  /* 0x0000000000007308 */ /* 0x000f620000000800 */
[----:B------:R-:W-:-:S02]  /*5310*/  FFMA.FTZ R37, R47, c[0x0][0x23c], -R26 ;  /* 0x00008f002f257a23 */ /* 0x000fc4000001081a */
[--C-:B------:R-:W-:Y:S02]  /*5320*/  FFMA.FTZ R39, R43, c[0x0][0x23c], -R26.reuse ;  /* 0x00008f002b277a23 */ /* 0x100fe4000001081a */
[----:B------:R-:W-:Y:S01]  /*5330*/  FFMA.FTZ R70, R45, c[0x0][0x23c], -R26 ;  /* 0x00008f002d467a23 */ /* 0x000fe2000001081a */
[C---:B-1----:R-:W-:Y:S01]  /*5340*/  HMMA.16816.F32.BF16 R100, R96.reuse, R4, RZ ;  /* 0x000000046064723c */ /* 0x042fe200000418ff */
[----:B------:R-:W-:Y:S01]  /*5350*/  FADD.FTZ R49, R49, R48 ;  /* 0x0000003031317221 */ /* 0x000fe20000010000 */
[----:B------:R-:W-:Y:S01]  /*5360*/  MUFU.EX2 R42, R42 ;  /* 0x0000002a002a7308 */ /* 0x000fe20000000800 */
[----:B------:R-:W-:Y:S02]  /*5370*/  FADD.FTZ R47, R55, R50 ;  /* 0x00000032372f7221 */ /* 0x000fe40000010000 */
[--C-:B------:R-:W-:Y:S02]  /*5380*/  FFMA.FTZ R45, R36, c[0x0][0x23c], -R3.reuse ;  /* 0x00008f00242d7a23 */ /* 0x100fe40000010803 */
[----:B----4-:R-:W-:Y:S01]  /*5390*/  F2FP.BF16.PACK_AB R4, R23, R30 ;  /* 0x0000001e1704723e */ /* 0x010fe200000010ff */
[----:B------:R-:W-:Y:S01]  /*53a0*/  HMMA.16816.F32.BF16 R96, R96, R6, RZ ;  /* 0x000000066060723c */ /* 0x000fe200000418ff */
[--C-:B------:R-:W-:Y:S01]  /*53b0*/  FFMA.FTZ R43, R38, c[0x0][0x23c], -R3.reuse ;  /* 0x00008f00262b7a23 */ /* 0x100fe20000010803 */
[----:B------:R-:W1:Y:S01]  /*53c0*/  MUFU.EX2 R29, R29 ;  /* 0x0000001d001d7308 */ /* 0x000e620000000800 */
[----:B------:R-:W-:-:S02]  /*53d0*/  FFMA.FTZ R36, R44, c[0x0][0x23c], -R3 ;  /* 0x00008f002c247a23 */ /* 0x000fc40000010803 */
[----:B------:R-:W-:Y:S02]  /*53e0*/  FFMA.FTZ R34, R34, c[0x0][0x23c], -R3 ;  /* 0x00008f0022227a23 */ /* 0x000fe40000010803 */
[----:B-----5:R-:W-:Y:S01]  /*53f0*/  F2FP.BF16.PACK_AB R6, R0, R19 ;  /* 0x000000130006723e */ /* 0x020fe200000010ff */
[--C-:B------:R-:W-:Y:S02]  /*5400*/  FFMA.FTZ R38, R35, c[0x0][0x23c], -R26.reuse ;  /* 0x00008f0023267a23 */ /* 0x100fe4000001081a */
[----:B------:R-:W-:Y:S01]  /*5410*/  MUFU.EX2 R40, R40 ;  /* 0x0000002800287308 */ /* 0x000fe20000000800 */
[----:B------:R-:W-:Y:S02]  /*5420*/  FFMA.FTZ R35, R41, c[0x0][0x23c], -R26 ;  /* 0x00008f0029237a23 */ /* 0x000fe4000001081a */
[----:B------:R-:W-:Y:S02]  /*5430*/  FADD.FTZ R41, R46, R49 ;  /* 0x000000312e297221 */ /* 0x000fe40000010000 */
[----:B------:R-:W-:-:S02]  /*5440*/  FADD.FTZ R47, R52, R47 ;  /* 0x0000002f342f7221 */ /* 0x000fc40000010000 */
[----:B------:R-:W-:Y:S01]  /*5450*/  FADD.FTZ R30, R30, R41 ;  /* 0x000000291e1e7221 */ /* 0x000fe20000010000 */
[----:B------:R-:W4:Y:S01]  /*5460*/  MUFU.EX2 R31, R31 ;  /* 0x0000001f001f7308 */ /* 0x000f220000000800 */
[----:B-1----:R-:W-:Y:S01]  /*5470*/  F2FP.BF16.PACK_AB R5, R29, R42 ;  /* 0x0000002a1d05723e */ /* 0x002fe200000010ff */
[----:B------:R-:W-:Y:S02]  /*5480*/  FADD.FTZ R42, R42, R47 ;  /* 0x0000002f2a2a7221 */ /* 0x000fe40000010000 */
[----:B------:R-:W-:Y:S02]  /*5490*/  FFMA.FTZ R44, R25, c[0x0][0x23c], -R26 ;  /* 0x00008f00192c7a23 */ /* 0x000fe4000001081a */
[----:B------:R-:W-:Y:S02]  /*54a0*/  FFMA.FTZ R25, R32, c[0x0][0x23c], -R3 ;  /* 0x00008f0020197a23 */ /* 0x000fe40000010803 */
[----:B------:R-:W-:Y:S01]  /*54b0*/  MUFU.EX2 R71, R71 ;  /* 0x0000004700477308 */ /* 0x000fe20000000800 */
[----:B------:R-:W-:-:S02]  /*54c0*/  FADD.FTZ R32, R23, R30 ;  /* 0x0000001e17207221 */ /* 0x000fc40000010000 */
[----:B------:R-:W-:Y:S02]  /*54d0*/  FADD.FTZ R29, R29, R42 ;  /* 0x0000002a1d1d7221 */ /* 0x000fe40000010000 */
[----:B------:R-:W-:Y:S02]  /*54e0*/  FADD.FTZ R19, R19, R32 ;  /* 0x0000002013137221 */ /* 0x000fe40000010000 */
[----:B------:R-:W-:Y:S01]  /*54f0*/  FFMA.FTZ R46, R33, c[0x0][0x23c], -R26 ;  /* 0x00008f00212e7a23 */ /* 0x000fe2000001081a */
[C---:B----4-:R-:W-:Y:S01]  /*5500*/  F2FP.BF16.PACK_AB R7, R31.reuse, R40 ;  /* 0x000000281f07723e */ /* 0x050fe200000010ff */
[----:B------:R-:W1:Y:S01]  /*5510*/  MUFU.EX2 R60, R60 ;  /* 0x0000003c003c7308 */ /* 0x000e620000000800 */
[----:B------:R-:W-:Y:S02]  /*5520*/  FADD.FTZ R40, R40, R29 ;  /* 0x0000001d28287221 */ /* 0x000fe40000010000 */
[----:B------:R-:W-:Y:S02]  /*5530*/  FADD.FTZ R0, R0, R19 ;  /* 0x0000001300007221 */ /* 0x000fe40000010000 */
[----:B------:R-:W-:Y:S01]  /*5540*/  FADD.FTZ R40, R31, R40 ;  /* 0x000000281f287221 */ /* 0x000fe20000010000 */
        /* <DEDUP_REMOVED lines=11> */
[--C-:B------:R-:W-:Y:S01]  /*5600*/  FFMA.FTZ R29, R22, c[0x0][0x23c], -R3.reuse ;  /* 0x00008f00161d7a23 */ /* 0x100fe20000010803 */
[----:B--2---:R-:W-:Y:S01]  /*5610*/  HMMA.16816.F32.BF16 R108, R4, R12, R108 ;  /* 0x0000000c046c723c */ /* 0x004fe2000004186c */
[----:B------:R-:W-:Y:S01]  /*5620*/  FFMA.FTZ R21, R21, c[0x0][0x23c], -R26 ;  /* 0x00008f0015157a23 */ /* 0x000fe2000001081a */
[----:B------:R-:W-:Y:S01]  /*5630*/  MUFU.EX2 R69, R69 ;  /* 0x0000004500457308 */ /* 0x000fe20000000800 */
[----:B------:R-:W-:-:S05]  /*5640*/  FFMA.FTZ R20, R20, c[0x0][0x23c], -R3 ;  /* 0x00008f0014147a23 */ /* 0x000fca0000010803 */
        /* <DEDUP_REMOVED lines=19> */
[C---:B---3--:R-:W-:Y:S02]  /*5780*/  HMMA.16816.F32.BF16 R100, R4.reuse, R8, R100 ;  /* 0x000000080464723c */ /* 0x048fe40000041864 */
        /* <DEDUP_REMOVED lines=39> */
[----:B------:R-:W-:Y:S01]  /*5a00*/  FADD.FTZ R63, R63, R124 ;  /* 0x0000007c3f3f7221 */ /* 0x000fe20000010000 */
[----:B------:R-:W-:-:S03]  /*5a10*/  LEA R124, P0, R120, c[0x0][0x168], 0x1 ;  /* 0x00005a00787c7a11 */ /* 0x000fc600078008ff */
[----:B------:R-:W-:Y:S01]  /*5a20*/  FADD.FTZ R82, R82, R63 ;  /* 0x0000003f52527221 */ /* 0x000fe20000010000 */
[----:B------:R-:W-:Y:S01]  /*5a30*/  LEA.HI.X R125, R120, c[0x0][0x16c], R93, 0x1, P0 ;  /* 0x00005b00787d7a11 */ /* 0x000fe200000f0c5d */
[----:B------:R-:W1:Y:S01]  /*5a40*/  MUFU.EX2 R62, R62 ;  /* 0x0000003e003e7308 */ /* 0x000e620000000800 */
[C---:B-----5:R-:W-:Y:S01]  /*5a50*/  F2FP.BF16.PACK_AB R5, R68.reuse, R75 ;  /* 0x0000004b4405723e */ /* 0x060fe200000010ff */
[----:B------:R-:W-:Y:S02]  /*5a60*/  FADD.FTZ R75, R75, R74 ;  /* 0x0000004a4b4b7221 */ /* 0x000fe40000010000 */
[----:B------:R-:W-:Y:S02]  /*5a70*/  FADD.FTZ R61, R61, R82 ;  /* 0x000000523d3d7221 */ /* 0x000fe40000010000 */
[----:B------:R-:W-:Y:S02]  /*5a80*/  FADD.FTZ R68, R68, R75 ;  /* 0x0000004b44447221 */ /* 0x000fe40000010000 */
[----:B------:R-:W4:Y:S01]  /*5a90*/  MUFU.EX2 R72, R72 ;  /* 0x0000004800487308 */ /* 0x000f220000000800 */
[----:B-1----:R-:W-:-:S07]  /*5aa0*/  F2FP.BF16.PACK_AB R7, R62, R73 ;  /* 0x000000493e07723e */ /* 0x002fce00000010ff */
[----:B------:R-:W1:Y:S01]  /*5ab0*/  MUFU.EX2 R89, R89 ;  /* 0x0000005900597308 */ /* 0x000e620000000800 */
[----:B------:R-:W-:-:S04]  /*5ac0*/  FADD.FTZ R73, R73, R68 ;  /* 0x0000004449497221 */ /* 0x000fc80000010000 */
[----:B------:R-:W-:Y:S01]  /*5ad0*/  FADD.FTZ R62, R62, R73 ;  /* 0x000000493e3e7221 */ /* 0x000fe20000010000 */
[C---:B---3--:R-:W-:Y:S01]  /*5ae0*/  HMMA.16816.F32.BF16 R100, R4.reuse, R8, R100 ;  /* 0x000000080464723c */ /* 0x048fe20000041864 */
[----:B----4-:R-:W-:Y:S01]  /*5af0*/  FADD.FTZ R2, R72, R61 ;  /* 0x0000003d48027221 */ /* 0x010fe20000010000 */
[----:B------:R-:W-:Y:S06]  /*5b00*/  MUFU.EX2 R39, R39 ;  /* 0x0000002700277308 */ /* 0x000fec0000000800 */
[----:B------:R-:W-:Y:S01]  /*5b10*/  HMMA.16816.F32.BF16 R96, R4, R10, R96 ;  /* 0x0000000a0460723c */ /* 0x000fe20000041860 */
[----:B------:R-:W3:Y:S01]  /*5b20*/  LDSM.16.MT88.4 R8, [R121+0x4400] ;  /* 0x004400007908783b */ /* 0x000ee20000004200 */
[----:B------:R-:W4:Y:S01]  /*5b30*/  MUFU.EX2 R70, R70 ;  /* 0x0000004600467308 */ /* 0x000f220000000800 */
[----:B-1----:R-:W-:-:S05]  /*5b40*/  FADD.FTZ R2, R89, R2 ;  /* 0x0000000259027221 */ /* 0x002fca0000010000 */
[C---:B--2---:R-:W-:Y:S02]  /*5b50*/  HMMA.16816.F32.BF16 R108, R4.reuse, R12, R108 ;  /* 0x0000000c046c723c */ /* 0x044fe4000004186c */
[----:B------:R-:W-:Y:S06]  /*5b60*/  MUFU.EX2 R45, R45 ;  /* 0x0000002d002d7308 */ /* 0x000fec0000000800 */
[----:B------:R-:W-:Y:S01]  /*5b70*/  HMMA.16816.F32.BF16 R104, R4, R14, R104 ;  /* 0x0000000e0468723c */ /* 0x000fe20000041868 */
[----:B------:R-:W1:Y:S01]  /*5b80*/  LDSM.16.MT88.4 R12, [R126+0x4400] ;  /* 0x004400007e0c783b */ /* 0x000e620000004200 */
[----:B------:R-:W2:Y:S05]  /*5b90*/  MUFU.EX2 R36, R36 ;  /* 0x0000002400247308 */ /* 0x000eaa0000000800 */
[----:B------:R-:W-:-:S02]  /*5ba0*/  F2FP.BF16.PACK_AB R4, R89, R72 ;  /* 0x000000485904723e */ /* 0x000fc400000010ff */
[----:B----4-:R-:W-:Y:S01]  /*5bb0*/  F2FP.BF16.PACK_AB R6, R70, R39 ;  /* 0x000000274606723e */ /* 0x010fe200000010ff */
[----:B------:R-:W-:Y:S01]  /*5bc0*/  MUFU.EX2 R43, R43 ;  /* 0x0000002b002b7308 */ /* 0x000fe20000000800 */
[----:B------:R-:W-:-:S04]  /*5bd0*/  FADD.FTZ R39, R39, R2 ;  /* 0x0000000227277221 */ /* 0x000fc80000010000 */
[----:B------:R-:W-:-:S03]  /*5be0*/  FADD.FTZ R70, R70, R39 ;  /* 0x0000002746467221 */ /* 0x000fc60000010000 */
[----:B------:R-:W4:Y:S01]  /*5bf0*/  MUFU.EX2 R34, R34 ;  /* 0x0000002200227308 */ /* 0x000f220000000800 */
[----:B--2---:R-:W-:Y:S01]  /*5c00*/  F2FP.BF16.PACK_AB R5, R36, R45 ;  /* 0x0000002d2405723e */ /* 0x004fe200000010ff */
[----:B------:R-:W-:-:S04]  /*5c10*/  FADD.FTZ R45, R45, R62 ;  /* 0x0000003e2d2d7221 */ /* 0x000fc80000010000 */
[----:B------:R-:W-:Y:S02]  /*5c20*/  FADD.FTZ R36, R36, R45 ;  /* 0x0000002d24247221 */ /* 0x000fe40000010000 */
[----:B------:R2:W-:Y:S01]  /*5c30*/  MUFU.EX2 R30, R16 ;  /* 0x00000010001e7308 */ /* 0x0005e20000000800 */
[----:B----4-:R-:W-:-:S07]  /*5c40*/  F2FP.BF16.PACK_AB R7, R34, R43 ;  /* 0x0000002b2207723e */ /* 0x010fce00000010ff */
[----:B------:R-:W-:Y:S01]  /*5c50*/  MUFU.EX2 R37, R37 ;  /* 0x0000002500257308 */ /* 0x000fe20000000800 */
[----:B------:R-:W-:-:S04]  /*5c60*/  FADD.FTZ R43, R43, R36 ;  /* 0x000000242b2b7221 */ /* 0x000fc80000010000 */
[----:B------:R-:W-:Y:S01]  /*5c70*/  FADD.FTZ R34, R34, R43 ;  /* 0x0000002b22227221 */ /* 0x000fe20000010000 */
[C---:B---3--:R-:W-:Y:S02]  /*5c80*/  HMMA.16816.F32.BF16 R108, R4.reuse, R8, R108 ;  /* 0x00000008046c723c */ /* 0x048fe4000004186c */
[----:B------:R-:W3:Y:S06]  /*5c90*/  MUFU.EX2 R38, R38 ;  /* 0x0000002600267308 */ /* 0x000eec0000000800 */
[C---:B------:R-:W-:Y:S01]  /*5ca0*/  HMMA.16816.F32.BF16 R104, R4.reuse, R10, R104 ;  /* 0x0000000a0468723c */ /* 0x040fe20000041868 */
[----:B------:R-:W4:Y:S01]  /*5cb0*/  LDSM.16.MT88.4 R8, [R121+0x4800] ;  /* 0x004800007908783b */ /* 0x000f220000004200 */
[----:B------:R-:W-:Y:S06]  /*5cc0*/  MUFU.EX2 R35, R35 ;  /* 0x0000002300237308 */ /* 0x000fec0000000800 */
[C---:B-1----:R-:W-:Y:S02]  /*5cd0*/  HMMA.16816.F32.BF16 R100, R4.reuse, R12, R100 ;  /* 0x0000000c0464723c */ /* 0x042fe40000041864 */
[----:B------:R-:W1:Y:S05]  /*5ce0*/  MUFU.EX2 R46, R46 ;  /* 0x0000002e002e7308 */ /* 0x000e6a0000000800 */
[----:B------:R-:W-:Y:S01]  /*5cf0*/  FFMA.FTZ R12, R17, c[0x0][0x23c], -R26 ;  /* 0x00008f00110c7a23 */ /* 0x000fe2000001081a */
[----:B------:R-:W-:Y:S01]  /*5d00*/  HMMA.16816.F32.BF16 R96, R4, R14, R96 ;  /* 0x0000000e0460723c */ /* 0x000fe20000041860 */
[----:B--2---:R-:W2:Y:S01]  /*5d10*/  LDSM.16.MT88.4 R16, [R126+0x4800] ;  /* 0x004800007e10783b */ /* 0x004ea20000004200 */
[----:B------:R-:W-:Y:S05]  /*5d20*/  MUFU.EX2 R25, R25 ;  /* 0x0000001900197308 */ /* 0x000fea0000000800 */
[----:B---3--:R-:W-:Y:S01]  /*5d30*/  F2FP.BF16.PACK_AB R4, R38, R37 ;  /* 0x000000252604723e */ /* 0x008fe200000010ff */
[----:B------:R-:W-:-:S02]  /*5d40*/  FADD.FTZ R37, R37, R70 ;  /* 0x0000004625257221 */ /* 0x000fc40000010000 */
[----:B------:R-:W3:Y:S01]  /*5d50*/  MUFU.EX2 R28, R28 ;  /* 0x0000001c001c7308 */ /* 0x000ee20000000800 */
[----:B-1----:R-:W-:Y:S01]  /*5d60*/  F2FP.BF16.PACK_AB R6, R46, R35 ;  /* 0x000000232e06723e */ /* 0x002fe200000010ff */
[----:B------:R-:W-:-:S04]  /*5d70*/  FADD.FTZ R38, R38, R37 ;  /* 0x0000002526267221 */ /* 0x000fc80000010000 */
[----:B------:R-:W-:Y:S02]  /*5d80*/  FADD.FTZ R35, R35, R38 ;  /* 0x0000002623237221 */ /* 0x000fe40000010000 */
[----:B------:R-:W1:Y:S02]  /*5d90*/  MUFU.EX2 R23, R23 ;  /* 0x0000001700177308 */ /* 0x000e640000000800 */
[----:B------:R-:W-:Y:S01]  /*5da0*/  FADD.FTZ R46, R46, R35 ;  /* 0x000000232e2e7221 */ /* 0x000fe20000010000 */
[----:B---3--:R-:W-:-:S05]  /*5db0*/  F2FP.BF16.PACK_AB R5, R28, R25 ;  /* 0x000000191c05723e */ /* 0x008fca00000010ff */
[----:B------:R3:W-:Y:S01]  /*5dc0*/  MUFU.EX2 R0, R12 ;  /* 0x0000000c00007308 */ /* 0x0007e20000000800 */
[----:B------:R-:W-:-:S04]  /*5dd0*/  FADD.FTZ R25, R25, R34 ;  /* 0x0000002219197221 */ /* 0x000fc80000010000 */
[----:B------:R-:W-:Y:S01]  /*5de0*/  FADD.FTZ R25, R28, R25 ;  /* 0x000000191c197221 */ /* 0x000fe20000010000 */
[----:B-1----:R-:W-:Y:S02]  /*5df0*/  F2FP.BF16.PACK_AB R7, R23, R30 ;  /* 0x0000001e1707723e */ /* 0x002fe400000010ff */
[----:B------:R-:W-:Y:S01]  /*5e00*/  MUFU.EX2 R27, R27 ;  /* 0x0000001b001b7308 */ /* 0x000fe20000000800 */
[----:B------:R-:W-:-:S04]  /*5e10*/  FADD.FTZ R30, R30, R25 ;  /* 0x000000191e1e7221 */ /* 0x000fc80000010000 */
[----:B------:R-:W-:Y:S01]  /*5e20*/  FADD.FTZ R23, R23, R30 ;  /* 0x0000001e17177221 */ /* 0x000fe20000010000 */
[C---:B----4-:R-:W-:Y:S01]  /*5e30*/  HMMA.16816.F32.BF16 R108, R4.reuse, R8, R108 ;  /* 0x00000008046c723c */ /* 0x050fe2000004186c */
[----:B---3--:R-:W1:Y:S01]  /*5e40*/  LDSM.16.MT88.4 R12, [R121+0x4c00] ;  /* 0x004c0000790c783b */ /* 0x008e620000004200 */
[----:B------:R-:W3:Y:S06]  /*5e50*/  MUFU.EX2 R44, R44 ;  /* 0x0000002c002c7308 */ /* 0x000eec0000000800 */
[C---:B------:R-:W-:Y:S01]  /*5e60*/  HMMA.16816.F32.BF16 R104, R4.reuse, R10, R104 ;  /* 0x0000000a0468723c */ /* 0x040fe20000041868 */
[----:B------:R-:W4:Y:S01]  /*5e70*/  LDSM.16.MT88.4 R8, [R126+0x4c00] ;  /* 0x004c00007e08783b */ /* 0x000f220000004200 */
[----:B------:R-:W-:Y:S06]  /*5e80*/  MUFU.EX2 R24, R24 ;  /* 0x0000001800187308 */ /* 0x000fec0000000800 */
[C---:B--2---:R-:W-:Y:S02]  /*5e90*/  HMMA.16816.F32.BF16 R100, R4.reuse, R16, R100 ;  /* 0x000000100464723c */ /* 0x044fe40000041864 */
[----:B------:R-:W2:Y:S06]  /*5ea0*/  MUFU.EX2 R29, R29 ;  /* 0x0000001d001d7308 */ /* 0x000eac0000000800 */
[----:B------:R-:W-:Y:S02]  /*5eb0*/  HMMA.16816.F32.BF16 R96, R4, R18, R96 ;  /* 0x000000120460723c */ /* 0x000fe40000041860 */
[----:B------:R-:W5:Y:S05]  /*5ec0*/  MUFU.EX2 R21, R21 ;  /* 0x0000001500157308 */ /* 0x000f6a0000000800 */
[----:B---3--:R-:W-:Y:S01]  /*5ed0*/  F2FP.BF16.PACK_AB R4, R44, R27 ;  /* 0x0000001b2c04723e */ /* 0x008fe200000010ff */
[----:B------:R-:W-:-:S02]  /*5ee0*/  FADD.FTZ R27, R27, R46 ;  /* 0x0000002e1b1b7221 */ /* 0x000fc40000010000 */
[----:B------:R-:W-:Y:S01]  /*5ef0*/  MUFU.EX2 R20, R20 ;  /* 0x0000001400147308 */ /* 0x000fe20000000800 */
[C---:B--2---:R-:W-:Y:S01]  /*5f00*/  F2FP.BF16.PACK_AB R5, R29.reuse, R24 ;  /* 0x000000181d05723e */ /* 0x044fe200000010ff */
[----:B------:R-:W-:Y:S02]  /*5f10*/  FADD.FTZ R24, R24, R23 ;  /* 0x0000001718187221 */ /* 0x000fe40000010000 */
[----:B------:R-:W-:Y:S02]  /*5f20*/  FADD.FTZ R27, R44, R27 ;  /* 0x0000001b2c1b7221 */ /* 0x000fe40000010000 */
[----:B------:R-:W-:Y:S02]  /*5f30*/  FADD.FTZ R29, R29, R24 ;  /* 0x000000181d1d7221 */ /* 0x000fe40000010000 */
[----:B------:R-:W2:Y:S01]  /*5f40*/  MUFU.EX2 R91, R91 ;  /* 0x0000005b005b7308 */ /* 0x000ea20000000800 */
[----:B-----5:R-:W-:Y:S01]  /*5f50*/  F2FP.BF16.PACK_AB R6, R21, R0 ;  /* 0x000000001506723e */ /* 0x020fe200000010ff */
[----:B------:R-:W-:-:S04]  /*5f60*/  FADD.FTZ R0, R0, R27 ;  /* 0x0000001b00007221 */ /* 0x000fc80000010000 */
[----:B------:R-:W-:Y:S01]  /*5f70*/  FADD.FTZ R89, R21, R0 ;  /* 0x0000000015597221 */ /* 0x000fe20000010000 */
[----:B--2---:R-:W-:Y:S01]  /*5f80*/  F2FP.BF16.PACK_AB R7, R91, R20 ;  /* 0x000000145b07723e */ /* 0x004fe200000010ff */
[----:B------:R-:W-:-:S04]  /*5f90*/  FADD.FTZ R20, R20, R29 ;  /* 0x0000001d14147221 */ /* 0x000fc80000010000 */
[----:B------:R-:W-:Y:S02]  /*5fa0*/  FADD.FTZ R91, R91, R20 ;  /* 0x000000145b5b7221 */ /* 0x000fe40000010000 */
[C---:B-1----:R-:W-:Y:S08]  /*5fb0*/  HMMA.16816.F32.BF16 R108, R4.reuse, R12, R108 ;  /* 0x0000000c046c723c */ /* 0x042ff0000004186c */
[C---:B------:R-:W-:Y:S08]  /*5fc0*/  HMMA.16816.F32.BF16 R104, R4.reuse, R14, R104 ;  /* 0x0000000e0468723c */ /* 0x040ff00000041868 */
[C---:B----4-:R-:W-:Y:S08]  /*5fd0*/  HMMA.16816.F32.BF16 R100, R4.reuse, R8, R100 ;  /* 0x000000080464723c */ /* 0x050ff00000041864 */
        /* <DEDUP_REMOVED lines=65> */
.L_x_4309:
[----:B------:R-:W-:-:S04]  /*63f0*/  LEA R5, -R3, RZ, 0x7 ;  /* 0x000000ff03057211 */ /* 0x000fc800078e39ff */
[----:B------:R-:W-:Y:S02]  /*6400*/  SHF.R.S32.HI R2, RZ, 0x1f, R5 ;  /* 0x0000001fff027819 */ /* 0x000fe40000011405 */
.L_x_4310:
[----:B------:R-:W-:Y:S02]  /*6410*/  ISETP.GE.AND P0, PT, R114, c[0x0][0x220], PT ;  /* 0x0000880072007a0c */ /* 0x000fe40003f06270 */
[----:B------:R-:W-:-:S04]  /*6420*/  LEA R132, P5, R5, R132, 0x1 ;  /* 0x0000008405847211 */ /* 0x000fc800078a08ff */
[----:B------:R-:W-:-:S07]  /*6430*/  LEA.HI.X R133, R5, R133, R2, 0x1, P5 ;  /* 0x0000008505857211 */ /* 0x000fce00028f0c02 */
[----:B------:R-:W-:Y:S01]  /*6440*/  @!P0 IMAD.MOV.U32 R0, RZ, RZ, c[0x0][0x1a4] ;  /* 0x00006900ff008624 */ /* 0x000fe200078e00ff */
[----:B------:R-:W-:Y:S01]  /*6450*/  @!P0 LEA R6, P4, R3, R122, 0x6 ;  /* 0x0000007a03068211 */ /* 0x000fe200078830ff */
[--C-:B------:R-:W-:Y:S01]  /*6460*/  @!P0 IMAD.MOV.U32 R128, RZ, RZ, R122.reuse ;  /* 0x000000ffff808224 */ /* 0x100fe200078e007a */
[----:B------:R-:W-:Y:S01]  /*6470*/  @!P0 IADD3 R4, P3, P2, R5, UR5, R122 ;  /* 0x0000000505048c10 */ /* 0x000fe2000fa7e07a */
[----:B------:R-:W-:Y:S01]  /*6480*/  @P0 STS [R94+0x3000], RZ ;  /* 0x003000ff5e000388 */ /* 0x000fe20000000800 */
[C---:B------:R-:W-:Y:S01]  /*6490*/  @!P0 LEA.HI.X R7, R3.reuse, R129, R0, 0x6, P4 ;  /* 0x0000008103078211 */ /* 0x040fe200020f3400 */
[----:B------:R-:W-:Y:S01]  /*64a0*/  @!P0 IMAD.WIDE.U32 R8, R3, 0x60, R128 ;  /* 0x0000006003088825 */ /* 0x000fe200078e0080 */
[----:B------:R-:W-:Y:S01]  /*64b0*/  @!P0 IADD3.X R129, R2, UR7, R129, P3, P2 ;  /* 0x0000000702818c10 */ /* 0x000fe20009fe4481 */
[----:B------:R-:W-:Y:S01]  /*64c0*/  @P0 STS [R94+0x3004], RZ ;  /* 0x003004ff5e000388 */ /* 0x000fe20000000800 */
[C---:B------:R-:W-:Y:S01]  /*64d0*/  @!P0 IADD3 R6, P3, R5.reuse, R6, RZ ;  /* 0x0000000605068210 */ /* 0x040fe20007f7e0ff */
[----:B------:R-:W-:Y:S01]  /*64e0*/  @!P0 IMAD R3, R0, 0x60, RZ ;  /* 0x0000006000038824 */ /* 0x000fe200078e02ff */
[----:B------:R-:W-:Y:S01]  /*64f0*/  @!P0 IADD3 R0, P2, R5, R8, RZ ;  /* 0x0000000805008210 */ /* 0x000fe20007f5e0ff */
[----:B------:R-:W-:Y:S01]  /*6500*/  @P0 STS.64 [R94+0x3008], RZ ;  /* 0x003008ff5e000388 */ /* 0x000fe20000000a00 */
[----:B------:R-:W-:Y:S01]  /*6510*/  @!P0 LEA R10, P4, R4, c[0x0][0x170], 0x1 ;  /* 0x00005c00040a8a11 */ /* 0x000fe200078808ff */
        /* <DEDUP_REMOVED lines=30> */
[----:B------:R-:W1:Y:S04]  /*6700*/  LDSM.16.M88.4 R40, [R84] ;  /* 0x000000005428783b */ /* 0x000e680000000200 */
[----:B------:R-:W1:Y:S04]  /*6710*/  LDSM.16.M88.4 R52, [R85+0x2400] ;  /* 0x002400005534783b */ /* 0x000e680000000200 */
[----:B------:R-:W1:Y:S04]  /*6720*/  LDSM.16.M88.4 R16, [R85+0x1800] ;  /* 0x001800005510783b */ /* 0x000e680000000200 */
        /* <DEDUP_REMOVED lines=17> */
[----:B------:R-:W-:Y:S01]  /*6840*/  HMMA.16816.F32.BF16 R52, R76, R54, RZ ;  /* 0x000000364c34723c */ /* 0x000fe200000418ff */
[----:B---3--:R-:W-:-:S02]  /*6850*/  FMUL.FTZ R2, R36, c[0x0][0x2ec] ;  /* 0x0000bb0024027a20 */ /* 0x008fc40000410000 */
[----:B------:R-:W-:Y:S02]  /*6860*/  FMUL.FTZ R0, R38, c[0x0][0x2ec] ;  /* 0x0000bb0026007a20 */ /* 0x000fe40000410000 */
[----:B------:R-:W-:Y:S02]  /*6870*/  FMUL.FTZ R36, R37, c[0x0][0x2ec] ;  /* 0x0000bb0025247a20 */ /* 0x000fe40000410000 */
[----:B------:R-:W-:Y:S01]  /*6880*/  FMUL.FTZ R38, R39, c[0x0][0x2ec] ;  /* 0x0000bb0027267a20 */ /* 0x000fe20000410000 */
[----:B------:R-:W-:Y:S01]  /*6890*/  HMMA.16816.F32.BF16 R20, R76, R16, RZ ;  /* 0x000000104c14723c */ /* 0x000fe200000418ff */
[----:B------:R-:W-:Y:S01]  /*68a0*/  FMUL.FTZ R37, R33, c[0x0][0x2ec] ;  /* 0x0000bb0021257a20 */ /* 0x000fe20000410000 */
[----:B------:R-:W-:Y:S01]  /*68b0*/  MUFU.TANH R2, R2 ;  /* 0x0000000200027308 */ /* 0x000fe20000002400 */
[----:B------:R-:W-:-:S05]  /*68c0*/  FMUL.FTZ R33, R35, c[0x0][0x2ec] ;  /* 0x0000bb0023217a20 */ /* 0x000fca0000410000 */
[C---:B------:R-:W-:Y:S02]  /*68d0*/  HMMA.16816.F32.BF16 R28, R72.reuse, R12, R28 ;  /* 0x0000000c481c723c */ /* 0x040fe4000004181c */
[----:B------:R-:W-:Y:S06]  /*68e0*/  MUFU.TANH R36, R36 ;  /* 0x0000002400247308 */ /* 0x000fec0000002400 */
[----:B------:R-:W-:Y:S02]  /*68f0*/  HMMA.16816.F32.BF16 R24, R72, R14, R24 ;  /* 0x0000000e4818723c */ /* 0x000fe40000041818 */
[----:B------:R-:W-:Y:S06]  /*6900*/  MUFU.TANH R38, R38 ;  /* 0x0000002600267308 */ /* 0x000fec0000002400 */
[C---:B------:R-:W-:Y:S02]  /*6910*/  HMMA.16816.F32.BF16 R16, R76.reuse, R18, RZ ;  /* 0x000000124c10723c */ /* 0x040fe400000418ff */
[----:B------:R-:W-:Y:S06]  /*6920*/  MUFU.TANH R37, R37 ;  /* 0x0000002500257308 */ /* 0x000fec0000002400 */
[----:B--2---:R-:W-:Y:S01]  /*6930*/  HMMA.16816.F32.BF16 R12, R76, R8, RZ ;  /* 0x000000084c0c723c */ /* 0x004fe200000418ff */
[----:B------:R-:W-:Y:S01]  /*6940*/  FMUL.FTZ R28, R28, c[0x0][0x2ec] ;  /* 0x0000bb001c1c7a20 */ /* 0x000fe20000410000 */
[----:B------:R-:W-:Y:S01]  /*6950*/  MUFU.TANH R33, R33 ;  /* 0x0000002100217308 */ /* 0x000fe20000002400 */
[----:B------:R-:W-:-:S02]  /*6960*/  FMUL.FTZ R29, R29, c[0x0][0x2ec] ;  /* 0x0000bb001d1d7a20 */ /* 0x000fc40000410000 */
[----:B------:R-:W-:Y:S02]  /*6970*/  FMUL.FTZ R35, R30, c[0x0][0x2ec] ;  /* 0x0000bb001e237a20 */ /* 0x000fe40000410000 */
[----:B------:R-:W-:Y:S01]  /*6980*/  FMUL.FTZ R30, R31, c[0x0][0x2ec] ;  /* 0x0000bb001f1e7a20 */ /* 0x000fe20000410000 */
[----:B------:R-:W-:Y:S02]  /*6990*/  HMMA.16816.F32.BF16 R8, R76, R10, RZ ;  /* 0x0000000a4c08723c */ /* 0x000fe400000418ff */
[----:B------:R-:W-:Y:S06]  /*69a0*/  MUFU.TANH R0, R0 ;  /* 0x0000000000007308 */ /* 0x000fec0000002400 */
[C---:B------:R-:W-:Y:S02]  /*69b0*/  HMMA.16816.F32.BF16 R56, R72.reuse, R68, R56 ;  /* 0x000000444838723c */ /* 0x040fe40000041838 */
[----:B------:R-:W-:Y:S06]  /*69c0*/  MUFU.TANH R35, R35 ;  /* 0x0000002300237308 */ /* 0x000fec0000002400 */
[C---:B------:R-:W-:Y:S01]  /*69d0*/  HMMA.16816.F32.BF16 R52, R72.reuse, R70, R52 ;  /* 0x000000464834723c */ /* 0x040fe20000041834 */
[----:B------:R-:W2:Y:S01]  /*69e0*/  LDSM.16.M88.4 R68, [R84+0x1c00] ;  /* 0x001c00005444783b */ /* 0x000ea20000000200 */
[----:B------:R-:W-:Y:S06]  /*69f0*/  MUFU.TANH R30, R30 ;  /* 0x0000001e001e7308 */ /* 0x000fec0000002400 */
[C---:B------:R-:W-:Y:S08]  /*6a00*/  HMMA.16816.F32.BF16 R20, R72.reuse, R4, R20 ;  /* 0x000000044814723c */ /* 0x040ff00000041814 */
[----:B------:R-:W-:Y:S01]  /*6a10*/  HMMA.16816.F32.BF16 R16, R72, R6, R16 ;  /* 0x000000064810723c */ /* 0x000fe20000041810 */
[----:B------:R-:W-:-:S07]  /*6a20*/  FMUL.FTZ R57, R57, c[0x0][0x2ec] ;  /* 0x0000bb0039397a20 */ /* 0x000fce0000410000 */
[----:B----4-:R-:W-:Y:S01]  /*6a30*/  HMMA.16816.F32.BF16 R4, R76, R60, RZ ;  /* 0x0000003c4c04723c */ /* 0x010fe200000418ff */
[----:B------:R-:W-:-:S07]  /*6a40*/  FMUL.FTZ R54, R54, c[0x0][0x2ec] ;  /* 0x0000bb0036367a20 */ /* 0x000fce0000410000 */
[----:B-1----:R-:W-:Y:S01]  /*6a50*/  HMMA.16816.F32.BF16 R12, R72, R40, R12 ;  /* 0x00000028480c723c */ /* 0x002fe2000004180c */
[----:B------:R-:W-:Y:S02]  /*6a60*/  FMUL.FTZ R23, R23, c[0x0][0x2ec] ;  /* 0x0000bb0017177a20 */ /* 0x000fe40000410000 */
[----:B------:R-:W-:-:S04]  /*6a70*/  FMUL.FTZ R22, R22, c[0x0][0x2ec] ;  /* 0x0000bb0016167a20 */ /* 0x000fc80000410000 */
[----:B------:R-:W-:Y:S01]  /*6a80*/  MUFU.TANH R39, R22 ;  /* 0x0000001600277308 */ /* 0x000fe20000002400 */
[----:B------:R-:W-:Y:S08]  /*6a90*/  HMMA.16816.F32.BF16 R8, R72, R42, R8 ;  /* 0x0000002a4808723c */ /* 0x000ff00000041808 */
[C---:B------:R-:W-:Y:S08]  /*6aa0*/  HMMA.16816.F32.BF16 R48, R76.reuse, R44, RZ ;  /* 0x0000002c4c30723c */ /* 0x040ff000000418ff */
[----:B------:R-:W-:Y:S01]  /*6ab0*/  HMMA.16816.F32.BF16 R60, R76, R62, RZ ;  /* 0x0000003e4c3c723c */ /* 0x000fe200000418ff */
[----:B------:R-:W-:-:S02]  /*6ac0*/  FMUL.FTZ R12, R12, c[0x0][0x2ec] ;  /* 0x0000bb000c0c7a20 */ /* 0x000fc40000410000 */
[----:B------:R-:W-:Y:S02]  /*6ad0*/  FMUL.FTZ R15, R15, c[0x0][0x2ec] ;  /* 0x0000bb000f0f7a20 */ /* 0x000fe40000410000 */
[----:B------:R-:W-:Y:S03]  /*6ae0*/  MUFU.TANH R22, R12 ;  /* 0x0000000c00167308 */ /* 0x000fe60000002400 */
[C---:B------:R-:W-:Y:S01]  /*6af0*/  HMMA.16816.F32.BF16 R44, R76.reuse, R46, RZ ;  /* 0x0000002e4c2c723c */ /* 0x040fe200000418ff */
[----:B------:R-:W-:Y:S02]  /*6b00*/  FMUL.FTZ R8, R8, c[0x0][0x2ec] ;  /* 0x0000bb0008087a20 */ /* 0x000fe40000410000 */
[----:B------:R-:W-:Y:S02]  /*6b10*/  FMUL.FTZ R11, R11, c[0x0][0x2ec] ;  /* 0x0000bb000b0b7a20 */ /* 0x000fe40000410000 */
[----:B------:R-:W-:Y:S03]  /*6b20*/  MUFU.TANH R15, R15 ;  /* 0x0000000f000f7308 */ /* 0x000fe60000002400 */
[C---:B------:R-:W-:Y:S05]  /*6b30*/  HMMA.16816.F32.BF16 R40, R76.reuse, R80, RZ ;  /* 0x000000504c28723c */ /* 0x040fea00000418ff */
[----:B------:R-:W-:Y:S03]  /*6b40*/  MUFU.TANH R11, R11 ;  /* 0x0000000b000b7308 */ /* 0x000fe60000002400 */
[----:B------:R-:W-:Y:S01]  /*6b50*/  HMMA.16816.F32.BF16 R76, R76, R82, RZ ;  /* 0x000000524c4c723c */ /* 0x000fe200000418ff */
[----:B------:R-:W1:Y:S01]  /*6b60*/  LDSM.16.M88.4 R80, [R84+0x1800] ;  /* 0x001800005450783b */ /* 0x000e620000000200 */
[----:B------:R-:W-:-:S06]  /*6b70*/  DEPBAR.LE SB0, 0x0 ;  /* 0x000080000000791a */ /* 0x000fcc0000000000 */
[C---:B------:R-:W-:Y:S08]  /*6b80*/  HMMA.16816.F32.BF16 R4, R72.reuse, R128, R4 ;  /* 0x000000804804723c */ /* 0x040ff00000041804 */
[C---:B--2---:R-:W-:Y:S07]  /*6b90*/  HMMA.16816.F32.BF16 R40, R72.reuse, R68, R40 ;  /* 0x000000444828723c */ /* 0x044fee0000041828 */
[----:B------:R-:W-:Y:S01]  /*6ba0*/  IMAD.SHL.U32 R69, R90, 0x80, RZ ;  /* 0x000000805a457824 */ /* 0x000fe200078e00ff */
[----:B------:R-:W-:Y:S01]  /*6bb0*/  HMMA.16816.F32.BF16 R76, R72, R70, R76 ;  /* 0x00000046484c723c */ /* 0x000fe2000004184c */
[----:B------:R-:W-:-:S02]  /*6bc0*/  FMUL.FTZ R68, R20, c[0x0][0x2ec] ;  /* 0x0000bb0014447a20 */ /* 0x000fc40000410000 */
[----:B------:R-:W-:Y:S02]  /*6bd0*/  FMUL.FTZ R20, R17, c[0x0][0x2ec] ;  /* 0x0000bb0011147a20 */ /* 0x000fe40000410000 */
[----:B------:R-:W-:Y:S02]  /*6be0*/  FMUL.FTZ R17, R19, c[0x0][0x2ec] ;  /* 0x0000bb0013117a20 */ /* 0x000fe40000410000 */
[----:B------:R-:W-:Y:S01]  /*6bf0*/  LOP3.LUT R71, R69, R88, RZ, 0xfc, !PT ;  /* 0x0000005845477212 */ /* 0x000fe200078efcff */
[----:B------:R-:W-:Y:S01]  /*6c00*/  HMMA.16816.F32.BF16 R60, R72, R130, R60 ;  /* 0x00000082483c723c */ /* 0x000fe2000004183c */
[----:B------:R-:W-:Y:S01]  /*6c10*/  FMUL.FTZ R70, R24, c[0x0][0x2ec] ;  /* 0x0000bb0018467a20 */ /* 0x000fe20000410000 */
[----:B------:R-:W-:Y:S01]  /*6c20*/  MUFU.TANH R68, R68 ;  /* 0x0000004400447308 */ /* 0x000fe20000002400 */
[----:B------:R-:W-:Y:S02]  /*6c30*/  FMUL.FTZ R24, R25, c[0x0][0x2ec] ;  /* 0x0000bb0019187a20 */ /* 0x000fe40000410000 */
[----:B------:R-:W-:-:S02]  /*6c40*/  FMUL.FTZ R25, R26, c[0x0][0x2ec] ;  /* 0x0000bb001a197a20 */ /* 0x000fc40000410000 */
[----:B------:R-:W-:Y:S01]  /*6c50*/  FMUL.FTZ R26, R27, c[0x0][0x2ec] ;  /* 0x0000bb001b1a7a20 */ /* 0x000fe20000410000 */
[--C-:B------:R-:W-:Y:S01]  /*6c60*/  LOP3.LUT R27, R69, 0x10, R88.reuse, 0xfe, !PT ;  /* 0x00000010451b7812 */ /* 0x100fe200078efe58 */
[C---:B-1----:R-:W-:Y:S01]  /*6c70*/  HMMA.16816.F32.BF16 R48, R72.reuse, R80, R48 ;  /* 0x000000504830723c */ /* 0x042fe20000041830 */
[----:B------:R-:W-:Y:S01]  /*6c80*/  FMUL.FTZ R31, R4, c[0x0][0x2ec] ;  /* 0x0000bb00041f7a20 */ /* 0x000fe20000410000 */
[----:B------:R1:W-:Y:S01]  /*6c90*/  MUFU.TANH R80, R57 ;  /* 0x0000003900507308 */ /* 0x0003e20000002400 */
[----:B------:R-:W-:Y:S01]  /*6ca0*/  FMUL.FTZ R19, R13, c[0x0][0x2ec] ;  /* 0x0000bb000d137a20 */ /* 0x000fe20000410000 */
[C---:B------:R-:W-:Y:S01]  /*6cb0*/  ISETP.GE.AND P6, PT, R27.reuse, R66, PT ;  /* 0x000000421b00720c */ /* 0x040fe20003fc6270 */
[----:B------:R-:W-:Y:S01]  /*6cc0*/  FMUL.FTZ R13, R14, c[0x0][0x2ec] ;  /* 0x0000bb000e0d7a20 */ /* 0x000fe20000410000 */
[----:B------:R-:W-:Y:S01]  /*6cd0*/  ISETP.GE.AND P2, PT, R27, R64, PT ;  /* 0x000000401b00720c */ /* 0x000fe20003f46270 */
[----:B------:R-:W-:Y:S01]  /*6ce0*/  FMUL.FTZ R42, R42, c[0x0][0x2ec] ;  /* 0x0000bb002a2a7a20 */ /* 0x000fe20000410000 */
[----:B------:R-:W-:Y:S01]  /*6cf0*/  HMMA.16816.F32.BF16 R44, R72, R82, R44 ;  /* 0x00000052482c723c */ /* 0x000fe2000004182c */
[----:B------:R-:W-:Y:S01]  /*6d00*/  LOP3.LUT R81, R69, 0x8, R88, 0xfe, !PT ;  /* 0x0000000845517812 */ /* 0x000fe200078efe58 */
[----:B------:R2:W-:Y:S01]  /*6d10*/  MUFU.TANH R74, R23 ;  /* 0x00000017004a7308 */ /* 0x0005e20000002400 */
[----:B------:R-:W-:-:S02]  /*6d20*/  FMUL.FTZ R41, R41, c[0x0][0x2ec] ;  /* 0x0000bb0029297a20 */ /* 0x000fc40000410000 */
[----:B------:R-:W-:Y:S01]  /*6d30*/  ISETP.GE.AND P3, PT, R81, R64, PT ;  /* 0x000000405100720c */ /* 0x000fe20003f66270 */
[----:B------:R-:W-:Y:S01]  /*6d40*/  FMUL.FTZ R43, R43, c[0x0][0x2ec] ;  /* 0x0000bb002b2b7a20 */ /* 0x000fe20000410000 */
[----:B------:R-:W-:Y:S01]  /*6d50*/  IADD3 R73, R71, 0x1, RZ ;  /* 0x0000000147497810 */ /* 0x000fe20007ffe0ff */
[----:B------:R-:W-:Y:S01]  /*6d60*/  FMUL.FTZ R75, R34, c[0x0][0x2ec] ;  /* 0x0000bb00224b7a20 */ /* 0x000fe20000410000 */
[-C--:B------:R-:W-:Y:S01]  /*6d70*/  ISETP.GE.AND P4, PT, R81, R66.reuse, PT ;  /* 0x000000425100720c */ /* 0x080fe20003f86270 */
[----:B------:R3:W-:Y:S01]  /*6d80*/  MUFU.TANH R34, R28 ;  /* 0x0000001c00227308 */ /* 0x0007e20000002400 */
[----:B------:R-:W-:Y:S01]  /*6d90*/  FMUL.FTZ R72, R32, c[0x0][0x2ec] ;  /* 0x0000bb0020487a20 */ /* 0x000fe20000410000 */
[----:B------:R-:W-:Y:S01]  /*6da0*/  ISETP.GE.AND P5, PT, R73, R66, PT ;  /* 0x000000424900720c */ /* 0x000fe20003fa6270 */
[----:B------:R-:W-:Y:S01]  /*6db0*/  FMUL.FTZ R5, R5, c[0x0][0x2ec] ;  /* 0x0000bb0005057a20 */ /* 0x000fe20000410000 */
[----:B-1----:R-:W-:Y:S01]  /*6dc0*/  LOP3.LUT R57, R69, 0x18, R88, 0xfe, !PT ;  /* 0x0000001845397812 */ /* 0x002fe200078efe58 */
[----:B------:R-:W-:-:S02]  /*6dd0*/  FMUL.FTZ R7, R7, c[0x0][0x2ec] ;  /* 0x0000bb0007077a20 */ /* 0x000fc40000410000 */
[----:B------:R-:W-:Y:S01]  /*6de0*/  FMUL.FTZ R48, R48, c[0x0][0x2ec] ;  /* 0x0000bb0030307a20 */ /* 0x000fe20000410000 */
[----:B------:R-:W1:Y:S01]  /*6df0*/  I2F R3, R73 ;  /* 0x0000004900037306 */ /* 0x000e620000201400 */
[----:B--2---:R-:W-:Y:S02]  /*6e00*/  FMUL.FTZ R23, R9, c[0x0][0x2ec] ;  /* 0x0000bb0009177a20 */ /* 0x004fe40000410000 */
[----:B------:R-:W-:Y:S02]  /*6e10*/  FMUL.FTZ R9, R10, c[0x0][0x2ec] ;  /* 0x0000bb000a097a20 */ /* 0x000fe40000410000 */
[----:B------:R-:W-:Y:S02]  /*6e20*/  FMUL.FTZ R6, R6, c[0x0][0x2ec] ;  /* 0x0000bb0006067a20 */ /* 0x000fe40000410000 */
[----:B------:R-:W-:Y:S01]  /*6e30*/  FMUL.FTZ R45, R45, c[0x0][0x2ec] ;  /* 0x0000bb002d2d7a20 */ /* 0x000fe20000410000 */
[----:B------:R-:W-:Y:S01]  /*6e40*/  MUFU.TANH R32, R29 ;  /* 0x0000001d00207308 */ /* 0x000fe20000002400 */
[----:B---3--:R-:W-:-:S02]  /*6e50*/  FMUL.FTZ R28, R21, c[0x0][0x2ec] ;  /* 0x0000bb00151c7a20 */ /* 0x008fc40000410000 */
[----:B------:R-:W-:Y:S02]  /*6e60*/  FMUL.FTZ R21, R16, c[0x0][0x2ec] ;  /* 0x0000bb0010157a20 */ /* 0x000fe40000410000 */
[----:B------:R-:W-:Y:S02]  /*6e70*/  FMUL.FTZ R16, R18, c[0x0][0x2ec] ;  /* 0x0000bb0012107a20 */ /* 0x000fe40000410000 */
[----:B------:R-:W-:Y:S01]  /*6e80*/  FMUL.FTZ R62, R62, c[0x0][0x2ec] ;  /* 0x0000bb003e3e7a20 */ /* 0x000fe20000410000 */
[----:B------:R-:W-:Y:S01]  /*6e90*/  MUFU.TANH R29, R8 ;  /* 0x00000008001d7308 */ /* 0x000fe20000002400 */
[C---:B-1----:R-:W-:Y:S02]  /*6ea0*/  FFMA.FTZ R18, R3.reuse, UR4, R36 ;  /* 0x0000000403127c23 */ /* 0x042fe40008010024 */
[----:B------:R-:W-:Y:S01]  /*6eb0*/  FFMA.FTZ R10, R3, UR4, R38 ;  /* 0x00000004030a7c23 */ /* 0x000fe20008010026 */
[----:B------:R-:W-:Y:S01]  /*6ec0*/  IADD3 R3, R71, 0x9, RZ ;  /* 0x0000000947037810 */ /* 0x000fe20007ffe0ff */
[----:B------:R-:W-:Y:S01]  /*6ed0*/  FMUL.FTZ R38, R52, c[0x0][0x2ec] ;  /* 0x0000bb0034267a20 */ /* 0x000fe20000410000 */
[----:B------:R-:W-:Y:S01]  /*6ee0*/  FSEL R18, R18, -INF , !P5 ;  /* 0xff80000012127808 */ /* 0x000fe20006800000 */
[----:B------:R-:W-:Y:S01]  /*6ef0*/  FMUL.FTZ R36, R59, c[0x0][0x2ec] ;  /* 0x0000bb003b247a20 */ /* 0x000fe20000410000 */
[----:B------:R-:W-:Y:S01]  /*6f00*/  MUFU.TANH R72, R72 ;  /* 0x0000004800487308 */ /* 0x000fe20000002400 */
[----:B------:R-:W-:-:S02]  /*6f10*/  ISETP.GE.AND P5, PT, R73, R64, PT ;  /* 0x000000404900720c */ /* 0x000fc40003fa6270 */
[----:B------:R-:W-:Y:S02]  /*6f20*/  LOP3.LUT R59, R69, 0x20, R88, 0xfe, !PT ;  /* 0x00000020453b7812 */ /* 0x000fe400078efe58 */
[----:B------:R-:W-:Y:S02]  /*6f30*/  IADD3 R73, R71, 0x19, RZ ;  /* 0x0000001947497810 */ /* 0x000fe40007ffe0ff */
[----:B------:R-:W-:Y:S01]  /*6f40*/  FSEL R10, R10, -INF , !P5 ;  /* 0xff8000000a0a7808 */ /* 0x000fe20006800000 */
[----:B------:R-:W1:Y:S01]  /*6f50*/  I2F R8, R81 ;  /* 0x0000005100087306 */ /* 0x000e620000201400 */
[----:B------:R-:W-:-:S07]  /*6f60*/  ISETP.GE.AND P5, PT, R57, R66, PT ;  /* 0x000000423900720c */ /* 0x000fce0003fa6270 */
[----:B------:R-:W2:Y:S08]  /*6f70*/  MUFU.TANH R75, R75 ;  /* 0x0000004b004b7308 */ /* 0x000eb00000002400 */
[----:B------:R-:W3:Y:S01]  /*6f80*/  I2F R82, R3 ;  /* 0x0000000300527306 */ /* 0x000ee20000201400 */
[----:B-1----:R-:W-:Y:S02]  /*6f90*/  FFMA.FTZ R14, R8, UR4, R72 ;  /* 0x00000004080e7c23 */ /* 0x002fe40008010048 */
[----:B------:R-:W-:-:S03]  /*6fa0*/  FMUL.FTZ R72, R53, c[0x0][0x2ec] ;  /* 0x0000bb0035487a20 */ /* 0x000fc60000410000 */
[----:B------:R-:W-:Y:S02]  /*6fb0*/  FSEL R14, R14, -INF , !P4 ;  /* 0xff8000000e0e7808 */ /* 0x000fe40006000000 */
[----:B------:R-:W1:Y:S01]  /*6fc0*/  I2F R4, R27 ;  /* 0x0000001b00047306 */ /* 0x000e620000201400 */
[----:B--2---:R-:W-:Y:S01]  /*6fd0*/  FFMA.FTZ R8, R8, UR4, R75 ;  /* 0x0000000408087c23 */ /* 0x004fe2000801004b */
[----:B------:R-:W-:Y:S02]  /*6fe0*/  ISETP.GE.AND P4, PT, R57, R64, PT ;  /* 0x000000403900720c */ /* 0x000fe40003f86270 */
[----:B------:R-:W-:Y:S02]  /*6ff0*/  LOP3.LUT R75, R69, 0x58, R88, 0xfe, !PT ;  /* 0x00000058454b7812 */ /* 0x000fe400078efe58 */
[----:B------:R-:W-:Y:S01]  /*7000*/  FSEL R8, R8, -INF , !P3 ;  /* 0xff80000008087808 */ /* 0x000fe20005800000 */
[C---:B---3--:R-:W-:Y:S01]  /*7010*/  FFMA.FTZ R12, R82.reuse, UR4, R37 ;  /* 0x00000004520c7c23 */ /* 0x048fe20008010025 */
[----:B------:R-:W-:Y:S01]  /*7020*/  IADD3 R37, R71, 0x11, RZ ;  /* 0x0000001147257810 */ /* 0x000fe20007ffe0ff */
[----:B------:R-:W-:Y:S01]  /*7030*/  FFMA.FTZ R33, R82, UR4, R33 ;  /* 0x0000000452217c23 */ /* 0x000fe20008010021 */
[C---:B------:R-:W-:Y:S01]  /*7040*/  ISETP.GE.AND P3, PT, R3.reuse, R66, PT ;  /* 0x000000420300720c */ /* 0x040fe20003f66270 */
[----:B------:R-:W-:Y:S03]  /*7050*/  MUFU.TANH R25, R25 ;  /* 0x0000001900197308 */ /* 0x000fe60000002400 */
[----:B------:R-:W-:Y:S01]  /*7060*/  FSEL R12, R12, -INF , !P3 ;  /* 0xff8000000c0c7808 */ /* 0x000fe20005800000 */
[C---:B-1----:R-:W-:Y:S01]  /*7070*/  FFMA.FTZ R52, R4.reuse, UR4, R34 ;  /* 0x0000000404347c23 */ /* 0x042fe20008010022 */
[----:B------:R-:W-:Y:S01]  /*7080*/  ISETP.GE.AND P3, PT, R3, R64, PT ;  /* 0x000000400300720c */ /* 0x000fe20003f66270 */
[----:B------:R-:W-:-:S02]  /*7090*/  FFMA.FTZ R34, R4, UR4, R35 ;  /* 0x0000000404227c23 */ /* 0x000fc40008010023 */
[----:B------:R-:W1:Y:S01]  /*70a0*/  I2F R53, R37 ;  /* 0x0000002500357306 */ /* 0x000e620000201400 */
[----:B------:R-:W-:Y:S02]  /*70b0*/  FSEL R4, R33, -INF , !P3 ;  /* 0xff80000021047808 */ /* 0x000fe40005800000 */
[----:B------:R-:W-:Y:S02]  /*70c0*/  FSEL R35, R52, -INF , !P6 ;  /* 0xff80000034237808 */ /* 0x000fe40007000000 */
[C---:B------:R-:W-:Y:S02]  /*70d0*/  ISETP.GE.AND P3, PT, R59.reuse, R66, PT ;  /* 0x000000423b00720c */ /* 0x040fe40003f66270 */
[----:B------:R-:W-:Y:S01]  /*70e0*/  ISETP.GE.AND P6, PT, R59, R64, PT ;  /* 0x000000403b00720c */ /* 0x000fe20003fc6270 */
[----:B------:R-:W2:Y:S01]  /*70f0*/  I2F R27, R57 ;  /* 0x00000039001b7306 */ /* 0x000ea20000201400 */
[----:B------:R-:W-:Y:S02]  /*7100*/  FSEL R34, R34, -INF , !P2 ;  /* 0xff80000022227808 */ /* 0x000fe40005000000 */
[----:B------:R-:W-:-:S05]  /*7110*/  ISETP.GE.AND P2, PT, R37, R66, PT ;  /* 0x000000422500720c */ /* 0x000fca0003f46270 */
[----:B------:R-:W3:Y:S01]  /*7120*/  MUFU.TANH R70, R70 ;  /* 0x0000004600467308 */ /* 0x000ee20000002400 */
[C---:B-1----:R-:W-:Y:S02]  /*7130*/  FFMA.FTZ R32, R53.reuse, UR4, R32 ;  /* 0x0000000435207c23 */ /* 0x042fe40008010020 */
[----:B------:R-:W-:-:S03]  /*7140*/  FFMA.FTZ R30, R53, UR4, R30 ;  /* 0x00000004351e7c23 */ /* 0x000fc6000801001e */
[----:B------:R-:W-:Y:S02]  /*7150*/  FSEL R33, R32, -INF , !P2 ;  /* 0xff80000020217808 */ /* 0x000fe40005000000 */
[----:B------:R-:W1:Y:S01]  /*7160*/  I2F R57, R59 ;  /* 0x0000003b00397306 */ /* 0x000e620000201400 */
[----:B------:R-:W-:Y:S01]  /*7170*/  ISETP.GE.AND P2, PT, R37, R64, PT ;  /* 0x000000402500720c */ /* 0x000fe20003f46270 */
[----:B--2---:R-:W-:-:S03]  /*7180*/  FFMA.FTZ R25, R27, UR4, R25 ;  /* 0x000000041b197c23 */ /* 0x004fc60008010019 */
[----:B------:R-:W-:Y:S02]  /*7190*/  FSEL R32, R30, -INF , !P2 ;  /* 0xff8000001e207808 */ /* 0x000fe40005000000 */
[----:B------:R-:W-:Y:S01]  /*71a0*/  ISETP.GE.AND P2, PT, R75, R66, PT ;  /* 0x000000424b00720c */ /* 0x000fe20003f46270 */
[----:B------:R-:W-:Y:S01]  /*71b0*/  MUFU.TANH R24, R24 ;  /* 0x0000001800187308 */ /* 0x000fe20000002400 */
[----:B---3--:R-:W-:-:S05]  /*71c0*/  FFMA.FTZ R70, R27, UR4, R70 ;  /* 0x000000041b467c23 */ /* 0x008fca0008010046 */
[----:B------:R-:W-:Y:S02]  /*71d0*/  FSEL R27, R70, -INF , !P5 ;  /* 0xff800000461b7808 */ /* 0x000fe40006800000 */
[----:B------:R-:W2:Y:S01]  /*71e0*/  I2F R59, R73 ;  /* 0x00000049003b7306 */ /* 0x000ea20000201400 */
[----:B------:R-:W-:Y:S01]  /*71f0*/  ISETP.GE.AND P5, PT, R75, R64, PT ;  /* 0x000000404b00720c */ /* 0x000fe20003fa6270 */
[----:B-1----:R-:W-:Y:S01]  /*7200*/  FFMA.FTZ R142, R57, UR4, R39 ;  /* 0x00000004398e7c23 */ /* 0x002fe20008010027 */
[----:B------:R-:W-:Y:S01]  /*7210*/  IADD3 R39, R71, 0x51, RZ ;  /* 0x0000005147277810 */ /* 0x000fe20007ffe0ff */
[----:B------:R-:W-:-:S03]  /*7220*/  FFMA.FTZ R68, R57, UR4, R68 ;  /* 0x0000000439447c23 */ /* 0x000fc60008010044 */
[----:B------:R-:W-:Y:S01]  /*7230*/  FSEL R142, R142, -INF , !P6 ;  /* 0xff8000008e8e7808 */ /* 0x000fe20007000000 */
[----:B------:R-:W1:Y:S01]  /*7240*/  MUFU.TANH R26, R26 ;  /* 0x0000001a001a7308 */ /* 0x000e620000002400 */
[----:B------:R-:W-:Y:S01]  /*7250*/  FSEL R140, R68, -INF , !P3 ;  /* 0xff800000448c7808 */ /* 0x000fe20005800000 */
[----:B------:R-:W-:Y:S02]  /*7260*/  FMUL.FTZ R68, R44, c[0x0][0x2ec] ;  /* 0x0000bb002c447a20 */ /* 0x000fe40000410000 */
[----:B--2---:R-:W-:-:S04]  /*7270*/  FFMA.FTZ R30, R59, UR4, R24 ;  /* 0x000000043b1e7c23 */ /* 0x004fc80008010018 */
[----:B------:R2:W-:Y:S01]  /*7280*/  MUFU.TANH R3, R72 ;  /* 0x0000004800037308 */ /* 0x0005e20000002400 */
[----:B------:R-:W-:Y:S02]  /*7290*/  FSEL R24, R25, -INF , !P4 ;  /* 0xff80000019187808 */ /* 0x000fe40006000000 */
[----:B------:R-:W-:-:S04]  /*72a0*/  ISETP.GE.AND P4, PT, R73, R66, PT ;  /* 0x000000424900720c */ /* 0x000fc80003f86270 */
[----:B------:R-:W-:Y:S01]  /*72b0*/  FSEL R25, R30, -INF , !P4 ;  /* 0xff8000001e197808 */ /* 0x000fe20006000000 */
[----:B------:R-:W-:Y:S01]  /*72c0*/  MUFU.TANH R28, R28 ;  /* 0x0000001c001c7308 */ /* 0x000fe20000002400 */
[----:B------:R-:W-:Y:S01]  /*72d0*/  ISETP.GE.AND P4, PT, R73, R64, PT ;  /* 0x000000404900720c */ /* 0x000fe20003f86270 */
[----:B-1----:R-:W-:-:S05]  /*72e0*/  FFMA.FTZ R26, R59, UR4, R26 ;  /* 0x000000043b1a7c23 */ /* 0x002fca000801001a */
[----:B------:R-:W-:Y:S01]  /*72f0*/  FSEL R26, R26, -INF , !P4 ;  /* 0xff8000001a1a7808 */ /* 0x000fe20006000000 */
[----:B--2---:R-:W-:Y:S01]  /*7300*/  FMUL.FTZ R72, R55, c[0x0][0x2ec] ;  /* 0x0000bb0037487a20 */ /* 0x004fe20000410000 */
[----:B------:R-:W1:Y:S08]  /*7310*/  I2F R59, R39 ;  /* 0x00000027003b7306 */ /* 0x000e700000201400 */
[----:B------:R2:W-:Y:S08]  /*7320*/  I2F R55, R75 ;  /* 0x0000004b00377306 */ /* 0x0005f00000201400 */
[----:B------:R3:W-:Y:S01]  /*7330*/  MUFU.TANH R53, R48 ;  /* 0x0000003000357308 */ /* 0x0007e20000002400 */
[----:B-1----:R-:W-:Y:S01]  /*7340*/  FFMA.FTZ R80, R59, UR4, R80 ;  /* 0x000000043b507c23 */ /* 0x002fe20008010050 */
[----:B--2---:R-:W-:-:S06]  /*7350*/  IADD3 R75, R71, 0x21, RZ ;  /* 0x00000021474b7810 */ /* 0x004fcc0007ffe0ff */
[----:B------:R1:W-:Y:S01]  /*7360*/  MUFU.TANH R52, R54 ;  /* 0x0000003600347308 */ /* 0x0003e20000002400 */
[C---:B------:R-:W-:Y:S02]  /*7370*/  ISETP.GE.AND P3, PT, R75.reuse, R64, PT ;  /* 0x000000404b00720c */ /* 0x040fe40003f66270 */
[----:B------:R-:W-:Y:S01]  /*7380*/  ISETP.GE.AND P4, PT, R75, R66, PT ;  /* 0x000000424b00720c */ /* 0x000fe20003f86270 */
[----:B---3--:R-:W-:-:S04]  /*7390*/  FMUL.FTZ R48, R51, c[0x0][0x2ec] ;  /* 0x0000bb0033307a20 */ /* 0x008fc80000410000 */
[----:B------:R-:W2:Y:S01]  /*73a0*/  I2F R73, R75 ;  /* 0x0000004b00497306 */ /* 0x000ea20000201400 */
[----:B------:R-:W-:-:S07]  /*73b0*/  IADD3 R51, R71, 0x59, RZ ;  /* 0x0000005947337810 */ /* 0x000fce0007ffe0ff */
[----:B------:R-:W3:Y:S01]  /*73c0*/  MUFU.TANH R36, R36 ;  /* 0x0000002400247308 */ /* 0x000ee20000002400 */
[----:B-1----:R-:W-:Y:S02]  /*73d0*/  FMUL.FTZ R54, R49, c[0x0][0x2ec] ;  /* 0x0000bb0031367a20 */ /* 0x002fe40000410000 */
[----:B------:R-:W-:-:S05]  /*73e0*/  FMUL.FTZ R49, R50, c[0x0][0x2ec] ;  /* 0x0000bb0032317a20 */ /* 0x000fca0000410000 */
[----:B------:R-:W1:Y:S01]  /*73f0*/  MUFU.TANH R38, R38 ;  /* 0x0000002600267308 */ /* 0x000e620000002400 */
[C---:B--2---:R-:W-:Y:S02]  /*7400*/  FFMA.FTZ R74, R73.reuse, UR4, R74 ;  /* 0x00000004494a7c23 */ /* 0x044fe4000801004a */
[----:B------:R-:W-:Y:S01]  /*7410*/  FFMA.FTZ R28, R73, UR4, R28 ;  /* 0x00000004491c7c23 */ /* 0x000fe2000801001c */
[----:B------:R-:W-:Y:S02]  /*7420*/  LOP3.LUT R73, R69, 0x60, R88, 0xfe, !PT ;  /* 0x0000006045497812 */ /* 0x000fe400078efe58 */
[----:B------:R-:W-:Y:S02]  /*7430*/  FSEL R138, R74, -INF , !P3 ;  /* 0xff8000004a8a7808 */ /* 0x000fe40005800000 */
[----:B------:R-:W2:Y:S01]  /*7440*/  I2F R44, R51 ;  /* 0x00000033002c7306 */ /* 0x000ea20000201400 */
[----:B------:R-:W-:Y:S01]  /*7450*/  ISETP.GE.AND P3, PT, R39, R66, PT ;  /* 0x000000422700720c */ /* 0x000fe20003f66270 */
[----:B---3--:R-:W-:Y:S01]  /*7460*/  FFMA.FTZ R36, R59, UR4, R36 ;  /* 0x000000043b247c23 */ /* 0x008fe20008010024 */
[----:B------:R-:W-:Y:S01]  /*7470*/  FSEL R57, R28, -INF , !P4 ;  /* 0xff8000001c397808 */ /* 0x000fe20006000000 */
[----:B------:R-:W-:Y:S01]  /*7480*/  FMUL.FTZ R59, R46, c[0x0][0x2ec] ;  /* 0x0000bb002e3b7a20 */ /* 0x000fe20000410000 */
[----:B------:R-:W-:-:S02]  /*7490*/  FSEL R80, R80, -INF , !P3 ;  /* 0xff80000050507808 */ /* 0x000fc40005800000 */
[----:B------:R-:W-:Y:S01]  /*74a0*/  ISETP.GE.AND P3, PT, R39, R64, PT ;  /* 0x000000402700720c */ /* 0x000fe20003f66270 */
[----:B------:R3:W-:Y:S01]  /*74b0*/  MUFU.TANH R28, R48 ;  /* 0x00000030001c7308 */ /* 0x0007e20000002400 */
[----:B-1----:R-:W-:Y:S01]  /*74c0*/  FFMA.FTZ R82, R55, UR4, R38 ;  /* 0x0000000437527c23 */ /* 0x002fe20008010026 */
[C---:B------:R-:W-:Y:S02]  /*74d0*/  ISETP.GE.AND P6, PT, R73.reuse, R66, PT ;  /* 0x000000424900720c */ /* 0x040fe40003fc6270 */
[----:B------:R-:W-:Y:S02]  /*74e0*/  FSEL R50, R36, -INF , !P3 ;  /* 0xff80000024327808 */ /* 0x000fe40005800000 */
[----:B------:R-:W-:Y:S01]  /*74f0*/  FSEL R82, R82, -INF , !P2 ;  /* 0xff80000052527808 */ /* 0x000fe20005000000 */
[----:B--2---:R-:W-:Y:S01]  /*7500*/  FFMA.FTZ R3, R44, UR4, R3 ;  /* 0x000000042c037c23 */ /* 0x004fe20008010003 */
[----:B------:R-:W1:Y:S01]  /*7510*/  MUFU.TANH R37, R72 ;  /* 0x0000004800257308 */ /* 0x000e620000002400 */
[----:B------:R-:W-:Y:S01]  /*7520*/  ISETP.GE.AND P4, PT, R73, R64, PT ;  /* 0x000000404900720c */ /* 0x000fe20003f86270 */
[----:B---3--:R-:W-:Y:S01]  /*7530*/  FFMA.FTZ R48, R55, UR4, R52 ;  /* 0x0000000437307c23 */ /* 0x008fe20008010034 */
[----:B------:R-:W-:-:S05]  /*7540*/  LOP3.LUT R55, R69, 0x68, R88, 0xfe, !PT ;  /* 0x0000006845377812 */ /* 0x000fca00078efe58 */
[----:B------:R-:W-:Y:S01]  /*7550*/  MUFU.TANH R30, R54 ;  /* 0x00000036001e7308 */ /* 0x000fe20000002400 */
[----:B------:R-:W-:Y:S02]  /*7560*/  FSEL R48, R48, -INF , !P5 ;  /* 0xff80000030307808 */ /* 0x000fe40006800000 */
[-C--:B------:R-:W-:Y:S02]  /*7570*/  ISETP.GE.AND P5, PT, R51, R66.reuse, PT ;  /* 0x000000423300720c */ /* 0x080fe40003fa6270 */
[----:B------:R-:W-:-:S03]  /*7580*/  ISETP.GE.AND P3, PT, R55, R66, PT ;  /* 0x000000423700720c */ /* 0x000fc60003f66270 */
[----:B------:R2:W-:Y:S01]  /*7590*/  I2F R38, R55 ;  /* 0x0000003700267306 */ /* 0x0005e20000201400 */
[-C--:B------:R-:W-:Y:S01]  /*75a0*/  ISETP.GE.AND P2, PT, R55, R64.reuse, PT ;  /* 0x000000403700720c */ /* 0x080fe20003f46270 */
[----:B-1----:R-:W-:Y:S01]  /*75b0*/  FFMA.FTZ R52, R44, UR4, R37 ;  /* 0x000000042c347c23 */ /* 0x002fe20008010025 */
[----:B------:R-:W-:Y:S02]  /*75c0*/  FSEL R122, R3, -INF , !P5 ;  /* 0xff800000037a7808 */ /* 0x000fe40006800000 */
[----:B------:R-:W-:-:S03]  /*75d0*/  ISETP.GE.AND P5, PT, R51, R64, PT ;  /* 0x000000403300720c */ /* 0x000fc60003fa6270 */
[----:B------:R-:W1:Y:S01]  /*75e0*/  I2F R54, R73 ;  /* 0x0000004900367306 */ /* 0x000e620000201400 */
[----:B------:R-:W-:Y:S02]  /*75f0*/  FSEL R52, R52, -INF , !P5 ;  /* 0xff80000034347808 */ /* 0x000fe40006800000 */
[----:B--2---:R-:W-:-:S05]  /*7600*/  IADD3 R55, R71, 0x61, RZ ;  /* 0x0000006147377810 */ /* 0x004fca0007ffe0ff */
[----:B------:R-:W2:Y:S01]  /*7610*/  MUFU.TANH R49, R49 ;  /* 0x0000003100317308 */ /* 0x000ea20000002400 */
[----:B-1----:R-:W-:-:S07]  /*7620*/  FFMA.FTZ R53, R54, UR4, R53 ;  /* 0x0000000436357c23 */ /* 0x002fce0008010035 */
[----:B------:R-:W1:Y:S01]  /*7630*/  I2F R51, R55 ;  /* 0x0000003700337306 */ /* 0x000e620000201400 */
[----:B------:R-:W-:Y:S01]  /*7640*/  FSEL R128, R53, -INF , !P6 ;  /* 0xff80000035807808 */ /* 0x000fe20007000000 */
[----:B------:R-:W-:-:S06]  /*7650*/  FMUL.FTZ R53, R40, c[0x0][0x2ec] ;  /* 0x0000bb0028357a20 */ /* 0x000fcc0000410000 */
[----:B------:R3:W-:Y:S01]  /*7660*/  MUFU.TANH R36, R45 ;  /* 0x0000002d00247308 */ /* 0x0007e20000002400 */
[----:B--2---:R-:W-:Y:S01]  /*7670*/  FFMA.FTZ R46, R54, UR4, R49 ;  /* 0x00000004362e7c23 */ /* 0x004fe20008010031 */
[----:B------:R-:W-:-:S04]  /*7680*/  LOP3.LUT R49, R69, 0x70, R88, 0xfe, !PT ;  /* 0x0000007045317812 */ /* 0x000fc800078efe58 */
[----:B------:R-:W-:Y:S02]  /*7690*/  FSEL R46, R46, -INF , !P4 ;  /* 0xff8000002e2e7808 */ /* 0x000fe40006000000 */
[----:B------:R-:W2:Y:S01]  /*76a0*/  MUFU.TANH R3, R59 ;  /* 0x0000003b00037308 */ /* 0x000ea20000002400 */
[----:B-1----:R-:W-:Y:S01]  /*76b0*/  FFMA.FTZ R44, R51, UR4, R28 ;  /* 0x00000004332c7c23 */ /* 0x002fe2000801001c */
[-C--:B------:R-:W-:Y:S01]  /*76c0*/  ISETP.GE.AND P4, PT, R55, R66.reuse, PT ;  /* 0x000000423700720c */ /* 0x080fe20003f86270 */
[----:B------:R-:W-:Y:S01]  /*76d0*/  FFMA.FTZ R30, R51, UR4, R30 ;  /* 0x00000004331e7c23 */ /* 0x000fe2000801001e */
[C---:B------:R-:W-:Y:S02]  /*76e0*/  ISETP.GE.AND P5, PT, R49.reuse, R66, PT ;  /* 0x000000423100720c */ /* 0x040fe40003fa6270 */
[----:B------:R-:W-:Y:S01]  /*76f0*/  ISETP.GE.AND P6, PT, R49, R64, PT ;  /* 0x000000403100720c */ /* 0x000fe20003fc6270 */
[----:B---3--:R-:W-:Y:S01]  /*7700*/  FMUL.FTZ R45, R47, c[0x0][0x2ec] ;  /* 0x0000bb002f2d7a20 */ /* 0x008fe20000410000 */
[----:B------:R-:W-:Y:S01]  /*7710*/  IADD3 R47, R71, 0x69, RZ ;  /* 0x00000069472f7810 */ /* 0x000fe20007ffe0ff */
[----:B------:R-:W1:Y:S01]  /*7720*/  MUFU.TANH R39, R68 ;  /* 0x0000004400277308 */ /* 0x000e620000002400 */
[----:B------:R-:W-:-:S02]  /*7730*/  FSEL R74, R30, -INF , !P4 ;  /* 0xff8000001e4a7808 */ /* 0x000fc40006000000 */
[----:B------:R-:W-:Y:S01]  /*7740*/  ISETP.GE.AND P4, PT, R55, R64, PT ;  /* 0x000000403700720c */ /* 0x000fe20003f86270 */
[----:B--2---:R-:W-:-:S03]  /*7750*/  FFMA.FTZ R40, R38, UR4, R3 ;  /* 0x0000000426287c23 */ /* 0x004fc60008010003 */
[----:B------:R-:W-:Y:S01]  /*7760*/  FSEL R44, R44, -INF , !P4 ;  /* 0xff8000002c2c7808 */ /* 0x000fe20006000000 */
[----:B------:R-:W2:Y:S01]  /*7770*/  I2F R28, R47 ;  /* 0x0000002f001c7306 */ /* 0x000ea20000201400 */
[----:B------:R-:W-:Y:S02]  /*7780*/  FSEL R40, R40, -INF , !P2 ;  /* 0xff80000028287808 */ /* 0x000fe40005000000 */
[----:B------:R-:W-:-:S05]  /*7790*/  ISETP.GE.AND P2, PT, R47, R66, PT ;  /* 0x000000422f00720c */ /* 0x000fca0003f46270 */
[----:B------:R-:W3:Y:S01]  /*77a0*/  MUFU.TANH R45, R45 ;  /* 0x0000002d002d7308 */ /* 0x000ee20000002400 */
[----:B-1----:R-:W-:-:S05]  /*77b0*/  FFMA.FTZ R39, R38, UR4, R39 ;  /* 0x0000000426277c23 */ /* 0x002fca0008010027 */
[----:B------:R-:W-:Y:S01]  /*77c0*/  FSEL R72, R39, -INF , !P3 ;  /* 0xff80000027487808 */ /* 0x000fe20005800000 */
[----:B--2---:R-:W-:Y:S01]  /*77d0*/  FFMA.FTZ R36, R28, UR4, R36 ;  /* 0x000000041c247c23 */ /* 0x004fe20008010024 */
[----:B------:R1:W-:Y:S04]  /*77e0*/  I2F R37, R49 ;  /* 0x0000003100257306 */ /* 0x0003e80000201400 */
[----:B------:R-:W-:Y:S02]  /*77f0*/  FSEL R70, R36, -INF , !P2 ;  /* 0xff80000024467808 */ /* 0x000fe40005000000 */
[----:B------:R-:W-:Y:S01]  /*7800*/  ISETP.GE.AND P2, PT, R47, R64, PT ;  /* 0x000000402f00720c */ /* 0x000fe20003f46270 */
[----:B---3--:R-:W-:Y:S01]  /*7810*/  FFMA.FTZ R38, R28, UR4, R45 ;  /* 0x000000041c267c23 */ /* 0x008fe2000801002d */
[----:B------:R-:W2:Y:S01]  /*7820*/  MUFU.TANH R30, R53 ;  /* 0x00000035001e7308 */ /* 0x000ea20000002400 */
[----:B------:R-:W-:-:S02]  /*7830*/  LOP3.LUT R47, R69, 0x28, R88, 0xfe, !PT ;  /* 0x00000028452f7812 */ /* 0x000fc400078efe58 */
[--C-:B------:R-:W-:Y:S02]  /*7840*/  LOP3.LUT R45, R69, 0x30, R88.reuse, 0xfe, !PT ;  /* 0x00000030452d7812 */ /* 0x100fe400078efe58 */
[----:B------:R-:W-:Y:S02]  /*7850*/  FSEL R38, R38, -INF , !P2 ;  /* 0xff80000026267808 */ /* 0x000fe40005000000 */
[----:B------:R-:W-:Y:S01]  /*7860*/  ISETP.GE.AND P2, PT, R47, R66, PT ;  /* 0x000000422f00720c */ /* 0x000fe20003f46270 */
[----:B------:R-:W3:Y:S01]  /*7870*/  MUFU.TANH R36, R42 ;  /* 0x0000002a00247308 */ /* 0x000ee20000002400 */
[----:B-1----:R-:W-:-:S04]  /*7880*/  LOP3.LUT R49, R69, 0x78, R88, 0xfe, !PT ;  /* 0x0000007845317812 */ /* 0x002fc800078efe58 */
[C---:B------:R-:W-:Y:S02]  /*7890*/  ISETP.GE.AND P4, PT, R49.reuse, R66, PT ;  /* 0x000000423100720c */ /* 0x040fe40003f86270 */
[----:B------:R-:W-:Y:S01]  /*78a0*/  ISETP.GE.AND P3, PT, R49, R64, PT ;  /* 0x000000403100720c */ /* 0x000fe20003f66270 */
[----:B------:R1:W-:Y:S01]  /*78b0*/  MUFU.TANH R39, R41 ;  /* 0x0000002900277308 */ /* 0x0003e20000002400 */
[----:B--2---:R-:W-:-:S05]  /*78c0*/  FFMA.FTZ R68, R37, UR4, R30 ;  /* 0x0000000425447c23 */ /* 0x004fca000801001e */
[----:B------:R-:W-:Y:S01]  /*78d0*/  FSEL R68, R68, -INF , !P5 ;  /* 0xff80000044447808 */ /* 0x000fe20006800000 */
[----:B---3--:R-:W-:Y:S01]  /*78e0*/  FFMA.FTZ R30, R37, UR4, R36 ;  /* 0x00000004251e7c23 */ /* 0x008fe20008010024 */
[----:B------:R-:W-:Y:S01]  /*78f0*/  MUFU.TANH R21, R21 ;  /* 0x0000001500157308 */ /* 0x000fe20000002400 */
[----:B------:R-:W-:Y:S01]  /*7900*/  FMUL.FTZ R36, R76, c[0x0][0x2ec] ;  /* 0x0000bb004c247a20 */ /* 0x000fe20000410000 */
[-C--:B------:R-:W-:Y:S01]  /*7910*/  ISETP.GE.AND P5, PT, R45, R66.reuse, PT ;  /* 0x000000422d00720c */ /* 0x080fe20003fa6270 */
[----:B------:R-:W-:Y:S01]  /*7920*/  FMUL.FTZ R76, R78, c[0x0][0x2ec] ;  /* 0x0000bb004e4c7a20 */ /* 0x000fe20000410000 */
[----:B------:R-:W-:Y:S02]  /*7930*/  FSEL R30, R30, -INF , !P6 ;  /* 0xff8000001e1e7808 */ /* 0x000fe40007000000 */
[----:B-1----:R-:W-:Y:S02]  /*7940*/  IADD3 R41, R71, 0x71, RZ ;  /* 0x0000007147297810 */ /* 0x002fe40007ffe0ff */
[----:B------:R-:W1:Y:S02]  /*7950*/  I2F R54, R47 ;  /* 0x0000002f00367306 */ /* 0x000e640000201400 */
[----:B------:R-:W-:-:S06]  /*7960*/  ISETP.GE.AND P6, PT, R41, R66, PT ;  /* 0x000000422900720c */ /* 0x000fcc0003fc6270 */
[----:B------:R-:W2:Y:S08]  /*7970*/  I2F R28, R41 ;  /* 0x00000029001c7306 */ /* 0x000eb00000201400 */
[----:B------:R-:W-:Y:S01]  /*7980*/  I2F R3, R49 ;  /* 0x0000003100037306 */ /* 0x000fe20000201400 */
[----:B-1----:R-:W-:Y:S01]  /*7990*/  FFMA.FTZ R54, R54, UR4, R21 ;  /* 0x0000000436367c23 */ /* 0x002fe20008010015 */
[----:B------:R-:W-:-:S04]  /*79a0*/  LOP3.LUT R21, R69, 0x50, R88, 0xfe, !PT ;  /* 0x0000005045157812 */ /* 0x000fc800078efe58 */
[----:B------:R-:W-:Y:S02]  /*79b0*/  FSEL R81, R54, -INF , !P2 ;  /* 0xff80000036517808 */ /* 0x000fe40005000000 */
[----:B------:R-:W1:Y:S01]  /*79c0*/  MUFU.TANH R36, R36 ;  /* 0x0000002400247308 */ /* 0x000e620000002400 */
[----:B--2---:R-:W-:Y:S01]  /*79d0*/  FFMA.FTZ R39, R28, UR4, R39 ;  /* 0x000000041c277c23 */ /* 0x004fe20008010027 */
[----:B------:R-:W-:-:S04]  /*79e0*/  ISETP.GE.AND P2, PT, R21, R66, PT ;  /* 0x000000421500720c */ /* 0x000fc80003f46270 */
[----:B------:R-:W-:Y:S02]  /*79f0*/  FSEL R42, R39, -INF , !P6 ;  /* 0xff800000272a7808 */ /* 0x000fe40007000000 */
[----:B------:R-:W2:Y:S01]  /*7a00*/  MUFU.TANH R43, R43 ;  /* 0x0000002b002b7308 */ /* 0x000ea20000002400 */
[--C-:B------:R-:W-:Y:S02]  /*7a10*/  LOP3.LUT R39, R69, 0x40, R88.reuse, 0xfe, !PT ;  /* 0x0000004045277812 */ /* 0x100fe400078efe58 */
[----:B------:R-:W-:Y:S02]  /*7a20*/  ISETP.GE.AND P6, PT, R41, R64, PT ;  /* 0x000000402900720c */ /* 0x000fe40003fc6270 */
[----:B------:R-:W-:-:S03]  /*7a30*/  LOP3.LUT R41, R69, 0x38, R88, 0xfe, !PT ;  /* 0x0000003845297812 */ /* 0x000fc600078efe58 */
[----:B------:R3:W4:Y:S01]  /*7a40*/  I2F R37, R45 ;  /* 0x0000002d00257306 */ /* 0x0007220000201400 */
[----:B-1----:R-:W-:-:S05]  /*7a50*/  FFMA.FTZ R36, R3, UR4, R36 ;  /* 0x0000000403247c23 */ /* 0x002fca0008010024 */
[----:B------:R-:W-:Y:S02]  /*7a60*/  FSEL R36, R36, -INF , !P4 ;  /* 0xff80000024247808 */ /* 0x000fe40006000000 */
[----:B------:R-:W-:Y:S01]  /*7a70*/  MUFU.TANH R31, R31 ;  /* 0x0000001f001f7308 */ /* 0x000fe20000002400 */
[----:B--2---:R-:W-:Y:S01]  /*7a80*/  FFMA.FTZ R28, R28, UR4, R43 ;  /* 0x000000041c1c7c23 */ /* 0x004fe2000801002b */
[----:B------:R-:W-:-:S04]  /*7a90*/  ISETP.GE.AND P4, PT, R39, R66, PT ;  /* 0x000000422700720c */ /* 0x000fc80003f86270 */
[----:B------:R-:W-:Y:S01]  /*7aa0*/  FSEL R28, R28, -INF , !P6 ;  /* 0xff8000001c1c7808 */ /* 0x000fe20007000000 */
[----:B---3--:R-:W-:Y:S01]  /*7ab0*/  FMUL.FTZ R45, R56, c[0x0][0x2ec] ;  /* 0x0000bb00382d7a20 */ /* 0x008fe20000410000 */
[----:B------:R1:W2:Y:S01]  /*7ac0*/  I2F R146, R39 ;  /* 0x0000002700927306 */ /* 0x0002a20000201400 */
[----:B----4-:R-:W-:Y:S01]  /*7ad0*/  FFMA.FTZ R22, R37, UR4, R22 ;  /* 0x0000000425167c23 */ /* 0x010fe20008010016 */
[----:B------:R-:W-:Y:S02]  /*7ae0*/  IADD3 R37, R71, 0x39, RZ ;  /* 0x0000003947257810 */ /* 0x000fe40007ffe0ff */
[----:B------:R-:W-:Y:S02]  /*7af0*/  ISETP.GE.AND P6, PT, R41, R66, PT ;  /* 0x000000422900720c */ /* 0x000fe40003fc6270 */
[----:B------:R-:W-:Y:S02]  /*7b00*/  FSEL R73, R22, -INF , !P5 ;  /* 0xff80000016497808 */ /* 0x000fe40006800000 */
[----:B------:R-:W-:Y:S01]  /*7b10*/  I2F R130, R21 ;  /* 0x0000001500827306 */ /* 0x000fe20000201400 */
[----:B------:R-:W-:-:S07]  /*7b20*/  ISETP.GE.AND P5, PT, R47, R64, PT ;  /* 0x000000402f00720c */ /* 0x000fce0003fa6270 */
[----:B------:R-:W3:Y:S01]  /*7b30*/  MUFU.TANH R45, R45 ;  /* 0x0000002d002d7308 */ /* 0x000ee20000002400 */
[----:B-1----:R-:W-:Y:S02]  /*7b40*/  FMUL.FTZ R39, R60, c[0x0][0x2ec] ;  /* 0x0000bb003c277a20 */ /* 0x002fe40000410000 */
[----:B--2---:R-:W-:Y:S01]  /*7b50*/  FFMA.FTZ R146, R146, UR4, R31 ;  /* 0x0000000492927c23 */ /* 0x004fe2000801001f */
[----:B------:R-:W-:-:S04]  /*7b60*/  IADD3 R31, R71, 0x29, RZ ;  /* 0x00000029471f7810 */ /* 0x000fc80007ffe0ff */
[----:B------:R-:W1:Y:S01]  /*7b70*/  MUFU.TANH R76, R76 ;  /* 0x0000004c004c7308 */ /* 0x000e620000002400 */
[----:B------:R-:W-:Y:S02]  /*7b80*/  FSEL R146, R146, -INF , !P4 ;  /* 0xff80000092927808 */ /* 0x000fe40006000000 */
[----:B------:R-:W-:-:S05]  /*7b90*/  ISETP.GE.AND P4, PT, R71, R64, PT ;  /* 0x000000404700720c */ /* 0x000fca0003f86270 */
[----:B------:R2:W4:Y:S01]  /*7ba0*/  I2F R162, R41 ;  /* 0x0000002900a27306 */ /* 0x0005220000201400 */
[----:B---3--:R-:W-:-:S05]  /*7bb0*/  FFMA.FTZ R130, R130, UR4, R45 ;  /* 0x0000000482827c23 */ /* 0x008fca000801002d */
[----:B------:R-:W-:Y:S02]  /*7bc0*/  FSEL R130, R130, -INF , !P2 ;  /* 0xff80000082827808 */ /* 0x000fe40005000000 */
[----:B------:R-:W-:Y:S01]  /*7bd0*/  MUFU.TANH R23, R23 ;  /* 0x0000001700177308 */ /* 0x000fe20000002400 */
[----:B-1----:R-:W-:-:S05]  /*7be0*/  FFMA.FTZ R3, R3, UR4, R76 ;  /* 0x0000000403037c23 */ /* 0x002fca000801004c */
[----:B------:R-:W-:Y:S02]  /*7bf0*/  FSEL R3, R3, -INF , !P3 ;  /* 0xff80000003037808 */ /* 0x000fe40005800000 */
[----:B--2---:R-:W-:Y:S01]  /*7c00*/  LOP3.LUT R41, R69, 0x48, R88, 0xfe, !PT ;  /* 0x0000004845297812 */ /* 0x004fe200078efe58 */
[----:B------:R-:W1:Y:S01]  /*7c10*/  I2F R154, R37 ;  /* 0x00000025009a7306 */ /* 0x000e620000201400 */
[----:B----4-:R-:W-:Y:S01]  /*7c20*/  FFMA.FTZ R162, R162, UR4, R29 ;  /* 0x00000004a2a27c23 */ /* 0x010fe2000801001d */
[----:B------:R-:W-:Y:S02]  /*7c30*/  IADD3 R29, R71, 0x31, RZ ;  /* 0x00000031471d7810 */ /* 0x000fe40007ffe0ff */
[-C--:B------:R-:W-:Y:S02]  /*7c40*/  ISETP.GE.AND P3, PT, R41, R66.reuse, PT ;  /* 0x000000422900720c */ /* 0x080fe40003f66270 */
[----:B------:R-:W-:Y:S02]  /*7c50*/  FSEL R162, R162, -INF , !P6 ;  /* 0xff800000a2a27808 */ /* 0x000fe40007000000 */
[----:B------:R2:W-:Y:S01]  /*7c60*/  I2F R144, R41 ;  /* 0x0000002900907306 */ /* 0x0005e20000201400 */
[----:B------:R-:W-:-:S02]  /*7c70*/  ISETP.GE.AND P6, PT, R71, R66, PT ;  /* 0x000000424700720c */ /* 0x000fc40003fc6270 */
[----:B------:R-:W-:-:S05]  /*7c80*/  ISETP.GE.AND P2, PT, R29, R66, PT ;  /* 0x000000421d00720c */ /* 0x000fca0003f46270 */
[----:B------:R-:W3:Y:S01]  /*7c90*/  MUFU.TANH R39, R39 ;  /* 0x0000002700277308 */ /* 0x000ee20000002400 */
[----:B-1----:R-:W-:Y:S01]  /*7ca0*/  FFMA.FTZ R154, R154, UR4, R23 ;  /* 0x000000049a9a7c23 */ /* 0x002fe20008010017 */
[----:B------:R-:W-:-:S06]  /*7cb0*/  IADD3 R23, R71, 0x49, RZ ;  /* 0x0000004947177810 */ /* 0x000fcc0007ffe0ff */
[----:B------:R-:W1:Y:S01]  /*7cc0*/  I2F R45, R71 ;  /* 0x00000047002d7306 */ /* 0x000e620000201400 */
[----:B--2---:R-:W-:-:S07]  /*7cd0*/  FMUL.FTZ R41, R61, c[0x0][0x2ec] ;  /* 0x0000bb003d297a20 */ /* 0x004fce0000410000 */
[----:B------:R-:W-:Y:S01]  /*7ce0*/  MUFU.TANH R20, R20 ;  /* 0x0000001400147308 */ /* 0x000fe20000002400 */
[----:B---3--:R-:W-:Y:S01]  /*7cf0*/  FFMA.FTZ R144, R144, UR4, R39 ;  /* 0x0000000490907c23 */ /* 0x008fe20008010027 */
[----:B------:R-:W-:-:S04]  /*7d00*/  IADD3 R39, R71, 0x41, RZ ;  /* 0x0000004147277810 */ /* 0x000fc80007ffe0ff */
[----:B------:R-:W-:Y:S02]  /*7d10*/  FSEL R144, R144, -INF , !P3 ;  /* 0xff80000090907808 */ /* 0x000fe40005800000 */
[----:B------:R-:W2:Y:S01]  /*7d20*/  I2F R43, R31 ;  /* 0x0000001f002b7306 */ /* 0x000ea20000201400 */
[----:B-1----:R-:W-:Y:S01]  /*7d30*/  FFMA.FTZ R22, R45, UR4, R2 ;  /* 0x000000042d167c23 */ /* 0x002fe20008010002 */
[----:B------:R-:W-:Y:S01]  /*7d40*/  ISETP.GE.AND P3, PT, R31, R66, PT ;  /* 0x000000421f00720c */ /* 0x000fe20003f66270 */
[----:B------:R-:W-:-:S03]  /*7d50*/  FFMA.FTZ R0, R45, UR4, R0 ;  /* 0x000000042d007c23 */ /* 0x000fc60008010000 */
[----:B------:R-:W-:Y:S02]  /*7d60*/  FSEL R22, R22, -INF , !P6 ;  /* 0xff80000016167808 */ /* 0x000fe40007000000 */
[----:B------:R-:W-:Y:S01]  /*7d70*/  MUFU.TANH R41, R41 ;  /* 0x0000002900297308 */ /* 0x000fe20000002400 */
[----:B------:R-:W-:-:S04]  /*7d80*/  ISETP.GE.AND P6, PT, R37, R66, PT ;  /* 0x000000422500720c */ /* 0x000fc80003fc6270 */
[----:B------:R-:W-:-:S03]  /*7d90*/  FSEL R154, R154, -INF , !P6 ;  /* 0xff8000009a9a7808 */ /* 0x000fc60007000000 */
[----:B------:R-:W1:Y:S01]  /*7da0*/  I2F R56, R23 ;  /* 0x0000001700387306 */ /* 0x000e620000201400 */
[----:B--2---:R-:W-:Y:S02]  /*7db0*/  FFMA.FTZ R20, R43, UR4, R20 ;  /* 0x000000042b147c23 */ /* 0x004fe40008010014 */
[----:B------:R-:W-:-:S03]  /*7dc0*/  FMUL.FTZ R43, R77, c[0x0][0x2ec] ;  /* 0x0000bb004d2b7a20 */ /* 0x000fc60000410000 */
[----:B------:R-:W-:Y:S02]  /*7dd0*/  FSEL R61, R20, -INF , !P3 ;  /* 0xff800000143d7808 */ /* 0x000fe40005800000 */
[----:B------:R-:W-:Y:S01]  /*7de0*/  MUFU.TANH R5, R5 ;  /* 0x0000000500057308 */ /* 0x000fe20000002400 */
[----:B------:R-:W-:-:S07]  /*7df0*/  ISETP.GE.AND P3, PT, R39, R66, PT ;  /* 0x000000422700720c */ /* 0x000fce0003f66270 */
[----:B------:R-:W2:Y:S01]  /*7e00*/  I2F R2, R39 ;  /* 0x0000002700027306 */ /* 0x000ea20000201400 */
[----:B-1----:R-:W-:-:S07]  /*7e10*/  FFMA.FTZ R41, R56, UR4, R41 ;  /* 0x0000000438297c23 */ /* 0x002fce0008010029 */
[----:B------:R-:W-:Y:S08]  /*7e20*/  MUFU.TANH R19, R19 ;  /* 0x0000001300137308 */ /* 0x000ff00000002400 */
[----:B------:R-:W1:Y:S01]  /*7e30*/  I2F R164, R29 ;  /* 0x0000001d00a47306 */ /* 0x000e620000201400 */
[----:B--2---:R-:W-:Y:S02]  /*7e40*/  FFMA.FTZ R2, R2, UR4, R5 ;  /* 0x0000000402027c23 */ /* 0x004fe40008010005 */
[----:B------:R-:W-:-:S03]  /*7e50*/  FMUL.FTZ R5, R63, c[0x0][0x2ec] ;  /* 0x0000bb003f057a20 */ /* 0x000fc60000410000 */
[----:B------:R-:W-:Y:S02]  /*7e60*/  FSEL R148, R2, -INF , !P3 ;  /* 0xff80000002947808 */ /* 0x000fe40005800000 */
[----:B------:R-:W2:Y:S01]  /*7e70*/  I2F R20, R37 ;  /* 0x0000002500147306 */ /* 0x000ea20000201400 */
[----:B------:R-:W-:-:S07]  /*7e80*/  ISETP.GE.AND P3, PT, R37, R64, PT ;  /* 0x000000402500720c */ /* 0x000fce0003f66270 */
[----:B------:R-:W3:Y:S01]  /*7e90*/  I2F R56, R29 ;  /* 0x0000001d00387306 */ /* 0x000ee20000201400 */
[----:B-1----:R-:W-:Y:S01]  /*7ea0*/  FFMA.FTZ R164, R164, UR4, R19 ;  /* 0x00000004a4a47c23 */ /* 0x002fe20008010013 */
[----:B------:R-:W-:-:S04]  /*7eb0*/  IADD3 R19, R71, 0x79, RZ ;  /* 0x0000007947137810 */ /* 0x000fc80007ffe0ff */
[----:B------:R-:W-:Y:S02]  /*7ec0*/  FSEL R164, R164, -INF , !P2 ;  /* 0xff800000a4a47808 */ /* 0x000fe40005000000 */
[----:B------:R-:W-:Y:S01]  /*7ed0*/  MUFU.TANH R17, R17 ;  /* 0x0000001100117308 */ /* 0x000fe20000002400 */
[----:B--2---:R-:W-:Y:S01]  /*7ee0*/  FFMA.FTZ R11, R20, UR4, R11 ;  /* 0x00000004140b7c23 */ /* 0x004fe2000801000b */
[-C--:B------:R-:W-:Y:S02]  /*7ef0*/  ISETP.GE.AND P2, PT, R23, R66.reuse, PT ;  /* 0x000000421700720c */ /* 0x080fe40003f46270 */
[----:B------:R-:W-:Y:S02]  /*7f00*/  ISETP.GE.AND P6, PT, R19, R66, PT ;  /* 0x000000421300720c */ /* 0x000fe40003fc6270 */
[----:B------:R-:W-:Y:S02]  /*7f10*/  FSEL R152, R11, -INF , !P3 ;  /* 0xff8000000b987808 */ /* 0x000fe40005800000 */
[----:B------:R-:W1:Y:S01]  /*7f20*/  I2F R60, R31 ;  /* 0x0000001f003c7306 */ /* 0x000e620000201400 */
[----:B------:R-:W-:Y:S01]  /*7f30*/  LOP3.LUT R11, R69, 0x38, R88, 0xfe, !PT ;  /* 0x00000038450b7812 */ /* 0x000fe200078efe58 */
[----:B---3--:R-:W-:Y:S01]  /*7f40*/  FFMA.FTZ R15, R56, UR4, R15 ;  /* 0x00000004380f7c23 */ /* 0x008fe2000801000f */
[----:B------:R-:W-:-:S02]  /*7f50*/  ISETP.GE.AND P3, PT, R29, R64, PT ;  /* 0x000000401d00720c */ /* 0x000fc40003f66270 */
[----:B------:R-:W-:Y:S02]  /*7f60*/  FSEL R20, R0, -INF , !P4 ;  /* 0xff80000000147808 */ /* 0x000fe40006000000 */
[----:B------:R-:W-:Y:S01]  /*7f70*/  FSEL R150, R15, -INF , !P3 ;  /* 0xff8000000f967808 */ /* 0x000fe20005800000 */
[----:B------:R-:W-:Y:S01]  /*7f80*/  MUFU.TANH R43, R43 ;  /* 0x0000002b002b7308 */ /* 0x000fe20000002400 */
[----:B------:R-:W-:Y:S02]  /*7f90*/  ISETP.GE.AND P3, PT, R11, R64, PT ;  /* 0x000000400b00720c */ /* 0x000fe40003f66270 */
[----:B------:R-:W-:Y:S02]  /*7fa0*/  LOP3.LUT R15, R69, 0x48, R88, 0xfe, !PT ;  /* 0x00000048450f7812 */ /* 0x000fe400078efe58 */
[----:B------:R-:W-:Y:S02]  /*7fb0*/  FSEL R134, R41, -INF , !P2 ;  /* 0xff80000029867808 */ /* 0x000fe40005000000 */
[----:B------:R-:W-:Y:S01]  /*7fc0*/  ISETP.GE.AND P2, PT, R92, 0x3, PT ;  /* 0x000000035c00780c */ /* 0x000fe20003f46270 */
[----:B------:R-:W2:Y:S01]  /*7fd0*/  I2F R2, R19 ;  /* 0x0000001300027306 */ /* 0x000ea20000201400 */
[----:B-1----:R-:W-:-:S07]  /*7fe0*/  FFMA.FTZ R17, R60, UR4, R17 ;  /* 0x000000043c117c23 */ /* 0x002fce0008010011 */
[----:B------:R-:W-:Y:S08]  /*7ff0*/  MUFU.TANH R7, R7 ;  /* 0x0000000700077308 */ /* 0x000ff00000002400 */
[----:B------:R-:W1:Y:S01]  /*8000*/  I2F R66, R39 ;  /* 0x0000002700427306 */ /* 0x000e620000201400 */
[----:B--2---:R-:W-:-:S05]  /*8010*/  FFMA.FTZ R37, R2, UR4, R43 ;  /* 0x0000000402257c23 */ /* 0x004fca000801002b */
[----:B------:R-:W-:Y:S02]  /*8020*/  FSEL R37, R37, -INF , !P6 ;  /* 0xff80000025257808 */ /* 0x000fe40007000000 */
[----:B------:R2:W-:Y:S01]  /*8030*/  I2F R21, R47 ;  /* 0x0000002f00157306 */ /* 0x0005e20000201400 */
[----:B------:R-:W-:-:S04]  /*8040*/  ISETP.GE.AND P6, PT, R31, R64, PT ;  /* 0x000000401f00720c */ /* 0x000fc80003fc6270 */
[----:B------:R-:W-:Y:S02]  /*8050*/  FSEL R59, R17, -INF , !P6 ;  /* 0xff800000113b7808 */ /* 0x000fe40007000000 */
[----:B------:R-:W-:Y:S01]  /*8060*/  LOP3.LUT R17, R69, 0x40, R88, 0xfe, !PT ;  /* 0x0000004045117812 */ /* 0x000fe200078efe58 */
[----:B------:R-:W-:Y:S01]  /*8070*/  MUFU.TANH R9, R9 ;  /* 0x0000000900097308 */ /* 0x000fe20000002400 */
[----:B-1----:R-:W-:Y:S01]  /*8080*/  FFMA.FTZ R66, R66, UR4, R7 ;  /* 0x0000000442427c23 */ /* 0x002fe20008010007 */
[----:B------:R-:W-:Y:S01]  /*8090*/  ISETP.GE.AND P6, PT, R39, R64, PT ;  /* 0x000000402700720c */ /* 0x000fe20003fc6270 */
[----:B------:R-:W-:-:S03]  /*80a0*/  FMUL.FTZ R7, R58, c[0x0][0x2ec] ;  /* 0x0000bb003a077a20 */ /* 0x000fc60000410000 */
[----:B------:R-:W-:Y:S02]  /*80b0*/  FSEL R66, R66, -INF , !P6 ;  /* 0xff80000042427808 */ /* 0x000fe40007000000 */
[----:B--2---:R-:W-:Y:S01]  /*80c0*/  LOP3.LUT R47, R69, 0x30, R88, 0xfe, !PT ;  /* 0x00000030452f7812 */ /* 0x004fe200078efe58 */
[----:B------:R1:W2:Y:S01]  /*80d0*/  I2F R56, R11 ;  /* 0x0000000b00387306 */ /* 0x0002a20000201400 */
[-C--:B------:R-:W-:Y:S02]  /*80e0*/  ISETP.GE.AND P6, PT, R23, R64.reuse, PT ;  /* 0x000000401700720c */ /* 0x080fe40003fc6270 */
[----:B------:R-:W-:-:S05]  /*80f0*/  ISETP.GE.AND P4, PT, R47, R64, PT ;  /* 0x000000402f00720c */ /* 0x000fca0003f86270 */
[----:B------:R-:W-:Y:S08]  /*8100*/  MUFU.TANH R13, R13 ;  /* 0x0000000d000d7308 */ /* 0x000ff00000002400 */
[----:B------:R-:W3:Y:S01]  /*8110*/  I2F R54, R47 ;  /* 0x0000002f00367306 */ /* 0x000ee20000201400 */
[----:B-1----:R-:W-:Y:S02]  /*8120*/  FMUL.FTZ R11, R79, c[0x0][0x2ec] ;  /* 0x0000bb004f0b7a20 */ /* 0x002fe40000410000 */
[----:B--2---:R-:W-:Y:S01]  /*8130*/  FFMA.FTZ R56, R56, UR4, R9 ;  /* 0x0000000438387c23 */ /* 0x004fe20008010009 */
[----:B------:R-:W-:-:S04]  /*8140*/  LOP3.LUT R9, R69, 0x50, R88, 0xfe, !PT ;  /* 0x0000005045097812 */ /* 0x000fc800078efe58 */
[----:B------:R-:W-:Y:S01]  /*8150*/  MUFU.TANH R5, R5 ;  /* 0x0000000500057308 */ /* 0x000fe20000002400 */
[----:B------:R-:W-:Y:S02]  /*8160*/  FSEL R156, R56, -INF , !P3 ;  /* 0xff800000389c7808 */ /* 0x000fe40005800000 */
[----:B------:R-:W-:-:S05]  /*8170*/  ISETP.GE.AND P3, PT, R19, R64, PT ;  /* 0x000000401300720c */ /* 0x000fca0003f66270 */
[----:B------:R-:W1:Y:S01]  /*8180*/  I2F R60, R23 ;  /* 0x00000017003c7306 */ /* 0x000e620000201400 */
[----:B---3--:R-:W-:-:S05]  /*8190*/  FFMA.FTZ R75, R54, UR4, R13 ;  /* 0x00000004364b7c23 */ /* 0x008fca000801000d */
[----:B------:R-:W-:Y:S02]  /*81a0*/  FSEL R75, R75, -INF , !P4 ;  /* 0xff8000004b4b7808 */ /* 0x000fe40006000000 */
[----:B------:R-:W2:Y:S01]  /*81b0*/  MUFU.TANH R16, R16 ;  /* 0x0000001000107308 */ /* 0x000ea20000002400 */
[----:B------:R-:W-:Y:S01]  /*81c0*/  ISETP.GE.AND P4, PT, R9, R64, PT ;  /* 0x000000400900720c */ /* 0x000fe20003f86270 */
[----:B-1----:R-:W-:-:S06]  /*81d0*/  FFMA.FTZ R60, R60, UR4, R5 ;  /* 0x000000043c3c7c23 */ /* 0x002fcc0008010005 */
[----:B------:R-:W-:Y:S01]  /*81e0*/  MUFU.TANH R6, R6 ;  /* 0x0000000600067308 */ /* 0x000fe20000002400 */
[----:B------:R-:W-:Y:S02]  /*81f0*/  FSEL R76, R60, -INF , !P6 ;  /* 0xff8000003c4c7808 */ /* 0x000fe40007000000 */
[----:B------:R-:W-:Y:S01]  /*8200*/  ISETP.GE.AND P6, PT, R17, R64, PT ;  /* 0x000000401100720c */ /* 0x000fe20003fc6270 */
[----:B--2---:R-:W-:-:S04]  /*8210*/  FFMA.FTZ R16, R21, UR4, R16 ;  /* 0x0000000415107c23 */ /* 0x004fc80008010010 */
[----:B------:R-:W-:Y:S01]  /*8220*/  MUFU.TANH R0, R62 ;  /* 0x0000003e00007308 */ /* 0x000fe20000002400 */
[----:B------:R-:W-:Y:S01]  /*8230*/  FSEL R77, R16, -INF , !P5 ;  /* 0xff800000104d7808 */ /* 0x000fe20006800000 */
[----:B------:R-:W-:Y:S01]  /*8240*/  BAR.SYNC.DEFER_BLOCKING 0x0 ;  /* 0x0000000000007b1d */ /* 0x000fe20000010000 */
[----:B------:R-:W-:-:S05]  /*8250*/  ISETP.GE.AND P5, PT, R15, R64, PT ;  /* 0x000000400f00720c */ /* 0x000fca0003fa6270 */
[----:B------:R-:W-:Y:S08]  /*8260*/  MUFU.TANH R7, R7 ;  /* 0x0000000700077308 */ /* 0x000ff00000002400 */
[----:B------:R-:W1:Y:S08]  /*8270*/  I2F R5, R17 ;  /* 0x0000001100057306 */ /* 0x000e700000201400 */
[----:B------:R-:W2:Y:S08]  /*8280*/  MUFU.TANH R11, R11 ;  /* 0x0000000b000b7308 */ /* 0x000eb00000002400 */
[----:B------:R-:W3:Y:S01]  /*8290*/  I2F R13, R15 ;  /* 0x0000000f000d7306 */ /* 0x000ee20000201400 */
[----:B-1----:R-:W-:-:S05]  /*82a0*/  FFMA.FTZ R5, R5, UR4, R6 ;  /* 0x0000000405057c23 */ /* 0x002fca0008010006 */
        /* <DEDUP_REMOVED lines=9> */
[----:B------:R-:W-:Y:S01]  /*8340*/  MOV R2, c[0x0][0x198] ;  /* 0x0000660000027a02 */ /* 0x000fe20000000f00 */
[----:B------:R-:W-:Y:S05]  /*8350*/  @!P1 BRA `(.L_x_4312) ;  /* 0x000003a000009947 */ /* 0x000fea0003800000 */
[----:B------:R-:W-:Y:S01]  /*8360*/  IABS R0, c[0x0][0x2d0] ;  /* 0x0000b40000007a13 */ /* 0x000fe20000000000 */
[----:B------:R-:W-:Y:S01]  /*8370*/  IMAD.MOV.U32 R6, RZ, RZ, RZ ;  /* 0x000000ffff067224 */ /* 0x000fe200078e00ff */
        /* <DEDUP_REMOVED lines=56> */
.L_x_4312:
[----:B------:R-:W-:-:S04]  /*8700*/  LEA R5, -R2, RZ, 0x7 ;  /* 0x000000ff02057211 */ /* 0x000fc800078e39ff */
[----:B------:R-:W-:Y:S02]  /*8710*/  SHF.R.S32.HI R6, RZ, 0x1f, R5 ;  /* 0x0000001fff067819 */ /* 0x000fe40000011405 */
.L_x_4313:
        /* <DEDUP_REMOVED lines=11> */
[----:B------:R-:W-:-:S02]  /*87d0*/  @!P0 LEA.HI.X R11, R2, R93, R0, 0x6, P3 ;  /* 0x0000005d020b8211 */ /* 0x000fc400018f3400 */
[----:B------:R-:W-:Y:S01]  /*87e0*/  @!P0 LEA R54, P4, R16, c[0x0][0x168], 0x1 ;  /* 0x00005a0010368a11 */ /* 0x000fe200078808ff */
[----:B------:R-:W-:Y:S01]  /*87f0*/  @!PT LDS RZ, [RZ] ;  /* 0x00000000fffff984 */ /* 0x000fe20000000800 */
[----:B------:R-:W-:Y:S01]  /*8800*/  @!PT LDS RZ, [RZ] ;  /* 0x00000000fffff984 */ /* 0x000fe20000000800 */
[----:B------:R-:W-:Y:S01]  /*8810*/  @!PT LDS RZ, [RZ] ;  /* 0x00000000fffff984 */ /* 0x000fe20000000800 */
[----:B------:R1:W-:Y:S02]  /*8820*/  @!P0 LDGSTS.E.BYPASS.LTC128B.128 [R94+0x1000], [R62.64] ;  /* 0x010000003e5e8fae */ /* 0x0003e4000b901d4c */
[----:B------:R-:W-:Y:S01]  /*8830*/  @!P0 IMAD.X R0, R6, 0x1, R11, P2 ;  /* 0x0000000106008824 */ /* 0x000fe200010e060b */
[----:B------:R-:W-:Y:S01]  /*8840*/  @!P0 LEA.HI.X R55, R16, c[0x0][0x16c], R7, 0x1, P4 ;  /* 0x00005b0010378a11 */ /* 0x000fe200020f0c07 */
[----:B------:R1:W-:Y:S01]  /*8850*/  @P0 STS.128 [R94+0x1800], RZ ;  /* 0x001800ff5e000388 */ /* 0x0003e20000000c00 */
        /* <DEDUP_REMOVED lines=25> */
.L_x_4315:
[----:B------:R-:W-:Y:S05]  /*89f0*/  BSYNC B0 ;  /* 0x0000000000007941 */ /* 0x000fea0003800000 */
.L_x_4314:
[----:B------:R-:W0:Y:S01]  /*8a00*/  LDGDEPBAR ;  /* 0x00000000000079af */ /* 0x000e220000000000 */
[----:B------:R-:W-:-:S04]  /*8a10*/  LEA R124, P0, R5, R124, 0x1 ;  /* 0x0000007c057c7211 */ /* 0x000fc800078008ff */
[----:B------:R-:W-:Y:S02]  /*8a20*/  LEA.HI.X R125, R5, R125, R6, 0x1, P0 ;  /* 0x0000007d057d7211 */ /* 0x000fe400000f0c06 */
.L_x_4311:
[----:B------:R-:W-:-:S04]  /*8a30*/  FMNMX.FTZ R5, R67, R22, !PT ;  /* 0x0000001643057209 */ /* 0x000fc80007810000 */
        /* <DEDUP_REMOVED lines=56> */
[----:B-1----:R-:W-:Y:S02]  /*8dc0*/  FMNMX.FTZ R16, R36, R7, !PT ;  /* 0x0000000724107209 */ /* 0x002fe40007810000 */
[----:B------:R-:W-:Y:S02]  /*8dd0*/  FMNMX.FTZ R5, R38, R5, !PT ;  /* 0x0000000526057209 */ /* 0x000fe40007810000 */
[----:B------:R-:W-:Y:S02]  /*8de0*/  FMNMX.FTZ R16, R37, R16, !PT ;  /* 0x0000001025107209 */ /* 0x000fe40007810000 */
[----:B------:R-:W-:-:S03]  /*8df0*/  FMNMX.FTZ R5, R30, R5, !PT ;  /* 0x000000051e057209 */ /* 0x000fc60007810000 */
[----:B------:R-:W1:Y:S01]  /*8e00*/  SHFL.BFLY PT, R7, R16, 0x2, 0x1f ;  /* 0x0c401f0010077f89 */ /* 0x000e6200000e0000 */
[----:B------:R-:W-:-:S04]  /*8e10*/  FMNMX.FTZ R6, R28, R5, !PT ;  /* 0x000000051c067209 */ /* 0x000fc80007810000 */
        /* <DEDUP_REMOVED lines=9> */
[----:B------:R-:W-:-:S03]  /*8eb0*/  FMUL.FTZ R39, R2, c[0x0][0x23c] ;  /* 0x00008f0002277a20 */ /* 0x000fc60000410000 */
[----:B------:R-:W-:Y:S02]  /*8ec0*/  FSEL R6, R2, RZ, P2 ;  /* 0x000000ff02067208 */ /* 0x000fe40001000000 */
[----:B------:R-:W-:-:S03]  /*8ed0*/  FSEL R39, R39, RZ, P2 ;  /* 0x000000ff27277208 */ /* 0x000fc60001000000 */
[----:B------:R-:W-:Y:S01]  /*8ee0*/  FADD.FTZ R71, R67, -R6 ;  /* 0x8000000643477221 */ /* 0x000fe20000010000 */
[----:B--2---:R-:W-:Y:S01]  /*8ef0*/  FMNMX.FTZ R0, R5, R0, !PT ;  /* 0x0000000005007209 */ /* 0x004fe20007810000 */
[--C-:B------:R-:W-:Y:S02]  /*8f00*/  FFMA.FTZ R55, R18, c[0x0][0x23c], -R39.reuse ;  /* 0x00008f0012377a23 */ /* 0x100fe40000010827 */
[----:B------:R-:W-:Y:S01]  /*8f10*/  LDSM.16.MT88.4 R16, [R126+0x3000] ;  /* 0x003000007e10783b */ /* 0x000fe20000004200 */
[C---:B------:R-:W-:Y:S01]  /*8f20*/  FSETP.NEU.FTZ.AND P0, PT, R0.reuse, -INF , PT ;  /* 0xff8000000000780b */ /* 0x040fe20003f1d000 */
[----:B------:R-:W-:Y:S02]  /*8f30*/  FMUL.FTZ R31, R0, c[0x0][0x23c] ;  /* 0x00008f00001f7a20 */ /* 0x000fe40000410000 */
[--C-:B------:R-:W-:Y:S01]  /*8f40*/  FFMA.FTZ R160, R22, c[0x0][0x23c], -R39.reuse ;  /* 0x00008f0016a07a23 */ /* 0x100fe20000010827 */
[----:B------:R-:W-:Y:S01]  /*8f50*/  FSEL R6, R0, RZ, P0 ;  /* 0x000000ff00067208 */ /* 0x000fe20000000000 */
[--C-:B------:R-:W-:Y:S01]  /*8f60*/  FFMA.FTZ R60, R14, c[0x0][0x23c], -R39.reuse ;  /* 0x00008f000e3c7a23 */ /* 0x100fe20000010827 */
[----:B------:R-:W-:Y:S01]  /*8f70*/  FSEL R31, R31, RZ, P0 ;  /* 0x000000ff1f1f7208 */ /* 0x000fe20000000000 */
[----:B------:R-:W-:Y:S01]  /*8f80*/  FFMA.FTZ R41, R12, c[0x0][0x23c], -R39 ;  /* 0x00008f000c297a23 */ /* 0x000fe20000010827 */
[----:B------:R-:W-:Y:S01]  /*8f90*/  MUFU.EX2 R55, R55 ;  /* 0x0000003700377308 */ /* 0x000fe20000000800 */
[----:B------:R-:W-:-:S02]  /*8fa0*/  FADD.FTZ R5, R65, -R6 ;  /* 0x8000000641057221 */ /* 0x000fc40000010000 */
[--C-:B------:R-:W-:Y:S02]  /*8fb0*/  FFMA.FTZ R53, R10, c[0x0][0x23c], -R31.reuse ;  /* 0x00008f000a357a23 */ /* 0x100fe4000001081f */
[--C-:B------:R-:W-:Y:S02]  /*8fc0*/  FFMA.FTZ R43, R8, c[0x0][0x23c], -R31.reuse ;  /* 0x00008f00082b7a23 */ /* 0x100fe4000001081f */
[----:B------:R-:W1:Y:S01]  /*8fd0*/  LDSM.16.MT88.4 R8, [R121+0x3000] ;  /* 0x003000007908783b */ /* 0x000e620000004200 */
[--C-:B------:R-:W-:Y:S01]  /*8fe0*/  FFMA.FTZ R158, R20, c[0x0][0x23c], -R31.reuse ;  /* 0x00008f00149e7a23 */ /* 0x100fe2000001081f */
[----:B------:R-:W2:Y:S01]  /*8ff0*/  MUFU.EX2 R160, R160 ;  /* 0x000000a000a07308 */ /* 0x000ea20000000800 */
[----:B------:R-:W-:Y:S02]  /*9000*/  FMUL.FTZ R71, R71, c[0x0][0x23c] ;  /* 0x00008f0047477a20 */ /* 0x000fe40000410000 */
[----:B------:R-:W-:Y:S02]  /*9010*/  FMUL.FTZ R69, R5, c[0x0][0x23c] ;  /* 0x00008f0005457a20 */ /* 0x000fe40000410000 */
[----:B------:R-:W-:-:S02]  /*9020*/  FFMA.FTZ R54, R4, c[0x0][0x23c], -R31 ;  /* 0x00008f0004367a23 */ /* 0x000fc4000001081f */
[--C-:B------:R-:W-:Y:S01]  /*9030*/  FFMA.FTZ R120, R35, c[0x0][0x23c], -R39.reuse ;  /* 0x00008f0023787a23 */ /* 0x100fe20000010827 */
[----:B------:R-:W-:Y:S01]  /*9040*/  MUFU.EX2 R60, R60 ;  /* 0x0000003c003c7308 */ /* 0x000fe20000000800 */
[----:B------:R-:W-:Y:S02]  /*9050*/  FFMA.FTZ R47, R33, c[0x0][0x23c], -R39 ;  /* 0x00008f00212f7a23 */ /* 0x000fe40000010827 */
[--C-:B------:R-:W-:Y:S02]  /*9060*/  FFMA.FTZ R49, R34, c[0x0][0x23c], -R31.reuse ;  /* 0x00008f0022317a23 */ /* 0x100fe4000001081f */
[----:B------:R-:W-:Y:S02]  /*9070*/  FFMA.FTZ R64, R32, c[0x0][0x23c], -R31 ;  /* 0x00008f0020407a23 */ /* 0x000fe4000001081f */
[----:B------:R-:W3:Y:S01]  /*9080*/  LDSM.16.MT88.4 R32, [R121+0x3400] ;  /* 0x003400007920783b */ /* 0x000ee20000004200 */
[----:B------:R-:W4:Y:S01]  /*9090*/  MUFU.EX2 R41, R41 ;  /* 0x0000002900297308 */ /* 0x000f220000000800 */
[----:B--2---:R-:W-:Y:S01]  /*90a0*/  F2FP.BF16.PACK_AB R20, R55, R160 ;  /* 0x000000a03714723e */ /* 0x004fe200000010ff */
[----:B------:R-:W-:-:S02]  /*90b0*/  FFMA.FTZ R56, R27, c[0x0][0x23c], -R39 ;  /* 0x00008f001b387a23 */ /* 0x000fc40000010827 */
[----:B------:R-:W-:Y:S02]  /*90c0*/  FFMA.FTZ R45, R25, c[0x0][0x23c], -R39 ;  /* 0x00008f00192d7a23 */ /* 0x000fe40000010827 */
[--C-:B------:R-:W-:Y:S02]  /*90d0*/  FFMA.FTZ R62, R24, c[0x0][0x23c], -R31.reuse ;  /* 0x00008f00183e7a23 */ /* 0x100fe4000001081f */
[----:B------:R-:W-:Y:S01]  /*90e0*/  MUFU.EX2 R158, R158 ;  /* 0x0000009e009e7308 */ /* 0x000fe20000000800 */
[----:B------:R-:W-:Y:S02]  /*90f0*/  FFMA.FTZ R51, R26, c[0x0][0x23c], -R31 ;  /* 0x00008f001a337a23 */ /* 0x000fe4000001081f */
[--C-:B------:R-:W-:Y:S02]  /*9100*/  FFMA.FTZ R63, R57, c[0x0][0x23c], -R39.reuse ;  /* 0x00008f00393f7a23 */ /* 0x100fe40000010827 */
[----:B------:R-:W-:Y:S02]  /*9110*/  FFMA.FTZ R57, R61, c[0x0][0x23c], -R39 ;  /* 0x00008f003d397a23 */ /* 0x000fe40000010827 */
[--C-:B------:R-:W-:Y:S01]  /*9120*/  FFMA.FTZ R61, R142, c[0x0][0x23c], -R31.reuse ;  /* 0x00008f008e3d7a23 */ /* 0x100fe2000001081f */
[----:B------:R-:W2:Y:S01]  /*9130*/  MUFU.EX2 R53, R53 ;  /* 0x0000003500357308 */ /* 0x000ea20000000800 */
[----:B----4-:R-:W-:Y:S01]  /*9140*/  F2FP.BF16.PACK_AB R22, R41, R60 ;  /* 0x0000003c2916723e */ /* 0x010fe200000010ff */
[----:B------:R-:W-:-:S02]  /*9150*/  FFMA.FTZ R142, R138, c[0x0][0x23c], -R31 ;  /* 0x00008f008a8e7a23 */ /* 0x000fc4000001081f */
[--C-:B------:R-:W-:Y:S02]  /*9160*/  FFMA.FTZ R140, R140, c[0x0][0x23c], -R39.reuse ;  /* 0x00008f008c8c7a23 */ /* 0x100fe40000010827 */
[----:B------:R-:W-:Y:S02]  /*9170*/  FFMA.FTZ R92, R81, c[0x0][0x23c], -R39 ;  /* 0x00008f00515c7a23 */ /* 0x000fe40000010827 */
[----:B------:R-:W-:Y:S01]  /*9180*/  MUFU.EX2 R43, R43 ;  /* 0x0000002b002b7308 */ /* 0x000fe20000000800 */
[--C-:B------:R-:W-:Y:S02]  /*9190*/  FFMA.FTZ R138, R77, c[0x0][0x23c], -R31.reuse ;  /* 0x00008f004d8a7a23 */ /* 0x100fe4000001081f */
[--C-:B------:R-:W-:Y:S02]  /*91a0*/  FFMA.FTZ R59, R59, c[0x0][0x23c], -R31.reuse ;  /* 0x00008f003b3b7a23 */ /* 0x100fe4000001081f */
[----:B------:R-:W-:Y:S02]  /*91b0*/  FFMA.FTZ R67, R150, c[0x0][0x23c], -R31 ;  /* 0x00008f0096437a23 */ /* 0x000fe4000001081f */
[----:B------:R-:W-:Y:S01]  /*91c0*/  FFMA.FTZ R65, R73, c[0x0][0x23c], -R39 ;  /* 0x00008f0049417a23 */ /* 0x000fe20000010827 */
[----:B------:R-:W4:Y:S01]  /*91d0*/  MUFU.EX2 R71, R71 ;  /* 0x0000004700477308 */ /* 0x000f220000000800 */
[----:B--2---:R-:W-:Y:S01]  /*91e0*/  F2FP.BF16.PACK_AB R21, R53, R158 ;  /* 0x0000009e3515723e */ /* 0x004fe200000010ff */
[----:B------:R-:W-:-:S02]  /*91f0*/  FFMA.FTZ R150, R156, c[0x0][0x23c], -R31 ;  /* 0x00008f009c967a23 */ /* 0x000fc4000001081f */
[----:B------:R-:W-:Y:S02]  /*9200*/  FFMA.FTZ R134, R134, c[0x0][0x23c], -R39 ;  /* 0x00008f0086867a23 */ /* 0x000fe40000010827 */
[----:B------:R-:W-:Y:S02]  /*9210*/  FFMA.FTZ R73, R66, c[0x0][0x23c], -R31 ;  /* 0x00008f0042497a23 */ /* 0x000fe4000001081f */
[----:B------:R-:W2:Y:S01]  /*9220*/  MUFU.EX2 R69, R69 ;  /* 0x0000004500457308 */ /* 0x000ea20000000800 */
[----:B------:R-:W-:Y:S02]  /*9230*/  FFMA.FTZ R148, R148, c[0x0][0x23c], -R39 ;  /* 0x00008f0094947a23 */ /* 0x000fe40000010827 */
[--C-:B------:R-:W-:Y:S02]  /*9240*/  FFMA.FTZ R58, R58, c[0x0][0x23c], -R31.reuse ;  /* 0x00008f003a3a7a23 */ /* 0x100fe4000001081f */
[--C-:B------:R-:W-:Y:S02]  /*9250*/  FFMA.FTZ R48, R48, c[0x0][0x23c], -R31.reuse ;  /* 0x00008f0030307a23 */ /* 0x100fe4000001081f */
[----:B------:R-:W-:Y:S01]  /*9260*/  FFMA.FTZ R77, R52, c[0x0][0x23c], -R31 ;  /* 0x00008f00344d7a23 */ /* 0x000fe2000001081f */
[----:B------:R-:W5:Y:S01]  /*9270*/  MUFU.EX2 R54, R54 ;  /* 0x0000003600367308 */ /* 0x000f620000000800 */
[----:B----4-:R-:W-:-:S02]  /*9280*/  FMUL.FTZ R4, R108, R71 ;  /* 0x000000476c047220 */ /* 0x010fc40000410000 */
[-C--:B------:R-:W-:Y:S02]  /*9290*/  FMUL.FTZ R5, R109, R71.reuse ;  /* 0x000000476d057220 */ /* 0x080fe40000410000 */
[-C--:B------:R-:W-:Y:S02]  /*92a0*/  FMUL.FTZ R12, R100, R71.reuse ;  /* 0x00000047640c7220 */ /* 0x080fe40000410000 */
[----:B------:R-:W-:Y:S01]  /*92b0*/  FMUL.FTZ R13, R101, R71 ;  /* 0x00000047650d7220 */ /* 0x000fe20000410000 */
[----:B------:R-:W-:Y:S01]  /*92c0*/  MUFU.EX2 R120, R120 ;  /* 0x0000007800787308 */ /* 0x000fe20000000800 */
[-C--:B--2---:R-:W-:Y:S02]  /*92d0*/  FMUL.FTZ R6, R110, R69.reuse ;  /* 0x000000456e067220 */ /* 0x084fe40000410000 */
[-C--:B------:R-:W-:Y:S02]  /*92e0*/  FMUL.FTZ R7, R111, R69.reuse ;  /* 0x000000456f077220 */ /* 0x080fe40000410000 */
[----:B------:R-:W-:-:S02]  /*92f0*/  FMUL.FTZ R14, R102, R69 ;  /* 0x00000045660e7220 */ /* 0x000fc40000410000 */
[----:B------:R-:W-:Y:S01]  /*9300*/  FMUL.FTZ R15, R103, R69 ;  /* 0x00000045670f7220 */ /* 0x000fe20000410000 */
[----:B-----5:R-:W-:Y:S01]  /*9310*/  F2FP.BF16.PACK_AB R23, R54, R43 ;  /* 0x0000002b3617723e */ /* 0x020fe200000010ff */
[-C--:B------:R-:W-:Y:S01]  /*9320*/  FMUL.FTZ R104, R104, R71.reuse ;  /* 0x0000004768687220 */ /* 0x080fe20000410000 */
[----:B------:R-:W2:Y:S01]  /*9330*/  MUFU.EX2 R47, R47 ;  /* 0x0000002f002f7308 */ /* 0x000ea20000000800 */
[----:B------:R-:W-:Y:S02]  /*9340*/  FMUL.FTZ R105, R105, R71 ;  /* 0x0000004769697220 */ /* 0x000fe40000410000 */
[-C--:B------:R-:W-:Y:S02]  /*9350*/  FMUL.FTZ R106, R106, R69.reuse ;  /* 0x000000456a6a7220 */ /* 0x080fe40000410000 */
[----:B------:R-:W-:Y:S01]  /*9360*/  FMUL.FTZ R107, R107, R69 ;  /* 0x000000456b6b7220 */ /* 0x000fe20000410000 */
[----:B-1----:R-:W-:Y:S01]  /*9370*/  HMMA.16816.F32.BF16 R4, R20, R8, R4 ;  /* 0x000000081404723c */ /* 0x002fe20000041804 */
[-C--:B------:R-:W-:Y:S01]  /*9380*/  FMUL.FTZ R96, R96, R71.reuse ;  /* 0x0000004760607220 */ /* 0x080fe20000410000 */
[----:B------:R-:W-:Y:S01]  /*9390*/  MUFU.EX2 R56, R56 ;  /* 0x0000003800387308 */ /* 0x000fe20000000800 */
[----:B------:R-:W-:-:S02]  /*93a0*/  FMUL.FTZ R97, R97, R71 ;  /* 0x0000004761617220 */ /* 0x000fc40000410000 */
[-C--:B------:R-:W-:Y:S02]  /*93b0*/  FMUL.FTZ R98, R98, R69.reuse ;  /* 0x0000004562627220 */ /* 0x080fe40000410000 */
[----:B------:R-:W-:Y:S01]  /*93c0*/  FMUL.FTZ R99, R99, R69 ;  /* 0x0000004563637220 */ /* 0x000fe20000410000 */
[C---:B------:R-:W-:Y:S01]  /*93d0*/  HMMA.16816.F32.BF16 R12, R20.reuse, R16, R12 ;  /* 0x00000010140c723c */ /* 0x040fe2000004180c */
[----:B------:R-:W-:Y:S01]  /*93e0*/  FFMA.FTZ R160, R89, R71, R160 ;  /* 0x0000004759a07223 */ /* 0x000fe200000100a0 */
[----:B------:R-:W1:Y:S01]  /*93f0*/  MUFU.EX2 R45, R45 ;  /* 0x0000002d002d7308 */ /* 0x000e620000000800 */
[----:B--2---:R-:W-:Y:S01]  /*9400*/  F2FP.BF16.PACK_AB R24, R47, R120 ;  /* 0x000000782f18723e */ /* 0x004fe200000010ff */
[----:B------:R-:W-:Y:S02]  /*9410*/  FFMA.FTZ R71, R76, c[0x0][0x23c], -R31 ;  /* 0x00008f004c477a23 */ /* 0x000fe4000001081f */
[----:B------:R-:W-:Y:S02]  /*9420*/  FFMA.FTZ R158, R91, R69, R158 ;  /* 0x000000455b9e7223 */ /* 0x000fe4000001009e */
[----:B------:R-:W-:Y:S01]  /*9430*/  HMMA.16816.F32.BF16 R8, R20, R10, R104 ;  /* 0x0000000a1408723c */ /* 0x000fe20000041868 */
[----:B------:R-:W-:Y:S01]  /*9440*/  LDSM.16.MT88.4 R104, [R121+0x3c00] ;  /* 0x003c00007968783b */ /* 0x000fe20000004200 */
[----:B------:R-:W-:Y:S01]  /*9450*/  MUFU.EX2 R49, R49 ;  /* 0x0000003100317308 */ /* 0x000fe20000000800 */
[----:B------:R-:W-:-:S02]  /*9460*/  FADD.FTZ R55, R55, R160 ;  /* 0x000000a037377221 */ /* 0x000fc40000010000 */
[----:B------:R-:W-:Y:S02]  /*9470*/  FADD.FTZ R158, R53, R158 ;  /* 0x0000009e359e7221 */ /* 0x000fe40000010000 */
[----:B------:R-:W-:Y:S01]  /*9480*/  FADD.FTZ R60, R60, R55 ;  /* 0x000000373c3c7221 */ /* 0x000fe20000010000 */
[----:B------:R-:W-:Y:S01]  /*9490*/  HMMA.16816.F32.BF16 R16, R20, R18, R96 ;  /* 0x000000121410723c */ /* 0x000fe20000041860 */
[----:B------:R-:W2:Y:S01]  /*94a0*/  LDSM.16.MT88.4 R20, [R126+0x3400] ;  /* 0x003400007e14783b */ /* 0x000ea20000004200 */
[----:B------:R-:W4:Y:S01]  /*94b0*/  MUFU.EX2 R64, R64 ;  /* 0x0000004000407308 */ /* 0x000f220000000800 */
[----:B-1----:R-:W-:Y:S01]  /*94c0*/  F2FP.BF16.PACK_AB R26, R45, R56 ;  /* 0x000000382d1a723e */ /* 0x002fe200000010ff */
[----:B------:R-:W-:Y:S02]  /*94d0*/  FADD.FTZ R43, R43, R158 ;  /* 0x0000009e2b2b7221 */ /* 0x000fe40000010000 */
[----:B------:R-:W-:Y:S02]  /*94e0*/  FFMA.FTZ R66, R72, c[0x0][0x23c], -R39 ;  /* 0x00008f0048427a23 */ /* 0x000fe40000010827 */
[----:B------:R-:W-:-:S02]  /*94f0*/  FADD.FTZ R54, R54, R43 ;  /* 0x0000002b36367221 */ /* 0x000fc40000010000 */
[----:B------:R-:W-:Y:S01]  /*9500*/  MUFU.EX2 R62, R62 ;  /* 0x0000003e003e7308 */ /* 0x000fe20000000800 */
[--C-:B------:R-:W-:Y:S02]  /*9510*/  FFMA.FTZ R44, R44, c[0x0][0x23c], -R31.reuse ;  /* 0x00008f002c2c7a23 */ /* 0x100fe4000001081f */
[--C-:B------:R-:W-:Y:S02]  /*9520*/  FFMA.FTZ R40, R40, c[0x0][0x23c], -R31.reuse ;  /* 0x00008f0028287a23 */ /* 0x100fe4000001081f */
[----:B------:R-:W-:Y:S02]  /*9530*/  FFMA.FTZ R43, R38, c[0x0][0x23c], -R31 ;  /* 0x00008f00262b7a23 */ /* 0x000fe4000001081f */
[----:B------:R-:W-:Y:S01]  /*9540*/  FFMA.FTZ R70, R70, c[0x0][0x23c], -R39 ;  /* 0x00008f0046467a23 */ /* 0x000fe20000010827 */
[----:B------:R-:W1:Y:S01]  /*9550*/  MUFU.EX2 R51, R51 ;  /* 0x0000003300337308 */ /* 0x000e620000000800 */
[----:B----4-:R-:W-:Y:S01]  /*9560*/  F2FP.BF16.PACK_AB R25, R64, R49 ;  /* 0x000000314019723e */ /* 0x010fe200000010ff */
[----:B------:R-:W-:-:S02]  /*9570*/  FADD.FTZ R49, R49, R54 ;  /* 0x0000003631317221 */ /* 0x000fc40000010000 */
[----:B------:R-:W-:Y:S02]  /*9580*/  FFMA.FTZ R89, R37, c[0x0][0x23c], -R39 ;  /* 0x00008f0025597a23 */ /* 0x000fe40000010827 */
[----:B------:R-:W-:Y:S02]  /*9590*/  FADD.FTZ R49, R64, R49 ;  /* 0x0000003140317221 */ /* 0x000fe40000010000 */
[----:B------:R-:W-:Y:S01]  /*95a0*/  MUFU.EX2 R140, R140 ;  /* 0x0000008c008c7308 */ /* 0x000fe20000000800 */
[----:B------:R-:W-:Y:S02]  /*95b0*/  FFMA.FTZ R37, R28, c[0x0][0x23c], -R31 ;  /* 0x00008f001c257a23 */ /* 0x000fe4000001081f */
[--C-:B------:R-:W-:Y:S02]  /*95c0*/  FFMA.FTZ R53, R68, c[0x0][0x23c], -R39.reuse ;  /* 0x00008f0044357a23 */ /* 0x100fe40000010827 */
[--C-:B------:R-:W-:Y:S02]  /*95d0*/  FFMA.FTZ R42, R42, c[0x0][0x23c], -R39.reuse ;  /* 0x00008f002a2a7a23 */ /* 0x100fe40000010827 */
[----:B------:R-:W-:Y:S01]  /*95e0*/  FFMA.FTZ R36, R36, c[0x0][0x23c], -R39 ;  /* 0x00008f0024247a23 */ /* 0x000fe20000010827 */
[----:B-1----:R-:W-:Y:S01]  /*95f0*/  F2FP.BF16.PACK_AB R27, R51, R62 ;  /* 0x0000003e331b723e */ /* 0x002fe200000010ff */
[----:B------:R-:W1:Y:S01]  /*9600*/  MUFU.EX2 R63, R63 ;  /* 0x0000003f003f7308 */ /* 0x000e620000000800 */
[----:B------:R-:W-:-:S02]  /*9610*/  FADD.FTZ R62, R62, R49 ;  /* 0x000000313e3e7221 */ /* 0x000fc40000010000 */
[--C-:B------:R-:W-:Y:S02]  /*9620*/  FFMA.FTZ R30, R30, c[0x0][0x23c], -R31.reuse ;  /* 0x00008f001e1e7a23 */ /* 0x100fe4000001081f */
[----:B------:R-:W-:Y:S01]  /*9630*/  FADD.FTZ R62, R51, R62 ;  /* 0x0000003e333e7221 */ /* 0x000fe20000010000 */
[C---:B---3--:R-:W-:Y:S01]  /*9640*/  HMMA.16816.F32.BF16 R4, R24.reuse, R32, R4 ;  /* 0x000000201804723c */ /* 0x048fe20000041804 */
        /* <DEDUP_REMOVED lines=10> */
[----:B-1----:R-:W-:-:S02]  /*96f0*/  F2FP.BF16.PACK_AB R24, R63, R140 ;  /* 0x0000008c3f18723e */ /* 0x002fc400000010ff */
[----:B----4-:R-:W-:Y:S01]  /*9700*/  F2FP.BF16.PACK_AB R26, R57, R92 ;  /* 0x0000005c391a723e */ /* 0x010fe200000010ff */
        /* <DEDUP_REMOVED lines=10> */
[C---:B---3--:R-:W-:Y:S02]  /*97b0*/  HMMA.16816.F32.BF16 R4, R24.reuse, R32, R4 ;  /* 0x000000201804723c */ /* 0x048fe40000041804 */
[----:B------:R-:W-:Y:S05]  /*97c0*/  MUFU.EX2 R150, R150 ;  /* 0x0000009600967308 */ /* 0x000fea0000000800 */
[--C-:B------:R-:W-:Y:S01]  /*97d0*/  FFMA.FTZ R32, R154, c[0x0][0x23c], -R39.reuse ;  /* 0x00008f009a207a23 */ /* 0x100fe20000010827 */
[----:B------:R-:W-:Y:S01]  /*97e0*/  HMMA.16816.F32.BF16 R8, R24, R34, R8 ;  /* 0x000000221808723c */ /* 0x000fe20000041808 */
[----:B------:R-:W-:Y:S01]  /*97f0*/  FFMA.FTZ R33, R162, c[0x0][0x23c], -R39 ;  /* 0x00008f00a2217a23 */ /* 0x000fe20000010827 */
[----:B------:R-:W-:Y:S01]  /*9800*/  MUFU.EX2 R69, R148 ;  /* 0x0000009400457308 */ /* 0x000fe20000000800 */
[----:B------:R-:W-:-:S02]  /*9810*/  FFMA.FTZ R154, R75, c[0x0][0x23c], -R31 ;  /* 0x00008f004b9a7a23 */ /* 0x000fc4000001081f */
[----:B------:R-:W-:Y:S02]  /*9820*/  FFMA.FTZ R75, R50, c[0x0][0x23c], -R31 ;  /* 0x00008f00324b7a23 */ /* 0x000fe4000001081f */
[--C-:B------:R-:W-:Y:S01]  /*9830*/  FFMA.FTZ R34, R164, c[0x0][0x23c], -R39.reuse ;  /* 0x00008f00a4227a23 */ /* 0x100fe20000010827 */
[C---:B--2---:R-:W-:Y:S01]  /*9840*/  HMMA.16816.F32.BF16 R12, R24.reuse, R20, R12 ;  /* 0x00000014180c723c */ /* 0x044fe2000004180c */
[--C-:B------:R-:W-:Y:S01]  /*9850*/  FFMA.FTZ R35, R130, c[0x0][0x23c], -R39.reuse ;  /* 0x00008f0082237a23 */ /* 0x100fe20000010827 */
[----:B------:R-:W-:Y:S05]  /*9860*/  MUFU.EX2 R33, R33 ;  /* 0x0000002100217308 */ /* 0x000fea0000000800 */
[--C-:B------:R-:W-:Y:S01]  /*9870*/  FFMA.FTZ R21, R82, c[0x0][0x23c], -R39.reuse ;  /* 0x00008f0052157a23 */ /* 0x100fe20000010827 */
[----:B------:R-:W-:Y:S01]  /*9880*/  HMMA.16816.F32.BF16 R16, R24, R22, R16 ;  /* 0x000000161810723c */ /* 0x000fe20000041810 */
[----:B------:R-:W-:Y:S01]  /*9890*/  FFMA.FTZ R20, R128, c[0x0][0x23c], -R39 ;  /* 0x00008f0080147a23 */ /* 0x000fe20000010827 */
[----:B------:R-:W1:Y:S05]  /*98a0*/  MUFU.EX2 R34, R34 ;  /* 0x0000002200227308 */ /* 0x000e6a0000000800 */
[----:B------:R-:W-:-:S02]  /*98b0*/  FFMA.FTZ R25, R152, c[0x0][0x23c], -R31 ;  /* 0x00008f0098197a23 */ /* 0x000fc4000001081f */
[--C-:B------:R-:W-:Y:S01]  /*98c0*/  FFMA.FTZ R24, R80, c[0x0][0x23c], -R39.reuse ;  /* 0x00008f0050187a23 */ /* 0x100fe20000010827 */
[----:B------:R-:W2:Y:S01]  /*98d0*/  MUFU.EX2 R32, R32 ;  /* 0x0000002000207308 */ /* 0x000ea20000000800 */
[--C-:B------:R-:W-:Y:S02]  /*98e0*/  FFMA.FTZ R27, R74, c[0x0][0x23c], -R39.reuse ;  /* 0x00008f004a1b7a23 */ /* 0x100fe40000010827 */
[--C-:B------:R-:W-:Y:S02]  /*98f0*/  FFMA.FTZ R26, R146, c[0x0][0x23c], -R39.reuse ;  /* 0x00008f00921a7a23 */ /* 0x100fe40000010827 */
[----:B------:R-:W-:Y:S02]  /*9900*/  FFMA.FTZ R23, R144, c[0x0][0x23c], -R39 ;  /* 0x00008f0090177a23 */ /* 0x000fe40000010827 */
[--C-:B------:R-:W-:Y:S01]  /*9910*/  FFMA.FTZ R80, R136, c[0x0][0x23c], -R31.reuse ;  /* 0x00008f0088507a23 */ /* 0x100fe2000001081f */
[----:B------:R-:W3:Y:S01]  /*9920*/  MUFU.EX2 R154, R154 ;  /* 0x0000009a009a7308 */ /* 0x000ee20000000800 */
[----:B-1----:R-:W-:Y:S01]  /*9930*/  F2FP.BF16.PACK_AB R96, R34, R65 ;  /* 0x000000412260723e */ /* 0x002fe200000010ff */
[----:B------:R-:W-:-:S02]  /*9940*/  FFMA.FTZ R74, R78, c[0x0][0x23c], -R31 ;  /* 0x00008f004e4a7a23 */ /* 0x000fc4000001081f */
[----:B------:R-:W-:-:S04]  /*9950*/  FFMA.FTZ R22, R122, c[0x0][0x23c], -R39 ;  /* 0x00008f007a167a23 */ /* 0x000fc80000010827 */
[----:B------:R-:W1:Y:S01]  /*9960*/  MUFU.EX2 R25, R25 ;  /* 0x0000001900197308 */ /* 0x000e620000000800 */
[----:B--2---:R-:W-:Y:S02]  /*9970*/  F2FP.BF16.PACK_AB R98, R32, R33 ;  /* 0x000000212062723e */ /* 0x004fe400000010ff */
[----:B---3--:R-:W-:-:S05]  /*9980*/  F2FP.BF16.PACK_AB R97, R67, R154 ;  /* 0x0000009a4361723e */ /* 0x008fca00000010ff */
[----:B------:R-:W2:Y:S01]  /*9990*/  MUFU.EX2 R26, R26 ;  /* 0x0000001a001a7308 */ /* 0x000ea20000000800 */
[----:B------:R-:W-:-:S04]  /*99a0*/  FADD.FTZ R154, R154, R59 ;  /* 0x0000003b9a9a7221 */ /* 0x000fc80000010000 */
[----:B------:R-:W-:Y:S01]  /*99b0*/  FADD.FTZ R67, R67, R154 ;  /* 0x0000009a43437221 */ /* 0x000fe20000010000 */
[----:B-1----:R-:W-:Y:S02]  /*99c0*/  F2FP.BF16.PACK_AB R99, R25, R150 ;  /* 0x000000961963723e */ /* 0x002fe400000010ff */
[----:B------:R-:W-:Y:S01]  /*99d0*/  MUFU.EX2 R23, R23 ;  /* 0x0000001700177308 */ /* 0x000fe20000000800 */
[----:B------:R-:W-:Y:S01]  /*99e0*/  FADD.FTZ R150, R150, R67 ;  /* 0x0000004396967221 */ /* 0x000fe20000010000 */
[----:B------:R-:W-:-:S03]  /*99f0*/  MOV R67, R2 ;  /* 0x0000000200437202 */ /* 0x000fc60000000f00 */
[----:B------:R-:W-:Y:S01]  /*9a00*/  FADD.FTZ R25, R25, R150 ;  /* 0x0000009619197221 */ /* 0x000fe20000010000 */
[C---:B------:R-:W-:Y:S01]  /*9a10*/  HMMA.16816.F32.BF16 R108, R96.reuse, R104, R4 ;  /* 0x00000068606c723c */ /* 0x040fe20000041804 */
[----:B------:R-:W1:Y:S01]  /*9a20*/  LDSM.16.MT88.4 R4, [R126+0x3c00] ;  /* 0x003c00007e04783b */ /* 0x000e620000004200 */
[----:B------:R-:W-:Y:S06]  /*9a30*/  MUFU.EX2 R134, R134 ;  /* 0x0000008600867308 */ /* 0x000fec0000000800 */
[C---:B------:R-:W-:Y:S01]  /*9a40*/  HMMA.16816.F32.BF16 R104, R96.reuse, R106, R8 ;  /* 0x0000006a6068723c */ /* 0x040fe20000041808 */
[----:B------:R-:W3:Y:S01]  /*9a50*/  LDSM.16.MT88.4 R8, [R126+0x4000] ;  /* 0x004000007e08783b */ /* 0x000ee20000004200 */
[----:B------:R-:W-:Y:S08]  /*9a60*/  MUFU.EX2 R80, R80 ;  /* 0x0000005000507308 */ /* 0x000ff00000000800 */
[----:B------:R-:W4:Y:S08]  /*9a70*/  MUFU.EX2 R73, R73 ;  /* 0x0000004900497308 */ /* 0x000f300000000800 */
[----:B------:R-:W-:Y:S08]  /*9a80*/  MUFU.EX2 R74, R74 ;  /* 0x0000004a004a7308 */ /* 0x000ff00000000800 */
[----:B------:R-:W5:Y:S01]  /*9a90*/  MUFU.EX2 R71, R71 ;  /* 0x0000004700477308 */ /* 0x000f620000000800 */
[C---:B-1----:R-:W-:Y:S01]  /*9aa0*/  HMMA.16816.F32.BF16 R100, R96.reuse, R4, R12 ;  /* 0x000000046064723c */ /* 0x042fe2000004180c */
[----:B------:R-:W1:Y:S06]  /*9ab0*/  LDSM.16.MT88.4 R12, [R121+0x4000] ;  /* 0x00400000790c783b */ /* 0x000e6c0000004200 */
[----:B------:R-:W-:Y:S01]  /*9ac0*/  MUFU.EX2 R35, R35 ;  /* 0x0000002300237308 */ /* 0x000fe20000000800 */
[----:B--2---:R-:W-:Y:S01]  /*9ad0*/  F2FP.BF16.PACK_AB R4, R69, R26 ;  /* 0x0000001a4504723e */ /* 0x004fe200000010ff */
[----:B------:R-:W-:Y:S01]  /*9ae0*/  HMMA.16816.F32.BF16 R96, R96, R6, R16 ;  /* 0x000000066060723c */ /* 0x000fe20000041810 */
[----:B------:R-:W2:Y:S01]  /*9af0*/  LDSM.16.MT88.4 R16, [R121+0x4400] ;  /* 0x004400007910783b */ /* 0x000ea20000004200 */
[----:B----4-:R-:W-:-:S04]  /*9b00*/  F2FP.BF16.PACK_AB R5, R73, R80 ;  /* 0x000000504905723e */ /* 0x010fc800000010ff */
[----:B------:R-:W4:Y:S01]  /*9b10*/  MUFU.EX2 R24, R24 ;  /* 0x0000001800187308 */ /* 0x000f220000000800 */
[----:B------:R-:W-:Y:S01]  /*9b20*/  FADD.FTZ R80, R80, R25 ;  /* 0x0000001950507221 */ /* 0x000fe20000010000 */
[----:B------:R-:W-:-:S03]  /*9b30*/  F2FP.BF16.PACK_AB R6, R134, R23 ;  /* 0x000000178606723e */ /* 0x000fc600000010ff */
[----:B------:R-:W-:Y:S01]  /*9b40*/  FADD.FTZ R73, R73, R80 ;  /* 0x0000005049497221 */ /* 0x000fe20000010000 */
[----:B-----5:R-:W-:Y:S02]  /*9b50*/  F2FP.BF16.PACK_AB R7, R71, R74 ;  /* 0x0000004a4707723e */ /* 0x020fe400000010ff */
[----:B------:R-:W-:Y:S01]  /*9b60*/  MUFU.EX2 R21, R21 ;  /* 0x0000001500157308 */ /* 0x000fe20000000800 */
[----:B------:R-:W-:-:S04]  /*9b70*/  FADD.FTZ R74, R74, R73 ;  /* 0x000000494a4a7221 */ /* 0x000fc80000010000 */
[C---:B---3--:R-:W-:Y:S01]  /*9b80*/  HMMA.16816.F32.BF16 R100, R4.reuse, R8, R100 ;  /* 0x000000080464723c */ /* 0x048fe20000041864 */
[----:B------:R-:W-:Y:S02]  /*9b90*/  FADD.FTZ R71, R71, R74 ;  /* 0x0000004a47477221 */ /* 0x000fe40000010000 */
[----:B------:R-:W3:Y:S04]  /*9ba0*/  MUFU.EX2 R22, R22 ;  /* 0x0000001600167308 */ /* 0x000ee80000000800 */
[----:B------:R-:W-:Y:S01]  /*9bb0*/  FADD.FTZ R9, R41, R60 ;  /* 0x0000003c29097221 */ /* 0x000fe20000010000 */
[----:B------:R-:W-:Y:S01]  /*9bc0*/  HMMA.16816.F32.BF16 R96, R4, R10, R96 ;  /* 0x0000000a0460723c */ /* 0x000fe20000041860 */
[----:B------:R-:W-:Y:S02]  /*9bd0*/  FFMA.FTZ R41, R46, c[0x0][0x23c], -R31 ;  /* 0x00008f002e297a23 */ /* 0x000fe4000001081f */
[----:B------:R-:W-:Y:S01]  /*9be0*/  MUFU.EX2 R58, R58 ;  /* 0x0000003a003a7308 */ /* 0x000fe20000000800 */
[----:B------:R-:W-:-:S02]  /*9bf0*/  FADD.FTZ R120, R120, R9 ;  /* 0x0000000978787221 */ /* 0x000fc40000010000 */
[----:B------:R-:W-:Y:S02]  /*9c00*/  LDSM.16.MT88.4 R8, [R121+0x4800] ;  /* 0x004800007908783b */ /* 0x000fe40000004200 */
[----:B------:R-:W-:Y:S01]  /*9c10*/  FADD.FTZ R47, R47, R120 ;  /* 0x000000782f2f7221 */ /* 0x000fe20000010000 */
[----:B-1----:R-:W-:Y:S02]  /*9c20*/  HMMA.16816.F32.BF16 R108, R4, R12, R108 ;  /* 0x0000000c046c723c */ /* 0x002fe4000004186c */
[----:B------:R-:W1:Y:S01]  /*9c30*/  MUFU.EX2 R75, R75 ;  /* 0x0000004b004b7308 */ /* 0x000e620000000800 */
[----:B------:R-:W-:-:S04]  /*9c40*/  FADD.FTZ R56, R56, R47 ;  /* 0x0000002f38387221 */ /* 0x000fc80000010000 */
[----:B------:R-:W-:Y:S01]  /*9c50*/  FADD.FTZ R45, R45, R56 ;  /* 0x000000382d2d7221 */ /* 0x000fe20000010000 */
[----:B------:R-:W-:Y:S01]  /*9c60*/  HMMA.16816.F32.BF16 R104, R4, R14, R104 ;  /* 0x0000000e0468723c */ /* 0x000fe20000041868 */
[----:B------:R-:W5:Y:S01]  /*9c70*/  LDSM.16.MT88.4 R12, [R126+0x4400] ;  /* 0x004400007e0c783b */ /* 0x000f620000004200 */
[----:B------:R-:W-:Y:S01]  /*9c80*/  MUFU.EX2 R48, R48 ;  /* 0x0000003000307308 */ /* 0x000fe20000000800 */
[----:B------:R-:W-:-:S04]  /*9c90*/  FADD.FTZ R140, R140, R45 ;  /* 0x0000002d8c8c7221 */ /* 0x000fc80000010000 */
[----:B----4-:R-:W-:Y:S01]  /*9ca0*/  F2FP.BF16.PACK_AB R4, R24, R35 ;  /* 0x000000231804723e */ /* 0x010fe200000010ff */
[----:B------:R-:W-:Y:S01]  /*9cb0*/  FADD.FTZ R63, R63, R140 ;  /* 0x0000008c3f3f7221 */ /* 0x000fe20000010000 */
[----:B---3--:R-:W-:Y:S01]  /*9cc0*/  F2FP.BF16.PACK_AB R6, R22, R21 ;  /* 0x000000151606723e */ /* 0x008fe200000010ff */
[----:B------:R-:W3:Y:S01]  /*9cd0*/  MUFU.EX2 R77, R77 ;  /* 0x0000004d004d7308 */ /* 0x000ee20000000800 */
[----:B-1----:R-:W-:Y:S01]  /*9ce0*/  F2FP.BF16.PACK_AB R5, R75, R58 ;  /* 0x0000003a4b05723e */ /* 0x002fe200000010ff */
[----:B------:R-:W-:Y:S02]  /*9cf0*/  FADD.FTZ R92, R92, R63 ;  /* 0x0000003f5c5c7221 */ /* 0x000fe40000010000 */
[----:B------:R-:W-:Y:S02]  /*9d00*/  FADD.FTZ R58, R58, R71 ;  /* 0x000000473a3a7221 */ /* 0x000fe40000010000 */
[----:B------:R-:W-:Y:S02]  /*9d10*/  FADD.FTZ R92, R57, R92 ;  /* 0x0000005c395c7221 */ /* 0x000fe40000010000 */
[----:B------:R-:W-:Y:S01]  /*9d20*/  MUFU.EX2 R20, R20 ;  /* 0x0000001400147308 */ /* 0x000fe20000000800 */
[----:B------:R-:W-:-:S02]  /*9d30*/  FADD.FTZ R75, R75, R58 ;  /* 0x0000003a4b4b7221 */ /* 0x000fc40000010000 */
[----:B------:R-:W-:-:S04]  /*9d40*/  FADD.FTZ R65, R65, R92 ;  /* 0x0000005c41417221 */ /* 0x000fc80000010000 */
[----:B------:R-:W-:Y:S01]  /*9d50*/  FADD.FTZ R34, R34, R65 ;  /* 0x0000004122227221 */ /* 0x000fe20000010000 */
[----:B---3--:R-:W-:Y:S01]  /*9d60*/  F2FP.BF16.PACK_AB R7, R77, R48 ;  /* 0x000000304d07723e */ /* 0x008fe200000010ff */
[----:B------:R-:W1:Y:S01]  /*9d70*/  MUFU.EX2 R27, R27 ;  /* 0x0000001b001b7308 */ /* 0x000e620000000800 */
[----:B------:R-:W-:-:S05]  /*9d80*/  MOV R65, R0 ;  /* 0x0000000000417202 */ /* 0x000fca0000000f00 */
[C---:B--2---:R-:W-:Y:S02]  /*9d90*/  HMMA.16816.F32.BF16 R108, R4.reuse, R16, R108 ;  /* 0x00000010046c723c */ /* 0x044fe4000004186c */
[----:B------:R-:W-:Y:S06]  /*9da0*/  MUFU.EX2 R66, R66 ;  /* 0x0000004200427308 */ /* 0x000fec0000000800 */
[C---:B------:R-:W-:Y:S01]  /*9db0*/  HMMA.16816.F32.BF16 R104, R4.reuse, R18, R104 ;  /* 0x000000120468723c */ /* 0x040fe20000041868 */
[----:B------:R-:W2:Y:S01]  /*9dc0*/  LDSM.16.MT88.4 R16, [R126+0x4800] ;  /* 0x004800007e10783b */ /* 0x000ea20000004200 */
[----:B------:R-:W3:Y:S06]  /*9dd0*/  MUFU.EX2 R55, R70 ;  /* 0x0000004600377308 */ /* 0x000eec0000000800 */
[C---:B-----5:R-:W-:Y:S02]  /*9de0*/  HMMA.16816.F32.BF16 R100, R4.reuse, R12, R100 ;  /* 0x0000000c0464723c */ /* 0x060fe40000041864 */
        /* <DEDUP_REMOVED lines=15> */
[----:B------:R-:W-:Y:S06]  /*9ee0*/  HMMA.16816.F32.BF16 R104, R4, R10, R104 ;  /* 0x0000000a0468723c */ /* 0x000fec0000041868 */
[----:B------:R-:W3:Y:S01]  /*9ef0*/  MUFU.EX2 R89, R89 ;  /* 0x0000005900597308 */ /* 0x000ee20000000800 */
[----:B------:R-:W-:-:S04]  /*9f00*/  FADD.FTZ R9, R32, R9 ;  /* 0x0000000920097221 */ /* 0x000fc80000010000 */
[----:B------:R-:W-:Y:S01]  /*9f10*/  FADD.FTZ R28, R26, R9 ;  /* 0x000000091a1c7221 */ /* 0x000fe20000010000 */
[----:B--2---:R-:W-:Y:S01]  /*9f20*/  HMMA.16816.F32.BF16 R100, R4, R16, R100 ;  /* 0x000000100464723c */ /* 0x004fe20000041864 */
[----:B------:R-:W-:Y:S01]  /*9f30*/  FFMA.FTZ R26, R29, c[0x0][0x23c], -R31 ;  /* 0x00008f001d1a7a23 */ /* 0x000fe2000001081f */
[----:B------:R-:W-:Y:S01]  /*9f40*/  MUFU.EX2 R30, R30 ;  /* 0x0000001e001e7308 */ /* 0x000fe20000000800 */
[----:B------:R-:W2:Y:S01]  /*9f50*/  LDSM.16.MT88.4 R8, [R126+0x4c00] ;  /* 0x004c00007e08783b */ /* 0x000ea20000004200 */
[----:B------:R-:W-:-:S04]  /*9f60*/  FADD.FTZ R28, R69, R28 ;  /* 0x0000001c451c7221 */ /* 0x000fc80000010000 */
[----:B------:R-:W-:Y:S01]  /*9f70*/  FADD.FTZ R23, R23, R28 ;  /* 0x0000001c17177221 */ /* 0x000fe20000010000 */
[----:B------:R-:W-:Y:S01]  /*9f80*/  HMMA.16816.F32.BF16 R96, R4, R18, R96 ;  /* 0x000000120460723c */ /* 0x000fe20000041860 */
[----:B------:R-:W5:Y:S02]  /*9f90*/  MUFU.EX2 R37, R37 ;  /* 0x0000002500257308 */ /* 0x000f640000000800 */
[----:B------:R-:W-:-:S04]  /*9fa0*/  FADD.FTZ R134, R134, R23 ;  /* 0x0000001786867221 */ /* 0x000fc80000010000 */
[----:B------:R-:W-:Y:S01]  /*9fb0*/  FADD.FTZ R35, R35, R134 ;  /* 0x0000008623237221 */ /* 0x000fe20000010000 */
[----:B-1----:R-:W-:Y:S01]  /*9fc0*/  F2FP.BF16.PACK_AB R4, R42, R53 ;  /* 0x000000352a04723e */ /* 0x002fe200000010ff */
[----:B------:R-:W-:Y:S01]  /*9fd0*/  MUFU.EX2 R3, R3 ;  /* 0x0000000300037308 */ /* 0x000fe20000000800 */
[----:B---3--:R-:W-:Y:S01]  /*9fe0*/  F2FP.BF16.PACK_AB R6, R89, R36 ;  /* 0x000000245906723e */ /* 0x008fe200000010ff */
[----:B------:R-:W-:-:S06]  /*9ff0*/  FADD.FTZ R24, R24, R35 ;  /* 0x0000002318187221 */ /* 0x000fcc0000010000 */
[----:B------:R-:W1:Y:S01]  /*a000*/  MUFU.EX2 R26, R26 ;  /* 0x0000001a001a7308 */ /* 0x000e620000000800 */
[----:B-----5:R-:W-:Y:S02]  /*a010*/  F2FP.BF16.PACK_AB R5, R37, R30 ;  /* 0x0000001e2505723e */ /* 0x020fe400000010ff */
[----:B-1----:R-:W-:-:S07]  /*a020*/  F2FP.BF16.PACK_AB R7, R26, R3 ;  /* 0x000000031a07723e */ /* 0x002fce00000010ff */
[C---:B----4-:R-:W-:Y:S07]  /*a030*/  HMMA.16816.F32.BF16 R108, R4.reuse, R12, R108 ;  /* 0x0000000c046c723c */ /* 0x050fee000004186c */
[----:B------:R-:W-:Y:S01]  /*a040*/  FADD.FTZ R13, R21, R24 ;  /* 0x00000018150d7221 */ /* 0x000fe20000010000 */
[----:B--2---:R-:W-:Y:S01]  /*a050*/  HMMA.16816.F32.BF16 R100, R4, R8, R100 ;  /* 0x000000080464723c */ /* 0x004fe20000041864 */
[----:B------:R-:W-:Y:S02]  /*a060*/  FADD.FTZ R12, R48, R75 ;  /* 0x0000004b300c7221 */ /* 0x000fe40000010000 */
[----:B------:R-:W-:-:S02]  /*a070*/  FADD.FTZ R13, R22, R13 ;  /* 0x0000000d160d7221 */ /* 0x000fc40000010000 */
[----:B------:R-:W-:Y:S02]  /*a080*/  FADD.FTZ R12, R77, R12 ;  /* 0x0000000c4d0c7221 */ /* 0x000fe40000010000 */
        /* <DEDUP_REMOVED lines=17> */
[----:B------:R-:W-:Y:S02]  /*a1a0*/  FADD.FTZ R91, R26, R3 ;  /* 0x000000031a5b7221 */ /* 0x000fe40000010000 */
.L_x_4308:
[----:B------:R-:W-:-:S13]  /*a1b0*/  ISETP.GE.AND P0, PT, R90, 0x1, PT ;  /* 0x000000015a00780c */ /* 0x000fda0003f06270 */
[----:B------:R-:W-:Y:S05]  /*a1c0*/  @!P0 BRA `(.L_x_4316) ;  /* 0x000038e000008947 */ /* 0x000fea0003800000 */
[----:B------:R-:W-:Y:S01]  /*a1d0*/  IMAD.MOV.U32 R123, RZ, RZ, c[0x0][0x1a0] ;  /* 0x00006800ff7b7624 */ /* 0x000fe200078e00ff */
[----:B------:R-:W-:Y:S02]  /*a1e0*/  MOV R92, R65 ;  /* 0x00000041005c7202 */ /* 0x000fe40000000f00 */
[----:B------:R-:W-:Y:S01]  /*a1f0*/  MOV R93, R67 ;  /* 0x00000043005d7202 */ /* 0x000fe20000000f00 */
[----:B------:R-:W-:-:S05]  /*a200*/  IMAD.U32 R122, R123, -0x80, RZ ;  /* 0xffffff807b7a7824 */ /* 0x000fca00078e00ff */
[----:B------:R-:W-:Y:S02]  /*a210*/  SHF.R.S32.HI R120, RZ, 0x1f, R122 ;  /* 0x0000001fff787819 */ /* 0x000fe4000001147a */
.L_x_4320:
        /* <DEDUP_REMOVED lines=64> */
.L_x_4317:
[----:B------:R-:W-:Y:S02]  /*a620*/  ISETP.GE.AND P2, PT, R114, c[0x0][0x220], PT ;  /* 0x0000880072007a0c */ /* 0x000fe40003f46270 */
[C---:B------:R-:W-:Y:S04]  /*a630*/  LEA R128, P4, R136.reuse, R132, 0x1 ;  /* 0x0000008488807211 */ /* 0x040fe800078808ff */
[CC--:B------:R-:W-:Y:S07]  /*a640*/  LEA.HI.X R129, R136.reuse, R133.reuse, R130, 0x1, P4 ;  /* 0x0000008588817211 */ /* 0x0c0fee00020f0c82 */
[----:B------:R-:W-:Y:S01]  /*a650*/  @P2 STS.64 [R94+0x3008], RZ ;  /* 0x003008ff5e002388 */ /* 0x000fe20000000a00 */
[C---:B------:R-:W-:Y:S02]  /*a660*/  @!P2 LEA R135, P0, R123.reuse, R136, 0x6 ;  /* 0x000000887b87a211 */ /* 0x040fe400078030ff */
[----:B------:R-:W-:Y:S02]  /*a670*/  @!P2 IADD3 R131, P3, R136, UR5, RZ ;  /* 0x000000058883ac10 */ /* 0x000fe4000ff7e0ff */
[----:B------:R-:W-:Y:S01]  /*a680*/  @!P2 MOV R134, c[0x0][0x1a4] ;  /* 0x000069000086aa02 */ /* 0x000fe20000000f00 */
[----:B------:R-:W-:Y:S01]  /*a690*/  @P2 STS [R94+0x3000], RZ ;  /* 0x003000ff5e002388 */ /* 0x000fe20000000800 */
[-C--:B------:R-:W-:Y:S02]  /*a6a0*/  @!P2 MOV R137, R130.reuse ;  /* 0x000000820089a202 */ /* 0x080fe40000000f00 */
[----:B------:R-:W-:Y:S01]  /*a6b0*/  @!P2 LEA.HI.X R134, R123, R130, R134, 0x6, P0 ;  /* 0x000000827b86a211 */ /* 0x000fe200000f3486 */
[----:B------:R-:W-:Y:S01]  /*a6c0*/  @P2 STS [R94+0x3004], RZ ;  /* 0x003004ff5e002388 */ /* 0x000fe20000000800 */
[-C--:B------:R-:W-:Y:S01]  /*a6d0*/  @!P2 LEA R138, P0, R135, R132.reuse, 0x1 ;  /* 0x00000084878aa211 */ /* 0x080fe200078008ff */
[----:B------:R-:W-:Y:S01]  /*a6e0*/  @!P2 IMAD.WIDE.U32 R136, R123, 0x60, R136 ;  /* 0x000000607b88a825 */ /* 0x000fe200078e0088 */
[----:B------:R-:W-:Y:S01]  /*a6f0*/  @!P2 IADD3.X R130, R130, UR7, RZ, P3, !PT ;  /* 0x000000078282ac10 */ /* 0x000fe20009ffe4ff */
[----:B------:R-:W-:Y:S01]  /*a700*/  @!PT LDS RZ, [RZ] ;  /* 0x00000000fffff984 */ /* 0x000fe20000000800 */
[----:B------:R-:W-:Y:S01]  /*a710*/  @!PT LDS RZ, [RZ] ;  /* 0x00000000fffff984 */ /* 0x000fe20000000800 */
[----:B------:R-:W-:Y:S01]  /*a720*/  @!PT LDS RZ, [RZ] ;  /* 0x00000000fffff984 */ /* 0x000fe20000000800 */
[----:B------:R1:W-:Y:S01]  /*a730*/  @!P2 LDGSTS.E.BYPASS.LTC128B.128 [R94+0x3000], [R128.64] ;  /* 0x03000000805eafae */ /* 0x0003e2000b901d4c */
[-C--:B------:R-:W-:Y:S02]  /*a740*/  @!P2 LEA R140, P3, R131, R132.reuse, 0x1 ;  /* 0x00000084838ca211 */ /* 0x080fe400078608ff */
[-C--:B------:R-:W-:Y:S02]  /*a750*/  @!P2 LEA.HI.X R139, R135, R133.reuse, R134, 0x1, P0 ;  /* 0x00000085878ba211 */ /* 0x080fe400000f0c86 */
[----:B------:R-:W-:Y:S02]  /*a760*/  @!P2 LEA.HI.X R141, R131, R133, R130, 0x1, P3 ;  /* 0x00000085838da211 */ /* 0x000fe400018f0c82 */
[C---:B------:R-:W-:Y:S01]  /*a770*/  @!P2 LEA R130, P0, R136.reuse, R132, 0x1 ;  /* 0x000000848882a211 */ /* 0x040fe200078008ff */
        /* <DEDUP_REMOVED lines=28> */
[----:B------:R-:W-:Y:S08]  /*a940*/  LDSM.16.M88.4 R20, [R84+0x400] ;  /* 0x000400005414783b */ /* 0x000ff00000000200 */
[----:B------:R-:W-:Y:S08]  /*a950*/  LDSM.16.M88.4 R24, [R85+0x1800] ;  /* 0x001800005518783b */ /* 0x000ff00000000200 */
[----:B------:R-:W2:Y:S08]  /*a960*/  LDSM.16.M88.4 R40, [R85+0x1c00] ;  /* 0x001c00005528783b */ /* 0x000eb00000000200 */
[----:B------:R-:W-:Y:S08]  /*a970*/  LDSM.16.M88.4 R32, [R84+0x800] ;  /* 0x000800005420783b */ /* 0x000ff00000000200 */
[----:B------:R-:W3:Y:S08]  /*a980*/  LDSM.16.M88.4 R36, [R84+0xc00] ;  /* 0x000c00005424783b */ /* 0x000ef00000000200 */
[----:B------:R-:W4:Y:S08]  /*a990*/  LDSM.16.M88.4 R52, [R85+0x2000] ;  /* 0x002000005534783b */ /* 0x000f300000000200 */
[----:B------:R-:W5:Y:S08]  /*a9a0*/  LDSM.16.M88.4 R48, [R85+0x2400] ;  /* 0x002400005530783b */ /* 0x000f700000000200 */
[----:B------:R-:W-:Y:S08]  /*a9b0*/  LDSM.16.M88.4 R56, [R85+0x2800] ;  /* 0x002800005538783b */ /* 0x000ff00000000200 */
[----:B------:R-:W1:Y:S08]  /*a9c0*/  LDSM.16.M88.4 R76, [R85+0x2c00] ;  /* 0x002c0000554c783b */ /* 0x000e700000000200 */
[----:B------:R-:W-:Y:S08]  /*a9d0*/  LDSM.16.M88.4 R80, [R84+0x1800] ;  /* 0x001800005450783b */ /* 0x000ff00000000200 */
[----:B------:R-:W1:Y:S01]  /*a9e0*/  LDSM.16.M88.4 R72, [R84+0x1c00] ;  /* 0x001c00005448783b */ /* 0x000e620000000200 */
        /* <DEDUP_REMOVED lines=9> */
[----:B------:R-:W-:Y:S01]  /*aa80*/  FMUL.FTZ R2, R6, c[0x0][0x2ec] ;  /* 0x0000bb0006027a20 */ /* 0x000fe20000410000 */
[----:B-----5:R-:W-:Y:S03]  /*aa90*/  HMMA.16816.F32.BF16 R44, R68, R48, RZ ;  /* 0x00000030442c723c */ /* 0x020fe600000418ff */
[----:B------:R-:W-:Y:S02]  /*aaa0*/  FMUL.FTZ R3, R5, c[0x0][0x2ec] ;  /* 0x0000bb0005037a20 */ /* 0x000fe40000410000 */
[----:B------:R-:W2:Y:S01]  /*aab0*/  MUFU.TANH R2, R2 ;  /* 0x0000000200027308 */ /* 0x000ea20000002400 */
[----:B------:R-:W-:Y:S02]  /*aac0*/  FMUL.FTZ R0, R4, c[0x0][0x2ec] ;  /* 0x0000bb0004007a20 */ /* 0x000fe40000410000 */
[----:B------:R-:W-:Y:S05]  /*aad0*/  HMMA.16816.F32.BF16 R8, R64, R14, R8 ;  /* 0x0000000e4008723c */ /* 0x000fea0000041808 */
[----:B------:R-:W-:Y:S02]  /*aae0*/  FMUL.FTZ R4, R7, c[0x0][0x2ec] ;  /* 0x0000bb0007047a20 */ /* 0x000fe40000410000 */
[----:B------:R-:W3:Y:S01]  /*aaf0*/  MUFU.TANH R0, R0 ;  /* 0x0000000000007308 */ /* 0x000ee20000002400 */
[C---:B------:R-:W-:Y:S08]  /*ab00*/  HMMA.16816.F32.BF16 R12, R68.reuse, R16, RZ ;  /* 0x00000010440c723c */ /* 0x040ff000000418ff */
[C---:B------:R-:W-:Y:S01]  /*ab10*/  HMMA.16816.F32.BF16 R16, R68.reuse, R18, RZ ;  /* 0x000000124410723c */ /* 0x040fe200000418ff */
[----:B------:R-:W4:Y:S07]  /*ab20*/  MUFU.TANH R3, R3 ;  /* 0x0000000300037308 */ /* 0x000f2e0000002400 */
[----:B------:R-:W-:Y:S01]  /*ab30*/  FMUL.FTZ R6, R10, c[0x0][0x2ec] ;  /* 0x0000bb000a067a20 */ /* 0x000fe20000410000 */
[----:B------:R-:W-:Y:S02]  /*ab40*/  HMMA.16816.F32.BF16 R48, R68, R50, RZ ;  /* 0x000000324430723c */ /* 0x000fe400000418ff */
[----:B------:R-:W1:Y:S01]  /*ab50*/  MUFU.TANH R4, R4 ;  /* 0x0000000400047308 */ /* 0x000e620000002400 */
[----:B------:R-:W-:Y:S02]  /*ab60*/  FMUL.FTZ R5, R8, c[0x0][0x2ec] ;  /* 0x0000bb0008057a20 */ /* 0x000fe40000410000 */
[----:B------:R-:W-:Y:S02]  /*ab70*/  FMUL.FTZ R8, R11, c[0x0][0x2ec] ;  /* 0x0000bb000b087a20 */ /* 0x000fe40000410000 */
[----:B------:R-:W-:Y:S01]  /*ab80*/  FMUL.FTZ R7, R9, c[0x0][0x2ec] ;  /* 0x0000bb0009077a20 */ /* 0x000fe20000410000 */
[C---:B------:R-:W-:Y:S04]  /*ab90*/  HMMA.16816.F32.BF16 R12, R64.reuse, R20, R12 ;  /* 0x00000014400c723c */ /* 0x040fe8000004180c */
[----:B------:R-:W1:Y:S04]  /*aba0*/  MUFU.TANH R5, R5 ;  /* 0x0000000500057308 */ /* 0x000e680000002400 */
[----:B------:R-:W-:Y:S06]  /*abb0*/  HMMA.16816.F32.BF16 R16, R64, R22, R16 ;  /* 0x000000164010723c */ /* 0x000fec0000041810 */
[----:B------:R-:W2:Y:S02]  /*abc0*/  MUFU.TANH R7, R7 ;  /* 0x0000000700077308 */ /* 0x000ea40000002400 */
[C---:B------:R-:W-:Y:S08]  /*abd0*/  HMMA.16816.F32.BF16 R20, R68.reuse, R24, RZ ;  /* 0x000000184414723c */ /* 0x040ff000000418ff */
[----:B------:R-:W2:Y:S01]  /*abe0*/  MUFU.TANH R6, R6 ;  /* 0x0000000600067308 */ /* 0x000ea20000002400 */
[C---:B------:R-:W-:Y:S03]  /*abf0*/  HMMA.16816.F32.BF16 R24, R68.reuse, R26, RZ ;  /* 0x0000001a4418723c */ /* 0x040fe600000418ff */
[----:B------:R-:W-:Y:S02]  /*ac00*/  FMUL.FTZ R10, R14, c[0x0][0x2ec] ;  /* 0x0000bb000e0a7a20 */ /* 0x000fe40000410000 */
[----:B------:R-:W-:Y:S02]  /*ac10*/  FMUL.FTZ R11, R13, c[0x0][0x2ec] ;  /* 0x0000bb000d0b7a20 */ /* 0x000fe40000410000 */
[----:B------:R-:W-:Y:S01]  /*ac20*/  FMUL.FTZ R14, R18, c[0x0][0x2ec] ;  /* 0x0000bb00120e7a20 */ /* 0x000fe20000410000 */
[----:B-1----:R-:W-:Y:S01]  /*ac30*/  HMMA.16816.F32.BF16 R60, R68, R76, RZ ;  /* 0x0000004c443c723c */ /* 0x002fe200000418ff */
        /* <DEDUP_REMOVED lines=8> */
[----:B------:R-:W5:Y:S03]  /*acc0*/  LDSM.16.M88.4 R32, [R84+0x1000] ;  /* 0x001000005420783b */ /* 0x000f660000000200 */
[----:B------:R-:W-:Y:S01]  /*acd0*/  FMUL.FTZ R15, R17, c[0x0][0x2ec] ;  /* 0x0000bb00110f7a20 */ /* 0x000fe20000410000 */
[----:B------:R-:W1:Y:S03]  /*ace0*/  MUFU.TANH R9, R9 ;  /* 0x0000000900097308 */ /* 0x000e660000002400 */
[C---:B------:R-:W-:Y:S07]  /*acf0*/  HMMA.16816.F32.BF16 R60, R64.reuse, R72, R60 ;  /* 0x00000048403c723c */ /* 0x040fee000004183c */
[----:B------:R-:W1:Y:S01]  /*ad00*/  MUFU.TANH R10, R10 ;  /* 0x0000000a000a7308 */ /* 0x000e620000002400 */
[----:B------:R-:W-:Y:S04]  /*ad10*/  FMUL.FTZ R18, R22, c[0x0][0x2ec] ;  /* 0x0000bb0016127a20 */ /* 0x000fe80000410000 */
        /* <DEDUP_REMOVED lines=18> */
[C---:B------:R-:W-:Y:S04]  /*ae40*/  HMMA.16816.F32.BF16 R52, R64.reuse, R34, R52 ;  /* 0x000000224034723c */ /* 0x040fe80000041834 */
[----:B------:R-:W-:Y:S02]  /*ae50*/  FMUL.FTZ R32, R43, c[0x0][0x2ec] ;  /* 0x0000bb002b207a20 */ /* 0x000fe40000410000 */
[----:B------:R-:W1:Y:S01]  /*ae60*/  MUFU.TANH R14, R14 ;  /* 0x0000000e000e7308 */ /* 0x000e620000002400 */
[----:B------:R-:W5:Y:S01]  /*ae70*/  LDSM.16.M88.4 R40, [R84+0x1400] ;  /* 0x001400005428783b */ /* 0x000f620000000200 */
[----:B------:R-:W-:Y:S08]  /*ae80*/  DEPBAR.LE SB0, 0x0 ;  /* 0x000080000000791a */ /* 0x000ff00000000000 */
[----:B------:R-:W1:Y:S01]  /*ae90*/  MUFU.TANH R16, R16 ;  /* 0x0000001000107308 */ /* 0x000e620000002400 */
[----:B------:R-:W-:Y:S01]  /*aea0*/  BAR.SYNC.DEFER_BLOCKING 0x0 ;  /* 0x0000000000007b1d */ /* 0x000fe20000010000 */
[----:B------:R-:W-:Y:S02]  /*aeb0*/  FMUL.FTZ R33, R36, c[0x0][0x2ec] ;  /* 0x0000bb0024217a20 */ /* 0x000fe40000410000 */
[----:B------:R-:W-:Y:S02]  /*aec0*/  FMUL.FTZ R35, R37, c[0x0][0x2ec] ;  /* 0x0000bb0025237a20 */ /* 0x000fe40000410000 */
[----:B------:R-:W-:Y:S02]  /*aed0*/  FMUL.FTZ R34, R38, c[0x0][0x2ec] ;  /* 0x0000bb0026227a20 */ /* 0x000fe40000410000 */
[----:B------:R-:W-:Y:S02]  /*aee0*/  FMUL.FTZ R36, R39, c[0x0][0x2ec] ;  /* 0x0000bb0027247a20 */ /* 0x000fe40000410000 */
[----:B------:R-:W1:Y:S01]  /*aef0*/  MUFU.TANH R17, R17 ;  /* 0x0000001100117308 */ /* 0x000e620000002400 */
[----:B------:R-:W-:Y:S02]  /*af00*/  FMUL.FTZ R37, R52, c[0x0][0x2ec] ;  /* 0x0000bb0034257a20 */ /* 0x000fe40000410000 */
[----:B------:R-:W-:Y:S02]  /*af10*/  FMUL.FTZ R39, R53, c[0x0][0x2ec] ;  /* 0x0000bb0035277a20 */ /* 0x000fe40000410000 */
[----:B------:R-:W-:Y:S05]  /*af20*/  FMUL.FTZ R38, R54, c[0x0][0x2ec] ;  /* 0x0000bb0036267a20 */ /* 0x000fea0000410000 */
[----:B------:R-:W1:Y:S10]  /*af30*/  MUFU.TANH R19, R19 ;  /* 0x0000001300137308 */ /* 0x000e740000002400 */
[----:B------:R-:W1:Y:S01]  /*af40*/  MUFU.TANH R18, R18 ;  /* 0x0000001200127308 */ /* 0x000e620000002400 */
[C---:B-----5:R-:W-:Y:S07]  /*af50*/  HMMA.16816.F32.BF16 R44, R64.reuse, R40, R44 ;  /* 0x00000028402c723c */ /* 0x060fee000004182c */
[----:B------:R-:W-:Y:S01]  /*af60*/  FMUL.FTZ R40, R55, c[0x0][0x2ec] ;  /* 0x0000bb0037287a20 */ /* 0x000fe20000410000 */
[----:B------:R-:W-:Y:S01]  /*af70*/  HMMA.16816.F32.BF16 R48, R64, R42, R48 ;  /* 0x0000002a4030723c */ /* 0x000fe20000041830 */
[----:B------:R-:W1:Y:S07]  /*af80*/  MUFU.TANH R20, R20 ;  /* 0x0000001400147308 */ /* 0x000e6e0000002400 */
[C---:B------:R-:W-:Y:S03]  /*af90*/  HMMA.16816.F32.BF16 R52, R68.reuse, R56, RZ ;  /* 0x000000384434723c */ /* 0x040fe600000418ff */
[----:B------:R-:W1:Y:S05]  /*afa0*/  MUFU.TANH R21, R21 ;  /* 0x0000001500157308 */ /* 0x000e6a0000002400 */
[C---:B------:R-:W-:Y:S01]  /*afb0*/  HMMA.16816.F32.BF16 R56, R68.reuse, R58, RZ ;  /* 0x0000003a4438723c */ /* 0x040fe200000418ff */
[----:B------:R-:W-:Y:S03]  /*afc0*/  FMUL.FTZ R41, R44, c[0x0][0x2ec] ;  /* 0x0000bb002c297a20 */ /* 0x000fe60000410000 */
[----:B------:R-:W-:Y:S01]  /*afd0*/  FMUL.FTZ R43, R45, c[0x0][0x2ec] ;  /* 0x0000bb002d2b7a20 */ /* 0x000fe20000410000 */
[----:B------:R-:W1:Y:S01]  /*afe0*/  MUFU.TANH R23, R23 ;  /* 0x0000001700177308 */ /* 0x000e620000002400 */
[----:B------:R-:W-:Y:S02]  /*aff0*/  FMUL.FTZ R42, R46, c[0x0][0x2ec] ;  /* 0x0000bb002e2a7a20 */ /* 0x000fe40000410000 */
[----:B------:R-:W-:Y:S01]  /*b000*/  HMMA.16816.F32.BF16 R68, R68, R78, RZ ;  /* 0x0000004e4444723c */ /* 0x000fe200000418ff */
[----:B------:R-:W-:Y:S03]  /*b010*/  FMUL.FTZ R44, R47, c[0x0][0x2ec] ;  /* 0x0000bb002f2c7a20 */ /* 0x000fe60000410000 */
[----:B------:R-:W-:Y:S02]  /*b020*/  FMUL.FTZ R45, R48, c[0x0][0x2ec] ;  /* 0x0000bb00302d7a20 */ /* 0x000fe40000410000 */
[----:B------:R-:W-:Y:S01]  /*b030*/  FMUL.FTZ R47, R49, c[0x0][0x2ec] ;  /* 0x0000bb00312f7a20 */ /* 0x000fe20000410000 */
[----:B------:R-:W1:Y:S01]  /*b040*/  MUFU.TANH R22, R22 ;  /* 0x0000001600167308 */ /* 0x000e620000002400 */
[C---:B------:R-:W-:Y:S05]  /*b050*/  HMMA.16816.F32.BF16 R52, R64.reuse, R80, R52 ;  /* 0x000000504034723c */ /* 0x040fea0000041834 */
[----:B------:R-:W-:Y:S02]  /*b060*/  FMUL.FTZ R46, R50, c[0x0][0x2ec] ;  /* 0x0000bb00322e7a20 */ /* 0x000fe40000410000 */
[----:B------:R-:W-:Y:S01]  /*b070*/  FMUL.FTZ R48, R51, c[0x0][0x2ec] ;  /* 0x0000bb0033307a20 */ /* 0x000fe20000410000 */
[C---:B------:R-:W-:Y:S01]  /*b080*/  HMMA.16816.F32.BF16 R56, R64.reuse, R82, R56 ;  /* 0x000000524038723c */ /* 0x040fe20000041838 */
[----:B------:R-:W1:Y:S07]  /*b090*/  MUFU.TANH R24, R24 ;  /* 0x0000001800187308 */ /* 0x000e6e0000002400 */
[----:B------:R-:W-:Y:S03]  /*b0a0*/  HMMA.16816.F32.BF16 R68, R64, R74, R68 ;  /* 0x0000004a4044723c */ /* 0x000fe60000041844 */
[----:B------:R-:W1:Y:S05]  /*b0b0*/  MUFU.TANH R25, R25 ;  /* 0x0000001900197308 */ /* 0x000e6a0000002400 */
        /* <DEDUP_REMOVED lines=121> */
.L_x_4319:
[----:B------:R2:W-:Y:S01]  /*b850*/  @P2 STS [R94+0x1000], RZ ;  /* 0x001000ff5e002388 */ /* 0x0005e20000000800 */
[CC--:B------:R-:W-:Y:S01]  /*b860*/  LEA R74, P5, R71.reuse, R124.reuse, 0x1 ;  /* 0x0000007c474a7211 */ /* 0x0c0fe200078a08ff */
[----:B------:R-:W-:Y:S01]  /*b870*/  @!P2 IMAD.MOV.U32 R67, RZ, RZ, c[0x0][0x19c] ;  /* 0x00006700ff43a624 */ /* 0x000fe200078e00ff */
[----:B------:R-:W-:Y:S01]  /*b880*/  @!P2 LEA R69, P3, R68, R71, 0x6 ;  /* 0x000000474445a211 */ /* 0x000fe200078630ff */
[----:B------:R2:W-:Y:S01]  /*b890*/  @P2 STS [R94+0x1004], RZ ;  /* 0x001004ff5e002388 */ /* 0x0005e20000000800 */
[CCC-:B------:R-:W-:Y:S01]  /*b8a0*/  LEA.HI.X R75, R71.reuse, R125.reuse, R70.reuse, 0x1, P5 ;  /* 0x0000007d474b7211 */ /* 0x1c0fe200028f0c46 */
[----:B------:R-:W-:Y:S01]  /*b8b0*/  @!P2 IMAD.MOV.U32 R72, RZ, RZ, R71 ;  /* 0x000000ffff48a224 */ /* 0x000fe200078e0047 */
[----:B------:R-:W-:Y:S01]  /*b8c0*/  @!P2 IADD3 R66, P0, R71, UR10, RZ ;  /* 0x0000000a4742ac10 */ /* 0x000fe2000ff1e0ff */
[----:B------:R2:W-:Y:S01]  /*b8d0*/  @P2 STS.64 [R94+0x1008], RZ ;  /* 0x001008ff5e002388 */ /* 0x0005e20000000a00 */
[----:B------:R-:W-:Y:S02]  /*b8e0*/  @!P2 IMAD.MOV.U32 R73, RZ, RZ, R70 ;  /* 0x000000ffff49a224 */ /* 0x000fe400078e0046 */
[----:B------:R-:W-:Y:S01]  /*b8f0*/  @!P2 LEA R78, P4, R66, R124, 0x1 ;  /* 0x0000007c424ea211 */ /* 0x000fe200078808ff */
        /* <DEDUP_REMOVED lines=8> */
[----:B------:R-:W-:Y:S01]  /*b980*/  @!P2 IMAD.MOV.U32 R65, RZ, RZ, c[0x0][0x19c] ;  /* 0x00006700ff41a624 */ /* 0x000fe200078e00ff */
[-C--:B------:R-:W-:Y:S02]  /*b990*/  @!P2 LEA R76, P3, R69, R124.reuse, 0x1 ;  /* 0x0000007c454ca211 */ /* 0x080fe400078608ff */
[-C--:B------:R-:W-:Y:S01]  /*b9a0*/  @!P2 LEA.HI.X R79, R66, R125.reuse, R67, 0x1, P4 ;  /* 0x0000007d424fa211 */ /* 0x080fe200020f0c43 */
[----:B------:R-:W-:Y:S01]  /*b9b0*/  @!P2 IMAD R65, R65, 0x60, RZ ;  /* 0x000000604141a824 */ /* 0x000fe200078e02ff */
[-C--:B------:R-:W-:Y:S02]  /*b9c0*/  @!P2 LEA.HI.X R77, R69, R125.reuse, R68, 0x1, P3 ;  /* 0x0000007d454da211 */ /* 0x080fe400018f0c44 */
[C---:B------:R-:W-:Y:S01]  /*b9d0*/  @!P2 LEA R80, P0, R72.reuse, R124, 0x1 ;  /* 0x0000007c4850a211 */ /* 0x040fe200078008ff */
[----:B------:R-:W-:Y:S01]  /*b9e0*/  @!PT LDS RZ, [RZ] ;  /* 0x00000000fffff984 */ /* 0x000fe20000000800 */
[----:B------:R-:W-:Y:S01]  /*b9f0*/  @!PT LDS RZ, [RZ] ;  /* 0x00000000fffff984 */ /* 0x000fe20000000800 */
[----:B------:R-:W-:Y:S01]  /*ba00*/  @!PT LDS RZ, [RZ] ;  /* 0x00000000fffff984 */ /* 0x000fe20000000800 */
[----:B------:R2:W-:Y:S01]  /*ba10*/  @!P2 LDGSTS.E.BYPASS.LTC128B.128 [R94+0x1800], [R78.64] ;  /* 0x018000004e5eafae */ /* 0x0005e2000b901d4c */
[----:B------:R-:W-:Y:S02]  /*ba20*/  @!P2 IMAD.IADD R65, R65, 0x1, R73 ;  /* 0x000000014141a824 */ /* 0x000fe400078e0249 */
[----:B------:R-:W-:Y:S01]  /*ba30*/  IMAD.MOV.U32 R124, RZ, RZ, R74 ;  /* 0x000000ffff7c7224 */ /* 0x000fe200078e004a */
        /* <DEDUP_REMOVED lines=13> */
.L_x_4318:
        /* <DEDUP_REMOVED lines=18> */
[C---:B------:R-:W-:Y:S03]  /*bc30*/  IADD3 R73, R82.reuse, 0x10, RZ ;  /* 0x0000001052497810 */ /* 0x040fe60007ffe0ff */
        /* <DEDUP_REMOVED lines=8> */
[----:B------:R-:W1:Y:S10]  /*bcc0*/  I2F R80, R80 ;  /* 0x0000005000507306 */ /* 0x000e740000201400 */
[----:B------:R-:W-:Y:S10]  /*bcd0*/  I2F R65, R65 ;  /* 0x0000004100417306 */ /* 0x000ff40000201400 */
[----:B------:R-:W-:Y:S10]  /*bce0*/  I2F R66, R66 ;  /* 0x0000004200427306 */ /* 0x000ff40000201400 */
[----:B------:R-:W-:Y:S01]  /*bcf0*/  I2F R67, R67 ;  /* 0x0000004300437306 */ /* 0x000fe20000201400 */
[C---:B--2---:R-:W-:Y:S02]  /*bd00*/  FFMA.FTZ R0, R69.reuse, UR4, R0 ;  /* 0x0000000445007c23 */ /* 0x044fe40008010000 */
[----:B------:R-:W-:Y:S01]  /*bd10*/  FFMA.FTZ R2, R69, UR4, R2 ;  /* 0x0000000445027c23 */ /* 0x000fe20008010002 */
[----:B------:R-:W-:Y:S01]  /*bd20*/  IADD3 R69, R82, 0x30, RZ ;  /* 0x0000003052457810 */ /* 0x000fe20007ffe0ff */
[----:B---3--:R-:W-:Y:S01]  /*bd30*/  FFMA.FTZ R3, R70, UR4, R3 ;  /* 0x0000000446037c23 */ /* 0x008fe20008010003 */
[----:B------:R-:W-:Y:S01]  /*bd40*/  FMNMX.FTZ R68, R0, R93, !PT ;  /* 0x0000005d00447209 */ /* 0x000fe20007810000 */
[----:B------:R-:W-:Y:S01]  /*bd50*/  FFMA.FTZ R4, R70, UR4, R4 ;  /* 0x0000000446047c23 */ /* 0x000fe20008010004 */
[C---:B------:R-:W-:Y:S01]  /*bd60*/  IADD3 R70, R82.reuse, 0x31, RZ ;  /* 0x0000003152467810 */ /* 0x040fe20007ffe0ff */
[C---:B----4-:R-:W-:Y:S01]  /*bd70*/  FFMA.FTZ R5, R71.reuse, UR4, R5 ;  /* 0x0000000447057c23 */ /* 0x050fe20008010005 */
[----:B------:R-:W2:Y:S01]  /*bd80*/  I2F R69, R69 ;  /* 0x0000004500457306 */ /* 0x000ea20000201400 */
[----:B------:R-:W-:Y:S01]  /*bd90*/  FFMA.FTZ R6, R71, UR4, R6 ;  /* 0x0000000447067c23 */ /* 0x000fe20008010006 */
[----:B------:R-:W-:Y:S01]  /*bda0*/  IADD3 R71, R82, 0x38, RZ ;  /* 0x0000003852477810 */ /* 0x000fe20007ffe0ff */
[C---:B-----5:R-:W-:Y:S01]  /*bdb0*/  FFMA.FTZ R7, R72.reuse, UR4, R7 ;  /* 0x0000000448077c23 */ /* 0x060fe20008010007 */
[----:B------:R-:W-:Y:S01]  /*bdc0*/  FMNMX.FTZ R68, R3, R68, !PT ;  /* 0x0000004403447209 */ /* 0x000fe20007810000 */
[----:B-1----:R-:W-:Y:S01]  /*bdd0*/  FFMA.FTZ R8, R72, UR4, R8 ;  /* 0x0000000448087c23 */ /* 0x002fe20008010008 */
[C---:B------:R-:W-:Y:S01]  /*bde0*/  IADD3 R72, R82.reuse, 0x39, RZ ;  /* 0x0000003952487810 */ /* 0x040fe20007ffe0ff */
[----:B------:R-:W-:Y:S01]  /*bdf0*/  FFMA.FTZ R9, R73, UR4, R9 ;  /* 0x0000000449097c23 */ /* 0x000fe20008010009 */
[----:B------:R-:W-:Y:S01]  /*be00*/  FMNMX.FTZ R128, R5, R68, !PT ;  /* 0x0000004405807209 */ /* 0x000fe20007810000 */
[----:B------:R-:W-:Y:S01]  /*be10*/  FFMA.FTZ R10, R73, UR4, R10 ;  /* 0x00000004490a7c23 */ /* 0x000fe2000801000a */
[----:B------:R-:W1:Y:S01]  /*be20*/  I2F R70, R70 ;  /* 0x0000004600467306 */ /* 0x000e620000201400 */
[----:B------:R-:W-:Y:S01]  /*be30*/  IADD3 R68, R82, 0x58, RZ ;  /* 0x0000005852447810 */ /* 0x000fe20007ffe0ff */
        /* <DEDUP_REMOVED lines=8> */
[----:B------:R-:W3:Y:S01]  /*bec0*/  I2F R71, R71 ;  /* 0x0000004700477306 */ /* 0x000ee20000201400 */
[----:B------:R-:W-:Y:S01]  /*bed0*/  FFMA.FTZ R15, R76, UR4, R15 ;  /* 0x000000044c0f7c23 */ /* 0x000fe2000801000f */
[----:B------:R-:W-:Y:S01]  /*bee0*/  IADD3 R74, R82, 0x41, RZ ;  /* 0x00000041524a7810 */ /* 0x000fe20007ffe0ff */
[----:B------:R-:W-:Y:S01]  /*bef0*/  FFMA.FTZ R16, R76, UR4, R16 ;  /* 0x000000044c107c23 */ /* 0x000fe20008010010 */
[----:B------:R-:W-:Y:S01]  /*bf00*/  FMNMX.FTZ R128, R11, R128, !PT ;  /* 0x000000800b807209 */ /* 0x000fe20007810000 */
[C---:B------:R-:W-:Y:S01]  /*bf10*/  FFMA.FTZ R17, R77.reuse, UR4, R17 ;  /* 0x000000044d117c23 */ /* 0x040fe20008010011 */
[----:B------:R-:W-:Y:S01]  /*bf20*/  IADD3 R75, R82, 0x48, RZ ;  /* 0x00000048524b7810 */ /* 0x000fe20007ffe0ff */
[----:B------:R-:W-:Y:S01]  /*bf30*/  FFMA.FTZ R18, R77, UR4, R18 ;  /* 0x000000044d127c23 */ /* 0x000fe20008010012 */
[----:B------:R-:W-:Y:S01]  /*bf40*/  FMNMX.FTZ R128, R13, R128, !PT ;  /* 0x000000800d807209 */ /* 0x000fe20007810000 */
[C---:B------:R-:W-:Y:S01]  /*bf50*/  FFMA.FTZ R19, R78.reuse, UR4, R19 ;  /* 0x000000044e137c23 */ /* 0x040fe20008010013 */
[----:B------:R-:W4:Y:S01]  /*bf60*/  I2F R72, R72 ;  /* 0x0000004800487306 */ /* 0x000f220000201400 */
        /* <DEDUP_REMOVED lines=9> */
[----:B------:R-:W5:Y:S01]  /*c000*/  I2F R73, R73 ;  /* 0x0000004900497306 */ /* 0x000f620000201400 */
[----:B------:R-:W-:Y:S01]  /*c010*/  FMNMX.FTZ R128, R19, R128, !PT ;  /* 0x0000008013807209 */ /* 0x000fe20007810000 */
[C---:B--2---:R-:W-:Y:S01]  /*c020*/  FFMA.FTZ R25, R69.reuse, UR4, R25 ;  /* 0x0000000445197c23 */ /* 0x044fe20008010019 */
[----:B------:R-:W-:Y:S01]  /*c030*/  FMNMX.FTZ R83, R8, R83, !PT ;  /* 0x0000005308537209 */ /* 0x000fe20007810000 */
[----:B------:R-:W-:Y:S01]  /*c040*/  FFMA.FTZ R26, R69, UR4, R26 ;  /* 0x00000004451a7c23 */ /* 0x000fe2000801001a */
[----:B------:R-:W-:Y:S01]  /*c050*/  FMNMX.FTZ R128, R21, R128, !PT ;  /* 0x0000008015807209 */ /* 0x000fe20007810000 */
[----:B-1----:R-:W-:Y:S01]  /*c060*/  FFMA.FTZ R27, R70, UR4, R27 ;  /* 0x00000004461b7c23 */ /* 0x002fe2000801001b */
[----:B------:R-:W-:Y:S01]  /*c070*/  FMNMX.FTZ R83, R10, R83, !PT ;  /* 0x000000530a537209 */ /* 0x000fe20007810000 */
[----:B------:R-:W-:Y:S01]  /*c080*/  FFMA.FTZ R28, R70, UR4, R28 ;  /* 0x00000004461c7c23 */ /* 0x000fe2000801001c */
[----:B------:R-:W-:Y:S01]  /*c090*/  FMNMX.FTZ R128, R23, R128, !PT ;  /* 0x0000008017807209 */ /* 0x000fe20007810000 */
[----:B------:R-:W1:Y:S01]  /*c0a0*/  I2F R74, R74 ;  /* 0x0000004a004a7306 */ /* 0x000e620000201400 */
[C---:B---3--:R-:W-:Y:S01]  /*c0b0*/  FFMA.FTZ R29, R71.reuse, UR4, R29 ;  /* 0x00000004471d7c23 */ /* 0x048fe2000801001d */
[----:B------:R-:W-:Y:S01]  /*c0c0*/  FMNMX.FTZ R83, R12, R83, !PT ;  /* 0x000000530c537209 */ /* 0x000fe20007810000 */
[----:B------:R-:W-:Y:S01]  /*c0d0*/  FFMA.FTZ R30, R71, UR4, R30 ;  /* 0x00000004471e7c23 */ /* 0x000fe2000801001e */
[----:B------:R-:W-:Y:S01]  /*c0e0*/  FMNMX.FTZ R128, R25, R128, !PT ;  /* 0x0000008019807209 */ /* 0x000fe20007810000 */
[----:B----4-:R-:W-:Y:S01]  /*c0f0*/  FFMA.FTZ R31, R72, UR4, R31 ;  /* 0x00000004481f7c23 */ /* 0x010fe2000801001f */
[----:B------:R-:W-:Y:S01]  /*c100*/  FMNMX.FTZ R83, R14, R83, !PT ;  /* 0x000000530e537209 */ /* 0x000fe20007810000 */
[----:B------:R-:W-:Y:S01]  /*c110*/  FFMA.FTZ R32, R72, UR4, R32 ;  /* 0x0000000448207c23 */ /* 0x000fe20008010020 */
[----:B------:R-:W-:Y:S02]  /*c120*/  FMNMX.FTZ R128, R27, R128, !PT ;  /* 0x000000801b807209 */ /* 0x000fe40007810000 */
[----:B------:R-:W2:Y:S01]  /*c130*/  I2F R75, R75 ;  /* 0x0000004b004b7306 */ /* 0x000ea20000201400 */
[----:B------:R-:W-:Y:S02]  /*c140*/  FMNMX.FTZ R83, R16, R83, !PT ;  /* 0x0000005310537209 */ /* 0x000fe40007810000 */
[----:B------:R-:W-:Y:S01]  /*c150*/  FMNMX.FTZ R128, R29, R128, !PT ;  /* 0x000000801d807209 */ /* 0x000fe20007810000 */
[C---:B-----5:R-:W-:Y:S01]  /*c160*/  FFMA.FTZ R33, R73.reuse, UR4, R33 ;  /* 0x0000000449217c23 */ /* 0x060fe20008010021 */
[----:B------:R-:W-:Y:S01]  /*c170*/  FMNMX.FTZ R83, R18, R83, !PT ;  /* 0x0000005312537209 */ /* 0x000fe20007810000 */
[----:B------:R-:W-:Y:S01]  /*c180*/  FFMA.FTZ R34, R73, UR4, R34 ;  /* 0x0000000449227c23 */ /* 0x000fe20008010022 */
[----:B------:R-:W-:Y:S02]  /*c190*/  FMNMX.FTZ R128, R31, R128, !PT ;  /* 0x000000801f807209 */ /* 0x000fe40007810000 */
[----:B------:R-:W-:Y:S01]  /*c1a0*/  FMNMX.FTZ R83, R20, R83, !PT ;  /* 0x0000005314537209 */ /* 0x000fe20007810000 */
[----:B------:R-:W3:Y:S01]  /*c1b0*/  I2F R68, R68 ;  /* 0x0000004400447306 */ /* 0x000ee20000201400 */
[----:B------:R-:W-:Y:S02]  /*c1c0*/  IADD3 R70, R82, 0x60, RZ ;  /* 0x0000006052467810 */ /* 0x000fe40007ffe0ff */
[----:B------:R-:W-:Y:S01]  /*c1d0*/  FMNMX.FTZ R83, R22, R83, !PT ;  /* 0x0000005316537209 */ /* 0x000fe20007810000 */
[C---:B-1----:R-:W-:Y:S01]  /*c1e0*/  FFMA.FTZ R35, R74.reuse, UR4, R35 ;  /* 0x000000044a237c23 */ /* 0x042fe20008010023 */
[----:B------:R-:W-:Y:S01]  /*c1f0*/  FMNMX.FTZ R128, R33, R128, !PT ;  /* 0x0000008021807209 */ /* 0x000fe20007810000 */
[----:B------:R-:W-:Y:S01]  /*c200*/  FFMA.FTZ R36, R74, UR4, R36 ;  /* 0x000000044a247c23 */ /* 0x000fe20008010024 */
[----:B------:R-:W-:Y:S02]  /*c210*/  FMNMX.FTZ R83, R24, R83, !PT ;  /* 0x0000005318537209 */ /* 0x000fe40007810000 */
[----:B------:R-:W-:Y:S01]  /*c220*/  IADD3 R71, R82, 0x61, RZ ;  /* 0x0000006152477810 */ /* 0x000fe20007ffe0ff */
[----:B------:R-:W-:Y:S01]  /*c230*/  I2F R70, R70 ;  /* 0x0000004600467306 */ /* 0x000fe20000201400 */
[----:B------:R-:W-:Y:S02]  /*c240*/  FMNMX.FTZ R83, R26, R83, !PT ;  /* 0x000000531a537209 */ /* 0x000fe40007810000 */
[----:B------:R-:W-:Y:S01]  /*c250*/  FMNMX.FTZ R128, R35, R128, !PT ;  /* 0x0000008023807209 */ /* 0x000fe20007810000 */
[C---:B--2---:R-:W-:Y:S01]  /*c260*/  FFMA.FTZ R37, R75.reuse, UR4, R37 ;  /* 0x000000044b257c23 */ /* 0x044fe20008010025 */
[----:B------:R-:W-:Y:S01]  /*c270*/  FMNMX.FTZ R83, R28, R83, !PT ;  /* 0x000000531c537209 */ /* 0x000fe20007810000 */
[----:B------:R-:W-:Y:S01]  /*c280*/  FFMA.FTZ R38, R75, UR4, R38 ;  /* 0x000000044b267c23 */ /* 0x000fe20008010026 */
[----:B------:R-:W-:Y:S01]  /*c290*/  IADD3 R72, R82, 0x68, RZ ;  /* 0x0000006852487810 */ /* 0x000fe20007ffe0ff */
[----:B------:R-:W-:Y:S01]  /*c2a0*/  FFMA.FTZ R39, R65, UR4, R39 ;  /* 0x0000000441277c23 */ /* 0x000fe20008010027 */
[----:B------:R-:W-:Y:S01]  /*c2b0*/  FMNMX.FTZ R83, R30, R83, !PT ;  /* 0x000000531e537209 */ /* 0x000fe20007810000 */
[----:B------:R-:W-:Y:S01]  /*c2c0*/  I2F R71, R71 ;  /* 0x0000004700477306 */ /* 0x000fe20000201400 */
        /* <DEDUP_REMOVED lines=13> */
[----:B---3--:R-:W-:Y:S01]  /*c3a0*/  FFMA.FTZ R45, R68, UR4, R45 ;  /* 0x00000004442d7c23 */ /* 0x008fe2000801002d */
[----:B------:R-:W-:Y:S01]  /*c3b0*/  IADD3 R67, R82, 0x79, RZ ;  /* 0x0000007952437810 */ /* 0x000fe20007ffe0ff */
[----:B------:R-:W-:Y:S01]  /*c3c0*/  FFMA.FTZ R46, R68, UR4, R46 ;  /* 0x00000004442e7c23 */ /* 0x000fe2000801002e */
[----:B------:R-:W-:Y:S02]  /*c3d0*/  FMNMX.FTZ R83, R38, R83, !PT ;  /* 0x0000005326537209 */ /* 0x000fe40007810000 */
[----:B------:R-:W-:Y:S02]  /*c3e0*/  FMNMX.FTZ R128, R45, R128, !PT ;  /* 0x000000802d807209 */ /* 0x000fe40007810000 */
[----:B------:R-:W-:Y:S01]  /*c3f0*/  I2F R67, R67 ;  /* 0x0000004300437306 */ /* 0x000fe20000201400 */
[C---:B------:R-:W-:Y:S02]  /*c400*/  IADD3 R69, R82.reuse, 0x59, RZ ;  /* 0x0000005952457810 */ /* 0x040fe40007ffe0ff */
[C---:B------:R-:W-:Y:S02]  /*c410*/  IADD3 R73, R82.reuse, 0x69, RZ ;  /* 0x0000006952497810 */ /* 0x040fe40007ffe0ff */
[C---:B------:R-:W-:Y:S02]  /*c420*/  IADD3 R65, R82.reuse, 0x71, RZ ;  /* 0x0000007152417810 */ /* 0x040fe40007ffe0ff */
[----:B------:R-:W-:Y:S02]  /*c430*/  IADD3 R66, R82, 0x78, RZ ;  /* 0x0000007852427810 */ /* 0x000fe40007ffe0ff */
[----:B------:R-:W-:Y:S01]  /*c440*/  FMNMX.FTZ R83, R40, R83, !PT ;  /* 0x0000005328537209 */ /* 0x000fe20007810000 */
[----:B------:R-:W1:Y:S01]  /*c450*/  I2F R69, R69 ;  /* 0x0000004500457306 */ /* 0x000e620000201400 */
[----:B------:R-:W-:Y:S02]  /*c460*/  IADD3 R74, R82, 0x70, RZ ;  /* 0x00000070524a7810 */ /* 0x000fe40007ffe0ff */
[----:B------:R-:W-:Y:S04]  /*c470*/  FMNMX.FTZ R83, R42, R83, !PT ;  /* 0x000000532a537209 */ /* 0x000fe80007810000 */
[----:B------:R-:W-:Y:S03]  /*c480*/  FMNMX.FTZ R83, R44, R83, !PT ;  /* 0x000000532c537209 */ /* 0x000fe60007810000 */
[----:B------:R-:W2:Y:S01]  /*c490*/  I2F R73, R73 ;  /* 0x0000004900497306 */ /* 0x000ea20000201400 */
[----:B------:R-:W-:Y:S09]  /*c4a0*/  FMNMX.FTZ R83, R46, R83, !PT ;  /* 0x000000532e537209 */ /* 0x000ff20007810000 */
[----:B------:R-:W3:Y:S01]  /*c4b0*/  I2F R74, R74 ;  /* 0x0000004a004a7306 */ /* 0x000ee20000201400 */
[C---:B-1----:R-:W-:Y:S02]  /*c4c0*/  FFMA.FTZ R47, R69.reuse, UR4, R47 ;  /* 0x00000004452f7c23 */ /* 0x042fe4000801002f */
[----:B------:R-:W-:Y:S02]  /*c4d0*/  FFMA.FTZ R48, R69, UR4, R48 ;  /* 0x0000000445307c23 */ /* 0x000fe40008010030 */
[C---:B------:R-:W-:Y:S01]  /*c4e0*/  FFMA.FTZ R49, R70.reuse, UR4, R49 ;  /* 0x0000000446317c23 */ /* 0x040fe20008010031 */
        /* <DEDUP_REMOVED lines=20> */
[----:B------:R-:W-:Y:S01]  /*c630*/  FMNMX.FTZ R128, R57, R128, !PT ;  /* 0x0000008039807209 */ /* 0x000fe20007810000 */
[C---:B-1----:R-:W-:Y:S02]  /*c640*/  FFMA.FTZ R59, R65.reuse, UR4, R59 ;  /* 0x00000004413b7c23 */ /* 0x042fe4000801003b */
[----:B------:R-:W-:Y:S01]  /*c650*/  FFMA.FTZ R60, R65, UR4, R60 ;  /* 0x00000004413c7c23 */ /* 0x000fe2000801003c */
[----:B------:R-:W-:Y:S02]  /*c660*/  FMNMX.FTZ R65, R56, R83, !PT ;  /* 0x0000005338417209 */ /* 0x000fe40007810000 */
[----:B------:R-:W-:Y:S02]  /*c670*/  FMNMX.FTZ R128, R59, R128, !PT ;  /* 0x000000803b807209 */ /* 0x000fe40007810000 */
[----:B------:R-:W-:Y:S01]  /*c680*/  FMNMX.FTZ R65, R58, R65, !PT ;  /* 0x000000413a417209 */ /* 0x000fe20007810000 */
[----:B----4-:R-:W-:Y:S03]  /*c690*/  FFMA.FTZ R61, R66, UR4, R61 ;  /* 0x00000004423d7c23 */ /* 0x010fe6000801003d */
[----:B------:R-:W-:Y:S01]  /*c6a0*/  FMNMX.FTZ R65, R60, R65, !PT ;  /* 0x000000413c417209 */ /* 0x000fe20007810000 */
[----:B------:R-:W-:Y:S02]  /*c6b0*/  FFMA.FTZ R62, R66, UR4, R62 ;  /* 0x00000004423e7c23 */ /* 0x000fe4000801003e */
[----:B------:R-:W-:Y:S01]  /*c6c0*/  FFMA.FTZ R63, R67, UR4, R63 ;  /* 0x00000004433f7c23 */ /* 0x000fe2000801003f */
[----:B------:R-:W-:Y:S01]  /*c6d0*/  FMNMX.FTZ R68, R61, R128, !PT ;  /* 0x000000803d447209 */ /* 0x000fe20007810000 */
[----:B------:R-:W-:Y:S01]  /*c6e0*/  FFMA.FTZ R64, R67, UR4, R64 ;  /* 0x0000000443407c23 */ /* 0x000fe20008010040 */
[----:B------:R-:W-:Y:S02]  /*c6f0*/  FMNMX.FTZ R65, R62, R65, !PT ;  /* 0x000000413e417209 */ /* 0x000fe40007810000 */
        /* <DEDUP_REMOVED lines=60> */
[--C-:B------:R-:W-:Y:S01]  /*cac0*/  FFMA.FTZ R164, R5, c[0x0][0x23c], -R66.reuse ;  /* 0x00008f0005a47a23 */ /* 0x100fe20000010842 */
[----:B------:R-:W-:Y:S01]  /*cad0*/  MOV R90, R81 ;  /* 0x00000051005a7202 */ /* 0x000fe20000000f00 */
[--C-:B------:R-:W-:Y:S01]  /*cae0*/  FFMA.FTZ R160, R16, c[0x0][0x23c], -R15.reuse ;  /* 0x00008f0010a07a23 */ /* 0x100fe2000001080f */
[----:B------:R-:W2:Y:S01]  /*caf0*/  MUFU.EX2 R70, R70 ;  /* 0x0000004600467308 */ /* 0x000ea20000000800 */
[--C-:B------:R-:W-:Y:S02]  /*cb00*/  FFMA.FTZ R51, R18, c[0x0][0x23c], -R15.reuse ;  /* 0x00008f0012337a23 */ /* 0x100fe4000001080f */
[----:B------:R-:W-:Y:S01]  /*cb10*/  LDSM.16.MT88.4 R16, [R121+0x3800] ;  /* 0x003800007910783b */ /* 0x000fe20000004200 */
[--C-:B------:R-:W-:Y:S02]  /*cb20*/  FFMA.FTZ R49, R20, c[0x0][0x23c], -R15.reuse ;  /* 0x00008f0014317a23 */ /* 0x100fe4000001080f */
[--C-:B------:R-:W-:Y:S02]  /*cb30*/  FFMA.FTZ R25, R22, c[0x0][0x23c], -R15.reuse ;  /* 0x00008f0016197a23 */ /* 0x100fe4000001080f */
[--C-:B------:R-:W-:Y:S02]  /*cb40*/  FFMA.FTZ R53, R28, c[0x0][0x23c], -R15.reuse ;  /* 0x00008f001c357a23 */ /* 0x100fe4000001080f */
[----:B------:R-:W-:Y:S01]  /*cb50*/  MUFU.EX2 R0, R0 ;  /* 0x0000000000007308 */ /* 0x000fe20000000800 */
[----:B------:R-:W-:Y:S01]  /*cb60*/  LDSM.16.MT88.4 R20, [R126+0x3800] ;  /* 0x003800007e14783b */ /* 0x000fe20000004200 */
[--C-:B------:R-:W-:Y:S01]  /*cb70*/  FFMA.FTZ R55, R24, c[0x0][0x23c], -R15.reuse ;  /* 0x00008f0018377a23 */ /* 0x100fe2000001080f */
[----:B---3--:R-:W-:Y:S01]  /*cb80*/  F2FP.BF16.PACK_AB R24, R134, R127 ;  /* 0x0000007f8618723e */ /* 0x008fe200000010ff */
[--C-:B------:R-:W-:Y:S02]  /*cb90*/  FFMA.FTZ R145, R7, c[0x0][0x23c], -R66.reuse ;  /* 0x00008f0007917a23 */ /* 0x100fe40000010842 */
[--C-:B------:R-:W-:Y:S02]  /*cba0*/  FFMA.FTZ R2, R2, c[0x0][0x23c], -R15.reuse ;  /* 0x00008f0002027a23 */ /* 0x100fe4000001080f */
[--C-:B------:R-:W-:Y:S02]  /*cbb0*/  FFMA.FTZ R155, R4, c[0x0][0x23c], -R15.reuse ;  /* 0x00008f00049b7a23 */ /* 0x100fe4000001080f */
        /* <DEDUP_REMOVED lines=27> */
[--C-:B------:R-:W-:Y:S01]  /*cd70*/  FFMA.FTZ R61, R38, c[0x0][0x23c], -R15.reuse ;  /* 0x00008f00263d7a23 */ /* 0x100fe2000001080f */
[----:B--2---:R-:W-:Y:S01]  /*cd80*/  F2FP.BF16.PACK_AB R138, R145, R164 ;  /* 0x000000a4918a723e */ /* 0x004fe200000010ff */
[--C-:B------:R-:W-:Y:S02]  /*cd90*/  FFMA.FTZ R38, R46, c[0x0][0x23c], -R15.reuse ;  /* 0x00008f002e267a23 */ /* 0x100fe4000001080f */
[----:B------:R-:W-:Y:S02]  /*cda0*/  FFMA.FTZ R0, R89, R69, R0 ;  /* 0x0000004559007223 */ /* 0x000fe40000010000 */
[--C-:B------:R-:W-:Y:S01]  /*cdb0*/  FFMA.FTZ R89, R44, c[0x0][0x23c], -R15.reuse ;  /* 0x00008f002c597a23 */ /* 0x100fe2000001080f */
[----:B------:R-:W2:Y:S01]  /*cdc0*/  MUFU.EX2 R147, R147 ;  /* 0x0000009300937308 */ /* 0x000ea20000000800 */
[--C-:B------:R-:W-:Y:S02]  /*cdd0*/  FFMA.FTZ R42, R54, c[0x0][0x23c], -R15.reuse ;  /* 0x00008f00362a7a23 */ /* 0x100fe4000001080f */
[--C-:B------:R-:W-:Y:S02]  /*cde0*/  FFMA.FTZ R52, R52, c[0x0][0x23c], -R15.reuse ;  /* 0x00008f0034347a23 */ /* 0x100fe4000001080f */
[----:B------:R-:W-:Y:S02]  /*cdf0*/  FADD.FTZ R153, R153, R0 ;  /* 0x0000000099997221 */ /* 0x000fe40000010000 */
[----:B------:R-:W-:Y:S02]  /*ce00*/  FFMA.FTZ R44, R58, c[0x0][0x23c], -R15 ;  /* 0x00008f003a2c7a23 */ /* 0x000fe4000001080f */
[----:B------:R-:W-:Y:S01]  /*ce10*/  FADD.FTZ R164, R164, R153 ;  /* 0x00000099a4a47221 */ /* 0x000fe20000010000 */
[----:B------:R-:W4:Y:S01]  /*ce20*/  MUFU.EX2 R158, R158 ;  /* 0x0000009e009e7308 */ /* 0x000f220000000800 */
[----:B------:R-:W-:Y:S02]  /*ce30*/  FFMA.FTZ R46, R62, c[0x0][0x23c], -R15 ;  /* 0x00008f003e2e7a23 */ /* 0x000fe4000001080f */
[----:B------:R-:W-:Y:S01]  /*ce40*/  FADD.FTZ R145, R145, R164 ;  /* 0x000000a491917221 */ /* 0x000fe20000010000 */
[----:B---3--:R-:W-:Y:S01]  /*ce50*/  F2FP.BF16.PACK_AB R137, R155, R2 ;  /* 0x000000029b89723e */ /* 0x008fe200000010ff */
[----:B------:R-:W-:Y:S04]  /*ce60*/  FFMA.FTZ R2, R91, R70, R2 ;  /* 0x000000465b027223 */ /* 0x000fe80000010002 */
[----:B------:R-:W-:Y:S01]  /*ce70*/  FADD.FTZ R155, R155, R2 ;  /* 0x000000029b9b7221 */ /* 0x000fe20000010000 */
[----:B------:R-:W-:Y:S03]  /*ce80*/  MUFU.EX2 R68, R68 ;  /* 0x0000004400447308 */ /* 0x000fe60000000800 */
[----:B--2---:R-:W-:Y:S07]  /*ce90*/  FADD.FTZ R155, R147, R155 ;  /* 0x0000009b939b7221 */ /* 0x004fee0000010000 */
[----:B------:R-:W2:Y:S01]  /*cea0*/  MUFU.EX2 R83, R83 ;  /* 0x0000005300537308 */ /* 0x000ea20000000800 */
[C---:B----4-:R-:W-:Y:S01]  /*ceb0*/  F2FP.BF16.PACK_AB R139, R158.reuse, R147 ;  /* 0x000000939e8b723e */ /* 0x050fe200000010ff */
[----:B------:R-:W-:Y:S08]  /*cec0*/  FADD.FTZ R158, R158, R155 ;  /* 0x0000009b9e9e7221 */ /* 0x000ff00000010000 */
[----:B------:R-:W-:Y:S01]  /*ced0*/  MUFU.EX2 R92, R92 ;  /* 0x0000005c005c7308 */ /* 0x000fe20000000800 */
[C---:B-1----:R-:W-:Y:S08]  /*cee0*/  HMMA.16816.F32.BF16 R108, R136.reuse, R128, R108 ;  /* 0x00000080886c723c */ /* 0x042ff0000004186c */
[C---:B------:R-:W-:Y:S01]  /*cef0*/  HMMA.16816.F32.BF16 R104, R136.reuse, R130, R104 ;  /* 0x000000828868723c */ /* 0x040fe20000041868 */
[----:B------:R-:W1:Y:S01]  /*cf00*/  MUFU.EX2 R93, R93 ;  /* 0x0000005d005d7308 */ /* 0x000e620000000800 */
[----:B------:R-:W3:Y:S09]  /*cf10*/  LDSM.16.MT88.4 R128, [R126+0x3000] ;  /* 0x003000007e80783b */ /* 0x000ef20000004200 */
[----:B------:R-:W-:Y:S10]  /*cf20*/  MUFU.EX2 R149, R149 ;  /* 0x0000009500957308 */ /* 0x000ff40000000800 */
[----:B------:R-:W4:Y:S10]  /*cf30*/  MUFU.EX2 R162, R162 ;  /* 0x000000a200a27308 */ /* 0x000f340000000800 */
[----:B------:R-:W-:Y:S10]  /*cf40*/  MUFU.EX2 R151, R151 ;  /* 0x0000009700977308 */ /* 0x000ff40000000800 */
[----:B------:R-:W5:Y:S01]  /*cf50*/  MUFU.EX2 R160, R160 ;  /* 0x000000a000a07308 */ /* 0x000f620000000800 */
[C---:B---3--:R-:W-:Y:S08]  /*cf60*/  HMMA.16816.F32.BF16 R100, R136.reuse, R128, R100 ;  /* 0x000000808864723c */ /* 0x048ff00000041864 */
[----:B------:R-:W-:Y:S01]  /*cf70*/  HMMA.16816.F32.BF16 R96, R136, R130, R96 ;  /* 0x000000828860723c */ /* 0x000fe20000041860 */
[----:B------:R-:W3:Y:S01]  /*cf80*/  MUFU.EX2 R51, R51 ;  /* 0x0000003300337308 */ /* 0x000ee20000000800 */
[----:B------:R-:W3:Y:S05]  /*cf90*/  LDSM.16.MT88.4 R128, [R121+0x3400] ;  /* 0x003400007980783b */ /* 0x000eea0000004200 */
[----:B--2---:R-:W-:Y:S01]  /*cfa0*/  F2FP.BF16.PACK_AB R136, R83, R68 ;  /* 0x000000445388723e */ /* 0x004fe200000010ff */
[----:B------:R-:W-:Y:S01]  /*cfb0*/  FADD.FTZ R68, R68, R145 ;  /* 0x0000009144447221 */ /* 0x000fe20000010000 */
[----:B-1----:R-:W-:Y:S02]  /*cfc0*/  F2FP.BF16.PACK_AB R138, R93, R92 ;  /* 0x0000005c5d8a723e */ /* 0x002fe400000010ff */
[----:B------:R-:W1:Y:S01]  /*cfd0*/  MUFU.EX2 R49, R49 ;  /* 0x0000003100317308 */ /* 0x000e620000000800 */
[----:B----4-:R-:W-:Y:S01]  /*cfe0*/  F2FP.BF16.PACK_AB R137, R162, R149 ;  /* 0x00000095a289723e */ /* 0x010fe200000010ff */
[----:B------:R-:W-:Y:S01]  /*cff0*/  FADD.FTZ R91, R83, R68 ;  /* 0x00000044535b7221 */ /* 0x000fe20000010000 */
[----:B-----5:R-:W-:Y:S01]  /*d000*/  F2FP.BF16.PACK_AB R139, R160, R151 ;  /* 0x00000097a08b723e */ /* 0x020fe200000010ff */
[----:B------:R-:W-:Y:S02]  /*d010*/  FADD.FTZ R149, R149, R158 ;  /* 0x0000009e95957221 */ /* 0x000fe40000010000 */
[----:B------:R-:W-:Y:S02]  /*d020*/  FADD.FTZ R92, R92, R91 ;  /* 0x0000005b5c5c7221 */ /* 0x000fe40000010000 */
[----:B------:R-:W-:Y:S02]  /*d030*/  FFMA.FTZ R91, R56, c[0x0][0x23c], -R15 ;  /* 0x00008f00385b7a23 */ /* 0x000fe4000001080f */
[----:B------:R-:W-:Y:S01]  /*d040*/  MUFU.EX2 R55, R55 ;  /* 0x0000003700377308 */ /* 0x000fe20000000800 */
[----:B------:R-:W-:Y:S02]  /*d050*/  FADD.FTZ R162, R162, R149 ;  /* 0x00000095a2a27221 */ /* 0x000fe40000010000 */
[----:B------:R-:W-:Y:S01]  /*d060*/  FADD.FTZ R92, R93, R92 ;  /* 0x0000005c5d5c7221 */ /* 0x000fe20000010000 */
[----:B------:R-:W-:Y:S01]  /*d070*/  MOV R93, R67 ;  /* 0x00000043005d7202 */ /* 0x000fe20000000f00 */
[----:B------:R-:W-:Y:S02]  /*d080*/  FADD.FTZ R151, R151, R162 ;  /* 0x000000a297977221 */ /* 0x000fe40000010000 */
[----:B------:R-:W-:Y:S01]  /*d090*/  FADD.FTZ R127, R127, R92 ;  /* 0x0000005c7f7f7221 */ /* 0x000fe20000010000 */
[----:B------:R-:W-:Y:S01]  /*d0a0*/  MOV R92, R65 ;  /* 0x00000041005c7202 */ /* 0x000fe20000000f00 */
[----:B------:R-:W-:Y:S01]  /*d0b0*/  FADD.FTZ R160, R160, R151 ;  /* 0x00000097a0a07221 */ /* 0x000fe20000010000 */
[----:B------:R-:W-:Y:S01]  /*d0c0*/  MUFU.EX2 R143, R143 ;  /* 0x0000008f008f7308 */ /* 0x000fe20000000800 */
[----:B------:R-:W-:Y:S02]  /*d0d0*/  FADD.FTZ R134, R134, R127 ;  /* 0x0000007f86867221 */ /* 0x000fe40000010000 */
[----:B---3--:R-:W-:Y:S07]  /*d0e0*/  FADD.FTZ R160, R51, R160 ;  /* 0x000000a033a07221 */ /* 0x008fee0000010000 */
[----:B------:R-:W-:Y:S01]  /*d0f0*/  MUFU.EX2 R144, R144 ;  /* 0x0000009000907308 */ /* 0x000fe20000000800 */
[C---:B------:R-:W-:Y:S08]  /*d100*/  HMMA.16816.F32.BF16 R108, R136.reuse, R128, R108 ;  /* 0x00000080886c723c */ /* 0x040ff0000004186c */
[C---:B------:R-:W-:Y:S01]  /*d110*/  HMMA.16816.F32.BF16 R104, R136.reuse, R130, R104 ;  /* 0x000000828868723c */ /* 0x040fe20000041868 */
[----:B------:R-:W-:Y:S01]  /*d120*/  MUFU.EX2 R53, R53 ;  /* 0x0000003500357308 */ /* 0x000fe20000000800 */
[----:B------:R-:W2:Y:S09]  /*d130*/  LDSM.16.MT88.4 R128, [R126+0x3400] ;  /* 0x003400007e80783b */ /* 0x000eb20000004200 */
[----:B------:R-:W-:Y:S10]  /*d140*/  MUFU.EX2 R57, R57 ;  /* 0x0000003900397308 */ /* 0x000ff40000000800 */
[----:B------:R-:W-:Y:S10]  /*d150*/  MUFU.EX2 R33, R33 ;  /* 0x0000002100217308 */ /* 0x000ff40000000800 */
[----:B------:R-:W-:Y:S10]  /*d160*/  MUFU.EX2 R146, R146 ;  /* 0x0000009200927308 */ /* 0x000ff40000000800 */
[----:B------:R-:W-:Y:S01]  /*d170*/  MUFU.EX2 R35, R35 ;  /* 0x0000002300237308 */ /* 0x000fe20000000800 */
[C---:B--2---:R-:W-:Y:S08]  /*d180*/  HMMA.16816.F32.BF16 R96, R136.reuse, R130, R96 ;  /* 0x000000828860723c */ /* 0x044ff00000041860 */
[----:B------:R-:W-:Y:S01]  /*d190*/  HMMA.16816.F32.BF16 R100, R136, R128, R100 ;  /* 0x000000808864723c */ /* 0x000fe20000041864 */
[----:B------:R1:W2:Y:S06]  /*d1a0*/  MUFU.EX2 R130, R25 ;  /* 0x0000001900827308 */ /* 0x0002ac0000000800 */
[--C-:B------:R-:W-:Y:S02]  /*d1b0*/  FFMA.FTZ R138, R30, c[0x0][0x23c], -R15.reuse ;  /* 0x00008f001e8a7a23 */ /* 0x100fe4000001080f */
[----:B------:R-:W3:Y:S02]  /*d1c0*/  LDSM.16.MT88.4 R28, [R126+0x3c00] ;  /* 0x003c00007e1c783b */ /* 0x000ee40000004200 */
[----:B------:R-:W-:Y:S01]  /*d1d0*/  MUFU.EX2 R152, R152 ;  /* 0x0000009800987308 */ /* 0x000fe20000000800 */
[--C-:B------:R-:W-:Y:S01]  /*d1e0*/  FFMA.FTZ R136, R26, c[0x0][0x23c], -R15.reuse ;  /* 0x00008f001a887a23 */ /* 0x100fe2000001080f */
[----:B------:R-:W-:Y:S01]  /*d1f0*/  F2FP.BF16.PACK_AB R26, R140, R135 ;  /* 0x000000878c1a723e */ /* 0x000fe200000010ff */
[--C-:B------:R-:W-:Y:S02]  /*d200*/  FFMA.FTZ R128, R59, c[0x0][0x23c], -R66.reuse ;  /* 0x00008f003b807a23 */ /* 0x100fe40000010842 */
[--C-:B------:R-:W-:Y:S02]  /*d210*/  FFMA.FTZ R59, R34, c[0x0][0x23c], -R15.reuse ;  /* 0x00008f00223b7a23 */ /* 0x100fe4000001080f */
[--C-:B------:R-:W-:Y:S02]  /*d220*/  FFMA.FTZ R34, R40, c[0x0][0x23c], -R15.reuse ;  /* 0x00008f0028227a23 */ /* 0x100fe4000001080f */
[----:B------:R-:W-:Y:S01]  /*d230*/  FFMA.FTZ R66, R63, c[0x0][0x23c], -R66 ;  /* 0x00008f003f427a23 */ /* 0x000fe20000010842 */
[----:B------:R-:W4:Y:S01]  /*d240*/  MUFU.EX2 R136, R136 ;  /* 0x0000008800887308 */ /* 0x000f220000000800 */
[--C-:B------:R-:W-:Y:S02]  /*d250*/  FFMA.FTZ R63, R48, c[0x0][0x23c], -R15.reuse ;  /* 0x00008f00303f7a23 */ /* 0x100fe4000001080f */
[----:B------:R-:W-:Y:S01]  /*d260*/  FFMA.FTZ R40, R50, c[0x0][0x23c], -R15 ;  /* 0x00008f0032287a23 */ /* 0x000fe2000001080f */
[----:B-1----:R-:W-:Y:S01]  /*d270*/  F2FP.BF16.PACK_AB R25, R49, R51 ;  /* 0x000000333119723e */ /* 0x002fe200000010ff */
[----:B------:R-:W-:Y:S01]  /*d280*/  FADD.FTZ R135, R135, R134 ;  /* 0x0000008687877221 */ /* 0x000fe20000010000 */
[----:B--2---:R-:W-:Y:S03]  /*d290*/  F2FP.BF16.PACK_AB R27, R55, R130 ;  /* 0x00000082371b723e */ /* 0x004fe600000010ff */
[----:B------:R-:W-:Y:S01]  /*d2a0*/  FADD.FTZ R140, R140, R135 ;  /* 0x000000878c8c7221 */ /* 0x000fe20000010000 */
[----:B------:R-:W1:Y:S03]  /*d2b0*/  MUFU.EX2 R138, R138 ;  /* 0x0000008a008a7308 */ /* 0x000e660000000800 */
[C---:B------:R-:W-:Y:S07]  /*d2c0*/  HMMA.16816.F32.BF16 R108, R24.reuse, R16, R108 ;  /* 0x00000010186c723c */ /* 0x040fee000004186c */
[----:B------:R-:W-:Y:S01]  /*d2d0*/  MUFU.EX2 R59, R59 ;  /* 0x0000003b003b7308 */ /* 0x000fe20000000800 */
[C---:B------:R-:W-:Y:S01]  /*d2e0*/  HMMA.16816.F32.BF16 R104, R24.reuse, R18, R104 ;  /* 0x000000121868723c */ /* 0x040fe20000041868 */
[----:B------:R-:W2:Y:S07]  /*d2f0*/  LDSM.16.MT88.4 R16, [R121+0x3c00] ;  /* 0x003c00007910783b */ /* 0x000eae0000004200 */
[C---:B------:R-:W-:Y:S01]  /*d300*/  HMMA.16816.F32.BF16 R100, R24.reuse, R20, R100 ;  /* 0x000000141864723c */ /* 0x040fe20000041864 */
[----:B------:R-:W5:Y:S06]  /*d310*/  MUFU.EX2 R32, R32 ;  /* 0x0000002000207308 */ /* 0x000f6c0000000800 */
[----:B------:R-:W-:Y:S01]  /*d320*/  F2FP.BF16.PACK_AB R20, R142, R141 ;  /* 0x0000008d8e14723e */ /* 0x000fe200000010ff */
[----:B------:R-:W-:Y:S01]  /*d330*/  HMMA.16816.F32.BF16 R96, R24, R22, R96 ;  /* 0x000000161860723c */ /* 0x000fe20000041860 */
[----:B------:R-:W2:Y:S02]  /*d340*/  LDSM.16.MT88.4 R24, [R121+0x4000] ;  /* 0x004000007918783b */ /* 0x000ea40000004200 */
[----:B------:R-:W-:Y:S01]  /*d350*/  MUFU.EX2 R61, R61 ;  /* 0x0000003d003d7308 */ /* 0x000fe20000000800 */
[----:B----4-:R-:W-:Y:S01]  /*d360*/  F2FP.BF16.PACK_AB R21, R53, R136 ;  /* 0x000000883515723e */ /* 0x010fe200000010ff */
[----:B------:R-:W-:Y:S02]  /*d370*/  FADD.FTZ R141, R141, R140 ;  /* 0x0000008c8d8d7221 */ /* 0x000fe40000010000 */
[----:B------:R-:W-:Y:S02]  /*d380*/  F2FP.BF16.PACK_AB R22, R144, R143 ;  /* 0x0000008f9016723e */ /* 0x000fe400000010ff */
[----:B-1----:R-:W-:Y:S03]  /*d390*/  F2FP.BF16.PACK_AB R23, R57, R138 ;  /* 0x0000008a3917723e */ /* 0x002fe600000010ff */
[----:B------:R-:W-:Y:S01]  /*d3a0*/  FADD.FTZ R142, R142, R141 ;  /* 0x0000008d8e8e7221 */ /* 0x000fe20000010000 */
[----:B------:R-:W1:Y:S03]  /*d3b0*/  MUFU.EX2 R34, R34 ;  /* 0x0000002200227308 */ /* 0x000e660000000800 */
[C---:B---3--:R-:W-:Y:S05]  /*d3c0*/  HMMA.16816.F32.BF16 R100, R20.reuse, R28, R100 ;  /* 0x0000001c1464723c */ /* 0x048fea0000041864 */
[----:B------:R-:W-:Y:S02]  /*d3d0*/  FADD.FTZ R143, R143, R142 ;  /* 0x0000008e8f8f7221 */ /* 0x000fe40000010000 */
[----:B------:R-:W-:Y:S01]  /*d3e0*/  MUFU.EX2 R148, R148 ;  /* 0x0000009400947308 */ /* 0x000fe20000000800 */
[C---:B------:R-:W-:Y:S04]  /*d3f0*/  HMMA.16816.F32.BF16 R96, R20.reuse, R30, R96 ;  /* 0x0000001e1460723c */ /* 0x040fe80000041860 */
[----:B------:R-:W-:Y:S01]  /*d400*/  F2FP.BF16.PACK_AB R28, R146, R33 ;  /* 0x00000021921c723e */ /* 0x000fe200000010ff */
[----:B------:R-:W-:Y:S01]  /*d410*/  FADD.FTZ R144, R144, R143 ;  /* 0x0000008f90907221 */ /* 0x000fe20000010000 */
[----:B-----5:R-:W-:Y:S02]  /*d420*/  F2FP.BF16.PACK_AB R29, R32, R59 ;  /* 0x0000003b201d723e */ /* 0x020fe400000010ff */
[C---:B--2---:R-:W-:Y:S01]  /*d430*/  HMMA.16816.F32.BF16 R108, R20.reuse, R16, R108 ;  /* 0x00000010146c723c */ /* 0x044fe2000004186c */
[----:B------:R-:W2:Y:S03]  /*d440*/  MUFU.EX2 R39, R39 ;  /* 0x0000002700277308 */ /* 0x000ea60000000800 */
[----:B------:R-:W-:Y:S01]  /*d450*/  F2FP.BF16.PACK_AB R30, R152, R35 ;  /* 0x00000023981e723e */ /* 0x000fe200000010ff */
[----:B------:R-:W-:Y:S01]  /*d460*/  FADD.FTZ R33, R33, R144 ;  /* 0x0000009021217221 */ /* 0x000fe20000010000 */
[----:B-1----:R-:W-:Y:S02]  /*d470*/  F2FP.BF16.PACK_AB R31, R34, R61 ;  /* 0x0000003d221f723e */ /* 0x002fe400000010ff */
[----:B------:R-:W-:Y:S01]  /*d480*/  HMMA.16816.F32.BF16 R104, R20, R18, R104 ;  /* 0x000000121468723c */ /* 0x000fe20000041868 */
[----:B------:R-:W1:Y:S02]  /*d490*/  LDSM.16.MT88.4 R16, [R126+0x4000] ;  /* 0x004000007e10783b */ /* 0x000e640000004200 */
[----:B------:R-:W-:Y:S01]  /*d4a0*/  MUFU.EX2 R37, R37 ;  /* 0x0000002500257308 */ /* 0x000fe20000000800 */
[----:B------:R-:W-:Y:S05]  /*d4b0*/  FADD.FTZ R146, R146, R33 ;  /* 0x0000002192927221 */ /* 0x000fea0000010000 */
[----:B------:R-:W3:Y:S04]  /*d4c0*/  LDSM.16.MT88.4 R20, [R121+0x4400] ;  /* 0x004400007914783b */ /* 0x000ee80000004200 */
[----:B------:R-:W4:Y:S03]  /*d4d0*/  MUFU.EX2 R156, R156 ;  /* 0x0000009c009c7308 */ /* 0x000f260000000800 */
[C---:B------:R-:W-:Y:S07]  /*d4e0*/  HMMA.16816.F32.BF16 R108, R28.reuse, R24, R108 ;  /* 0x000000181c6c723c */ /* 0x040fee000004186c */
[----:B------:R-:W-:Y:S01]  /*d4f0*/  MUFU.EX2 R36, R36 ;  /* 0x0000002400247308 */ /* 0x000fe20000000800 */
[C---:B------:R-:W-:Y:S01]  /*d500*/  HMMA.16816.F32.BF16 R104, R28.reuse, R26, R104 ;  /* 0x0000001a1c68723c */ /* 0x040fe20000041868 */
[----:B------:R-:W5:Y:S08]  /*d510*/  LDSM.16.MT88.4 R24, [R126+0x4400] ;  /* 0x004400007e18783b */ /* 0x000f700000004200 */
[----:B------:R-:W3:Y:S01]  /*d520*/  MUFU.EX2 R89, R89 ;  /* 0x0000005900597308 */ /* 0x000ee20000000800 */
[C---:B-1----:R-:W-:Y:S09]  /*d530*/  HMMA.16816.F32.BF16 R100, R28.reuse, R16, R100 ;  /* 0x000000101c64723c */ /* 0x042ff20000041864 */
[----:B------:R-:W-:Y:S03]  /*d540*/  MUFU.EX2 R38, R38 ;  /* 0x0000002600267308 */ /* 0x000fe60000000800 */
[----:B--2---:R-:W-:Y:S01]  /*d550*/  F2FP.BF16.PACK_AB R16, R39, R148 ;  /* 0x000000942710723e */ /* 0x004fe200000010ff */
[----:B------:R-:W-:Y:S01]  /*d560*/  HMMA.16816.F32.BF16 R96, R28, R18, R96 ;  /* 0x000000121c60723c */ /* 0x000fe20000041860 */
[----:B------:R-:W1:Y:S05]  /*d570*/  LDSM.16.MT88.4 R28, [R121+0x4800] ;  /* 0x00480000791c783b */ /* 0x000e6a0000004200 */
[----:B------:R-:W2:Y:S01]  /*d580*/  MUFU.EX2 R63, R63 ;  /* 0x0000003f003f7308 */ /* 0x000ea20000000800 */
[----:B----4-:R-:W-:Y:S02]  /*d590*/  F2FP.BF16.PACK_AB R18, R156, R37 ;  /* 0x000000259c12723e */ /* 0x010fe400000010ff */
[----:B---3--:R-:W-:Y:S07]  /*d5a0*/  F2FP.BF16.PACK_AB R17, R89, R36 ;  /* 0x000000245911723e */ /* 0x008fee00000010ff */
[----:B------:R-:W-:Y:S10]  /*d5b0*/  MUFU.EX2 R45, R45 ;  /* 0x0000002d002d7308 */ /* 0x000ff40000000800 */
[----:B------:R-:W3:Y:S01]  /*d5c0*/  MUFU.EX2 R154, R154 ;  /* 0x0000009a009a7308 */ /* 0x000ee20000000800 */
[----:B--2---:R-:W-:Y:S09]  /*d5d0*/  F2FP.BF16.PACK_AB R19, R63, R38 ;  /* 0x000000263f13723e */ /* 0x004ff200000010ff */
[----:B------:R-:W-:Y:S01]  /*d5e0*/  MUFU.EX2 R43, R43 ;  /* 0x0000002b002b7308 */ /* 0x000fe20000000800 */
[C---:B------:R-:W-:Y:S08]  /*d5f0*/  HMMA.16816.F32.BF16 R108, R16.reuse, R20, R108 ;  /* 0x00000014106c723c */ /* 0x040ff0000004186c */
[C---:B------:R-:W-:Y:S01]  /*d600*/  HMMA.16816.F32.BF16 R104, R16.reuse, R22, R104 ;  /* 0x000000161068723c */ /* 0x040fe20000041868 */
[----:B------:R-:W2:Y:S01]  /*d610*/  MUFU.EX2 R150, R150 ;  /* 0x0000009600967308 */ /* 0x000ea20000000800 */
[----:B------:R-:W4:Y:S06]  /*d620*/  LDSM.16.MT88.4 R20, [R126+0x4800] ;  /* 0x004800007e14783b */ /* 0x000f2c0000004200 */
[C---:B-----5:R-:W-:Y:S03]  /*d630*/  HMMA.16816.F32.BF16 R100, R16.reuse, R24, R100 ;  /* 0x000000181064723c */ /* 0x060fe60000041864 */
[----:B------:R-:W-:Y:S04]  /*d640*/  MUFU.EX2 R40, R40 ;  /* 0x0000002800287308 */ /* 0x000fe80000000800 */
[----:B---3--:R-:W-:Y:S01]  /*d650*/  F2FP.BF16.PACK_AB R24, R154, R45 ;  /* 0x0000002d9a18723e */ /* 0x008fe200000010ff */
[----:B------:R-:W-:Y:S01]  /*d660*/  HMMA.16816.F32.BF16 R96, R16, R26, R96 ;  /* 0x0000001a1060723c */ /* 0x000fe20000041860 */
[----:B------:R-:W3:Y:S03]  /*d670*/  LDSM.16.MT88.4 R16, [R121+0x4c00] ;  /* 0x004c00007910783b */ /* 0x000ee60000004200 */
[----:B------:R-:W-:Y:S01]  /*d680*/  FADD.FTZ R25, R49, R160 ;  /* 0x000000a031197221 */ /* 0x000fe20000010000 */
[----:B------:R-:W5:Y:S01]  /*d690*/  MUFU.EX2 R83, R52 ;  /* 0x0000003400537308 */ /* 0x000f620000000800 */
[----:B------:R-:W-:Y:S02]  /*d6a0*/  FFMA.FTZ R49, R60, c[0x0][0x23c], -R15 ;  /* 0x00008f003c317a23 */ /* 0x000fe4000001080f */
[----:B------:R-:W-:Y:S01]  /*d6b0*/  FADD.FTZ R130, R130, R25 ;  /* 0x0000001982827221 */ /* 0x000fe20000010000 */
[----:B--2---:R-:W-:Y:S03]  /*d6c0*/  F2FP.BF16.PACK_AB R26, R150, R43 ;  /* 0x0000002b961a723e */ /* 0x004fe600000010ff */
        /* <DEDUP_REMOVED lines=14> */
[----:B------:R-:W5:Y:S03]  /*d7b0*/  MUFU.EX2 R128, R128 ;  /* 0x0000008000807308 */ /* 0x000f660000000800 */
[----:B------:R-:W-:Y:S01]  /*d7c0*/  FADD.FTZ R36, R36, R61 ;  /* 0x0000003d24247221 */ /* 0x000fe20000010000 */
[----:B--2---:R-:W-:Y:S03]  /*d7d0*/  F2FP.BF16.PACK_AB R27, R91, R42 ;  /* 0x0000002a5b1b723e */ /* 0x004fe600000010ff */
[----:B------:R-:W-:Y:S03]  /*d7e0*/  FADD.FTZ R89, R89, R36 ;  /* 0x0000002459597221 */ /* 0x000fe60000010000 */
[----:B------:R-:W-:Y:S01]  /*d7f0*/  MUFU.EX2 R47, R47 ;  /* 0x0000002f002f7308 */ /* 0x000fe20000000800 */
[C---:B-1----:R-:W-:Y:S05]  /*d800*/  HMMA.16816.F32.BF16 R108, R24.reuse, R28, R108 ;  /* 0x0000001c186c723c */ /* 0x042fea000004186c */
[----:B------:R-:W-:Y:S03]  /*d810*/  FADD.FTZ R38, R38, R89 ;  /* 0x0000005926267221 */ /* 0x000fe60000010000 */
[C---:B------:R-:W-:Y:S01]  /*d820*/  HMMA.16816.F32.BF16 R104, R24.reuse, R30, R104 ;  /* 0x0000001e1868723c */ /* 0x040fe20000041868 */
[----:B------:R-:W1:Y:S01]  /*d830*/  MUFU.EX2 R66, R66 ;  /* 0x0000004200427308 */ /* 0x000e620000000800 */
[----:B------:R-:W2:Y:S02]  /*d840*/  LDSM.16.MT88.4 R28, [R126+0x4c00] ;  /* 0x004c00007e1c783b */ /* 0x000ea40000004200 */
[----:B------:R-:W-:Y:S04]  /*d850*/  FADD.FTZ R63, R63, R38 ;  /* 0x000000263f3f7221 */ /* 0x000fe80000010000 */
[C---:B----4-:R-:W-:Y:S03]  /*d860*/  HMMA.16816.F32.BF16 R100, R24.reuse, R20, R100 ;  /* 0x000000141864723c */ /* 0x050fe60000041864 */
[----:B------:R-:W-:Y:S01]  /*d870*/  MUFU.EX2 R44, R44 ;  /* 0x0000002c002c7308 */ /* 0x000fe20000000800 */
[----:B------:R-:W-:Y:S03]  /*d880*/  FADD.FTZ R40, R40, R63 ;  /* 0x0000003f28287221 */ /* 0x000fe60000010000 */
[----:B------:R-:W-:Y:S01]  /*d890*/  FADD.FTZ R21, R35, R146 ;  /* 0x0000009223157221 */ /* 0x000fe20000010000 */
[----:B------:R-:W-:Y:S04]  /*d8a0*/  HMMA.16816.F32.BF16 R96, R24, R22, R96 ;  /* 0x000000161860723c */ /* 0x000fe80000041860 */
[----:B------:R-:W-:Y:S01]  /*d8b0*/  FADD.FTZ R21, R152, R21 ;  /* 0x0000001598157221 */ /* 0x000fe20000010000 */
[----:B------:R-:W4:Y:S01]  /*d8c0*/  MUFU.EX2 R49, R49 ;  /* 0x0000003100317308 */ /* 0x000f220000000800 */
[----:B------:R-:W-:Y:S01]  /*d8d0*/  FADD.FTZ R83, R83, R40 ;  /* 0x0000002853537221 */ /* 0x000fe20000010000 */
[----:B-----5:R-:W-:Y:S01]  /*d8e0*/  F2FP.BF16.PACK_AB R20, R128, R41 ;  /* 0x000000298014723e */ /* 0x020fe200000010ff */
[----:B------:R-:W-:Y:S01]  /*d8f0*/  FADD.FTZ R24, R148, R21 ;  /* 0x0000001594187221 */ /* 0x000fe20000010000 */
[----:B-1----:R-:W-:Y:S03]  /*d900*/  F2FP.BF16.PACK_AB R22, R66, R47 ;  /* 0x0000002f4216723e */ /* 0x002fe600000010ff */
[----:B------:R-:W-:Y:S02]  /*d910*/  FADD.FTZ R24, R39, R24 ;  /* 0x0000001827187221 */ /* 0x000fe40000010000 */
[----:B------:R-:W-:Y:S01]  /*d920*/  FADD.FTZ R42, R42, R83 ;  /* 0x000000532a2a7221 */ /* 0x000fe20000010000 */
[----:B------:R-:W-:Y:S01]  /*d930*/  MUFU.EX2 R46, R46 ;  /* 0x0000002e002e7308 */ /* 0x000fe20000000800 */
[----:B------:R-:W-:Y:S02]  /*d940*/  FADD.FTZ R37, R37, R24 ;  /* 0x0000001825257221 */ /* 0x000fe40000010000 */
[----:B------:R-:W-:Y:S02]  /*d950*/  FADD.FTZ R91, R91, R42 ;  /* 0x0000002a5b5b7221 */ /* 0x000fe40000010000 */
[----:B------:R-:W-:Y:S04]  /*d960*/  FADD.FTZ R156, R156, R37 ;  /* 0x000000259c9c7221 */ /* 0x000fe80000010000 */
[----:B------:R-:W-:Y:S01]  /*d970*/  FADD.FTZ R45, R45, R156 ;  /* 0x0000009c2d2d7221 */ /* 0x000fe20000010000 */
[----:B------:R-:W1:Y:S03]  /*d980*/  MUFU.EX2 R15, R15 ;  /* 0x0000000f000f7308 */ /* 0x000e660000000800 */
[----:B------:R-:W-:Y:S01]  /*d990*/  FADD.FTZ R154, R154, R45 ;  /* 0x0000002d9a9a7221 */ /* 0x000fe20000010000 */
[----:B----4-:R-:W-:Y:S01]  /*d9a0*/  F2FP.BF16.PACK_AB R21, R49, R44 ;  /* 0x0000002c3115723e */ /* 0x010fe200000010ff */
[----:B------:R-:W-:Y:S02]  /*d9b0*/  FADD.FTZ R44, R44, R91 ;  /* 0x0000005b2c2c7221 */ /* 0x000fe40000010000 */
[----:B------:R-:W-:Y:S02]  /*d9c0*/  FADD.FTZ R43, R43, R154 ;  /* 0x0000009a2b2b7221 */ /* 0x000fe40000010000 */
[----:B------:R-:W-:Y:S02]  /*d9d0*/  FADD.FTZ R49, R49, R44 ;  /* 0x0000002c31317221 */ /* 0x000fe40000010000 */
[----:B------:R-:W-:Y:S04]  /*d9e0*/  FADD.FTZ R150, R150, R43 ;  /* 0x0000002b96967221 */ /* 0x000fe80000010000 */
[----:B------:R-:W-:Y:S04]  /*d9f0*/  FADD.FTZ R41, R41, R150 ;  /* 0x0000009629297221 */ /* 0x000fe80000010000 */
[----:B------:R-:W-:Y:S04]  /*da00*/  FADD.FTZ R128, R128, R41 ;  /* 0x0000002980807221 */ /* 0x000fe80000010000 */
[----:B------:R-:W-:Y:S01]  /*da10*/  FADD.FTZ R47, R47, R128 ;  /* 0x000000802f2f7221 */ /* 0x000fe20000010000 */
[C---:B-1----:R-:W-:Y:S01]  /*da20*/  F2FP.BF16.PACK_AB R23, R15.reuse, R46 ;  /* 0x0000002e0f17723e */ /* 0x042fe200000010ff */
[----:B------:R-:W-:Y:S02]  /*da30*/  FADD.FTZ R46, R46, R49 ;  /* 0x000000312e2e7221 */ /* 0x000fe40000010000 */
[----:B------:R-:W-:Y:S02]  /*da40*/  FADD.FTZ R89, R66, R47 ;  /* 0x0000002f42597221 */ /* 0x000fe40000010000 */
[----:B------:R-:W-:Y:S02]  /*da50*/  FADD.FTZ R91, R15, R46 ;  /* 0x0000002e0f5b7221 */ /* 0x000fe40000010000 */
[C---:B---3--:R-:W-:Y:S08]  /*da60*/  HMMA.16816.F32.BF16 R108, R20.reuse, R16, R108 ;  /* 0x00000010146c723c */ /* 0x048ff0000004186c */
[C---:B------:R-:W-:Y:S08]  /*da70*/  HMMA.16816.F32.BF16 R104, R20.reuse, R18, R104 ;  /* 0x000000121468723c */ /* 0x040ff00000041868 */
[C---:B--2---:R-:W-:Y:S08]  /*da80*/  HMMA.16816.F32.BF16 R100, R20.reuse, R28, R100 ;  /* 0x0000001c1464723c */ /* 0x044ff00000041864 */
[----:B------:R-:W-:Y:S01]  /*da90*/  HMMA.16816.F32.BF16 R96, R20, R30, R96 ;  /* 0x0000001e1460723c */ /* 0x000fe20000041860 */
[----:B------:R-:W-:-:S07]  /*daa0*/  @P0 BRA `(.L_x_4320) ;  /* 0xffffc77000000947 */ /* 0x000fce000383ffff */
.L_x_4316:
        /* <DEDUP_REMOVED lines=100> */
.L_x_4321:
[----:B------:R-:W1:Y:S04]  /*e0f0*/  S2R R6, SR_CTAID.Z ;  /* 0x0000000000067919 */ /* 0x000e680000002700 */
[----:B------:R-:W1:Y:S02]  /*e100*/  S2R R5, SR_CTAID.Y ;  /* 0x0000000000057919 */ /* 0x000e640000002600 */
[----:B-1----:R-:W-:-:S04]  /*e110*/  IMAD R17, R5, c[0x0][0x1c0], R6 ;  /* 0x0000700005117a24 */ /* 0x002fc800078e0206 */
[----:B------:R-:W-:Y:S02]  /*e120*/  IMAD R17, R17, c[0x0][0x214], RZ ;  /* 0x0000850011117a24 */ /* 0x000fe400078e02ff */
.L_x_4322:
        /* <DEDUP_REMOVED lines=15> */
[----:B--2---:R1:W2:Y:S04]  /*e220*/  LDS.128 R8, [R94] ;  /* 0x000000005e087984 */ /* 0x0042a80000000c00 */
        /* <DEDUP_REMOVED lines=15> */
.L_x_4324:
[----:B------:R-:W-:Y:S05]  /*e320*/  BSYNC B0 ;  /* 0x0000000000007941 */ /* 0x000fea0003800000 */
.L_x_4323:
        /* <DEDUP_REMOVED lines=27> */
.L_x_4326:
[----:B------:R-:W-:Y:S05]  /*e4e0*/  BSYNC B0 ;  /* 0x0000000000007941 */ /* 0x000fea0003800000 */
.L_x_4325:
        /* <DEDUP_REMOVED lines=15> */
.L_x_4327:
        /* <DEDUP_REMOVED lines=10> */
.L_x_5247:


//--------------------- .text._ZN5flash24flash_fwd_splitkv_kernelI23Flash_fwd_kernel_traitsILi32ELi64ELi128ELi4ELb0ELb0EN7cutlass10bfloat16_tE19Flash_kernel_traitsILi32ELi64ELi128ELi4ES3_EELb1ELb0ELb0ELb0ELb1ELb0ELb0ELb1EEEvNS_16Flash_fwd_paramsE --------------------------
	.section	.text._ZN5flash24flash_fwd_splitkv_kernelI23Flash_fwd_kernel_traitsILi32ELi64ELi128ELi4ELb0ELb0EN7cutlass10bfloat16_tE19Flash_kernel_traitsILi32ELi64ELi128ELi4ES3_EELb1ELb0ELb0ELb0ELb1ELb0ELb0ELb1EEEvNS_16Flash_fwd_paramsE,"ax",@progbits
	.sectioninfo	@"SHI_REGISTERS=168"
	.align	128
        .global         _ZN5flash24flash_fwd_splitkv_kernelI23Flash_fwd_kernel_traitsILi32ELi64ELi128ELi4ELb0ELb0EN7cutlass10bfloat16_tE19Flash_kernel_traitsILi32ELi64ELi128ELi4ES3_EELb1ELb0ELb0ELb0ELb1ELb0ELb0ELb1EEEvNS_16Flash_fwd_paramsE
        .type           _ZN5flash24flash_fwd_splitkv_kernelI23Flash_fwd_kernel_traitsILi32ELi64ELi128ELi4ELb0ELb0EN7cutlass10bfloat16_tE19Flash_kernel_traitsILi32ELi64ELi128ELi4ES3_EELb1ELb0ELb0ELb0ELb1ELb0ELb0ELb1EEEvNS_16Flash_fwd_paramsE,@function
        .size           _ZN5flash24flash_fwd_splitkv_kernelI23Flash_fwd_kernel_traitsILi32ELi64ELi128ELi4ELb0ELb0EN7cutlass10bfloat16_tE19Flash_kernel_traitsILi32ELi64ELi128ELi4ES3_EELb1ELb0ELb0ELb0ELb1ELb0ELb0ELb1EEEvNS_16Flash_fwd_paramsE,(.L_x_5248 - _ZN5flash24flash_fwd_splitkv_kernelI23Flash_fwd_kernel_traitsILi32ELi64ELi128ELi4ELb0ELb0EN7cutlass10bfloat16_tE19Flash_kernel_traitsILi32ELi64ELi128ELi4ES3_EELb1ELb0ELb0ELb0ELb1ELb0ELb0ELb1EEEvNS_16Flash_fwd_paramsE)
        .other          _ZN5flash24flash_fwd_splitkv_kernelI23Flash_fwd_kernel_traitsILi32ELi64ELi128ELi4ELb0ELb0EN7cutlass10bfloat16_tE19Flash_kernel_traitsILi32ELi64ELi128ELi4ES3_EELb1ELb0ELb0ELb0ELb1ELb0ELb0ELb1EEEvNS_16Flash_fwd_paramsE,@"STO_CUDA_ENTRY STV_DEFAULT"
_ZN5flash24flash_fwd_splitkv_kernelI23Flash_fwd_kernel_traitsILi32ELi64ELi128ELi4ELb0ELb0EN7cutlass10bfloat16_tE19Flash_kernel_traitsILi32ELi64ELi128ELi4ES3_EELb1ELb0ELb0ELb0ELb1ELb0ELb0ELb1EEEvNS_16Flash_fwd_paramsE:
.text._ZN5flash24flash_fwd_splitkv_kernelI23Flash_fwd_kernel_traitsILi32ELi64ELi128ELi4ELb0ELb0EN7cutlass10bfloat16_tE19Flash_kernel_traitsILi32ELi64ELi128ELi4ES3_EELb1ELb0ELb0ELb0ELb1ELb0ELb0ELb1EEEvNS_16Flash_fwd_paramsE:
[----:B------:R-:W-:Y:S02]  /*0000*/  MOV R1, c[0x0][0x28] ;  /* 0x00000a0000017a02 */ /* 0x000fe40000000f00 */
[----:B------:R-:W1:Y:S01]  /*0010*/  LDC.U8 R2, c[0x0][0x312] ;  /* 0x0000c480ff027b82 */ /* 0x000e620000000000 */
[----:B------:R-:W2:Y:S01]  /*0020*/  S2R R11, SR_CTAID.Y ;  /* 0x00000000000b7919 */ /* 0x000ea20000002600 */
        /* <DEDUP_REMOVED lines=8> */
[----:B------:R-:W-:-:S02]  /*00b0*/  ISETP.EQ.U32.AND P0, PT, RZ, c[0x0][0x248], PT ;  /* 0x00009200ff007a0c */ /* 0x000fc40003f02070 */
[----:B-1----:R-:W-:Y:S01]  /*00c0*/  ISETP.NE.AND P2, PT, R2, RZ, PT ;  /* 0x000000ff0200720c */ /* 0x002fe20003f45270 */
[----:B--2---:R-:W-:-:S03]  /*00d0*/  IMAD.WIDE R2, R11, R0, c[0x0][0x240] ;  /* 0x000090000b027625 */ /* 0x004fc600078e0200 */
[----:B------:R-:W-:Y:S01]  /*00e0*/  ISETP.EQ.OR.EX P0, PT, RZ, c[0x0][0x24c], !P2, P0 ;  /* 0x00009300ff007a0c */ /* 0x000fe20005702700 */
[CC--:B------:R-:W-:Y:S02]  /*00f0*/  IMAD.WIDE R30, R11.reuse, R0.reuse, c[0x0][0x250] ;  /* 0x000094000b1e7625 */ /* 0x0c0fe400078e0200 */
[----:B------:R-:W2:Y:S04]  /*0100*/  @P1 LDG.E R143, [R2.64] ;  /* 0x00000006028f1981 */ /* 0x000ea8000c1e1900 */
[----:B------:R-:W2:Y:S01]  /*0110*/  @P1 LDG.E R142, [R2.64+0x4] ;  /* 0x00000406028e1981 */ /* 0x000ea2000c1e1900 */
[----:B------:R-:W-:Y:S02]  /*0120*/  IMAD.MOV.U32 R8, RZ, RZ, -0x1 ;  /* 0xffffffffff087424 */ /* 0x000fe400078e00ff */
[----:B------:R-:W-:Y:S01]  /*0130*/  IMAD.WIDE R4, R11, R0, c[0x0][0x248] ;  /* 0x000092000b047625 */ /* 0x000fe200078e0200 */
[----:B------:R1:W5:Y:S04]  /*0140*/  @P5 LDG.E R7, [R30.64] ;  /* 0x000000061e075981 */ /* 0x000368000c1e1900 */
[----:B------:R1:W5:Y:S01]  /*0150*/  @!P0 LDG.E R8, [R4.64] ;  /* 0x0000000604088981 */ /* 0x000362000c1e1900 */
[----:B------:R-:W-:Y:S01]  /*0160*/  ISETP.NE.U32.AND P0, PT, RZ, c[0x0][0x248], PT ;  /* 0x00009200ff007a0c */ /* 0x000fe20003f05070 */
[--C-:B------:R-:W-:Y:S01]  /*0170*/  IMAD.MOV.U32 R9, RZ, RZ, R11.reuse ;  /* 0x000000ffff097224 */ /* 0x100fe200078e000b */
[----:B------:R-:W-:Y:S01]  /*0180*/  SHF.R.S32.HI R6, RZ, 0x1f, R11 ;  /* 0x0000001fff067819 */ /* 0x000fe2000001140b */
[----:B------:R-:W3:Y:S01]  /*0190*/  S2R R27, SR_CTAID.X ;  /* 0x00000000001b7919 */ /* 0x000ee20000002500 */
[----:B------:R-:W-:-:S03]  /*01a0*/  ISETP.NE.AND.EX P0, PT, RZ, c[0x0][0x24c], PT, P0 ;  /* 0x00009300ff007a0c */ /* 0x000fc60003f05300 */
[----:B------:R-:W4:Y:S01]  /*01b0*/  S2R R108, SR_CTAID.Z ;  /* 0x00000000006c7919 */ /* 0x000f220000002700 */
[----:B--2---:R-:W-:Y:S02]  /*01c0*/  @P1 IMAD.IADD R142, R142, 0x1, -R143 ;  /* 0x000000018e8e1824 */ /* 0x004fe400078e0a8f */
[----:B------:R-:W-:-:S07]  /*01d0*/  @!P1 IMAD.MOV.U32 R142, RZ, RZ, c[0x0][0x214] ;  /* 0x00008500ff8e9624 */ /* 0x000fce00078e00ff */
[----:B------:R-:W-:Y:S05]  /*01e0*/  @!P0 BRA `(.L_x_4328) ;  /* 0x0000004000008947 */ /* 0x000fea0003800000 */
[----:B-1-34-:R-:W2:Y:S02]  /*01f0*/  @P2 LDG.E R3, [R4.64+0x4] ;  /* 0x0000040604032981 */ /* 0x01aea4000c1e1900 */
[----:B--2--5:R-:W-:-:S06]  /*0200*/  @P2 IADD3 R2, R3, -R8, RZ ;  /* 0x8000000803022210 */ /* 0x024fcc0007ffe0ff */
[----:B------:R1:W5:Y:S01]  /*0210*/  @!P2 LDG.E R2, [R4.64] ;  /* 0x000000060402a981 */ /* 0x000362000c1e1900 */
[----:B------:R-:W-:Y:S05]  /*0220*/  BRA `(.L_x_4329) ;  /* 0x0000001000007947 */ /* 0x000fea0003800000 */
.L_x_4328:
[----:B-1-34-:R-:W-:Y:S02]  /*0230*/  MOV R2, c[0x0][0x218] ;  /* 0x0000860000027a02 */ /* 0x01afe40000000f00 */
.L_x_4329:
[----:B------:R-:W-:-:S04]  /*0240*/  ISETP.NE.U32.AND P2, PT, RZ, c[0x0][0x258], PT ;  /* 0x00009600ff007a0c */ /* 0x000fc80003f45070 */
[----:B------:R-:W-:-:S13]  /*0250*/  ISETP.NE.AND.EX P2, PT, RZ, c[0x0][0x25c], PT, P2 ;  /* 0x00009700ff007a0c */ /* 0x000fda0003f45320 */
[----:B-1----:R-:W-:-:S06]  /*0260*/  @P2 IMAD.WIDE R4, R11, R0, c[0x0][0x258] ;  /* 0x000096000b042625 */ /* 0x002fcc00078e0200 */
        /* <DEDUP_REMOVED lines=37> */
[----:B------:R-:W-:-:S03]  /*04c0*/  IADD3 R4, -R5, R14, RZ ;  /* 0x0000000e05047210 */ /* 0x000fc60007ffe1ff */
[----:B------:R-:W-:Y:S01]  /*04d0*/  @!P0 IMAD R6, R6, c[0x0][0x1e0], RZ ;  /* 0x0000780006068a24 */ /* 0x000fe200078e02ff */
[----:B------:R-:W-:Y:S01]  /*04e0*/  SHF.L.U32 R4, R4, 0x3, RZ ;  /* 0x0000000304047819 */ /* 0x000fe200000006ff */
[----:B------:R-:W-:-:S03]  /*04f0*/  @!P0 IMAD.WIDE.U32 R12, R11, c[0x0][0x1e0], RZ ;  /* 0x000078000b0c8a25 */ /* 0x000fc600078e00ff */
        /* <DEDUP_REMOVED lines=15> */
[----:B------:R-:W-:Y:S01]  /*05f0*/  ISETP.GE.AND P0, PT, R5, R142, PT ;  /* 0x0000008e0500720c */ /* 0x000fe20003f06270 */
[----:B------:R-:W-:-:S04]  /*0600*/  IMAD.WIDE.U32 R8, R108, c[0x0][0x1f0], R8 ;  /* 0x00007c006c087a25 */ /* 0x000fc800078e0008 */
[----:B------:R-:W-:Y:S01]  /*0610*/  IMAD R0, R0, c[0x0][0x214], R3 ;  /* 0x0000850000007a24 */ /* 0x000fe200078e0203 */
        /* <DEDUP_REMOVED lines=11> */
.L_x_4332:
[----:B------:R-:W-:Y:S05]  /*06d0*/  BSYNC B0 ;  /* 0x0000000000007941 */ /* 0x000fea0003800000 */
.L_x_4331:
[----:B-1----:R-:W-:Y:S01]  /*06e0*/  IADD3 R11, R5, 0x20, RZ ;  /* 0x00000020050b7810 */ /* 0x002fe20007ffe0ff */
        /* <DEDUP_REMOVED lines=13> */
.L_x_4334:
[----:B------:R-:W-:Y:S05]  /*07c0*/  BSYNC B0 ;  /* 0x0000000000007941 */ /* 0x000fea0003800000 */
.L_x_4333:
[----:B------:R-:W-:-:S04]  /*07d0*/  LOP3.LUT P2, RZ, R14, 0x3, RZ, 0xc0, !PT ;  /* 0x000000030eff7812 */ /* 0x000fc8000784c0ff */
[-C--:B------:R-:W-:Y:S02]  /*07e0*/  ISETP.GE.OR P1, PT, R5, R142.reuse, P2 ;  /* 0x0000008e0500720c */ /* 0x080fe40001726670 */
[C---:B------:R-:W-:Y:S02]  /*07f0*/  IADD3 R5, P0, R0.reuse, R5, RZ ;  /* 0x0000000500057210 */ /* 0x040fe40007f1e0ff */
[----:B------:R-:W-:Y:S02]  /*0800*/  ISETP.GE.OR P2, PT, R11, R142, P2 ;  /* 0x0000008e0b00720c */ /* 0x000fe40001746670 */
[----:B------:R-:W-:Y:S02]  /*0810*/  LEA.HI.X.SX32 R0, R0, R3, 0x1, P0 ;  /* 0x0000000300007211 */ /* 0x000fe400000f0eff */
[----:B------:R-:W-:-:S04]  /*0820*/  LEA R2, P0, R5, c[0x0][0x200], 0x2 ;  /* 0x0000800005027a11 */ /* 0x000fc800078010ff */
[----:B------:R-:W-:Y:S01]  /*0830*/  LEA.HI.X R3, R5, c[0x0][0x204], R0, 0x2, P0 ;  /* 0x0000810005037a11 */ /* 0x000fe200000f1400 */
[----:B------:R-:W-:-:S05]  /*0840*/  @!P1 IMAD.MOV.U32 R5, RZ, RZ, 0x7f800000 ;  /* 0x7f800000ff059424 */ /* 0x000fca00078e00ff */
[----:B------:R2:W-:Y:S01]  /*0850*/  @!P1 STG.E [R2.64], R5 ;  /* 0x0000000502009986 */ /* 0x0005e2000c101906 */
[----:B------:R-:W-:Y:S05]  /*0860*/  @P2 EXIT ;  /* 0x000000000000294d */ /* 0x000fea0003800000 */
[----:B--2---:R-:W-:-:S05]  /*0870*/  MOV R5, 0x7f800000 ;  /* 0x7f80000000057802 */ /* 0x004fca0000000f00 */
[----:B------:R-:W-:Y:S01]  /*0880*/  STG.E [R2.64+0x80], R5 ;  /* 0x0000800502007986 */ /* 0x000fe2000c101906 */
[----:B------:R-:W-:Y:S05]  /*0890*/  EXIT ;  /* 0x000000000000794d */ /* 0x000fea0003800000 */
.L_x_4330:
[----:B-1----:R-:W-:Y:S02]  /*08a0*/  ISETP.NE.U32.AND P0, PT, RZ, c[0x0][0x2b8], PT ;  /* 0x0000ae00ff007a0c */ /* 0x002fe40003f05070 */
[----:B------:R-:W-:Y:S02]  /*08b0*/  ISETP.NE.U32.AND P2, PT, RZ, c[0x0][0x2c0], PT ;  /* 0x0000b000ff007a0c */ /* 0x000fe40003f45070 */
[----:B------:R-:W-:Y:S02]  /*08c0*/  ISETP.NE.AND.EX P0, PT, RZ, c[0x0][0x2bc], PT, P0 ;  /* 0x0000af00ff007a0c */ /* 0x000fe40003f05300 */
[----:B------:R-:W-:-:S11]  /*08d0*/  ISETP.NE.AND.EX P2, PT, RZ, c[0x0][0x2c4], PT, P2 ;  /* 0x0000b100ff007a0c */ /* 0x000fd60003f45320 */
        /* <DEDUP_REMOVED lines=19> */
[----:B-----5:R-:W1:Y:S02]  /*0a10*/  F2I.FTZ.U32.TRUNC.NTZ R11, R10 ;  /* 0x0000000a000b7305 */ /* 0x020e64000021f000 */
        /* <DEDUP_REMOVED lines=22> */
[----:B------:R-:W-:-:S03]  /*0b80*/  IMAD.MOV R3, RZ, RZ, -R3 ;  /* 0x000000ffff037224 */ /* 0x000fc600078e0a03 */
        /* <DEDUP_REMOVED lines=17> */
[----:B------:R-:W-:Y:S01]  /*0ca0*/  IMAD R5, R3, c[0x0][0x2d0], R0 ;  /* 0x0000b40003057a24 */ /* 0x000fe200078e0200 */
[----:B------:R-:W-:-:S04]  /*0cb0*/  LOP3.LUT R2, R108, c[0x0][0x1c8], RZ, 0x3c, !PT ;  /* 0x000072006c027a12 */ /* 0x000fc800078e3cff */
[----:B------:R-:W-:Y:S02]  /*0cc0*/  ISETP.GE.AND P0, PT, R2, RZ, PT ;  /* 0x000000ff0200720c */ /* 0x000fe40003f06270 */
[----:B------:R-:W-:-:S05]  /*0cd0*/  SHF.R.S32.HI R3, RZ, 0x1f, R5 ;  /* 0x0000001fff037819 */ /* 0x000fca0000011405 */
[----:B------:R-:W-:Y:S01]  /*0ce0*/  @P2 IADD3 R4, R4, 0x1, RZ ;  /* 0x0000000104042810 */ /* 0x000fe20007ffe0ff */
[----:B------:R-:W-:Y:S01]  /*0cf0*/  IMAD R10, R3, c[0x0][0x198], RZ ;  /* 0x00006600030a7a24 */ /* 0x000fe200078e02ff */
[----:B------:R-:W-:-:S03]  /*0d00*/  ISETP.NE.AND P2, PT, RZ, c[0x0][0x1c8], PT ;  /* 0x00007200ff007a0c */ /* 0x000fc60003f45270 */
[----:B------:R-:W-:Y:S01]  /*0d10*/  IMAD R10, R5, c[0x0][0x19c], R10 ;  /* 0x00006700050a7a24 */ /* 0x000fe200078e020a */
[----:B------:R-:W-:-:S09]  /*0d20*/  @!P0 IADD3 R4, -R4, RZ, RZ ;  /* 0x000000ff04048210 */ /* 0x000fd20007ffe1ff */
[----:B------:R-:W-:Y:S02]  /*0d30*/  @!P2 LOP3.LUT R4, RZ, c[0x0][0x1c8], RZ, 0x33, !PT ;  /* 0x00007200ff04aa12 */ /* 0x000fe400078e33ff */
[----:B--2---:R-:W-:Y:S01]  /*0d40*/  SHF.R.S32.HI R8, RZ, 0x1f, R7 ;  /* 0x0000001fff087819 */ /* 0x004fe20000011407 */
[----:B------:R-:W-:-:S04]  /*0d50*/  IMAD.WIDE.U32 R12, R7, c[0x0][0x180], RZ ;  /* 0x00006000070c7a25 */ /* 0x000fc800078e00ff */
[C---:B------:R-:W-:Y:S02]  /*0d60*/  IMAD R2, R8.reuse, c[0x0][0x180], RZ ;  /* 0x0000600008027a24 */ /* 0x040fe400078e02ff */
[----:B------:R-:W-:Y:S02]  /*0d70*/  IMAD R8, R8, c[0x0][0x188], RZ ;  /* 0x0000620008087a24 */ /* 0x000fe400078e02ff */
[C---:B------:R-:W-:Y:S02]  /*0d80*/  IMAD R2, R7.reuse, c[0x0][0x184], R2 ;  /* 0x0000610007027a24 */ /* 0x040fe400078e0202 */
[----:B------:R-:W-:Y:S02]  /*0d90*/  IMAD R17, R7, c[0x0][0x18c], R8 ;  /* 0x0000630007117a24 */ /* 0x000fe400078e0208 */
[----:B------:R-:W-:Y:S01]  /*0da0*/  IMAD.IADD R13, R13, 0x1, R2 ;  /* 0x000000010d0d7824 */ /* 0x000fe200078e0202 */
[----:B------:R-:W-:Y:S01]  /*0db0*/  SHF.R.S32.HI R2, RZ, 0x1f, R4 ;  /* 0x0000001fff027819 */ /* 0x000fe20000011404 */
[----:B------:R-:W-:-:S04]  /*0dc0*/  IMAD.WIDE.U32 R18, R7, c[0x0][0x188], RZ ;  /* 0x0000620007127a25 */ /* 0x000fc800078e00ff */
[----:B------:R-:W-:Y:S01]  /*0dd0*/  IMAD.WIDE.U32 R12, R5, c[0x0][0x198], R12 ;  /* 0x00006600050c7a25 */ /* 0x000fe200078e000c */
[----:B------:R-:W-:-:S03]  /*0de0*/  IADD3 R17, R19, R17, RZ ;  /* 0x0000001113117210 */ /* 0x000fc60007ffe0ff */
[----:B------:R-:W-:Y:S01]  /*0df0*/  IMAD R11, R2, c[0x0][0x1b0], RZ ;  /* 0x00006c00020b7a24 */ /* 0x000fe200078e02ff */
[----:B------:R-:W-:Y:S01]  /*0e00*/  IADD3 R13, R13, R10, RZ ;  /* 0x0000000a0d0d7210 */ /* 0x000fe20007ffe0ff */
[----:B------:R-:W-:Y:S02]  /*0e10*/  IMAD.MOV.U32 R10, RZ, RZ, R18 ;  /* 0x000000ffff0a7224 */ /* 0x000fe400078e0012 */
[C---:B------:R-:W-:Y:S02]  /*0e20*/  IMAD R11, R4.reuse, c[0x0][0x1b4], R11 ;  /* 0x00006d00040b7a24 */ /* 0x040fe400078e020b */
[----:B------:R-:W-:-:S04]  /*0e30*/  IMAD.WIDE.U32 R12, R4, c[0x0][0x1b0], R12 ;  /* 0x00006c00040c7a25 */ /* 0x000fc800078e000c */
[----:B------:R-:W-:Y:S01]  /*0e40*/  IMAD.IADD R15, R13, 0x1, R11 ;  /* 0x000000010d0f7824 */ /* 0x000fe200078e020b */
[----:B------:R-:W-:Y:S01]  /*0e50*/  MOV R8, R12 ;  /* 0x0000000c00087202 */ /* 0x000fe20000000f00 */
[----:B------:R-:W-:Y:S05]  /*0e60*/  BRA `(.L_x_4336) ;  /* 0x0000045000007947 */ /* 0x000fea0003800000 */
.L_x_4335:
        /* <DEDUP_REMOVED lines=16> */
.L_x_4337:
        /* <DEDUP_REMOVED lines=10> */
[----:B------:R-:W-:-:S03]  /*1010*/  @P4 MOV R10, R18 ;  /* 0x00000012000a4202 */ /* 0x000fc60000000f00 */
        /* <DEDUP_REMOVED lines=21> */
[----:B------:R-:W-:-:S03]  /*1170*/  IMAD R5, R0, c[0x0][0x19c], R5 ;  /* 0x0000670000057a24 */ /* 0x000fc600078e0205 */
[----:B------:R-:W-:Y:S01]  /*1180*/  SHF.R.S32.HI R2, RZ, 0x1f, R4 ;  /* 0x0000001fff027819 */ /* 0x000fe20000011404 */
[----:B------:R-:W-:Y:S02]  /*1190*/  IMAD.IADD R13, R13, 0x1, R5 ;  /* 0x000000010d0d7824 */ /* 0x000fe400078e0205 */
[----:B------:R-:W-:Y:S02]  /*11a0*/  IMAD.MOV.U32 R5, RZ, RZ, R0 ;  /* 0x000000ffff057224 */ /* 0x000fe400078e0000 */
        /* <DEDUP_REMOVED lines=17> */
.L_x_4336:
        /* <DEDUP_REMOVED lines=9> */
[----:B------:R-:W-:Y:S01]  /*1350*/  IMAD.MOV.U32 R113, RZ, RZ, c[0x0][0x198] ;  /* 0x00006600ff717624 */ /* 0x000fe200078e00ff */
[----:B------:R-:W-:Y:S01]  /*1360*/  SHF.R.S32.HI R106, RZ, 0x2, R23 ;  /* 0x00000002ff6a7819 */ /* 0x000fe20000011417 */
[----:B------:R-:W-:Y:S01]  /*1370*/  IMAD.HI.U32 R67, R12, R67, R28 ;  /* 0x000000430c437227 */ /* 0x000fe200078e001c */
[----:B------:R-:W-:-:S02]  /*1380*/  SHF.R.S32.HI R13, RZ, 0x3, R13 ;  /* 0x00000003ff0d7819 */ /* 0x000fc4000001140d */
[----:B------:R-:W-:Y:S01]  /*1390*/  SHF.R.S32.HI R107, RZ, 0x1f, R106 ;  /* 0x0000001fff6b7819 */ /* 0x000fe2000001146a */
[----:B------:R-:W-:Y:S01]  /*13a0*/  @!P0 IMAD R16, R6, c[0x0][0x178], RZ ;  /* 0x00005e0006108a24 */ /* 0x000fe200078e02ff */
[----:B------:R-:W-:Y:S01]  /*13b0*/  SHF.R.S32.HI R65, RZ, 0x1, R67 ;  /* 0x00000001ff417819 */ /* 0x000fe20000011443 */
[----:B------:R-:W-:-:S04]  /*13c0*/  @P0 IMAD.WIDE.U32 R18, R143, c[0x0][0x190], RZ ;  /* 0x000064008f120a25 */ /* 0x000fc800078e00ff */
[----:B------:R-:W-:Y:S01]  /*13d0*/  @!P0 IMAD.WIDE.U32 R24, R9, c[0x0][0x178], RZ ;  /* 0x00005e0009188a25 */ /* 0x000fe200078e00ff */
[----:B------:R-:W-:Y:S02]  /*13e0*/  @P0 MOV R22, R18 ;  /* 0x0000001200160202 */ /* 0x000fe40000000f00 */
[-C--:B------:R-:W-:Y:S01]  /*13f0*/  LEA.HI R18, R21, R14.reuse, RZ, 0x5 ;  /* 0x0000000e15127211 */ /* 0x080fe200078f28ff */
[----:B------:R-:W-:Y:S01]  /*1400*/  @!P0 IMAD R7, R9, c[0x0][0x17c], R16 ;  /* 0x00005f0009078a24 */ /* 0x000fe200078e0210 */
[----:B------:R-:W-:Y:S01]  /*1410*/  LEA.HI R21, R21, R14, RZ, 0x4 ;  /* 0x0000000e15157211 */ /* 0x000fe200078f20ff */
[----:B------:R-:W-:Y:S01]  /*1420*/  @P0 IMAD R19, R143, c[0x0][0x194], R19 ;  /* 0x000065008f130a24 */ /* 0x000fe200078e0213 */
[----:B------:R-:W-:Y:S01]  /*1430*/  SHF.R.S32.HI R18, RZ, 0x5, R18 ;  /* 0x00000005ff127819 */ /* 0x000fe20000011412 */
[----:B------:R-:W-:Y:S01]  /*1440*/  @!P0 IMAD.IADD R19, R25, 0x1, R7 ;  /* 0x0000000119138824 */ /* 0x000fe200078e0207 */
[----:B------:R-:W-:Y:S01]  /*1450*/  LOP3.LUT R7, R23, 0xfffffffc, RZ, 0xc0, !PT ;  /* 0xfffffffc17077812 */ /* 0x000fe200078ec0ff */
[----:B------:R-:W-:Y:S01]  /*1460*/  IMAD.SHL.U32 R13, R13, 0x40, RZ ;  /* 0x000000400d0d7824 */ /* 0x000fe200078e00ff */
[----:B------:R-:W-:Y:S01]  /*1470*/  LEA.HI R23, R23, R106, RZ, 0x1 ;  /* 0x0000006a17177211 */ /* 0x000fe200078f08ff */
[----:B------:R-:W-:Y:S01]  /*1480*/  @!P0 IMAD.MOV.U32 R22, RZ, RZ, R24 ;  /* 0x000000ffff168224 */ /* 0x000fe200078e0018 */
[----:B------:R-:W-:Y:S01]  /*1490*/  LOP3.LUT R21, R21, 0xfffffff0, RZ, 0xc0, !PT ;  /* 0xfffffff015157812 */ /* 0x000fe200078ec0ff */
[----:B------:R-:W-:Y:S01]  /*14a0*/  IMAD.IADD R7, R14, 0x1, -R7 ;  /* 0x000000010e077824 */ /* 0x000fe200078e0a07 */
[----:B------:R-:W-:Y:S01]  /*14b0*/  LOP3.LUT R23, R23, 0x7fffffe, RZ, 0xc0, !PT ;  /* 0x07fffffe17177812 */ /* 0x000fe200078ec0ff */
[----:B------:R-:W-:Y:S01]  /*14c0*/  IMAD.WIDE R26, R27, 0x40, R106 ;  /* 0x000000401b1a7825 */ /* 0x000fe200078e026a */
[----:B------:R-:W-:-:S02]  /*14d0*/  LOP3.LUT R13, R13, 0xc0, RZ, 0xc0, !PT ;  /* 0x000000c00d0d7812 */ /* 0x000fc400078ec0ff */
[----:B------:R-:W-:Y:S01]  /*14e0*/  SHF.L.U32 R12, R7, 0x3, RZ ;  /* 0x00000003070c7819 */ /* 0x000fe200000006ff */
[----:B------:R-:W-:Y:S01]  /*14f0*/  IMAD.IADD R23, R106, 0x1, -R23 ;  /* 0x000000016a177824 */ /* 0x000fe200078e0a17 */
[----:B------:R-:W-:Y:S01]  /*1500*/  SHF.R.U32.HI R16, RZ, 0x3, R13 ;  /* 0x00000003ff107819 */ /* 0x000fe2000001160d */
[----:B------:R-:W-:Y:S01]  /*1510*/  IMAD R27, R27, c[0x0][0x190], RZ ;  /* 0x000064001b1b7a24 */ /* 0x000fe200078e02ff */
[--C-:B------:R-:W-:Y:S01]  /*1520*/  LOP3.LUT R25, R13, 0x18, R12.reuse, 0xf8, !PT ;  /* 0x000000180d197812 */ /* 0x100fe200078ef80c */
[----:B------:R-:W-:Y:S01]  /*1530*/  IMAD R18, R18, 0x8, R23 ;  /* 0x0000000812127824 */ /* 0x000fe200078e0217 */
[----:B------:R-:W-:Y:S01]  /*1540*/  IADD3 R22, P0, R12, R22, RZ ;  /* 0x000000160c167210 */ /* 0x000fe20007f1e0ff */
[----:B------:R-:W-:Y:S01]  /*1550*/  IMAD.MOV.U32 R100, RZ, RZ, 0x5 ;  /* 0x00000005ff647424 */ /* 0x000fe200078e00ff */
[----:B------:R-:W-:Y:S01]  /*1560*/  SHF.R.S32.HI R13, RZ, 0x1f, R12 ;  /* 0x0000001fff0d7819 */ /* 0x000fe2000001140c */
[----:B------:R-:W-:Y:S01]  /*1570*/  IMAD.SHL.U32 R55, R113, 0x20, RZ ;  /* 0x0000002071377824 */ /* 0x000fe200078e00ff */
[----:B------:R-:W-:-:S02]  /*1580*/  LOP3.LUT R25, R25, R16, RZ, 0x3c, !PT ;  /* 0x0000001019197212 */ /* 0x000fc400078e3cff */
[----:B------:R-:W-:Y:S01]  /*1590*/  IADD3 R21, -R21, R14, RZ ;  /* 0x0000000e15157210 */ /* 0x000fe20007ffe1ff */
[----:B------:R-:W-:Y:S01]  /*15a0*/  IMAD.X R23, R13, 0x1, R19, P0 ;  /* 0x000000010d177824 */ /* 0x000fe200000e0613 */
[----:B------:R-:W-:Y:S01]  /*15b0*/  IADD3 R16, P0, R12, R10, RZ ;  /* 0x0000000a0c107210 */ /* 0x000fe20007f1e0ff */
[C---:B------:R-:W-:Y:S01]  /*15c0*/  IMAD R14, R26.reuse, c[0x0][0x194], R27 ;  /* 0x000065001a0e7a24 */ /* 0x040fe200078e021b */
[----:B------:R-:W-:Y:S01]  /*15d0*/  LEA.HI R59, R21, R21, RZ, 0x1 ;  /* 0x00000015153b7211 */ /* 0x000fe200078f08ff */
[----:B------:R-:W-:Y:S01]  /*15e0*/  IMAD.WIDE.U32 R22, R26, c[0x0][0x190], R22 ;  /* 0x000064001a167a25 */ /* 0x000fe200078e0016 */
[----:B------:R-:W-:Y:S02]  /*15f0*/  IADD3 R26, P2, R12, R8, RZ ;  /* 0x000000080c1a7210 */ /* 0x000fe40007f5e0ff */
[----:B------:R-:W-:Y:S01]  /*1600*/  SHF.R.S32.HI R8, RZ, 0x1f, R108 ;  /* 0x0000001fff087819 */ /* 0x000fe2000001146c */
[----:B------:R-:W-:Y:S01]  /*1610*/  IMAD.X R17, R13, 0x1, R17, P0 ;  /* 0x000000010d117824 */ /* 0x000fe200000e0611 */
[----:B------:R-:W-:Y:S01]  /*1620*/  IADD3 R5, P0, R106, R5, RZ ;  /* 0x000000056a057210 */ /* 0x000fe20007f1e0ff */
[----:B------:R-:W-:Y:S01]  /*1630*/  IMAD R19, R2, c[0x0][0x1b8], RZ ;  /* 0x00006e0002137a24 */ /* 0x000fe200078e02ff */
[----:B------:R-:W-:Y:S01]  /*1640*/  IADD3 R23, R23, R14, RZ ;  /* 0x0000000e17177210 */ /* 0x000fe20007ffe0ff */
[----:B------:R-:W-:Y:S01]  /*1650*/  IMAD.WIDE.U32 R16, R4, c[0x0][0x1b8], R16 ;  /* 0x00006e0004107a25 */ /* 0x000fe200078e0010 */
[----:B------:R-:W-:-:S02]  /*1660*/  SHF.L.U32 R7, R7, 0x2, RZ ;  /* 0x0000000207077819 */ /* 0x000fc400000006ff */
[----:B------:R-:W-:Y:S01]  /*1670*/  SHF.R.S32.HI R54, RZ, 0x1, R59 ;  /* 0x00000001ff367819 */ /* 0x000fe2000001143b */
[----:B------:R-:W-:Y:S01]  /*1680*/  IMAD.X R3, R107, 0x1, R3, P0 ;  /* 0x000000016b037824 */ /* 0x000fe200000e0603 */
[----:B------:R-:W-:Y:S01]  /*1690*/  SHF.L.U64.HI R56, R113, R100, c[0x0][0x19c] ;  /* 0x0000670071387619 */ /* 0x000fe20000010264 */
[----:B------:R-:W-:Y:S02]  /*16a0*/  IMAD R19, R4, c[0x0][0x1bc], R19 ;  /* 0x00006f0004137a24 */ /* 0x000fe400078e0213 */
[----:B------:R-:W-:Y:S02]  /*16b0*/  IMAD R10, R3, c[0x0][0x1a0], RZ ;  /* 0x00006800030a7a24 */ /* 0x000fe400078e02ff */
[----:B------:R-:W-:Y:S01]  /*16c0*/  IMAD R3, R8, c[0x0][0x1a8], RZ ;  /* 0x00006a0008037a24 */ /* 0x000fe200078e02ff */
[----:B------:R-:W-:Y:S01]  /*16d0*/  SHF.R.S32.HI R8, RZ, 0x1f, R61 ;  /* 0x0000001fff087819 */ /* 0x000fe2000001143d */
[----:B------:R-:W-:Y:S02]  /*16e0*/  IMAD.IADD R17, R17, 0x1, R19 ;  /* 0x0000000111117824 */ /* 0x000fe400078e0213 */
[----:B------:R-:W-:Y:S01]  /*16f0*/  IMAD R21, R107, c[0x0][0x198], RZ ;  /* 0x000066006b157a24 */ /* 0x000fe200078e02ff */
[----:B------:R-:W-:Y:S01]  /*1700*/  LEA.HI R75, R8, R61, RZ, 0x7 ;  /* 0x0000003d084b7211 */ /* 0x000fe200078f38ff */
[----:B------:R-:W-:-:S02]  /*1710*/  IMAD.X R27, R13, 0x1, R15, P2 ;  /* 0x000000010d1b7824 */ /* 0x000fc400010e060f */
[C---:B------:R-:W-:Y:S01]  /*1720*/  IMAD R81, R5.reuse, c[0x0][0x1a4], R10 ;  /* 0x0000690005517a24 */ /* 0x040fe200078e020a */
[----:B------:R-:W-:Y:S01]  /*1730*/  SHF.R.S32.HI R75, RZ, 0x7, R75 ;  /* 0x00000007ff4b7819 */ /* 0x000fe2000001144b */
[----:B------:R-:W-:-:S03]  /*1740*/  IMAD.WIDE.U32 R14, R5, c[0x0][0x1a0], R16 ;  /* 0x00006800050e7a25 */ /* 0x000fc600078e0010 */
[----:B------:R-:W-:Y:S01]  /*1750*/  IMNMX R75, RZ, R75, !PT ;  /* 0x0000004bff4b7217 */ /* 0x000fe20007800200 */
[----:B------:R-:W-:Y:S01]  /*1760*/  IMAD R21, R106, c[0x0][0x19c], R21 ;  /* 0x000067006a157a24 */ /* 0x000fe200078e0215 */
[----:B------:R-:W-:Y:S01]  /*1770*/  LEA R80, P0, R14, c[0x0][0x170], 0x1 ;  /* 0x00005c000e507a11 */ /* 0x000fe200078008ff */
[----:B------:R-:W-:Y:S01]  /*1780*/  IMAD.WIDE.U32 R26, R106, c[0x0][0x198], R26 ;  /* 0x000066006a1a7a25 */ /* 0x000fe200078e001a */
[----:B------:R-:W-:-:S03]  /*1790*/  ISETP.GT.AND P3, PT, R52, R75, PT ;  /* 0x0000004b3400720c */ /* 0x000fc60003f64270 */
[----:B------:R-:W-:Y:S01]  /*17a0*/  IMAD.IADD R81, R15, 0x1, R81 ;  /* 0x000000010f517824 */ /* 0x000fe200078e0251 */
[----:B------:R-:W-:Y:S01]  /*17b0*/  LEA R78, P2, R26, c[0x0][0x168], 0x1 ;  /* 0x00005a001a4e7a11 */ /* 0x000fe200078408ff */
[----:B------:R-:W-:Y:S01]  /*17c0*/  IMAD.U32 R104, R18, 0x20, R25 ;  /* 0x0000002012687824 */ /* 0x000fe200078e0019 */
[----:B------:R-:W-:Y:S01]  /*17d0*/  SHF.R.S32.HI R25, RZ, 0x1f, R59 ;  /* 0x0000001fff197819 */ /* 0x000fe2000001143b */
[----:B------:R-:W-:Y:S01]  /*17e0*/  IMAD.IADD R21, R27, 0x1, R21 ;  /* 0x000000011b157824 */ /* 0x000fe200078e0215 */
[----:B------:R-:W-:Y:S01]  /*17f0*/  SHF.L.U64.HI R81, R14, 0x1, R81 ;  /* 0x000000010e517819 */ /* 0x000fe20000010251 */
[----:B------:R-:W-:Y:S01]  /*1800*/  IMAD R66, R106, R65, R7 ;  /* 0x000000416a427224 */ /* 0x000fe200078e0207 */
[----:B------:R-:W-:Y:S01]  /*1810*/  LEA.HI R25, R25, R54, RZ, 0x2 ;  /* 0x0000003619197211 */ /* 0x000fe200078f10ff */
[----:B------:R-:W-:Y:S01]  /*1820*/  IMAD R5, R108, c[0x0][0x1ac], R3 ;  /* 0x00006b006c057a24 */ /* 0x000fe200078e0203 */
[----:B------:R-:W-:Y:S01]  /*1830*/  SHF.L.U64.HI R77, R26, 0x1, R21 ;  /* 0x000000011a4d7819 */ /* 0x000fe20000010215 */
[----:B------:R-:W-:Y:S01]  /*1840*/  IMAD.MOV.U32 R3, RZ, RZ, c[0x0][0x1a0] ;  /* 0x00006800ff037624 */ /* 0x000fe200078e00ff */
[----:B------:R-:W-:Y:S01]  /*1850*/  IADD3.X R81, R81, c[0x0][0x174], RZ, P0, !PT ;  /* 0x00005d0051517a10 */ /* 0x000fe200007fe4ff */
[----:B------:R-:W-:Y:S01]  /*1860*/  IMAD.WIDE.U32 R108, R108, c[0x0][0x1a8], R22 ;  /* 0x00006a006c6c7a25 */ /* 0x000fe200078e0016 */
[----:B------:R-:W-:-:S02]  /*1870*/  LOP3.LUT R25, R25, 0xfffffffc, RZ, 0xc0, !PT ;  /* 0xfffffffc19197812 */ /* 0x000fc400078ec0ff */
[----:B------:R-:W-:Y:S01]  /*1880*/  IADD3 R64, R7, R66, RZ ;  /* 0x0000004207407210 */ /* 0x000fe20007ffe0ff */
[----:B------:R-:W-:Y:S01]  /*1890*/  IMAD.SHL.U32 R57, R3, 0x20, RZ ;  /* 0x0000002003397824 */ /* 0x000fe200078e00ff */
[----:B------:R-:W-:Y:S01]  /*18a0*/  IADD3.X R77, R77, c[0x0][0x16c], RZ, P2, !PT ;  /* 0x00005b004d4d7a10 */ /* 0x000fe200017fe4ff */
[----:B------:R-:W-:Y:S01]  /*18b0*/  IMAD.MOV.U32 R138, RZ, RZ, R78 ;  /* 0x000000ffff8a7224 */ /* 0x000fe200078e004e */
[----:B------:R-:W-:Y:S01]  /*18c0*/  IADD3 R54, R54, -R25, RZ ;  /* 0x8000001936367210 */ /* 0x000fe20007ffe0ff */
[----:B------:R-:W-:Y:S01]  /*18d0*/  IMAD.IADD R60, R109, 0x1, R5 ;  /* 0x000000016d3c7824 */ /* 0x000fe200078e0205 */
[----:B------:R-:W-:Y:S01]  /*18e0*/  SHF.L.U64.HI R58, R3, R100, c[0x0][0x1a4] ;  /* 0x00006900033a7619 */ /* 0x000fe20000010264 */
[----:B------:R-:W-:Y:S01]  /*18f0*/  IMAD.MOV.U32 R140, RZ, RZ, R80 ;  /* 0x000000ffff8c7224 */ /* 0x000fe200078e0050 */
[----:B------:R-:W-:Y:S01]  /*1900*/  SHF.R.S32.HI R63, RZ, 0x1f, R66 ;  /* 0x0000001fff3f7819 */ /* 0x000fe20000011442 */
[----:B------:R-:W-:Y:S01]  /*1910*/  IMAD.MOV.U32 R141, RZ, RZ, R81 ;  /* 0x000000ffff8d7224 */ /* 0x000fe200078e0051 */
[----:B------:R-:W-:-:S02]  /*1920*/  SHF.R.S32.HI R62, RZ, 0x1f, R64 ;  /* 0x0000001fff3e7819 */ /* 0x000fc40000011440 */
[----:B------:R-:W-:Y:S01]  /*1930*/  MOV R137, R77 ;  /* 0x0000004d00897202 */ /* 0x000fe20000000f00 */
[----:B------:R-:W-:Y:S01]  /*1940*/  @!P5 IMAD.MOV.U32 R11, RZ, RZ, RZ ;  /* 0x000000ffff0bd224 */ /* 0x000fe200078e00ff */
        /* <DEDUP_REMOVED lines=8> */
[----:B------:R-:W-:Y:S01]  /*19d0*/  MOV R82, 0x6 ;  /* 0x0000000600527802 */ /* 0x000fe20000000f00 */
[----:B------:R-:W-:Y:S01]  /*19e0*/  IMAD R6, R9, c[0x0][0x27c], R6 ;  /* 0x00009f0009067a24 */ /* 0x000fe200078e0206 */
[----:B------:R-:W-:Y:S01]  /*19f0*/  IADD3.X R7, R7, R107, ~R10, P2, P0 ;  /* 0x0000006b07077210 */ /* 0x000fe200017e0c0a */
[C---:B------:R-:W-:Y:S01]  /*1a00*/  IMAD.WIDE.U32 R16, R9.reuse, c[0x0][0x280], R12 ;  /* 0x0000a00009107a25 */ /* 0x040fe200078e000c */
[----:B------:R-:W-:Y:S01]  /*1a10*/  ULDC.64 UR4, c[0x0][0x1a0] ;  /* 0x0000680000047ab9 */ /* 0x000fe20000000a00 */
[----:B------:R-:W-:Y:S01]  /*1a20*/  MOV R76, c[0x0][0x290] ;  /* 0x0000a400004c7a02 */ /* 0x000fe20000000f00 */
[----:B------:R-:W-:Y:S01]  /*1a30*/  UIMAD UR8, UR9, UR5, URZ ;  /* 0x00000005090872a4 */ /* 0x000fe2000f8e023f */
[----:B------:R-:W-:Y:S01]  /*1a40*/  IMAD R8, R9, c[0x0][0x284], R8 ;  /* 0x0000a10009087a24 */ /* 0x000fe200078e0208 */
[----:B------:R-:W-:Y:S01]  /*1a50*/  ULDC UR10, c[0x0][0x19c] ;  /* 0x00006700000a7ab9 */ /* 0x000fe20000000800 */
[----:B------:R-:W-:Y:S01]  /*1a60*/  IMAD.IADD R15, R15, 0x1, R6 ;  /* 0x000000010f0f7824 */ /* 0x000fe200078e0206 */
[----:B------:R-:W-:Y:S01]  /*1a70*/  UIMAD UR10, UR9, UR10, URZ ;  /* 0x0000000a090a72a4 */ /* 0x000fe2000f8e023f */
[----:B------:R-:W-:Y:S01]  /*1a80*/  IMAD.IADD R17, R17, 0x1, R8 ;  /* 0x0000000111117824 */ /* 0x000fe200078e0208 */
[----:B------:R-:W-:Y:S01]  /*1a90*/  SHF.L.U32 R72, R65, 0x6, RZ ;  /* 0x0000000641487819 */ /* 0x000fe200000006ff */
[C---:B------:R-:W-:Y:S01]  /*1aa0*/  IMAD R6, R7.reuse, c[0x0][0x290], RZ ;  /* 0x0000a40007067a24 */ /* 0x040fe200078e02ff */
[C---:B------:R-:W-:Y:S01]  /*1ab0*/  IADD3 R68, R106.reuse, 0x20, RZ ;  /* 0x000000206a447810 */ /* 0x040fe20007ffe0ff */
[----:B------:R-:W-:Y:S01]  /*1ac0*/  IMAD R8, R7, c[0x0][0x288], RZ ;  /* 0x0000a20007087a24 */ /* 0x000fe200078e02ff */
[C---:B------:R-:W-:Y:S01]  /*1ad0*/  IADD3 R103, R106.reuse, 0x40, RZ ;  /* 0x000000406a677810 */ /* 0x040fe20007ffe0ff */
[C---:B------:R-:W-:Y:S01]  /*1ae0*/  IMAD R6, R5.reuse, c[0x0][0x294], R6 ;  /* 0x0000a50005067a24 */ /* 0x040fe200078e0206 */
[----:B------:R-:W-:Y:S01]  /*1af0*/  IADD3 R102, R106, 0x60, RZ ;  /* 0x000000606a667810 */ /* 0x000fe20007ffe0ff */
[----:B------:R-:W-:Y:S01]  /*1b00*/  IMAD.WIDE.U32 R16, R5, c[0x0][0x290], R16 ;  /* 0x0000a40005107a25 */ /* 0x000fe200078e0010 */
[----:B------:R-:W-:Y:S01]  /*1b10*/  SHF.R.S32.HI R71, RZ, 0x1f, R72 ;  /* 0x0000001fff477819 */ /* 0x000fe20000011448 */
[----:B------:R-:W-:-:S02]  /*1b20*/  ULDC UR12, c[0x0][0x28c] ;  /* 0x0000a300000c7ab9 */ /* 0x000fc40000000800 */
[----:B------:R-:W-:Y:S01]  /*1b30*/  IMAD R8, R5, c[0x0][0x28c], R8 ;  /* 0x0000a30005087a24 */ /* 0x000fe200078e0208 */
[----:B------:R-:W-:Y:S01]  /*1b40*/  IADD3 R7, R17, R6, RZ ;  /* 0x0000000611077210 */ /* 0x000fe20007ffe0ff */
[----:B------:R-:W-:Y:S01]  /*1b50*/  IMAD.WIDE.U32 R14, R5, c[0x0][0x288], R14 ;  /* 0x0000a200050e7a25 */ /* 0x000fe200078e000e */
[----:B------:R-:W-:Y:S02]  /*1b60*/  ULDC UR11, c[0x0][0x28c] ;  /* 0x0000a300000b7ab9 */ /* 0x000fe40000000800 */
[----:B------:R-:W-:Y:S01]  /*1b70*/  UIMAD UR12, UR12, 0xc0, URZ ;  /* 0x000000c00c0c78a4 */ /* 0x000fe2000f8e023f */
[C---:B------:R-:W-:Y:S01]  /*1b80*/  IMAD R5, R2.reuse, c[0x0][0x2a0], RZ ;  /* 0x0000a80002057a24 */ /* 0x040fe200078e02ff */
[----:B------:R-:W-:Y:S01]  /*1b90*/  UIMAD UR11, UR11, 0xc0, URZ ;  /* 0x000000c00b0b78a4 */ /* 0x000fe2000f8e023f */
[----:B------:R-:W-:Y:S02]  /*1ba0*/  IMAD.IADD R9, R15, 0x1, R8 ;  /* 0x000000010f097824 */ /* 0x000fe400078e0208 */
[----:B------:R-:W-:-:S02]  /*1bb0*/  IMAD R95, R2, c[0x0][0x298], RZ ;  /* 0x0000a600025f7a24 */ /* 0x000fc400078e02ff */
[----:B------:R-:W-:Y:S02]  /*1bc0*/  IMAD.MOV.U32 R6, RZ, RZ, R16 ;  /* 0x000000ffff067224 */ /* 0x000fe400078e0010 */
[----:B------:R-:W-:Y:S02]  /*1bd0*/  IMAD.MOV.U32 R8, RZ, RZ, R14 ;  /* 0x000000ffff087224 */ /* 0x000fe400078e000e */
[----:B-----5:R-:W-:Y:S02]  /*1be0*/  IMAD.IADD R0, R11, 0x1, R0 ;  /* 0x000000010b007824 */ /* 0x020fe400078e0200 */
[----:B------:R-:W-:-:S04]  /*1bf0*/  IMAD.WIDE.U32 R10, R3, 0x40, RZ ;  /* 0x00000040030a7825 */ /* 0x000fc800078e00ff */
[C---:B------:R-:W-:Y:S01]  /*1c00*/  IMAD R92, R4.reuse, c[0x0][0x2a4], R5 ;  /* 0x0000a900045c7a24 */ /* 0x040fe200078e0205 */
[----:B------:R-:W-:Y:S01]  /*1c10*/  IADD3 R90, R11, UR8, RZ ;  /* 0x000000080b5a7c10 */ /* 0x000fe2000fffe0ff */
[C---:B------:R-:W-:Y:S01]  /*1c20*/  IMAD R95, R4.reuse, c[0x0][0x29c], R95 ;  /* 0x0000a700045f7a24 */ /* 0x040fe200078e025f */
[----:B------:R-:W-:Y:S01]  /*1c30*/  UMOV UR8, 0xc0 ;  /* 0x000000c000087882 */ /* 0x000fe20000000000 */
[----:B------:R-:W-:Y:S01]  /*1c40*/  IMAD.WIDE.U32 R2, R4, c[0x0][0x2a0], R6 ;  /* 0x0000a80004027a25 */ /* 0x000fe200078e0006 */
[----:B------:R-:W-:Y:S01]  /*1c50*/  UIMAD UR13, UR8, UR5, URZ ;  /* 0x00000005080d72a4 */ /* 0x000fe2000f8e023f */
[----:B------:R-:W-:Y:S01]  /*1c60*/  SHF.L.U32 R89, R10, 0x1, RZ ;  /* 0x000000010a597819 */ /* 0x000fe200000006ff */
[----:B------:R-:W-:Y:S01]  /*1c70*/  UIMAD.WIDE.U32 UR14, UR8, UR4, URZ ;  /* 0x00000004080e72a5 */ /* 0x000fe2000f8e003f */
[----:B------:R-:W-:Y:S01]  /*1c80*/  IMAD.WIDE.U32 R4, R4, c[0x0][0x298], R8 ;  /* 0x0000a60004047a25 */ /* 0x000fe200078e0008 */
[----:B------:R-:W-:Y:S01]  /*1c90*/  LEA R93, P2, R2, c[0x0][0x270], 0x1 ;  /* 0x00009c00025d7a11 */ /* 0x000fe200078408ff */
[----:B------:R-:W-:Y:S01]  /*1ca0*/  ULDC UR5, c[0x0][0x294] ;  /* 0x0000a50000057ab9 */ /* 0x000fe20000000800 */
[----:B------:R-:W-:Y:S01]  /*1cb0*/  SHF.L.U64.HI R90, R10, 0x1, R90 ;  /* 0x000000010a5a7819 */ /* 0x000fe2000001025a */
[----:B------:R-:W-:Y:S01]  /*1cc0*/  IMAD.IADD R92, R3, 0x1, R92 ;  /* 0x00000001035c7824 */ /* 0x000fe200078e025c */
[----:B------:R-:W-:Y:S01]  /*1cd0*/  LEA R94, P0, R4, c[0x0][0x268], 0x1 ;  /* 0x00009a00045e7a11 */ /* 0x000fe200078008ff */
[----:B------:R-:W-:Y:S01]  /*1ce0*/  IMAD.IADD R95, R5, 0x1, R95 ;  /* 0x00000001055f7824 */ /* 0x000fe200078e025f */
[----:B------:R-:W-:Y:S01]  /*1cf0*/  UIMAD UR5, UR8, UR5, URZ ;  /* 0x00000005080572a4 */ /* 0x000fe2000f8e023f */
[----:B------:R-:W-:Y:S01]  /*1d00*/  IMAD R3, R65, R0, RZ ;  /* 0x0000000041037224 */ /* 0x000fe200078e02ff */
[----:B------:R-:W-:Y:S01]  /*1d10*/  LEA.HI.X R92, R2, c[0x0][0x274], R92, 0x1, P2 ;  /* 0x00009d00025c7a11 */ /* 0x000fe200010f0c5c */
[----:B------:R-:W-:Y:S01]  /*1d20*/  IMAD.MOV.U32 R110, RZ, RZ, c[0x0][0x290] ;  /* 0x0000a400ff6e7624 */ /* 0x000fe200078e00ff */
[----:B------:R-:W-:Y:S01]  /*1d30*/  LEA.HI.X R95, R4, c[0x0][0x26c], R95, 0x1, P0 ;  /* 0x00009b00045f7a11 */ /* 0x000fe200000f0c5f */
[----:B------:R-:W-:Y:S01]  /*1d40*/  IMAD.MOV.U32 R101, RZ, RZ, c[0x0][0x288] ;  /* 0x0000a200ff657624 */ /* 0x000fe200078e00ff */
[----:B------:R-:W-:Y:S01]  /*1d50*/  SHF.R.S32.HI R47, RZ, 0x1f, R3 ;  /* 0x0000001fff2f7819 */ /* 0x000fe20000011403 */
[----:B------:R-:W-:Y:S01]  /*1d60*/  IMAD.SHL.U32 R88, R110, 0x40, RZ ;  /* 0x000000406e587824 */ /* 0x000fe200078e00ff */
[-C--:B------:R-:W-:Y:S01]  /*1d70*/  IADD3 R98, P0, R64, R3.reuse, RZ ;  /* 0x0000000340627210 */ /* 0x080fe20007f1e0ff */
[----:B------:R-:W-:Y:S01]  /*1d80*/  IMAD.SHL.U32 R86, R110, 0x20, RZ ;  /* 0x000000206e567824 */ /* 0x000fe200078e00ff */
[----:B------:R-:W-:Y:S01]  /*1d90*/  IADD3 R46, P2, R66, R3, RZ ;  /* 0x00000003422e7210 */ /* 0x000fe20007f5e0ff */
[----:B------:R-:W-:Y:S01]  /*1da0*/  IMAD.WIDE.U32 R112, R113, 0x40, RZ ;  /* 0x0000004071707825 */ /* 0x000fe200078e00ff */
[----:B------:R-:W-:Y:S01]  /*1db0*/  IADD3.X R99, R62, R47, RZ, P0, !PT ;  /* 0x0000002f3e637210 */ /* 0x000fe200007fe4ff */
[----:B------:R-:W-:Y:S01]  /*1dc0*/  ULDC UR4, c[0x0][0x230] ;  /* 0x00008c0000047ab9 */ /* 0x000fe20000000800 */
[----:B------:R-:W-:Y:S01]  /*1dd0*/  SHF.L.U64.HI R87, R110, R82, c[0x0][0x294] ;  /* 0x0000a5006e577619 */ /* 0x000fe20000010252 */
[----:B------:R-:W-:Y:S01]  /*1de0*/  IMAD.X R47, R63, 0x1, R47, P2 ;  /* 0x000000013f2f7824 */ /* 0x000fe200010e062f */
[C---:B------:R-:W-:Y:S01]  /*1df0*/  SHF.L.U64.HI R99, R98.reuse, 0x1, R99 ;  /* 0x0000000162637819 */ /* 0x040fe20000010263 */
[C---:B------:R-:W-:Y:S01]  /*1e00*/  IMAD.SHL.U32 R74, R65.reuse, 0x20, RZ ;  /* 0x00000020414a7824 */ /* 0x040fe200078e00ff */
[----:B------:R-:W-:Y:S01]  /*1e10*/  SHF.L.U32 R98, R98, 0x1, RZ ;  /* 0x0000000162627819 */ /* 0x000fe200000006ff */
[----:B------:R-:W-:Y:S01]  /*1e20*/  IMAD R70, R65, 0x60, RZ ;  /* 0x0000006041467824 */ /* 0x000fe200078e02ff */
[C---:B------:R-:W-:Y:S01]  /*1e30*/  SHF.L.U64.HI R47, R46.reuse, 0x1, R47 ;  /* 0x000000012e2f7819 */ /* 0x040fe2000001022f */
[----:B------:R-:W-:Y:S01]  /*1e40*/  IMAD.SHL.U32 R46, R46, 0x2, RZ ;  /* 0x000000022e2e7824 */ /* 0x000fe200078e00ff */
[C---:B------:R-:W-:Y:S01]  /*1e50*/  SHF.L.U64.HI R85, R110.reuse, R100, c[0x0][0x294] ;  /* 0x0000a5006e557619 */ /* 0x040fe20000010264 */
[----:B------:R-:W-:Y:S01]  /*1e60*/  IMAD.WIDE.U32 R110, R110, 0xc0, RZ ;  /* 0x000000c06e6e7825 */ /* 0x000fe200078e00ff */
[----:B------:R-:W-:Y:S01]  /*1e70*/  IADD3 R96, P4, R98, c[0x0][0x2b0], RZ ;  /* 0x0000ac0062607a10 */ /* 0x000fe20007f9e0ff */
[----:B------:R-:W-:Y:S01]  /*1e80*/  UIADD3 UR13, UR15, UR13, URZ ;  /* 0x0000000d0f0d7290 */ /* 0x000fe2000fffe03f */
[----:B------:R-:W-:Y:S01]  /*1e90*/  IADD3 R10, P2, R46, c[0x0][0x2b0], RZ ;  /* 0x0000ac002e0a7a10 */ /* 0x000fe20007f5e0ff */
[C---:B------:R-:W-:Y:S01]  /*1ea0*/  IMAD.SHL.U32 R83, R101.reuse, 0x40, RZ ;  /* 0x0000004065537824 */ /* 0x040fe200078e00ff */
[----:B------:R-:W-:Y:S01]  /*1eb0*/  IADD3 R98, P3, R98, c[0x0][0x2a8], RZ ;  /* 0x0000aa0062627a10 */ /* 0x000fe20007f7e0ff */
[----:B------:R-:W-:Y:S01]  /*1ec0*/  IMAD.MOV.U32 R11, RZ, RZ, R52 ;  /* 0x000000ffff0b7224 */ /* 0x000fe200078e0034 */
[----:B------:R-:W-:Y:S01]  /*1ed0*/  IADD3 R46, P0, R46, c[0x0][0x2a8], RZ ;  /* 0x0000aa002e2e7a10 */ /* 0x000fe20007f1e0ff */
[----:B------:R-:W-:Y:S01]  /*1ee0*/  IMAD.U32 R76, R76, -0x80, RZ ;  /* 0xffffff804c4c7824 */ /* 0x000fe200078e00ff */
[C---:B------:R-:W-:Y:S01]  /*1ef0*/  SHF.L.U64.HI R82, R101.reuse, R82, c[0x0][0x28c] ;  /* 0x0000a30065527619 */ /* 0x040fe20000010252 */
[----:B------:R-:W-:Y:S01]  /*1f00*/  ULDC.U8 UR8, c[0x0][0x313] ;  /* 0x0000c4c000087ab9 */ /* 0x000fe20000000000 */
[----:B------:R-:W-:-:S02]  /*1f10*/  SHF.L.U64.HI R100, R101, R100, c[0x0][0x28c] ;  /* 0x0000a30065647619 */ /* 0x000fc40000010264 */
[C---:B------:R-:W-:Y:S01]  /*1f20*/  SHF.L.U64.HI R87, R88.reuse, 0x1, R87 ;  /* 0x0000000158577819 */ /* 0x040fe20000010257 */
[----:B------:R-:W-:Y:S01]  /*1f30*/  IMAD.SHL.U32 R88, R88, 0x2, RZ ;  /* 0x0000000258587824 */ /* 0x000fe200078e00ff */
[C---:B------:R-:W-:Y:S01]  /*1f40*/  SHF.L.U64.HI R85, R86.reuse, 0x1, R85 ;  /* 0x0000000156557819 */ /* 0x040fe20000010255 */
[----:B------:R-:W-:Y:S01]  /*1f50*/  IMAD.SHL.U32 R86, R86, 0x2, RZ ;  /* 0x0000000256567824 */ /* 0x000fe200078e00ff */
[----:B------:R-:W-:Y:S02]  /*1f60*/  IADD3.X R97, R99, c[0x0][0x2b4], RZ, P4, !PT ;  /* 0x0000ad0063617a10 */ /* 0x000fe400027fe4ff */
[----:B------:R-:W-:Y:S02]  /*1f70*/  IADD3.X R9, R47, c[0x0][0x2b4], RZ, P2, !PT ;  /* 0x0000ad002f097a10 */ /* 0x000fe400017fe4ff */
[----:B------:R-:W-:Y:S02]  /*1f80*/  SHF.L.U32 R101, R101, 0x5, RZ ;  /* 0x0000000565657819 */ /* 0x000fe400000006ff */
[----:B------:R-:W-:-:S02]  /*1f90*/  SHF.R.S32.HI R73, RZ, 0x1f, R74 ;  /* 0x0000001fff497819 */ /* 0x000fc4000001144a */
[----:B------:R-:W-:Y:S02]  /*1fa0*/  SHF.R.S32.HI R69, RZ, 0x1f, R70 ;  /* 0x0000001fff457819 */ /* 0x000fe40000011446 */
[----:B------:R-:W-:Y:S02]  /*1fb0*/  IADD3 R84, R113, UR10, RZ ;  /* 0x0000000a71547c10 */ /* 0x000fe4000fffe0ff */
[----:B------:R-:W-:Y:S02]  /*1fc0*/  IADD3 R91, R111, UR5, RZ ;  /* 0x000000056f5b7c10 */ /* 0x000fe4000fffe0ff */
[----:B------:R-:W-:Y:S02]  /*1fd0*/  IADD3.X R99, R99, c[0x0][0x2ac], RZ, P3, !PT ;  /* 0x0000ab0063637a10 */ /* 0x000fe40001ffe4ff */
[----:B------:R-:W-:Y:S02]  /*1fe0*/  IADD3.X R47, R47, c[0x0][0x2ac], RZ, P0, !PT ;  /* 0x0000ab002f2f7a10 */ /* 0x000fe400007fe4ff */
.L_x_4368:
[----:B------:R-:W-:Y:S01]  /*1ff0*/  LEA R0, R11, 0xffffff80, 0x7 ;  /* 0xffffff800b007811 */ /* 0x000fe200078e38ff */
[----:B------:R-:W-:Y:S02]  /*2000*/  IMAD.MOV.U32 R24, RZ, RZ, R93 ;  /* 0x000000ffff187224 */ /* 0x000fe400078e005d */
[----:B------:R-:W-:Y:S02]  /*2010*/  IMAD.MOV.U32 R25, RZ, RZ, R92 ;  /* 0x000000ffff197224 */ /* 0x000fe400078e005c */
[--C-:B--2---:R-:W-:Y:S02]  /*2020*/  IMAD.IADD R15, R53, 0x1, -R0.reuse ;  /* 0x00000001350f7824 */ /* 0x104fe400078e0a00 */
[----:B------:R-:W-:Y:S03]  /*2030*/  IMAD.IADD R3, R61, 0x1, -R0 ;  /* 0x000000013d037824 */ /* 0x000fe600078e0a00 */
[-C--:B------:R-:W-:Y:S02]  /*2040*/  ISETP.GE.AND P0, PT, R106, R15.reuse, PT ;  /* 0x0000000f6a00720c */ /* 0x080fe40003f06270 */
[----:B------:R-:W-:Y:S02]  /*2050*/  ISETP.GE.AND P4, PT, R68, R15, PT ;  /* 0x0000000f4400720c */ /* 0x000fe40003f86270 */
[-C--:B------:R-:W-:Y:S02]  /*2060*/  ISETP.GE.AND P0, PT, R106, R3.reuse, !P0 ;  /* 0x000000036a00720c */ /* 0x080fe40004706270 */
[----:B------:R-:W-:Y:S02]  /*2070*/  ISETP.GE.AND P4, PT, R68, R3, !P4 ;  /* 0x000000034400720c */ /* 0x000fe40006786270 */
[C---:B------:R-:W-:Y:S04]  /*2080*/  ISETP.GE.AND P3, PT, R103.reuse, R15, PT ;  /* 0x0000000f6700720c */ /* 0x040fe80003f66270 */
[----:B------:R-:W-:Y:S05]  /*2090*/  ISETP.GE.AND P3, PT, R103, R3, !P3 ;  /* 0x000000036700720c */ /* 0x000fea0005f66270 */
[----:B------:R-:W2:Y:S02]  /*20a0*/  @P0 LDG.E.128 R20, [R24.64] ;  /* 0x0000000618140981 */ /* 0x000ea4000c1e1d00 */
[----:B------:R-:W-:Y:S02]  /*20b0*/  @P4 IADD3 R30, P2, R93, R86, RZ ;  /* 0x000000565d1e4210 */ /* 0x000fe40007f5e0ff */
[----:B------:R-:W-:Y:S03]  /*20c0*/  @P4 LEA R28, P5, R57, R80, 0x1 ;  /* 0x00000050391c4211 */ /* 0x000fe600078a08ff */
[C---:B------:R-:W-:Y:S01]  /*20d0*/  @P4 IMAD.X R31, R92.reuse, 0x1, R85, P2 ;  /* 0x000000015c1f4824 */ /* 0x040fe200010e0655 */
[----:B------:R-:W-:Y:S02]  /*20e0*/  @P3 IADD3 R26, P2, R93, R88, RZ ;  /* 0x000000585d1a3210 */ /* 0x000fe40007f5e0ff */
[----:B------:R-:W-:Y:S02]  /*20f0*/  @P4 LEA.HI.X R29, R57, R81, R58, 0x1, P5 ;  /* 0x00000051391d4211 */ /* 0x000fe400028f0c3a */
[----:B------:R-:W-:Y:S01]  /*2100*/  @P3 IADD3 R2, P6, R89, R80, RZ ;  /* 0x0000005059023210 */ /* 0x000fe20007fde0ff */
[----:B------:R-:W-:Y:S01]  /*2110*/  @P3 IMAD.X R27, R92, 0x1, R87, P2 ;  /* 0x000000015c1b3824 */ /* 0x000fe200010e0657 */
[C---:B------:R-:W-:Y:S04]  /*2120*/  ISETP.GE.AND P2, PT, R102.reuse, R15, PT ;  /* 0x0000000f6600720c */ /* 0x040fe80003f46270 */
[----:B------:R-:W-:Y:S01]  /*2130*/  ISETP.GE.AND P2, PT, R102, R3, !P2 ;  /* 0x000000036600720c */ /* 0x000fe20005746270 */
[----:B------:R-:W-:Y:S01]  /*2140*/  @P3 IMAD.X R3, R90, 0x1, R81, P6 ;  /* 0x000000015a033824 */ /* 0x000fe200030e0651 */
[----:B------:R-:W-:Y:S11]  /*2150*/  ISETP.NE.AND P6, PT, RZ, UR4, PT ;  /* 0x00000004ff007c0c */ /* 0x000ff6000bfc5270 */
[----:B------:R-:W-:Y:S05]  /*2160*/  @P2 IADD3 R14, P5, R93, R110, RZ ;  /* 0x0000006e5d0e2210 */ /* 0x000fea0007fbe0ff */
[----:B------:R-:W-:Y:S01]  /*2170*/  @P2 IMAD.X R15, R92, 0x1, R91, P5 ;  /* 0x000000015c0f2824 */ /* 0x000fe200028e065b */
[----:B--2---:R1:W-:Y:S04]  /*2180*/  @P0 STG.E.128 [R80.64], R20 ;  /* 0x0000001450000986 */ /* 0x0043e8000c101d06 */
[----:B------:R2:W3:Y:S02]  /*2190*/  @P4 LDG.E.128 R16, [R30.64] ;  /* 0x000000061e104981 */ /* 0x0004e4000c1e1d00 */
[----:B--2---:R-:W-:Y:S04]  /*21a0*/  @P2 IADD3 R30, P5, R80, UR14, RZ ;  /* 0x0000000e501e2c10 */ /* 0x004fe8000ffbe0ff */
[----:B------:R-:W-:Y:S02]  /*21b0*/  @P2 IADD3.X R31, R81, UR13, RZ, P5, !PT ;  /* 0x0000000d511f2c10 */ /* 0x000fe4000affe4ff */
[C---:B------:R-:W-:Y:S04]  /*21c0*/  LEA R93, P5, R76.reuse, R24, 0x1 ;  /* 0x000000184c5d7211 */ /* 0x040fe800078a08ff */
[----:B------:R-:W-:Y:S01]  /*21d0*/  LEA.HI.X.SX32 R92, R76, R25, 0x1, P5 ;  /* 0x000000194c5c7211 */ /* 0x000fe200028f0eff */
[----:B---3--:R2:W-:Y:S04]  /*21e0*/  @P4 STG.E.128 [R28.64], R16 ;  /* 0x000000101c004986 */ /* 0x0085e8000c101d06 */
[----:B------:R-:W3:Y:S04]  /*21f0*/  @P3 LDG.E.128 R4, [R26.64] ;  /* 0x000000061a043981 */ /* 0x000ee8000c1e1d00 */
[----:B---3--:R2:W-:Y:S04]  /*2200*/  @P3 STG.E.128 [R2.64], R4 ;  /* 0x0000000402003986 */ /* 0x0085e8000c101d06 */
[----:B-1----:R-:W3:Y:S04]  /*2210*/  @P2 LDG.E.128 R20, [R14.64] ;  /* 0x000000060e142981 */ /* 0x002ee8000c1e1d00 */
[----:B---3--:R2:W-:Y:S01]  /*2220*/  @P2 STG.E.128 [R30.64], R20 ;  /* 0x000000141e002986 */ /* 0x0085e2000c101d06 */
[----:B------:R-:W-:-:S05]  /*2230*/  @!P6 BRA `(.L_x_4339) ;  /* 0x000026c00000e947 */ /* 0x000fca0003800000 */
[----:B------:R-:W-:Y:S11]  /*2240*/  ISETP.NE.AND P5, PT, RZ, UR8, PT ;  /* 0x00000008ff007c0c */ /* 0x000ff6000bfa5270 */
[----:B------:R-:W-:Y:S02]  /*2250*/  @!UPT UIADD3 URZ, URZ, URZ, URZ ;  /* 0x0000003f3f3ff290 */ /* 0x000fe4000fffe03f */
[----:B------:R-:W-:-:S05]  /*2260*/  @!P5 BRA `(.L_x_4340) ;  /* 0x00000ed00000d947 */ /* 0x000fca0003800000 */
[----:B------:R-:W-:Y:S01]  /*2270*/  BSSY B0, `(.L_x_4341) ;  /* 0x0000031000007945 */ /* 0x000fe20003800000 */
[----:B------:R-:W-:-:S05]  /*2280*/  @!P0 BRA `(.L_x_4342) ;  /* 0x000002f000008947 */ /* 0x000fca0003800000 */
        /* <DEDUP_REMOVED lines=47> */
.L_x_4342:
[----:B------:R-:W-:Y:S05]  /*2580*/  BSYNC B0 ;  /* 0x0000000000007941 */ /* 0x000fea0003800000 */
.L_x_4341:
[----:B------:R-:W-:Y:S01]  /*2590*/  BSSY B0, `(.L_x_4343) ;  /* 0x0000039000007945 */ /* 0x000fe20003800000 */
[----:B------:R-:W-:-:S05]  /*25a0*/  @!P4 BRA `(.L_x_4344) ;  /* 0x000003700000c947 */ /* 0x000fca0003800000 */
[----:B------:R-:W-:Y:S02]  /*25b0*/  ISETP.GE.AND P0, PT, R12, UR4, PT ;  /* 0x000000040c007c0c */ /* 0x000fe4000bf06270 */
[C---:B--2---:R-:W-:Y:S04]  /*25c0*/  LEA R30, P6, R101.reuse, R94, 0x1 ;  /* 0x0000005e651e7211 */ /* 0x044fe800078c08ff */
[----:B------:R-:W-:Y:S05]  /*25d0*/  LEA.HI.X R31, R101, R95, R100, 0x1, P6 ;  /* 0x0000005f651f7211 */ /* 0x000fea00030f0c64 */
[----:B-1----:R-:W2:Y:S02]  /*25e0*/  LDG.E.128 R16, [R30.64] ;  /* 0x000000061e107981 */ /* 0x002ea4000c1e1d00 */
        /* <DEDUP_REMOVED lines=51> */
.L_x_4344:
[----:B------:R-:W-:Y:S05]  /*2920*/  BSYNC B0 ;  /* 0x0000000000007941 */ /* 0x000fea0003800000 */
.L_x_4343:
        /* <DEDUP_REMOVED lines=57> */
.L_x_4346:
[----:B------:R-:W-:Y:S05]  /*2cc0*/  BSYNC B0 ;  /* 0x0000000000007941 */ /* 0x000fea0003800000 */
.L_x_4345:
[----:B------:R-:W-:Y:S01]  /*2cd0*/  BSSY B0, `(.L_x_4347) ;  /* 0x000003d000007945 */ /* 0x000fe20003800000 */
[----:B------:R-:W-:-:S05]  /*2ce0*/  @!P2 BRA `(.L_x_4348) ;  /* 0x000003b00000a947 */ /* 0x000fca0003800000 */
[----:B-1----:R-:W-:Y:S01]  /*2cf0*/  IMAD.MOV.U32 R79, RZ, RZ, R77 ;  /* 0x000000ffff4f7224 */ /* 0x002fe200078e004d */
[----:B------:R-:W-:Y:S02]  /*2d00*/  ISETP.GE.AND P0, PT, R12, UR4, PT ;  /* 0x000000040c007c0c */ /* 0x000fe4000bf06270 */
[----:B------:R-:W-:Y:S02]  /*2d10*/  MOV R33, c[0x0][0x288] ;  /* 0x0000a20000217a02 */ /* 0x000fe40000000f00 */
[----:B------:R-:W-:Y:S03]  /*2d20*/  MOV R35, 0xc0 ;  /* 0x000000c000237802 */ /* 0x000fe60000000f00 */
[----:B------:R-:W-:Y:S04]  /*2d30*/  IMAD.WIDE.U32 R32, R33, 0xc0, R94 ;  /* 0x000000c021207825 */ /* 0x000fe800078e005e */
[----:B------:R-:W-:Y:S01]  /*2d40*/  IMAD.WIDE.U32 R38, R35, c[0x0][0x198], R78 ;  /* 0x0000660023267a25 */ /* 0x000fe200078e004e */
[----:B------:R-:W-:Y:S02]  /*2d50*/  IADD3 R33, R33, UR12, RZ ;  /* 0x0000000c21217c10 */ /* 0x000fe4000fffe0ff */
[C---:B------:R-:W-:Y:S01]  /*2d60*/  @!P0 SHF.L.U64.HI R26, R70.reuse, 0x1, R69 ;  /* 0x00000001461a8819 */ /* 0x040fe20000010245 */
[----:B--2---:R-:W-:Y:S02]  /*2d70*/  @!P0 IMAD.SHL.U32 R31, R70, 0x2, RZ ;  /* 0x00000002461f8824 */ /* 0x004fe400078e00ff */
        /* <DEDUP_REMOVED lines=50> */
.L_x_4348:
[----:B------:R-:W-:Y:S05]  /*30a0*/  BSYNC B0 ;  /* 0x0000000000007941 */ /* 0x000fea0003800000 */
.L_x_4347:
        /* <DEDUP_REMOVED lines=9> */
.L_x_4340:
[----:B------:R-:W-:Y:S01]  /*3140*/  ULEA.HI UR5, UR4, UR4, URZ, 0x1 ;  /* 0x0000000404057291 */ /* 0x000fe2000f8f083f */
[----:B------:R-:W-:Y:S03]  /*3150*/  BSSY B1, `(.L_x_4350) ;  /* 0x0000058000017945 */ /* 0x000fe60003800000 */
[----:B------:R-:W-:Y:S06]  /*3160*/  USHF.R.S32.HI UR5, URZ, 0x1, UR5 ;  /* 0x000000013f057899 */ /* 0x000fec0008011405 */
[----:B------:R-:W-:Y:S01]  /*3170*/  MOV R105, UR5 ;  /* 0x0000000500697c02 */ /* 0x000fe20008000f00 */
[----:B------:R-:W-:-:S05]  /*3180*/  @!P0 BRA `(.L_x_4351) ;  /* 0x0000054000008947 */ /* 0x000fca0003800000 */
        /* <DEDUP_REMOVED lines=9> */
[C---:B--2---:R-:W-:Y:S02]  /*3220*/  SHF.L.U32 R31, R40.reuse, 0x10, RZ ;  /* 0x00000010281f7819 */ /* 0x044fe400000006ff */
        /* <DEDUP_REMOVED lines=17> */
[----:B------:R-:W-:Y:S06]  /*3340*/  LEA.HI.X.SX32 R49, R79, R99, 0x1, P0 ;  /* 0x000000634f317211 */ /* 0x000fec00000f0eff */
[----:B------:R-:W4:Y:S01]  /*3350*/  LDG.E.128 R48, [R48.64] ;  /* 0x0000000630307981 */ /* 0x000f22000c1e1d00 */
[----:B--2---:R-:W-:Y:S01]  /*3360*/  IMAD.U32 R17, R27, 0x10000, RZ ;  /* 0x000100001b117824 */ /* 0x004fe200078e00ff */
[C---:B------:R-:W-:Y:S01]  /*3370*/  SHF.L.U32 R20, R26.reuse, 0x10, RZ ;  /* 0x000000101a147819 */ /* 0x040fe200000006ff */
[----:B------:R-:W-:Y:S01]  /*3380*/  IMAD.U32 R22, R25, 0x10000, RZ ;  /* 0x0001000019167824 */ /* 0x000fe200078e00ff */
[----:B------:R-:W-:Y:S02]  /*3390*/  LOP3.LUT R19, R26, 0xffff0000, RZ, 0xc0, !PT ;  /* 0xffff00001a137812 */ /* 0x000fe400078ec0ff */
[----:B------:R-:W-:Y:S02]  /*33a0*/  SHF.L.U32 R28, R24, 0x10, RZ ;  /* 0x00000010181c7819 */ /* 0x000fe400000006ff */
        /* <DEDUP_REMOVED lines=47> */
.L_x_4353:
[----:B------:R-:W-:Y:S05]  /*36a0*/  BSYNC B0 ;  /* 0x0000000000007941 */ /* 0x000fea0003800000 */
.L_x_4352:
[----:B------:R-:W-:Y:S05]  /*36b0*/  MOV R79, R77 ;  /* 0x0000004d004f7202 */ /* 0x000fea0000000f00 */
[----:B-----5:R3:W-:Y:S02]  /*36c0*/  STG.E.128 [R78.64], R40 ;  /* 0x000000284e007986 */ /* 0x0207e4000c101d06 */
.L_x_4351:
[----:B------:R-:W-:Y:S05]  /*36d0*/  BSYNC B1 ;  /* 0x0000000000017941 */ /* 0x000fea0003800000 */
.L_x_4350:
[----:B------:R-:W-:Y:S01]  /*36e0*/  BSSY B1, `(.L_x_4354) ;  /* 0x000005c000017945 */ /* 0x000fe20003800000 */
[----:B------:R-:W-:-:S05]  /*36f0*/  @!P4 BRA `(.L_x_4355) ;  /* 0x000005a00000c947 */ /* 0x000fca0003800000 */
        /* <DEDUP_REMOVED lines=11> */
[----:B--2---:R-:W-:Y:S01]  /*37b0*/  IMAD.U32 R31, R40, 0x10000, RZ ;  /* 0x00010000281f7824 */ /* 0x004fe200078e00ff */
        /* <DEDUP_REMOVED lines=30> */
[----:B------:R-:W-:Y:S02]  /*39a0*/  LOP3.LUT R26, R116, 0xffff0000, RZ, 0xc0, !PT ;  /* 0xffff0000741a7812 */ /* 0x000fe400078ec0ff */
        /* <DEDUP_REMOVED lines=8> */
[C---:B------:R-:W-:Y:S01]  /*3a30*/  SHF.L.U32 R16, R119.reuse, 0x10, RZ ;  /* 0x0000001077107819 */ /* 0x040fe200000006ff */
[----:B------:R-:W-:Y:S01]  /*3a40*/  FMUL.FTZ R0, R28, R29 ;  /* 0x0000001d1c007220 */ /* 0x000fe20000410000 */
[----:B------:R-:W-:Y:S01]  /*3a50*/  LOP3.LUT R14, R119, 0xffff0000, RZ, 0xc0, !PT ;  /* 0xffff0000770e7812 */ /* 0x000fe200078ec0ff */
[----:B------:R-:W-:Y:S01]  /*3a60*/  @!P4 FADD.FTZ R24, -R24, -RZ ;  /* 0x800000ff1818c221 */ /* 0x000fe20000010100 */
[C---:B----4-:R-:W-:Y:S01]  /*3a70*/  LOP3.LUT R32, R48.reuse, 0xffff0000, RZ, 0xc0, !PT ;  /* 0xffff000030207812 */ /* 0x050fe200078ec0ff */
[----:B------:R-:W-:Y:S01]  /*3a80*/  IMAD.U32 R30, R48, 0x10000, RZ ;  /* 0x00010000301e7824 */ /* 0x000fe200078e00ff */
[----:B------:R-:W-:Y:S01]  /*3a90*/  SHF.L.U32 R35, R49, 0x10, RZ ;  /* 0x0000001031237819 */ /* 0x000fe200000006ff */
        /* <DEDUP_REMOVED lines=28> */
.L_x_4357:
[----:B------:R-:W-:Y:S05]  /*3c60*/  BSYNC B0 ;  /* 0x0000000000007941 */ /* 0x000fea0003800000 */
.L_x_4356:
[C---:B--2---:R-:W-:Y:S04]  /*3c70*/  LEA R2, P0, R55.reuse, R78, 0x1 ;  /* 0x0000004e37027211 */ /* 0x044fe800078008ff */
[----:B------:R-:W-:Y:S05]  /*3c80*/  LEA.HI.X R3, R55, R77, R56, 0x1, P0 ;  /* 0x0000004d37037211 */ /* 0x000fea00000f0c38 */
[----:B-----5:R2:W-:Y:S04]  /*3c90*/  STG.E.128 [R2.64], R40 ;  /* 0x0000002802007986 */ /* 0x0205e8000c101d06 */
.L_x_4355:
[----:B------:R-:W-:Y:S05]  /*3ca0*/  BSYNC B1 ;  /* 0x0000000000017941 */ /* 0x000fea0003800000 */
.L_x_4354:
[----:B------:R-:W-:Y:S01]  /*3cb0*/  BSSY B1, `(.L_x_4358) ;  /* 0x000005c000017945 */ /* 0x000fe20003800000 */
[----:B------:R-:W-:-:S05]  /*3cc0*/  @!P3 BRA `(.L_x_4359) ;  /* 0x000005a00000b947 */ /* 0x000fca0003800000 */
        /* <DEDUP_REMOVED lines=86> */
.L_x_4361:
[----:B------:R-:W-:Y:S05]  /*4230*/  BSYNC B0 ;  /* 0x0000000000007941 */ /* 0x000fea0003800000 */
.L_x_4360:
[C---:B------:R-:W-:Y:S04]  /*4240*/  LEA R2, P0, R112.reuse, R78, 0x1 ;  /* 0x0000004e70027211 */ /* 0x040fe800078008ff */
[----:B------:R-:W-:Y:S05]  /*4250*/  LEA.HI.X R3, R112, R77, R84, 0x1, P0 ;  /* 0x0000004d70037211 */ /* 0x000fea00000f0c54 */
[----:B-----5:R3:W-:Y:S04]  /*4260*/  STG.E.128 [R2.64], R40 ;  /* 0x0000002802007986 */ /* 0x0207e8000c101d06 */
.L_x_4359:
[----:B------:R-:W-:Y:S05]  /*4270*/  BSYNC B1 ;  /* 0x0000000000017941 */ /* 0x000fea0003800000 */
.L_x_4358:
[----:B------:R-:W-:Y:S01]  /*4280*/  BSSY B1, `(.L_x_4362) ;  /* 0x000005f000017945 */ /* 0x000fe20003800000 */
[----:B------:R-:W-:-:S05]  /*4290*/  @!P2 BRA `(.L_x_4363) ;  /* 0x000005d00000a947 */ /* 0x000fca0003800000 */
        /* <DEDUP_REMOVED lines=34> */
[----:B--2---:R-:W-:Y:S01]  /*44c0*/  IMAD.U32 R17, R27, 0x10000, RZ ;  /* 0x000100001b117824 */ /* 0x004fe200078e00ff */
[----:B------:R-:W-:Y:S01]  /*44d0*/  SHF.L.U32 R20, R26, 0x10, RZ ;  /* 0x000000101a147819 */ /* 0x000fe200000006ff */
[----:B------:R-:W-:Y:S01]  /*44e0*/  IMAD.U32 R28, R24, 0x10000, RZ ;  /* 0x00010000181c7824 */ /* 0x000fe200078e00ff */
[----:B------:R-:W-:Y:S01]  /*44f0*/  LOP3.LUT R19, R26, 0xffff0000, RZ, 0xc0, !PT ;  /* 0xffff00001a137812 */ /* 0x000fe200078ec0ff */
[----:B------:R-:W-:Y:S01]  /*4500*/  IMAD.U32 R22, R25, 0x10000, RZ ;  /* 0x0001000019167824 */ /* 0x000fe200078e00ff */
[----:B------:R-:W-:Y:S02]  /*4510*/  LOP3.LUT R15, R27, 0xffff0000, RZ, 0xc0, !PT ;  /* 0xffff00001b0f7812 */ /* 0x000fe400078ec0ff */
[----:B------:R-:W-:Y:S01]  /*4520*/  LOP3.LUT R23, R24, 0xffff0000, RZ, 0xc0, !PT ;  /* 0xffff000018177812 */ /* 0x000fe200078ec0ff */
        /* <DEDUP_REMOVED lines=13> */
[----:B------:R-:W-:Y:S02]  /*4600*/  @!P2 FADD.FTZ R24, -R24, -RZ ;  /* 0x800000ff1818a221 */ /* 0x000fe40000010100 */
[----:B------:R-:W-:Y:S02]  /*4610*/  FMUL.FTZ R2, R23, R26 ;  /* 0x0000001a17027220 */ /* 0x000fe40000410000 */
[C---:B----4-:R-:W-:Y:S01]  /*4620*/  IMAD.U32 R30, R48.reuse, 0x10000, RZ ;  /* 0x00010000301e7824 */ /* 0x050fe200078e00ff */
[----:B------:R-:W-:Y:S01]  /*4630*/  LOP3.LUT R32, R48, 0xffff0000, RZ, 0xc0, !PT ;  /* 0xffff000030207812 */ /* 0x000fe200078ec0ff */
[----:B------:R-:W-:Y:S01]  /*4640*/  FMUL.FTZ R3, R22, R27 ;  /* 0x0000001b16037220 */ /* 0x000fe20000410000 */
        /* <DEDUP_REMOVED lines=27> */
.L_x_4365:
[----:B------:R-:W-:Y:S05]  /*4800*/  BSYNC B0 ;  /* 0x0000000000007941 */ /* 0x000fea0003800000 */
.L_x_4364:
[----:B------:R-:W-:Y:S02]  /*4810*/  MOV R3, 0xc0 ;  /* 0x000000c000037802 */ /* 0x000fe40000000f00 */
[----:B------:R-:W-:Y:S03]  /*4820*/  MOV R79, R77 ;  /* 0x0000004d004f7202 */ /* 0x000fe60000000f00 */
[C---:B------:R-:W-:Y:S02]  /*4830*/  IMAD R0, R3.reuse, c[0x0][0x19c], RZ ;  /* 0x0000670003007a24 */ /* 0x040fe400078e02ff */
[----:B------:R-:W-:Y:S05]  /*4840*/  IMAD.WIDE.U32 R4, R3, c[0x0][0x198], R78 ;  /* 0x0000660003047a25 */ /* 0x000fea00078e004e */
[----:B------:R-:W-:Y:S05]  /*4850*/  IADD3 R5, R5, R0, RZ ;  /* 0x0000000005057210 */ /* 0x000fea0007ffe0ff */
[----:B-----5:R3:W-:Y:S02]  /*4860*/  STG.E.128 [R4.64], R40 ;  /* 0x0000002804007986 */ /* 0x0207e4000c101d06 */
.L_x_4363:
[----:B------:R-:W-:Y:S05]  /*4870*/  BSYNC B1 ;  /* 0x0000000000017941 */ /* 0x000fea0003800000 */
.L_x_4362:
        /* <DEDUP_REMOVED lines=8> */
.L_x_4339:
[----:B--2---:R-:W2:Y:S01]  /*4900*/  @P0 LDG.E.128 R20, [R94.64] ;  /* 0x000000065e140981 */ /* 0x004ea2000c1e1d00 */
[C---:B------:R-:W-:Y:S01]  /*4910*/  @P4 LEA R14, P5, R101.reuse, R94, 0x1 ;  /* 0x0000005e650e4211 */ /* 0x040fe200078a08ff */
[----:B------:R-:W-:Y:S01]  /*4920*/  @P0 IMAD.MOV.U32 R79, RZ, RZ, R77 ;  /* 0x000000ffff4f0224 */ /* 0x000fe200078e004d */
[----:B------:R-:W-:Y:S01]  /*4930*/  @P2 MOV R0, c[0x0][0x28c] ;  /* 0x0000a30000002a02 */ /* 0x000fe20000000f00 */
[----:B------:R-:W-:Y:S01]  /*4940*/  @P2 IMAD.MOV.U32 R3, RZ, RZ, c[0x0][0x288] ;  /* 0x0000a200ff032624 */ /* 0x000fe200078e00ff */
[----:B------:R-:W-:Y:S01]  /*4950*/  @P4 LEA.HI.X R15, R101, R95, R100, 0x1, P5 ;  /* 0x0000005f650f4211 */ /* 0x000fe200028f0c64 */
[----:B------:R-:W-:Y:S01]  /*4960*/  UMOV UR4, URZ ;  /* 0x0000003f00047c82 */ /* 0x000fe20008000000 */
[----:B------:R-:W-:Y:S01]  /*4970*/  @P4 LEA R24, P5, R55, R78, 0x1 ;  /* 0x0000004e37184211 */ /* 0x000fe200078a08ff */
[----:B------:R-:W-:Y:S03]  /*4980*/  @P2 IMAD.WIDE.U32 R2, R3, 0xc0, R94 ;  /* 0x000000c003022825 */ /* 0x000fe600078e005e */
[----:B------:R-:W-:Y:S01]  /*4990*/  @P4 LEA.HI.X R25, R55, R77, R56, 0x1, P5 ;  /* 0x0000004d37194211 */ /* 0x000fe200028f0c38 */
[----:B------:R-:W-:Y:S04]  /*49a0*/  @P2 IMAD R0, R0, 0xc0, RZ ;  /* 0x000000c000002824 */ /* 0x000fe800078e02ff */
[----:B------:R-:W-:Y:S01]  /*49b0*/  @P2 IMAD.IADD R3, R3, 0x1, R0 ;  /* 0x0000000103032824 */ /* 0x000fe200078e0200 */
[----:B--2---:R1:W-:Y:S01]  /*49c0*/  @P0 STG.E.128 [R78.64], R20 ;  /* 0x000000144e000986 */ /* 0x0043e2000c101d06 */
[C---:B------:R-:W-:Y:S03]  /*49d0*/  @P3 LEA R16, P0, R83.reuse, R94, 0x1 ;  /* 0x0000005e53103211 */ /* 0x040fe600078008ff */
[----:B------:R2:W3:Y:S01]  /*49e0*/  @P4 LDG.E.128 R4, [R14.64] ;  /* 0x000000060e044981 */ /* 0x0004e2000c1e1d00 */
[----:B------:R-:W-:Y:S02]  /*49f0*/  @P3 LEA.HI.X R17, R83, R95, R82, 0x1, P0 ;  /* 0x0000005f53113211 */ /* 0x000fe400000f0c52 */
[C---:B--2---:R-:W-:Y:S04]  /*4a00*/  @P3 LEA R14, P0, R112.reuse, R78, 0x1 ;  /* 0x0000004e700e3211 */ /* 0x044fe800078008ff */
[----:B------:R-:W-:Y:S01]  /*4a10*/  @P3 LEA.HI.X R15, R112, R77, R84, 0x1, P0 ;  /* 0x0000004d700f3211 */ /* 0x000fe200000f0c54 */
[----:B-1----:R-:W-:Y:S01]  /*4a20*/  @P2 IMAD.MOV.U32 R79, RZ, RZ, R77 ;  /* 0x000000ffff4f2224 */ /* 0x002fe200078e004d */
[----:B---3--:R1:W-:Y:S04]  /*4a30*/  @P4 STG.E.128 [R24.64], R4 ;  /* 0x0000000418004986 */ /* 0x0083e8000c101d06 */
[----:B------:R-:W2:Y:S04]  /*4a40*/  @P3 LDG.E.128 R16, [R16.64] ;  /* 0x0000000610103981 */ /* 0x000ea8000c1e1d00 */
[----:B--2---:R2:W-:Y:S04]  /*4a50*/  @P3 STG.E.128 [R14.64], R16 ;  /* 0x000000100e003986 */ /* 0x0045e8000c101d06 */
[----:B-1----:R1:W3:Y:S02]  /*4a60*/  @P2 LDG.E.128 R4, [R2.64] ;  /* 0x0000000602042981 */ /* 0x0022e4000c1e1d00 */
[----:B-1----:R-:W-:Y:S05]  /*4a70*/  @P2 MOV R3, 0xc0 ;  /* 0x000000c000032802 */ /* 0x002fea0000000f00 */
[C---:B------:R-:W-:Y:S04]  /*4a80*/  @P2 IMAD.WIDE.U32 R20, R3.reuse, c[0x0][0x198], R78 ;  /* 0x0000660003142a25 */ /* 0x040fe800078e004e */
[----:B------:R-:W-:Y:S05]  /*4a90*/  @P2 IMAD R0, R3, c[0x0][0x19c], RZ ;  /* 0x0000670003002a24 */ /* 0x000fea00078e02ff */
[----:B------:R-:W-:Y:S05]  /*4aa0*/  @P2 IADD3 R21, R21, R0, RZ ;  /* 0x0000000015152210 */ /* 0x000fea0007ffe0ff */
[----:B---3--:R2:W-:Y:S02]  /*4ab0*/  @P2 STG.E.128 [R20.64], R4 ;  /* 0x0000000414002986 */ /* 0x0085e4000c101d06 */
.L_x_4349:
        /* <DEDUP_REMOVED lines=10> */
[----:B--2---:R-:W-:Y:S02]  /*4b60*/  IABS R7, c[0x0][0x2d0] ;  /* 0x0000b40000077a13 */ /* 0x004fe40000000000 */
        /* <DEDUP_REMOVED lines=32> */
[----:B------:R-:W-:Y:S03]  /*4d70*/  ISETP.NE.AND P0, PT, RZ, c[0x0][0x2d0], PT ;  /* 0x0000b400ff007a0c */ /* 0x000fe60003f05270 */
[----:B------:R-:W-:Y:S02]  /*4d80*/  @P6 IADD3 R6, R6, 0x1, RZ ;  /* 0x0000000106066810 */ /* 0x000fe40007ffe0ff */
[----:B------:R-:W-:Y:S03]  /*4d90*/  @P5 IADD3 R4, R4, 0x1, RZ ;  /* 0x0000000104045810 */ /* 0x000fe60007ffe0ff */
[----:B------:R-:W-:Y:S03]  /*4da0*/  @!P3 IMAD.MOV R6, RZ, RZ, -R6 ;  /* 0x000000ffff06b224 */ /* 0x000fe600078e0a06 */
[----:B------:R-:W-:Y:S05]  /*4db0*/  @!P2 IMAD.MOV R4, RZ, RZ, -R4 ;  /* 0x000000ffff04a224 */ /* 0x000fea00078e0a04 */
        /* <DEDUP_REMOVED lines=34> */
.L_x_4366:
        /* <DEDUP_REMOVED lines=9> */
.L_x_4367:
[----:B------:R-:W-:Y:S04]  /*5070*/  IADD3 R11, R11, -0x1, RZ ;  /* 0xffffffff0b0b7810 */ /* 0x000fe80007ffe0ff */
[----:B------:R-:W-:Y:S11]  /*5080*/  ISETP.GT.AND P0, PT, R11, R75, PT ;  /* 0x0000004b0b00720c */ /* 0x000ff60003f04270 */
[----:B------:R-:W-:Y:S02]  /*5090*/  @!UPT UIADD3 URZ, URZ, URZ, URZ ;  /* 0x0000003f3f3ff290 */ /* 0x000fe4000fffe03f */
[----:B------:R-:W-:-:S05]  /*50a0*/  @P0 BRA `(.L_x_4368) ;  /* 0xffffcf4000000947 */ /* 0x000fca000383ffff */
.L_x_4338:
        /* <DEDUP_REMOVED lines=12> */
[----:B------:R-:W1:Y:S01]  /*5170*/  @P0 S2R R3, SR_CTAID.Y ;  /* 0x0000000000030919 */ /* 0x000e620000002600 */
[----:B------:R-:W-:-:S04]  /*5180*/  @P0 IMAD.MOV.U32 R2, RZ, RZ, 0x4 ;  /* 0x00000004ff020424 */ /* 0x000fc800078e00ff */
[----:B-12---:R-:W-:-:S05]  /*5190*/  @P0 IMAD.WIDE R6, R3, R2, c[0x0][0x250] ;  /* 0x0000940003060625 */ /* 0x006fca00078e0202 */
[----:B------:R-:W2:Y:S01]  /*51a0*/  @P0 LDG.E R0, [R6.64] ;  /* 0x0000000606000981 */ /* 0x000ea2000c1e1900 */
[C---:B------:R-:W-:Y:S01]  /*51b0*/  IADD3 R3, P0, R108.reuse, UR4, RZ ;  /* 0x000000046c037c10 */ /* 0x040fe2000ff1e0ff */
[----:B------:R-:W-:Y:S01]  /*51c0*/  ULDC.U8 UR4, c[0x0][0x313] ;  /* 0x0000c4c000047ab9 */ /* 0x000fe20000000000 */
[----:B------:R-:W-:Y:S01]  /*51d0*/  LEA R10, P3, R108, c[0x0][0x160], 0x1 ;  /* 0x000058006c0a7a11 */ /* 0x000fe200078608ff */
[----:B------:R-:W1:Y:S01]  /*51e0*/  S2R R21, SR_CTAID.X ;  /* 0x0000000000157919 */ /* 0x000e620000002500 */
[----:B------:R-:W-:Y:S02]  /*51f0*/  IADD3.X R2, R60, UR5, RZ, P0, !PT ;  /* 0x000000053c027c10 */ /* 0x000fe400087fe4ff */
[----:B------:R-:W-:Y:S02]  /*5200*/  ISETP.NE.AND P0, PT, RZ, UR4, PT ;  /* 0x00000004ff007c0c */ /* 0x000fe4000bf05270 */
[----:B------:R-:W-:Y:S02]  /*5210*/  LEA R32, P2, R3, c[0x0][0x160], 0x1 ;  /* 0x0000580003207a11 */ /* 0x000fe400078408ff */
[----:B-----5:R-:W-:-:S02]  /*5220*/  LEA.HI.X R11, R108, c[0x0][0x164], R60, 0x1, P3 ;  /* 0x000059006c0b7a11 */ /* 0x020fc400018f0c3c */
[----:B------:R-:W-:Y:S01]  /*5230*/  LEA.HI.X R33, R3, c[0x0][0x164], R2, 0x1, P2 ;  /* 0x0000590003217a11 */ /* 0x000fe200010f0c02 */
[----:B------:R-:W-:Y:S02]  /*5240*/  IMAD.SHL.U32 R3, R65, 0x20, RZ ;  /* 0x0000002041037824 */ /* 0x000fe400078e00ff */
[C---:B-1----:R-:W-:Y:S02]  /*5250*/  IMAD R61, R21.reuse, 0x40, R61 ;  /* 0x00000040153d7824 */ /* 0x042fe400078e023d */
[----:B------:R-:W-:Y:S02]  /*5260*/  IMAD R15, R21, -0x40, R142 ;  /* 0xffffffc0150f7824 */ /* 0x000fe400078e028e */
[----:B--2---:R-:W-:-:S04]  /*5270*/  IMAD.IADD R0, R61, 0x1, R0 ;  /* 0x000000013d007824 */ /* 0x004fc800078e0200 */
[----:B------:R-:W-:-:S05]  /*5280*/  IMAD R5, R65, R0, RZ ;  /* 0x0000000041057224 */ /* 0x000fca00078e02ff */
[-C--:B------:R-:W-:Y:S02]  /*5290*/  IADD3 R66, P5, R66, R5.reuse, RZ ;  /* 0x0000000542427210 */ /* 0x080fe40007fbe0ff */
[----:B------:R-:W-:Y:S02]  /*52a0*/  IADD3 R0, P4, R64, R5, RZ ;  /* 0x0000000540007210 */ /* 0x000fe40007f9e0ff */
[----:B------:R-:W-:-:S05]  /*52b0*/  SHF.R.S32.HI R5, RZ, 0x1f, R5 ;  /* 0x0000001fff057819 */ /* 0x000fca0000011405 */
[--C-:B------:R-:W-:Y:S02]  /*52c0*/  IMAD.X R63, R63, 0x1, R5.reuse, P5 ;  /* 0x000000013f3f7824 */ /* 0x100fe400028e0605 */
[----:B------:R-:W-:Y:S01]  /*52d0*/  IMAD.X R14, R62, 0x1, R5, P4 ;  /* 0x000000013e0e7824 */ /* 0x000fe200020e0605 */
[----:B------:R-:W-:Y:S05]  /*52e0*/  @!P0 BRA `(.L_x_4371) ;  /* 0x0000071000008947 */ /* 0x000fea0003800000 */
[----:B------:R-:W1:Y:S01]  /*52f0*/  S2R R0, SR_TID.X ;  /* 0x0000000000007919 */ /* 0x000e620000002100 */
[----:B------:R-:W-:Y:S01]  /*5300*/  ISETP.GE.AND P0, PT, R106, R15, PT ;  /* 0x0000000f6a00720c */ /* 0x000fe20003f06270 */
[----:B------:R-:W-:Y:S03]  /*5310*/  BSSY B1, `(.L_x_4372) ;  /* 0x0000035000017945 */ /* 0x000fe60003800000 */
[----:B-1----:R-:W-:-:S13]  /*5320*/  ISETP.LT.OR P0, PT, R0, -0x3, P0 ;  /* 0xfffffffd0000780c */ /* 0x002fda0000701670 */
        /* <DEDUP_REMOVED lines=49> */
.L_x_4375:
[----:B------:R-:W-:Y:S05]  /*5640*/  BSYNC B0 ;  /* 0x0000000000007941 */ /* 0x000fea0003800000 */
.L_x_4374:
[----:B-----5:R1:W-:Y:S02]  /*5650*/  STS.128 [R147], R8 ;  /* 0x0000000893007388 */ /* 0x0203e40000000c00 */
.L_x_4373:
[----:B------:R-:W-:Y:S05]  /*5660*/  BSYNC B1 ;  /* 0x0000000000017941 */ /* 0x000fea0003800000 */
.L_x_4372:
[----:B------:R-:W-:-:S04]  /*5670*/  IADD3 R16, R106, 0x20, RZ ;  /* 0x000000206a107810 */ /* 0x000fc80007ffe0ff */
[----:B------:R-:W-:-:S04]  /*5680*/  ISETP.GE.AND P0, PT, R16, R15, PT ;  /* 0x0000000f1000720c */ /* 0x000fc80003f06270 */
[----:B------:R-:W-:-:S13]  /*5690*/  ISETP.LT.OR P0, PT, R0, -0x83, P0 ;  /* 0xffffff7d0000780c */ /* 0x000fda0000701670 */
        /* <DEDUP_REMOVED lines=15> */
[C---:B-----5:R-:W-:Y:S01]  /*5790*/  LOP3.LUT R0, R33.reuse, 0xffff0000, RZ, 0xc0, !PT ;  /* 0xffff000021007812 */ /* 0x060fe200078ec0ff */
[----:B------:R-:W-:Y:S01]  /*57a0*/  IMAD.U32 R6, R33, 0x10000, RZ ;  /* 0x0001000021067824 */ /* 0x000fe200078e00ff */
[C---:B-1----:R-:W-:Y:S01]  /*57b0*/  LOP3.LUT R8, R35.reuse, 0xffff0000, RZ, 0xc0, !PT ;  /* 0xffff000023087812 */ /* 0x042fe200078ec0ff */
        /* <DEDUP_REMOVED lines=33> */
.L_x_4378:
[----:B------:R-:W-:Y:S05]  /*59d0*/  BSYNC B0 ;  /* 0x0000000000007941 */ /* 0x000fea0003800000 */
.L_x_4377:
[----:B-----5:R2:W-:Y:S01]  /*59e0*/  STS.128 [R147+0x800], R32 ;  /* 0x0008002093007388 */ /* 0x0205e20000000c00 */
[----:B------:R-:W-:Y:S05]  /*59f0*/  BRA `(.L_x_4376) ;  /* 0x00000cc000007947 */ /* 0x000fea0003800000 */
.L_x_4371:
[----:B------:R-:W1:Y:S01]  /*5a00*/  S2R R2, SR_TID.X ;  /* 0x0000000000027919 */ /* 0x000e620000002100 */
[----:B------:R-:W-:Y:S01]  /*5a10*/  ISETP.GE.AND P0, PT, R106, R15, PT ;  /* 0x0000000f6a00720c */ /* 0x000fe20003f06270 */
[----:B------:R-:W-:Y:S03]  /*5a20*/  BSSY B1, `(.L_x_4379) ;  /* 0x000005b000017945 */ /* 0x000fe60003800000 */
[----:B-1----:R-:W-:-:S13]  /*5a30*/  ISETP.LT.OR P0, PT, R2, -0x3, P0 ;  /* 0xfffffffd0200780c */ /* 0x002fda0000701670 */
        /* <DEDUP_REMOVED lines=12> */
[----:B------:R-:W-:Y:S02]  /*5b00*/  IADD3 R8, P2, R5, R0, RZ ;  /* 0x0000000005087210 */ /* 0x000fe40007f5e0ff */
[----:B------:R-:W-:Y:S01]  /*5b10*/  @P0 SHF.R.S32.HI R16, RZ, 0x1, R67 ;  /* 0x00000001ff100819 */ /* 0x000fe20000011443 */
[----:B------:R-:W-:Y:S01]  /*5b20*/  IMAD.WIDE R6, R7, 0x2, R10 ;  /* 0x0000000207067825 */ /* 0x000fe200078e020a */
[----:B------:R-:W-:Y:S02]  /*5b30*/  LEA.HI.X.SX32 R9, R5, R14, 0x1, P2 ;  /* 0x0000000e05097211 */ /* 0x000fe400010f0eff */
[----:B-1----:R-:W-:Y:S01]  /*5b40*/  LEA R10, P2, R8, c[0x0][0x2b0], 0x1 ;  /* 0x0000ac00080a7a11 */ /* 0x002fe200078408ff */
[----:B------:R-:W-:Y:S01]  /*5b50*/  IMAD.MOV.U32 R17, RZ, RZ, RZ ;  /* 0x000000ffff117224 */ /* 0x000fe200078e00ff */
[----:B------:R-:W-:Y:S01]  /*5b60*/  @P0 IADD3 R17, -R16, RZ, RZ ;  /* 0x000000ff10110210 */ /* 0x000fe20007ffe1ff */
[----:B------:R-:W2:Y:S01]  /*5b70*/  LDG.E.128 R4, [R6.64] ;  /* 0x0000000606047981 */ /* 0x000ea2000c1e1d00 */
[----:B------:R-:W-:-:S02]  /*5b80*/  LEA.HI.X R11, R8, c[0x0][0x2b4], R9, 0x1, P2 ;  /* 0x0000ad00080b7a11 */ /* 0x000fc400010f0c09 */
[----:B------:R-:W-:-:S04]  /*5b90*/  IADD3 R16, P2, R17, R0, RZ ;  /* 0x0000000011107210 */ /* 0x000fc80007f5e0ff */
[----:B------:R-:W3:Y:S01]  /*5ba0*/  LDG.E.128 R8, [R10.64] ;  /* 0x000000060a087981 */ /* 0x000ee2000c1e1d00 */
        /* <DEDUP_REMOVED lines=35> */
[----:B----4-:R-:W-:Y:S01]  /*5de0*/  LOP3.LUT R11, R18, 0xffff0000, RZ, 0xc0, !PT ;  /* 0xffff0000120b7812 */ /* 0x010fe200078ec0ff */
[----:B------:R-:W-:-:S02]  /*5df0*/  @!P0 FADD.FTZ R10, -R10, -RZ ;  /* 0x800000ff0a0a8221 */ /* 0x000fc40000010100 */
        /* <DEDUP_REMOVED lines=27> */
.L_x_4382:
[----:B------:R-:W-:Y:S05]  /*5fb0*/  BSYNC B0 ;  /* 0x0000000000007941 */ /* 0x000fea0003800000 */
.L_x_4381:
[----:B-----5:R2:W-:Y:S02]  /*5fc0*/  STS.128 [R147], R24 ;  /* 0x0000001893007388 */ /* 0x0205e40000000c00 */
.L_x_4380:
[----:B------:R-:W-:Y:S05]  /*5fd0*/  BSYNC B1 ;  /* 0x0000000000017941 */ /* 0x000fea0003800000 */
.L_x_4379:
[----:B------:R-:W-:-:S04]  /*5fe0*/  IADD3 R16, R106, 0x20, RZ ;  /* 0x000000206a107810 */ /* 0x000fc80007ffe0ff */
        /* <DEDUP_REMOVED lines=17> */
[----:B-1----:R-:W-:-:S03]  /*6100*/  IMAD.WIDE R10, R65, 0x2, R32 ;  /* 0x00000002410a7825 */ /* 0x002fc600078e0220 */
[----:B------:R-:W-:Y:S02]  /*6110*/  LEA.HI.X.SX32 R13, R8, R3, 0x1, P2 ;  /* 0x00000003080d7211 */ /* 0x000fe400010f0eff */
[C---:B------:R-:W-:Y:S01]  /*6120*/  LEA R12, P2, R2.reuse, c[0x0][0x2b0], 0x1 ;  /* 0x0000ac00020c7a11 */ /* 0x040fe200078408ff */
[----:B------:R-:W4:Y:S03]  /*6130*/  LDG.E.128 R8, [R10.64] ;  /* 0x000000060a087981 */ /* 0x000f26000c1e1d00 */
[----:B------:R-:W-:Y:S02]  /*6140*/  LEA.HI.X R13, R2, c[0x0][0x2b4], R13, 0x1, P2 ;  /* 0x0000ad00020d7a11 */ /* 0x000fe400010f0c0d */
[----:B------:R-:W-:Y:S01]  /*6150*/  MOV R2, RZ ;  /* 0x000000ff00027202 */ /* 0x000fe20000000f00 */
[----:B------:R-:W-:-:S03]  /*6160*/  @P0 IMAD.MOV R2, RZ, RZ, -R67 ;  /* 0x000000ffff020224 */ /* 0x000fc600078e0a43 */
[----:B--2---:R-:W2:Y:S02]  /*6170*/  LDG.E.128 R12, [R12.64] ;  /* 0x000000060c0c7981 */ /* 0x004ea4000c1e1d00 */
[----:B------:R-:W-:-:S04]  /*6180*/  IADD3 R0, P2, R2, R0, RZ ;  /* 0x0000000002007210 */ /* 0x000fc80007f5e0ff */
[----:B------:R-:W-:Y:S02]  /*6190*/  LEA.HI.X.SX32 R3, R2, R3, 0x1, P2 ;  /* 0x0000000302037211 */ /* 0x000fe400010f0eff */
[----:B------:R-:W-:-:S04]  /*61a0*/  LEA R24, P2, R0, c[0x0][0x2a8], 0x1 ;  /* 0x0000aa0000187a11 */ /* 0x000fc800078408ff */
[----:B------:R-:W-:-:S06]  /*61b0*/  LEA.HI.X R25, R0, c[0x0][0x2ac], R3, 0x1, P2 ;  /* 0x0000ab0000197a11 */ /* 0x000fcc00010f0c03 */
[----:B---3--:R-:W3:Y:S01]  /*61c0*/  LDG.E.128 R24, [R24.64] ;  /* 0x0000000618187981 */ /* 0x008ee2000c1e1d00 */
        /* <DEDUP_REMOVED lines=34> */
[----:B---3--:R-:W-:Y:S01]  /*63f0*/  LOP3.LUT R8, R24, 0xffff0000, RZ, 0xc0, !PT ;  /* 0xffff000018087812 */ /* 0x008fe200078ec0ff */
        /* <DEDUP_REMOVED lines=25> */
.L_x_4384:
[----:B------:R-:W-:Y:S05]  /*6590*/  BSYNC B0 ;  /* 0x0000000000007941 */ /* 0x000fea0003800000 */
.L_x_4383:
[----:B-----5:R4:W-:Y:S01]  /*65a0*/  STS.128 [R147+0x800], R4 ;  /* 0x0008000493007388 */ /* 0x0209e20000000c00 */
[----:B------:R-:W-:Y:S05]  /*65b0*/  BRA `(.L_x_4376) ;  /* 0x0000010000007947 */ /* 0x000fea0003800000 */
.L_x_4370:
[----:B--2---:R-:W1:Y:S01]  /*65c0*/  S2R R21, SR_CTAID.X ;  /* 0x0000000000157919 */ /* 0x004e620000002500 */
[----:B------:R-:W-:Y:S01]  /*65d0*/  IADD3 R16, R106, 0x20, RZ ;  /* 0x000000206a107810 */ /* 0x000fe20007ffe0ff */
[----:B-1----:R-:W-:-:S05]  /*65e0*/  IMAD R3, R21, -0x40, R142 ;  /* 0xffffffc015037824 */ /* 0x002fca00078e028e */
        /* <DEDUP_REMOVED lines=13> */
.L_x_4376:
[----:B------:R-:W-:Y:S05]  /*66c0*/  BSYNC B2 ;  /* 0x0000000000027941 */ /* 0x000fea0003800000 */
.L_x_4369:
[----:B------:R-:W-:Y:S01]  /*66d0*/  IADD3 R146, R52, -0x1, RZ ;  /* 0xffffffff34927810 */ /* 0x000fe20007ffe0ff */
[----:B-1----:R-:W1:Y:S01]  /*66e0*/  S2R R2, SR_TID.X ;  /* 0x0000000000027919 */ /* 0x002e620000002100 */
[C---:B------:R-:W-:Y:S02]  /*66f0*/  IADD3 R3, R106.reuse, 0x40, RZ ;  /* 0x000000406a037810 */ /* 0x040fe40007ffe0ff */
[----:B----4-:R-:W-:Y:S01]  /*6700*/  IADD3 R4, R106, 0x60, RZ ;  /* 0x000000606a047810 */ /* 0x010fe20007ffe0ff */
[----:B------:R-:W-:Y:S01]  /*6710*/  IMAD.SHL.U32 R0, R146, 0x80, RZ ;  /* 0x0000008092007824 */ /* 0x000fe200078e00ff */
[----:B------:R-:W-:-:S03]  /*6720*/  LOP3.LUT R23, R59, 0x7fffffe, RZ, 0xc0, !PT ;  /* 0x07fffffe3b177812 */ /* 0x000fc600078ec0ff */
[----:B------:R-:W-:-:S05]  /*6730*/  IMAD.IADD R5, R53, 0x1, -R0 ;  /* 0x0000000135057824 */ /* 0x000fca00078e0a00 */
[-C--:B------:R-:W-:Y:S02]  /*6740*/  ISETP.GE.AND P3, PT, R106, R5.reuse, PT ;  /* 0x000000056a00720c */ /* 0x080fe40003f66270 */
[-C--:B------:R-:W-:Y:S02]  /*6750*/  ISETP.GE.AND P0, PT, R3, R5.reuse, PT ;  /* 0x000000050300720c */ /* 0x080fe40003f06270 */
[-C--:B------:R-:W-:Y:S02]  /*6760*/  ISETP.GE.AND P5, PT, R16, R5.reuse, PT ;  /* 0x000000051000720c */ /* 0x080fe40003fa6270 */
[-C--:B------:R-:W-:Y:S02]  /*6770*/  ISETP.GE.AND P6, PT, R4, R5.reuse, PT ;  /* 0x000000050400720c */ /* 0x080fe40003fc6270 */
[----:B------:R-:W-:-:S05]  /*6780*/  ISETP.GE.AND P4, PT, R16, R5, PT ;  /* 0x000000051000720c */ /* 0x000fca0003f86270 */
[----:B------:R-:W-:Y:S02]  /*6790*/  @!P3 IMAD.MOV.U32 R136, RZ, RZ, R138 ;  /* 0x000000ffff88b224 */ /* 0x000fe400078e008a */
[----:B------:R-:W-:Y:S02]  /*67a0*/  @!P0 IMAD.MOV.U32 R6, RZ, RZ, c[0x0][0x198] ;  /* 0x00006600ff068624 */ /* 0x000fe400078e00ff */
[CC--:B------:R-:W-:Y:S01]  /*67b0*/  @!P5 LEA R8, P2, R55.reuse, R138.reuse, 0x1 ;  /* 0x0000008a3708d211 */ /* 0x0c0fe200078408ff */
[----:B------:R-:W-:Y:S01]  /*67c0*/  @!PT LDS RZ, [RZ] ;  /* 0x00000000fffff984 */ /* 0x000fe20000000800 */
[----:B------:R-:W-:Y:S01]  /*67d0*/  @!PT LDS RZ, [RZ] ;  /* 0x00000000fffff984 */ /* 0x000fe20000000800 */
[----:B------:R-:W-:Y:S01]  /*67e0*/  @!PT LDS RZ, [RZ] ;  /* 0x00000000fffff984 */ /* 0x000fe20000000800 */
[----:B------:R4:W-:Y:S01]  /*67f0*/  @!P3 LDGSTS.E.BYPASS.LTC128B.128 [R147+0x1000], [R136.64] ;  /* 0x010000008893bfae */ /* 0x0009e2000b901d46 */
[----:B------:R-:W-:Y:S01]  /*6800*/  @!P0 IMAD.MOV.U32 R7, RZ, RZ, c[0x0][0x19c] ;  /* 0x00006700ff078624 */ /* 0x000fe200078e00ff */
[C---:B------:R-:W-:Y:S01]  /*6810*/  @!P0 LEA R10, P3, R6.reuse, R138, 0x7 ;  /* 0x0000008a060a8211 */ /* 0x040fe200078638ff */
[----:B------:R-:W-:Y:S01]  /*6820*/  @!P6 IMAD.MOV.U32 R16, RZ, RZ, c[0x0][0x198] ;  /* 0x00006600ff10e624 */ /* 0x000fe200078e00ff */
[-C--:B------:R-:W-:Y:S02]  /*6830*/  @!P5 LEA.HI.X R9, R55, R137.reuse, R56, 0x1, P2 ;  /* 0x000000893709d211 */ /* 0x080fe400010f0c38 */
[----:B-----5:R-:W-:-:S02]  /*6840*/  @!P0 LEA.HI.X R11, R6, R137, R7, 0x7, P3 ;  /* 0x00000089060b8211 */ /* 0x020fc400018f3c07 */
[-C--:B------:R-:W-:Y:S01]  /*6850*/  ISETP.GE.AND P3, PT, R3, R5.reuse, PT ;  /* 0x000000050300720c */ /* 0x080fe20003f66270 */
[----:B------:R2:W-:Y:S01]  /*6860*/  @!P5 LDGSTS.E.BYPASS.LTC128B.128 [R147+0x1800], [R8.64] ;  /* 0x018000000893dfae */ /* 0x0005e2000b901d46 */
[----:B-1----:R-:W-:Y:S02]  /*6870*/  SHF.R.S32.HI R3, RZ, 0x1f, R2 ;  /* 0x0000001fff037819 */ /* 0x002fe40000011402 */
[-C--:B------:R-:W-:Y:S01]  /*6880*/  ISETP.GE.AND P2, PT, R4, R5.reuse, PT ;  /* 0x000000050400720c */ /* 0x080fe20003f46270 */
[----:B------:R1:W-:Y:S01]  /*6890*/  @!P0 LDGSTS.E.BYPASS.LTC128B.128 [R147+0x2000], [R10.64] ;  /* 0x020000000a938fae */ /* 0x0003e2000b901d46 */
[----:B------:R-:W-:Y:S02]  /*68a0*/  LEA.HI R28, R3, R2, RZ, 0x5 ;  /* 0x00000002031c7211 */ /* 0x000fe400078f28ff */
[----:B------:R-:W-:Y:S02]  /*68b0*/  ISETP.GE.AND P5, PT, R106, R5, PT ;  /* 0x000000056a00720c */ /* 0x000fe40003fa6270 */
[----:B------:R-:W-:-:S02]  /*68c0*/  SHF.R.S32.HI R22, RZ, 0x5, R28 ;  /* 0x00000005ff167819 */ /* 0x000fc4000001141c */
[CC--:B------:R-:W-:Y:S01]  /*68d0*/  @!P4 LEA R4, P0, R57.reuse, R140.reuse, 0x1 ;  /* 0x0000008c3904c211 */ /* 0x0c0fe200078008ff */
[----:B------:R-:W-:Y:S01]  /*68e0*/  @!P3 IMAD.MOV.U32 R7, RZ, RZ, c[0x0][0x1a0] ;  /* 0x00006800ff07b624 */ /* 0x000fe200078e00ff */
[----:B------:R-:W-:Y:S01]  /*68f0*/  LOP3.LUT R29, R28, 0xffffffe0, RZ, 0xc0, !PT ;  /* 0xffffffe01c1d7812 */ /* 0x000fe200078ec0ff */
[----:B------:R-:W-:Y:S01]  /*6900*/  @!P3 IMAD.MOV.U32 R18, RZ, RZ, c[0x0][0x1a4] ;  /* 0x00006900ff12b624 */ /* 0x000fe200078e00ff */
[-C--:B------:R-:W-:Y:S01]  /*6910*/  @!P4 LEA.HI.X R5, R57, R141.reuse, R58, 0x1, P0 ;  /* 0x0000008d3905c211 */ /* 0x080fe200000f0c3a */
[----:B------:R-:W-:Y:S01]  /*6920*/  @!P2 IMAD.MOV.U32 R12, RZ, RZ, c[0x0][0x1a0] ;  /* 0x00006800ff0ca624 */ /* 0x000fe200078e00ff */
[C---:B------:R-:W-:Y:S01]  /*6930*/  @!P3 LEA R6, P0, R7.reuse, R140, 0x7 ;  /* 0x0000008c0706b211 */ /* 0x040fe200078038ff */
[----:B----4-:R-:W-:Y:S02]  /*6940*/  @!P6 IMAD.MOV.U32 R136, RZ, RZ, R138 ;  /* 0x000000ffff88e224 */ /* 0x010fe400078e008a */
[----:B------:R-:W-:Y:S01]  /*6950*/  @!P2 IMAD.WIDE.U32 R12, R12, 0xc0, R140 ;  /* 0x000000c00c0ca825 */ /* 0x000fe200078e008c */
[----:B------:R-:W-:-:S03]  /*6960*/  @!P3 LEA.HI.X R7, R7, R141, R18, 0x7, P0 ;  /* 0x0000008d0707b211 */ /* 0x000fc600000f3c12 */
[----:B------:R-:W-:Y:S01]  /*6970*/  @!P6 IMAD.WIDE.U32 R16, R16, 0xc0, R136 ;  /* 0x000000c01010e825 */ /* 0x000fe200078e0088 */
[----:B--2---:R-:W-:-:S03]  /*6980*/  LEA.HI R9, R3, R2, RZ, 0x4 ;  /* 0x0000000203097211 */ /* 0x004fc600078f20ff */
[----:B------:R-:W-:Y:S01]  /*6990*/  @!P6 IMAD.MOV.U32 R24, RZ, RZ, R16 ;  /* 0x000000ffff18e224 */ /* 0x000fe200078e0010 */
[----:B------:R-:W-:Y:S01]  /*69a0*/  LEA.HI R8, R3, R2, RZ, 0x3 ;  /* 0x0000000203087211 */ /* 0x000fe200078f18ff */
[----:B------:R-:W-:Y:S01]  /*69b0*/  IMAD.SHL.U32 R16, R54, 0x40, RZ ;  /* 0x0000004036107824 */ /* 0x000fe200078e00ff */
[C---:B-1----:R-:W-:Y:S01]  /*69c0*/  LOP3.LUT R11, R9.reuse, 0xfffffff0, RZ, 0xc0, !PT ;  /* 0xfffffff0090b7812 */ /* 0x042fe200078ec0ff */
[----:B------:R-:W-:Y:S01]  /*69d0*/  @!P6 IMAD.MOV.U32 R10, RZ, RZ, c[0x0][0x19c] ;  /* 0x00006700ff0ae624 */ /* 0x000fe200078e00ff */
[----:B------:R-:W-:Y:S01]  /*69e0*/  LOP3.LUT R15, R8, 0xfffffff8, RZ, 0xc0, !PT ;  /* 0xfffffff8080f7812 */ /* 0x000fe200078ec0ff */
[----:B------:R-:W-:Y:S01]  /*69f0*/  IMAD.IADD R29, R2, 0x1, -R29 ;  /* 0x00000001021d7824 */ /* 0x000fe200078e0a1d */
[----:B------:R-:W-:Y:S01]  /*6a00*/  SHF.R.S32.HI R14, RZ, 0x4, R9 ;  /* 0x00000004ff0e7819 */ /* 0x000fe20000011409 */
[----:B------:R-:W-:Y:S01]  /*6a10*/  @!P6 IMAD R10, R10, 0xc0, RZ ;  /* 0x000000c00a0ae824 */ /* 0x000fe200078e02ff */
[----:B------:R-:W-:Y:S01]  /*6a20*/  SHF.R.S32.HI R8, RZ, 0x3, R8 ;  /* 0x00000003ff087819 */ /* 0x000fe20000011408 */
[C---:B------:R-:W-:Y:S01]  /*6a30*/  IMAD.IADD R20, R2.reuse, 0x1, -R11 ;  /* 0x0000000102147824 */ /* 0x040fe200078e0a0b */
[----:B------:R-:W-:Y:S01]  /*6a40*/  LEA.HI R9, R9, R14, RZ, 0x1 ;  /* 0x0000000e09097211 */ /* 0x000fe200078f08ff */
[----:B------:R-:W-:Y:S01]  /*6a50*/  @!P6 IMAD.IADD R25, R17, 0x1, R10 ;  /* 0x000000011119e824 */ /* 0x000fe200078e020a */
[----:B------:R-:W-:Y:S01]  /*6a60*/  SHF.R.S32.HI R28, RZ, 0x1f, R29 ;  /* 0x0000001fff1c7819 */ /* 0x000fe2000001141d */
[----:B------:R-:W-:Y:S01]  /*6a70*/  IMAD.IADD R15, R2, 0x1, -R15 ;  /* 0x00000001020f7824 */ /* 0x000fe200078e0a0f */
[----:B------:R-:W-:Y:S01]  /*6a80*/  LOP3.LUT R19, R9, 0xfffffffe, RZ, 0xc0, !PT ;  /* 0xfffffffe09137812 */ /* 0x000fe200078ec0ff */
[----:B------:R-:W-:Y:S01]  /*6a90*/  IMAD.IADD R23, R20, 0x1, -R23 ;  /* 0x0000000114177824 */ /* 0x000fe200078e0a17 */
[----:B------:R1:W-:Y:S01]  /*6aa0*/  @!P6 LDGSTS.E.BYPASS.LTC128B.128 [R147+0x2800], [R24.64] ;  /* 0x028000001893efae */ /* 0x0003e2000b901d46 */
[----:B------:R-:W-:Y:S01]  /*6ab0*/  SHF.R.S32.HI R11, RZ, 0x1f, R20 ;  /* 0x0000001fff0b7819 */ /* 0x000fe20000011414 */
[----:B------:R-:W-:Y:S01]  /*6ac0*/  IMAD.SHL.U32 R8, R8, 0x8, RZ ;  /* 0x0000000808087824 */ /* 0x000fe200078e00ff */
[----:B------:R-:W-:Y:S01]  /*6ad0*/  LEA.HI R9, R15, R15, RZ, 0x1 ;  /* 0x0000000f0f097211 */ /* 0x000fe200078f08ff */
[----:B------:R-:W0:Y:S01]  /*6ae0*/  LDGDEPBAR ;  /* 0x00000000000079af */ /* 0x000e220000000000 */
[----:B------:R-:W-:Y:S01]  /*6af0*/  LEA.HI R20, R11, R20, RZ, 0x3 ;  /* 0x000000140b147211 */ /* 0x000fe200078f18ff */
[----:B------:R-:W-:Y:S01]  /*6b00*/  @!P2 IMAD.MOV.U32 R11, RZ, RZ, c[0x0][0x1a4] ;  /* 0x00006900ff0ba624 */ /* 0x000fe200078e00ff */
[----:B------:R-:W-:Y:S01]  /*6b10*/  SHF.R.S32.HI R3, RZ, 0x1, R9 ;  /* 0x00000001ff037819 */ /* 0x000fe20000011409 */
[----:B------:R-:W-:Y:S01]  /*6b20*/  IMAD.IADD R14, R14, 0x1, -R19 ;  /* 0x000000010e0e7824 */ /* 0x000fe200078e0a13 */
[----:B------:R-:W-:Y:S01]  /*6b30*/  LOP3.LUT R10, R9, 0x3fffffe, RZ, 0xc0, !PT ;  /* 0x03fffffe090a7812 */ /* 0x000fe200078ec0ff */
[----:B------:R-:W-:Y:S01]  /*6b40*/  @!P2 IMAD R9, R11, 0xc0, RZ ;  /* 0x000000c00b09a824 */ /* 0x000fe200078e02ff */
[C---:B------:R-:W-:Y:S01]  /*6b50*/  LOP3.LUT P0, RZ, R3.reuse, 0x2, RZ, 0xc0, !PT ;  /* 0x0000000203ff7812 */ /* 0x040fe2000780c0ff */
[----:B------:R-:W-:Y:S01]  /*6b60*/  IMAD.SHL.U32 R11, R3, 0x40, RZ ;  /* 0x00000040030b7824 */ /* 0x000fe200078e00ff */
[----:B------:R-:W-:Y:S01]  /*6b70*/  LEA.HI R28, R28, R29, RZ, 0x2 ;  /* 0x0000001d1c1c7211 */ /* 0x000fe200078f10ff */
[----:B------:R-:W-:-:S02]  /*6b80*/  IMAD.SHL.U32 R20, R20, 0x20, RZ ;  /* 0x0000002014147824 */ /* 0x000fc400078e00ff */
[----:B------:R-:W-:Y:S01]  /*6b90*/  @!P2 IMAD.IADD R9, R13, 0x1, R9 ;  /* 0x000000010d09a824 */ /* 0x000fe200078e0209 */
[----:B------:R-:W-:Y:S01]  /*6ba0*/  LOP3.LUT R11, R11, 0xc0, RZ, 0xc0, !PT ;  /* 0x000000c00b0b7812 */ /* 0x000fe200078ec0ff */
[----:B------:R-:W-:Y:S01]  /*6bb0*/  IMAD.IADD R15, R15, 0x1, -R10 ;  /* 0x000000010f0f7824 */ /* 0x000fe200078e0a0a */
[----:B------:R-:W-:Y:S01]  /*6bc0*/  LOP3.LUT R10, R16, 0xc0, RZ, 0xc0, !PT ;  /* 0x000000c0100a7812 */ /* 0x000fe200078ec0ff */
[C---:B------:R-:W-:Y:S01]  /*6bd0*/  IMAD.SHL.U32 R13, R14.reuse, 0x8, RZ ;  /* 0x000000080e0d7824 */ /* 0x040fe200078e00ff */
[----:B------:R-:W-:Y:S01]  /*6be0*/  LOP3.LUT R8, R11, 0x8, R8, 0xf8, !PT ;  /* 0x000000080b087812 */ /* 0x000fe200078ef808 */
[----:B------:R-:W-:Y:S01]  /*6bf0*/  IMAD R134, R14, 0x8, R15 ;  /* 0x000000080e867824 */ /* 0x000fe200078e020f */
[----:B------:R-:W-:Y:S01]  /*6c00*/  SHF.R.U32.HI R11, RZ, 0x3, R11 ;  /* 0x00000003ff0b7819 */ /* 0x000fe2000001160b */
[----:B------:R-:W-:Y:S01]  /*6c10*/  IMAD.MOV.U32 R3, RZ, RZ, 0x20 ;  /* 0x00000020ff037424 */ /* 0x000fe200078e00ff */
[----:B------:R-:W-:Y:S01]  /*6c20*/  LOP3.LUT R20, R20, 0xffffff00, RZ, 0xc0, !PT ;  /* 0xffffff0014147812 */ /* 0x000fe200078ec0ff */
[----:B------:R-:W-:Y:S01]  /*6c30*/  IMAD R21, R21, 0x4, R22 ;  /* 0x0000000415157824 */ /* 0x000fe200078e0216 */
[----:B------:R-:W-:Y:S01]  /*6c40*/  LOP3.LUT R84, R10, 0x8, R13, 0xf8, !PT ;  /* 0x000000080a547812 */ /* 0x000fe200078ef80d */
[----:B------:R-:W-:-:S04]  /*6c50*/  DEPBAR.LE SB0, 0x0 ;  /* 0x000080000000791a */ /* 0x000fc80000000000 */
[----:B------:R-:W-:Y:S01]  /*6c60*/  BAR.SYNC.DEFER_BLOCKING 0x0 ;  /* 0x0000000000007b1d */ /* 0x000fe20000010000 */
[----:B------:R-:W-:Y:S01]  /*6c70*/  LOP3.LUT R11, R8, R11, RZ, 0x3c, !PT ;  /* 0x0000000b080b7212 */ /* 0x000fe200078e3cff */
[----:B------:R-:W-:Y:S01]  /*6c80*/  @!P2 IMAD.MOV.U32 R8, RZ, RZ, R12 ;  /* 0x000000ffff08a224 */ /* 0x000fe200078e000c */
[----:B------:R-:W-:Y:S01]  /*6c90*/  SHF.R.U32.HI R13, RZ, 0x3, R10 ;  /* 0x00000003ff0d7819 */ /* 0x000fe2000001160a */
[----:B------:R-:W-:Y:S01]  /*6ca0*/  IMAD R10, R22, 0x200, R20 ;  /* 0x00000200160a7824 */ /* 0x000fe200078e0214 */
[----:B------:R-:W-:Y:S01]  /*6cb0*/  SHF.R.S32.HI R148, RZ, 0x2, R28 ;  /* 0x00000002ff947819 */ /* 0x000fe2000001141c */
[----:B------:R-:W-:Y:S01]  /*6cc0*/  IMAD.U32 R134, R134, 0x20, R11 ;  /* 0x0000002086867824 */ /* 0x000fe200078e000b */
[----:B------:R-:W-:Y:S01]  /*6cd0*/  LOP3.LUT R84, R84, R13, RZ, 0x3c, !PT ;  /* 0x0000000d54547212 */ /* 0x000fe200078e3cff */
[----:B------:R-:W-:Y:S02]  /*6ce0*/  IMAD R11, R23, 0x20, R10 ;  /* 0x00000020170b7824 */ /* 0x000fe400078e020a */
[----:B------:R-:W-:-:S02]  /*6cf0*/  IMAD.SHL.U32 R134, R134, 0x2, RZ ;  /* 0x0000000286867824 */ /* 0x000fc400078e00ff */
[----:B------:R-:W-:Y:S02]  /*6d00*/  IMAD.IADD R136, R84, 0x1, R11 ;  /* 0x0000000154887824 */ /* 0x000fe400078e020b */
[----:B------:R-:W-:Y:S01]  /*6d10*/  IMAD.U32 R21, R21, 0x10, R148 ;  /* 0x0000001015157824 */ /* 0x000fe200078e0094 */
[----:B------:R-:W-:Y:S01]  /*6d20*/  IADD3 R133, R134, 0x1020, RZ ;  /* 0x0000102086857810 */ /* 0x000fe20007ffe0ff */
[----:B------:R-:W-:Y:S02]  /*6d30*/  IMAD.SHL.U32 R136, R136, 0x2, RZ ;  /* 0x0000000288887824 */ /* 0x000fe400078e00ff */
[----:B------:R-:W-:Y:S01]  /*6d40*/  IMAD R85, R23, 0x20, R20 ;  /* 0x0000002017557824 */ /* 0x000fe200078e0214 */
[----:B------:R-:W-:Y:S04]  /*6d50*/  @P5 STS [R147+0x3000], RZ ;  /* 0x003000ff93005388 */ /* 0x000fe80000000800 */
        /* <DEDUP_REMOVED lines=22> */
[----:B------:R-:W-:-:S02]  /*6ec0*/  IMAD.SHL.U32 R54, R2, 0x2, RZ ;  /* 0x0000000202367824 */ /* 0x000fc400078e00ff */
[----:B------:R-:W-:Y:S01]  /*6ed0*/  LDSM.16.M88.4 R80, [R136] ;  /* 0x000000008850783b */ /* 0x000fe20000000200 */
[----:B------:R-:W-:Y:S02]  /*6ee0*/  SEL R3, R3, 0xffffffe0, !P2 ;  /* 0xffffffe003037807 */ /* 0x000fe40005000000 */
[----:B------:R-:W-:Y:S01]  /*6ef0*/  LOP3.LUT R54, R54, 0x6, RZ, 0xc0, !PT ;  /* 0x0000000636367812 */ /* 0x000fe200078ec0ff */
[----:B------:R-:W2:Y:S02]  /*6f00*/  LDSM.16.M88.4 R12, [R134+0x1000] ;  /* 0x00100000860c783b */ /* 0x000ea40000000200 */
[----:B------:R-:W-:Y:S01]  /*6f10*/  IMAD.IADD R135, R136, 0x1, R3 ;  /* 0x0000000188877824 */ /* 0x000fe200078e0203 */
[----:B----4-:R-:W-:Y:S01]  /*6f20*/  IADD3 R4, R134, 0x1000, RZ ;  /* 0x0000100086047810 */ /* 0x010fe20007ffe0ff */
[----:B------:R-:W4:Y:S01]  /*6f30*/  LDSM.16.M88.4 R68, [R134+0x1400] ;  /* 0x001400008644783b */ /* 0x000f220000000200 */
[----:B------:R-:W-:Y:S02]  /*6f40*/  IMAD.IADD R2, R0, 0x1, R54 ;  /* 0x0000000100027824 */ /* 0x000fe400078e0236 */
[----:B------:R-:W-:Y:S01]  /*6f50*/  @P0 IADD3 R133, R4, -0x20, RZ ;  /* 0xffffffe004850810 */ /* 0x000fe20007ffe0ff */
[----:B------:R-:W-:Y:S02]  /*6f60*/  LDSM.16.M88.4 R76, [R135] ;  /* 0x00000000874c783b */ /* 0x000fe40000000200 */
[----:B------:R-:W-:-:S02]  /*6f70*/  IADD3 R86, R2, 0x1, RZ ;  /* 0x0000000102567810 */ /* 0x000fc40007ffe0ff */
[----:B---3--:R-:W3:Y:S01]  /*6f80*/  LDSM.16.M88.4 R4, [R133] ;  /* 0x000000008504783b */ /* 0x008ee20000000200 */
[C---:B------:R-:W-:Y:S02]  /*6f90*/  IADD3 R130, R133.reuse, 0x400, RZ ;  /* 0x0000040085827810 */ /* 0x040fe40007ffe0ff */
[C---:B------:R-:W-:Y:S01]  /*6fa0*/  IADD3 R129, R133.reuse, 0x800, RZ ;  /* 0x0000080085817810 */ /* 0x040fe20007ffe0ff */
[----:B------:R-:W3:Y:S01]  /*6fb0*/  LDSM.16.M88.4 R88, [R133+0x400] ;  /* 0x000400008558783b */ /* 0x000ee20000000200 */
[C---:B------:R-:W-:Y:S02]  /*6fc0*/  IADD3 R128, R133.reuse, 0xc00, RZ ;  /* 0x00000c0085807810 */ /* 0x040fe40007ffe0ff */
[C---:B------:R-:W-:Y:S01]  /*6fd0*/  IADD3 R127, R133.reuse, 0x1000, RZ ;  /* 0x00001000857f7810 */ /* 0x040fe20007ffe0ff */
[----:B------:R-:W3:Y:S01]  /*6fe0*/  LDSM.16.M88.4 R60, [R134+0x1800] ;  /* 0x00180000863c783b */ /* 0x000ee20000000200 */
[C---:B------:R-:W-:Y:S02]  /*6ff0*/  IADD3 R126, R133.reuse, 0x1400, RZ ;  /* 0x00001400857e7810 */ /* 0x040fe40007ffe0ff */
[C---:B------:R-:W-:Y:S01]  /*7000*/  IADD3 R125, R133.reuse, 0x1800, RZ ;  /* 0x00001800857d7810 */ /* 0x040fe20007ffe0ff */
[----:B------:R-:W3:Y:S01]  /*7010*/  LDSM.16.M88.4 R48, [R134+0x1c00] ;  /* 0x001c00008630783b */ /* 0x000ee20000000200 */
[----:B------:R-:W-:-:S03]  /*7020*/  IADD3 R124, R133, 0x1c00, RZ ;  /* 0x00001c00857c7810 */ /* 0x000fc60007ffe0ff */
[----:B------:R-:W3:Y:S04]  /*7030*/  LDSM.16.M88.4 R40, [R134+0x2000] ;  /* 0x002000008628783b */ /* 0x000ee80000000200 */
[----:B------:R-:W-:Y:S04]  /*7040*/  LDSM.16.M88.4 R32, [R134+0x2400] ;  /* 0x002400008620783b */ /* 0x000fe80000000200 */
[----:B-1----:R-:W-:Y:S01]  /*7050*/  LDSM.16.M88.4 R24, [R134+0x2800] ;  /* 0x002800008618783b */ /* 0x002fe20000000200 */
[C---:B--2---:R-:W-:Y:S03]  /*7060*/  HMMA.16816.F32.BF16 R16, R80.reuse, R12, RZ ;  /* 0x0000000c5010723c */ /* 0x044fe600000418ff */
[----:B------:R-:W-:Y:S04]  /*7070*/  LDSM.16.M88.4 R72, [R133+0x800] ;  /* 0x000800008548783b */ /* 0x000fe80000000200 */
[----:B------:R-:W0:Y:S01]  /*7080*/  LDGDEPBAR ;  /* 0x00000000000079af */ /* 0x000e220000000000 */
[C---:B------:R-:W-:Y:S08]  /*7090*/  HMMA.16816.F32.BF16 R12, R80.reuse, R14, RZ ;  /* 0x0000000e500c723c */ /* 0x040ff000000418ff */
[----:B----4-:R-:W-:Y:S08]  /*70a0*/  HMMA.16816.F32.BF16 R8, R80, R68, RZ ;  /* 0x000000445008723c */ /* 0x010ff000000418ff */
[C---:B---3--:R-:W-:Y:S08]  /*70b0*/  HMMA.16816.F32.BF16 R16, R76.reuse, R4, R16 ;  /* 0x000000044c10723c */ /* 0x048ff00000041810 */
[C---:B------:R-:W-:Y:S01]  /*70c0*/  HMMA.16816.F32.BF16 R12, R76.reuse, R6, R12 ;  /* 0x000000064c0c723c */ /* 0x040fe2000004180c */
[----:B------:R-:W1:Y:S07]  /*70d0*/  LDSM.16.M88.4 R4, [R134+0x2c00] ;  /* 0x002c00008604783b */ /* 0x000e6e0000000200 */
[----:B------:R-:W-:Y:S07]  /*70e0*/  HMMA.16816.F32.BF16 R8, R76, R88, R8 ;  /* 0x000000584c08723c */ /* 0x000fee0000041808 */
[----:B------:R-:W-:Y:S01]  /*70f0*/  IADD3 R88, -R142, 0x1, R21 ;  /* 0x000000018e587810 */ /* 0x000fe20007ffe115 */
[----:B------:R-:W-:Y:S03]  /*7100*/  HMMA.16816.F32.BF16 R68, R80, R70, RZ ;  /* 0x000000465044723c */ /* 0x000fe600000418ff */
[----:B------:R-:W-:-:S04]  /*7110*/  IADD3 R88, R88, c[0x0][0x2e8], R53 ;  /* 0x0000ba0058587a10 */ /* 0x000fc80007ffe035 */
[C---:B------:R-:W-:Y:S01]  /*7120*/  IADD3 R92, R88.reuse, 0x8, RZ ;  /* 0x00000008585c7810 */ /* 0x040fe20007ffe0ff */
[C---:B------:R-:W-:Y:S01]  /*7130*/  HMMA.16816.F32.BF16 R64, R80.reuse, R60, RZ ;  /* 0x0000003c5040723c */ /* 0x040fe200000418ff */
[-C--:B------:R-:W-:Y:S02]  /*7140*/  IMNMX R55, R88, R53.reuse, PT ;  /* 0x0000003558377217 */ /* 0x080fe40003800200 */
[----:B------:R-:W-:Y:S02]  /*7150*/  IMNMX R53, R92, R53, PT ;  /* 0x000000355c357217 */ /* 0x000fe40003800200 */
[C---:B------:R-:W-:Y:S02]  /*7160*/  ISETP.GE.AND P5, PT, R86.reuse, R55, PT ;  /* 0x000000375600720c */ /* 0x040fe40003fa6270 */
[----:B------:R-:W-:Y:S01]  /*7170*/  ISETP.GE.AND P6, PT, R86, R53, PT ;  /* 0x000000355600720c */ /* 0x000fe20003fc6270 */
[----:B------:R-:W-:Y:S01]  /*7180*/  HMMA.16816.F32.BF16 R56, R80, R48, RZ ;  /* 0x000000305038723c */ /* 0x000fe200000418ff */
[----:B------:R-:W-:-:S04]  /*7190*/  IADD3 R88, R2, 0x8, RZ ;  /* 0x0000000802587810 */ /* 0x000fc80007ffe0ff */
[C---:B------:R-:W-:Y:S02]  /*71a0*/  ISETP.GE.AND P3, PT, R88.reuse, R55, PT ;  /* 0x000000375800720c */ /* 0x040fe40003f66270 */
[----:B------:R-:W-:Y:S01]  /*71b0*/  ISETP.GE.AND P2, PT, R88, R53, PT ;  /* 0x000000355800720c */ /* 0x000fe20003f46270 */
[----:B------:R-:W-:Y:S01]  /*71c0*/  HMMA.16816.F32.BF16 R44, R80, R40, RZ ;  /* 0x00000028502c723c */ /* 0x000fe200000418ff */
[----:B------:R-:W-:-:S07]  /*71d0*/  IADD3 R88, R2, 0x11, RZ ;  /* 0x0000001102587810 */ /* 0x000fce0007ffe0ff */
[C---:B-1----:R-:W-:Y:S07]  /*71e0*/  HMMA.16816.F32.BF16 R20, R80.reuse, R4, RZ ;  /* 0x000000045014723c */ /* 0x042fee00000418ff */
[----:B------:R-:W-:Y:S01]  /*71f0*/  IMAD.IADD R4, R84, 0x1, R85 ;  /* 0x0000000154047824 */ /* 0x000fe200078e0255 */
[----:B------:R-:W-:Y:S01]  /*7200*/  HMMA.16816.F32.BF16 R36, R80, R32, RZ ;  /* 0x000000205024723c */ /* 0x000fe200000418ff */
[----:B------:R-:W1:Y:S01]  /*7210*/  LDSM.16.M88.4 R84, [R133+0xc00] ;  /* 0x000c00008554783b */ /* 0x000e620000000200 */
[----:B------:R-:W-:-:S02]  /*7220*/  FSEL R5, R12, -INF , !P3 ;  /* 0xff8000000c057808 */ /* 0x000fc40005800000 */
[----:B------:R-:W-:-:S04]  /*7230*/  IADD3 R12, R2, 0x18, RZ ;  /* 0x00000018020c7810 */ /* 0x000fc80007ffe0ff */
[C---:B------:R-:W-:Y:S08]  /*7240*/  HMMA.16816.F32.BF16 R28, R80.reuse, R24, RZ ;  /* 0x00000018501c723c */ /* 0x040ff000000418ff */
[C---:B------:R-:W-:Y:S08]  /*7250*/  HMMA.16816.F32.BF16 R60, R80.reuse, R62, RZ ;  /* 0x0000003e503c723c */ /* 0x040ff000000418ff */
[C---:B------:R-:W-:Y:S08]  /*7260*/  HMMA.16816.F32.BF16 R48, R80.reuse, R50, RZ ;  /* 0x000000325030723c */ /* 0x040ff000000418ff */
[C---:B------:R-:W-:Y:S08]  /*7270*/  HMMA.16816.F32.BF16 R40, R80.reuse, R42, RZ ;  /* 0x0000002a5028723c */ /* 0x040ff000000418ff */
[C---:B------:R-:W-:Y:S08]  /*7280*/  HMMA.16816.F32.BF16 R32, R80.reuse, R34, RZ ;  /* 0x000000225020723c */ /* 0x040ff000000418ff */
[C---:B------:R-:W-:Y:S08]  /*7290*/  HMMA.16816.F32.BF16 R24, R80.reuse, R26, RZ ;  /* 0x0000001a5018723c */ /* 0x040ff000000418ff */
[----:B------:R-:W-:Y:S07]  /*72a0*/  HMMA.16816.F32.BF16 R80, R80, R6, RZ ;  /* 0x000000065050723c */ /* 0x000fee00000418ff */
[----:B------:R-:W-:Y:S01]  /*72b0*/  IADD3 R6, R2, 0x9, RZ ;  /* 0x0000000902067810 */ /* 0x000fe20007ffe0ff */
[----:B------:R-:W-:Y:S01]  /*72c0*/  HMMA.16816.F32.BF16 R68, R76, R90, R68 ;  /* 0x0000005a4c44723c */ /* 0x000fe20000041844 */
[----:B------:R-:W-:-:S02]  /*72d0*/  FSEL R7, R17, -INF , !P5 ;  /* 0xff80000011077808 */ /* 0x000fc40006800000 */
[C---:B------:R-:W-:Y:S02]  /*72e0*/  ISETP.GE.AND P0, PT, R6.reuse, R55, PT ;  /* 0x000000370600720c */ /* 0x040fe40003f06270 */
[----:B------:R-:W-:Y:S02]  /*72f0*/  ISETP.GE.AND P4, PT, R6, R53, PT ;  /* 0x000000350600720c */ /* 0x000fe40003f86270 */
[----:B------:R-:W-:Y:S01]  /*7300*/  IADD3 R6, R2, 0x10, RZ ;  /* 0x0000001002067810 */ /* 0x000fe20007ffe0ff */
[----:B------:R-:W-:Y:S01]  /*7310*/  HMMA.16816.F32.BF16 R64, R76, R72, R64 ;  /* 0x000000484c40723c */ /* 0x000fe20000041840 */
[----:B------:R-:W-:Y:S02]  /*7320*/  FSEL R106, R15, -INF , !P4 ;  /* 0xff8000000f6a7808 */ /* 0x000fe40006000000 */
[C---:B------:R-:W-:Y:S02]  /*7330*/  ISETP.GE.AND P5, PT, R6.reuse, R55, PT ;  /* 0x000000370600720c */ /* 0x040fe40003fa6270 */
[----:B------:R-:W-:-:S02]  /*7340*/  ISETP.GE.AND P3, PT, R6, R53, PT ;  /* 0x000000350600720c */ /* 0x000fc40003f66270 */
[----:B------:R-:W-:Y:S01]  /*7350*/  FSEL R73, R8, -INF , !P5 ;  /* 0xff80000008497808 */ /* 0x000fe20006800000 */
[C---:B------:R-:W-:Y:S01]  /*7360*/  HMMA.16816.F32.BF16 R60, R76.reuse, R74, R60 ;  /* 0x0000004a4c3c723c */ /* 0x040fe2000004183c */
[----:B------:R-:W-:Y:S02]  /*7370*/  FSEL R6, R14, -INF , !P2 ;  /* 0xff8000000e067808 */ /* 0x000fe40005000000 */
[----:B------:R-:W-:Y:S02]  /*7380*/  FSEL R89, R13, -INF , !P0 ;  /* 0xff8000000d597808 */ /* 0x000fe40004000000 */
[C---:B------:R-:W-:Y:S02]  /*7390*/  ISETP.GE.AND P4, PT, R12.reuse, R55, PT ;  /* 0x000000370c00720c */ /* 0x040fe40003f86270 */
[-C--:B------:R-:W-:Y:S01]  /*73a0*/  ISETP.GE.AND P5, PT, R12, R53.reuse, PT ;  /* 0x000000350c00720c */ /* 0x080fe20003fa6270 */
[----:B-1----:R-:W-:Y:S01]  /*73b0*/  HMMA.16816.F32.BF16 R56, R76, R84, R56 ;  /* 0x000000544c38723c */ /* 0x002fe20000041838 */
[----:B------:R-:W1:Y:S01]  /*73c0*/  LDSM.16.M88.4 R12, [R133+0x1000] ;  /* 0x00100000850c783b */ /* 0x000e620000000200 */
[----:B------:R-:W-:-:S02]  /*73d0*/  ISETP.GE.AND P0, PT, R88, R53, PT ;  /* 0x000000355800720c */ /* 0x000fc40003f06270 */
[----:B------:R-:W-:Y:S02]  /*73e0*/  ISETP.GE.AND P2, PT, R88, R55, PT ;  /* 0x000000375800720c */ /* 0x000fe40003f46270 */
[C---:B------:R-:W-:Y:S02]  /*73f0*/  IADD3 R72, R2.reuse, 0x19, RZ ;  /* 0x0000001902487810 */ /* 0x040fe40007ffe0ff */
[----:B------:R-:W-:Y:S01]  /*7400*/  IADD3 R8, R2, 0x20, RZ ;  /* 0x0000002002087810 */ /* 0x000fe20007ffe0ff */
[----:B------:R-:W-:Y:S01]  /*7410*/  HMMA.16816.F32.BF16 R48, R76, R86, R48 ;  /* 0x000000564c30723c */ /* 0x000fe20000041830 */
[----:B------:R-:W-:Y:S02]  /*7420*/  FSEL R94, R10, -INF , !P3 ;  /* 0xff8000000a5e7808 */ /* 0x000fe40005800000 */
[----:B------:R-:W-:Y:S02]  /*7430*/  FSEL R110, R11, -INF , !P0 ;  /* 0xff8000000b6e7808 */ /* 0x000fe40004000000 */
[----:B------:R-:W-:-:S02]  /*7440*/  FSEL R75, R68, -INF , !P4 ;  /* 0xff800000444b7808 */ /* 0x000fc40006000000 */
[-C--:B------:R-:W-:Y:S02]  /*7450*/  ISETP.GE.AND P3, PT, R72, R55.reuse, PT ;  /* 0x000000374800720c */ /* 0x080fe40003f66270 */
[----:B------:R-:W-:Y:S02]  /*7460*/  FSEL R91, R9, -INF , !P2 ;  /* 0xff800000095b7808 */ /* 0x000fe40005000000 */
[C---:B------:R-:W-:Y:S02]  /*7470*/  ISETP.GE.AND P0, PT, R8.reuse, R55, PT ;  /* 0x000000370800720c */ /* 0x040fe40003f06270 */
[-C--:B------:R-:W-:Y:S02]  /*7480*/  ISETP.GE.AND P4, PT, R8, R53.reuse, PT ;  /* 0x000000350800720c */ /* 0x080fe40003f86270 */
[----:B------:R-:W-:Y:S02]  /*7490*/  ISETP.GE.AND P2, PT, R72, R53, PT ;  /* 0x000000354800720c */ /* 0x000fe40003f46270 */
[----:B------:R-:W-:-:S02]  /*74a0*/  IADD3 R10, R2, 0x21, RZ ;  /* 0x00000021020a7810 */ /* 0x000fc40007ffe0ff */
[----:B------:R-:W-:Y:S02]  /*74b0*/  IADD3 R8, R2, 0x28, RZ ;  /* 0x0000002802087810 */ /* 0x000fe40007ffe0ff */
[----:B------:R-:W-:Y:S02]  /*74c0*/  FSEL R69, R69, -INF , !P3 ;  /* 0xff80000045457808 */ /* 0x000fe40005800000 */
[----:B------:R-:W-:Y:S02]  /*74d0*/  FSEL R70, R70, -INF , !P5 ;  /* 0xff80000046467808 */ /* 0x000fe40006800000 */
[----:B------:R-:W-:Y:S02]  /*74e0*/  ISETP.GE.AND P3, PT, R10, R53, PT ;  /* 0x000000350a00720c */ /* 0x000fe40003f66270 */
[----:B------:R-:W-:Y:S02]  /*74f0*/  FSEL R108, R71, -INF , !P2 ;  /* 0xff800000476c7808 */ /* 0x000fe40005000000 */
[----:B------:R-:W-:-:S02]  /*7500*/  FSEL R85, R64, -INF , !P0 ;  /* 0xff80000040557808 */ /* 0x000fc40004000000 */
[-C--:B------:R-:W-:Y:S01]  /*7510*/  ISETP.GE.AND P5, PT, R10, R55.reuse, PT ;  /* 0x000000370a00720c */ /* 0x080fe20003fa6270 */
[C---:B-1----:R-:W-:Y:S01]  /*7520*/  HMMA.16816.F32.BF16 R44, R76.reuse, R12, R44 ;  /* 0x0000000c4c2c723c */ /* 0x042fe2000004182c */
[C---:B------:R-:W-:Y:S02]  /*7530*/  ISETP.GE.AND P2, PT, R8.reuse, R55, PT ;  /* 0x000000370800720c */ /* 0x040fe40003f46270 */
[----:B------:R-:W-:Y:S02]  /*7540*/  ISETP.GE.AND P0, PT, R8, R53, PT ;  /* 0x000000350800720c */ /* 0x000fe40003f06270 */
[C---:B------:R-:W-:Y:S01]  /*7550*/  IADD3 R68, R2.reuse, 0x29, RZ ;  /* 0x0000002902447810 */ /* 0x040fe20007ffe0ff */
[----:B------:R-:W1:Y:S01]  /*7560*/  LDSM.16.M88.4 R8, [R133+0x1400] ;  /* 0x001400008508783b */ /* 0x000e620000000200 */
[----:B------:R-:W-:Y:S01]  /*7570*/  IADD3 R64, R2, 0x30, RZ ;  /* 0x0000003002407810 */ /* 0x000fe20007ffe0ff */
[----:B------:R-:W-:Y:S01]  /*7580*/  HMMA.16816.F32.BF16 R40, R76, R14, R40 ;  /* 0x0000000e4c28723c */ /* 0x000fe20000041828 */
[----:B------:R-:W-:-:S02]  /*7590*/  FSEL R96, R67, -INF , !P3 ;  /* 0xff80000043607808 */ /* 0x000fc40005800000 */
[----:B------:R-:W-:Y:S02]  /*75a0*/  FSEL R65, R65, -INF , !P5 ;  /* 0xff80000041417808 */ /* 0x000fe40006800000 */
[----:B------:R-:W-:Y:S02]  /*75b0*/  FSEL R67, R60, -INF , !P2 ;  /* 0xff8000003c437808 */ /* 0x000fe40005000000 */
[----:B------:R-:W-:Y:S02]  /*75c0*/  FSEL R88, R66, -INF , !P4 ;  /* 0xff80000042587808 */ /* 0x000fe40006000000 */
[----:B------:R-:W-:Y:S02]  /*75d0*/  ISETP.GE.AND P5, PT, R68, R53, PT ;  /* 0x000000354400720c */ /* 0x000fe40003fa6270 */
[----:B------:R-:W-:Y:S02]  /*75e0*/  ISETP.GE.AND P3, PT, R64, R55, PT ;  /* 0x000000374000720c */ /* 0x000fe40003f66270 */
[----:B------:R-:W-:-:S02]  /*75f0*/  IADD3 R60, R2, 0x38, RZ ;  /* 0x00000038023c7810 */ /* 0x000fc40007ffe0ff */
[----:B------:R-:W-:Y:S02]  /*7600*/  ISETP.GE.AND P4, PT, R68, R55, PT ;  /* 0x000000374400720c */ /* 0x000fe40003f86270 */
[----:B------:R-:W-:Y:S02]  /*7610*/  IADD3 R66, R2, 0x31, RZ ;  /* 0x0000003102427810 */ /* 0x000fe40007ffe0ff */
[----:B------:R-:W-:Y:S02]  /*7620*/  FSEL R98, R63, -INF , !P5 ;  /* 0xff8000003f627808 */ /* 0x000fe40006800000 */
[----:B------:R-:W-:Y:S02]  /*7630*/  FSEL R56, R56, -INF , !P3 ;  /* 0xff80000038387808 */ /* 0x000fe40005800000 */
[----:B------:R-:W-:Y:S02]  /*7640*/  FSEL R92, R62, -INF , !P0 ;  /* 0xff8000003e5c7808 */ /* 0x000fe40004000000 */
[----:B------:R-:W-:-:S02]  /*7650*/  FSEL R87, R61, -INF , !P4 ;  /* 0xff8000003d577808 */ /* 0x000fc40006000000 */
[C---:B------:R-:W-:Y:S02]  /*7660*/  ISETP.GE.AND P5, PT, R60.reuse, R55, PT ;  /* 0x000000373c00720c */ /* 0x040fe40003fa6270 */
[-C--:B------:R-:W-:Y:S02]  /*7670*/  ISETP.GE.AND P3, PT, R60, R53.reuse, PT ;  /* 0x000000353c00720c */ /* 0x080fe40003f66270 */
[----:B------:R-:W2:Y:S01]  /*7680*/  LDSM.16.M88.4 R60, [R133+0x1800] ;  /* 0x00180000853c783b */ /* 0x000ea20000000200 */
[----:B------:R-:W-:Y:S02]  /*7690*/  ISETP.GE.AND P2, PT, R64, R53, PT ;  /* 0x000000354000720c */ /* 0x000fe40003f46270 */
[----:B------:R-:W-:Y:S02]  /*76a0*/  ISETP.GE.AND P0, PT, R66, R55, PT ;  /* 0x000000374200720c */ /* 0x000fe40003f06270 */
[----:B------:R-:W-:Y:S02]  /*76b0*/  IADD3 R12, R2, 0x39, RZ ;  /* 0x00000039020c7810 */ /* 0x000fe40007ffe0ff */
[----:B------:R-:W-:Y:S01]  /*76c0*/  FSEL R64, R58, -INF , !P2 ;  /* 0xff8000003a407808 */ /* 0x000fe20005000000 */
[----:B-1----:R-:W-:Y:S01]  /*76d0*/  HMMA.16816.F32.BF16 R36, R76, R8, R36 ;  /* 0x000000084c24723c */ /* 0x002fe20000041824 */
[----:B------:R-:W-:-:S02]  /*76e0*/  FSEL R57, R57, -INF , !P0 ;  /* 0xff80000039397808 */ /* 0x000fc40004000000 */
[----:B------:R-:W-:Y:S02]  /*76f0*/  ISETP.GE.AND P4, PT, R66, R53, PT ;  /* 0x000000354200720c */ /* 0x000fe40003f86270 */
[C---:B------:R-:W-:Y:S02]  /*7700*/  ISETP.GE.AND P2, PT, R12.reuse, R55, PT ;  /* 0x000000370c00720c */ /* 0x040fe40003f46270 */
[----:B------:R-:W-:Y:S01]  /*7710*/  ISETP.GE.AND P0, PT, R12, R53, PT ;  /* 0x000000350c00720c */ /* 0x000fe20003f06270 */
[----:B------:R-:W-:Y:S01]  /*7720*/  HMMA.16816.F32.BF16 R32, R76, R10, R32 ;  /* 0x0000000a4c20723c */ /* 0x000fe20000041820 */
[C---:B------:R-:W-:Y:S02]  /*7730*/  IADD3 R12, R2.reuse, 0x40, RZ ;  /* 0x00000040020c7810 */ /* 0x040fe40007ffe0ff */
[----:B------:R-:W-:Y:S02]  /*7740*/  IADD3 R14, R2, 0x41, RZ ;  /* 0x00000041020e7810 */ /* 0x000fe40007ffe0ff */
[----:B------:R-:W-:-:S02]  /*7750*/  FSEL R86, R59, -INF , !P4 ;  /* 0xff8000003b567808 */ /* 0x000fc40006000000 */
[----:B------:R-:W-:Y:S02]  /*7760*/  FSEL R59, R48, -INF , !P5 ;  /* 0xff800000303b7808 */ /* 0x000fe40006800000 */
[----:B------:R-:W-:Y:S02]  /*7770*/  FSEL R84, R50, -INF , !P3 ;  /* 0xff80000032547808 */ /* 0x000fe40005800000 */
[----:B------:R-:W-:Y:S02]  /*7780*/  FSEL R49, R49, -INF , !P2 ;  /* 0xff80000031317808 */ /* 0x000fe40005000000 */
[C---:B------:R-:W-:Y:S02]  /*7790*/  ISETP.GE.AND P4, PT, R12.reuse, R55, PT ;  /* 0x000000370c00720c */ /* 0x040fe40003f86270 */
[----:B------:R-:W-:Y:S02]  /*77a0*/  ISETP.GE.AND P5, PT, R12, R53, PT ;  /* 0x000000350c00720c */ /* 0x000fe40003fa6270 */
[----:B------:R-:W-:-:S02]  /*77b0*/  ISETP.GE.AND P3, PT, R14, R55, PT ;  /* 0x000000370e00720c */ /* 0x000fc40003f66270 */
[----:B------:R-:W-:Y:S02]  /*77c0*/  ISETP.GE.AND P2, PT, R14, R53, PT ;  /* 0x000000350e00720c */ /* 0x000fe40003f46270 */
[----:B------:R-:W1:Y:S01]  /*77d0*/  LDSM.16.M88.4 R12, [R133+0x1c00] ;  /* 0x001c0000850c783b */ /* 0x000e620000000200 */
[----:B------:R-:W-:Y:S01]  /*77e0*/  IADD3 R48, R2, 0x48, RZ ;  /* 0x0000004802307810 */ /* 0x000fe20007ffe0ff */
[----:B------:R-:W-:-:S04]  /*77f0*/  DEPBAR.LE SB0, 0x0 ;  /* 0x000080000000791a */ /* 0x000fc80000000000 */
[C---:B--2---:R-:W-:Y:S01]  /*7800*/  HMMA.16816.F32.BF16 R28, R76.reuse, R60, R28 ;  /* 0x0000003c4c1c723c */ /* 0x044fe2000004181c */
[----:B------:R-:W-:Y:S02]  /*7810*/  IADD3 R8, R2, 0x49, RZ ;  /* 0x0000004902087810 */ /* 0x000fe40007ffe0ff */
[----:B------:R-:W-:Y:S02]  /*7820*/  FSEL R90, R51, -INF , !P0 ;  /* 0xff800000335a7808 */ /* 0x000fe40004000000 */
[----:B------:R-:W-:Y:S02]  /*7830*/  FSEL R46, R46, -INF , !P5 ;  /* 0xff8000002e2e7808 */ /* 0x000fe40006800000 */
[----:B------:R-:W-:Y:S01]  /*7840*/  FSEL R45, R45, -INF , !P3 ;  /* 0xff8000002d2d7808 */ /* 0x000fe20005800000 */
[----:B------:R-:W-:Y:S01]  /*7850*/  HMMA.16816.F32.BF16 R24, R76, R62, R24 ;  /* 0x0000003e4c18723c */ /* 0x000fe20000041818 */
[-C--:B------:R-:W-:Y:S01]  /*7860*/  ISETP.GE.AND P0, PT, R48, R55.reuse, PT ;  /* 0x000000373000720c */ /* 0x080fe20003f06270 */
[----:B------:R-:W-:Y:S01]  /*7870*/  BAR.SYNC.DEFER_BLOCKING 0x0 ;  /* 0x0000000000007b1d */ /* 0x000fe20000010000 */
[----:B------:R-:W-:-:S02]  /*7880*/  ISETP.GE.AND P5, PT, R8, R55, PT ;  /* 0x000000370800720c */ /* 0x000fc40003fa6270 */
[-C--:B------:R-:W-:Y:S02]  /*7890*/  ISETP.GE.AND P3, PT, R8, R53.reuse, PT ;  /* 0x000000350800720c */ /* 0x080fe40003f66270 */
[----:B------:R-:W-:Y:S02]  /*78a0*/  IADD3 R8, R2, 0x50, RZ ;  /* 0x0000005002087810 */ /* 0x000fe40007ffe0ff */
[----:B------:R-:W-:Y:S02]  /*78b0*/  FSEL R44, R44, -INF , !P4 ;  /* 0xff8000002c2c7808 */ /* 0x000fe40006000000 */
[----:B------:R-:W-:Y:S02]  /*78c0*/  FSEL R58, R47, -INF , !P2 ;  /* 0xff8000002f3a7808 */ /* 0x000fe40005000000 */
[----:B------:R-:W-:Y:S02]  /*78d0*/  ISETP.GE.AND P4, PT, R48, R53, PT ;  /* 0x000000353000720c */ /* 0x000fe40003f86270 */
[----:B------:R-:W-:-:S02]  /*78e0*/  FSEL R47, R40, -INF , !P0 ;  /* 0xff800000282f7808 */ /* 0x000fc40004000000 */
[----:B------:R-:W-:Y:S02]  /*78f0*/  IADD3 R10, R2, 0x51, RZ ;  /* 0x00000051020a7810 */ /* 0x000fe40007ffe0ff */
[C---:B------:R-:W-:Y:S02]  /*7900*/  ISETP.GE.AND P2, PT, R8.reuse, R55, PT ;  /* 0x000000370800720c */ /* 0x040fe40003f46270 */
[----:B------:R-:W-:Y:S02]  /*7910*/  ISETP.GE.AND P0, PT, R8, R53, PT ;  /* 0x000000350800720c */ /* 0x000fe40003f06270 */
[----:B------:R-:W-:Y:S02]  /*7920*/  IADD3 R8, R2, 0x58, RZ ;  /* 0x0000005802087810 */ /* 0x000fe40007ffe0ff */
[----:B------:R-:W-:Y:S01]  /*7930*/  FSEL R50, R42, -INF , !P4 ;  /* 0xff8000002a327808 */ /* 0x000fe20006000000 */
[----:B-1----:R-:W-:Y:S01]  /*7940*/  HMMA.16816.F32.BF16 R20, R76, R12, R20 ;  /* 0x0000000c4c14723c */ /* 0x002fe20000041814 */
[----:B------:R-:W-:-:S02]  /*7950*/  FSEL R41, R41, -INF , !P5 ;  /* 0xff80000029297808 */ /* 0x000fc40006800000 */
[C---:B------:R-:W-:Y:S02]  /*7960*/  ISETP.GE.AND P4, PT, R10.reuse, R55, PT ;  /* 0x000000370a00720c */ /* 0x040fe40003f86270 */
[----:B------:R-:W-:Y:S02]  /*7970*/  ISETP.GE.AND P5, PT, R10, R53, PT ;  /* 0x000000350a00720c */ /* 0x000fe40003fa6270 */
[----:B------:R-:W-:Y:S01]  /*7980*/  FSEL R66, R43, -INF , !P3 ;  /* 0xff8000002b427808 */ /* 0x000fe20005800000 */
[----:B------:R-:W-:Y:S01]  /*7990*/  HMMA.16816.F32.BF16 R80, R76, R14, R80 ;  /* 0x0000000e4c50723c */ /* 0x000fe20000041850 */
[----:B------:R-:W-:Y:S02]  /*79a0*/  FSEL R17, R36, -INF , !P2 ;  /* 0xff80000024117808 */ /* 0x000fe40005000000 */
[----:B------:R-:W-:Y:S02]  /*79b0*/  IADD3 R10, R2, 0x59, RZ ;  /* 0x00000059020a7810 */ /* 0x000fe40007ffe0ff */
[----:B------:R-:W-:-:S02]  /*79c0*/  ISETP.GE.AND P3, PT, R8, R55, PT ;  /* 0x000000370800720c */ /* 0x000fc40003f66270 */
[-C--:B------:R-:W-:Y:S02]  /*79d0*/  ISETP.GE.AND P2, PT, R8, R53.reuse, PT ;  /* 0x000000350800720c */ /* 0x080fe40003f46270 */
[----:B------:R-:W-:Y:S02]  /*79e0*/  IADD3 R8, R2, 0x60, RZ ;  /* 0x0000006002087810 */ /* 0x000fe40007ffe0ff */
[----:B------:R-:W-:Y:S02]  /*79f0*/  FSEL R37, R37, -INF , !P4 ;  /* 0xff80000025257808 */ /* 0x000fe40006000000 */
[----:B------:R-:W-:Y:S02]  /*7a00*/  FSEL R38, R38, -INF , !P0 ;  /* 0xff80000026267808 */ /* 0x000fe40004000000 */
[----:B------:R-:W-:Y:S02]  /*7a10*/  ISETP.GE.AND P4, PT, R10, R53, PT ;  /* 0x000000350a00720c */ /* 0x000fe40003f86270 */
[----:B------:R-:W-:-:S02]  /*7a20*/  FSEL R36, R39, -INF , !P5 ;  /* 0xff80000027247808 */ /* 0x000fc40006800000 */
[----:B------:R-:W-:Y:S02]  /*7a30*/  FSEL R32, R32, -INF , !P3 ;  /* 0xff80000020207808 */ /* 0x000fe40005800000 */
        /* <DEDUP_REMOVED lines=23> */
[----:B------:R-:W-:Y:S02]  /*7bb0*/  FSEL R25, R25, -INF , !P3 ;  /* 0xff80000019197808 */ /* 0x000fe40005800000 */
[----:B------:R-:W-:Y:S02]  /*7bc0*/  FSEL R13, R29, -INF , !P2 ;  /* 0xff8000001d0d7808 */ /* 0x000fe40005000000 */
[C---:B------:R-:W-:Y:S02]  /*7bd0*/  ISETP.GE.AND P5, PT, R8.reuse, R55, PT ;  /* 0x000000370800720c */ /* 0x040fe40003fa6270 */
[-C--:B------:R-:W-:Y:S02]  /*7be0*/  ISETP.GE.AND P3, PT, R8, R53.reuse, PT ;  /* 0x000000350800720c */ /* 0x080fe40003f66270 */
[----:B------:R-:W-:Y:S02]  /*7bf0*/  ISETP.GE.AND P2, PT, R10, R53, PT ;  /* 0x000000350a00720c */ /* 0x000fe40003f46270 */
[----:B------:R-:W-:-:S02]  /*7c00*/  FSEL R8, R19, -INF , !P6 ;  /* 0xff80000013087808 */ /* 0x000fc40007000000 */
[----:B------:R-:W-:Y:S02]  /*7c10*/  IADD3 R10, R2, 0x78, RZ ;  /* 0x00000078020a7810 */ /* 0x000fe40007ffe0ff */
[----:B------:R-:W-:Y:S02]  /*7c20*/  FSEL R19, R20, -INF , !P0 ;  /* 0xff80000014137808 */ /* 0x000fe40004000000 */
[----:B------:R-:W-:Y:S02]  /*7c30*/  FSEL R26, R22, -INF , !P4 ;  /* 0xff800000161a7808 */ /* 0x000fe40006000000 */
[C---:B------:R-:W-:Y:S02]  /*7c40*/  ISETP.GE.AND P0, PT, R2.reuse, R55, PT ;  /* 0x000000370200720c */ /* 0x040fe40003f06270 */
[C---:B------:R-:W-:Y:S02]  /*7c50*/  ISETP.GE.AND P4, PT, R2.reuse, R53, PT ;  /* 0x000000350200720c */ /* 0x040fe40003f86270 */
[----:B------:R-:W-:-:S02]  /*7c60*/  IADD3 R2, R2, 0x79, RZ ;  /* 0x0000007902027810 */ /* 0x000fc40007ffe0ff */
[----:B------:R-:W-:Y:S02]  /*7c70*/  FSEL R40, R27, -INF , !P2 ;  /* 0xff8000001b287808 */ /* 0x000fe40005000000 */
[C---:B------:R-:W-:Y:S02]  /*7c80*/  ISETP.GE.AND P6, PT, R10.reuse, R55, PT ;  /* 0x000000370a00720c */ /* 0x040fe40003fc6270 */
[-C--:B------:R-:W-:Y:S02]  /*7c90*/  ISETP.GE.AND P2, PT, R10, R53.reuse, PT ;  /* 0x000000350a00720c */ /* 0x080fe40003f46270 */
[----:B------:R-:W-:Y:S02]  /*7ca0*/  FSEL R10, R16, -INF , !P0 ;  /* 0xff800000100a7808 */ /* 0x000fe40004000000 */
[----:B------:R-:W-:Y:S02]  /*7cb0*/  ISETP.GE.AND P0, PT, R2, R53, PT ;  /* 0x000000350200720c */ /* 0x000fe40003f06270 */
[----:B------:R-:W-:-:S02]  /*7cc0*/  FSEL R27, R21, -INF , !P5 ;  /* 0xff800000151b7808 */ /* 0x000fc40006800000 */
[----:B------:R-:W-:Y:S02]  /*7cd0*/  FSEL R20, R83, -INF , !P0 ;  /* 0xff80000053147808 */ /* 0x000fe40004000000 */
[----:B------:R-:W-:Y:S02]  /*7ce0*/  ISETP.GE.AND P0, PT, R52, 0x2, PT ;  /* 0x000000023400780c */ /* 0x000fe40003f06270 */
        /* <DEDUP_REMOVED lines=65> */
.L_x_4386:
[----:B------:R-:W-:-:S05]  /*8100*/  IMAD.MOV.U32 R14, RZ, RZ, c[0x0][0x198] ;  /* 0x00006600ff0e7624 */ /* 0x000fca00078e00ff */
[----:B------:R-:W-:-:S04]  /*8110*/  LEA R14, -R14, RZ, 0x7 ;  /* 0x000000ff0e0e7211 */ /* 0x000fc800078e39ff */
[----:B------:R-:W-:Y:S02]  /*8120*/  SHF.R.S32.HI R0, RZ, 0x1f, R14 ;  /* 0x0000001fff007819 */ /* 0x000fe4000001140e */
.L_x_4387:
        /* <DEDUP_REMOVED lines=18> */
[----:B------:R-:W-:-:S05]  /*8250*/  IADD3.X R15, R61, UR5, RZ, P2, !PT ;  /* 0x000000053d0f7c10 */ /* 0x000fca00097fe4ff */
[----:B------:R1:W-:Y:S04]  /*8260*/  LDGSTS.E.BYPASS.LTC128B.128 [R147+0x2800], [R14.64] ;  /* 0x028000000e937fae */ /* 0x0003e8000b901d46 */
[----:B------:R-:W0:Y:S02]  /*8270*/  LDGDEPBAR ;  /* 0x00000000000079af */ /* 0x000e240000000000 */
.L_x_4385:
        /* <DEDUP_REMOVED lines=64> */
[----:B------:R-:W-:-:S02]  /*8680*/  IADD3 R131, R3, R132, RZ ;  /* 0x0000008403837210 */ /* 0x000fc40007ffe0ff */
[----:B-1----:R-:W-:Y:S02]  /*8690*/  FMNMX.FTZ R15, R0, R15, !PT ;  /* 0x0000000f000f7209 */ /* 0x002fe40007810000 */
[----:B------:R-:W-:Y:S04]  /*86a0*/  SHFL.BFLY PT, R0, R11, 0x2, 0x1f ;  /* 0x0c401f000b007f89 */ /* 0x000fe800000e0000 */
        /* <DEDUP_REMOVED lines=8> */
[--C-:B------:R-:W-:Y:S02]  /*8730*/  FFMA.FTZ R14, R73, c[0x0][0x23c], -R60.reuse ;  /* 0x00008f00490e7a23 */ /* 0x100fe4000001083c */
[----:B------:R-:W1:Y:S01]  /*8740*/  SHFL.BFLY PT, R7, R10, 0x1, 0x1f ;  /* 0x0c201f000a077f89 */ /* 0x000e6200000e0000 */
[--C-:B------:R-:W-:Y:S01]  /*8750*/  FFMA.FTZ R29, R75, c[0x0][0x23c], -R60.reuse ;  /* 0x00008f004b1d7a23 */ /* 0x100fe2000001083c */
[----:B------:R-:W-:Y:S01]  /*8760*/  MUFU.EX2 R102, R102 ;  /* 0x0000006600667308 */ /* 0x000fe20000000800 */
[--C-:B------:R-:W-:Y:S01]  /*8770*/  FFMA.FTZ R100, R5, c[0x0][0x23c], -R60.reuse ;  /* 0x00008f0005647a23 */ /* 0x100fe2000001083c */
[----:B------:R-:W2:Y:S01]  /*8780*/  LDSM.16.MT88.4 R72, [R132+0x3000] ;  /* 0x003000008448783b */ /* 0x000ea20000004200 */
[----:B------:R-:W-:-:S02]  /*8790*/  FFMA.FTZ R15, R89, c[0x0][0x23c], -R60 ;  /* 0x00008f00590f7a23 */ /* 0x000fc4000001083c */
[--C-:B------:R-:W-:Y:S02]  /*87a0*/  FFMA.FTZ R31, R91, c[0x0][0x23c], -R60.reuse ;  /* 0x00008f005b1f7a23 */ /* 0x100fe4000001083c */
        /* <DEDUP_REMOVED lines=9> */
[--C-:B------:R-:W-:Y:S01]  /*8840*/  FFMA.FTZ R91, R32, c[0x0][0x23c], -R60.reuse ;  /* 0x00008f00205b7a23 */ /* 0x100fe2000001083c */
[----:B-1----:R-:W-:Y:S01]  /*8850*/  FMNMX.FTZ R0, R10, R7, !PT ;  /* 0x000000070a007209 */ /* 0x002fe20007810000 */
[--C-:B------:R-:W-:Y:S01]  /*8860*/  FFMA.FTZ R32, R33, c[0x0][0x23c], -R60.reuse ;  /* 0x00008f0021207a23 */ /* 0x100fe2000001083c */
[----:B------:R-:W1:Y:S01]  /*8870*/  MUFU.EX2 R15, R15 ;  /* 0x0000000f000f7308 */ /* 0x000e620000000800 */
[----:B---3--:R-:W-:Y:S01]  /*8880*/  F2FP.BF16.PACK_AB R80, R43, R102 ;  /* 0x000000662b50723e */ /* 0x008fe200000010ff */
[--C-:B------:R-:W-:Y:S01]  /*8890*/  FFMA.FTZ R37, R37, c[0x0][0x23c], -R60.reuse ;  /* 0x00008f0025257a23 */ /* 0x100fe2000001083c */
[C---:B------:R-:W-:Y:S01]  /*88a0*/  FSETP.NEU.FTZ.AND P2, PT, R0.reuse, -INF , PT ;  /* 0xff8000000000780b */ /* 0x040fe20003f5d000 */
[----:B------:R-:W-:Y:S02]  /*88b0*/  FMUL.FTZ R21, R0, c[0x0][0x23c] ;  /* 0x00008f0000157a20 */ /* 0x000fe40000410000 */
[----:B------:R-:W-:-:S02]  /*88c0*/  FFMA.FTZ R25, R25, c[0x0][0x23c], -R60 ;  /* 0x00008f0019197a23 */ /* 0x000fc4000001083c */
[----:B------:R-:W-:Y:S01]  /*88d0*/  MUFU.EX2 R14, R14 ;  /* 0x0000000e000e7308 */ /* 0x000fe20000000800 */
[----:B------:R-:W-:-:S05]  /*88e0*/  FSEL R21, R21, RZ, P2 ;  /* 0x000000ff15157208 */ /* 0x000fca0001000000 */
[--C-:B------:R-:W-:Y:S02]  /*88f0*/  FFMA.FTZ R104, R9, c[0x0][0x23c], -R21.reuse ;  /* 0x00008f0009687a23 */ /* 0x100fe40000010815 */
[--C-:B------:R-:W-:Y:S01]  /*8900*/  FFMA.FTZ R61, R8, c[0x0][0x23c], -R21.reuse ;  /* 0x00008f00083d7a23 */ /* 0x100fe20000010815 */
[----:B-1----:R-:W-:Y:S01]  /*8910*/  F2FP.BF16.PACK_AB R82, R15, R100 ;  /* 0x000000640f52723e */ /* 0x002fe200000010ff */
[--C-:B------:R-:W-:Y:S01]  /*8920*/  FFMA.FTZ R51, R6, c[0x0][0x23c], -R21.reuse ;  /* 0x00008f0006337a23 */ /* 0x100fe20000010815 */
[----:B------:R-:W-:Y:S01]  /*8930*/  LDSM.16.MT88.4 R8, [R132+0x3400] ;  /* 0x003400008408783b */ /* 0x000fe20000004200 */
[--C-:B------:R-:W-:Y:S01]  /*8940*/  FFMA.FTZ R106, R106, c[0x0][0x23c], -R21.reuse ;  /* 0x00008f006a6a7a23 */ /* 0x100fe20000010815 */
[----:B------:R-:W-:Y:S01]  /*8950*/  MUFU.EX2 R104, R104 ;  /* 0x0000006800687308 */ /* 0x000fe20000000800 */
[--C-:B------:R-:W-:Y:S01]  /*8960*/  FFMA.FTZ R94, R94, c[0x0][0x23c], -R21.reuse ;  /* 0x00008f005e5e7a23 */ /* 0x100fe20000010815 */
[----:B------:R-:W1:Y:S01]  /*8970*/  LDSM.16.MT88.4 R4, [R131+0x3000] ;  /* 0x003000008304783b */ /* 0x000e620000004200 */
[----:B------:R-:W-:-:S02]  /*8980*/  FFMA.FTZ R39, R110, c[0x0][0x23c], -R21 ;  /* 0x00008f006e277a23 */ /* 0x000fc40000010815 */
[--C-:B------:R-:W-:Y:S02]  /*8990*/  FFMA.FTZ R62, R70, c[0x0][0x23c], -R21.reuse ;  /* 0x00008f00463e7a23 */ /* 0x100fe40000010815 */
[--C-:B------:R-:W-:Y:S01]  /*89a0*/  FFMA.FTZ R3, R108, c[0x0][0x23c], -R21.reuse ;  /* 0x00008f006c037a23 */ /* 0x100fe20000010815 */
[----:B------:R-:W3:Y:S01]  /*89b0*/  MUFU.EX2 R61, R61 ;  /* 0x0000003d003d7308 */ /* 0x000ee20000000800 */
[--C-:B------:R-:W-:Y:S02]  /*89c0*/  FFMA.FTZ R110, R88, c[0x0][0x23c], -R21.reuse ;  /* 0x00008f00586e7a23 */ /* 0x100fe40000010815 */
[----:B------:R-:W-:Y:S02]  /*89d0*/  FFMA.FTZ R108, R87, c[0x0][0x23c], -R60 ;  /* 0x00008f00576c7a23 */ /* 0x000fe4000001083c */
[--C-:B------:R-:W-:Y:S02]  /*89e0*/  FFMA.FTZ R67, R96, c[0x0][0x23c], -R21.reuse ;  /* 0x00008f0060437a23 */ /* 0x100fe40000010815 */
[--C-:B------:R-:W-:Y:S01]  /*89f0*/  FFMA.FTZ R88, R92, c[0x0][0x23c], -R21.reuse ;  /* 0x00008f005c587a23 */ /* 0x100fe20000010815 */
[----:B------:R-:W-:Y:S01]  /*8a00*/  MUFU.EX2 R51, R51 ;  /* 0x0000003300337308 */ /* 0x000fe20000000800 */
[----:B------:R-:W-:-:S02]  /*8a10*/  FFMA.FTZ R65, R98, c[0x0][0x23c], -R21 ;  /* 0x00008f0062417a23 */ /* 0x000fc40000010815 */
[--C-:B------:R-:W-:Y:S02]  /*8a20*/  FFMA.FTZ R87, R56, c[0x0][0x23c], -R60.reuse ;  /* 0x00008f0038577a23 */ /* 0x100fe4000001083c */
[--C-:B------:R-:W-:Y:S02]  /*8a30*/  FFMA.FTZ R92, R59, c[0x0][0x23c], -R60.reuse ;  /* 0x00008f003b5c7a23 */ /* 0x100fe4000001083c */
[----:B------:R-:W-:Y:S01]  /*8a40*/  FFMA.FTZ R56, R57, c[0x0][0x23c], -R60 ;  /* 0x00008f0039387a23 */ /* 0x000fe2000001083c */
[----:B------:R-:W4:Y:S01]  /*8a50*/  MUFU.EX2 R106, R106 ;  /* 0x0000006a006a7308 */ /* 0x000f220000000800 */
[----:B---3--:R-:W-:Y:S01]  /*8a60*/  F2FP.BF16.PACK_AB R81, R61, R104 ;  /* 0x000000683d51723e */ /* 0x008fe200000010ff */
[--C-:B------:R-:W-:Y:S02]  /*8a70*/  FFMA.FTZ R59, R64, c[0x0][0x23c], -R21.reuse ;  /* 0x00008f00403b7a23 */ /* 0x100fe40000010815 */
[--C-:B------:R-:W-:Y:S02]  /*8a80*/  FFMA.FTZ R86, R86, c[0x0][0x23c], -R21.reuse ;  /* 0x00008f0056567a23 */ /* 0x100fe40000010815 */
[----:B------:R-:W-:-:S02]  /*8a90*/  FFMA.FTZ R57, R84, c[0x0][0x23c], -R21 ;  /* 0x00008f0054397a23 */ /* 0x000fc40000010815 */
        /* <DEDUP_REMOVED lines=9> */
[--C-:B------:R-:W-:Y:S01]  /*8b30*/  FFMA.FTZ R41, R66, c[0x0][0x23c], -R21.reuse ;  /* 0x00008f0042297a23 */ /* 0x100fe20000010815 */
[C---:B--2---:R-:W-:Y:S01]  /*8b40*/  HMMA.16816.F32.BF16 R68, R80.reuse, R72, RZ ;  /* 0x000000485044723c */ /* 0x044fe200000418ff */
[--C-:B------:R-:W-:Y:S01]  /*8b50*/  FFMA.FTZ R33, R36, c[0x0][0x23c], -R21.reuse ;  /* 0x00008f0024217a23 */ /* 0x100fe20000010815 */
        /* <DEDUP_REMOVED lines=8> */
[----:B------:R-:W-:Y:S02]  /*8be0*/  FADD.FTZ R104, R104, R61 ;  /* 0x0000003d68687221 */ /* 0x000fe40000010000 */
[----:B------:R-:W-:Y:S01]  /*8bf0*/  FFMA.FTZ R58, R27, c[0x0][0x23c], -R60 ;  /* 0x00008f001b3a7a23 */ /* 0x000fe2000001083c */
[C---:B-1----:R-:W-:Y:S01]  /*8c00*/  HMMA.16816.F32.BF16 R76, R80.reuse, R4, RZ ;  /* 0x00000004504c723c */ /* 0x042fe200000418ff */
[----:B------:R-:W-:Y:S01]  /*8c10*/  FADD.FTZ R17, R51, R104 ;  /* 0x0000006833117221 */ /* 0x000fe20000010000 */
[----:B------:R-:W1:Y:S01]  /*8c20*/  MUFU.EX2 R39, R39 ;  /* 0x0000002700277308 */ /* 0x000e620000000800 */
[----:B------:R-:W-:Y:S02]  /*8c30*/  FFMA.FTZ R61, R30, c[0x0][0x23c], -R21 ;  /* 0x00008f001e3d7a23 */ /* 0x000fe40000010815 */
[----:B------:R-:W-:Y:S02]  /*8c40*/  FADD.FTZ R17, R106, R17 ;  /* 0x000000116a117221 */ /* 0x000fe40000010000 */
[----:B---3--:R-:W-:Y:S01]  /*8c50*/  F2FP.BF16.PACK_AB R4, R31, R14 ;  /* 0x0000000e1f04723e */ /* 0x008fe200000010ff */
[----:B------:R-:W-:Y:S01]  /*8c60*/  HMMA.16816.F32.BF16 R80, R80, R6, RZ ;  /* 0x000000065050723c */ /* 0x000fe200000418ff */
[--C-:B------:R-:W-:Y:S01]  /*8c70*/  FFMA.FTZ R28, R28, c[0x0][0x23c], -R21.reuse ;  /* 0x00008f001c1c7a23 */ /* 0x100fe20000010815 */
[----:B------:R-:W-:Y:S01]  /*8c80*/  MUFU.EX2 R62, R62 ;  /* 0x0000003e003e7308 */ /* 0x000fe20000000800 */
[----:B------:R-:W-:-:S02]  /*8c90*/  FFMA.FTZ R30, R42, c[0x0][0x23c], -R21 ;  /* 0x00008f002a1e7a23 */ /* 0x000fc40000010815 */
[----:B------:R-:W-:Y:S02]  /*8ca0*/  FFMA.FTZ R27, R40, c[0x0][0x23c], -R21 ;  /* 0x00008f00281b7a23 */ /* 0x000fe40000010815 */
[----:B--2---:R-:W-:Y:S01]  /*8cb0*/  F2FP.BF16.PACK_AB R6, R18, R29 ;  /* 0x0000001d1206723e */ /* 0x004fe200000010ff */
[----:B------:R-:W-:Y:S02]  /*8cc0*/  FFMA.FTZ R51, R19, c[0x0][0x23c], -R60 ;  /* 0x00008f0013337a23 */ /* 0x000fe4000001083c */
[----:B------:R-:W2:Y:S01]  /*8cd0*/  MUFU.EX2 R3, R3 ;  /* 0x0000000300037308 */ /* 0x000ea20000000800 */
[C---:B-1----:R-:W-:Y:S01]  /*8ce0*/  F2FP.BF16.PACK_AB R5, R39.reuse, R94 ;  /* 0x0000005e2705723e */ /* 0x042fe200000010ff */
[----:B------:R-:W-:Y:S02]  /*8cf0*/  FADD.FTZ R94, R94, R17 ;  /* 0x000000115e5e7221 */ /* 0x000fe40000010000 */
[----:B------:R-:W-:Y:S02]  /*8d00*/  FFMA.FTZ R24, R24, c[0x0][0x23c], -R21 ;  /* 0x00008f0018187a23 */ /* 0x000fe40000010815 */
[----:B------:R-:W-:-:S02]  /*8d10*/  FADD.FTZ R39, R39, R94 ;  /* 0x0000005e27277221 */ /* 0x000fc40000010000 */
[----:B------:R-:W-:Y:S01]  /*8d20*/  MUFU.EX2 R112, R112 ;  /* 0x0000007000707308 */ /* 0x000fe20000000800 */
[----:B------:R-:W-:Y:S01]  /*8d30*/  FFMA.FTZ R22, R22, c[0x0][0x23c], -R21 ;  /* 0x00008f0016167a23 */ /* 0x000fe20000010815 */
[----:B--2---:R-:W-:-:S06]  /*8d40*/  F2FP.BF16.PACK_AB R7, R3, R62 ;  /* 0x0000003e0307723e */ /* 0x004fcc00000010ff */
        /* <DEDUP_REMOVED lines=66> */
[----:B------:R-:W-:Y:S08]  /*9170*/  MUFU.EX2 R30, R30 ;  /* 0x0000001e001e7308 */ /* 0x000ff00000000800 */
[----:B------:R-:W-:Y:S01]  /*9180*/  MUFU.EX2 R27, R27 ;  /* 0x0000001b001b7308 */ /* 0x000fe20000000800 */
[C---:B--2---:R-:W-:Y:S07]  /*9190*/  HMMA.16816.F32.BF16 R68, R4.reuse, R8, R68 ;  /* 0x000000080444723c */ /* 0x044fee0000041844 */
[----:B------:R-:W-:Y:S01]  /*91a0*/  MUFU.EX2 R51, R51 ;  /* 0x0000003300337308 */ /* 0x000fe20000000800 */
[C---:B------:R-:W-:Y:S01]  /*91b0*/  HMMA.16816.F32.BF16 R72, R4.reuse, R10, R72 ;  /* 0x0000000a0448723c */ /* 0x040fe20000041848 */
[----:B------:R-:W1:Y:S06]  /*91c0*/  LDSM.16.MT88.4 R8, [R131+0x4000] ;  /* 0x004000008308783b */ /* 0x000e6c0000004200 */
[----:B------:R-:W-:Y:S08]  /*91d0*/  MUFU.EX2 R58, R58 ;  /* 0x0000003a003a7308 */ /* 0x000ff00000000800 */
[----:B------:R-:W-:Y:S08]  /*91e0*/  MUFU.EX2 R24, R24 ;  /* 0x0000001800187308 */ /* 0x000ff00000000800 */
[----:B------:R-:W-:Y:S01]  /*91f0*/  MUFU.EX2 R22, R22 ;  /* 0x0000001600167308 */ /* 0x000fe20000000800 */
        /* <DEDUP_REMOVED lines=11> */
[----:B------:R-:W2:Y:S03]  /*92b0*/  MUFU.EX2 R43, R43 ;  /* 0x0000002b002b7308 */ /* 0x000ea60000000800 */
[----:B------:R-:W-:Y:S02]  /*92c0*/  FADD.FTZ R66, R14, R15 ;  /* 0x0000000f0e427221 */ /* 0x000fe40000010000 */
[----:B------:R-:W3:Y:S02]  /*92d0*/  LDSM.16.MT88.4 R12, [R131+0x4400] ;  /* 0x00440000830c783b */ /* 0x000ee40000004200 */
[----:B------:R-:W-:Y:S01]  /*92e0*/  FADD.FTZ R66, R31, R66 ;  /* 0x000000421f427221 */ /* 0x000fe20000010000 */
[----:B------:R-:W4:Y:S03]  /*92f0*/  MUFU.EX2 R48, R48 ;  /* 0x0000003000307308 */ /* 0x000f260000000800 */
[----:B------:R-:W-:-:S04]  /*9300*/  FADD.FTZ R29, R29, R66 ;  /* 0x000000421d1d7221 */ /* 0x000fc80000010000 */
[----:B------:R-:W-:Y:S01]  /*9310*/  FADD.FTZ R29, R18, R29 ;  /* 0x0000001d121d7221 */ /* 0x000fe20000010000 */
[----:B--2---:R-:W-:-:S03]  /*9320*/  F2FP.BF16.PACK_AB R7, R43, R34 ;  /* 0x000000222b07723e */ /* 0x004fc600000010ff */
        /* <DEDUP_REMOVED lines=8> */
[----:B------:R-:W-:-:S04]  /*93b0*/  FADD.FTZ R87, R56, R87 ;  /* 0x0000005738577221 */ /* 0x000fc80000010000 */
[----:B------:R-:W-:Y:S01]  /*93c0*/  FADD.FTZ R92, R92, R87 ;  /* 0x000000575c5c7221 */ /* 0x000fe20000010000 */
[----:B---3--:R-:W-:Y:S03]  /*93d0*/  HMMA.16816.F32.BF16 R76, R4, R12, R76 ;  /* 0x0000000c044c723c */ /* 0x008fe6000004184c */
[----:B------:R-:W-:-:S04]  /*93e0*/  FADD.FTZ R49, R49, R92 ;  /* 0x0000005c31317221 */ /* 0x000fc80000010000 */
[----:B------:R-:W-:Y:S02]  /*93f0*/  FADD.FTZ R90, R90, R49 ;  /* 0x000000315a5a7221 */ /* 0x000fe40000010000 */
[----:B------:R-:W-:Y:S01]  /*9400*/  FADD.FTZ R13, R3, R62 ;  /* 0x0000003e030d7221 */ /* 0x000fe20000010000 */
[----:B------:R-:W-:Y:S01]  /*9410*/  HMMA.16816.F32.BF16 R80, R4, R14, R80 ;  /* 0x0000000e0450723c */ /* 0x000fe20000041850 */
[----:B------:R-:W-:Y:S02]  /*9420*/  FFMA.FTZ R12, R16, c[0x0][0x23c], -R60 ;  /* 0x00008f00100c7a23 */ /* 0x000fe4000001083c */
[----:B------:R-:W-:Y:S01]  /*9430*/  FADD.FTZ R110, R110, R13 ;  /* 0x0000000d6e6e7221 */ /* 0x000fe20000010000 */
[----:B------:R-:W2:Y:S01]  /*9440*/  LDSM.16.MT88.4 R16, [R131+0x4800] ;  /* 0x004800008310783b */ /* 0x000ea20000004200 */
[----:B------:R-:W-:Y:S01]  /*9450*/  FADD.FTZ R90, R45, R90 ;  /* 0x0000005a2d5a7221 */ /* 0x000fe20000010000 */
[----:B------:R3:W-:Y:S01]  /*9460*/  MUFU.EX2 R3, R12 ;  /* 0x0000000c00037308 */ /* 0x0007e20000000800 */
[----:B------:R-:W-:Y:S01]  /*9470*/  FADD.FTZ R67, R67, R110 ;  /* 0x0000006e43437221 */ /* 0x000fe20000010000 */
[----:B------:R-:W-:Y:S01]  /*9480*/  F2FP.BF16.PACK_AB R4, R35, R36 ;  /* 0x000000242304723e */ /* 0x000fe200000010ff */
[----:B------:R-:W-:Y:S01]  /*9490*/  FADD.FTZ R47, R47, R90 ;  /* 0x0000005a2f2f7221 */ /* 0x000fe20000010000 */
[----:B------:R-:W-:Y:S01]  /*94a0*/  F2FP.BF16.PACK_AB R5, R28, R61 ;  /* 0x0000003d1c05723e */ /* 0x000fe200000010ff */
[----:B------:R-:W-:Y:S01]  /*94b0*/  FADD.FTZ R88, R88, R67 ;  /* 0x0000004358587221 */ /* 0x000fe20000010000 */
[----:B----4-:R-:W-:Y:S01]  /*94c0*/  F2FP.BF16.PACK_AB R6, R25, R48 ;  /* 0x000000301906723e */ /* 0x010fe200000010ff */
[----:B------:R-:W-:Y:S01]  /*94d0*/  FADD.FTZ R47, R44, R47 ;  /* 0x0000002f2c2f7221 */ /* 0x000fe20000010000 */
[----:B------:R-:W-:Y:S01]  /*94e0*/  F2FP.BF16.PACK_AB R7, R27, R30 ;  /* 0x0000001e1b07723e */ /* 0x000fe200000010ff */
[----:B------:R-:W-:-:S02]  /*94f0*/  FADD.FTZ R88, R65, R88 ;  /* 0x0000005841587221 */ /* 0x000fc40000010000 */
[----:B------:R-:W-:Y:S02]  /*9500*/  FADD.FTZ R50, R50, R47 ;  /* 0x0000002f32327221 */ /* 0x000fe40000010000 */
[----:B------:R-:W-:Y:S02]  /*9510*/  FADD.FTZ R59, R59, R88 ;  /* 0x000000583b3b7221 */ /* 0x000fe40000010000 */
[----:B-1----:R-:W-:Y:S01]  /*9520*/  HMMA.16816.F32.BF16 R68, R4, R8, R68 ;  /* 0x000000080444723c */ /* 0x002fe20000041844 */
[----:B---3--:R-:W1:Y:S01]  /*9530*/  LDSM.16.MT88.4 R12, [R132+0x4c00] ;  /* 0x004c0000840c783b */ /* 0x008e620000004200 */
[----:B------:R-:W-:Y:S02]  /*9540*/  FADD.FTZ R86, R86, R59 ;  /* 0x0000003b56567221 */ /* 0x000fe40000010000 */
[----:B------:R-:W-:Y:S02]  /*9550*/  FADD.FTZ R50, R37, R50 ;  /* 0x0000003225327221 */ /* 0x000fe40000010000 */
[----:B------:R-:W-:-:S02]  /*9560*/  FADD.FTZ R29, R57, R86 ;  /* 0x00000056391d7221 */ /* 0x000fc40000010000 */
[----:B------:R-:W-:Y:S01]  /*9570*/  HMMA.16816.F32.BF16 R72, R4, R10, R72 ;  /* 0x0000000a0448723c */ /* 0x000fe20000041848 */
[----:B------:R-:W3:Y:S01]  /*9580*/  LDSM.16.MT88.4 R8, [R131+0x4c00] ;  /* 0x004c00008308783b */ /* 0x000ee20000004200 */
[----:B------:R-:W-:Y:S02]  /*9590*/  FADD.FTZ R29, R64, R29 ;  /* 0x0000001d401d7221 */ /* 0x000fe40000010000 */
[----:B------:R-:W-:Y:S02]  /*95a0*/  FFMA.FTZ R60, R23, c[0x0][0x23c], -R60 ;  /* 0x00008f00173c7a23 */ /* 0x000fe4000001083c */
[----:B------:R-:W-:Y:S02]  /*95b0*/  FADD.FTZ R84, R84, R29 ;  /* 0x0000001d54547221 */ /* 0x000fe40000010000 */
[----:B------:R-:W-:Y:S02]  /*95c0*/  FADD.FTZ R91, R91, R50 ;  /* 0x000000325b5b7221 */ /* 0x000fe40000010000 */
[----:B------:R-:W-:-:S02]  /*95d0*/  FADD.FTZ R89, R89, R84 ;  /* 0x0000005459597221 */ /* 0x000fc40000010000 */
[----:B------:R-:W-:Y:S02]  /*95e0*/  FFMA.FTZ R23, R26, c[0x0][0x23c], -R21 ;  /* 0x00008f001a177a23 */ /* 0x000fe40000010815 */
[----:B------:R-:W-:Y:S01]  /*95f0*/  FADD.FTZ R46, R46, R89 ;  /* 0x000000592e2e7221 */ /* 0x000fe20000010000 */
[C---:B--2---:R-:W-:Y:S01]  /*9600*/  HMMA.16816.F32.BF16 R76, R4.reuse, R16, R76 ;  /* 0x00000010044c723c */ /* 0x044fe2000004184c */
[----:B------:R-:W-:Y:S01]  /*9610*/  FFMA.FTZ R21, R20, c[0x0][0x23c], -R21 ;  /* 0x00008f0014157a23 */ /* 0x000fe20000010815 */
[----:B------:R-:W2:Y:S01]  /*9620*/  MUFU.EX2 R26, R60 ;  /* 0x0000003c001a7308 */ /* 0x000ea20000000800 */
        /* <DEDUP_REMOVED lines=10> */
[----:B------:R-:W-:Y:S01]  /*96d0*/  FADD.FTZ R48, R48, R35 ;  /* 0x0000002330307221 */ /* 0x000fe20000010000 */
[----:B------:R-:W5:Y:S01]  /*96e0*/  MUFU.EX2 R21, R21 ;  /* 0x0000001500157308 */ /* 0x000f620000000800 */
[----:B------:R-:W-:Y:S01]  /*96f0*/  FADD.FTZ R34, R43, R34 ;  /* 0x000000222b227221 */ /* 0x000fe20000010000 */
[----:B--2---:R-:W-:Y:S01]  /*9700*/  F2FP.BF16.PACK_AB R6, R26, R3 ;  /* 0x000000031a06723e */ /* 0x004fe200000010ff */
[----:B------:R-:W-:Y:S02]  /*9710*/  FADD.FTZ R48, R25, R48 ;  /* 0x0000003019307221 */ /* 0x000fe40000010000 */
[----:B------:R-:W-:-:S02]  /*9720*/  FADD.FTZ R61, R61, R34 ;  /* 0x000000223d3d7221 */ /* 0x000fc40000010000 */
[----:B------:R-:W-:Y:S01]  /*9730*/  FADD.FTZ R51, R51, R48 ;  /* 0x0000003033337221 */ /* 0x000fe20000010000 */
[----:B----4-:R-:W-:Y:S01]  /*9740*/  F2FP.BF16.PACK_AB R5, R24, R23 ;  /* 0x000000171805723e */ /* 0x010fe200000010ff */
[----:B------:R-:W-:Y:S02]  /*9750*/  FADD.FTZ R61, R28, R61 ;  /* 0x0000003d1c3d7221 */ /* 0x000fe40000010000 */
[----:B------:R-:W-:Y:S02]  /*9760*/  FADD.FTZ R58, R58, R51 ;  /* 0x000000333a3a7221 */ /* 0x000fe40000010000 */
[----:B------:R-:W-:Y:S02]  /*9770*/  FADD.FTZ R30, R30, R61 ;  /* 0x0000003d1e1e7221 */ /* 0x000fe40000010000 */
[----:B------:R-:W-:Y:S01]  /*9780*/  FADD.FTZ R3, R3, R58 ;  /* 0x0000003a03037221 */ /* 0x000fe20000010000 */
[----:B-----5:R-:W-:Y:S01]  /*9790*/  F2FP.BF16.PACK_AB R7, R21, R22 ;  /* 0x000000161507723e */ /* 0x020fe200000010ff */
[----:B------:R-:W-:-:S02]  /*97a0*/  FADD.FTZ R30, R27, R30 ;  /* 0x0000001e1b1e7221 */ /* 0x000fc40000010000 */
[----:B------:R-:W-:Y:S02]  /*97b0*/  FADD.FTZ R151, R26, R3 ;  /* 0x000000031a977221 */ /* 0x000fe40000010000 */
[----:B------:R-:W-:Y:S02]  /*97c0*/  FADD.FTZ R23, R23, R30 ;  /* 0x0000001e17177221 */ /* 0x000fe40000010000 */
[----:B-1----:R-:W-:Y:S02]  /*97d0*/  HMMA.16816.F32.BF16 R68, R4, R12, R68 ;  /* 0x0000000c0444723c */ /* 0x002fe40000041844 */
[----:B------:R-:W-:-:S04]  /*97e0*/  FADD.FTZ R23, R24, R23 ;  /* 0x0000001718177221 */ /* 0x000fc80000010000 */
[----:B------:R-:W-:Y:S02]  /*97f0*/  FADD.FTZ R22, R22, R23 ;  /* 0x0000001716167221 */ /* 0x000fe40000010000 */
[----:B------:R-:W-:Y:S02]  /*9800*/  HMMA.16816.F32.BF16 R72, R4, R14, R72 ;  /* 0x0000000e0448723c */ /* 0x000fe40000041848 */
[----:B------:R-:W-:-:S06]  /*9810*/  FADD.FTZ R152, R21, R22 ;  /* 0x0000001615987221 */ /* 0x000fcc0000010000 */
[C---:B---3--:R-:W-:Y:S08]  /*9820*/  HMMA.16816.F32.BF16 R76, R4.reuse, R8, R76 ;  /* 0x00000008044c723c */ /* 0x048ff0000004184c */
        /* <DEDUP_REMOVED lines=64> */
.L_x_4389:
[----:B------:R-:W-:-:S05]  /*9c30*/  IMAD.MOV.U32 R8, RZ, RZ, c[0x0][0x1a0] ;  /* 0x00006800ff087624 */ /* 0x000fca00078e00ff */
[----:B------:R-:W-:-:S04]  /*9c40*/  LEA R8, -R8, RZ, 0x7 ;  /* 0x000000ff08087211 */ /* 0x000fc800078e39ff */
[----:B------:R-:W-:Y:S02]  /*9c50*/  SHF.R.S32.HI R4, RZ, 0x1f, R8 ;  /* 0x0000001fff047819 */ /* 0x000fe40000011408 */
.L_x_4390:
[----:B------:R-:W-:Y:S01]  /*9c60*/  ULDC.64 UR4, c[0x0][0x1a0] ;  /* 0x0000680000047ab9 */ /* 0x000fe20000000a00 */
[----:B------:R-:W-:Y:S01]  /*9c70*/  LEA R140, P0, R8, R140, 0x1 ;  /* 0x0000008c088c7211 */ /* 0x000fe200078008ff */
[----:B------:R-:W-:Y:S01]  /*9c80*/  USHF.L.U32 UR9, UR4, 0x6, URZ ;  /* 0x0000000604097899 */ /* 0x000fe2000800063f */
[----:B------:R-:W-:Y:S01]  /*9c90*/  IMAD.SHL.U32 R111, R146, 0x80, RZ ;  /* 0x00000080926f7824 */ /* 0x000fe200078e00ff */
[----:B------:R-:W-:Y:S01]  /*9ca0*/  UMOV UR8, 0x6 ;  /* 0x0000000600087882 */ /* 0x000fe20000000000 */
[----:B------:R-:W-:Y:S01]  /*9cb0*/  LEA.HI.X R141, R8, R141, R4, 0x1, P0 ;  /* 0x0000008d088d7211 */ /* 0x000fe200000f0c04 */
[----:B------:R-:W-:Y:S02]  /*9cc0*/  USHF.L.U64.HI UR5, UR4, UR8, UR5 ;  /* 0x0000000804057299 */ /* 0x000fe40008010205 */
[----:B------:R-:W-:Y:S02]  /*9cd0*/  IADD3 R12, P0, R140, UR9, RZ ;  /* 0x000000098c0c7c10 */ /* 0x000fe4000ff1e0ff */
[----:B------:R-:W-:Y:S01]  /*9ce0*/  @!PT LDS RZ, [RZ] ;  /* 0x00000000fffff984 */ /* 0x000fe20000000800 */
[----:B------:R-:W-:Y:S01]  /*9cf0*/  @!PT LDS RZ, [RZ] ;  /* 0x00000000fffff984 */ /* 0x000fe20000000800 */
[----:B------:R-:W-:Y:S01]  /*9d00*/  @!PT LDS RZ, [RZ] ;  /* 0x00000000fffff984 */ /* 0x000fe20000000800 */
[----:B------:R1:W-:Y:S01]  /*9d10*/  LDGSTS.E.BYPASS.LTC128B.128 [R147+0x3000], [R140.64] ;  /* 0x030000008c937fae */ /* 0x0003e2000b901d46 */
[----:B------:R-:W-:-:S02]  /*9d20*/  LOP3.LUT R120, R111, R54, RZ, 0xfc, !PT ;  /* 0x000000366f787212 */ /* 0x000fc400078efcff */
[----:B------:R-:W-:Y:S02]  /*9d30*/  IADD3.X R13, R141, UR5, RZ, P0, !PT ;  /* 0x000000058d0d7c10 */ /* 0x000fe400087fe4ff */
[----:B------:R-:W-:Y:S02]  /*9d40*/  IADD3 R10, P0, R12, UR9, RZ ;  /* 0x000000090c0a7c10 */ /* 0x000fe4000ff1e0ff */
[----:B------:R-:W-:Y:S01]  /*9d50*/  ISETP.GE.AND P4, PT, R120, R55, PT ;  /* 0x000000377800720c */ /* 0x000fe20003f86270 */
[----:B------:R2:W-:Y:S01]  /*9d60*/  LDGSTS.E.BYPASS.LTC128B.128 [R147+0x3800], [R12.64] ;  /* 0x038000000c937fae */ /* 0x0005e2000b901d46 */
[----:B------:R-:W-:Y:S02]  /*9d70*/  IADD3.X R11, R13, UR5, RZ, P0, !PT ;  /* 0x000000050d0b7c10 */ /* 0x000fe400087fe4ff */
[----:B------:R-:W-:-:S03]  /*9d80*/  IADD3 R8, P0, R10, UR9, RZ ;  /* 0x000000090a087c10 */ /* 0x000fc6000ff1e0ff */
[----:B------:R3:W-:Y:S01]  /*9d90*/  LDGSTS.E.BYPASS.LTC128B.128 [R147+0x4000], [R10.64] ;  /* 0x040000000a937fae */ /* 0x0007e2000b901d46 */
[----:B------:R-:W-:Y:S02]  /*9da0*/  IADD3.X R9, R11, UR5, RZ, P0, !PT ;  /* 0x000000050b097c10 */ /* 0x000fe400087fe4ff */
[----:B------:R-:W-:Y:S02]  /*9db0*/  ISETP.GE.AND P0, PT, R52, 0x3, PT ;  /* 0x000000033400780c */ /* 0x000fe40003f06270 */
[----:B------:R-:W-:Y:S01]  /*9dc0*/  LOP3.LUT R52, R111, 0x8, R54, 0xfe, !PT ;  /* 0x000000086f347812 */ /* 0x000fe200078efe36 */
[----:B------:R3:W-:Y:S03]  /*9dd0*/  LDGSTS.E.BYPASS.LTC128B.128 [R147+0x4800], [R8.64] ;  /* 0x0480000008937fae */ /* 0x0007e6000b901d46 */
[C---:B------:R-:W-:Y:S01]  /*9de0*/  ISETP.GE.AND P6, PT, R52.reuse, R55, PT ;  /* 0x000000373400720c */ /* 0x040fe20003fc6270 */
[----:B------:R-:W-:Y:S01]  /*9df0*/  LDSM.16.M88.4 R92, [R136] ;  /* 0x00000000885c783b */ /* 0x000fe20000000200 */
[----:B------:R-:W-:-:S02]  /*9e00*/  ISETP.GE.AND P5, PT, R52, R53, PT ;  /* 0x000000353400720c */ /* 0x000fc40003fa6270 */
[----:B------:R-:W-:Y:S01]  /*9e10*/  IADD3 R52, R120, 0x1, RZ ;  /* 0x0000000178347810 */ /* 0x000fe20007ffe0ff */
[----:B------:R-:W4:Y:S03]  /*9e20*/  LDSM.16.M88.4 R36, [R134+0x1000] ;  /* 0x001000008624783b */ /* 0x000f260000000200 */
[C---:B------:R-:W-:Y:S01]  /*9e30*/  ISETP.GE.AND P2, PT, R52.reuse, R55, PT ;  /* 0x000000373400720c */ /* 0x040fe20003f46270 */
[----:B------:R-:W-:Y:S01]  /*9e40*/  LDSM.16.M88.4 R88, [R135] ;  /* 0x000000008758783b */ /* 0x000fe20000000200 */
[----:B------:R-:W-:-:S03]  /*9e50*/  ISETP.GE.AND P3, PT, R52, R53, PT ;  /* 0x000000353400720c */ /* 0x000fc60003f66270 */
[----:B------:R-:W-:Y:S04]  /*9e60*/  LDSM.16.M88.4 R4, [R133] ;  /* 0x000000008504783b */ /* 0x000fe80000000200 */
[----:B------:R-:W5:Y:S04]  /*9e70*/  LDSM.16.M88.4 R20, [R134+0x1800] ;  /* 0x001800008614783b */ /* 0x000f680000000200 */
[----:B------:R-:W1:Y:S04]  /*9e80*/  LDSM.16.M88.4 R28, [R134+0x1400] ;  /* 0x00140000861c783b */ /* 0x000e680000000200 */
[----:B--2---:R-:W2:Y:S04]  /*9e90*/  LDSM.16.M88.4 R12, [R134+0x1c00] ;  /* 0x001c0000860c783b */ /* 0x004ea80000000200 */
[----:B---3--:R-:W3:Y:S04]  /*9ea0*/  LDSM.16.M88.4 R8, [R129] ;  /* 0x000000008108783b */ /* 0x008ee80000000200 */
[----:B------:R-:W-:Y:S04]  /*9eb0*/  LDSM.16.M88.4 R64, [R130] ;  /* 0x000000008240783b */ /* 0x000fe80000000200 */
[----:B------:R-:W-:Y:S04]  /*9ec0*/  LDSM.16.M88.4 R60, [R128] ;  /* 0x00000000803c783b */ /* 0x000fe80000000200 */
[----:B------:R-:W-:Y:S01]  /*9ed0*/  LDSM.16.M88.4 R56, [R134+0x2400] ;  /* 0x002400008638783b */ /* 0x000fe20000000200 */
[C---:B----4-:R-:W-:Y:S03]  /*9ee0*/  HMMA.16816.F32.BF16 R40, R92.reuse, R36, RZ ;  /* 0x000000245c28723c */ /* 0x050fe600000418ff */
[----:B------:R-:W-:Y:S04]  /*9ef0*/  LDSM.16.M88.4 R48, [R127] ;  /* 0x000000007f30783b */ /* 0x000fe80000000200 */
[----:B------:R-:W-:Y:S01]  /*9f00*/  LDSM.16.M88.4 R44, [R134+0x2800] ;  /* 0x00280000862c783b */ /* 0x000fe20000000200 */
[C---:B------:R-:W-:Y:S03]  /*9f10*/  HMMA.16816.F32.BF16 R36, R92.reuse, R38, RZ ;  /* 0x000000265c24723c */ /* 0x040fe600000418ff */
[----:B------:R-:W-:Y:S04]  /*9f20*/  LDSM.16.M88.4 R84, [R126] ;  /* 0x000000007e54783b */ /* 0x000fe80000000200 */
[----:B------:R-:W0:Y:S01]  /*9f30*/  LDGDEPBAR ;  /* 0x00000000000079af */ /* 0x000e220000000000 */
[----:B-----5:R-:W-:Y:S08]  /*9f40*/  HMMA.16816.F32.BF16 R24, R92, R20, RZ ;  /* 0x000000145c18723c */ /* 0x020ff000000418ff */
[C---:B------:R-:W-:Y:S08]  /*9f50*/  HMMA.16816.F32.BF16 R40, R88.reuse, R4, R40 ;  /* 0x000000045828723c */ /* 0x040ff00000041828 */
[----:B------:R-:W-:Y:S01]  /*9f60*/  HMMA.16816.F32.BF16 R36, R88, R6, R36 ;  /* 0x000000065824723c */ /* 0x000fe20000041824 */
[----:B------:R-:W4:Y:S07]  /*9f70*/  LDSM.16.M88.4 R4, [R134+0x2000] ;  /* 0x002000008604783b */ /* 0x000f2e0000000200 */
[C---:B------:R-:W-:Y:S08]  /*9f80*/  HMMA.16816.F32.BF16 R20, R92.reuse, R22, RZ ;  /* 0x000000165c14723c */ /* 0x040ff000000418ff */
[----:B-1----:R-:W-:Y:S01]  /*9f90*/  HMMA.16816.F32.BF16 R32, R92, R28, RZ ;  /* 0x0000001c5c20723c */ /* 0x002fe200000418ff */
[----:B------:R-:W-:-:S02]  /*9fa0*/  FSEL R118, R40, -INF , !P4 ;  /* 0xff80000028767808 */ /* 0x000fc40006000000 */
[C---:B------:R-:W-:Y:S02]  /*9fb0*/  ISETP.GE.AND P4, PT, R120.reuse, R53, PT ;  /* 0x000000357800720c */ /* 0x040fe40003f86270 */
[----:B------:R-:W-:Y:S02]  /*9fc0*/  IADD3 R40, R120, 0x9, RZ ;  /* 0x0000000978287810 */ /* 0x000fe40007ffe0ff */
[----:B------:R-:W-:Y:S01]  /*9fd0*/  FSEL R109, R42, -INF , !P4 ;  /* 0xff8000002a6d7808 */ /* 0x000fe20006000000 */
[----:B------:R-:W-:Y:S01]  /*9fe0*/  HMMA.16816.F32.BF16 R28, R92, R30, RZ ;  /* 0x0000001e5c1c723c */ /* 0x000fe200000418ff */
[----:B------:R-:W-:Y:S02]  /*9ff0*/  FSEL R110, R41, -INF , !P2 ;  /* 0xff800000296e7808 */ /* 0x000fe40005000000 */
[C---:B------:R-:W-:Y:S02]  /*a000*/  ISETP.GE.AND P4, PT, R40.reuse, R55, PT ;  /* 0x000000372800720c */ /* 0x040fe40003f86270 */
[----:B------:R-:W-:-:S02]  /*a010*/  ISETP.GE.AND P2, PT, R40, R53, PT ;  /* 0x000000352800720c */ /* 0x000fc40003f46270 */
[----:B------:R-:W-:Y:S01]  /*a020*/  IADD3 R40, R120, 0x11, RZ ;  /* 0x0000001178287810 */ /* 0x000fe20007ffe0ff */
[C---:B--2---:R-:W-:Y:S01]  /*a030*/  HMMA.16816.F32.BF16 R16, R92.reuse, R12, RZ ;  /* 0x0000000c5c10723c */ /* 0x044fe200000418ff */
[----:B------:R-:W-:Y:S02]  /*a040*/  FSEL R117, R43, -INF , !P3 ;  /* 0xff8000002b757808 */ /* 0x000fe40005800000 */
[----:B------:R-:W-:Y:S02]  /*a050*/  FSEL R116, R37, -INF , !P4 ;  /* 0xff80000025747808 */ /* 0x000fe40006000000 */
[C---:B------:R-:W-:Y:S02]  /*a060*/  ISETP.GE.AND P3, PT, R40.reuse, R55, PT ;  /* 0x000000372800720c */ /* 0x040fe40003f66270 */
[----:B------:R-:W-:Y:S01]  /*a070*/  ISETP.GE.AND P4, PT, R40, R53, PT ;  /* 0x000000352800720c */ /* 0x000fe20003f86270 */
[----:B------:R-:W-:Y:S01]  /*a080*/  HMMA.16816.F32.BF16 R12, R92, R14, RZ ;  /* 0x0000000e5c0c723c */ /* 0x000fe200000418ff */
[----:B------:R-:W-:-:S02]  /*a090*/  IADD3 R40, R120, 0x19, RZ ;  /* 0x0000001978287810 */ /* 0x000fc40007ffe0ff */
[----:B------:R-:W-:Y:S02]  /*a0a0*/  FSEL R115, R39, -INF , !P2 ;  /* 0xff80000027737808 */ /* 0x000fe40005000000 */
[----:B------:R-:W-:Y:S02]  /*a0b0*/  ISETP.GE.AND P2, PT, R40, R55, PT ;  /* 0x000000372800720c */ /* 0x000fe40003f46270 */
[----:B------:R-:W-:Y:S01]  /*a0c0*/  FSEL R122, R36, -INF , !P6 ;  /* 0xff800000247a7808 */ /* 0x000fe20007000000 */
[----:B---3--:R-:W-:Y:S01]  /*a0d0*/  HMMA.16816.F32.BF16 R24, R88, R8, R24 ;  /* 0x000000085818723c */ /* 0x008fe20000041818 */
[----:B------:R-:W-:-:S07]  /*a0e0*/  LOP3.LUT R36, R111, 0x20, R54, 0xfe, !PT ;  /* 0x000000206f247812 */ /* 0x000fce00078efe36 */
[----:B------:R-:W-:Y:S08]  /*a0f0*/  HMMA.16816.F32.BF16 R20, R88, R10, R20 ;  /* 0x0000000a5814723c */ /* 0x000ff00000041814 */
[C---:B----4-:R-:W-:Y:S08]  /*a100*/  HMMA.16816.F32.BF16 R8, R92.reuse, R4, RZ ;  /* 0x000000045c08723c */ /* 0x050ff000000418ff */
[----:B------:R-:W-:Y:S08]  /*a110*/  HMMA.16816.F32.BF16 R4, R92, R6, RZ ;  /* 0x000000065c04723c */ /* 0x000ff000000418ff */
[C---:B------:R-:W-:Y:S08]  /*a120*/  HMMA.16816.F32.BF16 R32, R88.reuse, R64, R32 ;  /* 0x000000405820723c */ /* 0x040ff00000041820 */
[C---:B------:R-:W-:Y:S01]  /*a130*/  HMMA.16816.F32.BF16 R28, R88.reuse, R66, R28 ;  /* 0x00000042581c723c */ /* 0x040fe2000004181c */
[----:B------:R-:W1:Y:S07]  /*a140*/  LDSM.16.M88.4 R64, [R125] ;  /* 0x000000007d40783b */ /* 0x000e6e0000000200 */
[C---:B------:R-:W-:Y:S08]  /*a150*/  HMMA.16816.F32.BF16 R16, R88.reuse, R60, R16 ;  /* 0x0000003c5810723c */ /* 0x040ff00000041810 */
[----:B------:R-:W-:Y:S01]  /*a160*/  HMMA.16816.F32.BF16 R12, R88, R62, R12 ;  /* 0x0000003e580c723c */ /* 0x000fe2000004180c */
[----:B------:R-:W-:-:S02]  /*a170*/  FSEL R106, R33, -INF , !P3 ;  /* 0xff800000216a7808 */ /* 0x000fc40005800000 */
[----:B------:R-:W-:Y:S02]  /*a180*/  ISETP.GE.AND P3, PT, R40, R53, PT ;  /* 0x000000352800720c */ /* 0x000fe40003f66270 */
[----:B------:R-:W-:Y:S02]  /*a190*/  IADD3 R40, R120, 0x21, RZ ;  /* 0x0000002178287810 */ /* 0x000fe40007ffe0ff */
[----:B------:R-:W-:Y:S01]  /*a1a0*/  FSEL R105, R35, -INF , !P4 ;  /* 0xff80000023697808 */ /* 0x000fe20006000000 */
[----:B------:R-:W-:Y:S01]  /*a1b0*/  HMMA.16816.F32.BF16 R60, R92, R56, RZ ;  /* 0x000000385c3c723c */ /* 0x000fe200000418ff */
[----:B------:R-:W-:Y:S02]  /*a1c0*/  FSEL R108, R29, -INF , !P2 ;  /* 0xff8000001d6c7808 */ /* 0x000fe40005000000 */
[C---:B------:R-:W-:Y:S02]  /*a1d0*/  ISETP.GE.AND P4, PT, R40.reuse, R55, PT ;  /* 0x000000372800720c */ /* 0x040fe40003f86270 */
[----:B------:R-:W-:-:S02]  /*a1e0*/  ISETP.GE.AND P2, PT, R40, R53, PT ;  /* 0x000000352800720c */ /* 0x000fc40003f46270 */
[----:B------:R-:W-:Y:S01]  /*a1f0*/  IADD3 R40, R120, 0x29, RZ ;  /* 0x0000002978287810 */ /* 0x000fe20007ffe0ff */
[C---:B------:R-:W-:Y:S01]  /*a200*/  HMMA.16816.F32.BF16 R8, R88.reuse, R48, R8 ;  /* 0x000000305808723c */ /* 0x040fe20000041808 */
        /* <DEDUP_REMOVED lines=8> */
[C---:B------:R-:W-:Y:S01]  /*a290*/  ISETP.GE.AND P2, PT, R40.reuse, R55, PT ;  /* 0x000000372800720c */ /* 0x040fe20003f46270 */
[----:B------:R-:W-:Y:S01]  /*a2a0*/  HMMA.16816.F32.BF16 R48, R92, R44, RZ ;  /* 0x0000002c5c30723c */ /* 0x000fe200000418ff */
[----:B------:R-:W-:Y:S02]  /*a2b0*/  ISETP.GE.AND P3, PT, R40, R53, PT ;  /* 0x000000352800720c */ /* 0x000fe40003f66270 */
[----:B------:R-:W-:Y:S02]  /*a2c0*/  IADD3 R40, R120, 0x39, RZ ;  /* 0x0000003978287810 */ /* 0x000fe40007ffe0ff */
[----:B------:R-:W-:-:S02]  /*a2d0*/  FSEL R29, R23, -INF , !P4 ;  /* 0xff800000171d7808 */ /* 0x000fc40006000000 */
[C---:B------:R-:W-:Y:S01]  /*a2e0*/  ISETP.GE.AND P4, PT, R40.reuse, R55, PT ;  /* 0x000000372800720c */ /* 0x040fe20003f86270 */
[C---:B------:R-:W-:Y:S08]  /*a2f0*/  HMMA.16816.F32.BF16 R44, R92.reuse, R46, RZ ;  /* 0x0000002e5c2c723c */ /* 0x040ff000000418ff */
[----:B------:R-:W-:Y:S08]  /*a300*/  HMMA.16816.F32.BF16 R56, R92, R58, RZ ;  /* 0x0000003a5c38723c */ /* 0x000ff000000418ff */
[C---:B------:R-:W-:Y:S07]  /*a310*/  HMMA.16816.F32.BF16 R60, R88.reuse, R84, R60 ;  /* 0x00000054583c723c */ /* 0x040fee000004183c */
[----:B------:R-:W-:Y:S01]  /*a320*/  FSEL R84, R13, -INF , !P4 ;  /* 0xff8000000d547808 */ /* 0x000fe20006000000 */
[C---:B-1----:R-:W-:Y:S07]  /*a330*/  HMMA.16816.F32.BF16 R44, R88.reuse, R66, R44 ;  /* 0x00000042582c723c */ /* 0x042fee000004182c */
        /* <DEDUP_REMOVED lines=16> */
[C---:B------:R-:W-:Y:S02]  /*a440*/  ISETP.GE.AND P4, PT, R40.reuse, R55, PT ;  /* 0x000000372800720c */ /* 0x040fe40003f86270 */
        /* <DEDUP_REMOVED lines=10> */
[----:B------:R-:W-:-:S02]  /*a4f0*/  ISETP.GE.AND P2, PT, R40, R55, PT ;  /* 0x000000372800720c */ /* 0x000fc40003f46270 */
[----:B------:R-:W-:Y:S02]  /*a500*/  ISETP.GE.AND P3, PT, R40, R53, PT ;  /* 0x000000352800720c */ /* 0x000fe40003f66270 */
[----:B------:R-:W-:Y:S02]  /*a510*/  FSEL R37, R59, -INF , !P4 ;  /* 0xff8000003b257808 */ /* 0x000fe40006000000 */
[----:B------:R-:W-:Y:S02]  /*a520*/  LOP3.LUT R40, R111, 0x10, R54, 0xfe, !PT ;  /* 0x000000106f287812 */ /* 0x000fe400078efe36 */
[----:B------:R-:W-:Y:S02]  /*a530*/  ISETP.GE.AND P4, PT, R86, R55, PT ;  /* 0x000000375600720c */ /* 0x000fe40003f86270 */
[----:B------:R-:W-:Y:S02]  /*a540*/  FSEL R57, R49, -INF , !P2 ;  /* 0xff80000031397808 */ /* 0x000fe40005000000 */
[----:B------:R-:W-:-:S02]  /*a550*/  FSEL R33, R51, -INF , !P3 ;  /* 0xff80000033217808 */ /* 0x000fc40005800000 */
[C---:B------:R-:W-:Y:S02]  /*a560*/  ISETP.GE.AND P2, PT, R40.reuse, R55, PT ;  /* 0x000000372800720c */ /* 0x040fe40003f46270 */
[-C--:B------:R-:W-:Y:S02]  /*a570*/  ISETP.GE.AND P3, PT, R40, R53.reuse, PT ;  /* 0x000000352800720c */ /* 0x080fe40003f66270 */
[----:B------:R-:W-:Y:S02]  /*a580*/  FSEL R40, R45, -INF , !P4 ;  /* 0xff8000002d287808 */ /* 0x000fe40006000000 */
[----:B------:R-:W-:Y:S02]  /*a590*/  ISETP.GE.AND P4, PT, R86, R53, PT ;  /* 0x000000355600720c */ /* 0x000fe40003f86270 */
[----:B------:R-:W-:Y:S02]  /*a5a0*/  LOP3.LUT R86, R111, 0x18, R54, 0xfe, !PT ;  /* 0x000000186f567812 */ /* 0x000fe400078efe36 */
[----:B------:R-:W-:-:S02]  /*a5b0*/  FSEL R3, R47, -INF , !P4 ;  /* 0xff8000002f037808 */ /* 0x000fc40006000000 */
[----:B------:R-:W-:Y:S02]  /*a5c0*/  ISETP.GE.AND P4, PT, R86, R55, PT ;  /* 0x000000375600720c */ /* 0x000fe40003f86270 */
[----:B------:R-:W-:Y:S02]  /*a5d0*/  FSEL R114, R32, -INF , !P2 ;  /* 0xff80000020727808 */ /* 0x000fe40005000000 */
[----:B------:R-:W-:Y:S02]  /*a5e0*/  LOP3.LUT R32, R111, 0x28, R54, 0xfe, !PT ;  /* 0x000000286f207812 */ /* 0x000fe400078efe36 */
[----:B------:R-:W-:Y:S02]  /*a5f0*/  FSEL R17, R38, -INF , !P5 ;  /* 0xff80000026117808 */ /* 0x000fe40006800000 */
[----:B------:R-:W-:Y:S02]  /*a600*/  FSEL R25, R34, -INF , !P3 ;  /* 0xff80000022197808 */ /* 0x000fe40005800000 */
[----:B------:R-:W-:-:S02]  /*a610*/  FSEL R112, R28, -INF , !P4 ;  /* 0xff8000001c707808 */ /* 0x000fc40006000000 */
[----:B------:R-:W-:Y:S02]  /*a620*/  ISETP.GE.AND P6, PT, R86, R53, PT ;  /* 0x000000355600720c */ /* 0x000fe40003fc6270 */
        /* <DEDUP_REMOVED lines=10> */
[----:B------:R-:W-:-:S02]  /*a6d0*/  ISETP.GE.AND P5, PT, R32, R53, PT ;  /* 0x000000352000720c */ /* 0x000fc40003fa6270 */
[----:B------:R-:W-:Y:S02]  /*a6e0*/  ISETP.GE.AND P2, PT, R24, R55, PT ;  /* 0x000000371800720c */ /* 0x000fe40003f46270 */
[----:B------:R-:W-:Y:S02]  /*a6f0*/  FSEL R102, R16, -INF , !P6 ;  /* 0xff80000010667808 */ /* 0x000fe40007000000 */
[----:B------:R-:W-:Y:S02]  /*a700*/  FSEL R30, R20, -INF , !P3 ;  /* 0xff800000141e7808 */ /* 0x000fe40005800000 */
[C-C-:B------:R-:W-:Y:S02]  /*a710*/  LOP3.LUT R16, R111.reuse, 0x48, R54.reuse, 0xfe, !PT ;  /* 0x000000486f107812 */ /* 0x140fe400078efe36 */
[----:B------:R-:W-:Y:S02]  /*a720*/  LOP3.LUT R20, R111, 0x40, R54, 0xfe, !PT ;  /* 0x000000406f147812 */ /* 0x000fe400078efe36 */
[----:B------:R-:W-:-:S02]  /*a730*/  ISETP.GE.AND P3, PT, R24, R53, PT ;  /* 0x000000351800720c */ /* 0x000fc40003f66270 */
[----:B------:R-:W-:Y:S02]  /*a740*/  FSEL R99, R18, -INF , !P5 ;  /* 0xff80000012637808 */ /* 0x000fe40006800000 */
[----:B------:R-:W-:Y:S02]  /*a750*/  FSEL R104, R12, -INF , !P2 ;  /* 0xff8000000c687808 */ /* 0x000fe40005000000 */
[----:B------:R-:W-:Y:S02]  /*a760*/  FSEL R107, R22, -INF , !P4 ;  /* 0xff800000166b7808 */ /* 0x000fe40006000000 */
[-C--:B------:R-:W-:Y:S02]  /*a770*/  ISETP.GE.AND P5, PT, R16, R55.reuse, PT ;  /* 0x000000371000720c */ /* 0x080fe40003fa6270 */
[----:B------:R-:W-:Y:S02]  /*a780*/  LOP3.LUT R12, R111, 0x50, R54, 0xfe, !PT ;  /* 0x000000506f0c7812 */ /* 0x000fe400078efe36 */
[----:B------:R-:W-:-:S02]  /*a790*/  ISETP.GE.AND P4, PT, R20, R55, PT ;  /* 0x000000371400720c */ /* 0x000fc40003f86270 */
[----:B------:R-:W-:Y:S02]  /*a7a0*/  FSEL R97, R14, -INF , !P3 ;  /* 0xff8000000e617808 */ /* 0x000fe40005800000 */
[----:B------:R-:W-:Y:S02]  /*a7b0*/  ISETP.GE.AND P2, PT, R16, R53, PT ;  /* 0x000000351000720c */ /* 0x000fe40003f46270 */
[----:B------:R-:W-:Y:S02]  /*a7c0*/  ISETP.GE.AND P3, PT, R12, R55, PT ;  /* 0x000000370c00720c */ /* 0x000fe40003f66270 */
[----:B------:R-:W-:Y:S02]  /*a7d0*/  FSEL R86, R4, -INF , !P5 ;  /* 0xff80000004567808 */ /* 0x000fe40006800000 */
        /* <DEDUP_REMOVED lines=8> */
[-C--:B------:R-:W-:Y:S02]  /*a860*/  ISETP.GE.AND P3, PT, R4, R53.reuse, PT ;  /* 0x000000350400720c */ /* 0x080fe40003f66270 */
[----:B------:R-:W-:Y:S02]  /*a870*/  ISETP.GE.AND P4, PT, R12, R53, PT ;  /* 0x000000350c00720c */ /* 0x000fe40003f86270 */
[----:B------:R-:W-:Y:S02]  /*a880*/  ISETP.GE.AND P6, PT, R8, R55, PT ;  /* 0x000000370800720c */ /* 0x000fe40003fc6270 */
[----:B------:R-:W-:Y:S02]  /*a890*/  LOP3.LUT R4, R111, 0x68, R54, 0xfe, !PT ;  /* 0x000000686f047812 */ /* 0x000fe400078efe36 */
[----:B------:R-:W-:Y:S02]  /*a8a0*/  FSEL R59, R62, -INF , !P4 ;  /* 0xff8000003e3b7808 */ /* 0x000fe40006000000 */
[----:B------:R-:W-:-:S02]  /*a8b0*/  FSEL R56, R56, -INF , !P6 ;  /* 0xff80000038387808 */ /* 0x000fc40007000000 */
[C---:B------:R-:W-:Y:S02]  /*a8c0*/  ISETP.GE.AND P4, PT, R4.reuse, R55, PT ;  /* 0x000000370400720c */ /* 0x040fe40003f86270 */
[-C--:B------:R-:W-:Y:S02]  /*a8d0*/  ISETP.GE.AND P6, PT, R4, R53.reuse, PT ;  /* 0x000000350400720c */ /* 0x080fe40003fc6270 */
[----:B------:R-:W1:Y:S01]  /*a8e0*/  LDSM.16.M88.4 R4, [R134+0x2c00] ;  /* 0x002c00008604783b */ /* 0x000e620000000200 */
[----:B------:R-:W-:Y:S02]  /*a8f0*/  ISETP.GE.AND P5, PT, R8, R53, PT ;  /* 0x000000350800720c */ /* 0x000fe40003fa6270 */
[----:B------:R-:W-:Y:S02]  /*a900*/  LOP3.LUT R8, R111, 0x70, R54, 0xfe, !PT ;  /* 0x000000706f087812 */ /* 0x000fe400078efe36 */
        /* <DEDUP_REMOVED lines=9> */
[----:B------:R-:W2:Y:S01]  /*a9a0*/  LDSM.16.M88.4 R8, [R124] ;  /* 0x000000007c08783b */ /* 0x000ea20000000200 */
[----:B------:R-:W-:Y:S01]  /*a9b0*/  FSEL R45, R46, -INF , !P6 ;  /* 0xff8000002e2d7808 */ /* 0x000fe20007000000 */
[----:B------:R-:W-:-:S04]  /*a9c0*/  DEPBAR.LE SB0, 0x0 ;  /* 0x000080000000791a */ /* 0x000fc80000000000 */
[----:B------:R-:W-:Y:S01]  /*a9d0*/  IADD3 R120, R120, 0x79, RZ ;  /* 0x0000007978787810 */ /* 0x000fe20007ffe0ff */
[----:B-1----:R-:W-:Y:S07]  /*a9e0*/  HMMA.16816.F32.BF16 R12, R92, R4, RZ ;  /* 0x000000045c0c723c */ /* 0x002fee00000418ff */
[----:B------:R-:W-:Y:S01]  /*a9f0*/  LOP3.LUT R4, R111, 0x78, R54, 0xfe, !PT ;  /* 0x000000786f047812 */ /* 0x000fe200078efe36 */
[----:B------:R-:W-:Y:S03]  /*aa00*/  BAR.SYNC.DEFER_BLOCKING 0x0 ;  /* 0x0000000000007b1d */ /* 0x000fe60000010000 */
[C---:B------:R-:W-:Y:S11]  /*aa10*/  ISETP.GE.AND P6, PT, R4.reuse, R55, PT ;  /* 0x000000370400720c */ /* 0x040ff60003fc6270 */
[----:B------:R-:W-:Y:S02]  /*aa20*/  @!UPT UIADD3 URZ, URZ, URZ, URZ ;  /* 0x0000003f3f3ff290 */ /* 0x000fe4000fffe03f */
[----:B--2---:R-:W-:Y:S11]  /*aa30*/  HMMA.16816.F32.BF16 R12, R88, R8, R12 ;  /* 0x00000008580c723c */ /* 0x004ff6000004180c */
[----:B------:R-:W-:Y:S11]  /*aa40*/  @!UPT UIADD3 URZ, URZ, URZ, URZ ;  /* 0x0000003f3f3ff290 */ /* 0x000ff6000fffe03f */
[----:B------:R-:W-:Y:S02]  /*aa50*/  @!UPT UIADD3 URZ, URZ, URZ, URZ ;  /* 0x0000003f3f3ff290 */ /* 0x000fe4000fffe03f */
[----:B------:R-:W-:Y:S02]  /*aa60*/  FSEL R48, R13, -INF , !P3 ;  /* 0xff8000000d307808 */ /* 0x000fe40005800000 */
[----:B------:R-:W-:Y:S02]  /*aa70*/  ISETP.GE.AND P3, PT, R4, R53, PT ;  /* 0x000000350400720c */ /* 0x000fe40003f66270 */
[----:B------:R-:W-:Y:S01]  /*aa80*/  HMMA.16816.F32.BF16 R4, R92, R6, RZ ;  /* 0x000000065c04723c */ /* 0x000fe200000418ff */
[----:B------:R-:W-:Y:S02]  /*aa90*/  FSEL R54, R12, -INF , !P5 ;  /* 0xff8000000c367808 */ /* 0x000fe40006800000 */
[----:B------:R-:W-:Y:S02]  /*aaa0*/  FSEL R47, R14, -INF , !P2 ;  /* 0xff8000000e2f7808 */ /* 0x000fe40005000000 */
[C---:B------:R-:W-:Y:S02]  /*aab0*/  ISETP.GE.AND P5, PT, R120.reuse, R55, PT ;  /* 0x000000377800720c */ /* 0x040fe40003fa6270 */
[----:B------:R-:W-:-:S02]  /*aac0*/  ISETP.GE.AND P2, PT, R120, R53, PT ;  /* 0x000000357800720c */ /* 0x000fc40003f46270 */
[----:B------:R-:W-:Y:S11]  /*aad0*/  FSEL R41, R15, -INF , !P4 ;  /* 0xff8000000f297808 */ /* 0x000ff60006000000 */
[----:B------:R-:W-:Y:S04]  /*aae0*/  @!UPT UIADD3 URZ, URZ, URZ, URZ ;  /* 0x0000003f3f3ff290 */ /* 0x000fe8000fffe03f */
[----:B------:R-:W-:Y:S11]  /*aaf0*/  HMMA.16816.F32.BF16 R4, R88, R10, R4 ;  /* 0x0000000a5804723c */ /* 0x000ff60000041804 */
[----:B------:R-:W-:Y:S11]  /*ab00*/  @!UPT UIADD3 URZ, URZ, URZ, URZ ;  /* 0x0000003f3f3ff290 */ /* 0x000ff6000fffe03f */
[----:B------:R-:W-:Y:S02]  /*ab10*/  @!UPT UIADD3 URZ, URZ, URZ, URZ ;  /* 0x0000003f3f3ff290 */ /* 0x000fe4000fffe03f */
        /* <DEDUP_REMOVED lines=8> */
[----:B------:R-:W-:Y:S02]  /*aba0*/  IADD3 R10, R111, -0x80, RZ ;  /* 0xffffff806f0a7810 */ /* 0x000fe40007ffe0ff */
[----:B------:R-:W1:Y:S01]  /*abb0*/  I2F.RP R11, R4 ;  /* 0x00000004000b7306 */ /* 0x000e620000209400 */
[----:B------:R-:W-:-:S02]  /*abc0*/  IABS R8, R111 ;  /* 0x0000006f00087213 */ /* 0x000fc40000000000 */
        /* <DEDUP_REMOVED lines=10> */
[----:B------:R-:W-:Y:S01]  /*ac70*/  IMAD.HI.U32 R11, R9, R8, RZ ;  /* 0x00000008090b7227 */ /* 0x000fe200078e00ff */
[----:B------:R-:W-:-:S03]  /*ac80*/  ISETP.GE.AND P0, PT, R10, RZ, PT ;  /* 0x000000ff0a00720c */ /* 0x000fc60003f06270 */
        /* <DEDUP_REMOVED lines=31> */
[----:B------:R-:W-:-:S04]  /*ae80*/  IMAD.WIDE.U32 R8, R8, c[0x0][0x198], RZ ;  /* 0x0000660008087a25 */ /* 0x000fc800078e00ff */
        /* <DEDUP_REMOVED lines=8> */
.L_x_4392:
[----:B------:R-:W-:-:S05]  /*af10*/  IMAD.MOV.U32 R8, RZ, RZ, c[0x0][0x198] ;  /* 0x00006600ff087624 */ /* 0x000fca00078e00ff */
[----:B------:R-:W-:-:S04]  /*af20*/  LEA R8, -R8, RZ, 0x7 ;  /* 0x000000ff08087211 */ /* 0x000fc800078e39ff */
[----:B------:R-:W-:Y:S02]  /*af30*/  SHF.R.S32.HI R4, RZ, 0x1f, R8 ;  /* 0x0000001fff047819 */ /* 0x000fe40000011408 */
.L_x_4393:
        /* <DEDUP_REMOVED lines=21> */
.L_x_4391:
[----:B-1----:R-:W-:Y:S01]  /*b090*/  FMNMX.FTZ R5, R2, R118, !PT ;  /* 0x0000007602057209 */ /* 0x002fe20007810000 */
[----:B------:R-:W-:Y:S01]  /*b0a0*/  LDSM.16.MT88.4 R8, [R132+0x3000] ;  /* 0x003000008408783b */ /* 0x000fe20000004200 */
[----:B------:R-:W-:Y:S02]  /*b0b0*/  FMNMX.FTZ R4, R0, R109, !PT ;  /* 0x0000006d00047209 */ /* 0x000fe40007810000 */
[----:B------:R-:W-:Y:S01]  /*b0c0*/  FMNMX.FTZ R5, R110, R5, !PT ;  /* 0x000000056e057209 */ /* 0x000fe20007810000 */
[----:B------:R-:W-:Y:S01]  /*b0d0*/  LDSM.16.MT88.4 R20, [R131+0x3000] ;  /* 0x003000008314783b */ /* 0x000fe20000004200 */
        /* <DEDUP_REMOVED lines=58> */
[----:B------:R-:W-:Y:S02]  /*b480*/  FMNMX.FTZ R6, R44, R5, !PT ;  /* 0x000000052c067209 */ /* 0x000fe40007810000 */
[----:B------:R-:W-:-:S03]  /*b490*/  FMNMX.FTZ R5, R39, R4, !PT ;  /* 0x0000000427057209 */ /* 0x000fc60007810000 */
[----:B------:R-:W1:Y:S01]  /*b4a0*/  SHFL.BFLY PT, R7, R6, 0x2, 0x1f ;  /* 0x0c401f0006077f89 */ /* 0x000e6200000e0000 */
        /* <DEDUP_REMOVED lines=8> */
[C---:B------:R-:W-:Y:S01]  /*b530*/  FMUL.FTZ R53, R34.reuse, c[0x0][0x23c] ;  /* 0x00008f0022357a20 */ /* 0x040fe20000410000 */
[----:B--2---:R-:W-:Y:S02]  /*b540*/  FMNMX.FTZ R32, R5, R32, !PT ;  /* 0x0000002005207209 */ /* 0x004fe40007810000 */
[----:B------:R-:W-:Y:S02]  /*b550*/  FSEL R119, R34, RZ, P2 ;  /* 0x000000ff22777208 */ /* 0x000fe40001000000 */
[C---:B------:R-:W-:Y:S01]  /*b560*/  FSETP.NEU.FTZ.AND P0, PT, R32.reuse, -INF , PT ;  /* 0xff8000002000780b */ /* 0x040fe20003f1d000 */
[----:B------:R-:W-:Y:S01]  /*b570*/  FMUL.FTZ R38, R32, c[0x0][0x23c] ;  /* 0x00008f0020267a20 */ /* 0x000fe20000410000 */
[----:B------:R-:W-:Y:S01]  /*b580*/  FSEL R53, R53, RZ, P2 ;  /* 0x000000ff35357208 */ /* 0x000fe20001000000 */
[----:B------:R-:W-:-:S03]  /*b590*/  FADD.FTZ R119, R2, -R119 ;  /* 0x8000007702777221 */ /* 0x000fc60000010000 */
[----:B------:R-:W-:Y:S01]  /*b5a0*/  FSEL R38, R38, RZ, P0 ;  /* 0x000000ff26267208 */ /* 0x000fe20000000000 */
[--C-:B------:R-:W-:Y:S02]  /*b5b0*/  FFMA.FTZ R55, R116, c[0x0][0x23c], -R53.reuse ;  /* 0x00008f0074377a23 */ /* 0x100fe40000010835 */
[--C-:B------:R-:W-:Y:S02]  /*b5c0*/  FFMA.FTZ R111, R110, c[0x0][0x23c], -R53.reuse ;  /* 0x00008f006e6f7a23 */ /* 0x100fe40000010835 */
[--C-:B------:R-:W-:Y:S02]  /*b5d0*/  FFMA.FTZ R116, R109, c[0x0][0x23c], -R38.reuse ;  /* 0x00008f006d747a23 */ /* 0x100fe40000010826 */
[----:B------:R-:W-:Y:S01]  /*b5e0*/  FFMA.FTZ R109, R117, c[0x0][0x23c], -R38 ;  /* 0x00008f00756d7a23 */ /* 0x000fe20000010826 */
[----:B------:R-:W-:Y:S01]  /*b5f0*/  FSEL R117, R32, RZ, P0 ;  /* 0x000000ff20757208 */ /* 0x000fe20000000000 */
[--C-:B------:R-:W-:Y:S01]  /*b600*/  FFMA.FTZ R118, R118, c[0x0][0x23c], -R53.reuse ;  /* 0x00008f0076767a23 */ /* 0x100fe20000010835 */
[----:B------:R-:W-:Y:S01]  /*b610*/  MUFU.EX2 R111, R111 ;  /* 0x0000006f006f7308 */ /* 0x000fe20000000800 */
[----:B------:R-:W-:-:S02]  /*b620*/  FFMA.FTZ R110, R122, c[0x0][0x23c], -R53 ;  /* 0x00008f007a6e7a23 */ /* 0x000fc40000010835 */
[----:B------:R-:W-:Y:S02]  /*b630*/  FADD.FTZ R117, R0, -R117 ;  /* 0x8000007500757221 */ /* 0x000fe40000010000 */
[----:B------:R-:W-:Y:S02]  /*b640*/  FMUL.FTZ R119, R119, c[0x0][0x23c] ;  /* 0x00008f0077777a20 */ /* 0x000fe40000410000 */
[----:B------:R-:W-:Y:S01]  /*b650*/  FMUL.FTZ R117, R117, c[0x0][0x23c] ;  /* 0x00008f0075757a20 */ /* 0x000fe20000410000 */
[----:B------:R-:W1:Y:S01]  /*b660*/  MUFU.EX2 R118, R118 ;  /* 0x0000007600767308 */ /* 0x000e620000000800 */
[--C-:B------:R-:W-:Y:S02]  /*b670*/  FFMA.FTZ R91, R115, c[0x0][0x23c], -R38.reuse ;  /* 0x00008f00735b7a23 */ /* 0x100fe40000010826 */
[--C-:B------:R-:W-:Y:S02]  /*b680*/  FFMA.FTZ R17, R17, c[0x0][0x23c], -R38.reuse ;  /* 0x00008f0011117a23 */ /* 0x100fe40000010826 */
[----:B------:R-:W-:-:S02]  /*b690*/  FFMA.FTZ R95, R25, c[0x0][0x23c], -R38 ;  /* 0x00008f00195f7a23 */ /* 0x000fc40000010826 */
[----:B------:R-:W2:Y:S01]  /*b6a0*/  LDSM.16.MT88.4 R24, [R132+0x3400] ;  /* 0x003400008418783b */ /* 0x000ea20000004200 */
[----:B------:R-:W-:Y:S01]  /*b6b0*/  MUFU.EX2 R110, R110 ;  /* 0x0000006e006e7308 */ /* 0x000fe20000000800 */
[--C-:B------:R-:W-:Y:S02]  /*b6c0*/  FFMA.FTZ R115, R114, c[0x0][0x23c], -R53.reuse ;  /* 0x00008f0072737a23 */ /* 0x100fe40000010835 */
[--C-:B------:R-:W-:Y:S02]  /*b6d0*/  FFMA.FTZ R92, R106, c[0x0][0x23c], -R53.reuse ;  /* 0x00008f006a5c7a23 */ /* 0x100fe40000010835 */
[--C-:B------:R-:W-:Y:S02]  /*b6e0*/  FFMA.FTZ R93, R112, c[0x0][0x23c], -R53.reuse ;  /* 0x00008f00705d7a23 */ /* 0x100fe40000010835 */
[----:B------:R-:W-:Y:S01]  /*b6f0*/  FFMA.FTZ R62, R108, c[0x0][0x23c], -R53 ;  /* 0x00008f006c3e7a23 */ /* 0x000fe20000010835 */
[----:B------:R-:W3:Y:S01]  /*b700*/  MUFU.EX2 R55, R55 ;  /* 0x0000003700377308 */ /* 0x000ee20000000800 */
[----:B-1----:R-:W-:Y:S01]  /*b710*/  F2FP.BF16.PACK_AB R16, R111, R118 ;  /* 0x000000766f10723e */ /* 0x002fe200000010ff */
        /* <DEDUP_REMOVED lines=8> */
[----:B------:R-:W1:Y:S01]  /*b7a0*/  MUFU.EX2 R109, R109 ;  /* 0x0000006d006d7308 */ /* 0x000e620000000800 */
[----:B---3--:R-:W-:Y:S01]  /*b7b0*/  F2FP.BF16.PACK_AB R18, R55, R110 ;  /* 0x0000006e3712723e */ /* 0x008fe200000010ff */
[----:B------:R-:W-:-:S02]  /*b7c0*/  FFMA.FTZ R90, R100, c[0x0][0x23c], -R53 ;  /* 0x00008f00645a7a23 */ /* 0x000fc40000010835 */
[--C-:B------:R-:W-:Y:S02]  /*b7d0*/  FFMA.FTZ R98, R31, c[0x0][0x23c], -R38.reuse ;  /* 0x00008f001f627a23 */ /* 0x100fe40000010826 */
[--C-:B------:R-:W-:Y:S02]  /*b7e0*/  FFMA.FTZ R94, R107, c[0x0][0x23c], -R38.reuse ;  /* 0x00008f006b5e7a23 */ /* 0x100fe40000010826 */
[----:B------:R1:W-:Y:S01]  /*b7f0*/  MUFU.EX2 R2, R17 ;  /* 0x0000001100027308 */ /* 0x0003e20000000800 */
[--C-:B------:R-:W-:Y:S02]  /*b800*/  FFMA.FTZ R103, R29, c[0x0][0x23c], -R38.reuse ;  /* 0x00008f001d677a23 */ /* 0x100fe40000010826 */
[--C-:B------:R-:W-:Y:S02]  /*b810*/  FFMA.FTZ R99, R99, c[0x0][0x23c], -R38.reuse ;  /* 0x00008f0063637a23 */ /* 0x100fe40000010826 */
[----:B------:R-:W-:Y:S02]  /*b820*/  FFMA.FTZ R51, R51, c[0x0][0x23c], -R38 ;  /* 0x00008f0033337a23 */ /* 0x000fe40000010826 */
[--C-:B------:R-:W-:Y:S01]  /*b830*/  FFMA.FTZ R40, R40, c[0x0][0x23c], -R53.reuse ;  /* 0x00008f0028287a23 */ /* 0x100fe20000010835 */
[----:B------:R-:W3:Y:S01]  /*b840*/  MUFU.EX2 R119, R119 ;  /* 0x0000007700777308 */ /* 0x000ee20000000800 */
[----:B------:R-:W-:-:S02]  /*b850*/  FFMA.FTZ R46, R46, c[0x0][0x23c], -R53 ;  /* 0x00008f002e2e7a23 */ /* 0x000fc40000010835 */
[----:B------:R-:W-:-:S05]  /*b860*/  FFMA.FTZ R41, R41, c[0x0][0x23c], -R38 ;  /* 0x00008f0029297a23 */ /* 0x000fca0000010826 */
[----:B------:R-:W4:Y:S01]  /*b870*/  MUFU.EX2 R117, R117 ;  /* 0x0000007500757308 */ /* 0x000f220000000800 */
[----:B-1----:R-:W-:-:S07]  /*b880*/  F2FP.BF16.PACK_AB R17, R109, R116 ;  /* 0x000000746d11723e */ /* 0x002fce00000010ff */
[----:B------:R-:W1:Y:S01]  /*b890*/  MUFU.EX2 R91, R91 ;  /* 0x0000005b005b7308 */ /* 0x000e620000000800 */
[-C--:B---3--:R-:W-:Y:S02]  /*b8a0*/  FMUL.FTZ R4, R68, R119.reuse ;  /* 0x0000007744047220 */ /* 0x088fe40000410000 */
[-C--:B------:R-:W-:Y:S02]  /*b8b0*/  FMUL.FTZ R5, R69, R119.reuse ;  /* 0x0000007745057220 */ /* 0x080fe40000410000 */
[-C--:B------:R-:W-:Y:S02]  /*b8c0*/  FMUL.FTZ R72, R72, R119.reuse ;  /* 0x0000007748487220 */ /* 0x080fe40000410000 */
[----:B------:R-:W-:Y:S01]  /*b8d0*/  FMUL.FTZ R73, R73, R119 ;  /* 0x0000007749497220 */ /* 0x000fe20000410000 */
[----:B------:R-:W-:Y:S01]  /*b8e0*/  MUFU.EX2 R115, R115 ;  /* 0x0000007300737308 */ /* 0x000fe20000000800 */
[-C--:B----4-:R-:W-:Y:S02]  /*b8f0*/  FMUL.FTZ R6, R70, R117.reuse ;  /* 0x0000007546067220 */ /* 0x090fe40000410000 */
[----:B------:R-:W-:-:S02]  /*b900*/  FMUL.FTZ R7, R71, R117 ;  /* 0x0000007547077220 */ /* 0x000fc40000410000 */
[-C--:B------:R-:W-:Y:S02]  /*b910*/  FMUL.FTZ R74, R74, R117.reuse ;  /* 0x000000754a4a7220 */ /* 0x080fe40000410000 */
[----:B------:R-:W-:Y:S01]  /*b920*/  FMUL.FTZ R75, R75, R117 ;  /* 0x000000754b4b7220 */ /* 0x000fe20000410000 */
[----:B-1----:R-:W-:Y:S01]  /*b930*/  F2FP.BF16.PACK_AB R19, R91, R2 ;  /* 0x000000025b13723e */ /* 0x002fe200000010ff */
[----:B------:R-:W1:Y:S01]  /*b940*/  MUFU.EX2 R92, R92 ;  /* 0x0000005c005c7308 */ /* 0x000e620000000800 */
        /* <DEDUP_REMOVED lines=11> */
[----:B------:R-:W3:Y:S01]  /*ba00*/  MUFU.EX2 R62, R62 ;  /* 0x0000003e003e7308 */ /* 0x000ee20000000800 */
[----:B------:R-:W-:Y:S01]  /*ba10*/  LDSM.16.MT88.4 R72, [R132+0x3c00] ;  /* 0x003c00008448783b */ /* 0x000fe20000004200 */
[----:B------:R-:W-:Y:S02]  /*ba20*/  FFMA.FTZ R118, R151, R119, R118 ;  /* 0x0000007797767223 */ /* 0x000fe40000010076 */
[----:B------:R-:W-:Y:S02]  /*ba30*/  FFMA.FTZ R116, R152, R117, R116 ;  /* 0x0000007598747223 */ /* 0x000fe40000010074 */
[----:B------:R-:W-:Y:S01]  /*ba40*/  HMMA.16816.F32.BF16 R12, R16, R20, R12 ;  /* 0x00000014100c723c */ /* 0x000fe2000004180c */
[----:B------:R-:W-:Y:S01]  /*ba50*/  FADD.FTZ R111, R111, R118 ;  /* 0x000000766f6f7221 */ /* 0x000fe20000010000 */
[----:B------:R-:W-:Y:S01]  /*ba60*/  MUFU.EX2 R95, R95 ;  /* 0x0000005f005f7308 */ /* 0x000fe20000000800 */
[----:B------:R-:W-:-:S02]  /*ba70*/  FADD.FTZ R109, R109, R116 ;  /* 0x000000746d6d7221 */ /* 0x000fc40000010000 */
[----:B------:R-:W-:Y:S02]  /*ba80*/  FADD.FTZ R110, R110, R111 ;  /* 0x0000006f6e6e7221 */ /* 0x000fe40000010000 */
[----:B-1----:R-:W-:Y:S01]  /*ba90*/  F2FP.BF16.PACK_AB R20, R92, R115 ;  /* 0x000000735c14723e */ /* 0x002fe200000010ff */
[----:B------:R-:W-:Y:S01]  /*baa0*/  HMMA.16816.F32.BF16 R16, R16, R22, R80 ;  /* 0x000000161010723c */ /* 0x000fe20000041850 */
[----:B------:R-:W-:Y:S01]  /*bab0*/  FADD.FTZ R110, R55, R110 ;  /* 0x0000006e376e7221 */ /* 0x000fe20000010000 */
[----:B------:R-:W1:Y:S01]  /*bac0*/  MUFU.EX2 R88, R88 ;  /* 0x0000005800587308 */ /* 0x000e620000000800 */
[----:B------:R-:W-:Y:S02]  /*bad0*/  FFMA.FTZ R55, R35, c[0x0][0x23c], -R38 ;  /* 0x00008f0023377a23 */ /* 0x000fe40000010826 */
[----:B------:R-:W-:Y:S02]  /*bae0*/  FADD.FTZ R115, R115, R110 ;  /* 0x0000006e73737221 */ /* 0x000fe40000010000 */
[----:B---3--:R-:W-:Y:S01]  /*baf0*/  F2FP.BF16.PACK_AB R22, R62, R93 ;  /* 0x0000005d3e16723e */ /* 0x008fe200000010ff */
[----:B------:R-:W-:-:S02]  /*bb00*/  FFMA.FTZ R35, R48, c[0x0][0x23c], -R53 ;  /* 0x00008f0030237a23 */ /* 0x000fc40000010835 */
[----:B------:R-:W-:Y:S01]  /*bb10*/  MUFU.EX2 R89, R89 ;  /* 0x0000005900597308 */ /* 0x000fe20000000800 */
[----:B------:R-:W-:Y:S02]  /*bb20*/  FADD.FTZ R92, R92, R115 ;  /* 0x000000735c5c7221 */ /* 0x000fe40000010000 */
[----:B------:R-:W-:Y:S02]  /*bb30*/  FFMA.FTZ R48, R33, c[0x0][0x23c], -R38 ;  /* 0x00008f0021307a23 */ /* 0x000fe40000010826 */
[----:B------:R-:W-:Y:S02]  /*bb40*/  FADD.FTZ R93, R93, R92 ;  /* 0x0000005c5d5d7221 */ /* 0x000fe40000010000 */
[----:B------:R-:W-:Y:S01]  /*bb50*/  FFMA.FTZ R33, R45, c[0x0][0x23c], -R38 ;  /* 0x00008f002d217a23 */ /* 0x000fe20000010826 */
[----:B------:R-:W3:Y:S01]  /*bb60*/  MUFU.EX2 R0, R0 ;  /* 0x0000000000007308 */ /* 0x000ee20000000800 */
[----:B-1----:R-:W-:Y:S01]  /*bb70*/  F2FP.BF16.PACK_AB R21, R88, R95 ;  /* 0x0000005f5815723e */ /* 0x002fe200000010ff */
[----:B------:R-:W-:-:S02]  /*bb80*/  FADD.FTZ R62, R62, R93 ;  /* 0x0000005d3e3e7221 */ /* 0x000fc40000010000 */
[----:B------:R-:W-:-:S04]  /*bb90*/  FFMA.FTZ R151, R44, c[0x0][0x23c], -R53 ;  /* 0x00008f002c977a23 */ /* 0x000fc80000010835 */
[----:B------:R-:W-:Y:S01]  /*bba0*/  MUFU.EX2 R105, R105 ;  /* 0x0000006900697308 */ /* 0x000fe20000000800 */
[----:B---3--:R-:W-:-:S07]  /*bbb0*/  F2FP.BF16.PACK_AB R23, R0, R89 ;  /* 0x000000590017723e */ /* 0x008fce00000010ff */
[----:B------:R-:W1:Y:S01]  /*bbc0*/  MUFU.EX2 R106, R106 ;  /* 0x0000006a006a7308 */ /* 0x000e620000000800 */
[C---:B--2---:R-:W-:Y:S07]  /*bbd0*/  HMMA.16816.F32.BF16 R4, R20.reuse, R24, R4 ;  /* 0x000000181404723c */ /* 0x044fee0000041804 */
[----:B------:R-:W-:Y:S01]  /*bbe0*/  MUFU.EX2 R101, R101 ;  /* 0x0000006500657308 */ /* 0x000fe20000000800 */
[----:B------:R-:W-:Y:S01]  /*bbf0*/  HMMA.16816.F32.BF16 R8, R20, R26, R8 ;  /* 0x0000001a1408723c */ /* 0x000fe20000041808 */
[----:B------:R-:W2:Y:S06]  /*bc00*/  LDSM.16.MT88.4 R24, [R131+0x3400] ;  /* 0x003400008318783b */ /* 0x000eac0000004200 */
[----:B------:R-:W3:Y:S01]  /*bc10*/  MUFU.EX2 R90, R90 ;  /* 0x0000005a005a7308 */ /* 0x000ee20000000800 */
[----:B-1----:R-:W-:Y:S01]  /*bc20*/  F2FP.BF16.PACK_AB R28, R106, R105 ;  /* 0x000000696a1c723e */ /* 0x002fe200000010ff */
[----:B------:R-:W-:-:S04]  /*bc30*/  FADD.FTZ R105, R105, R62 ;  /* 0x0000003e69697221 */ /* 0x000fc80000010000 */
[----:B------:R-:W-:Y:S02]  /*bc40*/  FADD.FTZ R106, R106, R105 ;  /* 0x000000696a6a7221 */ /* 0x000fe40000010000 */
[----:B------:R-:W-:Y:S08]  /*bc50*/  MUFU.EX2 R113, R113 ;  /* 0x0000007100717308 */ /* 0x000ff00000000800 */
[----:B------:R-:W1:Y:S01]  /*bc60*/  MUFU.EX2 R98, R98 ;  /* 0x0000006200627308 */ /* 0x000e620000000800 */
[----:B---3--:R-:W-:Y:S01]  /*bc70*/  F2FP.BF16.PACK_AB R30, R90, R101 ;  /* 0x000000655a1e723e */ /* 0x008fe200000010ff */
[----:B------:R-:W-:-:S04]  /*bc80*/  FADD.FTZ R101, R101, R106 ;  /* 0x0000006a65657221 */ /* 0x000fc80000010000 */
[----:B------:R-:W-:Y:S02]  /*bc90*/  FADD.FTZ R90, R90, R101 ;  /* 0x000000655a5a7221 */ /* 0x000fe40000010000 */
[----:B------:R-:W-:Y:S08]  /*bca0*/  MUFU.EX2 R94, R94 ;  /* 0x0000005e005e7308 */ /* 0x000ff00000000800 */
[----:B------:R-:W3:Y:S01]  /*bcb0*/  MUFU.EX2 R103, R103 ;  /* 0x0000006700677308 */ /* 0x000ee20000000800 */
[----:B-1----:R-:W-:Y:S01]  /*bcc0*/  F2FP.BF16.PACK_AB R29, R98, R113 ;  /* 0x00000071621d723e */ /* 0x002fe200000010ff */
[C---:B--2---:R-:W-:Y:S06]  /*bcd0*/  HMMA.16816.F32.BF16 R12, R20.reuse, R24, R12 ;  /* 0x00000018140c723c */ /* 0x044fec000004180c */
[----:B------:R-:W-:Y:S02]  /*bce0*/  MUFU.EX2 R55, R55 ;  /* 0x0000003700377308 */ /* 0x000fe40000000800 */
[----:B------:R-:W-:Y:S01]  /*bcf0*/  HMMA.16816.F32.BF16 R16, R20, R26, R16 ;  /* 0x0000001a1410723c */ /* 0x000fe20000041810 */
[----:B------:R-:W1:Y:S01]  /*bd00*/  LDSM.16.MT88.4 R24, [R132+0x3800] ;  /* 0x003800008418783b */ /* 0x000e620000004200 */
[----:B---3--:R-:W-:-:S04]  /*bd10*/  F2FP.BF16.PACK_AB R31, R103, R94 ;  /* 0x0000005e671f723e */ /* 0x008fc800000010ff */
[----:B------:R-:W-:Y:S01]  /*bd20*/  MUFU.EX2 R51, R51 ;  /* 0x0000003300337308 */ /* 0x000fe20000000800 */
[----:B------:R-:W2:Y:S07]  /*bd30*/  LDSM.16.MT88.4 R20, [R131+0x3800] ;  /* 0x003800008314783b */ /* 0x000eae0000004200 */
[----:B------:R-:W-:Y:S08]  /*bd40*/  MUFU.EX2 R40, R40 ;  /* 0x0000002800287308 */ /* 0x000ff00000000800 */
[----:B------:R-:W-:Y:S08]  /*bd50*/  MUFU.EX2 R48, R48 ;  /* 0x0000003000307308 */ /* 0x000ff00000000800 */
[----:B------:R-:W-:Y:S08]  /*bd60*/  MUFU.EX2 R33, R33 ;  /* 0x0000002100217308 */ /* 0x000ff00000000800 */
[----:B------:R-:W-:Y:S01]  /*bd70*/  MUFU.EX2 R35, R35 ;  /* 0x0000002300237308 */ /* 0x000fe20000000800 */
[C---:B-1----:R-:W-:Y:S07]  /*bd80*/  HMMA.16816.F32.BF16 R4, R28.reuse, R24, R4 ;  /* 0x000000181c04723c */ /* 0x042fee0000041804 */
[----:B------:R-:W-:Y:S01]  /*bd90*/  MUFU.EX2 R151, R151 ;  /* 0x0000009700977308 */ /* 0x000fe20000000800 */
[--C-:B------:R-:W-:Y:S01]  /*bda0*/  FFMA.FTZ R25, R102, c[0x0][0x23c], -R53.reuse ;  /* 0x00008f0066197a23 */ /* 0x100fe20000010835 */
[----:B------:R-:W-:Y:S01]  /*bdb0*/  HMMA.16816.F32.BF16 R8, R28, R26, R8 ;  /* 0x0000001a1c08723c */ /* 0x000fe20000041808 */
[----:B------:R-:W-:-:S02]  /*bdc0*/  FFMA.FTZ R24, R66, c[0x0][0x23c], -R53 ;  /* 0x00008f0042187a23 */ /* 0x000fc40000010835 */
[----:B------:R-:W-:-:S03]  /*bdd0*/  FFMA.FTZ R66, R86, c[0x0][0x23c], -R53 ;  /* 0x00008f0056427a23 */ /* 0x000fc60000010835 */
[----:B------:R-:W-:Y:S01]  /*bde0*/  MUFU.EX2 R25, R25 ;  /* 0x0000001900197308 */ /* 0x000fe20000000800 */
[--C-:B------:R-:W-:Y:S01]  /*bdf0*/  FFMA.FTZ R26, R67, c[0x0][0x23c], -R38.reuse ;  /* 0x00008f00431a7a23 */ /* 0x100fe20000010826 */
[----:B--2---:R-:W-:Y:S01]  /*be00*/  HMMA.16816.F32.BF16 R12, R28, R20, R12 ;  /* 0x000000141c0c723c */ /* 0x004fe2000004180c */
[----:B------:R-:W-:Y:S02]  /*be10*/  FFMA.FTZ R27, R56, c[0x0][0x23c], -R53 ;  /* 0x00008f00381b7a23 */ /* 0x000fe40000010835 */
[----:B------:R-:W-:-:S03]  /*be20*/  FFMA.FTZ R56, R43, c[0x0][0x23c], -R38 ;  /* 0x00008f002b387a23 */ /* 0x000fc60000010826 */
[----:B------:R-:W1:Y:S01]  /*be30*/  MUFU.EX2 R24, R24 ;  /* 0x0000001800187308 */ /* 0x000e620000000800 */
[--C-:B------:R-:W-:Y:S01]  /*be40*/  FFMA.FTZ R43, R50, c[0x0][0x23c], -R53.reuse ;  /* 0x00008f00322b7a23 */ /* 0x100fe20000010835 */
[----:B------:R-:W-:Y:S01]  /*be50*/  HMMA.16816.F32.BF16 R16, R28, R22, R16 ;  /* 0x000000161c10723c */ /* 0x000fe20000041810 */
[--C-:B------:R-:W-:Y:S02]  /*be60*/  FFMA.FTZ R20, R104, c[0x0][0x23c], -R53.reuse ;  /* 0x00008f0068147a23 */ /* 0x100fe40000010835 */
[----:B------:R-:W-:-:S03]  /*be70*/  FFMA.FTZ R21, R84, c[0x0][0x23c], -R53 ;  /* 0x00008f0054157a23 */ /* 0x000fc60000010835 */
[----:B------:R-:W-:Y:S01]  /*be80*/  MUFU.EX2 R31, R99 ;  /* 0x00000063001f7308 */ /* 0x000fe20000000800 */
[--C-:B------:R-:W-:Y:S02]  /*be90*/  FFMA.FTZ R84, R96, c[0x0][0x23c], -R53.reuse ;  /* 0x00008f0060547a23 */ /* 0x100fe40000010835 */
[--C-:B------:R-:W-:Y:S02]  /*bea0*/  FFMA.FTZ R29, R97, c[0x0][0x23c], -R38.reuse ;  /* 0x00008f00611d7a23 */ /* 0x100fe40000010826 */
[----:B------:R-:W-:Y:S02]  /*beb0*/  FFMA.FTZ R22, R85, c[0x0][0x23c], -R38 ;  /* 0x00008f0055167a23 */ /* 0x000fe40000010826 */
        /* <DEDUP_REMOVED lines=10> */
[----:B------:R-:W-:Y:S01]  /*bf60*/  FFMA.FTZ R23, R58, c[0x0][0x23c], -R53 ;  /* 0x00008f003a177a23 */ /* 0x000fe20000010835 */
[----:B------:R-:W2:Y:S01]  /*bf70*/  MUFU.EX2 R26, R26 ;  /* 0x0000001a001a7308 */ /* 0x000ea20000000800 */
[----:B------:R-:W-:-:S02]  /*bf80*/  FADD.FTZ R58, R2, R109 ;  /* 0x0000006d023a7221 */ /* 0x000fc40000010000 */
[--C-:B------:R-:W-:Y:S02]  /*bf90*/  FFMA.FTZ R2, R54, c[0x0][0x23c], -R53.reuse ;  /* 0x00008f0036027a23 */ /* 0x100fe40000010835 */
[--C-:B------:R-:W-:Y:S02]  /*bfa0*/  FFMA.FTZ R67, R60, c[0x0][0x23c], -R53.reuse ;  /* 0x00008f003c437a23 */ /* 0x100fe40000010835 */
[----:B------:R-:W-:Y:S01]  /*bfb0*/  FFMA.FTZ R28, R64, c[0x0][0x23c], -R53 ;  /* 0x00008f00401c7a23 */ /* 0x000fe20000010835 */
[----:B------:R-:W-:Y:S01]  /*bfc0*/  MUFU.EX2 R29, R29 ;  /* 0x0000001d001d7308 */ /* 0x000fe20000000800 */
[----:B-1----:R-:W-:Y:S01]  /*bfd0*/  F2FP.BF16.PACK_AB R82, R21, R20 ;  /* 0x000000141552723e */ /* 0x002fe200000010ff */
[--C-:B------:R-:W-:Y:S02]  /*bfe0*/  FFMA.FTZ R50, R59, c[0x0][0x23c], -R38.reuse ;  /* 0x00008f003b327a23 */ /* 0x100fe40000010826 */
[----:B------:R-:W-:Y:S02]  /*bff0*/  FFMA.FTZ R54, R37, c[0x0][0x23c], -R38 ;  /* 0x00008f0025367a23 */ /* 0x000fe40000010826 */
[----:B------:R-:W-:-:S02]  /*c000*/  FADD.FTZ R58, R91, R58 ;  /* 0x0000003a5b3a7221 */ /* 0x000fc40000010000 */
[----:B------:R-:W1:Y:S01]  /*c010*/  MUFU.EX2 R22, R22 ;  /* 0x0000001600167308 */ /* 0x000e620000000800 */
[----:B--2---:R-:W-:Y:S01]  /*c020*/  F2FP.BF16.PACK_AB R81, R26, R31 ;  /* 0x0000001f1a51723e */ /* 0x004fe200000010ff */
[----:B------:R-:W-:Y:S02]  /*c030*/  FADD.FTZ R95, R95, R58 ;  /* 0x0000003a5f5f7221 */ /* 0x000fe40000010000 */
[--C-:B------:R-:W-:Y:S02]  /*c040*/  FFMA.FTZ R37, R49, c[0x0][0x23c], -R38.reuse ;  /* 0x00008f0031257a23 */ /* 0x100fe40000010826 */
[----:B------:R-:W-:Y:S02]  /*c050*/  FADD.FTZ R88, R88, R95 ;  /* 0x0000005f58587221 */ /* 0x000fe40000010000 */
[----:B------:R-:W-:Y:S01]  /*c060*/  MUFU.EX2 R84, R84 ;  /* 0x0000005400547308 */ /* 0x000fe20000000800 */
[----:B------:R-:W-:Y:S02]  /*c070*/  FFMA.FTZ R58, R3, c[0x0][0x23c], -R38 ;  /* 0x00008f00033a7a23 */ /* 0x000fe40000010826 */
[----:B------:R-:W-:-:S02]  /*c080*/  FADD.FTZ R89, R89, R88 ;  /* 0x0000005859597221 */ /* 0x000fc40000010000 */
[----:B------:R-:W-:Y:S02]  /*c090*/  FADD.FTZ R25, R25, R90 ;  /* 0x0000005a19197221 */ /* 0x000fe40000010000 */
[----:B------:R-:W-:Y:S01]  /*c0a0*/  FADD.FTZ R0, R0, R89 ;  /* 0x0000005900007221 */ /* 0x000fe20000010000 */
[----:B-1----:R-:W-:Y:S01]  /*c0b0*/  F2FP.BF16.PACK_AB R83, R22, R29 ;  /* 0x0000001d1653723e */ /* 0x002fe200000010ff */
[----:B------:R-:W1:Y:S01]  /*c0c0*/  MUFU.EX2 R97, R97 ;  /* 0x0000006100617308 */ /* 0x000e620000000800 */
[----:B------:R-:W-:Y:S02]  /*c0d0*/  FADD.FTZ R25, R24, R25 ;  /* 0x0000001918197221 */ /* 0x000fe40000010000 */
[----:B------:R-:W-:Y:S02]  /*c0e0*/  FADD.FTZ R113, R113, R0 ;  /* 0x0000000071717221 */ /* 0x000fe40000010000 */
[----:B------:R-:W-:Y:S01]  /*c0f0*/  FFMA.FTZ R3, R47, c[0x0][0x23c], -R38 ;  /* 0x00008f002f037a23 */ /* 0x000fe20000010826 */
[----:B------:R-:W-:Y:S01]  /*c100*/  HMMA.16816.F32.BF16 R68, R80, R72, R4 ;  /* 0x000000485044723c */ /* 0x000fe20000041804 */
[----:B------:R-:W2:Y:S01]  /*c110*/  LDSM.16.MT88.4 R4, [R131+0x3c00] ;  /* 0x003c00008304783b */ /* 0x000ea20000004200 */
[----:B------:R-:W-:Y:S01]  /*c120*/  MUFU.EX2 R66, R66 ;  /* 0x0000004200427308 */ /* 0x000fe20000000800 */
[----:B------:R-:W-:-:S05]  /*c130*/  FADD.FTZ R113, R98, R113 ;  /* 0x0000007162717221 */ /* 0x000fca0000010000 */
[C---:B------:R-:W-:Y:S01]  /*c140*/  HMMA.16816.F32.BF16 R72, R80.reuse, R74, R8 ;  /* 0x0000004a5048723c */ /* 0x040fe20000041808 */
[----:B------:R-:W3:Y:S01]  /*c150*/  LDSM.16.MT88.4 R8, [R131+0x4000] ;  /* 0x004000008308783b */ /* 0x000ee20000004200 */
[----:B------:R-:W-:Y:S08]  /*c160*/  MUFU.EX2 R85, R85 ;  /* 0x0000005500557308 */ /* 0x000ff00000000800 */
[----:B------:R-:W-:Y:S08]  /*c170*/  MUFU.EX2 R61, R61 ;  /* 0x0000003d003d7308 */ /* 0x000ff00000000800 */
[----:B------:R-:W4:Y:S08]  /*c180*/  MUFU.EX2 R56, R56 ;  /* 0x0000003800387308 */ /* 0x000f300000000800 */
[----:B------:R-:W-:Y:S01]  /*c190*/  MUFU.EX2 R57, R57 ;  /* 0x0000003900397308 */ /* 0x000fe20000000800 */
[C---:B--2---:R-:W-:Y:S01]  /*c1a0*/  HMMA.16816.F32.BF16 R76, R80.reuse, R4, R12 ;  /* 0x00000004504c723c */ /* 0x044fe2000004180c */
[----:B------:R-:W2:Y:S06]  /*c1b0*/  LDSM.16.MT88.4 R12, [R132+0x4000] ;  /* 0x00400000840c783b */ /* 0x000eac0000004200 */
[----:B------:R-:W5:Y:S01]  /*c1c0*/  MUFU.EX2 R52, R52 ;  /* 0x0000003400347308 */ /* 0x000f620000000800 */
[----:B-1----:R-:W-:Y:S01]  /*c1d0*/  F2FP.BF16.PACK_AB R4, R97, R84 ;  /* 0x000000546104723e */ /* 0x002fe200000010ff */
[----:B------:R-:W-:Y:S01]  /*c1e0*/  HMMA.16816.F32.BF16 R80, R80, R6, R16 ;  /* 0x000000065050723c */ /* 0x000fe20000041810 */
[----:B------:R-:W1:Y:S01]  /*c1f0*/  LDSM.16.MT88.4 R16, [R132+0x4400] ;  /* 0x004400008410783b */ /* 0x000e620000004200 */
[----:B----4-:R-:W-:-:S04]  /*c200*/  F2FP.BF16.PACK_AB R5, R56, R61 ;  /* 0x0000003d3805723e */ /* 0x010fc800000010ff */
[----:B------:R-:W-:Y:S01]  /*c210*/  MUFU.EX2 R67, R67 ;  /* 0x0000004300437308 */ /* 0x000fe20000000800 */
[----:B------:R-:W-:Y:S02]  /*c220*/  F2FP.BF16.PACK_AB R6, R85, R66 ;  /* 0x000000425506723e */ /* 0x000fe400000010ff */
[----:B-----5:R-:W-:-:S05]  /*c230*/  F2FP.BF16.PACK_AB R7, R52, R57 ;  /* 0x000000393407723e */ /* 0x020fca00000010ff */
[----:B------:R-:W4:Y:S02]  /*c240*/  MUFU.EX2 R30, R30 ;  /* 0x0000001e001e7308 */ /* 0x000f240000000800 */
[C---:B---3--:R-:W-:Y:S06]  /*c250*/  HMMA.16816.F32.BF16 R76, R4.reuse, R8, R76 ;  /* 0x00000008044c723c */ /* 0x048fec000004184c */
[----:B------:R-:W-:Y:S02]  /*c260*/  MUFU.EX2 R27, R27 ;  /* 0x0000001b001b7308 */ /* 0x000fe40000000800 */
[C---:B------:R-:W-:Y:S01]  /*c270*/  HMMA.16816.F32.BF16 R80, R4.reuse, R10, R80 ;  /* 0x0000000a0450723c */ /* 0x040fe20000041850 */
[----:B------:R-:W-:Y:S05]  /*c280*/  LDSM.16.MT88.4 R8, [R132+0x4800] ;  /* 0x004800008408783b */ /* 0x000fea0000004200 */
[----:B------:R-:W3:Y:S02]  /*c290*/  MUFU.EX2 R28, R28 ;  /* 0x0000001c001c7308 */ /* 0x000ee40000000800 */
[C---:B--2---:R-:W-:Y:S06]  /*c2a0*/  HMMA.16816.F32.BF16 R68, R4.reuse, R12, R68 ;  /* 0x0000000c0444723c */ /* 0x044fec0000041844 */
[----:B------:R-:W2:Y:S02]  /*c2b0*/  MUFU.EX2 R50, R50 ;  /* 0x0000003200327308 */ /* 0x000ea40000000800 */
[----:B------:R-:W-:Y:S01]  /*c2c0*/  HMMA.16816.F32.BF16 R72, R4, R14, R72 ;  /* 0x0000000e0448723c */ /* 0x000fe20000041848 */
[----:B------:R-:W5:Y:S05]  /*c2d0*/  LDSM.16.MT88.4 R12, [R131+0x4400] ;  /* 0x00440000830c783b */ /* 0x000f6a0000004200 */
[----:B------:R-:W1:Y:S01]  /*c2e0*/  MUFU.EX2 R54, R54 ;  /* 0x0000003600367308 */ /* 0x000e620000000800 */
[----:B----4-:R-:W-:-:S02]  /*c2f0*/  F2FP.BF16.PACK_AB R4, R30, R67 ;  /* 0x000000431e04723e */ /* 0x010fc400000010ff */
[----:B---3--:R-:W-:-:S05]  /*c300*/  F2FP.BF16.PACK_AB R6, R28, R27 ;  /* 0x0000001b1c06723e */ /* 0x008fca00000010ff */
[----:B------:R-:W-:Y:S01]  /*c310*/  MUFU.EX2 R23, R23 ;  /* 0x0000001700177308 */ /* 0x000fe20000000800 */
[----:B--2---:R-:W-:Y:S02]  /*c320*/  F2FP.BF16.PACK_AB R5, R55, R50 ;  /* 0x000000323705723e */ /* 0x004fe400000010ff */
[----:B-1----:R-:W-:-:S05]  /*c330*/  F2FP.BF16.PACK_AB R7, R54, R51 ;  /* 0x000000333607723e */ /* 0x002fca00000010ff */
[----:B------:R-:W1:Y:S02]  /*c340*/  MUFU.EX2 R42, R42 ;  /* 0x0000002a002a7308 */ /* 0x000e640000000800 */
[C---:B------:R-:W-:Y:S06]  /*c350*/  HMMA.16816.F32.BF16 R68, R4.reuse, R16, R68 ;  /* 0x000000100444723c */ /* 0x040fec0000041844 */
[----:B------:R-:W-:Y:S02]  /*c360*/  MUFU.EX2 R43, R43 ;  /* 0x0000002b002b7308 */ /* 0x000fe40000000800 */
[C---:B------:R-:W-:Y:S01]  /*c370*/  HMMA.16816.F32.BF16 R72, R4.reuse, R18, R72 ;  /* 0x000000120448723c */ /* 0x040fe20000041848 */
[----:B------:R-:W2:Y:S05]  /*c380*/  LDSM.16.MT88.4 R16, [R131+0x4800] ;  /* 0x004800008310783b */ /* 0x000eaa0000004200 */
[----:B------:R-:W3:Y:S02]  /*c390*/  MUFU.EX2 R37, R37 ;  /* 0x0000002500257308 */ /* 0x000ee40000000800 */
[C---:B-----5:R-:W-:Y:S06]  /*c3a0*/  HMMA.16816.F32.BF16 R76, R4.reuse, R12, R76 ;  /* 0x0000000c044c723c */ /* 0x060fec000004184c */
[----:B------:R-:W4:Y:S01]  /*c3b0*/  MUFU.EX2 R58, R58 ;  /* 0x0000003a003a7308 */ /* 0x000f220000000800 */
[----:B------:R-:W-:Y:S01]  /*c3c0*/  FADD.FTZ R12, R94, R113 ;  /* 0x000000715e0c7221 */ /* 0x000fe20000010000 */
[----:B------:R-:W-:Y:S06]  /*c3d0*/  HMMA.16816.F32.BF16 R80, R4, R14, R80 ;  /* 0x0000000e0450723c */ /* 0x000fec0000041850 */
[----:B------:R-:W5:Y:S01]  /*c3e0*/  MUFU.EX2 R2, R2 ;  /* 0x0000000200027308 */ /* 0x000f620000000800 */
[----:B------:R-:W-:Y:S01]  /*c3f0*/  FADD.FTZ R12, R103, R12 ;  /* 0x0000000c670c7221 */ /* 0x000fe20000010000 */
[----:B-1----:R-:W-:-:S03]  /*c400*/  F2FP.BF16.PACK_AB R4, R42, R23 ;  /* 0x000000172a04723e */ /* 0x002fc600000010ff */
[----:B------:R-:W-:Y:S01]  /*c410*/  FADD.FTZ R31, R31, R12 ;  /* 0x0000000c1f1f7221 */ /* 0x000fe20000010000 */
[----:B---3--:R-:W-:Y:S01]  /*c420*/  F2FP.BF16.PACK_AB R5, R48, R37 ;  /* 0x000000253005723e */ /* 0x008fe200000010ff */
[----:B------:R-:W-:Y:S01]  /*c430*/  LDSM.16.MT88.4 R12, [R132+0x4c00] ;  /* 0x004c0000840c783b */ /* 0x000fe20000004200 */
[----:B------:R-:W-:Y:S01]  /*c440*/  F2FP.BF16.PACK_AB R6, R40, R43 ;  /* 0x0000002b2806723e */ /* 0x000fe200000010ff */
[----:B------:R-:W-:Y:S01]  /*c450*/  FADD.FTZ R26, R26, R31 ;  /* 0x0000001f1a1a7221 */ /* 0x000fe20000010000 */
[----:B----4-:R-:W-:Y:S01]  /*c460*/  F2FP.BF16.PACK_AB R7, R58, R33 ;  /* 0x000000213a07723e */ /* 0x010fe200000010ff */
[----:B------:R-:W-:Y:S02]  /*c470*/  MUFU.EX2 R0, R46 ;  /* 0x0000002e00007308 */ /* 0x000fe40000000800 */
[----:B------:R-:W-:-:S04]  /*c480*/  FADD.FTZ R29, R29, R26 ;  /* 0x0000001a1d1d7221 */ /* 0x000fc80000010000 */
[C---:B------:R-:W-:Y:S01]  /*c490*/  HMMA.16816.F32.BF16 R68, R4.reuse, R8, R68 ;  /* 0x000000080444723c */ /* 0x040fe20000041844 */
        /* <DEDUP_REMOVED lines=8> */
[----:B------:R-:W3:Y:S01]  /*c520*/  LDSM.16.MT88.4 R8, [R131+0x4c00] ;  /* 0x004c00008308783b */ /* 0x000ee20000004200 */
[----:B------:R-:W-:Y:S02]  /*c530*/  FADD.FTZ R57, R57, R56 ;  /* 0x0000003839397221 */ /* 0x000fe40000010000 */
[----:B------:R-:W-:Y:S01]  /*c540*/  FADD.FTZ R84, R84, R21 ;  /* 0x0000001554547221 */ /* 0x000fe20000010000 */
[C---:B--2---:R-:W-:Y:S01]  /*c550*/  HMMA.16816.F32.BF16 R76, R4.reuse, R16, R76 ;  /* 0x00000010044c723c */ /* 0x044fe2000004184c */
[----:B------:R-:W-:Y:S02]  /*c560*/  FFMA.FTZ R20, R39, c[0x0][0x23c], -R38 ;  /* 0x00008f0027147a23 */ /* 0x000fe40000010826 */
[----:B------:R-:W-:Y:S02]  /*c570*/  FADD.FTZ R97, R97, R84 ;  /* 0x0000005461617221 */ /* 0x000fe40000010000 */
[----:B------:R-:W-:Y:S02]  /*c580*/  FFMA.FTZ R21, R36, c[0x0][0x23c], -R38 ;  /* 0x00008f0024157a23 */ /* 0x000fe40000010826 */
[----:B------:R-:W-:Y:S01]  /*c590*/  FADD.FTZ R16, R66, R97 ;  /* 0x0000006142107221 */ /* 0x000fe20000010000 */
[----:B------:R-:W-:Y:S01]  /*c5a0*/  MUFU.EX2 R20, R20 ;  /* 0x0000001400147308 */ /* 0x000fe20000000800 */
[----:B------:R-:W-:Y:S01]  /*c5b0*/  FADD.FTZ R57, R52, R57 ;  /* 0x0000003934397221 */ /* 0x000fe20000010000 */
[----:B------:R-:W-:Y:S01]  /*c5c0*/  HMMA.16816.F32.BF16 R80, R4, R18, R80 ;  /* 0x000000120450723c */ /* 0x000fe20000041850 */
[----:B------:R-:W-:-:S04]  /*c5d0*/  FADD.FTZ R16, R85, R16 ;  /* 0x0000001055107221 */ /* 0x000fc80000010000 */
[----:B------:R-:W-:Y:S01]  /*c5e0*/  FADD.FTZ R67, R67, R16 ;  /* 0x0000001043437221 */ /* 0x000fe20000010000 */
[----:B------:R-:W2:Y:S01]  /*c5f0*/  MUFU.EX2 R21, R21 ;  /* 0x0000001500157308 */ /* 0x000ea20000000800 */
[----:B------:R-:W-:Y:S01]  /*c600*/  FADD.FTZ R16, R50, R57 ;  /* 0x0000003932107221 */ /* 0x000fe20000010000 */
[----:B-----5:R-:W-:Y:S01]  /*c610*/  F2FP.BF16.PACK_AB R4, R35, R2 ;  /* 0x000000022304723e */ /* 0x020fe200000010ff */
[----:B------:R-:W-:Y:S01]  /*c620*/  FADD.FTZ R30, R30, R67 ;  /* 0x000000431e1e7221 */ /* 0x000fe20000010000 */
[----:B-1----:R-:W-:Y:S01]  /*c630*/  F2FP.BF16.PACK_AB R5, R24, R3 ;  /* 0x000000031805723e */ /* 0x002fe200000010ff */
[----:B------:R-:W-:Y:S01]  /*c640*/  FADD.FTZ R16, R55, R16 ;  /* 0x0000001037107221 */ /* 0x000fe20000010000 */
[----:B------:R-:W-:Y:S01]  /*c650*/  F2FP.BF16.PACK_AB R6, R151, R0 ;  /* 0x000000009706723e */ /* 0x000fe200000010ff */
[----:B------:R-:W-:Y:S02]  /*c660*/  FADD.FTZ R27, R27, R30 ;  /* 0x0000001e1b1b7221 */ /* 0x000fe40000010000 */
[----:B------:R-:W-:-:S02]  /*c670*/  FADD.FTZ R51, R51, R16 ;  /* 0x0000001033337221 */ /* 0x000fc40000010000 */
[----:B------:R-:W-:Y:S02]  /*c680*/  FADD.FTZ R28, R28, R27 ;  /* 0x0000001b1c1c7221 */ /* 0x000fe40000010000 */
[----:B------:R-:W-:Y:S02]  /*c690*/  FADD.FTZ R54, R54, R51 ;  /* 0x0000003336367221 */ /* 0x000fe40000010000 */
[----:B------:R-:W-:Y:S01]  /*c6a0*/  FADD.FTZ R23, R23, R28 ;  /* 0x0000001c17177221 */ /* 0x000fe20000010000 */
[----:B--2---:R-:W-:Y:S01]  /*c6b0*/  F2FP.BF16.PACK_AB R7, R21, R20 ;  /* 0x000000141507723e */ /* 0x004fe200000010ff */
[----:B------:R-:W-:Y:S02]  /*c6c0*/  FADD.FTZ R37, R37, R54 ;  /* 0x0000003625257221 */ /* 0x000fe40000010000 */
[----:B------:R-:W-:Y:S02]  /*c6d0*/  FADD.FTZ R42, R42, R23 ;  /* 0x000000172a2a7221 */ /* 0x000fe40000010000 */
[----:B------:R-:W-:-:S02]  /*c6e0*/  FADD.FTZ R48, R48, R37 ;  /* 0x0000002530307221 */ /* 0x000fc40000010000 */
[----:B---3--:R-:W-:Y:S02]  /*c6f0*/  HMMA.16816.F32.BF16 R76, R4, R8, R76 ;  /* 0x00000008044c723c */ /* 0x008fe4000004184c */
[----:B------:R-:W-:-:S04]  /*c700*/  FADD.FTZ R33, R33, R48 ;  /* 0x0000003021217221 */ /* 0x000fc80000010000 */
        /* <DEDUP_REMOVED lines=9> */
[----:B------:R-:W-:Y:S01]  /*c7a0*/  FADD.FTZ R35, R35, R2 ;  /* 0x0000000223237221 */ /* 0x000fe20000010000 */
[----:B------:R-:W-:Y:S01]  /*c7b0*/  MOV R2, R34 ;  /* 0x0000002200027202 */ /* 0x000fe20000000f00 */
[----:B------:R-:W-:Y:S02]  /*c7c0*/  FADD.FTZ R152, R21, R20 ;  /* 0x0000001415987221 */ /* 0x000fe40000010000 */
[----:B------:R-:W-:Y:S01]  /*c7d0*/  FADD.FTZ R0, R0, R35 ;  /* 0x0000002300007221 */ /* 0x000fe20000010000 */
[----:B------:R-:W-:Y:S03]  /*c7e0*/  HMMA.16816.F32.BF16 R80, R4, R10, R80 ;  /* 0x0000000a0450723c */ /* 0x000fe60000041850 */
[----:B------:R-:W-:Y:S01]  /*c7f0*/  FADD.FTZ R151, R151, R0 ;  /* 0x0000000097977221 */ /* 0x000fe20000010000 */
[----:B------:R-:W-:-:S04]  /*c800*/  MOV R0, R32 ;  /* 0x0000002000007202 */ /* 0x000fc80000000f00 */
.L_x_4388:
        /* <DEDUP_REMOVED lines=14> */
.L_x_4398:
        /* <DEDUP_REMOVED lines=64> */
.L_x_4395:
        /* <DEDUP_REMOVED lines=15> */
[----:B------:R1:W-:Y:S04]  /*cde0*/  LDGSTS.E.BYPASS.LTC128B.128 [R147+0x4800], [R86.64] ;  /* 0x0480000056937fae */ /* 0x0003e8000b901d46 */
[----:B------:R-:W-:Y:S04]  /*cdf0*/  LDSM.16.M88.4 R88, [R136] ;  /* 0x000000008858783b */ /* 0x000fe80000000200 */
[----:B------:R-:W2:Y:S04]  /*ce00*/  LDSM.16.M88.4 R92, [R134+0x1000] ;  /* 0x00100000865c783b */ /* 0x000ea80000000200 */
        /* <DEDUP_REMOVED lines=12> */
[C---:B------:R-:W-:Y:S01]  /*ced0*/  HMMA.16816.F32.BF16 R16, R88.reuse, R98, RZ ;  /* 0x000000625810723c */ /* 0x040fe200000418ff */
[----:B------:R-:W2:Y:S07]  /*cee0*/  LDSM.16.M88.4 R96, [R133] ;  /* 0x000000008560783b */ /* 0x000eae0000000200 */
        /* <DEDUP_REMOVED lines=104> */
.L_x_4397:
        /* <DEDUP_REMOVED lines=16> */
[----:B------:R-:W-:Y:S05]  /*d670*/  IADD3.X R87, R89, UR9, RZ, P0, !PT ;  /* 0x0000000959577c10 */ /* 0x000fea00087fe4ff */
[----:B------:R1:W-:Y:S04]  /*d680*/  LDGSTS.E.BYPASS.LTC128B.128 [R147+0x2800], [R86.64] ;  /* 0x0280000056937fae */ /* 0x0003e8000b901d46 */
[----:B------:R-:W0:Y:S02]  /*d690*/  LDGDEPBAR ;  /* 0x00000000000079af */ /* 0x000e240000000000 */
.L_x_4396:
        /* <DEDUP_REMOVED lines=74> */
[C---:B------:R-:W-:Y:S02]  /*db40*/  FMUL.FTZ R88, R2.reuse, c[0x0][0x23c] ;  /* 0x00008f0002587a20 */ /* 0x040fe40000410000 */
[----:B------:R-:W-:Y:S02]  /*db50*/  FADD.FTZ R84, -R2, R85 ;  /* 0x0000005502547221 */ /* 0x000fe40000010100 */
[----:B------:R-:W-:Y:S01]  /*db60*/  FADD.FTZ R85, -R0, R3 ;  /* 0x0000000300557221 */ /* 0x000fe20000010100 */
[----:B------:R-:W-:Y:S01]  /*db70*/  FSEL R87, R88, RZ, P0 ;  /* 0x000000ff58577208 */ /* 0x000fe20000000000 */
[----:B------:R-:W-:Y:S01]  /*db80*/  FMUL.FTZ R86, R84, c[0x0][0x23c] ;  /* 0x00008f0054567a20 */ /* 0x000fe20000410000 */
[C---:B------:R-:W-:Y:S01]  /*db90*/  FSETP.NEU.FTZ.AND P0, PT, R0.reuse, -INF , PT ;  /* 0xff8000000000780b */ /* 0x040fe20003f1d000 */
[----:B------:R-:W-:Y:S02]  /*dba0*/  FMUL.FTZ R88, R0, c[0x0][0x23c] ;  /* 0x00008f0000587a20 */ /* 0x000fe40000410000 */
[----:B------:R2:W3:Y:S01]  /*dbb0*/  MUFU.EX2 R84, R86 ;  /* 0x0000005600547308 */ /* 0x0004e20000000800 */
        /* <DEDUP_REMOVED lines=12> */
[--C-:B------:R-:W-:Y:S01]  /*dc80*/  FFMA.FTZ R110, R4, c[0x0][0x23c], -R87.reuse ;  /* 0x00008f00046e7a23 */ /* 0x100fe20000010857 */
[----:B------:R-:W-:Y:S01]  /*dc90*/  MOV R85, R2 ;  /* 0x0000000200557202 */ /* 0x000fe20000000f00 */
[----:B------:R-:W-:Y:S01]  /*dca0*/  FFMA.FTZ R105, R20, c[0x0][0x23c], -R87 ;  /* 0x00008f0014697a23 */ /* 0x000fe20000010857 */
[----:B--2---:R-:W-:Y:S01]  /*dcb0*/  FSEL R86, R88, RZ, P0 ;  /* 0x000000ff58567208 */ /* 0x004fe20000000000 */
[----:B---3--:R-:W-:Y:S01]  /*dcc0*/  FMUL.FTZ R68, R84, R68 ;  /* 0x0000004454447220 */ /* 0x008fe20000410000 */
[----:B------:R-:W-:Y:S01]  /*dcd0*/  ISETP.GT.AND P0, PT, R146, 0x1, PT ;  /* 0x000000019200780c */ /* 0x000fe20003f04270 */
[----:B------:R-:W-:Y:S02]  /*dce0*/  FMUL.FTZ R69, R84, R69 ;  /* 0x0000004554457220 */ /* 0x000fe40000410000 */
[--C-:B------:R-:W-:Y:S01]  /*dcf0*/  FFMA.FTZ R157, R50, c[0x0][0x23c], -R86.reuse ;  /* 0x00008f00329d7a23 */ /* 0x100fe20000010856 */
[----:B------:R-:W2:Y:S01]  /*dd00*/  MUFU.EX2 R3, R3 ;  /* 0x0000000300037308 */ /* 0x000ea20000000800 */
[--C-:B------:R-:W-:Y:S02]  /*dd10*/  FFMA.FTZ R165, R51, c[0x0][0x23c], -R86.reuse ;  /* 0x00008f0033a57a23 */ /* 0x100fe40000010856 */
[--C-:B------:R-:W-:Y:S02]  /*dd20*/  FFMA.FTZ R54, R54, c[0x0][0x23c], -R86.reuse ;  /* 0x00008f0036367a23 */ /* 0x100fe40000010856 */
[C---:B------:R-:W-:Y:S02]  /*dd30*/  FMUL.FTZ R72, R84.reuse, R72 ;  /* 0x0000004854487220 */ /* 0x040fe40000410000 */
[C---:B------:R-:W-:Y:S02]  /*dd40*/  FMUL.FTZ R73, R84.reuse, R73 ;  /* 0x0000004954497220 */ /* 0x040fe40000410000 */
[C---:B------:R-:W-:Y:S01]  /*dd50*/  FMUL.FTZ R76, R84.reuse, R76 ;  /* 0x0000004c544c7220 */ /* 0x040fe20000410000 */
[----:B------:R-:W3:Y:S01]  /*dd60*/  MUFU.EX2 R110, R110 ;  /* 0x0000006e006e7308 */ /* 0x000ee20000000800 */
[C---:B------:R-:W-:Y:S02]  /*dd70*/  FMUL.FTZ R77, R84.reuse, R77 ;  /* 0x0000004d544d7220 */ /* 0x040fe40000410000 */
[C---:B------:R-:W-:Y:S02]  /*dd80*/  FMUL.FTZ R80, R84.reuse, R80 ;  /* 0x0000005054507220 */ /* 0x040fe40000410000 */
[----:B------:R-:W-:Y:S02]  /*dd90*/  FMUL.FTZ R81, R84, R81 ;  /* 0x0000005154517220 */ /* 0x000fe40000410000 */
[--C-:B------:R-:W-:Y:S02]  /*dda0*/  FFMA.FTZ R159, R7, c[0x0][0x23c], -R86.reuse ;  /* 0x00008f00079f7a23 */ /* 0x100fe40000010856 */
[--C-:B------:R-:W-:Y:S01]  /*ddb0*/  FFMA.FTZ R158, R10, c[0x0][0x23c], -R86.reuse ;  /* 0x00008f000a9e7a23 */ /* 0x100fe20000010856 */
[----:B------:R-:W4:Y:S01]  /*ddc0*/  MUFU.EX2 R155, R155 ;  /* 0x0000009b009b7308 */ /* 0x000f220000000800 */
[--C-:B------:R-:W-:Y:S02]  /*ddd0*/  FFMA.FTZ R113, R14, c[0x0][0x23c], -R86.reuse ;  /* 0x00008f000e717a23 */ /* 0x100fe40000010856 */
[--C-:B------:R-:W-:Y:S02]  /*dde0*/  FFMA.FTZ R96, R15, c[0x0][0x23c], -R86.reuse ;  /* 0x00008f000f607a23 */ /* 0x100fe40000010856 */
[C---:B--2---:R-:W-:Y:S02]  /*ddf0*/  FMUL.FTZ R70, R3.reuse, R70 ;  /* 0x0000004603467220 */ /* 0x044fe40000410000 */
[C---:B------:R-:W-:Y:S02]  /*de00*/  FMUL.FTZ R71, R3.reuse, R71 ;  /* 0x0000004703477220 */ /* 0x040fe40000410000 */
[C---:B------:R-:W-:Y:S01]  /*de10*/  FMUL.FTZ R74, R3.reuse, R74 ;  /* 0x0000004a034a7220 */ /* 0x040fe20000410000 */
[----:B------:R-:W-:Y:S01]  /*de20*/  MUFU.EX2 R159, R159 ;  /* 0x0000009f009f7308 */ /* 0x000fe20000000800 */
[C---:B------:R-:W-:Y:S02]  /*de30*/  FMUL.FTZ R75, R3.reuse, R75 ;  /* 0x0000004b034b7220 */ /* 0x040fe40000410000 */
[----:B------:R-:W-:Y:S01]  /*de40*/  FMUL.FTZ R78, R3, R78 ;  /* 0x0000004e034e7220 */ /* 0x000fe20000410000 */
[----:B---3--:R-:W-:Y:S01]  /*de50*/  F2FP.BF16.PACK_AB R88, R153, R110 ;  /* 0x0000006e9958723e */ /* 0x008fe200000010ff */
[C---:B------:R-:W-:Y:S02]  /*de60*/  FMUL.FTZ R79, R3.reuse, R79 ;  /* 0x0000004f034f7220 */ /* 0x040fe40000410000 */
[C---:B------:R-:W-:Y:S02]  /*de70*/  FMUL.FTZ R82, R3.reuse, R82 ;  /* 0x0000005203527220 */ /* 0x040fe40000410000 */
[----:B------:R-:W-:Y:S01]  /*de80*/  FMUL.FTZ R83, R3, R83 ;  /* 0x0000005303537220 */ /* 0x000fe20000410000 */
[----:B------:R-:W-:Y:S01]  /*de90*/  MUFU.EX2 R158, R158 ;  /* 0x0000009e009e7308 */ /* 0x000fe20000000800 */
[--C-:B------:R-:W-:Y:S02]  /*dea0*/  FFMA.FTZ R99, R18, c[0x0][0x23c], -R86.reuse ;  /* 0x00008f0012637a23 */ /* 0x100fe40000010856 */
[----:B------:R-:W-:Y:S01]  /*deb0*/  FFMA.FTZ R100, R19, c[0x0][0x23c], -R86 ;  /* 0x00008f0013647a23 */ /* 0x000fe20000010856 */
[----:B----4-:R-:W-:Y:S01]  /*dec0*/  F2FP.BF16.PACK_AB R90, R155, R162 ;  /* 0x000000a29b5a723e */ /* 0x010fe200000010ff */
[----:B------:R-:W-:Y:S02]  /*ded0*/  FFMA.FTZ R164, R84, R151, R110 ;  /* 0x0000009754a47223 */ /* 0x000fe4000001006e */
[----:B------:R-:W-:Y:S02]  /*dee0*/  FFMA.FTZ R156, R46, c[0x0][0x23c], -R86 ;  /* 0x00008f002e9c7a23 */ /* 0x000fe40000010856 */
[----:B------:R-:W-:Y:S01]  /*def0*/  FADD.FTZ R161, R153, R164 ;  /* 0x000000a499a17221 */ /* 0x000fe20000010000 */
[----:B------:R-:W-:Y:S01]  /*df00*/  MUFU.EX2 R111, R111 ;  /* 0x0000006f006f7308 */ /* 0x000fe20000000800 */
[--C-:B------:R-:W-:Y:S02]  /*df10*/  FFMA.FTZ R151, R47, c[0x0][0x23c], -R86.reuse ;  /* 0x00008f002f977a23 */ /* 0x100fe40000010856 */
[----:B------:R-:W-:Y:S02]  /*df20*/  FADD.FTZ R161, R162, R161 ;  /* 0x000000a1a2a17221 */ /* 0x000fe40000010000 */
[----:B------:R-:W-:Y:S02]  /*df30*/  FFMA.FTZ R162, R52, c[0x0][0x23c], -R87 ;  /* 0x00008f0034a27a23 */ /* 0x000fe40000010857 */
[----:B------:R-:W-:Y:S02]  /*df40*/  FADD.FTZ R161, R155, R161 ;  /* 0x000000a19ba17221 */ /* 0x000fe40000010000 */
        /* <DEDUP_REMOVED lines=22> */
[----:B--2---:R-:W-:Y:S01]  /*e0b0*/  F2FP.BF16.PACK_AB R89, R159, R160 ;  /* 0x000000a09f59723e */ /* 0x004fe200000010ff */
[----:B------:R-:W-:Y:S01]  /*e0c0*/  FFMA.FTZ R160, R3, R152, R160 ;  /* 0x0000009803a07223 */ /* 0x000fe200000100a0 */
[----:B------:R-:W-:Y:S01]  /*e0d0*/  MOV R3, R0 ;  /* 0x0000000000037202 */ /* 0x000fe20000000f00 */
[--C-:B------:R-:W-:Y:S02]  /*e0e0*/  FFMA.FTZ R152, R49, c[0x0][0x23c], -R87.reuse ;  /* 0x00008f0031987a23 */ /* 0x100fe40000010857 */
[----:B------:R-:W-:Y:S01]  /*e0f0*/  FADD.FTZ R163, R159, R160 ;  /* 0x000000a09fa37221 */ /* 0x000fe20000010000 */
[----:B------:R-:W2:Y:S01]  /*e100*/  MUFU.EX2 R96, R96 ;  /* 0x0000006000607308 */ /* 0x000ea20000000800 */
[----:B------:R-:W-:Y:S02]  /*e110*/  FFMA.FTZ R159, R53, c[0x0][0x23c], -R87 ;  /* 0x00008f00359f7a23 */ /* 0x000fe40000010857 */
[----:B------:R-:W-:Y:S01]  /*e120*/  FADD.FTZ R164, R158, R163 ;  /* 0x000000a39ea47221 */ /* 0x000fe20000010000 */
[----:B---3--:R-:W-:Y:S01]  /*e130*/  F2FP.BF16.PACK_AB R91, R109, R158 ;  /* 0x0000009e6d5b723e */ /* 0x008fe200000010ff */
[--C-:B------:R-:W-:Y:S02]  /*e140*/  FFMA.FTZ R158, R55, c[0x0][0x23c], -R86.reuse ;  /* 0x00008f00379e7a23 */ /* 0x100fe40000010856 */
[--C-:B------:R-:W-:Y:S02]  /*e150*/  FFMA.FTZ R117, R32, c[0x0][0x23c], -R87.reuse ;  /* 0x00008f0020757a23 */ /* 0x100fe40000010857 */
[--C-:B------:R-:W-:Y:S01]  /*e160*/  FFMA.FTZ R110, R34, c[0x0][0x23c], -R86.reuse ;  /* 0x00008f00226e7a23 */ /* 0x100fe20000010856 */
[----:B------:R-:W-:Y:S01]  /*e170*/  MUFU.EX2 R97, R97 ;  /* 0x0000006100617308 */ /* 0x000fe20000000800 */
[C---:B-1----:R-:W-:Y:S05]  /*e180*/  HMMA.16816.F32.BF16 R68, R88.reuse, R92, R68 ;  /* 0x0000005c5844723c */ /* 0x042fea0000041844 */
[--C-:B------:R-:W-:Y:S02]  /*e190*/  FFMA.FTZ R121, R35, c[0x0][0x23c], -R86.reuse ;  /* 0x00008f0023797a23 */ /* 0x100fe40000010856 */
[--C-:B------:R-:W-:Y:S01]  /*e1a0*/  FFMA.FTZ R116, R33, c[0x0][0x23c], -R87.reuse ;  /* 0x00008f0021747a23 */ /* 0x100fe20000010857 */
[C---:B------:R-:W-:Y:S01]  /*e1b0*/  HMMA.16816.F32.BF16 R72, R88.reuse, R94, R72 ;  /* 0x0000005e5848723c */ /* 0x040fe20000041848 */
[----:B------:R-:W1:Y:S01]  /*e1c0*/  MUFU.EX2 R98, R98 ;  /* 0x0000006200627308 */ /* 0x000e620000000800 */
[----:B------:R-:W3:Y:S02]  /*e1d0*/  LDSM.16.MT88.4 R92, [R131+0x3000] ;  /* 0x00300000835c783b */ /* 0x000ee40000004200 */
[--C-:B------:R-:W-:Y:S02]  /*e1e0*/  FFMA.FTZ R122, R36, c[0x0][0x23c], -R87.reuse ;  /* 0x00008f00247a7a23 */ /* 0x100fe40000010857 */
[----:B------:R-:W-:Y:S02]  /*e1f0*/  FFMA.FTZ R123, R37, c[0x0][0x23c], -R87 ;  /* 0x00008f00257b7a23 */ /* 0x000fe40000010857 */
[----:B------:R-:W-:Y:S03]  /*e200*/  FFMA.FTZ R139, R38, c[0x0][0x23c], -R86 ;  /* 0x00008f00268b7a23 */ /* 0x000fe60000010856 */
[----:B------:R-:W-:Y:S01]  /*e210*/  MUFU.EX2 R99, R99 ;  /* 0x0000006300637308 */ /* 0x000fe20000000800 */
[----:B------:R-:W-:Y:S02]  /*e220*/  FADD.FTZ R164, R109, R164 ;  /* 0x000000a46da47221 */ /* 0x000fe40000010000 */
[----:B------:R-:W-:Y:S02]  /*e230*/  FADD.FTZ R161, R111, R161 ;  /* 0x000000a16fa17221 */ /* 0x000fe40000010000 */
[--C-:B------:R-:W-:Y:S02]  /*e240*/  FFMA.FTZ R60, R60, c[0x0][0x23c], -R87.reuse ;  /* 0x00008f003c3c7a23 */ /* 0x100fe40000010857 */
[--C-:B------:R-:W-:Y:S02]  /*e250*/  FFMA.FTZ R61, R61, c[0x0][0x23c], -R87.reuse ;  /* 0x00008f003d3d7a23 */ /* 0x100fe40000010857 */
[--C-:B------:R-:W-:Y:S01]  /*e260*/  FFMA.FTZ R62, R62, c[0x0][0x23c], -R86.reuse ;  /* 0x00008f003e3e7a23 */ /* 0x100fe20000010856 */
[----:B------:R-:W4:Y:S01]  /*e270*/  MUFU.EX2 R100, R100 ;  /* 0x0000006400647308 */ /* 0x000f220000000800 */
[----:B------:R-:W-:Y:S02]  /*e280*/  FFMA.FTZ R63, R63, c[0x0][0x23c], -R86 ;  /* 0x00008f003f3f7a23 */ /* 0x000fe40000010856 */
[----:B------:R-:W-:Y:S07]  /*e290*/  FFMA.FTZ R64, R64, c[0x0][0x23c], -R87 ;  /* 0x00008f0040407a23 */ /* 0x000fee0000010857 */
[----:B------:R-:W-:Y:S10]  /*e2a0*/  MUFU.EX2 R105, R105 ;  /* 0x0000006900697308 */ /* 0x000ff40000000800 */
[----:B------:R-:W5:Y:S01]  /*e2b0*/  MUFU.EX2 R102, R102 ;  /* 0x0000006600667308 */ /* 0x000f620000000800 */
[C---:B---3--:R-:W-:Y:S08]  /*e2c0*/  HMMA.16816.F32.BF16 R76, R88.reuse, R92, R76 ;  /* 0x0000005c584c723c */ /* 0x048ff0000004184c */
[----:B------:R-:W-:Y:S01]  /*e2d0*/  HMMA.16816.F32.BF16 R80, R88, R94, R80 ;  /* 0x0000005e5850723c */ /* 0x000fe20000041850 */
[----:B------:R-:W-:Y:S01]  /*e2e0*/  MUFU.EX2 R108, R108 ;  /* 0x0000006c006c7308 */ /* 0x000fe20000000800 */
[----:B------:R-:W3:Y:S05]  /*e2f0*/  LDSM.16.MT88.4 R92, [R132+0x3400] ;  /* 0x00340000845c783b */ /* 0x000eea0000004200 */
[C---:B------:R-:W-:Y:S01]  /*e300*/  F2FP.BF16.PACK_AB R88, R112.reuse, R111 ;  /* 0x0000006f7058723e */ /* 0x040fe200000010ff */
[----:B------:R-:W-:Y:S01]  /*e310*/  FADD.FTZ R112, R112, R161 ;  /* 0x000000a170707221 */ /* 0x000fe20000010000 */
[----:B--2---:R-:W-:Y:S02]  /*e320*/  F2FP.BF16.PACK_AB R89, R96, R113 ;  /* 0x000000716059723e */ /* 0x004fe400000010ff */
[----:B------:R-:W2:Y:S01]  /*e330*/  MUFU.EX2 R103, R103 ;  /* 0x0000006700677308 */ /* 0x000ea20000000800 */
[----:B-1----:R-:W-:Y:S01]  /*e340*/  F2FP.BF16.PACK_AB R90, R98, R97 ;  /* 0x00000061625a723e */ /* 0x002fe200000010ff */
[----:B------:R-:W-:Y:S01]  /*e350*/  FADD.FTZ R113, R113, R164 ;  /* 0x000000a471717221 */ /* 0x000fe20000010000 */
[----:B----4-:R-:W-:Y:S01]  /*e360*/  F2FP.BF16.PACK_AB R91, R100, R99 ;  /* 0x00000063645b723e */ /* 0x010fe200000010ff */
[----:B------:R-:W-:Y:S01]  /*e370*/  FADD.FTZ R97, R97, R112 ;  /* 0x0000007061617221 */ /* 0x000fe20000010000 */
[----:B-----5:R-:W-:Y:S01]  /*e380*/  F2FP.BF16.PACK_AB R44, R102, R105 ;  /* 0x00000069662c723e */ /* 0x020fe200000010ff */
[----:B------:R-:W-:Y:S02]  /*e390*/  FADD.FTZ R96, R96, R113 ;  /* 0x0000007160607221 */ /* 0x000fe40000010000 */
[----:B------:R-:W-:Y:S02]  /*e3a0*/  FADD.FTZ R98, R98, R97 ;  /* 0x0000006162627221 */ /* 0x000fe40000010000 */
[----:B------:R-:W-:Y:S01]  /*e3b0*/  MUFU.EX2 R104, R104 ;  /* 0x0000006800687308 */ /* 0x000fe20000000800 */
[----:B------:R-:W-:Y:S02]  /*e3c0*/  FADD.FTZ R99, R99, R96 ;  /* 0x0000006063637221 */ /* 0x000fe40000010000 */
[----:B------:R-:W-:Y:S02]  /*e3d0*/  FADD.FTZ R105, R105, R98 ;  /* 0x0000006269697221 */ /* 0x000fe40000010000 */
[----:B------:R-:W-:Y:S02]  /*e3e0*/  FADD.FTZ R99, R100, R99 ;  /* 0x0000006364637221 */ /* 0x000fe40000010000 */
[----:B------:R-:W-:Y:S03]  /*e3f0*/  FADD.FTZ R105, R102, R105 ;  /* 0x0000006966697221 */ /* 0x000fe60000010000 */
[----:B------:R-:W1:Y:S01]  /*e400*/  MUFU.EX2 R101, R101 ;  /* 0x0000006500657308 */ /* 0x000e620000000800 */
[C---:B--2---:R-:W-:Y:S01]  /*e410*/  F2FP.BF16.PACK_AB R45, R103.reuse, R108 ;  /* 0x0000006c672d723e */ /* 0x044fe200000010ff */
[----:B------:R-:W-:Y:S04]  /*e420*/  FADD.FTZ R108, R108, R99 ;  /* 0x000000636c6c7221 */ /* 0x000fe80000010000 */
[----:B------:R-:W-:Y:S04]  /*e430*/  FADD.FTZ R103, R103, R108 ;  /* 0x0000006c67677221 */ /* 0x000fe80000010000 */
[----:B------:R-:W-:Y:S01]  /*e440*/  MUFU.EX2 R106, R106 ;  /* 0x0000006a006a7308 */ /* 0x000fe20000000800 */
[C---:B---3--:R-:W-:Y:S08]  /*e450*/  HMMA.16816.F32.BF16 R68, R88.reuse, R92, R68 ;  /* 0x0000005c5844723c */ /* 0x048ff00000041844 */
[C---:B------:R-:W-:Y:S01]  /*e460*/  HMMA.16816.F32.BF16 R72, R88.reuse, R94, R72 ;  /* 0x0000005e5848723c */ /* 0x040fe20000041848 */
[----:B------:R-:W2:Y:S01]  /*e470*/  MUFU.EX2 R107, R107 ;  /* 0x0000006b006b7308 */ /* 0x000ea20000000800 */
[----:B------:R-:W3:Y:S02]  /*e480*/  LDSM.16.MT88.4 R92, [R131+0x3400] ;  /* 0x00340000835c783b */ /* 0x000ee40000004200 */
[C---:B-1----:R-:W-:Y:S01]  /*e490*/  F2FP.BF16.PACK_AB R46, R101.reuse, R104 ;  /* 0x00000068652e723e */ /* 0x042fe200000010ff */
[----:B------:R-:W-:Y:S06]  /*e4a0*/  FADD.FTZ R104, R104, R105 ;  /* 0x0000006968687221 */ /* 0x000fec0000010000 */
[----:B------:R1:W-:Y:S01]  /*e4b0*/  MUFU.EX2 R153, R48 ;  /* 0x0000003000997308 */ /* 0x0003e20000000800 */
[----:B------:R-:W-:Y:S09]  /*e4c0*/  FADD.FTZ R104, R101, R104 ;  /* 0x0000006865687221 */ /* 0x000ff20000010000 */
[----:B------:R-:W-:Y:S01]  /*e4d0*/  MUFU.EX2 R119, R119 ;  /* 0x0000007700777308 */ /* 0x000fe20000000800 */
[----:B--2---:R-:W-:Y:S09]  /*e4e0*/  F2FP.BF16.PACK_AB R47, R107, R106 ;  /* 0x0000006a6b2f723e */ /* 0x004ff200000010ff */
[----:B------:R-:W2:Y:S01]  /*e4f0*/  MUFU.EX2 R114, R114 ;  /* 0x0000007200727308 */ /* 0x000ea20000000800 */
[----:B-1----:R-:W-:Y:S09]  /*e500*/  LDSM.16.MT88.4 R48, [R131+0x3c00] ;  /* 0x003c00008330783b */ /* 0x002ff20000004200 */
[----:B------:R-:W-:Y:S01]  /*e510*/  MUFU.EX2 R115, R115 ;  /* 0x0000007300737308 */ /* 0x000fe20000000800 */
[C---:B---3--:R-:W-:Y:S08]  /*e520*/  HMMA.16816.F32.BF16 R76, R88.reuse, R92, R76 ;  /* 0x0000005c584c723c */ /* 0x048ff0000004184c */
[----:B------:R-:W-:Y:S01]  /*e530*/  HMMA.16816.F32.BF16 R80, R88, R94, R80 ;  /* 0x0000005e5850723c */ /* 0x000fe20000041850 */
[----:B------:R-:W1:Y:S01]  /*e540*/  MUFU.EX2 R118, R118 ;  /* 0x0000007600767308 */ /* 0x000e620000000800 */
[----:B------:R-:W3:Y:S08]  /*e550*/  LDSM.16.MT88.4 R88, [R132+0x3800] ;  /* 0x003800008458783b */ /* 0x000ef00000004200 */
[----:B------:R-:W4:Y:S01]  /*e560*/  LDSM.16.MT88.4 R92, [R131+0x3800] ;  /* 0x00380000835c783b */ /* 0x000f220000004200 */
[----:B------:R-:W-:Y:S10]  /*e570*/  MUFU.EX2 R117, R117 ;  /* 0x0000007500757308 */ /* 0x000ff40000000800 */
[----:B------:R5:W1:Y:S10]  /*e580*/  MUFU.EX2 R84, R116 ;  /* 0x0000007400547308 */ /* 0x000a740000000800 */
[----:B------:R-:W-:Y:S10]  /*e590*/  MUFU.EX2 R110, R110 ;  /* 0x0000006e006e7308 */ /* 0x000ff40000000800 */
[----:B------:R-:W1:Y:S01]  /*e5a0*/  MUFU.EX2 R121, R121 ;  /* 0x0000007900797308 */ /* 0x000e620000000800 */
[C---:B---3--:R-:W-:Y:S05]  /*e5b0*/  HMMA.16816.F32.BF16 R68, R44.reuse, R88, R68 ;  /* 0x000000582c44723c */ /* 0x048fea0000041844 */
[----:B-----5:R-:W-:Y:S03]  /*e5c0*/  FFMA.FTZ R116, R40, c[0x0][0x23c], -R87 ;  /* 0x00008f0028747a23 */ /* 0x020fe60000010857 */
[C---:B------:R-:W-:Y:S01]  /*e5d0*/  HMMA.16816.F32.BF16 R72, R44.reuse, R90, R72 ;  /* 0x0000005a2c48723c */ /* 0x040fe20000041848 */
[----:B------:R3:W-:Y:S01]  /*e5e0*/  MUFU.EX2 R155, R54 ;  /* 0x00000036009b7308 */ /* 0x0007e20000000800 */
[----:B------:R-:W5:Y:S06]  /*e5f0*/  LDSM.16.MT88.4 R88, [R132+0x3c00] ;  /* 0x003c00008458783b */ /* 0x000f6c0000004200 */
[C---:B----4-:R-:W-:Y:S03]  /*e600*/  HMMA.16816.F32.BF16 R76, R44.reuse, R92, R76 ;  /* 0x0000005c2c4c723c */ /* 0x050fe6000004184c */
[----:B------:R-:W-:Y:S05]  /*e610*/  MUFU.EX2 R122, R122 ;  /* 0x0000007a007a7308 */ /* 0x000fea0000000800 */
[----:B------:R-:W-:Y:S01]  /*e620*/  HMMA.16816.F32.BF16 R80, R44, R94, R80 ;  /* 0x0000005e2c50723c */ /* 0x000fe20000041850 */
[----:B------:R-:W4:Y:S04]  /*e630*/  LDSM.16.MT88.4 R92, [R132+0x4000] ;  /* 0x00400000845c783b */ /* 0x000f280000004200 */
[----:B------:R-:W4:Y:S02]  /*e640*/  MUFU.EX2 R123, R123 ;  /* 0x0000007b007b7308 */ /* 0x000f240000000800 */
[----:B--2---:R-:W-:Y:S01]  /*e650*/  F2FP.BF16.PACK_AB R44, R114, R119 ;  /* 0x00000077722c723e */ /* 0x004fe200000010ff */
[----:B------:R-:W-:Y:S01]  /*e660*/  FADD.FTZ R119, R119, R104 ;  /* 0x0000006877777221 */ /* 0x000fe20000010000 */
[----:B---3--:R-:W2:Y:S03]  /*e670*/  LDSM.16.MT88.4 R52, [R131+0x4000] ;  /* 0x004000008334783b */ /* 0x008ea60000004200 */
[----:B-1----:R-:W-:Y:S01]  /*e680*/  F2FP.BF16.PACK_AB R45, R118, R115 ;  /* 0x00000073762d723e */ /* 0x002fe200000010ff */
[----:B------:R-:W-:Y:S01]  /*e690*/  FADD.FTZ R114, R114, R119 ;  /* 0x0000007772727221 */ /* 0x000fe20000010000 */
[C---:B------:R-:W-:Y:S01]  /*e6a0*/  F2FP.BF16.PACK_AB R46, R84.reuse, R117 ;  /* 0x00000075542e723e */ /* 0x040fe200000010ff */
[----:B------:R-:W-:Y:S01]  /*e6b0*/  MUFU.EX2 R139, R139 ;  /* 0x0000008b008b7308 */ /* 0x000fe20000000800 */
[----:B------:R-:W-:Y:S01]  /*e6c0*/  F2FP.BF16.PACK_AB R47, R121, R110 ;  /* 0x0000006e792f723e */ /* 0x000fe200000010ff */
[----:B------:R-:W-:Y:S04]  /*e6d0*/  FADD.FTZ R117, R117, R114 ;  /* 0x0000007275757221 */ /* 0x000fe80000010000 */
[----:B------:R-:W-:Y:S04]  /*e6e0*/  FADD.FTZ R117, R84, R117 ;  /* 0x0000007554757221 */ /* 0x000fe80000010000 */
[----:B------:R-:W1:Y:S01]  /*e6f0*/  MUFU.EX2 R120, R120 ;  /* 0x0000007800787308 */ /* 0x000e620000000800 */
[C---:B-----5:R-:W-:Y:S07]  /*e700*/  HMMA.16816.F32.BF16 R68, R44.reuse, R88, R68 ;  /* 0x000000582c44723c */ /* 0x060fee0000041844 */
[--C-:B------:R-:W-:Y:S01]  /*e710*/  FFMA.FTZ R88, R56, c[0x0][0x23c], -R87.reuse ;  /* 0x00008f0038587a23 */ /* 0x100fe20000010857 */
[C---:B------:R-:W-:Y:S01]  /*e720*/  HMMA.16816.F32.BF16 R72, R44.reuse, R90, R72 ;  /* 0x0000005a2c48723c */ /* 0x040fe20000041848 */
[----:B------:R-:W-:Y:S03]  /*e730*/  MUFU.EX2 R116, R116 ;  /* 0x0000007400747308 */ /* 0x000fe60000000800 */
[--C-:B------:R-:W-:Y:S02]  /*e740*/  FFMA.FTZ R89, R57, c[0x0][0x23c], -R87.reuse ;  /* 0x00008f0039597a23 */ /* 0x100fe40000010857 */
[----:B------:R-:W-:Y:S02]  /*e750*/  FFMA.FTZ R87, R65, c[0x0][0x23c], -R87 ;  /* 0x00008f0041577a23 */ /* 0x000fe40000010857 */
[--C-:B------:R-:W-:Y:S01]  /*e760*/  FFMA.FTZ R90, R58, c[0x0][0x23c], -R86.reuse ;  /* 0x00008f003a5a7a23 */ /* 0x100fe20000010856 */
[C---:B------:R-:W-:Y:S02]  /*e770*/  HMMA.16816.F32.BF16 R76, R44.reuse, R48, R76 ;  /* 0x000000302c4c723c */ /* 0x040fe4000004184c */
[----:B------:R-:W3:Y:S01]  /*e780*/  MUFU.EX2 R39, R39 ;  /* 0x0000002700277308 */ /* 0x000ee20000000800 */
[--C-:B------:R-:W-:Y:S02]  /*e790*/  FFMA.FTZ R91, R59, c[0x0][0x23c], -R86.reuse ;  /* 0x00008f003b5b7a23 */ /* 0x100fe40000010856 */
[----:B------:R-:W-:Y:S01]  /*e7a0*/  LDSM.16.MT88.4 R56, [R131+0x4400] ;  /* 0x004400008338783b */ /* 0x000fe20000004200 */
[--C-:B------:R-:W-:Y:S02]  /*e7b0*/  FFMA.FTZ R65, R66, c[0x0][0x23c], -R86.reuse ;  /* 0x00008f0042417a23 */ /* 0x100fe40000010856 */
[----:B------:R-:W-:Y:S04]  /*e7c0*/  HMMA.16816.F32.BF16 R80, R44, R50, R80 ;  /* 0x000000322c50723c */ /* 0x000fe80000041850 */
[----:B------:R-:W-:Y:S01]  /*e7d0*/  MUFU.EX2 R41, R41 ;  /* 0x0000002900297308 */ /* 0x000fe20000000800 */
[----:B------:R-:W5:Y:S01]  /*e7e0*/  LDSM.16.MT88.4 R48, [R132+0x4400] ;  /* 0x004400008430783b */ /* 0x000f620000004200 */
[----:B------:R-:W-:Y:S01]  /*e7f0*/  FFMA.FTZ R86, R67, c[0x0][0x23c], -R86 ;  /* 0x00008f0043567a23 */ /* 0x000fe20000010856 */
[C---:B----4-:R-:W-:Y:S01]  /*e800*/  F2FP.BF16.PACK_AB R44, R123.reuse, R122 ;  /* 0x0000007a7b2c723e */ /* 0x050fe200000010ff */
[----:B------:R-:W-:Y:S01]  /*e810*/  FADD.FTZ R122, R122, R117 ;  /* 0x000000757a7a7221 */ /* 0x000fe20000010000 */
[----:B-1----:R-:W-:Y:S03]  /*e820*/  F2FP.BF16.PACK_AB R45, R120, R139 ;  /* 0x0000008b782d723e */ /* 0x002fe600000010ff */
[----:B------:R-:W-:Y:S02]  /*e830*/  FADD.FTZ R123, R123, R122 ;  /* 0x0000007a7b7b7221 */ /* 0x000fe40000010000 */
        /* <DEDUP_REMOVED lines=8> */
[C---:B------:R-:W-:Y:S07]  /*e8c0*/  HMMA.16816.F32.BF16 R68, R44.reuse, R92, R68 ;  /* 0x0000005c2c44723c */ /* 0x040fee0000041844 */
[----:B------:R-:W-:Y:S01]  /*e8d0*/  FADD.FTZ R92, R106, R103 ;  /* 0x000000676a5c7221 */ /* 0x000fe20000010000 */
[C---:B------:R-:W-:Y:S01]  /*e8e0*/  HMMA.16816.F32.BF16 R72, R44.reuse, R94, R72 ;  /* 0x0000005e2c48723c */ /* 0x040fe20000041848 */
[----:B------:R-:W1:Y:S03]  /*e8f0*/  MUFU.EX2 R151, R151 ;  /* 0x0000009700977308 */ /* 0x000e660000000800 */
[----:B------:R-:W-:Y:S04]  /*e900*/  FADD.FTZ R92, R107, R92 ;  /* 0x0000005c6b5c7221 */ /* 0x000fe80000010000 */
[C---:B--2---:R-:W-:Y:S03]  /*e910*/  HMMA.16816.F32.BF16 R76, R44.reuse, R52, R76 ;  /* 0x000000342c4c723c */ /* 0x044fe6000004184c */
[----:B------:R-:W2:Y:S01]  /*e920*/  MUFU.EX2 R152, R152 ;  /* 0x0000009800987308 */ /* 0x000ea20000000800 */
[----:B------:R-:W-:Y:S04]  /*e930*/  FADD.FTZ R93, R115, R92 ;  /* 0x0000005c735d7221 */ /* 0x000fe80000010000 */
[----:B------:R-:W-:Y:S01]  /*e940*/  HMMA.16816.F32.BF16 R80, R44, R54, R80 ;  /* 0x000000362c50723c */ /* 0x000fe20000041850 */
[----:B------:R-:W4:Y:S03]  /*e950*/  LDSM.16.MT88.4 R52, [R132+0x4800] ;  /* 0x004800008434783b */ /* 0x000f260000004200 */
[----:B------:R-:W-:Y:S01]  /*e960*/  FADD.FTZ R93, R118, R93 ;  /* 0x0000005d765d7221 */ /* 0x000fe20000010000 */
[----:B------:R-:W-:Y:S02]  /*e970*/  MUFU.EX2 R157, R157 ;  /* 0x0000009d009d7308 */ /* 0x000fe40000000800 */
[----:B---3--:R-:W-:Y:S01]  /*e980*/  F2FP.BF16.PACK_AB R44, R43, R154 ;  /* 0x0000009a2b2c723e */ /* 0x008fe200000010ff */
[----:B------:R-:W-:Y:S01]  /*e990*/  FADD.FTZ R110, R110, R93 ;  /* 0x0000005d6e6e7221 */ /* 0x000fe20000010000 */
[----:B-1----:R-:W-:Y:S03]  /*e9a0*/  F2FP.BF16.PACK_AB R45, R151, R156 ;  /* 0x0000009c972d723e */ /* 0x002fe600000010ff */
        /* <DEDUP_REMOVED lines=11> */
[----:B------:R-:W-:Y:S04]  /*ea60*/  FADD.FTZ R41, R42, R41 ;  /* 0x000000292a297221 */ /* 0x000fe80000010000 */
[----:B------:R-:W-:Y:S03]  /*ea70*/  FADD.FTZ R156, R156, R41 ;  /* 0x000000299c9c7221 */ /* 0x000fe60000010000 */
[----:B------:R-:W-:Y:S01]  /*ea80*/  MUFU.EX2 R159, R159 ;  /* 0x0000009f009f7308 */ /* 0x000fe20000000800 */
[----:B------:R-:W-:Y:S01]  /*ea90*/  FADD.FTZ R156, R151, R156 ;  /* 0x0000009c979c7221 */ /* 0x000fe20000010000 */
[C---:B-1----:R-:W-:Y:S03]  /*eaa0*/  F2FP.BF16.PACK_AB R47, R160.reuse, R157 ;  /* 0x0000009da02f723e */ /* 0x042fe600000010ff */
[----:B------:R-:W-:Y:S04]  /*eab0*/  FADD.FTZ R157, R157, R156 ;  /* 0x0000009c9d9d7221 */ /* 0x000fe80000010000 */
[----:B------:R-:W-:Y:S01]  /*eac0*/  FADD.FTZ R160, R160, R157 ;  /* 0x0000009da0a07221 */ /* 0x000fe20000010000 */
[----:B------:R-:W1:Y:S01]  /*ead0*/  MUFU.EX2 R158, R158 ;  /* 0x0000009e009e7308 */ /* 0x000e620000000800 */
[C---:B-----5:R-:W-:Y:S03]  /*eae0*/  HMMA.16816.F32.BF16 R68, R44.reuse, R48, R68 ;  /* 0x000000302c44723c */ /* 0x060fe60000041844 */
[----:B------:R-:W-:Y:S05]  /*eaf0*/  FADD.FTZ R39, R155, R160 ;  /* 0x000000a09b277221 */ /* 0x000fea0000010000 */
[C---:B------:R-:W-:Y:S01]  /*eb00*/  HMMA.16816.F32.BF16 R72, R44.reuse, R50, R72 ;  /* 0x000000322c48723c */ /* 0x040fe20000041848 */
[----:B------:R-:W-:Y:S01]  /*eb10*/  MUFU.EX2 R88, R88 ;  /* 0x0000005800587308 */ /* 0x000fe20000000800 */
[----:B------:R-:W2:Y:S06]  /*eb20*/  LDSM.16.MT88.4 R48, [R131+0x4800] ;  /* 0x004800008330783b */ /* 0x000eac0000004200 */
[C---:B------:R-:W-:Y:S03]  /*eb30*/  HMMA.16816.F32.BF16 R76, R44.reuse, R56, R76 ;  /* 0x000000382c4c723c */ /* 0x040fe6000004184c */
[----:B------:R-:W3:Y:S01]  /*eb40*/  MUFU.EX2 R89, R89 ;  /* 0x0000005900597308 */ /* 0x000ee20000000800 */
[----:B-1----:R-:W-:Y:S04]  /*eb50*/  FADD.FTZ R39, R158, R39 ;  /* 0x000000279e277221 */ /* 0x002fe80000010000 */
[----:B------:R-:W-:Y:S01]  /*eb60*/  HMMA.16816.F32.BF16 R80, R44, R58, R80 ;  /* 0x0000003a2c50723c */ /* 0x000fe20000041850 */
[----:B------:R-:W1:Y:S04]  /*eb70*/  LDSM.16.MT88.4 R56, [R132+0x4c00] ;  /* 0x004c00008438783b */ /* 0x000e680000004200 */
[----:B------:R-:W-:Y:S02]  /*eb80*/  MUFU.EX2 R90, R90 ;  /* 0x0000005a005a7308 */ /* 0x000fe40000000800 */
[C---:B------:R-:W-:Y:S01]  /*eb90*/  F2FP.BF16.PACK_AB R44, R159.reuse, R162 ;  /* 0x000000a29f2c723e */ /* 0x040fe200000010ff */
[----:B------:R-:W-:Y:S01]  /*eba0*/  FADD.FTZ R162, R162, R153 ;  /* 0x00000099a2a27221 */ /* 0x000fe20000010000 */
[----:B------:R-:W-:Y:S03]  /*ebb0*/  F2FP.BF16.PACK_AB R45, R158, R155 ;  /* 0x0000009b9e2d723e */ /* 0x000fe600000010ff */
[----:B------:R-:W-:Y:S03]  /*ebc0*/  FADD.FTZ R159, R159, R162 ;  /* 0x000000a29f9f7221 */ /* 0x000fe60000010000 */
[----:B------:R-:W5:Y:S01]  /*ebd0*/  MUFU.EX2 R91, R91 ;  /* 0x0000005b005b7308 */ /* 0x000f620000000800 */
[C---:B---3--:R-:W-:Y:S01]  /*ebe0*/  F2FP.BF16.PACK_AB R46, R89.reuse, R88 ;  /* 0x00000058592e723e */ /* 0x048fe200000010ff */
[----:B------:R-:W-:Y:S04]  /*ebf0*/  FADD.FTZ R88, R88, R159 ;  /* 0x0000009f58587221 */ /* 0x000fe80000010000 */
[----:B------:R-:W-:Y:S04]  /*ec00*/  FADD.FTZ R89, R89, R88 ;  /* 0x0000005859597221 */ /* 0x000fe80000010000 */
[----:B------:R-:W-:Y:S10]  /*ec10*/  MUFU.EX2 R60, R60 ;  /* 0x0000003c003c7308 */ /* 0x000ff40000000800 */
[----:B------:R-:W3:Y:S01]  /*ec20*/  MUFU.EX2 R61, R61 ;  /* 0x0000003d003d7308 */ /* 0x000ee20000000800 */
[C---:B-----5:R-:W-:Y:S01]  /*ec30*/  F2FP.BF16.PACK_AB R47, R91.reuse, R90 ;  /* 0x0000005a5b2f723e */ /* 0x060fe200000010ff */
[----:B------:R-:W-:Y:S01]  /*ec40*/  FADD.FTZ R90, R90, R39 ;  /* 0x000000275a5a7221 */ /* 0x000fe20000010000 */
[----:B------:R-:W-:Y:S03]  /*ec50*/  IADD3 R39, R146, -0x1, RZ ;  /* 0xffffffff92277810 */ /* 0x000fe60007ffe0ff */
[----:B------:R-:W-:Y:S04]  /*ec60*/  FADD.FTZ R91, R91, R90 ;  /* 0x0000005a5b5b7221 */ /* 0x000fe80000010000 */
[----:B------:R-:W-:Y:S01]  /*ec70*/  MUFU.EX2 R62, R62 ;  /* 0x0000003e003e7308 */ /* 0x000fe20000000800 */
[C---:B----4-:R-:W-:Y:S03]  /*ec80*/  HMMA.16816.F32.BF16 R68, R44.reuse, R52, R68 ;  /* 0x000000342c44723c */ /* 0x050fe60000041844 */
[----:B------:R-:W-:Y:S05]  /*ec90*/  MOV R146, R39 ;  /* 0x0000002700927202 */ /* 0x000fea0000000f00 */
[C---:B------:R-:W-:Y:S01]  /*eca0*/  HMMA.16816.F32.BF16 R72, R44.reuse, R54, R72 ;  /* 0x000000362c48723c */ /* 0x040fe20000041848 */
[----:B------:R-:W4:Y:S01]  /*ecb0*/  MUFU.EX2 R63, R63 ;  /* 0x0000003f003f7308 */ /* 0x000f220000000800 */
[----:B------:R-:W5:Y:S06]  /*ecc0*/  LDSM.16.MT88.4 R52, [R131+0x4c00] ;  /* 0x004c00008334783b */ /* 0x000f6c0000004200 */
[C---:B--2---:R-:W-:Y:S03]  /*ecd0*/  HMMA.16816.F32.BF16 R76, R44.reuse, R48, R76 ;  /* 0x000000302c4c723c */ /* 0x044fe6000004184c */
[----:B------:R-:W-:Y:S05]  /*ece0*/  MUFU.EX2 R64, R64 ;  /* 0x0000004000407308 */ /* 0x000fea0000000800 */
[----:B------:R-:W-:Y:S05]  /*ecf0*/  HMMA.16816.F32.BF16 R80, R44, R50, R80 ;  /* 0x000000322c50723c */ /* 0x000fea0000041850 */
[----:B------:R-:W2:Y:S02]  /*ed00*/  MUFU.EX2 R87, R87 ;  /* 0x0000005700577308 */ /* 0x000ea40000000800 */
[----:B---3--:R-:W-:Y:S01]  /*ed10*/  F2FP.BF16.PACK_AB R44, R61, R60 ;  /* 0x0000003c3d2c723e */ /* 0x008fe200000010ff */
[----:B------:R-:W-:Y:S01]  /*ed20*/  FADD.FTZ R60, R60, R89 ;  /* 0x000000593c3c7221 */ /* 0x000fe20000010000 */
[----:B----4-:R-:W-:Y:S03]  /*ed30*/  F2FP.BF16.PACK_AB R45, R63, R62 ;  /* 0x0000003e3f2d723e */ /* 0x010fe600000010ff */
[----:B------:R-:W-:Y:S02]  /*ed40*/  FADD.FTZ R62, R62, R91 ;  /* 0x0000005b3e3e7221 */ /* 0x000fe40000010000 */
[----:B------:R-:W-:Y:S01]  /*ed50*/  FADD.FTZ R61, R61, R60 ;  /* 0x0000003c3d3d7221 */ /* 0x000fe20000010000 */
[----:B------:R-:W-:Y:S01]  /*ed60*/  MUFU.EX2 R65, R65 ;  /* 0x0000004100417308 */ /* 0x000fe20000000800 */
[----:B------:R-:W-:Y:S09]  /*ed70*/  FADD.FTZ R62, R63, R62 ;  /* 0x0000003e3f3e7221 */ /* 0x000ff20000010000 */
[----:B------:R-:W3:Y:S01]  /*ed80*/  MUFU.EX2 R86, R86 ;  /* 0x0000005600567308 */ /* 0x000ee20000000800 */
[C---:B--2---:R-:W-:Y:S01]  /*ed90*/  F2FP.BF16.PACK_AB R46, R87.reuse, R64 ;  /* 0x00000040572e723e */ /* 0x044fe200000010ff */
[----:B------:R-:W-:Y:S04]  /*eda0*/  FADD.FTZ R64, R64, R61 ;  /* 0x0000003d40407221 */ /* 0x000fe80000010000 */
[----:B------:R-:W-:Y:S01]  /*edb0*/  FADD.FTZ R151, R87, R64 ;  /* 0x0000004057977221 */ /* 0x000fe20000010000 */
[C---:B---3--:R-:W-:Y:S01]  /*edc0*/  F2FP.BF16.PACK_AB R47, R86.reuse, R65 ;  /* 0x00000041562f723e */ /* 0x048fe200000010ff */
[----:B------:R-:W-:Y:S04]  /*edd0*/  FADD.FTZ R65, R65, R62 ;  /* 0x0000003e41417221 */ /* 0x000fe80000010000 */
[----:B------:R-:W-:Y:S02]  /*ede0*/  FADD.FTZ R152, R86, R65 ;  /* 0x0000004156987221 */ /* 0x000fe40000010000 */
[C---:B-1----:R-:W-:Y:S08]  /*edf0*/  HMMA.16816.F32.BF16 R68, R44.reuse, R56, R68 ;  /* 0x000000382c44723c */ /* 0x042ff00000041844 */
[C---:B------:R-:W-:Y:S08]  /*ee00*/  HMMA.16816.F32.BF16 R72, R44.reuse, R58, R72 ;  /* 0x0000003a2c48723c */ /* 0x040ff00000041848 */
[C---:B-----5:R-:W-:Y:S08]  /*ee10*/  HMMA.16816.F32.BF16 R76, R44.reuse, R52, R76 ;  /* 0x000000342c4c723c */ /* 0x060ff0000004184c */
[----:B------:R-:W-:Y:S01]  /*ee20*/  HMMA.16816.F32.BF16 R80, R44, R54, R80 ;  /* 0x000000362c50723c */ /* 0x000fe20000041850 */
[----:B------:R-:W-:-:S07]  /*ee30*/  @P0 BRA `(.L_x_4398) ;  /* 0xffffdab000000947 */ /* 0x000fce000383ffff */
.L_x_4394:
        /* <DEDUP_REMOVED lines=11> */
[----:B------:R-:W-:-:S03]  /*eef0*/  LEA.HI R3, R3, R8, RZ, 0x2 ;  /* 0x0000000803037211 */ /* 0x000fc600078f10ff */
[----:B------:R-:W3:Y:S01]  /*ef00*/  S2R R4, SR_TID.X ;  /* 0x0000000000047919 */ /* 0x000ee20000002100 */
[----:B------:R-:W-:-:S04]  /*ef10*/  SHF.R.S32.HI R3, RZ, 0x2, R3 ;  /* 0x00000002ff037819 */ /* 0x000fc80000011403 */
[----:B------:R-:W-:-:S04]  /*ef20*/  SHF.R.S32.HI R8, RZ, 0x1f, R3 ;  /* 0x0000001fff087819 */ /* 0x000fc80000011403 */
[----:B------:R-:W-:-:S04]  /*ef30*/  LEA.HI R8, R8, R3, RZ, 0x3 ;  /* 0x0000000308087211 */ /* 0x000fc800078f18ff */
[----:B------:R-:W-:Y:S01]  /*ef40*/  LOP3.LUT R8, R8, 0xfffffff8, RZ, 0xc0, !PT ;  /* 0xfffffff808087812 */ /* 0x000fe200078ec0ff */
[----:B-1----:R-:W-:Y:S02]  /*ef50*/  FADD.FTZ R5, R10, R5 ;  /* 0x000000050a057221 */ /* 0x002fe40000010000 */
[----:B--2---:R-:W-:-:S03]  /*ef60*/  FADD.FTZ R6, R9, R6 ;  /* 0x0000000609067221 */ /* 0x004fc60000010000 */
[----:B------:R-:W-:Y:S01]  /*ef70*/  FSETP.NE.FTZ.AND P2, PT, R5, RZ, PT ;  /* 0x000000ff0500720b */ /* 0x000fe20003f55000 */
[----:B------:R-:W-:Y:S01]  /*ef80*/  IMAD.MOV.U32 R9, RZ, RZ, 0x3f800000 ;  /* 0x3f800000ff097424 */ /* 0x000fe200078e00ff */
[----:B---3--:R-:W-:Y:S01]  /*ef90*/  SHF.R.S32.HI R13, RZ, 0x1f, R4 ;  /* 0x0000001fff0d7819 */ /* 0x008fe20000011404 */
[----:B------:R-:W-:Y:S01]  /*efa0*/  IMAD.IADD R8, R3, 0x1, -R8 ;  /* 0x0000000103087824 */ /* 0x000fe200078e0a08 */
[----:B------:R-:W-:Y:S02]  /*efb0*/  FSETP.NE.FTZ.AND P3, PT, R6, RZ, PT ;  /* 0x000000ff0600720b */ /* 0x000fe40003f75000 */
[C---:B------:R-:W-:Y:S02]  /*efc0*/  LEA.HI R10, R13.reuse, R4, RZ, 0x2 ;  /* 0x000000040d0a7211 */ /* 0x040fe400078f10ff */
[----:B------:R-:W-:Y:S02]  /*efd0*/  LEA.HI R12, R8, R8, RZ, 0x1 ;  /* 0x00000008080c7211 */ /* 0x000fe400078f08ff */
[----:B------:R-:W-:-:S03]  /*efe0*/  LEA.HI R11, R13, R4, RZ, 0x5 ;  /* 0x000000040d0b7211 */ /* 0x000fc600078f28ff */
[----:B------:R-:W1:Y:S01]  /*eff0*/  @P2 MUFU.RCP R9, R5 ;  /* 0x0000000500092308 */ /* 0x000e620000001000 */
[----:B------:R-:W-:Y:S02]  /*f000*/  SHF.R.S32.HI R13, RZ, 0x1, R12 ;  /* 0x00000001ff0d7819 */ /* 0x000fe4000001140c */
[----:B------:R-:W-:Y:S02]  /*f010*/  LOP3.LUT R15, R12, 0x3fffffe, RZ, 0xc0, !PT ;  /* 0x03fffffe0c0f7812 */ /* 0x000fe400078ec0ff */
[C---:B------:R-:W-:Y:S01]  /*f020*/  LOP3.LUT P0, RZ, R13.reuse, 0x2, RZ, 0xc0, !PT ;  /* 0x000000020dff7812 */ /* 0x040fe2000780c0ff */
[----:B------:R-:W-:Y:S02]  /*f030*/  IMAD.SHL.U32 R12, R13, 0x40, RZ ;  /* 0x000000400d0c7824 */ /* 0x000fe400078e00ff */
[----:B------:R-:W2:Y:S01]  /*f040*/  @P3 MUFU.RCP R7, R6 ;  /* 0x0000000600073308 */ /* 0x000ea20000001000 */
[----:B------:R-:W-:Y:S02]  /*f050*/  IMAD.IADD R15, R8, 0x1, -R15 ;  /* 0x00000001080f7824 */ /* 0x000fe400078e0a0f */
[----:B------:R-:W-:Y:S01]  /*f060*/  LOP3.LUT R12, R12, 0xc0, RZ, 0xc0, !PT ;  /* 0x000000c00c0c7812 */ /* 0x000fe200078ec0ff */
[----:B-1----:R-:W-:-:S04]  /*f070*/  FMUL.FTZ R71, R9, R71 ;  /* 0x0000004709477220 */ /* 0x002fc80000410000 */
[----:B------:R-:W1:Y:S01]  /*f080*/  @P3 MUFU.LG2 R6, R6 ;  /* 0x0000000600063308 */ /* 0x000e620000000c00 */
[C---:B------:R-:W-:Y:S02]  /*f090*/  FMUL.FTZ R70, R9.reuse, R70 ;  /* 0x0000004609467220 */ /* 0x040fe40000410000 */
[C---:B------:R-:W-:Y:S02]  /*f0a0*/  FMUL.FTZ R75, R9.reuse, R75 ;  /* 0x0000004b094b7220 */ /* 0x040fe40000410000 */
[----:B------:R-:W-:Y:S01]  /*f0b0*/  FMUL.FTZ R74, R9, R74 ;  /* 0x0000004a094a7220 */ /* 0x000fe20000410000 */
[----:B------:R-:W-:Y:S01]  /*f0c0*/  F2FP.BF16.PACK_AB R70, R71, R70 ;  /* 0x000000464746723e */ /* 0x000fe200000010ff */
[C---:B------:R-:W-:Y:S01]  /*f0d0*/  FMUL.FTZ R79, R9.reuse, R79 ;  /* 0x0000004f094f7220 */ /* 0x040fe20000410000 */
[----:B------:R-:W3:Y:S01]  /*f0e0*/  @P2 MUFU.LG2 R5, R5 ;  /* 0x0000000500052308 */ /* 0x000ee20000000c00 */
[----:B------:R-:W-:Y:S01]  /*f0f0*/  FMUL.FTZ R78, R9, R78 ;  /* 0x0000004e094e7220 */ /* 0x000fe20000410000 */
[----:B------:R-:W-:Y:S01]  /*f100*/  F2FP.BF16.PACK_AB R74, R75, R74 ;  /* 0x0000004a4b4a723e */ /* 0x000fe200000010ff */
[----:B------:R-:W-:-:S02]  /*f110*/  FMUL.FTZ R83, R9, R83 ;  /* 0x0000005309537220 */ /* 0x000fc40000410000 */
[----:B------:R-:W-:Y:S01]  /*f120*/  FMUL.FTZ R82, R9, R82 ;  /* 0x0000005209527220 */ /* 0x000fe20000410000 */
[----:B------:R-:W-:Y:S01]  /*f130*/  LOP3.LUT R9, R10, 0xfffffffc, RZ, 0xc0, !PT ;  /* 0xfffffffc0a097812 */ /* 0x000fe200078ec0ff */
[C---:B--2---:R-:W-:Y:S01]  /*f140*/  FMUL.FTZ R68, R7.reuse, R68 ;  /* 0x0000004407447220 */ /* 0x044fe20000410000 */
[----:B------:R-:W-:Y:S01]  /*f150*/  SHF.R.S32.HI R10, RZ, 0x5, R11 ;  /* 0x00000005ff0a7819 */ /* 0x000fe2000001140b */
[----:B------:R-:W-:Y:S01]  /*f160*/  FMUL.FTZ R69, R7, R69 ;  /* 0x0000004507457220 */ /* 0x000fe20000410000 */
[----:B------:R-:W-:Y:S01]  /*f170*/  IADD3 R9, -R9, R4, RZ ;  /* 0x0000000409097210 */ /* 0x000fe20007ffe1ff */
[----:B------:R-:W-:Y:S01]  /*f180*/  FMUL.FTZ R72, R7, R72 ;  /* 0x0000004807487220 */ /* 0x000fe20000410000 */
[----:B------:R-:W-:Y:S01]  /*f190*/  F2FP.BF16.PACK_AB R78, R79, R78 ;  /* 0x0000004e4f4e723e */ /* 0x000fe200000010ff */
[----:B------:R-:W-:Y:S01]  /*f1a0*/  FMUL.FTZ R73, R7, R73 ;  /* 0x0000004907497220 */ /* 0x000fe20000410000 */
[----:B------:R-:W-:Y:S01]  /*f1b0*/  F2FP.BF16.PACK_AB R68, R69, R68 ;  /* 0x000000444544723e */ /* 0x000fe200000010ff */
[----:B------:R-:W-:Y:S01]  /*f1c0*/  IMAD R8, R10, 0x100, R9 ;  /* 0x000001000a087824 */ /* 0x000fe200078e0209 */
[----:B------:R-:W-:Y:S01]  /*f1d0*/  F2FP.BF16.PACK_AB R82, R83, R82 ;  /* 0x000000525352723e */ /* 0x000fe200000010ff */
[----:B------:R-:W-:Y:S01]  /*f1e0*/  FMUL.FTZ R76, R7, R76 ;  /* 0x0000004c074c7220 */ /* 0x000fe20000410000 */
[----:B------:R-:W-:Y:S01]  /*f1f0*/  F2FP.BF16.PACK_AB R72, R73, R72 ;  /* 0x000000484948723e */ /* 0x000fe200000010ff */
[----:B------:R-:W-:Y:S01]  /*f200*/  FMUL.FTZ R77, R7, R77 ;  /* 0x0000004d074d7220 */ /* 0x000fe20000410000 */
[----:B------:R-:W-:Y:S01]  /*f210*/  LEA R8, R15, R8, 0x4 ;  /* 0x000000080f087211 */ /* 0x000fe200078e20ff */
[C---:B------:R-:W-:Y:S01]  /*f220*/  FMUL.FTZ R80, R7.reuse, R80 ;  /* 0x0000005007507220 */ /* 0x040fe20000410000 */
[----:B------:R-:W-:Y:S01]  /*f230*/  LEA.HI R15, R12, R12, RZ, 0x1d ;  /* 0x0000000c0c0f7211 */ /* 0x000fe200078fe8ff */
[----:B------:R-:W-:Y:S01]  /*f240*/  FMUL.FTZ R7, R7, R81 ;  /* 0x0000005107077220 */ /* 0x000fe20000410000 */
[----:B------:R-:W-:-:S02]  /*f250*/  LOP3.LUT R12, R13, 0x1, RZ, 0xc0, !PT ;  /* 0x000000010d0c7812 */ /* 0x000fc400078ec0ff */
[----:B------:R-:W-:Y:S01]  /*f260*/  F2FP.BF16.PACK_AB R76, R77, R76 ;  /* 0x0000004c4d4c723e */ /* 0x000fe200000010ff */
[----:B------:R-:W-:Y:S01]  /*f270*/  IMAD.U32 R8, R8, 0x2, R15 ;  /* 0x0000000208087824 */ /* 0x000fe200078e000f */
[----:B------:R-:W-:Y:S01]  /*f280*/  ISETP.NE.U32.AND P1, PT, R12, 0x1, PT ;  /* 0x000000010c00780c */ /* 0x000fe20003f25070 */
[----:B------:R-:W-:Y:S01]  /*f290*/  IMAD.MOV.U32 R12, RZ, RZ, -0x10 ;  /* 0xfffffff0ff0c7424 */ /* 0x000fe200078e00ff */
[----:B------:R-:W-:Y:S02]  /*f2a0*/  F2FP.BF16.PACK_AB R80, R7, R80 ;  /* 0x000000500750723e */ /* 0x000fe400000010ff */
        /* <DEDUP_REMOVED lines=8> */
[----:B------:R-:W-:Y:S01]  /*f330*/  MOV R8, 0x7f800000 ;  /* 0x7f80000000087802 */ /* 0x000fe20000000f00 */
[----:B------:R-:W-:-:S02]  /*f340*/  IMAD.IADD R17, R12, 0x1, R7 ;  /* 0x000000010c117824 */ /* 0x000fc400078e0207 */
[----:B------:R-:W-:Y:S04]  /*f350*/  STS [R15], R72 ;  /* 0x000000480f007388 */ /* 0x000fe80000000800 */
[----:B------:R3:W-:Y:S04]  /*f360*/  STS [R15+0x200], R74 ;  /* 0x0002004a0f007388 */ /* 0x0007e80000000800 */
[----:B------:R2:W-:Y:S04]  /*f370*/  STS [R7], R76 ;  /* 0x0000004c07007388 */ /* 0x0005e80000000800 */
[----:B------:R2:W-:Y:S04]  /*f380*/  STS [R7+0x200], R78 ;  /* 0x0002004e07007388 */ /* 0x0005e80000000800 */
[----:B------:R2:W-:Y:S04]  /*f390*/  STS [R17], R80 ;  /* 0x0000005011007388 */ /* 0x0005e80000000800 */
[----:B------:R2:W-:Y:S01]  /*f3a0*/  STS [R17+0x200], R82 ;  /* 0x0002005211007388 */ /* 0x0005e20000000800 */
[----:B-1----:R-:W-:-:S04]  /*f3b0*/  @P3 FMUL.FTZ R13, R6, 0.69314718246459960938 ;  /* 0x3f317218060d3820 */ /* 0x002fc80000410000 */
[----:B------:R-:W-:Y:S02]  /*f3c0*/  @P3 FFMA.FTZ R8, R2, c[0x0][0x238], R13 ;  /* 0x00008e0002083a23 */ /* 0x000fe4000001000d */
        /* <DEDUP_REMOVED lines=10> */
.L_x_4399:
[----:B------:R-:W1:Y:S04]  /*f470*/  S2R R5, SR_CTAID.Z ;  /* 0x0000000000057919 */ /* 0x000e680000002700 */
[----:B------:R-:W1:Y:S02]  /*f480*/  S2R R0, SR_CTAID.Y ;  /* 0x0000000000007919 */ /* 0x000e640000002600 */
[----:B-1----:R-:W-:-:S04]  /*f490*/  IMAD R2, R0, c[0x0][0x1c0], R5 ;  /* 0x0000700000027a24 */ /* 0x002fc800078e0205 */
[----:B------:R-:W-:Y:S02]  /*f4a0*/  IMAD R2, R2, c[0x0][0x214], RZ ;  /* 0x0000850002027a24 */ /* 0x000fe400078e02ff */
.L_x_4400:
[----:B------:R-:W-:Y:S01]  /*f4b0*/  BAR.SYNC.DEFER_BLOCKING 0x0 ;  /* 0x0000000000007b1d */ /* 0x000fe20000010000 */
[----:B------:R-:W-:Y:S01]  /*f4c0*/  LOP3.LUT R11, R11, 0xffffffe0, RZ, 0xc0, !PT ;  /* 0xffffffe00b0b7812 */ /* 0x000fe200078ec0ff */
[C---:B------:R-:W-:Y:S01]  /*f4d0*/  IMAD.WIDE.U32 R22, R143.reuse, c[0x0][0x1e8], RZ ;  /* 0x00007a008f167a25 */ /* 0x040fe200078e00ff */
[----:B--2---:R-:W-:Y:S02]  /*f4e0*/  SHF.R.S32.HI R7, RZ, 0x1f, R10 ;  /* 0x0000001fff077819 */ /* 0x004fe4000001140a */
        /* <DEDUP_REMOVED lines=9> */
[----:B------:R-:W-:Y:S01]  /*f580*/  IMAD R143, R143, c[0x0][0x1ec], R23 ;  /* 0x00007b008f8f7a24 */ /* 0x000fe200078e0217 */
[----:B------:R-:W-:Y:S01]  /*f590*/  SEL R22, R24, R22, !P0 ;  /* 0x0000001618167207 */ /* 0x000fe20004000000 */
[----:B------:R-:W-:-:S02]  /*f5a0*/  IMAD R21, R0, c[0x0][0x1e4], R21 ;  /* 0x0000790000157a24 */ /* 0x000fc400078e0215 */
[----:B------:R-:W-:-:S03]  /*f5b0*/  IMAD.IADD R7, R10, 0x1, -R7 ;  /* 0x000000010a077824 */ /* 0x000fc600078e0a07 */
[----:B------:R-:W-:Y:S01]  /*f5c0*/  @!P0 IADD3 R143, R25, R21, RZ ;  /* 0x00000015198f8210 */ /* 0x000fe20007ffe0ff */
[----:B------:R-:W-:Y:S01]  /*f5d0*/  IMAD R7, R7, 0x10, R148 ;  /* 0x0000001007077824 */ /* 0x000fe200078e0294 */
[----:B------:R1:W2:Y:S04]  /*f5e0*/  LDS.128 R12, [R147] ;  /* 0x00000000930c7984 */ /* 0x0002a80000000c00 */
[----:B------:R1:W3:Y:S01]  /*f5f0*/  LDS.128 R16, [R147+0x800] ;  /* 0x0008000093107984 */ /* 0x0002e20000000c00 */
[----:B------:R-:W-:Y:S05]  /*f600*/  @P1 BRA `(.L_x_4402) ;  /* 0x000000d000001947 */ /* 0x000fea0003800000 */
[----:B------:R-:W4:Y:S02]  /*f610*/  S2R R11, SR_CTAID.X ;  /* 0x00000000000b7919 */ /* 0x000f240000002500 */
[C---:B----4-:R-:W-:Y:S02]  /*f620*/  IMAD R2, R11.reuse, 0x40, R2 ;  /* 0x000000400b027824 */ /* 0x050fe400078e0202 */
        /* <DEDUP_REMOVED lines=11> */
.L_x_4402:
[----:B------:R-:W-:Y:S05]  /*f6e0*/  BSYNC B0 ;  /* 0x0000000000007941 */ /* 0x000fea0003800000 */
.L_x_4401:
        /* <DEDUP_REMOVED lines=28> */
.L_x_4404:
[----:B------:R-:W-:Y:S05]  /*f8b0*/  BSYNC B0 ;  /* 0x0000000000007941 */ /* 0x000fea0003800000 */
.L_x_4403:
        /* <DEDUP_REMOVED lines=14> */
.L_x_4405:
        /* <DEDUP_REMOVED lines=14> */
.L_x_5248:


//--------------------- .text._ZN5flash24flash_fwd_splitkv_kernelI23Flash_fwd_kernel_traitsILi32ELi64ELi128ELi4ELb0ELb0EN7cutlass10bfloat16_tE19Flash_kernel_traitsILi32ELi64ELi128ELi4ES3_EELb1ELb0ELb0ELb0ELb1ELb1ELb0ELb1EEEvNS_16Flash_fwd_paramsE --------------------------
	.section	.text._ZN5flash24flash_fwd_splitkv_kernelI23Flash_fwd_kernel_traitsILi32ELi64ELi128ELi4ELb0ELb0EN7cutlass10bfloat16_tE19Flash_kernel_traitsILi32ELi64ELi128ELi4ES3_EELb1ELb0ELb0ELb0ELb1ELb1ELb0ELb1EEEvNS_16Flash_fwd_paramsE,"ax",@progbits
	.sectioninfo	@"SHI_REGISTERS=168"
	.align	128
        .global         _ZN5flash24flash_fwd_splitkv_kernelI23Flash_fwd_kernel_traitsILi32ELi64ELi128ELi4ELb0ELb0EN7cutlass10bfloat16_tE19Flash_kernel_traitsILi32ELi64ELi128ELi4ES3_EELb1ELb0ELb0ELb0ELb1ELb1ELb0ELb1EEEvNS_16Flash_fwd_paramsE
        .type           _ZN5flash24flash_fwd_splitkv_kernelI23Flash_fwd_kernel_traitsILi32ELi64ELi128ELi4ELb0ELb0EN7cutlass10bfloat16_tE19Flash_kernel_traitsILi32ELi64ELi128ELi4ES3_EELb1ELb0ELb0ELb0ELb1ELb1ELb0ELb1EEEvNS_16Flash_fwd_paramsE,@function
        .size           _ZN5flash24flash_fwd_splitkv_kernelI23Flash_fwd_kernel_traitsILi32ELi64ELi128ELi4ELb0ELb0EN7cutlass10bfloat16_tE19Flash_kernel_traitsILi32ELi64ELi128ELi4ES3_EELb1ELb0ELb0ELb0ELb1ELb1ELb0ELb1EEEvNS_16Flash_fwd_paramsE,(.L_x_5249 - _ZN5flash24flash_fwd_splitkv_kernelI23Flash_fwd_kernel_traitsILi32ELi64ELi128ELi4ELb0ELb0EN7cutlass10bfloat16_tE19Flash_kernel_traitsILi32ELi64ELi128ELi4ES3_EELb1ELb0ELb0ELb0ELb1ELb1ELb0ELb1EEEvNS_16Flash_fwd_paramsE)
        .other          _ZN5flash24flash_fwd_splitkv_kernelI23Flash_fwd_kernel_traitsILi32ELi64ELi128ELi4ELb0ELb0EN7cutlass10bfloat16_tE19Flash_kernel_traitsILi32ELi64ELi128ELi4ES3_EELb1ELb0ELb0ELb0ELb1ELb1ELb0ELb1EEEvNS_16Flash_fwd_paramsE,@"STO_CUDA_ENTRY STV_DEFAULT"
_ZN5flash24flash_fwd_splitkv_kernelI23Flash_fwd_kernel_traitsILi32ELi64ELi128ELi4ELb0ELb0EN7cutlass10bfloat16_tE19Flash_kernel_traitsILi32ELi64ELi128ELi4ES3_EELb1ELb0ELb0ELb0ELb1ELb1ELb0ELb1EEEvNS_16Flash_fwd_paramsE:
.text._ZN5flash24flash_fwd_splitkv_kernelI23Flash_fwd_kernel_traitsILi32ELi64ELi128ELi4ELb0ELb0EN7cutlass10bfloat16_tE19Flash_kernel_traitsILi32ELi64ELi128ELi4ES3_EELb1ELb0ELb0ELb0ELb1ELb1ELb0ELb1EEEvNS_16Flash_fwd_paramsE:
        /* <DEDUP_REMOVED lines=27> */
[--C-:B------:R-:W-:Y:S01]  /*01b0*/  IMAD.MOV.U32 R9, RZ, RZ, R5.reuse ;  /* 0x000000ffff097224 */ /* 0x100fe200078e0005 */
[----:B-1----:R-:W-:Y:S01]  /*01c0*/  SHF.R.S32.HI R6, RZ, 0x1f, R5 ;  /* 0x0000001fff067819 */ /* 0x002fe20000011405 */
[----:B---3--:R-:W-:Y:S02]  /*01d0*/  @P1 IMAD.IADD R148, R148, 0x1, -R149 ;  /* 0x0000000194941824 */ /* 0x008fe400078e0a95 */
[----:B------:R-:W-:-:S08]  /*01e0*/  @!P1 IMAD.MOV.U32 R148, RZ, RZ, c[0x0][0x214] ;  /* 0x00008500ff949624 */ /* 0x000fd000078e00ff */
[----:B------:R-:W-:Y:S05]  /*01f0*/  @!P0 BRA `(.L_x_4406) ;  /* 0x0000004000008947 */ /* 0x000fea0003800000 */
[----:B--2-4-:R-:W2:Y:S02]  /*0200*/  @P2 LDG.E R7, [R10.64+0x4] ;  /* 0x000004060a072981 */ /* 0x014ea4000c1e1900 */
[----:B--2--5:R-:W-:-:S06]  /*0210*/  @P2 IADD3 R2, R7, -R8, RZ ;  /* 0x8000000807022210 */ /* 0x024fcc0007ffe0ff */
[----:B------:R1:W5:Y:S01]  /*0220*/  @!P2 LDG.E R2, [R10.64] ;  /* 0x000000060a02a981 */ /* 0x000362000c1e1900 */
[----:B------:R-:W-:Y:S05]  /*0230*/  BRA `(.L_x_4407) ;  /* 0x0000001000007947 */ /* 0x000fea0003800000 */
.L_x_4406:
[----:B--2-4-:R-:W-:Y:S02]  /*0240*/  MOV R2, c[0x0][0x218] ;  /* 0x0000860000027a02 */ /* 0x014fe40000000f00 */
.L_x_4407:
        /* <DEDUP_REMOVED lines=42> */
[----:B------:R-:W-:-:S03]  /*04f0*/  SHF.L.U32 R8, R8, 0x3, RZ ;  /* 0x0000000308087819 */ /* 0x000fc600000006ff */
[----:B------:R-:W-:Y:S01]  /*0500*/  @P0 IMAD R149, R149, c[0x0][0x1ec], R11 ;  /* 0x00007b0095950a24 */ /* 0x000fe200078e020b */
[----:B------:R-:W-:Y:S01]  /*0510*/  SHF.R.S32.HI R9, RZ, 0x1f, R8 ;  /* 0x0000001fff097819 */ /* 0x000fe20000011408 */
[----:B------:R-:W-:Y:S02]  /*0520*/  @P0 IMAD.MOV.U32 R4, RZ, RZ, R10 ;  /* 0x000000ffff040224 */ /* 0x000fe400078e000a */
[----:B------:R-:W-:Y:S02]  /*0530*/  @!P0 IMAD R6, R6, c[0x0][0x1e0], RZ ;  /* 0x0000780006068a24 */ /* 0x000fe400078e02ff */
[----:B------:R-:W-:-:S04]  /*0540*/  @!P0 IMAD.WIDE.U32 R10, R5, c[0x0][0x1e0], RZ ;  /* 0x00007800050a8a25 */ /* 0x000fc800078e00ff */
[----:B------:R-:W-:Y:S01]  /*0550*/  @!P0 IMAD R6, R5, c[0x0][0x1e4], R6 ;  /* 0x0000790005068a24 */ /* 0x000fe200078e0206 */
[----:B------:R-:W-:Y:S01]  /*0560*/  @!P0 MOV R4, R10 ;  /* 0x0000000a00048202 */ /* 0x000fe20000000f00 */
[----:B------:R-:W-:-:S04]  /*0570*/  IMAD.WIDE.U32 R8, R59, c[0x0][0x1e8], R8 ;  /* 0x00007a003b087a25 */ /* 0x000fc800078e0008 */
[----:B------:R-:W-:Y:S01]  /*0580*/  @!P0 IMAD.IADD R149, R11, 0x1, R6 ;  /* 0x000000010b958824 */ /* 0x000fe200078e0206 */
[----:B------:R-:W-:Y:S01]  /*0590*/  IADD3 R6, P0, R4, R8, RZ ;  /* 0x0000000804067210 */ /* 0x000fe20007f1e0ff */
[----:B------:R-:W-:Y:S02]  /*05a0*/  IMAD R0, R59, c[0x0][0x1ec], R0 ;  /* 0x00007b003b007a24 */ /* 0x000fe400078e0200 */
[----:B------:R-:W-:-:S03]  /*05b0*/  IMAD R3, R3, c[0x0][0x1f0], RZ ;  /* 0x00007c0003037a24 */ /* 0x000fc600078e02ff */
[----:B------:R-:W-:Y:S01]  /*05c0*/  IADD3.X R7, R149, R9, R0, P0, !PT ;  /* 0x0000000995077210 */ /* 0x000fe200007fe400 */
[----:B------:R-:W-:Y:S01]  /*05d0*/  IMAD R0, R5, c[0x0][0x1c0], R116 ;  /* 0x0000700005007a24 */ /* 0x000fe200078e0274 */
[----:B------:R-:W-:Y:S01]  /*05e0*/  SHF.R.S32.HI R9, RZ, 0x2, R2 ;  /* 0x00000002ff097819 */ /* 0x000fe20000011402 */
[C---:B------:R-:W-:Y:S02]  /*05f0*/  IMAD R3, R116.reuse, c[0x0][0x1f4], R3 ;  /* 0x00007d0074037a24 */ /* 0x040fe400078e0203 */
[----:B------:R-:W-:Y:S01]  /*0600*/  IMAD.WIDE.U32 R6, R116, c[0x0][0x1f0], R6 ;  /* 0x00007c0074067a25 */ /* 0x000fe200078e0006 */
[----:B------:R-:W-:Y:S02]  /*0610*/  ISETP.GE.AND P0, PT, R9, R148, PT ;  /* 0x000000940900720c */ /* 0x000fe40003f06270 */
[----:B------:R-:W-:Y:S01]  /*0620*/  SHF.R.S32.HI R5, RZ, 0x1f, R9 ;  /* 0x0000001fff057819 */ /* 0x000fe20000011409 */
[----:B------:R-:W-:Y:S02]  /*0630*/  IMAD R0, R0, c[0x0][0x214], R59 ;  /* 0x0000850000007a24 */ /* 0x000fe400078e023b */
[----:B------:R-:W-:-:S08]  /*0640*/  IMAD.IADD R13, R7, 0x1, R3 ;  /* 0x00000001070d7824 */ /* 0x000fd000078e0203 */
        /* <DEDUP_REMOVED lines=9> */
.L_x_4410:
[----:B------:R-:W-:Y:S05]  /*06e0*/  BSYNC B0 ;  /* 0x0000000000007941 */ /* 0x000fea0003800000 */
.L_x_4409:
        /* <DEDUP_REMOVED lines=14> */
.L_x_4412:
[----:B------:R-:W-:Y:S05]  /*07d0*/  BSYNC B0 ;  /* 0x0000000000007941 */ /* 0x000fea0003800000 */
.L_x_4411:
        /* <DEDUP_REMOVED lines=13> */
.L_x_4408:
[----:B------:R-:W-:Y:S02]  /*08b0*/  ISETP.NE.U32.AND P0, PT, RZ, c[0x0][0x2b8], PT ;  /* 0x0000ae00ff007a0c */ /* 0x000fe40003f05070 */
        /* <DEDUP_REMOVED lines=74> */
[----:B------:R-:W-:Y:S02]  /*0d60*/  IMAD R5, R3, c[0x0][0x184], R2 ;  /* 0x0000610003057a24 */ /* 0x000fe400078e0202 */
[----:B------:R-:W-:Y:S02]  /*0d70*/  IMAD R2, R13, c[0x0][0x198], RZ ;  /* 0x000066000d027a24 */ /* 0x000fe400078e02ff */
[----:B------:R-:W-:Y:S02]  /*0d80*/  IMAD.IADD R11, R11, 0x1, R5 ;  /* 0x000000010b0b7824 */ /* 0x000fe400078e0205 */
[C---:B------:R-:W-:Y:S01]  /*0d90*/  IMAD R5, R17.reuse, c[0x0][0x19c], R2 ;  /* 0x0000670011057a24 */ /* 0x040fe200078e0202 */
[----:B------:R-:W-:Y:S01]  /*0da0*/  SHF.R.S32.HI R2, RZ, 0x1f, R4 ;  /* 0x0000001fff027819 */ /* 0x000fe20000011404 */
        /* <DEDUP_REMOVED lines=8> */
[----:B------:R-:W-:Y:S01]  /*0e30*/  MOV R8, R10 ;  /* 0x0000000a00087202 */ /* 0x000fe20000000f00 */
[----:B------:R-:W-:Y:S02]  /*0e40*/  IMAD.MOV.U32 R22, RZ, RZ, R14 ;  /* 0x000000ffff167224 */ /* 0x000fe400078e000e */
[----:B------:R-:W-:Y:S01]  /*0e50*/  IMAD.IADD R19, R11, 0x1, R5 ;  /* 0x000000010b137824 */ /* 0x000fe200078e0205 */
[----:B------:R-:W-:Y:S05]  /*0e60*/  BRA `(.L_x_4414) ;  /* 0x0000044000007947 */ /* 0x000fea0003800000 */
.L_x_4413:
        /* <DEDUP_REMOVED lines=16> */
.L_x_4415:
        /* <DEDUP_REMOVED lines=20> */
[----:B------:R-:W-:-:S04]  /*10b0*/  LEA R0, R48, 0xffffff80, 0x7 ;  /* 0xffffff8030007811 */ /* 0x000fc800078e38ff */
[----:B------:R-:W-:Y:S01]  /*10c0*/  SHF.R.S32.HI R13, RZ, 0x1f, R0 ;  /* 0x0000001fff0d7819 */ /* 0x000fe20000011400 */
[----:B------:R-:W-:-:S04]  /*10d0*/  IMAD.WIDE.U32 R10, R0, c[0x0][0x198], R10 ;  /* 0x00006600000a7a25 */ /* 0x000fc800078e000a */
[----:B------:R-:W-:Y:S01]  /*10e0*/  @!P0 IMAD.IADD R7, R7, 0x1, -R4 ;  /* 0x0000000107078824 */ /* 0x000fe200078e0a04 */
[----:B------:R-:W-:Y:S01]  /*10f0*/  @!P0 IADD3 R2, R2, 0x1, RZ ;  /* 0x0000000102028810 */ /* 0x000fe20007ffe0ff */
[----:B------:R-:W-:Y:S01]  /*1100*/  IMAD.MOV.U32 R17, RZ, RZ, R0 ;  /* 0x000000ffff117224 */ /* 0x000fe200078e0000 */
[----:B------:R-:W-:Y:S02]  /*1110*/  ISETP.NE.AND P0, PT, RZ, c[0x0][0x1c8], PT ;  /* 0x00007200ff007a0c */ /* 0x000fe40003f05270 */
[----:B------:R-:W-:Y:S01]  /*1120*/  ISETP.GE.U32.AND P3, PT, R7, R4, PT ;  /* 0x000000040700720c */ /* 0x000fe20003f66070 */
[----:B------:R-:W-:-:S04]  /*1130*/  IMAD R7, R13, c[0x0][0x198], RZ ;  /* 0x000066000d077a24 */ /* 0x000fc800078e02ff */
[----:B------:R-:W-:-:S04]  /*1140*/  IMAD R7, R0, c[0x0][0x19c], R7 ;  /* 0x0000670000077a24 */ /* 0x000fc800078e0207 */
[----:B------:R-:W-:-:S04]  /*1150*/  IMAD.IADD R11, R11, 0x1, R7 ;  /* 0x000000010b0b7824 */ /* 0x000fc800078e0207 */
[----:B------:R-:W-:-:S04]  /*1160*/  @P3 IADD3 R2, R2, 0x1, RZ ;  /* 0x0000000102023810 */ /* 0x000fc80007ffe0ff */
[----:B------:R-:W-:-:S05]  /*1170*/  MOV R4, R2 ;  /* 0x0000000200047202 */ /* 0x000fca0000000f00 */
        /* <DEDUP_REMOVED lines=19> */
.L_x_4414:
        /* <DEDUP_REMOVED lines=13> */
[----:B------:R-:W-:Y:S01]  /*1380*/  @P0 IMAD.WIDE.U32 R24, R149, c[0x0][0x190], RZ ;  /* 0x0000640095180a25 */ /* 0x000fe200078e00ff */
[----:B------:R-:W-:-:S03]  /*1390*/  SHF.R.S32.HI R75, RZ, 0x1, R77 ;  /* 0x00000001ff4b7819 */ /* 0x000fc6000001144d */
[----:B-----5:R-:W-:Y:S01]  /*13a0*/  @P0 IMAD R5, R149, c[0x0][0x194], R25 ;  /* 0x0000650095050a24 */ /* 0x020fe200078e0219 */
[CC--:B------:R-:W-:Y:S01]  /*13b0*/  LEA.HI R25, R67.reuse, R56.reuse, RZ, 0x2 ;  /* 0x0000003843197211 */ /* 0x0c0fe200078f10ff */
[----:B------:R-:W-:Y:S01]  /*13c0*/  @!P0 IMAD R12, R6, c[0x0][0x178], RZ ;  /* 0x00005e00060c8a24 */ /* 0x000fe200078e02ff */
[----:B------:R-:W-:Y:S01]  /*13d0*/  LEA.HI R67, R67, R56, RZ, 0x4 ;  /* 0x0000003843437211 */ /* 0x000fe200078f20ff */
[----:B------:R-:W-:Y:S01]  /*13e0*/  @!P0 IMAD.WIDE.U32 R14, R9, c[0x0][0x178], RZ ;  /* 0x00005e00090e8a25 */ /* 0x000fe200078e00ff */
[----:B------:R-:W-:Y:S02]  /*13f0*/  LOP3.LUT R7, R25, 0xfffffffc, RZ, 0xc0, !PT ;  /* 0xfffffffc19077812 */ /* 0x000fe400078ec0ff */
[----:B------:R-:W-:Y:S01]  /*1400*/  SHF.R.S32.HI R150, RZ, 0x2, R25 ;  /* 0x00000002ff967819 */ /* 0x000fe20000011419 */
[----:B------:R-:W-:Y:S01]  /*1410*/  @!P0 IMAD R3, R9, c[0x0][0x17c], R12 ;  /* 0x00005f0009038a24 */ /* 0x000fe200078e020c */
[----:B------:R-:W-:Y:S01]  /*1420*/  @!P0 MOV R24, R14 ;  /* 0x0000000e00188202 */ /* 0x000fe20000000f00 */
[----:B------:R-:W-:Y:S01]  /*1430*/  IMAD.IADD R7, R56, 0x1, -R7 ;  /* 0x0000000138077824 */ /* 0x000fe200078e0a07 */
[----:B------:R-:W-:Y:S01]  /*1440*/  LEA.HI R25, R25, R150, RZ, 0x1 ;  /* 0x0000009619197211 */ /* 0x000fe200078f08ff */
[----:B------:R-:W-:Y:S01]  /*1450*/  @!P0 IMAD.IADD R5, R15, 0x1, R3 ;  /* 0x000000010f058824 */ /* 0x000fe200078e0203 */
[----:B------:R-:W-:Y:S01]  /*1460*/  LOP3.LUT R15, R67, 0xfffffff0, RZ, 0xc0, !PT ;  /* 0xfffffff0430f7812 */ /* 0x000fe200078ec0ff */
[----:B------:R-:W-:Y:S01]  /*1470*/  IMAD.SHL.U32 R3, R68, 0x40, RZ ;  /* 0x0000004044037824 */ /* 0x000fe200078e00ff */
[----:B------:R-:W-:Y:S01]  /*1480*/  LOP3.LUT R25, R25, 0x7fffffe, RZ, 0xc0, !PT ;  /* 0x07fffffe19197812 */ /* 0x000fe200078ec0ff */
[----:B------:R-:W-:Y:S01]  /*1490*/  IMAD.SHL.U32 R14, R7, 0x8, RZ ;  /* 0x00000008070e7824 */ /* 0x000fe200078e00ff */
[--C-:B------:R-:W-:Y:S01]  /*14a0*/  SHF.R.S32.HI R151, RZ, 0x1f, R150.reuse ;  /* 0x0000001fff977819 */ /* 0x100fe20000011496 */
[----:B------:R-:W-:Y:S01]  /*14b0*/  IMAD.IADD R66, R56, 0x1, -R15 ;  /* 0x0000000138427824 */ /* 0x000fe200078e0a0f */
[----:B------:R-:W-:Y:S01]  /*14c0*/  LOP3.LUT R3, R3, 0xc0, RZ, 0xc0, !PT ;  /* 0x000000c003037812 */ /* 0x000fe200078ec0ff */
[----:B------:R-:W-:Y:S01]  /*14d0*/  IMAD.IADD R25, R150, 0x1, -R25 ;  /* 0x0000000196197824 */ /* 0x000fe200078e0a19 */
[----:B------:R-:W-:Y:S01]  /*14e0*/  IADD3 R24, P0, R14, R24, RZ ;  /* 0x000000180e187210 */ /* 0x000fe20007f1e0ff */
[----:B------:R-:W-:Y:S01]  /*14f0*/  IMAD.WIDE R20, R21, 0x40, R150 ;  /* 0x0000004015147825 */ /* 0x000fe200078e0296 */
[----:B------:R-:W-:-:S02]  /*1500*/  SHF.R.S32.HI R15, RZ, 0x1f, R14 ;  /* 0x0000001fff0f7819 */ /* 0x000fc4000001140e */
[----:B------:R-:W-:Y:S01]  /*1510*/  LOP3.LUT R10, R3, 0x18, R14, 0xf8, !PT ;  /* 0x00000018030a7812 */ /* 0x000fe200078ef80e */
[----:B------:R-:W-:Y:S01]  /*1520*/  IMAD.MOV.U32 R123, RZ, RZ, c[0x0][0x198] ;  /* 0x00006600ff7b7624 */ /* 0x000fe200078e00ff */
[----:B------:R-:W-:Y:S01]  /*1530*/  SHF.R.U32.HI R3, RZ, 0x3, R3 ;  /* 0x00000003ff037819 */ /* 0x000fe20000011603 */
[----:B------:R-:W-:Y:S01]  /*1540*/  IMAD.MOV.U32 R110, RZ, RZ, 0x5 ;  /* 0x00000005ff6e7424 */ /* 0x000fe200078e00ff */
[----:B------:R-:W-:Y:S01]  /*1550*/  LEA.HI R65, R66, R66, RZ, 0x1 ;  /* 0x0000004242417211 */ /* 0x000fe200078f08ff */
[----:B------:R-:W-:Y:S01]  /*1560*/  IMAD.SHL.U32 R61, R123, 0x20, RZ ;  /* 0x000000207b3d7824 */ /* 0x000fe200078e00ff */
[----:B------:R-:W-:Y:S01]  /*1570*/  LEA R114, R58, R25, 0x3 ;  /* 0x000000193a727211 */ /* 0x000fe200078e18ff */
[----:B------:R-:W-:Y:S01]  /*1580*/  IMAD.X R25, R15, 0x1, R5, P0 ;  /* 0x000000010f197824 */ /* 0x000fe200000e0605 */
[----:B------:R-:W-:Y:S01]  /*1590*/  LOP3.LUT R3, R10, R3, RZ, 0x3c, !PT ;  /* 0x000000030a037212 */ /* 0x000fe200078e3cff */
[----:B------:R-:W-:Y:S01]  /*15a0*/  IMAD R5, R21, c[0x0][0x190], RZ ;  /* 0x0000640015057a24 */ /* 0x000fe200078e02ff */
        /* <DEDUP_REMOVED lines=11> */
[----:B------:R-:W-:Y:S02]  /*1660*/  LOP3.LUT R12, R12, 0xfffffffc, RZ, 0xc0, !PT ;  /* 0xfffffffc0c0c7812 */ /* 0x000fe400078ec0ff */
[----:B------:R-:W-:Y:S01]  /*1670*/  IADD3.X R8, R151, R13, RZ, P0, !PT ;  /* 0x0000000d97087210 */ /* 0x000fe200007fe4ff */
[----:B------:R-:W-:Y:S01]  /*1680*/  IMAD R3, R4, c[0x0][0x1bc], R3 ;  /* 0x00006f0004037a24 */ /* 0x000fe200078e0203 */
[----:B------:R-:W-:Y:S01]  /*1690*/  SHF.L.U32 R7, R7, 0x2, RZ ;  /* 0x0000000207077819 */ /* 0x000fe200000006ff */
[----:B------:R-:W-:Y:S01]  /*16a0*/  IMAD R5, R20, c[0x0][0x194], R5 ;  /* 0x0000650014057a24 */ /* 0x000fe200078e0205 */
[----:B------:R-:W-:Y:S01]  /*16b0*/  SHF.L.U64.HI R60, R123, R110, c[0x0][0x19c] ;  /* 0x000067007b3c7619 */ /* 0x000fe2000001026e */
[----:B------:R-:W-:-:S02]  /*16c0*/  IMAD.IADD R23, R23, 0x1, R3 ;  /* 0x0000000117177824 */ /* 0x000fc400078e0203 */
[----:B------:R-:W-:Y:S01]  /*16d0*/  IMAD R3, R8, c[0x0][0x1a0], RZ ;  /* 0x0000680008037a24 */ /* 0x000fe200078e02ff */
[----:B------:R-:W-:Y:S01]  /*16e0*/  SHF.R.S32.HI R8, RZ, 0x1f, R116 ;  /* 0x0000001fff087819 */ /* 0x000fe20000011474 */
[----:B------:R-:W-:Y:S02]  /*16f0*/  IMAD.IADD R25, R25, 0x1, R5 ;  /* 0x0000000119197824 */ /* 0x000fe400078e0205 */
[----:B------:R-:W-:Y:S02]  /*1700*/  IMAD R13, R151, c[0x0][0x198], RZ ;  /* 0x00006600970d7a24 */ /* 0x000fe400078e02ff */
[----:B------:R-:W-:Y:S01]  /*1710*/  IMAD R5, R8, c[0x0][0x1a8], RZ ;  /* 0x00006a0008057a24 */ /* 0x000fe200078e02ff */
[----:B------:R-:W-:Y:S01]  /*1720*/  SHF.R.S32.HI R8, RZ, 0x1f, R71 ;  /* 0x0000001fff087819 */ /* 0x000fe20000011447 */
[----:B------:R-:W-:Y:S02]  /*1730*/  IMAD.X R17, R15, 0x1, R19, P2 ;  /* 0x000000010f117824 */ /* 0x000fe400010e0613 */
[----:B------:R-:W-:Y:S01]  /*1740*/  IMAD R3, R10, c[0x0][0x1a4], R3 ;  /* 0x000069000a037a24 */ /* 0x000fe200078e0203 */
[----:B------:R-:W-:Y:S01]  /*1750*/  LEA.HI R85, R8, R71, RZ, 0x7 ;  /* 0x0000004708557211 */ /* 0x000fe200078f38ff */
[----:B------:R-:W-:-:S03]  /*1760*/  IMAD.WIDE.U32 R22, R10, c[0x0][0x1a0], R22 ;  /* 0x000068000a167a25 */ /* 0x000fc600078e0016 */
[----:B------:R-:W-:Y:S01]  /*1770*/  SHF.R.S32.HI R85, RZ, 0x7, R85 ;  /* 0x00000007ff557819 */ /* 0x000fe20000011455 */
[----:B------:R-:W-:Y:S01]  /*1780*/  IMAD R13, R150, c[0x0][0x19c], R13 ;  /* 0x00006700960d7a24 */ /* 0x000fe200078e020d */
[----:B------:R-:W-:Y:S01]  /*1790*/  LEA R90, P0, R22, c[0x0][0x170], 0x1 ;  /* 0x00005c00165a7a11 */ /* 0x000fe200078008ff */
[----:B------:R-:W-:Y:S01]  /*17a0*/  IMAD.WIDE.U32 R16, R150, c[0x0][0x198], R16 ;  /* 0x0000660096107a25 */ /* 0x000fe200078e0010 */
[----:B------:R-:W-:-:S03]  /*17b0*/  IMNMX R85, RZ, R85, !PT ;  /* 0x00000055ff557217 */ /* 0x000fc60007800200 */
[----:B------:R-:W-:Y:S01]  /*17c0*/  IMAD.IADD R3, R23, 0x1, R3 ;  /* 0x0000000117037824 */ /* 0x000fe200078e0203 */
[----:B------:R-:W-:Y:S01]  /*17d0*/  ISETP.GT.AND P3, PT, R48, R85, PT ;  /* 0x000000553000720c */ /* 0x000fe20003f64270 */
[----:B------:R-:W-:Y:S01]  /*17e0*/  IMAD.IADD R64, R21, 0x1, -R12 ;  /* 0x0000000115407824 */ /* 0x000fe200078e0a0c */
[----:B------:R-:W-:Y:S01]  /*17f0*/  IADD3 R13, R17, R13, RZ ;  /* 0x0000000d110d7210 */ /* 0x000fe20007ffe0ff */
[----:B------:R-:W-:Y:S01]  /*1800*/  IMAD R76, R150, R75, R7 ;  /* 0x0000004b964c7224 */ /* 0x000fe200078e0207 */
[----:B------:R-:W-:Y:S01]  /*1810*/  SHF.L.U64.HI R91, R22, 0x1, R3 ;  /* 0x00000001165b7819 */ /* 0x000fe20000010203 */
[----:B------:R-:W-:Y:S01]  /*1820*/  IMAD R5, R116, c[0x0][0x1ac], R5 ;  /* 0x00006b0074057a24 */ /* 0x000fe200078e0205 */
[C---:B------:R-:W-:Y:S01]  /*1830*/  LEA R88, P2, R16.reuse, c[0x0][0x168], 0x1 ;  /* 0x00005a0010587a11 */ /* 0x040fe200078408ff */
[----:B------:R-:W-:Y:S01]  /*1840*/  IMAD.MOV.U32 R3, RZ, RZ, c[0x0][0x1a0] ;  /* 0x00006800ff037624 */ /* 0x000fe200078e00ff */
[----:B------:R-:W-:Y:S01]  /*1850*/  SHF.L.U64.HI R87, R16, 0x1, R13 ;  /* 0x0000000110577819 */ /* 0x000fe2000001020d */
[----:B------:R-:W-:Y:S01]  /*1860*/  IMAD.IADD R74, R7, 0x1, R76 ;  /* 0x00000001074a7824 */ /* 0x000fe200078e024c */
[----:B------:R-:W-:Y:S01]  /*1870*/  IADD3.X R91, R91, c[0x0][0x174], RZ, P0, !PT ;  /* 0x00005d005b5b7a10 */ /* 0x000fe200007fe4ff */
[----:B------:R-:W-:Y:S01]  /*1880*/  IMAD.WIDE.U32 R116, R116, c[0x0][0x1a8], R24 ;  /* 0x00006a0074747a25 */ /* 0x000fe200078e0018 */
[----:B------:R-:W-:-:S02]  /*1890*/  LOP3.LUT P4, RZ, R64, 0x2, RZ, 0xc0, !PT ;  /* 0x0000000240ff7812 */ /* 0x000fc4000788c0ff */
[----:B------:R-:W-:Y:S01]  /*18a0*/  IADD3.X R87, R87, c[0x0][0x16c], RZ, P2, !PT ;  /* 0x00005b0057577a10 */ /* 0x000fe200017fe4ff */
[C---:B------:R-:W-:Y:S01]  /*18b0*/  IMAD.SHL.U32 R63, R3.reuse, 0x20, RZ ;  /* 0x00000020033f7824 */ /* 0x040fe200078e00ff */
[----:B------:R-:W-:Y:S01]  /*18c0*/  SHF.L.U64.HI R62, R3, R110, c[0x0][0x1a4] ;  /* 0x00006900033e7619 */ /* 0x000fe2000001026e */
[----:B------:R-:W-:Y:S01]  /*18d0*/  IMAD.MOV.U32 R144, RZ, RZ, R88 ;  /* 0x000000ffff907224 */ /* 0x000fe200078e0058 */
[----:B------:R-:W-:Y:S01]  /*18e0*/  SHF.R.S32.HI R73, RZ, 0x1f, R76 ;  /* 0x0000001fff497819 */ /* 0x000fe2000001144c */
[----:B------:R-:W-:Y:S01]  /*18f0*/  IMAD.IADD R70, R117, 0x1, R5 ;  /* 0x0000000175467824 */ /* 0x000fe200078e0205 */
[----:B------:R-:W-:Y:S01]  /*1900*/  SHF.R.S32.HI R72, RZ, 0x1f, R74 ;  /* 0x0000001fff487819 */ /* 0x000fe2000001144a */
[----:B------:R-:W-:Y:S01]  /*1910*/  IMAD.MOV.U32 R146, RZ, RZ, R90 ;  /* 0x000000ffff927224 */ /* 0x000fe200078e005a */
[----:B------:R-:W-:Y:S01]  /*1920*/  SEL R49, R49, 0xfffffff0, !P4 ;  /* 0xfffffff031317807 */ /* 0x000fe20006000000 */
[----:B------:R-:W-:Y:S01]  /*1930*/  IMAD.MOV.U32 R147, RZ, RZ, R91 ;  /* 0x000000ffff937224 */ /* 0x000fe200078e005b */
[----:B------:R-:W-:-:S02]  /*1940*/  MOV R143, R87 ;  /* 0x00000057008f7202 */ /* 0x000fc40000000f00 */
        /* <DEDUP_REMOVED lines=42> */
[----:B------:R-:W-:Y:S02]  /*1bf0*/  IMAD.IADD R0, R11, 0x1, R0 ;  /* 0x000000010b007824 */ /* 0x000fe400078e0200 */
        /* <DEDUP_REMOVED lines=64> */
.L_x_4446:
        /* <DEDUP_REMOVED lines=8> */
[-C--:B------:R-:W-:Y:S02]  /*2080*/  ISETP.GE.AND P0, PT, R150, R3.reuse, !P0 ;  /* 0x000000039600720c */ /* 0x080fe40004706270 */
[----:B------:R-:W-:Y:S02]  /*2090*/  ISETP.GE.AND P4, PT, R78, R3, !P4 ;  /* 0x000000034e00720c */ /* 0x000fe40006786270 */
[C---:B------:R-:W-:Y:S04]  /*20a0*/  ISETP.GE.AND P3, PT, R113.reuse, R25, PT ;  /* 0x000000197100720c */ /* 0x040fe80003f66270 */
[----:B------:R-:W-:Y:S05]  /*20b0*/  ISETP.GE.AND P3, PT, R113, R3, !P3 ;  /* 0x000000037100720c */ /* 0x000fea0005f66270 */
[----:B--2---:R-:W2:Y:S02]  /*20c0*/  @P0 LDG.E.128 R20, [R26.64] ;  /* 0x000000061a140981 */ /* 0x004ea4000c1e1d00 */
        /* <DEDUP_REMOVED lines=77> */
.L_x_4420:
[----:B------:R-:W-:Y:S05]  /*25a0*/  BSYNC B0 ;  /* 0x0000000000007941 */ /* 0x000fea0003800000 */
.L_x_4419:
        /* <DEDUP_REMOVED lines=57> */
.L_x_4422:
[----:B------:R-:W-:Y:S05]  /*2940*/  BSYNC B0 ;  /* 0x0000000000007941 */ /* 0x000fea0003800000 */
.L_x_4421:
        /* <DEDUP_REMOVED lines=57> */
.L_x_4424:
[----:B------:R-:W-:Y:S05]  /*2ce0*/  BSYNC B0 ;  /* 0x0000000000007941 */ /* 0x000fea0003800000 */
.L_x_4423:
        /* <DEDUP_REMOVED lines=61> */
.L_x_4426:
[----:B------:R-:W-:Y:S05]  /*30c0*/  BSYNC B0 ;  /* 0x0000000000007941 */ /* 0x000fea0003800000 */
.L_x_4425:
        /* <DEDUP_REMOVED lines=9> */
.L_x_4418:
        /* <DEDUP_REMOVED lines=14> */
[C---:B--2---:R-:W-:Y:S02]  /*3240*/  SHF.L.U32 R33, R44.reuse, 0x10, RZ ;  /* 0x000000102c217819 */ /* 0x044fe400000006ff */
        /* <DEDUP_REMOVED lines=8> */
[C---:B------:R-:W-:Y:S04]  /*32d0*/  LEA R16, P0, R125.reuse, R104, 0x1 ;  /* 0x000000687d107211 */ /* 0x040fe800078008ff */
[----:B------:R-:W-:Y:S02]  /*32e0*/  LEA.HI.X.SX32 R17, R125, R105, 0x1, P0 ;  /* 0x000000697d117211 */ /* 0x000fe400000f0eff */
[C---:B------:R-:W-:Y:S04]  /*32f0*/  LEA R126, P0, R89.reuse, R106, 0x1 ;  /* 0x0000006a597e7211 */ /* 0x040fe800078008ff */
[----:B------:R-:W-:Y:S01]  /*3300*/  LEA.HI.X.SX32 R127, R89, R107, 0x1, P0 ;  /* 0x0000006b597f7211 */ /* 0x000fe200000f0eff */
[----:B------:R-:W2:Y:S01]  /*3310*/  LDG.E.128 R16, [R16.64] ;  /* 0x0000000610107981 */ /* 0x000ea2000c1e1d00 */
[----:B------:R-:W-:Y:S01]  /*3320*/  MOV R89, RZ ;  /* 0x000000ff00597202 */ /* 0x000fe20000000f00 */
[----:B------:R-:W-:Y:S05]  /*3330*/  @P5 IMAD R89, RZ, RZ, -UR5 ;  /* 0x80000005ff595e24 */ /* 0x000fea000f8e02ff */
[C---:B------:R-:W-:Y:S01]  /*3340*/  LEA R52, P0, R89.reuse, R108, 0x1 ;  /* 0x0000006c59347211 */ /* 0x040fe200078008ff */
[----:B------:R-:W3:Y:S03]  /*3350*/  LDG.E.128 R124, [R126.64] ;  /* 0x000000067e7c7981 */ /* 0x000ee6000c1e1d00 */
[----:B------:R-:W-:Y:S06]  /*3360*/  LEA.HI.X.SX32 R53, R89, R109, 0x1, P0 ;  /* 0x0000006d59357211 */ /* 0x000fec00000f0eff */
[----:B------:R-:W4:Y:S01]  /*3370*/  LDG.E.128 R52, [R52.64] ;  /* 0x0000000634347981 */ /* 0x000f22000c1e1d00 */
[----:B--2---:R-:W-:Y:S01]  /*3380*/  IMAD.U32 R22, R17, 0x10000, RZ ;  /* 0x0001000011167824 */ /* 0x004fe200078e00ff */
[C---:B------:R-:W-:Y:S02]  /*3390*/  SHF.L.U32 R27, R16.reuse, 0x10, RZ ;  /* 0x00000010101b7819 */ /* 0x040fe400000006ff */
[----:B------:R-:W-:Y:S01]  /*33a0*/  LOP3.LUT R25, R16, 0xffff0000, RZ, 0xc0, !PT ;  /* 0xffff000010197812 */ /* 0x000fe200078ec0ff */
[----:B------:R-:W-:Y:S01]  /*33b0*/  IMAD.U32 R16, R19, 0x10000, RZ ;  /* 0x0001000013107824 */ /* 0x000fe200078e00ff */
[----:B------:R-:W-:Y:S02]  /*33c0*/  LOP3.LUT R24, R17, 0xffff0000, RZ, 0xc0, !PT ;  /* 0xffff000011187812 */ /* 0x000fe400078ec0ff */
[----:B------:R-:W-:Y:S01]  /*33d0*/  SHF.L.U32 R21, R18, 0x10, RZ ;  /* 0x0000001012157819 */ /* 0x000fe200000006ff */
[----:B---3--:R-:W-:Y:S01]  /*33e0*/  IMAD.U32 R31, R125, 0x10000, RZ ;  /* 0x000100007d1f7824 */ /* 0x008fe200078e00ff */
[C---:B------:R-:W-:Y:S02]  /*33f0*/  SHF.L.U32 R30, R124.reuse, 0x10, RZ ;  /* 0x000000107c1e7819 */ /* 0x040fe400000006ff */
[----:B------:R-:W-:Y:S01]  /*3400*/  LOP3.LUT R28, R124, 0xffff0000, RZ, 0xc0, !PT ;  /* 0xffff00007c1c7812 */ /* 0x000fe200078ec0ff */
[----:B------:R-:W-:Y:S01]  /*3410*/  @!P5 FADD.FTZ R31, -R31, -RZ ;  /* 0x800000ff1f1fd221 */ /* 0x000fe20000010100 */
[----:B------:R-:W-:Y:S01]  /*3420*/  LOP3.LUT R29, R125, 0xffff0000, RZ, 0xc0, !PT ;  /* 0xffff00007d1d7812 */ /* 0x000fe200078ec0ff */
[----:B------:R-:W-:Y:S01]  /*3430*/  @!P5 FADD.FTZ R30, -R30, -RZ ;  /* 0x800000ff1e1ed221 */ /* 0x000fe20000010100 */
[----:B------:R-:W-:Y:S01]  /*3440*/  SHF.L.U32 R26, R126, 0x10, RZ ;  /* 0x000000107e1a7819 */ /* 0x000fe200000006ff */
[----:B------:R-:W-:Y:S01]  /*3450*/  @!P5 FADD.FTZ R28, -R28, -RZ ;  /* 0x800000ff1c1cd221 */ /* 0x000fe20000010100 */
[----:B----4-:R-:W-:Y:S01]  /*3460*/  SHF.L.U32 R32, R52, 0x10, RZ ;  /* 0x0000001034207819 */ /* 0x010fe200000006ff */
[----:B------:R-:W-:Y:S01]  /*3470*/  FMUL.FTZ R0, R27, R30 ;  /* 0x0000001e1b007220 */ /* 0x000fe20000410000 */
[----:B------:R-:W-:Y:S01]  /*3480*/  LOP3.LUT R23, R126, 0xffff0000, RZ, 0xc0, !PT ;  /* 0xffff00007e177812 */ /* 0x000fe200078ec0ff */
[----:B------:R-:W-:Y:S01]  /*3490*/  @!P5 FADD.FTZ R29, -R29, -RZ ;  /* 0x800000ff1d1dd221 */ /* 0x000fe20000010100 */
[----:B------:R-:W-:Y:S01]  /*34a0*/  LOP3.LUT R34, R52, 0xffff0000, RZ, 0xc0, !PT ;  /* 0xffff000034227812 */ /* 0x000fe200078ec0ff */
[----:B------:R-:W-:Y:S01]  /*34b0*/  FMUL.FTZ R2, R25, R28 ;  /* 0x0000001c19027220 */ /* 0x000fe20000410000 */
[----:B------:R-:W-:Y:S01]  /*34c0*/  LOP3.LUT R20, R18, 0xffff0000, RZ, 0xc0, !PT ;  /* 0xffff000012147812 */ /* 0x000fe200078ec0ff */
[----:B------:R-:W-:Y:S01]  /*34d0*/  FMUL.FTZ R3, R22, R31 ;  /* 0x0000001f16037220 */ /* 0x000fe20000410000 */
[----:B------:R-:W-:Y:S01]  /*34e0*/  LOP3.LUT R18, R19, 0xffff0000, RZ, 0xc0, !PT ;  /* 0xffff000013127812 */ /* 0x000fe200078ec0ff */
[C---:B------:R-:W-:Y:S01]  /*34f0*/  IMAD.U32 R19, R127.reuse, 0x10000, RZ ;  /* 0x000100007f137824 */ /* 0x040fe200078e00ff */
[----:B------:R-:W-:Y:S01]  /*3500*/  LOP3.LUT R17, R127, 0xffff0000, RZ, 0xc0, !PT ;  /* 0xffff00007f117812 */ /* 0x000fe200078ec0ff */
[----:B------:R-:W-:Y:S01]  /*3510*/  @!P5 FADD.FTZ R26, -R26, -RZ ;  /* 0x800000ff1a1ad221 */ /* 0x000fe20000010100 */
[C---:B------:R-:W-:Y:S01]  /*3520*/  LOP3.LUT R38, R53.reuse, 0xffff0000, RZ, 0xc0, !PT ;  /* 0xffff000035267812 */ /* 0x040fe200078ec0ff */
[----:B------:R-:W-:Y:S01]  /*3530*/  IMAD.U32 R37, R53, 0x10000, RZ ;  /* 0x0001000035257824 */ /* 0x000fe200078e00ff */
[C---:B------:R-:W-:Y:S01]  /*3540*/  SHF.L.U32 R41, R54.reuse, 0x10, RZ ;  /* 0x0000001036297819 */ /* 0x040fe200000006ff */
[----:B------:R-:W-:Y:S01]  /*3550*/  FFMA.FTZ R0, R33, R32, R0 ;  /* 0x0000002021007223 */ /* 0x000fe20000010000 */
[----:B------:R-:W-:Y:S01]  /*3560*/  LOP3.LUT R42, R54, 0xffff0000, RZ, 0xc0, !PT ;  /* 0xffff0000362a7812 */ /* 0x000fe200078ec0ff */
[----:B------:R-:W-:Y:S01]  /*3570*/  FMUL.FTZ R4, R24, R29 ;  /* 0x0000001d18047220 */ /* 0x000fe20000410000 */
[----:B------:R-:W-:Y:S01]  /*3580*/  LOP3.LUT R46, R55, 0xffff0000, RZ, 0xc0, !PT ;  /* 0xffff0000372e7812 */ /* 0x000fe200078ec0ff */
[----:B------:R-:W-:Y:S02]  /*3590*/  @!P5 FADD.FTZ R23, -R23, -RZ ;  /* 0x800000ff1717d221 */ /* 0x000fe40000010100 */
        /* <DEDUP_REMOVED lines=18> */
.L_x_4431:
[----:B------:R-:W-:Y:S05]  /*36c0*/  BSYNC B0 ;  /* 0x0000000000007941 */ /* 0x000fea0003800000 */
.L_x_4430:
[----:B------:R-:W-:Y:S05]  /*36d0*/  MOV R89, R87 ;  /* 0x0000005700597202 */ /* 0x000fea0000000f00 */
[----:B-----5:R3:W-:Y:S02]  /*36e0*/  STG.E.128 [R88.64], R44 ;  /* 0x0000002c58007986 */ /* 0x0207e4000c101d06 */
.L_x_4429:
[----:B------:R-:W-:Y:S05]  /*36f0*/  BSYNC B1 ;  /* 0x0000000000017941 */ /* 0x000fea0003800000 */
.L_x_4428:
        /* <DEDUP_REMOVED lines=10> */
[----:B-----5:R-:W-:Y:S01]  /*37a0*/  LOP3.LUT R35, R44, 0xffff0000, RZ, 0xc0, !PT ;  /* 0xffff00002c237812 */ /* 0x020fe200078ec0ff */
[----:B------:R-:W-:Y:S01]  /*37b0*/  IMAD.MOV.U32 R125, RZ, RZ, R115 ;  /* 0x000000ffff7d7224 */ /* 0x000fe200078e0073 */
[C---:B------:R-:W-:Y:S01]  /*37c0*/  LOP3.LUT R39, R45.reuse, 0xffff0000, RZ, 0xc0, !PT ;  /* 0xffff00002d277812 */ /* 0x040fe200078ec0ff */
[----:B------:R-:W-:Y:S01]  /*37d0*/  IMAD.MOV.U32 R128, RZ, RZ, RZ ;  /* 0x000000ffff807224 */ /* 0x000fe200078e00ff */
[----:B------:R-:W-:Y:S01]  /*37e0*/  SHF.L.U32 R40, R46, 0x10, RZ ;  /* 0x000000102e287819 */ /* 0x000fe200000006ff */
[----:B--2---:R-:W-:Y:S01]  /*37f0*/  IMAD.U32 R33, R44, 0x10000, RZ ;  /* 0x000100002c217824 */ /* 0x004fe200078e00ff */
[----:B------:R-:W-:Y:S01]  /*3800*/  LOP3.LUT R43, R46, 0xffff0000, RZ, 0xc0, !PT ;  /* 0xffff00002e2b7812 */ /* 0x000fe200078ec0ff */
[----:B------:R-:W-:Y:S02]  /*3810*/  IMAD.U32 R36, R45, 0x10000, RZ ;  /* 0x000100002d247824 */ /* 0x000fe400078e00ff */
[C---:B------:R-:W-:Y:S01]  /*3820*/  IMAD.U32 R44, R47.reuse, 0x10000, RZ ;  /* 0x000100002f2c7824 */ /* 0x040fe200078e00ff */
[----:B------:R-:W-:Y:S01]  /*3830*/  LOP3.LUT R47, R47, 0xffff0000, RZ, 0xc0, !PT ;  /* 0xffff00002f2f7812 */ /* 0x000fe200078ec0ff */
[----:B------:R-:W-:Y:S01]  /*3840*/  @P4 IMAD R124, RZ, RZ, -UR5 ;  /* 0x80000005ff7c4e24 */ /* 0x000fe2000f8e02ff */
[----:B------:R-:W-:Y:S02]  /*3850*/  @P4 IADD3 R125, RZ, -UR5, RZ ;  /* 0x80000005ff7d4c10 */ /* 0x000fe4000fffe0ff */
[----:B------:R-:W-:Y:S02]  /*3860*/  @P4 IADD3 R128, RZ, -UR5, RZ ;  /* 0x80000005ff804c10 */ /* 0x000fe4000fffe0ff */
[C---:B------:R-:W-:Y:S02]  /*3870*/  LEA R16, P0, R125.reuse, R126, 0x1 ;  /* 0x0000007e7d107211 */ /* 0x040fe400078008ff */
[----:B------:R-:W-:Y:S02]  /*3880*/  IADD3 R89, P5, R84, R124, RZ ;  /* 0x0000007c54597210 */ /* 0x000fe40007fbe0ff */
[----:B------:R-:W-:Y:S02]  /*3890*/  LEA.HI.X.SX32 R17, R125, R127, 0x1, P0 ;  /* 0x0000007f7d117211 */ /* 0x000fe400000f0eff */
[----:B------:R-:W-:Y:S02]  /*38a0*/  LEA.HI.X.SX32 R124, R124, R83, 0x1, P5 ;  /* 0x000000537c7c7211 */ /* 0x000fe400028f0eff */
[C---:B---3--:R-:W-:Y:S02]  /*38b0*/  LEA R126, P0, R89.reuse, R106, 0x1 ;  /* 0x0000006a597e7211 */ /* 0x048fe400078008ff */
[----:B------:R-:W2:Y:S02]  /*38c0*/  LDG.E.128 R16, [R16.64] ;  /* 0x0000000610107981 */ /* 0x000ea4000c1e1d00 */
[----:B------:R-:W-:Y:S02]  /*38d0*/  LEA.HI.X R127, R89, R107, R124, 0x1, P0 ;  /* 0x0000006b597f7211 */ /* 0x000fe400000f0c7c */
[----:B------:R-:W-:Y:S04]  /*38e0*/  IADD3 R89, P0, R84, R128, RZ ;  /* 0x0000008054597210 */ /* 0x000fe80007f1e0ff */
[----:B------:R-:W-:Y:S01]  /*38f0*/  LEA.HI.X.SX32 R128, R128, R83, 0x1, P0 ;  /* 0x0000005380807211 */ /* 0x000fe200000f0eff */
[----:B------:R-:W3:Y:S01]  /*3900*/  LDG.E.128 R124, [R126.64] ;  /* 0x000000067e7c7981 */ /* 0x000ee2000c1e1d00 */
        /* <DEDUP_REMOVED lines=22> */
[----:B------:R-:W-:Y:S01]  /*3a70*/  LOP3.LUT R18, R19, 0xffff0000, RZ, 0xc0, !PT ;  /* 0xffff000013127812 */ /* 0x000fe200078ec0ff */
[----:B------:R-:W-:Y:S01]  /*3a80*/  @!P4 FADD.FTZ R29, -R29, -RZ ;  /* 0x800000ff1d1dc221 */ /* 0x000fe20000010100 */
[----:B------:R-:W-:Y:S01]  /*3a90*/  SHF.L.U32 R19, R127, 0x10, RZ ;  /* 0x000000107f137819 */ /* 0x000fe200000006ff */
        /* <DEDUP_REMOVED lines=30> */
.L_x_4435:
[----:B------:R-:W-:Y:S05]  /*3c80*/  BSYNC B0 ;  /* 0x0000000000007941 */ /* 0x000fea0003800000 */
.L_x_4434:
[C---:B--2---:R-:W-:Y:S04]  /*3c90*/  LEA R2, P0, R61.reuse, R88, 0x1 ;  /* 0x000000583d027211 */ /* 0x044fe800078008ff */
[----:B------:R-:W-:Y:S05]  /*3ca0*/  LEA.HI.X R3, R61, R87, R60, 0x1, P0 ;  /* 0x000000573d037211 */ /* 0x000fea00000f0c3c */
[----:B-----5:R2:W-:Y:S04]  /*3cb0*/  STG.E.128 [R2.64], R44 ;  /* 0x0000002c02007986 */ /* 0x0205e8000c101d06 */
.L_x_4433:
[----:B------:R-:W-:Y:S05]  /*3cc0*/  BSYNC B1 ;  /* 0x0000000000017941 */ /* 0x000fea0003800000 */
.L_x_4432:
        /* <DEDUP_REMOVED lines=15> */
[----:B------:R-:W-:Y:S01]  /*3dc0*/  IMAD.U32 R33, R44, 0x10000, RZ ;  /* 0x000100002c217824 */ /* 0x000fe200078e00ff */
        /* <DEDUP_REMOVED lines=11> */
[C---:B--2---:R-:W-:Y:S02]  /*3e80*/  LEA R126, P0, R89.reuse, R106, 0x1 ;  /* 0x0000006a597e7211 */ /* 0x044fe400078008ff */
        /* <DEDUP_REMOVED lines=60> */
.L_x_4439:
[----:B------:R-:W-:Y:S05]  /*4250*/  BSYNC B0 ;  /* 0x0000000000007941 */ /* 0x000fea0003800000 */
.L_x_4438:
[C---:B------:R-:W-:Y:S04]  /*4260*/  LEA R2, P0, R122.reuse, R88, 0x1 ;  /* 0x000000587a027211 */ /* 0x040fe800078008ff */
[----:B------:R-:W-:Y:S05]  /*4270*/  LEA.HI.X R3, R122, R87, R94, 0x1, P0 ;  /* 0x000000577a037211 */ /* 0x000fea00000f0c5e */
[----:B-----5:R3:W-:Y:S04]  /*4280*/  STG.E.128 [R2.64], R44 ;  /* 0x0000002c02007986 */ /* 0x0207e8000c101d06 */
.L_x_4437:
[----:B------:R-:W-:Y:S05]  /*4290*/  BSYNC B1 ;  /* 0x0000000000017941 */ /* 0x000fea0003800000 */
.L_x_4436:
        /* <DEDUP_REMOVED lines=54> */
[C---:B----4-:R-:W-:Y:S01]  /*4600*/  LOP3.LUT R34, R52.reuse, 0xffff0000, RZ, 0xc0, !PT ;  /* 0xffff000034227812 */ /* 0x050fe200078ec0ff */
[----:B------:R-:W-:Y:S01]  /*4610*/  IMAD.U32 R32, R52, 0x10000, RZ ;  /* 0x0001000034207824 */ /* 0x000fe200078e00ff */
[----:B------:R-:W-:Y:S01]  /*4620*/  SHF.L.U32 R19, R127, 0x10, RZ ;  /* 0x000000107f137819 */ /* 0x000fe200000006ff */
[----:B------:R-:W-:Y:S01]  /*4630*/  @!P2 FADD.FTZ R29, -R29, -RZ ;  /* 0x800000ff1d1da221 */ /* 0x000fe20000010100 */
[----:B------:R-:W-:Y:S01]  /*4640*/  SHF.L.U32 R37, R53, 0x10, RZ ;  /* 0x0000001035257819 */ /* 0x000fe200000006ff */
[----:B------:R-:W-:Y:S01]  /*4650*/  FMUL.FTZ R2, R25, R28 ;  /* 0x0000001c19027220 */ /* 0x000fe20000410000 */
[----:B------:R-:W-:Y:S01]  /*4660*/  LOP3.LUT R17, R127, 0xffff0000, RZ, 0xc0, !PT ;  /* 0xffff00007f117812 */ /* 0x000fe200078ec0ff */
        /* <DEDUP_REMOVED lines=27> */
.L_x_4443:
[----:B------:R-:W-:Y:S05]  /*4820*/  BSYNC B0 ;  /* 0x0000000000007941 */ /* 0x000fea0003800000 */
.L_x_4442:
[----:B------:R-:W-:Y:S02]  /*4830*/  MOV R3, 0xc0 ;  /* 0x000000c000037802 */ /* 0x000fe40000000f00 */
[----:B------:R-:W-:Y:S03]  /*4840*/  MOV R89, R87 ;  /* 0x0000005700597202 */ /* 0x000fe60000000f00 */
[C---:B------:R-:W-:Y:S02]  /*4850*/  IMAD R0, R3.reuse, c[0x0][0x19c], RZ ;  /* 0x0000670003007a24 */ /* 0x040fe400078e02ff */
[----:B------:R-:W-:Y:S05]  /*4860*/  IMAD.WIDE.U32 R4, R3, c[0x0][0x198], R88 ;  /* 0x0000660003047a25 */ /* 0x000fea00078e0058 */
[----:B------:R-:W-:Y:S05]  /*4870*/  IADD3 R5, R5, R0, RZ ;  /* 0x0000000005057210 */ /* 0x000fea0007ffe0ff */
[----:B-----5:R3:W-:Y:S02]  /*4880*/  STG.E.128 [R4.64], R44 ;  /* 0x0000002c04007986 */ /* 0x0207e4000c101d06 */
.L_x_4441:
[----:B------:R-:W-:Y:S05]  /*4890*/  BSYNC B1 ;  /* 0x0000000000017941 */ /* 0x000fea0003800000 */
.L_x_4440:
        /* <DEDUP_REMOVED lines=8> */
.L_x_4417:
        /* <DEDUP_REMOVED lines=14> */
[----:B------:R-:W2:Y:S01]  /*4a00*/  @P4 LDG.E.128 R4, [R26.64] ;  /* 0x000000061a044981 */ /* 0x000ea2000c1e1d00 */
[----:B------:R-:W-:Y:S02]  /*4a10*/  @P3 LEA.HI.X R17, R93, R105, R92, 0x1, P0 ;  /* 0x000000695d113211 */ /* 0x000fe400000f0c5c */
[C---:B-1----:R-:W-:Y:S01]  /*4a20*/  @P3 LEA R20, P0, R122.reuse, R88, 0x1 ;  /* 0x000000587a143211 */ /* 0x042fe200078008ff */
[----:B------:R-:W-:Y:S03]  /*4a30*/  @P2 IMAD.MOV.U32 R89, RZ, RZ, R87 ;  /* 0x000000ffff592224 */ /* 0x000fe600078e0057 */
[----:B------:R-:W-:Y:S01]  /*4a40*/  @P3 LEA.HI.X R21, R122, R87, R94, 0x1, P0 ;  /* 0x000000577a153211 */ /* 0x000fe200000f0c5e */
[----:B--2---:R1:W-:Y:S04]  /*4a50*/  @P4 STG.E.128 [R24.64], R4 ;  /* 0x0000000418004986 */ /* 0x0043e8000c101d06 */
        /* <DEDUP_REMOVED lines=8> */
.L_x_4427:
        /* <DEDUP_REMOVED lines=80> */
.L_x_4444:
        /* <DEDUP_REMOVED lines=9> */
.L_x_4445:
[----:B------:R-:W-:Y:S04]  /*5070*/  IADD3 R11, R11, -0x1, RZ ;  /* 0xffffffff0b0b7810 */ /* 0x000fe80007ffe0ff */
[----:B------:R-:W-:Y:S11]  /*5080*/  ISETP.GT.AND P0, PT, R11, R85, PT ;  /* 0x000000550b00720c */ /* 0x000ff60003f04270 */
[----:B------:R-:W-:Y:S02]  /*5090*/  @!UPT UIADD3 URZ, URZ, URZ, URZ ;  /* 0x0000003f3f3ff290 */ /* 0x000fe4000fffe03f */
[----:B------:R-:W-:-:S05]  /*50a0*/  @P0 BRA `(.L_x_4446) ;  /* 0xffffcf5000000947 */ /* 0x000fca000383ffff */
.L_x_4416:
        /* <DEDUP_REMOVED lines=13> */
[C---:B--2---:R-:W-:Y:S01]  /*5180*/  IADD3 R5, P0, R116.reuse, UR4, RZ ;  /* 0x0000000474057c10 */ /* 0x044fe2000ff1e0ff */
[----:B------:R-:W-:Y:S01]  /*5190*/  ULDC.U8 UR4, c[0x0][0x313] ;  /* 0x0000c4c000047ab9 */ /* 0x000fe20000000000 */
[----:B------:R-:W-:Y:S01]  /*51a0*/  LEA R8, P3, R116, c[0x0][0x160], 0x1 ;  /* 0x0000580074087a11 */ /* 0x000fe200078608ff */
[--C-:B------:R-:W-:Y:S01]  /*51b0*/  IMAD.IADD R13, R148, 0x1, -R59.reuse ;  /* 0x00000001940d7824 */ /* 0x100fe200078e0a3b */
[----:B------:R-:W-:Y:S02]  /*51c0*/  LEA R26, P2, R5, c[0x0][0x160], 0x1 ;  /* 0x00005800051a7a11 */ /* 0x000fe400078408ff */
[----:B---3--:R-:W-:-:S05]  /*51d0*/  IADD3 R0, R0, R71, R59 ;  /* 0x0000004700007210 */ /* 0x008fca0007ffe03b */
[----:B------:R-:W-:Y:S01]  /*51e0*/  IMAD R9, R75, R0, RZ ;  /* 0x000000004b097224 */ /* 0x000fe200078e02ff */
[----:B------:R-:W-:Y:S02]  /*51f0*/  IADD3.X R0, R70, UR5, RZ, P0, !PT ;  /* 0x0000000546007c10 */ /* 0x000fe400087fe4ff */
[----:B------:R-:W-:Y:S02]  /*5200*/  ISETP.NE.AND P0, PT, RZ, UR4, PT ;  /* 0x00000004ff007c0c */ /* 0x000fe4000bf05270 */
[-C--:B------:R-:W-:Y:S02]  /*5210*/  IADD3 R7, P5, R76, R9.reuse, RZ ;  /* 0x000000094c077210 */ /* 0x080fe40007fbe0ff */
[----:B------:R-:W-:Y:S02]  /*5220*/  SHF.R.S32.HI R25, RZ, 0x1f, R9 ;  /* 0x0000001fff197819 */ /* 0x000fe40000011409 */
[----:B------:R-:W-:Y:S02]  /*5230*/  IADD3 R3, P4, R74, R9, RZ ;  /* 0x000000094a037210 */ /* 0x000fe40007f9e0ff */
        /* <DEDUP_REMOVED lines=58> */
.L_x_4453:
[----:B------:R-:W-:Y:S05]  /*55e0*/  BSYNC B0 ;  /* 0x0000000000007941 */ /* 0x000fea0003800000 */
.L_x_4452:
[----:B-----5:R1:W-:Y:S02]  /*55f0*/  STS.128 [R155], R8 ;  /* 0x000000089b007388 */ /* 0x0203e40000000c00 */
.L_x_4451:
[----:B------:R-:W-:Y:S05]  /*5600*/  BSYNC B1 ;  /* 0x0000000000017941 */ /* 0x000fea0003800000 */
.L_x_4450:
        /* <DEDUP_REMOVED lines=55> */
.L_x_4456:
[----:B------:R-:W-:Y:S05]  /*5980*/  BSYNC B0 ;  /* 0x0000000000007941 */ /* 0x000fea0003800000 */
.L_x_4455:
[----:B-----5:R2:W-:Y:S01]  /*5990*/  STS.128 [R155+0x800], R8 ;  /* 0x000800089b007388 */ /* 0x0205e20000000c00 */
[----:B------:R-:W-:Y:S05]  /*59a0*/  BRA `(.L_x_4454) ;  /* 0x00000ca000007947 */ /* 0x000fea0003800000 */
.L_x_4449:
        /* <DEDUP_REMOVED lines=90> */
.L_x_4460:
[----:B------:R-:W-:Y:S05]  /*5f50*/  BSYNC B0 ;  /* 0x0000000000007941 */ /* 0x000fea0003800000 */
.L_x_4459:
[----:B-----5:R2:W-:Y:S02]  /*5f60*/  STS.128 [R155], R20 ;  /* 0x000000149b007388 */ /* 0x0205e40000000c00 */
.L_x_4458:
[----:B------:R-:W-:Y:S05]  /*5f70*/  BSYNC B1 ;  /* 0x0000000000017941 */ /* 0x000fea0003800000 */
.L_x_4457:
        /* <DEDUP_REMOVED lines=91> */
.L_x_4462:
[----:B------:R-:W-:Y:S05]  /*6530*/  BSYNC B0 ;  /* 0x0000000000007941 */ /* 0x000fea0003800000 */
.L_x_4461:
[----:B-----5:R3:W-:Y:S01]  /*6540*/  STS.128 [R155+0x800], R4 ;  /* 0x000800049b007388 */ /* 0x0207e20000000c00 */
[----:B------:R-:W-:Y:S05]  /*6550*/  BRA `(.L_x_4454) ;  /* 0x000000f000007947 */ /* 0x000fea0003800000 */
.L_x_4448:
[----:B------:R-:W-:Y:S01]  /*6560*/  IMAD.IADD R3, R148, 0x1, -R59 ;  /* 0x0000000194037824 */ /* 0x000fe200078e0a3b */
[----:B--2---:R-:W-:-:S04]  /*6570*/  IADD3 R20, R150, 0x20, RZ ;  /* 0x0000002096147810 */ /* 0x004fc80007ffe0ff */
        /* <DEDUP_REMOVED lines=13> */
.L_x_4454:
[----:B------:R-:W-:Y:S05]  /*6650*/  BSYNC B2 ;  /* 0x0000000000027941 */ /* 0x000fea0003800000 */
.L_x_4447:
[----:B------:R-:W-:Y:S01]  /*6660*/  IADD3 R154, R48, -0x1, RZ ;  /* 0xffffffff309a7810 */ /* 0x000fe20007ffe0ff */
[----:B------:R-:W-:Y:S01]  /*6670*/  IMAD R59, R58, 0x10, R59 ;  /* 0x000000103a3b7824 */ /* 0x000fe200078e023b */
[----:B-1----:R-:W-:Y:S01]  /*6680*/  IADD3 R2, R150, 0x40, RZ ;  /* 0x0000004096027810 */ /* 0x002fe20007ffe0ff */
[----:B------:R-:W-:Y:S01]  /*6690*/  IMAD.SHL.U32 R85, R56, 0x2, RZ ;  /* 0x0000000238557824 */ /* 0x000fe200078e00ff */
[----:B------:R-:W-:Y:S01]  /*66a0*/  LOP3.LUT R3, R65, 0x7fffffe, RZ, 0xc0, !PT ;  /* 0x07fffffe41037812 */ /* 0x000fe200078ec0ff */
[----:B------:R-:W-:Y:S01]  /*66b0*/  IMAD.SHL.U32 R0, R154, 0x80, RZ ;  /* 0x000000809a007824 */ /* 0x000fe200078e00ff */
[----:B---3--:R-:W-:-:S02]  /*66c0*/  SHF.R.S32.HI R7, RZ, 0x1f, R66 ;  /* 0x0000001fff077819 */ /* 0x008fc40000011442 */
[----:B------:R-:W-:Y:S01]  /*66d0*/  LOP3.LUT R69, R69, 0xfffffff8, RZ, 0xc0, !PT ;  /* 0xfffffff845457812 */ /* 0x000fe200078ec0ff */
[----:B------:R-:W-:Y:S01]  /*66e0*/  IMAD.IADD R5, R57, 0x1, -R0 ;  /* 0x0000000139057824 */ /* 0x000fe200078e0a00 */
[----:B------:R-:W-:Y:S01]  /*66f0*/  SHF.R.S32.HI R6, RZ, 0x4, R67 ;  /* 0x00000004ff067819 */ /* 0x000fe20000011443 */
[----:B------:R-:W-:Y:S01]  /*6700*/  IMAD.IADD R3, R66, 0x1, -R3 ;  /* 0x0000000142037824 */ /* 0x000fe200078e0a03 */
[----:B------:R-:W-:Y:S02]  /*6710*/  LEA.HI R66, R7, R66, RZ, 0x3 ;  /* 0x0000004207427211 */ /* 0x000fe400078f18ff */
[-C--:B------:R-:W-:Y:S02]  /*6720*/  ISETP.GE.AND P6, PT, R150, R5.reuse, PT ;  /* 0x000000059600720c */ /* 0x080fe40003fc6270 */
[-C--:B------:R-:W-:Y:S01]  /*6730*/  ISETP.GE.AND P2, PT, R20, R5.reuse, PT ;  /* 0x000000051400720c */ /* 0x080fe20003f46270 */
[----:B------:R-:W-:Y:S01]  /*6740*/  IMAD.SHL.U32 R42, R66, 0x20, RZ ;  /* 0x00000020422a7824 */ /* 0x000fe200078e00ff */
[----:B------:R-:W-:-:S02]  /*6750*/  ISETP.GE.AND P0, PT, R2, R5, PT ;  /* 0x000000050200720c */ /* 0x000fc40003f06270 */
[-C--:B------:R-:W-:Y:S02]  /*6760*/  ISETP.GE.AND P3, PT, R2, R5.reuse, PT ;  /* 0x000000050200720c */ /* 0x080fe40003f66270 */
[----:B------:R-:W-:Y:S02]  /*6770*/  IADD3 R2, R150, 0x60, RZ ;  /* 0x0000006096027810 */ /* 0x000fe40007ffe0ff */
[-C--:B------:R-:W-:Y:S02]  /*6780*/  ISETP.GE.AND P4, PT, R20, R5.reuse, PT ;  /* 0x000000051400720c */ /* 0x080fe40003f86270 */
[----:B------:R-:W-:Y:S01]  /*6790*/  LEA.HI R67, R67, R6, RZ, 0x1 ;  /* 0x0000000643437211 */ /* 0x000fe200078f08ff */
[----:B------:R-:W-:Y:S01]  /*67a0*/  @!P6 IMAD.MOV.U32 R142, RZ, RZ, R144 ;  /* 0x000000ffff8ee224 */ /* 0x000fe200078e0090 */
[----:B------:R-:W-:Y:S02]  /*67b0*/  LOP3.LUT R42, R42, 0xffffff00, RZ, 0xc0, !PT ;  /* 0xffffff002a2a7812 */ /* 0x000fe400078ec0ff */
[C---:B--2---:R-:W-:Y:S01]  /*67c0*/  @!P2 LEA R8, P5, R61.reuse, R144, 0x1 ;  /* 0x000000903d08a211 */ /* 0x044fe200078a08ff */
[----:B------:R-:W-:Y:S01]  /*67d0*/  @!P0 IMAD.MOV.U32 R4, RZ, RZ, c[0x0][0x198] ;  /* 0x00006600ff048624 */ /* 0x000fe200078e00ff */
[----:B------:R-:W-:Y:S01]  /*67e0*/  @!PT LDS RZ, [RZ] ;  /* 0x00000000fffff984 */ /* 0x000fe20000000800 */
[----:B------:R-:W-:Y:S01]  /*67f0*/  @!PT LDS RZ, [RZ] ;  /* 0x00000000fffff984 */ /* 0x000fe20000000800 */
[----:B------:R-:W-:Y:S01]  /*6800*/  @!PT LDS RZ, [RZ] ;  /* 0x00000000fffff984 */ /* 0x000fe20000000800 */
[----:B------:R1:W-:Y:S01]  /*6810*/  @!P6 LDGSTS.E.BYPASS.LTC128B.128 [R155+0x1000], [R142.64] ;  /* 0x010000008e9befae */ /* 0x0003e2000b901d46 */
[----:B------:R-:W-:Y:S01]  /*6820*/  ISETP.GE.AND P6, PT, R2, R5, PT ;  /* 0x000000050200720c */ /* 0x000fe20003fc6270 */
[----:B------:R-:W-:Y:S01]  /*6830*/  @!P0 IMAD.MOV.U32 R7, RZ, RZ, c[0x0][0x19c] ;  /* 0x00006700ff078624 */ /* 0x000fe200078e00ff */
[----:B------:R-:W-:-:S02]  /*6840*/  @!P2 LEA.HI.X R9, R61, R143, R60, 0x1, P5 ;  /* 0x0000008f3d09a211 */ /* 0x000fc400028f0c3c */
[C---:B------:R-:W-:Y:S02]  /*6850*/  @!P0 LEA R12, P5, R4.reuse, R144, 0x7 ;  /* 0x00000090040c8211 */ /* 0x040fe400078a38ff */
[----:B------:R-:W-:Y:S01]  /*6860*/  LOP3.LUT R67, R67, 0xfffffffe, RZ, 0xc0, !PT ;  /* 0xfffffffe43437812 */ /* 0x000fe200078ec0ff */
[----:B------:R2:W-:Y:S01]  /*6870*/  @!P2 LDGSTS.E.BYPASS.LTC128B.128 [R155+0x1800], [R8.64] ;  /* 0x01800000089bafae */ /* 0x0005e2000b901d46 */
[----:B------:R-:W-:Y:S01]  /*6880*/  @!P0 LEA.HI.X R13, R4, R143, R7, 0x7, P5 ;  /* 0x0000008f040d8211 */ /* 0x000fe200028f3c07 */
[----:B------:R-:W-:Y:S01]  /*6890*/  IMAD.IADD R7, R56, 0x1, -R69 ;  /* 0x0000000138077824 */ /* 0x000fe200078e0a45 */
[-C--:B------:R-:W-:Y:S01]  /*68a0*/  ISETP.GE.AND P2, PT, R2, R5.reuse, PT ;  /* 0x000000050200720c */ /* 0x080fe20003f46270 */
[----:B------:R-:W-:Y:S01]  /*68b0*/  IMAD.IADD R6, R6, 0x1, -R67 ;  /* 0x0000000106067824 */ /* 0x000fe200078e0a43 */
[----:B------:R-:W-:Y:S01]  /*68c0*/  ISETP.GE.AND P5, PT, R150, R5, PT ;  /* 0x000000059600720c */ /* 0x000fe20003fa6270 */
[----:B------:R-:W-:Y:S01]  /*68d0*/  @!P6 IMAD.MOV.U32 R10, RZ, RZ, c[0x0][0x198] ;  /* 0x00006600ff0ae624 */ /* 0x000fe200078e00ff */
[----:B------:R3:W-:Y:S01]  /*68e0*/  @!P0 LDGSTS.E.BYPASS.LTC128B.128 [R155+0x2000], [R12.64] ;  /* 0x020000000c9b8fae */ /* 0x0007e2000b901d46 */
[----:B------:R-:W-:Y:S01]  /*68f0*/  @!P6 IMAD.MOV.U32 R5, RZ, RZ, c[0x0][0x19c] ;  /* 0x00006700ff05e624 */ /* 0x000fe200078e00ff */
[----:B------:R-:W-:Y:S01]  /*6900*/  LEA.HI R2, R7, R7, RZ, 0x1 ;  /* 0x0000000707027211 */ /* 0x000fe200078f08ff */
[----:B------:R-:W-:Y:S01]  /*6910*/  IMAD.SHL.U32 R41, R6, 0x8, RZ ;  /* 0x0000000806297824 */ /* 0x000fe200078e00ff */
[----:B------:R-:W-:Y:S01]  /*6920*/  @!P4 LEA R4, P0, R63, R146, 0x1 ;  /* 0x000000923f04c211 */ /* 0x000fe200078008ff */
[----:B------:R-:W-:Y:S01]  /*6930*/  @!P6 IMAD R5, R5, 0xc0, RZ ;  /* 0x000000c00505e824 */ /* 0x000fe200078e02ff */
[----:B------:R-:W-:-:S03]  /*6940*/  LOP3.LUT R85, R85, 0x6, RZ, 0xc0, !PT ;  /* 0x0000000655557812 */ /* 0x000fc600078ec0ff */
[----:B------:R-:W-:Y:S02]  /*6950*/  @!P2 IMAD.MOV.U32 R14, RZ, RZ, c[0x0][0x1a0] ;  /* 0x00006800ff0ea624 */ /* 0x000fe400078e00ff */
[----:B-1----:R-:W-:Y:S02]  /*6960*/  @!P6 IMAD.MOV.U32 R142, RZ, RZ, R144 ;  /* 0x000000ffff8ee224 */ /* 0x002fe400078e0090 */
[----:B------:R-:W-:-:S04]  /*6970*/  @!P2 IMAD.WIDE.U32 R14, R14, 0xc0, R146 ;  /* 0x000000c00e0ea825 */ /* 0x000fc800078e0092 */
[----:B------:R-:W-:Y:S01]  /*6980*/  @!P6 IMAD.WIDE.U32 R10, R10, 0xc0, R142 ;  /* 0x000000c00a0ae825 */ /* 0x000fe200078e008e */
[----:B--2---:R-:W-:-:S03]  /*6990*/  LOP3.LUT R8, R2, 0x3fffffe, RZ, 0xc0, !PT ;  /* 0x03fffffe02087812 */ /* 0x004fc600078ec0ff */
[----:B------:R-:W-:Y:S01]  /*69a0*/  @!P6 IMAD.IADD R17, R11, 0x1, R5 ;  /* 0x000000010b11e824 */ /* 0x000fe200078e0205 */
[----:B------:R-:W-:Y:S01]  /*69b0*/  SHF.R.S32.HI R2, RZ, 0x1, R2 ;  /* 0x00000001ff027819 */ /* 0x000fe20000011402 */
[----:B------:R-:W-:Y:S01]  /*69c0*/  @!P6 IMAD.MOV.U32 R16, RZ, RZ, R10 ;  /* 0x000000ffff10e224 */ /* 0x000fe200078e000a */
[----:B------:R-:W-:Y:S01]  /*69d0*/  @!P4 LEA.HI.X R5, R63, R147, R62, 0x1, P0 ;  /* 0x000000933f05c211 */ /* 0x000fe200000f0c3e */
[----:B------:R-:W-:Y:S02]  /*69e0*/  IMAD.IADD R7, R7, 0x1, -R8 ;  /* 0x0000000107077824 */ /* 0x000fe400078e0a08 */
[----:B------:R-:W-:Y:S01]  /*69f0*/  IMAD.SHL.U32 R8, R64, 0x40, RZ ;  /* 0x0000004040087824 */ /* 0x000fe200078e00ff */
[----:B------:R1:W-:Y:S01]  /*6a00*/  @!P6 LDGSTS.E.BYPASS.LTC128B.128 [R155+0x2800], [R16.64] ;  /* 0x02800000109befae */ /* 0x0003e2000b901d46 */
[----:B---3--:R-:W-:Y:S02]  /*6a10*/  IMAD.SHL.U32 R12, R2, 0x40, RZ ;  /* 0x00000040020c7824 */ /* 0x008fe400078e00ff */
[----:B------:R-:W-:Y:S01]  /*6a20*/  IMAD.SHL.U32 R11, R68, 0x8, RZ ;  /* 0x00000008440b7824 */ /* 0x000fe200078e00ff */
[----:B------:R-:W0:Y:S01]  /*6a30*/  LDGDEPBAR ;  /* 0x00000000000079af */ /* 0x000e220000000000 */
[----:B------:R-:W-:Y:S01]  /*6a40*/  LOP3.LUT R8, R8, 0xc0, RZ, 0xc0, !PT ;  /* 0x000000c008087812 */ /* 0x000fe200078ec0ff */
[----:B------:R-:W-:Y:S01]  /*6a50*/  IMAD R140, R6, 0x8, R7 ;  /* 0x00000008068c7824 */ /* 0x000fe200078e0207 */
[----:B------:R-:W-:Y:S01]  /*6a60*/  LOP3.LUT R12, R12, 0xc0, RZ, 0xc0, !PT ;  /* 0x000000c00c0c7812 */ /* 0x000fe200078ec0ff */
[----:B------:R-:W-:Y:S01]  /*6a70*/  @!P2 IMAD.MOV.U32 R9, RZ, RZ, c[0x0][0x1a4] ;  /* 0x00006900ff09a624 */ /* 0x000fe200078e00ff */
[----:B------:R-:W-:Y:S01]  /*6a80*/  LOP3.LUT R41, R8, 0x8, R41, 0xf8, !PT ;  /* 0x0000000808297812 */ /* 0x000fe200078ef829 */
[----:B------:R-:W-:Y:S01]  /*6a90*/  @!P3 IMAD.MOV.U32 R7, RZ, RZ, c[0x0][0x1a0] ;  /* 0x00006800ff07b624 */ /* 0x000fe200078e00ff */
[----:B------:R-:W-:Y:S01]  /*6aa0*/  SHF.R.U32.HI R6, RZ, 0x3, R8 ;  /* 0x00000003ff067819 */ /* 0x000fe20000011608 */
[----:B------:R-:W-:Y:S01]  /*6ab0*/  @!P3 IMAD.MOV.U32 R10, RZ, RZ, c[0x0][0x1a4] ;  /* 0x00006900ff0ab624 */ /* 0x000fe200078e00ff */
[----:B------:R-:W-:Y:S01]  /*6ac0*/  LOP3.LUT R11, R12, 0x8, R11, 0xf8, !PT ;  /* 0x000000080c0b7812 */ /* 0x000fe200078ef80b */
[----:B------:R-:W-:Y:S01]  /*6ad0*/  @!P2 IMAD R9, R9, 0xc0, RZ ;  /* 0x000000c00909a824 */ /* 0x000fe200078e02ff */
[----:B------:R-:W-:Y:S01]  /*6ae0*/  SHF.R.U32.HI R12, RZ, 0x3, R12 ;  /* 0x00000003ff0c7819 */ /* 0x000fe2000001160c */
[----:B------:R-:W-:Y:S01]  /*6af0*/  @!P2 IMAD.MOV.U32 R20, RZ, RZ, R14 ;  /* 0x000000ffff14a224 */ /* 0x000fe200078e000e */
[----:B------:R-:W-:Y:S01]  /*6b00*/  LOP3.LUT R41, R41, R6, RZ, 0x3c, !PT ;  /* 0x0000000629297212 */ /* 0x000fe200078e3cff */
[----:B------:R-:W-:Y:S01]  /*6b10*/  IMAD R6, R58, 0x200, R42 ;  /* 0x000002003a067824 */ /* 0x000fe200078e022a */
[----:B------:R-:W-:Y:S01]  /*6b20*/  LOP3.LUT R11, R11, R12, RZ, 0x3c, !PT ;  /* 0x0000000c0b0b7212 */ /* 0x000fe200078e3cff */
[----:B------:R-:W-:Y:S01]  /*6b30*/  @!P2 IMAD.IADD R21, R15, 0x1, R9 ;  /* 0x000000010f15a824 */ /* 0x000fe200078e0209 */
[----:B------:R-:W-:Y:S01]  /*6b40*/  @!P3 LEA R8, P0, R7, R146, 0x7 ;  /* 0x000000920708b211 */ /* 0x000fe200078038ff */
[----:B------:R-:W-:-:S02]  /*6b50*/  IMAD R6, R3, 0x20, R6 ;  /* 0x0000002003067824 */ /* 0x000fc400078e0206 */
[----:B------:R-:W-:Y:S01]  /*6b60*/  IMAD.U32 R140, R140, 0x20, R11 ;  /* 0x000000208c8c7824 */ /* 0x000fe200078e000b */
[----:B------:R-:W-:Y:S01]  /*6b70*/  @!P3 LEA.HI.X R9, R7, R147, R10, 0x7, P0 ;  /* 0x000000930709b211 */ /* 0x000fe200000f3c0a */
[----:B------:R-:W-:Y:S01]  /*6b80*/  IMAD.IADD R142, R41, 0x1, R6 ;  /* 0x00000001298e7824 */ /* 0x000fe200078e0206 */
[----:B------:R-:W-:Y:S01]  /*6b90*/  LOP3.LUT P0, RZ, R2, 0x2, RZ, 0xc0, !PT ;  /* 0x0000000202ff7812 */ /* 0x000fe2000780c0ff */
[----:B------:R-:W-:-:S04]  /*6ba0*/  DEPBAR.LE SB0, 0x0 ;  /* 0x000080000000791a */ /* 0x000fc80000000000 */
[----:B------:R-:W-:Y:S01]  /*6bb0*/  BAR.SYNC.DEFER_BLOCKING 0x0 ;  /* 0x0000000000007b1d */ /* 0x000fe20000010000 */
[----:B------:R-:W-:Y:S02]  /*6bc0*/  IMAD.SHL.U32 R142, R142, 0x2, RZ ;  /* 0x000000028e8e7824 */ /* 0x000fe400078e00ff */
[----:B------:R-:W-:Y:S02]  /*6bd0*/  IMAD.SHL.U32 R140, R140, 0x2, RZ ;  /* 0x000000028c8c7824 */ /* 0x000fe400078e00ff */
[----:B------:R-:W-:Y:S02]  /*6be0*/  IMAD R141, R49, 0x2, R142 ;  /* 0x00000002318d7824 */ /* 0x000fe400078e028e */
[----:B------:R-:W-:Y:S01]  /*6bf0*/  IMAD R42, R3, 0x20, R42 ;  /* 0x00000020032a7824 */ /* 0x000fe200078e022a */
[C---:B------:R-:W-:Y:S02]  /*6c00*/  IADD3 R2, R140.reuse, 0x1000, RZ ;  /* 0x000010008c027810 */ /* 0x040fe40007ffe0ff */
[----:B------:R-:W-:Y:S01]  /*6c10*/  IADD3 R139, R140, 0x1020, RZ ;  /* 0x000010208c8b7810 */ /* 0x000fe20007ffe0ff */
[----:B------:R-:W-:Y:S01]  /*6c20*/  IMAD.IADD R3, R41, 0x1, R42 ;  /* 0x0000000129037824 */ /* 0x000fe200078e022a */
[----:B------:R-:W-:-:S04]  /*6c30*/  @P0 IADD3 R139, R2, -0x20, RZ ;  /* 0xffffffe0028b0810 */ /* 0x000fc80007ffe0ff */
[C---:B------:R-:W-:Y:S02]  /*6c40*/  IADD3 R136, R139.reuse, 0x400, RZ ;  /* 0x000004008b887810 */ /* 0x040fe40007ffe0ff */
[C---:B------:R-:W-:Y:S02]  /*6c50*/  IADD3 R135, R139.reuse, 0x800, RZ ;  /* 0x000008008b877810 */ /* 0x040fe40007ffe0ff */
[C---:B------:R-:W-:Y:S02]  /*6c60*/  IADD3 R134, R139.reuse, 0xc00, RZ ;  /* 0x00000c008b867810 */ /* 0x040fe40007ffe0ff */
[C---:B------:R-:W-:Y:S01]  /*6c70*/  IADD3 R133, R139.reuse, 0x1000, RZ ;  /* 0x000010008b857810 */ /* 0x040fe20007ffe0ff */
[----:B------:R-:W-:Y:S01]  /*6c80*/  @P5 STS [R155+0x3000], RZ ;  /* 0x003000ff9b005388 */ /* 0x000fe20000000800 */
[C---:B------:R-:W-:Y:S02]  /*6c90*/  IADD3 R132, R139.reuse, 0x1400, RZ ;  /* 0x000014008b847810 */ /* 0x040fe40007ffe0ff */
[C---:B------:R-:W-:Y:S01]  /*6ca0*/  IADD3 R86, R139.reuse, 0x1800, RZ ;  /* 0x000018008b567810 */ /* 0x040fe20007ffe0ff */
        /* <DEDUP_REMOVED lines=23> */
[----:B------:R-:W2:Y:S04]  /*6e20*/  LDSM.16.M88.4 R24, [R140+0x1000] ;  /* 0x001000008c18783b */ /* 0x000ea80000000200 */
[----:B---3--:R-:W-:Y:S04]  /*6e30*/  LDSM.16.M88.4 R4, [R141] ;  /* 0x000000008d04783b */ /* 0x008fe80000000200 */
[----:B-1----:R-:W1:Y:S04]  /*6e40*/  LDSM.16.M88.4 R16, [R139] ;  /* 0x000000008b10783b */ /* 0x002e680000000200 */
[----:B----4-:R-:W3:Y:S04]  /*6e50*/  LDSM.16.M88.4 R8, [R140+0x1400] ;  /* 0x001400008c08783b */ /* 0x010ee80000000200 */
[----:B------:R-:W4:Y:S04]  /*6e60*/  LDSM.16.M88.4 R28, [R139+0x400] ;  /* 0x000400008b1c783b */ /* 0x000f280000000200 */
[----:B-----5:R-:W5:Y:S04]  /*6e70*/  LDSM.16.M88.4 R20, [R140+0x1800] ;  /* 0x001800008c14783b */ /* 0x020f680000000200 */
[----:B------:R-:W1:Y:S04]  /*6e80*/  LDSM.16.M88.4 R36, [R139+0x800] ;  /* 0x000800008b24783b */ /* 0x000e680000000200 */
[----:B------:R-:W0:Y:S01]  /*6e90*/  LDGDEPBAR ;  /* 0x00000000000079af */ /* 0x000e220000000000 */
[C---:B--2---:R-:W-:Y:S08]  /*6ea0*/  HMMA.16816.F32.BF16 R32, R12.reuse, R24, RZ ;  /* 0x000000180c20723c */ /* 0x044ff000000418ff */
[----:B------:R-:W-:Y:S11]  /*6eb0*/  HMMA.16816.F32.BF16 R24, R12, R26, RZ ;  /* 0x0000001a0c18723c */ /* 0x000ff600000418ff */
[----:B------:R-:W-:Y:S05]  /*6ec0*/  @!UPT UIADD3 URZ, URZ, URZ, URZ ;  /* 0x0000003f3f3ff290 */ /* 0x000fea000fffe03f */
[C---:B-1----:R-:W-:Y:S08]  /*6ed0*/  HMMA.16816.F32.BF16 R32, R4.reuse, R16, R32 ;  /* 0x000000100420723c */ /* 0x042ff00000041820 */
[----:B------:R-:W-:Y:S08]  /*6ee0*/  HMMA.16816.F32.BF16 R24, R4, R18, R24 ;  /* 0x000000120418723c */ /* 0x000ff00000041818 */
[C---:B---3--:R-:W-:Y:S08]  /*6ef0*/  HMMA.16816.F32.BF16 R16, R12.reuse, R8, RZ ;  /* 0x000000080c10723c */ /* 0x048ff000000418ff */
[----:B------:R-:W-:Y:S01]  /*6f00*/  HMMA.16816.F32.BF16 R8, R12, R10, RZ ;  /* 0x0000000a0c08723c */ /* 0x000fe200000418ff */
        /* <DEDUP_REMOVED lines=8> */
[----:B------:R-:W-:Y:S01]  /*6f90*/  MUFU.TANH R43, R33 ;  /* 0x00000021002b7308 */ /* 0x000fe20000002400 */
[----:B------:R-:W-:Y:S01]  /*6fa0*/  FMUL.FTZ R70, R27, c[0x0][0x2ec] ;  /* 0x0000bb001b467a20 */ /* 0x000fe20000410000 */
[C---:B----4-:R-:W-:Y:S01]  /*6fb0*/  HMMA.16816.F32.BF16 R16, R4.reuse, R28, R16 ;  /* 0x0000001c0410723c */ /* 0x050fe20000041810 */
[----:B------:R-:W1:Y:S05]  /*6fc0*/  LDSM.16.M88.4 R24, [R140+0x1c00] ;  /* 0x001c00008c18783b */ /* 0x000e6a0000000200 */
[----:B------:R5:W-:Y:S02]  /*6fd0*/  MUFU.TANH R52, R35 ;  /* 0x0000002300347308 */ /* 0x000be40000002400 */
[----:B------:R-:W-:Y:S01]  /*6fe0*/  HMMA.16816.F32.BF16 R8, R4, R30, R8 ;  /* 0x0000001e0408723c */ /* 0x000fe20000041808 */
[----:B------:R-:W2:Y:S05]  /*6ff0*/  LDSM.16.M88.4 R28, [R139+0xc00] ;  /* 0x000c00008b1c783b */ /* 0x000eaa0000000200 */
[----:B------:R-:W3:Y:S02]  /*7000*/  MUFU.TANH R46, R46 ;  /* 0x0000002e002e7308 */ /* 0x000ee40000002400 */
[----:B-----5:R-:W-:Y:S06]  /*7010*/  HMMA.16816.F32.BF16 R32, R12, R20, RZ ;  /* 0x000000140c20723c */ /* 0x020fec00000418ff */
[----:B------:R-:W4:Y:S02]  /*7020*/  MUFU.TANH R53, R53 ;  /* 0x0000003500357308 */ /* 0x000f240000002400 */
[----:B------:R-:W-:-:S02]  /*7030*/  FMUL.FTZ R16, R16, c[0x0][0x2ec] ;  /* 0x0000bb0010107a20 */ /* 0x000fc40000410000 */
[----:B------:R-:W-:Y:S02]  /*7040*/  FMUL.FTZ R17, R17, c[0x0][0x2ec] ;  /* 0x0000bb0011117a20 */ /* 0x000fe40000410000 */
[----:B------:R-:W-:Y:S01]  /*7050*/  FMUL.FTZ R18, R18, c[0x0][0x2ec] ;  /* 0x0000bb0012127a20 */ /* 0x000fe20000410000 */
[----:B------:R-:W-:Y:S01]  /*7060*/  HMMA.16816.F32.BF16 R20, R12, R22, RZ ;  /* 0x000000160c14723c */ /* 0x000fe200000418ff */
[----:B------:R-:W5:Y:S02]  /*7070*/  MUFU.TANH R47, R16 ;  /* 0x00000010002f7308 */ /* 0x000f640000002400 */
[----:B------:R-:W-:Y:S02]  /*7080*/  FMUL.FTZ R8, R8, c[0x0][0x2ec] ;  /* 0x0000bb0008087a20 */ /* 0x000fe40000410000 */
[----:B------:R-:W-:Y:S02]  /*7090*/  FMUL.FTZ R9, R9, c[0x0][0x2ec] ;  /* 0x0000bb0009097a20 */ /* 0x000fe40000410000 */
[----:B------:R-:W-:-:S02]  /*70a0*/  FMUL.FTZ R62, R10, c[0x0][0x2ec] ;  /* 0x0000bb000a3e7a20 */ /* 0x000fc40000410000 */
[----:B------:R-:W-:Y:S01]  /*70b0*/  FMUL.FTZ R60, R11, c[0x0][0x2ec] ;  /* 0x0000bb000b3c7a20 */ /* 0x000fe20000410000 */
[----:B------:R-:W-:Y:S01]  /*70c0*/  MUFU.TANH R54, R8 ;  /* 0x0000000800367308 */ /* 0x000fe20000002400 */
[----:B------:R-:W-:Y:S01]  /*70d0*/  FMUL.FTZ R68, R19, c[0x0][0x2ec] ;  /* 0x0000bb0013447a20 */ /* 0x000fe20000410000 */
[C---:B------:R-:W-:Y:S06]  /*70e0*/  HMMA.16816.F32.BF16 R32, R4.reuse, R36, R32 ;  /* 0x000000240420723c */ /* 0x040fec0000041820 */
[----:B------:R1:W-:Y:S06]  /*70f0*/  MUFU.TANH R36, R9 ;  /* 0x0000000900247308 */ /* 0x0003ec0000002400 */
[----:B------:R-:W-:Y:S02]  /*7100*/  HMMA.16816.F32.BF16 R20, R4, R38, R20 ;  /* 0x000000260414723c */ /* 0x000fe40000041814 */
[----:B------:R-:W-:Y:S05]  /*7110*/  MUFU.TANH R45, R17 ;  /* 0x00000011002d7308 */ /* 0x000fea0000002400 */
[----:B------:R-:W-:Y:S01]  /*7120*/  IMAD.IADD R38, R0, 0x1, R85 ;  /* 0x0000000100267824 */ /* 0x000fe200078e0255 */
[----:B-1----:R-:W1:Y:S02]  /*7130*/  LDSM.16.M88.4 R8, [R140+0x2000] ;  /* 0x002000008c08783b */ /* 0x002e640000000200 */
[----:B------:R2:W1:Y:S02]  /*7140*/  MUFU.TANH R64, R18 ;  /* 0x0000001200407308 */ /* 0x0004640000002400 */
[----:B------:R-:W-:-:S02]  /*7150*/  FMUL.FTZ R32, R32, c[0x0][0x2ec] ;  /* 0x0000bb0020207a20 */ /* 0x000fc40000410000 */
[----:B------:R-:W-:-:S04]  /*7160*/  FMUL.FTZ R33, R33, c[0x0][0x2ec] ;  /* 0x0000bb0021217a20 */ /* 0x000fc80000410000 */
[----:B------:R-:W1:Y:S01]  /*7170*/  MUFU.TANH R44, R44 ;  /* 0x0000002c002c7308 */ /* 0x000e620000002400 */
[----:B------:R-:W-:Y:S02]  /*7180*/  FMUL.FTZ R72, R34, c[0x0][0x2ec] ;  /* 0x0000bb0022487a20 */ /* 0x000fe40000410000 */
[----:B------:R-:W-:-:S03]  /*7190*/  FMUL.FTZ R106, R35, c[0x0][0x2ec] ;  /* 0x0000bb00236a7a20 */ /* 0x000fc60000410000 */
[----:B------:R-:W-:Y:S01]  /*71a0*/  FMUL.FTZ R20, R20, c[0x0][0x2ec] ;  /* 0x0000bb0014147a20 */ /* 0x000fe20000410000 */
[C---:B--2---:R-:W-:Y:S01]  /*71b0*/  HMMA.16816.F32.BF16 R16, R12.reuse, R24, RZ ;  /* 0x000000180c10723c */ /* 0x044fe200000418ff */
[----:B------:R-:W-:Y:S01]  /*71c0*/  MUFU.TANH R55, R32 ;  /* 0x0000002000377308 */ /* 0x000fe20000002400 */
[----:B------:R-:W-:Y:S02]  /*71d0*/  FMUL.FTZ R21, R21, c[0x0][0x2ec] ;  /* 0x0000bb0015157a20 */ /* 0x000fe40000410000 */
[----:B------:R-:W-:Y:S02]  /*71e0*/  FMUL.FTZ R96, R22, c[0x0][0x2ec] ;  /* 0x0000bb0016607a20 */ /* 0x000fe40000410000 */
[----:B------:R-:W-:Y:S02]  /*71f0*/  FMUL.FTZ R90, R23, c[0x0][0x2ec] ;  /* 0x0000bb00175a7a20 */ /* 0x000fe40000410000 */
[----:B------:R-:W-:Y:S01]  /*7200*/  HMMA.16816.F32.BF16 R24, R12, R26, RZ ;  /* 0x0000001a0c18723c */ /* 0x000fe200000418ff */
[----:B------:R2:W-:Y:S08]  /*7210*/  MUFU.TANH R39, R33 ;  /* 0x0000002100277308 */ /* 0x0005f00000002400 */
[----:B------:R-:W-:Y:S07]  /*7220*/  MUFU.TANH R99, R20 ;  /* 0x0000001400637308 */ /* 0x000fee0000002400 */
[C---:B------:R-:W-:Y:S01]  /*7230*/  HMMA.16816.F32.BF16 R16, R4.reuse, R28, R16 ;  /* 0x0000001c0410723c */ /* 0x040fe20000041810 */
[----:B--2---:R-:W2:Y:S01]  /*7240*/  LDSM.16.M88.4 R32, [R139+0x1000] ;  /* 0x001000008b20783b */ /* 0x004ea20000000200 */
[----:B------:R3:W-:Y:S06]  /*7250*/  MUFU.TANH R97, R21 ;  /* 0x0000001500617308 */ /* 0x0007ec0000002400 */
[----:B------:R-:W-:Y:S02]  /*7260*/  HMMA.16816.F32.BF16 R24, R4, R30, R24 ;  /* 0x0000001e0418723c */ /* 0x000fe40000041818 */
[----:B------:R-:W2:Y:S06]  /*7270*/  MUFU.TANH R70, R70 ;  /* 0x0000004600467308 */ /* 0x000eac0000002400 */
[C---:B-1----:R-:W-:Y:S01]  /*7280*/  HMMA.16816.F32.BF16 R28, R12.reuse, R8, RZ ;  /* 0x000000080c1c723c */ /* 0x042fe200000418ff */
[----:B---3--:R-:W1:Y:S01]  /*7290*/  LDSM.16.M88.4 R20, [R140+0x2400] ;  /* 0x002400008c14783b */ /* 0x008e620000000200 */
[----:B------:R-:W3:Y:S06]  /*72a0*/  MUFU.TANH R68, R68 ;  /* 0x0000004400447308 */ /* 0x000eec0000002400 */
        /* <DEDUP_REMOVED lines=10> */
[----:B------:R-:W-:Y:S02]  /*7350*/  FMUL.FTZ R102, R27, c[0x0][0x2ec] ;  /* 0x0000bb001b667a20 */ /* 0x000fe40000410000 */
[----:B--2---:R-:W-:Y:S03]  /*7360*/  HMMA.16816.F32.BF16 R28, R4, R32, R28 ;  /* 0x00000020041c723c */ /* 0x004fe6000004181c */
[----:B------:R1:W-:Y:S04]  /*7370*/  MUFU.TANH R65, R24 ;  /* 0x0000001800417308 */ /* 0x0003e80000002400 */
[----:B------:R-:W-:-:S02]  /*7380*/  SHF.R.S32.HI R33, RZ, 0x1f, R56 ;  /* 0x0000001fff217819 */ /* 0x000fc40000011438 */
[----:B------:R-:W-:Y:S02]  /*7390*/  HMMA.16816.F32.BF16 R8, R4, R34, R8 ;  /* 0x000000220408723c */ /* 0x000fe40000041808 */
[----:B------:R2:W-:Y:S01]  /*73a0*/  MUFU.TANH R67, R17 ;  /* 0x0000001100437308 */ /* 0x0005e20000002400 */
[----:B------:R-:W-:-:S04]  /*73b0*/  LEA.HI R33, R33, R56, RZ, 0x5 ;  /* 0x0000003821217211 */ /* 0x000fc800078f28ff */
[----:B------:R-:W-:Y:S01]  /*73c0*/  LOP3.LUT R33, R33, 0xffffffe0, RZ, 0xc0, !PT ;  /* 0xffffffe021217812 */ /* 0x000fe200078ec0ff */
[----:B-1----:R-:W-:Y:S02]  /*73d0*/  HMMA.16816.F32.BF16 R24, R12, R20, RZ ;  /* 0x000000140c18723c */ /* 0x002fe400000418ff */
[----:B------:R-:W1:Y:S05]  /*73e0*/  MUFU.TANH R60, R60 ;  /* 0x0000003c003c7308 */ /* 0x000e6a0000002400 */
[----:B------:R-:W-:Y:S01]  /*73f0*/  FMUL.FTZ R28, R28, c[0x0][0x2ec] ;  /* 0x0000bb001c1c7a20 */ /* 0x000fe20000410000 */
[----:B--2---:R-:W2:Y:S01]  /*7400*/  LDSM.16.M88.4 R16, [R139+0x1400] ;  /* 0x001400008b10783b */ /* 0x004ea20000000200 */
[----:B------:R-:W-:-:S02]  /*7410*/  IMAD.IADD R20, R56, 0x1, -R33 ;  /* 0x0000000138147824 */ /* 0x000fc400078e0a21 */
[----:B------:R-:W-:Y:S01]  /*7420*/  MUFU.TANH R95, R28 ;  /* 0x0000001c005f7308 */ /* 0x000fe20000002400 */
[----:B------:R-:W-:Y:S02]  /*7430*/  FMUL.FTZ R29, R29, c[0x0][0x2ec] ;  /* 0x0000bb001d1d7a20 */ /* 0x000fe40000410000 */
[----:B------:R-:W-:Y:S01]  /*7440*/  FMUL.FTZ R30, R30, c[0x0][0x2ec] ;  /* 0x0000bb001e1e7a20 */ /* 0x000fe20000410000 */
[----:B------:R-:W-:Y:S01]  /*7450*/  SHF.R.S32.HI R21, RZ, 0x1f, R20 ;  /* 0x0000001fff157819 */ /* 0x000fe20000011414 */
[----:B------:R-:W-:Y:S02]  /*7460*/  FMUL.FTZ R31, R31, c[0x0][0x2ec] ;  /* 0x0000bb001f1f7a20 */ /* 0x000fe40000410000 */
[----:B------:R-:W-:Y:S01]  /*7470*/  FMUL.FTZ R91, R8, c[0x0][0x2ec] ;  /* 0x0000bb00085b7a20 */ /* 0x000fe20000410000 */
[----:B------:R-:W-:Y:S01]  /*7480*/  LEA.HI R21, R21, R20, RZ, 0x2 ;  /* 0x0000001415157211 */ /* 0x000fe200078f10ff */
[----:B------:R-:W-:Y:S01]  /*7490*/  MUFU.TANH R93, R29 ;  /* 0x0000001d005d7308 */ /* 0x000fe20000002400 */
[----:B------:R-:W-:Y:S01]  /*74a0*/  FMUL.FTZ R89, R9, c[0x0][0x2ec] ;  /* 0x0000bb0009597a20 */ /* 0x000fe20000410000 */
[----:B------:R-:W-:Y:S01]  /*74b0*/  IADD3 R9, R38, 0x8, RZ ;  /* 0x0000000826097810 */ /* 0x000fe20007ffe0ff */
[----:B------:R-:W-:Y:S01]  /*74c0*/  FMUL.FTZ R10, R10, c[0x0][0x2ec] ;  /* 0x0000bb000a0a7a20 */ /* 0x000fe20000410000 */
[----:B------:R-:W-:Y:S01]  /*74d0*/  SHF.R.S32.HI R156, RZ, 0x2, R21 ;  /* 0x00000002ff9c7819 */ /* 0x000fe20000011415 */
[----:B------:R-:W-:Y:S01]  /*74e0*/  FMUL.FTZ R92, R11, c[0x0][0x2ec] ;  /* 0x0000bb000b5c7a20 */ /* 0x000fe20000410000 */
[----:B------:R-:W-:-:S02]  /*74f0*/  IADD3 R8, R38, 0x9, RZ ;  /* 0x0000000926087810 */ /* 0x000fc40007ffe0ff */
[----:B------:R-:W-:Y:S01]  /*7500*/  IADD3 R20, R59, 0x1, R156 ;  /* 0x000000013b147810 */ /* 0x000fe20007ffe09c */
[----:B------:R-:W-:Y:S03]  /*7510*/  MUFU.TANH R100, R30 ;  /* 0x0000001e00647308 */ /* 0x000fe60000002400 */
[----:B------:R-:W-:-:S04]  /*7520*/  IADD3 R20, R57, R20, -R148 ;  /* 0x0000001439147210 */ /* 0x000fc80007ffe894 */
[----:B------:R-:W-:Y:S01]  /*7530*/  IADD3 R20, R20, c[0x0][0x2e8], RZ ;  /* 0x0000ba0014147a10 */ /* 0x000fe20007ffe0ff */
[----:B------:R1:W-:Y:S03]  /*7540*/  MUFU.TANH R98, R31 ;  /* 0x0000001f00627308 */ /* 0x0003e60000002400 */
[C---:B------:R-:W-:Y:S02]  /*7550*/  IADD3 R50, R20.reuse, 0x8, RZ ;  /* 0x0000000814327810 */ /* 0x040fe40007ffe0ff */
[-C--:B------:R-:W-:Y:S02]  /*7560*/  IMNMX R51, R20, R57.reuse, PT ;  /* 0x0000003914337217 */ /* 0x080fe40003800200 */
[----:B------:R-:W-:Y:S01]  /*7570*/  IMNMX R50, R50, R57, PT ;  /* 0x0000003932327217 */ /* 0x000fe20003800200 */
[----:B------:R3:W-:Y:S01]  /*7580*/  MUFU.TANH R94, R10 ;  /* 0x0000000a005e7308 */ /* 0x0007e20000002400 */
[----:B------:R-:W-:-:S02]  /*7590*/  ISETP.GE.AND P5, PT, R9, R51, PT ;  /* 0x000000330900720c */ /* 0x000fc40003fa6270 */
[-C--:B------:R-:W-:Y:S01]  /*75a0*/  ISETP.GE.AND P2, PT, R9, R50.reuse, PT ;  /* 0x000000320900720c */ /* 0x080fe20003f46270 */
[----:B--2---:R-:W-:Y:S01]  /*75b0*/  HMMA.16816.F32.BF16 R24, R4, R16, R24 ;  /* 0x000000100418723c */ /* 0x004fe20000041818 */
[C---:B------:R-:W-:Y:S02]  /*75c0*/  ISETP.GE.AND P0, PT, R8.reuse, R51, PT ;  /* 0x000000330800720c */ /* 0x040fe40003f06270 */
[----:B------:R-:W-:Y:S01]  /*75d0*/  ISETP.GE.AND P3, PT, R8, R50, PT ;  /* 0x000000320800720c */ /* 0x000fe20003f66270 */
[----:B------:R-:W2:Y:S01]  /*75e0*/  MUFU.TANH R72, R72 ;  /* 0x0000004800487308 */ /* 0x000ea20000002400 */
[C---:B------:R-:W-:Y:S02]  /*75f0*/  IADD3 R9, R38.reuse, 0x10, RZ ;  /* 0x0000001026097810 */ /* 0x040fe40007ffe0ff */
[C---:B------:R-:W-:Y:S01]  /*7600*/  IADD3 R16, R38.reuse, 0x1, RZ ;  /* 0x0000000126107810 */ /* 0x040fe20007ffe0ff */
[----:B-1----:R-:W-:Y:S01]  /*7610*/  HMMA.16816.F32.BF16 R28, R12, R22, RZ ;  /* 0x000000160c1c723c */ /* 0x002fe200000418ff */
[----:B------:R-:W1:Y:S01]  /*7620*/  LDSM.16.M88.4 R20, [R140+0x2800] ;  /* 0x002800008c14783b */ /* 0x000e620000000200 */
[----:B------:R-:W-:-:S02]  /*7630*/  IADD3 R8, R38, 0x11, RZ ;  /* 0x0000001126087810 */ /* 0x000fc40007ffe0ff */
[C---:B------:R-:W-:Y:S01]  /*7640*/  ISETP.GE.AND P6, PT, R16.reuse, R51, PT ;  /* 0x000000331000720c */ /* 0x040fe20003fc6270 */
[----:B------:R-:W1:Y:S01]  /*7650*/  MUFU.TANH R106, R106 ;  /* 0x0000006a006a7308 */ /* 0x000e620000002400 */
[----:B------:R-:W-:Y:S02]  /*7660*/  ISETP.GE.AND P4, PT, R16, R50, PT ;  /* 0x000000321000720c */ /* 0x000fe40003f86270 */
[----:B------:R-:W-:Y:S02]  /*7670*/  FSEL R37, R46, -INF , !P5 ;  /* 0xff8000002e257808 */ /* 0x000fe40006800000 */
[----:B------:R-:W-:Y:S02]  /*7680*/  FSEL R43, R43, -INF , !P6 ;  /* 0xff8000002b2b7808 */ /* 0x000fe40007000000 */
[----:B------:R-:W-:Y:S01]  /*7690*/  FSEL R52, R52, -INF , !P4 ;  /* 0xff80000034347808 */ /* 0x000fe20006000000 */
[----:B------:R-:W1:Y:S01]  /*76a0*/  MUFU.TANH R96, R96 ;  /* 0x0000006000607308 */ /* 0x000e620000002400 */
[----:B----4-:R-:W-:-:S02]  /*76b0*/  FSEL R46, R53, -INF , !P2 ;  /* 0xff800000352e7808 */ /* 0x010fc40005000000 */
[CC--:B------:R-:W-:Y:S01]  /*76c0*/  ISETP.GE.AND P6, PT, R9.reuse, R51.reuse, PT ;  /* 0x000000330900720c */ /* 0x0c0fe20003fc6270 */
[----:B------:R-:W-:Y:S01]  /*76d0*/  FMUL.FTZ R57, R24, c[0x0][0x2ec] ;  /* 0x0000bb0018397a20 */ /* 0x000fe20000410000 */
[-C--:B------:R-:W-:Y:S01]  /*76e0*/  ISETP.GE.AND P4, PT, R9, R50.reuse, PT ;  /* 0x000000320900720c */ /* 0x080fe20003f86270 */
[----:B------:R-:W-:Y:S01]  /*76f0*/  FMUL.FTZ R32, R25, c[0x0][0x2ec] ;  /* 0x0000bb0019207a20 */ /* 0x000fe20000410000 */
[----:B------:R-:W-:Y:S01]  /*7700*/  ISETP.GE.AND P5, PT, R8, R51, PT ;  /* 0x000000330800720c */ /* 0x000fe20003fa6270 */
[----:B------:R-:W-:Y:S01]  /*7710*/  FMUL.FTZ R26, R26, c[0x0][0x2ec] ;  /* 0x0000bb001a1a7a20 */ /* 0x000fe20000410000 */
[----:B------:R-:W-:Y:S01]  /*7720*/  ISETP.GE.AND P2, PT, R8, R50, PT ;  /* 0x000000320800720c */ /* 0x000fe20003f46270 */
[----:B------:R-:W-:Y:S01]  /*7730*/  FMUL.FTZ R27, R27, c[0x0][0x2ec] ;  /* 0x0000bb001b1b7a20 */ /* 0x000fe20000410000 */
[----:B---3--:R-:W3:Y:S01]  /*7740*/  LDSM.16.M88.4 R8, [R139+0x1800] ;  /* 0x001800008b08783b */ /* 0x008ee20000000200 */
[----:B------:R-:W-:Y:S01]  /*7750*/  HMMA.16816.F32.BF16 R16, R4, R18, R28 ;  /* 0x000000120410723c */ /* 0x000fe2000004181c */
[----:B------:R-:W-:Y:S01]  /*7760*/  IADD3 R24, R38, 0x19, RZ ;  /* 0x0000001926187810 */ /* 0x000fe20007ffe0ff */
[----:B------:R-:W-:Y:S01]  /*7770*/  MUFU.TANH R56, R26 ;  /* 0x0000001a00387308 */ /* 0x000fe20000002400 */
[----:B-----5:R-:W-:-:S02]  /*7780*/  FSEL R61, R47, -INF , !P6 ;  /* 0xff8000002f3d7808 */ /* 0x020fc40007000000 */
[----:B------:R-:W-:Y:S02]  /*7790*/  FSEL R64, R64, -INF , !P4 ;  /* 0xff80000040407808 */ /* 0x000fe40006000000 */
[----:B------:R-:W-:Y:S02]  /*77a0*/  IADD3 R28, R38, 0x18, RZ ;  /* 0x00000018261c7810 */ /* 0x000fe40007ffe0ff */
[----:B------:R-:W-:Y:S01]  /*77b0*/  FSEL R41, R44, -INF , !P0 ;  /* 0xff8000002c297808 */ /* 0x000fe20004000000 */
[----:B------:R-:W4:Y:S01]  /*77c0*/  MUFU.TANH R88, R88 ;  /* 0x0000005800587308 */ /* 0x000f220000002400 */
[----:B------:R-:W-:Y:S02]  /*77d0*/  FSEL R70, R70, -INF , !P3 ;  /* 0xff80000046467808 */ /* 0x000fe40005800000 */
[C---:B------:R-:W-:Y:S02]  /*77e0*/  ISETP.GE.AND P6, PT, R24.reuse, R51, PT ;  /* 0x000000331800720c */ /* 0x040fe40003fc6270 */
[----:B------:R-:W-:-:S02]  /*77f0*/  ISETP.GE.AND P4, PT, R24, R50, PT ;  /* 0x000000321800720c */ /* 0x000fc40003f86270 */
[CC--:B------:R-:W-:Y:S01]  /*7800*/  ISETP.GE.AND P0, PT, R28.reuse, R51.reuse, PT ;  /* 0x000000331c00720c */ /* 0x0c0fe20003f06270 */
[----:B------:R-:W5:Y:S01]  /*7810*/  MUFU.TANH R90, R90 ;  /* 0x0000005a005a7308 */ /* 0x000f620000002400 */
[----:B------:R-:W-:Y:S02]  /*7820*/  ISETP.GE.AND P3, PT, R28, R50, PT ;  /* 0x000000321c00720c */ /* 0x000fe40003f66270 */
[C---:B------:R-:W-:Y:S01]  /*7830*/  IADD3 R25, R38.reuse, 0x20, RZ ;  /* 0x0000002026197810 */ /* 0x040fe20007ffe0ff */
[----:B-1----:R-:W-:Y:S01]  /*7840*/  HMMA.16816.F32.BF16 R28, R12, R20, RZ ;  /* 0x000000140c1c723c */ /* 0x002fe200000418ff */
        /* <DEDUP_REMOVED lines=13> */
[----:B------:R1:W-:Y:S01]  /*7920*/  MUFU.TANH R54, R27 ;  /* 0x0000001b00367308 */ /* 0x0003e20000002400 */
[----:B------:R-:W-:Y:S02]  /*7930*/  ISETP.GE.AND P3, PT, R24, R50, PT ;  /* 0x000000321800720c */ /* 0x000fe40003f66270 */
[C---:B------:R-:W-:Y:S02]  /*7940*/  IADD3 R21, R38.reuse, 0x28, RZ ;  /* 0x0000002826157810 */ /* 0x040fe40007ffe0ff */
[----:B------:R-:W-:Y:S02]  /*7950*/  IADD3 R20, R38, 0x29, RZ ;  /* 0x0000002926147810 */ /* 0x000fe40007ffe0ff */
[----:B------:R-:W-:Y:S01]  /*7960*/  FSEL R73, R36, -INF , !P6 ;  /* 0xff80000024497808 */ /* 0x000fe20007000000 */
[----:B---3--:R-:W-:Y:S01]  /*7970*/  HMMA.16816.F32.BF16 R28, R4, R8, R28 ;  /* 0x00000008041c723c */ /* 0x008fe2000004181c */
[----:B------:R-:W-:Y:S01]  /*7980*/  FSEL R60, R60, -INF , !P4 ;  /* 0xff8000003c3c7808 */ /* 0x000fe20006000000 */
[----:B------:R-:W-:Y:S01]  /*7990*/  MUFU.TANH R53, R16 ;  /* 0x0000001000357308 */ /* 0x000fe20000002400 */
[----:B------:R-:W-:-:S02]  /*79a0*/  FSEL R45, R55, -INF , !P5 ;  /* 0xff800000372d7808 */ /* 0x000fc40006800000 */
[----:B--2---:R-:W-:Y:S02]  /*79b0*/  FSEL R58, R72, -INF , !P2 ;  /* 0xff800000483a7808 */ /* 0x004fe40005000000 */
[CC--:B------:R-:W-:Y:S01]  /*79c0*/  ISETP.GE.AND P6, PT, R21.reuse, R51.reuse, PT ;  /* 0x000000331500720c */ /* 0x0c0fe20003fc6270 */
[----:B-1----:R-:W1:Y:S01]  /*79d0*/  LDSM.16.M88.4 R24, [R140+0x2c00] ;  /* 0x002c00008c18783b */ /* 0x002e620000000200 */
[-C--:B------:R-:W-:Y:S01]  /*79e0*/  ISETP.GE.AND P4, PT, R21, R50.reuse, PT ;  /* 0x000000321500720c */ /* 0x080fe20003f86270 */
[----:B------:R-:W-:Y:S01]  /*79f0*/  MUFU.TANH R47, R17 ;  /* 0x00000011002f7308 */ /* 0x000fe20000002400 */
[C---:B------:R-:W-:Y:S02]  /*7a00*/  ISETP.GE.AND P5, PT, R20.reuse, R51, PT ;  /* 0x000000331400720c */ /* 0x040fe40003fa6270 */
[----:B------:R-:W-:Y:S02]  /*7a10*/  ISETP.GE.AND P2, PT, R20, R50, PT ;  /* 0x000000321400720c */ /* 0x000fe40003f46270 */
[----:B------:R-:W-:Y:S01]  /*7a20*/  HMMA.16816.F32.BF16 R20, R12, R22, RZ ;  /* 0x000000160c14723c */ /* 0x000fe200000418ff */
[----:B------:R-:W-:-:S02]  /*7a30*/  IADD3 R8, R38, 0x30, RZ ;  /* 0x0000003026087810 */ /* 0x000fc40007ffe0ff */
[----:B------:R-:W-:Y:S01]  /*7a40*/  FSEL R59, R39, -INF , !P0 ;  /* 0xff800000273b7808 */ /* 0x000fe20004000000 */
[----:B------:R2:W-:Y:S01]  /*7a50*/  MUFU.TANH R33, R18 ;  /* 0x0000001200217308 */ /* 0x0005e20000002400 */
[----:B------:R-:W-:Y:S02]  /*7a60*/  FSEL R106, R106, -INF , !P3 ;  /* 0xff8000006a6a7808 */ /* 0x000fe40005800000 */
[CC--:B------:R-:W-:Y:S02]  /*7a70*/  ISETP.GE.AND P0, PT, R8.reuse, R51.reuse, PT ;  /* 0x000000330800720c */ /* 0x0c0fe40003f06270 */
[----:B------:R-:W-:Y:S01]  /*7a80*/  ISETP.GE.AND P3, PT, R8, R50, PT ;  /* 0x000000320800720c */ /* 0x000fe20003f66270 */
[----:B------:R-:W-:Y:S01]  /*7a90*/  FMUL.FTZ R35, R28, c[0x0][0x2ec] ;  /* 0x0000bb001c237a20 */ /* 0x000fe20000410000 */
[----:B------:R-:W-:Y:S01]  /*7aa0*/  IADD3 R8, R38, 0x31, RZ ;  /* 0x0000003126087810 */ /* 0x000fe20007ffe0ff */
[----:B------:R-:W3:Y:S01]  /*7ab0*/  MUFU.TANH R66, R66 ;  /* 0x0000004200427308 */ /* 0x000ee20000002400 */
[----:B------:R-:W-:Y:S01]  /*7ac0*/  FSEL R99, R99, -INF , !P6 ;  /* 0xff80000063637808 */ /* 0x000fe20007000000 */
[----:B------:R-:W-:Y:S01]  /*7ad0*/  FMUL.FTZ R28, R29, c[0x0][0x2ec] ;  /* 0x0000bb001d1c7a20 */ /* 0x000fe20000410000 */
[----:B------:R-:W-:Y:S01]  /*7ae0*/  FSEL R96, R96, -INF , !P4 ;  /* 0xff80000060607808 */ /* 0x000fe20006000000 */
[----:B------:R-:W-:Y:S01]  /*7af0*/  FMUL.FTZ R30, R30, c[0x0][0x2ec] ;  /* 0x0000bb001e1e7a20 */ /* 0x000fe20000410000 */
[----:B------:R-:W-:-:S02]  /*7b00*/  ISETP.GE.AND P6, PT, R8, R51, PT ;  /* 0x000000330800720c */ /* 0x000fc40003fc6270 */
[----:B------:R-:W-:Y:S01]  /*7b10*/  ISETP.GE.AND P4, PT, R8, R50, PT ;  /* 0x000000320800720c */ /* 0x000fe20003f86270 */
[----:B--2---:R-:W2:Y:S01]  /*7b20*/  LDSM.16.M88.4 R16, [R139+0x1c00] ;  /* 0x001c00008b10783b */ /* 0x004ea20000000200 */
[----:B------:R-:W-:Y:S01]  /*7b30*/  IADD3 R8, R38, 0x39, RZ ;  /* 0x0000003926087810 */ /* 0x000fe20007ffe0ff */
[----:B------:R-:W1:Y:S01]  /*7b40*/  MUFU.TANH R63, R63 ;  /* 0x0000003f003f7308 */ /* 0x000e620000002400 */
[----:B------:R-:W-:Y:S01]  /*7b50*/  FSEL R87, R87, -INF , !P0 ;  /* 0xff80000057577808 */ /* 0x000fe20004000000 */
[----:B------:R-:W-:Y:S01]  /*7b60*/  HMMA.16816.F32.BF16 R20, R4, R10, R20 ;  /* 0x0000000a0414723c */ /* 0x000fe20000041814 */
[----:B----4-:R-:W-:Y:S01]  /*7b70*/  FSEL R88, R88, -INF , !P3 ;  /* 0xff80000058587808 */ /* 0x010fe20005800000 */
[----:B------:R-:W-:-:S04]  /*7b80*/  DEPBAR.LE SB0, 0x0 ;  /* 0x000080000000791a */ /* 0x000fc80000000000 */
[C---:B------:R-:W-:Y:S01]  /*7b90*/  ISETP.GE.AND P0, PT, R8.reuse, R51, PT ;  /* 0x000000330800720c */ /* 0x040fe20003f06270 */
[----:B------:R-:W4:Y:S01]  /*7ba0*/  MUFU.TANH R102, R102 ;  /* 0x0000006600667308 */ /* 0x000f220000002400 */
[----:B------:R-:W-:Y:S02]  /*7bb0*/  ISETP.GE.AND P3, PT, R8, R50, PT ;  /* 0x000000320800720c */ /* 0x000fe40003f66270 */
[C---:B------:R-:W-:Y:S02]  /*7bc0*/  IADD3 R9, R38.reuse, 0x38, RZ ;  /* 0x0000003826097810 */ /* 0x040fe40007ffe0ff */
[----:B------:R-:W-:Y:S02]  /*7bd0*/  IADD3 R8, R38, 0x40, RZ ;  /* 0x0000004026087810 */ /* 0x000fe40007ffe0ff */
[----:B------:R-:W-:Y:S01]  /*7be0*/  FSEL R97, R97, -INF , !P5 ;  /* 0xff80000061617808 */ /* 0x000fe20006800000 */
[----:B------:R-:W2:Y:S01]  /*7bf0*/  MUFU.TANH R91, R91 ;  /* 0x0000005b005b7308 */ /* 0x000ea20000002400 */
[----:B-----5:R-:W-:-:S02]  /*7c00*/  FSEL R90, R90, -INF , !P2 ;  /* 0xff8000005a5a7808 */ /* 0x020fc40005000000 */
[----:B------:R-:W-:Y:S02]  /*7c10*/  FSEL R67, R67, -INF , !P6 ;  /* 0xff80000043437808 */ /* 0x000fe40007000000 */
[----:B------:R-:W-:Y:S02]  /*7c20*/  FSEL R104, R104, -INF , !P4 ;  /* 0xff80000068687808 */ /* 0x000fe40006000000 */
[CC--:B------:R-:W-:Y:S01]  /*7c30*/  ISETP.GE.AND P5, PT, R9.reuse, R51.reuse, PT ;  /* 0x000000330900720c */ /* 0x0c0fe20003fa6270 */
[----:B------:R-:W5:Y:S01]  /*7c40*/  MUFU.TANH R89, R89 ;  /* 0x0000005900597308 */ /* 0x000f620000002400 */
[-C--:B------:R-:W-:Y:S01]  /*7c50*/  ISETP.GE.AND P2, PT, R9, R50.reuse, PT ;  /* 0x000000320900720c */ /* 0x080fe20003f46270 */
[----:B------:R-:W-:Y:S01]  /*7c60*/  FMUL.FTZ R20, R20, c[0x0][0x2ec] ;  /* 0x0000bb0014147a20 */ /* 0x000fe20000410000 */
[C---:B------:R-:W-:Y:S02]  /*7c70*/  ISETP.GE.AND P6, PT, R8.reuse, R51, PT ;  /* 0x000000330800720c */ /* 0x040fe40003fc6270 */
[----:B------:R-:W-:-:S02]  /*7c80*/  ISETP.GE.AND P4, PT, R8, R50, PT ;  /* 0x000000320800720c */ /* 0x000fc40003f86270 */
[C---:B-1----:R-:W-:Y:S01]  /*7c90*/  HMMA.16816.F32.BF16 R8, R12.reuse, R24, RZ ;  /* 0x000000180c08723c */ /* 0x042fe200000418ff */
[----:B------:R-:W1:Y:S01]  /*7ca0*/  MUFU.TANH R92, R92 ;  /* 0x0000005c005c7308 */ /* 0x000e620000002400 */
[----:B------:R-:W-:Y:S02]  /*7cb0*/  IADD3 R39, R38, 0x41, RZ ;  /* 0x0000004126277810 */ /* 0x000fe40007ffe0ff */
[----:B------:R-:W-:Y:S02]  /*7cc0*/  FSEL R65, R65, -INF , !P5 ;  /* 0xff80000041417808 */ /* 0x000fe40006800000 */
[----:B---3--:R-:W-:Y:S01]  /*7cd0*/  FSEL R66, R66, -INF , !P2 ;  /* 0xff80000042427808 */ /* 0x008fe20005000000 */
[----:B------:R-:W-:Y:S01]  /*7ce0*/  FMUL.FTZ R24, R31, c[0x0][0x2ec] ;  /* 0x0000bb001f187a20 */ /* 0x000fe20000410000 */
[----:B------:R-:W-:Y:S01]  /*7cf0*/  HMMA.16816.F32.BF16 R12, R12, R26, RZ ;  /* 0x0000001a0c0c723c */ /* 0x000fe200000418ff */
[----:B------:R-:W3:Y:S01]  /*7d00*/  MUFU.TANH R32, R32 ;  /* 0x0000002000207308 */ /* 0x000ee20000002400 */
[----:B------:R-:W-:-:S02]  /*7d10*/  ISETP.GE.AND P5, PT, R39, R51, PT ;  /* 0x000000332700720c */ /* 0x000fc40003fa6270 */
[----:B------:R-:W-:Y:S02]  /*7d20*/  ISETP.GE.AND P2, PT, R39, R50, PT ;  /* 0x000000322700720c */ /* 0x000fe40003f46270 */
[C---:B------:R-:W-:Y:S02]  /*7d30*/  IADD3 R25, R38.reuse, 0x50, RZ ;  /* 0x0000005026197810 */ /* 0x040fe40007ffe0ff */
[C---:B------:R-:W-:Y:S01]  /*7d40*/  IADD3 R29, R38.reuse, 0x48, RZ ;  /* 0x00000048261d7810 */ /* 0x040fe20007ffe0ff */
[----:B------:R-:W1:Y:S01]  /*7d50*/  MUFU.TANH R57, R57 ;  /* 0x0000003900397308 */ /* 0x000e620000002400 */
[----:B------:R-:W-:Y:S02]  /*7d60*/  IADD3 R26, R38, 0x49, RZ ;  /* 0x00000049261a7810 */ /* 0x000fe40007ffe0ff */
[----:B------:R-:W-:Y:S02]  /*7d70*/  FSEL R93, R93, -INF , !P5 ;  /* 0xff8000005d5d7808 */ /* 0x000fe40006800000 */
[----:B------:R-:W-:-:S02]  /*7d80*/  FSEL R98, R98, -INF , !P2 ;  /* 0xff80000062627808 */ /* 0x000fc40005000000 */
[C---:B--2---:R-:W-:Y:S01]  /*7d90*/  HMMA.16816.F32.BF16 R8, R4.reuse, R16, R8 ;  /* 0x000000100408723c */ /* 0x044fe20000041808 */
[----:B------:R-:W2:Y:S01]  /*7da0*/  MUFU.TANH R34, R34 ;  /* 0x0000002200227308 */ /* 0x000ea20000002400 */
[C---:B------:R-:W-:Y:S02]  /*7db0*/  ISETP.GE.AND P5, PT, R25.reuse, R51, PT ;  /* 0x000000331900720c */ /* 0x040fe40003fa6270 */
[----:B------:R-:W-:Y:S01]  /*7dc0*/  ISETP.GE.AND P2, PT, R25, R50, PT ;  /* 0x000000321900720c */ /* 0x000fe20003f46270 */
[----:B------:R-:W-:Y:S01]  /*7dd0*/  FMUL.FTZ R25, R21, c[0x0][0x2ec] ;  /* 0x0000bb0015197a20 */ /* 0x000fe20000410000 */
[----:B------:R-:W-:Y:S02]  /*7de0*/  FSEL R63, R63, -INF , !P0 ;  /* 0xff8000003f3f7808 */ /* 0x000fe40004000000 */
[----:B------:R-:W-:Y:S01]  /*7df0*/  HMMA.16816.F32.BF16 R4, R4, R18, R12 ;  /* 0x000000120404723c */ /* 0x000fe2000004180c */
[----:B------:R-:W1:Y:S01]  /*7e00*/  MUFU.TANH R35, R35 ;  /* 0x0000002300237308 */ /* 0x000e620000002400 */
[----:B------:R-:W-:-:S02]  /*7e10*/  FSEL R95, R95, -INF , !P6 ;  /* 0xff8000005f5f7808 */ /* 0x000fc40007000000 */
[----:B------:R-:W-:Y:S02]  /*7e20*/  FSEL R100, R100, -INF , !P4 ;  /* 0xff80000064647808 */ /* 0x000fe40006000000 */
[CC--:B------:R-:W-:Y:S02]  /*7e30*/  ISETP.GE.AND P0, PT, R29.reuse, R51.reuse, PT ;  /* 0x000000331d00720c */ /* 0x0c0fe40003f06270 */
[----:B----4-:R-:W-:Y:S01]  /*7e40*/  FSEL R102, R102, -INF , !P3 ;  /* 0xff80000066667808 */ /* 0x010fe20005800000 */
[----:B------:R-:W4:Y:S01]  /*7e50*/  MUFU.TANH R28, R28 ;  /* 0x0000001c001c7308 */ /* 0x000f220000002400 */
[C---:B------:R-:W-:Y:S02]  /*7e60*/  ISETP.GE.AND P6, PT, R26.reuse, R51, PT ;  /* 0x000000331a00720c */ /* 0x040fe40003fc6270 */
[-C--:B------:R-:W-:Y:S01]  /*7e70*/  ISETP.GE.AND P4, PT, R26, R50.reuse, PT ;  /* 0x000000321a00720c */ /* 0x080fe20003f86270 */
[----:B------:R-:W-:Y:S01]  /*7e80*/  FMUL.FTZ R26, R22, c[0x0][0x2ec] ;  /* 0x0000bb00161a7a20 */ /* 0x000fe20000410000 */
[----:B------:R-:W-:-:S02]  /*7e90*/  ISETP.GE.AND P3, PT, R29, R50, PT ;  /* 0x000000321d00720c */ /* 0x000fc40003f66270 */
[C---:B------:R-:W-:Y:S01]  /*7ea0*/  IADD3 R17, R38.reuse, 0x51, RZ ;  /* 0x0000005126117810 */ /* 0x040fe20007ffe0ff */
[----:B------:R-:W2:Y:S01]  /*7eb0*/  MUFU.TANH R24, R24 ;  /* 0x0000001800187308 */ /* 0x000ea20000002400 */
[----:B------:R-:W-:Y:S01]  /*7ec0*/  IADD3 R21, R38, 0x58, RZ ;  /* 0x0000005826157810 */ /* 0x000fe20007ffe0ff */
[----:B------:R-:W-:Y:S01]  /*7ed0*/  FMUL.FTZ R8, R8, c[0x0][0x2ec] ;  /* 0x0000bb0008087a20 */ /* 0x000fe20000410000 */
[----:B------:R-:W-:Y:S01]  /*7ee0*/  FSEL R91, R91, -INF , !P0 ;  /* 0xff8000005b5b7808 */ /* 0x000fe20004000000 */
[----:B------:R-:W-:Y:S01]  /*7ef0*/  FMUL.FTZ R27, R9, c[0x0][0x2ec] ;  /* 0x0000bb00091b7a20 */ /* 0x000fe20000410000 */
[----:B-----5:R-:W-:Y:S02]  /*7f00*/  FSEL R89, R89, -INF , !P6 ;  /* 0xff80000059597808 */ /* 0x020fe40007000000 */
[----:B------:R-:W-:Y:S01]  /*7f10*/  FMUL.FTZ R4, R4, c[0x0][0x2ec] ;  /* 0x0000bb0004047a20 */ /* 0x000fe20000410000 */
[----:B------:R5:W2:Y:S01]  /*7f20*/  MUFU.TANH R16, R25 ;  /* 0x0000001900107308 */ /* 0x000aa20000002400 */
[----:B-1----:R-:W-:Y:S01]  /*7f30*/  FSEL R92, R92, -INF , !P4 ;  /* 0xff8000005c5c7808 */ /* 0x002fe20006000000 */
[----:B------:R-:W-:Y:S01]  /*7f40*/  FMUL.FTZ R5, R5, c[0x0][0x2ec] ;  /* 0x0000bb0005057a20 */ /* 0x000fe20000410000 */
[-C--:B------:R-:W-:Y:S01]  /*7f50*/  ISETP.GE.AND P0, PT, R17, R51.reuse, PT ;  /* 0x000000331100720c */ /* 0x080fe20003f06270 */
[----:B------:R-:W-:Y:S01]  /*7f60*/  FMUL.FTZ R6, R6, c[0x0][0x2ec] ;  /* 0x0000bb0006067a20 */ /* 0x000fe20000410000 */
[----:B------:R-:W-:Y:S01]  /*7f70*/  FSEL R94, R94, -INF , !P3 ;  /* 0xff8000005e5e7808 */ /* 0x000fe20005800000 */
[----:B------:R-:W-:Y:S01]  /*7f80*/  FMUL.FTZ R7, R7, c[0x0][0x2ec] ;  /* 0x0000bb0007077a20 */ /* 0x000fe20000410000 */
[C---:B------:R-:W-:Y:S01]  /*7f90*/  ISETP.GE.AND P6, PT, R21.reuse, R51, PT ;  /* 0x000000331500720c */ /* 0x040fe20003fc6270 */
[----:B------:R-:W1:Y:S01]  /*7fa0*/  MUFU.TANH R20, R20 ;  /* 0x0000001400147308 */ /* 0x000e620000002400 */
[-C--:B------:R-:W-:Y:S01]  /*7fb0*/  ISETP.GE.AND P4, PT, R21, R50.reuse, PT ;  /* 0x000000321500720c */ /* 0x080fe20003f86270 */
[----:B------:R-:W-:Y:S01]  /*7fc0*/  FMUL.FTZ R21, R23, c[0x0][0x2ec] ;  /* 0x0000bb0017157a20 */ /* 0x000fe20000410000 */
[----:B------:R-:W-:-:S02]  /*7fd0*/  ISETP.GE.AND P3, PT, R17, R50, PT ;  /* 0x000000321100720c */ /* 0x000fc40003f66270 */
[C---:B------:R-:W-:Y:S02]  /*7fe0*/  IADD3 R22, R38.reuse, 0x60, RZ ;  /* 0x0000006026167810 */ /* 0x040fe40007ffe0ff */
[C---:B------:R-:W-:Y:S01]  /*7ff0*/  IADD3 R12, R38.reuse, 0x61, RZ ;  /* 0x00000061260c7810 */ /* 0x040fe20007ffe0ff */
[----:B------:R1:W1:Y:S01]  /*8000*/  MUFU.TANH R17, R26 ;  /* 0x0000001a00117308 */ /* 0x0002620000002400 */
[----:B-----5:R-:W-:Y:S02]  /*8010*/  IADD3 R25, R38, 0x59, RZ ;  /* 0x0000005926197810 */ /* 0x020fe40007ffe0ff */
[----:B------:R-:W-:Y:S02]  /*8020*/  FSEL R56, R56, -INF , !P2 ;  /* 0xff80000038387808 */ /* 0x000fe40005000000 */
[----:B------:R-:W-:Y:S02]  /*8030*/  ISETP.GE.AND P2, PT, R25, R50, PT ;  /* 0x000000321900720c */ /* 0x000fe40003f46270 */
[----:B---3--:R-:W-:Y:S01]  /*8040*/  FSEL R55, R32, -INF , !P0 ;  /* 0xff80000020377808 */ /* 0x008fe20004000000 */
[----:B------:R-:W3:Y:S01]  /*8050*/  MUFU.TANH R4, R4 ;  /* 0x0000000400047308 */ /* 0x000ee20000002400 */
[----:B------:R-:W-:-:S02]  /*8060*/  FSEL R53, R53, -INF , !P6 ;  /* 0xff80000035357808 */ /* 0x000fc40007000000 */
[----:B------:R-:W-:Y:S02]  /*8070*/  FSEL R14, R33, -INF , !P4 ;  /* 0xff800000210e7808 */ /* 0x000fe40006000000 */
[-C--:B------:R-:W-:Y:S02]  /*8080*/  ISETP.GE.AND P0, PT, R22, R51.reuse, PT ;  /* 0x000000331600720c */ /* 0x080fe40003f06270 */
[----:B------:R-:W-:Y:S01]  /*8090*/  ISETP.GE.AND P6, PT, R12, R51, PT ;  /* 0x000000330c00720c */ /* 0x000fe20003fc6270 */
[----:B-1----:R-:W-:Y:S01]  /*80a0*/  FMUL.FTZ R26, R10, c[0x0][0x2ec] ;  /* 0x0000bb000a1a7a20 */ /* 0x002fe20000410000 */
[----:B------:R-:W1:Y:S01]  /*80b0*/  MUFU.TANH R36, R30 ;  /* 0x0000001e00247308 */ /* 0x000e620000002400 */
[----:B------:R-:W-:Y:S02]  /*80c0*/  ISETP.GE.AND P4, PT, R12, R50, PT ;  /* 0x000000320c00720c */ /* 0x000fe40003f86270 */
[C---:B------:R-:W-:Y:S02]  /*80d0*/  IADD3 R10, R38.reuse, 0x69, RZ ;  /* 0x00000069260a7810 */ /* 0x040fe40007ffe0ff */
[----:B------:R-:W-:-:S02]  /*80e0*/  IADD3 R9, R38, 0x70, RZ ;  /* 0x0000007026097810 */ /* 0x000fc40007ffe0ff */
[----:B------:R-:W-:Y:S01]  /*80f0*/  FSEL R57, R57, -INF , !P5 ;  /* 0xff80000039397808 */ /* 0x000fe20006800000 */
[----:B------:R5:W1:Y:S01]  /*8100*/  MUFU.TANH R29, R8 ;  /* 0x00000008001d7308 */ /* 0x000a620000002400 */
[----:B------:R-:W-:Y:S02]  /*8110*/  ISETP.GE.AND P5, PT, R25, R51, PT ;  /* 0x000000331900720c */ /* 0x000fe40003fa6270 */
[----:B--2---:R-:W-:Y:S02]  /*8120*/  FSEL R12, R34, -INF , !P2 ;  /* 0xff800000220c7808 */ /* 0x004fe40005000000 */
[----:B------:R-:W-:Y:S02]  /*8130*/  IADD3 R13, R38, 0x68, RZ ;  /* 0x00000068260d7810 */ /* 0x000fe40007ffe0ff */
[----:B------:R-:W-:Y:S01]  /*8140*/  FSEL R35, R35, -INF , !P0 ;  /* 0xff80000023237808 */ /* 0x000fe20004000000 */
[----:B------:R-:W2:Y:S01]  /*8150*/  MUFU.TANH R26, R26 ;  /* 0x0000001a001a7308 */ /* 0x000ea20000002400 */
[----:B----4-:R-:W-:-:S02]  /*8160*/  FSEL R33, R28, -INF , !P6 ;  /* 0xff8000001c217808 */ /* 0x010fc40007000000 */
[----:B------:R-:W-:Y:S02]  /*8170*/  FSEL R34, R24, -INF , !P4 ;  /* 0xff80000018227808 */ /* 0x000fe40006000000 */
[-C--:B------:R-:W-:Y:S02]  /*8180*/  ISETP.GE.AND P0, PT, R10, R51.reuse, PT ;  /* 0x000000330a00720c */ /* 0x080fe40003f06270 */
[----:B------:R-:W-:Y:S01]  /*8190*/  ISETP.GE.AND P6, PT, R9, R51, PT ;  /* 0x000000330900720c */ /* 0x000fe20003fc6270 */
[----:B-----5:R-:W-:Y:S01]  /*81a0*/  FMUL.FTZ R8, R11, c[0x0][0x2ec] ;  /* 0x0000bb000b087a20 */ /* 0x020fe20000410000 */
[----:B------:R-:W-:Y:S01]  /*81b0*/  ISETP.GE.AND P4, PT, R9, R50, PT ;  /* 0x000000320900720c */ /* 0x000fe20003f86270 */
[----:B------:R-:W4:Y:S01]  /*81c0*/  MUFU.TANH R21, R21 ;  /* 0x0000001500157308 */ /* 0x000f220000002400 */
[----:B------:R-:W-:Y:S02]  /*81d0*/  IADD3 R9, R38, 0x78, RZ ;  /* 0x0000007826097810 */ /* 0x000fe40007ffe0ff */
[----:B------:R-:W-:-:S02]  /*81e0*/  FSEL R47, R47, -INF , !P5 ;  /* 0xff8000002f2f7808 */ /* 0x000fc40006800000 */
[CC--:B------:R-:W-:Y:S02]  /*81f0*/  ISETP.GE.AND P5, PT, R13.reuse, R51.reuse, PT ;  /* 0x000000330d00720c */ /* 0x0c0fe40003fa6270 */
[-C--:B------:R-:W-:Y:S01]  /*8200*/  ISETP.GE.AND P2, PT, R13, R50.reuse, PT ;  /* 0x000000320d00720c */ /* 0x080fe20003f46270 */
[----:B------:R-:W5:Y:S01]  /*8210*/  MUFU.TANH R27, R27 ;  /* 0x0000001b001b7308 */ /* 0x000f620000002400 */
[----:B------:R-:W-:Y:S02]  /*8220*/  FSEL R13, R16, -INF , !P0 ;  /* 0xff800000100d7808 */ /* 0x000fe40004000000 */
[----:B------:R-:W-:Y:S02]  /*8230*/  FSEL R54, R54, -INF , !P3 ;  /* 0xff80000036367808 */ /* 0x000fe40005800000 */
[----:B------:R-:W-:Y:S02]  /*8240*/  ISETP.GE.AND P0, PT, R9, R51, PT ;  /* 0x000000330900720c */ /* 0x000fe40003f06270 */
[----:B------:R-:W-:Y:S01]  /*8250*/  ISETP.GE.AND P3, PT, R22, R50, PT ;  /* 0x000000321600720c */ /* 0x000fe20003f66270 */
[----:B------:R-:W2:Y:S01]  /*8260*/  MUFU.TANH R8, R8 ;  /* 0x0000000800087308 */ /* 0x000ea20000002400 */
[----:B------:R-:W-:-:S02]  /*8270*/  FSEL R15, R20, -INF , !P5 ;  /* 0xff800000140f7808 */ /* 0x000fc40006800000 */
[----:B------:R-:W-:Y:S02]  /*8280*/  FSEL R32, R17, -INF , !P2 ;  /* 0xff80000011207808 */ /* 0x000fe40005000000 */
[----:B---3--:R-:W-:Y:S02]  /*8290*/  FSEL R17, R4, -INF , !P0 ;  /* 0xff80000004117808 */ /* 0x008fe40004000000 */
[----:B-1----:R-:W-:Y:S01]  /*82a0*/  FSEL R36, R36, -INF , !P3 ;  /* 0xff80000024247808 */ /* 0x002fe20005800000 */
[----:B------:R-:W-:Y:S01]  /*82b0*/  MUFU.TANH R2, R2 ;  /* 0x0000000200027308 */ /* 0x000fe20000002400 */
[----:B------:R-:W-:Y:S01]  /*82c0*/  BAR.SYNC.DEFER_BLOCKING 0x0 ;  /* 0x0000000000007b1d */ /* 0x000fe20000010000 */
[----:B------:R-:W-:Y:S02]  /*82d0*/  ISETP.GE.AND P0, PT, R48, 0x2, PT ;  /* 0x000000023000780c */ /* 0x000fe40003f06270 */
[----:B------:R-:W-:Y:S02]  /*82e0*/  ISETP.GE.AND P3, PT, R10, R50, PT ;  /* 0x000000320a00720c */ /* 0x000fe40003f66270 */
[----:B------:R-:W-:-:S02]  /*82f0*/  IADD3 R10, R38, 0x71, RZ ;  /* 0x00000071260a7810 */ /* 0x000fc40007ffe0ff */
[----:B------:R-:W-:Y:S01]  /*8300*/  MUFU.TANH R23, R5 ;  /* 0x0000000500177308 */ /* 0x000fe20000002400 */
[----:B------:R-:W-:Y:S02]  /*8310*/  FSEL R29, R29, -INF , !P6 ;  /* 0xff8000001d1d7808 */ /* 0x000fe40007000000 */
[----:B--2---:R-:W-:Y:S02]  /*8320*/  FSEL R26, R26, -INF , !P4 ;  /* 0xff8000001a1a7808 */ /* 0x004fe40006000000 */
[CC--:B------:R-:W-:Y:S02]  /*8330*/  ISETP.GE.AND P5, PT, R10.reuse, R51.reuse, PT ;  /* 0x000000330a00720c */ /* 0x0c0fe40003fa6270 */
[-C--:B------:R-:W-:Y:S01]  /*8340*/  ISETP.GE.AND P2, PT, R10, R50.reuse, PT ;  /* 0x000000320a00720c */ /* 0x080fe20003f46270 */
[----:B------:R-:W1:Y:S01]  /*8350*/  MUFU.TANH R22, R6 ;  /* 0x0000000600167308 */ /* 0x000e620000002400 */
[C---:B------:R-:W-:Y:S02]  /*8360*/  ISETP.GE.AND P6, PT, R38.reuse, R51, PT ;  /* 0x000000332600720c */ /* 0x040fe40003fc6270 */
[----:B------:R-:W-:-:S02]  /*8370*/  ISETP.GE.AND P4, PT, R38, R50, PT ;  /* 0x000000322600720c */ /* 0x000fc40003f86270 */
[----:B------:R-:W-:Y:S02]  /*8380*/  IADD3 R38, R38, 0x79, RZ ;  /* 0x0000007926267810 */ /* 0x000fe40007ffe0ff */
[----:B----4-:R-:W-:Y:S01]  /*8390*/  FSEL R18, R21, -INF , !P3 ;  /* 0xff80000015127808 */ /* 0x010fe20005800000 */
[----:B------:R-:W2:Y:S01]  /*83a0*/  MUFU.TANH R20, R7 ;  /* 0x0000000700147308 */ /* 0x000ea20000002400 */
[----:B-----5:R-:W-:Y:S02]  /*83b0*/  FSEL R27, R27, -INF , !P5 ;  /* 0xff8000001b1b7808 */ /* 0x020fe40006800000 */
[----:B------:R-:W-:Y:S02]  /*83c0*/  FSEL R24, R8, -INF , !P2 ;  /* 0xff80000008187808 */ /* 0x000fe40005000000 */
        /* <DEDUP_REMOVED lines=68> */
.L_x_4464:
[----:B------:R-:W-:-:S05]  /*8810*/  IMAD.MOV.U32 R2, RZ, RZ, c[0x0][0x198] ;  /* 0x00006600ff027624 */ /* 0x000fca00078e00ff */
[----:B------:R-:W-:-:S04]  /*8820*/  LEA R2, -R2, RZ, 0x7 ;  /* 0x000000ff02027211 */ /* 0x000fc800078e39ff */
[----:B------:R-:W-:Y:S02]  /*8830*/  SHF.R.S32.HI R0, RZ, 0x1f, R2 ;  /* 0x0000001fff007819 */ /* 0x000fe40000011402 */
.L_x_4465:
        /* <DEDUP_REMOVED lines=21> */
.L_x_4463:
        /* <DEDUP_REMOVED lines=61> */
[----:B-1----:R-:W-:Y:S02]  /*8d60*/  FMNMX.FTZ R6, R20, R5, !PT ;  /* 0x0000000514067209 */ /* 0x002fe40007810000 */
[----:B------:R-:W-:Y:S01]  /*8d70*/  SHF.L.U32 R138, R3, 0x1, RZ ;  /* 0x00000001038a7819 */ /* 0x000fe200000006ff */
[----:B------:R-:W1:Y:S03]  /*8d80*/  SHFL.BFLY PT, R7, R0, 0x2, 0x1f ;  /* 0x0c401f0000077f89 */ /* 0x000e6600000e0000 */
[----:B------:R-:W-:Y:S01]  /*8d90*/  LEA R137, R49, R138, 0x1 ;  /* 0x0000008a31897211 */ /* 0x000fe200078e08ff */
[----:B------:R-:W2:Y:S04]  /*8da0*/  SHFL.BFLY PT, R5, R6, 0x2, 0x1f ;  /* 0x0c401f0006057f89 */ /* 0x000ea800000e0000 */
[----:B------:R-:W-:Y:S04]  /*8db0*/  LDSM.16.MT88.4 R76, [R138+0x3000] ;  /* 0x003000008a4c783b */ /* 0x000fe80000004200 */
[----:B------:R-:W-:Y:S01]  /*8dc0*/  LDSM.16.MT88.4 R8, [R138+0x3400] ;  /* 0x003400008a08783b */ /* 0x000fe20000004200 */
[----:B-1----:R-:W-:-:S02]  /*8dd0*/  FMNMX.FTZ R7, R0, R7, !PT ;  /* 0x0000000700077209 */ /* 0x002fc40007810000 */
[----:B--2---:R-:W-:-:S03]  /*8de0*/  FMNMX.FTZ R5, R6, R5, !PT ;  /* 0x0000000506057209 */ /* 0x004fc60007810000 */
[----:B------:R-:W1:Y:S04]  /*8df0*/  SHFL.BFLY PT, R2, R7, 0x1, 0x1f ;  /* 0x0c201f0007027f89 */ /* 0x000e6800000e0000 */
[----:B------:R-:W2:Y:S01]  /*8e00*/  SHFL.BFLY PT, R0, R5, 0x1, 0x1f ;  /* 0x0c201f0005007f89 */ /* 0x000ea200000e0000 */
[----:B-1----:R-:W-:Y:S02]  /*8e10*/  FMNMX.FTZ R2, R7, R2, !PT ;  /* 0x0000000207027209 */ /* 0x002fe40007810000 */
[----:B--2---:R-:W-:-:S03]  /*8e20*/  FMNMX.FTZ R0, R5, R0, !PT ;  /* 0x0000000005007209 */ /* 0x004fc60007810000 */
[C---:B------:R-:W-:Y:S01]  /*8e30*/  FMUL.FTZ R28, R2.reuse, c[0x0][0x23c] ;  /* 0x00008f00021c7a20 */ /* 0x040fe20000410000 */
[----:B------:R-:W-:Y:S01]  /*8e40*/  FSETP.NEU.FTZ.AND P2, PT, R2, -INF , PT ;  /* 0xff8000000200780b */ /* 0x000fe20003f5d000 */
[----:B------:R-:W-:-:S03]  /*8e50*/  FMUL.FTZ R21, R0, c[0x0][0x23c] ;  /* 0x00008f0000157a20 */ /* 0x000fc60000410000 */
[----:B------:R-:W-:Y:S02]  /*8e60*/  FSEL R28, R28, RZ, P2 ;  /* 0x000000ff1c1c7208 */ /* 0x000fe40001000000 */
[----:B------:R-:W-:-:S03]  /*8e70*/  FSETP.NEU.FTZ.AND P2, PT, R0, -INF , PT ;  /* 0xff8000000000780b */ /* 0x000fc60003f5d000 */
[--C-:B------:R-:W-:Y:S01]  /*8e80*/  FFMA.FTZ R42, R40, c[0x0][0x23c], -R28.reuse ;  /* 0x00008f00282a7a23 */ /* 0x100fe2000001081c */
[----:B------:R-:W-:Y:S01]  /*8e90*/  FSEL R21, R21, RZ, P2 ;  /* 0x000000ff15157208 */ /* 0x000fe20001000000 */
[--C-:B------:R-:W-:Y:S02]  /*8ea0*/  FFMA.FTZ R39, R43, c[0x0][0x23c], -R28.reuse ;  /* 0x00008f002b277a23 */ /* 0x100fe4000001081c */
[--C-:B------:R-:W-:Y:S02]  /*8eb0*/  FFMA.FTZ R40, R37, c[0x0][0x23c], -R28.reuse ;  /* 0x00008f0025287a23 */ /* 0x100fe4000001081c */
[----:B------:R-:W-:Y:S01]  /*8ec0*/  FFMA.FTZ R37, R41, c[0x0][0x23c], -R28 ;  /* 0x00008f0029257a23 */ /* 0x000fe2000001081c */
[----:B------:R-:W-:Y:S01]  /*8ed0*/  MUFU.EX2 R42, R42 ;  /* 0x0000002a002a7308 */ /* 0x000fe20000000800 */
[--C-:B------:R-:W-:Y:S02]  /*8ee0*/  FFMA.FTZ R43, R52, c[0x0][0x23c], -R21.reuse ;  /* 0x00008f00342b7a23 */ /* 0x100fe40000010815 */
[----:B------:R-:W-:-:S02]  /*8ef0*/  FFMA.FTZ R44, R4, c[0x0][0x23c], -R21 ;  /* 0x00008f00042c7a23 */ /* 0x000fc40000010815 */
[--C-:B------:R-:W-:Y:S01]  /*8f00*/  FFMA.FTZ R41, R46, c[0x0][0x23c], -R21.reuse ;  /* 0x00008f002e297a23 */ /* 0x100fe20000010815 */
[----:B------:R-:W1:Y:S01]  /*8f10*/  LDSM.16.MT88.4 R4, [R137+0x3000] ;  /* 0x003000008904783b */ /* 0x000e620000004200 */
[--C-:B------:R-:W-:Y:S01]  /*8f20*/  FFMA.FTZ R52, R70, c[0x0][0x23c], -R21.reuse ;  /* 0x00008f0046347a23 */ /* 0x100fe20000010815 */
[----:B------:R-:W2:Y:S01]  /*8f30*/  MUFU.EX2 R39, R39 ;  /* 0x0000002700277308 */ /* 0x000ea20000000800 */
        /* <DEDUP_REMOVED lines=12> */
[----:B------:R-:W-:Y:S02]  /*9000*/  FFMA.FTZ R61, R59, c[0x0][0x23c], -R28 ;  /* 0x00008f003b3d7a23 */ /* 0x000fe4000001081c */
[----:B------:R-:W-:-:S02]  /*9010*/  FFMA.FTZ R62, R58, c[0x0][0x23c], -R21 ;  /* 0x00008f003a3e7a23 */ /* 0x000fc40000010815 */
[----:B------:R-:W-:Y:S01]  /*9020*/  MUFU.EX2 R44, R44 ;  /* 0x0000002c002c7308 */ /* 0x000fe20000000800 */
[--C-:B------:R-:W-:Y:S02]  /*9030*/  FFMA.FTZ R60, R99, c[0x0][0x23c], -R28.reuse ;  /* 0x00008f00633c7a23 */ /* 0x100fe4000001081c */
[----:B------:R-:W-:Y:S02]  /*9040*/  FFMA.FTZ R59, R97, c[0x0][0x23c], -R28 ;  /* 0x00008f00613b7a23 */ /* 0x000fe4000001081c */
[--C-:B------:R-:W-:Y:S02]  /*9050*/  FFMA.FTZ R49, R106, c[0x0][0x23c], -R21.reuse ;  /* 0x00008f006a317a23 */ /* 0x100fe40000010815 */
[--C-:B------:R-:W-:Y:S01]  /*9060*/  FFMA.FTZ R58, R96, c[0x0][0x23c], -R21.reuse ;  /* 0x00008f00603a7a23 */ /* 0x100fe20000010815 */
[----:B------:R-:W2:Y:S01]  /*9070*/  MUFU.EX2 R43, R43 ;  /* 0x0000002b002b7308 */ /* 0x000ea20000000800 */
        /* <DEDUP_REMOVED lines=15> */
[--C-:B------:R-:W-:Y:S02]  /*9170*/  FFMA.FTZ R104, R95, c[0x0][0x23c], -R28.reuse ;  /* 0x00008f005f687a23 */ /* 0x100fe4000001081c */
[--C-:B------:R-:W-:Y:S02]  /*9180*/  FFMA.FTZ R91, R89, c[0x0][0x23c], -R28.reuse ;  /* 0x00008f00595b7a23 */ /* 0x100fe4000001081c */
[----:B------:R-:W-:Y:S02]  /*9190*/  FFMA.FTZ R93, R93, c[0x0][0x23c], -R28 ;  /* 0x00008f005d5d7a23 */ /* 0x000fe4000001081c */
[--C-:B------:R-:W-:Y:S01]  /*91a0*/  FFMA.FTZ R95, R100, c[0x0][0x23c], -R21.reuse ;  /* 0x00008f00645f7a23 */ /* 0x100fe20000010815 */
[----:B---3--:R-:W-:Y:S01]  /*91b0*/  F2FP.BF16.PACK_AB R71, R52, R41 ;  /* 0x000000293447723e */ /* 0x008fe200000010ff */
[----:B------:R-:W3:Y:S01]  /*91c0*/  MUFU.EX2 R31, R31 ;  /* 0x0000001f001f7308 */ /* 0x000ee20000000800 */
[----:B------:R-:W-:-:S02]  /*91d0*/  FFMA.FTZ R98, R98, c[0x0][0x23c], -R21 ;  /* 0x00008f0062627a23 */ /* 0x000fc40000010815 */
[--C-:B------:R-:W-:Y:S02]  /*91e0*/  FFMA.FTZ R94, R94, c[0x0][0x23c], -R21.reuse ;  /* 0x00008f005e5e7a23 */ /* 0x100fe40000010815 */
[----:B------:R-:W-:Y:S01]  /*91f0*/  FFMA.FTZ R89, R92, c[0x0][0x23c], -R21 ;  /* 0x00008f005c597a23 */ /* 0x000fe20000010815 */
[C---:B------:R-:W-:Y:S01]  /*9200*/  HMMA.16816.F32.BF16 R80, R68.reuse, R76, RZ ;  /* 0x0000004c4450723c */ /* 0x040fe200000418ff */
[----:B------:R-:W-:Y:S01]  /*9210*/  FADD.FTZ R39, R42, R39 ;  /* 0x000000272a277221 */ /* 0x000fe20000010000 */
[----:B------:R-:W-:Y:S01]  /*9220*/  MUFU.EX2 R19, R19 ;  /* 0x0000001300137308 */ /* 0x000fe20000000800 */
[----:B------:R-:W-:Y:S02]  /*9230*/  FADD.FTZ R44, R44, R43 ;  /* 0x0000002b2c2c7221 */ /* 0x000fe40000010000 */
[----:B------:R-:W-:Y:S02]  /*9240*/  FADD.FTZ R40, R40, R39 ;  /* 0x0000002728287221 */ /* 0x000fe40000010000 */
[----:B------:R-:W-:Y:S01]  /*9250*/  FADD.FTZ R41, R41, R44 ;  /* 0x0000002c29297221 */ /* 0x000fe20000010000 */
[----:B------:R-:W-:Y:S01]  /*9260*/  HMMA.16816.F32.BF16 R76, R68, R78, RZ ;  /* 0x0000004e444c723c */ /* 0x000fe200000418ff */
[----:B------:R-:W-:Y:S01]  /*9270*/  FADD.FTZ R37, R37, R40 ;  /* 0x0000002825257221 */ /* 0x000fe20000010000 */
[----:B------:R-:W4:Y:S01]  /*9280*/  MUFU.EX2 R16, R16 ;  /* 0x0000001000107308 */ /* 0x000f220000000800 */
[----:B------:R-:W-:-:S02]  /*9290*/  FFMA.FTZ R14, R14, c[0x0][0x23c], -R21 ;  /* 0x00008f000e0e7a23 */ /* 0x000fc40000010815 */
[----:B------:R-:W-:Y:S02]  /*92a0*/  FFMA.FTZ R12, R12, c[0x0][0x23c], -R21 ;  /* 0x00008f000c0c7a23 */ /* 0x000fe40000010815 */
[--C-:B------:R-:W-:Y:S01]  /*92b0*/  FFMA.FTZ R40, R35, c[0x0][0x23c], -R28.reuse ;  /* 0x00008f0023287a23 */ /* 0x100fe2000001081c */
[C---:B-1----:R-:W-:Y:S01]  /*92c0*/  HMMA.16816.F32.BF16 R72, R68.reuse, R4, RZ ;  /* 0x000000044448723c */ /* 0x042fe200000418ff */
[----:B------:R-:W-:Y:S01]  /*92d0*/  FADD.FTZ R41, R52, R41 ;  /* 0x0000002934297221 */ /* 0x000fe20000010000 */
[----:B------:R-:W-:Y:S01]  /*92e0*/  MUFU.EX2 R46, R46 ;  /* 0x0000002e002e7308 */ /* 0x000fe20000000800 */
[----:B--2---:R-:W-:Y:S02]  /*92f0*/  FADD.FTZ R52, R38, R37 ;  /* 0x0000002526347221 */ /* 0x004fe40000010000 */
[--C-:B------:R-:W-:Y:S02]  /*9300*/  FFMA.FTZ R35, R15, c[0x0][0x23c], -R28.reuse ;  /* 0x00008f000f237a23 */ /* 0x100fe4000001081c */
[----:B---3--:R-:W-:Y:S01]  /*9310*/  F2FP.BF16.PACK_AB R4, R31, R38 ;  /* 0x000000261f04723e */ /* 0x008fe200000010ff */
[----:B------:R-:W-:Y:S01]  /*9320*/  HMMA.16816.F32.BF16 R68, R68, R6, RZ ;  /* 0x000000064444723c */ /* 0x000fe200000418ff */
[--C-:B------:R-:W-:Y:S01]  /*9330*/  FFMA.FTZ R92, R53, c[0x0][0x23c], -R28.reuse ;  /* 0x00008f00355c7a23 */ /* 0x100fe2000001081c */
[----:B------:R-:W1:Y:S01]  /*9340*/  MUFU.EX2 R25, R25 ;  /* 0x0000001900197308 */ /* 0x000e620000000800 */
[----:B------:R-:W-:-:S02]  /*9350*/  FFMA.FTZ R100, R57, c[0x0][0x23c], -R28 ;  /* 0x00008f0039647a23 */ /* 0x000fc4000001081c */
[--C-:B------:R-:W-:Y:S02]  /*9360*/  FFMA.FTZ R55, R55, c[0x0][0x23c], -R28.reuse ;  /* 0x00008f0037377a23 */ /* 0x100fe4000001081c */
[----:B----4-:R-:W-:Y:S01]  /*9370*/  F2FP.BF16.PACK_AB R6, R16, R19 ;  /* 0x000000131006723e */ /* 0x010fe200000010ff */
[----:B------:R-:W-:Y:S02]  /*9380*/  FFMA.FTZ R47, R47, c[0x0][0x23c], -R28 ;  /* 0x00008f002f2f7a23 */ /* 0x000fe4000001081c */
[----:B------:R-:W-:Y:S01]  /*9390*/  MUFU.EX2 R30, R30 ;  /* 0x0000001e001e7308 */ /* 0x000fe20000000800 */
[--C-:B------:R-:W-:Y:S02]  /*93a0*/  FFMA.FTZ R56, R56, c[0x0][0x23c], -R21.reuse ;  /* 0x00008f0038387a23 */ /* 0x100fe40000010815 */
[----:B------:R-:W-:Y:S02]  /*93b0*/  FFMA.FTZ R53, R54, c[0x0][0x23c], -R21 ;  /* 0x00008f0036357a23 */ /* 0x000fe40000010815 */
[----:B------:R-:W-:-:S02]  /*93c0*/  FADD.FTZ R52, R31, R52 ;  /* 0x000000341f347221 */ /* 0x000fc40000010000 */
[----:B------:R-:W-:Y:S01]  /*93d0*/  FFMA.FTZ R44, R27, c[0x0][0x23c], -R28 ;  /* 0x00008f001b2c7a23 */ /* 0x000fe2000001081c */
[----:B------:R-:W2:Y:S01]  /*93e0*/  MUFU.EX2 R3, R3 ;  /* 0x0000000300037308 */ /* 0x000ea20000000800 */
[----:B-1----:R-:W-:Y:S01]  /*93f0*/  F2FP.BF16.PACK_AB R5, R25, R46 ;  /* 0x0000002e1905723e */ /* 0x002fe200000010ff */
[----:B------:R-:W-:Y:S02]  /*9400*/  FADD.FTZ R19, R19, R52 ;  /* 0x0000003413137221 */ /* 0x000fe40000010000 */
[----:B------:R-:W-:Y:S02]  /*9410*/  FADD.FTZ R46, R46, R41 ;  /* 0x000000292e2e7221 */ /* 0x000fe40000010000 */
[----:B------:R-:W-:Y:S02]  /*9420*/  FADD.FTZ R19, R16, R19 ;  /* 0x0000001310137221 */ /* 0x000fe40000010000 */
[----:B------:R-:W-:Y:S01]  /*9430*/  MUFU.EX2 R64, R64 ;  /* 0x0000004000407308 */ /* 0x000fe20000000800 */
[----:B------:R-:W-:-:S02]  /*9440*/  FADD.FTZ R31, R25, R46 ;  /* 0x0000002e191f7221 */ /* 0x000fc40000010000 */
[--C-:B------:R-:W-:Y:S02]  /*9450*/  FFMA.FTZ R25, R18, c[0x0][0x23c], -R21.reuse ;  /* 0x00008f0012197a23 */ /* 0x100fe40000010815 */
[--C-:B------:R-:W-:Y:S02]  /*9460*/  FFMA.FTZ R33, R33, c[0x0][0x23c], -R28.reuse ;  /* 0x00008f0021217a23 */ /* 0x100fe4000001081c */
[----:B------:R-:W-:Y:S01]  /*9470*/  FFMA.FTZ R36, R36, c[0x0][0x23c], -R21 ;  /* 0x00008f0024247a23 */ /* 0x000fe20000010815 */
[----:B--2---:R-:W-:Y:S01]  /*9480*/  F2FP.BF16.PACK_AB R7, R3, R30 ;  /* 0x0000001e0307723e */ /* 0x004fe200000010ff */
[----:B------:R-:W1:Y:S01]  /*9490*/  MUFU.EX2 R61, R61 ;  /* 0x0000003d003d7308 */ /* 0x000e620000000800 */
[----:B------:R-:W-:Y:S02]  /*94a0*/  FADD.FTZ R30, R30, R31 ;  /* 0x0000001f1e1e7221 */ /* 0x000fe40000010000 */
[--C-:B------:R-:W-:Y:S02]  /*94b0*/  FFMA.FTZ R27, R34, c[0x0][0x23c], -R21.reuse ;  /* 0x00008f00221b7a23 */ /* 0x100fe40000010815 */
        /* <DEDUP_REMOVED lines=9> */
[----:B------:R-:W-:Y:S01]  /*9550*/  MUFU.EX2 R59, R59 ;  /* 0x0000003b003b7308 */ /* 0x000fe20000000800 */
[--C-:B------:R-:W-:Y:S02]  /*9560*/  FFMA.FTZ R24, R24, c[0x0][0x23c], -R21.reuse ;  /* 0x00008f0018187a23 */ /* 0x100fe40000010815 */
[----:B------:R-:W-:-:S05]  /*9570*/  FFMA.FTZ R22, R22, c[0x0][0x23c], -R21 ;  /* 0x00008f0016167a23 */ /* 0x000fca0000010815 */
        /* <DEDUP_REMOVED lines=9> */
[----:B-1----:R-:W-:Y:S01]  /*9610*/  F2FP.BF16.PACK_AB R4, R61, R64 ;  /* 0x000000403d04723e */ /* 0x002fe200000010ff */
        /* <DEDUP_REMOVED lines=25> */
[----:B-----5:R-:W-:Y:S01]  /*97b0*/  F2FP.BF16.PACK_AB R4, R87, R96 ;  /* 0x000000605704723e */ /* 0x020fe200000010ff */
[----:B------:R-:W-:Y:S01]  /*97c0*/  FADD.FTZ R96, R96, R59 ;  /* 0x0000003b60607221 */ /* 0x000fe20000010000 */
[----:B-1----:R-:W-:-:S05]  /*97d0*/  F2FP.BF16.PACK_AB R5, R67, R88 ;  /* 0x000000584305723e */ /* 0x002fca00000010ff */
[----:B------:R-:W-:Y:S01]  /*97e0*/  MUFU.EX2 R94, R94 ;  /* 0x0000005e005e7308 */ /* 0x000fe20000000800 */
[----:B------:R-:W-:Y:S01]  /*97f0*/  F2FP.BF16.PACK_AB R6, R65, R90 ;  /* 0x0000005a4106723e */ /* 0x000fe200000010ff */
[----:B------:R-:W-:Y:S01]  /*9800*/  FADD.FTZ R87, R87, R96 ;  /* 0x0000006057577221 */ /* 0x000fe20000010000 */
[----:B---3--:R-:W-:-:S03]  /*9810*/  F2FP.BF16.PACK_AB R7, R63, R66 ;  /* 0x000000423f07723e */ /* 0x008fc600000010ff */
[----:B------:R-:W-:Y:S02]  /*9820*/  FADD.FTZ R90, R90, R87 ;  /* 0x000000575a5a7221 */ /* 0x000fe40000010000 */
[----:B------:R-:W1:Y:S02]  /*9830*/  MUFU.EX2 R89, R89 ;  /* 0x0000005900597308 */ /* 0x000e640000000800 */
[----:B------:R-:W-:-:S06]  /*9840*/  FADD.FTZ R65, R65, R90 ;  /* 0x0000005a41417221 */ /* 0x000fcc0000010000 */
[----:B------:R3:W-:Y:S08]  /*9850*/  MUFU.EX2 R38, R40 ;  /* 0x0000002800267308 */ /* 0x0007f00000000800 */
[----:B------:R-:W-:Y:S01]  /*9860*/  MUFU.EX2 R42, R14 ;  /* 0x0000000e002a7308 */ /* 0x000fe20000000800 */
[C---:B--2---:R-:W-:Y:S07]  /*9870*/  HMMA.16816.F32.BF16 R80, R4.reuse, R8, R80 ;  /* 0x000000080450723c */ /* 0x044fee0000041850 */
[----:B------:R2:W-:Y:S01]  /*9880*/  MUFU.EX2 R39, R12 ;  /* 0x0000000c00277308 */ /* 0x0005e20000000800 */
[----:B---3--:R-:W-:Y:S01]  /*9890*/  FFMA.FTZ R40, R13, c[0x0][0x23c], -R28 ;  /* 0x00008f000d287a23 */ /* 0x008fe2000001081c */
[C---:B------:R-:W-:Y:S01]  /*98a0*/  HMMA.16816.F32.BF16 R76, R4.reuse, R10, R76 ;  /* 0x0000000a044c723c */ /* 0x040fe2000004184c */
[----:B------:R-:W3:Y:S05]  /*98b0*/  LDSM.16.MT88.4 R8, [R137+0x3c00] ;  /* 0x003c00008908783b */ /* 0x000eea0000004200 */
[----:B------:R-:W-:Y:S01]  /*98c0*/  MUFU.EX2 R100, R100 ;  /* 0x0000006400647308 */ /* 0x000fe20000000800 */
[----:B--2---:R-:W-:Y:S07]  /*98d0*/  LDSM.16.MT88.4 R12, [R137+0x4400] ;  /* 0x00440000890c783b */ /* 0x004fee0000004200 */
[----:B------:R-:W2:Y:S08]  /*98e0*/  MUFU.EX2 R55, R55 ;  /* 0x0000003700377308 */ /* 0x000eb00000000800 */
[----:B------:R-:W-:Y:S08]  /*98f0*/  MUFU.EX2 R92, R92 ;  /* 0x0000005c005c7308 */ /* 0x000ff00000000800 */
[----:B------:R-:W-:Y:S08]  /*9900*/  MUFU.EX2 R47, R47 ;  /* 0x0000002f002f7308 */ /* 0x000ff00000000800 */
[----:B------:R-:W-:Y:S01]  /*9910*/  MUFU.EX2 R56, R56 ;  /* 0x0000003800387308 */ /* 0x000fe20000000800 */
[C---:B---3--:R-:W-:Y:S07]  /*9920*/  HMMA.16816.F32.BF16 R72, R4.reuse, R8, R72 ;  /* 0x000000080448723c */ /* 0x048fee0000041848 */
[----:B------:R-:W3:Y:S01]  /*9930*/  MUFU.EX2 R53, R53 ;  /* 0x0000003500357308 */ /* 0x000ee20000000800 */
[----:B------:R-:W-:Y:S01]  /*9940*/  HMMA.16816.F32.BF16 R68, R4, R10, R68 ;  /* 0x0000000a0444723c */ /* 0x000fe20000041844 */
[----:B------:R-:W5:Y:S06]  /*9950*/  LDSM.16.MT88.4 R8, [R138+0x4000] ;  /* 0x004000008a08783b */ /* 0x000f6c0000004200 */
[----:B------:R-:W2:Y:S01]  /*9960*/  MUFU.EX2 R33, R33 ;  /* 0x0000002100217308 */ /* 0x000ea20000000800 */
[----:B----4-:R-:W-:Y:S01]  /*9970*/  F2FP.BF16.PACK_AB R4, R93, R104 ;  /* 0x000000685d04723e */ /* 0x010fe200000010ff */
[----:B------:R-:W-:Y:S01]  /*9980*/  FADD.FTZ R104, R104, R65 ;  /* 0x0000004168687221 */ /* 0x000fe20000010000 */
[----:B------:R-:W-:-:S05]  /*9990*/  F2FP.BF16.PACK_AB R5, R98, R95 ;  /* 0x0000005f6205723e */ /* 0x000fca00000010ff */
[----:B------:R-:W-:Y:S01]  /*99a0*/  MUFU.EX2 R35, R35 ;  /* 0x0000002300237308 */ /* 0x000fe20000000800 */
[----:B------:R-:W-:Y:S01]  /*99b0*/  F2FP.BF16.PACK_AB R6, R91, R102 ;  /* 0x000000665b06723e */ /* 0x000fe200000010ff */
[----:B------:R-:W-:Y:S01]  /*99c0*/  FADD.FTZ R93, R93, R104 ;  /* 0x000000685d5d7221 */ /* 0x000fe20000010000 */
[----:B-1----:R-:W-:-:S03]  /*99d0*/  F2FP.BF16.PACK_AB R7, R89, R94 ;  /* 0x0000005e5907723e */ /* 0x002fc600000010ff */
[----:B------:R-:W-:Y:S02]  /*99e0*/  FADD.FTZ R102, R102, R93 ;  /* 0x0000005d66667221 */ /* 0x000fe40000010000 */
[----:B------:R-:W-:Y:S02]  /*99f0*/  MUFU.EX2 R40, R40 ;  /* 0x0000002800287308 */ /* 0x000fe40000000800 */
[----:B------:R-:W-:-:S06]  /*9a00*/  FADD.FTZ R91, R91, R102 ;  /* 0x000000665b5b7221 */ /* 0x000fcc0000010000 */
[----:B------:R-:W-:Y:S08]  /*9a10*/  MUFU.EX2 R36, R36 ;  /* 0x0000002400247308 */ /* 0x000ff00000000800 */
[----:B------:R-:W1:Y:S01]  /*9a20*/  MUFU.EX2 R27, R27 ;  /* 0x0000001b001b7308 */ /* 0x000e620000000800 */
[C---:B-----5:R-:W-:Y:S07]  /*9a30*/  HMMA.16816.F32.BF16 R80, R4.reuse, R8, R80 ;  /* 0x000000080450723c */ /* 0x060fee0000041850 */
[----:B------:R-:W-:Y:S01]  /*9a40*/  MUFU.EX2 R32, R32 ;  /* 0x0000002000207308 */ /* 0x000fe20000000800 */
[C---:B------:R-:W-:Y:S01]  /*9a50*/  HMMA.16816.F32.BF16 R76, R4.reuse, R10, R76 ;  /* 0x0000000a044c723c */ /* 0x040fe2000004184c */
[----:B------:R-:W4:Y:S06]  /*9a60*/  LDSM.16.MT88.4 R8, [R137+0x4000] ;  /* 0x004000008908783b */ /* 0x000f2c0000004200 */
[----:B------:R-:W5:Y:S08]  /*9a70*/  MUFU.EX2 R25, R25 ;  /* 0x0000001900197308 */ /* 0x000f700000000800 */
[----:B------:R-:W-:Y:S08]  /*9a80*/  MUFU.EX2 R29, R29 ;  /* 0x0000001d001d7308 */ /* 0x000ff00000000800 */
[----:B------:R-:W1:Y:S08]  /*9a90*/  MUFU.EX2 R44, R44 ;  /* 0x0000002c002c7308 */ /* 0x000e700000000800 */
[----:B------:R-:W-:Y:S08]  /*9aa0*/  MUFU.EX2 R23, R23 ;  /* 0x0000001700177308 */ /* 0x000ff00000000800 */
[----:B------:R-:W1:Y:S01]  /*9ab0*/  MUFU.EX2 R24, R24 ;  /* 0x0000001800187308 */ /* 0x000e620000000800 */
[C---:B----4-:R-:W-:Y:S07]  /*9ac0*/  HMMA.16816.F32.BF16 R72, R4.reuse, R8, R72 ;  /* 0x000000080448723c */ /* 0x050fee0000041848 */
[----:B------:R-:W-:Y:S01]  /*9ad0*/  MUFU.EX2 R160, R160 ;  /* 0x000000a000a07308 */ /* 0x000fe20000000800 */
[----:B------:R-:W-:Y:S01]  /*9ae0*/  HMMA.16816.F32.BF16 R68, R4, R10, R68 ;  /* 0x0000000a0444723c */ /* 0x000fe20000041844 */
[----:B------:R-:W4:Y:S06]  /*9af0*/  LDSM.16.MT88.4 R8, [R138+0x4400] ;  /* 0x004400008a08783b */ /* 0x000f2c0000004200 */
[----:B------:R-:W-:Y:S01]  /*9b00*/  MUFU.EX2 R22, R22 ;  /* 0x0000001600167308 */ /* 0x000fe20000000800 */
[----:B--2---:R-:W-:Y:S01]  /*9b10*/  F2FP.BF16.PACK_AB R4, R55, R100 ;  /* 0x000000643704723e */ /* 0x004fe200000010ff */
[----:B------:R-:W-:Y:S01]  /*9b20*/  FADD.FTZ R100, R100, R91 ;  /* 0x0000005b64647221 */ /* 0x000fe20000010000 */
[----:B---3--:R-:W-:-:S05]  /*9b30*/  F2FP.BF16.PACK_AB R5, R53, R56 ;  /* 0x000000383505723e */ /* 0x008fca00000010ff */
[----:B------:R-:W-:Y:S01]  /*9b40*/  MUFU.EX2 R159, R159 ;  /* 0x0000009f009f7308 */ /* 0x000fe20000000800 */
[----:B------:R-:W-:Y:S01]  /*9b50*/  F2FP.BF16.PACK_AB R6, R47, R92 ;  /* 0x0000005c2f06723e */ /* 0x000fe200000010ff */
[----:B------:R-:W-:Y:S01]  /*9b60*/  FADD.FTZ R55, R55, R100 ;  /* 0x0000006437377221 */ /* 0x000fe20000010000 */
[----:B------:R-:W-:-:S03]  /*9b70*/  F2FP.BF16.PACK_AB R7, R39, R42 ;  /* 0x0000002a2707723e */ /* 0x000fc600000010ff */
[----:B------:R-:W-:-:S04]  /*9b80*/  FADD.FTZ R92, R92, R55 ;  /* 0x000000375c5c7221 */ /* 0x000fc80000010000 */
[----:B------:R-:W-:Y:S01]  /*9b90*/  HMMA.16816.F32.BF16 R72, R4, R12, R72 ;  /* 0x0000000c0448723c */ /* 0x000fe20000041848 */
[----:B------:R-:W-:-:S06]  /*9ba0*/  FADD.FTZ R47, R47, R92 ;  /* 0x0000005c2f2f7221 */ /* 0x000fcc0000010000 */
[----:B------:R-:W-:Y:S01]  /*9bb0*/  FFMA.FTZ R12, R17, c[0x0][0x23c], -R28 ;  /* 0x00008f00110c7a23 */ /* 0x000fe2000001081c */
[----:B------:R-:W-:Y:S01]  /*9bc0*/  HMMA.16816.F32.BF16 R68, R4, R14, R68 ;  /* 0x0000000e0444723c */ /* 0x000fe20000041844 */
[----:B------:R-:W2:Y:S01]  /*9bd0*/  LDSM.16.MT88.4 R16, [R137+0x4800] ;  /* 0x004800008910783b */ /* 0x000ea20000004200 */
[----:B------:R-:W-:Y:S02]  /*9be0*/  FADD.FTZ R13, R3, R30 ;  /* 0x0000001e030d7221 */ /* 0x000fe40000010000 */
[----:B------:R3:W1:Y:S02]  /*9bf0*/  MUFU.EX2 R3, R12 ;  /* 0x0000000c00037308 */ /* 0x0006640000000800 */
[----:B------:R-:W-:-:S04]  /*9c00*/  FADD.FTZ R62, R62, R13 ;  /* 0x0000000d3e3e7221 */ /* 0x000fc80000010000 */
[----:B------:R-:W-:Y:S01]  /*9c10*/  FADD.FTZ R49, R49, R62 ;  /* 0x0000003e31317221 */ /* 0x000fe20000010000 */
[----:B----4-:R-:W-:Y:S03]  /*9c20*/  HMMA.16816.F32.BF16 R80, R4, R8, R80 ;  /* 0x000000080450723c */ /* 0x010fe60000041850 */
[----:B------:R-:W-:-:S04]  /*9c30*/  FADD.FTZ R58, R58, R49 ;  /* 0x000000313a3a7221 */ /* 0x000fc80000010000 */
[----:B------:R-:W-:Y:S01]  /*9c40*/  FADD.FTZ R45, R45, R58 ;  /* 0x0000003a2d2d7221 */ /* 0x000fe20000010000 */
[----:B---3--:R-:W-:Y:S01]  /*9c50*/  LDSM.16.MT88.4 R12, [R138+0x4c00] ;  /* 0x004c00008a0c783b */ /* 0x008fe20000004200 */
[----:B------:R-:W-:Y:S02]  /*9c60*/  HMMA.16816.F32.BF16 R76, R4, R10, R76 ;  /* 0x0000000a044c723c */ /* 0x000fe4000004184c */
[----:B------:R-:W-:Y:S01]  /*9c70*/  FADD.FTZ R88, R88, R45 ;  /* 0x0000002d58587221 */ /* 0x000fe20000010000 */
[----:B------:R-:W3:Y:S03]  /*9c80*/  LDSM.16.MT88.4 R8, [R138+0x4800] ;  /* 0x004800008a08783b */ /* 0x000ee60000004200 */
[----:B------:R-:W-:Y:S01]  /*9c90*/  FADD.FTZ R67, R67, R88 ;  /* 0x0000005843437221 */ /* 0x000fe20000010000 */
[----:B------:R-:W-:Y:S01]  /*9ca0*/  F2FP.BF16.PACK_AB R4, R33, R38 ;  /* 0x000000262104723e */ /* 0x000fe200000010ff */
[----:B------:R-:W-:Y:S01]  /*9cb0*/  FADD.FTZ R38, R38, R47 ;  /* 0x0000002f26267221 */ /* 0x000fe20000010000 */
[----:B-1----:R-:W-:Y:S01]  /*9cc0*/  F2FP.BF16.PACK_AB R5, R27, R36 ;  /* 0x000000241b05723e */ /* 0x002fe200000010ff */
[----:B------:R-:W-:Y:S01]  /*9cd0*/  FADD.FTZ R66, R66, R67 ;  /* 0x0000004342427221 */ /* 0x000fe20000010000 */
[----:B------:R-:W-:Y:S01]  /*9ce0*/  F2FP.BF16.PACK_AB R6, R40, R35 ;  /* 0x000000232806723e */ /* 0x000fe200000010ff */
[----:B------:R-:W-:Y:S01]  /*9cf0*/  FADD.FTZ R38, R33, R38 ;  /* 0x0000002621267221 */ /* 0x000fe20000010000 */
[----:B-----5:R-:W-:Y:S01]  /*9d00*/  F2FP.BF16.PACK_AB R7, R25, R32 ;  /* 0x000000201907723e */ /* 0x020fe200000010ff */
[----:B------:R-:W-:-:S02]  /*9d10*/  FADD.FTZ R20, R63, R66 ;  /* 0x000000423f147221 */ /* 0x000fc40000010000 */
[----:B------:R-:W-:-:S04]  /*9d20*/  FADD.FTZ R35, R35, R38 ;  /* 0x0000002623237221 */ /* 0x000fc80000010000 */
[----:B--2---:R-:W-:Y:S01]  /*9d30*/  HMMA.16816.F32.BF16 R72, R4, R16, R72 ;  /* 0x000000100448723c */ /* 0x004fe20000041848 */
[----:B------:R-:W-:-:S06]  /*9d40*/  FADD.FTZ R40, R40, R35 ;  /* 0x0000002328287221 */ /* 0x000fcc0000010000 */
[----:B------:R-:W-:Y:S01]  /*9d50*/  FADD.FTZ R17, R95, R20 ;  /* 0x000000145f117221 */ /* 0x000fe20000010000 */
[----:B------:R-:W-:Y:S03]  /*9d60*/  HMMA.16816.F32.BF16 R68, R4, R18, R68 ;  /* 0x000000120444723c */ /* 0x000fe60000041844 */
[----:B------:R-:W-:-:S04]  /*9d70*/  FADD.FTZ R17, R98, R17 ;  /* 0x0000001162117221 */ /* 0x000fc80000010000 */
[----:B------:R-:W-:-:S04]  /*9d80*/  FADD.FTZ R94, R94, R17 ;  /* 0x000000115e5e7221 */ /* 0x000fc80000010000 */
[----:B------:R-:W-:Y:S01]  /*9d90*/  FADD.FTZ R89, R89, R94 ;  /* 0x0000005e59597221 */ /* 0x000fe20000010000 */
[----:B---3--:R-:W-:Y:S03]  /*9da0*/  HMMA.16816.F32.BF16 R80, R4, R8, R80 ;  /* 0x000000080450723c */ /* 0x008fe60000041850 */
        /* <DEDUP_REMOVED lines=14> */
[----:B------:R-:W-:-:S02]  /*9e90*/  FADD.FTZ R3, R3, R44 ;  /* 0x0000002c03037221 */ /* 0x000fc40000010000 */
[----:B------:R-:W-:Y:S02]  /*9ea0*/  FADD.FTZ R32, R32, R27 ;  /* 0x0000001b20207221 */ /* 0x000fe40000010000 */
[----:B------:R-:W-:Y:S01]  /*9eb0*/  HMMA.16816.F32.BF16 R80, R4, R12, R80 ;  /* 0x0000000c0450723c */ /* 0x000fe20000041850 */
[----:B------:R-:W-:Y:S02]  /*9ec0*/  FADD.FTZ R160, R160, R3 ;  /* 0x00000003a0a07221 */ /* 0x000fe40000010000 */
[----:B------:R-:W-:-:S04]  /*9ed0*/  FADD.FTZ R32, R25, R32 ;  /* 0x0000002019207221 */ /* 0x000fc80000010000 */
[----:B------:R-:W-:Y:S01]  /*9ee0*/  FADD.FTZ R23, R23, R32 ;  /* 0x0000002017177221 */ /* 0x000fe20000010000 */
[----:B------:R-:W-:Y:S03]  /*9ef0*/  HMMA.16816.F32.BF16 R76, R4, R14, R76 ;  /* 0x0000000e044c723c */ /* 0x000fe6000004184c */
[----:B------:R-:W-:-:S04]  /*9f00*/  FADD.FTZ R23, R24, R23 ;  /* 0x0000001718177221 */ /* 0x000fc80000010000 */
[----:B------:R-:W-:-:S04]  /*9f10*/  FADD.FTZ R22, R22, R23 ;  /* 0x0000001716167221 */ /* 0x000fc80000010000 */
[----:B------:R-:W-:Y:S01]  /*9f20*/  FADD.FTZ R159, R159, R22 ;  /* 0x000000169f9f7221 */ /* 0x000fe20000010000 */
[C---:B-1----:R-:W-:Y:S08]  /*9f30*/  HMMA.16816.F32.BF16 R72, R4.reuse, R8, R72 ;  /* 0x000000080448723c */ /* 0x042ff00000041848 */
        /* <DEDUP_REMOVED lines=65> */
.L_x_4467:
[----:B------:R-:W-:-:S05]  /*a350*/  IMAD.MOV.U32 R5, RZ, RZ, c[0x0][0x1a0] ;  /* 0x00006800ff057624 */ /* 0x000fca00078e00ff */
[----:B------:R-:W-:-:S04]  /*a360*/  LEA R5, -R5, RZ, 0x7 ;  /* 0x000000ff05057211 */ /* 0x000fc800078e39ff */
[----:B------:R-:W-:Y:S02]  /*a370*/  SHF.R.S32.HI R4, RZ, 0x1f, R5 ;  /* 0x0000001fff047819 */ /* 0x000fe40000011405 */
.L_x_4468:
[----:B------:R-:W-:Y:S01]  /*a380*/  ULDC.64 UR4, c[0x0][0x1a0] ;  /* 0x0000680000047ab9 */ /* 0x000fe20000000a00 */
[C---:B------:R-:W-:Y:S01]  /*a390*/  LEA R146, P0, R5.reuse, R146, 0x1 ;  /* 0x0000009205927211 */ /* 0x040fe200078008ff */
[----:B------:R-:W-:Y:S01]  /*a3a0*/  USHF.L.U32 UR9, UR4, 0x6, URZ ;  /* 0x0000000604097899 */ /* 0x000fe2000800063f */
[----:B------:R-:W-:Y:S01]  /*a3b0*/  P2R R3, PR, RZ, 0x2 ;  /* 0x00000002ff037803 */ /* 0x000fe20000000000 */
        /* <DEDUP_REMOVED lines=14> */
[----:B------:R-:W-:-:S05]  /*a4a0*/  IADD3.X R25, R17, UR5, RZ, P0, !PT ;  /* 0x0000000511197c10 */ /* 0x000fca00087fe4ff */
[----:B------:R3:W-:Y:S04]  /*a4b0*/  LDGSTS.E.BYPASS.LTC128B.128 [R155+0x4800], [R24.64] ;  /* 0x04800000189b7fae */ /* 0x0007e8000b901d46 */
[----:B------:R-:W-:Y:S04]  /*a4c0*/  LDSM.16.M88.4 R56, [R142] ;  /* 0x000000008e38783b */ /* 0x000fe80000000200 */
[----:B------:R-:W4:Y:S04]  /*a4d0*/  LDSM.16.M88.4 R20, [R140+0x1000] ;  /* 0x001000008c14783b */ /* 0x000f280000000200 */
[----:B------:R-:W2:Y:S04]  /*a4e0*/  LDSM.16.M88.4 R12, [R140+0x1400] ;  /* 0x001400008c0c783b */ /* 0x000ea80000000200 */
[----:B------:R-:W-:Y:S04]  /*a4f0*/  LDSM.16.M88.4 R40, [R141] ;  /* 0x000000008d28783b */ /* 0x000fe80000000200 */
[----:B------:R-:W5:Y:S04]  /*a500*/  LDSM.16.M88.4 R8, [R139] ;  /* 0x000000008b08783b */ /* 0x000f680000000200 */
[----:B------:R-:W1:Y:S04]  /*a510*/  LDSM.16.M88.4 R4, [R140+0x1800] ;  /* 0x001800008c04783b */ /* 0x000e680000000200 */
[----:B------:R-:W1:Y:S04]  /*a520*/  LDSM.16.M88.4 R28, [R136] ;  /* 0x00000000881c783b */ /* 0x000e680000000200 */
[----:B------:R-:W1:Y:S04]  /*a530*/  LDSM.16.M88.4 R60, [R135] ;  /* 0x00000000873c783b */ /* 0x000e680000000200 */
[----:B------:R-:W1:Y:S04]  /*a540*/  LDSM.16.M88.4 R52, [R140+0x2000] ;  /* 0x002000008c34783b */ /* 0x000e680000000200 */
[----:B------:R-:W1:Y:S04]  /*a550*/  LDSM.16.M88.4 R32, [R133] ;  /* 0x000000008520783b */ /* 0x000e680000000200 */
[----:B---3--:R-:W3:Y:S01]  /*a560*/  LDSM.16.M88.4 R24, [R140+0x1c00] ;  /* 0x001c00008c18783b */ /* 0x008ee20000000200 */
[C---:B----4-:R-:W-:Y:S03]  /*a570*/  HMMA.16816.F32.BF16 R44, R56.reuse, R20, RZ ;  /* 0x00000014382c723c */ /* 0x050fe600000418ff */
[----:B------:R-:W-:Y:S04]  /*a580*/  LDSM.16.M88.4 R64, [R140+0x2800] ;  /* 0x002800008c40783b */ /* 0x000fe80000000200 */
[----:B------:R-:W4:Y:S01]  /*a590*/  LDSM.16.M88.4 R36, [R134] ;  /* 0x000000008624783b */ /* 0x000f220000000200 */
[C---:B------:R-:W-:Y:S03]  /*a5a0*/  HMMA.16816.F32.BF16 R20, R56.reuse, R22, RZ ;  /* 0x000000163814723c */ /* 0x040fe600000418ff */
[----:B------:R-:W0:Y:S05]  /*a5b0*/  LDGDEPBAR ;  /* 0x00000000000079af */ /* 0x000e2a0000000000 */
[----:B--2---:R-:W-:Y:S08]  /*a5c0*/  HMMA.16816.F32.BF16 R16, R56, R12, RZ ;  /* 0x0000000c3810723c */ /* 0x004ff000000418ff */
[C---:B-----5:R-:W-:Y:S08]  /*a5d0*/  HMMA.16816.F32.BF16 R44, R40.reuse, R8, R44 ;  /* 0x00000008282c723c */ /* 0x060ff0000004182c */
[----:B------:R-:W-:Y:S08]  /*a5e0*/  HMMA.16816.F32.BF16 R20, R40, R10, R20 ;  /* 0x0000000a2814723c */ /* 0x000ff00000041814 */
[C---:B-1----:R-:W-:Y:S08]  /*a5f0*/  HMMA.16816.F32.BF16 R8, R56.reuse, R4, RZ ;  /* 0x000000043808723c */ /* 0x042ff000000418ff */
[----:B------:R-:W-:Y:S01]  /*a600*/  HMMA.16816.F32.BF16 R4, R56, R6, RZ ;  /* 0x000000063804723c */ /* 0x000fe200000418ff */
[----:B------:R-:W-:-:S02]  /*a610*/  FMUL.FTZ R87, R44, c[0x0][0x2ec] ;  /* 0x0000bb002c577a20 */ /* 0x000fc40000410000 */
[----:B------:R-:W-:Y:S02]  /*a620*/  FMUL.FTZ R88, R45, c[0x0][0x2ec] ;  /* 0x0000bb002d587a20 */ /* 0x000fe40000410000 */
[----:B------:R-:W-:Y:S02]  /*a630*/  FMUL.FTZ R89, R46, c[0x0][0x2ec] ;  /* 0x0000bb002e597a20 */ /* 0x000fe40000410000 */
[----:B------:R-:W-:Y:S01]  /*a640*/  FMUL.FTZ R90, R47, c[0x0][0x2ec] ;  /* 0x0000bb002f5a7a20 */ /* 0x000fe20000410000 */
[----:B------:R-:W-:Y:S01]  /*a650*/  HMMA.16816.F32.BF16 R12, R56, R14, RZ ;  /* 0x0000000e380c723c */ /* 0x000fe200000418ff */
[----:B------:R-:W1:Y:S01]  /*a660*/  LDSM.16.M88.4 R44, [R140+0x2400] ;  /* 0x002400008c2c783b */ /* 0x000e620000000200 */
[----:B------:R-:W-:Y:S01]  /*a670*/  FMUL.FTZ R49, R20, c[0x0][0x2ec] ;  /* 0x0000bb0014317a20 */ /* 0x000fe20000410000 */
[----:B------:R-:W2:Y:S01]  /*a680*/  MUFU.TANH R87, R87 ;  /* 0x0000005700577308 */ /* 0x000ea20000002400 */
[----:B------:R-:W-:Y:S02]  /*a690*/  FMUL.FTZ R92, R21, c[0x0][0x2ec] ;  /* 0x0000bb00155c7a20 */ /* 0x000fe40000410000 */
[----:B------:R-:W-:-:S02]  /*a6a0*/  FMUL.FTZ R91, R22, c[0x0][0x2ec] ;  /* 0x0000bb00165b7a20 */ /* 0x000fc40000410000 */
[C---:B------:R-:W-:Y:S01]  /*a6b0*/  HMMA.16816.F32.BF16 R16, R40.reuse, R28, R16 ;  /* 0x0000001c2810723c */ /* 0x040fe20000041810 */
[----:B------:R-:W-:Y:S02]  /*a6c0*/  FMUL.FTZ R94, R23, c[0x0][0x2ec] ;  /* 0x0000bb00175e7a20 */ /* 0x000fe40000410000 */
[----:B------:R-:W-:Y:S01]  /*a6d0*/  LDSM.16.M88.4 R20, [R132] ;  /* 0x000000008414783b */ /* 0x000fe20000000200 */
[----:B------:R-:W5:Y:S04]  /*a6e0*/  MUFU.TANH R89, R89 ;  /* 0x0000005900597308 */ /* 0x000f680000002400 */
[C---:B------:R-:W-:Y:S04]  /*a6f0*/  HMMA.16816.F32.BF16 R8, R40.reuse, R60, R8 ;  /* 0x0000003c2808723c */ /* 0x040fe80000041808 */
[----:B------:R-:W1:Y:S04]  /*a700*/  MUFU.TANH R88, R88 ;  /* 0x0000005800587308 */ /* 0x000e680000002400 */
[----:B------:R-:W-:Y:S04]  /*a710*/  HMMA.16816.F32.BF16 R4, R40, R62, R4 ;  /* 0x0000003e2804723c */ /* 0x000fe80000041804 */
[----:B------:R-:W1:Y:S04]  /*a720*/  MUFU.TANH R90, R90 ;  /* 0x0000005a005a7308 */ /* 0x000e680000002400 */
[----:B------:R-:W-:Y:S01]  /*a730*/  HMMA.16816.F32.BF16 R60, R56, R52, RZ ;  /* 0x00000034383c723c */ /* 0x000fe200000418ff */
[----:B------:R-:W-:-:S02]  /*a740*/  FMUL.FTZ R17, R17, c[0x0][0x2ec] ;  /* 0x0000bb0011117a20 */ /* 0x000fc40000410000 */
[----:B------:R-:W-:Y:S01]  /*a750*/  FMUL.FTZ R19, R19, c[0x0][0x2ec] ;  /* 0x0000bb0013137a20 */ /* 0x000fe20000410000 */
[----:B------:R-:W1:Y:S01]  /*a760*/  MUFU.TANH R92, R92 ;  /* 0x0000005c005c7308 */ /* 0x000e620000002400 */
[----:B------:R-:W-:-:S03]  /*a770*/  FMUL.FTZ R93, R18, c[0x0][0x2ec] ;  /* 0x0000bb00125d7a20 */ /* 0x000fc60000410000 */
[----:B------:R-:W-:Y:S01]  /*a780*/  HMMA.16816.F32.BF16 R52, R56, R54, RZ ;  /* 0x000000363834723c */ /* 0x000fe200000418ff */
[----:B------:R-:W-:Y:S02]  /*a790*/  FMUL.FTZ R108, R8, c[0x0][0x2ec] ;  /* 0x0000bb00086c7a20 */ /* 0x000fe40000410000 */
[----:B------:R-:W-:Y:S01]  /*a7a0*/  FMUL.FTZ R10, R10, c[0x0][0x2ec] ;  /* 0x0000bb000a0a7a20 */ /* 0x000fe20000410000 */
[----:B------:R-:W-:Y:S04]  /*a7b0*/  MUFU.TANH R116, R17 ;  /* 0x0000001100747308 */ /* 0x000fe80000002400 */
[----:B------:R-:W-:Y:S01]  /*a7c0*/  HMMA.16816.F32.BF16 R12, R40, R30, R12 ;  /* 0x0000001e280c723c */ /* 0x000fe2000004180c */
[----:B------:R-:W-:Y:S02]  /*a7d0*/  FMUL.FTZ R4, R4, c[0x0][0x2ec] ;  /* 0x0000bb0004047a20 */ /* 0x000fe40000410000 */
[----:B------:R-:W-:Y:S01]  /*a7e0*/  FMUL.FTZ R7, R7, c[0x0][0x2ec] ;  /* 0x0000bb0007077a20 */ /* 0x000fe20000410000 */
[----:B------:R-:W1:Y:S01]  /*a7f0*/  MUFU.TANH R94, R94 ;  /* 0x0000005e005e7308 */ /* 0x000e620000002400 */
[----:B------:R-:W-:-:S02]  /*a800*/  FMUL.FTZ R5, R5, c[0x0][0x2ec] ;  /* 0x0000bb0005057a20 */ /* 0x000fc40000410000 */
[----:B------:R-:W-:Y:S01]  /*a810*/  FMUL.FTZ R101, R6, c[0x0][0x2ec] ;  /* 0x0000bb0006657a20 */ /* 0x000fe20000410000 */
[----:B------:R-:W-:Y:S04]  /*a820*/  HMMA.16816.F32.BF16 R60, R40, R32, R60 ;  /* 0x00000020283c723c */ /* 0x000fe8000004183c */
[----:B------:R1:W1:Y:S03]  /*a830*/  MUFU.TANH R33, R19 ;  /* 0x0000001300217308 */ /* 0x0002660000002400 */
[----:B------:R-:W-:Y:S01]  /*a840*/  FMUL.FTZ R32, R16, c[0x0][0x2ec] ;  /* 0x0000bb0010207a20 */ /* 0x000fe20000410000 */
[C---:B---3--:R-:W-:Y:S04]  /*a850*/  HMMA.16816.F32.BF16 R28, R56.reuse, R24, RZ ;  /* 0x00000018381c723c */ /* 0x048fe800000418ff */
[----:B------:R-:W-:Y:S04]  /*a860*/  MUFU.TANH R110, R4 ;  /* 0x00000004006e7308 */ /* 0x000fe80000002400 */
[----:B------:R-:W-:Y:S01]  /*a870*/  HMMA.16816.F32.BF16 R24, R56, R26, RZ ;  /* 0x0000001a3818723c */ /* 0x000fe200000418ff */
[----:B------:R-:W-:-:S02]  /*a880*/  FMUL.FTZ R112, R13, c[0x0][0x2ec] ;  /* 0x0000bb000d707a20 */ /* 0x000fc40000410000 */
[----:B------:R-:W-:Y:S01]  /*a890*/  FMUL.FTZ R95, R15, c[0x0][0x2ec] ;  /* 0x0000bb000f5f7a20 */ /* 0x000fe20000410000 */
[----:B-1----:R-:W1:Y:S01]  /*a8a0*/  LDSM.16.M88.4 R16, [R86] ;  /* 0x000000005610783b */ /* 0x002e620000000200 */
[----:B------:R-:W-:Y:S01]  /*a8b0*/  FMUL.FTZ R105, R14, c[0x0][0x2ec] ;  /* 0x0000bb000e697a20 */ /* 0x000fe20000410000 */
[----:B------:R3:W-:Y:S02]  /*a8c0*/  MUFU.TANH R8, R5 ;  /* 0x0000000500087308 */ /* 0x0007e40000002400 */
[C---:B------:R-:W-:Y:S01]  /*a8d0*/  HMMA.16816.F32.BF16 R52, R40.reuse, R34, R52 ;  /* 0x000000222834723c */ /* 0x040fe20000041834 */
[----:B------:R-:W-:Y:S02]  /*a8e0*/  FMUL.FTZ R61, R61, c[0x0][0x2ec] ;  /* 0x0000bb003d3d7a20 */ /* 0x000fe40000410000 */
[----:B------:R-:W-:Y:S02]  /*a8f0*/  FMUL.FTZ R102, R60, c[0x0][0x2ec] ;  /* 0x0000bb003c667a20 */ /* 0x000fe40000410000 */
[----:B------:R-:W-:Y:S01]  /*a900*/  FMUL.FTZ R62, R62, c[0x0][0x2ec] ;  /* 0x0000bb003e3e7a20 */ /* 0x000fe20000410000 */
[----:B------:R-:W1:Y:S01]  /*a910*/  MUFU.TANH R112, R112 ;  /* 0x0000007000707308 */ /* 0x000e620000002400 */
[----:B------:R-:W-:Y:S01]  /*a920*/  FMUL.FTZ R35, R12, c[0x0][0x2ec] ;  /* 0x0000bb000c237a20 */ /* 0x000fe20000410000 */
[----:B----4-:R-:W-:Y:S06]  /*a930*/  HMMA.16816.F32.BF16 R28, R40, R36, R28 ;  /* 0x00000024281c723c */ /* 0x010fec000004181c */
[----:B------:R-:W4:Y:S02]  /*a940*/  MUFU.TANH R95, R95 ;  /* 0x0000005f005f7308 */ /* 0x000f240000002400 */
[----:B------:R-:W-:Y:S06]  /*a950*/  HMMA.16816.F32.BF16 R12, R56, R64, RZ ;  /* 0x00000040380c723c */ /* 0x000fec00000418ff */
[----:B------:R-:W-:Y:S02]  /*a960*/  MUFU.TANH R7, R7 ;  /* 0x0000000700077308 */ /* 0x000fe40000002400 */
[----:B------:R-:W-:Y:S01]  /*a970*/  HMMA.16816.F32.BF16 R24, R40, R38, R24 ;  /* 0x000000262818723c */ /* 0x000fe20000041818 */
[----:B------:R-:W-:-:S02]  /*a980*/  FMUL.FTZ R53, R53, c[0x0][0x2ec] ;  /* 0x0000bb0035357a20 */ /* 0x000fc40000410000 */
[----:B------:R-:W-:Y:S02]  /*a990*/  FMUL.FTZ R55, R55, c[0x0][0x2ec] ;  /* 0x0000bb0037377a20 */ /* 0x000fe40000410000 */
[----:B------:R-:W-:Y:S01]  /*a9a0*/  FMUL.FTZ R52, R52, c[0x0][0x2ec] ;  /* 0x0000bb0034347a20 */ /* 0x000fe20000410000 */
[----:B------:R1:W-:Y:S01]  /*a9b0*/  MUFU.TANH R103, R10 ;  /* 0x0000000a00677308 */ /* 0x0003e20000002400 */
[----:B------:R-:W-:Y:S01]  /*a9c0*/  FMUL.FTZ R54, R54, c[0x0][0x2ec] ;  /* 0x0000bb0036367a20 */ /* 0x000fe20000410000 */
[C---:B------:R-:W-:Y:S01]  /*a9d0*/  HMMA.16816.F32.BF16 R36, R56.reuse, R44, RZ ;  /* 0x0000002c3824723c */ /* 0x040fe200000418ff */
[----:B------:R-:W-:Y:S02]  /*a9e0*/  FMUL.FTZ R28, R28, c[0x0][0x2ec] ;  /* 0x0000bb001c1c7a20 */ /* 0x000fe40000410000 */
[----:B------:R-:W-:Y:S02]  /*a9f0*/  FMUL.FTZ R6, R31, c[0x0][0x2ec] ;  /* 0x0000bb001f067a20 */ /* 0x000fe40000410000 */
[----:B------:R-:W-:Y:S01]  /*aa00*/  FMUL.FTZ R29, R29, c[0x0][0x2ec] ;  /* 0x0000bb001d1d7a20 */ /* 0x000fe20000410000 */
[----:B------:R-:W-:Y:S01]  /*aa10*/  MUFU.TANH R104, R28 ;  /* 0x0000001c00687308 */ /* 0x000fe20000002400 */
[----:B---3--:R-:W-:Y:S01]  /*aa20*/  FMUL.FTZ R5, R30, c[0x0][0x2ec] ;  /* 0x0000bb001e057a20 */ /* 0x008fe20000410000 */
[C---:B------:R-:W-:Y:S06]  /*aa30*/  HMMA.16816.F32.BF16 R44, R56.reuse, R46, RZ ;  /* 0x0000002e382c723c */ /* 0x040fec00000418ff */
[----:B------:R-:W-:Y:S02]  /*aa40*/  MUFU.TANH R98, R29 ;  /* 0x0000001d00627308 */ /* 0x000fe40000002400 */
[----:B------:R-:W-:Y:S01]  /*aa50*/  HMMA.16816.F32.BF16 R64, R56, R66, RZ ;  /* 0x000000423840723c */ /* 0x000fe200000418ff */
[----:B------:R-:W-:-:S02]  /*aa60*/  FMUL.FTZ R25, R25, c[0x0][0x2ec] ;  /* 0x0000bb0019197a20 */ /* 0x000fc40000410000 */
[----:B-1----:R-:W-:Y:S02]  /*aa70*/  FMUL.FTZ R10, R27, c[0x0][0x2ec] ;  /* 0x0000bb001b0a7a20 */ /* 0x002fe40000410000 */
[----:B------:R-:W-:Y:S01]  /*aa80*/  FMUL.FTZ R27, R63, c[0x0][0x2ec] ;  /* 0x0000bb003f1b7a20 */ /* 0x000fe20000410000 */
[----:B------:R1:W-:Y:S01]  /*aa90*/  MUFU.TANH R100, R25 ;  /* 0x0000001900647308 */ /* 0x0003e20000002400 */
[----:B------:R-:W-:Y:S01]  /*aaa0*/  FMUL.FTZ R24, R24, c[0x0][0x2ec] ;  /* 0x0000bb0018187a20 */ /* 0x000fe20000410000 */
[----:B------:R-:W-:Y:S01]  /*aab0*/  HMMA.16816.F32.BF16 R12, R40, R16, R12 ;  /* 0x00000010280c723c */ /* 0x000fe2000004180c */
[----:B------:R-:W-:-:S05]  /*aac0*/  FMUL.FTZ R26, R26, c[0x0][0x2ec] ;  /* 0x0000bb001a1a7a20 */ /* 0x000fca0000410000 */
[----:B------:R-:W-:Y:S01]  /*aad0*/  MUFU.TANH R6, R6 ;  /* 0x0000000600067308 */ /* 0x000fe20000002400 */
[----:B------:R-:W-:Y:S01]  /*aae0*/  IMAD.SHL.U32 R16, R154, 0x80, RZ ;  /* 0x000000809a107824 */ /* 0x000fe200078e00ff */
[C---:B------:R-:W-:Y:S04]  /*aaf0*/  HMMA.16816.F32.BF16 R44, R40.reuse, R22, R44 ;  /* 0x00000016282c723c */ /* 0x040fe8000004182c */
[--C-:B------:R-:W-:Y:S02]  /*ab00*/  LOP3.LUT R4, R16, 0x8, R85.reuse, 0xfe, !PT ;  /* 0x0000000810047812 */ /* 0x100fe400078efe55 */
[----:B------:R-:W-:Y:S01]  /*ab10*/  MUFU.TANH R10, R10 ;  /* 0x0000000a000a7308 */ /* 0x000fe20000002400 */
[----:B------:R-:W-:Y:S01]  /*ab20*/  FMUL.FTZ R23, R9, c[0x0][0x2ec] ;  /* 0x0000bb0009177a20 */ /* 0x000fe20000410000 */
[C---:B------:R-:W-:Y:S01]  /*ab30*/  ISETP.GE.AND P4, PT, R4.reuse, R51, PT ;  /* 0x000000330400720c */ /* 0x040fe20003f86270 */
[----:B------:R-:W-:Y:S01]  /*ab40*/  FMUL.FTZ R9, R11, c[0x0][0x2ec] ;  /* 0x0000bb000b097a20 */ /* 0x000fe20000410000 */
[----:B------:R-:W-:Y:S01]  /*ab50*/  ISETP.GE.AND P2, PT, R4, R50, PT ;  /* 0x000000320400720c */ /* 0x000fe20003f46270 */
[----:B------:R-:W-:Y:S01]  /*ab60*/  HMMA.16816.F32.BF16 R64, R40, R18, R64 ;  /* 0x000000122840723c */ /* 0x000fe20000041840 */
[----:B------:R-:W-:-:S02]  /*ab70*/  LOP3.LUT R4, R16, 0x10, R85, 0xfe, !PT ;  /* 0x0000001010047812 */ /* 0x000fc400078efe55 */
[----:B------:R-:W3:Y:S02]  /*ab80*/  MUFU.TANH R23, R23 ;  /* 0x0000001700177308 */ /* 0x000ee40000002400 */
[C---:B------:R-:W-:Y:S01]  /*ab90*/  ISETP.GE.AND P6, PT, R4.reuse, R51, PT ;  /* 0x000000330400720c */ /* 0x040fe20003fc6270 */
[----:B------:R-:W-:Y:S01]  /*aba0*/  FMUL.FTZ R13, R13, c[0x0][0x2ec] ;  /* 0x0000bb000d0d7a20 */ /* 0x000fe20000410000 */
[-C--:B------:R-:W-:Y:S01]  /*abb0*/  ISETP.GE.AND P3, PT, R4, R50.reuse, PT ;  /* 0x000000320400720c */ /* 0x080fe20003f66270 */
[----:B------:R-:W-:Y:S01]  /*abc0*/  HMMA.16816.F32.BF16 R36, R40, R20, R36 ;  /* 0x000000142824723c */ /* 0x000fe20000041824 */
[----:B------:R-:W-:Y:S01]  /*abd0*/  LOP3.LUT R4, R16, R85, RZ, 0xfc, !PT ;  /* 0x0000005510047212 */ /* 0x000fe200078efcff */
[----:B------:R-:W-:Y:S01]  /*abe0*/  FMUL.FTZ R15, R15, c[0x0][0x2ec] ;  /* 0x0000bb000f0f7a20 */ /* 0x000fe20000410000 */
[----:B------:R-:W1:Y:S01]  /*abf0*/  MUFU.TANH R9, R9 ;  /* 0x0000000900097308 */ /* 0x000e620000002400 */
[----:B------:R-:W-:Y:S01]  /*ac00*/  FMUL.FTZ R12, R12, c[0x0][0x2ec] ;  /* 0x0000bb000c0c7a20 */ /* 0x000fe20000410000 */
[CC--:B------:R-:W-:Y:S01]  /*ac10*/  ISETP.GE.AND P5, PT, R4.reuse, R51.reuse, PT ;  /* 0x000000330400720c */ /* 0x0c0fe20003fa6270 */
[----:B------:R-:W-:Y:S01]  /*ac20*/  FMUL.FTZ R47, R47, c[0x0][0x2ec] ;  /* 0x0000bb002f2f7a20 */ /* 0x000fe20000410000 */
[CC--:B------:R-:W-:Y:S01]  /*ac30*/  ISETP.GE.AND P0, PT, R4.reuse, R50.reuse, PT ;  /* 0x000000320400720c */ /* 0x0c0fe20003f06270 */
[----:B------:R-:W-:Y:S01]  /*ac40*/  FMUL.FTZ R45, R45, c[0x0][0x2ec] ;  /* 0x0000bb002d2d7a20 */ /* 0x000fe20000410000 */
[----:B------:R-:W-:Y:S01]  /*ac50*/  IADD3 R11, R4, 0x1, RZ ;  /* 0x00000001040b7810 */ /* 0x000fe20007ffe0ff */
[----:B------:R-:W-:Y:S01]  /*ac60*/  FMUL.FTZ R14, R14, c[0x0][0x2ec] ;  /* 0x0000bb000e0e7a20 */ /* 0x000fe20000410000 */
[----:B--2---:R-:W-:Y:S01]  /*ac70*/  FSEL R18, R87, -INF , !P5 ;  /* 0xff80000057127808 */ /* 0x004fe20006800000 */
[----:B------:R-:W-:Y:S01]  /*ac80*/  MUFU.TANH R27, R27 ;  /* 0x0000001b001b7308 */ /* 0x000fe20000002400 */
[----:B-----5:R-:W-:Y:S01]  /*ac90*/  FSEL R19, R89, -INF , !P0 ;  /* 0xff80000059137808 */ /* 0x020fe20004000000 */
[----:B------:R-:W-:Y:S01]  /*aca0*/  FMUL.FTZ R44, R44, c[0x0][0x2ec] ;  /* 0x0000bb002c2c7a20 */ /* 0x000fe20000410000 */
[C---:B------:R-:W-:Y:S01]  /*acb0*/  ISETP.GE.AND P5, PT, R11.reuse, R51, PT ;  /* 0x000000330b00720c */ /* 0x040fe20003fa6270 */
[----:B------:R-:W-:Y:S01]  /*acc0*/  FMUL.FTZ R46, R46, c[0x0][0x2ec] ;  /* 0x0000bb002e2e7a20 */ /* 0x000fe20000410000 */
[----:B------:R-:W-:-:S02]  /*acd0*/  ISETP.GE.AND P0, PT, R11, R50, PT ;  /* 0x000000320b00720c */ /* 0x000fc40003f06270 */
[----:B------:R-:W-:Y:S01]  /*ace0*/  IADD3 R17, R4, 0x9, RZ ;  /* 0x0000000904117810 */ /* 0x000fe20007ffe0ff */
[----:B------:R-:W2:Y:S01]  /*acf0*/  MUFU.TANH R11, R61 ;  /* 0x0000003d000b7308 */ /* 0x000ea20000002400 */
[----:B------:R-:W-:Y:S02]  /*ad00*/  FSEL R22, R88, -INF , !P5 ;  /* 0xff80000058167808 */ /* 0x000fe40006800000 */
[----:B------:R-:W-:Y:S01]  /*ad10*/  FSEL R21, R90, -INF , !P0 ;  /* 0xff8000005a157808 */ /* 0x000fe20004000000 */
[----:B------:R-:W-:Y:S01]  /*ad20*/  FMUL.FTZ R37, R37, c[0x0][0x2ec] ;  /* 0x0000bb0025257a20 */ /* 0x000fe20000410000 */
[----:B------:R-:W-:Y:S01]  /*ad30*/  ISETP.GE.AND P5, PT, R17, R51, PT ;  /* 0x000000331100720c */ /* 0x000fe20003fa6270 */
[----:B------:R-:W-:Y:S01]  /*ad40*/  FMUL.FTZ R39, R39, c[0x0][0x2ec] ;  /* 0x0000bb0027277a20 */ /* 0x000fe20000410000 */
[----:B------:R-:W-:Y:S01]  /*ad50*/  ISETP.GE.AND P0, PT, R17, R50, PT ;  /* 0x000000321100720c */ /* 0x000fe20003f06270 */
[----:B------:R-:W-:Y:S01]  /*ad60*/  MUFU.TANH R61, R55 ;  /* 0x00000037003d7308 */ /* 0x000fe20000002400 */
[----:B-1----:R-:W-:Y:S01]  /*ad70*/  IADD3 R25, R4, 0x11, RZ ;  /* 0x0000001104197810 */ /* 0x002fe20007ffe0ff */
[----:B------:R-:W-:Y:S01]  /*ad80*/  FMUL.FTZ R36, R36, c[0x0][0x2ec] ;  /* 0x0000bb0024247a20 */ /* 0x000fe20000410000 */
[----:B------:R-:W-:Y:S01]  /*ad90*/  FSEL R20, R92, -INF , !P5 ;  /* 0xff8000005c147808 */ /* 0x000fe20006800000 */
[----:B------:R-:W-:Y:S01]  /*ada0*/  FMUL.FTZ R38, R38, c[0x0][0x2ec] ;  /* 0x0000bb0026267a20 */ /* 0x000fe20000410000 */
[----:B------:R-:W-:-:S02]  /*adb0*/  FSEL R17, R94, -INF , !P0 ;  /* 0xff8000005e117808 */ /* 0x000fc40004000000 */
[CC--:B------:R-:W-:Y:S01]  /*adc0*/  ISETP.GE.AND P5, PT, R25.reuse, R51.reuse, PT ;  /* 0x000000331900720c */ /* 0x0c0fe20003fa6270 */
[----:B------:R-:W1:Y:S01]  /*add0*/  MUFU.TANH R92, R53 ;  /* 0x00000035005c7308 */ /* 0x000e620000002400 */
[-C--:B------:R-:W-:Y:S02]  /*ade0*/  ISETP.GE.AND P0, PT, R25, R50.reuse, PT ;  /* 0x000000321900720c */ /* 0x080fe40003f06270 */
[----:B------:R-:W-:Y:S02]  /*adf0*/  IADD3 R28, R4, 0x19, RZ ;  /* 0x00000019041c7810 */ /* 0x000fe40007ffe0ff */
[----:B------:R-:W-:Y:S02]  /*ae00*/  FSEL R116, R116, -INF , !P5 ;  /* 0xff80000074747808 */ /* 0x000fe40006800000 */
[----:B------:R-:W-:Y:S01]  /*ae10*/  FSEL R25, R33, -INF , !P0 ;  /* 0xff80000021197808 */ /* 0x000fe20004000000 */
[----:B------:R5:W1:Y:S01]  /*ae20*/  MUFU.TANH R94, R37 ;  /* 0x00000025005e7308 */ /* 0x000a620000002400 */
[C---:B------:R-:W-:Y:S01]  /*ae30*/  ISETP.GE.AND P5, PT, R28.reuse, R51, PT ;  /* 0x000000331c00720c */ /* 0x040fe20003fa6270 */
[----:B------:R-:W-:Y:S01]  /*ae40*/  FMUL.FTZ R33, R67, c[0x0][0x2ec] ;  /* 0x0000bb0043217a20 */ /* 0x000fe20000410000 */
[----:B------:R-:W-:-:S02]  /*ae50*/  ISETP.GE.AND P0, PT, R28, R50, PT ;  /* 0x000000321c00720c */ /* 0x000fc40003f06270 */
[----:B------:R-:W-:Y:S02]  /*ae60*/  IADD3 R28, R4, 0x21, RZ ;  /* 0x00000021041c7810 */ /* 0x000fe40007ffe0ff */
[----:B------:R-:W-:Y:S01]  /*ae70*/  FSEL R112, R112, -INF , !P5 ;  /* 0xff80000070707808 */ /* 0x000fe20006800000 */
[----:B------:R-:W-:Y:S01]  /*ae80*/  MUFU.TANH R96, R45 ;  /* 0x0000002d00607308 */ /* 0x000fe20000002400 */
[----:B----4-:R-:W-:Y:S02]  /*ae90*/  FSEL R95, R95, -INF , !P0 ;  /* 0xff8000005f5f7808 */ /* 0x010fe40004000000 */
[C---:B------:R-:W-:Y:S02]  /*aea0*/  ISETP.GE.AND P5, PT, R28.reuse, R51, PT ;  /* 0x000000331c00720c */ /* 0x040fe40003fa6270 */
[----:B------:R-:W-:Y:S02]  /*aeb0*/  ISETP.GE.AND P0, PT, R28, R50, PT ;  /* 0x000000321c00720c */ /* 0x000fe40003f06270 */
[----:B------:R-:W-:Y:S01]  /*aec0*/  IADD3 R29, R4, 0x29, RZ ;  /* 0x00000029041d7810 */ /* 0x000fe20007ffe0ff */
[----:B------:R-:W-:Y:S01]  /*aed0*/  MUFU.TANH R47, R47 ;  /* 0x0000002f002f7308 */ /* 0x000fe20000002400 */
[----:B---3--:R-:W-:Y:S01]  /*aee0*/  FSEL R28, R23, -INF , !P5 ;  /* 0xff800000171c7808 */ /* 0x008fe20006800000 */
[----:B-----5:R-:W-:Y:S01]  /*aef0*/  FMUL.FTZ R37, R66, c[0x0][0x2ec] ;  /* 0x0000bb0042257a20 */ /* 0x020fe20000410000 */
[----:B------:R-:W-:-:S02]  /*af00*/  FSEL R31, R9, -INF , !P0 ;  /* 0xff800000091f7808 */ /* 0x000fc40004000000 */
[CC--:B------:R-:W-:Y:S02]  /*af10*/  ISETP.GE.AND P5, PT, R29.reuse, R51.reuse, PT ;  /* 0x000000331d00720c */ /* 0x0c0fe40003fa6270 */
[-C--:B------:R-:W-:Y:S01]  /*af20*/  ISETP.GE.AND P0, PT, R29, R50.reuse, PT ;  /* 0x000000321d00720c */ /* 0x080fe20003f06270 */
[----:B------:R-:W3:Y:S01]  /*af30*/  MUFU.TANH R9, R39 ;  /* 0x0000002700097308 */ /* 0x000ee20000002400 */
[----:B------:R-:W-:Y:S02]  /*af40*/  IADD3 R23, R4, 0x31, RZ ;  /* 0x0000003104177810 */ /* 0x000fe40007ffe0ff */
[----:B------:R-:W-:Y:S02]  /*af50*/  FSEL R30, R8, -INF , !P5 ;  /* 0xff800000081e7808 */ /* 0x000fe40006800000 */
[----:B------:R-:W-:Y:S02]  /*af60*/  FSEL R29, R7, -INF , !P0 ;  /* 0xff800000071d7808 */ /* 0x000fe40004000000 */
[C---:B------:R-:W-:Y:S01]  /*af70*/  ISETP.GE.AND P5, PT, R23.reuse, R51, PT ;  /* 0x000000331700720c */ /* 0x040fe20003fa6270 */
[----:B------:R-:W4:Y:S01]  /*af80*/  MUFU.TANH R88, R13 ;  /* 0x0000000d00587308 */ /* 0x000f220000002400 */
[----:B------:R-:W-:-:S02]  /*af90*/  ISETP.GE.AND P0, PT, R23, R50, PT ;  /* 0x000000321700720c */ /* 0x000fc40003f06270 */
[----:B------:R-:W-:Y:S02]  /*afa0*/  IADD3 R7, R4, 0x39, RZ ;  /* 0x0000003904077810 */ /* 0x000fe40007ffe0ff */
[----:B------:R-:W-:Y:S02]  /*afb0*/  FSEL R98, R98, -INF , !P5 ;  /* 0xff80000062627808 */ /* 0x000fe40006800000 */
[----:B------:R-:W-:Y:S01]  /*afc0*/  FSEL R87, R6, -INF , !P0 ;  /* 0xff80000006577808 */ /* 0x000fe20004000000 */
[----:B------:R-:W5:Y:S01]  /*afd0*/  MUFU.TANH R34, R15 ;  /* 0x0000000f00227308 */ /* 0x000f620000002400 */
[C---:B------:R-:W-:Y:S02]  /*afe0*/  ISETP.GE.AND P5, PT, R7.reuse, R51, PT ;  /* 0x000000330700720c */ /* 0x040fe40003fa6270 */
[----:B------:R-:W-:Y:S01]  /*aff0*/  ISETP.GE.AND P0, PT, R7, R50, PT ;  /* 0x000000320700720c */ /* 0x000fe20003f06270 */
[----:B------:R-:W-:Y:S01]  /*b000*/  FMUL.FTZ R7, R65, c[0x0][0x2ec] ;  /* 0x0000bb0041077a20 */ /* 0x000fe20000410000 */
[----:B------:R-:W-:-:S02]  /*b010*/  IADD3 R6, R4, 0x41, RZ ;  /* 0x0000004104067810 */ /* 0x000fc40007ffe0ff */
[----:B------:R-:W-:Y:S01]  /*b020*/  FSEL R100, R100, -INF , !P5 ;  /* 0xff80000064647808 */ /* 0x000fe20006800000 */
[----:B------:R-:W-:Y:S01]  /*b030*/  MUFU.TANH R33, R33 ;  /* 0x0000002100217308 */ /* 0x000fe20000002400 */
[----:B------:R-:W-:Y:S02]  /*b040*/  FSEL R89, R10, -INF , !P0 ;  /* 0xff8000000a597808 */ /* 0x000fe40004000000 */
[C---:B------:R-:W-:Y:S02]  /*b050*/  ISETP.GE.AND P5, PT, R6.reuse, R51, PT ;  /* 0x000000330600720c */ /* 0x040fe40003fa6270 */
[----:B------:R-:W-:Y:S02]  /*b060*/  ISETP.GE.AND P0, PT, R6, R50, PT ;  /* 0x000000320600720c */ /* 0x000fe40003f06270 */
[----:B------:R-:W-:Y:S01]  /*b070*/  IADD3 R6, R4, 0x49, RZ ;  /* 0x0000004904067810 */ /* 0x000fe20007ffe0ff */
[----:B------:R-:W3:Y:S01]  /*b080*/  MUFU.TANH R7, R7 ;  /* 0x0000000700077308 */ /* 0x000ee20000002400 */
[----:B--2---:R-:W-:-:S02]  /*b090*/  FSEL R90, R11, -INF , !P5 ;  /* 0xff8000000b5a7808 */ /* 0x004fc40006800000 */
[----:B------:R-:W-:Y:S02]  /*b0a0*/  FSEL R55, R27, -INF , !P0 ;  /* 0xff8000001b377808 */ /* 0x000fe40004000000 */
[C---:B------:R-:W-:Y:S02]  /*b0b0*/  ISETP.GE.AND P5, PT, R6.reuse, R51, PT ;  /* 0x000000330600720c */ /* 0x040fe40003fa6270 */
[----:B------:R-:W-:Y:S01]  /*b0c0*/  ISETP.GE.AND P0, PT, R6, R50, PT ;  /* 0x000000320600720c */ /* 0x000fe20003f06270 */
[----:B------:R-:W2:Y:S01]  /*b0d0*/  MUFU.TANH R49, R49 ;  /* 0x0000003100317308 */ /* 0x000ea20000002400 */
[----:B------:R-:W-:Y:S02]  /*b0e0*/  IADD3 R6, R4, 0x51, RZ ;  /* 0x0000005104067810 */ /* 0x000fe40007ffe0ff */
[----:B-1----:R-:W-:Y:S02]  /*b0f0*/  FSEL R92, R92, -INF , !P5 ;  /* 0xff8000005c5c7808 */ /* 0x002fe40006800000 */
[----:B------:R-:W-:-:S02]  /*b100*/  FSEL R61, R61, -INF , !P0 ;  /* 0xff8000003d3d7808 */ /* 0x000fc40004000000 */
[CC--:B------:R-:W-:Y:S01]  /*b110*/  ISETP.GE.AND P5, PT, R6.reuse, R51.reuse, PT ;  /* 0x000000330600720c */ /* 0x0c0fe20003fa6270 */
[----:B------:R-:W1:Y:S01]  /*b120*/  MUFU.TANH R91, R91 ;  /* 0x0000005b005b7308 */ /* 0x000e620000002400 */
[----:B------:R-:W-:Y:S02]  /*b130*/  ISETP.GE.AND P0, PT, R6, R50, PT ;  /* 0x000000320600720c */ /* 0x000fe40003f06270 */
[----:B------:R-:W-:Y:S02]  /*b140*/  IADD3 R6, R4, 0x59, RZ ;  /* 0x0000005904067810 */ /* 0x000fe40007ffe0ff */
[----:B------:R-:W-:Y:S02]  /*b150*/  FSEL R94, R94, -INF , !P5 ;  /* 0xff8000005e5e7808 */ /* 0x000fe40006800000 */
[----:B---3--:R-:W-:Y:S01]  /*b160*/  FSEL R45, R9, -INF , !P0 ;  /* 0xff800000092d7808 */ /* 0x008fe20004000000 */
[----:B------:R-:W-:Y:S01]  /*b170*/  MUFU.TANH R35, R35 ;  /* 0x0000002300237308 */ /* 0x000fe20000002400 */
[----:B------:R-:W-:-:S02]  /*b180*/  ISETP.GE.AND P5, PT, R6, R51, PT ;  /* 0x000000330600720c */ /* 0x000fc40003fa6270 */
[-C--:B------:R-:W-:Y:S02]  /*b190*/  ISETP.GE.AND P0, PT, R6, R50.reuse, PT ;  /* 0x000000320600720c */ /* 0x080fe40003f06270 */
[----:B------:R-:W-:Y:S02]  /*b1a0*/  IADD3 R6, R4, 0x61, RZ ;  /* 0x0000006104067810 */ /* 0x000fe40007ffe0ff */
[----:B------:R-:W-:Y:S01]  /*b1b0*/  FSEL R96, R96, -INF , !P5 ;  /* 0xff80000060607808 */ /* 0x000fe20006800000 */
[----:B------:R-:W3:Y:S01]  /*b1c0*/  MUFU.TANH R105, R105 ;  /* 0x0000006900697308 */ /* 0x000ee20000002400 */
[----:B------:R-:W-:Y:S02]  /*b1d0*/  FSEL R47, R47, -INF , !P0 ;  /* 0xff8000002f2f7808 */ /* 0x000fe40004000000 */
[C---:B------:R-:W-:Y:S02]  /*b1e0*/  ISETP.GE.AND P5, PT, R6.reuse, R51, PT ;  /* 0x000000330600720c */ /* 0x040fe40003fa6270 */
[----:B------:R-:W-:-:S02]  /*b1f0*/  ISETP.GE.AND P0, PT, R6, R50, PT ;  /* 0x000000320600720c */ /* 0x000fc40003f06270 */
[----:B------:R-:W-:Y:S01]  /*b200*/  IADD3 R6, R4, 0x69, RZ ;  /* 0x0000006904067810 */ /* 0x000fe20007ffe0ff */
[----:B------:R-:W1:Y:S01]  /*b210*/  MUFU.TANH R93, R93 ;  /* 0x0000005d005d7308 */ /* 0x000e620000002400 */
[----:B----4-:R-:W-:Y:S02]  /*b220*/  FSEL R88, R88, -INF , !P5 ;  /* 0xff80000058587808 */ /* 0x010fe40006800000 */
[----:B-----5:R-:W-:Y:S02]  /*b230*/  FSEL R34, R34, -INF , !P0 ;  /* 0xff80000022227808 */ /* 0x020fe40004000000 */
[C---:B------:R-:W-:Y:S02]  /*b240*/  ISETP.GE.AND P5, PT, R6.reuse, R51, PT ;  /* 0x000000330600720c */ /* 0x040fe40003fa6270 */
[----:B------:R-:W-:Y:S01]  /*b250*/  ISETP.GE.AND P0, PT, R6, R50, PT ;  /* 0x000000320600720c */ /* 0x000fe20003f06270 */
[----:B------:R-:W4:Y:S01]  /*b260*/  MUFU.TANH R108, R108 ;  /* 0x0000006c006c7308 */ /* 0x000f220000002400 */
[----:B------:R-:W-:-:S02]  /*b270*/  LOP3.LUT R8, R16, 0x18, R85, 0xfe, !PT ;  /* 0x0000001810087812 */ /* 0x000fc400078efe55 */
[----:B------:R-:W-:Y:S02]  /*b280*/  FSEL R60, R7, -INF , !P5 ;  /* 0xff800000073c7808 */ /* 0x000fe40006800000 */
[----:B------:R-:W-:Y:S02]  /*b290*/  FSEL R33, R33, -INF , !P0 ;  /* 0xff80000021217808 */ /* 0x000fe40004000000 */
[C---:B------:R-:W-:Y:S01]  /*b2a0*/  ISETP.GE.AND P5, PT, R8.reuse, R51, PT ;  /* 0x000000330800720c */ /* 0x040fe20003fa6270 */
[----:B------:R-:W-:Y:S01]  /*b2b0*/  MUFU.TANH R32, R32 ;  /* 0x0000002000207308 */ /* 0x000fe20000002400 */
[----:B------:R-:W-:Y:S02]  /*b2c0*/  ISETP.GE.AND P0, PT, R8, R50, PT ;  /* 0x000000320800720c */ /* 0x000fe40003f06270 */
[C-C-:B------:R-:W-:Y:S02]  /*b2d0*/  LOP3.LUT R7, R16.reuse, 0x20, R85.reuse, 0xfe, !PT ;  /* 0x0000002010077812 */ /* 0x140fe400078efe55 */
[----:B------:R-:W-:-:S02]  /*b2e0*/  LOP3.LUT R8, R16, 0x30, R85, 0xfe, !PT ;  /* 0x0000003010087812 */ /* 0x000fc400078efe55 */
[----:B--2---:R-:W-:Y:S01]  /*b2f0*/  FSEL R114, R49, -INF , !P4 ;  /* 0xff80000031727808 */ /* 0x004fe20006000000 */
[----:B------:R-:W2:Y:S01]  /*b300*/  MUFU.TANH R5, R5 ;  /* 0x0000000500057308 */ /* 0x000ea20000002400 */
[----:B-1----:R-:W-:Y:S02]  /*b310*/  FSEL R23, R91, -INF , !P2 ;  /* 0xff8000005b177808 */ /* 0x002fe40005000000 */
[----:B---3--:R-:W-:Y:S02]  /*b320*/  FSEL R105, R105, -INF , !P0 ;  /* 0xff80000069697808 */ /* 0x008fe40004000000 */
[C---:B------:R-:W-:Y:S02]  /*b330*/  ISETP.GE.AND P4, PT, R7.reuse, R51, PT ;  /* 0x000000330700720c */ /* 0x040fe40003f86270 */
[-C--:B------:R-:W-:Y:S01]  /*b340*/  ISETP.GE.AND P2, PT, R7, R50.reuse, PT ;  /* 0x000000320700720c */ /* 0x080fe20003f46270 */
[----:B------:R1:W3:Y:S01]  /*b350*/  MUFU.TANH R106, R24 ;  /* 0x00000018006a7308 */ /* 0x0002e20000002400 */
[----:B------:R-:W-:-:S02]  /*b360*/  ISETP.GE.AND P0, PT, R8, R50, PT ;  /* 0x000000320800720c */ /* 0x000fc40003f06270 */
[----:B------:R-:W-:Y:S02]  /*b370*/  LOP3.LUT R7, R16, 0x28, R85, 0xfe, !PT ;  /* 0x0000002810077812 */ /* 0x000fe400078efe55 */
[----:B------:R-:W-:Y:S02]  /*b380*/  FSEL R27, R93, -INF , !P3 ;  /* 0xff8000005d1b7808 */ /* 0x000fe40005800000 */
[----:B----4-:R-:W-:Y:S01]  /*b390*/  FSEL R108, R108, -INF , !P4 ;  /* 0xff8000006c6c7808 */ /* 0x010fe20006000000 */
[----:B------:R4:W5:Y:S01]  /*b3a0*/  MUFU.TANH R6, R26 ;  /* 0x0000001a00067308 */ /* 0x0009620000002400 */
[----:B------:R-:W-:Y:S02]  /*b3b0*/  FSEL R103, R103, -INF , !P2 ;  /* 0xff80000067677808 */ /* 0x000fe40005000000 */
[----:B--2---:R-:W-:Y:S02]  /*b3c0*/  FSEL R93, R5, -INF , !P0 ;  /* 0xff800000055d7808 */ /* 0x004fe40004000000 */
[----:B------:R-:W-:-:S02]  /*b3d0*/  ISETP.GE.AND P3, PT, R7, R50, PT ;  /* 0x000000320700720c */ /* 0x000fc40003f66270 */
[--C-:B------:R-:W-:Y:S01]  /*b3e0*/  LOP3.LUT R5, R16, 0x50, R85.reuse, 0xfe, !PT ;  /* 0x0000005010057812 */ /* 0x100fe200078efe55 */
[----:B------:R-:W2:Y:S01]  /*b3f0*/  MUFU.TANH R101, R101 ;  /* 0x0000006500657308 */ /* 0x000ea20000002400 */
[----:B-1----:R-:W-:Y:S02]  /*b400*/  FSEL R24, R35, -INF , !P5 ;  /* 0xff80000023187808 */ /* 0x002fe40006800000 */
[----:B------:R-:W-:Y:S02]  /*b410*/  ISETP.GE.AND P5, PT, R8, R51, PT ;  /* 0x000000330800720c */ /* 0x000fe40003fa6270 */
[----:B------:R-:W-:Y:S02]  /*b420*/  LOP3.LUT R8, R16, 0x38, R85, 0xfe, !PT ;  /* 0x0000003810087812 */ /* 0x000fe400078efe55 */
[----:B------:R-:W-:Y:S01]  /*b430*/  FSEL R104, R104, -INF , !P5 ;  /* 0xff80000068687808 */ /* 0x000fe20006800000 */
[----:B------:R-:W1:Y:S01]  /*b440*/  MUFU.TANH R102, R102 ;  /* 0x0000006600667308 */ /* 0x000e620000002400 */
[----:B----4-:R-:W-:-:S02]  /*b450*/  FSEL R26, R32, -INF , !P6 ;  /* 0xff800000201a7808 */ /* 0x010fc40007000000 */
[CC--:B------:R-:W-:Y:S02]  /*b460*/  ISETP.GE.AND P4, PT, R8.reuse, R51.reuse, PT ;  /* 0x000000330800720c */ /* 0x0c0fe40003f86270 */
[----:B------:R-:W-:Y:S02]  /*b470*/  ISETP.GE.AND P2, PT, R8, R50, PT ;  /* 0x000000320800720c */ /* 0x000fe40003f46270 */
[----:B------:R-:W-:Y:S01]  /*b480*/  ISETP.GE.AND P6, PT, R7, R51, PT ;  /* 0x000000330700720c */ /* 0x000fe20003fc6270 */
[----:B------:R-:W4:Y:S01]  /*b490*/  MUFU.TANH R67, R62 ;  /* 0x0000003e00437308 */ /* 0x000f220000002400 */
[----:B------:R-:W-:Y:S02]  /*b4a0*/  LOP3.LUT R8, R16, 0x40, R85, 0xfe, !PT ;  /* 0x0000004010087812 */ /* 0x000fe400078efe55 */
[----:B---3--:R-:W-:Y:S02]  /*b4b0*/  FSEL R106, R106, -INF , !P4 ;  /* 0xff8000006a6a7808 */ /* 0x008fe40006000000 */
[----:B-----5:R-:W-:-:S02]  /*b4c0*/  FSEL R91, R6, -INF , !P2 ;  /* 0xff800000065b7808 */ /* 0x020fc40005000000 */
[----:B------:R-:W-:Y:S01]  /*b4d0*/  FSEL R110, R110, -INF , !P6 ;  /* 0xff8000006e6e7808 */ /* 0x000fe20007000000 */
[----:B------:R-:W-:Y:S01]  /*b4e0*/  MUFU.TANH R49, R14 ;  /* 0x0000000e00317308 */ /* 0x000fe20000002400 */
[----:B--2---:R-:W-:Y:S02]  /*b4f0*/  FSEL R101, R101, -INF , !P3 ;  /* 0xff80000065657808 */ /* 0x004fe40005800000 */
[CC--:B------:R-:W-:Y:S02]  /*b500*/  ISETP.GE.AND P4, PT, R5.reuse, R51.reuse, PT ;  /* 0x000000330500720c */ /* 0x0c0fe40003f86270 */
[-C--:B------:R-:W-:Y:S02]  /*b510*/  ISETP.GE.AND P2, PT, R5, R50.reuse, PT ;  /* 0x000000320500720c */ /* 0x080fe40003f46270 */
[C---:B------:R-:W-:Y:S01]  /*b520*/  ISETP.GE.AND P6, PT, R8.reuse, R51, PT ;  /* 0x000000330800720c */ /* 0x040fe20003fc6270 */
[----:B------:R-:W2:Y:S01]  /*b530*/  MUFU.TANH R7, R52 ;  /* 0x0000003400077308 */ /* 0x000ea20000002400 */
[----:B------:R-:W-:-:S02]  /*b540*/  ISETP.GE.AND P3, PT, R8, R50, PT ;  /* 0x000000320800720c */ /* 0x000fc40003f66270 */
[--C-:B------:R-:W-:Y:S02]  /*b550*/  LOP3.LUT R5, R16, 0x58, R85.reuse, 0xfe, !PT ;  /* 0x0000005810057812 */ /* 0x100fe400078efe55 */
[----:B-1----:R-:W-:Y:S02]  /*b560*/  FSEL R102, R102, -INF , !P6 ;  /* 0xff80000066667808 */ /* 0x002fe40007000000 */
[----:B----4-:R-:W-:Y:S01]  /*b570*/  FSEL R67, R67, -INF , !P3 ;  /* 0xff80000043437808 */ /* 0x010fe20005800000 */
[----:B------:R2:W1:Y:S01]  /*b580*/  MUFU.TANH R65, R54 ;  /* 0x0000003600417308 */ /* 0x0004620000002400 */
[C---:B------:R-:W-:Y:S02]  /*b590*/  ISETP.GE.AND P6, PT, R5.reuse, R51, PT ;  /* 0x000000330500720c */ /* 0x040fe40003fc6270 */
[----:B------:R-:W-:Y:S02]  /*b5a0*/  ISETP.GE.AND P3, PT, R5, R50, PT ;  /* 0x000000320500720c */ /* 0x000fe40003f66270 */
[----:B------:R-:W-:-:S02]  /*b5b0*/  LOP3.LUT R8, R16, 0x48, R85, 0xfe, !PT ;  /* 0x0000004810087812 */ /* 0x000fc400078efe55 */
[----:B------:R-:W-:Y:S01]  /*b5c0*/  LOP3.LUT R6, R16, 0x60, R85, 0xfe, !PT ;  /* 0x0000006010067812 */ /* 0x000fe200078efe55 */
[----:B------:R3:W4:Y:S01]  /*b5d0*/  MUFU.TANH R5, R12 ;  /* 0x0000000c00057308 */ /* 0x0007220000002400 */
[C---:B------:R-:W-:Y:S02]  /*b5e0*/  ISETP.GE.AND P5, PT, R8.reuse, R51, PT ;  /* 0x000000330800720c */ /* 0x040fe40003fa6270 */
[----:B------:R-:W-:Y:S02]  /*b5f0*/  ISETP.GE.AND P0, PT, R8, R50, PT ;  /* 0x000000320800720c */ /* 0x000fe40003f06270 */
[----:B------:R-:W-:-:S03]  /*b600*/  IADD3 R32, R4, 0x79, RZ ;  /* 0x0000007904207810 */ /* 0x000fc60007ffe0ff */
[----:B------:R-:W-:Y:S01]  /*b610*/  MUFU.TANH R8, R44 ;  /* 0x0000002c00087308 */ /* 0x000fe20000002400 */
[----:B--2---:R-:W-:Y:S02]  /*b620*/  FSEL R54, R7, -INF , !P5 ;  /* 0xff80000007367808 */ /* 0x004fe40006800000 */
[----:B-1----:R-:W-:Y:S02]  /*b630*/  FSEL R65, R65, -INF , !P0 ;  /* 0xff80000041417808 */ /* 0x002fe40004000000 */
[C---:B------:R-:W-:Y:S02]  /*b640*/  ISETP.GE.AND P5, PT, R6.reuse, R51, PT ;  /* 0x000000330600720c */ /* 0x040fe40003fa6270 */
[----:B------:R-:W-:Y:S01]  /*b650*/  ISETP.GE.AND P0, PT, R6, R50, PT ;  /* 0x000000320600720c */ /* 0x000fe20003f06270 */
[----:B---3--:R-:W1:Y:S01]  /*b660*/  LDSM.16.M88.4 R12, [R140+0x2c00] ;  /* 0x002c00008c0c783b */ /* 0x008e620000000200 */
[----:B------:R-:W2:Y:S01]  /*b670*/  MUFU.TANH R62, R36 ;  /* 0x00000024003e7308 */ /* 0x000ea20000002400 */
[----:B------:R-:W-:-:S02]  /*b680*/  LOP3.LUT R6, R16, 0x68, R85, 0xfe, !PT ;  /* 0x0000006810067812 */ /* 0x000fc400078efe55 */
[----:B----4-:R-:W-:Y:S02]  /*b690*/  FSEL R66, R5, -INF , !P5 ;  /* 0xff80000005427808 */ /* 0x010fe40006800000 */
[----:B------:R-:W-:Y:S02]  /*b6a0*/  IADD3 R5, R4, 0x71, RZ ;  /* 0x0000007104057810 */ /* 0x000fe40007ffe0ff */
[----:B------:R-:W-:Y:S01]  /*b6b0*/  FSEL R49, R49, -INF , !P0 ;  /* 0xff80000031317808 */ /* 0x000fe20004000000 */
[----:B------:R-:W3:Y:S08]  /*b6c0*/  MUFU.TANH R63, R38 ;  /* 0x00000026003f7308 */ /* 0x000ef00000002400 */
[----:B------:R4:W5:Y:S01]  /*b6d0*/  MUFU.TANH R53, R46 ;  /* 0x0000002e00357308 */ /* 0x0009620000002400 */
[----:B--2---:R-:W-:-:S02]  /*b6e0*/  FSEL R62, R62, -INF , !P4 ;  /* 0xff8000003e3e7808 */ /* 0x004fc40006000000 */
[----:B------:R-:W-:-:S05]  /*b6f0*/  ISETP.GE.AND P4, PT, R6, R51, PT ;  /* 0x000000330600720c */ /* 0x000fca0003f86270 */
[----:B------:R-:W2:Y:S01]  /*b700*/  MUFU.TANH R37, R37 ;  /* 0x0000002500257308 */ /* 0x000ea20000002400 */
[----:B---3--:R-:W-:Y:S02]  /*b710*/  FSEL R63, R63, -INF , !P2 ;  /* 0xff8000003f3f7808 */ /* 0x008fe40005000000 */
[----:B------:R-:W-:Y:S02]  /*b720*/  ISETP.GE.AND P2, PT, R6, R50, PT ;  /* 0x000000320600720c */ /* 0x000fe40003f46270 */
[C-C-:B------:R-:W-:Y:S02]  /*b730*/  LOP3.LUT R6, R16.reuse, 0x70, R85.reuse, 0xfe, !PT ;  /* 0x0000007010067812 */ /* 0x140fe400078efe55 */
[----:B------:R-:W-:Y:S01]  /*b740*/  LOP3.LUT R85, R16, 0x78, R85, 0xfe, !PT ;  /* 0x0000007810557812 */ /* 0x000fe200078efe55 */
[----:B----4-:R-:W-:Y:S01]  /*b750*/  FMUL.FTZ R46, R64, c[0x0][0x2ec] ;  /* 0x0000bb00402e7a20 */ /* 0x010fe20000410000 */
[----:B------:R-:W-:Y:S02]  /*b760*/  FSEL R64, R8, -INF , !P6 ;  /* 0xff80000008407808 */ /* 0x000fe40007000000 */
[----:B------:R-:W3:Y:S01]  /*b770*/  LDSM.16.M88.4 R8, [R84] ;  /* 0x000000005408783b */ /* 0x000ee20000000200 */
[----:B-----5:R-:W-:Y:S01]  /*b780*/  FSEL R53, R53, -INF , !P3 ;  /* 0xff80000035357808 */ /* 0x020fe20005800000 */
[----:B------:R-:W-:-:S04]  /*b790*/  DEPBAR.LE SB0, 0x0 ;  /* 0x000080000000791a */ /* 0x000fc80000000000 */
[----:B--2---:R-:W-:Y:S01]  /*b7a0*/  FSEL R37, R37, -INF , !P2 ;  /* 0xff80000025257808 */ /* 0x004fe20005000000 */
[----:B------:R-:W2:Y:S01]  /*b7b0*/  MUFU.TANH R46, R46 ;  /* 0x0000002e002e7308 */ /* 0x000ea20000002400 */
[----:B------:R-:W-:Y:S01]  /*b7c0*/  BAR.SYNC.DEFER_BLOCKING 0x0 ;  /* 0x0000000000007b1d */ /* 0x000fe20000010000 */
[CC--:B------:R-:W-:Y:S02]  /*b7d0*/  ISETP.GE.AND P1, PT, R6.reuse, R51.reuse, PT ;  /* 0x000000330600720c */ /* 0x0c0fe40003f26270 */
[-C--:B------:R-:W-:Y:S02]  /*b7e0*/  ISETP.GE.AND P3, PT, R6, R50.reuse, PT ;  /* 0x000000320600720c */ /* 0x080fe40003f66270 */
[CC--:B------:R-:W-:Y:S02]  /*b7f0*/  ISETP.GE.AND P6, PT, R5.reuse, R51.reuse, PT ;  /* 0x000000330500720c */ /* 0x0c0fe40003fc6270 */
[----:B------:R-:W-:Y:S02]  /*b800*/  ISETP.GE.AND P2, PT, R5, R50, PT ;  /* 0x000000320500720c */ /* 0x000fe40003f46270 */
[----:B-1----:R-:W-:Y:S01]  /*b810*/  HMMA.16816.F32.BF16 R4, R56, R12, RZ ;  /* 0x0000000c3804723c */ /* 0x002fe200000418ff */
[----:B------:R-:W-:-:S02]  /*b820*/  ISETP.GE.AND P5, PT, R85, R51, PT ;  /* 0x000000335500720c */ /* 0x000fc40003fa6270 */
[----:B------:R-:W-:Y:S02]  /*b830*/  ISETP.GE.AND P0, PT, R85, R50, PT ;  /* 0x000000325500720c */ /* 0x000fe40003f06270 */
[----:B--2---:R-:W-:-:S03]  /*b840*/  FSEL R46, R46, -INF , !P4 ;  /* 0xff8000002e2e7808 */ /* 0x004fc60006000000 */
[----:B------:R-:W-:Y:S01]  /*b850*/  HMMA.16816.F32.BF16 R12, R56, R14, RZ ;  /* 0x0000000e380c723c */ /* 0x000fe200000418ff */
[----:B------:R-:W-:Y:S11]  /*b860*/  ISETP.GE.AND P4, PT, R32, R51, PT ;  /* 0x000000332000720c */ /* 0x000ff60003f86270 */
[----:B------:R-:W-:Y:S04]  /*b870*/  @!UPT UIADD3 URZ, URZ, URZ, URZ ;  /* 0x0000003f3f3ff290 */ /* 0x000fe8000fffe03f */
[C---:B---3--:R-:W-:Y:S08]  /*b880*/  HMMA.16816.F32.BF16 R4, R40.reuse, R8, R4 ;  /* 0x000000082804723c */ /* 0x048ff00000041804 */
[----:B------:R-:W-:Y:S11]  /*b890*/  HMMA.16816.F32.BF16 R12, R40, R10, R12 ;  /* 0x0000000a280c723c */ /* 0x000ff6000004180c */
[----:B------:R-:W-:Y:S05]  /*b8a0*/  @!UPT UIADD3 URZ, URZ, URZ, URZ ;  /* 0x0000003f3f3ff290 */ /* 0x000fea000fffe03f */
[----:B------:R-:W-:Y:S02]  /*b8b0*/  FMUL.FTZ R5, R5, c[0x0][0x2ec] ;  /* 0x0000bb0005057a20 */ /* 0x000fe40000410000 */
[----:B------:R-:W-:Y:S02]  /*b8c0*/  FMUL.FTZ R4, R4, c[0x0][0x2ec] ;  /* 0x0000bb0004047a20 */ /* 0x000fe40000410000 */
[----:B------:R-:W1:Y:S01]  /*b8d0*/  MUFU.TANH R44, R5 ;  /* 0x00000005002c7308 */ /* 0x000e620000002400 */
[----:B------:R-:W-:Y:S02]  /*b8e0*/  FMUL.FTZ R6, R6, c[0x0][0x2ec] ;  /* 0x0000bb0006067a20 */ /* 0x000fe40000410000 */
[----:B------:R-:W-:Y:S02]  /*b8f0*/  FMUL.FTZ R7, R7, c[0x0][0x2ec] ;  /* 0x0000bb0007077a20 */ /* 0x000fe40000410000 */
[----:B------:R-:W-:Y:S02]  /*b900*/  FMUL.FTZ R12, R12, c[0x0][0x2ec] ;  /* 0x0000bb000c0c7a20 */ /* 0x000fe40000410000 */
[----:B------:R-:W-:Y:S01]  /*b910*/  FMUL.FTZ R13, R13, c[0x0][0x2ec] ;  /* 0x0000bb000d0d7a20 */ /* 0x000fe20000410000 */
[----:B------:R-:W2:Y:S01]  /*b920*/  MUFU.TANH R52, R4 ;  /* 0x0000000400347308 */ /* 0x000ea20000002400 */
[----:B------:R-:W-:-:S02]  /*b930*/  FMUL.FTZ R14, R14, c[0x0][0x2ec] ;  /* 0x0000bb000e0e7a20 */ /* 0x000fc40000410000 */
[----:B------:R-:W-:-:S05]  /*b940*/  FMUL.FTZ R15, R15, c[0x0][0x2ec] ;  /* 0x0000bb000f0f7a20 */ /* 0x000fca0000410000 */
[----:B------:R-:W3:Y:S01]  /*b950*/  MUFU.TANH R40, R12 ;  /* 0x0000000c00287308 */ /* 0x000ee20000002400 */
[----:B-1----:R-:W-:Y:S02]  /*b960*/  FSEL R44, R44, -INF , !P6 ;  /* 0xff8000002c2c7808 */ /* 0x002fe40007000000 */
[----:B------:R-:W-:-:S05]  /*b970*/  ISETP.GE.AND P6, PT, R32, R50, PT ;  /* 0x000000322000720c */ /* 0x000fca0003fc6270 */
[----:B------:R-:W1:Y:S01]  /*b980*/  MUFU.TANH R38, R13 ;  /* 0x0000000d00267308 */ /* 0x000e620000002400 */
[----:B--2---:R-:W-:Y:S02]  /*b990*/  FSEL R52, R52, -INF , !P1 ;  /* 0xff80000034347808 */ /* 0x004fe40004800000 */
[----:B------:R-:W-:-:S05]  /*b9a0*/  ISETP.NE.AND P1, PT, R3, RZ, PT ;  /* 0x000000ff0300720c */ /* 0x000fca0003f25270 */
[----:B------:R-:W2:Y:S01]  /*b9b0*/  MUFU.TANH R43, R6 ;  /* 0x00000006002b7308 */ /* 0x000ea20000002400 */
[----:B---3--:R-:W-:Y:S02]  /*b9c0*/  FSEL R40, R40, -INF , !P5 ;  /* 0xff80000028287808 */ /* 0x008fe40006800000 */
[----:B------:R-:W-:-:S05]  /*b9d0*/  ISETP.GE.AND P5, PT, R48, 0x3, PT ;  /* 0x000000033000780c */ /* 0x000fca0003fa6270 */
[----:B------:R-:W3:Y:S01]  /*b9e0*/  MUFU.TANH R41, R7 ;  /* 0x0000000700297308 */ /* 0x000ee20000002400 */
[----:B-1----:R-:W-:-:S07]  /*b9f0*/  FSEL R38, R38, -INF , !P4 ;  /* 0xff80000026267808 */ /* 0x002fce0006000000 */
[----:B------:R-:W1:Y:S01]  /*ba00*/  MUFU.TANH R39, R14 ;  /* 0x0000000e00277308 */ /* 0x000e620000002400 */
[----:B--2---:R-:W-:-:S07]  /*ba10*/  FSEL R43, R43, -INF , !P3 ;  /* 0xff8000002b2b7808 */ /* 0x004fce0005800000 */
[----:B------:R-:W2:Y:S01]  /*ba20*/  MUFU.TANH R35, R15 ;  /* 0x0000000f00237308 */ /* 0x000ea20000002400 */
[----:B---3--:R-:W-:Y:S02]  /*ba30*/  FSEL R41, R41, -INF , !P2 ;  /* 0xff80000029297808 */ /* 0x008fe40005000000 */
[----:B-1----:R-:W-:Y:S02]  /*ba40*/  FSEL R39, R39, -INF , !P0 ;  /* 0xff80000027277808 */ /* 0x002fe40004000000 */
[----:B--2---:R-:W-:Y:S01]  /*ba50*/  FSEL R35, R35, -INF , !P6 ;  /* 0xff80000023237808 */ /* 0x004fe20007000000 */
[----:B------:R-:W-:Y:S05]  /*ba60*/  @!P5 BRA `(.L_x_4469) ;  /* 0x000005300000d947 */ /* 0x000fea0003800000 */
[----:B------:R-:W-:Y:S05]  /*ba70*/  @!P1 BRA `(.L_x_4470) ;  /* 0x000003a000009947 */ /* 0x000fea0003800000 */
[----:B------:R-:W-:Y:S01]  /*ba80*/  IABS R3, c[0x0][0x2d0] ;  /* 0x0000b40000037a13 */ /* 0x000fe20000000000 */
[----:B------:R-:W-:Y:S01]  /*ba90*/  IMAD.MOV.U32 R8, RZ, RZ, RZ ;  /* 0x000000ffff087224 */ /* 0x000fe200078e00ff */
[----:B------:R-:W-:Y:S02]  /*baa0*/  IABS R7, R16 ;  /* 0x0000001000077213 */ /* 0x000fe40000000000 */
[----:B------:R-:W1:Y:S08]  /*bab0*/  I2F.RP R10, R3 ;  /* 0x00000003000a7306 */ /* 0x000e700000209400 */
[----:B-1----:R-:W1:Y:S02]  /*bac0*/  MUFU.RCP R6, R10 ;  /* 0x0000000a00067308 */ /* 0x002e640000001000 */
[----:B-1----:R-:W-:-:S06]  /*bad0*/  IADD3 R6, R6, 0xffffffe, RZ ;  /* 0x0ffffffe06067810 */ /* 0x002fcc0007ffe0ff */
[----:B------:R-:W1:Y:S02]  /*bae0*/  F2I.FTZ.U32.TRUNC.NTZ R9, R6 ;  /* 0x0000000600097305 */ /* 0x000e64000021f000 */
[----:B-1----:R-:W-:-:S04]  /*baf0*/  IMAD.MOV R4, RZ, RZ, -R9 ;  /* 0x000000ffff047224 */ /* 0x002fc800078e0a09 */
        /* <DEDUP_REMOVED lines=8> */
[----:B------:R-:W-:Y:S01]  /*bb80*/  IMAD.HI.U32 R8, R8, R5, RZ ;  /* 0x0000000508087227 */ /* 0x000fe200078e00ff */
[----:B------:R-:W-:-:S03]  /*bb90*/  ISETP.GE.AND P0, PT, R9, RZ, PT ;  /* 0x000000ff0900720c */ /* 0x000fc60003f06270 */
        /* <DEDUP_REMOVED lines=40> */
.L_x_4470:
[----:B------:R-:W-:-:S05]  /*be20*/  IMAD.MOV.U32 R3, RZ, RZ, c[0x0][0x198] ;  /* 0x00006600ff037624 */ /* 0x000fca00078e00ff */
[----:B------:R-:W-:-:S04]  /*be30*/  LEA R3, -R3, RZ, 0x7 ;  /* 0x000000ff03037211 */ /* 0x000fc800078e39ff */
[----:B------:R-:W-:Y:S02]  /*be40*/  SHF.R.S32.HI R4, RZ, 0x1f, R3 ;  /* 0x0000001fff047819 */ /* 0x000fe40000011403 */
.L_x_4471:
        /* <DEDUP_REMOVED lines=21> */
.L_x_4469:
[----:B------:R-:W-:Y:S01]  /*bfa0*/  FMNMX.FTZ R3, R2, R18, !PT ;  /* 0x0000001202037209 */ /* 0x000fe20007810000 */
[----:B-1----:R-:W-:Y:S01]  /*bfb0*/  LDSM.16.MT88.4 R8, [R138+0x3000] ;  /* 0x003000008a08783b */ /* 0x002fe20000004200 */
        /* <DEDUP_REMOVED lines=69> */
[----:B-1----:R-:W-:Y:S02]  /*c410*/  FMNMX.FTZ R32, R5, R32, !PT ;  /* 0x0000002005207209 */ /* 0x002fe40007810000 */
[----:B--2---:R-:W-:-:S03]  /*c420*/  FMNMX.FTZ R3, R4, R3, !PT ;  /* 0x0000000304037209 */ /* 0x004fc60007810000 */
[C---:B------:R-:W-:Y:S01]  /*c430*/  FMUL.FTZ R51, R32.reuse, c[0x0][0x23c] ;  /* 0x00008f0020337a20 */ /* 0x040fe20000410000 */
[C---:B------:R-:W-:Y:S02]  /*c440*/  FSETP.NEU.FTZ.AND P2, PT, R32.reuse, -INF , PT ;  /* 0xff8000002000780b */ /* 0x040fe40003f5d000 */
[C---:B------:R-:W-:Y:S01]  /*c450*/  FSETP.NEU.FTZ.AND P0, PT, R3.reuse, -INF , PT ;  /* 0xff8000000300780b */ /* 0x040fe20003f1d000 */
[C---:B------:R-:W-:Y:S01]  /*c460*/  FMUL.FTZ R36, R3.reuse, c[0x0][0x23c] ;  /* 0x00008f0003247a20 */ /* 0x040fe20000410000 */
[----:B------:R-:W-:Y:S02]  /*c470*/  FSEL R119, R32, RZ, P2 ;  /* 0x000000ff20777208 */ /* 0x000fe40001000000 */
[----:B------:R-:W-:Y:S02]  /*c480*/  FSEL R117, R3, RZ, P0 ;  /* 0x000000ff03757208 */ /* 0x000fe40000000000 */
[----:B------:R-:W-:Y:S01]  /*c490*/  FSEL R51, R51, RZ, P2 ;  /* 0x000000ff33337208 */ /* 0x000fe20001000000 */
[----:B------:R-:W-:Y:S01]  /*c4a0*/  FADD.FTZ R119, R2, -R119 ;  /* 0x8000007702777221 */ /* 0x000fe20000010000 */
[----:B------:R-:W-:Y:S01]  /*c4b0*/  FSEL R36, R36, RZ, P0 ;  /* 0x000000ff24247208 */ /* 0x000fe20000000000 */
[----:B------:R-:W-:-:S02]  /*c4c0*/  FADD.FTZ R117, R0, -R117 ;  /* 0x8000007500757221 */ /* 0x000fc40000010000 */
[--C-:B------:R-:W-:Y:S02]  /*c4d0*/  FFMA.FTZ R115, R18, c[0x0][0x23c], -R51.reuse ;  /* 0x00008f0012737a23 */ /* 0x100fe40000010833 */
[--C-:B------:R-:W-:Y:S02]  /*c4e0*/  FFMA.FTZ R111, R22, c[0x0][0x23c], -R51.reuse ;  /* 0x00008f00166f7a23 */ /* 0x100fe40000010833 */
[--C-:B------:R-:W-:Y:S02]  /*c4f0*/  FFMA.FTZ R109, R114, c[0x0][0x23c], -R51.reuse ;  /* 0x00008f00726d7a23 */ /* 0x100fe40000010833 */
[----:B------:R-:W-:Y:S01]  /*c500*/  FFMA.FTZ R42, R20, c[0x0][0x23c], -R51 ;  /* 0x00008f00142a7a23 */ /* 0x000fe20000010833 */
[----:B------:R-:W-:Y:S01]  /*c510*/  MUFU.EX2 R115, R115 ;  /* 0x0000007300737308 */ /* 0x000fe20000000800 */
[--C-:B------:R-:W-:Y:S02]  /*c520*/  FFMA.FTZ R118, R19, c[0x0][0x23c], -R36.reuse ;  /* 0x00008f0013767a23 */ /* 0x100fe40000010824 */
[----:B------:R-:W-:-:S02]  /*c530*/  FFMA.FTZ R107, R21, c[0x0][0x23c], -R36 ;  /* 0x00008f00156b7a23 */ /* 0x000fc40000010824 */
[--C-:B------:R-:W-:Y:S02]  /*c540*/  FFMA.FTZ R113, R23, c[0x0][0x23c], -R36.reuse ;  /* 0x00008f0017717a23 */ /* 0x100fe40000010824 */
[----:B------:R-:W-:Y:S01]  /*c550*/  FMUL.FTZ R119, R119, c[0x0][0x23c] ;  /* 0x00008f0077777a20 */ /* 0x000fe20000410000 */
[----:B------:R-:W1:Y:S01]  /*c560*/  LDSM.16.MT88.4 R20, [R137+0x3000] ;  /* 0x003000008914783b */ /* 0x000e620000004200 */
[----:B------:R-:W-:Y:S01]  /*c570*/  FMUL.FTZ R117, R117, c[0x0][0x23c] ;  /* 0x00008f0075757a20 */ /* 0x000fe20000410000 */
        /* <DEDUP_REMOVED lines=8> */
[----:B------:R-:W3:Y:S01]  /*c600*/  LDSM.16.MT88.4 R24, [R138+0x3400] ;  /* 0x003400008a18783b */ /* 0x000ee20000004200 */
[----:B------:R-:W-:Y:S02]  /*c610*/  FFMA.FTZ R99, R116, c[0x0][0x23c], -R51 ;  /* 0x00008f0074637a23 */ /* 0x000fe40000010833 */
        /* <DEDUP_REMOVED lines=20> */
[----:B------:R-:W4:Y:S01]  /*c760*/  MUFU.EX2 R119, R119 ;  /* 0x0000007700777308 */ /* 0x000f220000000800 */
[----:B--2---:R-:W-:Y:S01]  /*c770*/  F2FP.BF16.PACK_AB R17, R107, R118 ;  /* 0x000000766b11723e */ /* 0x004fe200000010ff */
[----:B------:R-:W-:-:S02]  /*c780*/  FFMA.FTZ R33, R33, c[0x0][0x23c], -R36 ;  /* 0x00008f0021217a23 */ /* 0x000fc40000010824 */
[----:B------:R-:W-:Y:S02]  /*c790*/  FFMA.FTZ R40, R40, c[0x0][0x23c], -R51 ;  /* 0x00008f0028287a23 */ /* 0x000fe40000010833 */
[----:B------:R-:W-:Y:S02]  /*c7a0*/  FFMA.FTZ R41, R41, c[0x0][0x23c], -R36 ;  /* 0x00008f0029297a23 */ /* 0x000fe40000010824 */
[----:B------:R-:W2:Y:S08]  /*c7b0*/  MUFU.EX2 R117, R117 ;  /* 0x0000007500757308 */ /* 0x000eb00000000800 */
        /* <DEDUP_REMOVED lines=11> */
[----:B------:R-:W2:Y:S01]  /*c870*/  MUFU.EX2 R99, R99 ;  /* 0x0000006300637308 */ /* 0x000ea20000000800 */
        /* <DEDUP_REMOVED lines=11> */
[----:B------:R-:W4:Y:S01]  /*c930*/  MUFU.EX2 R48, R48 ;  /* 0x0000003000307308 */ /* 0x000f220000000800 */
[----:B------:R-:W-:Y:S01]  /*c940*/  LDSM.16.MT88.4 R76, [R138+0x3c00] ;  /* 0x003c00008a4c783b */ /* 0x000fe20000004200 */
[----:B------:R-:W-:Y:S02]  /*c950*/  FFMA.FTZ R160, R160, R119, R115 ;  /* 0x00000077a0a07223 */ /* 0x000fe40000010073 */
[----:B------:R-:W-:Y:S02]  /*c960*/  FFMA.FTZ R118, R159, R117, R118 ;  /* 0x000000759f767223 */ /* 0x000fe40000010076 */
[----:B-1----:R-:W-:Y:S01]  /*c970*/  HMMA.16816.F32.BF16 R12, R16, R20, R12 ;  /* 0x00000014100c723c */ /* 0x002fe2000004180c */
[----:B------:R-:W-:Y:S01]  /*c980*/  FADD.FTZ R160, R111, R160 ;  /* 0x000000a06fa07221 */ /* 0x000fe20000010000 */
[----:B------:R-:W-:Y:S01]  /*c990*/  MUFU.EX2 R112, R112 ;  /* 0x0000007000707308 */ /* 0x000fe20000000800 */
[----:B------:R-:W-:-:S02]  /*c9a0*/  FADD.FTZ R118, R107, R118 ;  /* 0x000000766b767221 */ /* 0x000fc40000010000 */
[----:B------:R-:W-:Y:S02]  /*c9b0*/  FADD.FTZ R109, R109, R160 ;  /* 0x000000a06d6d7221 */ /* 0x000fe40000010000 */
[----:B--2---:R-:W-:Y:S01]  /*c9c0*/  F2FP.BF16.PACK_AB R20, R99, R114 ;  /* 0x000000726314723e */ /* 0x004fe200000010ff */
[----:B------:R-:W-:Y:S01]  /*c9d0*/  HMMA.16816.F32.BF16 R16, R16, R22, R68 ;  /* 0x000000161010723c */ /* 0x000fe20000041844 */
[----:B------:R-:W-:Y:S01]  /*c9e0*/  FADD.FTZ R113, R113, R118 ;  /* 0x0000007671717221 */ /* 0x000fe20000010000 */
[----:B------:R-:W1:Y:S01]  /*c9f0*/  MUFU.EX2 R97, R97 ;  /* 0x0000006100617308 */ /* 0x000e620000000800 */
[----:B------:R-:W-:Y:S02]  /*ca00*/  FADD.FTZ R109, R42, R109 ;  /* 0x0000006d2a6d7221 */ /* 0x000fe40000010000 */
[----:B------:R-:W-:Y:S02]  /*ca10*/  FADD.FTZ R113, R2, R113 ;  /* 0x0000007102717221 */ /* 0x000fe40000010000 */
[----:B----4-:R-:W-:Y:S01]  /*ca20*/  F2FP.BF16.PACK_AB R22, R48, R85 ;  /* 0x000000553016723e */ /* 0x010fe200000010ff */
[----:B------:R-:W-:-:S02]  /*ca30*/  FFMA.FTZ R2, R52, c[0x0][0x23c], -R51 ;  /* 0x00008f0034027a23 */ /* 0x000fc40000010833 */
[----:B------:R-:W-:Y:S01]  /*ca40*/  MUFU.EX2 R59, R59 ;  /* 0x0000003b003b7308 */ /* 0x000fe20000000800 */
[--C-:B------:R-:W-:Y:S02]  /*ca50*/  FFMA.FTZ R42, R63, c[0x0][0x23c], -R36.reuse ;  /* 0x00008f003f2a7a23 */ /* 0x100fe40000010824 */
[--C-:B------:R-:W-:Y:S02]  /*ca60*/  FFMA.FTZ R63, R45, c[0x0][0x23c], -R36.reuse ;  /* 0x00008f002d3f7a23 */ /* 0x100fe40000010824 */
[----:B------:R-:W-:Y:S02]  /*ca70*/  FFMA.FTZ R52, R53, c[0x0][0x23c], -R36 ;  /* 0x00008f0035347a23 */ /* 0x000fe40000010824 */
[----:B------:R-:W-:Y:S01]  /*ca80*/  FADD.FTZ R114, R114, R109 ;  /* 0x0000006d72727221 */ /* 0x000fe20000010000 */
[----:B------:R-:W2:Y:S01]  /*ca90*/  MUFU.EX2 R0, R0 ;  /* 0x0000000000007308 */ /* 0x000ea20000000800 */
[----:B-1----:R-:W-:Y:S01]  /*caa0*/  F2FP.BF16.PACK_AB R21, R97, R112 ;  /* 0x000000706115723e */ /* 0x002fe200000010ff */
[----:B------:R-:W-:-:S02]  /*cab0*/  FADD.FTZ R112, R112, R113 ;  /* 0x0000007170707221 */ /* 0x000fc40000010000 */
[----:B------:R-:W-:Y:S02]  /*cac0*/  FFMA.FTZ R45, R44, c[0x0][0x23c], -R51 ;  /* 0x00008f002c2d7a23 */ /* 0x000fe40000010833 */
[----:B------:R-:W-:Y:S02]  /*cad0*/  FADD.FTZ R112, R97, R112 ;  /* 0x0000007061707221 */ /* 0x000fe40000010000 */
[----:B------:R-:W-:Y:S01]  /*cae0*/  MUFU.EX2 R105, R105 ;  /* 0x0000006900697308 */ /* 0x000fe20000000800 */
[----:B------:R-:W-:Y:S02]  /*caf0*/  FADD.FTZ R114, R99, R114 ;  /* 0x0000007263727221 */ /* 0x000fe40000010000 */
[--C-:B------:R-:W-:Y:S02]  /*cb00*/  FFMA.FTZ R44, R49, c[0x0][0x23c], -R36.reuse ;  /* 0x00008f00312c7a23 */ /* 0x100fe40000010824 */
[--C-:B------:R-:W-:Y:S02]  /*cb10*/  FFMA.FTZ R49, R34, c[0x0][0x23c], -R36.reuse ;  /* 0x00008f0022317a23 */ /* 0x100fe40000010824 */
[----:B------:R-:W-:Y:S01]  /*cb20*/  FFMA.FTZ R34, R37, c[0x0][0x23c], -R36 ;  /* 0x00008f0025227a23 */ /* 0x000fe20000010824 */
[----:B--2---:R-:W-:Y:S01]  /*cb30*/  F2FP.BF16.PACK_AB R23, R0, R59 ;  /* 0x0000003b0017723e */ /* 0x004fe200000010ff */
[----:B------:R-:W1:Y:S01]  /*cb40*/  MUFU.EX2 R108, R108 ;  /* 0x0000006c006c7308 */ /* 0x000e620000000800 */
[----:B------:R-:W-:-:S02]  /*cb50*/  FADD.FTZ R59, R59, R112 ;  /* 0x000000703b3b7221 */ /* 0x000fc40000010000 */
[----:B------:R-:W-:Y:S02]  /*cb60*/  FADD.FTZ R85, R85, R114 ;  /* 0x0000007255557221 */ /* 0x000fe40000010000 */
[----:B------:R-:W-:Y:S01]  /*cb70*/  FADD.FTZ R0, R0, R59 ;  /* 0x0000003b00007221 */ /* 0x000fe20000010000 */
[C---:B---3--:R-:W-:Y:S01]  /*cb80*/  HMMA.16816.F32.BF16 R4, R20.reuse, R24, R4 ;  /* 0x000000181404723c */ /* 0x048fe20000041804 */
[----:B------:R-:W-:Y:S01]  /*cb90*/  FADD.FTZ R48, R48, R85 ;  /* 0x0000005530307221 */ /* 0x000fe20000010000 */
[----:B------:R-:W-:Y:S01]  /*cba0*/  MUFU.EX2 R95, R95 ;  /* 0x0000005f005f7308 */ /* 0x000fe20000000800 */
[----:B------:R-:W-:Y:S02]  /*cbb0*/  FFMA.FTZ R37, R38, c[0x0][0x23c], -R51 ;  /* 0x00008f0026257a23 */ /* 0x000fe40000010833 */
[--C-:B------:R-:W-:Y:S02]  /*cbc0*/  FFMA.FTZ R38, R43, c[0x0][0x23c], -R36.reuse ;  /* 0x00008f002b267a23 */ /* 0x100fe40000010824 */
[----:B------:R-:W-:Y:S01]  /*cbd0*/  FFMA.FTZ R159, R35, c[0x0][0x23c], -R36 ;  /* 0x00008f00239f7a23 */ /* 0x000fe20000010824 */
[----:B------:R-:W-:Y:S01]  /*cbe0*/  HMMA.16816.F32.BF16 R8, R20, R26, R8 ;  /* 0x0000001a1408723c */ /* 0x000fe20000041808 */
[----:B------:R-:W2:Y:S01]  /*cbf0*/  LDSM.16.MT88.4 R24, [R137+0x3400] ;  /* 0x003400008918783b */ /* 0x000ea20000004200 */
        /* <DEDUP_REMOVED lines=12> */
[----:B------:R-:W-:-:S04]  /*ccc0*/  FADD.FTZ R103, R103, R0 ;  /* 0x0000000067677221 */ /* 0x000fc80000010000 */
[----:B------:R-:W-:Y:S01]  /*ccd0*/  FADD.FTZ R103, R58, R103 ;  /* 0x000000673a677221 */ /* 0x000fe20000010000 */
[C---:B--2---:R-:W-:Y:S01]  /*cce0*/  HMMA.16816.F32.BF16 R12, R20.reuse, R24, R12 ;  /* 0x00000018140c723c */ /* 0x044fe2000004180c */
[----:B------:R-:W-:Y:S07]  /*ccf0*/  MUFU.EX2 R67, R67 ;  /* 0x0000004300437308 */ /* 0x000fee0000000800 */
[----:B------:R-:W-:Y:S01]  /*cd00*/  HMMA.16816.F32.BF16 R16, R20, R26, R16 ;  /* 0x0000001a1410723c */ /* 0x000fe20000041810 */
[----:B------:R-:W1:Y:S01]  /*cd10*/  LDSM.16.MT88.4 R24, [R138+0x3800] ;  /* 0x003800008a18783b */ /* 0x000e620000004200 */
[----:B---3--:R-:W-:Y:S01]  /*cd20*/  F2FP.BF16.PACK_AB R31, R57, R56 ;  /* 0x00000038391f723e */ /* 0x008fe200000010ff */
[----:B------:R-:W-:Y:S02]  /*cd30*/  MUFU.EX2 R61, R61 ;  /* 0x0000003d003d7308 */ /* 0x000fe40000000800 */
[----:B------:R-:W2:Y:S06]  /*cd40*/  LDSM.16.MT88.4 R20, [R137+0x3800] ;  /* 0x003800008914783b */ /* 0x000eac0000004200 */
[----:B------:R-:W-:Y:S08]  /*cd50*/  MUFU.EX2 R42, R42 ;  /* 0x0000002a002a7308 */ /* 0x000ff00000000800 */
[----:B------:R-:W-:Y:S08]  /*cd60*/  MUFU.EX2 R63, R63 ;  /* 0x0000003f003f7308 */ /* 0x000ff00000000800 */
[----:B------:R-:W-:Y:S08]  /*cd70*/  MUFU.EX2 R52, R52 ;  /* 0x0000003400347308 */ /* 0x000ff00000000800 */
[----:B------:R-:W-:Y:S01]  /*cd80*/  MUFU.EX2 R47, R47 ;  /* 0x0000002f002f7308 */ /* 0x000fe20000000800 */
[C---:B-1----:R-:W-:Y:S07]  /*cd90*/  HMMA.16816.F32.BF16 R4, R28.reuse, R24, R4 ;  /* 0x000000181c04723c */ /* 0x042fee0000041804 */
[----:B------:R-:W-:Y:S01]  /*cda0*/  MUFU.EX2 R46, R46 ;  /* 0x0000002e002e7308 */ /* 0x000fe20000000800 */
[----:B------:R-:W-:Y:S01]  /*cdb0*/  FFMA.FTZ R25, R98, c[0x0][0x23c], -R51 ;  /* 0x00008f0062197a23 */ /* 0x000fe20000010833 */
[----:B------:R-:W-:Y:S01]  /*cdc0*/  HMMA.16816.F32.BF16 R8, R28, R26, R8 ;  /* 0x0000001a1c08723c */ /* 0x000fe20000041808 */
[----:B------:R-:W-:-:S05]  /*cdd0*/  FFMA.FTZ R24, R87, c[0x0][0x23c], -R36 ;  /* 0x00008f0057187a23 */ /* 0x000fca0000010824 */
[----:B------:R-:W-:Y:S01]  /*cde0*/  MUFU.EX2 R44, R44 ;  /* 0x0000002c002c7308 */ /* 0x000fe20000000800 */
[--C-:B------:R-:W-:Y:S02]  /*cdf0*/  FFMA.FTZ R98, R90, c[0x0][0x23c], -R51.reuse ;  /* 0x00008f005a627a23 */ /* 0x100fe40000010833 */
[--C-:B------:R-:W-:Y:S02]  /*ce00*/  FFMA.FTZ R90, R92, c[0x0][0x23c], -R51.reuse ;  /* 0x00008f005c5a7a23 */ /* 0x100fe40000010833 */
[--C-:B------:R-:W-:Y:S01]  /*ce10*/  FFMA.FTZ R26, R91, c[0x0][0x23c], -R36.reuse ;  /* 0x00008f005b1a7a23 */ /* 0x100fe20000010824 */
[----:B--2---:R-:W-:Y:S01]  /*ce20*/  HMMA.16816.F32.BF16 R12, R28, R20, R12 ;  /* 0x000000141c0c723c */ /* 0x004fe2000004180c */
[--C-:B------:R-:W-:Y:S01]  /*ce30*/  FFMA.FTZ R27, R64, c[0x0][0x23c], -R51.reuse ;  /* 0x00008f00401b7a23 */ /* 0x100fe20000010833 */
[----:B------:R-:W-:Y:S01]  /*ce40*/  MUFU.EX2 R25, R25 ;  /* 0x0000001900197308 */ /* 0x000fe20000000800 */
[----:B------:R-:W-:Y:S02]  /*ce50*/  FFMA.FTZ R91, R102, c[0x0][0x23c], -R51 ;  /* 0x00008f00665b7a23 */ /* 0x000fe40000010833 */
[----:B------:R-:W-:-:S02]  /*ce60*/  FFMA.FTZ R64, R65, c[0x0][0x23c], -R36 ;  /* 0x00008f0041407a23 */ /* 0x000fc40000010824 */
[--C-:B------:R-:W-:Y:S01]  /*ce70*/  FFMA.FTZ R20, R106, c[0x0][0x23c], -R51.reuse ;  /* 0x00008f006a147a23 */ /* 0x100fe20000010833 */
[----:B------:R-:W-:Y:S01]  /*ce80*/  HMMA.16816.F32.BF16 R16, R28, R22, R16 ;  /* 0x000000161c10723c */ /* 0x000fe20000041810 */
[--C-:B------:R-:W-:Y:S01]  /*ce90*/  FFMA.FTZ R21, R89, c[0x0][0x23c], -R36.reuse ;  /* 0x00008f0059157a23 */ /* 0x100fe20000010824 */
[----:B------:R-:W-:Y:S01]  /*cea0*/  MUFU.EX2 R24, R24 ;  /* 0x0000001800187308 */ /* 0x000fe20000000800 */
[--C-:B------:R-:W-:Y:S02]  /*ceb0*/  FFMA.FTZ R89, R54, c[0x0][0x23c], -R51.reuse ;  /* 0x00008f0036597a23 */ /* 0x100fe40000010833 */
[--C-:B------:R-:W-:Y:S02]  /*cec0*/  FFMA.FTZ R54, R62, c[0x0][0x23c], -R51.reuse ;  /* 0x00008f003e367a23 */ /* 0x100fe40000010833 */
[--C-:B------:R-:W-:Y:S02]  /*ced0*/  FFMA.FTZ R30, R104, c[0x0][0x23c], -R51.reuse ;  /* 0x00008f00681e7a23 */ /* 0x100fe40000010833 */
[----:B------:R-:W-:Y:S01]  /*cee0*/  FFMA.FTZ R23, R100, c[0x0][0x23c], -R51 ;  /* 0x00008f0064177a23 */ /* 0x000fe20000010833 */
[----:B------:R-:W-:Y:S01]  /*cef0*/  MUFU.EX2 R20, R20 ;  /* 0x0000001400147308 */ /* 0x000fe20000000800 */
[----:B------:R-:W-:-:S02]  /*cf00*/  FFMA.FTZ R29, R93, c[0x0][0x23c], -R36 ;  /* 0x00008f005d1d7a23 */ /* 0x000fc40000010824 */
[----:B------:R-:W-:Y:S02]  /*cf10*/  FFMA.FTZ R62, R55, c[0x0][0x23c], -R36 ;  /* 0x00008f00373e7a23 */ /* 0x000fe40000010824 */
[--C-:B------:R-:W-:Y:S02]  /*cf20*/  FFMA.FTZ R31, R94, c[0x0][0x23c], -R51.reuse ;  /* 0x00008f005e1f7a23 */ /* 0x100fe40000010833 */
[--C-:B------:R-:W-:Y:S01]  /*cf30*/  FFMA.FTZ R28, R96, c[0x0][0x23c], -R51.reuse ;  /* 0x00008f00601c7a23 */ /* 0x100fe20000010833 */
[----:B------:R-:W1:Y:S01]  /*cf40*/  MUFU.EX2 R30, R30 ;  /* 0x0000001e001e7308 */ /* 0x000e620000000800 */
[--C-:B------:R-:W-:Y:S02]  /*cf50*/  FFMA.FTZ R22, R66, c[0x0][0x23c], -R51.reuse ;  /* 0x00008f0042167a23 */ /* 0x100fe40000010833 */
[--C-:B------:R-:W-:Y:S02]  /*cf60*/  FFMA.FTZ R87, R88, c[0x0][0x23c], -R51.reuse ;  /* 0x00008f0058577a23 */ /* 0x100fe40000010833 */
[----:B------:R-:W-:-:S03]  /*cf70*/  FFMA.FTZ R55, R60, c[0x0][0x23c], -R51 ;  /* 0x00008f003c377a23 */ /* 0x000fc60000010833 */
[----:B------:R-:W2:Y:S08]  /*cf80*/  MUFU.EX2 R23, R23 ;  /* 0x0000001700177308 */ /* 0x000eb00000000800 */
[----:B------:R-:W3:Y:S01]  /*cf90*/  MUFU.EX2 R29, R29 ;  /* 0x0000001d001d7308 */ /* 0x000ee20000000800 */
[----:B-1----:R-:W-:Y:S01]  /*cfa0*/  F2FP.BF16.PACK_AB R68, R25, R30 ;  /* 0x0000001e1944723e */ /* 0x002fe200000010ff */
[----:B------:R-:W-:-:S06]  /*cfb0*/  FADD.FTZ R30, R30, R95 ;  /* 0x0000005f1e1e7221 */ /* 0x000fcc0000010000 */
[----:B------:R-:W-:Y:S01]  /*cfc0*/  MUFU.EX2 R26, R26 ;  /* 0x0000001a001a7308 */ /* 0x000fe20000000800 */
[----:B--2---:R-:W-:-:S07]  /*cfd0*/  F2FP.BF16.PACK_AB R70, R23, R20 ;  /* 0x000000141746723e */ /* 0x004fce00000010ff */
[----:B------:R-:W1:Y:S01]  /*cfe0*/  MUFU.EX2 R21, R21 ;  /* 0x0000001500157308 */ /* 0x000e620000000800 */
[----:B---3--:R-:W-:-:S07]  /*cff0*/  F2FP.BF16.PACK_AB R69, R24, R29 ;  /* 0x0000001d1845723e */ /* 0x008fce00000010ff */
[----:B------:R-:W-:Y:S01]  /*d000*/  MUFU.EX2 R91, R91 ;  /* 0x0000005b005b7308 */ /* 0x000fe20000000800 */
[----:B-1----:R-:W-:-:S07]  /*d010*/  F2FP.BF16.PACK_AB R71, R21, R26 ;  /* 0x0000001a1547723e */ /* 0x002fce00000010ff */
[----:B------:R-:W1:Y:S01]  /*d020*/  MUFU.EX2 R98, R98 ;  /* 0x0000006200627308 */ /* 0x000e620000000800 */
[C---:B------:R-:W-:Y:S01]  /*d030*/  HMMA.16816.F32.BF16 R80, R68.reuse, R76, R4 ;  /* 0x0000004c4450723c */ /* 0x040fe20000041804 */
[----:B------:R-:W2:Y:S06]  /*d040*/  LDSM.16.MT88.4 R4, [R137+0x3c00] ;  /* 0x003c00008904783b */ /* 0x000eac0000004200 */
[----:B------:R-:W-:Y:S01]  /*d050*/  MUFU.EX2 R89, R89 ;  /* 0x0000005900597308 */ /* 0x000fe20000000800 */
[C---:B------:R-:W-:Y:S01]  /*d060*/  HMMA.16816.F32.BF16 R76, R68.reuse, R78, R8 ;  /* 0x0000004e444c723c */ /* 0x040fe20000041808 */
[----:B------:R-:W3:Y:S06]  /*d070*/  LDSM.16.MT88.4 R8, [R137+0x4000] ;  /* 0x004000008908783b */ /* 0x000eec0000004200 */
[----:B------:R-:W-:Y:S08]  /*d080*/  MUFU.EX2 R90, R90 ;  /* 0x0000005a005a7308 */ /* 0x000ff00000000800 */
[----:B------:R-:W4:Y:S08]  /*d090*/  MUFU.EX2 R62, R62 ;  /* 0x0000003e003e7308 */ /* 0x000f300000000800 */
[----:B------:R-:W5:Y:S08]  /*d0a0*/  MUFU.EX2 R64, R64 ;  /* 0x0000004000407308 */ /* 0x000f700000000800 */
[----:B------:R-:W-:Y:S01]  /*d0b0*/  MUFU.EX2 R54, R54 ;  /* 0x0000003600367308 */ /* 0x000fe20000000800 */
[C---:B--2---:R-:W-:Y:S01]  /*d0c0*/  HMMA.16816.F32.BF16 R72, R68.reuse, R4, R12 ;  /* 0x000000044448723c */ /* 0x044fe2000004180c */
[----:B------:R-:W2:Y:S06]  /*d0d0*/  LDSM.16.MT88.4 R12, [R138+0x4000] ;  /* 0x004000008a0c783b */ /* 0x000eac0000004200 */
[----:B------:R-:W2:Y:S01]  /*d0e0*/  MUFU.EX2 R31, R31 ;  /* 0x0000001f001f7308 */ /* 0x000ea20000000800 */
        /* <DEDUP_REMOVED lines=14> */
[----:B------:R-:W-:Y:S02]  /*d1d0*/  MUFU.EX2 R55, R55 ;  /* 0x0000003700377308 */ /* 0x000fe40000000800 */
[----:B------:R-:W-:Y:S01]  /*d1e0*/  HMMA.16816.F32.BF16 R76, R4, R14, R76 ;  /* 0x0000000e044c723c */ /* 0x000fe2000004184c */
[----:B------:R-:W2:Y:S05]  /*d1f0*/  LDSM.16.MT88.4 R12, [R137+0x4400] ;  /* 0x00440000890c783b */ /* 0x000eaa0000004200 */
[----:B------:R-:W5:Y:S01]  /*d200*/  MUFU.EX2 R49, R49 ;  /* 0x0000003100317308 */ /* 0x000f620000000800 */
[----:B------:R-:W-:-:S02]  /*d210*/  F2FP.BF16.PACK_AB R4, R31, R54 ;  /* 0x000000361f04723e */ /* 0x000fc400000010ff */
[----:B------:R-:W-:-:S05]  /*d220*/  F2FP.BF16.PACK_AB R5, R63, R42 ;  /* 0x0000002a3f05723e */ /* 0x000fca00000010ff */
[----:B------:R-:W-:Y:S01]  /*d230*/  MUFU.EX2 R34, R34 ;  /* 0x0000002200227308 */ /* 0x000fe20000000800 */
[----:B----4-:R-:W-:Y:S02]  /*d240*/  F2FP.BF16.PACK_AB R6, R28, R27 ;  /* 0x0000001b1c06723e */ /* 0x010fe400000010ff */
[----:B------:R-:W-:-:S05]  /*d250*/  F2FP.BF16.PACK_AB R7, R47, R52 ;  /* 0x000000342f07723e */ /* 0x000fca00000010ff */
[----:B------:R-:W4:Y:S02]  /*d260*/  MUFU.EX2 R33, R33 ;  /* 0x0000002100217308 */ /* 0x000f240000000800 */
[C---:B-1----:R-:W-:Y:S06]  /*d270*/  HMMA.16816.F32.BF16 R80, R4.reuse, R16, R80 ;  /* 0x000000100450723c */ /* 0x042fec0000041850 */
[----:B------:R-:W-:Y:S02]  /*d280*/  MUFU.EX2 R2, R2 ;  /* 0x0000000200027308 */ /* 0x000fe40000000800 */
[C---:B------:R-:W-:Y:S01]  /*d290*/  HMMA.16816.F32.BF16 R76, R4.reuse, R18, R76 ;  /* 0x00000012044c723c */ /* 0x040fe2000004184c */
[----:B------:R-:W1:Y:S05]  /*d2a0*/  LDSM.16.MT88.4 R16, [R137+0x4800] ;  /* 0x004800008910783b */ /* 0x000e6a0000004200 */
[----:B------:R-:W1:Y:S02]  /*d2b0*/  MUFU.EX2 R45, R45 ;  /* 0x0000002d002d7308 */ /* 0x000e640000000800 */
[C---:B--2---:R-:W-:Y:S06]  /*d2c0*/  HMMA.16816.F32.BF16 R72, R4.reuse, R12, R72 ;  /* 0x0000000c0448723c */ /* 0x044fec0000041848 */
[----:B------:R-:W-:Y:S01]  /*d2d0*/  MUFU.EX2 R0, R40 ;  /* 0x0000002800007308 */ /* 0x000fe20000000800 */
[----:B------:R-:W-:Y:S01]  /*d2e0*/  FADD.FTZ R12, R56, R103 ;  /* 0x00000067380c7221 */ /* 0x000fe20000010000 */
[----:B------:R-:W-:Y:S06]  /*d2f0*/  HMMA.16816.F32.BF16 R68, R4, R14, R68 ;  /* 0x0000000e0444723c */ /* 0x000fec0000041844 */
[----:B------:R-:W-:Y:S01]  /*d300*/  MUFU.EX2 R37, R37 ;  /* 0x0000002500257308 */ /* 0x000fe20000000800 */
[----:B------:R-:W-:Y:S01]  /*d310*/  FADD.FTZ R12, R57, R12 ;  /* 0x0000000c390c7221 */ /* 0x000fe20000010000 */
[----:B---3--:R-:W-:-:S03]  /*d320*/  F2FP.BF16.PACK_AB R4, R87, R22 ;  /* 0x000000165704723e */ /* 0x008fc600000010ff */
[----:B------:R-:W-:Y:S01]  /*d330*/  FADD.FTZ R29, R29, R12 ;  /* 0x0000000c1d1d7221 */ /* 0x000fe20000010000 */
[----:B-----5:R-:W-:Y:S01]  /*d340*/  F2FP.BF16.PACK_AB R5, R49, R44 ;  /* 0x0000002c3105723e */ /* 0x020fe200000010ff */
[----:B------:R-:W2:Y:S01]  /*d350*/  LDSM.16.MT88.4 R12, [R138+0x4c00] ;  /* 0x004c00008a0c783b */ /* 0x000ea20000004200 */
        /* <DEDUP_REMOVED lines=14> */
[----:B------:R-:W-:Y:S02]  /*d440*/  FFMA.FTZ R20, R39, c[0x0][0x23c], -R36 ;  /* 0x00008f0027147a23 */ /* 0x000fe40000010824 */
[----:B------:R-:W-:Y:S01]  /*d450*/  FADD.FTZ R8, R23, R8 ;  /* 0x0000000817087221 */ /* 0x000fe20000010000 */
[C---:B-1----:R-:W-:Y:S01]  /*d460*/  HMMA.16816.F32.BF16 R72, R4.reuse, R16, R72 ;  /* 0x000000100448723c */ /* 0x042fe20000041848 */
[----:B------:R-:W-:Y:S02]  /*d470*/  FADD.FTZ R64, R64, R67 ;  /* 0x0000004340407221 */ /* 0x000fe40000010000 */
[----:B------:R-:W1:Y:S01]  /*d480*/  MUFU.EX2 R20, R20 ;  /* 0x0000001400147308 */ /* 0x000e620000000800 */
[----:B------:R-:W-:Y:S02]  /*d490*/  FADD.FTZ R91, R91, R8 ;  /* 0x000000085b5b7221 */ /* 0x000fe40000010000 */
[----:B------:R-:W4:Y:S01]  /*d4a0*/  LDSM.16.MT88.4 R8, [R137+0x4c00] ;  /* 0x004c00008908783b */ /* 0x000f220000004200 */
[----:B------:R-:W-:Y:S01]  /*d4b0*/  FADD.FTZ R61, R61, R64 ;  /* 0x000000403d3d7221 */ /* 0x000fe20000010000 */
[----:B------:R-:W-:Y:S01]  /*d4c0*/  HMMA.16816.F32.BF16 R68, R4, R18, R68 ;  /* 0x000000120444723c */ /* 0x000fe20000041844 */
[----:B------:R-:W-:-:S02]  /*d4d0*/  FADD.FTZ R98, R98, R91 ;  /* 0x0000005b62627221 */ /* 0x000fc40000010000 */
[----:B------:R-:W-:Y:S02]  /*d4e0*/  FADD.FTZ R42, R42, R61 ;  /* 0x0000003d2a2a7221 */ /* 0x000fe40000010000 */
[----:B------:R-:W-:Y:S02]  /*d4f0*/  FADD.FTZ R17, R89, R98 ;  /* 0x0000006259117221 */ /* 0x000fe40000010000 */
[----:B------:R-:W-:Y:S01]  /*d500*/  F2FP.BF16.PACK_AB R4, R45, R2 ;  /* 0x000000022d04723e */ /* 0x000fe200000010ff */
[----:B------:R-:W-:Y:S01]  /*d510*/  FADD.FTZ R63, R63, R42 ;  /* 0x0000002a3f3f7221 */ /* 0x000fe20000010000 */
[----:B---3--:R-:W-:Y:S01]  /*d520*/  F2FP.BF16.PACK_AB R5, R25, R38 ;  /* 0x000000261905723e */ /* 0x008fe200000010ff */
[----:B------:R-:W-:Y:S01]  /*d530*/  FADD.FTZ R17, R90, R17 ;  /* 0x000000115a117221 */ /* 0x000fe20000010000 */
[----:B------:R-:W-:Y:S01]  /*d540*/  F2FP.BF16.PACK_AB R6, R37, R0 ;  /* 0x000000002506723e */ /* 0x000fe200000010ff */
[----:B------:R-:W-:Y:S01]  /*d550*/  FADD.FTZ R52, R52, R63 ;  /* 0x0000003f34347221 */ /* 0x000fe20000010000 */
[----:B-1----:R-:W-:Y:S01]  /*d560*/  F2FP.BF16.PACK_AB R7, R159, R20 ;  /* 0x000000149f07723e */ /* 0x002fe200000010ff */
[----:B------:R-:W-:-:S02]  /*d570*/  FADD.FTZ R16, R54, R17 ;  /* 0x0000001136107221 */ /* 0x000fc40000010000 */
[----:B------:R-:W-:Y:S02]  /*d580*/  FADD.FTZ R47, R47, R52 ;  /* 0x000000342f2f7221 */ /* 0x000fe40000010000 */
[----:B------:R-:W-:Y:S02]  /*d590*/  FADD.FTZ R16, R31, R16 ;  /* 0x000000101f107221 */ /* 0x000fe40000010000 */
[----:B--2---:R-:W-:Y:S01]  /*d5a0*/  HMMA.16816.F32.BF16 R80, R4, R12, R80 ;  /* 0x0000000c0450723c */ /* 0x004fe20000041850 */
[----:B------:R-:W-:-:S04]  /*d5b0*/  FADD.FTZ R44, R44, R47 ;  /* 0x0000002f2c2c7221 */ /* 0x000fc80000010000 */
[----:B------:R-:W-:Y:S02]  /*d5c0*/  FADD.FTZ R49, R49, R44 ;  /* 0x0000002c31317221 */ /* 0x000fe40000010000 */
[----:B------:R-:W-:Y:S01]  /*d5d0*/  FADD.FTZ R13, R27, R16 ;  /* 0x000000101b0d7221 */ /* 0x000fe20000010000 */
[----:B------:R-:W-:Y:S01]  /*d5e0*/  HMMA.16816.F32.BF16 R76, R4, R14, R76 ;  /* 0x0000000e044c723c */ /* 0x000fe2000004184c */
[----:B------:R-:W-:Y:S02]  /*d5f0*/  FADD.FTZ R34, R34, R49 ;  /* 0x0000003122227221 */ /* 0x000fe40000010000 */
        /* <DEDUP_REMOVED lines=10> */
[----:B------:R-:W-:-:S02]  /*d6a0*/  FADD.FTZ R55, R55, R46 ;  /* 0x0000002e37377221 */ /* 0x000fc40000010000 */
[----:B------:R-:W-:Y:S02]  /*d6b0*/  FADD.FTZ R159, R159, R20 ;  /* 0x000000149f9f7221 */ /* 0x000fe40000010000 */
[----:B------:R-:W-:-:S04]  /*d6c0*/  FADD.FTZ R2, R2, R55 ;  /* 0x0000003702027221 */ /* 0x000fc80000010000 */
[----:B------:R-:W-:Y:S01]  /*d6d0*/  FADD.FTZ R45, R45, R2 ;  /* 0x000000022d2d7221 */ /* 0x000fe20000010000 */
[----:B------:R-:W-:-:S03]  /*d6e0*/  MOV R2, R32 ;  /* 0x0000002000027202 */ /* 0x000fc60000000f00 */
[----:B------:R-:W-:-:S04]  /*d6f0*/  FADD.FTZ R0, R0, R45 ;  /* 0x0000002d00007221 */ /* 0x000fc80000010000 */
[----:B------:R-:W-:Y:S01]  /*d700*/  FADD.FTZ R160, R37, R0 ;  /* 0x0000000025a07221 */ /* 0x000fe20000010000 */
[----:B------:R-:W-:Y:S02]  /*d710*/  MOV R0, R3 ;  /* 0x0000000300007202 */ /* 0x000fe40000000f00 */
.L_x_4466:
        /* <DEDUP_REMOVED lines=14> */
.L_x_4476:
        /* <DEDUP_REMOVED lines=64> */
.L_x_4473:
        /* <DEDUP_REMOVED lines=8> */
[----:B------:R-:W-:Y:S04]  /*dc80*/  IADD3 R162, P0, R164, UR10, RZ ;  /* 0x0000000aa4a27c10 */ /* 0x000fe8000ff1e0ff */
[----:B------:R-:W-:Y:S01]  /*dc90*/  IADD3.X R163, R165, UR11, RZ, P0, !PT ;  /* 0x0000000ba5a37c10 */ /* 0x000fe200087fe4ff */
[----:B------:R2:W-:Y:S01]  /*dca0*/  LDGSTS.E.BYPASS.LTC128B.128 [R155+0x3800], [R164.64] ;  /* 0x03800000a49b7fae */ /* 0x0005e2000b901d46 */
[----:B------:R-:W-:Y:S04]  /*dcb0*/  IADD3 R2, P0, R162, UR10, RZ ;  /* 0x0000000aa2027c10 */ /* 0x000fe8000ff1e0ff */
[----:B------:R-:W-:Y:S02]  /*dcc0*/  IADD3.X R3, R163, UR11, RZ, P0, !PT ;  /* 0x0000000ba3037c10 */ /* 0x000fe400087fe4ff */
[----:B------:R-:W-:Y:S01]  /*dcd0*/  ISETP.GE.AND P0, PT, R154, 0x2, PT ;  /* 0x000000029a00780c */ /* 0x000fe20003f06270 */
[----:B------:R3:W-:Y:S08]  /*dce0*/  LDGSTS.E.BYPASS.LTC128B.128 [R155+0x4000], [R162.64] ;  /* 0x04000000a29b7fae */ /* 0x0007f0000b901d46 */
[----:B------:R4:W-:Y:S08]  /*dcf0*/  LDGSTS.E.BYPASS.LTC128B.128 [R155+0x4800], [R2.64] ;  /* 0x04800000029b7fae */ /* 0x0009f0000b901d46 */
        /* <DEDUP_REMOVED lines=35> */
[----:B------:R2:W2:Y:S01]  /*df30*/  MUFU.TANH R98, R0 ;  /* 0x0000000000627308 */ /* 0x0004a20000002400 */
[----:B----4-:R-:W-:Y:S02]  /*df40*/  FMUL.FTZ R2, R5, c[0x0][0x2ec] ;  /* 0x0000bb0005027a20 */ /* 0x010fe40000410000 */
[----:B------:R-:W-:Y:S01]  /*df50*/  FMUL.FTZ R145, R7, c[0x0][0x2ec] ;  /* 0x0000bb0007917a20 */ /* 0x000fe20000410000 */
[C---:B-1----:R-:W-:Y:S03]  /*df60*/  HMMA.16816.F32.BF16 R12, R124.reuse, R88, R12 ;  /* 0x000000587c0c723c */ /* 0x042fe6000004180c */
[----:B------:R-:W-:Y:S03]  /*df70*/  FMUL.FTZ R3, R8, c[0x0][0x2ec] ;  /* 0x0000bb0008037a20 */ /* 0x000fe60000410000 */
[----:B------:R1:W4:Y:S01]  /*df80*/  MUFU.TANH R97, R161 ;  /* 0x000000a100617308 */ /* 0x0003220000002400 */
[----:B------:R-:W-:Y:S01]  /*df90*/  FMUL.FTZ R164, R9, c[0x0][0x2ec] ;  /* 0x0000bb0009a47a20 */ /* 0x000fe20000410000 */
[C---:B------:R-:W-:Y:S01]  /*dfa0*/  HMMA.16816.F32.BF16 R16, R124.reuse, R90, R16 ;  /* 0x0000005a7c10723c */ /* 0x040fe20000041810 */
[----:B------:R-:W5:Y:S07]  /*dfb0*/  LDSM.16.M88.4 R88, [R134] ;  /* 0x000000008658783b */ /* 0x000f6e0000000200 */
[----:B------:R4:W4:Y:S01]  /*dfc0*/  MUFU.TANH R101, R3 ;  /* 0x0000000300657308 */ /* 0x0009220000002400 */
[C---:B------:R-:W-:Y:S03]  /*dfd0*/  HMMA.16816.F32.BF16 R20, R124.reuse, R92, R20 ;  /* 0x0000005c7c14723c */ /* 0x040fe60000041814 */
[----:B--2---:R-:W-:Y:S05]  /*dfe0*/  FMUL.FTZ R0, R11, c[0x0][0x2ec] ;  /* 0x0000bb000b007a20 */ /* 0x004fea0000410000 */
[C---:B------:R-:W-:Y:S01]  /*dff0*/  HMMA.16816.F32.BF16 R24, R124.reuse, R94, R24 ;  /* 0x0000005e7c18723c */ /* 0x040fe20000041818 */
[----:B------:R2:W2:Y:S01]  /*e000*/  MUFU.TANH R99, R2 ;  /* 0x0000000200637308 */ /* 0x0004a20000002400 */
[----:B------:R-:W2:Y:S02]  /*e010*/  LDSM.16.M88.4 R92, [R133] ;  /* 0x00000000855c783b */ /* 0x000ea40000000200 */
[----:B---3--:R-:W-:Y:S02]  /*e020*/  FMUL.FTZ R163, R12, c[0x0][0x2ec] ;  /* 0x0000bb000ca37a20 */ /* 0x008fe40000410000 */
[----:B------:R-:W-:Y:S02]  /*e030*/  FMUL.FTZ R162, R13, c[0x0][0x2ec] ;  /* 0x0000bb000da27a20 */ /* 0x000fe40000410000 */
[----:B-1----:R-:W-:Y:S03]  /*e040*/  FMUL.FTZ R161, R14, c[0x0][0x2ec] ;  /* 0x0000bb000ea17a20 */ /* 0x002fe60000410000 */
[----:B------:R1:W3:Y:S01]  /*e050*/  MUFU.TANH R102, R145 ;  /* 0x0000009100667308 */ /* 0x0002e20000002400 */
[----:B----4-:R-:W-:Y:S09]  /*e060*/  FMUL.FTZ R3, R16, c[0x0][0x2ec] ;  /* 0x0000bb0010037a20 */ /* 0x010ff20000410000 */
[----:B------:R4:W3:Y:S01]  /*e070*/  MUFU.TANH R8, R3 ;  /* 0x0000000300087308 */ /* 0x0008e20000002400 */
[C---:B-----5:R-:W-:Y:S03]  /*e080*/  HMMA.16816.F32.BF16 R28, R124.reuse, R88, R28 ;  /* 0x000000587c1c723c */ /* 0x060fe6000004181c */
[----:B--2---:R-:W-:Y:S06]  /*e090*/  FMUL.FTZ R2, R10, c[0x0][0x2ec] ;  /* 0x0000bb000a027a20 */ /* 0x004fec0000410000 */
[----:B------:R2:W2:Y:S01]  /*e0a0*/  MUFU.TANH R6, R0 ;  /* 0x0000000000067308 */ /* 0x0004a20000002400 */
[C---:B------:R-:W-:Y:S01]  /*e0b0*/  HMMA.16816.F32.BF16 R32, R124.reuse, R90, R32 ;  /* 0x0000005a7c20723c */ /* 0x040fe20000041820 */
[----:B------:R-:W5:Y:S02]  /*e0c0*/  LDSM.16.M88.4 R88, [R132] ;  /* 0x000000008458783b */ /* 0x000f640000000200 */
[----:B-1----:R-:W-:Y:S06]  /*e0d0*/  FMUL.FTZ R145, R15, c[0x0][0x2ec] ;  /* 0x0000bb000f917a20 */ /* 0x002fec0000410000 */
[----:B------:R1:W1:Y:S01]  /*e0e0*/  MUFU.TANH R129, R164 ;  /* 0x000000a400817308 */ /* 0x0002620000002400 */
[C---:B------:R-:W-:Y:S03]  /*e0f0*/  HMMA.16816.F32.BF16 R36, R124.reuse, R92, R36 ;  /* 0x0000005c7c24723c */ /* 0x040fe60000041824 */
[----:B----4-:R-:W-:Y:S05]  /*e100*/  FMUL.FTZ R3, R24, c[0x0][0x2ec] ;  /* 0x0000bb0018037a20 */ /* 0x010fea0000410000 */
[C---:B------:R-:W-:Y:S01]  /*e110*/  HMMA.16816.F32.BF16 R40, R124.reuse, R94, R40 ;  /* 0x0000005e7c28723c */ /* 0x040fe20000041828 */
[----:B------:R4:W3:Y:S01]  /*e120*/  MUFU.TANH R12, R163 ;  /* 0x000000a3000c7308 */ /* 0x0008e20000002400 */
[----:B------:R-:W3:Y:S02]  /*e130*/  LDSM.16.M88.4 R92, [R86] ;  /* 0x00000000565c783b */ /* 0x000ee40000000200 */
[----:B--2---:R-:W-:Y:S07]  /*e140*/  FMUL.FTZ R0, R19, c[0x0][0x2ec] ;  /* 0x0000bb0013007a20 */ /* 0x004fee0000410000 */
[----:B------:R2:W2:Y:S01]  /*e150*/  MUFU.TANH R13, R162 ;  /* 0x000000a2000d7308 */ /* 0x0004a20000002400 */
[----:B-1----:R-:W-:Y:S09]  /*e160*/  FMUL.FTZ R164, R17, c[0x0][0x2ec] ;  /* 0x0000bb0011a47a20 */ /* 0x002ff20000410000 */
[----:B------:R1:W1:Y:S01]  /*e170*/  MUFU.TANH R11, R161 ;  /* 0x000000a1000b7308 */ /* 0x0002620000002400 */
[C---:B-----5:R-:W-:Y:S03]  /*e180*/  HMMA.16816.F32.BF16 R44, R124.reuse, R88, R44 ;  /* 0x000000587c2c723c */ /* 0x060fe6000004182c */
[----:B----4-:R-:W-:Y:S06]  /*e190*/  FMUL.FTZ R163, R20, c[0x0][0x2ec] ;  /* 0x0000bb0014a37a20 */ /* 0x010fec0000410000 */
[----:B------:R4:W4:Y:S01]  /*e1a0*/  MUFU.TANH R113, R3 ;  /* 0x0000000300717308 */ /* 0x0009220000002400 */
[C---:B------:R-:W-:Y:S01]  /*e1b0*/  HMMA.16816.F32.BF16 R48, R124.reuse, R90, R48 ;  /* 0x0000005a7c30723c */ /* 0x040fe20000041830 */
[----:B------:R-:W5:Y:S01]  /*e1c0*/  LDSM.16.M88.4 R88, [R84] ;  /* 0x000000005458783b */ /* 0x000f620000000200 */
[----:B------:R-:W-:Y:S04]  /*e1d0*/  DEPBAR.LE SB0, 0x0 ;  /* 0x000080000000791a */ /* 0x000fe80000000000 */
[----:B--2---:R-:W-:Y:S03]  /*e1e0*/  FMUL.FTZ R162, R21, c[0x0][0x2ec] ;  /* 0x0000bb0015a27a20 */ /* 0x004fe60000410000 */
[----:B------:R2:W2:Y:S01]  /*e1f0*/  MUFU.TANH R131, R2 ;  /* 0x0000000200837308 */ /* 0x0004a20000002400 */
[----:B------:R-:W-:Y:S01]  /*e200*/  BAR.SYNC.DEFER_BLOCKING 0x0 ;  /* 0x0000000000007b1d */ /* 0x000fe20000010000 */
[C---:B---3--:R-:W-:Y:S05]  /*e210*/  HMMA.16816.F32.BF16 R52, R124.reuse, R92, R52 ;  /* 0x0000005c7c34723c */ /* 0x048fea0000041834 */
[----:B-1----:R-:W-:Y:S03]  /*e220*/  FMUL.FTZ R161, R22, c[0x0][0x2ec] ;  /* 0x0000bb0016a17a20 */ /* 0x002fe60000410000 */
[----:B------:R1:W3:Y:S01]  /*e230*/  MUFU.TANH R128, R145 ;  /* 0x0000009100807308 */ /* 0x0002e20000002400 */
[C---:B------:R-:W-:Y:S03]  /*e240*/  HMMA.16816.F32.BF16 R56, R124.reuse, R94, R56 ;  /* 0x0000005e7c38723c */ /* 0x040fe60000041838 */
[----:B----4-:R-:W-:Y:S06]  /*e250*/  FMUL.FTZ R3, R32, c[0x0][0x2ec] ;  /* 0x0000bb0020037a20 */ /* 0x010fec0000410000 */
[----:B------:R4:W3:Y:S03]  /*e260*/  MUFU.TANH R10, R0 ;  /* 0x00000000000a7308 */ /* 0x0008e60000002400 */
[----:B--2---:R-:W-:Y:S07]  /*e270*/  FMUL.FTZ R2, R18, c[0x0][0x2ec] ;  /* 0x0000bb0012027a20 */ /* 0x004fee0000410000 */
[----:B------:R2:W2:Y:S01]  /*e280*/  MUFU.TANH R16, R164 ;  /* 0x000000a400107308 */ /* 0x0004a20000002400 */
[C---:B-----5:R-:W-:Y:S03]  /*e290*/  HMMA.16816.F32.BF16 R60, R124.reuse, R88, R60 ;  /* 0x000000587c3c723c */ /* 0x060fe6000004183c */
[----:B-1----:R-:W-:Y:S06]  /*e2a0*/  FMUL.FTZ R145, R23, c[0x0][0x2ec] ;  /* 0x0000bb0017917a20 */ /* 0x002fec0000410000 */
[----:B------:R1:W1:Y:S01]  /*e2b0*/  MUFU.TANH R19, R163 ;  /* 0x000000a300137308 */ /* 0x0002620000002400 */
[----:B------:R-:W-:Y:S03]  /*e2c0*/  HMMA.16816.F32.BF16 R64, R124, R90, R64 ;  /* 0x0000005a7c40723c */ /* 0x000fe60000041840 */
[----:B----4-:R-:W-:Y:S06]  /*e2d0*/  FMUL.FTZ R0, R27, c[0x0][0x2ec] ;  /* 0x0000bb001b007a20 */ /* 0x010fec0000410000 */
[----:B------:R4:W3:Y:S03]  /*e2e0*/  MUFU.TANH R111, R162 ;  /* 0x000000a2006f7308 */ /* 0x0008e60000002400 */
[----:B--2---:R-:W-:Y:S02]  /*e2f0*/  FMUL.FTZ R164, R25, c[0x0][0x2ec] ;  /* 0x0000bb0019a47a20 */ /* 0x004fe40000410000 */
[----:B------:R-:W-:Y:S05]  /*e300*/  FMUL.FTZ R165, R60, c[0x0][0x2ec] ;  /* 0x0000bb003ca57a20 */ /* 0x000fea0000410000 */
[----:B------:R2:W2:Y:S01]  /*e310*/  MUFU.TANH R122, R161 ;  /* 0x000000a1007a7308 */ /* 0x0004a20000002400 */
[----:B-1----:R-:W-:Y:S09]  /*e320*/  FMUL.FTZ R163, R28, c[0x0][0x2ec] ;  /* 0x0000bb001ca37a20 */ /* 0x002ff20000410000 */
[----:B------:R1:W1:Y:S01]  /*e330*/  MUFU.TANH R107, R3 ;  /* 0x00000003006b7308 */ /* 0x0002620000002400 */
[----:B----4-:R-:W-:Y:S09]  /*e340*/  FMUL.FTZ R162, R29, c[0x0][0x2ec] ;  /* 0x0000bb001da27a20 */ /* 0x010ff20000410000 */
[----:B------:R4:W3:Y:S01]  /*e350*/  MUFU.TANH R18, R2 ;  /* 0x0000000200127308 */ /* 0x0008e20000002400 */
[----:B--2---:R-:W-:Y:S09]  /*e360*/  FMUL.FTZ R161, R30, c[0x0][0x2ec] ;  /* 0x0000bb001ea17a20 */ /* 0x004ff20000410000 */
        /* <DEDUP_REMOVED lines=70> */
[----:B------:R-:W4:Y:S01]  /*e7d0*/  MUFU.TANH R165, R165 ;  /* 0x000000a500a57308 */ /* 0x000f220000002400 */
[----:B--2---:R-:W-:Y:S09]  /*e7e0*/  FMUL.FTZ R0, R66, c[0x0][0x2ec] ;  /* 0x0000bb0042007a20 */ /* 0x004ff20000410000 */
[----:B------:R2:W1:Y:S10]  /*e7f0*/  MUFU.TANH R35, R145 ;  /* 0x0000009100237308 */ /* 0x0004740000002400 */
[----:B------:R-:W1:Y:S10]  /*e800*/  MUFU.TANH R163, R163 ;  /* 0x000000a300a37308 */ /* 0x000e740000002400 */
[----:B------:R-:W1:Y:S10]  /*e810*/  MUFU.TANH R164, R164 ;  /* 0x000000a400a47308 */ /* 0x000e740000002400 */
[----:B------:R-:W1:Y:S10]  /*e820*/  MUFU.TANH R161, R161 ;  /* 0x000000a100a17308 */ /* 0x000e740000002400 */
[----:B------:R-:W1:Y:S10]  /*e830*/  MUFU.TANH R162, R162 ;  /* 0x000000a200a27308 */ /* 0x000e740000002400 */
[----:B------:R2:W1:Y:S10]  /*e840*/  MUFU.TANH R32, R0 ;  /* 0x0000000000207308 */ /* 0x0004740000002400 */
[----:B------:R-:W1:Y:S01]  /*e850*/  MUFU.TANH R3, R3 ;  /* 0x0000000300037308 */ /* 0x000e620000002400 */
[----:B------:R-:W-:-:S05]  /*e860*/  @!P0 BRA `(.L_x_4474) ;  /* 0x0000055000008947 */ /* 0x000fca0003800000 */
[----:B---34-:R-:W-:Y:S02]  /*e870*/  ULDC UR9, c[0x0][0x198] ;  /* 0x0000660000097ab9 */ /* 0x018fe40000000800 */
[----:B------:R-:W-:Y:S04]  /*e880*/  ULEA UR8, -UR9, URZ, 0x7 ;  /* 0x0000003f09087291 */ /* 0x000fe8000f8e393f */
[----:B------:R-:W-:Y:S02]  /*e890*/  USHF.R.S32.HI UR5, URZ, 0x1f, UR8 ;  /* 0x0000001f3f057899 */ /* 0x000fe40008011408 */
[----:B------:R-:W-:Y:S04]  /*e8a0*/  MOV R14, UR8 ;  /* 0x00000008000e7c02 */ /* 0x000fe80008000f00 */
[----:B------:R-:W-:Y:S01]  /*e8b0*/  MOV R5, UR5 ;  /* 0x0000000500057c02 */ /* 0x000fe20008000f00 */
[----:B------:R-:W-:-:S05]  /*e8c0*/  @!P1 BRA `(.L_x_4475) ;  /* 0x000003c000009947 */ /* 0x000fca0003800000 */
[----:B------:R-:W-:Y:S01]  /*e8d0*/  IMAD.SHL.U32 R20, R154, 0x80, RZ ;  /* 0x000000809a147824 */ /* 0x000fe200078e00ff */
[----:B--2---:R-:W-:Y:S04]  /*e8e0*/  IABS R0, c[0x0][0x2d0] ;  /* 0x0000b40000007a13 */ /* 0x004fe80000000000 */
[----:B------:R-:W2:Y:S01]  /*e8f0*/  I2F.RP R5, R0 ;  /* 0x0000000000057306 */ /* 0x000ea20000209400 */
[C---:B------:R-:W-:Y:S02]  /*e900*/  IADD3 R14, R20.reuse, -0x100, RZ ;  /* 0xffffff00140e7810 */ /* 0x040fe40007ffe0ff */
[----:B------:R-:W-:Y:S04]  /*e910*/  IADD3 R20, R20, -0x80, RZ ;  /* 0xffffff8014147810 */ /* 0x000fe80007ffe0ff */
[----:B------:R-:W-:Y:S02]  /*e920*/  IABS R4, R20 ;  /* 0x0000001400047213 */ /* 0x000fe40000000000 */
[----:B------:R-:W-:Y:S04]  /*e930*/  LOP3.LUT R20, R20, c[0x0][0x2d0], RZ, 0x3c, !PT ;  /* 0x0000b40014147a12 */ /* 0x000fe800078e3cff */
[----:B------:R-:W-:Y:S01]  /*e940*/  ISETP.GE.AND P3, PT, R20, RZ, PT ;  /* 0x000000ff1400720c */ /* 0x000fe20003f66270 */
[----:B-12---:R-:W1:Y:S02]  /*e950*/  MUFU.RCP R2, R5 ;  /* 0x0000000500027308 */ /* 0x006e640000001000 */
        /* <DEDUP_REMOVED lines=51> */
.L_x_4475:
[C---:B------:R-:W-:Y:S01]  /*ec90*/  LEA R144, P0, R14.reuse, R144, 0x1 ;  /* 0x000000900e907211 */ /* 0x040fe200078008ff */
[----:B------:R-:W-:Y:S02]  /*eca0*/  USHF.L.U32 UR5, UR9, 0x6, URZ ;  /* 0x0000000609057899 */ /* 0x000fe4000800063f */
[----:B------:R-:W-:Y:S01]  /*ecb0*/  USHF.L.U64.HI UR9, UR9, UR12, UR4 ;  /* 0x0000000c09097299 */ /* 0x000fe20008010204 */
[----:B------:R-:W-:Y:S03]  /*ecc0*/  LEA.HI.X R143, R14, R143, R5, 0x1, P0 ;  /* 0x0000008f0e8f7211 */ /* 0x000fe600000f0c05 */
[----:B------:R-:W-:Y:S02]  /*ecd0*/  IADD3 R20, P0, R144, UR5, RZ ;  /* 0x0000000590147c10 */ /* 0x000fe4000ff1e0ff */
[----:B--2---:R-:W-:Y:S02]  /*ece0*/  IMAD.MOV.U32 R145, RZ, RZ, R143 ;  /* 0x000000ffff917224 */ /* 0x004fe400078e008f */
        /* <DEDUP_REMOVED lines=13> */
.L_x_4474:
[----:B---34-:R-:W-:Y:S01]  /*edc0*/  LDSM.16.MT88.4 R28, [R137+0x3000] ;  /* 0x00300000891c783b */ /* 0x018fe20000004200 */
[----:B-1----:R-:W-:Y:S02]  /*edd0*/  FMNMX.FTZ R2, R97, R87, !PT ;  /* 0x0000005761027209 */ /* 0x002fe40007810000 */
[----:B--2---:R-:W-:Y:S02]  /*ede0*/  FMNMX.FTZ R5, R98, R85, !PT ;  /* 0x0000005562057209 */ /* 0x004fe40007810000 */
        /* <DEDUP_REMOVED lines=82> */
[--C-:B------:R-:W-:Y:S01]  /*f310*/  FFMA.FTZ R62, R13, c[0x0][0x23c], -R34.reuse ;  /* 0x00008f000d3e7a23 */ /* 0x100fe20000010822 */
[----:B------:R-:W-:Y:S01]  /*f320*/  ISETP.GT.AND P0, PT, R154, 0x1, PT ;  /* 0x000000019a00780c */ /* 0x000fe20003f04270 */
[----:B------:R-:W2:Y:S01]  /*f330*/  LDSM.16.MT88.4 R12, [R138+0x3000] ;  /* 0x003000008a0c783b */ /* 0x000ea20000004200 */
[--C-:B------:R-:W-:Y:S02]  /*f340*/  FFMA.FTZ R64, R11, c[0x0][0x23c], -R33.reuse ;  /* 0x00008f000b407a23 */ /* 0x100fe40000010821 */
[--C-:B------:R-:W-:Y:S02]  /*f350*/  FFMA.FTZ R58, R10, c[0x0][0x23c], -R33.reuse ;  /* 0x00008f000a3a7a23 */ /* 0x100fe40000010821 */
[--C-:B------:R-:W-:Y:S02]  /*f360*/  FFMA.FTZ R96, R96, c[0x0][0x23c], -R34.reuse ;  /* 0x00008f0060607a23 */ /* 0x100fe40000010822 */
[----:B------:R-:W-:Y:S01]  /*f370*/  MUFU.EX2 R63, R63 ;  /* 0x0000003f003f7308 */ /* 0x000fe20000000800 */
[----:B------:R-:W-:Y:S02]  /*f380*/  FMUL.FTZ R20, R4, c[0x0][0x23c] ;  /* 0x00008f0004147a20 */ /* 0x000fe40000410000 */
        /* <DEDUP_REMOVED lines=9> */
[C---:B------:R-:W-:Y:S01]  /*f420*/  FMUL.FTZ R4, R21.reuse, R80 ;  /* 0x0000005015047220 */ /* 0x040fe20000410000 */
[----:B------:R-:W-:Y:S01]  /*f430*/  MUFU.EX2 R88, R88 ;  /* 0x0000005800587308 */ /* 0x000fe20000000800 */
[----:B------:R-:W-:Y:S02]  /*f440*/  FMUL.FTZ R5, R21, R81 ;  /* 0x0000005115057220 */ /* 0x000fe40000410000 */
[--C-:B------:R-:W-:Y:S02]  /*f450*/  FFMA.FTZ R81, R37, c[0x0][0x23c], -R34.reuse ;  /* 0x00008f0025517a23 */ /* 0x100fe40000010822 */
[----:B------:R-:W-:Y:S02]  /*f460*/  FMUL.FTZ R9, R21, R77 ;  /* 0x0000004d15097220 */ /* 0x000fe40000410000 */
[--C-:B------:R-:W-:Y:S02]  /*f470*/  FFMA.FTZ R55, R19, c[0x0][0x23c], -R34.reuse ;  /* 0x00008f0013377a23 */ /* 0x100fe40000010822 */
[--C-:B------:R-:W-:Y:S01]  /*f480*/  FFMA.FTZ R40, R17, c[0x0][0x23c], -R34.reuse ;  /* 0x00008f0011287a23 */ /* 0x100fe20000010822 */
[----:B------:R-:W-:Y:S01]  /*f490*/  MUFU.EX2 R91, R91 ;  /* 0x0000005b005b7308 */ /* 0x000fe20000000800 */
[----:B------:R-:W-:Y:S02]  /*f4a0*/  FMUL.FTZ R17, R21, R69 ;  /* 0x0000004515117220 */ /* 0x000fe40000410000 */
[--C-:B------:R-:W-:Y:S02]  /*f4b0*/  FFMA.FTZ R65, R128, c[0x0][0x23c], -R33.reuse ;  /* 0x00008f0080417a23 */ /* 0x100fe40000010821 */
[C---:B---3--:R-:W-:Y:S02]  /*f4c0*/  FMUL.FTZ R10, R20.reuse, R78 ;  /* 0x0000004e140a7220 */ /* 0x048fe40000410000 */
[C---:B------:R-:W-:Y:S02]  /*f4d0*/  FMUL.FTZ R11, R20.reuse, R79 ;  /* 0x0000004f140b7220 */ /* 0x040fe40000410000 */
[C---:B------:R-:W-:Y:S01]  /*f4e0*/  FMUL.FTZ R18, R20.reuse, R70 ;  /* 0x0000004614127220 */ /* 0x040fe20000410000 */
[----:B------:R-:W-:Y:S01]  /*f4f0*/  MUFU.EX2 R94, R94 ;  /* 0x0000005e005e7308 */ /* 0x000fe20000000800 */
[C---:B------:R-:W-:Y:S02]  /*f500*/  FMUL.FTZ R19, R20.reuse, R71 ;  /* 0x0000004714137220 */ /* 0x040fe40000410000 */
        /* <DEDUP_REMOVED lines=39> */
[----:B------:R-:W-:Y:S02]  /*f780*/  FFMA.FTZ R163, R163, c[0x0][0x23c], -R33 ;  /* 0x00008f00a3a37a23 */ /* 0x000fe40000010821 */
[----:B------:R-:W-:Y:S01]  /*f790*/  FFMA.FTZ R161, R161, c[0x0][0x23c], -R34 ;  /* 0x00008f00a1a17a23 */ /* 0x000fe20000010822 */
[----:B------:R-:W4:Y:S01]  /*f7a0*/  MUFU.EX2 R95, R95 ;  /* 0x0000005f005f7308 */ /* 0x000f220000000800 */
[----:B---3--:R-:W-:Y:S01]  /*f7b0*/  F2FP.BF16.PACK_AB R25, R102, R89 ;  /* 0x000000596619723e */ /* 0x008fe200000010ff */
[----:B------:R-:W-:Y:S04]  /*f7c0*/  FFMA.FTZ R89, R20, R159, R89 ;  /* 0x0000009f14597223 */ /* 0x000fe80000010059 */
[----:B------:R-:W-:Y:S04]  /*f7d0*/  FADD.FTZ R102, R102, R89 ;  /* 0x0000005966667221 */ /* 0x000fe80000010000 */
[----:B------:R-:W3:Y:S01]  /*f7e0*/  MUFU.EX2 R65, R65 ;  /* 0x0000004100417308 */ /* 0x000ee20000000800 */
[----:B-1----:R-:W-:Y:S09]  /*f7f0*/  F2FP.BF16.PACK_AB R26, R91, R98 ;  /* 0x000000625b1a723e */ /* 0x002ff200000010ff */
[----:B------:R-:W-:Y:S01]  /*f800*/  MUFU.EX2 R44, R44 ;  /* 0x0000002c002c7308 */ /* 0x000fe20000000800 */
[C---:B----4-:R-:W-:Y:S01]  /*f810*/  F2FP.BF16.PACK_AB R27, R94.reuse, R95 ;  /* 0x0000005f5e1b723e */ /* 0x050fe200000010ff */
[----:B------:R-:W-:Y:S04]  /*f820*/  FADD.FTZ R77, R95, R102 ;  /* 0x000000665f4d7221 */ /* 0x000fe80000010000 */
[----:B------:R-:W-:Y:S04]  /*f830*/  FADD.FTZ R77, R94, R77 ;  /* 0x0000004d5e4d7221 */ /* 0x000fe80000010000 */
[----:B------:R-:W1:Y:S01]  /*f840*/  MUFU.EX2 R43, R43 ;  /* 0x0000002b002b7308 */ /* 0x000e620000000800 */
        /* <DEDUP_REMOVED lines=9> */
[----:B------:R-:W-:Y:S02]  /*f8e0*/  FFMA.FTZ R21, R21, R160, R59 ;  /* 0x000000a015157223 */ /* 0x000fe4000001003b */
[--C-:B------:R-:W-:Y:S02]  /*f8f0*/  FFMA.FTZ R72, R107, c[0x0][0x23c], -R34.reuse ;  /* 0x00008f006b487a23 */ /* 0x100fe40000010822 */
[----:B------:R-:W-:Y:S01]  /*f900*/  FADD.FTZ R37, R88, R21 ;  /* 0x0000001558257221 */ /* 0x000fe20000010000 */
[C---:B------:R-:W-:Y:S02]  /*f910*/  HMMA.16816.F32.BF16 R12, R24.reuse, R28, R12 ;  /* 0x0000001c180c723c */ /* 0x040fe4000004180c */
[----:B------:R-:W-:Y:S01]  /*f920*/  MUFU.EX2 R55, R55 ;  /* 0x0000003700377308 */ /* 0x000fe20000000800 */
[----:B------:R-:W-:Y:S02]  /*f930*/  FADD.FTZ R76, R98, R37 ;  /* 0x00000025624c7221 */ /* 0x000fe40000010000 */
[----:B------:R-:W-:Y:S02]  /*f940*/  FFMA.FTZ R88, R93, c[0x0][0x23c], -R34 ;  /* 0x00008f005d587a23 */ /* 0x000fe40000010822 */
[--C-:B------:R-:W-:Y:S01]  /*f950*/  FFMA.FTZ R93, R36, c[0x0][0x23c], -R33.reuse ;  /* 0x00008f00245d7a23 */ /* 0x100fe20000010821 */
[----:B------:R-:W-:Y:S01]  /*f960*/  HMMA.16816.F32.BF16 R16, R24, R30, R16 ;  /* 0x0000001e1810723c */ /* 0x000fe20000041810 */
[----:B------:R-:W4:Y:S03]  /*f970*/  LDSM.16.MT88.4 R28, [R138+0x3400] ;  /* 0x003400008a1c783b */ /* 0x000f260000004200 */
[----:B------:R-:W5:Y:S01]  /*f980*/  MUFU.EX2 R52, R52 ;  /* 0x0000003400347308 */ /* 0x000f620000000800 */
[----:B------:R-:W-:Y:S02]  /*f990*/  FADD.FTZ R76, R91, R76 ;  /* 0x0000004c5b4c7221 */ /* 0x000fe40000010000 */
[----:B------:R-:W-:Y:S01]  /*f9a0*/  F2FP.BF16.PACK_AB R24, R62, R63 ;  /* 0x0000003f3e18723e */ /* 0x000fe200000010ff */
[----:B------:R-:W-:Y:S01]  /*f9b0*/  FFMA.FTZ R75, R114, c[0x0][0x23c], -R33 ;  /* 0x00008f00724b7a23 */ /* 0x000fe20000010821 */
[----:B---3--:R-:W-:Y:S03]  /*f9c0*/  F2FP.BF16.PACK_AB R25, R65, R64 ;  /* 0x000000404119723e */ /* 0x008fe600000010ff */
[----:B-1----:R-:W-:Y:S01]  /*f9d0*/  F2FP.BF16.PACK_AB R26, R43, R44 ;  /* 0x0000002c2b1a723e */ /* 0x002fe200000010ff */
[----:B------:R-:W-:Y:S01]  /*f9e0*/  FADD.FTZ R63, R63, R76 ;  /* 0x0000004c3f3f7221 */ /* 0x000fe20000010000 */
[----:B------:R-:W-:Y:S01]  /*f9f0*/  MUFU.EX2 R56, R56 ;  /* 0x0000003800387308 */ /* 0x000fe20000000800 */
[----:B--2---:R-:W-:Y:S01]  /*fa00*/  F2FP.BF16.PACK_AB R27, R58, R51 ;  /* 0x000000333a1b723e */ /* 0x004fe200000010ff */
[----:B------:R-:W-:Y:S02]  /*fa10*/  FADD.FTZ R64, R64, R77 ;  /* 0x0000004d40407221 */ /* 0x000fe40000010000 */
[----:B------:R-:W-:Y:S01]  /*fa20*/  LDSM.16.MT88.4 R76, [R138+0x4c00] ;  /* 0x004c00008a4c783b */ /* 0x000fe20000004200 */
[--C-:B------:R-:W-:Y:S02]  /*fa30*/  FFMA.FTZ R74, R105, c[0x0][0x23c], -R34.reuse ;  /* 0x00008f00694a7a23 */ /* 0x100fe40000010822 */
[--C-:B------:R-:W-:Y:S02]  /*fa40*/  FFMA.FTZ R98, R47, c[0x0][0x23c], -R34.reuse ;  /* 0x00008f002f627a23 */ /* 0x100fe40000010822 */
[--C-:B------:R-:W-:Y:S01]  /*fa50*/  FFMA.FTZ R47, R109, c[0x0][0x23c], -R34.reuse ;  /* 0x00008f006d2f7a23 */ /* 0x100fe20000010822 */
[----:B------:R-:W1:Y:S01]  /*fa60*/  MUFU.EX2 R49, R49 ;  /* 0x0000003100317308 */ /* 0x000e620000000800 */
[--C-:B------:R-:W-:Y:S02]  /*fa70*/  FFMA.FTZ R91, R50, c[0x0][0x23c], -R33.reuse ;  /* 0x00008f00325b7a23 */ /* 0x100fe40000010821 */
[----:B------:R-:W-:Y:S01]  /*fa80*/  FFMA.FTZ R50, R41, c[0x0][0x23c], -R34 ;  /* 0x00008f0029327a23 */ /* 0x000fe20000010822 */
[----:B-----5:R-:W-:Y:S01]  /*fa90*/  F2FP.BF16.PACK_AB R20, R52, R55 ;  /* 0x000000373414723e */ /* 0x020fe200000010ff */
[----:B------:R-:W-:Y:S02]  /*faa0*/  FFMA.FTZ R41, R46, c[0x0][0x23c], -R33 ;  /* 0x00008f002e297a23 */ /* 0x000fe40000010821 */
[----:B------:R-:W-:Y:S02]  /*fab0*/  FADD.FTZ R63, R62, R63 ;  /* 0x0000003f3e3f7221 */ /* 0x000fe40000010000 */
[----:B------:R-:W-:Y:S01]  /*fac0*/  FADD.FTZ R62, R65, R64 ;  /* 0x00000040413e7221 */ /* 0x000fe20000010000 */
[----:B------:R-:W-:Y:S01]  /*fad0*/  MUFU.EX2 R53, R53 ;  /* 0x0000003500357308 */ /* 0x000fe20000000800 */
[----:B------:R-:W-:Y:S02]  /*fae0*/  FADD.FTZ R44, R44, R63 ;  /* 0x0000003f2c2c7221 */ /* 0x000fe40000010000 */
[----:B------:R-:W-:Y:S02]  /*faf0*/  FADD.FTZ R51, R51, R62 ;  /* 0x0000003e33337221 */ /* 0x000fe40000010000 */
[----:B------:R-:W-:Y:S01]  /*fb00*/  FADD.FTZ R62, R43, R44 ;  /* 0x0000002c2b3e7221 */ /* 0x000fe20000010000 */
[C---:B----4-:R-:W-:Y:S04]  /*fb10*/  HMMA.16816.F32.BF16 R4, R24.reuse, R28, R4 ;  /* 0x0000001c1804723c */ /* 0x050fe80000041804 */
[----:B------:R-:W2:Y:S01]  /*fb20*/  MUFU.EX2 R40, R40 ;  /* 0x0000002800287308 */ /* 0x000ea20000000800 */
[----:B------:R-:W-:Y:S02]  /*fb30*/  FADD.FTZ R51, R58, R51 ;  /* 0x000000333a337221 */ /* 0x000fe40000010000 */
[----:B------:R-:W-:Y:S01]  /*fb40*/  FADD.FTZ R55, R55, R62 ;  /* 0x0000003e37377221 */ /* 0x000fe20000010000 */
[----:B-1----:R-:W-:Y:S01]  /*fb50*/  F2FP.BF16.PACK_AB R21, R49, R56 ;  /* 0x000000383115723e */ /* 0x002fe200000010ff */
[C---:B------:R-:W-:Y:S01]  /*fb60*/  HMMA.16816.F32.BF16 R8, R24.reuse, R30, R8 ;  /* 0x0000001e1808723c */ /* 0x040fe20000041808 */
[----:B------:R-:W1:Y:S02]  /*fb70*/  LDSM.16.MT88.4 R28, [R137+0x3400] ;  /* 0x00340000891c783b */ /* 0x000e640000004200 */
[----:B------:R-:W-:Y:S02]  /*fb80*/  FADD.FTZ R56, R56, R51 ;  /* 0x0000003338387221 */ /* 0x000fe40000010000 */
[----:B------:R-:W-:Y:S01]  /*fb90*/  MUFU.EX2 R48, R48 ;  /* 0x0000003000307308 */ /* 0x000fe20000000800 */
[----:B------:R-:W-:Y:S02]  /*fba0*/  FADD.FTZ R52, R52, R55 ;  /* 0x0000003734347221 */ /* 0x000fe40000010000 */
[--C-:B------:R-:W-:Y:S04]  /*fbb0*/  FFMA.FTZ R46, R165, c[0x0][0x23c], -R34.reuse ;  /* 0x00008f00a52e7a23 */ /* 0x100fe80000010822 */
[----:B------:R-:W-:Y:S02]  /*fbc0*/  FFMA.FTZ R44, R164, c[0x0][0x23c], -R33 ;  /* 0x00008f00a42c7a23 */ /* 0x000fe40000010821 */
[----:B------:R-:W-:Y:S01]  /*fbd0*/  FFMA.FTZ R34, R162, c[0x0][0x23c], -R34 ;  /* 0x00008f00a2227a23 */ /* 0x000fe20000010822 */
[----:B------:R-:W3:Y:S01]  /*fbe0*/  MUFU.EX2 R57, R57 ;  /* 0x0000003900397308 */ /* 0x000ee20000000800 */
[C---:B--2---:R-:W-:Y:S01]  /*fbf0*/  F2FP.BF16.PACK_AB R22, R40.reuse, R53 ;  /* 0x000000352816723e */ /* 0x044fe200000010ff */
[----:B------:R-:W-:Y:S04]  /*fc00*/  FADD.FTZ R53, R53, R52 ;  /* 0x0000003435357221 */ /* 0x000fe80000010000 */
[----:B------:R-:W-:Y:S04]  /*fc10*/  FADD.FTZ R52, R40, R53 ;  /* 0x0000003528347221 */ /* 0x000fe80000010000 */
[----:B------:R3:W-:Y:S10]  /*fc20*/  MUFU.EX2 R59, R23 ;  /* 0x00000017003b7308 */ /* 0x0007f40000000800 */
[----:B------:R2:W-:Y:S01]  /*fc30*/  MUFU.EX2 R89, R96 ;  /* 0x0000006000597308 */ /* 0x0005e20000000800 */
[C---:B-1----:R-:W-:Y:S09]  /*fc40*/  HMMA.16816.F32.BF16 R12, R24.reuse, R28, R12 ;  /* 0x0000001c180c723c */ /* 0x042ff2000004180c */
[----:B------:R-:W-:Y:S01]  /*fc50*/  MUFU.EX2 R71, R71 ;  /* 0x0000004700477308 */ /* 0x000fe20000000800 */
[----:B------:R-:W-:Y:S01]  /*fc60*/  HMMA.16816.F32.BF16 R16, R24, R30, R16 ;  /* 0x0000001e1810723c */ /* 0x000fe20000041810 */
[----:B------:R-:W1:Y:S02]  /*fc70*/  LDSM.16.MT88.4 R24, [R138+0x3800] ;  /* 0x003800008a18783b */ /* 0x000e640000004200 */
[----:B---3--:R-:W-:Y:S06]  /*fc80*/  F2FP.BF16.PACK_AB R23, R57, R48 ;  /* 0x000000303917723e */ /* 0x008fec00000010ff */
[----:B------:R-:W3:Y:S01]  /*fc90*/  MUFU.EX2 R66, R66 ;  /* 0x0000004200427308 */ /* 0x000ee20000000800 */
[----:B------:R-:W4:Y:S02]  /*fca0*/  LDSM.16.MT88.4 R28, [R137+0x3800] ;  /* 0x00380000891c783b */ /* 0x000f240000004200 */
[----:B--2---:R-:W-:Y:S07]  /*fcb0*/  FFMA.FTZ R96, R38, c[0x0][0x23c], -R33 ;  /* 0x00008f0026607a23 */ /* 0x004fee0000010821 */
[----:B------:R-:W-:Y:S01]  /*fcc0*/  MUFU.EX2 R67, R67 ;  /* 0x0000004300437308 */ /* 0x000fe20000000800 */
[----:B------:R-:W-:Y:S09]  /*fcd0*/  LDSM.16.MT88.4 R36, [R137+0x3c00] ;  /* 0x003c00008924783b */ /* 0x000ff20000004200 */
[----:B------:R-:W2:Y:S10]  /*fce0*/  MUFU.EX2 R70, R70 ;  /* 0x0000004600467308 */ /* 0x000eb40000000800 */
[----:B------:R-:W5:Y:S01]  /*fcf0*/  MUFU.EX2 R72, R72 ;  /* 0x0000004800487308 */ /* 0x000f620000000800 */
[C---:B-1----:R-:W-:Y:S09]  /*fd00*/  HMMA.16816.F32.BF16 R4, R20.reuse, R24, R4 ;  /* 0x000000181404723c */ /* 0x042ff20000041804 */
[----:B------:R-:W-:Y:S01]  /*fd10*/  MUFU.EX2 R60, R60 ;  /* 0x0000003c003c7308 */ /* 0x000fe20000000800 */
[C---:B------:R-:W-:Y:S01]  /*fd20*/  HMMA.16816.F32.BF16 R8, R20.reuse, R26, R8 ;  /* 0x0000001a1408723c */ /* 0x040fe20000041808 */
[----:B------:R-:W1:Y:S08]  /*fd30*/  LDSM.16.MT88.4 R24, [R138+0x3c00] ;  /* 0x003c00008a18783b */ /* 0x000e700000004200 */
[----:B------:R-:W5:Y:S01]  /*fd40*/  MUFU.EX2 R75, R75 ;  /* 0x0000004b004b7308 */ /* 0x000f620000000800 */
[C---:B----4-:R-:W-:Y:S08]  /*fd50*/  HMMA.16816.F32.BF16 R12, R20.reuse, R28, R12 ;  /* 0x0000001c140c723c */ /* 0x050ff0000004180c */
[----:B------:R-:W-:Y:S01]  /*fd60*/  HMMA.16816.F32.BF16 R16, R20, R30, R16 ;  /* 0x0000001e1410723c */ /* 0x000fe20000041810 */
[----:B------:R-:W-:Y:S01]  /*fd70*/  MUFU.EX2 R74, R74 ;  /* 0x0000004a004a7308 */ /* 0x000fe20000000800 */
[----:B------:R-:W4:Y:S05]  /*fd80*/  LDSM.16.MT88.4 R28, [R138+0x4000] ;  /* 0x004000008a1c783b */ /* 0x000f2a0000004200 */
[----:B---3--:R-:W-:Y:S01]  /*fd90*/  F2FP.BF16.PACK_AB R20, R66, R71 ;  /* 0x000000474214723e */ /* 0x008fe200000010ff */
[----:B------:R-:W-:Y:S01]  /*fda0*/  FADD.FTZ R71, R71, R52 ;  /* 0x0000003447477221 */ /* 0x000fe20000010000 */
[----:B--2---:R-:W-:Y:S02]  /*fdb0*/  F2FP.BF16.PACK_AB R21, R70, R67 ;  /* 0x000000434615723e */ /* 0x004fe400000010ff */
[----:B------:R-:W2:Y:S01]  /*fdc0*/  MUFU.EX2 R81, R81 ;  /* 0x0000005100517308 */ /* 0x000ea20000000800 */
[----:B-----5:R-:W-:Y:S01]  /*fdd0*/  F2FP.BF16.PACK_AB R22, R59, R72 ;  /* 0x000000483b16723e */ /* 0x020fe200000010ff */
[----:B------:R-:W-:Y:S01]  /*fde0*/  FADD.FTZ R71, R66, R71 ;  /* 0x0000004742477221 */ /* 0x000fe20000010000 */
[----:B------:R-:W-:Y:S03]  /*fdf0*/  F2FP.BF16.PACK_AB R23, R75, R60 ;  /* 0x0000003c4b17723e */ /* 0x000fe600000010ff */
[----:B------:R-:W-:Y:S04]  /*fe00*/  FADD.FTZ R72, R72, R71 ;  /* 0x0000004748487221 */ /* 0x000fe80000010000 */
[----:B------:R-:W-:Y:S01]  /*fe10*/  MUFU.EX2 R82, R82 ;  /* 0x0000005200527308 */ /* 0x000fe20000000800 */
[----:B------:R-:W-:Y:S01]  /*fe20*/  FADD.FTZ R59, R59, R72 ;  /* 0x000000483b3b7221 */ /* 0x000fe20000010000 */
[C---:B-1----:R-:W-:Y:S08]  /*fe30*/  HMMA.16816.F32.BF16 R4, R20.reuse, R24, R4 ;  /* 0x000000181404723c */ /* 0x042ff00000041804 */
[----:B------:R-:W1:Y:S01]  /*fe40*/  MUFU.EX2 R73, R73 ;  /* 0x0000004900497308 */ /* 0x000e620000000800 */
[C---:B------:R-:W-:Y:S01]  /*fe50*/  HMMA.16816.F32.BF16 R8, R20.reuse, R26, R8 ;  /* 0x0000001a1408723c */ /* 0x040fe20000041808 */
[----:B------:R-:W3:Y:S08]  /*fe60*/  LDSM.16.MT88.4 R24, [R137+0x4000] ;  /* 0x004000008918783b */ /* 0x000ef00000004200 */
[----:B------:R-:W-:Y:S01]  /*fe70*/  MUFU.EX2 R68, R68 ;  /* 0x0000004400447308 */ /* 0x000fe20000000800 */
[C---:B------:R-:W-:Y:S08]  /*fe80*/  HMMA.16816.F32.BF16 R12, R20.reuse, R36, R12 ;  /* 0x00000024140c723c */ /* 0x040ff0000004180c */
[----:B------:R-:W-:Y:S01]  /*fe90*/  HMMA.16816.F32.BF16 R16, R20, R38, R16 ;  /* 0x000000261410723c */ /* 0x000fe20000041810 */
[----:B------:R-:W5:Y:S01]  /*fea0*/  MUFU.EX2 R61, R61 ;  /* 0x0000003d003d7308 */ /* 0x000f620000000800 */
[----:B------:R-:W3:Y:S05]  /*feb0*/  LDSM.16.MT88.4 R36, [R138+0x4400] ;  /* 0x004400008a24783b */ /* 0x000eea0000004200 */
[----:B--2---:R-:W-:Y:S01]  /*fec0*/  F2FP.BF16.PACK_AB R20, R81, R74 ;  /* 0x0000004a5114723e */ /* 0x004fe200000010ff */
[----:B------:R-:W-:Y:S01]  /*fed0*/  FADD.FTZ R74, R74, R59 ;  /* 0x0000003b4a4a7221 */ /* 0x000fe20000010000 */
[----:B-1----:R-:W-:Y:S02]  /*fee0*/  F2FP.BF16.PACK_AB R21, R73, R82 ;  /* 0x000000524915723e */ /* 0x002fe400000010ff */
        /* <DEDUP_REMOVED lines=15> */
[----:B------:R-:W3:Y:S05]  /*ffe0*/  MUFU.EX2 R88, R88 ;  /* 0x0000005800587308 */ /* 0x000eea0000000800 */
[----:B------:R-:W-:Y:S01]  /*fff0*/  HMMA.16816.F32.BF16 R16, R20, R26, R16 ;  /* 0x0000001a1410723c */ /* 0x000fe20000041810 */
[----:B------:R-:W5:Y:S04]  /*10000*/  LDSM.16.MT88.4 R24, [R138+0x4800] ;  /* 0x004800008a18783b */ /* 0x000f680000004200 */
[----:B------:R-:W-:Y:S02]  /*10010*/  MUFU.EX2 R93, R93 ;  /* 0x0000005d005d7308 */ /* 0x000fe40000000800 */
[----:B--2---:R-:W-:Y:S01]  /*10020*/  F2FP.BF16.PACK_AB R20, R83, R90 ;  /* 0x0000005a5314723e */ /* 0x004fe200000010ff */
[----:B------:R-:W-:Y:S01]  /*10030*/  FADD.FTZ R90, R90, R61 ;  /* 0x0000003d5a5a7221 */ /* 0x000fe20000010000 */
[----:B-1----:R-:W-:Y:S03]  /*10040*/  F2FP.BF16.PACK_AB R21, R85, R92 ;  /* 0x0000005c5515723e */ /* 0x002fe600000010ff */
[----:B------:R-:W-:Y:S03]  /*10050*/  FADD.FTZ R90, R83, R90 ;  /* 0x0000005a535a7221 */ /* 0x000fe60000010000 */
        /* <DEDUP_REMOVED lines=8> */
[C---:B------:R-:W-:Y:S07]  /*100e0*/  HMMA.16816.F32.BF16 R4, R20.reuse, R36, R4 ;  /* 0x000000241404723c */ /* 0x040fee0000041804 */
[----:B------:R-:W-:Y:S01]  /*100f0*/  FADD.FTZ R37, R49, R56 ;  /* 0x0000003831257221 */ /* 0x000fe20000010000 */
[C---:B------:R-:W-:Y:S01]  /*10100*/  HMMA.16816.F32.BF16 R8, R20.reuse, R38, R8 ;  /* 0x000000261408723c */ /* 0x040fe20000041808 */
[----:B------:R-:W1:Y:S03]  /*10110*/  MUFU.EX2 R91, R91 ;  /* 0x0000005b005b7308 */ /* 0x000e660000000800 */
[----:B------:R-:W-:Y:S02]  /*10120*/  FADD.FTZ R48, R48, R37 ;  /* 0x0000002530307221 */ /* 0x000fe40000010000 */
[----:B------:R-:W3:Y:S02]  /*10130*/  LDSM.16.MT88.4 R36, [R137+0x4800] ;  /* 0x004800008924783b */ /* 0x000ee40000004200 */
[C---:B----4-:R-:W-:Y:S03]  /*10140*/  HMMA.16816.F32.BF16 R12, R20.reuse, R28, R12 ;  /* 0x0000001c140c723c */ /* 0x050fe6000004180c */
[----:B------:R-:W-:Y:S01]  /*10150*/  MUFU.EX2 R45, R45 ;  /* 0x0000002d002d7308 */ /* 0x000fe20000000800 */
[----:B------:R-:W-:Y:S03]  /*10160*/  FADD.FTZ R40, R57, R48 ;  /* 0x0000003039287221 */ /* 0x000fe60000010000 */
[--C-:B------:R-:W-:Y:S01]  /*10170*/  FFMA.FTZ R28, R32, c[0x0][0x23c], -R33.reuse ;  /* 0x00008f00201c7a23 */ /* 0x100fe20000010821 */
[----:B------:R-:W-:Y:S04]  /*10180*/  HMMA.16816.F32.BF16 R16, R20, R30, R16 ;  /* 0x0000001e1410723c */ /* 0x000fe80000041810 */
[----:B------:R-:W-:Y:S01]  /*10190*/  FADD.FTZ R29, R67, R40 ;  /* 0x00000028431d7221 */ /* 0x000fe20000010000 */
[----:B------:R-:W4:Y:S01]  /*101a0*/  MUFU.EX2 R50, R50 ;  /* 0x0000003200327308 */ /* 0x000f220000000800 */
[----:B------:R-:W-:Y:S01]  /*101b0*/  FFMA.FTZ R33, R3, c[0x0][0x23c], -R33 ;  /* 0x00008f0003217a23 */ /* 0x000fe20000010821 */
[----:B--2---:R-:W-:Y:S01]  /*101c0*/  F2FP.BF16.PACK_AB R20, R47, R98 ;  /* 0x000000622f14723e */ /* 0x004fe200000010ff */
        /* <DEDUP_REMOVED lines=15> */
[----:B------:R-:W-:Y:S01]  /*102c0*/  MUFU.EX2 R46, R46 ;  /* 0x0000002e002e7308 */ /* 0x000fe20000000800 */
[----:B------:R-:W-:Y:S04]  /*102d0*/  FADD.FTZ R92, R92, R69 ;  /* 0x000000455c5c7221 */ /* 0x000fe80000010000 */
[----:B------:R-:W-:Y:S01]  /*102e0*/  FADD.FTZ R92, R85, R92 ;  /* 0x0000005c555c7221 */ /* 0x000fe20000010000 */
[----:B------:R-:W-:Y:S03]  /*102f0*/  MOV R85, R0 ;  /* 0x0000000000557202 */ /* 0x000fe60000000f00 */
[----:B------:R-:W-:Y:S01]  /*10300*/  FADD.FTZ R3, R93, R92 ;  /* 0x0000005c5d037221 */ /* 0x000fe20000010000 */
[----:B------:R-:W2:Y:S03]  /*10310*/  MUFU.EX2 R35, R35 ;  /* 0x0000002300237308 */ /* 0x000ea60000000800 */
[----:B------:R-:W-:Y:S01]  /*10320*/  FADD.FTZ R3, R96, R3 ;  /* 0x0000000360037221 */ /* 0x000fe20000010000 */
[----:B-1----:R-:W-:Y:S06]  /*10330*/  F2FP.BF16.PACK_AB R23, R42, R41 ;  /* 0x000000292a17723e */ /* 0x002fec00000010ff */
[----:B------:R-:W-:Y:S01]  /*10340*/  MUFU.EX2 R43, R163 ;  /* 0x000000a3002b7308 */ /* 0x000fe20000000800 */
[C---:B-----5:R-:W-:Y:S08]  /*10350*/  HMMA.16816.F32.BF16 R4, R20.reuse, R24, R4 ;  /* 0x000000181404723c */ /* 0x060ff00000041804 */
[C---:B------:R-:W-:Y:S01]  /*10360*/  HMMA.16816.F32.BF16 R8, R20.reuse, R26, R8 ;  /* 0x0000001a1408723c */ /* 0x040fe20000041808 */
[----:B------:R-:W1:Y:S01]  /*10370*/  MUFU.EX2 R44, R44 ;  /* 0x0000002c002c7308 */ /* 0x000e620000000800 */
[----:B------:R-:W4:Y:S02]  /*10380*/  LDSM.16.MT88.4 R24, [R137+0x4c00] ;  /* 0x004c00008918783b */ /* 0x000f240000004200 */
[C---:B--2---:R-:W-:Y:S01]  /*10390*/  F2FP.BF16.PACK_AB R68, R35.reuse, R46 ;  /* 0x0000002e2344723e */ /* 0x044fe200000010ff */
[----:B------:R-:W-:Y:S03]  /*103a0*/  FADD.FTZ R46, R46, R45 ;  /* 0x0000002d2e2e7221 */ /* 0x000fe60000010000 */
[C---:B---3--:R-:W-:Y:S03]  /*103b0*/  HMMA.16816.F32.BF16 R12, R20.reuse, R36, R12 ;  /* 0x00000024140c723c */ /* 0x048fe6000004180c */
[----:B------:R-:W-:Y:S01]  /*103c0*/  MUFU.EX2 R49, R161 ;  /* 0x000000a100317308 */ /* 0x000fe20000000800 */
[----:B------:R-:W-:Y:S04]  /*103d0*/  FADD.FTZ R46, R35, R46 ;  /* 0x0000002e232e7221 */ /* 0x000fe80000010000 */
[----:B------:R-:W-:Y:S05]  /*103e0*/  HMMA.16816.F32.BF16 R16, R20, R38, R16 ;  /* 0x000000261410723c */ /* 0x000fea0000041810 */
[----:B------:R-:W2:Y:S01]  /*103f0*/  MUFU.EX2 R34, R34 ;  /* 0x0000002200227308 */ /* 0x000ea20000000800 */
[----:B-1----:R-:W-:Y:S09]  /*10400*/  F2FP.BF16.PACK_AB R69, R44, R43 ;  /* 0x0000002b2c45723e */ /* 0x002ff200000010ff */
[----:B------:R-:W-:Y:S10]  /*10410*/  MUFU.EX2 R28, R28 ;  /* 0x0000001c001c7308 */ /* 0x000ff40000000800 */
[----:B------:R-:W1:Y:S01]  /*10420*/  MUFU.EX2 R33, R33 ;  /* 0x0000002100217308 */ /* 0x000e620000000800 */
[C---:B--2---:R-:W-:Y:S01]  /*10430*/  F2FP.BF16.PACK_AB R70, R34.reuse, R49 ;  /* 0x000000312246723e */ /* 0x044fe200000010ff */
[----:B------:R-:W-:Y:S04]  /*10440*/  FADD.FTZ R49, R49, R46 ;  /* 0x0000002e31317221 */ /* 0x000fe80000010000 */
[----:B------:R-:W-:Y:S01]  /*10450*/  FADD.FTZ R160, R34, R49 ;  /* 0x0000003122a07221 */ /* 0x000fe20000010000 */
[----:B-1----:R-:W-:Y:S07]  /*10460*/  F2FP.BF16.PACK_AB R71, R33, R28 ;  /* 0x0000001c2147723e */ /* 0x002fee00000010ff */
[C---:B------:R-:W-:Y:S07]  /*10470*/  HMMA.16816.F32.BF16 R80, R68.reuse, R76, R4 ;  /* 0x0000004c4450723c */ /* 0x040fee0000041804 */
[----:B------:R-:W-:Y:S01]  /*10480*/  FADD.FTZ R4, R54, R3 ;  /* 0x0000000336047221 */ /* 0x000fe20000010000 */
[C---:B------:R-:W-:Y:S04]  /*10490*/  HMMA.16816.F32.BF16 R76, R68.reuse, R78, R8 ;  /* 0x0000004e444c723c */ /* 0x040fe80000041808 */
[----:B------:R-:W-:Y:S01]  /*104a0*/  FADD.FTZ R4, R91, R4 ;  /* 0x000000045b047221 */ /* 0x000fe20000010000 */
[----:B------:R-:W-:Y:S03]  /*104b0*/  IADD3 R3, R154, -0x1, RZ ;  /* 0xffffffff9a037810 */ /* 0x000fe60007ffe0ff */
[C---:B----4-:R-:W-:Y:S04]  /*104c0*/  HMMA.16816.F32.BF16 R72, R68.reuse, R24, R12 ;  /* 0x000000184448723c */ /* 0x050fe8000004180c */
[----:B------:R-:W-:Y:S01]  /*104d0*/  FADD.FTZ R41, R41, R4 ;  /* 0x0000000429297221 */ /* 0x000fe20000010000 */
[----:B------:R-:W-:Y:S03]  /*104e0*/  MOV R154, R3 ;  /* 0x00000003009a7202 */ /* 0x000fe60000000f00 */
[----:B------:R-:W-:Y:S01]  /*104f0*/  FADD.FTZ R42, R42, R41 ;  /* 0x000000292a2a7221 */ /* 0x000fe20000010000 */
[----:B------:R-:W-:Y:S03]  /*10500*/  HMMA.16816.F32.BF16 R68, R68, R26, R16 ;  /* 0x0000001a4444723c */ /* 0x000fe60000041810 */
[----:B------:R-:W-:Y:S04]  /*10510*/  FADD.FTZ R43, R43, R42 ;  /* 0x0000002a2b2b7221 */ /* 0x000fe80000010000 */
[----:B------:R-:W-:Y:S05]  /*10520*/  FADD.FTZ R43, R44, R43 ;  /* 0x0000002b2c2b7221 */ /* 0x000fea0000010000 */
[----:B------:R-:W-:Y:S04]  /*10530*/  FADD.FTZ R28, R28, R43 ;  /* 0x0000002b1c1c7221 */ /* 0x000fe80000010000 */
[----:B------:R-:W-:Y:S01]  /*10540*/  FADD.FTZ R159, R33, R28 ;  /* 0x0000001c219f7221 */ /* 0x000fe20000010000 */
[----:B------:R-:W-:-:S05]  /*10550*/  @P0 BRA `(.L_x_4476) ;  /* 0xffffd2a000000947 */ /* 0x000fca000383ffff */
.L_x_4472:
        /* <DEDUP_REMOVED lines=29> */
[----:B------:R-:W-:Y:S02]  /*10730*/  LOP3.LUT P0, RZ, R6, 0x2, RZ, 0xc0, !PT ;  /* 0x0000000206ff7812 */ /* 0x000fe4000780c0ff */
        /* <DEDUP_REMOVED lines=20> */
[----:B------:R-:W-:Y:S01]  /*10880*/  IMAD R9, R14, 0x10, R9 ;  /* 0x000000100e097824 */ /* 0x000fe200078e0209 */
[----:B------:R-:W-:Y:S01]  /*10890*/  ISETP.NE.U32.AND P1, PT, R6, 0x1, PT ;  /* 0x000000010600780c */ /* 0x000fe20003f25070 */
[C---:B------:R-:W-:Y:S01]  /*108a0*/  FMUL.FTZ R81, R7.reuse, R81 ;  /* 0x0000005107517220 */ /* 0x040fe20000410000 */
[----:B------:R-:W-:Y:S01]  /*108b0*/  LEA.HI R8, R8, R8, RZ, 0x1d ;  /* 0x0000000808087211 */ /* 0x000fe200078fe8ff */
[----:B------:R-:W-:-:S02]  /*108c0*/  FMUL.FTZ R76, R7, R76 ;  /* 0x0000004c074c7220 */ /* 0x000fc40000410000 */
[----:B------:R-:W-:Y:S01]  /*108d0*/  FMUL.FTZ R77, R7, R77 ;  /* 0x0000004d074d7220 */ /* 0x000fe20000410000 */
[----:B------:R-:W-:Y:S01]  /*108e0*/  LEA R8, R9, R8, 0x1 ;  /* 0x0000000809087211 */ /* 0x000fe200078e08ff */
[----:B------:R-:W-:Y:S01]  /*108f0*/  FMUL.FTZ R72, R7, R72 ;  /* 0x0000004807487220 */ /* 0x000fe20000410000 */
[----:B------:R-:W-:Y:S01]  /*10900*/  F2FP.BF16.PACK_AB R80, R81, R80 ;  /* 0x000000505150723e */ /* 0x000fe200000010ff */
[C---:B------:R-:W-:Y:S01]  /*10910*/  FMUL.FTZ R73, R7.reuse, R73 ;  /* 0x0000004907497220 */ /* 0x040fe20000410000 */
[----:B------:R-:W-:Y:S01]  /*10920*/  SHF.L.U32 R9, R8, 0x1, RZ ;  /* 0x0000000108097819 */ /* 0x000fe200000006ff */
[----:B------:R-:W-:Y:S01]  /*10930*/  FMUL.FTZ R68, R7, R68 ;  /* 0x0000004407447220 */ /* 0x000fe20000410000 */
[----:B------:R-:W-:Y:S01]  /*10940*/  F2FP.BF16.PACK_AB R76, R77, R76 ;  /* 0x0000004c4d4c723e */ /* 0x000fe200000010ff */
[----:B------:R-:W-:Y:S01]  /*10950*/  IMAD.MOV.U32 R6, RZ, RZ, -0x10 ;  /* 0xfffffff0ff067424 */ /* 0x000fe200078e00ff */
[----:B------:R-:W-:Y:S01]  /*10960*/  F2FP.BF16.PACK_AB R72, R73, R72 ;  /* 0x000000484948723e */ /* 0x000fe200000010ff */
[----:B------:R-:W-:Y:S01]  /*10970*/  FMUL.FTZ R7, R7, R69 ;  /* 0x0000004507077220 */ /* 0x000fe20000410000 */
[----:B------:R-:W-:Y:S01]  /*10980*/  STS [R9], R80 ;  /* 0x0000005009007388 */ /* 0x000fe20000000800 */
[----:B-1----:R-:W-:Y:S01]  /*10990*/  @P3 FMUL.FTZ R5, R5, 0.69314718246459960938 ;  /* 0x3f31721805053820 */ /* 0x002fe20000410000 */
[----:B------:R-:W-:Y:S01]  /*109a0*/  SEL R6, R6, 0x10, !P1 ;  /* 0x0000001006067807 */ /* 0x000fe20004800000 */
[----:B------:R-:W-:Y:S01]  /*109b0*/  IMAD.MOV.U32 R8, RZ, RZ, 0x7f800000 ;  /* 0x7f800000ff087424 */ /* 0x000fe200078e00ff */
[----:B------:R-:W-:Y:S01]  /*109c0*/  F2FP.BF16.PACK_AB R68, R7, R68 ;  /* 0x000000440744723e */ /* 0x000fe200000010ff */
[----:B------:R1:W-:Y:S01]  /*109d0*/  STS [R9+0x200], R82 ;  /* 0x0002005209007388 */ /* 0x0003e20000000800 */
[C---:B------:R-:W-:Y:S01]  /*109e0*/  IADD3 R7, R9.reuse, 0x20, RZ ;  /* 0x0000002009077810 */ /* 0x040fe20007ffe0ff */
[C---:B------:R-:W-:Y:S01]  /*109f0*/  IMAD.IADD R11, R9.reuse, 0x1, R6 ;  /* 0x00000001090b7824 */ /* 0x040fe200078e0206 */
[----:B------:R-:W-:Y:S01]  /*10a00*/  @P0 IADD3 R7, R9, -0x20, RZ ;  /* 0xffffffe009070810 */ /* 0x000fe20007ffe0ff */
[----:B------:R-:W-:Y:S01]  /*10a10*/  @P3 FFMA.FTZ R8, R2, c[0x0][0x238], R5 ;  /* 0x00008e0002083a23 */ /* 0x000fe20000010005 */
[----:B------:R-:W-:-:S02]  /*10a20*/  ISETP.NE.AND P0, PT, RZ, UR4, PT ;  /* 0x00000004ff007c0c */ /* 0x000fc4000bf05270 */
        /* <DEDUP_REMOVED lines=18> */
.L_x_4477:
[----:B------:R-:W1:Y:S04]  /*10b50*/  S2R R11, SR_CTAID.Z ;  /* 0x00000000000b7919 */ /* 0x000e680000002700 */
[----:B------:R-:W1:Y:S02]  /*10b60*/  S2R R0, SR_CTAID.Y ;  /* 0x0000000000007919 */ /* 0x000e640000002600 */
[----:B-1----:R-:W-:-:S04]  /*10b70*/  IMAD R2, R0, c[0x0][0x1c0], R11 ;  /* 0x0000700000027a24 */ /* 0x002fc800078e020b */
[----:B------:R-:W-:Y:S02]  /*10b80*/  IMAD R2, R2, c[0x0][0x214], RZ ;  /* 0x0000850002027a24 */ /* 0x000fe400078e02ff */
.L_x_4478:
[----:B------:R-:W-:Y:S01]  /*10b90*/  BAR.SYNC.DEFER_BLOCKING 0x0 ;  /* 0x0000000000007b1d */ /* 0x000fe20000010000 */
[----:B------:R-:W-:Y:S01]  /*10ba0*/  LOP3.LUT R10, R10, 0xffffffe0, RZ, 0xc0, !PT ;  /* 0xffffffe00a0a7812 */ /* 0x000fe200078ec0ff */
[----:B------:R-:W-:Y:S01]  /*10bb0*/  IMAD.WIDE.U32 R20, R149, c[0x0][0x1e8], RZ ;  /* 0x00007a0095147a25 */ /* 0x000fe200078e00ff */
        /* <DEDUP_REMOVED lines=32> */
.L_x_4480:
[----:B------:R-:W-:Y:S05]  /*10dc0*/  BSYNC B0 ;  /* 0x0000000000007941 */ /* 0x000fea0003800000 */
.L_x_4479:
[----:B------:R-:W5:Y:S01]  /*10dd0*/  S2R R3, SR_CTAID.X ;  /* 0x0000000000037919 */ /* 0x000f620000002500 */
[----:B------:R-:W-:Y:S01]  /*10de0*/  IMAD.SHL.U32 R12, R13, 0x8, RZ ;  /* 0x000000080d0c7824 */ /* 0x000fe200078e00ff */
[----:B----4-:R-:W-:Y:S01]  /*10df0*/  SHF.R.S32.HI R8, RZ, 0x1f, R11 ;  /* 0x0000001fff087819 */ /* 0x010fe2000001140b */
[----:B------:R-:W-:Y:S01]  /*10e00*/  BSSY B0, `(.L_x_4481) ;  /* 0x000001d000007945 */ /* 0x000fe20003800000 */
[----:B------:R-:W4:Y:S02]  /*10e10*/  S2R R0, SR_TID.X ;  /* 0x0000000000007919 */ /* 0x000f240000002100 */
[----:B------:R-:W-:Y:S01]  /*10e20*/  SHF.R.S32.HI R13, RZ, 0x1f, R12 ;  /* 0x0000001fff0d7819 */ /* 0x000fe2000001140c */
[----:B------:R-:W-:-:S04]  /*10e30*/  IMAD R8, R8, c[0x0][0x1f0], RZ ;  /* 0x00007c0008087a24 */ /* 0x000fc800078e02ff */
[----:B------:R-:W-:Y:S02]  /*10e40*/  IMAD R8, R11, c[0x0][0x1f4], R8 ;  /* 0x00007d000b087a24 */ /* 0x000fe400078e0208 */
[----:B-----5:R-:W-:-:S04]  /*10e50*/  IMAD.SHL.U32 R3, R3, 0x40, RZ ;  /* 0x0000004003037824 */ /* 0x020fc800078e00ff */
[----:B------:R-:W-:Y:S01]  /*10e60*/  IMAD.WIDE.U32 R12, R3, c[0x0][0x1e8], R12 ;  /* 0x00007a00030c7a25 */ /* 0x000fe200078e000c */
[----:B------:R-:W-:Y:S02]  /*10e70*/  SHF.R.S32.HI R2, RZ, 0x1f, R3 ;  /* 0x0000001fff027819 */ /* 0x000fe40000011403 */
[----:B----4-:R-:W-:Y:S02]  /*10e80*/  SHF.R.S32.HI R9, RZ, 0x1f, R0 ;  /* 0x0000001fff097819 */ /* 0x010fe40000011400 */
[----:B------:R-:W-:Y:S01]  /*10e90*/  IADD3 R20, P0, R20, R12, RZ ;  /* 0x0000000c14147210 */ /* 0x000fe20007f1e0ff */
[----:B------:R-:W-:Y:S01]  /*10ea0*/  IMAD R2, R2, c[0x0][0x1e8], RZ ;  /* 0x00007a0002027a24 */ /* 0x000fe200078e02ff */
[----:B------:R-:W-:-:S03]  /*10eb0*/  LEA.HI R9, R9, R0, RZ, 0x2 ;  /* 0x0000000009097211 */ /* 0x000fc600078f10ff */
[----:B------:R-:W-:Y:S01]  /*10ec0*/  IMAD R2, R3, c[0x0][0x1ec], R2 ;  /* 0x00007b0003027a24 */ /* 0x000fe200078e0202 */
[----:B------:R-:W-:Y:S01]  /*10ed0*/  SHF.R.S32.HI R0, RZ, 0x2, R9 ;  /* 0x00000002ff007819 */ /* 0x000fe20000011409 */
[----:B------:R-:W-:-:S03]  /*10ee0*/  IMAD.IADD R3, R148, 0x1, -R3 ;  /* 0x0000000194037824 */ /* 0x000fc600078e0a03 */
        /* <DEDUP_REMOVED lines=14> */
.L_x_4482:
[----:B------:R-:W-:Y:S05]  /*10fd0*/  BSYNC B0 ;  /* 0x0000000000007941 */ /* 0x000fea0003800000 */
.L_x_4481:
[----:B------:R-:W-:-:S04]  /*10fe0*/  IADD3 R2, R150, 0x20, RZ ;  /* 0x0000002096027810 */ /* 0x000fc80007ffe0ff */
[----:B------:R-:W-:-:S13]  /*10ff0*/  ISETP.GE.AND P0, PT, R2, R3, PT ;  /* 0x000000030200720c */ /* 0x000fda0003f06270 */
        /* <DEDUP_REMOVED lines=13> */
.L_x_4483:
        /* <DEDUP_REMOVED lines=11> */
.L_x_5249:


//--------------------- .text._ZN5flash24flash_fwd_splitkv_kernelI23Flash_fwd_kernel_traitsILi32ELi64ELi128ELi4ELb0ELb0EN7cutlass10bfloat16_tE19Flash_kernel_traitsILi32ELi64ELi128ELi4ES3_EELb1ELb0ELb1ELb0ELb0ELb0ELb0ELb1EEEvNS_16Flash_fwd_paramsE --------------------------
	.section	.text._ZN5flash24flash_fwd_splitkv_kernelI23Flash_fwd_kernel_traitsILi32ELi64ELi128ELi4ELb0ELb0EN7cutlass10bfloat16_tE19Flash_kernel_traitsILi32ELi64ELi128ELi4ES3_EELb1ELb0ELb1ELb0ELb0ELb0ELb0ELb1EEEvNS_16Flash_fwd_paramsE,"ax",@progbits
	.sectioninfo	@"SHI_REGISTERS=168"
	.align	128
        .global         _ZN5flash24flash_fwd_splitkv_kernelI23Flash_fwd_kernel_traitsILi32ELi64ELi128ELi4ELb0ELb0EN7cutlass10bfloat16_tE19Flash_kernel_traitsILi32ELi64ELi128ELi4ES3_EELb1ELb0ELb1ELb0ELb0ELb0ELb0ELb1EEEvNS_16Flash_fwd_paramsE
        .type           _ZN5flash24flash_fwd_splitkv_kernelI23Flash_fwd_kernel_traitsILi32ELi64ELi128ELi4ELb0ELb0EN7cutlass10bfloat16_tE19Flash_kernel_traitsILi32ELi64ELi128ELi4ES3_EELb1ELb0ELb1ELb0ELb0ELb0ELb0ELb1EEEvNS_16Flash_fwd_paramsE,@function
        .size           _ZN5flash24flash_fwd_splitkv_kernelI23Flash_fwd_kernel_traitsILi32ELi64ELi128ELi4ELb0ELb0EN7cutlass10bfloat16_tE19Flash_kernel_traitsILi32ELi64ELi128ELi4ES3_EELb1ELb0ELb1ELb0ELb0ELb0ELb0ELb1EEEvNS_16Flash_fwd_paramsE,(.L_x_5250 - _ZN5flash24flash_fwd_splitkv_kernelI23Flash_fwd_kernel_traitsILi32ELi64ELi128ELi4ELb0ELb0EN7cutlass10bfloat16_tE19Flash_kernel_traitsILi32ELi64ELi128ELi4ES3_EELb1ELb0ELb1ELb0ELb0ELb0ELb0ELb1EEEvNS_16Flash_fwd_paramsE)
        .other          _ZN5flash24flash_fwd_splitkv_kernelI23Flash_fwd_kernel_traitsILi32ELi64ELi128ELi4ELb0ELb0EN7cutlass10bfloat16_tE19Flash_kernel_traitsILi32ELi64ELi128ELi4ES3_EELb1ELb0ELb1ELb0ELb0ELb0ELb0ELb1EEEvNS_16Flash_fwd_paramsE,@"STO_CUDA_ENTRY STV_DEFAULT"
_ZN5flash24flash_fwd_splitkv_kernelI23Flash_fwd_kernel_traitsILi32ELi64ELi128ELi4ELb0ELb0EN7cutlass10bfloat16_tE19Flash_kernel_traitsILi32ELi64ELi128ELi4ES3_EELb1ELb0ELb1ELb0ELb0ELb0ELb0ELb1EEEvNS_16Flash_fwd_paramsE:
.text._ZN5flash24flash_fwd_splitkv_kernelI23Flash_fwd_kernel_traitsILi32ELi64ELi128ELi4ELb0ELb0EN7cutlass10bfloat16_tE19Flash_kernel_traitsILi32ELi64ELi128ELi4ES3_EELb1ELb0ELb1ELb0ELb0ELb0ELb0ELb1EEEvNS_16Flash_fwd_paramsE:
        /* <DEDUP_REMOVED lines=14> */
[----:B------:R-:W2:Y:S01]  /*00e0*/  @P1 LDG.E R148, [R8.64] ;  /* 0x0000000608941981 */ /* 0x000ea2000c1e1900 */
[CC--:B------:R-:W-:Y:S01]  /*00f0*/  IMAD.WIDE R118, R3.reuse, R2.reuse, c[0x0][0x250] ;  /* 0x0000940003767625 */ /* 0x0c0fe200078e0202 */
[----:B------:R-:W-:Y:S02]  /*0100*/  ISETP.EQ.OR.EX P0, PT, RZ, c[0x0][0x24c], !P2, P0 ;  /* 0x00009300ff007a0c */ /* 0x000fe40005702700 */
[----:B------:R-:W2:Y:S04]  /*0110*/  @P1 LDG.E R5, [R8.64+0x4] ;  /* 0x0000040608051981 */ /* 0x000ea8000c1e1900 */
[----:B------:R1:W5:Y:S01]  /*0120*/  @P5 LDG.E R0, [R118.64] ;  /* 0x0000000676005981 */ /* 0x000362000c1e1900 */
[----:B------:R-:W-:Y:S02]  /*0130*/  IMAD.MOV.U32 R15, RZ, RZ, -0x1 ;  /* 0xffffffffff0f7424 */ /* 0x000fe400078e00ff */
[----:B------:R-:W-:Y:S01]  /*0140*/  IMAD.WIDE R6, R3, R2, c[0x0][0x248] ;  /* 0x0000920003067625 */ /* 0x000fe200078e0202 */
[----:B------:R-:W3:Y:S04]  /*0150*/  S2R R23, SR_CTAID.X ;  /* 0x0000000000177919 */ /* 0x000ee80000002500 */
[----:B------:R1:W5:Y:S01]  /*0160*/  @!P0 LDG.E R15, [R6.64] ;  /* 0x00000006060f8981 */ /* 0x000362000c1e1900 */
[----:B------:R-:W-:-:S03]  /*0170*/  ISETP.NE.U32.AND P0, PT, RZ, c[0x0][0x248], PT ;  /* 0x00009200ff007a0c */ /* 0x000fc60003f05070 */
[----:B------:R-:W4:Y:S04]  /*0180*/  S2R R114, SR_CTAID.Z ;  /* 0x0000000000727919 */ /* 0x000f280000002700 */
[----:B------:R-:W1:Y:S01]  /*0190*/  S2R R57, SR_TID.X ;  /* 0x0000000000397919 */ /* 0x000e620000002100 */
[----:B------:R-:W-:Y:S01]  /*01a0*/  ISETP.NE.AND.EX P0, PT, RZ, c[0x0][0x24c], PT, P0 ;  /* 0x00009300ff007a0c */ /* 0x000fe20003f05300 */
[--C-:B------:R-:W-:Y:S01]  /*01b0*/  IMAD.MOV.U32 R65, RZ, RZ, R3.reuse ;  /* 0x000000ffff417224 */ /* 0x100fe200078e0003 */
[----:B------:R-:W-:Y:S01]  /*01c0*/  SHF.R.S32.HI R64, RZ, 0x1f, R3 ;  /* 0x0000001fff407819 */ /* 0x000fe20000011403 */
[----:B--2---:R-:W-:Y:S02]  /*01d0*/  @P1 IMAD.IADD R146, R5, 0x1, -R148 ;  /* 0x0000000105921824 */ /* 0x004fe400078e0a94 */
[----:B------:R-:W-:-:S08]  /*01e0*/  @!P1 IMAD.MOV.U32 R146, RZ, RZ, c[0x0][0x214] ;  /* 0x00008500ff929624 */ /* 0x000fd000078e00ff */
[----:B------:R-:W-:Y:S05]  /*01f0*/  @!P0 BRA `(.L_x_4484) ;  /* 0x0000004000008947 */ /* 0x000fea0003800000 */
[----:B-1-34-:R-:W2:Y:S02]  /*0200*/  @P2 LDG.E R4, [R6.64+0x4] ;  /* 0x0000040606042981 */ /* 0x01aea4000c1e1900 */
[----:B--2--5:R-:W-:-:S06]  /*0210*/  @P2 IADD3 R5, R4, -R15, RZ ;  /* 0x8000000f04052210 */ /* 0x024fcc0007ffe0ff */
[----:B------:R1:W5:Y:S01]  /*0220*/  @!P2 LDG.E R5, [R6.64] ;  /* 0x000000060605a981 */ /* 0x000362000c1e1900 */
[----:B------:R-:W-:Y:S05]  /*0230*/  BRA `(.L_x_4485) ;  /* 0x0000001000007947 */ /* 0x000fea0003800000 */
.L_x_4484:
[----:B-1-34-:R-:W-:Y:S02]  /*0240*/  MOV R5, c[0x0][0x218] ;  /* 0x0000860000057a02 */ /* 0x01afe40000000f00 */
.L_x_4485:
        /* <DEDUP_REMOVED lines=36> */
[----:B------:R-:W-:-:S05]  /*0490*/  LOP3.LUT R2, R0, 0xfffffffc, RZ, 0xc0, !PT ;  /* 0xfffffffc00027812 */ /* 0x000fca00078ec0ff */
        /* <DEDUP_REMOVED lines=9> */
[----:B------:R-:W-:Y:S02]  /*0530*/  IMAD R2, R2, c[0x0][0x1e8], RZ ;  /* 0x00007a0002027a24 */ /* 0x000fe400078e02ff */
[----:B------:R-:W-:Y:S02]  /*0540*/  @!P0 IMAD R64, R3, c[0x0][0x1e4], R64 ;  /* 0x0000790003408a24 */ /* 0x000fe400078e0240 */
[----:B------:R-:W-:-:S04]  /*0550*/  IMAD.WIDE.U32 R10, R51, c[0x0][0x1e8], R4 ;  /* 0x00007a00330a7a25 */ /* 0x000fc800078e0004 */
[----:B------:R-:W-:Y:S02]  /*0560*/  @P0 IMAD R148, R148, c[0x0][0x1ec], R7 ;  /* 0x00007b0094940a24 */ /* 0x000fe400078e0207 */
        /* <DEDUP_REMOVED lines=8> */
[----:B------:R-:W-:Y:S01]  /*05f0*/  ISETP.GE.OR P0, PT, R9, R146, P1 ;  /* 0x000000920900720c */ /* 0x000fe20000f06670 */
[----:B------:R-:W-:Y:S01]  /*0600*/  IMAD R5, R2, c[0x0][0x1f0], RZ ;  /* 0x00007c0002057a24 */ /* 0x000fe200078e02ff */
[----:B------:R-:W-:Y:S01]  /*0610*/  SHF.R.S32.HI R3, RZ, 0x1f, R9 ;  /* 0x0000001fff037819 */ /* 0x000fe20000011409 */
[----:B------:R-:W-:-:S04]  /*0620*/  IMAD.WIDE.U32 R6, R114, c[0x0][0x1f0], R6 ;  /* 0x00007c0072067a25 */ /* 0x000fc800078e0006 */
[----:B------:R-:W-:-:S05]  /*0630*/  IMAD R5, R114, c[0x0][0x1f4], R5 ;  /* 0x00007d0072057a24 */ /* 0x000fca00078e0205 */
[----:B------:R-:W-:Y:S01]  /*0640*/  IADD3 R5, R7, R5, RZ ;  /* 0x0000000507057210 */ /* 0x000fe20007ffe0ff */
        /* <DEDUP_REMOVED lines=9> */
.L_x_4488:
[----:B------:R-:W-:Y:S05]  /*06e0*/  BSYNC B0 ;  /* 0x0000000000007941 */ /* 0x000fea0003800000 */
.L_x_4487:
        /* <DEDUP_REMOVED lines=15> */
.L_x_4490:
[----:B------:R-:W-:Y:S05]  /*07e0*/  BSYNC B0 ;  /* 0x0000000000007941 */ /* 0x000fea0003800000 */
.L_x_4489:
        /* <DEDUP_REMOVED lines=13> */
.L_x_4486:
        /* <DEDUP_REMOVED lines=44> */
[----:B------:R-:W-:Y:S02]  /*0b80*/  IABS R4, c[0x0][0x1c8] ;  /* 0x0000720000047a13 */ /* 0x000fe40000000000 */
[----:B------:R-:W-:Y:S02]  /*0b90*/  IABS R3, R114 ;  /* 0x0000007200037213 */ /* 0x000fe40000000000 */
[----:B------:R-:W1:Y:S08]  /*0ba0*/  I2F.RP R7, R4 ;  /* 0x0000000400077306 */ /* 0x000e700000209400 */
        /* <DEDUP_REMOVED lines=9> */
[----:B------:R-:W-:Y:S02]  /*0c40*/  IMAD R3, R4, R2, R3 ;  /* 0x0000000204037224 */ /* 0x000fe400078e0203 */
[----:B------:R-:W-:-:S03]  /*0c50*/  IMAD.MOV R2, RZ, RZ, -R5 ;  /* 0x000000ffff027224 */ /* 0x000fc600078e0a05 */
[----:B------:R-:W-:Y:S01]  /*0c60*/  ISETP.GT.U32.AND P0, PT, R4, R3, PT ;  /* 0x000000030400720c */ /* 0x000fe20003f04070 */
[----:B------:R-:W-:-:S05]  /*0c70*/  IMAD R19, R2, c[0x0][0x2d0], R9 ;  /* 0x0000b40002137a24 */ /* 0x000fca00078e0209 */
[----:B------:R-:W-:-:S05]  /*0c80*/  SHF.R.S32.HI R7, RZ, 0x1f, R19 ;  /* 0x0000001fff077819 */ /* 0x000fca0000011413 */
[----:B------:R-:W-:Y:S02]  /*0c90*/  IMAD R2, R7, c[0x0][0x198], RZ ;  /* 0x0000660007027a24 */ /* 0x000fe400078e02ff */
[-C--:B------:R-:W-:Y:S02]  /*0ca0*/  @!P0 IADD3 R3, R3, -R4.reuse, RZ ;  /* 0x8000000403038210 */ /* 0x080fe40007ffe0ff */
[----:B------:R-:W-:Y:S01]  /*0cb0*/  @!P0 IADD3 R6, R6, 0x1, RZ ;  /* 0x0000000106068810 */ /* 0x000fe20007ffe0ff */
[----:B------:R-:W-:Y:S01]  /*0cc0*/  IMAD R2, R19, c[0x0][0x19c], R2 ;  /* 0x0000670013027a24 */ /* 0x000fe200078e0202 */
        /* <DEDUP_REMOVED lines=13> */
[----:B------:R-:W-:Y:S02]  /*0da0*/  IMAD.IADD R5, R5, 0x1, R3 ;  /* 0x0000000105057824 */ /* 0x000fe400078e0203 */
[----:B------:R-:W-:-:S04]  /*0db0*/  IMAD.WIDE.U32 R12, R0, c[0x0][0x188], RZ ;  /* 0x00006200000c7a25 */ /* 0x000fc800078e00ff */
[----:B------:R-:W-:Y:S01]  /*0dc0*/  IMAD.WIDE.U32 R10, R19, c[0x0][0x198], R4 ;  /* 0x00006600130a7a25 */ /* 0x000fe200078e0004 */
[----:B------:R-:W-:Y:S02]  /*0dd0*/  SHF.R.S32.HI R5, RZ, 0x1f, R6 ;  /* 0x0000001fff057819 */ /* 0x000fe40000011406 */
[----:B------:R-:W-:Y:S01]  /*0de0*/  IADD3 R15, R13, R15, RZ ;  /* 0x0000000f0d0f7210 */ /* 0x000fe20007ffe0ff */
        /* <DEDUP_REMOVED lines=8> */
.L_x_4491:
        /* <DEDUP_REMOVED lines=16> */
.L_x_4493:
[----:B------:R-:W-:Y:S02]  /*0f70*/  IABS R8, c[0x0][0x1c8] ;  /* 0x0000720000087a13 */ /* 0x000fe40000000000 */
[----:B------:R-:W-:Y:S02]  /*0f80*/  IABS R7, R114 ;  /* 0x0000007200077213 */ /* 0x000fe40000000000 */
[----:B------:R-:W1:Y:S01]  /*0f90*/  I2F.RP R9, R8 ;  /* 0x0000000800097306 */ /* 0x000e620000209400 */
[----:B------:R-:W-:-:S05]  /*0fa0*/  @P4 IADD3 R15, R0, R15, RZ ;  /* 0x0000000f000f4210 */ /* 0x000fca0007ffe0ff */
[----:B------:R-:W-:-:S04]  /*0fb0*/  @P4 IMAD.WIDE.U32 R16, R15, c[0x0][0x1a0], RZ ;  /* 0x000068000f104a25 */ /* 0x000fc800078e00ff */
[----:B------:R-:W-:Y:S01]  /*0fc0*/  @P4 IMAD R15, R15, c[0x0][0x1a4], R17 ;  /* 0x000069000f0f4a24 */ /* 0x000fe200078e0211 */
[----:B-1----:R-:W1:Y:S02]  /*0fd0*/  MUFU.RCP R10, R9 ;  /* 0x00000009000a7308 */ /* 0x002e640000001000 */
[----:B-1----:R-:W-:Y:S02]  /*0fe0*/  IADD3 R10, R10, 0xffffffe, RZ ;  /* 0x0ffffffe0a0a7810 */ /* 0x002fe40007ffe0ff */
[----:B------:R-:W-:-:S04]  /*0ff0*/  LEA R9, R49, 0xffffff80, 0x7 ;  /* 0xffffff8031097811 */ /* 0x000fc800078e38ff */
[----:B------:R-:W1:Y:S01]  /*1000*/  F2I.FTZ.U32.TRUNC.NTZ R11, R10 ;  /* 0x0000000a000b7305 */ /* 0x000e62000021f000 */
[----:B------:R-:W-:Y:S02]  /*1010*/  IMAD.MOV.U32 R19, RZ, RZ, R9 ;  /* 0x000000ffff137224 */ /* 0x000fe400078e0009 */
[----:B-1----:R-:W-:Y:S01]  /*1020*/  IMAD.MOV R2, RZ, RZ, -R11 ;  /* 0x000000ffff027224 */ /* 0x002fe200078e0a0b */
[----:B------:R-:W-:-:S03]  /*1030*/  MOV R10, RZ ;  /* 0x000000ff000a7202 */ /* 0x000fc60000000f00 */
[----:B------:R-:W-:-:S04]  /*1040*/  IMAD R6, R2, R8, RZ ;  /* 0x0000000802067224 */ /* 0x000fc800078e02ff */
[----:B------:R-:W-:-:S04]  /*1050*/  IMAD.HI.U32 R6, R11, R6, R10 ;  /* 0x000000060b067227 */ /* 0x000fc800078e000a */
[----:B------:R-:W-:Y:S01]  /*1060*/  IMAD.WIDE.U32 R10, R9, c[0x0][0x198], R4 ;  /* 0x00006600090a7a25 */ /* 0x000fe200078e0004 */
[----:B------:R-:W-:-:S03]  /*1070*/  @P4 MOV R4, R16 ;  /* 0x0000001000044202 */ /* 0x000fc60000000f00 */
        /* <DEDUP_REMOVED lines=35> */
.L_x_4492:
[----:B------:R1:W5:Y:S01]  /*12b0*/  @P5 LDG.E R0, [R118.64] ;  /* 0x0000000676005981 */ /* 0x000362000c1e1900 */
[----:B------:R-:W-:Y:S01]  /*12c0*/  SHF.R.S32.HI R50, RZ, 0x1f, R57 ;  /* 0x0000001fff327819 */ /* 0x000fe20000011439 */
[----:B------:R-:W-:Y:S01]  /*12d0*/  IMAD.MOV.U32 R8, RZ, RZ, 0x2 ;  /* 0x00000002ff087424 */ /* 0x000fe200078e00ff */
[----:B------:R-:W-:Y:S01]  /*12e0*/  ISETP.NE.AND P0, PT, R148, -0x1, PT ;  /* 0xffffffff9400780c */ /* 0x000fe20003f05270 */
[----:B------:R-:W-:Y:S01]  /*12f0*/  IMAD.MOV.U32 R73, RZ, RZ, c[0x0][0x230] ;  /* 0x00008c00ff497624 */ /* 0x000fe200078e00ff */
[CC--:B------:R-:W-:Y:S01]  /*1300*/  LEA.HI R21, R50.reuse, R57.reuse, RZ, 0x2 ;  /* 0x0000003932157211 */ /* 0x0c0fe200078f10ff */
[----:B------:R-:W-:Y:S01]  /*1310*/  IMAD.MOV.U32 R10, RZ, RZ, RZ ;  /* 0x000000ffff0a7224 */ /* 0x000fe200078e00ff */
[----:B------:R-:W-:Y:S01]  /*1320*/  LEA.HI R61, R50, R57, RZ, 0x4 ;  /* 0x00000039323d7211 */ /* 0x000fe200078f20ff */
[----:B------:R-:W-:Y:S01]  /*1330*/  IMAD.MOV.U32 R11, RZ, RZ, c[0x0][0x230] ;  /* 0x00008c00ff0b7624 */ /* 0x000fe200078e00ff */
[----:B------:R-:W-:Y:S01]  /*1340*/  SHF.R.S32.HI R150, RZ, 0x2, R21 ;  /* 0x00000002ff967819 */ /* 0x000fe20000011415 */
[----:B------:R-:W-:Y:S01]  /*1350*/  IMAD.MOV.U32 R106, RZ, RZ, 0x5 ;  /* 0x00000005ff6a7424 */ /* 0x000fe200078e00ff */
[----:B------:R-:W-:Y:S01]  /*1360*/  LOP3.LUT R60, R61, 0xfffffff0, RZ, 0xc0, !PT ;  /* 0xfffffff03d3c7812 */ /* 0x000fe200078ec0ff */
[----:B------:R-:W-:Y:S01]  /*1370*/  IMAD.HI.U32 R73, R8, R73, R10 ;  /* 0x0000004908497227 */ /* 0x000fe200078e000a */
[----:B------:R-:W-:-:S02]  /*1380*/  SHF.R.S32.HI R151, RZ, 0x1f, R150 ;  /* 0x0000001fff977819 */ /* 0x000fc40000011496 */
[----:B------:R-:W-:Y:S01]  /*1390*/  IADD3 R162, P2, R150, R19, RZ ;  /* 0x0000001396a27210 */ /* 0x000fe20007f5e0ff */
[----:B------:R-:W-:Y:S01]  /*13a0*/  @!P0 IMAD R8, R64, c[0x0][0x178], RZ ;  /* 0x00005e0040088a24 */ /* 0x000fe200078e02ff */
[C---:B------:R-:W-:Y:S01]  /*13b0*/  LOP3.LUT R10, R21.reuse, 0xfffffffc, RZ, 0xc0, !PT ;  /* 0xfffffffc150a7812 */ /* 0x040fe200078ec0ff */
[----:B------:R-:W-:Y:S01]  /*13c0*/  @P0 IMAD.WIDE.U32 R16, R148, c[0x0][0x190], RZ ;  /* 0x0000640094100a25 */ /* 0x000fe200078e00ff */
[CC--:B------:R-:W-:Y:S02]  /*13d0*/  LEA.HI R63, R50.reuse, R57.reuse, RZ, 0x3 ;  /* 0x00000039323f7211 */ /* 0x0c0fe400078f18ff */
[----:B------:R-:W-:Y:S01]  /*13e0*/  LEA.HI R21, R21, R150, RZ, 0x1 ;  /* 0x0000009615157211 */ /* 0x000fe200078f08ff */
[----:B------:R-:W-:Y:S01]  /*13f0*/  IMAD.X R7, R151, 0x1, R7, P2 ;  /* 0x0000000197077824 */ /* 0x000fe200010e0607 */
[----:B------:R-:W-:Y:S01]  /*1400*/  SHF.R.S32.HI R62, RZ, 0x3, R63 ;  /* 0x00000003ff3e7819 */ /* 0x000fe2000001143f */
[----:B------:R-:W-:Y:S01]  /*1410*/  IMAD.IADD R11, R57, 0x1, -R10 ;  /* 0x00000001390b7824 */ /* 0x000fe200078e0a0a */
[----:B------:R-:W-:Y:S01]  /*1420*/  SHF.R.S32.HI R71, RZ, 0x1, R73 ;  /* 0x00000001ff477819 */ /* 0x000fe20000011449 */
[----:B------:R-:W-:Y:S01]  /*1430*/  IMAD R7, R7, c[0x0][0x1a0], RZ ;  /* 0x0000680007077a24 */ /* 0x000fe200078e02ff */
[----:B------:R-:W-:Y:S01]  /*1440*/  LEA.HI R50, R50, R57, RZ, 0x5 ;  /* 0x0000003932327211 */ /* 0x000fe200078f28ff */
[----:B------:R-:W-:Y:S01]  /*1450*/  @!P0 IMAD.WIDE.U32 R24, R65, c[0x0][0x178], RZ ;  /* 0x00005e0041188a25 */ /* 0x000fe200078e00ff */
[----:B------:R-:W-:-:S02]  /*1460*/  LOP3.LUT R21, R21, 0x7fffffe, RZ, 0xc0, !PT ;  /* 0x07fffffe15157812 */ /* 0x000fc400078ec0ff */
[----:B------:R-:W-:Y:S01]  /*1470*/  SHF.R.S32.HI R115, RZ, 0x1f, R114 ;  /* 0x0000001fff737819 */ /* 0x000fe20000011472 */
[----:B------:R-:W-:Y:S01]  /*1480*/  IMAD R165, R162, c[0x0][0x1a4], R7 ;  /* 0x00006900a2a57a24 */ /* 0x000fe200078e0207 */
[----:B------:R-:W-:Y:S01]  /*1490*/  SHF.R.S32.HI R7, RZ, 0x1f, R68 ;  /* 0x0000001fff077819 */ /* 0x000fe20000011444 */
[----:B-----5:R-:W-:Y:S01]  /*14a0*/  @!P0 IMAD R3, R65, c[0x0][0x17c], R8 ;  /* 0x00005f0041038a24 */ /* 0x020fe200078e0208 */
[----:B------:R-:W-:Y:S01]  /*14b0*/  @!P0 MOV R16, R24 ;  /* 0x0000001800108202 */ /* 0x000fe20000000f00 */
[----:B------:R-:W-:Y:S01]  /*14c0*/  IMAD.SHL.U32 R108, R11, 0x8, RZ ;  /* 0x000000080b6c7824 */ /* 0x000fe200078e00ff */
[----:B------:R-:W-:Y:S01]  /*14d0*/  LEA.HI R82, R7, R68, RZ, 0x7 ;  /* 0x0000004407527211 */ /* 0x000fe200078f38ff */
[----:B------:R-:W-:Y:S01]  /*14e0*/  IMAD.IADD R60, R57, 0x1, -R60 ;  /* 0x00000001393c7824 */ /* 0x000fe200078e0a3c */
[----:B------:R-:W-:Y:S01]  /*14f0*/  SHF.L.U32 R8, R62, 0x6, RZ ;  /* 0x000000063e087819 */ /* 0x000fe200000006ff */
[----:B------:R-:W-:Y:S01]  /*1500*/  @P0 IMAD R17, R148, c[0x0][0x194], R17 ;  /* 0x0000650094110a24 */ /* 0x000fe200078e0211 */
[----:B------:R-:W-:Y:S01]  /*1510*/  SHF.R.S32.HI R109, RZ, 0x1f, R108 ;  /* 0x0000001fff6d7819 */ /* 0x000fe2000001146c */
[----:B------:R-:W-:Y:S01]  /*1520*/  @!P0 IMAD.IADD R17, R25, 0x1, R3 ;  /* 0x0000000119118824 */ /* 0x000fe200078e0203 */
[----:B------:R-:W-:Y:S01]  /*1530*/  LEA.HI R59, R60, R60, RZ, 0x1 ;  /* 0x0000003c3c3b7211 */ /* 0x000fe200078f08ff */
[----:B------:R-:W-:Y:S01]  /*1540*/  IMAD.WIDE R22, R23, 0x40, R150 ;  /* 0x0000004017167825 */ /* 0x000fe200078e0296 */
[----:B------:R-:W-:-:S02]  /*1550*/  IADD3 R14, P0, R108, R4, RZ ;  /* 0x000000046c0e7210 */ /* 0x000fc40007f1e0ff */
[----:B------:R-:W-:Y:S01]  /*1560*/  IADD3 R16, P3, R108, R16, RZ ;  /* 0x000000106c107210 */ /* 0x000fe20007f7e0ff */
[----:B------:R-:W-:Y:S01]  /*1570*/  IMAD R4, R23, c[0x0][0x190], RZ ;  /* 0x0000640017047a24 */ /* 0x000fe200078e02ff */
[----:B------:R-:W-:Y:S01]  /*1580*/  SHF.R.S32.HI R82, RZ, 0x7, R82 ;  /* 0x00000007ff527819 */ /* 0x000fe20000011452 */
[C---:B------:R-:W-:Y:S01]  /*1590*/  IMAD.X R15, R109.reuse, 0x1, R15, P0 ;  /* 0x000000016d0f7824 */ /* 0x040fe200000e060f */
[----:B------:R-:W-:Y:S01]  /*15a0*/  LOP3.LUT R3, R8, 0xc0, RZ, 0xc0, !PT ;  /* 0x000000c008037812 */ /* 0x000fe200078ec0ff */
[----:B------:R-:W-:Y:S01]  /*15b0*/  IMAD.X R17, R109, 0x1, R17, P3 ;  /* 0x000000016d117824 */ /* 0x000fe200018e0611 */
[--C-:B------:R-:W-:Y:S01]  /*15c0*/  SHF.R.S32.HI R58, RZ, 0x1, R59.reuse ;  /* 0x00000001ff3a7819 */ /* 0x100fe2000001143b */
[C---:B------:R-:W-:Y:S01]  /*15d0*/  IMAD R4, R22.reuse, c[0x0][0x194], R4 ;  /* 0x0000650016047a24 */ /* 0x040fe200078e0204 */
[----:B------:R-:W-:Y:S01]  /*15e0*/  SHF.R.S32.HI R19, RZ, 0x1f, R59 ;  /* 0x0000001fff137819 */ /* 0x000fe2000001143b */
[----:B------:R-:W-:Y:S01]  /*15f0*/  IMAD.WIDE.U32 R116, R22, c[0x0][0x190], R16 ;  /* 0x0000640016747a25 */ /* 0x000fe200078e0010 */
[----:B------:R-:W-:-:S02]  /*1600*/  IADD3 R128, P0, R108, R2, RZ ;  /* 0x000000026c807210 */ /* 0x000fc40007f1e0ff */
[----:B------:R-:W-:Y:S01]  /*1610*/  IMNMX R82, RZ, R82, !PT ;  /* 0x00000052ff527217 */ /* 0x000fe20007800200 */
[C---:B------:R-:W-:Y:S01]  /*1620*/  IMAD.WIDE.U32 R14, R6.reuse, c[0x0][0x1b8], R14 ;  /* 0x00006e00060e7a25 */ /* 0x040fe200078e000e */
[----:B------:R-:W-:Y:S02]  /*1630*/  LOP3.LUT R25, R3, 0x18, R108, 0xf8, !PT ;  /* 0x0000001803197812 */ /* 0x000fe400078ef86c */
[----:B------:R-:W-:Y:S01]  /*1640*/  SHF.R.U32.HI R112, RZ, 0x3, R3 ;  /* 0x00000003ff707819 */ /* 0x000fe20000011603 */
[----:B------:R-:W-:Y:S01]  /*1650*/  IMAD R3, R5, c[0x0][0x1b8], RZ ;  /* 0x00006e0005037a24 */ /* 0x000fe200078e02ff */
[----:B------:R-:W-:Y:S01]  /*1660*/  LEA.HI R19, R19, R58, RZ, 0x2 ;  /* 0x0000003a13137211 */ /* 0x000fe200078f10ff */
[----:B------:R-:W-:Y:S01]  /*1670*/  IMAD.SHL.U32 R11, R11, 0x4, RZ ;  /* 0x000000040b0b7824 */ /* 0x000fe200078e00ff */
[----:B------:R-:W-:Y:S01]  /*1680*/  IADD3.X R129, R109, R13, RZ, P0, !PT ;  /* 0x0000000d6d817210 */ /* 0x000fe200007fe4ff */
[----:B------:R-:W-:Y:S01]  /*1690*/  IMAD R3, R6, c[0x0][0x1bc], R3 ;  /* 0x00006f0006037a24 */ /* 0x000fe200078e0203 */
[----:B------:R-:W-:Y:S01]  /*16a0*/  ISETP.GT.AND P0, PT, R49, R82, PT ;  /* 0x000000523100720c */ /* 0x000fe20003f04270 */
[C---:B------:R-:W-:Y:S01]  /*16b0*/  IMAD R72, R150.reuse, R71, R11 ;  /* 0x0000004796487224 */ /* 0x040fe200078e020b */
[----:B------:R-:W-:Y:S01]  /*16c0*/  LOP3.LUT R19, R19, 0xfffffffc, RZ, 0xc0, !PT ;  /* 0xfffffffc13137812 */ /* 0x000fe200078ec0ff */
[----:B------:R-:W-:Y:S01]  /*16d0*/  IMAD.IADD R15, R15, 0x1, R3 ;  /* 0x000000010f0f7824 */ /* 0x000fe200078e0203 */
[----:B------:R-:W-:Y:S01]  /*16e0*/  SHF.R.S32.HI R50, RZ, 0x5, R50 ;  /* 0x00000005ff327819 */ /* 0x000fe20000011432 */
[----:B------:R-:W-:Y:S01]  /*16f0*/  IMAD R7, R115, c[0x0][0x1a8], RZ ;  /* 0x00006a0073077a24 */ /* 0x000fe200078e02ff */
[----:B------:R-:W-:Y:S01]  /*1700*/  IADD3 R21, R150, -R21, RZ ;  /* 0x8000001596157210 */ /* 0x000fe20007ffe0ff */
[----:B------:R-:W-:Y:S01]  /*1710*/  IMAD.IADD R58, R58, 0x1, -R19 ;  /* 0x000000013a3a7824 */ /* 0x000fe200078e0a13 */
[----:B------:R-:W-:Y:S01]  /*1720*/  IADD3 R117, R117, R4, RZ ;  /* 0x0000000475757210 */ /* 0x000fe20007ffe0ff */
[----:B------:R-:W-:Y:S01]  /*1730*/  IMAD R131, R151, c[0x0][0x198], RZ ;  /* 0x0000660097837a24 */ /* 0x000fe200078e02ff */
[----:B------:R-:W-:Y:S01]  /*1740*/  LOP3.LUT R112, R25, R112, RZ, 0x3c, !PT ;  /* 0x0000007019707212 */ /* 0x000fe200078e3cff */
[----:B------:R-:W-:Y:S01]  /*1750*/  IMAD.WIDE.U32 R162, R162, c[0x0][0x1a0], R14 ;  /* 0x00006800a2a27a25 */ /* 0x000fe200078e000e */
[----:B------:R-:W-:-:S02]  /*1760*/  MOV R123, c[0x0][0x198] ;  /* 0x00006600007b7a02 */ /* 0x000fc40000000f00 */
[----:B------:R-:W-:Y:S01]  /*1770*/  LOP3.LUT P2, RZ, R58, 0x2, RZ, 0xc0, !PT ;  /* 0x000000023aff7812 */ /* 0x000fe2000784c0ff */
[----:B------:R-:W-:Y:S01]  /*1780*/  IMAD.MOV.U32 R10, RZ, RZ, 0x10 ;  /* 0x00000010ff0a7424 */ /* 0x000fe200078e00ff */
[-C--:B------:R-:W-:Y:S01]  /*1790*/  SHF.L.U64.HI R126, R123, R106.reuse, c[0x0][0x19c] ;  /* 0x000067007b7e7619 */ /* 0x080fe2000001026a */
[----:B------:R-:W-:Y:S01]  /*17a0*/  IMAD.MOV.U32 R3, RZ, RZ, c[0x0][0x1a0] ;  /* 0x00006800ff037624 */ /* 0x000fe200078e00ff */
[--C-:B------:R-:W-:Y:S01]  /*17b0*/  SHF.R.S32.HI R69, RZ, 0x1f, R72.reuse ;  /* 0x0000001fff457819 */ /* 0x100fe20000011448 */
[----:B------:R-:W-:Y:S01]  /*17c0*/  IMAD.IADD R70, R11, 0x1, R72 ;  /* 0x000000010b467824 */ /* 0x000fe200078e0248 */
[----:B------:R-:W-:Y:S01]  /*17d0*/  SEL R10, R10, 0xfffffff0, !P2 ;  /* 0xfffffff00a0a7807 */ /* 0x000fe20005000000 */
[----:B------:R-:W-:Y:S01]  /*17e0*/  IMAD R21, R50, 0x8, R21 ;  /* 0x0000000832157824 */ /* 0x000fe200078e0215 */
[C---:B------:R-:W-:Y:S01]  /*17f0*/  SHF.L.U64.HI R144, R3.reuse, R106, c[0x0][0x1a4] ;  /* 0x0000690003907619 */ /* 0x040fe2000001026a */
[----:B------:R-:W-:Y:S01]  /*1800*/  IMAD R7, R114, c[0x0][0x1ac], R7 ;  /* 0x00006b0072077a24 */ /* 0x000fe200078e0207 */
[----:B------:R-:W-:Y:S01]  /*1810*/  SHF.L.U32 R147, R3, 0x5, RZ ;  /* 0x0000000503937819 */ /* 0x000fe200000006ff */
[C---:B------:R-:W-:Y:S01]  /*1820*/  IMAD R131, R150.reuse, c[0x0][0x19c], R131 ;  /* 0x0000670096837a24 */ /* 0x040fe200078e0283 */
[----:B------:R-:W-:Y:S01]  /*1830*/  SHF.R.S32.HI R67, RZ, 0x1f, R70 ;  /* 0x0000001fff437819 */ /* 0x000fe20000011446 */
[----:B------:R-:W-:Y:S01]  /*1840*/  IMAD.WIDE.U32 R128, R150, c[0x0][0x198], R128 ;  /* 0x0000660096807a25 */ /* 0x000fe200078e0080 */
[----:B------:R-:W-:-:S03]  /*1850*/  IADD3 R165, R163, R165, RZ ;  /* 0x000000a5a3a57210 */ /* 0x000fc60007ffe0ff */
[----:B------:R-:W-:-:S04]  /*1860*/  IMAD.WIDE.U32 R116, R114, c[0x0][0x1a8], R116 ;  /* 0x00006a0072747a25 */ /* 0x000fc800078e0074 */
[----:B------:R-:W-:Y:S02]  /*1870*/  IMAD.U32 R112, R21, 0x20, R112 ;  /* 0x0000002015707824 */ /* 0x000fe400078e0070 */
[----:B------:R-:W-:Y:S02]  /*1880*/  IMAD.SHL.U32 R145, R123, 0x20, RZ ;  /* 0x000000207b917824 */ /* 0x000fe400078e00ff */
[----:B------:R-:W-:Y:S02]  /*1890*/  IMAD.IADD R131, R129, 0x1, R131 ;  /* 0x0000000181837824 */ /* 0x000fe400078e0283 */
[----:B------:R-:W-:Y:S02]  /*18a0*/  IMAD.IADD R66, R117, 0x1, R7 ;  /* 0x0000000175427824 */ /* 0x000fe400078e0207 */
[----:B------:R-:W-:Y:S01]  /*18b0*/  @!P5 IMAD.MOV.U32 R0, RZ, RZ, RZ ;  /* 0x000000ffff00d224 */ /* 0x000fe200078e00ff */
[----:B------:R-:W-:Y:S05]  /*18c0*/  @!P0 BRA `(.L_x_4494) ;  /* 0x0000378000008947 */ /* 0x000fea0003800000 */
[----:B-1----:R-:W-:Y:S01]  /*18d0*/  SHF.R.S32.HI R11, RZ, 0x1f, R9 ;  /* 0x0000001fff0b7819 */ /* 0x002fe20000011409 */
[C---:B------:R-:W-:Y:S01]  /*18e0*/  IMAD R4, R64.reuse, c[0x0][0x280], RZ ;  /* 0x0000a00040047a24 */ /* 0x040fe200078e02ff */
[--C-:B------:R-:W-:Y:S01]  /*18f0*/  SHF.R.S32.HI R8, RZ, 0x1f, R68.reuse ;  /* 0x0000001fff087819 */ /* 0x100fe20000011444 */
[----:B------:R-:W-:Y:S01]  /*1900*/  IMAD R2, R64, c[0x0][0x278], RZ ;  /* 0x00009e0040027a24 */ /* 0x000fe200078e02ff */
[----:B------:R-:W-:Y:S01]  /*1910*/  IADD3 R7, P2, P0, R9, R150, -R68 ;  /* 0x0000009609077210 */ /* 0x000fe2000785e844 */
[C---:B------:R-:W-:Y:S01]  /*1920*/  IMAD R4, R65.reuse, c[0x0][0x284], R4 ;  /* 0x0000a10041047a24 */ /* 0x040fe200078e0204 */
[----:B------:R-:W-:Y:S01]  /*1930*/  UMOV UR9, 0x40 ;  /* 0x0000004000097882 */ /* 0x000fe20000000000 */
[----:B------:R-:W-:Y:S01]  /*1940*/  IMAD.WIDE.U32 R14, R65, c[0x0][0x280], R108 ;  /* 0x0000a000410e7a25 */ /* 0x000fe200078e006c */
[----:B------:R-:W-:Y:S01]  /*1950*/  IADD3.X R8, R11, R151, ~R8, P2, P0 ;  /* 0x000000970b087210 */ /* 0x000fe200017e0c08 */
[----:B------:R-:W-:Y:S01]  /*1960*/  ULDC.64 UR4, c[0x0][0x1a0] ;  /* 0x0000680000047ab9 */ /* 0x000fe20000000a00 */
[C---:B------:R-:W-:Y:S01]  /*1970*/  LEA R94, P3, R128.reuse, c[0x0][0x168], 0x1 ;  /* 0x00005a00805e7a11 */ /* 0x040fe200078608ff */
[C---:B------:R-:W-:Y:S01]  /*1980*/  IMAD.WIDE.U32 R12, R65.reuse, c[0x0][0x278], R108 ;  /* 0x00009e00410c7a25 */ /* 0x040fe200078e006c */
[----:B------:R-:W-:Y:S01]  /*1990*/  UIMAD UR10, UR9, UR5, URZ ;  /* 0x00000005090a72a4 */ /* 0x000fe2000f8e023f */
[----:B------:R-:W-:Y:S01]  /*19a0*/  MOV R107, c[0x0][0x288] ;  /* 0x0000a200006b7a02 */ /* 0x000fe20000000f00 */
[----:B------:R-:W-:Y:S01]  /*19b0*/  UMOV UR8, 0xc0 ;  /* 0x000000c000087882 */ /* 0x000fe20000000000 */
[----:B------:R-:W-:Y:S01]  /*19c0*/  IMAD R2, R65, c[0x0][0x27c], R2 ;  /* 0x00009f0041027a24 */ /* 0x000fe200078e0202 */
[----:B------:R-:W-:Y:S01]  /*19d0*/  LEA.HI.X R93, R128, c[0x0][0x16c], R131, 0x1, P3 ;  /* 0x00005b00805d7a11 */ /* 0x000fe200018f0c83 */
        /* <DEDUP_REMOVED lines=8> */
[C---:B------:R-:W-:Y:S01]  /*1a60*/  IMAD R4, R7.reuse, c[0x0][0x294], R4 ;  /* 0x0000a50007047a24 */ /* 0x040fe200078e0204 */
[C---:B------:R-:W-:Y:S01]  /*1a70*/  IADD3 R74, R150.reuse, 0x20, RZ ;  /* 0x00000020964a7810 */ /* 0x040fe20007ffe0ff */
[C---:B------:R-:W-:Y:S01]  /*1a80*/  IMAD.WIDE.U32 R14, R7.reuse, c[0x0][0x290], R14 ;  /* 0x0000a400070e7a25 */ /* 0x040fe200078e000e */
[C---:B------:R-:W-:Y:S01]  /*1a90*/  IADD3 R111, R150.reuse, 0x40, RZ ;  /* 0x00000040966f7810 */ /* 0x040fe20007ffe0ff */
[----:B------:R-:W-:Y:S01]  /*1aa0*/  ULDC UR12, c[0x0][0x28c] ;  /* 0x0000a300000c7ab9 */ /* 0x000fe20000000800 */
[----:B------:R-:W-:Y:S01]  /*1ab0*/  IADD3 R110, R150, 0x60, RZ ;  /* 0x00000060966e7810 */ /* 0x000fe20007ffe0ff */
[----:B------:R-:W-:Y:S01]  /*1ac0*/  IMAD.IADD R0, R0, 0x1, R9 ;  /* 0x0000000100007824 */ /* 0x000fe200078e0209 */
[----:B------:R-:W-:Y:S01]  /*1ad0*/  ULDC UR11, c[0x0][0x28c] ;  /* 0x0000a300000b7ab9 */ /* 0x000fe20000000800 */
[C---:B------:R-:W-:Y:S01]  /*1ae0*/  IMAD R2, R7.reuse, c[0x0][0x28c], R2 ;  /* 0x0000a30007027a24 */ /* 0x040fe200078e0202 */
[----:B------:R-:W-:Y:S01]  /*1af0*/  ULDC UR4, c[0x0][0x230] ;  /* 0x00008c0000047ab9 */ /* 0x000fe20000000800 */
[----:B------:R-:W-:Y:S01]  /*1b00*/  IMAD.WIDE.U32 R8, R7, c[0x0][0x288], R12 ;  /* 0x0000a20007087a25 */ /* 0x000fe200078e000c */
[----:B------:R-:W-:-:S02]  /*1b10*/  UIMAD UR12, UR12, 0xc0, URZ ;  /* 0x000000c00c0c78a4 */ /* 0x000fc4000f8e023f */
[----:B------:R-:W-:Y:S01]  /*1b20*/  UIMAD UR11, UR11, 0xc0, URZ ;  /* 0x000000c00b0b78a4 */ /* 0x000fe2000f8e023f */
[----:B------:R-:W-:Y:S01]  /*1b30*/  IMAD.IADD R15, R15, 0x1, R4 ;  /* 0x000000010f0f7824 */ /* 0x000fe200078e0204 */
[----:B------:R-:W-:Y:S01]  /*1b40*/  UIADD3 UR13, UR15, UR13, URZ ;  /* 0x0000000d0f0d7290 */ /* 0x000fe2000fffe03f */
[C---:B------:R-:W-:Y:S01]  /*1b50*/  IMAD R99, R5.reuse, c[0x0][0x2a0], RZ ;  /* 0x0000a80005637a24 */ /* 0x040fe200078e02ff */
[----:B------:R-:W-:Y:S01]  /*1b60*/  ULDC.U8 UR8, c[0x0][0x313] ;  /* 0x0000c4c000087ab9 */ /* 0x000fe20000000000 */
[----:B------:R-:W-:Y:S02]  /*1b70*/  IMAD R101, R5, c[0x0][0x298], RZ ;  /* 0x0000a60005657a24 */ /* 0x000fe400078e02ff */
[----:B------:R-:W-:Y:S02]  /*1b80*/  IMAD.IADD R9, R9, 0x1, R2 ;  /* 0x0000000109097824 */ /* 0x000fe400078e0202 */
[C---:B------:R-:W-:Y:S02]  /*1b90*/  IMAD R99, R6.reuse, c[0x0][0x2a4], R99 ;  /* 0x0000a90006637a24 */ /* 0x040fe400078e0263 */
        /* <DEDUP_REMOVED lines=8> */
[----:B------:R-:W-:Y:S01]  /*1c20*/  IMAD R3, R71, R0, RZ ;  /* 0x0000000047037224 */ /* 0x000fe200078e02ff */
[----:B------:R-:W-:Y:S01]  /*1c30*/  ULDC UR10, c[0x0][0x19c] ;  /* 0x00006700000a7ab9 */ /* 0x000fe20000000800 */
[----:B------:R-:W-:Y:S01]  /*1c40*/  IMAD.MOV.U32 R120, RZ, RZ, c[0x0][0x290] ;  /* 0x0000a400ff787624 */ /* 0x000fe200078e00ff */
[----:B------:R-:W-:Y:S01]  /*1c50*/  LEA.HI.X R101, R6, c[0x0][0x26c], R101, 0x1, P0 ;  /* 0x00009b0006657a11 */ /* 0x000fe200000f0c65 */
[----:B------:R-:W-:Y:S01]  /*1c60*/  IMAD.MOV.U32 R83, RZ, RZ, 0x6 ;  /* 0x00000006ff537424 */ /* 0x000fe200078e00ff */
[C---:B------:R-:W-:Y:S01]  /*1c70*/  LEA R96, P0, R162.reuse, c[0x0][0x170], 0x1 ;  /* 0x00005c00a2607a11 */ /* 0x040fe200078008ff */
[----:B------:R-:W-:Y:S01]  /*1c80*/  IMAD.IADD R99, R15, 0x1, R99 ;  /* 0x000000010f637824 */ /* 0x000fe200078e0263 */
[----:B------:R-:W-:Y:S01]  /*1c90*/  SHF.R.S32.HI R0, RZ, 0x1f, R3 ;  /* 0x0000001fff007819 */ /* 0x000fe20000011403 */
[----:B------:R-:W-:Y:S01]  /*1ca0*/  UIMAD UR10, UR9, UR10, URZ ;  /* 0x0000000a090a72a4 */ /* 0x000fe2000f8e023f */
[----:B------:R-:W-:Y:S01]  /*1cb0*/  LEA.HI.X R97, R162, c[0x0][0x174], R165, 0x1, P0 ;  /* 0x00005d00a2617a11 */ /* 0x000fe200000f0ca5 */
[----:B------:R-:W-:Y:S01]  /*1cc0*/  IMAD.SHL.U32 R89, R120, 0x40, RZ ;  /* 0x0000004078597824 */ /* 0x000fe200078e00ff */
[-C--:B------:R-:W-:Y:S01]  /*1cd0*/  IADD3 R104, P0, R70, R3.reuse, RZ ;  /* 0x0000000346687210 */ /* 0x080fe20007f1e0ff */
[----:B------:R-:W-:Y:S01]  /*1ce0*/  IMAD.SHL.U32 R87, R120, 0x20, RZ ;  /* 0x0000002078577824 */ /* 0x000fe200078e00ff */
[----:B------:R-:W-:Y:S01]  /*1cf0*/  IADD3 R48, P3, R72, R3, RZ ;  /* 0x0000000348307210 */ /* 0x000fe20007f7e0ff */
[----:B------:R-:W-:Y:S01]  /*1d00*/  IMAD.WIDE.U32 R122, R123, 0x40, RZ ;  /* 0x000000407b7a7825 */ /* 0x000fe200078e00ff */
[----:B------:R-:W-:-:S02]  /*1d10*/  SHF.L.U64.HI R88, R120, R83, c[0x0][0x294] ;  /* 0x0000a50078587619 */ /* 0x000fc40000010253 */
[-C--:B------:R-:W-:Y:S01]  /*1d20*/  SHF.L.U64.HI R86, R120, R106.reuse, c[0x0][0x294] ;  /* 0x0000a50078567619 */ /* 0x080fe2000001026a */
[--C-:B------:R-:W-:Y:S01]  /*1d30*/  IMAD.X R105, R67, 0x1, R0.reuse, P0 ;  /* 0x0000000143697824 */ /* 0x100fe200000e0600 */
[----:B------:R-:W-:Y:S01]  /*1d40*/  LEA.HI.X R99, R14, c[0x0][0x274], R99, 0x1, P2 ;  /* 0x00009d000e637a11 */ /* 0x000fe200010f0c63 */
[----:B------:R-:W-:Y:S01]  /*1d50*/  IMAD.X R47, R69, 0x1, R0, P3 ;  /* 0x00000001452f7824 */ /* 0x000fe200018e0600 */
[----:B------:R-:W-:Y:S01]  /*1d60*/  SHF.L.U64.HI R83, R107, R83, c[0x0][0x28c] ;  /* 0x0000a3006b537619 */ /* 0x000fe20000010253 */
        /* <DEDUP_REMOVED lines=14> */
[----:B------:R-:W-:Y:S01]  /*1e50*/  SHF.L.U64.HI R88, R89, 0x1, R88 ;  /* 0x0000000159587819 */ /* 0x000fe20000010258 */
[----:B------:R-:W-:Y:S01]  /*1e60*/  IMAD.SHL.U32 R84, R107, 0x40, RZ ;  /* 0x000000406b547824 */ /* 0x000fe200078e00ff */
[----:B------:R-:W-:Y:S01]  /*1e70*/  SHF.L.U64.HI R86, R87, 0x1, R86 ;  /* 0x0000000157567819 */ /* 0x000fe20000010256 */
[----:B------:R-:W-:Y:S01]  /*1e80*/  IMAD.MOV.U32 R11, RZ, RZ, R49 ;  /* 0x000000ffff0b7224 */ /* 0x000fe200078e0031 */
[----:B------:R-:W-:Y:S01]  /*1e90*/  IADD3.X R103, R105, c[0x0][0x2b4], RZ, P5, !PT ;  /* 0x0000ad0069677a10 */ /* 0x000fe20002ffe4ff */
[----:B------:R-:W-:Y:S01]  /*1ea0*/  IMAD.U32 R81, R81, -0x80, RZ ;  /* 0xffffff8051517824 */ /* 0x000fe200078e00ff */
[----:B------:R-:W-:Y:S02]  /*1eb0*/  IADD3.X R9, R47, c[0x0][0x2b4], RZ, P3, !PT ;  /* 0x0000ad002f097a10 */ /* 0x000fe40001ffe4ff */
[----:B------:R-:W-:-:S02]  /*1ec0*/  SHF.L.U32 R91, R2, 0x1, RZ ;  /* 0x00000001025b7819 */ /* 0x000fc400000006ff */
[----:B------:R-:W-:Y:S02]  /*1ed0*/  SHF.L.U64.HI R90, R2, 0x1, R90 ;  /* 0x00000001025a7819 */ /* 0x000fe4000001025a */
[----:B------:R-:W-:Y:S02]  /*1ee0*/  ISETP.GE.AND P2, PT, R108, c[0x0][0x220], PT ;  /* 0x000088006c007a0c */ /* 0x000fe40003f46270 */
[----:B------:R-:W-:Y:S02]  /*1ef0*/  SHF.L.U32 R107, R107, 0x5, RZ ;  /* 0x000000056b6b7819 */ /* 0x000fe400000006ff */
        /* <DEDUP_REMOVED lines=9> */
.L_x_4524:
[----:B------:R-:W-:Y:S05]  /*1f90*/  IMAD.SHL.U32 R14, R11, 0x80, RZ ;  /* 0x000000800b0e7824 */ /* 0x000fea00078e00ff */
[----:B------:R-:W-:Y:S05]  /*1fa0*/  IADD3 R13, R14, -0x80, RZ ;  /* 0xffffff800e0d7810 */ /* 0x000fea0007ffe0ff */
        /* <DEDUP_REMOVED lines=18> */
[----:B------:R-:W-:Y:S01]  /*20d0*/  @!P4 IMAD.X R3, R97, 0x1, R90, P0 ;  /* 0x000000016103c824 */ /* 0x000fe200000e065a */
[----:B--2---:R1:W-:Y:S04]  /*20e0*/  @!P6 STG.E.128 [R96.64], R20 ;  /* 0x000000146000e986 */ /* 0x0043e8000c101d06 */
[----:B------:R2:W3:Y:S05]  /*20f0*/  @!P5 LDG.E.128 R16, [R28.64] ;  /* 0x000000061c10d981 */ /* 0x0004ea000c1e1d00 */
[----:B--2---:R-:W-:Y:S05]  /*2100*/  @!P3 IADD3 R28, P0, R98, R120, RZ ;  /* 0x00000078621cb210 */ /* 0x004fea0007f1e0ff */
[----:B------:R-:W-:Y:S01]  /*2110*/  @!P3 IMAD.X R29, R99, 0x1, R92, P0 ;  /* 0x00000001631db824 */ /* 0x000fe200000e065c */
[----:B------:R-:W-:Y:S04]  /*2120*/  @!P3 IADD3 R30, P0, R96, UR14, RZ ;  /* 0x0000000e601ebc10 */ /* 0x000fe8000ff1e0ff */
        /* <DEDUP_REMOVED lines=15> */
[----:B------:R-:W-:Y:S01]  /*2220*/  IMAD.MOV.U32 R95, RZ, RZ, R93 ;  /* 0x000000ffff5f7224 */ /* 0x000fe200078e005d */
[----:B------:R-:W-:Y:S01]  /*2230*/  ISETP.GE.AND P0, PT, R108, UR4, PT ;  /* 0x000000046c007c0c */ /* 0x000fe2000bf06270 */
[----:B--2---:R-:W2:Y:S11]  /*2240*/  LDG.E.128 R16, [R100.64] ;  /* 0x0000000664107981 */ /* 0x004eb6000c1e1d00 */
[----:B------:R-:W-:Y:S01]  /*2250*/  @!UPT UIADD3 URZ, URZ, URZ, URZ ;  /* 0x0000003f3f3ff290 */ /* 0x000fe2000fffe03f */
[----:B------:R-:W-:Y:S01]  /*2260*/  @!P0 MOV R46, R48 ;  /* 0x00000030002e8202 */ /* 0x000fe20000000f00 */
[----:B------:R-:W-:Y:S04]  /*2270*/  @!P0 IMAD.MOV.U32 R8, RZ, RZ, R12 ;  /* 0x000000ffff088224 */ /* 0x000fe800078e000c */
[----:B------:R-:W3:Y:S06]  /*2280*/  @!P0 LDG.E.64 R28, [R46.64] ;  /* 0x000000062e1c8981 */ /* 0x000eec000c1e1b00 */
[----:B------:R1:W4:Y:S01]  /*2290*/  @!P0 LDG.E.64 R6, [R8.64] ;  /* 0x0000000608068981 */ /* 0x000322000c1e1b00 */
[C---:B--2---:R-:W-:Y:S02]  /*22a0*/  @!P0 LOP3.LUT R21, R16.reuse, 0xffff0000, RZ, 0xc0, !PT ;  /* 0xffff000010158812 */ /* 0x044fe400078ec0ff */
[----:B------:R-:W-:Y:S02]  /*22b0*/  @!P0 SHF.L.U32 R20, R16, 0x10, RZ ;  /* 0x0000001010148819 */ /* 0x000fe400000006ff */
[C---:B-1----:R-:W-:Y:S02]  /*22c0*/  @!P0 SHF.L.U32 R8, R18.reuse, 0x10, RZ ;  /* 0x0000001012088819 */ /* 0x042fe400000006ff */
[----:B------:R-:W-:Y:S01]  /*22d0*/  @!P0 LOP3.LUT R22, R18, 0xffff0000, RZ, 0xc0, !PT ;  /* 0xffff000012168812 */ /* 0x000fe200078ec0ff */
[C---:B---3--:R-:W-:Y:S01]  /*22e0*/  @!P0 IMAD.U32 R23, R28.reuse, 0x10000, RZ ;  /* 0x000100001c178824 */ /* 0x048fe200078e00ff */
[----:B------:R-:W-:Y:S01]  /*22f0*/  @!P0 LOP3.LUT R25, R28, 0xffff0000, RZ, 0xc0, !PT ;  /* 0xffff00001c198812 */ /* 0x000fe200078ec0ff */
[C---:B------:R-:W-:Y:S01]  /*2300*/  @!P0 IMAD.U32 R27, R29.reuse, 0x10000, RZ ;  /* 0x000100001d1b8824 */ /* 0x040fe200078e00ff */
[----:B------:R-:W-:Y:S02]  /*2310*/  @!P0 LOP3.LUT R29, R29, 0xffff0000, RZ, 0xc0, !PT ;  /* 0xffff00001d1d8812 */ /* 0x000fe400078ec0ff */
[C---:B----4-:R-:W-:Y:S02]  /*2320*/  @!P0 SHF.L.U32 R5, R6.reuse, 0x10, RZ ;  /* 0x0000001006058819 */ /* 0x050fe400000006ff */
[----:B------:R-:W-:Y:S01]  /*2330*/  @!P0 LOP3.LUT R15, R6, 0xffff0000, RZ, 0xc0, !PT ;  /* 0xffff0000060f8812 */ /* 0x000fe200078ec0ff */
[----:B------:R-:W-:Y:S02]  /*2340*/  @!P0 IMAD.U32 R6, R19, 0x10000, RZ ;  /* 0x0001000013068824 */ /* 0x000fe400078e00ff */
[-C--:B------:R-:W-:Y:S02]  /*2350*/  @!P0 FMUL.FTZ R31, R21, R5.reuse ;  /* 0x00000005151f8220 */ /* 0x080fe40000410000 */
[C---:B------:R-:W-:Y:S01]  /*2360*/  @!P0 FMUL.FTZ R0, R20.reuse, R5 ;  /* 0x0000000514008220 */ /* 0x040fe20000410000 */
[C---:B------:R-:W-:Y:S01]  /*2370*/  @!P0 SHF.L.U32 R5, R7.reuse, 0x10, RZ ;  /* 0x0000001007058819 */ /* 0x040fe200000006ff */
[-C--:B------:R-:W-:Y:S01]  /*2380*/  @!P0 FFMA.FTZ R31, R20, R23.reuse, -R31 ;  /* 0x00000017141f8223 */ /* 0x080fe2000001081f */
[----:B------:R-:W-:Y:S01]  /*2390*/  @!P0 LOP3.LUT R7, R7, 0xffff0000, RZ, 0xc0, !PT ;  /* 0xffff000007078812 */ /* 0x000fe200078ec0ff */
[----:B------:R-:W-:Y:S02]  /*23a0*/  @!P0 IMAD.U32 R20, R17, 0x10000, RZ ;  /* 0x0001000011148824 */ /* 0x000fe400078e00ff */
        /* <DEDUP_REMOVED lines=24> */
.L_x_4498:
[----:B------:R-:W-:Y:S05]  /*2530*/  BSYNC B0 ;  /* 0x0000000000007941 */ /* 0x000fea0003800000 */
.L_x_4497:
        /* <DEDUP_REMOVED lines=57> */
.L_x_4500:
[----:B------:R-:W-:Y:S05]  /*28d0*/  BSYNC B0 ;  /* 0x0000000000007941 */ /* 0x000fea0003800000 */
.L_x_4499:
        /* <DEDUP_REMOVED lines=57> */
.L_x_4502:
[----:B------:R-:W-:Y:S05]  /*2c70*/  BSYNC B0 ;  /* 0x0000000000007941 */ /* 0x000fea0003800000 */
.L_x_4501:
        /* <DEDUP_REMOVED lines=61> */
.L_x_4504:
[----:B------:R-:W-:Y:S05]  /*3050*/  BSYNC B0 ;  /* 0x0000000000007941 */ /* 0x000fea0003800000 */
.L_x_4503:
[----:B------:R-:W-:Y:S01]  /*3060*/  IMAD.MOV.U32 R0, RZ, RZ, c[0x0][0x230] ;  /* 0x00008c00ff007624 */ /* 0x000fe200078e00ff */
[----:B------:R-:W-:Y:S01]  /*3070*/  ULDC UR4, c[0x0][0x230] ;  /* 0x00008c0000047ab9 */ /* 0x000fe20000000800 */
[----:B------:R-:W-:Y:S02]  /*3080*/  IMAD.MOV.U32 R46, RZ, RZ, R48 ;  /* 0x000000ffff2e7224 */ /* 0x000fe400078e0030 */
[----:B--2---:R-:W-:Y:S02]  /*3090*/  IMAD.U32 R3, R0, -0x40, RZ ;  /* 0xffffffc000037824 */ /* 0x004fe400078e00ff */
[----:B------:R-:W-:Y:S03]  /*30a0*/  IMAD.MOV.U32 R8, RZ, RZ, R12 ;  /* 0x000000ffff087224 */ /* 0x000fe600078e000c */
[C---:B------:R-:W-:Y:S02]  /*30b0*/  LEA R48, P3, R3.reuse, R46, 0x1 ;  /* 0x0000002e03307211 */ /* 0x040fe400078608ff */
[C---:B------:R-:W-:Y:S02]  /*30c0*/  LEA R12, P0, R3.reuse, R8, 0x1 ;  /* 0x00000008030c7211 */ /* 0x040fe400078008ff */
[C---:B------:R-:W-:Y:S02]  /*30d0*/  LEA.HI.X.SX32 R47, R3.reuse, R47, 0x1, P3 ;  /* 0x0000002f032f7211 */ /* 0x040fe400018f0eff */
[----:B------:R-:W-:Y:S01]  /*30e0*/  LEA.HI.X.SX32 R9, R3, R9, 0x1, P0 ;  /* 0x0000000903097211 */ /* 0x000fe200000f0eff */
[----:B------:R-:W-:-:S05]  /*30f0*/  BRA `(.L_x_4505) ;  /* 0x0000198000007947 */ /* 0x000fca0003800000 */
.L_x_4496:
        /* <DEDUP_REMOVED lines=16> */
[C---:B------:R-:W-:Y:S01]  /*3200*/  IMAD.U32 R36, R37.reuse, 0x10000, RZ ;  /* 0x0001000025247824 */ /* 0x040fe200078e00ff */
        /* <DEDUP_REMOVED lines=23> */
[C---:B---3--:R-:W-:Y:S01]  /*3380*/  IMAD.U32 R30, R133.reuse, 0x10000, RZ ;  /* 0x00010000851e7824 */ /* 0x048fe200078e00ff */
        /* <DEDUP_REMOVED lines=14> */
[C---:B------:R-:W-:Y:S01]  /*3470*/  IMAD.U32 R18, R135.reuse, 0x10000, RZ ;  /* 0x0001000087127824 */ /* 0x040fe200078e00ff */
[----:B------:R-:W-:Y:S01]  /*3480*/  LOP3.LUT R16, R135, 0xffff0000, RZ, 0xc0, !PT ;  /* 0xffff000087107812 */ /* 0x000fe200078ec0ff */
[----:B------:R-:W-:Y:S01]  /*3490*/  FMUL.FTZ R3, R21, R30 ;  /* 0x0000001e15037220 */ /* 0x000fe20000410000 */
[----:B------:R-:W-:Y:S01]  /*34a0*/  LOP3.LUT R38, R53, 0xffff0000, RZ, 0xc0, !PT ;  /* 0xffff000035267812 */ /* 0x000fe200078ec0ff */
[----:B------:R-:W-:Y:S01]  /*34b0*/  @!P6 FADD.FTZ R25, -R25, -RZ ;  /* 0x800000ff1919e221 */ /* 0x000fe20000010100 */
[C---:B------:R-:W-:Y:S01]  /*34c0*/  SHF.L.U32 R39, R54.reuse, 0x10, RZ ;  /* 0x0000001036277819 */ /* 0x040fe200000006ff */
[----:B------:R-:W-:Y:S01]  /*34d0*/  IMAD.U32 R35, R53, 0x10000, RZ ;  /* 0x0001000035237824 */ /* 0x000fe200078e00ff */
[----:B------:R-:W-:Y:S01]  /*34e0*/  LOP3.LUT R19, R19, 0xffff0000, RZ, 0xc0, !PT ;  /* 0xffff000013137812 */ /* 0x000fe200078ec0ff */
        /* <DEDUP_REMOVED lines=23> */
.L_x_4509:
[----:B------:R-:W-:Y:S05]  /*3660*/  BSYNC B0 ;  /* 0x0000000000007941 */ /* 0x000fea0003800000 */
.L_x_4508:
[----:B------:R-:W-:Y:S05]  /*3670*/  MOV R95, R93 ;  /* 0x0000005d005f7202 */ /* 0x000fea0000000f00 */
[----:B-----5:R3:W-:Y:S02]  /*3680*/  STG.E.128 [R94.64], R36 ;  /* 0x000000245e007986 */ /* 0x0207e4000c101d06 */
.L_x_4507:
[----:B------:R-:W-:Y:S05]  /*3690*/  BSYNC B1 ;  /* 0x0000000000017941 */ /* 0x000fea0003800000 */
.L_x_4506:
        /* <DEDUP_REMOVED lines=12> */
[----:B------:R-:W-:Y:S01]  /*3760*/  SHF.L.U32 R40, R38, 0x10, RZ ;  /* 0x0000001026287819 */ /* 0x000fe200000006ff */
[----:B--2---:R-:W-:Y:S01]  /*3770*/  IMAD.U32 R31, R36, 0x10000, RZ ;  /* 0x00010000241f7824 */ /* 0x004fe200078e00ff */
        /* <DEDUP_REMOVED lines=74> */
.L_x_4513:
[----:B------:R-:W-:Y:S05]  /*3c20*/  BSYNC B0 ;  /* 0x0000000000007941 */ /* 0x000fea0003800000 */
.L_x_4512:
[C---:B--2---:R-:W-:Y:S04]  /*3c30*/  LEA R2, P0, R145.reuse, R94, 0x1 ;  /* 0x0000005e91027211 */ /* 0x044fe800078008ff */
[----:B------:R-:W-:Y:S05]  /*3c40*/  LEA.HI.X R3, R145, R93, R126, 0x1, P0 ;  /* 0x0000005d91037211 */ /* 0x000fea00000f0c7e */
[----:B-----5:R2:W-:Y:S04]  /*3c50*/  STG.E.128 [R2.64], R36 ;  /* 0x0000002402007986 */ /* 0x0205e8000c101d06 */
.L_x_4511:
[----:B------:R-:W-:Y:S05]  /*3c60*/  BSYNC B1 ;  /* 0x0000000000017941 */ /* 0x000fea0003800000 */
.L_x_4510:
        /* <DEDUP_REMOVED lines=88> */
.L_x_4517:
[----:B------:R-:W-:Y:S05]  /*41f0*/  BSYNC B0 ;  /* 0x0000000000007941 */ /* 0x000fea0003800000 */
.L_x_4516:
[C---:B------:R-:W-:Y:S04]  /*4200*/  LEA R2, P0, R122.reuse, R94, 0x1 ;  /* 0x0000005e7a027211 */ /* 0x040fe800078008ff */
[----:B------:R-:W-:Y:S05]  /*4210*/  LEA.HI.X R3, R122, R93, R85, 0x1, P0 ;  /* 0x0000005d7a037211 */ /* 0x000fea00000f0c55 */
[----:B-----5:R3:W-:Y:S04]  /*4220*/  STG.E.128 [R2.64], R36 ;  /* 0x0000002402007986 */ /* 0x0207e8000c101d06 */
.L_x_4515:
[----:B------:R-:W-:Y:S05]  /*4230*/  BSYNC B1 ;  /* 0x0000000000017941 */ /* 0x000fea0003800000 */
.L_x_4514:
        /* <DEDUP_REMOVED lines=88> */
.L_x_4521:
[----:B------:R-:W-:Y:S05]  /*47c0*/  BSYNC B0 ;  /* 0x0000000000007941 */ /* 0x000fea0003800000 */
.L_x_4520:
[----:B------:R-:W-:Y:S02]  /*47d0*/  MOV R3, 0xc0 ;  /* 0x000000c000037802 */ /* 0x000fe40000000f00 */
[----:B------:R-:W-:Y:S03]  /*47e0*/  MOV R95, R93 ;  /* 0x0000005d005f7202 */ /* 0x000fe60000000f00 */
[C---:B------:R-:W-:Y:S02]  /*47f0*/  IMAD R0, R3.reuse, c[0x0][0x19c], RZ ;  /* 0x0000670003007a24 */ /* 0x040fe400078e02ff */
[----:B------:R-:W-:Y:S05]  /*4800*/  IMAD.WIDE.U32 R4, R3, c[0x0][0x198], R94 ;  /* 0x0000660003047a25 */ /* 0x000fea00078e005e */
[----:B------:R-:W-:Y:S05]  /*4810*/  IADD3 R5, R5, R0, RZ ;  /* 0x0000000005057210 */ /* 0x000fea0007ffe0ff */
[----:B-----5:R3:W-:Y:S02]  /*4820*/  STG.E.128 [R4.64], R36 ;  /* 0x0000002404007986 */ /* 0x0207e4000c101d06 */
.L_x_4519:
[----:B------:R-:W-:Y:S05]  /*4830*/  BSYNC B1 ;  /* 0x0000000000017941 */ /* 0x000fea0003800000 */
.L_x_4518:
        /* <DEDUP_REMOVED lines=8> */
.L_x_4495:
        /* <DEDUP_REMOVED lines=28> */
.L_x_4505:
        /* <DEDUP_REMOVED lines=80> */
.L_x_4522:
        /* <DEDUP_REMOVED lines=9> */
.L_x_4523:
[----:B------:R-:W-:Y:S04]  /*5010*/  IADD3 R11, R11, -0x1, RZ ;  /* 0xffffffff0b0b7810 */ /* 0x000fe80007ffe0ff */
[----:B------:R-:W-:Y:S11]  /*5020*/  ISETP.GT.AND P0, PT, R11, R82, PT ;  /* 0x000000520b00720c */ /* 0x000ff60003f04270 */
[----:B------:R-:W-:Y:S02]  /*5030*/  @!UPT UIADD3 URZ, URZ, URZ, URZ ;  /* 0x0000003f3f3ff290 */ /* 0x000fe4000fffe03f */
[----:B------:R-:W-:-:S05]  /*5040*/  @P0 BRA `(.L_x_4524) ;  /* 0xffffcf4000000947 */ /* 0x000fca000383ffff */
.L_x_4494:
        /* <DEDUP_REMOVED lines=15> */
[C---:B------:R-:W-:Y:S01]  /*5140*/  LEA R12, P3, R116.reuse, c[0x0][0x160], 0x1 ;  /* 0x00005800740c7a11 */ /* 0x040fe200078608ff */
[----:B------:R-:W-:Y:S01]  /*5150*/  IMAD.SHL.U32 R8, R71, 0x20, RZ ;  /* 0x0000002047087824 */ /* 0x000fe200078e00ff */
[----:B------:R-:W-:Y:S02]  /*5160*/  LEA R24, P2, R5, c[0x0][0x160], 0x1 ;  /* 0x0000580005187a11 */ /* 0x000fe400078408ff */
[----:B------:R-:W-:Y:S02]  /*5170*/  LEA.HI.X R13, R116, c[0x0][0x164], R66, 0x1, P3 ;  /* 0x00005900740d7a11 */ /* 0x000fe400018f0c42 */
[----:B---3--:R-:W-:-:S05]  /*5180*/  IADD3 R0, R0, R68, R51 ;  /* 0x0000004400007210 */ /* 0x008fca0007ffe033 */
[----:B------:R-:W-:Y:S01]  /*5190*/  IMAD R9, R71, R0, RZ ;  /* 0x0000000047097224 */ /* 0x000fe200078e02ff */
[----:B------:R-:W-:Y:S02]  /*51a0*/  IADD3.X R0, R66, UR5, RZ, P0, !PT ;  /* 0x0000000542007c10 */ /* 0x000fe400087fe4ff */
[----:B------:R-:W-:Y:S02]  /*51b0*/  ISETP.NE.AND P0, PT, RZ, UR4, PT ;  /* 0x00000004ff007c0c */ /* 0x000fe4000bf05270 */
[-C--:B------:R-:W-:Y:S02]  /*51c0*/  IADD3 R7, P5, R72, R9.reuse, RZ ;  /* 0x0000000948077210 */ /* 0x080fe40007fbe0ff */
[----:B------:R-:W-:Y:S02]  /*51d0*/  IADD3 R3, P4, R70, R9, RZ ;  /* 0x0000000946037210 */ /* 0x000fe40007f9e0ff */
[----:B------:R-:W-:Y:S01]  /*51e0*/  SHF.R.S32.HI R2, RZ, 0x1f, R9 ;  /* 0x0000001fff027819 */ /* 0x000fe20000011409 */
[----:B------:R-:W-:Y:S01]  /*51f0*/  IMAD.IADD R9, R146, 0x1, -R51 ;  /* 0x0000000192097824 */ /* 0x000fe200078e0a33 */
        /* <DEDUP_REMOVED lines=62> */
.L_x_4531:
[----:B------:R-:W-:Y:S05]  /*55e0*/  BSYNC B0 ;  /* 0x0000000000007941 */ /* 0x000fea0003800000 */
.L_x_4530:
[----:B-----5:R2:W-:Y:S02]  /*55f0*/  STS.128 [R155], R12 ;  /* 0x0000000c9b007388 */ /* 0x0205e40000000c00 */
.L_x_4529:
[----:B------:R-:W-:Y:S05]  /*5600*/  BSYNC B1 ;  /* 0x0000000000017941 */ /* 0x000fea0003800000 */
.L_x_4528:
        /* <DEDUP_REMOVED lines=19> */
[----:B------:R-:W4:Y:S04]  /*5740*/  LDG.E.64 R2, [R20.64] ;  /* 0x0000000614027981 */ /* 0x000f28000c1e1b00 */
[----:B--2---:R-:W2:Y:S01]  /*5750*/  LDG.E.64 R4, [R4.64] ;  /* 0x0000000604047981 */ /* 0x004ea2000c1e1b00 */
[C---:B-----5:R-:W-:Y:S01]  /*5760*/  LOP3.LUT R6, R13.reuse, 0xffff0000, RZ, 0xc0, !PT ;  /* 0xffff00000d067812 */ /* 0x060fe200078ec0ff */
[----:B------:R-:W-:Y:S01]  /*5770*/  IMAD.U32 R7, R13, 0x10000, RZ ;  /* 0x000100000d077824 */ /* 0x000fe200078e00ff */
[C---:B------:R-:W-:Y:S02]  /*5780*/  SHF.L.U32 R8, R12.reuse, 0x10, RZ ;  /* 0x000000100c087819 */ /* 0x040fe400000006ff */
[----:B------:R-:W-:Y:S01]  /*5790*/  LOP3.LUT R16, R12, 0xffff0000, RZ, 0xc0, !PT ;  /* 0xffff00000c107812 */ /* 0x000fe200078ec0ff */
[C---:B------:R-:W-:Y:S01]  /*57a0*/  IMAD.U32 R12, R15.reuse, 0x10000, RZ ;  /* 0x000100000f0c7824 */ /* 0x040fe200078e00ff */
[----:B------:R-:W-:-:S02]  /*57b0*/  LOP3.LUT R11, R15, 0xffff0000, RZ, 0xc0, !PT ;  /* 0xffff00000f0b7812 */ /* 0x000fc400078ec0ff */
[C---:B------:R-:W-:Y:S02]  /*57c0*/  SHF.L.U32 R13, R14.reuse, 0x10, RZ ;  /* 0x000000100e0d7819 */ /* 0x040fe400000006ff */
        /* <DEDUP_REMOVED lines=8> */
[----:B------:R-:W-:Y:S01]  /*5850*/  FMUL.FTZ R20, R7, R9 ;  /* 0x0000000907147220 */ /* 0x000fe20000410000 */
[----:B------:R-:W-:Y:S01]  /*5860*/  SHF.L.U32 R5, R5, 0x10, RZ ;  /* 0x0000001005057819 */ /* 0x000fe200000006ff */
[----:B------:R-:W-:-:S02]  /*5870*/  FFMA.FTZ R14, R7, R19, -R14 ;  /* 0x00000013070e7223 */ /* 0x000fc4000001080e */
[----:B------:R-:W-:Y:S02]  /*5880*/  IMAD.U32 R7, R2, 0x10000, RZ ;  /* 0x0001000002077824 */ /* 0x000fe400078e00ff */
[C---:B------:R-:W-:Y:S02]  /*5890*/  FMUL.FTZ R9, R11.reuse, R15 ;  /* 0x0000000f0b097220 */ /* 0x040fe40000410000 */
[----:B------:R-:W-:Y:S02]  /*58a0*/  FFMA.FTZ R22, R11, R17, R22 ;  /* 0x000000110b167223 */ /* 0x000fe40000010016 */
[----:B------:R-:W-:Y:S02]  /*58b0*/  IMAD.U32 R11, R4, 0x10000, RZ ;  /* 0x00010000040b7824 */ /* 0x000fe400078e00ff */
[----:B------:R-:W-:Y:S02]  /*58c0*/  FMUL.FTZ R2, R16, R7 ;  /* 0x0000000710027220 */ /* 0x000fe40000410000 */
[----:B------:R-:W-:-:S02]  /*58d0*/  FMUL.FTZ R4, R18, R3 ;  /* 0x0000000312047220 */ /* 0x000fc40000410000 */
[----:B------:R-:W-:Y:S02]  /*58e0*/  FMUL.FTZ R7, R8, R7 ;  /* 0x0000000708077220 */ /* 0x000fe40000410000 */
[C---:B------:R-:W-:Y:S02]  /*58f0*/  FMUL.FTZ R3, R13.reuse, R3 ;  /* 0x000000030d037220 */ /* 0x040fe40000410000 */
[----:B------:R-:W-:Y:S02]  /*5900*/  FFMA.FTZ R19, R6, R19, R20 ;  /* 0x0000001306137223 */ /* 0x000fe40000010014 */
[----:B------:R-:W-:Y:S02]  /*5910*/  FFMA.FTZ R9, R12, R17, -R9 ;  /* 0x000000110c097223 */ /* 0x000fe40000010809 */
[-C--:B------:R-:W-:Y:S02]  /*5920*/  FFMA.FTZ R2, R8, R11.reuse, -R2 ;  /* 0x0000000b08027223 */ /* 0x080fe40000010802 */
[----:B------:R-:W-:Y:S01]  /*5930*/  FFMA.FTZ R7, R16, R11, R7 ;  /* 0x0000000b10077223 */ /* 0x000fe20000010007 */
[----:B------:R-:W-:Y:S01]  /*5940*/  F2FP.BF16.PACK_AB R15, R22, R9 ;  /* 0x00000009160f723e */ /* 0x000fe200000010ff */
[-C--:B------:R-:W-:Y:S01]  /*5950*/  FFMA.FTZ R4, R13, R5.reuse, -R4 ;  /* 0x000000050d047223 */ /* 0x080fe20000010804 */
[----:B------:R-:W-:Y:S01]  /*5960*/  F2FP.BF16.PACK_AB R13, R19, R14 ;  /* 0x0000000e130d723e */ /* 0x000fe200000010ff */
[----:B------:R-:W-:Y:S01]  /*5970*/  FFMA.FTZ R3, R18, R5, R3 ;  /* 0x0000000512037223 */ /* 0x000fe20000010003 */
[----:B------:R-:W-:-:S04]  /*5980*/  F2FP.BF16.PACK_AB R12, R7, R2 ;  /* 0x00000002070c723e */ /* 0x000fc800000010ff */
[----:B------:R-:W-:Y:S02]  /*5990*/  F2FP.BF16.PACK_AB R14, R3, R4 ;  /* 0x00000004030e723e */ /* 0x000fe400000010ff */
.L_x_4534:
[----:B------:R-:W-:Y:S05]  /*59a0*/  BSYNC B0 ;  /* 0x0000000000007941 */ /* 0x000fea0003800000 */
.L_x_4533:
[----:B-----5:R4:W-:Y:S01]  /*59b0*/  STS.128 [R155+0x800], R12 ;  /* 0x0008000c9b007388 */ /* 0x0209e20000000c00 */
[----:B------:R-:W-:Y:S05]  /*59c0*/  BRA `(.L_x_4532) ;  /* 0x00000e1000007947 */ /* 0x000fea0003800000 */
.L_x_4527:
        /* <DEDUP_REMOVED lines=95> */
.L_x_4538:
[----:B------:R-:W-:Y:S05]  /*5fc0*/  BSYNC B0 ;  /* 0x0000000000007941 */ /* 0x000fea0003800000 */
.L_x_4537:
[----:B-----5:R3:W-:Y:S02]  /*5fd0*/  STS.128 [R155], R20 ;  /* 0x000000149b007388 */ /* 0x0207e40000000c00 */
.L_x_4536:
[----:B------:R-:W-:Y:S05]  /*5fe0*/  BSYNC B1 ;  /* 0x0000000000017941 */ /* 0x000fea0003800000 */
.L_x_4535:
        /* <DEDUP_REMOVED lines=21> */
[----:B--2---:R-:W-:-:S03]  /*6140*/  IMAD.WIDE R12, R71, 0x2, R24 ;  /* 0x00000002470c7825 */ /* 0x004fc600078e0218 */
[----:B------:R-:W-:Y:S02]  /*6150*/  LEA.HI.X.SX32 R9, R9, R8, 0x1, P2 ;  /* 0x0000000809097211 */ /* 0x000fe400010f0eff */
[C---:B------:R-:W-:Y:S01]  /*6160*/  LEA R16, P2, R2.reuse, c[0x0][0x2b0], 0x1 ;  /* 0x0000ac0002107a11 */ /* 0x040fe200078408ff */
[----:B------:R-:W2:Y:S03]  /*6170*/  LDG.E.128 R12, [R12.64] ;  /* 0x000000060c0c7981 */ /* 0x000ea6000c1e1d00 */
[----:B------:R-:W-:Y:S02]  /*6180*/  LEA.HI.X R17, R2, c[0x0][0x2b4], R9, 0x1, P2 ;  /* 0x0000ad0002117a11 */ /* 0x000fe400010f0c09 */
        /* <DEDUP_REMOVED lines=18> */
[C---:B------:R-:W-:Y:S01]  /*62b0*/  IMAD.U32 R26, R14.reuse, 0x10000, RZ ;  /* 0x000100000e1a7824 */ /* 0x040fe200078e00ff */
[----:B------:R-:W-:-:S02]  /*62c0*/  LOP3.LUT R13, R14, 0xffff0000, RZ, 0xc0, !PT ;  /* 0xffff00000e0d7812 */ /* 0x000fc400078ec0ff */
[C---:B------:R-:W-:Y:S02]  /*62d0*/  SHF.L.U32 R24, R12.reuse, 0x10, RZ ;  /* 0x000000100c187819 */ /* 0x040fe400000006ff */
[----:B------:R-:W-:Y:S01]  /*62e0*/  LOP3.LUT R7, R12, 0xffff0000, RZ, 0xc0, !PT ;  /* 0xffff00000c077812 */ /* 0x000fe200078ec0ff */
[C---:B---3--:R-:W-:Y:S01]  /*62f0*/  IMAD.U32 R29, R16.reuse, 0x10000, RZ ;  /* 0x00010000101d7824 */ /* 0x048fe200078e00ff */
        /* <DEDUP_REMOVED lines=17> */
[C---:B------:R-:W-:Y:S01]  /*6410*/  SHF.L.U32 R7, R21.reuse, 0x10, RZ ;  /* 0x0000001015077819 */ /* 0x040fe200000006ff */
[----:B------:R-:W-:Y:S01]  /*6420*/  FMUL.FTZ R6, R6, R15 ;  /* 0x0000000f06067220 */ /* 0x000fe20000410000 */
[----:B------:R-:W-:Y:S01]  /*6430*/  LOP3.LUT R21, R21, 0xffff0000, RZ, 0xc0, !PT ;  /* 0xffff000015157812 */ /* 0x000fe200078ec0ff */
[----:B------:R-:W-:Y:S02]  /*6440*/  @!P0 FADD.FTZ R31, -R31, -RZ ;  /* 0x800000ff1f1f8221 */ /* 0x000fe40000010100 */
[----:B------:R-:W-:-:S02]  /*6450*/  @!P0 FADD.FTZ R19, -R19, -RZ ;  /* 0x800000ff13138221 */ /* 0x000fc40000010100 */
[----:B------:R-:W-:Y:S01]  /*6460*/  FMUL.FTZ R16, R13, R16 ;  /* 0x000000100d107220 */ /* 0x000fe20000410000 */
[C---:B------:R-:W-:Y:S01]  /*6470*/  LOP3.LUT R13, R20.reuse, 0xffff0000, RZ, 0xc0, !PT ;  /* 0xffff0000140d7812 */ /* 0x040fe200078ec0ff */
[----:B------:R-:W-:Y:S02]  /*6480*/  IMAD.U32 R15, R20, 0x10000, RZ ;  /* 0x00010000140f7824 */ /* 0x000fe400078e00ff */
        /* <DEDUP_REMOVED lines=20> */
.L_x_4540:
[----:B------:R-:W-:Y:S05]  /*65d0*/  BSYNC B0 ;  /* 0x0000000000007941 */ /* 0x000fea0003800000 */
.L_x_4539:
[----:B-----5:R1:W-:Y:S01]  /*65e0*/  STS.128 [R155+0x800], R4 ;  /* 0x000800049b007388 */ /* 0x0203e20000000c00 */
[----:B------:R-:W-:Y:S05]  /*65f0*/  BRA `(.L_x_4532) ;  /* 0x000001e000007947 */ /* 0x000fea0003800000 */
.L_x_4526:
        /* <DEDUP_REMOVED lines=15> */
.L_x_4542:
[----:B------:R-:W-:Y:S05]  /*66f0*/  BSYNC B0 ;  /* 0x0000000000007941 */ /* 0x000fea0003800000 */
.L_x_4541:
        /* <DEDUP_REMOVED lines=14> */
.L_x_4532:
[----:B------:R-:W-:Y:S05]  /*67e0*/  BSYNC B2 ;  /* 0x0000000000027941 */ /* 0x000fea0003800000 */
.L_x_4525:
        /* <DEDUP_REMOVED lines=13> */
[----:B----4-:R-:W-:Y:S02]  /*68c0*/  MOV R2, R154 ;  /* 0x0000009a00027202 */ /* 0x010fe40000000f00 */
[----:B------:R-:W-:-:S05]  /*68d0*/  MOV R3, R149 ;  /* 0x0000009500037202 */ /* 0x000fca0000000f00 */
[----:B------:R-:W-:Y:S01]  /*68e0*/  @!PT LDS RZ, [RZ] ;  /* 0x00000000fffff984 */ /* 0x000fe20000000800 */
[----:B------:R-:W-:Y:S01]  /*68f0*/  @!PT LDS RZ, [RZ] ;  /* 0x00000000fffff984 */ /* 0x000fe20000000800 */
[----:B------:R-:W-:Y:S01]  /*6900*/  @!PT LDS RZ, [RZ] ;  /* 0x00000000fffff984 */ /* 0x000fe20000000800 */
[----:B------:R2:W-:Y:S02]  /*6910*/  LDGSTS.E.BYPASS.LTC128B.128 [R155+0x1000], [R2.64] ;  /* 0x01000000029b7fae */ /* 0x0005e4000b901d46 */
.L_x_4544:
[----:B------:R-:W-:Y:S05]  /*6920*/  BSYNC B0 ;  /* 0x0000000000007941 */ /* 0x000fea0003800000 */
.L_x_4543:
[----:B------:R-:W-:Y:S01]  /*6930*/  ISETP.GE.AND P0, PT, R0, R5, PT ;  /* 0x000000050000720c */ /* 0x000fe20003f06270 */
[----:B------:R-:W-:-:S12]  /*6940*/  BSSY B0, `(.L_x_4545) ;  /* 0x000000b000007945 */ /* 0x000fd80003800000 */
[----:B------:R-:W-:Y:S05]  /*6950*/  @P0 BRA `(.L_x_4546) ;  /* 0x0000009000000947 */ /* 0x000fea0003800000 */
[----:B------:R-:W-:-:S13]  /*6960*/  ISETP.GE.AND P0, PT, R108, c[0x0][0x220], PT ;  /* 0x000088006c007a0c */ /* 0x000fda0003f06270 */
[----:B------:R1:W-:Y:S01]  /*6970*/  @P0 STS.128 [R155+0x1800], RZ ;  /* 0x001800ff9b000388 */ /* 0x0003e20000000c00 */
[----:B------:R-:W-:Y:S05]  /*6980*/  @P0 BRA `(.L_x_4546) ;  /* 0x0000006000000947 */ /* 0x000fea0003800000 */
[----:B--2-4-:R-:W-:-:S04]  /*6990*/  LEA R2, P0, R145, R154, 0x1 ;  /* 0x0000009a91027211 */ /* 0x014fc800078008ff */
[----:B------:R-:W-:-:S05]  /*69a0*/  LEA.HI.X R3, R145, R149, R126, 0x1, P0 ;  /* 0x0000009591037211 */ /* 0x000fca00000f0c7e */
[----:B------:R-:W-:Y:S01]  /*69b0*/  @!PT LDS RZ, [RZ] ;  /* 0x00000000fffff984 */ /* 0x000fe20000000800 */
[----:B------:R-:W-:Y:S01]  /*69c0*/  @!PT LDS RZ, [RZ] ;  /* 0x00000000fffff984 */ /* 0x000fe20000000800 */
[----:B------:R-:W-:Y:S01]  /*69d0*/  @!PT LDS RZ, [RZ] ;  /* 0x00000000fffff984 */ /* 0x000fe20000000800 */
[----:B------:R2:W-:Y:S04]  /*69e0*/  LDGSTS.E.BYPASS.LTC128B.128 [R155+0x1800], [R2.64] ;  /* 0x01800000029b7fae */ /* 0x0005e8000b901d46 */
.L_x_4546:
[----:B------:R-:W-:Y:S05]  /*69f0*/  BSYNC B0 ;  /* 0x0000000000007941 */ /* 0x000fea0003800000 */
.L_x_4545:
[----:B------:R-:W-:Y:S01]  /*6a00*/  IADD3 R4, R150, 0x40, RZ ;  /* 0x0000004096047810 */ /* 0x000fe20007ffe0ff */
[----:B------:R-:W-:Y:S03]  /*6a10*/  BSSY B0, `(.L_x_4547) ;  /* 0x000000e000007945 */ /* 0x000fe60003800000 */
[----:B------:R-:W-:-:S13]  /*6a20*/  ISETP.GE.AND P0, PT, R4, R5, PT ;  /* 0x000000050400720c */ /* 0x000fda0003f06270 */
[----:B------:R-:W-:Y:S05]  /*6a30*/  @P0 BRA `(.L_x_4548) ;  /* 0x000000b000000947 */ /* 0x000fea0003800000 */
[----:B------:R-:W-:-:S13]  /*6a40*/  ISETP.GE.AND P0, PT, R108, c[0x0][0x220], PT ;  /* 0x000088006c007a0c */ /* 0x000fda0003f06270 */
[----:B------:R1:W-:Y:S01]  /*6a50*/  @P0 STS.128 [R155+0x2000], RZ ;  /* 0x002000ff9b000388 */ /* 0x0003e20000000c00 */
[----:B------:R-:W-:Y:S05]  /*6a60*/  @P0 BRA `(.L_x_4548) ;  /* 0x0000008000000947 */ /* 0x000fea0003800000 */
[----:B--2-4-:R-:W-:Y:S02]  /*6a70*/  IMAD.MOV.U32 R2, RZ, RZ, c[0x0][0x198] ;  /* 0x00006600ff027624 */ /* 0x014fe400078e00ff */
[----:B------:R-:W-:-:S03]  /*6a80*/  IMAD.MOV.U32 R3, RZ, RZ, c[0x0][0x19c] ;  /* 0x00006700ff037624 */ /* 0x000fc600078e00ff */
[----:B------:R-:W-:-:S04]  /*6a90*/  LEA R6, P0, R2, R154, 0x7 ;  /* 0x0000009a02067211 */ /* 0x000fc800078038ff */
[----:B------:R-:W-:-:S05]  /*6aa0*/  LEA.HI.X R7, R2, R149, R3, 0x7, P0 ;  /* 0x0000009502077211 */ /* 0x000fca00000f3c03 */
[----:B------:R-:W-:Y:S01]  /*6ab0*/  @!PT LDS RZ, [RZ] ;  /* 0x00000000fffff984 */ /* 0x000fe20000000800 */
[----:B------:R-:W-:Y:S01]  /*6ac0*/  @!PT LDS RZ, [RZ] ;  /* 0x00000000fffff984 */ /* 0x000fe20000000800 */
[----:B------:R-:W-:Y:S01]  /*6ad0*/  @!PT LDS RZ, [RZ] ;  /* 0x00000000fffff984 */ /* 0x000fe20000000800 */
[----:B------:R2:W-:Y:S04]  /*6ae0*/  LDGSTS.E.BYPASS.LTC128B.128 [R155+0x2000], [R6.64] ;  /* 0x02000000069b7fae */ /* 0x0005e8000b901d46 */
.L_x_4548:
[----:B------:R-:W-:Y:S05]  /*6af0*/  BSYNC B0 ;  /* 0x0000000000007941 */ /* 0x000fea0003800000 */
.L_x_4547:
[----:B--2-4-:R-:W-:Y:S01]  /*6b00*/  IADD3 R2, R150, 0x60, RZ ;  /* 0x0000006096027810 */ /* 0x014fe20007ffe0ff */
        /* <DEDUP_REMOVED lines=21> */
.L_x_4550:
[----:B------:R-:W-:Y:S05]  /*6c60*/  BSYNC B0 ;  /* 0x0000000000007941 */ /* 0x000fea0003800000 */
.L_x_4549:
[----:B------:R-:W-:Y:S01]  /*6c70*/  IMAD R64, R64, c[0x0][0x320], RZ ;  /* 0x0000c80040407a24 */ /* 0x000fe200078e02ff */
[----:B------:R-:W0:Y:S01]  /*6c80*/  LDGDEPBAR ;  /* 0x00000000000079af */ /* 0x000e220000000000 */
[----:B------:R-:W-:-:S04]  /*6c90*/  IMAD.WIDE.U32 R114, R65, c[0x0][0x320], R114 ;  /* 0x0000c80041727a25 */ /* 0x000fc800078e0072 */
[----:B------:R-:W-:Y:S01]  /*6ca0*/  IMAD R64, R65, c[0x0][0x324], R64 ;  /* 0x0000c90041407a24 */ /* 0x000fe200078e0240 */
[----:B----4-:R-:W-:-:S03]  /*6cb0*/  LEA R12, P0, R114, c[0x0][0x318], 0x2 ;  /* 0x0000c600720c7a11 */ /* 0x010fc600078010ff */
[----:B------:R-:W-:-:S05]  /*6cc0*/  IMAD.IADD R64, R115, 0x1, R64 ;  /* 0x0000000173407824 */ /* 0x000fca00078e0240 */
[----:B------:R-:W-:-:S05]  /*6cd0*/  LEA.HI.X R13, R114, c[0x0][0x31c], R64, 0x2, P0 ;  /* 0x0000c700720d7a11 */ /* 0x000fca00000f1440 */
[----:B------:R-:W4:Y:S01]  /*6ce0*/  LDG.E R3, [R12.64] ;  /* 0x000000060c037981 */ /* 0x000f22000c1e1900 */
[----:B------:R-:W-:Y:S01]  /*6cf0*/  ISETP.GE.AND P2, PT, R150, R5, PT ;  /* 0x000000059600720c */ /* 0x000fe20003f46270 */
[----:B------:R-:W4:Y:S01]  /*6d00*/  MUFU.RCP R120, c[0x0][0x238] ;  /* 0x00008e0000787b08 */ /* 0x000f220000001000 */
[----:B------:R-:W-:Y:S01]  /*6d10*/  SHF.R.S32.HI R7, RZ, 0x1f, R6 ;  /* 0x0000001fff077819 */ /* 0x000fe20000011406 */
[----:B------:R-:W-:Y:S01]  /*6d20*/  IMAD.SHL.U32 R122, R57, 0x2, RZ ;  /* 0x00000002397a7824 */ /* 0x000fe200078e00ff */
[----:B------:R-:W-:-:S04]  /*6d30*/  DEPBAR.LE SB0, 0x0 ;  /* 0x000080000000791a */ /* 0x000fc80000000000 */
[----:B------:R-:W-:Y:S01]  /*6d40*/  BAR.SYNC.DEFER_BLOCKING 0x0 ;  /* 0x0000000000007b1d */ /* 0x000fe20000010000 */
[----:B------:R-:W-:Y:S02]  /*6d50*/  LEA R160, P0, R162, c[0x0][0x170], 0x1 ;  /* 0x00005c00a2a07a11 */ /* 0x000fe400078008ff */
[----:B------:R-:W-:Y:S02]  /*6d60*/  LEA.HI R156, R7, R6, RZ, 0x2 ;  /* 0x00000006079c7211 */ /* 0x000fe400078f10ff */
[----:B------:R-:W-:Y:S01]  /*6d70*/  LOP3.LUT R122, R122, 0x6, RZ, 0xc0, !PT ;  /* 0x000000067a7a7812 */ /* 0x000fe200078ec0ff */
[----:B------:R-:W-:Y:S01]  /*6d80*/  BSSY B0, `(.L_x_4551) ;  /* 0x0000011000007945 */ /* 0x000fe20003800000 */
[----:B------:R-:W-:Y:S02]  /*6d90*/  LEA.HI.X R161, R162, c[0x0][0x174], R165, 0x1, P0 ;  /* 0x00005d00a2a17a11 */ /* 0x000fe400000f0ca5 */
[----:B------:R-:W-:Y:S01]  /*6da0*/  SHF.R.S32.HI R156, RZ, 0x2, R156 ;  /* 0x00000002ff9c7819 */ /* 0x000fe2000001149c */
[----:B------:R1:W-:Y:S04]  /*6db0*/  @P2 STS [R155+0x3000], RZ ;  /* 0x003000ff9b002388 */ /* 0x0003e80000000800 */
[----:B------:R1:W-:Y:S04]  /*6dc0*/  @P2 STS [R155+0x3004], RZ ;  /* 0x003004ff9b002388 */ /* 0x0003e80000000800 */
[----:B------:R1:W-:Y:S01]  /*6dd0*/  @P2 STS.64 [R155+0x3008], RZ ;  /* 0x003008ff9b002388 */ /* 0x0003e20000000a00 */
[----:B----4-:R-:W-:Y:S01]  /*6de0*/  FMUL.FTZ R120, R3, R120 ;  /* 0x0000007803787220 */ /* 0x010fe20000410000 */
        /* <DEDUP_REMOVED lines=10> */
.L_x_4552:
[----:B-1----:R-:W-:Y:S05]  /*6e90*/  BSYNC B0 ;  /* 0x0000000000007941 */ /* 0x002fea0003800000 */
.L_x_4551:
        /* <DEDUP_REMOVED lines=13> */
.L_x_4554:
[----:B------:R-:W-:Y:S05]  /*6f70*/  BSYNC B0 ;  /* 0x0000000000007941 */ /* 0x000fea0003800000 */
.L_x_4553:
        /* <DEDUP_REMOVED lines=15> */
.L_x_4556:
[----:B------:R-:W-:Y:S05]  /*7070*/  BSYNC B0 ;  /* 0x0000000000007941 */ /* 0x000fea0003800000 */
.L_x_4555:
        /* <DEDUP_REMOVED lines=16> */
.L_x_4558:
[----:B------:R-:W-:Y:S05]  /*7180*/  BSYNC B0 ;  /* 0x0000000000007941 */ /* 0x000fea0003800000 */
.L_x_4557:
[----:B------:R-:W-:Y:S01]  /*7190*/  LOP3.LUT R0, R63, 0xfffffff8, RZ, 0xc0, !PT ;  /* 0xfffffff83f007812 */ /* 0x000fe200078ec0ff */
[----:B------:R-:W-:Y:S01]  /*71a0*/  IMAD.SHL.U32 R4, R58, 0x40, RZ ;  /* 0x000000403a047824 */ /* 0x000fe200078e00ff */
[----:B-1----:R-:W-:Y:S01]  /*71b0*/  SHF.R.S32.HI R6, RZ, 0x4, R61 ;  /* 0x00000004ff067819 */ /* 0x002fe2000001143d */
[----:B------:R-:W-:Y:S01]  /*71c0*/  IMAD.IADD R87, R9, 0x1, R122 ;  /* 0x0000000109577824 */ /* 0x000fe200078e027a */
[----:B------:R-:W-:Y:S01]  /*71d0*/  LOP3.LUT R59, R59, 0x7fffffe, RZ, 0xc0, !PT ;  /* 0x07fffffe3b3b7812 */ /* 0x000fe200078ec0ff */
[----:B------:R-:W-:Y:S01]  /*71e0*/  IMAD.IADD R57, R57, 0x1, -R0 ;  /* 0x0000000139397824 */ /* 0x000fe200078e0a00 */
[----:B------:R-:W-:Y:S01]  /*71f0*/  LEA.HI R3, R61, R6, RZ, 0x1 ;  /* 0x000000063d037211 */ /* 0x000fe200078f08ff */
[----:B------:R-:W0:Y:S01]  /*7200*/  LDGDEPBAR ;  /* 0x00000000000079af */ /* 0x000e220000000000 */
[----:B------:R-:W-:Y:S01]  /*7210*/  SHF.R.S32.HI R5, RZ, 0x1f, R60 ;  /* 0x0000001fff057819 */ /* 0x000fe2000001143c */
[----:B------:R-:W-:Y:S01]  /*7220*/  IMAD.IADD R48, R60, 0x1, -R59 ;  /* 0x000000013c307824 */ /* 0x000fe200078e0a3b */
[----:B------:R-:W-:Y:S01]  /*7230*/  LEA.HI R0, R57, R57, RZ, 0x1 ;  /* 0x0000003939007211 */ /* 0x000fe200078f08ff */
[----:B------:R-:W-:Y:S01]  /*7240*/  I2F R11, R87 ;  /* 0x00000057000b7306 */ /* 0x000fe20000201400 */
[----:B------:R-:W-:-:S02]  /*7250*/  LOP3.LUT R3, R3, 0xfffffffe, RZ, 0xc0, !PT ;  /* 0xfffffffe03037812 */ /* 0x000fc400078ec0ff */
        /* <DEDUP_REMOVED lines=9> */
[----:B------:R-:W-:Y:S01]  /*72f0*/  IADD3 R71, R87, 0x18, RZ ;  /* 0x0000001857477810 */ /* 0x000fe20007ffe0ff */
[----:B------:R-:W-:Y:S01]  /*7300*/  IMAD.SHL.U32 R3, R6, 0x8, RZ ;  /* 0x0000000806037824 */ /* 0x000fe200078e00ff */
[----:B------:R-:W-:Y:S01]  /*7310*/  LOP3.LUT R5, R5, 0xc0, RZ, 0xc0, !PT ;  /* 0x000000c005057812 */ /* 0x000fe200078ec0ff */
[----:B------:R-:W-:Y:S01]  /*7320*/  IMAD.SHL.U32 R2, R62, 0x8, RZ ;  /* 0x000000083e027824 */ /* 0x000fe200078e00ff */
[----:B------:R-:W-:Y:S01]  /*7330*/  LOP3.LUT R69, R60, 0xffffff00, RZ, 0xc0, !PT ;  /* 0xffffff003c457812 */ /* 0x000fe200078ec0ff */
[----:B------:R-:W-:Y:S01]  /*7340*/  IMAD R117, R6, 0x8, R117 ;  /* 0x0000000806757824 */ /* 0x000fe200078e0275 */
[----:B------:R-:W-:Y:S01]  /*7350*/  LOP3.LUT R3, R4, 0x8, R3, 0xf8, !PT ;  /* 0x0000000804037812 */ /* 0x000fe200078ef803 */
[----:B------:R-:W-:Y:S01]  /*7360*/  I2F R57, R71 ;  /* 0x0000004700397306 */ /* 0x000fe20000201400 */
[----:B------:R-:W-:Y:S01]  /*7370*/  LOP3.LUT R2, R5, 0x8, R2, 0xf8, !PT ;  /* 0x0000000805027812 */ /* 0x000fe200078ef802 */
[----:B------:R-:W-:Y:S01]  /*7380*/  IMAD R7, R50, 0x200, R69 ;  /* 0x0000020032077824 */ /* 0x000fe200078e0245 */
[----:B------:R-:W-:-:S02]  /*7390*/  SHF.R.U32.HI R4, RZ, 0x3, R4 ;  /* 0x00000003ff047819 */ /* 0x000fc40000011604 */
[----:B------:R-:W-:Y:S02]  /*73a0*/  SHF.R.U32.HI R5, RZ, 0x3, R5 ;  /* 0x00000003ff057819 */ /* 0x000fe40000011605 */
[----:B------:R-:W-:Y:S01]  /*73b0*/  LOP3.LUT R3, R3, R4, RZ, 0x3c, !PT ;  /* 0x0000000403037212 */ /* 0x000fe200078e3cff */
[----:B------:R-:W-:Y:S01]  /*73c0*/  IMAD R4, R48, 0x20, R7 ;  /* 0x0000002030047824 */ /* 0x000fe200078e0207 */
[----:B------:R-:W-:Y:S01]  /*73d0*/  LOP3.LUT R2, R2, R5, RZ, 0x3c, !PT ;  /* 0x0000000502027212 */ /* 0x000fe200078e3cff */
[----:B------:R-:W-:Y:S01]  /*73e0*/  IMAD R48, R48, 0x20, R69 ;  /* 0x0000002030307824 */ /* 0x000fe200078e0245 */
[----:B------:R-:W-:Y:S01]  /*73f0*/  IADD3 R75, R87, 0x11, RZ ;  /* 0x00000011574b7810 */ /* 0x000fe20007ffe0ff */
[----:B------:R-:W-:Y:S01]  /*7400*/  IMAD.IADD R119, R3, 0x1, R4 ;  /* 0x0000000103777824 */ /* 0x000fe200078e0204 */
[----:B------:R-:W-:Y:S01]  /*7410*/  IADD3 R79, R87, 0x19, RZ ;  /* 0x00000019574f7810 */ /* 0x000fe20007ffe0ff */
[----:B------:R-:W-:Y:S01]  /*7420*/  IMAD.U32 R117, R117, 0x20, R2 ;  /* 0x0000002075757824 */ /* 0x000fe200078e0002 */
[----:B------:R-:W-:Y:S01]  /*7430*/  IADD3 R77, R87, 0x28, RZ ;  /* 0x00000028574d7810 */ /* 0x000fe20007ffe0ff */
[----:B------:R-:W-:Y:S01]  /*7440*/  IMAD.SHL.U32 R119, R119, 0x2, RZ ;  /* 0x0000000277777824 */ /* 0x000fe200078e00ff */
[----:B------:R-:W1:Y:S01]  /*7450*/  I2F R8, R75 ;  /* 0x0000004b00087306 */ /* 0x000e620000201400 */
[----:B------:R-:W-:Y:S01]  /*7460*/  IMAD.SHL.U32 R117, R117, 0x2, RZ ;  /* 0x0000000275757824 */ /* 0x000fe200078e00ff */
[C---:B------:R-:W-:Y:S01]  /*7470*/  IADD3 R81, R87.reuse, 0x20, RZ ;  /* 0x0000002057517810 */ /* 0x040fe20007ffe0ff */
[----:B------:R-:W-:Y:S01]  /*7480*/  IMAD R118, R10, 0x2, R119 ;  /* 0x000000020a767824 */ /* 0x000fe200078e0277 */
[----:B------:R-:W-:Y:S01]  /*7490*/  LDSM.16.M88.4 R40, [R119] ;  /* 0x000000007728783b */ /* 0x000fe20000000200 */
[----:B------:R-:W-:Y:S01]  /*74a0*/  IADD3 R83, R87, 0x29, RZ ;  /* 0x0000002957537810 */ /* 0x000fe20007ffe0ff */
[----:B------:R-:W-:Y:S01]  /*74b0*/  IMAD.IADD R157, R3, 0x1, R48 ;  /* 0x00000001039d7824 */ /* 0x000fe200078e0230 */
[C---:B------:R-:W-:Y:S01]  /*74c0*/  IADD3 R0, R117.reuse, 0x1000, RZ ;  /* 0x0000100075007810 */ /* 0x040fe20007ffe0ff */
[----:B------:R-:W5:Y:S01]  /*74d0*/  LDSM.16.M88.4 R44, [R117+0x1400] ;  /* 0x00140000752c783b */ /* 0x000f620000000200 */
[----:B------:R-:W-:Y:S01]  /*74e0*/  IADD3 R116, R117, 0x1020, RZ ;  /* 0x0000102075747810 */ /* 0x000fe20007ffe0ff */
[----:B------:R-:W-:Y:S01]  /*74f0*/  I2F R58, R79 ;  /* 0x0000004f003a7306 */ /* 0x000fe20000201400 */
[----:B------:R-:W-:Y:S01]  /*7500*/  @P0 IADD3 R116, R0, -0x20, RZ ;  /* 0xffffffe000740810 */ /* 0x000fe20007ffe0ff */
[----:B------:R-:W2:Y:S01]  /*7510*/  LDSM.16.M88.4 R16, [R117+0x1800] ;  /* 0x001800007510783b */ /* 0x000ea20000000200 */
[----:B------:R-:W-:-:S02]  /*7520*/  IADD3 R69, R87, 0x30, RZ ;  /* 0x0000003057457810 */ /* 0x000fc40007ffe0ff */
[C---:B------:R-:W-:Y:S01]  /*7530*/  IADD3 R115, R116.reuse, 0x400, RZ ;  /* 0x0000040074737810 */ /* 0x040fe20007ffe0ff */
[----:B------:R-:W-:Y:S01]  /*7540*/  LDSM.16.M88.4 R32, [R118] ;  /* 0x000000007620783b */ /* 0x000fe20000000200 */
        /* <DEDUP_REMOVED lines=9> */
[----:B------:R-:W-:Y:S01]  /*75e0*/  IADD3 R3, R116, 0x1c00, RZ ;  /* 0x00001c0074037810 */ /* 0x000fe20007ffe0ff */
[----:B------:R-:W1:Y:S04]  /*75f0*/  LDSM.16.M88.4 R36, [R117+0x1c00] ;  /* 0x001c00007524783b */ /* 0x000e680000000200 */
[----:B------:R-:W1:Y:S02]  /*7600*/  LDSM.16.M88.4 R28, [R116+0x800] ;  /* 0x00080000741c783b */ /* 0x000e640000000200 */
[----:B------:R-:W-:Y:S02]  /*7610*/  I2F R73, R81 ;  /* 0x0000005100497306 */ /* 0x000fe40000201400 */
[----:B------:R-:W1:Y:S04]  /*7620*/  LDSM.16.M88.4 R60, [R116] ;  /* 0x00000000743c783b */ /* 0x000e680000000200 */
[----:B------:R-:W1:Y:S01]  /*7630*/  LDSM.16.M88.4 R24, [R116+0xc00] ;  /* 0x000c00007418783b */ /* 0x000e620000000200 */
[C---:B-----5:R-:W-:Y:S08]  /*7640*/  HMMA.16816.F32.BF16 R4, R40.reuse, R44, RZ ;  /* 0x0000002c2804723c */ /* 0x060ff000000418ff */
[C---:B------:R-:W-:Y:S08]  /*7650*/  HMMA.16816.F32.BF16 R44, R40.reuse, R46, RZ ;  /* 0x0000002e282c723c */ /* 0x040ff000000418ff */
[----:B--23--:R-:W-:Y:S08]  /*7660*/  HMMA.16816.F32.BF16 R20, R40, R16, RZ ;  /* 0x000000102814723c */ /* 0x00cff000000418ff */
[----:B------:R-:W-:Y:S07]  /*7670*/  HMMA.16816.F32.BF16 R4, R32, R52, R4 ;  /* 0x000000342004723c */ /* 0x000fee0000041804 */
[----:B------:R-:W-:Y:S01]  /*7680*/  IMAD R53, R50, 0x10, R51 ;  /* 0x0000001032357824 */ /* 0x000fe200078e0233 */
[----:B------:R-:W-:Y:S01]  /*7690*/  HMMA.16816.F32.BF16 R16, R40, R18, RZ ;  /* 0x000000122810723c */ /* 0x000fe200000418ff */
[----:B------:R-:W-:Y:S03]  /*76a0*/  I2F R51, R77 ;  /* 0x0000004d00337306 */ /* 0x000fe60000201400 */
[----:B------:R-:W-:-:S04]  /*76b0*/  IADD3 R53, R53, 0x1, R156 ;  /* 0x0000000135357810 */ /* 0x000fc80007ffe09c */
[----:B----4-:R-:W-:Y:S01]  /*76c0*/  HMMA.16816.F32.BF16 R12, R40, R64, RZ ;  /* 0x00000040280c723c */ /* 0x010fe200000418ff */
[----:B------:R-:W-:Y:S01]  /*76d0*/  IADD3 R85, R56, R53, -R146 ;  /* 0x0000003538557210 */ /* 0x000fe20007ffe892 */
[----:B------:R-:W-:Y:S03]  /*76e0*/  I2F R65, R71 ;  /* 0x0000004700417306 */ /* 0x000fe60000201400 */
[----:B------:R-:W-:-:S03]  /*76f0*/  IADD3 R85, R85, c[0x0][0x2e8], RZ ;  /* 0x0000ba0055557a10 */ /* 0x000fc60007ffe0ff */
[----:B------:R-:W-:Y:S01]  /*7700*/  HMMA.16816.F32.BF16 R44, R32, R54, R44 ;  /* 0x00000036202c723c */ /* 0x000fe2000004182c */
[----:B------:R-:W-:Y:S01]  /*7710*/  IMNMX R0, R85, R56, PT ;  /* 0x0000003855007217 */ /* 0x000fe20003800200 */
[----:B------:R-:W2:Y:S01]  /*7720*/  I2F R64, R75 ;  /* 0x0000004b00407306 */ /* 0x000ea20000201400 */
[----:B-1----:R-:W-:Y:S02]  /*7730*/  FFMA.FTZ R7, R120, R8, R7 ;  /* 0x0000000878077223 */ /* 0x002fe40000010007 */
[-C--:B------:R-:W-:Y:S02]  /*7740*/  ISETP.GE.AND P5, PT, R71, R0.reuse, PT ;  /* 0x000000004700720c */ /* 0x080fe40003fa6270 */
[-C--:B------:R-:W-:Y:S01]  /*7750*/  ISETP.GE.AND P6, PT, R75, R0.reuse, PT ;  /* 0x000000004b00720c */ /* 0x080fe20003fc6270 */
[----:B------:R-:W-:Y:S01]  /*7760*/  HMMA.16816.F32.BF16 R52, R40, R36, RZ ;  /* 0x000000242834723c */ /* 0x000fe200000418ff */
[----:B------:R-:W-:-:S06]  /*7770*/  ISETP.GE.AND P2, PT, R79, R0, PT ;  /* 0x000000004f00720c */ /* 0x000fcc0003f46270 */
[----:B------:R-:W-:Y:S01]  /*7780*/  IADD3 R37, R85, 0x8, RZ ;  /* 0x0000000855257810 */ /* 0x000fe20007ffe0ff */
[----:B------:R-:W-:Y:S01]  /*7790*/  HMMA.16816.F32.BF16 R16, R32, R30, R16 ;  /* 0x0000001e2010723c */ /* 0x000fe20000041810 */
[C---:B--2---:R-:W-:Y:S02]  /*77a0*/  FFMA.FTZ R64, R120.reuse, R64, R5 ;  /* 0x0000004078407223 */ /* 0x044fe40000010005 */
[----:B------:R-:W-:Y:S01]  /*77b0*/  IMNMX R2, R37, R56, PT ;  /* 0x0000003825027217 */ /* 0x000fe20003800200 */
[----:B------:R-:W-:Y:S03]  /*77c0*/  I2F R5, R69 ;  /* 0x0000004500057306 */ /* 0x000fe60000201400 */
[-C--:B------:R-:W-:Y:S01]  /*77d0*/  ISETP.GE.AND P3, PT, R71, R2.reuse, PT ;  /* 0x000000024700720c */ /* 0x080fe20003f66270 */
[----:B------:R-:W-:Y:S01]  /*77e0*/  HMMA.16816.F32.BF16 R36, R40, R38, RZ ;  /* 0x000000262824723c */ /* 0x000fe200000418ff */
[----:B------:R-:W-:Y:S01]  /*77f0*/  FFMA.FTZ R44, R120, R57, R44 ;  /* 0x00000039782c7223 */ /* 0x000fe2000001002c */
[----:B------:R-:W-:Y:S01]  /*7800*/  FSEL R8, R64, -INF , !P6 ;  /* 0xff80000040087808 */ /* 0x000fe20007000000 */
[C---:B------:R-:W-:Y:S01]  /*7810*/  FFMA.FTZ R46, R120.reuse, R65, R46 ;  /* 0x00000041782e7223 */ /* 0x040fe2000001002e */
[----:B------:R-:W-:Y:S01]  /*7820*/  ISETP.GE.AND P4, PT, R75, R2, PT ;  /* 0x000000024b00720c */ /* 0x000fe20003f86270 */
[----:B------:R-:W-:Y:S01]  /*7830*/  FFMA.FTZ R45, R120, R58, R45 ;  /* 0x0000003a782d7223 */ /* 0x000fe2000001002d */
[----:B------:R-:W-:Y:S01]  /*7840*/  FSEL R70, R44, -INF , !P5 ;  /* 0xff8000002c467808 */ /* 0x000fe20006800000 */
[----:B------:R-:W1:Y:S01]  /*7850*/  I2F R56, R83 ;  /* 0x0000005300387306 */ /* 0x000e620000201400 */
[----:B------:R-:W-:Y:S01]  /*7860*/  HMMA.16816.F32.BF16 R12, R32, R60, R12 ;  /* 0x0000003c200c723c */ /* 0x000fe2000004180c */
[----:B------:R-:W-:-:S02]  /*7870*/  FSEL R91, R46, -INF , !P3 ;  /* 0xff8000002e5b7808 */ /* 0x000fc40005800000 */
[C---:B------:R-:W-:Y:S02]  /*7880*/  ISETP.GE.AND P5, PT, R77.reuse, R0, PT ;  /* 0x000000004d00720c */ /* 0x040fe40003fa6270 */
[----:B------:R-:W-:Y:S02]  /*7890*/  ISETP.GE.AND P3, PT, R77, R2, PT ;  /* 0x000000024d00720c */ /* 0x000fe40003f66270 */
[----:B------:R-:W2:Y:S01]  /*78a0*/  I2F R60, R79 ;  /* 0x0000004f003c7306 */ /* 0x000ea20000201400 */
[----:B------:R-:W-:Y:S01]  /*78b0*/  HMMA.16816.F32.BF16 R20, R32, R28, R20 ;  /* 0x0000001c2014723c */ /* 0x000fe20000041814 */
[----:B------:R-:W3:Y:S01]  /*78c0*/  LDSM.16.M88.4 R28, [R117+0x2000] ;  /* 0x00200000751c783b */ /* 0x000ee20000000200 */
[C---:B------:R-:W-:Y:S01]  /*78d0*/  FFMA.FTZ R16, R120.reuse, R51, R16 ;  /* 0x0000003378107223 */ /* 0x040fe20000010010 */
[----:B------:R-:W-:Y:S01]  /*78e0*/  IADD3 R57, R87, 0x38, RZ ;  /* 0x0000003857397810 */ /* 0x000fe20007ffe0ff */
[----:B------:R-:W-:Y:S01]  /*78f0*/  FFMA.FTZ R17, R120, R68, R17 ;  /* 0x0000004478117223 */ /* 0x000fe20000010011 */
[----:B------:R-:W-:-:S02]  /*7900*/  FSEL R93, R7, -INF , !P4 ;  /* 0xff800000075d7808 */ /* 0x000fc40006000000 */
[----:B------:R-:W4:Y:S01]  /*7910*/  I2F R61, R77 ;  /* 0x0000004d003d7306 */ /* 0x000f220000201400 */
[C---:B------:R-:W-:Y:S01]  /*7920*/  HMMA.16816.F32.BF16 R52, R32.reuse, R24, R52 ;  /* 0x000000182034723c */ /* 0x040fe20000041834 */
[----:B------:R-:W-:Y:S01]  /*7930*/  FSEL R74, R16, -INF , !P5 ;  /* 0xff800000104a7808 */ /* 0x000fe20006800000 */
[C---:B-1----:R-:W-:Y:S01]  /*7940*/  FFMA.FTZ R19, R120.reuse, R56, R19 ;  /* 0x0000003878137223 */ /* 0x042fe20000010013 */
[----:B------:R-:W-:Y:S02]  /*7950*/  FSEL R50, R45, -INF , !P2 ;  /* 0xff8000002d327808 */ /* 0x000fe40005000000 */
[----:B------:R-:W-:Y:S01]  /*7960*/  ISETP.GE.AND P0, PT, R79, R2, PT ;  /* 0x000000024f00720c */ /* 0x000fe20003f06270 */
[C---:B--2---:R-:W-:Y:S02]  /*7970*/  FFMA.FTZ R60, R120.reuse, R60, R47 ;  /* 0x0000003c783c7223 */ /* 0x044fe4000001002f */
[----:B------:R-:W-:Y:S01]  /*7980*/  HMMA.16816.F32.BF16 R36, R32, R26, R36 ;  /* 0x0000001a2024723c */ /* 0x000fe20000041824 */
[----:B------:R-:W-:Y:S01]  /*7990*/  IADD3 R47, R87, 0x31, RZ ;  /* 0x00000031572f7810 */ /* 0x000fe20007ffe0ff */
[----:B------:R-:W1:Y:S01]  /*79a0*/  I2F R7, R69 ;  /* 0x0000004500077306 */ /* 0x000e620000201400 */
[----:B------:R-:W-:Y:S01]  /*79b0*/  ISETP.GE.AND P4, PT, R81, R2, PT ;  /* 0x000000025100720c */ /* 0x000fe20003f86270 */
[C---:B------:R-:W-:Y:S01]  /*79c0*/  FFMA.FTZ R12, R120.reuse, R11, R12 ;  /* 0x0000000b780c7223 */ /* 0x040fe2000001000c */
[----:B------:R-:W-:Y:S01]  /*79d0*/  ISETP.GE.AND P5, PT, R47, R0, PT ;  /* 0x000000002f00720c */ /* 0x000fe20003fa6270 */
[----:B----4-:R-:W-:-:S02]  /*79e0*/  FFMA.FTZ R18, R120, R61, R18 ;  /* 0x0000003d78127223 */ /* 0x010fc40000010012 */
[----:B------:R-:W-:Y:S01]  /*79f0*/  HMMA.16816.F32.BF16 R64, R40, R66, RZ ;  /* 0x000000422840723c */ /* 0x000fe200000418ff */
[----:B------:R-:W-:Y:S01]  /*7a00*/  FFMA.FTZ R22, R120, R59, R22 ;  /* 0x0000003b78167223 */ /* 0x000fe20000010016 */
[----:B------:R-:W2:Y:S01]  /*7a10*/  I2F R24, R47 ;  /* 0x0000002f00187306 */ /* 0x000ea20000201400 */
[----:B------:R-:W-:Y:S01]  /*7a20*/  FSEL R89, R60, -INF , !P0 ;  /* 0xff8000003c597808 */ /* 0x000fe20004000000 */
[----:B------:R-:W-:Y:S01]  /*7a30*/  FFMA.FTZ R20, R120, R73, R20 ;  /* 0x0000004978147223 */ /* 0x000fe20000010014 */
[----:B------:R-:W-:Y:S02]  /*7a40*/  FSEL R75, R18, -INF , !P3 ;  /* 0xff800000124b7808 */ /* 0x000fe40005800000 */
[----:B------:R-:W-:Y:S01]  /*7a50*/  ISETP.GE.AND P3, PT, R47, R2, PT ;  /* 0x000000022f00720c */ /* 0x000fe20003f66270 */
[C---:B------:R-:W-:Y:S01]  /*7a60*/  FFMA.FTZ R5, R120.reuse, R5, R52 ;  /* 0x0000000578057223 */ /* 0x040fe20000010034 */
[C---:B------:R-:W-:Y:S01]  /*7a70*/  ISETP.GE.AND P2, PT, R83.reuse, R0, PT ;  /* 0x000000005300720c */ /* 0x040fe20003f46270 */
[----:B------:R-:W4:Y:S01]  /*7a80*/  I2F R25, R47 ;  /* 0x0000002f00197306 */ /* 0x000f220000201400 */
[----:B------:R-:W-:Y:S01]  /*7a90*/  ISETP.GE.AND P0, PT, R83, R2, PT ;  /* 0x000000025300720c */ /* 0x000fe20003f06270 */
[----:B-1----:R-:W-:Y:S01]  /*7aa0*/  FFMA.FTZ R54, R120, R7, R54 ;  /* 0x0000000778367223 */ /* 0x002fe20000010036 */
[----:B------:R-:W-:-:S02]  /*7ab0*/  IADD3 R27, R87, 0x1, RZ ;  /* 0x00000001571b7810 */ /* 0x000fc40007ffe0ff */
[----:B------:R-:W-:Y:S02]  /*7ac0*/  FSEL R83, R22, -INF , !P4 ;  /* 0xff80000016537808 */ /* 0x000fe40006000000 */
[----:B------:R-:W-:Y:S01]  /*7ad0*/  FSEL R22, R17, -INF , !P2 ;  /* 0xff80000011167808 */ /* 0x000fe20005000000 */
[----:B------:R-:W1:Y:S01]  /*7ae0*/  I2F R45, R57 ;  /* 0x00000039002d7306 */ /* 0x000e620000201400 */
[----:B------:R-:W-:Y:S01]  /*7af0*/  FSEL R73, R19, -INF , !P0 ;  /* 0xff80000013497808 */ /* 0x000fe20004000000 */
[C---:B--2---:R-:W-:Y:S01]  /*7b00*/  FFMA.FTZ R24, R120.reuse, R24, R53 ;  /* 0x0000001878187223 */ /* 0x044fe20000010035 */
[----:B------:R-:W2:Y:S01]  /*7b10*/  LDSM.16.M88.4 R16, [R116+0x1000] ;  /* 0x001000007410783b */ /* 0x000ea20000000200 */
[-C--:B------:R-:W-:Y:S02]  /*7b20*/  ISETP.GE.AND P6, PT, R81, R0.reuse, PT ;  /* 0x000000005100720c */ /* 0x080fe40003fc6270 */
[----:B------:R-:W-:Y:S01]  /*7b30*/  HMMA.16816.F32.BF16 R64, R32, R62, R64 ;  /* 0x0000003e2040723c */ /* 0x000fe20000041840 */
[C---:B------:R-:W-:Y:S01]  /*7b40*/  ISETP.GE.AND P2, PT, R57.reuse, R0, PT ;  /* 0x000000003900720c */ /* 0x040fe20003f46270 */
[----:B------:R-:W5:Y:S01]  /*7b50*/  I2F R47, R57 ;  /* 0x00000039002f7306 */ /* 0x000f620000201400 */
[----:B------:R-:W-:Y:S01]  /*7b60*/  ISETP.GE.AND P0, PT, R57, R2, PT ;  /* 0x000000023900720c */ /* 0x000fe20003f06270 */
[----:B----4-:R-:W-:Y:S01]  /*7b70*/  FFMA.FTZ R51, R120, R25, R55 ;  /* 0x0000001978337223 */ /* 0x010fe20000010037 */
[----:B------:R-:W-:-:S02]  /*7b80*/  FSEL R20, R20, -INF , !P6 ;  /* 0xff80000014147808 */ /* 0x000fc40007000000 */
[C---:B------:R-:W-:Y:S02]  /*7b90*/  ISETP.GE.AND P6, PT, R69.reuse, R0, PT ;  /* 0x000000004500720c */ /* 0x040fe40003fc6270 */
[----:B------:R-:W-:Y:S01]  /*7ba0*/  ISETP.GE.AND P4, PT, R69, R2, PT ;  /* 0x000000024500720c */ /* 0x000fe20003f86270 */
[----:B-1----:R-:W-:Y:S01]  /*7bb0*/  FFMA.FTZ R36, R120, R45, R36 ;  /* 0x0000002d78247223 */ /* 0x002fe20000010024 */
[----:B------:R-:W1:Y:S01]  /*7bc0*/  I2F R7, R27 ;  /* 0x0000001b00077306 */ /* 0x000e620000201400 */
[----:B------:R-:W-:Y:S02]  /*7bd0*/  FSEL R78, R24, -INF , !P5 ;  /* 0xff800000184e7808 */ /* 0x000fe40006800000 */
[----:B------:R-:W-:Y:S02]  /*7be0*/  FSEL R51, R51, -INF , !P3 ;  /* 0xff80000033337808 */ /* 0x000fe40005800000 */
[----:B------:R-:W-:Y:S01]  /*7bf0*/  FSEL R80, R5, -INF , !P6 ;  /* 0xff80000005507808 */ /* 0x000fe20007000000 */
[----:B-----5:R-:W-:Y:S01]  /*7c00*/  FFMA.FTZ R38, R120, R47, R38 ;  /* 0x0000002f78267223 */ /* 0x020fe20000010026 */
[----:B------:R-:W-:Y:S01]  /*7c10*/  IADD3 R57, R87, 0x8, RZ ;  /* 0x0000000857397810 */ /* 0x000fe20007ffe0ff */
[----:B------:R-:W4:Y:S01]  /*7c20*/  LDSM.16.M88.4 R44, [R117+0x2400] ;  /* 0x00240000752c783b */ /* 0x000f220000000200 */
[----:B------:R-:W-:-:S02]  /*7c30*/  FSEL R71, R54, -INF , !P4 ;  /* 0xff80000036477808 */ /* 0x000fc40006000000 */
[----:B------:R5:W2:Y:S01]  /*7c40*/  I2F R53, R57 ;  /* 0x0000003900357306 */ /* 0x000aa20000201400 */
[C---:B------:R-:W-:Y:S02]  /*7c50*/  ISETP.GE.AND P5, PT, R57.reuse, R0, PT ;  /* 0x000000003900720c */ /* 0x040fe40003fa6270 */
[----:B------:R-:W-:Y:S01]  /*7c60*/  ISETP.GE.AND P3, PT, R57, R2, PT ;  /* 0x000000023900720c */ /* 0x000fe20003f66270 */
[CC--:B-1----:R-:W-:Y:S01]  /*7c70*/  FFMA.FTZ R13, R120.reuse, R7.reuse, R13 ;  /* 0x00000007780d7223 */ /* 0x0c2fe2000001000d */
[C---:B------:R-:W-:Y:S01]  /*7c80*/  ISETP.GE.AND P6, PT, R27.reuse, R0, PT ;  /* 0x000000001b00720c */ /* 0x040fe20003fc6270 */
[----:B------:R-:W-:Y:S01]  /*7c90*/  FFMA.FTZ R15, R120, R7, R15 ;  /* 0x00000007780f7223 */ /* 0x000fe2000001000f */
[----:B------:R-:W-:Y:S02]  /*7ca0*/  ISETP.GE.AND P4, PT, R27, R2, PT ;  /* 0x000000021b00720c */ /* 0x000fe40003f86270 */
[----:B---3--:R-:W-:Y:S01]  /*7cb0*/  HMMA.16816.F32.BF16 R24, R40, R28, RZ ;  /* 0x0000001c2818723c */ /* 0x008fe200000418ff */
[----:B------:R-:W-:-:S02]  /*7cc0*/  IADD3 R55, R87, 0x9, RZ ;  /* 0x0000000957377810 */ /* 0x000fc40007ffe0ff */
[----:B------:R-:W-:Y:S02]  /*7cd0*/  FSEL R72, R13, -INF , !P6 ;  /* 0xff8000000d487808 */ /* 0x000fe40007000000 */
[----:B------:R-:W-:Y:S01]  /*7ce0*/  FSEL R13, R15, -INF , !P4 ;  /* 0xff8000000f0d7808 */ /* 0x000fe20006000000 */
[----:B------:R1:W3:Y:S01]  /*7cf0*/  I2F R5, R55 ;  /* 0x0000003700057306 */ /* 0x0002e20000201400 */
[----:B-----5:R-:W-:Y:S01]  /*7d00*/  IADD3 R57, R87, 0x10, RZ ;  /* 0x0000001057397810 */ /* 0x020fe20007ffe0ff */
[-C--:B--2---:R-:W-:Y:S01]  /*7d10*/  FFMA.FTZ R64, R120, R53.reuse, R64 ;  /* 0x0000003578407223 */ /* 0x084fe20000010040 */
[----:B------:R-:W-:Y:S01]  /*7d20*/  FSEL R82, R36, -INF , !P2 ;  /* 0xff80000024527808 */ /* 0x000fe20005000000 */
[----:B------:R-:W-:Y:S01]  /*7d30*/  FFMA.FTZ R15, R120, R53, R66 ;  /* 0x00000035780f7223 */ /* 0x000fe20000010042 */
[C---:B------:R-:W-:Y:S01]  /*7d40*/  ISETP.GE.AND P6, PT, R57.reuse, R0, PT ;  /* 0x000000003900720c */ /* 0x040fe20003fc6270 */
[----:B------:R-:W-:Y:S01]  /*7d50*/  HMMA.16816.F32.BF16 R28, R40, R30, RZ ;  /* 0x0000001e281c723c */ /* 0x000fe200000418ff */
[----:B------:R-:W-:Y:S01]  /*7d60*/  ISETP.GE.AND P4, PT, R57, R2, PT ;  /* 0x000000023900720c */ /* 0x000fe20003f86270 */
[----:B------:R2:W5:Y:S01]  /*7d70*/  I2F R7, R57 ;  /* 0x0000003900077306 */ /* 0x0005620000201400 */
[----:B------:R-:W-:-:S02]  /*7d80*/  FSEL R69, R38, -INF , !P0 ;  /* 0xff80000026457808 */ /* 0x000fc40004000000 */
[C---:B------:R-:W-:Y:S02]  /*7d90*/  ISETP.GE.AND P2, PT, R55.reuse, R0, PT ;  /* 0x000000003700720c */ /* 0x040fe40003f46270 */
[----:B------:R-:W-:Y:S02]  /*7da0*/  ISETP.GE.AND P0, PT, R55, R2, PT ;  /* 0x000000023700720c */ /* 0x000fe40003f06270 */
[C---:B------:R-:W-:Y:S01]  /*7db0*/  IADD3 R63, R87.reuse, 0x39, RZ ;  /* 0x00000039573f7810 */ /* 0x040fe20007ffe0ff */
[----:B-1----:R-:W1:Y:S01]  /*7dc0*/  LDSM.16.M88.4 R52, [R117+0x2800] ;  /* 0x002800007534783b */ /* 0x002e620000000200 */
[CC--:B---3--:R-:W-:Y:S01]  /*7dd0*/  FFMA.FTZ R65, R120.reuse, R5.reuse, R65 ;  /* 0x0000000578417223 */ /* 0x0c8fe20000010041 */
[----:B------:R-:W-:Y:S01]  /*7de0*/  HMMA.16816.F32.BF16 R24, R32, R16, R24 ;  /* 0x000000102018723c */ /* 0x000fe20000041818 */
[----:B------:R-:W-:Y:S01]  /*7df0*/  FFMA.FTZ R99, R120, R5, R67 ;  /* 0x0000000578637223 */ /* 0x000fe20000010043 */
[----:B------:R-:W3:Y:S01]  /*7e00*/  I2F R36, R63 ;  /* 0x0000003f00247306 */ /* 0x000ee20000201400 */
[----:B------:R-:W-:-:S02]  /*7e10*/  IADD3 R67, R87, 0x41, RZ ;  /* 0x0000004157437810 */ /* 0x000fc40007ffe0ff */
[----:B------:R-:W-:Y:S01]  /*7e20*/  FSEL R66, R64, -INF , !P5 ;  /* 0xff80000040427808 */ /* 0x000fe20006800000 */
[----:B--2---:R-:W2:Y:S01]  /*7e30*/  LDSM.16.M88.4 R56, [R116+0x1400] ;  /* 0x001400007438783b */ /* 0x004ea20000000200 */
[CC--:B-----5:R-:W-:Y:S01]  /*7e40*/  FFMA.FTZ R4, R120.reuse, R7.reuse, R4 ;  /* 0x0000000778047223 */ /* 0x0e0fe20000010004 */
[----:B------:R-:W-:Y:S01]  /*7e50*/  IADD3 R17, R87, 0x40, RZ ;  /* 0x0000004057117810 */ /* 0x000fe20007ffe0ff */
[----:B------:R-:W-:Y:S01]  /*7e60*/  FFMA.FTZ R121, R120, R7, R6 ;  /* 0x0000000778797223 */ /* 0x000fe20000010006 */
[----:B------:R-:W5:Y:S01]  /*7e70*/  I2F R64, R67 ;  /* 0x0000004300407306 */ /* 0x000f620000201400 */
[----:B------:R-:W-:Y:S01]  /*7e80*/  FSEL R15, R15, -INF , !P3 ;  /* 0xff8000000f0f7808 */ /* 0x000fe20005800000 */
[----:B------:R-:W-:Y:S01]  /*7e90*/  HMMA.16816.F32.BF16 R28, R32, R18, R28 ;  /* 0x00000012201c723c */ /* 0x000fe2000004181c */
[----:B------:R-:W-:Y:S02]  /*7ea0*/  FSEL R92, R4, -INF , !P6 ;  /* 0xff800000045c7808 */ /* 0x000fe40007000000 */
[----:B------:R-:W-:-:S02]  /*7eb0*/  ISETP.GE.AND P5, PT, R63, R0, PT ;  /* 0x000000003f00720c */ /* 0x000fc40003fa6270 */
[----:B------:R-:W-:Y:S01]  /*7ec0*/  ISETP.GE.AND P3, PT, R63, R2, PT ;  /* 0x000000023f00720c */ /* 0x000fe20003f66270 */
[----:B------:R-:W1:Y:S01]  /*7ed0*/  I2F R61, R17 ;  /* 0x00000011003d7306 */ /* 0x000e620000201400 */
[CC--:B---3--:R-:W-:Y:S01]  /*7ee0*/  FFMA.FTZ R37, R120.reuse, R36.reuse, R37 ;  /* 0x0000002478257223 */ /* 0x0c8fe20000010025 */
[C---:B----4-:R-:W-:Y:S01]  /*7ef0*/  HMMA.16816.F32.BF16 R4, R40.reuse, R44, RZ ;  /* 0x0000002c2804723c */ /* 0x050fe200000418ff */
[C---:B------:R-:W-:Y:S01]  /*7f00*/  FFMA.FTZ R39, R120.reuse, R36, R39 ;  /* 0x0000002478277223 */ /* 0x040fe20000010027 */
[----:B------:R-:W-:Y:S02]  /*7f10*/  IADD3 R63, R87, 0x48, RZ ;  /* 0x00000048573f7810 */ /* 0x000fe40007ffe0ff */
[----:B------:R-:W-:Y:S02]  /*7f20*/  FSEL R121, R121, -INF , !P4 ;  /* 0xff80000079797808 */ /* 0x000fe40006000000 */
[C---:B------:R-:W-:Y:S01]  /*7f30*/  ISETP.GE.AND P6, PT, R67.reuse, R0, PT ;  /* 0x000000004300720c */ /* 0x040fe20003fc6270 */
[C---:B-----5:R-:W-:Y:S01]  /*7f40*/  FFMA.FTZ R94, R120.reuse, R64, R25 ;  /* 0x00000040785e7223 */ /* 0x060fe20000010019 */
[C---:B------:R-:W-:Y:S01]  /*7f50*/  HMMA.16816.F32.BF16 R44, R40.reuse, R46, RZ ;  /* 0x0000002e282c723c */ /* 0x040fe200000418ff */
[----:B------:R-:W-:Y:S01]  /*7f60*/  ISETP.GE.AND P4, PT, R67, R2, PT ;  /* 0x000000024300720c */ /* 0x000fe20003f86270 */
[C---:B------:R-:W-:Y:S01]  /*7f70*/  FFMA.FTZ R64, R120.reuse, R64, R27 ;  /* 0x0000004078407223 */ /* 0x040fe2000001001b */
[----:B------:R-:W-:Y:S01]  /*7f80*/  FSEL R86, R37, -INF , !P5 ;  /* 0xff80000025567808 */ /* 0x000fe20006800000 */
[----:B------:R-:W3:Y:S01]  /*7f90*/  I2F R67, R63 ;  /* 0x0000003f00437306 */ /* 0x000ee20000201400 */
[----:B------:R-:W-:Y:S01]  /*7fa0*/  FSEL R81, R39, -INF , !P3 ;  /* 0xff80000027517808 */ /* 0x000fe20005800000 */
[CC--:B-1----:R-:W-:Y:S01]  /*7fb0*/  FFMA.FTZ R88, R120.reuse, R61.reuse, R24 ;  /* 0x0000003d78587223 */ /* 0x0c2fe20000010018 */
[C---:B------:R-:W-:Y:S01]  /*7fc0*/  ISETP.GE.AND P5, PT, R63.reuse, R0, PT ;  /* 0x000000003f00720c */ /* 0x040fe20003fa6270 */
[----:B------:R-:W-:Y:S01]  /*7fd0*/  FFMA.FTZ R26, R120, R61, R26 ;  /* 0x0000003d781a7223 */ /* 0x000fe2000001001a */
[----:B------:R-:W-:Y:S01]  /*7fe0*/  ISETP.GE.AND P3, PT, R63, R2, PT ;  /* 0x000000023f00720c */ /* 0x000fe20003f66270 */
[----:B------:R-:W-:Y:S01]  /*7ff0*/  HMMA.16816.F32.BF16 R36, R40, R52, RZ ;  /* 0x000000342824723c */ /* 0x000fe200000418ff */
[----:B------:R-:W-:-:S02]  /*8000*/  FSEL R90, R65, -INF , !P2 ;  /* 0xff800000415a7808 */ /* 0x000fc40005000000 */
[----:B------:R-:W-:Y:S02]  /*8010*/  FSEL R99, R99, -INF , !P0 ;  /* 0xff80000063637808 */ /* 0x000fe40004000000 */
[C---:B------:R-:W-:Y:S02]  /*8020*/  ISETP.GE.AND P2, PT, R17.reuse, R0, PT ;  /* 0x000000001100720c */ /* 0x040fe40003f46270 */
[----:B------:R-:W-:Y:S01]  /*8030*/  ISETP.GE.AND P0, PT, R17, R2, PT ;  /* 0x000000021100720c */ /* 0x000fe20003f06270 */
[C---:B--2---:R-:W-:Y:S01]  /*8040*/  HMMA.16816.F32.BF16 R4, R32.reuse, R56, R4 ;  /* 0x000000382004723c */ /* 0x044fe20000041804 */
[----:B------:R-:W1:Y:S01]  /*8050*/  LDSM.16.M88.4 R16, [R116+0x1800] ;  /* 0x001800007410783b */ /* 0x000e620000000200 */
[C---:B------:R-:W-:Y:S01]  /*8060*/  IADD3 R65, R87.reuse, 0x49, RZ ;  /* 0x0000004957417810 */ /* 0x040fe20007ffe0ff */
[-C--:B---3--:R-:W-:Y:S01]  /*8070*/  FFMA.FTZ R30, R120, R67.reuse, R30 ;  /* 0x00000043781e7223 */ /* 0x088fe2000001001e */
[C---:B------:R-:W-:Y:S01]  /*8080*/  IADD3 R53, R87.reuse, 0x50, RZ ;  /* 0x0000005057357810 */ /* 0x040fe20007ffe0ff */
[----:B------:R-:W2:Y:S01]  /*8090*/  LDSM.16.M88.4 R60, [R117+0x2c00] ;  /* 0x002c0000753c783b */ /* 0x000ea20000000200 */
[----:B------:R-:W3:Y:S01]  /*80a0*/  I2F R24, R65 ;  /* 0x0000004100187306 */ /* 0x000ee20000201400 */
[----:B------:R-:W-:Y:S01]  /*80b0*/  FSEL R79, R26, -INF , !P0 ;  /* 0xff8000001a4f7808 */ /* 0x000fe20004000000 */
[----:B------:R-:W-:Y:S01]  /*80c0*/  FFMA.FTZ R26, R120, R67, R28 ;  /* 0x00000043781a7223 */ /* 0x000fe2000001001c */
[----:B------:R-:W-:Y:S01]  /*80d0*/  IADD3 R27, R87, 0x51, RZ ;  /* 0x00000051571b7810 */ /* 0x000fe20007ffe0ff */
[----:B------:R-:W-:Y:S01]  /*80e0*/  HMMA.16816.F32.BF16 R44, R32, R58, R44 ;  /* 0x0000003a202c723c */ /* 0x000fe2000004182c */
[----:B------:R-:W-:-:S02]  /*80f0*/  FSEL R77, R30, -INF , !P3 ;  /* 0xff8000001e4d7808 */ /* 0x000fc40005800000 */
[C---:B------:R-:W-:Y:S01]  /*8100*/  ISETP.GE.AND P3, PT, R27.reuse, R2, PT ;  /* 0x000000021b00720c */ /* 0x040fe20003f66270 */
[----:B------:R-:W4:Y:S01]  /*8110*/  I2F R25, R53 ;  /* 0x0000003500197306 */ /* 0x000f220000201400 */
[----:B------:R-:W-:Y:S02]  /*8120*/  FSEL R88, R88, -INF , !P2 ;  /* 0xff80000058587808 */ /* 0x000fe40005000000 */
[----:B------:R-:W-:Y:S02]  /*8130*/  FSEL R58, R26, -INF , !P5 ;  /* 0xff8000001a3a7808 */ /* 0x000fe40006800000 */
[-C--:B------:R-:W-:Y:S02]  /*8140*/  ISETP.GE.AND P5, PT, R27, R0.reuse, PT ;  /* 0x000000001b00720c */ /* 0x080fe40003fa6270 */
[C---:B------:R-:W-:Y:S01]  /*8150*/  ISETP.GE.AND P2, PT, R65.reuse, R0, PT ;  /* 0x000000004100720c */ /* 0x040fe20003f46270 */
[----:B------:R5:W1:Y:S01]  /*8160*/  I2F R28, R27 ;  /* 0x0000001b001c7306 */ /* 0x000a620000201400 */
[C---:B---3--:R-:W-:Y:S01]  /*8170*/  FFMA.FTZ R96, R120.reuse, R24, R29 ;  /* 0x0000001878607223 */ /* 0x048fe2000001001d */
[----:B------:R-:W-:Y:S01]  /*8180*/  ISETP.GE.AND P0, PT, R65, R2, PT ;  /* 0x000000024100720c */ /* 0x000fe20003f06270 */
[----:B------:R-:W-:Y:S01]  /*8190*/  FFMA.FTZ R31, R120, R24, R31 ;  /* 0x00000018781f7223 */ /* 0x000fe2000001001f */
[----:B------:R-:W-:-:S02]  /*81a0*/  FSEL R94, R94, -INF , !P6 ;  /* 0xff8000005e5e7808 */ /* 0x000fc40007000000 */
[----:B------:R-:W-:Y:S01]  /*81b0*/  FSEL R65, R64, -INF , !P4 ;  /* 0xff80000040417808 */ /* 0x000fe20006000000 */
[CC--:B----4-:R-:W-:Y:S01]  /*81c0*/  FFMA.FTZ R4, R120.reuse, R25.reuse, R4 ;  /* 0x0000001978047223 */ /* 0x0d0fe20000010004 */
[C---:B------:R-:W-:Y:S01]  /*81d0*/  ISETP.GE.AND P6, PT, R53.reuse, R0, PT ;  /* 0x000000003500720c */ /* 0x040fe20003fc6270 */
[----:B------:R-:W-:Y:S01]  /*81e0*/  FFMA.FTZ R6, R120, R25, R6 ;  /* 0x0000001978067223 */ /* 0x000fe20000010006 */
[----:B------:R-:W-:Y:S02]  /*81f0*/  ISETP.GE.AND P4, PT, R53, R2, PT ;  /* 0x000000023500720c */ /* 0x000fe40003f86270 */
[----:B------:R-:W-:Y:S02]  /*8200*/  IADD3 R53, R87, 0x58, RZ ;  /* 0x0000005857357810 */ /* 0x000fe40007ffe0ff */
[----:B------:R-:W-:Y:S01]  /*8210*/  FSEL R96, R96, -INF , !P2 ;  /* 0xff80000060607808 */ /* 0x000fe20005000000 */
[----:B-----5:R-:W3:Y:S01]  /*8220*/  LDSM.16.M88.4 R24, [R116+0x1c00] ;  /* 0x001c00007418783b */ /* 0x020ee20000000200 */
[----:B------:R-:W-:Y:S01]  /*8230*/  FSEL R85, R31, -INF , !P0 ;  /* 0xff8000001f557808 */ /* 0x000fe20004000000 */
[----:B------:R-:W4:Y:S01]  /*8240*/  I2F R29, R53 ;  /* 0x00000035001d7306 */ /* 0x000f220000201400 */
[C---:B------:R-:W-:Y:S01]  /*8250*/  ISETP.GE.AND P2, PT, R53.reuse, R0, PT ;  /* 0x000000003500720c */ /* 0x040fe20003f46270 */
[C---:B-1----:R-:W-:Y:S01]  /*8260*/  FFMA.FTZ R100, R120.reuse, R28, R5 ;  /* 0x0000001c78647223 */ /* 0x042fe20000010005 */
[----:B------:R-:W-:Y:S01]  /*8270*/  ISETP.GE.AND P0, PT, R53, R2, PT ;  /* 0x000000023500720c */ /* 0x000fe20003f06270 */
[----:B------:R-:W-:Y:S01]  /*8280*/  FFMA.FTZ R57, R120, R28, R7 ;  /* 0x0000001c78397223 */ /* 0x000fe20000010007 */
[----:B------:R-:W-:Y:S01]  /*8290*/  FSEL R98, R4, -INF , !P6 ;  /* 0xff80000004627808 */ /* 0x000fe20007000000 */
[----:B------:R-:W-:Y:S01]  /*82a0*/  HMMA.16816.F32.BF16 R36, R32, R16, R36 ;  /* 0x000000102024723c */ /* 0x000fe20000041824 */
[----:B------:R-:W-:Y:S01]  /*82b0*/  FSEL R67, R6, -INF , !P4 ;  /* 0xff80000006437808 */ /* 0x000fe20006000000 */
[----:B------:R-:W-:-:S04]  /*82c0*/  DEPBAR.LE SB0, 0x0 ;  /* 0x000080000000791a */ /* 0x000fc80000000000 */
[C---:B------:R-:W-:Y:S02]  /*82d0*/  IADD3 R59, R87.reuse, 0x60, RZ ;  /* 0x00000060573b7810 */ /* 0x040fe40007ffe0ff */
[C---:B--2---:R-:W-:Y:S01]  /*82e0*/  HMMA.16816.F32.BF16 R4, R40.reuse, R60, RZ ;  /* 0x0000003c2804723c */ /* 0x044fe200000418ff */
[C---:B------:R-:W-:Y:S01]  /*82f0*/  IADD3 R17, R87.reuse, 0x59, RZ ;  /* 0x0000005957117810 */ /* 0x040fe20007ffe0ff */
[CC--:B----4-:R-:W-:Y:S01]  /*8300*/  FFMA.FTZ R44, R120.reuse, R29.reuse, R44 ;  /* 0x0000001d782c7223 */ /* 0x0d0fe2000001002c */
[----:B------:R-:W-:Y:S01]  /*8310*/  IADD3 R31, R87, 0x61, RZ ;  /* 0x00000061571f7810 */ /* 0x000fe20007ffe0ff */
[----:B------:R-:W-:Y:S01]  /*8320*/  FFMA.FTZ R46, R120, R29, R46 ;  /* 0x0000001d782e7223 */ /* 0x000fe2000001002e */
[----:B------:R-:W1:Y:S01]  /*8330*/  I2F R16, R17 ;  /* 0x0000001100107306 */ /* 0x000e620000201400 */
[C---:B------:R-:W-:Y:S02]  /*8340*/  ISETP.GE.AND P6, PT, R17.reuse, R0, PT ;  /* 0x000000001100720c */ /* 0x040fe40003fc6270 */
[----:B------:R-:W-:Y:S01]  /*8350*/  HMMA.16816.F32.BF16 R52, R40, R54, RZ ;  /* 0x000000362834723c */ /* 0x000fe200000418ff */
[----:B------:R-:W-:-:S02]  /*8360*/  ISETP.GE.AND P4, PT, R17, R2, PT ;  /* 0x000000021100720c */ /* 0x000fc40003f86270 */
[----:B------:R-:W-:Y:S02]  /*8370*/  FSEL R100, R100, -INF , !P5 ;  /* 0xff80000064647808 */ /* 0x000fe40006800000 */
[----:B------:R2:W4:Y:S01]  /*8380*/  I2F R17, R59 ;  /* 0x0000003b00117306 */ /* 0x0005220000201400 */
[----:B------:R-:W-:Y:S02]  /*8390*/  FSEL R57, R57, -INF , !P3 ;  /* 0xff80000039397808 */ /* 0x000fe40005800000 */
[----:B------:R-:W-:Y:S01]  /*83a0*/  HMMA.16816.F32.BF16 R40, R40, R62, RZ ;  /* 0x0000003e2828723c */ /* 0x000fe200000418ff */
[----:B------:R-:W-:Y:S02]  /*83b0*/  IADD3 R61, R87, 0x69, RZ ;  /* 0x00000069573d7810 */ /* 0x000fe40007ffe0ff */
[C---:B------:R-:W-:Y:S02]  /*83c0*/  ISETP.GE.AND P5, PT, R59.reuse, R0, PT ;  /* 0x000000003b00720c */ /* 0x040fe40003fa6270 */
[----:B------:R-:W-:Y:S01]  /*83d0*/  ISETP.GE.AND P3, PT, R59, R2, PT ;  /* 0x000000023b00720c */ /* 0x000fe20003f66270 */
[----:B------:R-:W5:Y:S01]  /*83e0*/  I2F R28, R31 ;  /* 0x0000001f001c7306 */ /* 0x000f620000201400 */
[----:B------:R-:W-:Y:S01]  /*83f0*/  FSEL R62, R44, -INF , !P2 ;  /* 0xff8000002c3e7808 */ /* 0x000fe20005000000 */
[C---:B---3--:R-:W-:Y:S01]  /*8400*/  HMMA.16816.F32.BF16 R4, R32.reuse, R24, R4 ;  /* 0x000000182004723c */ /* 0x048fe20000041804 */
[----:B------:R-:W-:Y:S01]  /*8410*/  ISETP.GE.AND P2, PT, R31, R0, PT ;  /* 0x000000001f00720c */ /* 0x000fe20003f46270 */
[CC--:B-1----:R-:W-:Y:S01]  /*8420*/  FFMA.FTZ R45, R120.reuse, R16.reuse, R45 ;  /* 0x00000010782d7223 */ /* 0x0c2fe2000001002d */
[----:B------:R-:W-:Y:S01]  /*8430*/  IADD3 R29, R87, 0x68, RZ ;  /* 0x00000068571d7810 */ /* 0x000fe20007ffe0ff */
[----:B------:R-:W-:Y:S01]  /*8440*/  FFMA.FTZ R47, R120, R16, R47 ;  /* 0x00000010782f7223 */ /* 0x000fe2000001002f */
[----:B--2---:R-:W-:Y:S01]  /*8450*/  FSEL R59, R46, -INF , !P0 ;  /* 0xff8000002e3b7808 */ /* 0x004fe20004000000 */
[CC--:B----4-:R-:W-:Y:S01]  /*8460*/  FFMA.FTZ R36, R120.reuse, R17.reuse, R36 ;  /* 0x0000001178247223 */ /* 0x0d0fe20000010024 */
[----:B------:R-:W-:Y:S01]  /*8470*/  ISETP.GE.AND P0, PT, R31, R2, PT ;  /* 0x000000021f00720c */ /* 0x000fe20003f06270 */
[----:B------:R-:W-:Y:S01]  /*8480*/  HMMA.16816.F32.BF16 R52, R32, R18, R52 ;  /* 0x000000122034723c */ /* 0x000fe20000041834 */
[----:B------:R-:W-:Y:S01]  /*8490*/  FFMA.FTZ R38, R120, R17, R38 ;  /* 0x0000001178267223 */ /* 0x000fe20000010026 */
[----:B------:R1:W2:Y:S01]  /*84a0*/  I2F R19, R29 ;  /* 0x0000001d00137306 */ /* 0x0002a20000201400 */
[----:B------:R-:W-:-:S02]  /*84b0*/  FSEL R63, R47, -INF , !P4 ;  /* 0xff8000002f3f7808 */ /* 0x000fc40006000000 */
[----:B------:R-:W-:Y:S01]  /*84c0*/  ISETP.GE.AND P4, PT, R29, R2, PT ;  /* 0x000000021d00720c */ /* 0x000fe20003f86270 */
[C---:B-----5:R-:W-:Y:S01]  /*84d0*/  FFMA.FTZ R16, R120.reuse, R28, R37 ;  /* 0x0000001c78107223 */ /* 0x060fe20000010025 */
[----:B------:R-:W-:Y:S01]  /*84e0*/  IADD3 R31, R87, 0x70, RZ ;  /* 0x00000070571f7810 */ /* 0x000fe20007ffe0ff */
[----:B------:R-:W-:Y:S01]  /*84f0*/  HMMA.16816.F32.BF16 R40, R32, R26, R40 ;  /* 0x0000001a2028723c */ /* 0x000fe20000041828 */
[----:B------:R-:W-:Y:S01]  /*8500*/  FSEL R18, R45, -INF , !P6 ;  /* 0xff8000002d127808 */ /* 0x000fe20007000000 */
[----:B------:R-:W3:Y:S01]  /*8510*/  I2F R17, R61 ;  /* 0x0000003d00117306 */ /* 0x000ee20000201400 */
[----:B------:R-:W-:Y:S01]  /*8520*/  ISETP.GE.AND P6, PT, R29, R0, PT ;  /* 0x000000001d00720c */ /* 0x000fe20003fc6270 */
[----:B------:R-:W-:Y:S01]  /*8530*/  FFMA.FTZ R39, R120, R28, R39 ;  /* 0x0000001c78277223 */ /* 0x000fe20000010027 */
[----:B------:R-:W-:Y:S02]  /*8540*/  FSEL R16, R16, -INF , !P2 ;  /* 0xff80000010107808 */ /* 0x000fe40005000000 */
[----:B------:R-:W-:-:S02]  /*8550*/  IADD3 R27, R87, 0x78, RZ ;  /* 0x00000078571b7810 */ /* 0x000fc40007ffe0ff */
[----:B------:R-:W-:Y:S01]  /*8560*/  FSEL R45, R39, -INF , !P0 ;  /* 0xff800000272d7808 */ /* 0x000fe20004000000 */
[----:B------:R-:W4:Y:S01]  /*8570*/  I2F R25, R31 ;  /* 0x0000001f00197306 */ /* 0x000f220000201400 */
[----:B-1----:R-:W-:Y:S02]  /*8580*/  IADD3 R29, R87, 0x71, RZ ;  /* 0x00000071571d7810 */ /* 0x002fe40007ffe0ff */
[C---:B------:R-:W-:Y:S02]  /*8590*/  ISETP.GE.AND P2, PT, R31.reuse, R0, PT ;  /* 0x000000001f00720c */ /* 0x040fe40003f46270 */
[----:B------:R-:W-:Y:S01]  /*85a0*/  ISETP.GE.AND P0, PT, R31, R2, PT ;  /* 0x000000021f00720c */ /* 0x000fe20003f06270 */
[----:B--2---:R-:W-:Y:S01]  /*85b0*/  FFMA.FTZ R52, R120, R19, R52 ;  /* 0x0000001378347223 */ /* 0x004fe20000010034 */
[----:B------:R-:W-:Y:S01]  /*85c0*/  FSEL R102, R36, -INF , !P5 ;  /* 0xff80000024667808 */ /* 0x000fe20006800000 */
[CC--:B---3--:R-:W-:Y:S01]  /*85d0*/  FFMA.FTZ R53, R120.reuse, R17.reuse, R53 ;  /* 0x0000001178357223 */ /* 0x0c8fe20000010035 */
[----:B------:R-:W1:Y:S01]  /*85e0*/  I2F R31, R27 ;  /* 0x0000001b001f7306 */ /* 0x000e620000201400 */
[C---:B------:R-:W-:Y:S01]  /*85f0*/  FFMA.FTZ R55, R120.reuse, R17, R55 ;  /* 0x0000001178377223 */ /* 0x040fe20000010037 */
[----:B------:R-:W-:Y:S01]  /*8600*/  IADD3 R17, R87, 0x79, RZ ;  /* 0x0000007957117810 */ /* 0x000fe20007ffe0ff */
[C---:B------:R-:W-:Y:S01]  /*8610*/  FFMA.FTZ R54, R120.reuse, R19, R54 ;  /* 0x0000001378367223 */ /* 0x040fe20000010036 */
[----:B------:R-:W-:Y:S01]  /*8620*/  BAR.SYNC.DEFER_BLOCKING 0x0 ;  /* 0x0000000000007b1d */ /* 0x000fe20000010000 */
[----:B------:R-:W-:Y:S01]  /*8630*/  ISETP.GE.AND P5, PT, R61, R0, PT ;  /* 0x000000003d00720c */ /* 0x000fe20003fa6270 */
[-C--:B----4-:R-:W-:Y:S01]  /*8640*/  FFMA.FTZ R76, R120, R25.reuse, R4 ;  /* 0x00000019784c7223 */ /* 0x090fe20000010004 */
[----:B------:R-:W-:Y:S01]  /*8650*/  FSEL R47, R38, -INF , !P3 ;  /* 0xff800000262f7808 */ /* 0x000fe20005800000 */
[----:B------:R-:W-:-:S02]  /*8660*/  FFMA.FTZ R6, R120, R25, R6 ;  /* 0x0000001978067223 */ /* 0x000fc40000010006 */
[----:B------:R-:W2:Y:S01]  /*8670*/  I2F R19, R29 ;  /* 0x0000001d00137306 */ /* 0x000ea20000201400 */
[----:B------:R-:W-:Y:S02]  /*8680*/  IADD3 R25, R87, 0x21, RZ ;  /* 0x0000002157197810 */ /* 0x000fe40007ffe0ff */
[----:B------:R-:W-:Y:S02]  /*8690*/  FSEL R76, R76, -INF , !P2 ;  /* 0xff8000004c4c7808 */ /* 0x000fe40005000000 */
[----:B------:R-:W-:Y:S01]  /*86a0*/  FSEL R39, R6, -INF , !P0 ;  /* 0xff80000006277808 */ /* 0x000fe20004000000 */
[CC--:B-1----:R-:W-:Y:S01]  /*86b0*/  FFMA.FTZ R30, R120.reuse, R31.reuse, R42 ;  /* 0x0000001f781e7223 */ /* 0x0c2fe2000001002a */
[----:B------:R-:W-:Y:S01]  /*86c0*/  ISETP.GE.AND P2, PT, R17, R0, PT ;  /* 0x000000001100720c */ /* 0x000fe20003f46270 */
[----:B------:R-:W1:Y:S01]  /*86d0*/  I2F R4, R17 ;  /* 0x0000001100047306 */ /* 0x000e620000201400 */
[----:B------:R-:W-:Y:S01]  /*86e0*/  ISETP.GE.AND P3, PT, R61, R2, PT ;  /* 0x000000023d00720c */ /* 0x000fe20003f66270 */
[----:B------:R-:W-:Y:S01]  /*86f0*/  FFMA.FTZ R38, R120, R31, R40 ;  /* 0x0000001f78267223 */ /* 0x000fe20000010028 */
[----:B------:R-:W-:-:S02]  /*8700*/  FSEL R64, R53, -INF , !P5 ;  /* 0xff80000035407808 */ /* 0x000fc40006800000 */
[----:B------:R-:W-:Y:S02]  /*8710*/  FSEL R84, R52, -INF , !P6 ;  /* 0xff80000034547808 */ /* 0x000fe40007000000 */
[----:B------:R-:W-:Y:S01]  /*8720*/  FSEL R61, R54, -INF , !P4 ;  /* 0xff800000363d7808 */ /* 0x000fe20006000000 */
[CC--:B--2---:R-:W-:Y:S01]  /*8730*/  FFMA.FTZ R60, R120.reuse, R19.reuse, R5 ;  /* 0x00000013783c7223 */ /* 0x0c4fe20000010005 */
[----:B------:R-:W2:Y:S01]  /*8740*/  I2F R6, R25 ;  /* 0x0000001900067306 */ /* 0x000ea20000201400 */
[----:B------:R-:W-:Y:S01]  /*8750*/  FSEL R53, R55, -INF , !P3 ;  /* 0xff80000037357808 */ /* 0x000fe20005800000 */
[C---:B------:R-:W-:Y:S01]  /*8760*/  FFMA.FTZ R7, R120.reuse, R19, R7 ;  /* 0x0000001378077223 */ /* 0x040fe20000010007 */
[C---:B------:R-:W-:Y:S02]  /*8770*/  ISETP.GE.AND P6, PT, R29.reuse, R0, PT ;  /* 0x000000001d00720c */ /* 0x040fe40003fc6270 */
[----:B------:R-:W-:Y:S01]  /*8780*/  ISETP.GE.AND P4, PT, R29, R2, PT ;  /* 0x000000021d00720c */ /* 0x000fe20003f86270 */
[----:B-1----:R-:W-:-:S02]  /*8790*/  FFMA.FTZ R41, R120, R4, R41 ;  /* 0x0000000478297223 */ /* 0x002fc40000010029 */
[----:B------:R-:W1:Y:S01]  /*87a0*/  I2F R5, R25 ;  /* 0x0000001900057306 */ /* 0x000e620000201400 */
[C---:B------:R-:W-:Y:S01]  /*87b0*/  ISETP.GE.AND P5, PT, R27.reuse, R0, PT ;  /* 0x000000001b00720c */ /* 0x040fe20003fa6270 */
[C---:B------:R-:W-:Y:S01]  /*87c0*/  FFMA.FTZ R29, R120.reuse, R4, R43 ;  /* 0x00000004781d7223 */ /* 0x040fe2000001002b */
[----:B------:R-:W-:Y:S01]  /*87d0*/  ISETP.GE.AND P3, PT, R27, R2, PT ;  /* 0x000000021b00720c */ /* 0x000fe20003f66270 */
[C---:B------:R-:W-:Y:S01]  /*87e0*/  FFMA.FTZ R4, R120.reuse, R11, R14 ;  /* 0x0000000b78047223 */ /* 0x040fe2000001000e */
[----:B------:R-:W-:Y:S02]  /*87f0*/  FSEL R42, R41, -INF , !P2 ;  /* 0xff800000292a7808 */ /* 0x000fe40005000000 */
[----:B------:R-:W-:Y:S01]  /*8800*/  ISETP.GE.AND P2, PT, R49, 0x2, PT ;  /* 0x000000023100780c */ /* 0x000fe20003f46270 */
[----:B--2---:R-:W-:Y:S01]  /*8810*/  FFMA.FTZ R23, R120, R6, R23 ;  /* 0x0000000678177223 */ /* 0x004fe20000010017 */
[----:B------:R-:W-:Y:S02]  /*8820*/  FSEL R60, R60, -INF , !P6 ;  /* 0xff8000003c3c7808 */ /* 0x000fe40007000000 */
[----:B------:R-:W-:-:S02]  /*8830*/  FSEL R31, R7, -INF , !P4 ;  /* 0xff800000071f7808 */ /* 0x000fc40006000000 */
[----:B------:R-:W-:Y:S02]  /*8840*/  FSEL R38, R38, -INF , !P5 ;  /* 0xff80000026267808 */ /* 0x000fe40006800000 */
[----:B------:R-:W-:Y:S01]  /*8850*/  FSEL R30, R30, -INF , !P3 ;  /* 0xff8000001e1e7808 */ /* 0x000fe20005800000 */
[----:B-1----:R-:W-:Y:S01]  /*8860*/  FFMA.FTZ R21, R120, R5, R21 ;  /* 0x0000000578157223 */ /* 0x002fe20000010015 */
[----:B------:R-:W-:Y:S02]  /*8870*/  ISETP.GE.AND P0, PT, R17, R2, PT ;  /* 0x000000021100720c */ /* 0x000fe40003f06270 */
[C---:B------:R-:W-:Y:S02]  /*8880*/  ISETP.GE.AND P6, PT, R87.reuse, R0, PT ;  /* 0x000000005700720c */ /* 0x040fe40003fc6270 */
        /* <DEDUP_REMOVED lines=68> */
.L_x_4560:
[----:B------:R-:W-:-:S05]  /*8cd0*/  IMAD.MOV.U32 R12, RZ, RZ, c[0x0][0x198] ;  /* 0x00006600ff0c7624 */ /* 0x000fca00078e00ff */
[----:B------:R-:W-:-:S04]  /*8ce0*/  LEA R12, -R12, RZ, 0x7 ;  /* 0x000000ff0c0c7211 */ /* 0x000fc800078e39ff */
[----:B------:R-:W-:Y:S02]  /*8cf0*/  SHF.R.S32.HI R11, RZ, 0x1f, R12 ;  /* 0x0000001fff0b7819 */ /* 0x000fe4000001140c */
.L_x_4561:
[----:B------:R-:W-:Y:S01]  /*8d00*/  ISETP.GE.AND P0, PT, R108, c[0x0][0x220], PT ;  /* 0x000088006c007a0c */ /* 0x000fe20003f06270 */
[----:B------:R-:W-:-:S12]  /*8d10*/  BSSY B0, `(.L_x_4562) ;  /* 0x000002f000007945 */ /* 0x000fd80003800000 */
[----:B------:R-:W-:Y:S01]  /*8d20*/  @!P0 IMAD.MOV.U32 R9, RZ, RZ, c[0x0][0x198] ;  /* 0x00006600ff098624 */ /* 0x000fe200078e00ff */
[C---:B------:R-:W-:Y:S01]  /*8d30*/  @!P0 IADD3 R14, P5, P4, R12.reuse, R128, R145 ;  /* 0x000000800c0e8210 */ /* 0x040fe20007cbe091 */
[----:B------:R-:W-:Y:S01]  /*8d40*/  @!P0 IMAD.MOV.U32 R7, RZ, RZ, c[0x0][0x19c] ;  /* 0x00006700ff078624 */ /* 0x000fe200078e00ff */
[C---:B------:R-:W-:Y:S01]  /*8d50*/  @!P0 LEA R32, P6, R12.reuse, R154, 0x1 ;  /* 0x0000009a0c208211 */ /* 0x040fe200078c08ff */
[----:B------:R1:W-:Y:S01]  /*8d60*/  @P0 STS [R155+0x1000], RZ ;  /* 0x001000ff9b000388 */ /* 0x0003e20000000800 */
[C---:B------:R-:W-:Y:S02]  /*8d70*/  @!P0 LEA R17, P3, R9.reuse, R128, 0x6 ;  /* 0x0000008009118211 */ /* 0x040fe400078630ff */
[C---:B------:R-:W-:Y:S01]  /*8d80*/  @!P0 LEA.HI.X R33, R12.reuse, R149, R11, 0x1, P6 ;  /* 0x000000950c218211 */ /* 0x040fe200030f0c0b */
[----:B------:R1:W-:Y:S01]  /*8d90*/  @P0 STS [R155+0x1004], RZ ;  /* 0x001004ff9b000388 */ /* 0x0003e20000000800 */
[----:B------:R-:W-:Y:S02]  /*8da0*/  @!P0 LEA.HI.X R24, R9, R131, R7, 0x6, P3 ;  /* 0x0000008309188211 */ /* 0x000fe400018f3407 */
[----:B------:R-:W-:Y:S01]  /*8db0*/  @!P0 IADD3 R17, P3, R12, R17, RZ ;  /* 0x000000110c118210 */ /* 0x000fe20007f7e0ff */
[----:B------:R1:W-:Y:S01]  /*8dc0*/  @P0 STS.64 [R155+0x1008], RZ ;  /* 0x001008ff9b000388 */ /* 0x0003e20000000a00 */
[----:B------:R-:W-:-:S02]  /*8dd0*/  @!P0 IADD3.X R7, R11, R131, R126, P5, P4 ;  /* 0x000000830b078210 */ /* 0x000fc40002fe847e */
        /* <DEDUP_REMOVED lines=34> */
.L_x_4563:
[----:B------:R-:W-:Y:S05]  /*9000*/  BSYNC B0 ;  /* 0x0000000000007941 */ /* 0x000fea0003800000 */
.L_x_4562:
[----:B------:R-:W0:Y:S01]  /*9010*/  LDGDEPBAR ;  /* 0x00000000000079af */ /* 0x000e220000000000 */
[----:B------:R-:W-:-:S04]  /*9020*/  LEA R154, P0, R12, R154, 0x1 ;  /* 0x0000009a0c9a7211 */ /* 0x000fc800078008ff */
[----:B------:R-:W-:Y:S02]  /*9030*/  LEA.HI.X R149, R12, R149, R11, 0x1, P0 ;  /* 0x000000950c957211 */ /* 0x000fe400000f0c0b */
.L_x_4559:
        /* <DEDUP_REMOVED lines=36> */
[----:B------:R-:W-:Y:S02]  /*9280*/  FMNMX.FTZ R7, R96, R7, !PT ;  /* 0x0000000760077209 */ /* 0x000fe40007810000 */
[----:B------:R-:W-:Y:S01]  /*9290*/  LEA R158, R10, R157, 0x1 ;  /* 0x0000009d0a9e7211 */ /* 0x000fe200078e08ff */
        /* <DEDUP_REMOVED lines=29> */
[----:B-1----:R-:W-:-:S02]  /*9470*/  FFMA.FTZ R27, R58, c[0x0][0x23c], -R55 ;  /* 0x00008f003a1b7a23 */ /* 0x002fc40000010837 */
        /* <DEDUP_REMOVED lines=25> */
[----:B------:R-:W3:Y:S01]  /*9610*/  MUFU.EX2 R56, R56 ;  /* 0x0000003800387308 */ /* 0x000ee20000000800 */
        /* <DEDUP_REMOVED lines=9> */
[--C-:B--2---:R-:W-:Y:S02]  /*96b0*/  FFMA.FTZ R25, R98, c[0x0][0x23c], -R55.reuse ;  /* 0x00008f0062197a23 */ /* 0x104fe40000010837 */
[--C-:B------:R-:W-:Y:S01]  /*96c0*/  FFMA.FTZ R24, R100, c[0x0][0x23c], -R55.reuse ;  /* 0x00008f0064187a23 */ /* 0x100fe20000010837 */
[----:B------:R-:W-:Y:S01]  /*96d0*/  FMNMX.FTZ R6, R29, R6, !PT ;  /* 0x000000061d067209 */ /* 0x000fe20007810000 */
[----:B------:R-:W-:Y:S01]  /*96e0*/  MUFU.EX2 R95, R95 ;  /* 0x0000005f005f7308 */ /* 0x000fe20000000800 */
[----:B---3--:R-:W-:Y:S01]  /*96f0*/  F2FP.BF16.PACK_AB R130, R56, R103 ;  /* 0x000000673882723e */ /* 0x008fe200000010ff */
[----:B------:R-:W-:-:S02]  /*9700*/  FFMA.FTZ R20, R102, c[0x0][0x23c], -R55 ;  /* 0x00008f0066147a23 */ /* 0x000fc40000010837 */
[----:B------:R-:W1:Y:S01]  /*9710*/  SHFL.BFLY PT, R5, R6, 0x2, 0x1f ;  /* 0x0c401f0006057f89 */ /* 0x000e6200000e0000 */
[--C-:B------:R-:W-:Y:S02]  /*9720*/  FFMA.FTZ R64, R64, c[0x0][0x23c], -R55.reuse ;  /* 0x00008f0040407a23 */ /* 0x100fe40000010837 */
[--C-:B------:R-:W-:Y:S01]  /*9730*/  FFMA.FTZ R60, R60, c[0x0][0x23c], -R55.reuse ;  /* 0x00008f003c3c7a23 */ /* 0x100fe20000010837 */
[----:B------:R-:W-:Y:S01]  /*9740*/  MUFU.EX2 R46, R46 ;  /* 0x0000002e002e7308 */ /* 0x000fe20000000800 */
[----:B------:R-:W-:-:S07]  /*9750*/  FFMA.FTZ R38, R38, c[0x0][0x23c], -R55 ;  /* 0x00008f0026267a23 */ /* 0x000fce0000010837 */
        /* <DEDUP_REMOVED lines=18> */
[--C-:B------:R-:W-:Y:S01]  /*9880*/  FFMA.FTZ R58, R99, c[0x0][0x23c], -R32.reuse ;  /* 0x00008f00633a7a23 */ /* 0x100fe20000010820 */
[----:B------:R-:W2:Y:S01]  /*9890*/  LDSM.16.MT88.4 R12, [R157+0x3400] ;  /* 0x003400009d0c783b */ /* 0x000ea20000004200 */
        /* <DEDUP_REMOVED lines=25> */
[----:B----4-:R-:W-:Y:S01]  /*9a30*/  F2FP.BF16.PACK_AB R131, R58, R105 ;  /* 0x000000693a83723e */ /* 0x010fe200000010ff */
[----:B------:R-:W3:Y:S01]  /*9a40*/  MUFU.EX2 R52, R52 ;  /* 0x0000003400347308 */ /* 0x000ee20000000800 */
[----:B------:R-:W-:-:S02]  /*9a50*/  FFMA.FTZ R57, R57, c[0x0][0x23c], -R32 ;  /* 0x00008f0039397a23 */ /* 0x000fc40000010820 */
[--C-:B------:R-:W-:Y:S02]  /*9a60*/  FFMA.FTZ R59, R59, c[0x0][0x23c], -R32.reuse ;  /* 0x00008f003b3b7a23 */ /* 0x100fe40000010820 */
[----:B------:R-:W-:Y:S01]  /*9a70*/  FFMA.FTZ R84, R63, c[0x0][0x23c], -R32 ;  /* 0x00008f003f547a23 */ /* 0x000fe20000010820 */
[C---:B------:R-:W-:Y:S01]  /*9a80*/  HMMA.16816.F32.BF16 R140, R128.reuse, R136, RZ ;  /* 0x00000088808c723c */ /* 0x040fe200000418ff */
[----:B------:R-:W-:Y:S01]  /*9a90*/  FADD.FTZ R66, R101, R66 ;  /* 0x0000004265427221 */ /* 0x000fe20000010000 */
[----:B------:R-:W-:Y:S01]  /*9aa0*/  MUFU.EX2 R91, R91 ;  /* 0x0000005b005b7308 */ /* 0x000fe20000000800 */
[----:B------:R-:W-:Y:S02]  /*9ab0*/  FFMA.FTZ R47, R47, c[0x0][0x23c], -R32 ;  /* 0x00008f002f2f7a23 */ /* 0x000fe40000010820 */
[----:B------:R-:W-:Y:S02]  /*9ac0*/  FADD.FTZ R105, R105, R66 ;  /* 0x0000004269697221 */ /* 0x000fe40000010000 */
[--C-:B------:R-:W-:Y:S01]  /*9ad0*/  FFMA.FTZ R45, R45, c[0x0][0x23c], -R32.reuse ;  /* 0x00008f002d2d7a23 */ /* 0x100fe20000010820 */
[----:B------:R-:W-:Y:S01]  /*9ae0*/  HMMA.16816.F32.BF16 R136, R128, R138, RZ ;  /* 0x0000008a8088723c */ /* 0x000fe200000418ff */
[----:B------:R-:W-:Y:S01]  /*9af0*/  FADD.FTZ R58, R58, R105 ;  /* 0x000000693a3a7221 */ /* 0x000fe20000010000 */
[----:B------:R-:W4:Y:S01]  /*9b00*/  MUFU.EX2 R54, R54 ;  /* 0x0000003600367308 */ /* 0x000f220000000800 */
[----:B------:R-:W-:-:S02]  /*9b10*/  FFMA.FTZ R53, R53, c[0x0][0x23c], -R32 ;  /* 0x00008f0035357a23 */ /* 0x000fc40000010820 */
[--C-:B------:R-:W-:Y:S02]  /*9b20*/  FFMA.FTZ R39, R39, c[0x0][0x23c], -R32.reuse ;  /* 0x00008f0027277a23 */ /* 0x100fe40000010820 */
[--C-:B------:R-:W-:Y:S01]  /*9b30*/  FFMA.FTZ R31, R31, c[0x0][0x23c], -R32.reuse ;  /* 0x00008f001f1f7a23 */ /* 0x100fe20000010820 */
        /* <DEDUP_REMOVED lines=9> */
[----:B------:R-:W-:-:S04]  /*9bd0*/  FADD.FTZ R99, R99, R58 ;  /* 0x0000003a63637221 */ /* 0x000fc80000010000 */
[----:B------:R-:W-:Y:S01]  /*9be0*/  F2FP.BF16.PACK_AB R6, R46, R95 ;  /* 0x0000005f2e06723e */ /* 0x000fe200000010ff */
[----:B------:R-:W-:Y:S01]  /*9bf0*/  FADD.FTZ R52, R52, R99 ;  /* 0x0000006334347221 */ /* 0x000fe20000010000 */
[----:B----4-:R-:W-:Y:S01]  /*9c00*/  F2FP.BF16.PACK_AB R7, R54, R91 ;  /* 0x0000005b3607723e */ /* 0x010fe200000010ff */
[----:B------:R-:W-:Y:S02]  /*9c10*/  MUFU.EX2 R62, R62 ;  /* 0x0000003e003e7308 */ /* 0x000fe40000000800 */
[----:B------:R-:W-:-:S04]  /*9c20*/  FADD.FTZ R91, R91, R52 ;  /* 0x000000345b5b7221 */ /* 0x000fc80000010000 */
[C---:B--2---:R-:W-:Y:S01]  /*9c30*/  HMMA.16816.F32.BF16 R140, R4.reuse, R12, R140 ;  /* 0x0000000c048c723c */ /* 0x044fe2000004188c */
[----:B------:R-:W-:Y:S01]  /*9c40*/  FADD.FTZ R54, R54, R91 ;  /* 0x0000005b36367221 */ /* 0x000fe20000010000 */
[----:B------:R-:W2:Y:S06]  /*9c50*/  MUFU.EX2 R73, R73 ;  /* 0x0000004900497308 */ /* 0x000eac0000000800 */
[C---:B------:R-:W-:Y:S01]  /*9c60*/  HMMA.16816.F32.BF16 R136, R4.reuse, R14, R136 ;  /* 0x0000000e0488723c */ /* 0x040fe20000041888 */
[----:B------:R-:W3:Y:S01]  /*9c70*/  LDSM.16.MT88.4 R12, [R158+0x3800] ;  /* 0x003800009e0c783b */ /* 0x000ee20000004200 */
[----:B------:R-:W-:Y:S06]  /*9c80*/  MUFU.EX2 R71, R71 ;  /* 0x0000004700477308 */ /* 0x000fec0000000800 */
[C---:B------:R-:W-:Y:S02]  /*9c90*/  HMMA.16816.F32.BF16 R132, R4.reuse, R8, R132 ;  /* 0x000000080484723c */ /* 0x040fe40000041884 */
[----:B------:R-:W4:Y:S06]  /*9ca0*/  MUFU.EX2 R74, R74 ;  /* 0x0000004a004a7308 */ /* 0x000f2c0000000800 */
[----:B------:R-:W-:Y:S01]  /*9cb0*/  HMMA.16816.F32.BF16 R128, R4, R10, R128 ;  /* 0x0000000a0480723c */ /* 0x000fe20000041880 */
[----:B------:R-:W5:Y:S01]  /*9cc0*/  LDSM.16.MT88.4 R8, [R157+0x3c00] ;  /* 0x003c00009d08783b */ /* 0x000f620000004200 */
[----:B------:R-:W-:Y:S05]  /*9cd0*/  MUFU.EX2 R51, R51 ;  /* 0x0000003300337308 */ /* 0x000fea0000000800 */
[----:B------:R-:W-:-:S02]  /*9ce0*/  F2FP.BF16.PACK_AB R4, R44, R87 ;  /* 0x000000572c04723e */ /* 0x000fc400000010ff */
[----:B-1----:R-:W-:Y:S01]  /*9cf0*/  F2FP.BF16.PACK_AB R5, R50, R83 ;  /* 0x000000533205723e */ /* 0x002fe200000010ff */
[----:B------:R-:W1:Y:S01]  /*9d00*/  MUFU.EX2 R78, R78 ;  /* 0x0000004e004e7308 */ /* 0x000e620000000800 */
[----:B------:R-:W-:Y:S01]  /*9d10*/  F2FP.BF16.PACK_AB R6, R40, R43 ;  /* 0x0000002b2806723e */ /* 0x000fe200000010ff */
[----:B------:R-:W-:Y:S01]  /*9d20*/  FADD.FTZ R83, R83, R54 ;  /* 0x0000003653537221 */ /* 0x000fe20000010000 */
[----:B--2---:R-:W-:-:S03]  /*9d30*/  F2FP.BF16.PACK_AB R7, R73, R62 ;  /* 0x0000003e4907723e */ /* 0x004fc600000010ff */
[----:B------:R-:W-:Y:S02]  /*9d40*/  FADD.FTZ R83, R50, R83 ;  /* 0x0000005332537221 */ /* 0x000fe40000010000 */
[----:B------:R-:W-:Y:S02]  /*9d50*/  MUFU.EX2 R33, R33 ;  /* 0x0000002100217308 */ /* 0x000fe40000000800 */
[----:B------:R-:W-:Y:S01]  /*9d60*/  HMMA.16816.F32.BF16 R140, R4, R16, R140 ;  /* 0x00000010048c723c */ /* 0x000fe2000004188c */
[----:B------:R-:W-:-:S04]  /*9d70*/  FADD.FTZ R62, R62, R83 ;  /* 0x000000533e3e7221 */ /* 0x000fc80000010000 */
[----:B------:R-:W-:Y:S01]  /*9d80*/  FADD.FTZ R62, R73, R62 ;  /* 0x0000003e493e7221 */ /* 0x000fe20000010000 */
[----:B------:R-:W2:Y:S02]  /*9d90*/  MUFU.EX2 R28, R28 ;  /* 0x0000001c001c7308 */ /* 0x000ea40000000800 */
        /* <DEDUP_REMOVED lines=9> */
[----:B----4-:R-:W-:Y:S01]  /*9e30*/  F2FP.BF16.PACK_AB R5, R74, R71 ;  /* 0x000000474a05723e */ /* 0x010fe200000010ff */
[----:B------:R-:W-:Y:S01]  /*9e40*/  FADD.FTZ R71, R71, R62 ;  /* 0x0000003e47477221 */ /* 0x000fe20000010000 */
[----:B------:R-:W-:Y:S02]  /*9e50*/  F2FP.BF16.PACK_AB R6, R34, R37 ;  /* 0x000000252206723e */ /* 0x000fe400000010ff */
[----:B-1----:R-:W-:Y:S01]  /*9e60*/  F2FP.BF16.PACK_AB R7, R78, R51 ;  /* 0x000000334e07723e */ /* 0x002fe200000010ff */
[----:B------:R-:W1:Y:S01]  /*9e70*/  MUFU.EX2 R80, R80 ;  /* 0x0000005000507308 */ /* 0x000e620000000800 */
[----:B------:R-:W-:-:S04]  /*9e80*/  FADD.FTZ R74, R74, R71 ;  /* 0x000000474a4a7221 */ /* 0x000fc80000010000 */
[----:B------:R-:W-:Y:S01]  /*9e90*/  FADD.FTZ R51, R51, R74 ;  /* 0x0000004a33337221 */ /* 0x000fe20000010000 */
[----:B-----5:R-:W-:Y:S02]  /*9ea0*/  HMMA.16816.F32.BF16 R140, R4, R8, R140 ;  /* 0x00000008048c723c */ /* 0x020fe4000004188c */
[----:B------:R-:W-:Y:S01]  /*9eb0*/  MUFU.EX2 R75, R75 ;  /* 0x0000004b004b7308 */ /* 0x000fe20000000800 */
[----:B------:R-:W-:-:S05]  /*9ec0*/  FADD.FTZ R78, R78, R51 ;  /* 0x000000334e4e7221 */ /* 0x000fca0000010000 */
[C---:B------:R-:W-:Y:S01]  /*9ed0*/  HMMA.16816.F32.BF16 R136, R4.reuse, R10, R136 ;  /* 0x0000000a0488723c */ /* 0x040fe20000041888 */
[----:B------:R-:W4:Y:S01]  /*9ee0*/  LDSM.16.MT88.4 R8, [R158+0x4000] ;  /* 0x004000009e08783b */ /* 0x000f220000004200 */
[----:B------:R-:W5:Y:S06]  /*9ef0*/  MUFU.EX2 R82, R82 ;  /* 0x0000005200527308 */ /* 0x000f6c0000000800 */
[C---:B--2---:R-:W-:Y:S02]  /*9f00*/  HMMA.16816.F32.BF16 R132, R4.reuse, R16, R132 ;  /* 0x000000100484723c */ /* 0x044fe40000041884 */
[----:B------:R-:W-:Y:S06]  /*9f10*/  MUFU.EX2 R25, R25 ;  /* 0x0000001900197308 */ /* 0x000fec0000000800 */
[----:B------:R-:W-:Y:S01]  /*9f20*/  HMMA.16816.F32.BF16 R128, R4, R18, R128 ;  /* 0x000000120480723c */ /* 0x000fe20000041880 */
[----:B------:R-:W2:Y:S01]  /*9f30*/  LDSM.16.MT88.4 R16, [R157+0x4400] ;  /* 0x004400009d10783b */ /* 0x000ea20000004200 */
[----:B------:R-:W2:Y:S05]  /*9f40*/  MUFU.EX2 R24, R24 ;  /* 0x0000001800187308 */ /* 0x000eaa0000000800 */
[----:B------:R-:W-:-:S02]  /*9f50*/  F2FP.BF16.PACK_AB R4, R28, R33 ;  /* 0x000000211c04723e */ /* 0x000fc400000010ff */
[----:B-1----:R-:W-:Y:S01]  /*9f60*/  F2FP.BF16.PACK_AB R5, R80, R69 ;  /* 0x000000455005723e */ /* 0x002fe200000010ff */
[----:B------:R-:W-:Y:S01]  /*9f70*/  MUFU.EX2 R22, R22 ;  /* 0x0000001600167308 */ /* 0x000fe20000000800 */
[----:B------:R-:W-:Y:S01]  /*9f80*/  F2FP.BF16.PACK_AB R6, R26, R27 ;  /* 0x0000001b1a06723e */ /* 0x000fe200000010ff */
[----:B------:R-:W-:Y:S01]  /*9f90*/  FADD.FTZ R69, R69, R78 ;  /* 0x0000004e45457221 */ /* 0x000fe20000010000 */
[----:B-----5:R-:W-:-:S03]  /*9fa0*/  F2FP.BF16.PACK_AB R7, R82, R75 ;  /* 0x0000004b5207723e */ /* 0x020fc600000010ff */
[----:B------:R-:W-:Y:S02]  /*9fb0*/  FADD.FTZ R80, R80, R69 ;  /* 0x0000004550507221 */ /* 0x000fe40000010000 */
[----:B------:R-:W-:Y:S02]  /*9fc0*/  MUFU.EX2 R21, R21 ;  /* 0x0000001500157308 */ /* 0x000fe40000000800 */
[----:B---3--:R-:W-:Y:S01]  /*9fd0*/  HMMA.16816.F32.BF16 R140, R4, R12, R140 ;  /* 0x0000000c048c723c */ /* 0x008fe2000004188c */
[----:B------:R-:W-:-:S04]  /*9fe0*/  FADD.FTZ R75, R75, R80 ;  /* 0x000000504b4b7221 */ /* 0x000fc80000010000 */
[----:B------:R-:W-:Y:S01]  /*9ff0*/  FADD.FTZ R75, R82, R75 ;  /* 0x0000004b524b7221 */ /* 0x000fe20000010000 */
[----:B------:R-:W-:Y:S02]  /*a000*/  MUFU.EX2 R76, R76 ;  /* 0x0000004c004c7308 */ /* 0x000fe40000000800 */
[C---:B----4-:R-:W-:Y:S06]  /*a010*/  HMMA.16816.F32.BF16 R132, R4.reuse, R8, R132 ;  /* 0x000000080484723c */ /* 0x050fec0000041884 */
[----:B------:R-:W1:Y:S01]  /*a020*/  MUFU.EX2 R57, R57 ;  /* 0x0000003900397308 */ /* 0x000e620000000800 */
[----:B------:R-:W-:Y:S01]  /*a030*/  FADD.FTZ R8, R107, R72 ;  /* 0x000000486b087221 */ /* 0x000fe20000010000 */
[----:B------:R-:W-:Y:S01]  /*a040*/  HMMA.16816.F32.BF16 R136, R4, R14, R136 ;  /* 0x0000000e0488723c */ /* 0x000fe20000041888 */
[----:B------:R-:W3:Y:S02]  /*a050*/  LDSM.16.MT88.4 R12, [R158+0x4400] ;  /* 0x004400009e0c783b */ /* 0x000ee40000004200 */
[----:B------:R-:W-:-:S03]  /*a060*/  FADD.FTZ R103, R103, R8 ;  /* 0x0000000867677221 */ /* 0x000fc60000010000 */
[----:B------:R-:W-:Y:S01]  /*a070*/  MUFU.EX2 R59, R59 ;  /* 0x0000003b003b7308 */ /* 0x000fe20000000800 */
[----:B------:R-:W-:Y:S01]  /*a080*/  FADD.FTZ R56, R56, R103 ;  /* 0x0000006738387221 */ /* 0x000fe20000010000 */
[----:B------:R-:W-:Y:S01]  /*a090*/  HMMA.16816.F32.BF16 R128, R4, R10, R128 ;  /* 0x0000000a0480723c */ /* 0x000fe20000041880 */
[----:B------:R-:W4:Y:S02]  /*a0a0*/  LDSM.16.MT88.4 R8, [R157+0x4800] ;  /* 0x004800009d08783b */ /* 0x000f240000004200 */
[----:B------:R-:W-:-:S03]  /*a0b0*/  FADD.FTZ R97, R97, R56 ;  /* 0x0000003861617221 */ /* 0x000fc60000010000 */
[----:B------:R-:W5:Y:S01]  /*a0c0*/  MUFU.EX2 R84, R84 ;  /* 0x0000005400547308 */ /* 0x000f620000000800 */
[----:B--2---:R-:W-:Y:S02]  /*a0d0*/  F2FP.BF16.PACK_AB R4, R24, R25 ;  /* 0x000000191804723e */ /* 0x004fe400000010ff */
[----:B-1----:R-:W-:Y:S01]  /*a0e0*/  F2FP.BF16.PACK_AB R5, R57, R76 ;  /* 0x0000004c3905723e */ /* 0x002fe200000010ff */
[----:B------:R-:W-:Y:S01]  /*a0f0*/  FADD.FTZ R76, R76, R75 ;  /* 0x0000004b4c4c7221 */ /* 0x000fe20000010000 */
[----:B------:R-:W-:-:S03]  /*a100*/  F2FP.BF16.PACK_AB R6, R21, R22 ;  /* 0x000000161506723e */ /* 0x000fc600000010ff */
[----:B------:R1:W-:Y:S01]  /*a110*/  MUFU.EX2 R72, R47 ;  /* 0x0000002f00487308 */ /* 0x0003e20000000800 */
[----:B------:R-:W-:Y:S01]  /*a120*/  FADD.FTZ R76, R57, R76 ;  /* 0x0000004c394c7221 */ /* 0x000fe20000010000 */
[----:B-----5:R-:W-:-:S06]  /*a130*/  F2FP.BF16.PACK_AB R7, R84, R59 ;  /* 0x0000003b5407723e */ /* 0x020fcc00000010ff */
[----:B------:R-:W-:Y:S01]  /*a140*/  MUFU.EX2 R20, R20 ;  /* 0x0000001400147308 */ /* 0x000fe20000000800 */
[----:B------:R-:W-:-:S04]  /*a150*/  FADD.FTZ R59, R59, R76 ;  /* 0x0000004c3b3b7221 */ /* 0x000fc80000010000 */
[----:B------:R-:W-:Y:S01]  /*a160*/  FADD.FTZ R59, R84, R59 ;  /* 0x0000003b543b7221 */ /* 0x000fe20000010000 */
[C---:B------:R-:W-:Y:S01]  /*a170*/  HMMA.16816.F32.BF16 R140, R4.reuse, R16, R140 ;  /* 0x00000010048c723c */ /* 0x040fe2000004188c */
[----:B-1----:R-:W-:Y:S01]  /*a180*/  FFMA.FTZ R47, R61, c[0x0][0x23c], -R32 ;  /* 0x00008f003d2f7a23 */ /* 0x002fe20000010820 */
[----:B------:R-:W1:Y:S05]  /*a190*/  MUFU.EX2 R23, R23 ;  /* 0x0000001700177308 */ /* 0x000e6a0000000800 */
[----:B------:R-:W-:Y:S01]  /*a1a0*/  FADD.FTZ R16, R48, R97 ;  /* 0x0000006130107221 */ /* 0x000fe20000010000 */
[----:B------:R-:W-:Y:S02]  /*a1b0*/  HMMA.16816.F32.BF16 R136, R4, R18, R136 ;  /* 0x000000120488723c */ /* 0x000fe40000041888 */
[----:B------:R-:W-:Y:S01]  /*a1c0*/  MUFU.EX2 R35, R35 ;  /* 0x0000002300237308 */ /* 0x000fe20000000800 */
[----:B------:R-:W-:-:S02]  /*a1d0*/  FADD.FTZ R95, R95, R16 ;  /* 0x000000105f5f7221 */ /* 0x000fc40000010000 */
[----:B------:R-:W2:Y:S02]  /*a1e0*/  LDSM.16.MT88.4 R16, [R158+0x4800] ;  /* 0x004800009e10783b */ /* 0x000ea40000004200 */
[----:B------:R-:W-:Y:S01]  /*a1f0*/  FADD.FTZ R46, R46, R95 ;  /* 0x0000005f2e2e7221 */ /* 0x000fe20000010000 */
[----:B---3--:R-:W-:Y:S02]  /*a200*/  HMMA.16816.F32.BF16 R132, R4, R12, R132 ;  /* 0x0000000c0484723c */ /* 0x008fe40000041884 */
[----:B------:R-:W3:Y:S01]  /*a210*/  MUFU.EX2 R64, R64 ;  /* 0x0000004000407308 */ /* 0x000ee20000000800 */
[----:B------:R-:W-:-:S04]  /*a220*/  FADD.FTZ R87, R87, R46 ;  /* 0x0000002e57577221 */ /* 0x000fc80000010000 */
[----:B------:R-:W-:Y:S01]  /*a230*/  FADD.FTZ R44, R44, R87 ;  /* 0x000000572c2c7221 */ /* 0x000fe20000010000 */
[----:B------:R-:W-:Y:S01]  /*a240*/  HMMA.16816.F32.BF16 R128, R4, R14, R128 ;  /* 0x0000000e0480723c */ /* 0x000fe20000041880 */
[----:B------:R-:W5:Y:S01]  /*a250*/  LDSM.16.MT88.4 R12, [R157+0x4c00] ;  /* 0x004c00009d0c783b */ /* 0x000f620000004200 */
[----:B------:R-:W4:Y:S01]  /*a260*/  MUFU.EX2 R45, R45 ;  /* 0x0000002d002d7308 */ /* 0x000f220000000800 */
[----:B------:R-:W-:-:S04]  /*a270*/  FADD.FTZ R43, R43, R44 ;  /* 0x0000002c2b2b7221 */ /* 0x000fc80000010000 */
[----:B------:R-:W-:Y:S01]  /*a280*/  FADD.FTZ R40, R40, R43 ;  /* 0x0000002b28287221 */ /* 0x000fe20000010000 */
[----:B-1----:R-:W-:Y:S02]  /*a290*/  F2FP.BF16.PACK_AB R4, R23, R20 ;  /* 0x000000141704723e */ /* 0x002fe400000010ff */
[----:B------:R-:W-:Y:S01]  /*a2a0*/  MUFU.EX2 R47, R47 ;  /* 0x0000002f002f7308 */ /* 0x000fe20000000800 */
[----:B------:R-:W-:Y:S01]  /*a2b0*/  FADD.FTZ R41, R41, R40 ;  /* 0x0000002829297221 */ /* 0x000fe20000010000 */
[----:B---3--:R-:W-:-:S03]  /*a2c0*/  F2FP.BF16.PACK_AB R6, R64, R35 ;  /* 0x000000234006723e */ /* 0x008fc600000010ff */
[----:B------:R-:W-:-:S03]  /*a2d0*/  FADD.FTZ R36, R36, R41 ;  /* 0x0000002924247221 */ /* 0x000fc60000010000 */
[----:B------:R-:W1:Y:S01]  /*a2e0*/  MUFU.EX2 R48, R53 ;  /* 0x0000003500307308 */ /* 0x000e620000000800 */
[----:B------:R-:W-:Y:S01]  /*a2f0*/  FADD.FTZ R37, R37, R36 ;  /* 0x0000002425257221 */ /* 0x000fe20000010000 */
[C---:B----4-:R-:W-:Y:S01]  /*a300*/  F2FP.BF16.PACK_AB R5, R45.reuse, R72 ;  /* 0x000000482d05723e */ /* 0x050fe200000010ff */
[----:B------:R-:W-:Y:S02]  /*a310*/  FADD.FTZ R72, R72, R59 ;  /* 0x0000003b48487221 */ /* 0x000fe40000010000 */
[----:B------:R-:W-:Y:S02]  /*a320*/  FADD.FTZ R34, R34, R37 ;  /* 0x0000002522227221 */ /* 0x000fe40000010000 */
[----:B------:R-:W-:Y:S01]  /*a330*/  FADD.FTZ R72, R45, R72 ;  /* 0x000000482d487221 */ /* 0x000fe20000010000 */
[----:B------:R-:W-:Y:S01]  /*a340*/  MUFU.EX2 R65, R65 ;  /* 0x0000004100417308 */ /* 0x000fe20000000800 */
[----:B------:R-:W-:-:S04]  /*a350*/  FADD.FTZ R33, R33, R34 ;  /* 0x0000002221217221 */ /* 0x000fc80000010000 */
[----:B------:R-:W-:Y:S01]  /*a360*/  FADD.FTZ R28, R28, R33 ;  /* 0x000000211c1c7221 */ /* 0x000fe20000010000 */
[----:B-1----:R-:W-:-:S03]  /*a370*/  F2FP.BF16.PACK_AB R7, R48, R47 ;  /* 0x0000002f3007723e */ /* 0x002fc600000010ff */
[----:B------:R-:W-:Y:S01]  /*a380*/  FADD.FTZ R27, R27, R28 ;  /* 0x0000001c1b1b7221 */ /* 0x000fe20000010000 */
[----:B------:R-:W1:Y:S01]  /*a390*/  MUFU.EX2 R60, R60 ;  /* 0x0000003c003c7308 */ /* 0x000e620000000800 */
[----:B------:R-:W-:Y:S02]  /*a3a0*/  FADD.FTZ R47, R47, R72 ;  /* 0x000000482f2f7221 */ /* 0x000fe40000010000 */
[----:B------:R-:W-:Y:S01]  /*a3b0*/  FADD.FTZ R26, R26, R27 ;  /* 0x0000001b1a1a7221 */ /* 0x000fe20000010000 */
[C---:B------:R-:W-:Y:S01]  /*a3c0*/  HMMA.16816.F32.BF16 R140, R4.reuse, R8, R140 ;  /* 0x00000008048c723c */ /* 0x040fe2000004188c */
[----:B------:R-:W-:Y:S02]  /*a3d0*/  FADD.FTZ R48, R48, R47 ;  /* 0x0000002f30307221 */ /* 0x000fe40000010000 */
[----:B------:R-:W-:Y:S01]  /*a3e0*/  FADD.FTZ R25, R25, R26 ;  /* 0x0000001a19197221 */ /* 0x000fe20000010000 */
[----:B------:R-:W-:Y:S03]  /*a3f0*/  MUFU.EX2 R39, R39 ;  /* 0x0000002700277308 */ /* 0x000fe60000000800 */
[----:B------:R-:W-:Y:S01]  /*a400*/  FADD.FTZ R25, R24, R25 ;  /* 0x0000001918197221 */ /* 0x000fe20000010000 */
[C---:B------:R-:W-:Y:S01]  /*a410*/  HMMA.16816.F32.BF16 R136, R4.reuse, R10, R136 ;  /* 0x0000000a0488723c */ /* 0x040fe20000041888 */
[----:B------:R-:W3:Y:S02]  /*a420*/  LDSM.16.MT88.4 R8, [R158+0x4c00] ;  /* 0x004c00009e08783b */ /* 0x000ee40000004200 */
[----:B------:R-:W-:Y:S01]  /*a430*/  FADD.FTZ R22, R22, R25 ;  /* 0x0000001916167221 */ /* 0x000fe20000010000 */
[----:B------:R-:W4:Y:S03]  /*a440*/  MUFU.EX2 R40, R31 ;  /* 0x0000001f00287308 */ /* 0x000f260000000800 */
[----:B------:R-:W-:Y:S01]  /*a450*/  FADD.FTZ R21, R21, R22 ;  /* 0x0000001615157221 */ /* 0x000fe20000010000 */
[C---:B--2---:R-:W-:Y:S03]  /*a460*/  HMMA.16816.F32.BF16 R132, R4.reuse, R16, R132 ;  /* 0x000000100484723c */ /* 0x044fe60000041884 */
[----:B------:R-:W-:Y:S01]  /*a470*/  FADD.FTZ R20, R20, R21 ;  /* 0x0000001514147221 */ /* 0x000fe20000010000 */
[----:B------:R-:W-:Y:S03]  /*a480*/  MUFU.EX2 R38, R38 ;  /* 0x0000002600267308 */ /* 0x000fe60000000800 */
[----:B------:R-:W-:Y:S01]  /*a490*/  FADD.FTZ R20, R23, R20 ;  /* 0x0000001417147221 */ /* 0x000fe20000010000 */
[----:B------:R-:W-:Y:S03]  /*a4a0*/  HMMA.16816.F32.BF16 R128, R4, R18, R128 ;  /* 0x000000120480723c */ /* 0x000fe60000041880 */
[----:B------:R-:W-:Y:S01]  /*a4b0*/  FADD.FTZ R35, R35, R20 ;  /* 0x0000001423237221 */ /* 0x000fe20000010000 */
[----:B------:R-:W2:Y:S03]  /*a4c0*/  MUFU.EX2 R121, R121 ;  /* 0x0000007900797308 */ /* 0x000ea60000000800 */
[----:B------:R-:W-:Y:S01]  /*a4d0*/  FADD.FTZ R64, R64, R35 ;  /* 0x0000002340407221 */ /* 0x000fe20000010000 */
[----:B-1----:R-:W-:-:S02]  /*a4e0*/  F2FP.BF16.PACK_AB R4, R60, R65 ;  /* 0x000000413c04723e */ /* 0x002fc400000010ff */
[----:B----4-:R-:W-:Y:S01]  /*a4f0*/  F2FP.BF16.PACK_AB R5, R40, R39 ;  /* 0x000000272805723e */ /* 0x010fe200000010ff */
[----:B------:R-:W-:Y:S01]  /*a500*/  FADD.FTZ R65, R65, R64 ;  /* 0x0000004041417221 */ /* 0x000fe20000010000 */
[----:B------:R-:W-:Y:S01]  /*a510*/  MUFU.EX2 R30, R30 ;  /* 0x0000001e001e7308 */ /* 0x000fe20000000800 */
[----:B------:R-:W-:Y:S02]  /*a520*/  FADD.FTZ R39, R39, R48 ;  /* 0x0000003027277221 */ /* 0x000fe40000010000 */
[----:B------:R-:W-:Y:S02]  /*a530*/  FADD.FTZ R65, R60, R65 ;  /* 0x000000413c417221 */ /* 0x000fe40000010000 */
[----:B------:R-:W-:-:S03]  /*a540*/  FADD.FTZ R39, R40, R39 ;  /* 0x0000002728277221 */ /* 0x000fc60000010000 */
[----:B------:R-:W1:Y:S01]  /*a550*/  MUFU.EX2 R123, R123 ;  /* 0x0000007b007b7308 */ /* 0x000e620000000800 */
[----:B--2---:R-:W-:Y:S01]  /*a560*/  F2FP.BF16.PACK_AB R6, R121, R38 ;  /* 0x000000267906723e */ /* 0x004fe200000010ff */
[----:B------:R-:W-:-:S04]  /*a570*/  FADD.FTZ R38, R38, R65 ;  /* 0x0000004126267221 */ /* 0x000fc80000010000 */
[----:B------:R-:W-:Y:S01]  /*a580*/  FADD.FTZ R121, R121, R38 ;  /* 0x0000002679797221 */ /* 0x000fe20000010000 */
[----:B-1----:R-:W-:Y:S01]  /*a590*/  F2FP.BF16.PACK_AB R7, R123, R30 ;  /* 0x0000001e7b07723e */ /* 0x002fe200000010ff */
[----:B------:R-:W-:-:S04]  /*a5a0*/  FADD.FTZ R30, R30, R39 ;  /* 0x000000271e1e7221 */ /* 0x000fc80000010000 */
[----:B------:R-:W-:Y:S02]  /*a5b0*/  FADD.FTZ R123, R123, R30 ;  /* 0x0000001e7b7b7221 */ /* 0x000fe40000010000 */
[C---:B-----5:R-:W-:Y:S08]  /*a5c0*/  HMMA.16816.F32.BF16 R140, R4.reuse, R12, R140 ;  /* 0x0000000c048c723c */ /* 0x060ff0000004188c */
        /* <DEDUP_REMOVED lines=67> */
.L_x_4565:
[----:B------:R-:W-:-:S05]  /*aa00*/  IMAD.MOV.U32 R4, RZ, RZ, c[0x0][0x1a0] ;  /* 0x00006800ff047624 */ /* 0x000fca00078e00ff */
[----:B------:R-:W-:-:S04]  /*aa10*/  LEA R4, -R4, RZ, 0x7 ;  /* 0x000000ff04047211 */ /* 0x000fc800078e39ff */
[----:B------:R-:W-:Y:S02]  /*aa20*/  SHF.R.S32.HI R11, RZ, 0x1f, R4 ;  /* 0x0000001fff0b7819 */ /* 0x000fe40000011404 */
.L_x_4566:
[----:B------:R-:W-:Y:S01]  /*aa30*/  ISETP.GE.AND P0, PT, R108, c[0x0][0x220], PT ;  /* 0x000088006c007a0c */ /* 0x000fe20003f06270 */
[----:B------:R-:W-:Y:S01]  /*aa40*/  IMAD.SHL.U32 R51, R124, 0x80, RZ ;  /* 0x000000807c337824 */ /* 0x000fe200078e00ff */
[----:B------:R-:W-:-:S04]  /*aa50*/  LEA R160, P5, R4, R160, 0x1 ;  /* 0x000000a004a07211 */ /* 0x000fc800078a08ff */
[C---:B------:R-:W-:Y:S02]  /*aa60*/  LEA.HI.X R161, R4.reuse, R161, R11, 0x1, P5 ;  /* 0x000000a104a17211 */ /* 0x040fe400028f0c0b */
[C-C-:B------:R-:W-:Y:S02]  /*aa70*/  LOP3.LUT R101, R51.reuse, 0x18, R122.reuse, 0xfe, !PT ;  /* 0x0000001833657812 */ /* 0x140fe400078efe7a */
[----:B------:R-:W-:Y:S02]  /*aa80*/  LOP3.LUT R107, R51, 0x28, R122, 0xfe, !PT ;  /* 0x00000028336b7812 */ /* 0x000fe400078efe7a */
[----:B------:R-:W1:Y:S01]  /*aa90*/  I2F R69, R101 ;  /* 0x0000006500457306 */ /* 0x000e620000201400 */
        /* <DEDUP_REMOVED lines=15> */
[----:B------:R-:W-:Y:S01]  /*ab90*/  @!P0 IADD3 R5, P2, R4, R14, RZ ;  /* 0x0000000e04058210 */ /* 0x000fe20007f5e0ff */
[----:B------:R-:W-:Y:S01]  /*aba0*/  @!PT LDS RZ, [RZ] ;  /* 0x00000000fffff984 */ /* 0x000fe20000000800 */
[----:B------:R-:W-:Y:S01]  /*abb0*/  @!PT LDS RZ, [RZ] ;  /* 0x00000000fffff984 */ /* 0x000fe20000000800 */
[----:B------:R-:W-:Y:S01]  /*abc0*/  @!PT LDS RZ, [RZ] ;  /* 0x00000000fffff984 */ /* 0x000fe20000000800 */
[----:B------:R2:W-:Y:S01]  /*abd0*/  @!P0 LDGSTS.E.BYPASS.LTC128B.128 [R155+0x3000], [R160.64] ;  /* 0x03000000a09b8fae */ /* 0x0005e2000b901d46 */
[C---:B------:R-:W-:Y:S01]  /*abe0*/  @!P0 LEA R16, P4, R6.reuse, c[0x0][0x170], 0x1 ;  /* 0x00005c0006108a11 */ /* 0x040fe200078808ff */
[----:B------:R-:W-:Y:S01]  /*abf0*/  @!P0 IMAD.X R10, R11, 0x1, R10, P3 ;  /* 0x000000010b0a8824 */ /* 0x000fe200018e060a */
[----:B------:R-:W-:Y:S01]  /*ac00*/  @!P0 LEA R14, P3, R13, c[0x0][0x170], 0x1 ;  /* 0x00005c000d0e8a11 */ /* 0x000fe200078608ff */
[----:B------:R-:W-:Y:S01]  /*ac10*/  @P0 STS.128 [R155+0x3800], RZ ;  /* 0x003800ff9b000388 */ /* 0x000fe20000000c00 */
[----:B------:R-:W-:Y:S01]  /*ac20*/  @!P0 IADD3.X R8, R11, R15, R8, P2, !PT ;  /* 0x0000000f0b088210 */ /* 0x000fe200017fe408 */
[----:B------:R-:W3:Y:S01]  /*ac30*/  I2F R71, R107 ;  /* 0x0000006b00477306 */ /* 0x000ee20000201400 */
[----:B------:R-:W-:-:S02]  /*ac40*/  @!P0 LEA.HI.X R17, R6, c[0x0][0x174], R165, 0x1, P4 ;  /* 0x00005d0006118a11 */ /* 0x000fc400020f0ca5 */
[----:B------:R-:W-:Y:S02]  /*ac50*/  @!P0 LEA R12, P2, R5, c[0x0][0x170], 0x1 ;  /* 0x00005c00050c8a11 */ /* 0x000fe400078408ff */
[----:B------:R-:W-:Y:S01]  /*ac60*/  @!P0 LEA.HI.X R15, R13, c[0x0][0x174], R10, 0x1, P3 ;  /* 0x00005d000d0f8a11 */ /* 0x000fe200018f0c0a */
[----:B------:R-:W-:Y:S01]  /*ac70*/  @!PT LDS RZ, [RZ] ;  /* 0x00000000fffff984 */ /* 0x000fe20000000800 */
[----:B------:R-:W-:Y:S01]  /*ac80*/  @!PT LDS RZ, [RZ] ;  /* 0x00000000fffff984 */ /* 0x000fe20000000800 */
[----:B------:R-:W-:Y:S01]  /*ac90*/  @!PT LDS RZ, [RZ] ;  /* 0x00000000fffff984 */ /* 0x000fe20000000800 */
[----:B------:R4:W-:Y:S01]  /*aca0*/  @!P0 LDGSTS.E.BYPASS.LTC128B.128 [R155+0x3800], [R16.64] ;  /* 0x03800000109b8fae */ /* 0x0009e2000b901d46 */
[----:B------:R-:W-:Y:S02]  /*acb0*/  @!P0 LEA.HI.X R13, R5, c[0x0][0x174], R8, 0x1, P2 ;  /* 0x00005d00050d8a11 */ /* 0x000fe400010f0c08 */
[----:B------:R-:W-:Y:S01]  /*acc0*/  ISETP.GE.AND P2, PT, R49, 0x3, PT ;  /* 0x000000033100780c */ /* 0x000fe20003f46270 */
[----:B------:R-:W-:Y:S01]  /*acd0*/  @P0 STS.128 [R155+0x4000], RZ ;  /* 0x004000ff9b000388 */ /* 0x000fe20000000c00 */
[C---:B------:R-:W-:Y:S02]  /*ace0*/  ISETP.GE.AND P6, PT, R101.reuse, R0, PT ;  /* 0x000000006500720c */ /* 0x040fe40003fc6270 */
[----:B------:R-:W-:Y:S01]  /*acf0*/  ISETP.GE.AND P5, PT, R101, R2, PT ;  /* 0x000000026500720c */ /* 0x000fe20003fa6270 */
[----:B------:R-:W-:Y:S01]  /*ad00*/  @!PT LDS RZ, [RZ] ;  /* 0x00000000fffff984 */ /* 0x000fe20000000800 */
[----:B------:R-:W-:Y:S01]  /*ad10*/  @!PT LDS RZ, [RZ] ;  /* 0x00000000fffff984 */ /* 0x000fe20000000800 */
[----:B------:R-:W-:Y:S01]  /*ad20*/  @!PT LDS RZ, [RZ] ;  /* 0x00000000fffff984 */ /* 0x000fe20000000800 */
[----:B------:R5:W-:Y:S01]  /*ad30*/  @!P0 LDGSTS.E.BYPASS.LTC128B.128 [R155+0x4000], [R14.64] ;  /* 0x040000000e9b8fae */ /* 0x000be2000b901d46 */
[----:B------:R-:W-:-:S02]  /*ad40*/  LOP3.LUT R103, R51, 0x50, R122, 0xfe, !PT ;  /* 0x0000005033677812 */ /* 0x000fc400078efe7a */
[----:B------:R-:W-:Y:S01]  /*ad50*/  LOP3.LUT R48, R51, 0x60, R122, 0xfe, !PT ;  /* 0x0000006033307812 */ /* 0x000fe200078efe7a */
[----:B------:R-:W-:Y:S01]  /*ad60*/  @P0 STS.128 [R155+0x4800], RZ ;  /* 0x004800ff9b000388 */ /* 0x000fe20000000c00 */
[----:B------:R-:W-:Y:S03]  /*ad70*/  I2F R105, R103 ;  /* 0x0000006700697306 */ /* 0x000fe60000201400 */
[----:B------:R-:W-:Y:S01]  /*ad80*/  @!PT LDS RZ, [RZ] ;  /* 0x00000000fffff984 */ /* 0x000fe20000000800 */
[----:B------:R-:W-:Y:S01]  /*ad90*/  @!PT LDS RZ, [RZ] ;  /* 0x00000000fffff984 */ /* 0x000fe20000000800 */
[----:B------:R-:W-:Y:S01]  /*ada0*/  @!PT LDS RZ, [RZ] ;  /* 0x00000000fffff984 */ /* 0x000fe20000000800 */
[----:B------:R5:W-:Y:S04]  /*adb0*/  @!P0 LDGSTS.E.BYPASS.LTC128B.128 [R155+0x4800], [R12.64] ;  /* 0x048000000c9b8fae */ /* 0x000be8000b901d46 */
[----:B------:R-:W-:Y:S01]  /*adc0*/  LDSM.16.M88.4 R8, [R119] ;  /* 0x000000007708783b */ /* 0x000fe20000000200 */
[----:B------:R-:W-:Y:S03]  /*add0*/  I2F R165, R48 ;  /* 0x0000003000a57306 */ /* 0x000fe60000201400 */
[----:B------:R-:W1:Y:S04]  /*ade0*/  LDSM.16.M88.4 R60, [R117+0x1400] ;  /* 0x00140000753c783b */ /* 0x000e680000000200 */
[----:B------:R-:W2:Y:S04]  /*adf0*/  LDSM.16.M88.4 R52, [R117+0x1800] ;  /* 0x001800007534783b */ /* 0x000ea80000000200 */
[----:B------:R-:W2:Y:S04]  /*ae00*/  LDSM.16.M88.4 R40, [R117+0x1c00] ;  /* 0x001c00007528783b */ /* 0x000ea80000000200 */
[----:B------:R-:W2:Y:S04]  /*ae10*/  LDSM.16.M88.4 R72, [R117+0x1000] ;  /* 0x001000007548783b */ /* 0x000ea80000000200 */
[----:B------:R-:W2:Y:S04]  /*ae20*/  LDSM.16.M88.4 R32, [R117+0x2000] ;  /* 0x002000007520783b */ /* 0x000ea80000000200 */
[----:B------:R-:W3:Y:S04]  /*ae30*/  LDSM.16.M88.4 R24, [R117+0x2400] ;  /* 0x002400007518783b */ /* 0x000ee80000000200 */
[----:B----4-:R-:W4:Y:S04]  /*ae40*/  LDSM.16.M88.4 R16, [R117+0x2800] ;  /* 0x002800007510783b */ /* 0x010f280000000200 */
[----:B------:R-:W5:Y:S04]  /*ae50*/  LDSM.16.M88.4 R76, [R117+0x2c00] ;  /* 0x002c0000754c783b */ /* 0x000f680000000200 */
[----:B------:R-:W-:Y:S04]  /*ae60*/  LDSM.16.M88.4 R92, [R118] ;  /* 0x00000000765c783b */ /* 0x000fe80000000200 */
[----:B------:R-:W3:Y:S04]  /*ae70*/  LDSM.16.M88.4 R88, [R115] ;  /* 0x000000007358783b */ /* 0x000ee80000000200 */
[----:B------:R-:W3:Y:S01]  /*ae80*/  LDSM.16.M88.4 R84, [R114] ;  /* 0x000000007254783b */ /* 0x000ee20000000200 */
[C---:B-1----:R-:W-:Y:S03]  /*ae90*/  HMMA.16816.F32.BF16 R64, R8.reuse, R60, RZ ;  /* 0x0000003c0840723c */ /* 0x042fe600000418ff */
[----:B------:R-:W1:Y:S04]  /*aea0*/  LDSM.16.M88.4 R80, [R113] ;  /* 0x000000007150783b */ /* 0x000e680000000200 */
[----:B------:R-:W-:Y:S01]  /*aeb0*/  LDSM.16.M88.4 R96, [R116] ;  /* 0x000000007460783b */ /* 0x000fe20000000200 */
[C---:B------:R-:W-:Y:S03]  /*aec0*/  HMMA.16816.F32.BF16 R60, R8.reuse, R62, RZ ;  /* 0x0000003e083c723c */ /* 0x040fe600000418ff */
[----:B------:R-:W0:Y:S05]  /*aed0*/  LDGDEPBAR ;  /* 0x00000000000079af */ /* 0x000e2a0000000000 */
[C---:B--2---:R-:W-:Y:S08]  /*aee0*/  HMMA.16816.F32.BF16 R56, R8.reuse, R52, RZ ;  /* 0x000000340838723c */ /* 0x044ff000000418ff */
        /* <DEDUP_REMOVED lines=11> */
[C---:B-----5:R-:W-:Y:S08]  /*afa0*/  HMMA.16816.F32.BF16 R12, R8.reuse, R76, RZ ;  /* 0x0000004c080c723c */ /* 0x060ff000000418ff */
[----:B------:R-:W-:Y:S01]  /*afb0*/  HMMA.16816.F32.BF16 R8, R8, R78, RZ ;  /* 0x0000004e0808723c */ /* 0x000fe200000418ff */
[----:B------:R-:W2:Y:S07]  /*afc0*/  LDSM.16.M88.4 R76, [R111] ;  /* 0x000000006f4c783b */ /* 0x000eae0000000200 */
[C---:B------:R-:W-:Y:S08]  /*afd0*/  HMMA.16816.F32.BF16 R64, R92.reuse, R88, R64 ;  /* 0x000000585c40723c */ /* 0x040ff00000041840 */
[C---:B------:R-:W-:Y:S01]  /*afe0*/  HMMA.16816.F32.BF16 R60, R92.reuse, R90, R60 ;  /* 0x0000005a5c3c723c */ /* 0x040fe2000004183c */
[----:B------:R-:W3:Y:S07]  /*aff0*/  LDSM.16.M88.4 R88, [R110] ;  /* 0x000000006e58783b */ /* 0x000eee0000000200 */
[C---:B------:R-:W-:Y:S08]  /*b000*/  HMMA.16816.F32.BF16 R56, R92.reuse, R84, R56 ;  /* 0x000000545c38723c */ /* 0x040ff00000041838 */
[C---:B------:R-:W-:Y:S01]  /*b010*/  HMMA.16816.F32.BF16 R52, R92.reuse, R86, R52 ;  /* 0x000000565c34723c */ /* 0x040fe20000041834 */
[----:B------:R-:W4:Y:S07]  /*b020*/  LDSM.16.M88.4 R84, [R112] ;  /* 0x000000007054783b */ /* 0x000f2e0000000200 */
[----:B-1----:R-:W-:Y:S01]  /*b030*/  HMMA.16816.F32.BF16 R44, R92, R80, R44 ;  /* 0x000000505c2c723c */ /* 0x002fe2000004182c */
[----:B------:R-:W-:-:S02]  /*b040*/  FFMA.FTZ R163, R120, R69, R62 ;  /* 0x0000004578a37223 */ /* 0x000fc4000001003e */
[----:B------:R-:W-:-:S03]  /*b050*/  FFMA.FTZ R60, R120, R69, R60 ;  /* 0x00000045783c7223 */ /* 0x000fc6000001003c */
[----:B------:R-:W-:Y:S02]  /*b060*/  FSEL R163, R163, -INF , !P5 ;  /* 0xff800000a3a37808 */ /* 0x000fe40006800000 */
[----:B------:R-:W-:Y:S01]  /*b070*/  HMMA.16816.F32.BF16 R40, R92, R82, R40 ;  /* 0x000000525c28723c */ /* 0x000fe20000041828 */
[----:B------:R-:W1:Y:S01]  /*b080*/  LDSM.16.M88.4 R80, [R3] ;  /* 0x000000000350783b */ /* 0x000e620000000200 */
[----:B------:R-:W-:Y:S01]  /*b090*/  FSEL R60, R60, -INF , !P6 ;  /* 0xff8000003c3c7808 */ /* 0x000fe20007000000 */
[----:B------:R-:W-:-:S05]  /*b0a0*/  DEPBAR.LE SB0, 0x0 ;  /* 0x000080000000791a */ /* 0x000fca0000000000 */
[----:B--2---:R-:W-:Y:S01]  /*b0b0*/  HMMA.16816.F32.BF16 R24, R92, R78, R24 ;  /* 0x0000004e5c18723c */ /* 0x004fe20000041818 */
[----:B------:R-:W-:-:S06]  /*b0c0*/  FFMA.FTZ R52, R120, R71, R52 ;  /* 0x0000004778347223 */ /* 0x000fcc0000010034 */
[C---:B------:R-:W-:Y:S01]  /*b0d0*/  LOP3.LUT R79, R51.reuse, R122, RZ, 0xfc, !PT ;  /* 0x0000007a334f7212 */ /* 0x040fe200078efcff */
[C---:B------:R-:W-:Y:S01]  /*b0e0*/  HMMA.16816.F32.BF16 R4, R92.reuse, R96, R4 ;  /* 0x000000605c04723c */ /* 0x040fe20000041804 */
[--C-:B------:R-:W-:Y:S02]  /*b0f0*/  LOP3.LUT R78, R51, 0x68, R122.reuse, 0xfe, !PT ;  /* 0x00000068334e7812 */ /* 0x100fe400078efe7a */
[C---:B------:R-:W-:Y:S02]  /*b100*/  IADD3 R125, R79.reuse, 0x9, RZ ;  /* 0x000000094f7d7810 */ /* 0x040fe40007ffe0ff */
[----:B------:R-:W-:Y:S01]  /*b110*/  IADD3 R101, R79, 0x31, RZ ;  /* 0x000000314f657810 */ /* 0x000fe20007ffe0ff */
[----:B------:R-:W-:Y:S02]  /*b120*/  I2F R50, R78 ;  /* 0x0000004e00327306 */ /* 0x000fe40000201400 */
[C---:B------:R-:W-:Y:S07]  /*b130*/  HMMA.16816.F32.BF16 R72, R92.reuse, R98, R72 ;  /* 0x000000625c48723c */ /* 0x040fee0000041848 */
[----:B------:R-:W-:Y:S01]  /*b140*/  LOP3.LUT R99, R51, 0x20, R122, 0xfe, !PT ;  /* 0x0000002033637812 */ /* 0x000fe200078efe7a */
[C---:B---3--:R-:W-:Y:S03]  /*b150*/  HMMA.16816.F32.BF16 R20, R92.reuse, R88, R20 ;  /* 0x000000585c14723c */ /* 0x048fe60000041814 */
[----:B------:R-:W2:Y:S04]  /*b160*/  I2F R97, R99 ;  /* 0x0000006300617306 */ /* 0x000ea80000201400 */
[----:B------:R-:W-:Y:S01]  /*b170*/  IADD3 R89, R79, 0x1, RZ ;  /* 0x000000014f597810 */ /* 0x000fe20007ffe0ff */
[----:B------:R-:W-:Y:S03]  /*b180*/  HMMA.16816.F32.BF16 R28, R92, R76, R28 ;  /* 0x0000004c5c1c723c */ /* 0x000fe6000004181c */
[----:B------:R-:W3:Y:S01]  /*b190*/  I2F R76, R89 ;  /* 0x00000059004c7306 */ /* 0x000ee20000201400 */
[----:B------:R-:W-:-:S02]  /*b1a0*/  ISETP.GE.AND P3, PT, R89, R0, PT ;  /* 0x000000005900720c */ /* 0x000fc40003f66270 */
[----:B------:R-:W-:Y:S02]  /*b1b0*/  ISETP.GE.AND P4, PT, R89, R2, PT ;  /* 0x000000025900720c */ /* 0x000fe40003f86270 */
[C---:B----4-:R-:W-:Y:S01]  /*b1c0*/  HMMA.16816.F32.BF16 R36, R92.reuse, R84, R36 ;  /* 0x000000545c24723c */ /* 0x050fe20000041824 */
[----:B------:R-:W-:Y:S02]  /*b1d0*/  LOP3.LUT R77, R51, 0x58, R122, 0xfe, !PT ;  /* 0x00000058334d7812 */ /* 0x000fe400078efe7a */
[----:B------:R-:W4:Y:S01]  /*b1e0*/  I2F R85, R125 ;  /* 0x0000007d00557306 */ /* 0x000f220000201400 */
[CC--:B--2---:R-:W-:Y:S02]  /*b1f0*/  FFMA.FTZ R56, R120.reuse, R97.reuse, R56 ;  /* 0x0000006178387223 */ /* 0x0c4fe40000010038 */
[C---:B------:R-:W-:Y:S02]  /*b200*/  FFMA.FTZ R97, R120.reuse, R97, R58 ;  /* 0x0000006178617223 */ /* 0x040fe4000001003a */
[----:B-1----:R-:W-:Y:S01]  /*b210*/  HMMA.16816.F32.BF16 R12, R92, R80, R12 ;  /* 0x000000505c0c723c */ /* 0x002fe2000004180c */
[----:B------:R-:W-:-:S02]  /*b220*/  FFMA.FTZ R20, R120, R165, R20 ;  /* 0x000000a578147223 */ /* 0x000fc40000010014 */
[----:B------:R-:W1:Y:S01]  /*b230*/  I2F R84, R89 ;  /* 0x0000005900547306 */ /* 0x000e620000201400 */
[----:B---3--:R-:W-:-:S03]  /*b240*/  FFMA.FTZ R5, R120, R76, R5 ;  /* 0x0000004c78057223 */ /* 0x008fc60000010005 */
[C---:B------:R-:W-:Y:S01]  /*b250*/  IADD3 R81, R79.reuse, 0x11, RZ ;  /* 0x000000114f517810 */ /* 0x040fe20007ffe0ff */
[----:B------:R-:W-:Y:S01]  /*b260*/  HMMA.16816.F32.BF16 R8, R92, R82, R8 ;  /* 0x000000525c08723c */ /* 0x000fe20000041808 */
[C---:B------:R-:W-:Y:S02]  /*b270*/  FFMA.FTZ R28, R120.reuse, R105, R28 ;  /* 0x00000069781c7223 */ /* 0x040fe4000001001c */
[----:B------:R-:W2:Y:S01]  /*b280*/  I2F R49, R81 ;  /* 0x0000005100317306 */ /* 0x000ea20000201400 */
[----:B----4-:R-:W-:Y:S01]  /*b290*/  FFMA.FTZ R76, R120, R85, R73 ;  /* 0x00000055784c7223 */ /* 0x010fe20000010049 */
[----:B------:R-:W-:-:S03]  /*b2a0*/  IADD3 R73, R79, 0x39, RZ ;  /* 0x000000394f497810 */ /* 0x000fc60007ffe0ff */
[C---:B------:R-:W-:Y:S03]  /*b2b0*/  HMMA.16816.F32.BF16 R16, R92.reuse, R90, R16 ;  /* 0x0000005a5c10723c */ /* 0x040fe60000041810 */
[----:B------:R-:W3:Y:S01]  /*b2c0*/  I2F R88, R81 ;  /* 0x0000005100587306 */ /* 0x000ee20000201400 */
[C---:B-1----:R-:W-:Y:S01]  /*b2d0*/  FFMA.FTZ R7, R120.reuse, R84, R7 ;  /* 0x0000005478077223 */ /* 0x042fe20000010007 */
[----:B------:R-:W-:Y:S02]  /*b2e0*/  FSEL R84, R5, -INF , !P3 ;  /* 0xff80000005547808 */ /* 0x000fe40005800000 */
[----:B------:R-:W-:Y:S01]  /*b2f0*/  ISETP.GE.AND P3, PT, R125, R0, PT ;  /* 0x000000007d00720c */ /* 0x000fe20003f66270 */
[----:B------:R-:W-:Y:S01]  /*b300*/  HMMA.16816.F32.BF16 R32, R92, R86, R32 ;  /* 0x000000565c20723c */ /* 0x000fe20000041820 */
[----:B------:R-:W-:Y:S02]  /*b310*/  FSEL R7, R7, -INF , !P4 ;  /* 0xff80000007077808 */ /* 0x000fe40006000000 */
[----:B------:R-:W1:Y:S01]  /*b320*/  I2F R80, R125 ;  /* 0x0000007d00507306 */ /* 0x000e620000201400 */
[----:B--2---:R-:W-:Y:S01]  /*b330*/  FFMA.FTZ R104, R120, R49, R65 ;  /* 0x0000003178687223 */ /* 0x004fe20000010041 */
[----:B------:R-:W-:-:S02]  /*b340*/  ISETP.GE.AND P4, PT, R125, R2, PT ;  /* 0x000000027d00720c */ /* 0x000fc40003f86270 */
[----:B------:R-:W-:Y:S02]  /*b350*/  FSEL R76, R76, -INF , !P3 ;  /* 0xff8000004c4c7808 */ /* 0x000fe40005800000 */
[----:B------:R-:W-:Y:S02]  /*b360*/  ISETP.GE.AND P3, PT, R81, R0, PT ;  /* 0x000000005100720c */ /* 0x000fe40003f66270 */
[----:B------:R-:W2:Y:S01]  /*b370*/  I2F R85, R101 ;  /* 0x0000006500557306 */ /* 0x000ea20000201400 */
[----:B---3--:R-:W-:Y:S01]  /*b380*/  FFMA.FTZ R88, R120, R88, R67 ;  /* 0x0000005878587223 */ /* 0x008fe20000010043 */
[----:B------:R-:W-:Y:S02]  /*b390*/  IADD3 R67, R79, 0x41, RZ ;  /* 0x000000414f437810 */ /* 0x000fe40007ffe0ff */
[----:B------:R-:W-:Y:S01]  /*b3a0*/  FSEL R104, R104, -INF , !P3 ;  /* 0xff80000068687808 */ /* 0x000fe20005800000 */
[C---:B------:R-:W-:Y:S01]  /*b3b0*/  FFMA.FTZ R100, R120.reuse, R50, R16 ;  /* 0x0000003278647223 */ /* 0x040fe20000010010 */
[----:B------:R-:W-:Y:S01]  /*b3c0*/  ISETP.GE.AND P3, PT, R101, R0, PT ;  /* 0x000000006500720c */ /* 0x000fe20003f66270 */
[C---:B------:R-:W-:Y:S01]  /*b3d0*/  FFMA.FTZ R50, R120.reuse, R50, R18 ;  /* 0x0000003278327223 */ /* 0x040fe20000010012 */
[----:B------:R-:W3:Y:S01]  /*b3e0*/  I2F R49, R73 ;  /* 0x0000004900317306 */ /* 0x000ee20000201400 */
[----:B-1----:R-:W-:Y:S01]  /*b3f0*/  FFMA.FTZ R5, R120, R80, R75 ;  /* 0x0000005078057223 */ /* 0x002fe2000001004b */
[----:B------:R-:W-:-:S04]  /*b400*/  LOP3.LUT R90, R51, 0x70, R122, 0xfe, !PT ;  /* 0x00000070335a7812 */ /* 0x000fc800078efe7a */
[----:B------:R-:W-:Y:S02]  /*b410*/  FSEL R5, R5, -INF , !P4 ;  /* 0xff80000005057808 */ /* 0x000fe40006000000 */
[----:B------:R-:W1:Y:S01]  /*b420*/  I2F R89, R101 ;  /* 0x0000006500597306 */ /* 0x000e620000201400 */
[----:B--2---:R-:W-:Y:S01]  /*b430*/  FFMA.FTZ R47, R120, R85, R47 ;  /* 0x00000055782f7223 */ /* 0x004fe2000001002f */
[----:B------:R-:W-:Y:S01]  /*b440*/  BAR.SYNC.DEFER_BLOCKING 0x0 ;  /* 0x0000000000007b1d */ /* 0x000fe20000010000 */
[----:B------:R-:W-:-:S04]  /*b450*/  ISETP.GE.AND P4, PT, R81, R2, PT ;  /* 0x000000025100720c */ /* 0x000fc80003f86270 */
[----:B------:R-:W-:Y:S01]  /*b460*/  FSEL R98, R88, -INF , !P4 ;  /* 0xff80000058627808 */ /* 0x000fe20006000000 */
[----:B------:R-:W2:Y:S01]  /*b470*/  I2F R65, R67 ;  /* 0x0000004300417306 */ /* 0x000ea20000201400 */
[C---:B---3--:R-:W-:Y:S01]  /*b480*/  FFMA.FTZ R85, R120.reuse, R49, R43 ;  /* 0x0000003178557223 */ /* 0x048fe2000001002b */
[----:B------:R-:W-:Y:S02]  /*b490*/  IADD3 R43, R79, 0x19, RZ ;  /* 0x000000194f2b7810 */ /* 0x000fe40007ffe0ff */
[----:B------:R-:W-:Y:S02]  /*b4a0*/  ISETP.GE.AND P4, PT, R101, R2, PT ;  /* 0x000000026500720c */ /* 0x000fe40003f86270 */
[----:B------:R-:W-:Y:S02]  /*b4b0*/  ISETP.GE.AND P6, PT, R43, R0, PT ;  /* 0x000000002b00720c */ /* 0x000fe40003fc6270 */
[----:B------:R-:W3:Y:S01]  /*b4c0*/  I2F R75, R73 ;  /* 0x00000049004b7306 */ /* 0x000ee20000201400 */
[----:B-1----:R-:W-:Y:S01]  /*b4d0*/  FFMA.FTZ R88, R120, R89, R45 ;  /* 0x0000005978587223 */ /* 0x002fe2000001002d */
[----:B------:R-:W-:-:S02]  /*b4e0*/  FSEL R89, R47, -INF , !P4 ;  /* 0xff8000002f597808 */ /* 0x000fc40006000000 */
[----:B------:R-:W-:Y:S02]  /*b4f0*/  ISETP.GE.AND P4, PT, R73, R2, PT ;  /* 0x000000024900720c */ /* 0x000fe40003f86270 */
[----:B------:R-:W-:Y:S02]  /*b500*/  FSEL R88, R88, -INF , !P3 ;  /* 0xff80000058587808 */ /* 0x000fe40005800000 */
[----:B------:R-:W1:Y:S01]  /*b510*/  I2F R49, R43 ;  /* 0x0000002b00317306 */ /* 0x000e620000201400 */
[----:B--2---:R-:W-:Y:S01]  /*b520*/  FFMA.FTZ R37, R120, R65, R37 ;  /* 0x0000004178257223 */ /* 0x004fe20000010025 */
[----:B------:R-:W-:Y:S02]  /*b530*/  IADD3 R65, R79, 0x21, RZ ;  /* 0x000000214f417810 */ /* 0x000fe40007ffe0ff */
[----:B------:R-:W-:Y:S02]  /*b540*/  ISETP.GE.AND P3, PT, R73, R0, PT ;  /* 0x000000004900720c */ /* 0x000fe40003f66270 */
[----:B------:R-:W-:-:S02]  /*b550*/  FSEL R85, R85, -INF , !P4 ;  /* 0xff80000055557808 */ /* 0x000fc40006000000 */
[----:B------:R-:W2:Y:S01]  /*b560*/  I2F R81, R67 ;  /* 0x0000004300517306 */ /* 0x000ea20000201400 */
[C---:B---3--:R-:W-:Y:S01]  /*b570*/  FFMA.FTZ R75, R120.reuse, R75, R41 ;  /* 0x0000004b784b7223 */ /* 0x048fe20000010029 */
[-C--:B------:R-:W-:Y:S02]  /*b580*/  ISETP.GE.AND P4, PT, R67, R2.reuse, PT ;  /* 0x000000024300720c */ /* 0x080fe40003f86270 */
[----:B------:R-:W-:Y:S02]  /*b590*/  ISETP.GE.AND P5, PT, R43, R2, PT ;  /* 0x000000022b00720c */ /* 0x000fe40003fa6270 */
[----:B------:R-:W-:Y:S02]  /*b5a0*/  FSEL R80, R75, -INF , !P3 ;  /* 0xff8000004b507808 */ /* 0x000fe40005800000 */
[----:B------:R-:W3:Y:S01]  /*b5b0*/  I2F R62, R65 ;  /* 0x00000041003e7306 */ /* 0x000ee20000201400 */
[----:B------:R-:W-:Y:S01]  /*b5c0*/  ISETP.GE.AND P3, PT, R67, R0, PT ;  /* 0x000000004300720c */ /* 0x000fe20003f66270 */
[CC--:B-1----:R-:W-:Y:S01]  /*b5d0*/  FFMA.FTZ R61, R120.reuse, R49.reuse, R61 ;  /* 0x00000031783d7223 */ /* 0x0c2fe2000001003d */
[----:B------:R-:W-:Y:S01]  /*b5e0*/  LOP3.LUT R45, R51, 0x78, R122, 0xfe, !PT ;  /* 0x00000078332d7812 */ /* 0x000fe200078efe7a */
[----:B------:R-:W-:Y:S01]  /*b5f0*/  FFMA.FTZ R63, R120, R49, R63 ;  /* 0x00000031783f7223 */ /* 0x000fe2000001003f */
[----:B------:R-:W-:-:S02]  /*b600*/  FSEL R102, R37, -INF , !P3 ;  /* 0xff80000025667808 */ /* 0x000fc40005800000 */
[----:B------:R-:W-:Y:S01]  /*b610*/  IADD3 R37, R79, 0x29, RZ ;  /* 0x000000294f257810 */ /* 0x000fe20007ffe0ff */
[----:B--2---:R-:W-:Y:S01]  /*b620*/  FFMA.FTZ R73, R120, R81, R39 ;  /* 0x0000005178497223 */ /* 0x004fe20000010027 */
[-C--:B------:R-:W-:Y:S01]  /*b630*/  ISETP.GE.AND P3, PT, R99, R0.reuse, PT ;  /* 0x000000006300720c */ /* 0x080fe20003f66270 */
[----:B------:R-:W1:Y:S01]  /*b640*/  I2F R127, R77 ;  /* 0x0000004d007f7306 */ /* 0x000e620000201400 */
[----:B------:R-:W-:Y:S02]  /*b650*/  FSEL R58, R61, -INF , !P6 ;  /* 0xff8000003d3a7808 */ /* 0x000fe40007000000 */
[----:B------:R-:W-:Y:S02]  /*b660*/  FSEL R56, R56, -INF , !P3 ;  /* 0xff80000038387808 */ /* 0x000fe40005800000 */
[----:B------:R-:W-:Y:S01]  /*b670*/  ISETP.GE.AND P3, PT, R65, R0, PT ;  /* 0x000000004100720c */ /* 0x000fe20003f66270 */
[CC--:B---3--:R-:W-:Y:S01]  /*b680*/  FFMA.FTZ R57, R120.reuse, R62.reuse, R57 ;  /* 0x0000003e78397223 */ /* 0x0c8fe20000010039 */
[----:B------:R-:W-:Y:S01]  /*b690*/  FSEL R73, R73, -INF , !P4 ;  /* 0xff80000049497808 */ /* 0x000fe20006000000 */
[----:B------:R-:W2:Y:S01]  /*b6a0*/  I2F R61, R37 ;  /* 0x00000025003d7306 */ /* 0x000ea20000201400 */
[----:B------:R-:W-:Y:S01]  /*b6b0*/  FFMA.FTZ R125, R120, R62, R59 ;  /* 0x0000003e787d7223 */ /* 0x000fe2000001003b */
[----:B------:R-:W-:-:S02]  /*b6c0*/  LOP3.LUT R59, R51, R122, RZ, 0xfc, !PT ;  /* 0x0000007a333b7212 */ /* 0x000fc400078efcff */
[----:B------:R-:W-:Y:S02]  /*b6d0*/  ISETP.GE.AND P4, PT, R99, R2, PT ;  /* 0x000000026300720c */ /* 0x000fe40003f86270 */
[----:B------:R-:W-:Y:S02]  /*b6e0*/  FSEL R82, R57, -INF , !P3 ;  /* 0xff80000039527808 */ /* 0x000fe40005800000 */
[----:B------:R-:W-:Y:S01]  /*b6f0*/  IADD3 R57, R59, 0x51, RZ ;  /* 0x000000513b397810 */ /* 0x000fe20007ffe0ff */
[----:B-1----:R-:W-:Y:S01]  /*b700*/  FFMA.FTZ R24, R120, R127, R24 ;  /* 0x0000007f78187223 */ /* 0x002fe20000010018 */
[----:B------:R-:W-:Y:S01]  /*b710*/  FSEL R159, R63, -INF , !P5 ;  /* 0xff8000003f9f7808 */ /* 0x000fe20006800000 */
[----:B------:R-:W1:Y:S01]  /*b720*/  I2F R91, R90 ;  /* 0x0000005a005b7306 */ /* 0x000e620000201400 */
[----:B------:R-:W-:Y:S02]  /*b730*/  FSEL R97, R97, -INF , !P4 ;  /* 0xff80000061617808 */ /* 0x000fe40006000000 */
[----:B------:R-:W-:-:S02]  /*b740*/  ISETP.GE.AND P6, PT, R107, R0, PT ;  /* 0x000000006b00720c */ /* 0x000fc40003fc6270 */
[-C--:B------:R-:W-:Y:S01]  /*b750*/  ISETP.GE.AND P5, PT, R107, R2.reuse, PT ;  /* 0x000000026b00720c */ /* 0x080fe20003fa6270 */
[C---:B------:R-:W-:Y:S01]  /*b760*/  FFMA.FTZ R107, R120.reuse, R71, R54 ;  /* 0x00000047786b7223 */ /* 0x040fe20000010036 */
[----:B------:R-:W-:Y:S01]  /*b770*/  ISETP.GE.AND P4, PT, R65, R2, PT ;  /* 0x000000024100720c */ /* 0x000fe20003f86270 */
[----:B------:R-:W3:Y:S01]  /*b780*/  I2F R54, R57 ;  /* 0x0000003900367306 */ /* 0x000ee20000201400 */
[----:B------:R-:W-:Y:S01]  /*b790*/  ISETP.GE.AND P3, PT, R103, R0, PT ;  /* 0x000000006700720c */ /* 0x000fe20003f66270 */
[CC--:B--2---:R-:W-:Y:S01]  /*b7a0*/  FFMA.FTZ R53, R120.reuse, R61.reuse, R53 ;  /* 0x0000003d78357223 */ /* 0x0c4fe20000010035 */
[----:B------:R-:W-:Y:S02]  /*b7b0*/  FSEL R125, R125, -INF , !P4 ;  /* 0xff8000007d7d7808 */ /* 0x000fe40006000000 */
[----:B------:R-:W-:Y:S01]  /*b7c0*/  ISETP.GE.AND P4, PT, R103, R2, PT ;  /* 0x000000026700720c */ /* 0x000fe20003f86270 */
[----:B------:R-:W-:Y:S01]  /*b7d0*/  FFMA.FTZ R103, R120, R61, R55 ;  /* 0x0000003d78677223 */ /* 0x000fe20000010037 */
[----:B------:R-:W-:Y:S01]  /*b7e0*/  FSEL R52, R52, -INF , !P6 ;  /* 0xff80000034347808 */ /* 0x000fe20007000000 */
[C---:B------:R-:W-:Y:S01]  /*b7f0*/  FFMA.FTZ R61, R120.reuse, R127, R26 ;  /* 0x0000007f783d7223 */ /* 0x040fe2000001001a */
[----:B------:R-:W-:Y:S01]  /*b800*/  FSEL R107, R107, -INF , !P5 ;  /* 0xff8000006b6b7808 */ /* 0x000fe20006800000 */
[----:B------:R-:W2:Y:S01]  /*b810*/  I2F R41, R45 ;  /* 0x0000002d00297306 */ /* 0x000ea20000201400 */
[C---:B------:R-:W-:Y:S01]  /*b820*/  ISETP.GE.AND P6, PT, R37.reuse, R0, PT ;  /* 0x000000002500720c */ /* 0x040fe20003fc6270 */
[CC--:B-1----:R-:W-:Y:S01]  /*b830*/  FFMA.FTZ R12, R120.reuse, R91.reuse, R12 ;  /* 0x0000005b780c7223 */ /* 0x0c2fe2000001000c */
[----:B------:R-:W-:Y:S01]  /*b840*/  ISETP.GE.AND P5, PT, R37, R2, PT ;  /* 0x000000022500720c */ /* 0x000fe20003fa6270 */
[C---:B------:R-:W-:Y:S01]  /*b850*/  FFMA.FTZ R14, R120.reuse, R91, R14 ;  /* 0x0000005b780e7223 */ /* 0x040fe2000001000e */
[----:B------:R-:W-:Y:S01]  /*b860*/  FSEL R106, R53, -INF , !P6 ;  /* 0xff800000356a7808 */ /* 0x000fe20007000000 */
[----:B---3--:R-:W-:Y:S01]  /*b870*/  FFMA.FTZ R31, R120, R54, R31 ;  /* 0x00000036781f7223 */ /* 0x008fe2000001001f */
[----:B------:R-:W-:-:S02]  /*b880*/  FSEL R103, R103, -INF , !P5 ;  /* 0xff80000067677808 */ /* 0x000fc40006800000 */
[C---:B------:R-:W-:Y:S02]  /*b890*/  ISETP.GE.AND P6, PT, R77.reuse, R0, PT ;  /* 0x000000004d00720c */ /* 0x040fe40003fc6270 */
[----:B------:R-:W-:Y:S01]  /*b8a0*/  ISETP.GE.AND P5, PT, R77, R2, PT ;  /* 0x000000024d00720c */ /* 0x000fe20003fa6270 */
[C---:B------:R-:W-:Y:S01]  /*b8b0*/  FFMA.FTZ R77, R120.reuse, R105, R30 ;  /* 0x00000069784d7223 */ /* 0x040fe2000001001e */
[----:B------:R-:W-:Y:S01]  /*b8c0*/  IADD3 R37, R59, 0x59, RZ ;  /* 0x000000593b257810 */ /* 0x000fe20007ffe0ff */
[----:B------:R-:W-:Y:S01]  /*b8d0*/  FFMA.FTZ R30, R120, R54, R29 ;  /* 0x00000036781e7223 */ /* 0x000fe2000001001d */
[----:B------:R-:W-:Y:S01]  /*b8e0*/  FSEL R28, R28, -INF , !P3 ;  /* 0xff8000001c1c7808 */ /* 0x000fe20005800000 */
[CC--:B--2---:R-:W-:Y:S01]  /*b8f0*/  FFMA.FTZ R8, R120.reuse, R41.reuse, R8 ;  /* 0x0000002978087223 */ /* 0x0c4fe20000010008 */
[----:B------:R-:W-:Y:S01]  /*b900*/  FSEL R77, R77, -INF , !P4 ;  /* 0xff8000004d4d7808 */ /* 0x000fe20006000000 */
[----:B------:R-:W1:Y:S01]  /*b910*/  I2F R62, R37 ;  /* 0x00000025003e7306 */ /* 0x000e620000201400 */
[C---:B------:R-:W-:Y:S01]  /*b920*/  ISETP.GE.AND P3, PT, R57.reuse, R0, PT ;  /* 0x000000003900720c */ /* 0x040fe20003f66270 */
[C---:B------:R-:W-:Y:S01]  /*b930*/  FFMA.FTZ R41, R120.reuse, R41, R10 ;  /* 0x0000002978297223 */ /* 0x040fe2000001000a */
[----:B------:R-:W-:Y:S01]  /*b940*/  ISETP.GE.AND P4, PT, R57, R2, PT ;  /* 0x000000023900720c */ /* 0x000fe20003f86270 */
[----:B------:R-:W-:Y:S01]  /*b950*/  FFMA.FTZ R57, R120, R165, R22 ;  /* 0x000000a578397223 */ /* 0x000fe20000010016 */
[----:B------:R-:W-:-:S02]  /*b960*/  IADD3 R53, R59, 0x61, RZ ;  /* 0x000000613b357810 */ /* 0x000fc40007ffe0ff */
[----:B------:R-:W-:Y:S02]  /*b970*/  FSEL R30, R30, -INF , !P3 ;  /* 0xff8000001e1e7808 */ /* 0x000fe40005800000 */
[----:B------:R-:W-:Y:S02]  /*b980*/  FSEL R67, R31, -INF , !P4 ;  /* 0xff8000001f437808 */ /* 0x000fe40006000000 */
[C---:B------:R-:W-:Y:S02]  /*b990*/  ISETP.GE.AND P3, PT, R48.reuse, R0, PT ;  /* 0x000000003000720c */ /* 0x040fe40003f66270 */
[----:B------:R-:W-:Y:S02]  /*b9a0*/  ISETP.GE.AND P4, PT, R48, R2, PT ;  /* 0x000000023000720c */ /* 0x000fe40003f86270 */
[----:B------:R-:W2:Y:S01]  /*b9b0*/  I2F R48, R53 ;  /* 0x0000003500307306 */ /* 0x000ea20000201400 */
[----:B------:R-:W-:Y:S01]  /*b9c0*/  FSEL R24, R24, -INF , !P6 ;  /* 0xff80000018187808 */ /* 0x000fe20007000000 */
[CC--:B-1----:R-:W-:Y:S01]  /*b9d0*/  FFMA.FTZ R27, R120.reuse, R62.reuse, R27 ;  /* 0x0000003e781b7223 */ /* 0x0c2fe2000001001b */
[----:B------:R-:W-:Y:S01]  /*b9e0*/  FSEL R61, R61, -INF , !P5 ;  /* 0xff8000003d3d7808 */ /* 0x000fe20006800000 */
[----:B------:R-:W-:Y:S01]  /*b9f0*/  FFMA.FTZ R26, R120, R62, R25 ;  /* 0x0000003e781a7223 */ /* 0x000fe20000010019 */
[----:B------:R-:W-:-:S02]  /*ba00*/  ISETP.GE.AND P6, PT, R37, R0, PT ;  /* 0x000000002500720c */ /* 0x000fc40003fc6270 */
[----:B------:R-:W-:Y:S02]  /*ba10*/  ISETP.GE.AND P5, PT, R37, R2, PT ;  /* 0x000000022500720c */ /* 0x000fe40003fa6270 */
[C---:B------:R-:W-:Y:S02]  /*ba20*/  IADD3 R37, R59.reuse, 0x69, RZ ;  /* 0x000000693b257810 */ /* 0x040fe40007ffe0ff */
[----:B------:R-:W-:Y:S02]  /*ba30*/  IADD3 R83, R59, 0x71, RZ ;  /* 0x000000713b537810 */ /* 0x000fe40007ffe0ff */
[----:B------:R-:W1:Y:S01]  /*ba40*/  I2F R54, R37 ;  /* 0x0000002500367306 */ /* 0x000e620000201400 */
[C-C-:B------:R-:W-:Y:S02]  /*ba50*/  LOP3.LUT R71, R51.reuse, 0x38, R122.reuse, 0xfe, !PT ;  /* 0x0000003833477812 */ /* 0x140fe400078efe7a */
[----:B------:R-:W-:Y:S01]  /*ba60*/  FSEL R22, R20, -INF , !P3 ;  /* 0xff80000014167808 */ /* 0x000fe20005800000 */
[CC--:B--2---:R-:W-:Y:S01]  /*ba70*/  FFMA.FTZ R20, R120.reuse, R48.reuse, R21 ;  /* 0x0000003078147223 */ /* 0x0c4fe20000010015 */
[----:B------:R-:W-:Y:S01]  /*ba80*/  LOP3.LUT R43, R51, 0x10, R122, 0xfe, !PT ;  /* 0x00000010332b7812 */ /* 0x000fe200078efe7a */
[----:B------:R-:W-:Y:S01]  /*ba90*/  FFMA.FTZ R23, R120, R48, R23 ;  /* 0x0000003078177223 */ /* 0x000fe20000010017 */
[----:B------:R-:W-:Y:S01]  /*baa0*/  ISETP.GE.AND P3, PT, R53, R0, PT ;  /* 0x000000003500720c */ /* 0x000fe20003f66270 */
[----:B------:R-:W2:Y:S01]  /*bab0*/  I2F R16, R83 ;  /* 0x0000005300107306 */ /* 0x000ea20000201400 */
[----:B------:R-:W-:-:S02]  /*bac0*/  FSEL R65, R27, -INF , !P5 ;  /* 0xff8000001b417808 */ /* 0x000fc40006800000 */
[----:B------:R-:W-:Y:S02]  /*bad0*/  FSEL R57, R57, -INF , !P4 ;  /* 0xff80000039397808 */ /* 0x000fe40006000000 */
[-C--:B------:R-:W-:Y:S02]  /*bae0*/  ISETP.GE.AND P5, PT, R78, R2.reuse, PT ;  /* 0x000000024e00720c */ /* 0x080fe40003fa6270 */
[----:B------:R-:W-:Y:S01]  /*baf0*/  ISETP.GE.AND P4, PT, R53, R2, PT ;  /* 0x000000023500720c */ /* 0x000fe20003f86270 */
[----:B------:R-:W3:Y:S01]  /*bb00*/  I2F R55, R71 ;  /* 0x0000004700377306 */ /* 0x000ee20000201400 */
[C-C-:B------:R-:W-:Y:S01]  /*bb10*/  LOP3.LUT R47, R51.reuse, 0x8, R122.reuse, 0xfe, !PT ;  /* 0x00000008332f7812 */ /* 0x140fe200078efe7a */
[CC--:B-1----:R-:W-:Y:S01]  /*bb20*/  FFMA.FTZ R48, R120.reuse, R54.reuse, R19 ;  /* 0x0000003678307223 */ /* 0x0c2fe20000010013 */
[----:B------:R-:W-:Y:S01]  /*bb30*/  LOP3.LUT R31, R51, 0x48, R122, 0xfe, !PT ;  /* 0x00000048331f7812 */ /* 0x000fe200078efe7a */
[----:B------:R-:W-:Y:S01]  /*bb40*/  FFMA.FTZ R96, R120, R54, R17 ;  /* 0x0000003678607223 */ /* 0x000fe20000010011 */
[----:B------:R-:W-:-:S02]  /*bb50*/  FSEL R26, R26, -INF , !P6 ;  /* 0xff8000001a1a7808 */ /* 0x000fc40007000000 */
[----:B------:R-:W-:Y:S01]  /*bb60*/  FSEL R20, R20, -INF , !P3 ;  /* 0xff80000014147808 */ /* 0x000fe20005800000 */
[----:B------:R-:W1:Y:S01]  /*bb70*/  I2F R49, R43 ;  /* 0x0000002b00317306 */ /* 0x000e620000201400 */
[----:B------:R-:W-:Y:S01]  /*bb80*/  ISETP.GE.AND P6, PT, R78, R0, PT ;  /* 0x000000004e00720c */ /* 0x000fe20003fc6270 */
[----:B--2---:R-:W-:Y:S01]  /*bb90*/  FFMA.FTZ R69, R120, R16, R13 ;  /* 0x0000001078457223 */ /* 0x004fe2000001000d */
[----:B------:R-:W-:Y:S01]  /*bba0*/  ISETP.GE.AND P3, PT, R90, R0, PT ;  /* 0x000000005a00720c */ /* 0x000fe20003f66270 */
[----:B------:R-:W-:Y:S01]  /*bbb0*/  FFMA.FTZ R15, R120, R16, R15 ;  /* 0x00000010780f7223 */ /* 0x000fe2000001000f */
[----:B------:R-:W-:Y:S02]  /*bbc0*/  FSEL R53, R23, -INF , !P4 ;  /* 0xff80000017357808 */ /* 0x000fe40006000000 */
[----:B------:R-:W-:Y:S01]  /*bbd0*/  FSEL R50, R50, -INF , !P5 ;  /* 0xff80000032327808 */ /* 0x000fe20006800000 */
[----:B------:R-:W2:Y:S01]  /*bbe0*/  I2F R39, R47 ;  /* 0x0000002f00277306 */ /* 0x000ea20000201400 */
[-C--:B------:R-:W-:Y:S01]  /*bbf0*/  ISETP.GE.AND P4, PT, R90, R2.reuse, PT ;  /* 0x000000025a00720c */ /* 0x080fe20003f86270 */
[----:B---3--:R-:W-:Y:S01]  /*bc00*/  FFMA.FTZ R10, R120, R55, R40 ;  /* 0x00000037780a7223 */ /* 0x008fe20000010028 */
[----:B------:R-:W-:-:S02]  /*bc10*/  ISETP.GE.AND P5, PT, R37, R2, PT ;  /* 0x000000022500720c */ /* 0x000fc40003fa6270 */
[C---:B------:R-:W-:Y:S02]  /*bc20*/  LOP3.LUT R81, R51.reuse, 0x40, R122, 0xfe, !PT ;  /* 0x0000004033517812 */ /* 0x040fe400078efe7a */
[----:B------:R-:W-:Y:S01]  /*bc30*/  FSEL R100, R100, -INF , !P6 ;  /* 0xff80000064647808 */ /* 0x000fe20007000000 */
[----:B------:R-:W3:Y:S01]  /*bc40*/  I2F R25, R31 ;  /* 0x0000001f00197306 */ /* 0x000ee20000201400 */
[----:B------:R-:W-:Y:S01]  /*bc50*/  FSEL R78, R12, -INF , !P3 ;  /* 0xff8000000c4e7808 */ /* 0x000fe20005800000 */
[----:B-1----:R-:W-:Y:S01]  /*bc60*/  FFMA.FTZ R18, R120, R49, R64 ;  /* 0x0000003178127223 */ /* 0x002fe20000010040 */
[----:B------:R-:W-:Y:S02]  /*bc70*/  LOP3.LUT R13, R51, 0x30, R122, 0xfe, !PT ;  /* 0x00000030330d7812 */ /* 0x000fe400078efe7a */
[-C--:B------:R-:W-:Y:S02]  /*bc80*/  ISETP.GE.AND P6, PT, R37, R0.reuse, PT ;  /* 0x000000002500720c */ /* 0x080fe40003fc6270 */
[----:B------:R-:W-:Y:S01]  /*bc90*/  ISETP.GE.AND P3, PT, R83, R0, PT ;  /* 0x000000005300720c */ /* 0x000fe20003f66270 */
[----:B------:R-:W1:Y:S01]  /*bca0*/  I2F R29, R81 ;  /* 0x00000051001d7306 */ /* 0x000e620000201400 */
[----:B------:R-:W-:Y:S01]  /*bcb0*/  FSEL R48, R48, -INF , !P5 ;  /* 0xff80000030307808 */ /* 0x000fe20006800000 */
[----:B--2---:R-:W-:Y:S01]  /*bcc0*/  FFMA.FTZ R16, R120, R39, R72 ;  /* 0x0000002778107223 */ /* 0x004fe20000010048 */
[----:B------:R-:W-:-:S02]  /*bcd0*/  FSEL R37, R14, -INF , !P4 ;  /* 0xff8000000e257808 */ /* 0x000fc40006000000 */
[----:B------:R-:W-:Y:S02]  /*bce0*/  ISETP.GE.AND P5, PT, R45, R2, PT ;  /* 0x000000022d00720c */ /* 0x000fe40003fa6270 */
[----:B------:R-:W-:Y:S01]  /*bcf0*/  ISETP.GE.AND P4, PT, R47, R0, PT ;  /* 0x000000002f00720c */ /* 0x000fe20003f86270 */
[----:B---3--:R-:W-:Y:S01]  /*bd00*/  FFMA.FTZ R14, R120, R25, R32 ;  /* 0x00000019780e7223 */ /* 0x008fe20000010020 */
[----:B------:R-:W2:Y:S01]  /*bd10*/  I2F R47, R13 ;  /* 0x0000000d002f7306 */ /* 0x000ea20000201400 */
[----:B------:R-:W-:Y:S02]  /*bd20*/  FSEL R69, R69, -INF , !P3 ;  /* 0xff80000045457808 */ /* 0x000fe40005800000 */
[----:B------:R-:W-:Y:S02]  /*bd30*/  LOP3.LUT R23, R51, 0x10, R122, 0xfe, !PT ;  /* 0x0000001033177812 */ /* 0x000fe400078efe7a */
[----:B------:R-:W-:Y:S02]  /*bd40*/  ISETP.GE.AND P3, PT, R83, R2, PT ;  /* 0x000000025300720c */ /* 0x000fe40003f66270 */
[----:B------:R-:W-:Y:S01]  /*bd50*/  FSEL R41, R41, -INF , !P5 ;  /* 0xff80000029297808 */ /* 0x000fe20006800000 */
[----:B------:R-:W3:Y:S01]  /*bd60*/  I2F R19, R23 ;  /* 0x0000001700137306 */ /* 0x000ee20000201400 */
[----:B------:R-:W-:Y:S01]  /*bd70*/  FSEL R96, R96, -INF , !P6 ;  /* 0xff80000060607808 */ /* 0x000fe20007000000 */
[----:B-1----:R-:W-:Y:S01]  /*bd80*/  FFMA.FTZ R12, R120, R29, R36 ;  /* 0x0000001d780c7223 */ /* 0x002fe20000010024 */
[----:B------:R-:W-:-:S02]  /*bd90*/  ISETP.GE.AND P5, PT, R71, R0, PT ;  /* 0x000000004700720c */ /* 0x000fc40003fa6270 */
[-C--:B------:R-:W-:Y:S02]  /*bda0*/  ISETP.GE.AND P6, PT, R45, R0.reuse, PT ;  /* 0x000000002d00720c */ /* 0x080fe40003fc6270 */
[C---:B------:R-:W-:Y:S01]  /*bdb0*/  LOP3.LUT R63, R51.reuse, 0x30, R122, 0xfe, !PT ;  /* 0x00000030333f7812 */ /* 0x040fe200078efe7a */
[----:B--2---:R-:W-:Y:S01]  /*bdc0*/  FFMA.FTZ R46, R120, R47, R46 ;  /* 0x0000002f782e7223 */ /* 0x004fe2000001002e */
[----:B------:R-:W-:Y:S02]  /*bdd0*/  LOP3.LUT R27, R51, 0x8, R122, 0xfe, !PT ;  /* 0x00000008331b7812 */ /* 0x000fe400078efe7a */
[----:B------:R-:W-:Y:S01]  /*bde0*/  FSEL R45, R15, -INF , !P3 ;  /* 0xff8000000f2d7808 */ /* 0x000fe20005800000 */
[----:B------:R-:W-:Y:S01]  /*bdf0*/  I2F R75, R63 ;  /* 0x0000003f004b7306 */ /* 0x000fe20000201400 */
[----:B------:R-:W-:Y:S02]  /*be00*/  ISETP.GE.AND P3, PT, R43, R0, PT ;  /* 0x000000002b00720c */ /* 0x000fe40003f66270 */
[----:B------:R-:W-:-:S02]  /*be10*/  FSEL R10, R10, -INF , !P5 ;  /* 0xff8000000a0a7808 */ /* 0x000fc40006800000 */
[----:B------:R-:W-:Y:S02]  /*be20*/  ISETP.GE.AND P5, PT, R23, R2, PT ;  /* 0x000000021700720c */ /* 0x000fe40003fa6270 */
[----:B------:R-:W-:Y:S01]  /*be30*/  FSEL R18, R18, -INF , !P3 ;  /* 0xff80000012127808 */ /* 0x000fe20005800000 */
[----:B------:R-:W1:Y:S01]  /*be40*/  I2F R21, R27 ;  /* 0x0000001b00157306 */ /* 0x000e620000201400 */
[----:B------:R-:W-:Y:S02]  /*be50*/  ISETP.GE.AND P3, PT, R31, R0, PT ;  /* 0x000000001f00720c */ /* 0x000fe40003f66270 */
[C-C-:B------:R-:W-:Y:S02]  /*be60*/  LOP3.LUT R17, R51.reuse, 0x48, R122.reuse, 0xfe, !PT ;  /* 0x0000004833117812 */ /* 0x140fe400078efe7a */
[----:B------:R-:W-:Y:S02]  /*be70*/  FSEL R16, R16, -INF , !P4 ;  /* 0xff80000010107808 */ /* 0x000fe40006000000 */
[C-C-:B------:R-:W-:Y:S01]  /*be80*/  LOP3.LUT R43, R51.reuse, 0x38, R122.reuse, 0xfe, !PT ;  /* 0x00000038332b7812 */ /* 0x140fe200078efe7a */
[----:B------:R-:W2:Y:S01]  /*be90*/  I2F R23, R79 ;  /* 0x0000004f00177306 */ /* 0x000ea20000201400 */
[----:B------:R-:W-:-:S02]  /*bea0*/  LOP3.LUT R49, R51, 0x40, R122, 0xfe, !PT ;  /* 0x0000004033317812 */ /* 0x000fc400078efe7a */
[----:B------:R-:W-:Y:S02]  /*beb0*/  ISETP.GE.AND P4, PT, R81, R0, PT ;  /* 0x000000005100720c */ /* 0x000fe40003f86270 */
[----:B------:R-:W-:Y:S02]  /*bec0*/  FSEL R14, R14, -INF , !P3 ;  /* 0xff8000000e0e7808 */ /* 0x000fe40005800000 */
[-C--:B------:R-:W-:Y:S01]  /*bed0*/  ISETP.GE.AND P3, PT, R13, R2.reuse, PT ;  /* 0x000000020d00720c */ /* 0x080fe20003f66270 */
[----:B------:R-:W4:Y:S01]  /*bee0*/  I2F R91, R17 ;  /* 0x00000011005b7306 */ /* 0x000f220000201400 */
[----:B------:R-:W-:Y:S01]  /*bef0*/  FSEL R12, R12, -INF , !P4 ;  /* 0xff8000000c0c7808 */ /* 0x000fe20006000000 */
[C---:B---3--:R-:W-:Y:S01]  /*bf00*/  FFMA.FTZ R13, R120.reuse, R19, R66 ;  /* 0x00000013780d7223 */ /* 0x048fe20000010042 */
[----:B------:R-:W-:Y:S01]  /*bf10*/  ISETP.GE.AND P4, PT, R17, R2, PT ;  /* 0x000000021100720c */ /* 0x000fe20003f86270 */
[----:B-1----:R-:W-:Y:S01]  /*bf20*/  FFMA.FTZ R15, R120, R21, R74 ;  /* 0x00000015780f7223 */ /* 0x002fe2000001004a */
[----:B------:R-:W-:-:S02]  /*bf30*/  FSEL R165, R46, -INF , !P3 ;  /* 0xff8000002ea57808 */ /* 0x000fc40005800000 */
[----:B------:R-:W-:Y:S01]  /*bf40*/  ISETP.GE.AND P3, PT, R59, R2, PT ;  /* 0x000000023b00720c */ /* 0x000fe20003f66270 */
[----:B------:R-:W1:Y:S01]  /*bf50*/  I2F R39, R43 ;  /* 0x0000002b00277306 */ /* 0x000e620000201400 */
[----:B------:R-:W-:Y:S01]  /*bf60*/  IADD3 R19, R79, 0x49, RZ ;  /* 0x000000494f137810 */ /* 0x000fe20007ffe0ff */
[----:B--2---:R-:W-:Y:S01]  /*bf70*/  FFMA.FTZ R4, R120, R23, R4 ;  /* 0x0000001778047223 */ /* 0x004fe20000010004 */
[----:B------:R-:W-:Y:S01]  /*bf80*/  FSEL R54, R8, -INF , !P6 ;  /* 0xff80000008367808 */ /* 0x000fe20007000000 */
[----:B------:R-:W-:Y:S01]  /*bf90*/  FFMA.FTZ R8, R120, R75, R44 ;  /* 0x0000004b78087223 */ /* 0x000fe2000001002c */
[----:B------:R-:W-:Y:S02]  /*bfa0*/  ISETP.GE.AND P6, PT, R63, R0, PT ;  /* 0x000000003f00720c */ /* 0x000fe40003fc6270 */
[----:B------:R-:W-:Y:S01]  /*bfb0*/  FSEL R13, R13, -INF , !P5 ;  /* 0xff8000000d0d7808 */ /* 0x000fe20006800000 */
[----:B------:R-:W2:Y:S01]  /*bfc0*/  I2F R55, R49 ;  /* 0x0000003100377306 */ /* 0x000ea20000201400 */
[----:B------:R-:W-:Y:S01]  /*bfd0*/  FSEL R8, R8, -INF , !P6 ;  /* 0xff80000008087808 */ /* 0x000fe20007000000 */
[----:B----4-:R-:W-:Y:S01]  /*bfe0*/  FFMA.FTZ R34, R120, R91, R34 ;  /* 0x0000005b78227223 */ /* 0x010fe20000010022 */
[----:B------:R-:W-:-:S02]  /*bff0*/  ISETP.GE.AND P6, PT, R27, R2, PT ;  /* 0x000000021b00720c */ /* 0x000fc40003fc6270 */
[-C--:B------:R-:W-:Y:S02]  /*c000*/  ISETP.GE.AND P5, PT, R49, R2.reuse, PT ;  /* 0x000000023100720c */ /* 0x080fe40003fa6270 */
[----:B------:R-:W-:Y:S01]  /*c010*/  FSEL R15, R15, -INF , !P6 ;  /* 0xff8000000f0f7808 */ /* 0x000fe20007000000 */
[----:B------:R3:W4:Y:S01]  /*c020*/  I2F R17, R59 ;  /* 0x0000003b00117306 */ /* 0x0007220000201400 */
[----:B-1----:R-:W-:Y:S01]  /*c030*/  FFMA.FTZ R39, R120, R39, R42 ;  /* 0x0000002778277223 */ /* 0x002fe2000001002a */
[----:B------:R-:W-:Y:S02]  /*c040*/  ISETP.GE.AND P6, PT, R43, R2, PT ;  /* 0x000000022b00720c */ /* 0x000fe40003fc6270 */
[----:B------:R-:W-:Y:S02]  /*c050*/  FSEL R99, R34, -INF , !P4 ;  /* 0xff80000022637808 */ /* 0x000fe40006000000 */
[----:B------:R-:W-:Y:S02]  /*c060*/  ISETP.GE.AND P4, PT, R79, R0, PT ;  /* 0x000000004f00720c */ /* 0x000fe40003f86270 */
[----:B------:R-:W1:Y:S01]  /*c070*/  I2F R21, R19 ;  /* 0x0000001300157306 */ /* 0x000e620000201400 */
[----:B--2---:R-:W-:Y:S01]  /*c080*/  FFMA.FTZ R38, R120, R55, R38 ;  /* 0x0000003778267223 */ /* 0x004fe20000010026 */
[----:B------:R-:W-:-:S02]  /*c090*/  FSEL R127, R39, -INF , !P6 ;  /* 0xff800000277f7808 */ /* 0x000fc40007000000 */
[-C--:B------:R-:W-:Y:S02]  /*c0a0*/  ISETP.GE.AND P6, PT, R19, R0.reuse, PT ;  /* 0x000000001300720c */ /* 0x080fe40003fc6270 */
[----:B------:R-:W-:Y:S02]  /*c0b0*/  FSEL R105, R38, -INF , !P5 ;  /* 0xff80000026697808 */ /* 0x000fe40006800000 */
[----:B---3--:R-:W-:Y:S01]  /*c0c0*/  IADD3 R59, R59, 0x79, RZ ;  /* 0x000000793b3b7810 */ /* 0x008fe20007ffe0ff */
[----:B----4-:R-:W-:Y:S01]  /*c0d0*/  FFMA.FTZ R17, R120, R17, R6 ;  /* 0x0000001178117223 */ /* 0x010fe20000010006 */
[----:B------:R-:W-:Y:S02]  /*c0e0*/  FSEL R4, R4, -INF , !P4 ;  /* 0xff80000004047808 */ /* 0x000fe40006000000 */
[----:B------:R-:W2:Y:S01]  /*c0f0*/  I2F R23, R59 ;  /* 0x0000003b00177306 */ /* 0x000ea20000201400 */
[----:B------:R-:W-:Y:S02]  /*c100*/  ISETP.GE.AND P5, PT, R59, R0, PT ;  /* 0x000000003b00720c */ /* 0x000fe40003fa6270 */
[----:B------:R-:W-:Y:S01]  /*c110*/  FSEL R17, R17, -INF , !P3 ;  /* 0xff80000011117808 */ /* 0x000fe20005800000 */
[CC--:B-1----:R-:W-:Y:S01]  /*c120*/  FFMA.FTZ R0, R120.reuse, R21.reuse, R33 ;  /* 0x0000001578007223 */ /* 0x0c2fe20000010021 */
[-C--:B------:R-:W-:Y:S01]  /*c130*/  ISETP.GE.AND P4, PT, R19, R2.reuse, PT ;  /* 0x000000021300720c */ /* 0x080fe20003f86270 */
[----:B------:R-:W-:Y:S01]  /*c140*/  FFMA.FTZ R35, R120, R21, R35 ;  /* 0x0000001578237223 */ /* 0x000fe20000010023 */
[----:B------:R-:W-:-:S02]  /*c150*/  ISETP.GE.AND P3, PT, R59, R2, PT ;  /* 0x000000023b00720c */ /* 0x000fc40003f66270 */
[----:B------:R-:W-:Y:S02]  /*c160*/  FSEL R0, R0, -INF , !P6 ;  /* 0xff80000000007808 */ /* 0x000fe40007000000 */
[----:B------:R-:W-:Y:S01]  /*c170*/  FSEL R101, R35, -INF , !P4 ;  /* 0xff80000023657808 */ /* 0x000fe20006000000 */
[CC--:B--2---:R-:W-:Y:S02]  /*c180*/  FFMA.FTZ R9, R120.reuse, R23.reuse, R9 ;  /* 0x0000001778097223 */ /* 0x0c4fe40000010009 */
[----:B------:R-:W-:-:S03]  /*c190*/  FFMA.FTZ R11, R120, R23, R11 ;  /* 0x00000017780b7223 */ /* 0x000fc6000001000b */
[----:B------:R-:W-:Y:S02]  /*c1a0*/  FSEL R62, R9, -INF , !P5 ;  /* 0xff800000093e7808 */ /* 0x000fe40006800000 */
[----:B------:R-:W-:Y:S01]  /*c1b0*/  FSEL R44, R11, -INF , !P3 ;  /* 0xff8000000b2c7808 */ /* 0x000fe20005800000 */
[----:B------:R-:W-:Y:S05]  /*c1c0*/  @!P2 BRA `(.L_x_4567) ;  /* 0x000006e00000a947 */ /* 0x000fea0003800000 */
[----:B------:R-:W-:Y:S01]  /*c1d0*/  ULDC.64 UR6, c[0x0][0x118] ;  /* 0x0000460000067ab9 */ /* 0x000fe20000000a00 */
        /* <DEDUP_REMOVED lines=58> */
.L_x_4568:
[----:B------:R-:W-:-:S05]  /*c580*/  IMAD.MOV.U32 R32, RZ, RZ, c[0x0][0x198] ;  /* 0x00006600ff207624 */ /* 0x000fca00078e00ff */
[----:B------:R-:W-:-:S04]  /*c590*/  LEA R32, -R32, RZ, 0x7 ;  /* 0x000000ff20207211 */ /* 0x000fc800078e39ff */
[----:B------:R-:W-:Y:S02]  /*c5a0*/  SHF.R.S32.HI R6, RZ, 0x1f, R32 ;  /* 0x0000001fff067819 */ /* 0x000fe40000011420 */
.L_x_4569:
[----:B------:R-:W-:Y:S01]  /*c5b0*/  @!P0 IMAD.MOV.U32 R9, RZ, RZ, c[0x0][0x198] ;  /* 0x00006600ff098624 */ /* 0x000fe200078e00ff */
[----:B------:R-:W-:Y:S01]  /*c5c0*/  @!P0 IADD3 R11, P3, R145, R32, RZ ;  /* 0x00000020910b8210 */ /* 0x000fe20007f7e0ff */
[----:B------:R-:W-:Y:S01]  /*c5d0*/  @!P0 IMAD.MOV.U32 R2, RZ, RZ, c[0x0][0x19c] ;  /* 0x00006700ff028624 */ /* 0x000fe200078e00ff */
[----:B------:R-:W-:Y:S01]  /*c5e0*/  @!P0 LEA R46, P4, R32, R154, 0x1 ;  /* 0x0000009a202e8211 */ /* 0x000fe200078808ff */
        /* <DEDUP_REMOVED lines=40> */
.L_x_4571:
[----:B------:R-:W-:Y:S05]  /*c870*/  BSYNC B0 ;  /* 0x0000000000007941 */ /* 0x000fea0003800000 */
.L_x_4570:
[----:B------:R-:W0:Y:S01]  /*c880*/  LDGDEPBAR ;  /* 0x00000000000079af */ /* 0x000e220000000000 */
[----:B------:R-:W-:-:S04]  /*c890*/  LEA R154, P0, R32, R154, 0x1 ;  /* 0x0000009a209a7211 */ /* 0x000fc800078008ff */
[----:B------:R-:W-:Y:S02]  /*c8a0*/  LEA.HI.X R149, R32, R149, R6, 0x1, P0 ;  /* 0x0000009520957211 */ /* 0x000fe400000f0c06 */
.L_x_4567:
        /* <DEDUP_REMOVED lines=75> */
[--C-:B-1----:R-:W-:Y:S02]  /*cd60*/  FFMA.FTZ R42, R0, c[0x0][0x23c], -R71.reuse ;  /* 0x00008f00002a7a23 */ /* 0x102fe40000010847 */
        /* <DEDUP_REMOVED lines=24> */
[--C-:B------:R-:W-:Y:S01]  /*cef0*/  FFMA.FTZ R36, R30, c[0x0][0x23c], -R71.reuse ;  /* 0x00008f001e247a23 */ /* 0x100fe20000010847 */
[----:B--2---:R-:W-:Y:S01]  /*cf00*/  F2FP.BF16.PACK_AB R10, R76, R91 ;  /* 0x0000005b4c0a723e */ /* 0x004fe200000010ff */
[----:B------:R-:W-:-:S02]  /*cf10*/  FFMA.FTZ R60, R106, c[0x0][0x23c], -R71 ;  /* 0x00008f006a3c7a23 */ /* 0x000fc40000010847 */
[----:B------:R-:W1:Y:S01]  /*cf20*/  SHFL.BFLY PT, R9, R4, 0x2, 0x1f ;  /* 0x0c401f0004097f89 */ /* 0x000e6200000e0000 */
[----:B------:R-:W2:Y:S01]  /*cf30*/  MUFU.EX2 R72, R72 ;  /* 0x0000004800487308 */ /* 0x000ea20000000800 */
[--C-:B------:R-:W-:Y:S02]  /*cf40*/  FFMA.FTZ R51, R102, c[0x0][0x23c], -R71.reuse ;  /* 0x00008f0066337a23 */ /* 0x100fe40000010847 */
[----:B------:R-:W-:-:S05]  /*cf50*/  FFMA.FTZ R69, R69, c[0x0][0x23c], -R71 ;  /* 0x00008f0045457a23 */ /* 0x000fca0000010847 */
[----:B------:R-:W-:Y:S08]  /*cf60*/  MUFU.EX2 R79, R79 ;  /* 0x0000004f004f7308 */ /* 0x000ff00000000800 */
[----:B------:R-:W3:Y:S01]  /*cf70*/  MUFU.EX2 R66, R66 ;  /* 0x0000004200427308 */ /* 0x000ee20000000800 */
[----:B--2---:R-:W-:Y:S02]  /*cf80*/  F2FP.BF16.PACK_AB R32, R72, R81 ;  /* 0x000000514820723e */ /* 0x004fe400000010ff */
[----:B-1----:R-:W-:-:S05]  /*cf90*/  FMNMX.FTZ R2, R4, R9, !PT ;  /* 0x0000000904027209 */ /* 0x002fca0007810000 */
[----:B------:R-:W-:Y:S01]  /*cfa0*/  MUFU.EX2 R75, R75 ;  /* 0x0000004b004b7308 */ /* 0x000fe20000000800 */
[----:B------:R-:W1:Y:S01]  /*cfb0*/  SHFL.BFLY PT, R9, R2, 0x1, 0x1f ;  /* 0x0c201f0002097f89 */ /* 0x000e6200000e0000 */
[----:B---3--:R-:W-:-:S06]  /*cfc0*/  F2FP.BF16.PACK_AB R34, R66, R79 ;  /* 0x0000004f4222723e */ /* 0x008fcc00000010ff */
[----:B------:R-:W-:Y:S08]  /*cfd0*/  MUFU.EX2 R64, R64 ;  /* 0x0000004000407308 */ /* 0x000ff00000000800 */
[----:B------:R-:W-:Y:S08]  /*cfe0*/  MUFU.EX2 R63, R63 ;  /* 0x0000003f003f7308 */ /* 0x000ff00000000800 */
[----:B------:R-:W-:Y:S01]  /*cff0*/  MUFU.EX2 R60, R60 ;  /* 0x0000003c003c7308 */ /* 0x000fe20000000800 */
[----:B-1----:R-:W-:Y:S01]  /*d000*/  FMNMX.FTZ R38, R2, R9, !PT ;  /* 0x0000000902267209 */ /* 0x002fe20007810000 */
[----:B------:R-:W-:-:S02]  /*d010*/  FFMA.FTZ R2, R26, c[0x0][0x23c], -R71 ;  /* 0x00008f001a027a23 */ /* 0x000fc40000010847 */
[----:B------:R-:W-:Y:S01]  /*d020*/  LDSM.16.MT88.4 R24, [R158+0x3400] ;  /* 0x003400009e18783b */ /* 0x000fe20000004200 */
[C---:B------:R-:W-:Y:S01]  /*d030*/  FSETP.NEU.FTZ.AND P0, PT, R38.reuse, -INF , PT ;  /* 0xff8000002600780b */ /* 0x040fe20003f1d000 */
[----:B------:R-:W-:Y:S02]  /*d040*/  FMUL.FTZ R46, R38, c[0x0][0x23c] ;  /* 0x00008f00262e7a20 */ /* 0x000fe40000410000 */
[----:B------:R-:W-:Y:S03]  /*d050*/  MUFU.EX2 R59, R59 ;  /* 0x0000003b003b7308 */ /* 0x000fe60000000800 */
[----:B------:R-:W-:-:S05]  /*d060*/  FSEL R46, R46, RZ, P0 ;  /* 0x000000ff2e2e7208 */ /* 0x000fca0000000000 */
[----:B------:R-:W-:Y:S01]  /*d070*/  MUFU.EX2 R58, R58 ;  /* 0x0000003a003a7308 */ /* 0x000fe20000000800 */
[--C-:B------:R-:W-:Y:S01]  /*d080*/  FFMA.FTZ R80, R7, c[0x0][0x23c], -R46.reuse ;  /* 0x00008f0007507a23 */ /* 0x100fe2000001082e */
[----:B------:R-:W-:Y:S01]  /*d090*/  FSEL R7, R40, RZ, P2 ;  /* 0x000000ff28077208 */ /* 0x000fe20001000000 */
[--C-:B------:R-:W-:Y:S01]  /*d0a0*/  FFMA.FTZ R87, R5, c[0x0][0x23c], -R46.reuse ;  /* 0x00008f0005577a23 */ /* 0x100fe2000001082e */
[----:B------:R-:W-:Y:S01]  /*d0b0*/  FSEL R5, R38, RZ, P0 ;  /* 0x000000ff26057208 */ /* 0x000fe20000000000 */
[----:B------:R-:W-:Y:S02]  /*d0c0*/  FFMA.FTZ R82, R17, c[0x0][0x23c], -R46 ;  /* 0x00008f0011527a23 */ /* 0x000fe4000001082e */
[----:B------:R-:W1:Y:S01]  /*d0d0*/  LDSM.16.MT88.4 R16, [R157+0x3000] ;  /* 0x003000009d10783b */ /* 0x000e620000004200 */
[----:B------:R-:W-:Y:S01]  /*d0e0*/  FADD.FTZ R4, R68, -R7 ;  /* 0x8000000744047221 */ /* 0x000fe20000010000 */
[----:B------:R-:W-:Y:S01]  /*d0f0*/  MUFU.EX2 R80, R80 ;  /* 0x0000005000507308 */ /* 0x000fe20000000800 */
[----:B------:R-:W-:-:S02]  /*d100*/  FADD.FTZ R5, R70, -R5 ;  /* 0x8000000546057221 */ /* 0x000fc40000010000 */
[----:B------:R-:W-:Y:S02]  /*d110*/  FMUL.FTZ R92, R4, c[0x0][0x23c] ;  /* 0x00008f00045c7a20 */ /* 0x000fe40000410000 */
[----:B------:R-:W-:Y:S02]  /*d120*/  FMUL.FTZ R88, R5, c[0x0][0x23c] ;  /* 0x00008f0005587a20 */ /* 0x000fe40000410000 */
[----:B------:R-:W2:Y:S01]  /*d130*/  LDSM.16.MT88.4 R4, [R158+0x3000] ;  /* 0x003000009e04783b */ /* 0x000ea20000004200 */
        /* <DEDUP_REMOVED lines=32> */
[----:B------:R-:W3:Y:S01]  /*d340*/  MUFU.EX2 R83, R83 ;  /* 0x0000005300537308 */ /* 0x000ee20000000800 */
[-C--:B------:R-:W-:Y:S02]  /*d350*/  FMUL.FTZ R15, R143, R88.reuse ;  /* 0x000000588f0f7220 */ /* 0x080fe40000410000 */
[-C--:B------:R-:W-:Y:S02]  /*d360*/  FMUL.FTZ R138, R138, R88.reuse ;  /* 0x000000588a8a7220 */ /* 0x080fe40000410000 */
[----:B------:R-:W-:Y:S02]  /*d370*/  FMUL.FTZ R139, R139, R88 ;  /* 0x000000588b8b7220 */ /* 0x000fe40000410000 */
[-C--:B------:R-:W-:Y:S01]  /*d380*/  FMUL.FTZ R28, R132, R92.reuse ;  /* 0x0000005c841c7220 */ /* 0x080fe20000410000 */
[----:B-1----:R-:W-:Y:S01]  /*d390*/  HMMA.16816.F32.BF16 R12, R8, R16, R12 ;  /* 0x00000010080c723c */ /* 0x002fe2000004180c */
[----:B------:R-:W-:Y:S01]  /*d3a0*/  MUFU.EX2 R86, R86 ;  /* 0x0000005600567308 */ /* 0x000fe20000000800 */
[----:B------:R-:W-:-:S02]  /*d3b0*/  FMUL.FTZ R29, R133, R92 ;  /* 0x0000005c851d7220 */ /* 0x000fc40000410000 */
[-C--:B------:R-:W-:Y:S02]  /*d3c0*/  FMUL.FTZ R30, R134, R88.reuse ;  /* 0x00000058861e7220 */ /* 0x080fe40000410000 */
[----:B------:R-:W-:Y:S02]  /*d3d0*/  FMUL.FTZ R31, R135, R88 ;  /* 0x00000058871f7220 */ /* 0x000fe40000410000 */
[----:B------:R-:W-:Y:S01]  /*d3e0*/  HMMA.16816.F32.BF16 R16, R8, R18, R136 ;  /* 0x000000120810723c */ /* 0x000fe20000041888 */
[----:B------:R-:W1:Y:S01]  /*d3f0*/  MUFU.EX2 R93, R93 ;  /* 0x0000005d005d7308 */ /* 0x000e620000000800 */
[----:B------:R-:W-:Y:S01]  /*d400*/  FMUL.FTZ R128, R128, R92 ;  /* 0x0000005c80807220 */ /* 0x000fe20000410000 */
[----:B---3--:R-:W-:Y:S01]  /*d410*/  F2FP.BF16.PACK_AB R33, R83, R68 ;  /* 0x000000445321723e */ /* 0x008fe200000010ff */
[----:B------:R-:W-:Y:S01]  /*d420*/  FMUL.FTZ R129, R129, R92 ;  /* 0x0000005c81817220 */ /* 0x000fe20000410000 */
[----:B------:R-:W-:Y:S01]  /*d430*/  LDSM.16.MT88.4 R136, [R157+0x4c00] ;  /* 0x004c00009d88783b */ /* 0x000fe20000004200 */
[----:B------:R-:W-:-:S02]  /*d440*/  FMUL.FTZ R130, R130, R88 ;  /* 0x0000005882827220 */ /* 0x000fc40000410000 */
[----:B------:R-:W-:Y:S01]  /*d450*/  FMUL.FTZ R131, R131, R88 ;  /* 0x0000005883837220 */ /* 0x000fe20000410000 */
[C---:B--2---:R-:W-:Y:S01]  /*d460*/  HMMA.16816.F32.BF16 R28, R8.reuse, R4, R28 ;  /* 0x00000004081c723c */ /* 0x044fe2000004181c */
[----:B------:R-:W-:Y:S01]  /*d470*/  MUFU.EX2 R97, R97 ;  /* 0x0000006100617308 */ /* 0x000fe20000000800 */
[----:B------:R-:W-:Y:S02]  /*d480*/  FFMA.FTZ R106, R65, c[0x0][0x23c], -R46 ;  /* 0x00008f00416a7a23 */ /* 0x000fe4000001082e */
[----:B------:R-:W-:Y:S02]  /*d490*/  FFMA.FTZ R121, R121, R92, R90 ;  /* 0x0000005c79797223 */ /* 0x000fe4000001005a */
[----:B------:R-:W-:Y:S02]  /*d4a0*/  FFMA.FTZ R65, R123, R88, R82 ;  /* 0x000000587b417223 */ /* 0x000fe40000010052 */
[----:B------:R-:W-:Y:S01]  /*d4b0*/  HMMA.16816.F32.BF16 R8, R8, R6, R128 ;  /* 0x000000060808723c */ /* 0x000fe20000041880 */
[----:B------:R-:W2:Y:S01]  /*d4c0*/  LDSM.16.MT88.4 R4, [R157+0x3800] ;  /* 0x003800009d04783b */ /* 0x000ea20000004200 */
[----:B-1----:R-:W-:Y:S01]  /*d4d0*/  F2FP.BF16.PACK_AB R35, R93, R86 ;  /* 0x000000565d23723e */ /* 0x002fe200000010ff */
[----:B------:R-:W1:Y:S01]  /*d4e0*/  MUFU.EX2 R94, R94 ;  /* 0x0000005e005e7308 */ /* 0x000e620000000800 */
[----:B------:R-:W-:Y:S01]  /*d4f0*/  FADD.FTZ R84, R84, R121 ;  /* 0x0000007954547221 */ /* 0x000fe20000010000 */
[----:B------:R-:W-:Y:S01]  /*d500*/  LDSM.16.MT88.4 R128, [R158+0x4c00] ;  /* 0x004c00009e80783b */ /* 0x000fe20000004200 */
[----:B------:R-:W-:-:S02]  /*d510*/  FADD.FTZ R65, R80, R65 ;  /* 0x0000004150417221 */ /* 0x000fc40000010000 */
[----:B------:R-:W-:Y:S01]  /*d520*/  FADD.FTZ R91, R91, R84 ;  /* 0x000000545b5b7221 */ /* 0x000fe20000010000 */
[C---:B------:R-:W-:Y:S01]  /*d530*/  HMMA.16816.F32.BF16 R12, R32.reuse, R20, R12 ;  /* 0x00000014200c723c */ /* 0x040fe2000004180c */
[----:B------:R-:W-:Y:S01]  /*d540*/  FFMA.FTZ R73, R78, c[0x0][0x23c], -R71 ;  /* 0x00008f004e497a23 */ /* 0x000fe20000010847 */
[----:B------:R-:W-:Y:S01]  /*d550*/  MUFU.EX2 R95, R95 ;  /* 0x0000005f005f7308 */ /* 0x000fe20000000800 */
[--C-:B------:R-:W-:Y:S02]  /*d560*/  FFMA.FTZ R77, R77, c[0x0][0x23c], -R46.reuse ;  /* 0x00008f004d4d7a23 */ /* 0x100fe4000001082e */
[--C-:B------:R-:W-:Y:S02]  /*d570*/  FFMA.FTZ R78, R67, c[0x0][0x23c], -R46.reuse ;  /* 0x00008f00434e7a23 */ /* 0x100fe4000001082e */
[----:B------:R-:W-:Y:S01]  /*d580*/  FFMA.FTZ R61, R61, c[0x0][0x23c], -R46 ;  /* 0x00008f003d3d7a23 */ /* 0x000fe2000001082e */
[----:B------:R-:W-:Y:S01]  /*d590*/  HMMA.16816.F32.BF16 R16, R32, R22, R16 ;  /* 0x000000162010723c */ /* 0x000fe20000041810 */
[----:B------:R-:W3:Y:S01]  /*d5a0*/  LDSM.16.MT88.4 R20, [R158+0x3800] ;  /* 0x003800009e14783b */ /* 0x000ee20000004200 */
[----:B------:R-:W4:Y:S01]  /*d5b0*/  MUFU.EX2 R98, R98 ;  /* 0x0000006200627308 */ /* 0x000f220000000800 */
[----:B------:R-:W-:-:S02]  /*d5c0*/  FADD.FTZ R76, R76, R91 ;  /* 0x0000005b4c4c7221 */ /* 0x000fc40000010000 */
[----:B------:R-:W-:Y:S02]  /*d5d0*/  FFMA.FTZ R53, R53, c[0x0][0x23c], -R46 ;  /* 0x00008f0035357a23 */ /* 0x000fe4000001082e */
        /* <DEDUP_REMOVED lines=8> */
[----:B------:R-:W5:Y:S01]  /*d660*/  LDSM.16.MT88.4 R8, [R157+0x3c00] ;  /* 0x003c00009d08783b */ /* 0x000f620000004200 */
[----:B------:R-:W-:Y:S01]  /*d670*/  MUFU.EX2 R55, R55 ;  /* 0x0000003700377308 */ /* 0x000fe20000000800 */
[----:B------:R-:W-:-:S02]  /*d680*/  FADD.FTZ R66, R66, R79 ;  /* 0x0000004f42427221 */ /* 0x000fc40000010000 */
[----:B------:R-:W-:Y:S02]  /*d690*/  FFMA.FTZ R121, R62, c[0x0][0x23c], -R71 ;  /* 0x00008f003e797a23 */ /* 0x000fe40000010847 */
[----:B------:R-:W-:Y:S01]  /*d6a0*/  F2FP.BF16.PACK_AB R32, R64, R75 ;  /* 0x0000004b4020723e */ /* 0x000fe200000010ff */
[----:B------:R-:W-:Y:S01]  /*d6b0*/  FADD.FTZ R75, R75, R66 ;  /* 0x000000424b4b7221 */ /* 0x000fe20000010000 */
[----:B-1----:R-:W-:Y:S01]  /*d6c0*/  F2FP.BF16.PACK_AB R33, R94, R97 ;  /* 0x000000615e21723e */ /* 0x002fe200000010ff */
[----:B------:R-:W-:Y:S01]  /*d6d0*/  MUFU.EX2 R100, R100 ;  /* 0x0000006400647308 */ /* 0x000fe20000000800 */
[----:B------:R-:W-:Y:S01]  /*d6e0*/  F2FP.BF16.PACK_AB R34, R60, R63 ;  /* 0x0000003f3c22723e */ /* 0x000fe200000010ff */
[----:B------:R-:W-:Y:S01]  /*d6f0*/  FADD.FTZ R64, R64, R75 ;  /* 0x0000004b40407221 */ /* 0x000fe20000010000 */
[----:B----4-:R-:W-:-:S03]  /*d700*/  F2FP.BF16.PACK_AB R35, R98, R95 ;  /* 0x0000005f6223723e */ /* 0x010fc600000010ff */
[----:B------:R-:W-:Y:S02]  /*d710*/  FADD.FTZ R63, R63, R64 ;  /* 0x000000403f3f7221 */ /* 0x000fe40000010000 */
[----:B------:R-:W1:Y:S02]  /*d720*/  MUFU.EX2 R89, R89 ;  /* 0x0000005900597308 */ /* 0x000e640000000800 */
[----:B--2---:R-:W-:Y:S01]  /*d730*/  HMMA.16816.F32.BF16 R12, R32, R4, R12 ;  /* 0x00000004200c723c */ /* 0x004fe2000004180c */
[----:B------:R-:W-:-:S05]  /*d740*/  FADD.FTZ R60, R60, R63 ;  /* 0x0000003f3c3c7221 */ /* 0x000fca0000010000 */
[----:B------:R-:W-:Y:S02]  /*d750*/  MUFU.EX2 R102, R102 ;  /* 0x0000006600667308 */ /* 0x000fe40000000800 */
[C---:B------:R-:W-:Y:S01]  /*d760*/  HMMA.16816.F32.BF16 R16, R32.reuse, R6, R16 ;  /* 0x000000062010723c */ /* 0x040fe20000041810 */
[----:B------:R-:W2:Y:S05]  /*d770*/  LDSM.16.MT88.4 R4, [R158+0x3c00] ;  /* 0x003c00009e04783b */ /* 0x000eaa0000004200 */
[----:B------:R-:W4:Y:S02]  /*d780*/  MUFU.EX2 R103, R103 ;  /* 0x0000006700677308 */ /* 0x000f240000000800 */
[C---:B---3--:R-:W-:Y:S06]  /*d790*/  HMMA.16816.F32.BF16 R28, R32.reuse, R20, R28 ;  /* 0x00000014201c723c */ /* 0x048fec000004181c */
[----:B------:R-:W-:Y:S02]  /*d7a0*/  MUFU.EX2 R52, R52 ;  /* 0x0000003400347308 */ /* 0x000fe40000000800 */
[----:B------:R-:W-:Y:S01]  /*d7b0*/  HMMA.16816.F32.BF16 R24, R32, R22, R24 ;  /* 0x000000162018723c */ /* 0x000fe20000041818 */
[----:B------:R-:W3:Y:S05]  /*d7c0*/  LDSM.16.MT88.4 R20, [R157+0x4000] ;  /* 0x004000009d14783b */ /* 0x000eea0000004200 */
[----:B------:R-:W2:Y:S01]  /*d7d0*/  MUFU.EX2 R51, R51 ;  /* 0x0000003300337308 */ /* 0x000ea20000000800 */
[----:B------:R-:W-:Y:S01]  /*d7e0*/  F2FP.BF16.PACK_AB R32, R58, R59 ;  /* 0x0000003b3a20723e */ /* 0x000fe200000010ff */
[----:B------:R-:W-:Y:S01]  /*d7f0*/  FADD.FTZ R59, R59, R60 ;  /* 0x0000003c3b3b7221 */ /* 0x000fe20000010000 */
[----:B-1----:R-:W-:-:S02]  /*d800*/  F2FP.BF16.PACK_AB R33, R89, R100 ;  /* 0x000000645921723e */ /* 0x002fc400000010ff */
[----:B------:R-:W-:Y:S01]  /*d810*/  F2FP.BF16.PACK_AB R34, R55, R56 ;  /* 0x000000383722723e */ /* 0x000fe200000010ff */
[----:B------:R-:W-:Y:S01]  /*d820*/  FADD.FTZ R59, R58, R59 ;  /* 0x0000003b3a3b7221 */ /* 0x000fe20000010000 */
[----:B----4-:R-:W-:Y:S01]  /*d830*/  F2FP.BF16.PACK_AB R35, R103, R102 ;  /* 0x000000666723723e */ /* 0x010fe200000010ff */
[----:B------:R-:W-:Y:S02]  /*d840*/  MUFU.EX2 R49, R49 ;  /* 0x0000003100317308 */ /* 0x000fe40000000800 */
[----:B------:R-:W-:-:S04]  /*d850*/  FADD.FTZ R56, R56, R59 ;  /* 0x0000003b38387221 */ /* 0x000fc80000010000 */
[C---:B-----5:R-:W-:Y:S01]  /*d860*/  HMMA.16816.F32.BF16 R12, R32.reuse, R8, R12 ;  /* 0x00000008200c723c */ /* 0x060fe2000004180c */
[----:B------:R-:W-:Y:S01]  /*d870*/  FADD.FTZ R55, R55, R56 ;  /* 0x0000003837377221 */ /* 0x000fe20000010000 */
        /* <DEDUP_REMOVED lines=12> */
[----:B--2---:R-:W-:-:S07]  /*d940*/  F2FP.BF16.PACK_AB R33, R96, R105 ;  /* 0x000000696021723e */ /* 0x004fce00000010ff */
[----:B------:R-:W-:Y:S01]  /*d950*/  MUFU.EX2 R47, R47 ;  /* 0x0000002f002f7308 */ /* 0x000fe20000000800 */
[----:B-1----:R-:W-:-:S07]  /*d960*/  F2FP.BF16.PACK_AB R35, R104, R99 ;  /* 0x000000636823723e */ /* 0x002fce00000010ff */
[----:B------:R-:W1:Y:S01]  /*d970*/  MUFU.EX2 R36, R36 ;  /* 0x0000002400247308 */ /* 0x000e620000000800 */
[C---:B---3--:R-:W-:Y:S07]  /*d980*/  HMMA.16816.F32.BF16 R12, R32.reuse, R20, R12 ;  /* 0x00000014200c723c */ /* 0x048fee000004180c */
[----:B------:R-:W-:Y:S01]  /*d990*/  MUFU.EX2 R39, R39 ;  /* 0x0000002700277308 */ /* 0x000fe20000000800 */
[C---:B------:R-:W-:Y:S01]  /*d9a0*/  HMMA.16816.F32.BF16 R16, R32.reuse, R22, R16 ;  /* 0x000000162010723c */ /* 0x040fe20000041810 */
[----:B------:R-:W2:Y:S06]  /*d9b0*/  LDSM.16.MT88.4 R20, [R158+0x4400] ;  /* 0x004400009e14783b */ /* 0x000eac0000004200 */
[----:B------:R-:W3:Y:S01]  /*d9c0*/  MUFU.EX2 R2, R2 ;  /* 0x0000000200027308 */ /* 0x000ee20000000800 */
[C---:B----4-:R-:W-:Y:S07]  /*d9d0*/  HMMA.16816.F32.BF16 R28, R32.reuse, R8, R28 ;  /* 0x00000008201c723c */ /* 0x050fee000004181c */
[----:B------:R-:W-:Y:S01]  /*d9e0*/  MUFU.EX2 R77, R77 ;  /* 0x0000004d004d7308 */ /* 0x000fe20000000800 */
[----:B-1----:R-:W-:Y:S01]  /*d9f0*/  F2FP.BF16.PACK_AB R8, R36, R47 ;  /* 0x0000002f2408723e */ /* 0x002fe200000010ff */
[----:B------:R-:W-:Y:S06]  /*da00*/  HMMA.16816.F32.BF16 R24, R32, R10, R24 ;  /* 0x0000000a2018723c */ /* 0x000fec0000041818 */
[----:B------:R-:W1:Y:S01]  /*da10*/  MUFU.EX2 R78, R78 ;  /* 0x0000004e004e7308 */ /* 0x000e620000000800 */
[----:B------:R-:W-:Y:S01]  /*da20*/  FADD.FTZ R32, R74, R65 ;  /* 0x000000414a207221 */ /* 0x000fe20000010000 */
[----:B---3--:R-:W-:-:S06]  /*da30*/  F2FP.BF16.PACK_AB R10, R2, R39 ;  /* 0x00000027020a723e */ /* 0x008fcc00000010ff */
[----:B------:R-:W-:Y:S01]  /*da40*/  MUFU.EX2 R61, R61 ;  /* 0x0000003d003d7308 */ /* 0x000fe20000000800 */
[----:B------:R-:W-:Y:S02]  /*da50*/  FADD.FTZ R87, R87, R32 ;  /* 0x0000002057577221 */ /* 0x000fe40000010000 */
[----:B------:R-:W3:Y:S02]  /*da60*/  LDSM.16.MT88.4 R32, [R157+0x4800] ;  /* 0x004800009d20783b */ /* 0x000ee40000004200 */
[----:B------:R-:W-:-:S03]  /*da70*/  FADD.FTZ R68, R68, R87 ;  /* 0x0000005744447221 */ /* 0x000fc60000010000 */
[----:B------:R-:W4:Y:S01]  /*da80*/  MUFU.EX2 R106, R106 ;  /* 0x0000006a006a7308 */ /* 0x000f220000000800 */
[----:B------:R-:W-:Y:S01]  /*da90*/  FADD.FTZ R83, R83, R68 ;  /* 0x0000004453537221 */ /* 0x000fe20000010000 */
[----:B-1----:R-:W-:Y:S02]  /*daa0*/  F2FP.BF16.PACK_AB R9, R78, R77 ;  /* 0x0000004d4e09723e */ /* 0x002fe400000010ff */
[----:B------:R-:W-:Y:S01]  /*dab0*/  MOV R68, R40 ;  /* 0x0000002800447202 */ /* 0x000fe20000000f00 */
[----:B------:R-:W-:-:S03]  /*dac0*/  FADD.FTZ R86, R86, R83 ;  /* 0x0000005356567221 */ /* 0x000fc60000010000 */
[----:B------:R1:W-:Y:S01]  /*dad0*/  MUFU.EX2 R74, R53 ;  /* 0x00000035004a7308 */ /* 0x0003e20000000800 */
[----:B------:R-:W-:-:S04]  /*dae0*/  FADD.FTZ R86, R93, R86 ;  /* 0x000000565d567221 */ /* 0x000fc80000010000 */
[----:B------:R-:W-:Y:S01]  /*daf0*/  FADD.FTZ R97, R97, R86 ;  /* 0x0000005661617221 */ /* 0x000fe20000010000 */
[----:B----4-:R-:W-:-:S03]  /*db00*/  F2FP.BF16.PACK_AB R11, R106, R61 ;  /* 0x0000003d6a0b723e */ /* 0x010fc600000010ff */
[----:B------:R-:W-:Y:S01]  /*db10*/  FADD.FTZ R94, R94, R97 ;  /* 0x000000615e5e7221 */ /* 0x000fe20000010000 */
[----:B------:R-:W-:Y:S03]  /*db20*/  MUFU.EX2 R0, R0 ;  /* 0x0000000000007308 */ /* 0x000fe60000000800 */
[----:B-----5:R-:W-:Y:S01]  /*db30*/  HMMA.16816.F32.BF16 R16, R8, R6, R16 ;  /* 0x000000060810723c */ /* 0x020fe20000041810 */
[----:B-1----:R-:W-:-:S04]  /*db40*/  FFMA.FTZ R53, R48, c[0x0][0x23c], -R46 ;  /* 0x00008f0030357a23 */ /* 0x002fc8000001082e */
[----:B------:R-:W1:Y:S03]  /*db50*/  MUFU.EX2 R43, R43 ;  /* 0x0000002b002b7308 */ /* 0x000e660000000800 */
[C---:B--2---:R-:W-:Y:S05]  /*db60*/  HMMA.16816.F32.BF16 R24, R8.reuse, R22, R24 ;  /* 0x000000160818723c */ /* 0x044fea0000041818 */
[----:B------:R-:W-:Y:S02]  /*db70*/  MUFU.EX2 R70, R70 ;  /* 0x0000004600467308 */ /* 0x000fe40000000800 */
[----:B------:R-:W-:Y:S01]  /*db80*/  FADD.FTZ R23, R95, R94 ;  /* 0x0000005e5f177221 */ /* 0x000fe20000010000 */
[----:B------:R-:W-:Y:S01]  /*db90*/  HMMA.16816.F32.BF16 R12, R8, R4, R12 ;  /* 0x00000004080c723c */ /* 0x000fe2000004180c */
[----:B------:R-:W2:Y:S01]  /*dba0*/  LDSM.16.MT88.4 R4, [R158+0x4800] ;  /* 0x004800009e04783b */ /* 0x000ea20000004200 */
[----:B------:R-:W-:-:S03]  /*dbb0*/  FFMA.FTZ R22, R45, c[0x0][0x23c], -R46 ;  /* 0x00008f002d167a23 */ /* 0x000fc6000001082e */
[----:B------:R-:W4:Y:S01]  /*dbc0*/  MUFU.EX2 R85, R85 ;  /* 0x0000005500557308 */ /* 0x000f220000000800 */
[----:B------:R-:W-:-:S04]  /*dbd0*/  FADD.FTZ R23, R98, R23 ;  /* 0x0000001762177221 */ /* 0x000fc80000010000 */
[----:B------:R-:W-:Y:S01]  /*dbe0*/  FADD.FTZ R100, R100, R23 ;  /* 0x0000001764647221 */ /* 0x000fe20000010000 */
[----:B------:R-:W-:Y:S01]  /*dbf0*/  HMMA.16816.F32.BF16 R28, R8, R20, R28 ;  /* 0x00000014081c723c */ /* 0x000fe2000004181c */
[----:B------:R-:W-:Y:S01]  /*dc00*/  FFMA.FTZ R23, R41, c[0x0][0x23c], -R46 ;  /* 0x00008f0029177a23 */ /* 0x000fe2000001082e */
[----:B------:R-:W5:Y:S01]  /*dc10*/  MUFU.EX2 R57, R57 ;  /* 0x0000003900397308 */ /* 0x000f620000000800 */
[----:B------:R-:W-:-:S04]  /*dc20*/  FADD.FTZ R89, R89, R100 ;  /* 0x0000006459597221 */ /* 0x000fc80000010000 */
[----:B-1----:R-:W-:Y:S01]  /*dc30*/  F2FP.BF16.PACK_AB R8, R43, R0 ;  /* 0x000000002b08723e */ /* 0x002fe200000010ff */
[----:B------:R-:W-:Y:S02]  /*dc40*/  FADD.FTZ R102, R102, R89 ;  /* 0x0000005966667221 */ /* 0x000fe40000010000 */
[----:B------:R-:W-:Y:S01]  /*dc50*/  MUFU.EX2 R50, R50 ;  /* 0x0000003200327308 */ /* 0x000fe20000000800 */
[----:B----4-:R-:W-:Y:S01]  /*dc60*/  F2FP.BF16.PACK_AB R10, R85, R70 ;  /* 0x00000046550a723e */ /* 0x010fe200000010ff */
[----:B------:R-:W-:Y:S02]  /*dc70*/  FADD.FTZ R102, R103, R102 ;  /* 0x0000006667667221 */ /* 0x000fe40000010000 */
[----:B------:R-:W-:Y:S02]  /*dc80*/  FFMA.FTZ R20, R54, c[0x0][0x23c], -R71 ;  /* 0x00008f0036147a23 */ /* 0x000fe40000010847 */
[----:B------:R-:W-:Y:S02]  /*dc90*/  FADD.FTZ R105, R105, R102 ;  /* 0x0000006669697221 */ /* 0x000fe40000010000 */
[----:B------:R-:W1:Y:S01]  /*dca0*/  MUFU.EX2 R53, R53 ;  /* 0x0000003500357308 */ /* 0x000e620000000800 */
[----:B-----5:R-:W-:Y:S01]  /*dcb0*/  F2FP.BF16.PACK_AB R9, R74, R57 ;  /* 0x000000394a09723e */ /* 0x020fe200000010ff */
[----:B------:R-:W-:-:S02]  /*dcc0*/  FADD.FTZ R96, R96, R105 ;  /* 0x0000006960607221 */ /* 0x000fc40000010000 */
[----:B------:R-:W-:Y:S02]  /*dcd0*/  FFMA.FTZ R21, R37, c[0x0][0x23c], -R46 ;  /* 0x00008f0025157a23 */ /* 0x000fe4000001082e */
        /* <DEDUP_REMOVED lines=13> */
[----:B------:R-:W3:Y:S02]  /*ddb0*/  MUFU.EX2 R121, R121 ;  /* 0x0000007900797308 */ /* 0x000ee40000000800 */
[----:B------:R-:W-:-:S04]  /*ddc0*/  FADD.FTZ R34, R51, R34 ;  /* 0x0000002233227221 */ /* 0x000fc80000010000 */
[----:B------:R-:W-:Y:S01]  /*ddd0*/  FADD.FTZ R49, R49, R34 ;  /* 0x0000002231317221 */ /* 0x000fe20000010000 */
[----:B--2---:R-:W-:Y:S01]  /*dde0*/  HMMA.16816.F32.BF16 R28, R8, R4, R28 ;  /* 0x00000004081c723c */ /* 0x004fe2000004181c */
[----:B------:R-:W-:Y:S01]  /*ddf0*/  FFMA.FTZ R32, R44, c[0x0][0x23c], -R46 ;  /* 0x00008f002c207a23 */ /* 0x000fe2000001082e */
[----:B------:R-:W-:Y:S01]  /*de00*/  MUFU.EX2 R21, R21 ;  /* 0x0000001500157308 */ /* 0x000fe20000000800 */
[----:B------:R-:W-:-:S04]  /*de10*/  FADD.FTZ R42, R42, R49 ;  /* 0x000000312a2a7221 */ /* 0x000fc80000010000 */
[----:B------:R-:W-:Y:S01]  /*de20*/  FADD.FTZ R47, R47, R42 ;  /* 0x0000002a2f2f7221 */ /* 0x000fe20000010000 */
[----:B------:R-:W-:Y:S01]  /*de30*/  HMMA.16816.F32.BF16 R24, R8, R6, R24 ;  /* 0x000000060818723c */ /* 0x000fe20000041818 */
[----:B-1----:R-:W-:Y:S01]  /*de40*/  F2FP.BF16.PACK_AB R4, R90, R73 ;  /* 0x000000495a04723e */ /* 0x002fe200000010ff */
[----:B------:R-:W1:Y:S01]  /*de50*/  MUFU.EX2 R22, R22 ;  /* 0x0000001600167308 */ /* 0x000e620000000800 */
[----:B------:R-:W-:-:S04]  /*de60*/  FADD.FTZ R36, R36, R47 ;  /* 0x0000002f24247221 */ /* 0x000fc80000010000 */
[----:B------:R-:W-:Y:S01]  /*de70*/  FADD.FTZ R9, R39, R36 ;  /* 0x0000002427097221 */ /* 0x000fe20000010000 */
[----:B---3--:R-:W-:Y:S02]  /*de80*/  F2FP.BF16.PACK_AB R6, R121, R20 ;  /* 0x000000147906723e */ /* 0x008fe400000010ff */
[----:B------:R-:W-:Y:S01]  /*de90*/  MUFU.EX2 R23, R23 ;  /* 0x0000001700177308 */ /* 0x000fe20000000800 */
[----:B------:R-:W-:-:S04]  /*dea0*/  FADD.FTZ R9, R2, R9 ;  /* 0x0000000902097221 */ /* 0x000fc80000010000 */
[----:B------:R-:W-:Y:S02]  /*deb0*/  FADD.FTZ R0, R0, R9 ;  /* 0x0000000900007221 */ /* 0x000fe40000010000 */
[----:B------:R-:W-:Y:S01]  /*dec0*/  FADD.FTZ R9, R57, R106 ;  /* 0x0000006a39097221 */ /* 0x000fe20000010000 */
[----:B------:R-:W2:Y:S01]  /*ded0*/  MUFU.EX2 R32, R32 ;  /* 0x0000002000207308 */ /* 0x000ea20000000800 */
[----:B-1----:R-:W-:Y:S01]  /*dee0*/  F2FP.BF16.PACK_AB R5, R22, R21 ;  /* 0x000000151605723e */ /* 0x002fe200000010ff */
[----:B------:R-:W-:Y:S02]  /*def0*/  FADD.FTZ R43, R43, R0 ;  /* 0x000000002b2b7221 */ /* 0x000fe40000010000 */
[----:B------:R-:W-:Y:S02]  /*df00*/  FADD.FTZ R9, R74, R9 ;  /* 0x000000094a097221 */ /* 0x000fe40000010000 */
[----:B------:R-:W-:Y:S01]  /*df10*/  FADD.FTZ R0, R70, R43 ;  /* 0x0000002b46007221 */ /* 0x000fe20000010000 */
[----:B------:R-:W-:Y:S01]  /*df20*/  MOV R70, R38 ;  /* 0x0000002600467202 */ /* 0x000fe20000000f00 */
        /* <DEDUP_REMOVED lines=8> */
[C---:B------:R-:W-:Y:S01]  /*dfb0*/  HMMA.16816.F32.BF16 R140, R4.reuse, R136, R12 ;  /* 0x00000088048c723c */ /* 0x040fe2000004180c */
[----:B------:R-:W-:Y:S02]  /*dfc0*/  FADD.FTZ R20, R20, R73 ;  /* 0x0000004914147221 */ /* 0x000fe40000010000 */
[----:B------:R-:W-:Y:S02]  /*dfd0*/  FADD.FTZ R23, R23, R22 ;  /* 0x0000001617177221 */ /* 0x000fe40000010000 */
[----:B------:R-:W-:Y:S02]  /*dfe0*/  FADD.FTZ R121, R121, R20 ;  /* 0x0000001479797221 */ /* 0x000fe40000010000 */
[----:B------:R-:W-:Y:S01]  /*dff0*/  FADD.FTZ R123, R32, R23 ;  /* 0x00000017207b7221 */ /* 0x000fe20000010000 */
[C---:B------:R-:W-:Y:S08]  /*e000*/  HMMA.16816.F32.BF16 R132, R4.reuse, R128, R28 ;  /* 0x000000800484723c */ /* 0x040ff0000004181c */
[C---:B------:R-:W-:Y:S08]  /*e010*/  HMMA.16816.F32.BF16 R136, R4.reuse, R138, R16 ;  /* 0x0000008a0488723c */ /* 0x040ff00000041810 */
[----:B------:R-:W-:Y:S08]  /*e020*/  HMMA.16816.F32.BF16 R128, R4, R130, R24 ;  /* 0x000000820480723c */ /* 0x000ff00000041818 */
.L_x_4564:
[----:B------:R-:W-:Y:S01]  /*e030*/  ISETP.GE.AND P0, PT, R124, 0x1, PT ;  /* 0x000000017c00780c */ /* 0x000fe20003f06270 */
[----:B------:R-:W-:-:S12]  /*e040*/  ULDC.64 UR6, c[0x0][0x118] ;  /* 0x0000460000067ab9 */ /* 0x000fd80000000a00 */
[----:B------:R-:W-:Y:S05]  /*e050*/  @!P0 BRA `(.L_x_4572) ;  /* 0x000030b000008947 */ /* 0x000fea0003800000 */
[----:B------:R-:W-:Y:S01]  /*e060*/  IMAD.MOV.U32 R163, RZ, RZ, c[0x0][0x1a0] ;  /* 0x00006800ffa37624 */ /* 0x000fe200078e00ff */
[----:B------:R-:W-:Y:S02]  /*e070*/  MOV R125, R70 ;  /* 0x00000046007d7202 */ /* 0x000fe40000000f00 */
[----:B------:R-:W-:Y:S01]  /*e080*/  MOV R127, R68 ;  /* 0x00000044007f7202 */ /* 0x000fe20000000f00 */
[----:B------:R-:W-:-:S05]  /*e090*/  IMAD.U32 R162, R163, -0x80, RZ ;  /* 0xffffff80a3a27824 */ /* 0x000fca00078e00ff */
[----:B------:R-:W-:Y:S02]  /*e0a0*/  SHF.R.S32.HI R159, RZ, 0x1f, R162 ;  /* 0x0000001fff9f7819 */ /* 0x000fe400000114a2 */
.L_x_4576:
        /* <DEDUP_REMOVED lines=64> */
.L_x_4573:
[----:B------:R-:W-:Y:S02]  /*e4b0*/  ISETP.GE.AND P2, PT, R108, c[0x0][0x220], PT ;  /* 0x000088006c007a0c */ /* 0x000fe40003f46270 */
[C---:B------:R-:W-:Y:S04]  /*e4c0*/  LEA R164, P4, R78.reuse, R160, 0x1 ;  /* 0x000000a04ea47211 */ /* 0x040fe800078808ff */
[-CC-:B------:R-:W-:Y:S07]  /*e4d0*/  LEA.HI.X R165, R78, R161.reuse, R2.reuse, 0x1, P4 ;  /* 0x000000a14ea57211 */ /* 0x180fee00020f0c02 */
[----:B------:R-:W-:Y:S01]  /*e4e0*/  @P2 STS [R155+0x3000], RZ ;  /* 0x003000ff9b002388 */ /* 0x000fe20000000800 */
[-C--:B------:R-:W-:Y:S01]  /*e4f0*/  @!P2 IADD3 R73, P3, R147, R78.reuse, RZ ;  /* 0x0000004e9349a210 */ /* 0x080fe20007f7e0ff */
[----:B------:R-:W-:Y:S01]  /*e500*/  @!P2 IMAD.MOV.U32 R74, RZ, RZ, c[0x0][0x1a4] ;  /* 0x00006900ff4aa624 */ /* 0x000fe200078e00ff */
[C---:B------:R-:W-:Y:S01]  /*e510*/  @!P2 LEA R75, P0, R163.reuse, R78, 0x6 ;  /* 0x0000004ea34ba211 */ /* 0x040fe200078030ff */
[----:B------:R-:W-:Y:S01]  /*e520*/  @P2 STS [R155+0x3004], RZ ;  /* 0x003004ff9b002388 */ /* 0x000fe20000000800 */
[----:B------:R-:W-:Y:S02]  /*e530*/  @!P2 IMAD.MOV.U32 R79, RZ, RZ, R2 ;  /* 0x000000ffff4fa224 */ /* 0x000fe400078e0002 */
[----:B------:R-:W-:Y:S01]  /*e540*/  @!P2 LEA.HI.X R74, R163, R2, R74, 0x6, P0 ;  /* 0x00000002a34aa211 */ /* 0x000fe200000f344a */
[----:B------:R-:W-:Y:S01]  /*e550*/  @P2 STS.64 [R155+0x3008], RZ ;  /* 0x003008ff9b002388 */ /* 0x000fe20000000a00 */
[-C--:B------:R-:W-:Y:S01]  /*e560*/  @!P2 LEA R82, P0, R75, R160.reuse, 0x1 ;  /* 0x000000a04b52a211 */ /* 0x080fe200078008ff */
[----:B------:R-:W-:Y:S02]  /*e570*/  @!P2 IMAD.WIDE.U32 R78, R163, 0x60, R78 ;  /* 0x00000060a34ea825 */ /* 0x000fe400078e004e */
[----:B------:R-:W-:Y:S01]  /*e580*/  @!PT LDS RZ, [RZ] ;  /* 0x00000000fffff984 */ /* 0x000fe20000000800 */
[----:B------:R-:W-:Y:S01]  /*e590*/  @!PT LDS RZ, [RZ] ;  /* 0x00000000fffff984 */ /* 0x000fe20000000800 */
[----:B------:R-:W-:Y:S01]  /*e5a0*/  @!PT LDS RZ, [RZ] ;  /* 0x00000000fffff984 */ /* 0x000fe20000000800 */
[----:B------:R1:W-:Y:S01]  /*e5b0*/  @!P2 LDGSTS.E.BYPASS.LTC128B.128 [R155+0x3000], [R164.64] ;  /* 0x03000000a49bafae */ /* 0x0003e2000b901d46 */
[-C--:B------:R-:W-:Y:S01]  /*e5c0*/  @!P2 LEA.HI.X R83, R75, R161.reuse, R74, 0x1, P0 ;  /* 0x000000a14b53a211 */ /* 0x080fe200000f0c4a */
[----:B------:R-:W-:Y:S01]  /*e5d0*/  @!P2 IMAD.X R2, R144, 0x1, R2, P3 ;  /* 0x000000019002a824 */ /* 0x000fe200018e0602 */
[CC--:B------:R-:W-:Y:S01]  /*e5e0*/  @!P2 LEA R86, P3, R73.reuse, R160.reuse, 0x1 ;  /* 0x000000a04956a211 */ /* 0x0c0fe200078608ff */
[----:B------:R-:W-:Y:S01]  /*e5f0*/  @P2 STS.128 [R155+0x3800], RZ ;  /* 0x003800ff9b002388 */ /* 0x000fe20000000c00 */
[----:B------:R-:W-:Y:S01]  /*e600*/  @!P2 LEA R160, P0, R78, R160, 0x1 ;  /* 0x000000a04ea0a211 */ /* 0x000fe200078008ff */
[----:B------:R-:W-:Y:S01]  /*e610*/  @!P2 IMAD.MOV.U32 R0, RZ, RZ, c[0x0][0x1a4] ;  /* 0x00006900ff00a624 */ /* 0x000fe200078e00ff */
[-C--:B------:R-:W-:Y:S03]  /*e620*/  @!P2 LEA.HI.X R87, R73, R161.reuse, R2, 0x1, P3 ;  /* 0x000000a14957a211 */ /* 0x080fe600018f0c02 */
[----:B------:R-:W-:Y:S02]  /*e630*/  @!P2 IMAD R0, R0, 0x60, RZ ;  /* 0x000000600000a824 */ /* 0x000fe400078e02ff */
[----:B------:R-:W-:Y:S01]  /*e640*/  @!PT LDS RZ, [RZ] ;  /* 0x00000000fffff984 */ /* 0x000fe20000000800 */
[----:B------:R-:W-:Y:S01]  /*e650*/  @!PT LDS RZ, [RZ] ;  /* 0x00000000fffff984 */ /* 0x000fe20000000800 */
[----:B------:R-:W-:Y:S01]  /*e660*/  @!PT LDS RZ, [RZ] ;  /* 0x00000000fffff984 */ /* 0x000fe20000000800 */
[----:B------:R2:W-:Y:S02]  /*e670*/  @!P2 LDGSTS.E.BYPASS.LTC128B.128 [R155+0x3800], [R86.64] ;  /* 0x03800000569bafae */ /* 0x0005e4000b901d46 */
[----:B------:R-:W-:Y:S02]  /*e680*/  @!P2 IMAD.IADD R0, R0, 0x1, R79 ;  /* 0x000000010000a824 */ /* 0x000fe400078e024f */
[----:B------:R-:W-:Y:S03]  /*e690*/  @P2 STS.128 [R155+0x4000], RZ ;  /* 0x004000ff9b002388 */ /* 0x000fe60000000c00 */
[----:B------:R-:W-:Y:S01]  /*e6a0*/  @!P2 LEA.HI.X R161, R78, R161, R0, 0x1, P0 ;  /* 0x000000a14ea1a211 */ /* 0x000fe200000f0c00 */
        /* <DEDUP_REMOVED lines=10> */
[----:B------:R-:W-:Y:S04]  /*e750*/  LDSM.16.M88.4 R64, [R119] ;  /* 0x000000007740783b */ /* 0x000fe80000000200 */
[----:B------:R-:W0:Y:S04]  /*e760*/  LDGDEPBAR ;  /* 0x00000000000079af */ /* 0x000e280000000000 */
[----:B------:R-:W5:Y:S04]  /*e770*/  LDSM.16.M88.4 R8, [R117+0x1000] ;  /* 0x001000007508783b */ /* 0x000f680000000200 */
[----:B------:R-:W1:Y:S04]  /*e780*/  LDSM.16.M88.4 R16, [R117+0x1400] ;  /* 0x001400007510783b */ /* 0x000e680000000200 */
[----:B------:R-:W1:Y:S04]  /*e790*/  LDSM.16.M88.4 R24, [R117+0x1800] ;  /* 0x001800007518783b */ /* 0x000e680000000200 */
[----:B------:R-:W1:Y:S01]  /*e7a0*/  LDSM.16.M88.4 R32, [R117+0x1c00] ;  /* 0x001c00007520783b */ /* 0x000e620000000200 */
[----:B----4-:R-:W-:Y:S03]  /*e7b0*/  IMAD.MOV.U32 R160, RZ, RZ, R164 ;  /* 0x000000ffffa07224 */ /* 0x010fe600078e00a4 */
[----:B------:R-:W4:Y:S01]  /*e7c0*/  LDSM.16.M88.4 R40, [R117+0x2000] ;  /* 0x002000007528783b */ /* 0x000f220000000200 */
[----:B------:R-:W-:Y:S03]  /*e7d0*/  IMAD.MOV.U32 R161, RZ, RZ, R165 ;  /* 0x000000ffffa17224 */ /* 0x000fe600078e00a5 */
[----:B------:R-:W4:Y:S04]  /*e7e0*/  LDSM.16.M88.4 R48, [R117+0x2400] ;  /* 0x002400007530783b */ /* 0x000f280000000200 */
[----:B------:R-:W4:Y:S04]  /*e7f0*/  LDSM.16.M88.4 R56, [R117+0x2800] ;  /* 0x002800007538783b */ /* 0x000f280000000200 */
[----:B------:R-:W4:Y:S04]  /*e800*/  LDSM.16.M88.4 R104, [R117+0x2c00] ;  /* 0x002c00007568783b */ /* 0x000f280000000200 */
[----:B------:R-:W-:Y:S04]  /*e810*/  LDSM.16.M88.4 R68, [R118] ;  /* 0x000000007644783b */ /* 0x000fe80000000200 */
[----:B------:R-:W4:Y:S01]  /*e820*/  LDSM.16.M88.4 R100, [R116] ;  /* 0x000000007464783b */ /* 0x000f220000000200 */
[C---:B-----5:R-:W-:Y:S03]  /*e830*/  HMMA.16816.F32.BF16 R4, R64.reuse, R8, RZ ;  /* 0x000000084004723c */ /* 0x060fe600000418ff */
[----:B------:R-:W5:Y:S04]  /*e840*/  LDSM.16.M88.4 R96, [R115] ;  /* 0x000000007360783b */ /* 0x000f680000000200 */
[----:B------:R-:W4:Y:S01]  /*e850*/  LDSM.16.M88.4 R92, [R114] ;  /* 0x00000000725c783b */ /* 0x000f220000000200 */
[C---:B------:R-:W-:Y:S03]  /*e860*/  HMMA.16816.F32.BF16 R8, R64.reuse, R10, RZ ;  /* 0x0000000a4008723c */ /* 0x040fe600000418ff */
[----:B------:R-:W4:Y:S04]  /*e870*/  LDSM.16.M88.4 R88, [R113] ;  /* 0x000000007158783b */ /* 0x000f280000000200 */
[----:B--2---:R-:W2:Y:S01]  /*e880*/  LDSM.16.M88.4 R84, [R112] ;  /* 0x000000007054783b */ /* 0x004ea20000000200 */
[C---:B-1----:R-:W-:Y:S03]  /*e890*/  HMMA.16816.F32.BF16 R12, R64.reuse, R16, RZ ;  /* 0x00000010400c723c */ /* 0x042fe600000418ff */
[----:B---3--:R-:W1:Y:S04]  /*e8a0*/  LDSM.16.M88.4 R80, [R111] ;  /* 0x000000006f50783b */ /* 0x008e680000000200 */
[----:B------:R-:W3:Y:S01]  /*e8b0*/  LDSM.16.M88.4 R76, [R110] ;  /* 0x000000006e4c783b */ /* 0x000ee20000000200 */
[C---:B------:R-:W-:Y:S03]  /*e8c0*/  HMMA.16816.F32.BF16 R16, R64.reuse, R18, RZ ;  /* 0x000000124010723c */ /* 0x040fe600000418ff */
[----:B------:R-:W1:Y:S01]  /*e8d0*/  LDSM.16.M88.4 R72, [R3] ;  /* 0x000000000348783b */ /* 0x000e620000000200 */
[----:B------:R-:W-:Y:S04]  /*e8e0*/  DEPBAR.LE SB0, 0x0 ;  /* 0x000080000000791a */ /* 0x000fe80000000000 */
[----:B------:R-:W-:Y:S01]  /*e8f0*/  BAR.SYNC.DEFER_BLOCKING 0x0 ;  /* 0x0000000000007b1d */ /* 0x000fe20000010000 */
        /* <DEDUP_REMOVED lines=14> */
[C---:B-----5:R-:W-:Y:S08]  /*e9e0*/  HMMA.16816.F32.BF16 R12, R68.reuse, R96, R12 ;  /* 0x00000060440c723c */ /* 0x060ff0000004180c */
[C---:B------:R-:W-:Y:S08]  /*e9f0*/  HMMA.16816.F32.BF16 R16, R68.reuse, R98, R16 ;  /* 0x000000624410723c */ /* 0x040ff00000041810 */
[C---:B------:R-:W-:Y:S08]  /*ea00*/  HMMA.16816.F32.BF16 R20, R68.reuse, R92, R20 ;  /* 0x0000005c4414723c */ /* 0x040ff00000041814 */
        /* <DEDUP_REMOVED lines=76> */
.L_x_4575:
[----:B------:R1:W-:Y:S01]  /*eed0*/  @P2 STS [R155+0x1000], RZ ;  /* 0x001000ff9b002388 */ /* 0x0003e20000000800 */
[----:B------:R-:W-:Y:S01]  /*eee0*/  LEA R76, P5, R74, R154, 0x1 ;  /* 0x0000009a4a4c7211 */ /* 0x000fe200078a08ff */
[----:B------:R-:W-:Y:S01]  /*eef0*/  @!P2 IMAD.MOV.U32 R69, RZ, RZ, c[0x0][0x19c] ;  /* 0x00006700ff45a624 */ /* 0x000fe200078e00ff */
[-C--:B------:R-:W-:Y:S01]  /*ef00*/  @!P2 IADD3 R2, P0, R145, R74.reuse, RZ ;  /* 0x0000004a9102a210 */ /* 0x080fe20007f1e0ff */
[----:B------:R1:W-:Y:S01]  /*ef10*/  @P2 STS [R155+0x1004], RZ ;  /* 0x001004ff9b002388 */ /* 0x0003e20000000800 */
[C---:B------:R-:W-:Y:S01]  /*ef20*/  @!P2 LEA R68, P3, R70.reuse, R74, 0x6 ;  /* 0x0000004a4644a211 */ /* 0x040fe200078630ff */
[----:B------:R-:W-:Y:S01]  /*ef30*/  @!P2 IMAD.WIDE.U32 R72, R70, 0x60, R74 ;  /* 0x000000604648a825 */ /* 0x000fe200078e004a */
[----:B------:R-:W-:Y:S01]  /*ef40*/  LEA.HI.X R77, R74, R149, R75, 0x1, P5 ;  /* 0x000000954a4d7211 */ /* 0x000fe200028f0c4b */
[----:B------:R1:W-:Y:S01]  /*ef50*/  @P2 STS.64 [R155+0x1008], RZ ;  /* 0x001008ff9b002388 */ /* 0x0003e20000000a00 */
[----:B------:R-:W-:Y:S01]  /*ef60*/  @!P2 LEA.HI.X R69, R70, R75, R69, 0x6, P3 ;  /* 0x0000004b4645a211 */ /* 0x000fe200018f3445 */
[----:B------:R-:W-:Y:S01]  /*ef70*/  @!P2 IMAD.X R70, R126, 0x1, R75, P0 ;  /* 0x000000017e46a824 */ /* 0x000fe200000e064b */
[-C--:B------:R-:W-:Y:S01]  /*ef80*/  @!P2 LEA R80, P4, R2, R154.reuse, 0x1 ;  /* 0x0000009a0250a211 */ /* 0x080fe200078808ff */
[----:B------:R-:W-:Y:S01]  /*ef90*/  @!PT LDS RZ, [RZ] ;  /* 0x00000000fffff984 */ /* 0x000fe20000000800 */
[----:B------:R-:W-:Y:S01]  /*efa0*/  @!PT LDS RZ, [RZ] ;  /* 0x00000000fffff984 */ /* 0x000fe20000000800 */
[----:B------:R-:W-:Y:S01]  /*efb0*/  @!PT LDS RZ, [RZ] ;  /* 0x00000000fffff984 */ /* 0x000fe20000000800 */
[----:B------:R1:W-:Y:S01]  /*efc0*/  @!P2 LDGSTS.E.BYPASS.LTC128B.128 [R155+0x1000], [R76.64] ;  /* 0x010000004c9bafae */ /* 0x0003e2000b901d46 */
[-C--:B------:R-:W-:Y:S01]  /*efd0*/  @!P2 LEA R78, P3, R68, R154.reuse, 0x1 ;  /* 0x0000009a444ea211 */ /* 0x080fe200078608ff */
[----:B------:R-:W-:Y:S01]  /*efe0*/  @!P2 IMAD.MOV.U32 R0, RZ, RZ, c[0x0][0x19c] ;  /* 0x00006700ff00a624 */ /* 0x000fe200078e00ff */
[-C--:B------:R-:W-:Y:S01]  /*eff0*/  @!P2 LEA.HI.X R81, R2, R149.reuse, R70, 0x1, P4 ;  /* 0x000000950251a211 */ /* 0x080fe200020f0c46 */
[----:B------:R1:W-:Y:S01]  /*f000*/  @P2 STS.128 [R155+0x1800], RZ ;  /* 0x001800ff9b002388 */ /* 0x0003e20000000c00 */
[-C--:B------:R-:W-:Y:S01]  /*f010*/  @!P2 LEA.HI.X R79, R68, R149.reuse, R69, 0x1, P3 ;  /* 0x00000095444fa211 */ /* 0x080fe200018f0c45 */
[----:B------:R-:W-:Y:S01]  /*f020*/  @!P2 IMAD R0, R0, 0x60, RZ ;  /* 0x000000600000a824 */ /* 0x000fe200078e02ff */
[----:B------:R-:W-:Y:S01]  /*f030*/  @!P2 LEA R82, P0, R72, R154, 0x1 ;  /* 0x0000009a4852a211 */ /* 0x000fe200078008ff */
[----:B------:R-:W-:Y:S01]  /*f040*/  @!PT LDS RZ, [RZ] ;  /* 0x00000000fffff984 */ /* 0x000fe20000000800 */
[----:B------:R-:W-:Y:S01]  /*f050*/  @!PT LDS RZ, [RZ] ;  /* 0x00000000fffff984 */ /* 0x000fe20000000800 */
[----:B------:R-:W-:Y:S01]  /*f060*/  @!PT LDS RZ, [RZ] ;  /* 0x00000000fffff984 */ /* 0x000fe20000000800 */
[----:B------:R1:W-:Y:S01]  /*f070*/  @!P2 LDGSTS.E.BYPASS.LTC128B.128 [R155+0x1800], [R80.64] ;  /* 0x01800000509bafae */ /* 0x0003e2000b901d46 */
[----:B------:R-:W-:Y:S02]  /*f080*/  IMAD.MOV.U32 R154, RZ, RZ, R76 ;  /* 0x000000ffff9a7224 */ /* 0x000fe400078e004c */
[----:B------:R-:W-:Y:S01]  /*f090*/  @!P2 IMAD.IADD R0, R0, 0x1, R73 ;  /* 0x000000010000a824 */ /* 0x000fe200078e0249 */
[----:B------:R1:W-:Y:S04]  /*f0a0*/  @P2 STS.128 [R155+0x2000], RZ ;  /* 0x002000ff9b002388 */ /* 0x0003e80000000c00 */
        /* <DEDUP_REMOVED lines=12> */
.L_x_4574:
[----:B------:R-:W-:Y:S04]  /*f170*/  IADD3 R95, R124, -0x1, RZ ;  /* 0xffffffff7c5f7810 */ /* 0x000fe80007ffe0ff */
[----:B------:R-:W-:Y:S04]  /*f180*/  LEA R92, R95, R122, 0x7 ;  /* 0x0000007a5f5c7211 */ /* 0x000fe800078e38ff */
[----:B------:R-:W2:Y:S01]  /*f190*/  I2F R75, R92 ;  /* 0x0000005c004b7306 */ /* 0x000ea20000201400 */
        /* <DEDUP_REMOVED lines=24> */
[----:B------:R-:W-:Y:S09]  /*f320*/  IADD3 R91, R92, 0x40, RZ ;  /* 0x000000405c5b7810 */ /* 0x000ff20007ffe0ff */
[----:B------:R4:W-:Y:S10]  /*f330*/  I2F R69, R2 ;  /* 0x0000000200457306 */ /* 0x0009f40000201400 */
        /* <DEDUP_REMOVED lines=15> */
[CC--:B--2---:R-:W-:Y:S02]  /*f430*/  FFMA.FTZ R4, R120.reuse, R75.reuse, R4 ;  /* 0x0000004b78047223 */ /* 0x0c4fe40000010004 */
[----:B------:R-:W-:Y:S01]  /*f440*/  FFMA.FTZ R6, R120, R75, R6 ;  /* 0x0000004b78067223 */ /* 0x000fe20000010006 */
[----:B------:R-:W-:Y:S01]  /*f450*/  IADD3 R75, R92, 0x68, RZ ;  /* 0x000000685c4b7810 */ /* 0x000fe20007ffe0ff */
[-C--:B-1----:R-:W-:Y:S01]  /*f460*/  FFMA.FTZ R5, R120, R72.reuse, R5 ;  /* 0x0000004878057223 */ /* 0x082fe20000010005 */
[----:B------:R-:W-:Y:S01]  /*f470*/  FMNMX.FTZ R0, R4, R127, !PT ;  /* 0x0000007f04007209 */ /* 0x000fe20007810000 */
[----:B------:R-:W-:Y:S01]  /*f480*/  FFMA.FTZ R7, R120, R72, R7 ;  /* 0x0000004878077223 */ /* 0x000fe20000010007 */
[----:B------:R-:W-:Y:S01]  /*f490*/  FMNMX.FTZ R68, R6, R125, !PT ;  /* 0x0000007d06447209 */ /* 0x000fe20007810000 */
[CC--:B------:R-:W-:Y:S01]  /*f4a0*/  FFMA.FTZ R8, R120.reuse, R77.reuse, R8 ;  /* 0x0000004d78087223 */ /* 0x0c0fe20000010008 */
[----:B------:R-:W-:Y:S01]  /*f4b0*/  I2F R75, R75 ;  /* 0x0000004b004b7306 */ /* 0x000fe20000201400 */
[C---:B------:R-:W-:Y:S01]  /*f4c0*/  FFMA.FTZ R10, R120.reuse, R77, R10 ;  /* 0x0000004d780a7223 */ /* 0x040fe2000001000a */
[----:B------:R-:W-:Y:S01]  /*f4d0*/  FMNMX.FTZ R73, R7, R68, !PT ;  /* 0x0000004407497209 */ /* 0x000fe20007810000 */
[C---:B------:R-:W-:Y:S01]  /*f4e0*/  FFMA.FTZ R9, R120.reuse, R74, R9 ;  /* 0x0000004a78097223 */ /* 0x040fe20000010009 */
[----:B------:R-:W-:Y:S01]  /*f4f0*/  FMNMX.FTZ R71, R5, R0, !PT ;  /* 0x0000000005477209 */ /* 0x000fe20007810000 */
[----:B------:R-:W-:Y:S01]  /*f500*/  FFMA.FTZ R11, R120, R74, R11 ;  /* 0x0000004a780b7223 */ /* 0x000fe2000001000b */
[----:B----4-:R-:W-:Y:S01]  /*f510*/  FMNMX.FTZ R2, R10, R73, !PT ;  /* 0x000000490a027209 */ /* 0x010fe20007810000 */
[----:B---3--:R-:W-:Y:S01]  /*f520*/  FFMA.FTZ R12, R120, R79, R12 ;  /* 0x0000004f780c7223 */ /* 0x008fe2000001000c */
[----:B------:R-:W-:Y:S01]  /*f530*/  FMNMX.FTZ R68, R8, R71, !PT ;  /* 0x0000004708447209 */ /* 0x000fe20007810000 */
[C---:B------:R-:W-:Y:S01]  /*f540*/  FFMA.FTZ R14, R120.reuse, R79, R14 ;  /* 0x0000004f780e7223 */ /* 0x040fe2000001000e */
[----:B------:R-:W-:Y:S01]  /*f550*/  FMNMX.FTZ R97, R11, R2, !PT ;  /* 0x000000020b617209 */ /* 0x000fe20007810000 */
[C---:B-----5:R-:W-:Y:S01]  /*f560*/  FFMA.FTZ R13, R120.reuse, R76, R13 ;  /* 0x0000004c780d7223 */ /* 0x060fe2000001000d */
        /* <DEDUP_REMOVED lines=19> */
[-C--:B------:R-:W-:Y:S01]  /*f6a0*/  FFMA.FTZ R24, R120, R85.reuse, R24 ;  /* 0x0000005578187223 */ /* 0x080fe20000010018 */
[----:B------:R-:W-:Y:S01]  /*f6b0*/  IADD3 R72, R92, 0x70, RZ ;  /* 0x000000705c487810 */ /* 0x000fe20007ffe0ff */
[C---:B------:R-:W-:Y:S01]  /*f6c0*/  FFMA.FTZ R26, R120.reuse, R85, R26 ;  /* 0x00000055781a7223 */ /* 0x040fe2000001001a */
[----:B------:R-:W-:Y:S01]  /*f6d0*/  FMNMX.FTZ R99, R23, R94, !PT ;  /* 0x0000005e17637209 */ /* 0x000fe20007810000 */
[-C--:B------:R-:W-:Y:S01]  /*f6e0*/  FFMA.FTZ R25, R120, R82.reuse, R25 ;  /* 0x0000005278197223 */ /* 0x080fe20000010019 */
[----:B------:R-:W-:Y:S01]  /*f6f0*/  I2F R77, R72 ;  /* 0x00000048004d7306 */ /* 0x000fe20000201400 */
[----:B------:R-:W-:Y:S01]  /*f700*/  IADD3 R74, R92, 0x71, RZ ;  /* 0x000000715c4a7810 */ /* 0x000fe20007ffe0ff */
[----:B------:R-:W-:Y:S01]  /*f710*/  FFMA.FTZ R27, R120, R82, R27 ;  /* 0x00000052781b7223 */ /* 0x000fe2000001001b */
[----:B------:R-:W-:Y:S01]  /*f720*/  FMNMX.FTZ R68, R20, R73, !PT ;  /* 0x0000004914447209 */ /* 0x000fe20007810000 */
[-C--:B------:R-:W-:Y:S01]  /*f730*/  FFMA.FTZ R28, R120, R87.reuse, R28 ;  /* 0x00000057781c7223 */ /* 0x080fe2000001001c */
[----:B------:R-:W-:Y:S01]  /*f740*/  IADD3 R0, R92, 0x51, RZ ;  /* 0x000000515c007810 */ /* 0x000fe20007ffe0ff */
[C---:B------:R-:W-:Y:S01]  /*f750*/  FFMA.FTZ R30, R120.reuse, R87, R30 ;  /* 0x00000057781e7223 */ /* 0x040fe2000001001e */
[----:B------:R-:W-:Y:S01]  /*f760*/  FMNMX.FTZ R97, R21, R68, !PT ;  /* 0x0000004415617209 */ /* 0x000fe20007810000 */
[-C--:B------:R-:W-:Y:S01]  /*f770*/  FFMA.FTZ R29, R120, R84.reuse, R29 ;  /* 0x00000054781d7223 */ /* 0x080fe2000001001d */
[----:B------:R-:W-:Y:S01]  /*f780*/  IADD3 R71, R92, 0x58, RZ ;  /* 0x000000585c477810 */ /* 0x000fe20007ffe0ff */
[----:B------:R1:W-:Y:S01]  /*f790*/  I2F R73, R70 ;  /* 0x0000004600497306 */ /* 0x0003e20000201400 */
[----:B------:R-:W-:Y:S01]  /*f7a0*/  FMNMX.FTZ R94, R24, R97, !PT ;  /* 0x00000061185e7209 */ /* 0x000fe20007810000 */
[----:B------:R-:W-:Y:S01]  /*f7b0*/  FFMA.FTZ R31, R120, R84, R31 ;  /* 0x00000054781f7223 */ /* 0x000fe2000001001f */
[----:B------:R-:W-:Y:S01]  /*f7c0*/  IADD3 R68, R92, 0x61, RZ ;  /* 0x000000615c447810 */ /* 0x000fe20007ffe0ff */
[CC--:B------:R-:W-:Y:S01]  /*f7d0*/  FFMA.FTZ R32, R120.reuse, R89.reuse, R32 ;  /* 0x0000005978207223 */ /* 0x0c0fe20000010020 */
[----:B------:R-:W-:Y:S01]  /*f7e0*/  FMNMX.FTZ R97, R25, R94, !PT ;  /* 0x0000005e19617209 */ /* 0x000fe20007810000 */
[----:B------:R-:W-:Y:S01]  /*f7f0*/  FFMA.FTZ R34, R120, R89, R34 ;  /* 0x0000005978227223 */ /* 0x000fe20000010022 */
[----:B------:R-:W-:Y:S01]  /*f800*/  IADD3 R2, R92, 0x59, RZ ;  /* 0x000000595c027810 */ /* 0x000fe20007ffe0ff */
[CC--:B------:R-:W-:Y:S02]  /*f810*/  FFMA.FTZ R33, R120.reuse, R86.reuse, R33 ;  /* 0x0000005678217223 */ /* 0x0c0fe40000010021 */
[----:B------:R-:W2:Y:S01]  /*f820*/  I2F R0, R0 ;  /* 0x0000000000007306 */ /* 0x000ea20000201400 */
[C---:B------:R-:W-:Y:S02]  /*f830*/  FFMA.FTZ R35, R120.reuse, R86, R35 ;  /* 0x0000005678237223 */ /* 0x040fe40000010023 */
[CC--:B------:R-:W-:Y:S02]  /*f840*/  FFMA.FTZ R36, R120.reuse, R91.reuse, R36 ;  /* 0x0000005b78247223 */ /* 0x0c0fe40000010024 */
[C---:B------:R-:W-:Y:S02]  /*f850*/  FFMA.FTZ R38, R120.reuse, R91, R38 ;  /* 0x0000005b78267223 */ /* 0x040fe40000010026 */
[CC--:B------:R-:W-:Y:S02]  /*f860*/  FFMA.FTZ R37, R120.reuse, R88.reuse, R37 ;  /* 0x0000005878257223 */ /* 0x0c0fe40000010025 */
[C---:B------:R-:W-:Y:S01]  /*f870*/  FFMA.FTZ R39, R120.reuse, R88, R39 ;  /* 0x0000005878277223 */ /* 0x040fe20000010027 */
[----:B------:R-:W3:Y:S01]  /*f880*/  I2F R71, R71 ;  /* 0x0000004700477306 */ /* 0x000ee20000201400 */
[CC--:B------:R-:W-:Y:S02]  /*f890*/  FFMA.FTZ R40, R120.reuse, R93.reuse, R40 ;  /* 0x0000005d78287223 */ /* 0x0c0fe40000010028 */
[----:B------:R-:W-:Y:S01]  /*f8a0*/  FFMA.FTZ R42, R120, R93, R42 ;  /* 0x0000005d782a7223 */ /* 0x000fe2000001002a */
[----:B-1----:R-:W-:Y:S01]  /*f8b0*/  FMNMX.FTZ R70, R26, R99, !PT ;  /* 0x000000631a467209 */ /* 0x002fe20007810000 */
[CC--:B------:R-:W-:Y:S02]  /*f8c0*/  FFMA.FTZ R41, R120.reuse, R90.reuse, R41 ;  /* 0x0000005a78297223 */ /* 0x0c0fe40000010029 */
[C---:B------:R-:W-:Y:S01]  /*f8d0*/  FFMA.FTZ R43, R120.reuse, R90, R43 ;  /* 0x0000005a782b7223 */ /* 0x040fe2000001002b */
[----:B------:R-:W-:Y:S01]  /*f8e0*/  FMNMX.FTZ R99, R27, R70, !PT ;  /* 0x000000461b637209 */ /* 0x000fe20007810000 */
[CC--:B------:R-:W-:Y:S01]  /*f8f0*/  FFMA.FTZ R44, R120.reuse, R69.reuse, R44 ;  /* 0x00000045782c7223 */ /* 0x0c0fe2000001002c */
[----:B------:R-:W1:Y:S01]  /*f900*/  I2F R2, R2 ;  /* 0x0000000200027306 */ /* 0x000e620000201400 */
[----:B------:R-:W-:Y:S01]  /*f910*/  FFMA.FTZ R46, R120, R69, R46 ;  /* 0x00000045782e7223 */ /* 0x000fe2000001002e */
[----:B------:R-:W-:Y:S01]  /*f920*/  FMNMX.FTZ R70, R28, R97, !PT ;  /* 0x000000611c467209 */ /* 0x000fe20007810000 */
[-C--:B--2---:R-:W-:Y:S01]  /*f930*/  FFMA.FTZ R45, R120, R0.reuse, R45 ;  /* 0x00000000782d7223 */ /* 0x084fe2000001002d */
[----:B------:R-:W-:Y:S01]  /*f940*/  FMNMX.FTZ R94, R30, R99, !PT ;  /* 0x000000631e5e7209 */ /* 0x000fe20007810000 */
[----:B------:R-:W-:Y:S01]  /*f950*/  FFMA.FTZ R47, R120, R0, R47 ;  /* 0x00000000782f7223 */ /* 0x000fe2000001002f */
[----:B------:R-:W-:Y:S02]  /*f960*/  FMNMX.FTZ R97, R29, R70, !PT ;  /* 0x000000461d617209 */ /* 0x000fe40007810000 */
[----:B------:R-:W-:Y:S02]  /*f970*/  FMNMX.FTZ R99, R31, R94, !PT ;  /* 0x0000005e1f637209 */ /* 0x000fe40007810000 */
[----:B------:R-:W2:Y:S01]  /*f980*/  I2F R68, R68 ;  /* 0x0000004400447306 */ /* 0x000ea20000201400 */
[----:B------:R-:W-:Y:S02]  /*f990*/  FMNMX.FTZ R94, R32, R97, !PT ;  /* 0x00000061205e7209 */ /* 0x000fe40007810000 */
[----:B------:R-:W-:Y:S01]  /*f9a0*/  FMNMX.FTZ R96, R34, R99, !PT ;  /* 0x0000006322607209 */ /* 0x000fe20007810000 */
[CC--:B---3--:R-:W-:Y:S01]  /*f9b0*/  FFMA.FTZ R48, R120.reuse, R71.reuse, R48 ;  /* 0x0000004778307223 */ /* 0x0c8fe20000010030 */
[----:B------:R-:W-:Y:S01]  /*f9c0*/  FMNMX.FTZ R97, R33, R94, !PT ;  /* 0x0000005e21617209 */ /* 0x000fe20007810000 */
[----:B------:R-:W-:Y:S01]  /*f9d0*/  FFMA.FTZ R50, R120, R71, R50 ;  /* 0x0000004778327223 */ /* 0x000fe20000010032 */
[----:B------:R-:W-:Y:S02]  /*f9e0*/  FMNMX.FTZ R99, R35, R96, !PT ;  /* 0x0000006023637209 */ /* 0x000fe40007810000 */
[----:B------:R-:W-:Y:S01]  /*f9f0*/  FMNMX.FTZ R94, R36, R97, !PT ;  /* 0x00000061245e7209 */ /* 0x000fe20007810000 */
[----:B------:R-:W-:Y:S01]  /*fa00*/  I2F R69, R74 ;  /* 0x0000004a00457306 */ /* 0x000fe20000201400 */
[----:B------:R-:W-:Y:S02]  /*fa10*/  FMNMX.FTZ R96, R38, R99, !PT ;  /* 0x0000006326607209 */ /* 0x000fe40007810000 */
[----:B------:R-:W-:Y:S01]  /*fa20*/  FMNMX.FTZ R97, R37, R94, !PT ;  /* 0x0000005e25617209 */ /* 0x000fe20007810000 */
[C---:B-1----:R-:W-:Y:S01]  /*fa30*/  FFMA.FTZ R49, R120.reuse, R2, R49 ;  /* 0x0000000278317223 */ /* 0x042fe20000010031 */
[----:B------:R-:W-:Y:S01]  /*fa40*/  FMNMX.FTZ R99, R39, R96, !PT ;  /* 0x0000006027637209 */ /* 0x000fe20007810000 */
[----:B------:R-:W-:Y:S01]  /*fa50*/  FFMA.FTZ R51, R120, R2, R51 ;  /* 0x0000000278337223 */ /* 0x000fe20000010033 */
[----:B------:R-:W-:Y:S01]  /*fa60*/  FMNMX.FTZ R94, R40, R97, !PT ;  /* 0x00000061285e7209 */ /* 0x000fe20007810000 */
[----:B------:R-:W-:Y:S01]  /*fa70*/  FFMA.FTZ R52, R120, R73, R52 ;  /* 0x0000004978347223 */ /* 0x000fe20000010034 */
[----:B------:R-:W-:Y:S01]  /*fa80*/  FMNMX.FTZ R96, R42, R99, !PT ;  /* 0x000000632a607209 */ /* 0x000fe20007810000 */
[C---:B------:R-:W-:Y:S01]  /*fa90*/  FFMA.FTZ R54, R120.reuse, R73, R54 ;  /* 0x0000004978367223 */ /* 0x040fe20000010036 */
[----:B------:R-:W-:Y:S02]  /*faa0*/  FMNMX.FTZ R97, R41, R94, !PT ;  /* 0x0000005e29617209 */ /* 0x000fe40007810000 */
[----:B------:R-:W-:Y:S01]  /*fab0*/  FMNMX.FTZ R99, R43, R96, !PT ;  /* 0x000000602b637209 */ /* 0x000fe20007810000 */
[-C--:B--2---:R-:W-:Y:S01]  /*fac0*/  FFMA.FTZ R53, R120, R68.reuse, R53 ;  /* 0x0000004478357223 */ /* 0x084fe20000010035 */
[----:B------:R-:W-:Y:S01]  /*fad0*/  IADD3 R2, R92, 0x79, RZ ;  /* 0x000000795c027810 */ /* 0x000fe20007ffe0ff */
[----:B------:R-:W-:Y:S01]  /*fae0*/  FFMA.FTZ R55, R120, R68, R55 ;  /* 0x0000004478377223 */ /* 0x000fe20000010037 */
[----:B------:R-:W-:Y:S01]  /*faf0*/  FMNMX.FTZ R96, R46, R99, !PT ;  /* 0x000000632e607209 */ /* 0x000fe20007810000 */
[----:B------:R-:W-:Y:S01]  /*fb00*/  FFMA.FTZ R56, R120, R75, R56 ;  /* 0x0000004b78387223 */ /* 0x000fe20000010038 */
[----:B------:R-:W-:Y:S01]  /*fb10*/  FMNMX.FTZ R94, R44, R97, !PT ;  /* 0x000000612c5e7209 */ /* 0x000fe20007810000 */
[----:B------:R-:W-:Y:S01]  /*fb20*/  FFMA.FTZ R58, R120, R75, R58 ;  /* 0x0000004b783a7223 */ /* 0x000fe2000001003a */
[C---:B------:R-:W-:Y:S02]  /*fb30*/  IADD3 R0, R92.reuse, 0x78, RZ ;  /* 0x000000785c007810 */ /* 0x040fe40007ffe0ff */
[----:B------:R-:W-:Y:S02]  /*fb40*/  FMNMX.FTZ R97, R45, R94, !PT ;  /* 0x0000005e2d617209 */ /* 0x000fe40007810000 */
[----:B------:R-:W-:Y:S01]  /*fb50*/  I2F R71, R0 ;  /* 0x0000000000477306 */ /* 0x000fe20000201400 */
[----:B------:R-:W-:Y:S02]  /*fb60*/  IADD3 R70, R92, 0x69, RZ ;  /* 0x000000695c467810 */ /* 0x000fe40007ffe0ff */
[----:B------:R-:W-:Y:S02]  /*fb70*/  FMNMX.FTZ R94, R48, R97, !PT ;  /* 0x00000061305e7209 */ /* 0x000fe40007810000 */
[----:B------:R-:W-:Y:S02]  /*fb80*/  FMNMX.FTZ R97, R47, R96, !PT ;  /* 0x000000602f617209 */ /* 0x000fe40007810000 */
[----:B------:R-:W-:Y:S02]  /*fb90*/  FMNMX.FTZ R73, R49, R94, !PT ;  /* 0x0000005e31497209 */ /* 0x000fe40007810000 */
[----:B------:R-:W-:Y:S01]  /*fba0*/  FMNMX.FTZ R94, R50, R97, !PT ;  /* 0x00000061325e7209 */ /* 0x000fe20007810000 */
[----:B------:R-:W1:Y:S01]  /*fbb0*/  I2F R70, R70 ;  /* 0x0000004600467306 */ /* 0x000e620000201400 */
[----:B------:R-:W-:Y:S02]  /*fbc0*/  FMNMX.FTZ R96, R52, R73, !PT ;  /* 0x0000004934607209 */ /* 0x000fe40007810000 */
[----:B------:R-:W-:Y:S02]  /*fbd0*/  FMNMX.FTZ R73, R51, R94, !PT ;  /* 0x0000005e33497209 */ /* 0x000fe40007810000 */
[----:B------:R-:W-:Y:S02]  /*fbe0*/  FMNMX.FTZ R97, R53, R96, !PT ;  /* 0x0000006035617209 */ /* 0x000fe40007810000 */
[----:B------:R-:W-:Y:S03]  /*fbf0*/  FMNMX.FTZ R68, R54, R73, !PT ;  /* 0x0000004936447209 */ /* 0x000fe60007810000 */
[----:B------:R2:W3:Y:S01]  /*fc00*/  I2F R0, R2 ;  /* 0x0000000200007306 */ /* 0x0004e20000201400 */
[----:B------:R-:W-:Y:S01]  /*fc10*/  FMNMX.FTZ R73, R55, R68, !PT ;  /* 0x0000004437497209 */ /* 0x000fe20007810000 */
[CC--:B-1----:R-:W-:Y:S02]  /*fc20*/  FFMA.FTZ R57, R120.reuse, R70.reuse, R57 ;  /* 0x0000004678397223 */ /* 0x0c2fe40000010039 */
[C---:B------:R-:W-:Y:S02]  /*fc30*/  FFMA.FTZ R59, R120.reuse, R70, R59 ;  /* 0x00000046783b7223 */ /* 0x040fe4000001003b */
[CC--:B------:R-:W-:Y:S02]  /*fc40*/  FFMA.FTZ R60, R120.reuse, R77.reuse, R60 ;  /* 0x0000004d783c7223 */ /* 0x0c0fe4000001003c */
[C---:B------:R-:W-:Y:S02]  /*fc50*/  FFMA.FTZ R62, R120.reuse, R77, R62 ;  /* 0x0000004d783e7223 */ /* 0x040fe4000001003e */
[----:B------:R-:W-:Y:S01]  /*fc60*/  FFMA.FTZ R61, R120, R69, R61 ;  /* 0x00000045783d7223 */ /* 0x000fe2000001003d */
[----:B--2---:R-:W-:Y:S01]  /*fc70*/  FMNMX.FTZ R2, R56, R97, !PT ;  /* 0x0000006138027209 */ /* 0x004fe20007810000 */
[C---:B------:R-:W-:Y:S02]  /*fc80*/  FFMA.FTZ R63, R120.reuse, R69, R63 ;  /* 0x00000045783f7223 */ /* 0x040fe4000001003f */
[CC--:B------:R-:W-:Y:S01]  /*fc90*/  FFMA.FTZ R64, R120.reuse, R71.reuse, R64 ;  /* 0x0000004778407223 */ /* 0x0c0fe20000010040 */
[----:B------:R-:W-:Y:S01]  /*fca0*/  FMNMX.FTZ R97, R57, R2, !PT ;  /* 0x0000000239617209 */ /* 0x000fe20007810000 */
[----:B------:R-:W-:Y:S01]  /*fcb0*/  FFMA.FTZ R66, R120, R71, R66 ;  /* 0x0000004778427223 */ /* 0x000fe20000010042 */
[----:B------:R-:W-:Y:S01]  /*fcc0*/  FMNMX.FTZ R2, R58, R73, !PT ;  /* 0x000000493a027209 */ /* 0x000fe20007810000 */
[-C--:B---3--:R-:W-:Y:S01]  /*fcd0*/  FFMA.FTZ R65, R120, R0.reuse, R65 ;  /* 0x0000000078417223 */ /* 0x088fe20000010041 */
        /* <DEDUP_REMOVED lines=20> */
[----:B--2---:R-:W-:Y:S03]  /*fe20*/  FMNMX.FTZ R70, R69, R0, !PT ;  /* 0x0000000045467209 */ /* 0x004fe60007810000 */
[----:B------:R-:W-:Y:S02]  /*fe30*/  FMUL.FTZ R72, R2, c[0x0][0x23c] ;  /* 0x00008f0002487a20 */ /* 0x000fe40000410000 */
[----:B------:R-:W-:Y:S02]  /*fe40*/  FMUL.FTZ R2, R68, c[0x0][0x23c] ;  /* 0x00008f0044027a20 */ /* 0x000fe40000410000 */
[----:B------:R-:W-:Y:S02]  /*fe50*/  FADD.FTZ R73, -R70, R125 ;  /* 0x0000007d46497221 */ /* 0x000fe40000010100 */
[----:B------:R-:W1:Y:S01]  /*fe60*/  MUFU.EX2 R72, R72 ;  /* 0x0000004800487308 */ /* 0x000e620000000800 */
[----:B------:R-:W-:Y:S01]  /*fe70*/  FSEL R69, R2, RZ, P0 ;  /* 0x000000ff02457208 */ /* 0x000fe20000000000 */
[----:B------:R-:W-:Y:S01]  /*fe80*/  FMUL.FTZ R71, R73, c[0x0][0x23c] ;  /* 0x00008f0049477a20 */ /* 0x000fe20000410000 */
[----:B------:R-:W-:Y:S03]  /*fe90*/  FSETP.NEU.FTZ.AND P0, PT, R70, -INF , PT ;  /* 0xff8000004600780b */ /* 0x000fe60003f1d000 */
        /* <DEDUP_REMOVED lines=14> */
[----:B------:R1:W-:Y:S01]  /*ff80*/  MUFU.EX2 R79, R5 ;  /* 0x00000005004f7308 */ /* 0x0003e20000000800 */
[----:B------:R-:W-:Y:S02]  /*ff90*/  FMUL.FTZ R129, R72, R129 ;  /* 0x0000008148817220 */ /* 0x000fe40000410000 */
        /* <DEDUP_REMOVED lines=11> */
[----:B------:R2:W-:Y:S01]  /*10050*/  MUFU.EX2 R75, R13 ;  /* 0x0000000d004b7308 */ /* 0x0005e20000000800 */
[C---:B------:R-:W-:Y:S02]  /*10060*/  FMUL.FTZ R140, R72.reuse, R140 ;  /* 0x0000008c488c7220 */ /* 0x040fe40000410000 */
[C---:B------:R-:W-:Y:S02]  /*10070*/  FMUL.FTZ R141, R72.reuse, R141 ;  /* 0x0000008d488d7220 */ /* 0x040fe40000410000 */
[--C-:B-1----:R-:W-:Y:S02]  /*10080*/  FFMA.FTZ R5, R45, c[0x0][0x23c], -R69.reuse ;  /* 0x00008f002d057a23 */ /* 0x102fe40000010845 */
[C---:B------:R-:W-:Y:S02]  /*10090*/  FMUL.FTZ R136, R72.reuse, R136 ;  /* 0x0000008848887220 */ /* 0x040fe40000410000 */
[----:B------:R-:W-:Y:S01]  /*100a0*/  FMUL.FTZ R137, R72, R137 ;  /* 0x0000008948897220 */ /* 0x000fe20000410000 */
[----:B------:R-:W1:Y:S01]  /*100b0*/  MUFU.EX2 R71, R71 ;  /* 0x0000004700477308 */ /* 0x000e620000000800 */
[--C-:B------:R-:W-:Y:S02]  /*100c0*/  FFMA.FTZ R127, R21, c[0x0][0x23c], -R69.reuse ;  /* 0x00008f00157f7a23 */ /* 0x100fe40000010845 */
[--C-:B------:R-:W-:Y:S02]  /*100d0*/  FFMA.FTZ R94, R36, c[0x0][0x23c], -R69.reuse ;  /* 0x00008f00245e7a23 */ /* 0x100fe40000010845 */
[--C-:B------:R-:W-:Y:S02]  /*100e0*/  FFMA.FTZ R36, R40, c[0x0][0x23c], -R69.reuse ;  /* 0x00008f0028247a23 */ /* 0x100fe40000010845 */
[--C-:B------:R-:W-:Y:S02]  /*100f0*/  FFMA.FTZ R0, R4, c[0x0][0x23c], -R69.reuse ;  /* 0x00008f0004007a23 */ /* 0x100fe40000010845 */
[----:B------:R-:W-:Y:S01]  /*10100*/  FMUL.FTZ R4, R70, c[0x0][0x23c] ;  /* 0x00008f0046047a20 */ /* 0x000fe20000410000 */
[----:B------:R3:W-:Y:S01]  /*10110*/  MUFU.EX2 R76, R16 ;  /* 0x00000010004c7308 */ /* 0x0007e20000000800 */
[--C-:B------:R-:W-:Y:S02]  /*10120*/  FFMA.FTZ R164, R25, c[0x0][0x23c], -R69.reuse ;  /* 0x00008f0019a47a23 */ /* 0x100fe40000010845 */
[--C-:B------:R-:W-:Y:S01]  /*10130*/  FFMA.FTZ R25, R49, c[0x0][0x23c], -R69.reuse ;  /* 0x00008f0031197a23 */ /* 0x100fe20000010845 */
[----:B------:R-:W-:Y:S01]  /*10140*/  FSEL R4, R4, RZ, P0 ;  /* 0x000000ff04047208 */ /* 0x000fe20000000000 */
[--C-:B------:R-:W-:Y:S01]  /*10150*/  FFMA.FTZ R104, R32, c[0x0][0x23c], -R69.reuse ;  /* 0x00008f0020687a23 */ /* 0x100fe20000010845 */
[----:B------:R-:W-:Y:S01]  /*10160*/  ISETP.GT.AND P0, PT, R124, 0x1, PT ;  /* 0x000000017c00780c */ /* 0x000fe20003f04270 */
[--C-:B------:R-:W-:Y:S01]  /*10170*/  FFMA.FTZ R32, R44, c[0x0][0x23c], -R69.reuse ;  /* 0x00008f002c207a23 */ /* 0x100fe20000010845 */
[----:B------:R-:W-:Y:S01]  /*10180*/  MOV R124, R95 ;  /* 0x0000005f007c7202 */ /* 0x000fe20000000f00 */
[--C-:B------:R-:W-:Y:S01]  /*10190*/  FFMA.FTZ R56, R10, c[0x0][0x23c], -R4.reuse ;  /* 0x00008f000a387a23 */ /* 0x100fe20000010804 */
[----:B------:R-:W4:Y:S01]  /*101a0*/  MUFU.EX2 R0, R0 ;  /* 0x0000000000007308 */ /* 0x000f220000000800 */
[--C-:B------:R-:W-:Y:S02]  /*101b0*/  FFMA.FTZ R45, R11, c[0x0][0x23c], -R4.reuse ;  /* 0x00008f000b2d7a23 */ /* 0x100fe40000010804 */
[----:B------:R-:W5:Y:S01]  /*101c0*/  LDSM.16.MT88.4 R8, [R158+0x3000] ;  /* 0x003000009e08783b */ /* 0x000f620000004200 */
[--C-:B------:R-:W-:Y:S02]  /*101d0*/  FFMA.FTZ R48, R14, c[0x0][0x23c], -R4.reuse ;  /* 0x00008f000e307a23 */ /* 0x100fe40000010804 */
[--C-:B------:R-:W-:Y:S02]  /*101e0*/  FFMA.FTZ R41, R15, c[0x0][0x23c], -R4.reuse ;  /* 0x00008f000f297a23 */ /* 0x100fe40000010804 */
[--C-:B------:R-:W-:Y:S02]  /*101f0*/  FFMA.FTZ R52, R18, c[0x0][0x23c], -R4.reuse ;  /* 0x00008f0012347a23 */ /* 0x100fe40000010804 */
[----:B------:R-:W-:Y:S01]  /*10200*/  MUFU.EX2 R56, R56 ;  /* 0x0000003800387308 */ /* 0x000fe20000000800 */
[----:B--2---:R-:W2:Y:S01]  /*10210*/  LDSM.16.MT88.4 R12, [R157+0x3400] ;  /* 0x003400009d0c783b */ /* 0x004ea20000004200 */
[--C-:B------:R-:W-:Y:S02]  /*10220*/  FFMA.FTZ R53, R19, c[0x0][0x23c], -R4.reuse ;  /* 0x00008f0013357a23 */ /* 0x100fe40000010804 */
[C---:B-1----:R-:W-:Y:S02]  /*10230*/  FMUL.FTZ R134, R71.reuse, R134 ;  /* 0x0000008647867220 */ /* 0x042fe40000410000 */
[C---:B------:R-:W-:Y:S02]  /*10240*/  FMUL.FTZ R135, R71.reuse, R135 ;  /* 0x0000008747877220 */ /* 0x040fe40000410000 */
[C---:B------:R-:W-:Y:S01]  /*10250*/  FMUL.FTZ R130, R71.reuse, R130 ;  /* 0x0000008247827220 */ /* 0x040fe20000410000 */
[----:B---3--:R-:W1:Y:S01]  /*10260*/  LDSM.16.MT88.4 R16, [R158+0x3400] ;  /* 0x003400009e10783b */ /* 0x008e620000004200 */
[----:B------:R-:W3:Y:S01]  /*10270*/  MUFU.EX2 R45, R45 ;  /* 0x0000002d002d7308 */ /* 0x000ee20000000800 */
[C---:B------:R-:W-:Y:S02]  /*10280*/  FMUL.FTZ R131, R71.reuse, R131 ;  /* 0x0000008347837220 */ /* 0x040fe40000410000 */
[----:B------:R-:W-:Y:S01]  /*10290*/  FMUL.FTZ R142, R71, R142 ;  /* 0x0000008e478e7220 */ /* 0x000fe20000410000 */
[----:B----4-:R-:W-:Y:S01]  /*102a0*/  F2FP.BF16.PACK_AB R100, R79, R0 ;  /* 0x000000004f64723e */ /* 0x010fe200000010ff */
[C---:B------:R-:W-:Y:S02]  /*102b0*/  FMUL.FTZ R143, R71.reuse, R143 ;  /* 0x0000008f478f7220 */ /* 0x040fe40000410000 */
[C---:B------:R-:W-:Y:S02]  /*102c0*/  FMUL.FTZ R138, R71.reuse, R138 ;  /* 0x0000008a478a7220 */ /* 0x040fe40000410000 */
[----:B------:R-:W-:Y:S01]  /*102d0*/  FMUL.FTZ R139, R71, R139 ;  /* 0x0000008b478b7220 */ /* 0x000fe20000410000 */
        /* <DEDUP_REMOVED lines=11> */
[----:B------:R-:W-:Y:S02]  /*10390*/  FFMA.FTZ R38, R38, c[0x0][0x23c], -R4 ;  /* 0x00008f0026267a23 */ /* 0x000fe40000010804 */
[----:B------:R-:W-:Y:S01]  /*103a0*/  FFMA.FTZ R0, R121, R72, R0 ;  /* 0x0000004879007223 */ /* 0x000fe20000010000 */
[----:B------:R-:W3:Y:S01]  /*103b0*/  MUFU.EX2 R49, R49 ;  /* 0x0000003100317308 */ /* 0x000ee20000000800 */
[--C-:B------:R-:W-:Y:S02]  /*103c0*/  FFMA.FTZ R55, R55, c[0x0][0x23c], -R4.reuse ;  /* 0x00008f0037377a23 */ /* 0x100fe40000010804 */
[--C-:B------:R-:W-:Y:S01]  /*103d0*/  FFMA.FTZ R58, R58, c[0x0][0x23c], -R4.reuse ;  /* 0x00008f003a3a7a23 */ /* 0x100fe20000010804 */
[----:B----4-:R-:W-:Y:S01]  /*103e0*/  F2FP.BF16.PACK_AB R22, R165, R76 ;  /* 0x0000004ca516723e */ /* 0x010fe200000010ff */
[--C-:B------:R-:W-:Y:S02]  /*103f0*/  FFMA.FTZ R59, R59, c[0x0][0x23c], -R4.reuse ;  /* 0x00008f003b3b7a23 */ /* 0x100fe40000010804 */
[--C-:B------:R-:W-:Y:S02]  /*10400*/  FFMA.FTZ R44, R61, c[0x0][0x23c], -R69.reuse ;  /* 0x00008f003d2c7a23 */ /* 0x100fe40000010845 */
[--C-:B------:R-:W-:Y:S01]  /*10410*/  FFMA.FTZ R61, R26, c[0x0][0x23c], -R4.reuse ;  /* 0x00008f001a3d7a23 */ /* 0x100fe20000010804 */
[----:B------:R4:W-:Y:S01]  /*10420*/  MUFU.EX2 R74, R20 ;  /* 0x00000014004a7308 */ /* 0x0009e20000000800 */
[--C-:B------:R-:W-:Y:S02]  /*10430*/  FFMA.FTZ R26, R64, c[0x0][0x23c], -R69.reuse ;  /* 0x00008f00401a7a23 */ /* 0x100fe40000010845 */
[----:B------:R-:W-:Y:S02]  /*10440*/  FFMA.FTZ R69, R65, c[0x0][0x23c], -R69 ;  /* 0x00008f0041457a23 */ /* 0x000fe40000010845 */
[----:B------:R-:W-:Y:S05]  /*10450*/  FFMA.FTZ R66, R66, c[0x0][0x23c], -R4 ;  /* 0x00008f0042427a23 */ /* 0x000fea0000010804 */
[----:B------:R-:W-:Y:S01]  /*10460*/  MUFU.EX2 R48, R48 ;  /* 0x0000003000307308 */ /* 0x000fe20000000800 */
[----:B---3--:R-:W-:Y:S01]  /*10470*/  F2FP.BF16.PACK_AB R101, R49, R2 ;  /* 0x000000023165723e */ /* 0x008fe200000010ff */
[----:B------:R-:W-:Y:S04]  /*10480*/  FFMA.FTZ R2, R123, R71, R2 ;  /* 0x000000477b027223 */ /* 0x000fe80000010002 */
[----:B------:R-:W-:Y:S04]  /*10490*/  FADD.FTZ R49, R49, R2 ;  /* 0x0000000231317221 */ /* 0x000fe80000010000 */
[----:B------:R-:W3:Y:S01]  /*104a0*/  MUFU.EX2 R41, R41 ;  /* 0x0000002900297308 */ /* 0x000ee20000000800 */
[C---:B-----5:R-:W-:Y:S05]  /*104b0*/  HMMA.16816.F32.BF16 R132, R100.reuse, R8, R132 ;  /* 0x000000086484723c */ /* 0x060fea0000041884 */
[----:B----4-:R-:W-:Y:S01]  /*104c0*/  F2FP.BF16.PACK_AB R20, R75, R78 ;  /* 0x0000004e4b14723e */ /* 0x010fe200000010ff */
[----:B------:R-:W-:Y:S02]  /*104d0*/  FADD.FTZ R56, R56, R49 ;  /* 0x0000003138387221 */ /* 0x000fe40000010000 */
[C---:B------:R-:W-:Y:S01]  /*104e0*/  HMMA.16816.F32.BF16 R128, R100.reuse, R10, R128 ;  /* 0x0000000a6480723c */ /* 0x040fe20000041880 */
[----:B------:R-:W-:Y:S01]  /*104f0*/  MUFU.EX2 R52, R52 ;  /* 0x0000003400347308 */ /* 0x000fe20000000800 */
[----:B------:R-:W4:Y:S02]  /*10500*/  LDSM.16.MT88.4 R8, [R157+0x3800] ;  /* 0x003800009d08783b */ /* 0x000f240000004200 */
[----:B------:R-:W-:Y:S04]  /*10510*/  FADD.FTZ R45, R45, R56 ;  /* 0x000000382d2d7221 */ /* 0x000fe80000010000 */
[C---:B------:R-:W-:Y:S03]  /*10520*/  HMMA.16816.F32.BF16 R140, R100.reuse, R96, R140 ;  /* 0x00000060648c723c */ /* 0x040fe6000004188c */
[----:B------:R-:W5:Y:S01]  /*10530*/  MUFU.EX2 R53, R53 ;  /* 0x0000003500357308 */ /* 0x000f620000000800 */
[----:B---3--:R-:W-:Y:S04]  /*10540*/  F2FP.BF16.PACK_AB R21, R41, R48 ;  /* 0x000000302915723e */ /* 0x008fe800000010ff */
[----:B------:R-:W-:Y:S04]  /*10550*/  HMMA.16816.F32.BF16 R136, R100, R98, R136 ;  /* 0x000000626488723c */ /* 0x000fe80000041888 */
        /* <DEDUP_REMOVED lines=14> */
[C---:B--2---:R-:W-:Y:S05]  /*10640*/  HMMA.16816.F32.BF16 R140, R20.reuse, R12, R140 ;  /* 0x0000000c148c723c */ /* 0x044fea000004188c */
[----:B------:R-:W-:Y:S02]  /*10650*/  FADD.FTZ R48, R48, R45 ;  /* 0x0000002d30307221 */ /* 0x000fe40000010000 */
[----:B------:R-:W-:Y:S01]  /*10660*/  FFMA.FTZ R51, R54, c[0x0][0x23c], -R4 ;  /* 0x00008f0036337a23 */ /* 0x000fe20000010804 */
[C---:B------:R-:W-:Y:S01]  /*10670*/  HMMA.16816.F32.BF16 R136, R20.reuse, R14, R136 ;  /* 0x0000000e1488723c */ /* 0x040fe20000041888 */
[----:B------:R-:W-:Y:S01]  /*10680*/  MUFU.EX2 R57, R57 ;  /* 0x0000003900397308 */ /* 0x000fe20000000800 */
[----:B------:R-:W2:Y:S02]  /*10690*/  LDSM.16.MT88.4 R12, [R158+0x3800] ;  /* 0x003800009e0c783b */ /* 0x000ea40000004200 */
[----:B------:R-:W-:Y:S02]  /*106a0*/  FADD.FTZ R41, R41, R48 ;  /* 0x0000003029297221 */ /* 0x000fe40000010000 */
[--C-:B------:R-:W-:Y:S02]  /*106b0*/  FFMA.FTZ R45, R62, c[0x0][0x23c], -R4.reuse ;  /* 0x00008f003e2d7a23 */ /* 0x100fe40000010804 */
[C---:B-1----:R-:W-:Y:S03]  /*106c0*/  HMMA.16816.F32.BF16 R132, R20.reuse, R16, R132 ;  /* 0x000000101484723c */ /* 0x042fe60000041884 */
[----:B------:R-:W1:Y:S01]  /*106d0*/  MUFU.EX2 R60, R60 ;  /* 0x0000003c003c7308 */ /* 0x000e620000000800 */
[----:B------:R-:W-:Y:S02]  /*106e0*/  FADD.FTZ R52, R52, R41 ;  /* 0x0000002934347221 */ /* 0x000fe40000010000 */
[--C-:B------:R-:W-:Y:S02]  /*106f0*/  FFMA.FTZ R48, R63, c[0x0][0x23c], -R4.reuse ;  /* 0x00008f003f307a23 */ /* 0x100fe40000010804 */
[----:B------:R-:W-:Y:S01]  /*10700*/  HMMA.16816.F32.BF16 R128, R20, R18, R128 ;  /* 0x000000121480723c */ /* 0x000fe20000041880 */
[----:B------:R-:W2:Y:S03]  /*10710*/  LDSM.16.MT88.4 R16, [R157+0x3c00] ;  /* 0x003c00009d10783b */ /* 0x000ea60000004200 */
[----:B------:R-:W-:Y:S01]  /*10720*/  FFMA.FTZ R4, R67, c[0x0][0x23c], -R4 ;  /* 0x00008f0043047a23 */ /* 0x000fe20000010804 */
[----:B------:R-:W-:Y:S02]  /*10730*/  MUFU.EX2 R61, R61 ;  /* 0x0000003d003d7308 */ /* 0x000fe40000000800 */
[----:B---3--:R-:W-:Y:S02]  /*10740*/  F2FP.BF16.PACK_AB R20, R127, R74 ;  /* 0x0000004a7f14723e */ /* 0x008fe400000010ff */
[----:B-----5:R-:W-:Y:S06]  /*10750*/  F2FP.BF16.PACK_AB R22, R164, R125 ;  /* 0x0000007da416723e */ /* 0x020fec00000010ff */
[----:B------:R-:W3:Y:S01]  /*10760*/  MUFU.EX2 R96, R96 ;  /* 0x0000006000607308 */ /* 0x000ee20000000800 */
[----:B-1----:R-:W-:Y:S09]  /*10770*/  F2FP.BF16.PACK_AB R21, R60, R57 ;  /* 0x000000393c15723e */ /* 0x002ff200000010ff */
[----:B------:R-:W-:Y:S10]  /*10780*/  MUFU.EX2 R107, R107 ;  /* 0x0000006b006b7308 */ /* 0x000ff40000000800 */
[----:B------:R-:W1:Y:S01]  /*10790*/  MUFU.EX2 R106, R106 ;  /* 0x0000006a006a7308 */ /* 0x000e620000000800 */
[----:B---3--:R-:W-:Y:S09]  /*107a0*/  F2FP.BF16.PACK_AB R23, R96, R61 ;  /* 0x0000003d6017723e */ /* 0x008ff200000010ff */
[----:B------:R-:W-:Y:S01]  /*107b0*/  MUFU.EX2 R104, R104 ;  /* 0x0000006800687308 */ /* 0x000fe20000000800 */
[C---:B----4-:R-:W-:Y:S08]  /*107c0*/  HMMA.16816.F32.BF16 R140, R20.reuse, R8, R140 ;  /* 0x00000008148c723c */ /* 0x050ff0000004188c */
[C---:B------:R-:W-:Y:S01]  /*107d0*/  HMMA.16816.F32.BF16 R136, R20.reuse, R10, R136 ;  /* 0x0000000a1488723c */ /* 0x040fe20000041888 */
[----:B------:R-:W3:Y:S01]  /*107e0*/  MUFU.EX2 R105, R105 ;  /* 0x0000006900697308 */ /* 0x000ee20000000800 */
[----:B------:R-:W4:Y:S06]  /*107f0*/  LDSM.16.MT88.4 R8, [R158+0x3c00] ;  /* 0x003c00009e08783b */ /* 0x000f2c0000004200 */
[C---:B--2---:R-:W-:Y:S03]  /*10800*/  HMMA.16816.F32.BF16 R132, R20.reuse, R12, R132 ;  /* 0x0000000c1484723c */ /* 0x044fe60000041884 */
[----:B------:R-:W-:Y:S05]  /*10810*/  MUFU.EX2 R30, R30 ;  /* 0x0000001e001e7308 */ /* 0x000fea0000000800 */
[----:B------:R-:W-:Y:S01]  /*10820*/  HMMA.16816.F32.BF16 R128, R20, R14, R128 ;  /* 0x0000000e1480723c */ /* 0x000fe20000041880 */
[----:B------:R-:W2:Y:S04]  /*10830*/  LDSM.16.MT88.4 R12, [R157+0x4000] ;  /* 0x004000009d0c783b */ /* 0x000ea80000004200 */
[----:B------:R-:W5:Y:S02]  /*10840*/  MUFU.EX2 R27, R27 ;  /* 0x0000001b001b7308 */ /* 0x000f640000000800 */
[----:B-1----:R-:W-:Y:S02]  /*10850*/  F2FP.BF16.PACK_AB R20, R106, R107 ;  /* 0x0000006b6a14723e */ /* 0x002fe400000010ff */
[----:B---3--:R-:W-:Y:S06]  /*10860*/  F2FP.BF16.PACK_AB R22, R105, R104 ;  /* 0x000000686916723e */ /* 0x008fec00000010ff */
[----:B------:R-:W-:Y:S10]  /*10870*/  MUFU.EX2 R34, R34 ;  /* 0x0000002200227308 */ /* 0x000ff40000000800 */
[----:B------:R-:W1:Y:S01]  /*10880*/  MUFU.EX2 R31, R31 ;  /* 0x0000001f001f7308 */ /* 0x000e620000000800 */
[----:B-----5:R-:W-:Y:S09]  /*10890*/  F2FP.BF16.PACK_AB R21, R27, R30 ;  /* 0x0000001e1b15723e */ /* 0x020ff200000010ff */
[----:B------:R-:W-:Y:S10]  /*108a0*/  MUFU.EX2 R94, R94 ;  /* 0x0000005e005e7308 */ /* 0x000ff40000000800 */
[----:B------:R-:W3:Y:S01]  /*108b0*/  MUFU.EX2 R73, R73 ;  /* 0x0000004900497308 */ /* 0x000ee20000000800 */
[----:B-1----:R-:W-:Y:S09]  /*108c0*/  F2FP.BF16.PACK_AB R23, R31, R34 ;  /* 0x000000221f17723e */ /* 0x002ff200000010ff */
        /* <DEDUP_REMOVED lines=8> */
[----:B------:R-:W4:Y:S04]  /*10950*/  LDSM.16.MT88.4 R8, [R157+0x4400] ;  /* 0x004400009d08783b */ /* 0x000f280000004200 */
        /* <DEDUP_REMOVED lines=14> */
[C---:B-----5:R-:W-:Y:S03]  /*10a40*/  HMMA.16816.F32.BF16 R132, R20.reuse, R16, R132 ;  /* 0x000000101484723c */ /* 0x060fe60000041884 */
[----:B------:R-:W-:Y:S04]  /*10a50*/  MUFU.EX2 R43, R43 ;  /* 0x0000002b002b7308 */ /* 0x000fe80000000800 */
[----:B--2---:R-:W-:Y:S01]  /*10a60*/  F2FP.BF16.PACK_AB R16, R5, R32 ;  /* 0x000000200510723e */ /* 0x004fe200000010ff */
[----:B------:R-:W-:Y:S04]  /*10a70*/  HMMA.16816.F32.BF16 R128, R20, R18, R128 ;  /* 0x000000121480723c */ /* 0x000fe80000041880 */
[----:B------:R-:W-:Y:S01]  /*10a80*/  FADD.FTZ R17, R79, R0 ;  /* 0x000000004f117221 */ /* 0x000fe20000010000 */
[----:B------:R-:W2:Y:S03]  /*10a90*/  MUFU.EX2 R46, R46 ;  /* 0x0000002e002e7308 */ /* 0x000ea60000000800 */
[----:B------:R-:W-:Y:S01]  /*10aa0*/  FADD.FTZ R2, R80, R17 ;  /* 0x0000001150027221 */ /* 0x000fe20000010000 */
[----:B-1----:R-:W-:Y:S03]  /*10ab0*/  F2FP.BF16.PACK_AB R18, R25, R24 ;  /* 0x000000181912723e */ /* 0x002fe600000010ff */
[----:B------:R-:W-:Y:S03]  /*10ac0*/  FADD.FTZ R21, R77, R2 ;  /* 0x000000024d157221 */ /* 0x000fe60000010000 */
[----:B------:R-:W-:Y:S01]  /*10ad0*/  MUFU.EX2 R47, R47 ;  /* 0x0000002f002f7308 */ /* 0x000fe20000000800 */
[----:B------:R-:W-:Y:S02]  /*10ae0*/  FADD.FTZ R2, R78, R21 ;  /* 0x000000154e027221 */ /* 0x000fe40000010000 */
[----:B------:R-:W1:Y:S07]  /*10af0*/  LDSM.16.MT88.4 R20, [R157+0x4800] ;  /* 0x004800009d14783b */ /* 0x000e6e0000004200 */
[----:B------:R-:W5:Y:S01]  /*10b00*/  MUFU.EX2 R50, R50 ;  /* 0x0000003200327308 */ /* 0x000f620000000800 */
[----:B--2---:R-:W-:Y:S09]  /*10b10*/  F2FP.BF16.PACK_AB R17, R46, R43 ;  /* 0x0000002b2e11723e */ /* 0x004ff200000010ff */
[----:B------:R-:W-:Y:S10]  /*10b20*/  MUFU.EX2 R28, R28 ;  /* 0x0000001c001c7308 */ /* 0x000ff40000000800 */
[----:B------:R-:W2:Y:S01]  /*10b30*/  MUFU.EX2 R29, R29 ;  /* 0x0000001d001d7308 */ /* 0x000ea20000000800 */
[----:B-----5:R-:W-:Y:S09]  /*10b40*/  F2FP.BF16.PACK_AB R19, R50, R47 ;  /* 0x0000002f3213723e */ /* 0x020ff200000010ff */
[----:B------:R-:W-:Y:S01]  /*10b50*/  MUFU.EX2 R33, R33 ;  /* 0x0000002100217308 */ /* 0x000fe20000000800 */
[C---:B----4-:R-:W-:Y:S08]  /*10b60*/  HMMA.16816.F32.BF16 R136, R16.reuse, R10, R136 ;  /* 0x0000000a1088723c */ /* 0x050ff00000041888 */
[C---:B---3--:R-:W-:Y:S01]  /*10b70*/  HMMA.16816.F32.BF16 R132, R16.reuse, R12, R132 ;  /* 0x0000000c1084723c */ /* 0x048fe20000041884 */
[----:B------:R-:W3:Y:S07]  /*10b80*/  MUFU.EX2 R40, R40 ;  /* 0x0000002800287308 */ /* 0x000eee0000000800 */
[C---:B------:R-:W-:Y:S03]  /*10b90*/  HMMA.16816.F32.BF16 R128, R16.reuse, R14, R128 ;  /* 0x0000000e1080723c */ /* 0x040fe60000041880 */
[----:B------:R-:W-:Y:S05]  /*10ba0*/  MUFU.EX2 R51, R51 ;  /* 0x0000003300337308 */ /* 0x000fea0000000800 */
[----:B------:R-:W-:Y:S05]  /*10bb0*/  HMMA.16816.F32.BF16 R140, R16, R8, R140 ;  /* 0x00000008108c723c */ /* 0x000fea000004188c */
[----:B------:R-:W4:Y:S02]  /*10bc0*/  MUFU.EX2 R0, R55 ;  /* 0x0000003700007308 */ /* 0x000f240000000800 */
[----:B------:R-:W-:Y:S01]  /*10bd0*/  FADD.FTZ R9, R75, R2 ;  /* 0x000000024b097221 */ /* 0x000fe20000010000 */
[----:B--2---:R-:W-:Y:S04]  /*10be0*/  F2FP.BF16.PACK_AB R16, R29, R28 ;  /* 0x0000001c1d10723e */ /* 0x004fe800000010ff */
[----:B------:R-:W-:Y:S01]  /*10bf0*/  FADD.FTZ R8, R76, R9 ;  /* 0x000000094c087221 */ /* 0x000fe20000010000 */
[----:B---3--:R-:W-:Y:S02]  /*10c00*/  F2FP.BF16.PACK_AB R18, R40, R33 ;  /* 0x000000212812723e */ /* 0x008fe400000010ff */
[----:B------:R-:W-:Y:S01]  /*10c10*/  MUFU.EX2 R2, R58 ;  /* 0x0000003a00027308 */ /* 0x000fe20000000800 */
[----:B------:R-:W-:Y:S02]  /*10c20*/  FADD.FTZ R165, R165, R8 ;  /* 0x00000008a5a57221 */ /* 0x000fe40000010000 */
[----:B------:R-:W-:Y:S02]  /*10c30*/  FADD.FTZ R8, R53, R52 ;  /* 0x0000003435087221 */ /* 0x000fe40000010000 */
[----:B------:R-:W-:Y:S02]  /*10c40*/  FADD.FTZ R10, R74, R165 ;  /* 0x000000a54a0a7221 */ /* 0x000fe40000010000 */
[----:B------:R-:W-:Y:S02]  /*10c50*/  FADD.FTZ R57, R57, R8 ;  /* 0x0000000839397221 */ /* 0x000fe40000010000 */
[----:B------:R-:W-:Y:S01]  /*10c60*/  FADD.FTZ R12, R127, R10 ;  /* 0x0000000a7f0c7221 */ /* 0x000fe20000010000 */
[----:B------:R-:W2:Y:S01]  /*10c70*/  MUFU.EX2 R41, R59 ;  /* 0x0000003b00297308 */ /* 0x000ea20000000800 */
[----:B------:R-:W-:Y:S01]  /*10c80*/  FADD.FTZ R60, R60, R57 ;  /* 0x000000393c3c7221 */ /* 0x000fe20000010000 */
[----:B------:R-:W3:Y:S01]  /*10c90*/  LDSM.16.MT88.4 R8, [R158+0x4800] ;  /* 0x004800009e08783b */ /* 0x000ee20000004200 */
[----:B------:R-:W-:Y:S01]  /*10ca0*/  FADD.FTZ R125, R125, R12 ;  /* 0x0000000c7d7d7221 */ /* 0x000fe20000010000 */
[----:B----4-:R-:W-:Y:S01]  /*10cb0*/  F2FP.BF16.PACK_AB R17, R0, R51 ;  /* 0x000000330011723e */ /* 0x010fe200000010ff */
[----:B------:R-:W-:Y:S01]  /*10cc0*/  FADD.FTZ R61, R61, R60 ;  /* 0x0000003c3d3d7221 */ /* 0x000fe20000010000 */
[----:B------:R-:W-:Y:S01]  /*10cd0*/  MOV R127, R68 ;  /* 0x00000044007f7202 */ /* 0x000fe20000000f00 */
[----:B------:R-:W-:Y:S01]  /*10ce0*/  FADD.FTZ R164, R164, R125 ;  /* 0x0000007da4a47221 */ /* 0x000fe20000010000 */
[----:B------:R-:W-:Y:S01]  /*10cf0*/  MOV R125, R70 ;  /* 0x00000046007d7202 */ /* 0x000fe20000000f00 */
[----:B------:R-:W-:Y:S01]  /*10d00*/  FADD.FTZ R61, R96, R61 ;  /* 0x0000003d603d7221 */ /* 0x000fe20000010000 */
[----:B------:R-:W-:Y:S01]  /*10d10*/  MUFU.EX2 R7, R7 ;  /* 0x0000000700077308 */ /* 0x000fe20000000800 */
[----:B------:R-:W-:Y:S01]  /*10d20*/  FADD.FTZ R49, R107, R164 ;  /* 0x000000a46b317221 */ /* 0x000fe20000010000 */
[----:B------:R-:W4:Y:S01]  /*10d30*/  LDSM.16.MT88.4 R12, [R157+0x4c00] ;  /* 0x004c00009d0c783b */ /* 0x000f220000004200 */
[----:B------:R-:W-:Y:S02]  /*10d40*/  FADD.FTZ R52, R30, R61 ;  /* 0x0000003d1e347221 */ /* 0x000fe40000010000 */
[----:B------:R-:W-:Y:S02]  /*10d50*/  FADD.FTZ R49, R106, R49 ;  /* 0x000000316a317221 */ /* 0x000fe40000010000 */
[----:B------:R-:W-:Y:S02]  /*10d60*/  FADD.FTZ R27, R27, R52 ;  /* 0x000000341b1b7221 */ /* 0x000fe40000010000 */
[----:B------:R-:W-:Y:S01]  /*10d70*/  FADD.FTZ R104, R104, R49 ;  /* 0x0000003168687221 */ /* 0x000fe20000010000 */
[----:B------:R-:W5:Y:S01]  /*10d80*/  MUFU.EX2 R44, R44 ;  /* 0x0000002c002c7308 */ /* 0x000f620000000800 */
[----:B------:R-:W-:Y:S02]  /*10d90*/  FADD.FTZ R34, R34, R27 ;  /* 0x0000001b22227221 */ /* 0x000fe40000010000 */
[----:B------:R-:W-:Y:S01]  /*10da0*/  FADD.FTZ R105, R105, R104 ;  /* 0x0000006869697221 */ /* 0x000fe20000010000 */
[----:B--2---:R-:W-:Y:S01]  /*10db0*/  F2FP.BF16.PACK_AB R19, R41, R2 ;  /* 0x000000022913723e */ /* 0x004fe200000010ff */
[----:B------:R-:W-:Y:S02]  /*10dc0*/  FADD.FTZ R31, R31, R34 ;  /* 0x000000221f1f7221 */ /* 0x000fe40000010000 */
[----:B------:R-:W-:Y:S02]  /*10dd0*/  FADD.FTZ R94, R94, R105 ;  /* 0x000000695e5e7221 */ /* 0x000fe40000010000 */
[----:B------:R-:W-:Y:S01]  /*10de0*/  FADD.FTZ R38, R38, R31 ;  /* 0x0000001f26267221 */ /* 0x000fe20000010000 */
[----:B------:R-:W-:Y:S01]  /*10df0*/  MUFU.EX2 R26, R26 ;  /* 0x0000001a001a7308 */ /* 0x000fe20000000800 */
[C---:B-1----:R-:W-:Y:S01]  /*10e00*/  HMMA.16816.F32.BF16 R140, R16.reuse, R20, R140 ;  /* 0x00000014108c723c */ /* 0x042fe2000004188c */
[----:B------:R-:W-:Y:S02]  /*10e10*/  FADD.FTZ R73, R73, R94 ;  /* 0x0000005e49497221 */ /* 0x000fe40000010000 */
[----:B------:R-:W-:Y:S02]  /*10e20*/  FADD.FTZ R38, R35, R38 ;  /* 0x0000002623267221 */ /* 0x000fe40000010000 */
[----:B------:R-:W-:Y:S02]  /*10e30*/  FADD.FTZ R36, R36, R73 ;  /* 0x0000004924247221 */ /* 0x000fe40000010000 */
[----:B------:R-:W-:Y:S01]  /*10e40*/  FADD.FTZ R39, R39, R38 ;  /* 0x0000002627277221 */ /* 0x000fe20000010000 */
[C---:B------:R-:W-:Y:S01]  /*10e50*/  HMMA.16816.F32.BF16 R136, R16.reuse, R22, R136 ;  /* 0x000000161088723c */ /* 0x040fe20000041888 */
[----:B------:R-:W1:Y:S01]  /*10e60*/  MUFU.EX2 R69, R69 ;  /* 0x0000004500457308 */ /* 0x000e620000000800 */
[----:B------:R-:W2:Y:S02]  /*10e70*/  LDSM.16.MT88.4 R20, [R158+0x4c00] ;  /* 0x004c00009e14783b */ /* 0x000ea40000004200 */
[----:B------:R-:W-:Y:S02]  /*10e80*/  FADD.FTZ R37, R37, R36 ;  /* 0x0000002425257221 */ /* 0x000fe40000010000 */
[----:B------:R-:W-:Y:S02]  /*10e90*/  FADD.FTZ R42, R42, R39 ;  /* 0x000000272a2a7221 */ /* 0x000fe40000010000 */
[C---:B---3--:R-:W-:Y:S03]  /*10ea0*/  HMMA.16816.F32.BF16 R132, R16.reuse, R8, R132 ;  /* 0x000000081084723c */ /* 0x048fe60000041884 */
[----:B------:R-:W-:Y:S01]  /*10eb0*/  MUFU.EX2 R45, R45 ;  /* 0x0000002d002d7308 */ /* 0x000fe20000000800 */
[----:B------:R-:W-:Y:S02]  /*10ec0*/  FADD.FTZ R32, R32, R37 ;  /* 0x0000002520207221 */ /* 0x000fe40000010000 */
[----:B------:R-:W-:Y:S01]  /*10ed0*/  FADD.FTZ R43, R43, R42 ;  /* 0x0000002a2b2b7221 */ /* 0x000fe20000010000 */
[----:B-----5:R-:W-:Y:S01]  /*10ee0*/  F2FP.BF16.PACK_AB R8, R44, R7 ;  /* 0x000000072c08723e */ /* 0x020fe200000010ff */
[----:B------:R-:W-:Y:S01]  /*10ef0*/  FADD.FTZ R5, R5, R32 ;  /* 0x0000002005057221 */ /* 0x000fe20000010000 */
[----:B------:R-:W-:Y:S03]  /*10f00*/  HMMA.16816.F32.BF16 R128, R16, R10, R128 ;  /* 0x0000000a1080723c */ /* 0x000fe60000041880 */
[----:B------:R-:W-:Y:S01]  /*10f10*/  FADD.FTZ R46, R46, R43 ;  /* 0x0000002b2e2e7221 */ /* 0x000fe20000010000 */
[----:B------:R-:W3:Y:S01]  /*10f20*/  MUFU.EX2 R48, R48 ;  /* 0x0000003000307308 */ /* 0x000ee20000000800 */
[----:B------:R-:W-:Y:S02]  /*10f30*/  FADD.FTZ R24, R24, R5 ;  /* 0x0000000518187221 */ /* 0x000fe40000010000 */
[----:B------:R-:W-:Y:S01]  /*10f40*/  FADD.FTZ R47, R47, R46 ;  /* 0x0000002e2f2f7221 */ /* 0x000fe20000010000 */
[----:B-1----:R-:W-:Y:S01]  /*10f50*/  F2FP.BF16.PACK_AB R10, R69, R26 ;  /* 0x0000001a450a723e */ /* 0x002fe200000010ff */
[----:B------:R-:W-:Y:S03]  /*10f60*/  FADD.FTZ R25, R25, R24 ;  /* 0x0000001819197221 */ /* 0x000fe60000010000 */
[----:B------:R-:W-:Y:S02]  /*10f70*/  FADD.FTZ R50, R50, R47 ;  /* 0x0000002f32327221 */ /* 0x000fe40000010000 */
[----:B------:R-:W-:Y:S02]  /*10f80*/  MUFU.EX2 R30, R66 ;  /* 0x00000042001e7308 */ /* 0x000fe40000000800 */
[----:B------:R-:W-:Y:S04]  /*10f90*/  FADD.FTZ R5, R51, R50 ;  /* 0x0000003233057221 */ /* 0x000fe80000010000 */
[----:B------:R-:W-:Y:S04]  /*10fa0*/  FADD.FTZ R5, R0, R5 ;  /* 0x0000000500057221 */ /* 0x000fe80000010000 */
[----:B------:R-:W1:Y:S01]  /*10fb0*/  MUFU.EX2 R123, R4 ;  /* 0x00000004007b7308 */ /* 0x000e620000000800 */
[----:B------:R-:W-:Y:S01]  /*10fc0*/  FADD.FTZ R0, R2, R5 ;  /* 0x0000000502007221 */ /* 0x000fe20000010000 */
[C---:B---3--:R-:W-:Y:S03]  /*10fd0*/  F2FP.BF16.PACK_AB R9, R48.reuse, R45 ;  /* 0x0000002d3009723e */ /* 0x048fe600000010ff */
[----:B------:R-:W-:Y:S04]  /*10fe0*/  FADD.FTZ R0, R41, R0 ;  /* 0x0000000029007221 */ /* 0x000fe80000010000 */
[----:B------:R-:W-:Y:S04]  /*10ff0*/  FADD.FTZ R45, R45, R0 ;  /* 0x000000002d2d7221 */ /* 0x000fe80000010000 */
[----:B------:R-:W-:Y:S01]  /*11000*/  FADD.FTZ R45, R48, R45 ;  /* 0x0000002d302d7221 */ /* 0x000fe20000010000 */
[C---:B-1----:R-:W-:Y:S03]  /*11010*/  F2FP.BF16.PACK_AB R11, R123.reuse, R30 ;  /* 0x0000001e7b0b723e */ /* 0x042fe600000010ff */
[----:B------:R-:W-:Y:S04]  /*11020*/  FADD.FTZ R30, R30, R45 ;  /* 0x0000002d1e1e7221 */ /* 0x000fe80000010000 */
[----:B------:R-:W-:Y:S01]  /*11030*/  FADD.FTZ R123, R123, R30 ;  /* 0x0000001e7b7b7221 */ /* 0x000fe20000010000 */
[C---:B----4-:R-:W-:Y:S07]  /*11040*/  HMMA.16816.F32.BF16 R140, R8.reuse, R12, R140 ;  /* 0x0000000c088c723c */ /* 0x050fee000004188c */
[----:B------:R-:W-:Y:S01]  /*11050*/  FADD.FTZ R12, R28, R25 ;  /* 0x000000191c0c7221 */ /* 0x000fe20000010000 */
[C---:B------:R-:W-:Y:S04]  /*11060*/  HMMA.16816.F32.BF16 R136, R8.reuse, R14, R136 ;  /* 0x0000000e0888723c */ /* 0x040fe80000041888 */
[----:B------:R-:W-:Y:S04]  /*11070*/  FADD.FTZ R12, R29, R12 ;  /* 0x0000000c1d0c7221 */ /* 0x000fe80000010000 */
[C---:B--2---:R-:W-:Y:S04]  /*11080*/  HMMA.16816.F32.BF16 R132, R8.reuse, R20, R132 ;  /* 0x000000140884723c */ /* 0x044fe80000041884 */
[----:B------:R-:W-:Y:S04]  /*11090*/  FADD.FTZ R33, R33, R12 ;  /* 0x0000000c21217221 */ /* 0x000fe80000010000 */
[----:B------:R-:W-:Y:S01]  /*110a0*/  FADD.FTZ R40, R40, R33 ;  /* 0x0000002128287221 */ /* 0x000fe20000010000 */
[----:B------:R-:W-:Y:S03]  /*110b0*/  HMMA.16816.F32.BF16 R128, R8, R22, R128 ;  /* 0x000000160880723c */ /* 0x000fe60000041880 */
[----:B------:R-:W-:Y:S04]  /*110c0*/  FADD.FTZ R7, R7, R40 ;  /* 0x0000002807077221 */ /* 0x000fe80000010000 */
[----:B------:R-:W-:Y:S05]  /*110d0*/  FADD.FTZ R7, R44, R7 ;  /* 0x000000072c077221 */ /* 0x000fea0000010000 */
[----:B------:R-:W-:Y:S04]  /*110e0*/  FADD.FTZ R26, R26, R7 ;  /* 0x000000071a1a7221 */ /* 0x000fe80000010000 */
[----:B------:R-:W-:Y:S01]  /*110f0*/  FADD.FTZ R121, R69, R26 ;  /* 0x0000001a45797221 */ /* 0x000fe20000010000 */
[----:B------:R-:W-:-:S05]  /*11100*/  @P0 BRA `(.L_x_4576) ;  /* 0xffffcfa000000947 */ /* 0x000fca000383ffff */
.L_x_4572:
[----:B------:R-:W1:Y:S01]  /*11110*/  SHFL.BFLY PT, R4, R121, 0x2, 0x1f ;  /* 0x0c401f0079047f89 */ /* 0x000e6200000e0000 */
[----:B------:R-:W-:Y:S01]  /*11120*/  IMAD.MOV.U32 R5, RZ, RZ, 0x3f800000 ;  /* 0x3f800000ff057424 */ /* 0x000fe200078e00ff */
[----:B------:R-:W-:Y:S01]  /*11130*/  SHF.R.S32.HI R7, RZ, 0x1f, R150 ;  /* 0x0000001fff077819 */ /* 0x000fe20000011496 */
[----:B------:R-:W-:Y:S01]  /*11140*/  IMAD.MOV.U32 R6, RZ, RZ, 0x3f800000 ;  /* 0x3f800000ff067424 */ /* 0x000fe200078e00ff */
[----:B------:R-:W2:Y:S01]  /*11150*/  SHFL.BFLY PT, R0, R123, 0x2, 0x1f ;  /* 0x0c401f007b007f89 */ /* 0x000ea200000e0000 */
[----:B------:R-:W-:Y:S01]  /*11160*/  ULDC.U8 UR4, c[0x0][0x328] ;  /* 0x0000ca0000047ab9 */ /* 0x000fe20000000000 */
[----:B-1----:R-:W-:-:S02]  /*11170*/  FADD.FTZ R4, R4, R121 ;  /* 0x0000007904047221 */ /* 0x002fc40000010000 */
[----:B--2---:R-:W-:-:S03]  /*11180*/  FADD.FTZ R9, R0, R123 ;  /* 0x0000007b00097221 */ /* 0x004fc60000010000 */
[----:B------:R-:W1:Y:S04]  /*11190*/  SHFL.BFLY PT, R3, R4, 0x1, 0x1f ;  /* 0x0c201f0004037f89 */ /* 0x000e6800000e0000 */
[----:B------:R-:W2:Y:S04]  /*111a0*/  SHFL.BFLY PT, R2, R9, 0x1, 0x1f ;  /* 0x0c201f0009027f89 */ /* 0x000ea800000e0000 */
[----:B------:R-:W3:Y:S01]  /*111b0*/  S2R R0, SR_TID.X ;  /* 0x0000000000007919 */ /* 0x000ee20000002100 */
[----:B-1----:R-:W-:Y:S01]  /*111c0*/  FADD.FTZ R3, R4, R3 ;  /* 0x0000000304037221 */ /* 0x002fe20000010000 */
[----:B------:R-:W-:Y:S01]  /*111d0*/  LEA.HI R4, R7, R150, RZ, 0x3 ;  /* 0x0000009607047211 */ /* 0x000fe200078f18ff */
[----:B--2---:R-:W-:-:S03]  /*111e0*/  FADD.FTZ R2, R9, R2 ;  /* 0x0000000209027221 */ /* 0x004fc60000010000 */
[----:B------:R-:W-:Y:S02]  /*111f0*/  FSETP.NE.FTZ.AND P3, PT, R3, RZ, PT ;  /* 0x000000ff0300720b */ /* 0x000fe40003f75000 */
[----:B------:R-:W-:Y:S02]  /*11200*/  LOP3.LUT R7, R4, 0xfffffff8, RZ, 0xc0, !PT ;  /* 0xfffffff804077812 */ /* 0x000fe400078ec0ff */
[----:B------:R-:W-:Y:S02]  /*11210*/  FSETP.NE.FTZ.AND P2, PT, R2, RZ, PT ;  /* 0x000000ff0200720b */ /* 0x000fe40003f55000 */
[----:B------:R-:W-:-:S07]  /*11220*/  IADD3 R7, R150, -R7, RZ ;  /* 0x8000000796077210 */ /* 0x000fce0007ffe0ff */
        /* <DEDUP_REMOVED lines=8> */
[C---:B------:R-:W-:Y:S01]  /*112b0*/  FMUL.FTZ R132, R5.reuse, R132 ;  /* 0x0000008405847220 */ /* 0x040fe20000410000 */
[----:B------:R-:W4:Y:S01]  /*112c0*/  @P2 MUFU.LG2 R2, R2 ;  /* 0x0000000200022308 */ /* 0x000f220000000c00 */
        /* <DEDUP_REMOVED lines=8> */
[CC--:B------:R-:W-:Y:S01]  /*11350*/  LEA.HI R4, R5.reuse, R0.reuse, RZ, 0x2 ;  /* 0x0000000005047211 */ /* 0x0c0fe200078f10ff */
[C---:B------:R-:W-:Y:S01]  /*11360*/  FMUL.FTZ R139, R6.reuse, R139 ;  /* 0x0000008b068b7220 */ /* 0x040fe20000410000 */
[----:B------:R-:W-:Y:S01]  /*11370*/  LEA.HI R5, R5, R0, RZ, 0x5 ;  /* 0x0000000005057211 */ /* 0x000fe200078f28ff */
[----:B------:R-:W-:Y:S01]  /*11380*/  FMUL.FTZ R138, R6, R138 ;  /* 0x0000008a068a7220 */ /* 0x000fe20000410000 */
[----:B------:R-:W-:Y:S01]  /*11390*/  LOP3.LUT R9, R4, 0xfffffffc, RZ, 0xc0, !PT ;  /* 0xfffffffc04097812 */ /* 0x000fe200078ec0ff */
[C---:B------:R-:W-:Y:S01]  /*113a0*/  FMUL.FTZ R135, R6.reuse, R135 ;  /* 0x0000008706877220 */ /* 0x040fe20000410000 */
[C---:B------:R-:W-:Y:S01]  /*113b0*/  LEA.HI R4, R7.reuse, R7, RZ, 0x1 ;  /* 0x0000000707047211 */ /* 0x040fe200078f08ff */
[C---:B------:R-:W-:Y:S01]  /*113c0*/  FMUL.FTZ R134, R6.reuse, R134 ;  /* 0x0000008606867220 */ /* 0x040fe20000410000 */
[----:B------:R-:W-:Y:S01]  /*113d0*/  SHF.R.S32.HI R8, RZ, 0x5, R5 ;  /* 0x00000005ff087819 */ /* 0x000fe20000011405 */
[C---:B------:R-:W-:Y:S01]  /*113e0*/  FMUL.FTZ R131, R6.reuse, R131 ;  /* 0x0000008306837220 */ /* 0x040fe20000410000 */
[----:B------:R-:W-:Y:S01]  /*113f0*/  SHF.R.S32.HI R10, RZ, 0x1, R4 ;  /* 0x00000001ff0a7819 */ /* 0x000fe20000011404 */
[----:B------:R-:W-:Y:S01]  /*11400*/  FMUL.FTZ R130, R6, R130 ;  /* 0x0000008206827220 */ /* 0x000fe20000410000 */
[----:B------:R-:W-:Y:S01]  /*11410*/  LOP3.LUT R4, R4, 0x3fffffe, RZ, 0xc0, !PT ;  /* 0x03fffffe04047812 */ /* 0x000fe200078ec0ff */
[----:B------:R-:W-:Y:S01]  /*11420*/  IMAD.IADD R9, R0, 0x1, -R9 ;  /* 0x0000000100097824 */ /* 0x000fe200078e0a09 */
[C---:B------:R-:W-:Y:S01]  /*11430*/  LOP3.LUT P0, RZ, R10.reuse, 0x2, RZ, 0xc0, !PT ;  /* 0x000000020aff7812 */ /* 0x040fe2000780c0ff */
[----:B------:R-:W-:Y:S01]  /*11440*/  IMAD.SHL.U32 R6, R10, 0x40, RZ ;  /* 0x000000400a067824 */ /* 0x000fe200078e00ff */
[----:B------:R-:W-:Y:S01]  /*11450*/  IADD3 R4, R7, -R4, RZ ;  /* 0x8000000407047210 */ /* 0x000fe20007ffe0ff */
[----:B------:R-:W-:Y:S01]  /*11460*/  IMAD R9, R8, 0x100, R9 ;  /* 0x0000010008097824 */ /* 0x000fe200078e0209 */
[----:B------:R-:W-:Y:S01]  /*11470*/  LOP3.LUT R10, R10, 0x1, RZ, 0xc0, !PT ;  /* 0x000000010a0a7812 */ /* 0x000fe200078ec0ff */
[----:B-1----:R-:W-:Y:S01]  /*11480*/  @P3 FMUL.FTZ R3, R3, 0.69314718246459960938 ;  /* 0x3f31721803033820 */ /* 0x002fe20000410000 */
[----:B------:R-:W-:Y:S01]  /*11490*/  LOP3.LUT R6, R6, 0xc0, RZ, 0xc0, !PT ;  /* 0x000000c006067812 */ /* 0x000fe200078ec0ff */
[----:B------:R-:W-:Y:S01]  /*114a0*/  IMAD R4, R4, 0x10, R9 ;  /* 0x0000001004047824 */ /* 0x000fe200078e0209 */
[----:B------:R-:W-:-:S02]  /*114b0*/  ISETP.NE.U32.AND P1, PT, R10, 0x1, PT ;  /* 0x000000010a00780c */ /* 0x000fc40003f25070 */
[----:B------:R-:W-:Y:S01]  /*114c0*/  LEA.HI R7, R6, R6, RZ, 0x1d ;  /* 0x0000000606077211 */ /* 0x000fe200078fe8ff */
[----:B------:R-:W-:Y:S01]  /*114d0*/  IMAD.MOV.U32 R6, RZ, RZ, -0x10 ;  /* 0xfffffff0ff067424 */ /* 0x000fe200078e00ff */
[----:B------:R-:W-:Y:S02]  /*114e0*/  F2FP.BF16.PACK_AB R142, R143, R142 ;  /* 0x0000008e8f8e723e */ /* 0x000fe400000010ff */
[----:B------:R-:W-:Y:S02]  /*114f0*/  LEA R4, R4, R7, 0x1 ;  /* 0x0000000704047211 */ /* 0x000fe400078e08ff */
[----:B------:R-:W-:Y:S02]  /*11500*/  SEL R6, R6, 0x10, !P1 ;  /* 0x0000001006067807 */ /* 0x000fe40004800000 */
[----:B------:R-:W-:Y:S01]  /*11510*/  SHF.L.U32 R7, R4, 0x1, RZ ;  /* 0x0000000104077819 */ /* 0x000fe200000006ff */
[----:B------:R-:W-:Y:S01]  /*11520*/  IMAD.MOV.U32 R4, RZ, RZ, 0x7f800000 ;  /* 0x7f800000ff047424 */ /* 0x000fe200078e00ff */
[----:B------:R-:W-:Y:S01]  /*11530*/  F2FP.BF16.PACK_AB R138, R139, R138 ;  /* 0x0000008a8b8a723e */ /* 0x000fe200000010ff */
[----:B------:R-:W-:Y:S01]  /*11540*/  @P3 FFMA.FTZ R4, R68, c[0x0][0x238], R3 ;  /* 0x00008e0044043a23 */ /* 0x000fe20000010003 */
[C---:B------:R-:W-:Y:S01]  /*11550*/  IADD3 R9, R7.reuse, 0x20, RZ ;  /* 0x0000002007097810 */ /* 0x040fe20007ffe0ff */
[C---:B------:R-:W-:Y:S01]  /*11560*/  IMAD.IADD R11, R7.reuse, 0x1, R6 ;  /* 0x00000001070b7824 */ /* 0x040fe200078e0206 */
[----:B------:R-:W-:Y:S01]  /*11570*/  @P0 IADD3 R9, R7, -0x20, RZ ;  /* 0xffffffe007090810 */ /* 0x000fe20007ffe0ff */
[----:B------:R-:W-:Y:S01]  /*11580*/  STS [R7], R140 ;  /* 0x0000008c07007388 */ /* 0x000fe20000000800 */
[----:B------:R-:W-:-:S02]  /*11590*/  F2FP.BF16.PACK_AB R134, R135, R134 ;  /* 0x000000868786723e */ /* 0x000fc400000010ff */
[----:B------:R-:W-:Y:S01]  /*115a0*/  F2FP.BF16.PACK_AB R128, R129, R128 ;  /* 0x000000808180723e */ /* 0x000fe200000010ff */
[----:B------:R4:W-:Y:S01]  /*115b0*/  STS [R7+0x200], R142 ;  /* 0x0002008e07007388 */ /* 0x0009e20000000800 */
[----:B------:R-:W-:Y:S02]  /*115c0*/  F2FP.BF16.PACK_AB R130, R131, R130 ;  /* 0x000000828382723e */ /* 0x000fe400000010ff */
[----:B------:R-:W-:Y:S01]  /*115d0*/  IADD3 R13, R6, R9, RZ ;  /* 0x00000009060d7210 */ /* 0x000fe20007ffe0ff */
[----:B------:R1:W-:Y:S01]  /*115e0*/  STS [R11], R136 ;  /* 0x000000880b007388 */ /* 0x0003e20000000800 */
[----:B------:R-:W-:Y:S02]  /*115f0*/  ISETP.NE.AND P0, PT, RZ, UR4, PT ;  /* 0x00000004ff007c0c */ /* 0x000fe4000bf05270 */
[----:B------:R-:W-:Y:S01]  /*11600*/  MOV R6, 0x7f800000 ;  /* 0x7f80000000067802 */ /* 0x000fe20000000f00 */
[----:B------:R1:W-:Y:S04]  /*11610*/  STS [R11+0x200], R138 ;  /* 0x0002008a0b007388 */ /* 0x0003e80000000800 */
[----:B------:R1:W-:Y:S04]  /*11620*/  STS [R9], R132 ;  /* 0x0000008409007388 */ /* 0x0003e80000000800 */
[----:B------:R1:W-:Y:S04]  /*11630*/  STS [R9+0x200], R134 ;  /* 0x0002008609007388 */ /* 0x0003e80000000800 */
[----:B------:R1:W-:Y:S04]  /*11640*/  STS [R13], R128 ;  /* 0x000000800d007388 */ /* 0x0003e80000000800 */
[----:B------:R1:W-:Y:S01]  /*11650*/  STS [R13+0x200], R130 ;  /* 0x000200820d007388 */ /* 0x0003e20000000800 */
[----:B----4-:R-:W-:-:S04]  /*11660*/  @P2 FMUL.FTZ R7, R2, 0.69314718246459960938 ;  /* 0x3f31721802072820 */ /* 0x010fc80000410000 */
        /* <DEDUP_REMOVED lines=9> */
.L_x_4577:
[----:B------:R-:W2:Y:S04]  /*11700*/  S2R R3, SR_CTAID.Z ;  /* 0x0000000000037919 */ /* 0x000ea80000002700 */
[----:B------:R-:W2:Y:S02]  /*11710*/  S2R R2, SR_CTAID.Y ;  /* 0x0000000000027919 */ /* 0x000ea40000002600 */
[----:B--2---:R-:W-:-:S04]  /*11720*/  IMAD R7, R2, c[0x0][0x1c0], R3 ;  /* 0x0000700002077a24 */ /* 0x004fc800078e0203 */
[----:B------:R-:W-:Y:S02]  /*11730*/  IMAD R7, R7, c[0x0][0x214], RZ ;  /* 0x0000850007077a24 */ /* 0x000fe400078e02ff */
.L_x_4578:
[----:B------:R-:W-:Y:S01]  /*11740*/  BAR.SYNC.DEFER_BLOCKING 0x0 ;  /* 0x0000000000007b1d */ /* 0x000fe20000010000 */
[----:B------:R-:W-:Y:S01]  /*11750*/  LOP3.LUT R5, R5, 0xffffffe0, RZ, 0xc0, !PT ;  /* 0xffffffe005057812 */ /* 0x000fe200078ec0ff */
[----:B------:R-:W-:Y:S01]  /*11760*/  IMAD.WIDE.U32 R20, R148, c[0x0][0x1e8], RZ ;  /* 0x00007a0094147a25 */ /* 0x000fe200078e00ff */
[----:B-1----:R-:W-:Y:S02]  /*11770*/  SHF.R.S32.HI R11, RZ, 0x1f, R8 ;  /* 0x0000001fff0b7819 */ /* 0x002fe40000011408 */
        /* <DEDUP_REMOVED lines=31> */
.L_x_4580:
[----:B------:R-:W-:Y:S05]  /*11970*/  BSYNC B0 ;  /* 0x0000000000007941 */ /* 0x000fea0003800000 */
.L_x_4579:
[----:B------:R-:W5:Y:S01]  /*11980*/  S2R R7, SR_CTAID.X ;  /* 0x0000000000077919 */ /* 0x000f620000002500 */
[----:B------:R-:W-:Y:S01]  /*11990*/  SHF.R.S32.HI R109, RZ, 0x1f, R108 ;  /* 0x0000001fff6d7819 */ /* 0x000fe2000001146c */
[----:B------:R-:W-:Y:S01]  /*119a0*/  BSSY B0, `(.L_x_4581) ;  /* 0x000001e000007945 */ /* 0x000fe20003800000 */
[----:B----4-:R-:W-:Y:S01]  /*119b0*/  SHF.R.S32.HI R4, RZ, 0x1f, R3 ;  /* 0x0000001fff047819 */ /* 0x010fe20000011403 */
[----:B------:R-:W4:Y:S01]  /*119c0*/  S2R R2, SR_TID.X ;  /* 0x0000000000027919 */ /* 0x000f220000002100 */
[----:B-----5:R-:W-:-:S04]  /*119d0*/  IMAD.SHL.U32 R7, R7, 0x40, RZ ;  /* 0x0000004007077824 */ /* 0x020fc800078e00ff */
[----:B------:R-:W-:Y:S01]  /*119e0*/  IMAD.WIDE.U32 R10, R7, c[0x0][0x1e8], R108 ;  /* 0x00007a00070a7a25 */ /* 0x000fe200078e006c */
[----:B------:R-:W-:Y:S02]  /*119f0*/  SHF.R.S32.HI R6, RZ, 0x1f, R7 ;  /* 0x0000001fff067819 */ /* 0x000fe40000011407 */
[----:B----4-:R-:W-:Y:S02]  /*11a00*/  SHF.R.S32.HI R9, RZ, 0x1f, R2 ;  /* 0x0000001fff097819 */ /* 0x010fe40000011402 */
[----:B------:R-:W-:Y:S01]  /*11a10*/  IADD3 R10, P0, R0, R10, RZ ;  /* 0x0000000a000a7210 */ /* 0x000fe20007f1e0ff */
[----:B------:R-:W-:Y:S01]  /*11a20*/  IMAD R6, R6, c[0x0][0x1e8], RZ ;  /* 0x00007a0006067a24 */ /* 0x000fe200078e02ff */
[----:B------:R-:W-:Y:S01]  /*11a30*/  LEA.HI R9, R9, R2, RZ, 0x2 ;  /* 0x0000000209097211 */ /* 0x000fe200078f10ff */
[----:B------:R-:W-:Y:S02]  /*11a40*/  IMAD R0, R4, c[0x0][0x1f0], RZ ;  /* 0x00007c0004007a24 */ /* 0x000fe400078e02ff */
[----:B------:R-:W-:Y:S01]  /*11a50*/  IMAD R5, R7, c[0x0][0x1ec], R6 ;  /* 0x00007b0007057a24 */ /* 0x000fe200078e0206 */
[----:B------:R-:W-:Y:S01]  /*11a60*/  SHF.R.S32.HI R2, RZ, 0x2, R9 ;  /* 0x00000002ff027819 */ /* 0x000fe20000011409 */
[----:B------:R-:W-:-:S02]  /*11a70*/  IMAD.IADD R7, R146, 0x1, -R7 ;  /* 0x0000000192077824 */ /* 0x000fc400078e0a07 */
[C---:B------:R-:W-:Y:S01]  /*11a80*/  IMAD R0, R3.reuse, c[0x0][0x1f4], R0 ;  /* 0x00007d0003007a24 */ /* 0x040fe200078e0200 */
[----:B------:R-:W-:Y:S02]  /*11a90*/  IADD3.X R11, R148, R11, R5, P0, !PT ;  /* 0x0000000b940b7210 */ /* 0x000fe400007fe405 */
[----:B------:R-:W-:Y:S02]  /*11aa0*/  ISETP.GE.AND P0, PT, R108, c[0x0][0x220], PT ;  /* 0x000088006c007a0c */ /* 0x000fe40003f06270 */
[----:B------:R-:W-:Y:S01]  /*11ab0*/  SHF.R.S32.HI R2, RZ, 0x1f, R2 ;  /* 0x0000001fff027819 */ /* 0x000fe20000011402 */
[----:B------:R-:W-:Y:S01]  /*11ac0*/  IMAD.WIDE.U32 R10, R3, c[0x0][0x1f0], R10 ;  /* 0x00007c00030a7a25 */ /* 0x000fe200078e000a */
[----:B------:R-:W-:-:S03]  /*11ad0*/  ISETP.GE.OR P1, PT, R150, R7, P0 ;  /* 0x000000079600720c */ /* 0x000fc60000726670 */
[----:B------:R-:W-:-:S10]  /*11ae0*/  IMAD.IADD R5, R0, 0x1, R11 ;  /* 0x0000000100057824 */ /* 0x000fd400078e020b */
        /* <DEDUP_REMOVED lines=9> */
.L_x_4582:
[----:B------:R-:W-:Y:S05]  /*11b80*/  BSYNC B0 ;  /* 0x0000000000007941 */ /* 0x000fea0003800000 */
.L_x_4581:
        /* <DEDUP_REMOVED lines=14> */
.L_x_4583:
        /* <DEDUP_REMOVED lines=9> */
.L_x_5250:


//--------------------- .text._ZN5flash24flash_fwd_splitkv_kernelI23Flash_fwd_kernel_traitsILi32ELi64ELi128ELi4ELb0ELb0EN7cutlass10bfloat16_tE19Flash_kernel_traitsILi32ELi64ELi128ELi4ES3_EELb1ELb0ELb1ELb0ELb0ELb1ELb0ELb1EEEvNS_16Flash_fwd_paramsE --------------------------
	.section	.text._ZN5flash24flash_fwd_splitkv_kernelI23Flash_fwd_kernel_traitsILi32ELi64ELi128ELi4ELb0ELb0EN7cutlass10bfloat16_tE19Flash_kernel_traitsILi32ELi64ELi128ELi4ES3_EELb1ELb0ELb1ELb0ELb0ELb1ELb0ELb1EEEvNS_16Flash_fwd_paramsE,"ax",@progbits
	.sectioninfo	@"SHI_REGISTERS=204"
	.align	128
        .global         _ZN5flash24flash_fwd_splitkv_kernelI23Flash_fwd_kernel_traitsILi32ELi64ELi128ELi4ELb0ELb0EN7cutlass10bfloat16_tE19Flash_kernel_traitsILi32ELi64ELi128ELi4ES3_EELb1ELb0ELb1ELb0ELb0ELb1ELb0ELb1EEEvNS_16Flash_fwd_paramsE
        .type           _ZN5flash24flash_fwd_splitkv_kernelI23Flash_fwd_kernel_traitsILi32ELi64ELi128ELi4ELb0ELb0EN7cutlass10bfloat16_tE19Flash_kernel_traitsILi32ELi64ELi128ELi4ES3_EELb1ELb0ELb1ELb0ELb0ELb1ELb0ELb1EEEvNS_16Flash_fwd_paramsE,@function
        .size           _ZN5flash24flash_fwd_splitkv_kernelI23Flash_fwd_kernel_traitsILi32ELi64ELi128ELi4ELb0ELb0EN7cutlass10bfloat16_tE19Flash_kernel_traitsILi32ELi64ELi128ELi4ES3_EELb1ELb0ELb1ELb0ELb0ELb1ELb0ELb1EEEvNS_16Flash_fwd_paramsE,(.L_x_5251 - _ZN5flash24flash_fwd_splitkv_kernelI23Flash_fwd_kernel_traitsILi32ELi64ELi128ELi4ELb0ELb0EN7cutlass10bfloat16_tE19Flash_kernel_traitsILi32ELi64ELi128ELi4ES3_EELb1ELb0ELb1ELb0ELb0ELb1ELb0ELb1EEEvNS_16Flash_fwd_paramsE)
        .other          _ZN5flash24flash_fwd_splitkv_kernelI23Flash_fwd_kernel_traitsILi32ELi64ELi128ELi4ELb0ELb0EN7cutlass10bfloat16_tE19Flash_kernel_traitsILi32ELi64ELi128ELi4ES3_EELb1ELb0ELb1ELb0ELb0ELb1ELb0ELb1EEEvNS_16Flash_fwd_paramsE,@"STO_CUDA_ENTRY STV_DEFAULT"
_ZN5flash24flash_fwd_splitkv_kernelI23Flash_fwd_kernel_traitsILi32ELi64ELi128ELi4ELb0ELb0EN7cutlass10bfloat16_tE19Flash_kernel_traitsILi32ELi64ELi128ELi4ES3_EELb1ELb0ELb1ELb0ELb0ELb1ELb0ELb1EEEvNS_16Flash_fwd_paramsE:
.text._ZN5flash24flash_fwd_splitkv_kernelI23Flash_fwd_kernel_traitsILi32ELi64ELi128ELi4ELb0ELb0EN7cutlass10bfloat16_tE19Flash_kernel_traitsILi32ELi64ELi128ELi4ES3_EELb1ELb0ELb1ELb0ELb0ELb1ELb0ELb1EEEvNS_16Flash_fwd_paramsE:
        /* <DEDUP_REMOVED lines=11> */
[----:B------:R-:W-:Y:S01]  /*00b0*/  ISETP.EQ.U32.AND P0, PT, RZ, c[0x0][0x248], PT ;  /* 0x00009200ff007a0c */ /* 0x000fe20003f02070 */
[----:B-1----:R-:W-:Y:S01]  /*00c0*/  IMAD.WIDE R8, R11, R0, c[0x0][0x240] ;  /* 0x000090000b087625 */ /* 0x002fe200078e0200 */
[----:B--2---:R-:W-:-:S03]  /*00d0*/  ISETP.NE.AND P2, PT, R2, RZ, PT ;  /* 0x000000ff0200720c */ /* 0x004fc60003f45270 */
[----:B------:R-:W-:-:S04]  /*00e0*/  IMAD.WIDE R130, R11, R0, c[0x0][0x250] ;  /* 0x000094000b827625 */ /* 0x000fc800078e0200 */
[----:B------:R-:W2:Y:S01]  /*00f0*/  @P1 LDG.E R117, [R8.64] ;  /* 0x0000000608751981 */ /* 0x000ea2000c1e1900 */
[----:B------:R-:W-:-:S03]  /*0100*/  ISETP.EQ.OR.EX P0, PT, RZ, c[0x0][0x24c], !P2, P0 ;  /* 0x00009300ff007a0c */ /* 0x000fc60005702700 */
        /* <DEDUP_REMOVED lines=19> */
.L_x_4584:
[----:B-1-34-:R-:W-:Y:S02]  /*0240*/  MOV R2, c[0x0][0x218] ;  /* 0x0000860000027a02 */ /* 0x01afe40000000f00 */
.L_x_4585:
        /* <DEDUP_REMOVED lines=73> */
.L_x_4588:
[----:B------:R-:W-:Y:S05]  /*06e0*/  BSYNC B0 ;  /* 0x0000000000007941 */ /* 0x000fea0003800000 */
.L_x_4587:
        /* <DEDUP_REMOVED lines=15> */
.L_x_4590:
[----:B------:R-:W-:Y:S05]  /*07e0*/  BSYNC B0 ;  /* 0x0000000000007941 */ /* 0x000fea0003800000 */
.L_x_4589:
        /* <DEDUP_REMOVED lines=13> */
.L_x_4586:
        /* <DEDUP_REMOVED lines=45> */
[----:B------:R-:W-:Y:S01]  /*0b90*/  IMAD.MOV R7, RZ, RZ, -R7 ;  /* 0x000000ffff077224 */ /* 0x000fe200078e0a07 */
[----:B------:R-:W-:Y:S02]  /*0ba0*/  IABS R4, R128 ;  /* 0x0000008000047213 */ /* 0x000fe40000000000 */
[----:B------:R-:W1:Y:S01]  /*0bb0*/  I2F.RP R10, R5 ;  /* 0x00000005000a7306 */ /* 0x000e620000209400 */
[----:B------:R-:W-:-:S05]  /*0bc0*/  IMAD R23, R7, c[0x0][0x2d0], R0 ;  /* 0x0000b40007177a24 */ /* 0x000fca00078e0200 */
[----:B------:R-:W-:Y:S02]  /*0bd0*/  SHF.R.S32.HI R7, RZ, 0x1f, R23 ;  /* 0x0000001fff077819 */ /* 0x000fe40000011417 */
        /* <DEDUP_REMOVED lines=15> */
[----:B------:R-:W-:Y:S01]  /*0cd0*/  IMAD R4, R7, c[0x0][0x198], RZ ;  /* 0x0000660007047a24 */ /* 0x000fe200078e02ff */
[----:B------:R-:W-:-:S11]  /*0ce0*/  ISETP.GE.AND P0, PT, R3, RZ, PT ;  /* 0x000000ff0300720c */ /* 0x000fd60003f06270 */
[----:B------:R-:W-:Y:S02]  /*0cf0*/  @P2 IADD3 R6, R6, 0x1, RZ ;  /* 0x0000000106062810 */ /* 0x000fe40007ffe0ff */
[----:B------:R-:W-:Y:S02]  /*0d00*/  ISETP.NE.AND P2, PT, RZ, c[0x0][0x1c8], PT ;  /* 0x00007200ff007a0c */ /* 0x000fe40003f45270 */
[----:B------:R-:W-:-:S11]  /*0d10*/  @!P0 IADD3 R6, -R6, RZ, RZ ;  /* 0x000000ff06068210 */ /* 0x000fd60007ffe1ff */
[----:B------:R-:W-:-:S04]  /*0d20*/  @!P2 LOP3.LUT R6, RZ, c[0x0][0x1c8], RZ, 0x33, !PT ;  /* 0x00007200ff06aa12 */ /* 0x000fc800078e33ff */
[----:B------:R-:W-:Y:S02]  /*0d30*/  SHF.R.S32.HI R5, RZ, 0x1f, R6 ;  /* 0x0000001fff057819 */ /* 0x000fe40000011406 */
[----:B--2---:R-:W-:Y:S01]  /*0d40*/  SHF.R.S32.HI R9, RZ, 0x1f, R2 ;  /* 0x0000001fff097819 */ /* 0x004fe20000011402 */
[----:B-----5:R-:W-:-:S04]  /*0d50*/  IMAD.WIDE.U32 R10, R2, c[0x0][0x180], RZ ;  /* 0x00006000020a7a25 */ /* 0x020fc800078e00ff */
        /* <DEDUP_REMOVED lines=17> */
.L_x_4591:
        /* <DEDUP_REMOVED lines=16> */
.L_x_4593:
        /* <DEDUP_REMOVED lines=14> */
[----:B------:R-:W-:Y:S02]  /*1050*/  ISETP.GT.U32.AND P0, PT, R2, R5, PT ;  /* 0x000000050200720c */ /* 0x000fe40003f04070 */
[----:B------:R-:W-:Y:S02]  /*1060*/  ISETP.GE.AND P2, PT, R0, RZ, PT ;  /* 0x000000ff0000720c */ /* 0x000fe40003f46270 */
[----:B------:R-:W-:-:S04]  /*1070*/  LEA R0, R49, 0xffffff80, 0x7 ;  /* 0xffffff8031007811 */ /* 0x000fc800078e38ff */
[----:B------:R-:W-:Y:S01]  /*1080*/  SHF.R.S32.HI R7, RZ, 0x1f, R0 ;  /* 0x0000001fff077819 */ /* 0x000fe20000011400 */
[----:B------:R-:W-:Y:S01]  /*1090*/  IMAD.WIDE.U32 R12, R0, c[0x0][0x198], R8 ;  /* 0x00006600000c7a25 */ /* 0x000fe200078e0008 */
[----:B------:R-:W-:-:S03]  /*10a0*/  @P4 IADD3 R9, R3, R4, RZ ;  /* 0x0000000403094210 */ /* 0x000fc60007ffe0ff */
[-C--:B------:R-:W-:Y:S01]  /*10b0*/  @!P0 IADD3 R5, R5, -R2.reuse, RZ ;  /* 0x8000000205058210 */ /* 0x080fe20007ffe0ff */
[----:B------:R-:W-:Y:S01]  /*10c0*/  IMAD.MOV.U32 R23, RZ, RZ, R0 ;  /* 0x000000ffff177224 */ /* 0x000fe200078e0000 */
[----:B------:R-:W-:Y:S01]  /*10d0*/  @!P0 IADD3 R6, R6, 0x1, RZ ;  /* 0x0000000106068810 */ /* 0x000fe20007ffe0ff */
[----:B------:R-:W-:Y:S01]  /*10e0*/  @P4 IMAD.WIDE.U32 R16, R9, c[0x0][0x1a0], RZ ;  /* 0x0000680009104a25 */ /* 0x000fe200078e00ff */
[----:B------:R-:W-:Y:S02]  /*10f0*/  ISETP.GE.U32.AND P3, PT, R5, R2, PT ;  /* 0x000000020500720c */ /* 0x000fe40003f66070 */
[----:B------:R-:W-:Y:S01]  /*1100*/  ISETP.NE.AND P0, PT, RZ, c[0x0][0x1c8], PT ;  /* 0x00007200ff007a0c */ /* 0x000fe20003f05270 */
[----:B------:R-:W-:Y:S01]  /*1110*/  IMAD R5, R7, c[0x0][0x198], RZ ;  /* 0x0000660007057a24 */ /* 0x000fe200078e02ff */
[----:B------:R-:W-:Y:S01]  /*1120*/  @P4 MOV R4, R16 ;  /* 0x0000001000044202 */ /* 0x000fe20000000f00 */
[----:B------:R-:W-:Y:S02]  /*1130*/  @P4 IMAD R9, R9, c[0x0][0x1a4], R17 ;  /* 0x0000690009094a24 */ /* 0x000fe400078e0211 */
[----:B------:R-:W-:-:S04]  /*1140*/  IMAD R2, R0, c[0x0][0x19c], R5 ;  /* 0x0000670000027a24 */ /* 0x000fc800078e0205 */
[----:B------:R-:W-:Y:S02]  /*1150*/  IMAD.IADD R13, R13, 0x1, R2 ;  /* 0x000000010d0d7824 */ /* 0x000fe400078e0202 */
        /* <DEDUP_REMOVED lines=21> */
.L_x_4592:
        /* <DEDUP_REMOVED lines=10> */
[----:B------:R-:W-:Y:S01]  /*1350*/  IMAD.MOV.U32 R108, RZ, RZ, 0x5 ;  /* 0x00000005ff6c7424 */ /* 0x000fe200078e00ff */
[----:B------:R-:W-:Y:S01]  /*1360*/  LOP3.LUT R10, R19, 0xfffffffc, RZ, 0xc0, !PT ;  /* 0xfffffffc130a7812 */ /* 0x000fe200078ec0ff */
[----:B------:R-:W-:Y:S01]  /*1370*/  IMAD.HI.U32 R73, R8, R73, R12 ;  /* 0x0000004908497227 */ /* 0x000fe200078e000c */
[----:B------:R-:W-:-:S02]  /*1380*/  LOP3.LUT R60, R61, 0xfffffff0, RZ, 0xc0, !PT ;  /* 0xfffffff03d3c7812 */ /* 0x000fc400078ec0ff */
[----:B------:R-:W-:Y:S01]  /*1390*/  LEA.HI R63, R50, R51, RZ, 0x3 ;  /* 0x00000033323f7211 */ /* 0x000fe200078f18ff */
[----:B------:R-:W-:Y:S01]  /*13a0*/  @!P0 IMAD R8, R64, c[0x0][0x178], RZ ;  /* 0x00005e0040088a24 */ /* 0x000fe200078e02ff */
[----:B------:R-:W-:Y:S01]  /*13b0*/  SHF.R.S32.HI R122, RZ, 0x2, R19 ;  /* 0x00000002ff7a7819 */ /* 0x000fe20000011413 */
[C---:B------:R-:W-:Y:S01]  /*13c0*/  IMAD.IADD R13, R51.reuse, 0x1, -R10 ;  /* 0x00000001330d7824 */ /* 0x040fe200078e0a0a */
[----:B------:R-:W-:Y:S01]  /*13d0*/  SHF.R.S32.HI R62, RZ, 0x3, R63 ;  /* 0x00000003ff3e7819 */ /* 0x000fe2000001143f */
[----:B------:R-:W-:Y:S01]  /*13e0*/  IMAD.IADD R60, R51, 0x1, -R60 ;  /* 0x00000001333c7824 */ /* 0x000fe200078e0a3c */
[----:B------:R-:W-:Y:S01]  /*13f0*/  SHF.R.S32.HI R123, RZ, 0x1f, R122 ;  /* 0x0000001fff7b7819 */ /* 0x000fe2000001147a */
[----:B------:R-:W-:Y:S01]  /*1400*/  @P0 IMAD.WIDE.U32 R16, R117, c[0x0][0x190], RZ ;  /* 0x0000640075100a25 */ /* 0x000fe200078e00ff */
[----:B------:R-:W-:Y:S02]  /*1410*/  IADD3 R152, P2, R122, R23, RZ ;  /* 0x000000177a987210 */ /* 0x000fe40007f5e0ff */
[----:B------:R-:W-:Y:S01]  /*1420*/  LEA.HI R59, R60, R60, RZ, 0x1 ;  /* 0x0000003c3c3b7211 */ /* 0x000fe200078f08ff */
[----:B------:R-:W-:Y:S01]  /*1430*/  @!P0 IMAD.WIDE.U32 R24, R65, c[0x0][0x178], RZ ;  /* 0x00005e0041188a25 */ /* 0x000fe200078e00ff */
[----:B------:R-:W-:-:S02]  /*1440*/  LEA.HI R19, R19, R122, RZ, 0x1 ;  /* 0x0000007a13137211 */ /* 0x000fc400078f08ff */
[----:B------:R-:W-:Y:S01]  /*1450*/  SHF.R.S32.HI R57, RZ, 0x1, R59 ;  /* 0x00000001ff397819 */ /* 0x000fe2000001143b */
[----:B------:R-:W-:Y:S01]  /*1460*/  @!P0 IMAD R3, R65, c[0x0][0x17c], R8 ;  /* 0x00005f0041038a24 */ /* 0x000fe200078e0208 */
[----:B------:R-:W-:Y:S01]  /*1470*/  @!P0 MOV R16, R24 ;  /* 0x0000001800108202 */ /* 0x000fe20000000f00 */
[----:B------:R-:W-:Y:S01]  /*1480*/  IMAD.SHL.U32 R84, R13, 0x8, RZ ;  /* 0x000000080d547824 */ /* 0x000fe200078e00ff */
[----:B------:R-:W-:Y:S01]  /*1490*/  SHF.L.U32 R8, R62, 0x6, RZ ;  /* 0x000000063e087819 */ /* 0x000fe200000006ff */
[----:B------:R-:W-:Y:S01]  /*14a0*/  @P0 IMAD R17, R117, c[0x0][0x194], R17 ;  /* 0x0000650075110a24 */ /* 0x000fe200078e0211 */
[----:B------:R-:W-:Y:S01]  /*14b0*/  SHF.R.S32.HI R71, RZ, 0x1, R73 ;  /* 0x00000001ff477819 */ /* 0x000fe20000011449 */
[----:B------:R-:W-:Y:S01]  /*14c0*/  @!P0 IMAD.IADD R17, R25, 0x1, R3 ;  /* 0x0000000119118824 */ /* 0x000fe200078e0203 */
[----:B------:R-:W-:Y:S01]  /*14d0*/  IADD3 R22, P0, R84, R4, RZ ;  /* 0x0000000454167210 */ /* 0x000fe20007f1e0ff */
[----:B------:R-:W-:Y:S01]  /*14e0*/  IMAD.WIDE R20, R21, 0x40, R122 ;  /* 0x0000004015147825 */ /* 0x000fe200078e027a */
[----:B------:R-:W-:-:S02]  /*14f0*/  SHF.R.S32.HI R4, RZ, 0x1f, R59 ;  /* 0x0000001fff047819 */ /* 0x000fc4000001143b */
[----:B------:R-:W-:Y:S01]  /*1500*/  SHF.R.S32.HI R85, RZ, 0x1f, R84 ;  /* 0x0000001fff557819 */ /* 0x000fe20000011454 */
[----:B------:R-:W-:Y:S01]  /*1510*/  IMAD.X R7, R123, 0x1, R7, P2 ;  /* 0x000000017b077824 */ /* 0x000fe200010e0607 */
[----:B------:R-:W-:Y:S01]  /*1520*/  LEA.HI R4, R4, R57, RZ, 0x2 ;  /* 0x0000003904047211 */ /* 0x000fe200078f10ff */
[----:B------:R-:W-:Y:S01]  /*1530*/  IMAD.SHL.U32 R13, R13, 0x4, RZ ;  /* 0x000000040d0d7824 */ /* 0x000fe200078e00ff */
[----:B------:R-:W-:Y:S01]  /*1540*/  IADD3 R16, P3, R84, R16, RZ ;  /* 0x0000001054107210 */ /* 0x000fe20007f7e0ff */
[----:B------:R-:W-:Y:S01]  /*1550*/  IMAD.X R23, R85, 0x1, R9, P0 ;  /* 0x0000000155177824 */ /* 0x000fe200000e0609 */
[----:B------:R-:W-:Y:S01]  /*1560*/  LOP3.LUT R4, R4, 0xfffffffc, RZ, 0xc0, !PT ;  /* 0xfffffffc04047812 */ /* 0x000fe200078ec0ff */
[----:B------:R-:W-:Y:S01]  /*1570*/  IMAD R7, R7, c[0x0][0x1a0], RZ ;  /* 0x0000680007077a24 */ /* 0x000fe200078e02ff */
[----:B------:R-:W-:Y:S01]  /*1580*/  LOP3.LUT R3, R8, 0xc0, RZ, 0xc0, !PT ;  /* 0x000000c008037812 */ /* 0x000fe200078ec0ff */
[----:B------:R-:W-:Y:S01]  /*1590*/  IMAD.X R17, R85, 0x1, R17, P3 ;  /* 0x0000000155117824 */ /* 0x000fe200018e0611 */
[----:B------:R-:W-:Y:S01]  /*15a0*/  IADD3 R124, P0, R84, R2, RZ ;  /* 0x00000002547c7210 */ /* 0x000fe20007f1e0ff */
[----:B------:R-:W-:Y:S01]  /*15b0*/  IMAD.IADD R57, R57, 0x1, -R4 ;  /* 0x0000000139397824 */ /* 0x000fe200078e0a04 */
[----:B------:R-:W-:Y:S01]  /*15c0*/  SHF.R.S32.HI R4, RZ, 0x1f, R67 ;  /* 0x0000001fff047819 */ /* 0x000fe20000011443 */
[----:B------:R-:W-:Y:S01]  /*15d0*/  IMAD R8, R21, c[0x0][0x190], RZ ;  /* 0x0000640015087a24 */ /* 0x000fe200078e02ff */
[----:B------:R-:W-:Y:S01]  /*15e0*/  LOP3.LUT R25, R3, 0x18, R84, 0xf8, !PT ;  /* 0x0000001803197812 */ /* 0x000fe200078ef854 */
[----:B------:R-:W-:Y:S01]  /*15f0*/  IMAD.WIDE.U32 R118, R20, c[0x0][0x190], R16 ;  /* 0x0000640014767a25 */ /* 0x000fe200078e0010 */
[----:B------:R-:W-:-:S02]  /*1600*/  LEA.HI R81, R4, R67, RZ, 0x7 ;  /* 0x0000004304517211 */ /* 0x000fc400078f38ff */
[----:B------:R-:W-:Y:S01]  /*1610*/  SHF.R.U32.HI R114, RZ, 0x3, R3 ;  /* 0x00000003ff727819 */ /* 0x000fe20000011603 */
[----:B------:R-:W-:Y:S01]  /*1620*/  IMAD R3, R5, c[0x0][0x1b8], RZ ;  /* 0x00006e0005037a24 */ /* 0x000fe200078e02ff */
[----:B------:R-:W-:Y:S01]  /*1630*/  SHF.R.S32.HI R81, RZ, 0x7, R81 ;  /* 0x00000007ff517819 */ /* 0x000fe20000011451 */
[----:B------:R-:W-:Y:S01]  /*1640*/  IMAD R8, R20, c[0x0][0x194], R8 ;  /* 0x0000650014087a24 */ /* 0x000fe200078e0208 */
[----:B------:R-:W-:Y:S01]  /*1650*/  IADD3.X R125, R85, R15, RZ, P0, !PT ;  /* 0x0000000f557d7210 */ /* 0x000fe200007fe4ff */
[C---:B------:R-:W-:Y:S01]  /*1660*/  IMAD R3, R6.reuse, c[0x0][0x1bc], R3 ;  /* 0x00006f0006037a24 */ /* 0x040fe200078e0203 */
[----:B------:R-:W-:Y:S01]  /*1670*/  IMNMX R81, RZ, R81, !PT ;  /* 0x00000051ff517217 */ /* 0x000fe20007800200 */
[----:B------:R-:W-:Y:S01]  /*1680*/  IMAD.WIDE.U32 R22, R6, c[0x0][0x1b8], R22 ;  /* 0x00006e0006167a25 */ /* 0x000fe200078e0016 */
[----:B------:R-:W-:Y:S02]  /*1690*/  LEA.HI R50, R50, R51, RZ, 0x5 ;  /* 0x0000003332327211 */ /* 0x000fe400078f28ff */
[----:B------:R-:W-:Y:S01]  /*16a0*/  ISETP.GT.AND P0, PT, R49, R81, PT ;  /* 0x000000513100720c */ /* 0x000fe20003f04270 */
[----:B------:R-:W-:Y:S01]  /*16b0*/  IMAD.IADD R23, R23, 0x1, R3 ;  /* 0x0000000117177824 */ /* 0x000fe200078e0203 */
[----:B------:R-:W-:Y:S01]  /*16c0*/  LOP3.LUT R19, R19, 0x7fffffe, RZ, 0xc0, !PT ;  /* 0x07fffffe13137812 */ /* 0x000fe200078ec0ff */
[----:B------:R-:W-:Y:S01]  /*16d0*/  IMAD R155, R152, c[0x0][0x1a4], R7 ;  /* 0x00006900989b7a24 */ /* 0x000fe200078e0207 */
[----:B------:R-:W-:Y:S01]  /*16e0*/  SHF.R.S32.HI R50, RZ, 0x5, R50 ;  /* 0x00000005ff327819 */ /* 0x000fe20000011432 */
[C---:B------:R-:W-:Y:S01]  /*16f0*/  IMAD R72, R122.reuse, R71, R13 ;  /* 0x000000477a487224 */ /* 0x040fe200078e020d */
[----:B------:R-:W-:Y:S01]  /*1700*/  IADD3 R19, R122, -R19, RZ ;  /* 0x800000137a137210 */ /* 0x000fe20007ffe0ff */
[----:B------:R-:W-:Y:S01]  /*1710*/  IMAD R7, R129, c[0x0][0x1a8], RZ ;  /* 0x00006a0081077a24 */ /* 0x000fe200078e02ff */
        /* <DEDUP_REMOVED lines=54> */
[----:B------:R-:W-:Y:S01]  /*1a80*/  IMAD.WIDE.U32 R14, R7, c[0x0][0x290], R14 ;  /* 0x0000a400070e7a25 */ /* 0x000fe200078e000e */
[C---:B------:R-:W-:Y:S01]  /*1a90*/  IADD3 R112, R122.reuse, 0x40, RZ ;  /* 0x000000407a707810 */ /* 0x040fe20007ffe0ff */
[----:B------:R-:W-:Y:S01]  /*1aa0*/  ULDC UR12, c[0x0][0x28c] ;  /* 0x0000a300000c7ab9 */ /* 0x000fe20000000800 */
[----:B------:R-:W-:Y:S01]  /*1ab0*/  IADD3 R110, R122, 0x60, RZ ;  /* 0x000000607a6e7810 */ /* 0x000fe20007ffe0ff */
[----:B-----5:R-:W-:Y:S01]  /*1ac0*/  IMAD.IADD R0, R11, 0x1, R0 ;  /* 0x000000010b007824 */ /* 0x020fe200078e0200 */
        /* <DEDUP_REMOVED lines=38> */
[----:B------:R-:W-:Y:S01]  /*1d30*/  IMAD.X R107, R68, 0x1, R47, P0 ;  /* 0x00000001446b7824 */ /* 0x000fe200000e062f */
        /* <DEDUP_REMOVED lines=37> */
.L_x_4624:
        /* <DEDUP_REMOVED lines=46> */
[----:B------:R-:W4:Y:S01]  /*2270*/  @!P0 LDG.E.64 R24, [R46.64] ;  /* 0x000000062e188981 */ /* 0x000f22000c1e1b00 */
[C---:B--2---:R-:W-:Y:S01]  /*2280*/  @!P0 LOP3.LUT R21, R16.reuse, 0xffff0000, RZ, 0xc0, !PT ;  /* 0xffff000010158812 */ /* 0x044fe200078ec0ff */
[----:B------:R-:W-:Y:S01]  /*2290*/  @!P0 IMAD.U32 R15, R16, 0x10000, RZ ;  /* 0x00010000100f8824 */ /* 0x000fe200078e00ff */
[C---:B---3--:R-:W-:Y:S01]  /*22a0*/  @!P0 LOP3.LUT R8, R6.reuse, 0xffff0000, RZ, 0xc0, !PT ;  /* 0xffff000006088812 */ /* 0x048fe200078ec0ff */
[----:B------:R-:W-:Y:S02]  /*22b0*/  @!P0 IMAD.U32 R20, R6, 0x10000, RZ ;  /* 0x0001000006148824 */ /* 0x000fe400078e00ff */
[----:B------:R-:W-:Y:S02]  /*22c0*/  @!P0 IMAD.U32 R6, R19, 0x10000, RZ ;  /* 0x0001000013068824 */ /* 0x000fe400078e00ff */
[-C--:B------:R-:W-:Y:S01]  /*22d0*/  @!P0 FMUL.FTZ R29, R21, R20.reuse ;  /* 0x00000014151d8220 */ /* 0x080fe20000410000 */
[----:B----4-:R-:W-:Y:S01]  /*22e0*/  @!P0 SHF.L.U32 R22, R24, 0x10, RZ ;  /* 0x0000001018168819 */ /* 0x010fe200000006ff */
[----:B------:R-:W-:Y:S01]  /*22f0*/  @!P0 FMUL.FTZ R0, R15, R20 ;  /* 0x000000140f008220 */ /* 0x000fe20000410000 */
[----:B------:R-:W-:Y:S01]  /*2300*/  @!P0 SHF.L.U32 R20, R18, 0x10, RZ ;  /* 0x0000001012148819 */ /* 0x000fe200000006ff */
[----:B------:R-:W-:Y:S01]  /*2310*/  @!P0 IMAD.U32 R5, R7, 0x10000, RZ ;  /* 0x0001000007058824 */ /* 0x000fe200078e00ff */
[----:B------:R-:W-:Y:S01]  /*2320*/  @!P0 LOP3.LUT R24, R24, 0xffff0000, RZ, 0xc0, !PT ;  /* 0xffff000018188812 */ /* 0x000fe200078ec0ff */
[-C--:B------:R-:W-:Y:S01]  /*2330*/  @!P0 FFMA.FTZ R29, R15, R22.reuse, -R29 ;  /* 0x000000160f1d8223 */ /* 0x080fe2000001081d */
[----:B------:R-:W-:Y:S01]  /*2340*/  @!P0 SHF.L.U32 R15, R17, 0x10, RZ ;  /* 0x00000010110f8819 */ /* 0x000fe200000006ff */
[----:B------:R-:W-:Y:S01]  /*2350*/  @!P0 FFMA.FTZ R0, R21, R22, R0 ;  /* 0x0000001615008223 */ /* 0x000fe20000010000 */
[C---:B------:R-:W-:Y:S01]  /*2360*/  @!P0 SHF.L.U32 R23, R25.reuse, 0x10, RZ ;  /* 0x0000001019178819 */ /* 0x040fe200000006ff */
[----:B------:R-:W-:Y:S01]  /*2370*/  @!P0 FMUL.FTZ R3, R20, R5 ;  /* 0x0000000514038220 */ /* 0x000fe20000410000 */
[----:B------:R-:W-:Y:S01]  /*2380*/  @!P0 LOP3.LUT R27, R25, 0xffff0000, RZ, 0xc0, !PT ;  /* 0xffff0000191b8812 */ /* 0x000fe200078ec0ff */
[-C--:B------:R-:W-:Y:S01]  /*2390*/  @!P0 FMUL.FTZ R2, R15, R8.reuse ;  /* 0x000000080f028220 */ /* 0x080fe20000410000 */
[----:B------:R-:W-:Y:S02]  /*23a0*/  @!P0 LOP3.LUT R7, R7, 0xffff0000, RZ, 0xc0, !PT ;  /* 0xffff000007078812 */ /* 0x000fe400078ec0ff */
[----:B------:R-:W-:Y:S02]  /*23b0*/  @!P0 LOP3.LUT R21, R17, 0xffff0000, RZ, 0xc0, !PT ;  /* 0xffff000011158812 */ /* 0x000fe400078ec0ff */
[----:B------:R-:W-:Y:S01]  /*23c0*/  @!P0 LOP3.LUT R22, R18, 0xffff0000, RZ, 0xc0, !PT ;  /* 0xffff000012168812 */ /* 0x000fe200078ec0ff */
[----:B------:R-:W-:Y:S01]  /*23d0*/  @!P0 FMUL.FTZ R4, R6, R7 ;  /* 0x0000000706048220 */ /* 0x000fe20000410000 */
[----:B------:R-:W-:Y:S01]  /*23e0*/  @!P0 LOP3.LUT R25, R19, 0xffff0000, RZ, 0xc0, !PT ;  /* 0xffff000013198812 */ /* 0x000fe200078ec0ff */
[C---:B------:R-:W-:Y:S01]  /*23f0*/  @!P0 FMUL.FTZ R31, R21.reuse, R8 ;  /* 0x00000008151f8220 */ /* 0x040fe20000410000 */
[----:B------:R-:W-:Y:S01]  /*2400*/  @!P0 F2FP.BF16.PACK_AB R29, R0, R29 ;  /* 0x0000001d001d823e */ /* 0x000fe200000010ff */
[C---:B------:R-:W-:Y:S02]  /*2410*/  @!P0 FMUL.FTZ R26, R22.reuse, R5 ;  /* 0x00000005161a8220 */ /* 0x040fe40000410000 */
[-C--:B------:R-:W-:Y:S01]  /*2420*/  @!P0 FFMA.FTZ R2, R21, R24.reuse, R2 ;  /* 0x0000001815028223 */ /* 0x080fe20000010002 */
[----:B------:R-:W-:Y:S01]  /*2430*/  @!P0 MOV R16, R29 ;  /* 0x0000001d00108202 */ /* 0x000fe20000000f00 */
[----:B------:R-:W-:Y:S02]  /*2440*/  @!P0 FMUL.FTZ R28, R25, R7 ;  /* 0x00000007191c8220 */ /* 0x000fe40000410000 */
        /* <DEDUP_REMOVED lines=12> */
.L_x_4598:
[----:B------:R-:W-:Y:S05]  /*2510*/  BSYNC B0 ;  /* 0x0000000000007941 */ /* 0x000fea0003800000 */
.L_x_4597:
        /* <DEDUP_REMOVED lines=57> */
.L_x_4600:
[----:B------:R-:W-:Y:S05]  /*28b0*/  BSYNC B0 ;  /* 0x0000000000007941 */ /* 0x000fea0003800000 */
.L_x_4599:
        /* <DEDUP_REMOVED lines=57> */
.L_x_4602:
[----:B------:R-:W-:Y:S05]  /*2c50*/  BSYNC B0 ;  /* 0x0000000000007941 */ /* 0x000fea0003800000 */
.L_x_4601:
        /* <DEDUP_REMOVED lines=61> */
.L_x_4604:
[----:B------:R-:W-:Y:S05]  /*3030*/  BSYNC B0 ;  /* 0x0000000000007941 */ /* 0x000fea0003800000 */
.L_x_4603:
        /* <DEDUP_REMOVED lines=9> */
.L_x_4596:
        /* <DEDUP_REMOVED lines=86> */
.L_x_4609:
[----:B------:R-:W-:Y:S05]  /*3630*/  BSYNC B0 ;  /* 0x0000000000007941 */ /* 0x000fea0003800000 */
.L_x_4608:
[----:B------:R-:W-:Y:S05]  /*3640*/  MOV R97, R95 ;  /* 0x0000005f00617202 */ /* 0x000fea0000000f00 */
[----:B-----5:R3:W-:Y:S02]  /*3650*/  STG.E.128 [R96.64], R36 ;  /* 0x0000002460007986 */ /* 0x0207e4000c101d06 */
.L_x_4607:
[----:B------:R-:W-:Y:S05]  /*3660*/  BSYNC B1 ;  /* 0x0000000000017941 */ /* 0x000fea0003800000 */
.L_x_4606:
        /* <DEDUP_REMOVED lines=88> */
.L_x_4613:
[----:B------:R-:W-:Y:S05]  /*3bf0*/  BSYNC B0 ;  /* 0x0000000000007941 */ /* 0x000fea0003800000 */
.L_x_4612:
[C---:B--2---:R-:W-:Y:S04]  /*3c00*/  LEA R2, P0, R140.reuse, R96, 0x1 ;  /* 0x000000608c027211 */ /* 0x044fe800078008ff */
[----:B------:R-:W-:Y:S05]  /*3c10*/  LEA.HI.X R3, R140, R95, R111, 0x1, P0 ;  /* 0x0000005f8c037211 */ /* 0x000fea00000f0c6f */
[----:B-----5:R2:W-:Y:S04]  /*3c20*/  STG.E.128 [R2.64], R36 ;  /* 0x0000002402007986 */ /* 0x0205e8000c101d06 */
.L_x_4611:
[----:B------:R-:W-:Y:S05]  /*3c30*/  BSYNC B1 ;  /* 0x0000000000017941 */ /* 0x000fea0003800000 */
.L_x_4610:
        /* <DEDUP_REMOVED lines=88> */
.L_x_4617:
[----:B------:R-:W-:Y:S05]  /*41c0*/  BSYNC B0 ;  /* 0x0000000000007941 */ /* 0x000fea0003800000 */
.L_x_4616:
[C---:B------:R-:W-:Y:S04]  /*41d0*/  LEA R2, P0, R132.reuse, R96, 0x1 ;  /* 0x0000006084027211 */ /* 0x040fe800078008ff */
[----:B------:R-:W-:Y:S05]  /*41e0*/  LEA.HI.X R3, R132, R95, R87, 0x1, P0 ;  /* 0x0000005f84037211 */ /* 0x000fea00000f0c57 */
[----:B-----5:R3:W-:Y:S04]  /*41f0*/  STG.E.128 [R2.64], R36 ;  /* 0x0000002402007986 */ /* 0x0207e8000c101d06 */
.L_x_4615:
[----:B------:R-:W-:Y:S05]  /*4200*/  BSYNC B1 ;  /* 0x0000000000017941 */ /* 0x000fea0003800000 */
.L_x_4614:
        /* <DEDUP_REMOVED lines=88> */
.L_x_4621:
[----:B------:R-:W-:Y:S05]  /*4790*/  BSYNC B0 ;  /* 0x0000000000007941 */ /* 0x000fea0003800000 */
.L_x_4620:
[----:B------:R-:W-:Y:S02]  /*47a0*/  MOV R3, 0xc0 ;  /* 0x000000c000037802 */ /* 0x000fe40000000f00 */
[----:B------:R-:W-:Y:S03]  /*47b0*/  MOV R97, R95 ;  /* 0x0000005f00617202 */ /* 0x000fe60000000f00 */
[C---:B------:R-:W-:Y:S02]  /*47c0*/  IMAD R0, R3.reuse, c[0x0][0x19c], RZ ;  /* 0x0000670003007a24 */ /* 0x040fe400078e02ff */
[----:B------:R-:W-:Y:S05]  /*47d0*/  IMAD.WIDE.U32 R4, R3, c[0x0][0x198], R96 ;  /* 0x0000660003047a25 */ /* 0x000fea00078e0060 */
[----:B------:R-:W-:Y:S05]  /*47e0*/  IADD3 R5, R5, R0, RZ ;  /* 0x0000000005057210 */ /* 0x000fea0007ffe0ff */
[----:B-----5:R3:W-:Y:S02]  /*47f0*/  STG.E.128 [R4.64], R36 ;  /* 0x0000002404007986 */ /* 0x0207e4000c101d06 */
.L_x_4619:
[----:B------:R-:W-:Y:S05]  /*4800*/  BSYNC B1 ;  /* 0x0000000000017941 */ /* 0x000fea0003800000 */
.L_x_4618:
        /* <DEDUP_REMOVED lines=8> */
.L_x_4595:
        /* <DEDUP_REMOVED lines=28> */
.L_x_4605:
        /* <DEDUP_REMOVED lines=80> */
.L_x_4622:
        /* <DEDUP_REMOVED lines=9> */
.L_x_4623:
[----:B------:R-:W-:Y:S04]  /*4fe0*/  IADD3 R12, R12, -0x1, RZ ;  /* 0xffffffff0c0c7810 */ /* 0x000fe80007ffe0ff */
[----:B------:R-:W-:Y:S11]  /*4ff0*/  ISETP.GT.AND P0, PT, R12, R81, PT ;  /* 0x000000510c00720c */ /* 0x000ff60003f04270 */
[----:B------:R-:W-:Y:S02]  /*5000*/  @!UPT UIADD3 URZ, URZ, URZ, URZ ;  /* 0x0000003f3f3ff290 */ /* 0x000fe4000fffe03f */
[----:B------:R-:W-:-:S05]  /*5010*/  @P0 BRA `(.L_x_4624) ;  /* 0xffffcf7000000947 */ /* 0x000fca000383ffff */
.L_x_4594:
        /* <DEDUP_REMOVED lines=15> */
[C---:B------:R-:W-:Y:S02]  /*5110*/  LEA R14, P3, R118.reuse, c[0x0][0x160], 0x1 ;  /* 0x00005800760e7a11 */ /* 0x040fe400078608ff */
[----:B------:R-:W-:Y:S02]  /*5120*/  LEA R26, P2, R5, c[0x0][0x160], 0x1 ;  /* 0x00005800051a7a11 */ /* 0x000fe400078408ff */
[----:B------:R-:W-:Y:S02]  /*5130*/  LEA.HI.X R15, R118, c[0x0][0x164], R66, 0x1, P3 ;  /* 0x00005900760f7a11 */ /* 0x000fe400018f0c42 */
[----:B---3--:R-:W-:-:S05]  /*5140*/  IADD3 R0, R0, R67, R56 ;  /* 0x0000004300007210 */ /* 0x008fca0007ffe038 */
[----:B-----5:R-:W-:Y:S01]  /*5150*/  IMAD R11, R71, R0, RZ ;  /* 0x00000000470b7224 */ /* 0x020fe200078e02ff */
        /* <DEDUP_REMOVED lines=8> */
[----:B------:R-:W-:Y:S02]  /*51e0*/  IMAD.X R25, R68, 0x1, R11, P4 ;  /* 0x0000000144197824 */ /* 0x000fe400020e060b */
[----:B------:R-:W-:Y:S01]  /*51f0*/  IMAD.IADD R11, R115, 0x1, -R56 ;  /* 0x00000001730b7824 */ /* 0x000fe200078e0a38 */
        /* <DEDUP_REMOVED lines=38> */
[-C--:B------:R-:W-:Y:S01]  /*5460*/  FFMA.FTZ R18, R6, R25.reuse, R18 ;  /* 0x0000001906127223 */ /* 0x080fe20000010012 */
[----:B------:R-:W-:Y:S01]  /*5470*/  SHF.L.U32 R6, R5, 0x10, RZ ;  /* 0x0000001005067819 */ /* 0x000fe200000006ff */
[----:B------:R-:W-:-:S02]  /*5480*/  FFMA.FTZ R19, R8, R25, -R19 ;  /* 0x0000001908137223 */ /* 0x000fc40000010813 */
        /* <DEDUP_REMOVED lines=12> */
[-C--:B------:R-:W-:Y:S01]  /*5550*/  FFMA.FTZ R2, R15, R6.reuse, -R2 ;  /* 0x000000060f027223 */ /* 0x080fe20000010802 */
[----:B------:R-:W-:Y:S01]  /*5560*/  F2FP.BF16.PACK_AB R15, R12, R13 ;  /* 0x0000000d0c0f723e */ /* 0x000fe200000010ff */
[----:B------:R-:W-:Y:S01]  /*5570*/  FFMA.FTZ R3, R14, R6, R3 ;  /* 0x000000060e037223 */ /* 0x000fe20000010003 */
[----:B------:R-:W-:-:S02]  /*5580*/  F2FP.BF16.PACK_AB R12, R8, R5 ;  /* 0x00000005080c723e */ /* 0x000fc400000010ff */
[----:B------:R-:W-:Y:S02]  /*5590*/  MOV R13, R18 ;  /* 0x00000012000d7202 */ /* 0x000fe40000000f00 */
[----:B------:R-:W-:Y:S02]  /*55a0*/  F2FP.BF16.PACK_AB R14, R3, R2 ;  /* 0x00000002030e723e */ /* 0x000fe400000010ff */
.L_x_4631:
[----:B------:R-:W-:Y:S05]  /*55b0*/  BSYNC B0 ;  /* 0x0000000000007941 */ /* 0x000fea0003800000 */
.L_x_4630:
[----:B-----5:R2:W-:Y:S02]  /*55c0*/  STS.128 [R121], R12 ;  /* 0x0000000c79007388 */ /* 0x0205e40000000c00 */
.L_x_4629:
[----:B------:R-:W-:Y:S05]  /*55d0*/  BSYNC B1 ;  /* 0x0000000000017941 */ /* 0x000fea0003800000 */
.L_x_4628:
        /* <DEDUP_REMOVED lines=23> */
[C---:B------:R-:W-:Y:S02]  /*5750*/  LOP3.LUT R10, R15.reuse, 0xffff0000, RZ, 0xc0, !PT ;  /* 0xffff00000f0a7812 */ /* 0x040fe400078ec0ff */
[C---:B------:R-:W-:Y:S02]  /*5760*/  SHF.L.U32 R7, R12.reuse, 0x10, RZ ;  /* 0x000000100c077819 */ /* 0x040fe400000006ff */
[----:B------:R-:W-:Y:S01]  /*5770*/  LOP3.LUT R16, R12, 0xffff0000, RZ, 0xc0, !PT ;  /* 0xffff00000c107812 */ /* 0x000fe200078ec0ff */
[----:B------:R-:W-:Y:S01]  /*5780*/  IMAD.U32 R12, R15, 0x10000, RZ ;  /* 0x000100000f0c7824 */ /* 0x000fe200078e00ff */
[----:B------:R-:W-:-:S02]  /*5790*/  SHF.L.U32 R13, R14, 0x10, RZ ;  /* 0x000000100e0d7819 */ /* 0x000fc400000006ff */
        /* <DEDUP_REMOVED lines=21> */
[-C--:B------:R-:W-:Y:S02]  /*58f0*/  FFMA.FTZ R0, R7, R4.reuse, -R0 ;  /* 0x0000000407007223 */ /* 0x080fe40000010800 */
[----:B------:R-:W-:Y:S02]  /*5900*/  FFMA.FTZ R17, R16, R4, R17 ;  /* 0x0000000410117223 */ /* 0x000fe40000010011 */
[----:B------:R-:W-:Y:S01]  /*5910*/  FFMA.FTZ R2, R13, R5, -R2 ;  /* 0x000000050d027223 */ /* 0x000fe20000010802 */
[----:B------:R-:W-:Y:S01]  /*5920*/  F2FP.BF16.PACK_AB R13, R18, R15 ;  /* 0x0000000f120d723e */ /* 0x000fe200000010ff */
[----:B------:R-:W-:Y:S01]  /*5930*/  FFMA.FTZ R3, R14, R5, R3 ;  /* 0x000000050e037223 */ /* 0x000fe20000010003 */
[----:B------:R-:W-:-:S02]  /*5940*/  F2FP.BF16.PACK_AB R15, R10, R11 ;  /* 0x0000000b0a0f723e */ /* 0x000fc400000010ff */
[----:B------:R-:W-:Y:S02]  /*5950*/  F2FP.BF16.PACK_AB R12, R17, R0 ;  /* 0x00000000110c723e */ /* 0x000fe400000010ff */
[----:B------:R-:W-:Y:S02]  /*5960*/  F2FP.BF16.PACK_AB R14, R3, R2 ;  /* 0x00000002030e723e */ /* 0x000fe400000010ff */
.L_x_4634:
[----:B------:R-:W-:Y:S05]  /*5970*/  BSYNC B0 ;  /* 0x0000000000007941 */ /* 0x000fea0003800000 */
.L_x_4633:
[----:B-----5:R4:W-:Y:S01]  /*5980*/  STS.128 [R121+0x800], R12 ;  /* 0x0008000c79007388 */ /* 0x0209e20000000c00 */
[----:B------:R-:W-:Y:S05]  /*5990*/  BRA `(.L_x_4632) ;  /* 0x00000e3000007947 */ /* 0x000fea0003800000 */
.L_x_4627:
        /* <DEDUP_REMOVED lines=25> */
[----:B------:R-:W3:Y:S01]  /*5b30*/  LDG.E.128 R4, [R4.64] ;  /* 0x0000000604047981 */ /* 0x000ee2000c1e1d00 */
[----:B------:R-:W-:Y:S02]  /*5b40*/  LEA.HI.X R13, R13, c[0x0][0x2b4], R2, 0x1, P2 ;  /* 0x0000ad000d0d7a11 */ /* 0x000fe400010f0c02 */
[----:B------:R-:W-:-:S04]  /*5b50*/  @P0 SHF.R.S32.HI R2, RZ, 0x1, R73 ;  /* 0x00000001ff020819 */ /* 0x000fc80000011449 */
[----:B------:R-:W-:Y:S01]  /*5b60*/  @P0 IADD3 R8, -R2, RZ, RZ ;  /* 0x000000ff02080210 */ /* 0x000fe20007ffe1ff */
[----:B--2---:R-:W2:Y:S03]  /*5b70*/  LDG.E.128 R12, [R12.64] ;  /* 0x000000060c0c7981 */ /* 0x004ea6000c1e1d00 */
        /* <DEDUP_REMOVED lines=19> */
[----:B--2---:R-:W-:Y:S01]  /*5cb0*/  IMAD.U32 R32, R12, 0x10000, RZ ;  /* 0x000100000c207824 */ /* 0x004fe200078e00ff */
        /* <DEDUP_REMOVED lines=45> */
.L_x_4638:
[----:B------:R-:W-:Y:S05]  /*5f90*/  BSYNC B0 ;  /* 0x0000000000007941 */ /* 0x000fea0003800000 */
.L_x_4637:
[----:B-----5:R3:W-:Y:S02]  /*5fa0*/  STS.128 [R121], R20 ;  /* 0x0000001479007388 */ /* 0x0207e40000000c00 */
.L_x_4636:
[----:B------:R-:W-:Y:S05]  /*5fb0*/  BSYNC B1 ;  /* 0x0000000000017941 */ /* 0x000fea0003800000 */
.L_x_4635:
        /* <DEDUP_REMOVED lines=18> */
[----:B------:R-:W-:-:S04]  /*60e0*/  @P0 IADD3 R71, -R11, RZ, RZ ;  /* 0x000000ff0b470210 */ /* 0x000fc80007ffe1ff */
[C---:B------:R-:W-:Y:S01]  /*60f0*/  IADD3 R2, P2, R10.reuse, R3, RZ ;  /* 0x000000030a027210 */ /* 0x040fe20007f5e0ff */
[----:B------:R-:W-:Y:S01]  /*6100*/  IMAD.WIDE R12, R71, 0x2, R26 ;  /* 0x00000002470c7825 */ /* 0x000fe200078e021a */
[----:B------:R-:W-:Y:S02]  /*6110*/  @P0 SHF.R.S32.HI R73, RZ, 0x1, R73 ;  /* 0x00000001ff490819 */ /* 0x000fe40000011449 */
[----:B------:R-:W-:Y:S02]  /*6120*/  LEA.HI.X.SX32 R11, R10, R0, 0x1, P2 ;  /* 0x000000000a0b7211 */ /* 0x000fe400010f0eff */
[C---:B------:R-:W-:Y:S01]  /*6130*/  LEA R16, P2, R2.reuse, c[0x0][0x2b0], 0x1 ;  /* 0x0000ac0002107a11 */ /* 0x040fe200078408ff */
[----:B--2---:R-:W2:Y:S03]  /*6140*/  LDG.E.128 R12, [R12.64] ;  /* 0x000000060c0c7981 */ /* 0x004ea6000c1e1d00 */
        /* <DEDUP_REMOVED lines=18> */
[----:B-1----:R-:W-:Y:S01]  /*6270*/  LOP3.LUT R27, R13, 0xffff0000, RZ, 0xc0, !PT ;  /* 0xffff00000d1b7812 */ /* 0x002fe200078ec0ff */
[----:B------:R-:W-:Y:S01]  /*6280*/  IMAD.U32 R24, R12, 0x10000, RZ ;  /* 0x000100000c187824 */ /* 0x000fe200078e00ff */
[----:B------:R-:W-:-:S02]  /*6290*/  SHF.L.U32 R26, R14, 0x10, RZ ;  /* 0x000000100e1a7819 */ /* 0x000fc400000006ff */
[----:B------:R-:W-:Y:S02]  /*62a0*/  LOP3.LUT R13, R14, 0xffff0000, RZ, 0xc0, !PT ;  /* 0xffff00000e0d7812 */ /* 0x000fe400078ec0ff */
[----:B------:R-:W-:Y:S01]  /*62b0*/  LOP3.LUT R7, R12, 0xffff0000, RZ, 0xc0, !PT ;  /* 0xffff00000c077812 */ /* 0x000fe200078ec0ff */
[C---:B------:R-:W-:Y:S01]  /*62c0*/  IMAD.U32 R12, R15.reuse, 0x10000, RZ ;  /* 0x000100000f0c7824 */ /* 0x040fe200078e00ff */
[C---:B---3--:R-:W-:Y:S01]  /*62d0*/  LOP3.LUT R14, R16.reuse, 0xffff0000, RZ, 0xc0, !PT ;  /* 0xffff0000100e7812 */ /* 0x048fe200078ec0ff */
[----:B------:R-:W-:Y:S01]  /*62e0*/  IMAD.U32 R29, R16, 0x10000, RZ ;  /* 0x00010000101d7824 */ /* 0x000fe200078e00ff */
        /* <DEDUP_REMOVED lines=45> */
.L_x_4640:
[----:B------:R-:W-:Y:S05]  /*65c0*/  BSYNC B0 ;  /* 0x0000000000007941 */ /* 0x000fea0003800000 */
.L_x_4639:
[----:B-----5:R1:W-:Y:S01]  /*65d0*/  STS.128 [R121+0x800], R4 ;  /* 0x0008000479007388 */ /* 0x0203e20000000c00 */
[----:B------:R-:W-:Y:S05]  /*65e0*/  BRA `(.L_x_4632) ;  /* 0x000001e000007947 */ /* 0x000fea0003800000 */
.L_x_4626:
        /* <DEDUP_REMOVED lines=15> */
.L_x_4642:
[----:B------:R-:W-:Y:S05]  /*66e0*/  BSYNC B0 ;  /* 0x0000000000007941 */ /* 0x000fea0003800000 */
.L_x_4641:
        /* <DEDUP_REMOVED lines=14> */
.L_x_4632:
[----:B------:R-:W-:Y:S05]  /*67d0*/  BSYNC B2 ;  /* 0x0000000000027941 */ /* 0x000fea0003800000 */
.L_x_4625:
[----:B------:R-:W-:Y:S01]  /*67e0*/  IADD3 R105, R49, -0x1, RZ ;  /* 0xffffffff31697810 */ /* 0x000fe20007ffe0ff */
[----:B------:R-:W-:Y:S01]  /*67f0*/  BSSY B0, `(.L_x_4643) ;  /* 0x0000011000007945 */ /* 0x000fe20003800000 */
[----:B------:R-:W-:-:S03]  /*6800*/  LEA R146, P0, R124, c[0x0][0x168], 0x1 ;  /* 0x00005a007c927a11 */ /* 0x000fc600078008ff */
[----:B----4-:R-:W-:Y:S01]  /*6810*/  IMAD.SHL.U32 R3, R105, 0x80, RZ ;  /* 0x0000008069037824 */ /* 0x010fe200078e00ff */
        /* <DEDUP_REMOVED lines=14> */
.L_x_4644:
[----:B------:R-:W-:Y:S05]  /*6900*/  BSYNC B0 ;  /* 0x0000000000007941 */ /* 0x000fea0003800000 */
.L_x_4643:
[----:B------:R-:W-:Y:S01]  /*6910*/  ISETP.GE.AND P0, PT, R8, R5, PT ;  /* 0x000000050800720c */ /* 0x000fe20003f06270 */
[----:B------:R-:W-:-:S12]  /*6920*/  BSSY B0, `(.L_x_4645) ;  /* 0x000000b000007945 */ /* 0x000fd80003800000 */
        /* <DEDUP_REMOVED lines=10> */
.L_x_4646:
[----:B------:R-:W-:Y:S05]  /*69d0*/  BSYNC B0 ;  /* 0x0000000000007941 */ /* 0x000fea0003800000 */
.L_x_4645:
        /* <DEDUP_REMOVED lines=15> */
.L_x_4648:
[----:B------:R-:W-:Y:S05]  /*6ad0*/  BSYNC B0 ;  /* 0x0000000000007941 */ /* 0x000fea0003800000 */
.L_x_4647:
[----:B------:R-:W-:Y:S01]  /*6ae0*/  IADD3 R2, R122, 0x60, RZ ;  /* 0x000000607a027810 */ /* 0x000fe20007ffe0ff */
        /* <DEDUP_REMOVED lines=12> */
[----:B--2---:R-:W-:Y:S01]  /*6bb0*/  MOV R118, R146 ;  /* 0x0000009200767202 */ /* 0x004fe20000000f00 */
[----:B------:R-:W-:-:S04]  /*6bc0*/  UIMAD UR4, UR4, 0xc0, URZ ;  /* 0x000000c0040478a4 */ /* 0x000fc8000f8e023f */
[----:B-----5:R-:W-:-:S05]  /*6bd0*/  IMAD.WIDE.U32 R10, R0, 0xc0, R118 ;  /* 0x000000c0000a7825 */ /* 0x020fca00078e0076 */
[----:B------:R-:W-:-:S05]  /*6be0*/  IADD3 R11, R11, UR4, RZ ;  /* 0x000000040b0b7c10 */ /* 0x000fca000fffe0ff */
[----:B------:R-:W-:Y:S01]  /*6bf0*/  @!PT LDS RZ, [RZ] ;  /* 0x00000000fffff984 */ /* 0x000fe20000000800 */
[----:B------:R-:W-:Y:S01]  /*6c00*/  @!PT LDS RZ, [RZ] ;  /* 0x00000000fffff984 */ /* 0x000fe20000000800 */
[----:B------:R-:W-:Y:S01]  /*6c10*/  @!PT LDS RZ, [RZ] ;  /* 0x00000000fffff984 */ /* 0x000fe20000000800 */
[----:B------:R2:W-:Y:S02]  /*6c20*/  LDGSTS.E.BYPASS.LTC128B.128 [R121+0x2800], [R10.64] ;  /* 0x028000000a797fae */ /* 0x0005e4000b901d46 */
.L_x_4650:
[----:B------:R-:W-:Y:S05]  /*6c30*/  BSYNC B0 ;  /* 0x0000000000007941 */ /* 0x000fea0003800000 */
.L_x_4649:
[----:B------:R-:W-:Y:S01]  /*6c40*/  IMAD R64, R64, c[0x0][0x320], RZ ;  /* 0x0000c80040407a24 */ /* 0x000fe200078e02ff */
[----:B------:R-:W0:Y:S01]  /*6c50*/  LDGDEPBAR ;  /* 0x00000000000079af */ /* 0x000e220000000000 */
[----:B------:R-:W-:-:S04]  /*6c60*/  IMAD.WIDE.U32 R128, R65, c[0x0][0x320], R128 ;  /* 0x0000c80041807a25 */ /* 0x000fc800078e0080 */
[----:B------:R-:W-:Y:S01]  /*6c70*/  IMAD R64, R65, c[0x0][0x324], R64 ;  /* 0x0000c90041407a24 */ /* 0x000fe200078e0240 */
[----:B--2---:R-:W-:-:S03]  /*6c80*/  LEA R10, P0, R128, c[0x0][0x318], 0x2 ;  /* 0x0000c600800a7a11 */ /* 0x004fc600078010ff */
[----:B------:R-:W-:-:S05]  /*6c90*/  IMAD.IADD R64, R129, 0x1, R64 ;  /* 0x0000000181407824 */ /* 0x000fca00078e0240 */
[----:B-----5:R-:W-:-:S05]  /*6ca0*/  LEA.HI.X R11, R128, c[0x0][0x31c], R64, 0x2, P0 ;  /* 0x0000c700800b7a11 */ /* 0x020fca00000f1440 */
[----:B------:R-:W2:Y:S01]  /*6cb0*/  LDG.E R0, [R10.64] ;  /* 0x000000060a007981 */ /* 0x000ea2000c1e1900 */
[----:B------:R-:W-:Y:S01]  /*6cc0*/  ISETP.GE.AND P2, PT, R122, R5, PT ;  /* 0x000000057a00720c */ /* 0x000fe20003f46270 */
[----:B------:R-:W2:Y:S01]  /*6cd0*/  MUFU.RCP R97, c[0x0][0x238] ;  /* 0x00008e0000617b08 */ /* 0x000ea20000001000 */
[----:B------:R-:W-:Y:S01]  /*6ce0*/  SHF.R.S32.HI R123, RZ, 0x1f, R6 ;  /* 0x0000001fff7b7819 */ /* 0x000fe20000011406 */
[----:B------:R-:W-:Y:S01]  /*6cf0*/  IMAD.SHL.U32 R103, R51, 0x2, RZ ;  /* 0x0000000233677824 */ /* 0x000fe200078e00ff */
[----:B------:R-:W-:-:S04]  /*6d00*/  DEPBAR.LE SB0, 0x0 ;  /* 0x000080000000791a */ /* 0x000fc80000000000 */
[----:B------:R-:W-:Y:S01]  /*6d10*/  BAR.SYNC.DEFER_BLOCKING 0x0 ;  /* 0x0000000000007b1d */ /* 0x000fe20000010000 */
[C---:B------:R-:W-:Y:S02]  /*6d20*/  LEA R150, P0, R152.reuse, c[0x0][0x170], 0x1 ;  /* 0x00005c0098967a11 */ /* 0x040fe400078008ff */
        /* <DEDUP_REMOVED lines=8> */
[----:B--2---:R-:W-:Y:S01]  /*6db0*/  FMUL.FTZ R97, R0, R97 ;  /* 0x0000006100617220 */ /* 0x004fe20000410000 */
        /* <DEDUP_REMOVED lines=10> */
.L_x_4652:
[----:B-1----:R-:W-:Y:S05]  /*6e60*/  BSYNC B0 ;  /* 0x0000000000007941 */ /* 0x002fea0003800000 */
.L_x_4651:
        /* <DEDUP_REMOVED lines=13> */
.L_x_4654:
[----:B------:R-:W-:Y:S05]  /*6f40*/  BSYNC B0 ;  /* 0x0000000000007941 */ /* 0x000fea0003800000 */
.L_x_4653:
        /* <DEDUP_REMOVED lines=15> */
.L_x_4656:
[----:B------:R-:W-:Y:S05]  /*7040*/  BSYNC B0 ;  /* 0x0000000000007941 */ /* 0x000fea0003800000 */
.L_x_4655:
        /* <DEDUP_REMOVED lines=16> */
.L_x_4658:
[----:B------:R-:W-:Y:S05]  /*7150*/  BSYNC B0 ;  /* 0x0000000000007941 */ /* 0x000fea0003800000 */
.L_x_4657:
[----:B------:R-:W-:Y:S01]  /*7160*/  LOP3.LUT R0, R63, 0xfffffff8, RZ, 0xc0, !PT ;  /* 0xfffffff83f007812 */ /* 0x000fe200078ec0ff */
[----:B------:R-:W-:Y:S01]  /*7170*/  IMAD.SHL.U32 R13, R57, 0x40, RZ ;  /* 0x00000040390d7824 */ /* 0x000fe200078e00ff */
[----:B------:R-:W-:Y:S01]  /*7180*/  SHF.R.S32.HI R2, RZ, 0x4, R61 ;  /* 0x00000004ff027819 */ /* 0x000fe2000001143d */
[----:B------:R-:W-:Y:S01]  /*7190*/  IMAD.IADD R11, R3, 0x1, R103 ;  /* 0x00000001030b7824 */ /* 0x000fe200078e0267 */
[----:B------:R-:W-:Y:S01]  /*71a0*/  SHF.R.S32.HI R133, RZ, 0x1f, R60 ;  /* 0x0000001fff857819 */ /* 0x000fe2000001143c */
[----:B------:R-:W-:Y:S01]  /*71b0*/  IMAD.IADD R51, R51, 0x1, -R0 ;  /* 0x0000000133337824 */ /* 0x000fe200078e0a00 */
[----:B------:R-:W-:Y:S01]  /*71c0*/  LEA.HI R15, R61, R2, RZ, 0x1 ;  /* 0x000000023d0f7211 */ /* 0x000fe200078f08ff */
[----:B------:R-:W0:Y:S01]  /*71d0*/  LDGDEPBAR ;  /* 0x00000000000079af */ /* 0x000e220000000000 */
[----:B------:R-:W-:Y:S01]  /*71e0*/  LEA.HI R133, R133, R60, RZ, 0x3 ;  /* 0x0000003c85857211 */ /* 0x000fe200078f18ff */
[----:B------:R-:W-:Y:S01]  /*71f0*/  I2F R8, R11 ;  /* 0x0000000b00087306 */ /* 0x000fe20000201400 */
[----:B------:R-:W-:-:S02]  /*7200*/  LEA.HI R0, R51, R51, RZ, 0x1 ;  /* 0x0000003333007211 */ /* 0x000fc400078f08ff */
[----:B------:R-:W-:Y:S01]  /*7210*/  LOP3.LUT R15, R15, 0xfffffffe, RZ, 0xc0, !PT ;  /* 0xfffffffe0f0f7812 */ /* 0x000fe200078ec0ff */
[----:B------:R-:W-:Y:S01]  /*7220*/  IMAD.SHL.U32 R133, R133, 0x20, RZ ;  /* 0x0000002085857824 */ /* 0x000fe200078e00ff */
[----:B------:R-:W-:Y:S02]  /*7230*/  LOP3.LUT R94, R0, 0x3fffffe, RZ, 0xc0, !PT ;  /* 0x03fffffe005e7812 */ /* 0x000fe400078ec0ff */
[----:B------:R-:W-:Y:S01]  /*7240*/  SHF.R.S32.HI R0, RZ, 0x1, R0 ;  /* 0x00000001ff007819 */ /* 0x000fe20000011400 */
[----:B------:R-:W-:Y:S01]  /*7250*/  IMAD.IADD R15, R2, 0x1, -R15 ;  /* 0x00000001020f7824 */ /* 0x000fe200078e0a0f */
[----:B------:R-:W-:Y:S01]  /*7260*/  LOP3.LUT R13, R13, 0xc0, RZ, 0xc0, !PT ;  /* 0x000000c00d0d7812 */ /* 0x000fe200078ec0ff */
[----:B------:R-:W-:Y:S01]  /*7270*/  IMAD.SHL.U32 R2, R62, 0x8, RZ ;  /* 0x000000083e027824 */ /* 0x000fe200078e00ff */
[----:B------:R-:W-:Y:S01]  /*7280*/  LOP3.LUT R59, R59, 0x7fffffe, RZ, 0xc0, !PT ;  /* 0x07fffffe3b3b7812 */ /* 0x000fe200078ec0ff */
[C---:B-1----:R-:W-:Y:S01]  /*7290*/  IMAD.SHL.U32 R5, R0.reuse, 0x40, RZ ;  /* 0x0000004000057824 */ /* 0x042fe200078e00ff */
[----:B------:R-:W-:Y:S01]  /*72a0*/  LOP3.LUT R133, R133, 0xffffff00, RZ, 0xc0, !PT ;  /* 0xffffff0085857812 */ /* 0x000fe200078ec0ff */
[----:B------:R-:W-:Y:S01]  /*72b0*/  IMAD.SHL.U32 R10, R15, 0x8, RZ ;  /* 0x000000080f0a7824 */ /* 0x000fe200078e00ff */
[----:B------:R-:W-:Y:S01]  /*72c0*/  LOP3.LUT P0, RZ, R0, 0x2, RZ, 0xc0, !PT ;  /* 0x0000000200ff7812 */ /* 0x000fe2000780c0ff */
[----:B------:R-:W-:Y:S01]  /*72d0*/  IMAD.IADD R130, R60, 0x1, -R59 ;  /* 0x000000013c827824 */ /* 0x000fe200078e0a3b */
[----:B------:R-:W-:Y:S01]  /*72e0*/  LOP3.LUT R5, R5, 0xc0, RZ, 0xc0, !PT ;  /* 0x000000c005057812 */ /* 0x000fe200078ec0ff */
[----:B------:R-:W-:Y:S01]  /*72f0*/  IMAD.IADD R94, R51, 0x1, -R94 ;  /* 0x00000001335e7824 */ /* 0x000fe200078e0a5e */
[----:B------:R-:W-:Y:S01]  /*7300*/  LOP3.LUT R10, R13, 0x8, R10, 0xf8, !PT ;  /* 0x000000080d0a7812 */ /* 0x000fe200078ef80a */
[----:B------:R-:W-:Y:S01]  /*7310*/  IMAD R7, R50, 0x200, R133 ;  /* 0x0000020032077824 */ /* 0x000fe200078e0285 */
        /* <DEDUP_REMOVED lines=8> */
[----:B------:R-:W-:-:S02]  /*73a0*/  LOP3.LUT R5, R2, R5, RZ, 0x3c, !PT ;  /* 0x0000000502057212 */ /* 0x000fc400078e3cff */
[C---:B------:R-:W-:Y:S01]  /*73b0*/  IADD3 R129, R11.reuse, 0x11, RZ ;  /* 0x000000110b817810 */ /* 0x040fe20007ffe0ff */
[----:B------:R-:W-:Y:S01]  /*73c0*/  IMAD.IADD R96, R10, 0x1, R7 ;  /* 0x000000010a607824 */ /* 0x000fe200078e0207 */
[C---:B------:R-:W-:Y:S01]  /*73d0*/  IADD3 R109, R11.reuse, 0x18, RZ ;  /* 0x000000180b6d7810 */ /* 0x040fe20007ffe0ff */
[----:B------:R-:W-:Y:S01]  /*73e0*/  IMAD.U32 R94, R94, 0x20, R5 ;  /* 0x000000205e5e7824 */ /* 0x000fe200078e0005 */
[----:B------:R-:W-:Y:S01]  /*73f0*/  I2F R122, R129 ;  /* 0x00000081007a7306 */ /* 0x000fe20000201400 */
[----:B------:R-:W-:Y:S01]  /*7400*/  IMAD.SHL.U32 R96, R96, 0x2, RZ ;  /* 0x0000000260607824 */ /* 0x000fe200078e00ff */
[C---:B------:R-:W-:Y:S01]  /*7410*/  IADD3 R101, R11.reuse, 0x20, RZ ;  /* 0x000000200b657810 */ /* 0x040fe20007ffe0ff */
[----:B------:R-:W-:Y:S01]  /*7420*/  IMAD.SHL.U32 R94, R94, 0x2, RZ ;  /* 0x000000025e5e7824 */ /* 0x000fe200078e00ff */
[----:B------:R-:W-:Y:S01]  /*7430*/  IADD3 R107, R11, 0x19, RZ ;  /* 0x000000190b6b7810 */ /* 0x000fe20007ffe0ff */
        /* <DEDUP_REMOVED lines=9> */
[----:B------:R-:W-:Y:S01]  /*74d0*/  LDSM.16.M88.4 R4, [R95] ;  /* 0x000000005f04783b */ /* 0x000fe20000000200 */
[C---:B------:R-:W-:Y:S01]  /*74e0*/  IADD3 R81, R11.reuse, 0x29, RZ ;  /* 0x000000290b517810 */ /* 0x040fe20007ffe0ff */
[----:B------:R-:W-:Y:S01]  /*74f0*/  I2F R120, R109 ;  /* 0x0000006d00787306 */ /* 0x000fe20000201400 */
[C---:B------:R-:W-:Y:S01]  /*7500*/  IADD3 R83, R11.reuse, 0x30, RZ ;  /* 0x000000300b537810 */ /* 0x040fe20007ffe0ff */
[----:B------:R-:W-:Y:S01]  /*7510*/  LDSM.16.M88.4 R24, [R93] ;  /* 0x000000005d18783b */ /* 0x000fe20000000200 */
[----:B------:R-:W-:-:S02]  /*7520*/  IADD3 R77, R11, 0x31, RZ ;  /* 0x000000310b4d7810 */ /* 0x000fc40007ffe0ff */
[C---:B------:R-:W-:Y:S01]  /*7530*/  IADD3 R75, R11.reuse, 0x38, RZ ;  /* 0x000000380b4b7810 */ /* 0x040fe20007ffe0ff */
[----:B---3--:R-:W3:Y:S01]  /*7540*/  LDSM.16.M88.4 R20, [R94+0x1400] ;  /* 0x001400005e14783b */ /* 0x008ee20000000200 */
[C---:B------:R-:W-:Y:S01]  /*7550*/  IADD3 R73, R11.reuse, 0x1, RZ ;  /* 0x000000010b497810 */ /* 0x040fe20007ffe0ff */
[----:B------:R-:W-:Y:S01]  /*7560*/  I2F R112, R101 ;  /* 0x0000006500707306 */ /* 0x000fe20000201400 */
[C---:B------:R-:W-:Y:S01]  /*7570*/  IADD3 R71, R11.reuse, 0x8, RZ ;  /* 0x000000080b477810 */ /* 0x040fe20007ffe0ff */
[----:B------:R-:W5:Y:S01]  /*7580*/  LDSM.16.M88.4 R44, [R93+0x400] ;  /* 0x000400005d2c783b */ /* 0x000f620000000200 */
[C---:B------:R-:W-:Y:S02]  /*7590*/  IADD3 R67, R11.reuse, 0x9, RZ ;  /* 0x000000090b437810 */ /* 0x040fe40007ffe0ff */
[C---:B------:R-:W-:Y:S01]  /*75a0*/  IADD3 R69, R11.reuse, 0x10, RZ ;  /* 0x000000100b457810 */ /* 0x040fe20007ffe0ff */
[----:B------:R-:W-:Y:S01]  /*75b0*/  LDSM.16.M88.4 R36, [R93+0x800] ;  /* 0x000800005d24783b */ /* 0x000fe20000000200 */
[C---:B------:R-:W-:Y:S01]  /*75c0*/  IADD3 R65, R11.reuse, 0x39, RZ ;  /* 0x000000390b417810 */ /* 0x040fe20007ffe0ff */
[----:B------:R-:W-:Y:S01]  /*75d0*/  I2F R108, R101 ;  /* 0x00000065006c7306 */ /* 0x000fe20000201400 */
[C---:B------:R-:W-:Y:S01]  /*75e0*/  IADD3 R61, R11.reuse, 0x48, RZ ;  /* 0x000000480b3d7810 */ /* 0x040fe20007ffe0ff */
[----:B------:R-:W-:Y:S01]  /*75f0*/  LDSM.16.M88.4 R32, [R94+0x1c00] ;  /* 0x001c00005e20783b */ /* 0x000fe20000000200 */
[----:B------:R-:W-:-:S02]  /*7600*/  IADD3 R51, R11, 0x51, RZ ;  /* 0x000000510b337810 */ /* 0x000fc40007ffe0ff */
[C---:B------:R-:W-:Y:S02]  /*7610*/  IADD3 R59, R11.reuse, 0x40, RZ ;  /* 0x000000400b3b7810 */ /* 0x040fe40007ffe0ff */
[C---:B------:R-:W-:Y:S01]  /*7620*/  IADD3 R55, R11.reuse, 0x41, RZ ;  /* 0x000000410b377810 */ /* 0x040fe20007ffe0ff */
[----:B------:R-:W-:Y:S01]  /*7630*/  I2F R110, R107 ;  /* 0x0000006b006e7306 */ /* 0x000fe20000201400 */
[C---:B------:R-:W-:Y:S02]  /*7640*/  IADD3 R63, R11.reuse, 0x49, RZ ;  /* 0x000000490b3f7810 */ /* 0x040fe40007ffe0ff */
[C---:B------:R-:W-:Y:S02]  /*7650*/  IADD3 R57, R11.reuse, 0x50, RZ ;  /* 0x000000500b397810 */ /* 0x040fe40007ffe0ff */
[C---:B------:R-:W-:Y:S02]  /*7660*/  IADD3 R53, R11.reuse, 0x58, RZ ;  /* 0x000000580b357810 */ /* 0x040fe40007ffe0ff */
[C---:B------:R-:W-:Y:S01]  /*7670*/  IADD3 R171, R11.reuse, 0x59, RZ ;  /* 0x000000590bab7810 */ /* 0x040fe20007ffe0ff */
[----:B------:R-:W-:Y:S01]  /*7680*/  I2F R114, R109 ;  /* 0x0000006d00727306 */ /* 0x000fe20000201400 */
[C---:B------:R-:W-:Y:S01]  /*7690*/  IADD3 R185, R11.reuse, 0x71, RZ ;  /* 0x000000710bb97810 */ /* 0x040fe20007ffe0ff */
[----:B-1----:R-:W-:Y:S01]  /*76a0*/  HMMA.16816.F32.BF16 R16, R12, R40, RZ ;  /* 0x000000280c10723c */ /* 0x002fe200000418ff */
[----:B------:R-:W-:-:S02]  /*76b0*/  IADD3 R193, R11, 0x79, RZ ;  /* 0x000000790bc17810 */ /* 0x000fc40007ffe0ff */
[C---:B------:R-:W-:Y:S02]  /*76c0*/  IADD3 R173, R11.reuse, 0x68, RZ ;  /* 0x000000680bad7810 */ /* 0x040fe40007ffe0ff */
[C---:B------:R-:W-:Y:S01]  /*76d0*/  IADD3 R175, R11.reuse, 0x69, RZ ;  /* 0x000000690baf7810 */ /* 0x040fe20007ffe0ff */
[----:B------:R-:W-:Y:S01]  /*76e0*/  I2F R118, R107 ;  /* 0x0000006b00767306 */ /* 0x000fe20000201400 */
[C---:B------:R-:W-:Y:S01]  /*76f0*/  IADD3 R189, R11.reuse, 0x78, RZ ;  /* 0x000000780bbd7810 */ /* 0x040fe20007ffe0ff */
[----:B------:R-:W-:Y:S01]  /*7700*/  HMMA.16816.F32.BF16 R40, R12, R42, RZ ;  /* 0x0000002a0c28723c */ /* 0x000fe200000418ff */
[----:B------:R-:W-:-:S05]  /*7710*/  IADD3 R191, R11, 0x21, RZ ;  /* 0x000000210bbf7810 */ /* 0x000fca0007ffe0ff */
[----:B------:R-:W-:Y:S02]  /*7720*/  I2F R90, R99 ;  /* 0x00000063005a7306 */ /* 0x000fe40000201400 */
[----:B---3--:R-:W-:Y:S06]  /*7730*/  HMMA.16816.F32.BF16 R28, R12, R20, RZ ;  /* 0x000000140c1c723c */ /* 0x008fec00000418ff */
[----:B------:R-:W-:Y:S02]  /*7740*/  I2F R104, R99 ;  /* 0x0000006300687306 */ /* 0x000fe40000201400 */
[C---:B------:R-:W-:Y:S06]  /*7750*/  HMMA.16816.F32.BF16 R16, R4.reuse, R24, R16 ;  /* 0x000000180410723c */ /* 0x040fec0000041810 */
[----:B------:R-:W-:Y:S02]  /*7760*/  I2F R106, R81 ;  /* 0x00000051006a7306 */ /* 0x000fe40000201400 */
[----:B------:R-:W-:Y:S01]  /*7770*/  HMMA.16816.F32.BF16 R40, R4, R26, R40 ;  /* 0x0000001a0428723c */ /* 0x000fe20000041828 */
[----:B------:R-:W1:Y:S05]  /*7780*/  LDSM.16.M88.4 R24, [R94+0x1800] ;  /* 0x001800005e18783b */ /* 0x000e6a0000000200 */
[----:B------:R-:W-:Y:S02]  /*7790*/  I2F R98, R81 ;  /* 0x0000005100627306 */ /* 0x000fe40000201400 */
[----:B------:R-:W-:Y:S06]  /*77a0*/  HMMA.16816.F32.BF16 R20, R12, R22, RZ ;  /* 0x000000160c14723c */ /* 0x000fec00000418ff */
[----:B------:R-:W-:Y:S02]  /*77b0*/  I2F R102, R83 ;  /* 0x0000005300667306 */ /* 0x000fe40000201400 */
[----:B------:R-:W-:Y:S01]  /*77c0*/  FMUL.FTZ R16, R16, c[0x0][0x2ec] ;  /* 0x0000bb0010107a20 */ /* 0x000fe20000410000 */
[----:B-----5:R-:W-:Y:S01]  /*77d0*/  HMMA.16816.F32.BF16 R28, R4, R44, R28 ;  /* 0x0000002c041c723c */ /* 0x020fe2000004181c */
[----:B------:R-:W-:-:S02]  /*77e0*/  FMUL.FTZ R17, R17, c[0x0][0x2ec] ;  /* 0x0000bb0011117a20 */ /* 0x000fc40000410000 */
[----:B------:R-:W-:Y:S02]  /*77f0*/  FMUL.FTZ R18, R18, c[0x0][0x2ec] ;  /* 0x0000bb0012127a20 */ /* 0x000fe40000410000 */
[----:B------:R-:W-:Y:S01]  /*7800*/  MUFU.TANH R48, R16 ;  /* 0x0000001000307308 */ /* 0x000fe20000002400 */
[----:B------:R-:W-:Y:S02]  /*7810*/  FMUL.FTZ R91, R19, c[0x0][0x2ec] ;  /* 0x0000bb00135b7a20 */ /* 0x000fe40000410000 */
[----:B------:R-:W-:Y:S02]  /*7820*/  FMUL.FTZ R40, R40, c[0x0][0x2ec] ;  /* 0x0000bb0028287a20 */ /* 0x000fe40000410000 */
[----:B------:R-:W-:Y:S02]  /*7830*/  FMUL.FTZ R41, R41, c[0x0][0x2ec] ;  /* 0x0000bb0029297a20 */ /* 0x000fe40000410000 */
[----:B------:R-:W-:Y:S01]  /*7840*/  FMUL.FTZ R42, R42, c[0x0][0x2ec] ;  /* 0x0000bb002a2a7a20 */ /* 0x000fe20000410000 */
[----:B------:R-:W-:Y:S01]  /*7850*/  MUFU.TANH R79, R17 ;  /* 0x00000011004f7308 */ /* 0x000fe20000002400 */
[----:B------:R-:W-:Y:S01]  /*7860*/  FMUL.FTZ R43, R43, c[0x0][0x2ec] ;  /* 0x0000bb002b2b7a20 */ /* 0x000fe20000410000 */
[----:B------:R-:W-:Y:S01]  /*7870*/  HMMA.16816.F32.BF16 R20, R4, R46, R20 ;  /* 0x0000002e0414723c */ /* 0x000fe20000041814 */
[----:B------:R-:W3:Y:S05]  /*7880*/  LDSM.16.M88.4 R44, [R94+0x2000] ;  /* 0x002000005e2c783b */ /* 0x000eea0000000200 */
[----:B------:R1:W5:Y:S03]  /*7890*/  MUFU.TANH R52, R18 ;  /* 0x0000001200347308 */ /* 0x0003660000002400 */
[----:B------:R-:W-:-:S02]  /*78a0*/  FMUL.FTZ R132, R28, c[0x0][0x2ec] ;  /* 0x0000bb001c847a20 */ /* 0x000fc40000410000 */
[----:B------:R-:W-:Y:S02]  /*78b0*/  FMUL.FTZ R135, R29, c[0x0][0x2ec] ;  /* 0x0000bb001d877a20 */ /* 0x000fe40000410000 */
[----:B------:R-:W-:Y:S01]  /*78c0*/  FMUL.FTZ R134, R30, c[0x0][0x2ec] ;  /* 0x0000bb001e867a20 */ /* 0x000fe20000410000 */
[----:B------:R-:W-:Y:S01]  /*78d0*/  MUFU.TANH R128, R40 ;  /* 0x0000002800807308 */ /* 0x000fe20000002400 */
[----:B------:R-:W-:Y:S02]  /*78e0*/  FMUL.FTZ R137, R31, c[0x0][0x2ec] ;  /* 0x0000bb001f897a20 */ /* 0x000fe40000410000 */
[----:B------:R-:W2:Y:S01]  /*78f0*/  LDSM.16.M88.4 R28, [R93+0xc00] ;  /* 0x000c00005d1c783b */ /* 0x000ea20000000200 */
[----:B-1----:R-:W-:Y:S04]  /*7900*/  HMMA.16816.F32.BF16 R16, R12, R24, RZ ;  /* 0x000000180c10723c */ /* 0x002fe800000418ff */
[----:B------:R-:W-:Y:S02]  /*7910*/  MUFU.TANH R89, R41 ;  /* 0x0000002900597308 */ /* 0x000fe40000002400 */
[----:B------:R-:W-:-:S02]  /*7920*/  FMUL.FTZ R20, R20, c[0x0][0x2ec] ;  /* 0x0000bb0014147a20 */ /* 0x000fc40000410000 */
[----:B------:R-:W-:Y:S02]  /*7930*/  FMUL.FTZ R21, R21, c[0x0][0x2ec] ;  /* 0x0000bb0015157a20 */ /* 0x000fe40000410000 */
[----:B------:R-:W-:Y:S01]  /*7940*/  FMUL.FTZ R165, R22, c[0x0][0x2ec] ;  /* 0x0000bb0016a57a20 */ /* 0x000fe20000410000 */
[----:B------:R-:W-:Y:S01]  /*7950*/  HMMA.16816.F32.BF16 R24, R12, R26, RZ ;  /* 0x0000001a0c18723c */ /* 0x000fe200000418ff */
[----:B------:R-:W-:Y:S01]  /*7960*/  MUFU.TANH R131, R42 ;  /* 0x0000002a00837308 */ /* 0x000fe20000002400 */
[----:B------:R-:W-:Y:S02]  /*7970*/  FMUL.FTZ R149, R23, c[0x0][0x2ec] ;  /* 0x0000bb0017957a20 */ /* 0x000fe40000410000 */
[----:B-----5:R-:W-:-:S05]  /*7980*/  FFMA.FTZ R52, R97, R8, R52 ;  /* 0x0000000861347223 */ /* 0x020fca0000010034 */
[----:B------:R1:W-:Y:S04]  /*7990*/  MUFU.TANH R87, R43 ;  /* 0x0000002b00577308 */ /* 0x0003e80000002400 */
[C---:B------:R-:W-:Y:S04]  /*79a0*/  HMMA.16816.F32.BF16 R16, R4.reuse, R36, R16 ;  /* 0x000000240410723c */ /* 0x040fe80000041810 */
[----:B------:R-:W-:Y:S07]  /*79b0*/  MUFU.TANH R139, R20 ;  /* 0x00000014008b7308 */ /* 0x000fee0000002400 */
[----:B------:R-:W-:Y:S01]  /*79c0*/  HMMA.16816.F32.BF16 R24, R4, R38, R24 ;  /* 0x000000260418723c */ /* 0x000fe20000041818 */
[----:B------:R5:W4:Y:S07]  /*79d0*/  MUFU.TANH R156, R21 ;  /* 0x00000015009c7308 */ /* 0x000b2e0000002400 */
[C---:B-1----:R-:W-:Y:S01]  /*79e0*/  HMMA.16816.F32.BF16 R40, R12.reuse, R32, RZ ;  /* 0x000000200c28723c */ /* 0x042fe200000418ff */
[----:B------:R-:W-:Y:S07]  /*79f0*/  MUFU.TANH R135, R135 ;  /* 0x0000008700877308 */ /* 0x000fee0000002400 */
[----:B------:R-:W-:Y:S01]  /*7a00*/  HMMA.16816.F32.BF16 R32, R12, R34, RZ ;  /* 0x000000220c20723c */ /* 0x000fe200000418ff */
[----:B-----5:R-:W1:Y:S01]  /*7a10*/  LDSM.16.M88.4 R20, [R93+0x1000] ;  /* 0x001000005d14783b */ /* 0x020e620000000200 */
[----:B------:R-:W-:Y:S01]  /*7a20*/  FMUL.FTZ R18, R18, c[0x0][0x2ec] ;  /* 0x0000bb0012127a20 */ /* 0x000fe20000410000 */
[----:B------:R-:W5:Y:S01]  /*7a30*/  MUFU.TANH R137, R137 ;  /* 0x0000008900897308 */ /* 0x000f620000002400 */
[----:B------:R-:W-:-:S02]  /*7a40*/  FMUL.FTZ R16, R16, c[0x0][0x2ec] ;  /* 0x0000bb0010107a20 */ /* 0x000fc40000410000 */
[----:B----4-:R-:W-:Y:S02]  /*7a50*/  FFMA.FTZ R118, R97, R118, R156 ;  /* 0x0000007661767223 */ /* 0x010fe4000001009c */
[----:B------:R-:W-:Y:S01]  /*7a60*/  FMUL.FTZ R24, R24, c[0x0][0x2ec] ;  /* 0x0000bb0018187a20 */ /* 0x000fe20000410000 */
[C---:B---3--:R-:W-:Y:S01]  /*7a70*/  HMMA.16816.F32.BF16 R36, R12.reuse, R44, RZ ;  /* 0x0000002c0c24723c */ /* 0x048fe200000418ff */
[----:B------:R-:W-:Y:S01]  /*7a80*/  FMUL.FTZ R25, R25, c[0x0][0x2ec] ;  /* 0x0000bb0019197a20 */ /* 0x000fe20000410000 */
[----:B------:R-:W3:Y:S01]  /*7a90*/  MUFU.TANH R162, R18 ;  /* 0x0000001200a27308 */ /* 0x000ee20000002400 */
[----:B------:R-:W-:Y:S02]  /*7aa0*/  FMUL.FTZ R26, R26, c[0x0][0x2ec] ;  /* 0x0000bb001a1a7a20 */ /* 0x000fe40000410000 */
[----:B------:R-:W-:Y:S02]  /*7ab0*/  FMUL.FTZ R27, R27, c[0x0][0x2ec] ;  /* 0x0000bb001b1b7a20 */ /* 0x000fe40000410000 */
[----:B------:R-:W-:Y:S01]  /*7ac0*/  FMUL.FTZ R19, R19, c[0x0][0x2ec] ;  /* 0x0000bb0013137a20 */ /* 0x000fe20000410000 */
[----:B------:R-:W-:Y:S01]  /*7ad0*/  HMMA.16816.F32.BF16 R44, R12, R46, RZ ;  /* 0x0000002e0c2c723c */ /* 0x000fe200000418ff */
[----:B------:R-:W-:Y:S01]  /*7ae0*/  FMUL.FTZ R17, R17, c[0x0][0x2ec] ;  /* 0x0000bb0011117a20 */ /* 0x000fe20000410000 */
[----:B------:R-:W4:Y:S01]  /*7af0*/  MUFU.TANH R147, R24 ;  /* 0x0000001800937308 */ /* 0x000f220000002400 */
[----:B-----5:R-:W-:-:S05]  /*7b00*/  FFMA.FTZ R116, R97, R116, R137 ;  /* 0x0000007461747223 */ /* 0x020fca0000010089 */
[----:B--2---:R-:W-:Y:S02]  /*7b10*/  HMMA.16816.F32.BF16 R40, R4, R28, R40 ;  /* 0x0000001c0428723c */ /* 0x004fe40000041828 */
[----:B------:R-:W2:Y:S01]  /*7b20*/  MUFU.TANH R143, R25 ;  /* 0x00000019008f7308 */ /* 0x000ea20000002400 */
[----:B---3--:R-:W-:-:S05]  /*7b30*/  FFMA.FTZ R162, R97, R108, R162 ;  /* 0x0000006c61a27223 */ /* 0x008fca00000100a2 */
[----:B------:R-:W-:Y:S01]  /*7b40*/  HMMA.16816.F32.BF16 R32, R4, R30, R32 ;  /* 0x0000001e0420723c */ /* 0x000fe20000041820 */
[----:B------:R-:W-:Y:S01]  /*7b50*/  LDSM.16.M88.4 R28, [R93+0x1400] ;  /* 0x001400005d1c783b */ /* 0x000fe20000000200 */
[----:B------:R-:W-:Y:S01]  /*7b60*/  MUFU.TANH R157, R26 ;  /* 0x0000001a009d7308 */ /* 0x000fe20000002400 */
[----:B----4-:R-:W-:-:S05]  /*7b70*/  FFMA.FTZ R147, R97, R90, R147 ;  /* 0x0000005a61937223 */ /* 0x010fca0000010093 */
[----:B-1----:R-:W-:Y:S02]  /*7b80*/  HMMA.16816.F32.BF16 R36, R4, R20, R36 ;  /* 0x000000140424723c */ /* 0x002fe40000041824 */
[----:B------:R1:W-:Y:S01]  /*7b90*/  MUFU.TANH R141, R27 ;  /* 0x0000001b008d7308 */ /* 0x0003e20000002400 */
[----:B--2---:R-:W-:-:S05]  /*7ba0*/  FFMA.FTZ R106, R97, R106, R143 ;  /* 0x0000006a616a7223 */ /* 0x004fca000001008f */
[----:B------:R-:W-:Y:S01]  /*7bb0*/  HMMA.16816.F32.BF16 R44, R4, R22, R44 ;  /* 0x00000016042c723c */ /* 0x000fe2000004182c */
[----:B------:R-:W-:Y:S01]  /*7bc0*/  FMUL.FTZ R40, R40, c[0x0][0x2ec] ;  /* 0x0000bb0028287a20 */ /* 0x000fe20000410000 */
[----:B------:R-:W2:Y:S01]  /*7bd0*/  MUFU.TANH R159, R16 ;  /* 0x00000010009f7308 */ /* 0x000ea20000002400 */
[----:B------:R-:W-:Y:S02]  /*7be0*/  FMUL.FTZ R41, R41, c[0x0][0x2ec] ;  /* 0x0000bb0029297a20 */ /* 0x000fe40000410000 */
[----:B------:R-:W-:Y:S02]  /*7bf0*/  FMUL.FTZ R42, R42, c[0x0][0x2ec] ;  /* 0x0000bb002a2a7a20 */ /* 0x000fe40000410000 */
[----:B------:R-:W-:Y:S02]  /*7c00*/  FMUL.FTZ R43, R43, c[0x0][0x2ec] ;  /* 0x0000bb002b2b7a20 */ /* 0x000fe40000410000 */
[----:B------:R-:W-:Y:S01]  /*7c10*/  FMUL.FTZ R32, R32, c[0x0][0x2ec] ;  /* 0x0000bb0020207a20 */ /* 0x000fe20000410000 */
[----:B-1----:R-:W1:Y:S01]  /*7c20*/  LDSM.16.M88.4 R24, [R94+0x2400] ;  /* 0x002400005e18783b */ /* 0x002e620000000200 */
        /* <DEDUP_REMOVED lines=9> */
[----:B--2---:R-:W-:-:S02]  /*7cc0*/  FFMA.FTZ R112, R97, R112, R159 ;  /* 0x0000007061707223 */ /* 0x004fc4000001009f */
[C---:B------:R-:W-:Y:S01]  /*7cd0*/  FFMA.FTZ R104, R97.reuse, R104, R157 ;  /* 0x0000006861687223 */ /* 0x040fe2000001009d */
[----:B------:R-:W-:Y:S01]  /*7ce0*/  MUFU.TANH R166, R34 ;  /* 0x0000002200a67308 */ /* 0x000fe20000002400 */
[----:B------:R-:W-:Y:S02]  /*7cf0*/  FFMA.FTZ R141, R97, R98, R141 ;  /* 0x00000062618d7223 */ /* 0x000fe4000001008d */
[----:B------:R-:W-:Y:S02]  /*7d00*/  FMUL.FTZ R44, R44, c[0x0][0x2ec] ;  /* 0x0000bb002c2c7a20 */ /* 0x000fe40000410000 */
[----:B------:R-:W-:Y:S02]  /*7d10*/  FMUL.FTZ R46, R46, c[0x0][0x2ec] ;  /* 0x0000bb002e2e7a20 */ /* 0x000fe40000410000 */
[----:B------:R-:W-:Y:S01]  /*7d20*/  FMUL.FTZ R56, R45, c[0x0][0x2ec] ;  /* 0x0000bb002d387a20 */ /* 0x000fe20000410000 */
[----:B------:R2:W-:Y:S01]  /*7d30*/  MUFU.TANH R40, R35 ;  /* 0x0000002300287308 */ /* 0x0005e20000002400 */
[----:B------:R-:W-:-:S07]  /*7d40*/  IADD3 R45, R11, 0x61, RZ ;  /* 0x000000610b2d7810 */ /* 0x000fce0007ffe0ff */
[----:B------:R-:W3:Y:S01]  /*7d50*/  MUFU.TANH R149, R149 ;  /* 0x0000009500957308 */ /* 0x000ee20000002400 */
[C---:B-1----:R-:W-:Y:S07]  /*7d60*/  HMMA.16816.F32.BF16 R20, R12.reuse, R24, RZ ;  /* 0x000000180c14723c */ /* 0x042fee00000418ff */
[----:B------:R-:W-:Y:S01]  /*7d70*/  MUFU.TANH R136, R36 ;  /* 0x0000002400887308 */ /* 0x000fe20000002400 */
[----:B------:R-:W-:Y:S01]  /*7d80*/  IADD3 R25, R50, 0x1, R123 ;  /* 0x0000000132197810 */ /* 0x000fe20007ffe07b */
[----:B--2---:R-:W-:Y:S06]  /*7d90*/  HMMA.16816.F32.BF16 R32, R12, R26, RZ ;  /* 0x0000001a0c20723c */ /* 0x004fec00000418ff */
[----:B------:R-:W-:Y:S01]  /*7da0*/  MUFU.TANH R148, R37 ;  /* 0x0000002500947308 */ /* 0x000fe20000002400 */
[----:B------:R-:W-:-:S04]  /*7db0*/  IADD3 R25, R58, R25, -R115 ;  /* 0x000000193a197210 */ /* 0x000fc80007ffe873 */
[----:B------:R-:W-:-:S03]  /*7dc0*/  IADD3 R25, R25, c[0x0][0x2e8], RZ ;  /* 0x0000ba0019197a10 */ /* 0x000fc60007ffe0ff */
[----:B------:R-:W-:Y:S01]  /*7dd0*/  MUFU.TANH R158, R38 ;  /* 0x00000026009e7308 */ /* 0x000fe20000002400 */
[----:B------:R-:W-:-:S04]  /*7de0*/  IMNMX R0, R25, R58, PT ;  /* 0x0000003a19007217 */ /* 0x000fc80003800200 */
[-C--:B------:R-:W-:Y:S01]  /*7df0*/  ISETP.GE.AND P6, PT, R129, R0.reuse, PT ;  /* 0x000000008100720c */ /* 0x080fe20003fc6270 */
[----:B------:R-:W-:Y:S01]  /*7e00*/  HMMA.16816.F32.BF16 R20, R4, R28, R20 ;  /* 0x0000001c0414723c */ /* 0x000fe20000041814 */
[-C--:B------:R-:W-:Y:S01]  /*7e10*/  ISETP.GE.AND P5, PT, R109, R0.reuse, PT ;  /* 0x000000006d00720c */ /* 0x080fe20003fa6270 */
[----:B------:R1:W-:Y:S01]  /*7e20*/  MUFU.TANH R138, R39 ;  /* 0x00000027008a7308 */ /* 0x0003e20000002400 */
[----:B------:R-:W-:-:S04]  /*7e30*/  ISETP.GE.AND P2, PT, R107, R0, PT ;  /* 0x000000006b00720c */ /* 0x000fc80003f46270 */
[----:B------:R-:W-:Y:S01]  /*7e40*/  IADD3 R29, R25, 0x8, RZ ;  /* 0x00000008191d7810 */ /* 0x000fe20007ffe0ff */
[----:B------:R-:W-:Y:S01]  /*7e50*/  FMUL.FTZ R28, R47, c[0x0][0x2ec] ;  /* 0x0000bb002f1c7a20 */ /* 0x000fe20000410000 */
[----:B------:R-:W2:Y:S01]  /*7e60*/  LDSM.16.M88.4 R24, [R94+0x2800] ;  /* 0x002800005e18783b */ /* 0x000ea20000000200 */
[----:B------:R-:W4:Y:S01]  /*7e70*/  MUFU.TANH R165, R165 ;  /* 0x000000a500a57308 */ /* 0x000f220000002400 */
[----:B------:R-:W-:Y:S01]  /*7e80*/  IMNMX R2, R29, R58, PT ;  /* 0x0000003a1d027217 */ /* 0x000fe20003800200 */
[----:B------:R-:W-:-:S03]  /*7e90*/  FFMA.FTZ R47, R97, R120, R139 ;  /* 0x00000078612f7223 */ /* 0x000fc6000001008b */
[----:B------:R-:W-:Y:S01]  /*7ea0*/  ISETP.GE.AND P4, PT, R129, R2, PT ;  /* 0x000000028100720c */ /* 0x000fe20003f86270 */
[----:B---3--:R-:W-:Y:S01]  /*7eb0*/  FFMA.FTZ R129, R97, R110, R149 ;  /* 0x0000006e61817223 */ /* 0x008fe20000010095 */
[-C--:B------:R-:W-:Y:S01]  /*7ec0*/  ISETP.GE.AND P3, PT, R109, R2.reuse, PT ;  /* 0x000000026d00720c */ /* 0x080fe20003f66270 */
[----:B-1----:R-:W1:Y:S01]  /*7ed0*/  LDSM.16.M88.4 R36, [R93+0x1800] ;  /* 0x001800005d24783b */ /* 0x002e620000000200 */
[----:B------:R3:W-:Y:S01]  /*7ee0*/  MUFU.TANH R161, R41 ;  /* 0x0000002900a17308 */ /* 0x0007e20000002400 */
[----:B------:R-:W-:Y:S02]  /*7ef0*/  FSEL R139, R116, -INF , !P4 ;  /* 0xff800000748b7808 */ /* 0x000fe40006000000 */
[-C--:B------:R-:W-:Y:S02]  /*7f00*/  ISETP.GE.AND P4, PT, R101, R2.reuse, PT ;  /* 0x000000026500720c */ /* 0x080fe40003f86270 */
[----:B------:R-:W-:Y:S01]  /*7f10*/  FMUL.FTZ R20, R20, c[0x0][0x2ec] ;  /* 0x0000bb0014147a20 */ /* 0x000fe20000410000 */
[----:B------:R-:W-:Y:S01]  /*7f20*/  ISETP.GE.AND P0, PT, R107, R2, PT ;  /* 0x000000026b00720c */ /* 0x000fe20003f06270 */
[----:B------:R-:W-:Y:S01]  /*7f30*/  FMUL.FTZ R21, R21, c[0x0][0x2ec] ;  /* 0x0000bb0015157a20 */ /* 0x000fe20000410000 */
[----:B------:R5:W-:Y:S01]  /*7f40*/  I2F R92, R83 ;  /* 0x00000053005c7306 */ /* 0x000be20000201400 */
[----:B------:R-:W-:Y:S01]  /*7f50*/  FMUL.FTZ R22, R22, c[0x0][0x2ec] ;  /* 0x0000bb0016167a20 */ /* 0x000fe20000410000 */
[----:B------:R-:W-:Y:S01]  /*7f60*/  FSEL R169, R162, -INF , !P4 ;  /* 0xff800000a2a97808 */ /* 0x000fe20006000000 */
[----:B----4-:R-:W-:Y:S01]  /*7f70*/  FFMA.FTZ R114, R97, R114, R165 ;  /* 0x0000007261727223 */ /* 0x010fe200000100a5 */
[----:B------:R-:W-:-:S02]  /*7f80*/  ISETP.GE.AND P4, PT, R83, R2, PT ;  /* 0x000000025300720c */ /* 0x000fc40003f86270 */
[----:B------:R-:W-:Y:S01]  /*7f90*/  FSEL R47, R47, -INF , !P5 ;  /* 0xff8000002f2f7808 */ /* 0x000fe20006800000 */
[----:B---3--:R-:W-:Y:S01]  /*7fa0*/  FFMA.FTZ R41, R97, R122, R135 ;  /* 0x0000007a61297223 */ /* 0x008fe20000010087 */
[----:B------:R-:W3:Y:S01]  /*7fb0*/  I2F R100, R77 ;  /* 0x0000004d00647306 */ /* 0x000ee20000201400 */
[----:B------:R-:W-:Y:S02]  /*7fc0*/  FSEL R137, R114, -INF , !P3 ;  /* 0xff80000072897808 */ /* 0x000fe40005800000 */
[-C--:B------:R-:W-:Y:S02]  /*7fd0*/  ISETP.GE.AND P5, PT, R99, R0.reuse, PT ;  /* 0x000000006300720c */ /* 0x080fe40003fa6270 */
[----:B------:R-:W-:Y:S02]  /*7fe0*/  FSEL R41, R41, -INF , !P6 ;  /* 0xff80000029297808 */ /* 0x000fe40007000000 */
[----:B------:R-:W-:Y:S01]  /*7ff0*/  ISETP.GE.AND P6, PT, R101, R0, PT ;  /* 0x000000006500720c */ /* 0x000fe20003fc6270 */
[----:B------:R-:W4:Y:S01]  /*8000*/  MUFU.TANH R164, R42 ;  /* 0x0000002a00a47308 */ /* 0x000f220000002400 */
[----:B------:R-:W-:-:S02]  /*8010*/  ISETP.GE.AND P3, PT, R99, R2, PT ;  /* 0x000000026300720c */ /* 0x000fc40003f66270 */
[----:B------:R-:W-:Y:S02]  /*8020*/  FSEL R149, R112, -INF , !P6 ;  /* 0xff80000070957808 */ /* 0x000fe40007000000 */
[----:B------:R-:W-:Y:S01]  /*8030*/  ISETP.GE.AND P6, PT, R83, R0, PT ;  /* 0x000000005300720c */ /* 0x000fe20003fc6270 */
[----:B-----5:R-:W-:Y:S01]  /*8040*/  FMUL.FTZ R83, R23, c[0x0][0x2ec] ;  /* 0x0000bb0017537a20 */ /* 0x020fe20000410000 */
[----:B------:R-:W-:Y:S01]  /*8050*/  FSEL R135, R118, -INF , !P2 ;  /* 0xff80000076877808 */ /* 0x000fe20005000000 */
[----:B------:R5:W-:Y:S01]  /*8060*/  MUFU.TANH R101, R28 ;  /* 0x0000001c00657308 */ /* 0x000be20000002400 */
[----:B------:R-:W-:Y:S01]  /*8070*/  FSEL R129, R129, -INF , !P0 ;  /* 0xff80000081817808 */ /* 0x000fe20004000000 */
[----:B---3--:R-:W-:Y:S01]  /*8080*/  FFMA.FTZ R100, R97, R100, R161 ;  /* 0x0000006461647223 */ /* 0x008fe200000100a1 */
[----:B------:R-:W-:Y:S02]  /*8090*/  FSEL R177, R147, -INF , !P5 ;  /* 0xff80000093b17808 */ /* 0x000fe40006800000 */
[----:B------:R-:W-:-:S02]  /*80a0*/  FSEL R167, R104, -INF , !P3 ;  /* 0xff80000068a77808 */ /* 0x000fc40005800000 */
[C---:B------:R-:W-:Y:S01]  /*80b0*/  ISETP.GE.AND P2, PT, R81.reuse, R0, PT ;  /* 0x000000005100720c */ /* 0x040fe20003f46270 */
[----:B------:R3:W-:Y:S01]  /*80c0*/  I2F R86, R77 ;  /* 0x0000004d00567306 */ /* 0x0007e20000201400 */
[----:B------:R-:W-:Y:S01]  /*80d0*/  ISETP.GE.AND P0, PT, R81, R2, PT ;  /* 0x000000025100720c */ /* 0x000fe20003f06270 */
[----:B----4-:R-:W-:Y:S01]  /*80e0*/  FFMA.FTZ R81, R97, R92, R164 ;  /* 0x0000005c61517223 */ /* 0x010fe200000100a4 */
[C---:B------:R-:W-:Y:S02]  /*80f0*/  ISETP.GE.AND P5, PT, R77.reuse, R0, PT ;  /* 0x000000004d00720c */ /* 0x040fe40003fa6270 */
[----:B------:R-:W-:Y:S02]  /*8100*/  ISETP.GE.AND P3, PT, R77, R2, PT ;  /* 0x000000024d00720c */ /* 0x000fe40003f66270 */
[----:B------:R-:W-:Y:S01]  /*8110*/  FSEL R179, R106, -INF , !P2 ;  /* 0xff8000006ab37808 */ /* 0x000fe20005000000 */
[----:B-----5:R-:W-:Y:S01]  /*8120*/  HMMA.16816.F32.BF16 R28, R4, R30, R32 ;  /* 0x0000001e041c723c */ /* 0x020fe20000041820 */
[----:B------:R-:W4:Y:S01]  /*8130*/  MUFU.TANH R168, R43 ;  /* 0x0000002b00a87308 */ /* 0x000f220000002400 */
[----:B------:R-:W5:Y:S01]  /*8140*/  LDSM.16.M88.4 R32, [R94+0x2c00] ;  /* 0x002c00005e20783b */ /* 0x000f620000000200 */
[----:B------:R-:W-:-:S02]  /*8150*/  FSEL R165, R141, -INF , !P0 ;  /* 0xff8000008da57808 */ /* 0x000fc40004000000 */
[C---:B------:R-:W-:Y:S02]  /*8160*/  ISETP.GE.AND P2, PT, R75.reuse, R0, PT ;  /* 0x000000004b00720c */ /* 0x040fe40003f46270 */
[----:B------:R-:W-:Y:S01]  /*8170*/  ISETP.GE.AND P0, PT, R75, R2, PT ;  /* 0x000000024b00720c */ /* 0x000fe20003f06270 */
[----:B---3--:R-:W-:Y:S01]  /*8180*/  FFMA.FTZ R77, R97, R102, R163 ;  /* 0x00000066614d7223 */ /* 0x008fe200000100a3 */
[----:B------:R-:W-:Y:S01]  /*8190*/  MUFU.TANH R107, R20 ;  /* 0x00000014006b7308 */ /* 0x000fe20000002400 */
[----:B------:R-:W-:Y:S02]  /*81a0*/  FSEL R81, R81, -INF , !P4 ;  /* 0xff80000051517808 */ /* 0x000fe40006000000 */
[----:B------:R-:W-:Y:S02]  /*81b0*/  ISETP.GE.AND P4, PT, R73, R2, PT ;  /* 0x000000024900720c */ /* 0x000fe40003f86270 */
[----:B------:R-:W-:Y:S02]  /*81c0*/  FSEL R77, R77, -INF , !P6 ;  /* 0xff8000004d4d7808 */ /* 0x000fe40007000000 */
[----:B------:R-:W-:Y:S01]  /*81d0*/  ISETP.GE.AND P6, PT, R73, R0, PT ;  /* 0x000000004900720c */ /* 0x000fe20003fc6270 */
[----:B------:R-:W-:Y:S01]  /*81e0*/  MUFU.TANH R108, R21 ;  /* 0x00000015006c7308 */ /* 0x000fe20000002400 */
[----:B----4-:R-:W-:Y:S01]  /*81f0*/  FFMA.FTZ R161, R97, R86, R168 ;  /* 0x0000005661a17223 */ /* 0x010fe200000100a8 */
[----:B------:R-:W-:-:S02]  /*8200*/  FSEL R183, R100, -INF , !P5 ;  /* 0xff80000064b77808 */ /* 0x000fc40006800000 */
[----:B------:R-:W-:Y:S02]  /*8210*/  ISETP.GE.AND P5, PT, R71, R0, PT ;  /* 0x000000004700720c */ /* 0x000fe40003fa6270 */
[----:B------:R-:W-:Y:S01]  /*8220*/  FSEL R161, R161, -INF , !P3 ;  /* 0xff800000a1a17808 */ /* 0x000fe20005800000 */
[----:B------:R-:W-:Y:S01]  /*8230*/  FMUL.FTZ R28, R28, c[0x0][0x2ec] ;  /* 0x0000bb001c1c7a20 */ /* 0x000fe20000410000 */
[----:B------:R2:W-:Y:S01]  /*8240*/  MUFU.TANH R109, R22 ;  /* 0x00000016006d7308 */ /* 0x0005e20000002400 */
[----:B------:R-:W-:Y:S01]  /*8250*/  FMUL.FTZ R29, R29, c[0x0][0x2ec] ;  /* 0x0000bb001d1d7a20 */ /* 0x000fe20000410000 */
[----:B------:R-:W-:Y:S02]  /*8260*/  ISETP.GE.AND P3, PT, R71, R2, PT ;  /* 0x000000024700720c */ /* 0x000fe40003f66270 */
[C---:B------:R-:W-:Y:S02]  /*8270*/  IADD3 R43, R11.reuse, 0x60, RZ ;  /* 0x000000600b2b7810 */ /* 0x040fe40007ffe0ff */
[----:B------:R-:W-:-:S02]  /*8280*/  IADD3 R99, R11, 0x70, RZ ;  /* 0x000000700b637810 */ /* 0x000fc40007ffe0ff */
[----:B------:R-:W3:Y:S08]  /*8290*/  I2F R88, R75 ;  /* 0x0000004b00587306 */ /* 0x000ef00000201400 */
[----:B------:R-:W4:Y:S01]  /*82a0*/  I2F R82, R75 ;  /* 0x0000004b00527306 */ /* 0x000f220000201400 */
[C---:B--2---:R-:W-:Y:S07]  /*82b0*/  HMMA.16816.F32.BF16 R20, R12.reuse, R24, RZ ;  /* 0x000000180c14723c */ /* 0x044fee00000418ff */
[----:B------:R-:W2:Y:S01]  /*82c0*/  I2F R80, R73 ;  /* 0x0000004900507306 */ /* 0x000ea20000201400 */
[C---:B---3--:R-:W-:Y:S01]  /*82d0*/  FFMA.FTZ R88, R97.reuse, R88, R170 ;  /* 0x0000005861587223 */ /* 0x048fe200000100aa */
[----:B------:R-:W-:Y:S06]  /*82e0*/  HMMA.16816.F32.BF16 R24, R12, R26, RZ ;  /* 0x0000001a0c18723c */ /* 0x000fec00000418ff */
[----:B------:R-:W3:Y:S01]  /*82f0*/  MUFU.TANH R91, R91 ;  /* 0x0000005b005b7308 */ /* 0x000ee20000002400 */
[----:B----4-:R-:W-:-:S05]  /*8300*/  FFMA.FTZ R157, R97, R82, R166 ;  /* 0x00000052619d7223 */ /* 0x010fca00000100a6 */
[----:B------:R-:W-:Y:S01]  /*8310*/  FSEL R157, R157, -INF , !P0 ;  /* 0xff8000009d9d7808 */ /* 0x000fe20004000000 */
[----:B--2---:R-:W-:Y:S01]  /*8320*/  FFMA.FTZ R79, R97, R80, R79 ;  /* 0x00000050614f7223 */ /* 0x004fe2000001004f */
[----:B------:R2:W4:Y:S01]  /*8330*/  I2F R78, R71 ;  /* 0x00000047004e7306 */ /* 0x0005220000201400 */
[----:B------:R-:W-:Y:S01]  /*8340*/  ISETP.GE.AND P0, PT, R67, R2, PT ;  /* 0x000000024300720c */ /* 0x000fe20003f06270 */
[----:B-1----:R-:W-:Y:S01]  /*8350*/  HMMA.16816.F32.BF16 R20, R4, R36, R20 ;  /* 0x000000240414723c */ /* 0x002fe20000041814 */
[----:B---3--:R-:W-:-:S05]  /*8360*/  FFMA.FTZ R91, R97, R80, R91 ;  /* 0x00000050615b7223 */ /* 0x008fca000001005b */
[----:B------:R1:W3:Y:S01]  /*8370*/  I2F R74, R67 ;  /* 0x00000043004a7306 */ /* 0x0002e20000201400 */
[----:B------:R-:W-:Y:S01]  /*8380*/  FMUL.FTZ R36, R30, c[0x0][0x2ec] ;  /* 0x0000bb001e247a20 */ /* 0x000fe20000410000 */
[----:B------:R-:W-:Y:S01]  /*8390*/  HMMA.16816.F32.BF16 R24, R4, R38, R24 ;  /* 0x000000260418723c */ /* 0x000fe20000041818 */
[----:B------:R-:W-:Y:S02]  /*83a0*/  FSEL R181, R91, -INF , !P4 ;  /* 0xff8000005bb57808 */ /* 0x000fe40006000000 */
[----:B------:R-:W-:Y:S02]  /*83b0*/  ISETP.GE.AND P4, PT, R69, R2, PT ;  /* 0x000000024500720c */ /* 0x000fe40003f86270 */
[----:B--2---:R-:W-:Y:S01]  /*83c0*/  FSEL R71, R88, -INF , !P2 ;  /* 0xff80000058477808 */ /* 0x004fe20005000000 */
[----:B------:R2:W-:Y:S01]  /*83d0*/  I2F R76, R69 ;  /* 0x00000045004c7306 */ /* 0x0005e20000201400 */
[----:B------:R-:W-:Y:S01]  /*83e0*/  ISETP.GE.AND P2, PT, R67, R0, PT ;  /* 0x000000004300720c */ /* 0x000fe20003f46270 */
[-C--:B----4-:R-:W-:Y:S01]  /*83f0*/  FFMA.FTZ R73, R97, R78.reuse, R128 ;  /* 0x0000004e61497223 */ /* 0x090fe20000010080 */
[----:B------:R-:W-:Y:S01]  /*8400*/  IADD3 R91, R93, 0x800, RZ ;  /* 0x000008005d5b7810 */ /* 0x000fe20007ffe0ff */
[----:B------:R-:W-:Y:S01]  /*8410*/  FFMA.FTZ R131, R97, R78, R131 ;  /* 0x0000004e61837223 */ /* 0x000fe20000010083 */
[----:B------:R-:W-:-:S02]  /*8420*/  IADD3 R88, R93, 0x1400, RZ ;  /* 0x000014005d587810 */ /* 0x000fc40007ffe0ff */
[----:B-1----:R-:W-:Y:S01]  /*8430*/  FSEL R67, R79, -INF , !P6 ;  /* 0xff8000004f437808 */ /* 0x002fe20007000000 */
[----:B------:R-:W-:Y:S01]  /*8440*/  MUFU.TANH R75, R28 ;  /* 0x0000001c004b7308 */ /* 0x000fe20000002400 */
[----:B------:R-:W-:Y:S01]  /*8450*/  ISETP.GE.AND P6, PT, R69, R0, PT ;  /* 0x000000004500720c */ /* 0x000fe20003fc6270 */
[----:B------:R-:W-:Y:S01]  /*8460*/  FMUL.FTZ R20, R20, c[0x0][0x2ec] ;  /* 0x0000bb0014147a20 */ /* 0x000fe20000410000 */
[----:B------:R-:W-:Y:S01]  /*8470*/  FSEL R73, R73, -INF , !P5 ;  /* 0xff80000049497808 */ /* 0x000fe20006800000 */
[-C--:B---3--:R-:W-:Y:S01]  /*8480*/  FFMA.FTZ R89, R97, R74.reuse, R89 ;  /* 0x0000004a61597223 */ /* 0x088fe20000010059 */
[----:B------:R-:W-:Y:S01]  /*8490*/  FSEL R131, R131, -INF , !P3 ;  /* 0xff80000083837808 */ /* 0x000fe20005800000 */
[----:B------:R-:W-:Y:S01]  /*84a0*/  FFMA.FTZ R87, R97, R74, R87 ;  /* 0x0000004a61577223 */ /* 0x000fe20000010057 */
[----:B------:R-:W-:Y:S01]  /*84b0*/  ISETP.GE.AND P5, PT, R65, R0, PT ;  /* 0x000000004100720c */ /* 0x000fe20003fa6270 */
[----:B------:R1:W-:Y:S01]  /*84c0*/  MUFU.TANH R86, R29 ;  /* 0x0000001d00567308 */ /* 0x0003e20000002400 */
[----:B--2---:R-:W-:Y:S01]  /*84d0*/  FMUL.FTZ R69, R31, c[0x0][0x2ec] ;  /* 0x0000bb001f457a20 */ /* 0x004fe20000410000 */
[----:B------:R-:W-:Y:S01]  /*84e0*/  ISETP.GE.AND P3, PT, R65, R2, PT ;  /* 0x000000024100720c */ /* 0x000fe20003f66270 */
[----:B------:R-:W-:Y:S01]  /*84f0*/  FMUL.FTZ R74, R22, c[0x0][0x2ec] ;  /* 0x0000bb00164a7a20 */ /* 0x000fe20000410000 */
[----:B------:R-:W-:Y:S01]  /*8500*/  FSEL R195, R89, -INF , !P2 ;  /* 0xff80000059c37808 */ /* 0x000fe20005000000 */
[----:B------:R-:W-:Y:S01]  /*8510*/  FMUL.FTZ R22, R23, c[0x0][0x2ec] ;  /* 0x0000bb0017167a20 */ /* 0x000fe20000410000 */
[----:B------:R-:W-:Y:S01]  /*8520*/  FSEL R187, R87, -INF , !P0 ;  /* 0xff80000057bb7808 */ /* 0x000fe20004000000 */
[----:B------:R-:W-:Y:S01]  /*8530*/  FMUL.FTZ R24, R24, c[0x0][0x2ec] ;  /* 0x0000bb0018187a20 */ /* 0x000fe20000410000 */
[----:B------:R5:W-:Y:S01]  /*8540*/  MUFU.TANH R79, R36 ;  /* 0x00000024004f7308 */ /* 0x000be20000002400 */
[C---:B------:R-:W-:Y:S01]  /*8550*/  ISETP.GE.AND P2, PT, R59.reuse, R0, PT ;  /* 0x000000003b00720c */ /* 0x040fe20003f46270 */
[----:B------:R-:W-:Y:S01]  /*8560*/  FMUL.FTZ R26, R26, c[0x0][0x2ec] ;  /* 0x0000bb001a1a7a20 */ /* 0x000fe20000410000 */
[----:B------:R-:W-:Y:S01]  /*8570*/  ISETP.GE.AND P0, PT, R59, R2, PT ;  /* 0x000000023b00720c */ /* 0x000fe20003f06270 */
[----:B------:R-:W-:Y:S01]  /*8580*/  FMUL.FTZ R27, R27, c[0x0][0x2ec] ;  /* 0x0000bb001b1b7a20 */ /* 0x000fe20000410000 */
[----:B------:R-:W-:-:S02]  /*8590*/  IADD3 R89, R93, 0x1000, RZ ;  /* 0x000010005d597810 */ /* 0x000fc40007ffe0ff */
[----:B------:R-:W-:Y:S01]  /*85a0*/  IADD3 R87, R93, 0x1800, RZ ;  /* 0x000018005d577810 */ /* 0x000fe20007ffe0ff */
[----:B-1----:R-:W1:Y:S01]  /*85b0*/  LDSM.16.M88.4 R28, [R93+0x1c00] ;  /* 0x001c00005d1c783b */ /* 0x002e620000000200 */
[----:B------:R2:W3:Y:S01]  /*85c0*/  I2F R72, R65 ;  /* 0x0000004100487306 */ /* 0x0004e20000201400 */
[----:B------:R-:W-:-:S04]  /*85d0*/  DEPBAR.LE SB0, 0x0 ;  /* 0x000080000000791a */ /* 0x000fc80000000000 */
[C---:B-----5:R-:W-:Y:S03]  /*85e0*/  HMMA.16816.F32.BF16 R36, R12.reuse, R32, RZ ;  /* 0x000000200c24723c */ /* 0x060fe600000418ff */
[----:B------:R-:W4:Y:S05]  /*85f0*/  MUFU.TANH R18, R18 ;  /* 0x0000001200127308 */ /* 0x000f2a0000002400 */
[----:B------:R-:W-:Y:S03]  /*8600*/  HMMA.16816.F32.BF16 R12, R12, R34, RZ ;  /* 0x000000220c0c723c */ /* 0x000fe600000418ff */
[----:B------:R-:W-:Y:S01]  /*8610*/  I2F R66, R61 ;  /* 0x0000003d00427306 */ /* 0x000fe20000201400 */
[----:B--2---:R-:W-:-:S02]  /*8620*/  FMUL.FTZ R65, R21, c[0x0][0x2ec] ;  /* 0x0000bb0015417a20 */ /* 0x004fc40000410000 */
[----:B---3--:R-:W-:-:S05]  /*8630*/  FFMA.FTZ R40, R97, R72, R40 ;  /* 0x0000004861287223 */ /* 0x008fca0000010028 */
[----:B------:R-:W2:Y:S01]  /*8640*/  MUFU.TANH R160, R44 ;  /* 0x0000002c00a07308 */ /* 0x000ea20000002400 */
[----:B----4-:R-:W-:Y:S01]  /*8650*/  FFMA.FTZ R21, R97, R72, R18 ;  /* 0x0000004861157223 */ /* 0x010fe20000010012 */
[----:B------:R-:W-:Y:S02]  /*8660*/  FSEL R163, R40, -INF , !P3 ;  /* 0xff80000028a37808 */ /* 0x000fe40005800000 */
[----:B------:R-:W-:Y:S02]  /*8670*/  ISETP.GE.AND P3, PT, R61, R2, PT ;  /* 0x000000023d00720c */ /* 0x000fe40003f66270 */
[----:B------:R-:W-:Y:S02]  /*8680*/  FSEL R21, R21, -INF , !P5 ;  /* 0xff80000015157808 */ /* 0x000fe40006800000 */
[----:B------:R-:W3:Y:S01]  /*8690*/  I2F R54, R51 ;  /* 0x0000003300367306 */ /* 0x000ee20000201400 */
[----:B------:R-:W-:Y:S01]  /*86a0*/  ISETP.GE.AND P5, PT, R61, R0, PT ;  /* 0x000000003d00720c */ /* 0x000fe20003fa6270 */
[C---:B-1----:R-:W-:Y:S06]  /*86b0*/  HMMA.16816.F32.BF16 R36, R4.reuse, R28, R36 ;  /* 0x0000001c0424723c */ /* 0x042fec0000041824 */
[----:B------:R-:W1:Y:S01]  /*86c0*/  MUFU.TANH R132, R132 ;  /* 0x0000008400847308 */ /* 0x000e620000002400 */
[----:B------:R-:W-:Y:S01]  /*86d0*/  FMUL.FTZ R28, R25, c[0x0][0x2ec] ;  /* 0x0000bb00191c7a20 */ /* 0x000fe20000410000 */
[----:B------:R-:W-:Y:S06]  /*86e0*/  HMMA.16816.F32.BF16 R12, R4, R30, R12 ;  /* 0x0000001e040c723c */ /* 0x000fec000004180c */
[----:B------:R-:W4:Y:S01]  /*86f0*/  MUFU.TANH R134, R134 ;  /* 0x0000008600867308 */ /* 0x000f220000002400 */
[----:B--2---:R-:W-:-:S02]  /*8700*/  FFMA.FTZ R25, R97, R66, R160 ;  /* 0x0000004261197223 */ /* 0x004fc400000100a0 */
[----:B---3--:R-:W-:-:S03]  /*8710*/  FFMA.FTZ R108, R97, R54, R108 ;  /* 0x00000036616c7223 */ /* 0x008fc6000001006c */
[----:B------:R-:W-:Y:S02]  /*8720*/  FSEL R25, R25, -INF , !P5 ;  /* 0xff80000019197808 */ /* 0x000fe40006800000 */
[----:B------:R-:W-:Y:S01]  /*8730*/  I2F R42, R43 ;  /* 0x0000002b002a7306 */ /* 0x000fe20000201400 */
[----:B------:R-:W-:Y:S01]  /*8740*/  ISETP.GE.AND P5, PT, R51, R0, PT ;  /* 0x000000003300720c */ /* 0x000fe20003fa6270 */
[----:B-1----:R-:W-:-:S03]  /*8750*/  FFMA.FTZ R132, R97, R76, R132 ;  /* 0x0000004c61847223 */ /* 0x002fc60000010084 */
[----:B------:R-:W-:Y:S02]  /*8760*/  FSEL R5, R108, -INF , !P5 ;  /* 0xff8000006c057808 */ /* 0x000fe40006800000 */
[----:B------:R-:W-:Y:S01]  /*8770*/  ISETP.GE.AND P5, PT, R43, R0, PT ;  /* 0x000000002b00720c */ /* 0x000fe20003fa6270 */
[----:B------:R-:W1:Y:S01]  /*8780*/  MUFU.TANH R20, R20 ;  /* 0x0000001400147308 */ /* 0x000e620000002400 */
[----:B----4-:R-:W-:Y:S02]  /*8790*/  FFMA.FTZ R134, R97, R76, R134 ;  /* 0x0000004c61867223 */ /* 0x010fe40000010086 */
[----:B------:R-:W-:Y:S02]  /*87a0*/  FMUL.FTZ R36, R36, c[0x0][0x2ec] ;  /* 0x0000bb0024247a20 */ /* 0x000fe40000410000 */
[----:B------:R-:W-:Y:S01]  /*87b0*/  FMUL.FTZ R4, R37, c[0x0][0x2ec] ;  /* 0x0000bb0025047a20 */ /* 0x000fe20000410000 */
[----:B------:R-:W-:Y:S01]  /*87c0*/  FSEL R33, R134, -INF , !P4 ;  /* 0xff80000086217808 */ /* 0x000fe20006000000 */
[----:B------:R-:W-:Y:S01]  /*87d0*/  FMUL.FTZ R6, R38, c[0x0][0x2ec] ;  /* 0x0000bb0026067a20 */ /* 0x000fe20000410000 */
[----:B------:R-:W2:Y:S01]  /*87e0*/  I2F R70, R59 ;  /* 0x0000003b00467306 */ /* 0x000ea20000201400 */
[----:B------:R-:W-:Y:S01]  /*87f0*/  ISETP.GE.AND P4, PT, R55, R2, PT ;  /* 0x000000023700720c */ /* 0x000fe20003f86270 */
[----:B------:R-:W-:-:S02]  /*8800*/  FMUL.FTZ R14, R14, c[0x0][0x2ec] ;  /* 0x0000bb000e0e7a20 */ /* 0x000fc40000410000 */
[----:B------:R-:W-:-:S04]  /*8810*/  FMUL.FTZ R15, R15, c[0x0][0x2ec] ;  /* 0x0000bb000f0f7a20 */ /* 0x000fc80000410000 */
[----:B------:R-:W3:Y:S01]  /*8820*/  I2F R62, R55 ;  /* 0x00000037003e7306 */ /* 0x000ee20000201400 */
[----:B-1----:R-:W-:-:S05]  /*8830*/  FFMA.FTZ R20, R97, R42, R20 ;  /* 0x0000002a61147223 */ /* 0x002fca0000010014 */
[----:B------:R-:W-:Y:S01]  /*8840*/  FSEL R201, R20, -INF , !P5 ;  /* 0xff80000014c97808 */ /* 0x000fe20006800000 */
[----:B------:R-:W-:Y:S01]  /*8850*/  FMUL.FTZ R20, R12, c[0x0][0x2ec] ;  /* 0x0000bb000c147a20 */ /* 0x000fe20000410000 */
[----:B------:R-:W1:Y:S01]  /*8860*/  MUFU.TANH R46, R46 ;  /* 0x0000002e002e7308 */ /* 0x000e620000002400 */
[CC--:B--2---:R-:W-:Y:S01]  /*8870*/  FFMA.FTZ R23, R97.reuse, R70.reuse, R136 ;  /* 0x0000004661177223 */ /* 0x0c4fe20000010088 */
[----:B------:R-:W-:Y:S01]  /*8880*/  FSEL R59, R132, -INF , !P6 ;  /* 0xff800000843b7808 */ /* 0x000fe20007000000 */
[----:B------:R-:W-:Y:S01]  /*8890*/  FFMA.FTZ R158, R97, R70, R158 ;  /* 0x00000046619e7223 */ /* 0x000fe2000001009e */
[----:B------:R-:W-:Y:S01]  /*88a0*/  ISETP.GE.AND P6, PT, R55, R0, PT ;  /* 0x000000003700720c */ /* 0x000fe20003fc6270 */
[----:B------:R-:W-:Y:S01]  /*88b0*/  FMUL.FTZ R12, R13, c[0x0][0x2ec] ;  /* 0x0000bb000d0c7a20 */ /* 0x000fe20000410000 */
[----:B------:R-:W-:Y:S02]  /*88c0*/  FSEL R23, R23, -INF , !P2 ;  /* 0xff80000017177808 */ /* 0x000fe40005000000 */
[----:B------:R-:W2:Y:S01]  /*88d0*/  I2F R68, R63 ;  /* 0x0000003f00447306 */ /* 0x000ea20000201400 */
[----:B---3--:R-:W-:Y:S01]  /*88e0*/  FFMA.FTZ R55, R97, R62, R148 ;  /* 0x0000003e61377223 */ /* 0x008fe20000010094 */
[----:B------:R-:W-:Y:S01]  /*88f0*/  ISETP.GE.AND P2, PT, R63, R0, PT ;  /* 0x000000003f00720c */ /* 0x000fe20003f46270 */
[----:B------:R-:W-:Y:S01]  /*8900*/  FFMA.FTZ R138, R97, R62, R138 ;  /* 0x0000003e618a7223 */ /* 0x000fe2000001008a */
[----:B------:R-:W-:-:S02]  /*8910*/  FSEL R159, R158, -INF , !P0 ;  /* 0xff8000009e9f7808 */ /* 0x000fc40004000000 */
[----:B------:R-:W-:Y:S02]  /*8920*/  FSEL R55, R55, -INF , !P6 ;  /* 0xff80000037377808 */ /* 0x000fe40007000000 */
[----:B------:R-:W3:Y:S01]  /*8930*/  MUFU.TANH R56, R56 ;  /* 0x0000003800387308 */ /* 0x000ee20000002400 */
[----:B-1----:R-:W-:Y:S01]  /*8940*/  FFMA.FTZ R46, R97, R66, R46 ;  /* 0x00000042612e7223 */ /* 0x002fe2000001002e */
[----:B------:R-:W-:Y:S02]  /*8950*/  ISETP.GE.AND P0, PT, R63, R2, PT ;  /* 0x000000023f00720c */ /* 0x000fe40003f06270 */
[----:B------:R-:W-:Y:S02]  /*8960*/  ISETP.GE.AND P6, PT, R57, R0, PT ;  /* 0x000000003900720c */ /* 0x000fe40003fc6270 */
[----:B------:R-:W-:Y:S02]  /*8970*/  FSEL R147, R46, -INF , !P3 ;  /* 0xff8000002e937808 */ /* 0x000fe40005800000 */
[----:B------:R-:W1:Y:S01]  /*8980*/  I2F R64, R57 ;  /* 0x0000003900407306 */ /* 0x000e620000201400 */
[----:B------:R-:W-:Y:S01]  /*8990*/  ISETP.GE.AND P3, PT, R51, R2, PT ;  /* 0x000000023300720c */ /* 0x000fe20003f66270 */
[----:B--2---:R-:W-:Y:S01]  /*89a0*/  FFMA.FTZ R101, R97, R68, R101 ;  /* 0x0000004461657223 */ /* 0x004fe20000010065 */
[----:B------:R-:W-:-:S02]  /*89b0*/  FSEL R143, R138, -INF , !P4 ;  /* 0xff8000008a8f7808 */ /* 0x000fc40006000000 */
[----:B------:R-:W-:Y:S02]  /*89c0*/  ISETP.GE.AND P4, PT, R57, R2, PT ;  /* 0x000000023900720c */ /* 0x000fe40003f86270 */
[----:B------:R-:W-:Y:S01]  /*89d0*/  FSEL R141, R101, -INF , !P0 ;  /* 0xff800000658d7808 */ /* 0x000fe20004000000 */
[----:B------:R-:W2:Y:S01]  /*89e0*/  MUFU.TANH R83, R83 ;  /* 0x0000005300537308 */ /* 0x000ea20000002400 */
[----:B---3--:R-:W-:Y:S01]  /*89f0*/  FFMA.FTZ R56, R97, R68, R56 ;  /* 0x0000004461387223 */ /* 0x008fe20000010038 */
[----:B------:R-:W-:Y:S02]  /*8a00*/  ISETP.GE.AND P0, PT, R53, R2, PT ;  /* 0x000000023500720c */ /* 0x000fe40003f06270 */
[----:B------:R-:W-:Y:S02]  /*8a10*/  ISETP.GE.AND P5, PT, R175, R0, PT ;  /* 0x00000000af00720c */ /* 0x000fe40003fa6270 */
[----:B------:R-:W-:Y:S02]  /*8a20*/  FSEL R63, R56, -INF , !P2 ;  /* 0xff800000383f7808 */ /* 0x000fe40005000000 */
[----:B------:R-:W3:Y:S01]  /*8a30*/  I2F R60, R53 ;  /* 0x00000035003c7306 */ /* 0x000ee20000201400 */
[----:B-1----:R-:W-:Y:S01]  /*8a40*/  FFMA.FTZ R107, R97, R64, R107 ;  /* 0x00000040616b7223 */ /* 0x002fe2000001006b */
[----:B------:R-:W-:Y:S01]  /*8a50*/  ISETP.GE.AND P2, PT, R53, R0, PT ;  /* 0x000000003500720c */ /* 0x000fe20003f46270 */
[----:B------:R-:W-:-:S03]  /*8a60*/  FFMA.FTZ R109, R97, R64, R109 ;  /* 0x00000040616d7223 */ /* 0x000fc6000001006d */
[----:B------:R-:W-:Y:S02]  /*8a70*/  FSEL R197, R107, -INF , !P6 ;  /* 0xff8000006bc57808 */ /* 0x000fe40007000000 */
[----:B------:R-:W1:Y:S01]  /*8a80*/  I2F R16, R171 ;  /* 0x000000ab00107306 */ /* 0x000e620000201400 */
[----:B--2---:R-:W-:Y:S01]  /*8a90*/  FFMA.FTZ R83, R97, R54, R83 ;  /* 0x0000003661537223 */ /* 0x004fe20000010053 */
[----:B------:R-:W-:Y:S02]  /*8aa0*/  FSEL R109, R109, -INF , !P4 ;  /* 0xff8000006d6d7808 */ /* 0x000fe40006000000 */
[----:B------:R-:W-:Y:S02]  /*8ab0*/  ISETP.GE.AND P6, PT, R171, R0, PT ;  /* 0x00000000ab00720c */ /* 0x000fe40003fc6270 */
[----:B------:R-:W-:Y:S02]  /*8ac0*/  FSEL R107, R83, -INF , !P3 ;  /* 0xff800000536b7808 */ /* 0x000fe40005800000 */
[----:B------:R-:W2:Y:S01]  /*8ad0*/  MUFU.TANH R69, R69 ;  /* 0x0000004500457308 */ /* 0x000ea20000002400 */
[----:B---3--:R-:W-:Y:S01]  /*8ae0*/  FFMA.FTZ R7, R97, R60, R75 ;  /* 0x0000003c61077223 */ /* 0x008fe2000001004b */
[----:B------:R-:W-:Y:S01]  /*8af0*/  ISETP.GE.AND P3, PT, R43, R2, PT ;  /* 0x000000022b00720c */ /* 0x000fe20003f66270 */
[----:B------:R-:W-:Y:S01]  /*8b00*/  FFMA.FTZ R79, R97, R60, R79 ;  /* 0x0000003c614f7223 */ /* 0x000fe2000001004f */
[----:B------:R-:W-:-:S02]  /*8b10*/  ISETP.GE.AND P4, PT, R171, R2, PT ;  /* 0x00000002ab00720c */ /* 0x000fc40003f86270 */
[----:B------:R-:W-:Y:S02]  /*8b20*/  FSEL R7, R7, -INF , !P2 ;  /* 0xff80000007077808 */ /* 0x000fe40005000000 */
[----:B------:R-:W3:Y:S01]  /*8b30*/  MUFU.TANH R18, R74 ;  /* 0x0000004a00127308 */ /* 0x000ee20000002400 */
[----:B-1----:R-:W-:Y:S01]  /*8b40*/  FFMA.FTZ R86, R97, R16, R86 ;  /* 0x0000001061567223 */ /* 0x002fe20000010056 */
[----:B------:R-:W-:Y:S02]  /*8b50*/  ISETP.GE.AND P2, PT, R45, R0, PT ;  /* 0x000000002d00720c */ /* 0x000fe40003f46270 */
[----:B------:R-:W-:Y:S02]  /*8b60*/  FSEL R101, R79, -INF , !P0 ;  /* 0xff8000004f657808 */ /* 0x000fe40004000000 */
[----:B------:R-:W-:Y:S02]  /*8b70*/  FSEL R199, R86, -INF , !P6 ;  /* 0xff80000056c77808 */ /* 0x000fe40007000000 */
[----:B------:R-:W-:Y:S01]  /*8b80*/  I2F R44, R45 ;  /* 0x0000002d002c7306 */ /* 0x000fe20000201400 */
[----:B--2---:R-:W-:Y:S01]  /*8b90*/  FFMA.FTZ R69, R97, R16, R69 ;  /* 0x0000001061457223 */ /* 0x004fe20000010045 */
[----:B------:R-:W-:Y:S01]  /*8ba0*/  ISETP.GE.AND P6, PT, R173, R0, PT ;  /* 0x00000000ad00720c */ /* 0x000fe20003fc6270 */
[----:B------:R-:W-:Y:S01]  /*8bb0*/  FMUL.FTZ R16, R39, c[0x0][0x2ec] ;  /* 0x0000bb0027107a20 */ /* 0x000fe20000410000 */
[----:B------:R-:W-:-:S02]  /*8bc0*/  ISETP.GE.AND P0, PT, R45, R2, PT ;  /* 0x000000022d00720c */ /* 0x000fc40003f06270 */
[----:B------:R-:W-:Y:S02]  /*8bd0*/  FSEL R83, R69, -INF , !P4 ;  /* 0xff80000045537808 */ /* 0x000fe40006000000 */
[----:B------:R-:W1:Y:S01]  /*8be0*/  MUFU.TANH R32, R65 ;  /* 0x0000004100207308 */ /* 0x000e620000002400 */
[----:B---3--:R-:W-:Y:S01]  /*8bf0*/  FFMA.FTZ R18, R97, R42, R18 ;  /* 0x0000002a61127223 */ /* 0x008fe20000010012 */
[-C--:B------:R-:W-:Y:S02]  /*8c00*/  ISETP.GE.AND P4, PT, R173, R2.reuse, PT ;  /* 0x00000002ad00720c */ /* 0x080fe40003f86270 */
[----:B------:R-:W-:Y:S02]  /*8c10*/  IADD3 R86, R93, 0x1c00, RZ ;  /* 0x00001c005d567810 */ /* 0x000fe40007ffe0ff */
[----:B------:R-:W-:Y:S02]  /*8c20*/  FSEL R75, R18, -INF , !P3 ;  /* 0xff800000124b7808 */ /* 0x000fe40005800000 */
[----:B------:R-:W-:Y:S01]  /*8c30*/  I2F R110, R99 ;  /* 0x00000063006e7306 */ /* 0x000fe20000201400 */
[----:B------:R-:W-:-:S07]  /*8c40*/  ISETP.GE.AND P3, PT, R175, R2, PT ;  /* 0x00000002af00720c */ /* 0x000fce0003f66270 */
[----:B------:R-:W2:Y:S01]  /*8c50*/  MUFU.TANH R36, R36 ;  /* 0x0000002400247308 */ /* 0x000ea20000002400 */
[----:B-1----:R-:W-:-:S05]  /*8c60*/  FFMA.FTZ R32, R97, R44, R32 ;  /* 0x0000002c61207223 */ /* 0x002fca0000010020 */
[----:B------:R-:W-:Y:S02]  /*8c70*/  FSEL R57, R32, -INF , !P2 ;  /* 0xff80000020397808 */ /* 0x000fe40005000000 */
[----:B------:R-:W-:Y:S01]  /*8c80*/  I2F R90, R185 ;  /* 0x000000b9005a7306 */ /* 0x000fe20000201400 */
[----:B------:R-:W-:-:S07]  /*8c90*/  ISETP.GE.AND P2, PT, R99, R0, PT ;  /* 0x000000006300720c */ /* 0x000fce0003f46270 */
[----:B------:R-:W1:Y:S01]  /*8ca0*/  MUFU.TANH R4, R4 ;  /* 0x0000000400047308 */ /* 0x000e620000002400 */
[----:B--2---:R-:W-:-:S05]  /*8cb0*/  FFMA.FTZ R36, R97, R110, R36 ;  /* 0x0000006e61247223 */ /* 0x004fca0000010024 */
[----:B------:R-:W-:Y:S02]  /*8cc0*/  FSEL R171, R36, -INF , !P2 ;  /* 0xff80000024ab7808 */ /* 0x000fe40005000000 */
[----:B------:R-:W-:Y:S01]  /*8cd0*/  I2F R92, R193 ;  /* 0x000000c1005c7306 */ /* 0x000fe20000201400 */
[----:B------:R-:W-:-:S07]  /*8ce0*/  ISETP.GE.AND P2, PT, R193, R0, PT ;  /* 0x00000000c100720c */ /* 0x000fce0003f46270 */
[----:B------:R-:W2:Y:S01]  /*8cf0*/  MUFU.TANH R12, R12 ;  /* 0x0000000c000c7308 */ /* 0x000ea20000002400 */
[----:B-1----:R-:W-:-:S07]  /*8d00*/  FFMA.FTZ R79, R97, R90, R4 ;  /* 0x0000005a614f7223 */ /* 0x002fce0000010004 */
[----:B------:R-:W-:Y:S08]  /*8d10*/  I2F R50, R173 ;  /* 0x000000ad00327306 */ /* 0x000ff00000201400 */
[----:B------:R-:W1:Y:S01]  /*8d20*/  MUFU.TANH R24, R24 ;  /* 0x0000001800187308 */ /* 0x000e620000002400 */
[----:B--2---:R-:W-:-:S05]  /*8d30*/  FFMA.FTZ R12, R97, R92, R12 ;  /* 0x0000005c610c7223 */ /* 0x004fca000001000c */
[----:B------:R-:W-:Y:S02]  /*8d40*/  FSEL R40, R12, -INF , !P2 ;  /* 0xff8000000c287808 */ /* 0x000fe40005000000 */
[----:B------:R-:W2:Y:S01]  /*8d50*/  MUFU.TANH R26, R26 ;  /* 0x0000001a001a7308 */ /* 0x000ea20000002400 */
[----:B------:R-:W-:-:S07]  /*8d60*/  ISETP.GE.AND P2, PT, R49, 0x2, PT ;  /* 0x000000023100780c */ /* 0x000fce0003f46270 */
[----:B------:R-:W3:Y:S01]  /*8d70*/  MUFU.TANH R22, R22 ;  /* 0x0000001600167308 */ /* 0x000ee20000002400 */
[----:B-1----:R-:W-:-:S07]  /*8d80*/  FFMA.FTZ R24, R97, R50, R24 ;  /* 0x0000003261187223 */ /* 0x002fce0000010018 */
[----:B------:R1:W-:Y:S01]  /*8d90*/  I2F R58, R175 ;  /* 0x000000af003a7306 */ /* 0x0003e20000201400 */
[----:B--2---:R-:W-:-:S05]  /*8da0*/  FFMA.FTZ R26, R97, R50, R26 ;  /* 0x00000032611a7223 */ /* 0x004fca000001001a */
[----:B------:R-:W-:Y:S02]  /*8db0*/  FSEL R51, R26, -INF , !P4 ;  /* 0xff8000001a337808 */ /* 0x000fe40006000000 */
[----:B------:R-:W2:Y:S01]  /*8dc0*/  MUFU.TANH R28, R28 ;  /* 0x0000001c001c7308 */ /* 0x000ea20000002400 */
[----:B---3--:R-:W-:Y:S01]  /*8dd0*/  FFMA.FTZ R22, R97, R44, R22 ;  /* 0x0000002c61167223 */ /* 0x008fe20000010016 */
[----:B------:R-:W-:-:S04]  /*8de0*/  ISETP.GE.AND P4, PT, R185, R2, PT ;  /* 0x00000002b900720c */ /* 0x000fc80003f86270 */
[----:B------:R-:W-:Y:S02]  /*8df0*/  FSEL R69, R22, -INF , !P0 ;  /* 0xff80000016457808 */ /* 0x000fe40004000000 */
[----:B------:R-:W3:Y:S01]  /*8e00*/  MUFU.TANH R27, R27 ;  /* 0x0000001b001b7308 */ /* 0x000ee20000002400 */
[----:B-1----:R-:W-:Y:S02]  /*8e10*/  FSEL R175, R24, -INF , !P6 ;  /* 0xff80000018af7808 */ /* 0x002fe40007000000 */
[----:B------:R-:W-:Y:S02]  /*8e20*/  ISETP.GE.AND P6, PT, R185, R0, PT ;  /* 0x00000000b900720c */ /* 0x000fe40003fc6270 */
[----:B------:R-:W-:Y:S02]  /*8e30*/  ISETP.GE.AND P0, PT, R99, R2, PT ;  /* 0x000000026300720c */ /* 0x000fe40003f06270 */
[----:B------:R-:W-:Y:S01]  /*8e40*/  FSEL R79, R79, -INF , !P6 ;  /* 0xff8000004f4f7808 */ /* 0x000fe20007000000 */
[----:B------:R-:W1:Y:S01]  /*8e50*/  MUFU.TANH R16, R16 ;  /* 0x0000001000107308 */ /* 0x000e620000002400 */
[----:B--2---:R-:W-:Y:S01]  /*8e60*/  FFMA.FTZ R28, R97, R58, R28 ;  /* 0x0000003a611c7223 */ /* 0x004fe2000001001c */
[----:B------:R-:W-:-:S04]  /*8e70*/  ISETP.GE.AND P6, PT, R11, R0, PT ;  /* 0x000000000b00720c */ /* 0x000fc80003fc6270 */
[----:B------:R-:W-:Y:S02]  /*8e80*/  FSEL R173, R28, -INF , !P5 ;  /* 0xff8000001cad7808 */ /* 0x000fe40006800000 */
[----:B------:R-:W2:Y:S01]  /*8e90*/  MUFU.TANH R6, R6 ;  /* 0x0000000600067308 */ /* 0x000ea20000002400 */
[----:B---3--:R-:W-:Y:S01]  /*8ea0*/  FFMA.FTZ R27, R97, R58, R27 ;  /* 0x0000003a611b7223 */ /* 0x008fe2000001001b */
[----:B------:R-:W-:-:S04]  /*8eb0*/  ISETP.GE.AND P5, PT, R189, R0, PT ;  /* 0x00000000bd00720c */ /* 0x000fc80003fa6270 */
[----:B------:R-:W-:Y:S02]  /*8ec0*/  FSEL R45, R27, -INF , !P3 ;  /* 0xff8000001b2d7808 */ /* 0x000fe40005800000 */
[----:B------:R-:W-:Y:S01]  /*8ed0*/  I2F R98, R189 ;  /* 0x000000bd00627306 */ /* 0x000fe20000201400 */
[----:B-1----:R-:W-:Y:S01]  /*8ee0*/  FFMA.FTZ R16, R97, R90, R16 ;  /* 0x0000005a61107223 */ /* 0x002fe20000010010 */
[----:B------:R-:W-:Y:S02]  /*8ef0*/  ISETP.GE.AND P3, PT, R189, R2, PT ;  /* 0x00000002bd00720c */ /* 0x000fe40003f66270 */
[----:B------:R-:W-:Y:S02]  /*8f00*/  IADD3 R90, R93, 0xc00, RZ ;  /* 0x00000c005d5a7810 */ /* 0x000fe40007ffe0ff */
[----:B------:R-:W-:Y:S02]  /*8f10*/  FSEL R35, R16, -INF , !P4 ;  /* 0xff80000010237808 */ /* 0x000fe40006000000 */
[----:B------:R-:W1:Y:S01]  /*8f20*/  MUFU.TANH R18, R20 ;  /* 0x0000001400127308 */ /* 0x000e620000002400 */
[----:B--2---:R-:W-:Y:S01]  /*8f30*/  FFMA.FTZ R6, R97, R110, R6 ;  /* 0x0000006e61067223 */ /* 0x004fe20000010006 */
[----:B------:R-:W-:-:S04]  /*8f40*/  ISETP.GE.AND P4, PT, R11, R2, PT ;  /* 0x000000020b00720c */ /* 0x000fc80003f86270 */
[----:B------:R-:W-:Y:S01]  /*8f50*/  FSEL R39, R6, -INF , !P0 ;  /* 0xff80000006277808 */ /* 0x000fe20004000000 */
[----:B------:R-:W-:Y:S01]  /*8f60*/  FFMA.FTZ R6, R97, R8, R48 ;  /* 0x0000000861067223 */ /* 0x000fe20000010030 */
[----:B------:R-:W2:Y:S01]  /*8f70*/  MUFU.TANH R14, R14 ;  /* 0x0000000e000e7308 */ /* 0x000ea20000002400 */
[----:B------:R-:W-:-:S03]  /*8f80*/  ISETP.GE.AND P0, PT, R193, R2, PT ;  /* 0x00000002c100720c */ /* 0x000fc60003f06270 */
[----:B------:R-:W-:-:S04]  /*8f90*/  FSEL R6, R6, -INF , !P6 ;  /* 0xff80000006067808 */ /* 0x000fc80007000000 */
[----:B------:R-:W-:Y:S01]  /*8fa0*/  I2F R102, R191 ;  /* 0x000000bf00667306 */ /* 0x000fe20000201400 */
[----:B-1----:R-:W-:-:S05]  /*8fb0*/  FFMA.FTZ R18, R97, R98, R18 ;  /* 0x0000006261127223 */ /* 0x002fca0000010012 */
[----:B------:R-:W-:Y:S02]  /*8fc0*/  FSEL R43, R18, -INF , !P5 ;  /* 0xff800000122b7808 */ /* 0x000fe40006800000 */
[----:B------:R-:W-:Y:S01]  /*8fd0*/  I2F R82, R191 ;  /* 0x000000bf00527306 */ /* 0x000fe20000201400 */
[----:B--2---:R-:W-:Y:S01]  /*8fe0*/  FFMA.FTZ R14, R97, R98, R14 ;  /* 0x00000062610e7223 */ /* 0x004fe2000001000e */
[----:B------:R-:W-:Y:S01]  /*8ff0*/  BAR.SYNC.DEFER_BLOCKING 0x0 ;  /* 0x0000000000007b1d */ /* 0x000fe20000010000 */
[----:B------:R-:W-:-:S03]  /*9000*/  ISETP.GE.AND P5, PT, R191, R0, PT ;  /* 0x00000000bf00720c */ /* 0x000fc60003fa6270 */
[----:B------:R-:W-:Y:S02]  /*9010*/  FSEL R29, R14, -INF , !P3 ;  /* 0xff8000000e1d7808 */ /* 0x000fe40005800000 */
[----:B------:R-:W1:Y:S01]  /*9020*/  MUFU.TANH R15, R15 ;  /* 0x0000000f000f7308 */ /* 0x000e620000002400 */
[----:B------:R-:W-:-:S07]  /*9030*/  ISETP.GE.AND P3, PT, R191, R2, PT ;  /* 0x00000002bf00720c */ /* 0x000fce0003f66270 */
[----:B------:R-:W2:Y:S08]  /*9040*/  MUFU.TANH R4, R17 ;  /* 0x0000001100047308 */ /* 0x000eb00000002400 */
[----:B------:R-:W3:Y:S01]  /*9050*/  MUFU.TANH R19, R19 ;  /* 0x0000001300137308 */ /* 0x000ee20000002400 */
[----:B-1----:R-:W-:Y:S01]  /*9060*/  FFMA.FTZ R15, R97, R92, R15 ;  /* 0x0000005c610f7223 */ /* 0x002fe2000001000f */
[----:B------:R-:W-:-:S04]  /*9070*/  IADD3 R92, R93, 0x400, RZ ;  /* 0x000004005d5c7810 */ /* 0x000fc80007ffe0ff */
        /* <DEDUP_REMOVED lines=66> */
.L_x_4660:
[----:B------:R-:W-:-:S05]  /*94a0*/  IMAD.MOV.U32 R15, RZ, RZ, c[0x0][0x198] ;  /* 0x00006600ff0f7624 */ /* 0x000fca00078e00ff */
[----:B------:R-:W-:-:S04]  /*94b0*/  LEA R15, -R15, RZ, 0x7 ;  /* 0x000000ff0f0f7211 */ /* 0x000fc800078e39ff */
[----:B------:R-:W-:Y:S02]  /*94c0*/  SHF.R.S32.HI R8, RZ, 0x1f, R15 ;  /* 0x0000001fff087819 */ /* 0x000fe4000001140f */
.L_x_4661:
        /* <DEDUP_REMOVED lines=48> */
.L_x_4663:
[----:B------:R-:W-:Y:S05]  /*97d0*/  BSYNC B0 ;  /* 0x0000000000007941 */ /* 0x000fea0003800000 */
.L_x_4662:
[----:B------:R-:W0:Y:S01]  /*97e0*/  LDGDEPBAR ;  /* 0x00000000000079af */ /* 0x000e220000000000 */
[----:B------:R-:W-:-:S04]  /*97f0*/  LEA R146, P0, R15, R146, 0x1 ;  /* 0x000000920f927211 */ /* 0x000fc800078008ff */
[----:B------:R-:W-:Y:S02]  /*9800*/  LEA.HI.X R119, R15, R119, R8, 0x1, P0 ;  /* 0x000000770f777211 */ /* 0x000fe400000f0c08 */
.L_x_4659:
[----:B------:R-:W-:Y:S02]  /*9810*/  FMNMX.FTZ R8, R6, R67, !PT ;  /* 0x0000004306087209 */ /* 0x000fe40007810000 */
[----:B------:R-:W-:Y:S02]  /*9820*/  SHF.L.U32 R148, R133, 0x1, RZ ;  /* 0x0000000185947819 */ /* 0x000fe400000006ff */
[----:B------:R-:W-:-:S03]  /*9830*/  FMNMX.FTZ R8, R73, R8, !PT ;  /* 0x0000000849087209 */ /* 0x000fc60007810000 */
[----:B--2---:R-:W-:Y:S01]  /*9840*/  LDSM.16.MT88.4 R12, [R148+0x3400] ;  /* 0x00340000940c783b */ /* 0x004fe20000004200 */
        /* <DEDUP_REMOVED lines=32> */
[----:B------:R-:W1:Y:S01]  /*9a50*/  SHFL.BFLY PT, R10, R3, 0x2, 0x1f ;  /* 0x0c401f00030a7f89 */ /* 0x000e6200000e0000 */
[----:B------:R-:W-:-:S04]  /*9a60*/  FMNMX.FTZ R8, R187, R8, !PT ;  /* 0x00000008bb087209 */ /* 0x000fc80007810000 */
[----:B------:R-:W-:-:S04]  /*9a70*/  FMNMX.FTZ R8, R33, R8, !PT ;  /* 0x0000000821087209 */ /* 0x000fc80007810000 */
[----:B------:R-:W-:-:S04]  /*9a80*/  FMNMX.FTZ R8, R139, R8, !PT ;  /* 0x000000088b087209 */ /* 0x000fc80007810000 */
[----:B------:R-:W-:-:S04]  /*9a90*/  FMNMX.FTZ R8, R137, R8, !PT ;  /* 0x0000000889087209 */ /* 0x000fc80007810000 */
[----:B------:R-:W-:Y:S02]  /*9aa0*/  FMNMX.FTZ R8, R129, R8, !PT ;  /* 0x0000000881087209 */ /* 0x000fe40007810000 */
        /* <DEDUP_REMOVED lines=15> */
[--C-:B------:R-:W-:Y:S01]  /*9ba0*/  FFMA.FTZ R47, R149, c[0x0][0x23c], -R44.reuse ;  /* 0x00008f00952f7a23 */ /* 0x100fe2000001082c */
[----:B------:R-:W-:Y:S01]  /*9bb0*/  LEA R149, R9, R148, 0x1 ;  /* 0x0000009409957211 */ /* 0x000fe200078e08ff */
        /* <DEDUP_REMOVED lines=21> */
[----:B-1----:R-:W-:Y:S01]  /*9d10*/  F2FP.BF16.PACK_AB R124, R70, R99 ;  /* 0x00000063467c723e */ /* 0x002fe200000010ff */
        /* <DEDUP_REMOVED lines=14> */
[----:B------:R-:W-:Y:S02]  /*9e00*/  FFMA.FTZ R21, R199, c[0x0][0x23c], -R44 ;  /* 0x00008f00c7157a23 */ /* 0x000fe4000001082c */
[----:B------:R-:W-:Y:S01]  /*9e10*/  FADD.FTZ R70, R99, R70 ;  /* 0x0000004663467221 */ /* 0x000fe20000010000 */
[----:B------:R-:W-:Y:S01]  /*9e20*/  FMNMX.FTZ R6, R101, R6, !PT ;  /* 0x0000000665067209 */ /* 0x000fe20007810000 */
[----:B------:R-:W-:Y:S01]  /*9e30*/  MUFU.EX2 R52, R52 ;  /* 0x0000003400347308 */ /* 0x000fe20000000800 */
[----:B-1----:R-:W-:Y:S01]  /*9e40*/  F2FP.BF16.PACK_AB R126, R58, R73 ;  /* 0x000000493a7e723e */ /* 0x002fe200000010ff */
        /* <DEDUP_REMOVED lines=81> */
[----:B------:R-:W3:Y:S01]  /*a360*/  MUFU.EX2 R54, R54 ;  /* 0x0000003600367308 */ /* 0x000ee20000000800 */
[----:B------:R-:W-:-:S02]  /*a370*/  FFMA.FTZ R29, R29, c[0x0][0x23c], -R30 ;  /* 0x00008f001d1d7a23 */ /* 0x000fc4000001081e */
[----:B------:R-:W-:-:S03]  /*a380*/  FFMA.FTZ R28, R28, c[0x0][0x23c], -R30 ;  /* 0x00008f001c1c7a23 */ /* 0x000fc6000001081e */
[C---:B-1----:R-:W-:Y:S02]  /*a390*/  HMMA.16816.F32.BF16 R128, R124.reuse, R4, RZ ;  /* 0x000000047c80723c */ /* 0x042fe400000418ff */
[----:B------:R-:W-:Y:S05]  /*a3a0*/  MUFU.EX2 R55, R55 ;  /* 0x0000003700377308 */ /* 0x000fea0000000800 */
[----:B------:R-:W-:Y:S01]  /*a3b0*/  F2FP.BF16.PACK_AB R4, R52, R61 ;  /* 0x0000003d3404723e */ /* 0x000fe200000010ff */
[----:B------:R-:W-:Y:S01]  /*a3c0*/  HMMA.16816.F32.BF16 R124, R124, R6, RZ ;  /* 0x000000067c7c723c */ /* 0x000fe200000418ff */
[----:B--2---:R-:W-:Y:S01]  /*a3d0*/  F2FP.BF16.PACK_AB R5, R56, R63 ;  /* 0x0000003f3805723e */ /* 0x004fe200000010ff */
[----:B------:R-:W1:Y:S01]  /*a3e0*/  MUFU.EX2 R48, R48 ;  /* 0x0000003000307308 */ /* 0x000e620000000800 */
[----:B------:R-:W-:-:S04]  /*a3f0*/  FADD.FTZ R61, R61, R58 ;  /* 0x0000003a3d3d7221 */ /* 0x000fc80000010000 */
[----:B------:R-:W-:Y:S02]  /*a400*/  F2FP.BF16.PACK_AB R6, R46, R53 ;  /* 0x000000352e06723e */ /* 0x000fe400000010ff */
[----:B---3--:R-:W-:Y:S01]  /*a410*/  F2FP.BF16.PACK_AB R7, R54, R59 ;  /* 0x0000003b3607723e */ /* 0x008fe200000010ff */
[----:B------:R-:W-:Y:S06]  /*a420*/  MUFU.EX2 R57, R57 ;  /* 0x0000003900397308 */ /* 0x000fec0000000800 */
[C---:B------:R-:W-:Y:S02]  /*a430*/  HMMA.16816.F32.BF16 R136, R4.reuse, R12, R136 ;  /* 0x0000000c0488723c */ /* 0x040fe40000041888 */
        /* <DEDUP_REMOVED lines=28> */
[----:B-1----:R-:W-:Y:S01]  /*a600*/  F2FP.BF16.PACK_AB R7, R157, R68 ;  /* 0x000000449d07723e */ /* 0x002fe200000010ff */
[----:B------:R-:W1:Y:S06]  /*a610*/  MUFU.EX2 R23, R23 ;  /* 0x0000001700177308 */ /* 0x000e6c0000000800 */
[C---:B-----5:R-:W-:Y:S02]  /*a620*/  HMMA.16816.F32.BF16 R136, R4.reuse, R8, R136 ;  /* 0x000000080488723c */ /* 0x060fe40000041888 */
[----:B------:R-:W-:Y:S06]  /*a630*/  MUFU.EX2 R22, R22 ;  /* 0x0000001600167308 */ /* 0x000fec0000000800 */
[C---:B------:R-:W-:Y:S01]  /*a640*/  HMMA.16816.F32.BF16 R132, R4.reuse, R10, R132 ;  /* 0x0000000a0484723c */ /* 0x040fe20000041884 */
[----:B------:R-:W4:Y:S01]  /*a650*/  LDSM.16.MT88.4 R8, [R149+0x4000] ;  /* 0x004000009508783b */ /* 0x000f220000004200 */
[----:B------:R-:W-:Y:S06]  /*a660*/  MUFU.EX2 R21, R21 ;  /* 0x0000001500157308 */ /* 0x000fec0000000800 */
[C---:B--2---:R-:W-:Y:S02]  /*a670*/  HMMA.16816.F32.BF16 R128, R4.reuse, R16, R128 ;  /* 0x000000100480723c */ /* 0x044fe40000041880 */
[----:B------:R-:W-:Y:S06]  /*a680*/  MUFU.EX2 R109, R109 ;  /* 0x0000006d006d7308 */ /* 0x000fec0000000800 */
[----:B------:R-:W-:Y:S01]  /*a690*/  HMMA.16816.F32.BF16 R124, R4, R18, R124 ;  /* 0x00000012047c723c */ /* 0x000fe2000004187c */
[----:B------:R-:W2:Y:S01]  /*a6a0*/  LDSM.16.MT88.4 R16, [R148+0x4400] ;  /* 0x004400009410783b */ /* 0x000ea20000004200 */
[----:B------:R-:W5:Y:S05]  /*a6b0*/  MUFU.EX2 R78, R78 ;  /* 0x0000004e004e7308 */ /* 0x000f6a0000000800 */
        /* <DEDUP_REMOVED lines=9> */
[----:B------:R-:W2:Y:S05]  /*a750*/  LDSM.16.MT88.4 R12, [R149+0x4400] ;  /* 0x00440000950c783b */ /* 0x000eaa0000004200 */
[----:B------:R-:W1:Y:S02]  /*a760*/  MUFU.EX2 R3, R3 ;  /* 0x0000000300037308 */ /* 0x000e640000000800 */
[C---:B----4-:R-:W-:Y:S06]  /*a770*/  HMMA.16816.F32.BF16 R128, R4.reuse, R8, R128 ;  /* 0x000000080480723c */ /* 0x050fec0000041880 */
[----:B------:R-:W-:Y:S01]  /*a780*/  MUFU.EX2 R33, R33 ;  /* 0x0000002100217308 */ /* 0x000fe20000000800 */
[----:B------:R-:W-:Y:S01]  /*a790*/  FADD.FTZ R8, R71, R64 ;  /* 0x0000004047087221 */ /* 0x000fe20000010000 */
[----:B------:R-:W-:Y:S03]  /*a7a0*/  HMMA.16816.F32.BF16 R124, R4, R10, R124 ;  /* 0x0000000a047c723c */ /* 0x000fe6000004187c */
[----:B------:R-:W-:-:S02]  /*a7b0*/  FADD.FTZ R77, R77, R8 ;  /* 0x000000084d4d7221 */ /* 0x000fc40000010000 */
[----:B------:R-:W4:Y:S01]  /*a7c0*/  LDSM.16.MT88.4 R8, [R148+0x4800] ;  /* 0x004800009408783b */ /* 0x000f220000004200 */
[----:B------:R-:W-:Y:S01]  /*a7d0*/  MUFU.EX2 R50, R50 ;  /* 0x0000003200327308 */ /* 0x000fe20000000800 */
[----:B-1----:R-:W-:Y:S01]  /*a7e0*/  F2FP.BF16.PACK_AB R4, R23, R24 ;  /* 0x000000181704723e */ /* 0x002fe200000010ff */
[----:B------:R-:W-:Y:S01]  /*a7f0*/  FADD.FTZ R62, R62, R77 ;  /* 0x0000004d3e3e7221 */ /* 0x000fe20000010000 */
[----:B-----5:R-:W-:Y:S02]  /*a800*/  F2FP.BF16.PACK_AB R5, R78, R109 ;  /* 0x0000006d4e05723e */ /* 0x020fe400000010ff */
[----:B------:R-:W-:Y:S01]  /*a810*/  F2FP.BF16.PACK_AB R6, R21, R22 ;  /* 0x000000161506723e */ /* 0x000fe200000010ff */
[----:B------:R-:W-:Y:S01]  /*a820*/  FADD.FTZ R63, R63, R62 ;  /* 0x0000003e3f3f7221 */ /* 0x000fe20000010000 */
[----:B---3--:R-:W-:Y:S01]  /*a830*/  F2FP.BF16.PACK_AB R7, R83, R80 ;  /* 0x000000505307723e */ /* 0x008fe200000010ff */
[----:B------:R-:W-:Y:S02]  /*a840*/  MUFU.EX2 R75, R75 ;  /* 0x0000004b004b7308 */ /* 0x000fe40000000800 */
[----:B------:R-:W-:-:S04]  /*a850*/  FADD.FTZ R56, R56, R63 ;  /* 0x0000003f38387221 */ /* 0x000fc80000010000 */
[C---:B--2---:R-:W-:Y:S01]  /*a860*/  HMMA.16816.F32.BF16 R136, R4.reuse, R16, R136 ;  /* 0x000000100488723c */ /* 0x044fe20000041888 */
[----:B------:R-:W-:Y:S01]  /*a870*/  FADD.FTZ R59, R59, R56 ;  /* 0x000000383b3b7221 */ /* 0x000fe20000010000 */
[----:B------:R-:W1:Y:S03]  /*a880*/  MUFU.EX2 R64, R69 ;  /* 0x0000004500407308 */ /* 0x000e660000000800 */
[----:B------:R-:W-:Y:S02]  /*a890*/  FADD.FTZ R54, R54, R59 ;  /* 0x0000003b36367221 */ /* 0x000fe40000010000 */
[----:B------:R-:W-:Y:S01]  /*a8a0*/  FADD.FTZ R16, R52, R61 ;  /* 0x0000003d34107221 */ /* 0x000fe20000010000 */
[----:B------:R-:W-:Y:S01]  /*a8b0*/  HMMA.16816.F32.BF16 R132, R4, R18, R132 ;  /* 0x000000120484723c */ /* 0x000fe20000041884 */
[----:B------:R-:W-:Y:S01]  /*a8c0*/  FADD.FTZ R55, R55, R54 ;  /* 0x0000003637377221 */ /* 0x000fe20000010000 */
[----:B------:R-:W-:Y:S01]  /*a8d0*/  MUFU.EX2 R51, R51 ;  /* 0x0000003300337308 */ /* 0x000fe20000000800 */
[----:B------:R-:W-:-:S02]  /*a8e0*/  FADD.FTZ R53, R53, R16 ;  /* 0x0000001035357221 */ /* 0x000fc40000010000 */
[----:B------:R-:W-:Y:S01]  /*a8f0*/  FADD.FTZ R48, R48, R55 ;  /* 0x0000003730307221 */ /* 0x000fe20000010000 */
[----:B------:R-:W2:Y:S01]  /*a900*/  LDSM.16.MT88.4 R16, [R149+0x4800] ;  /* 0x004800009510783b */ /* 0x000ea20000004200 */
        /* <DEDUP_REMOVED lines=8> */
[----:B------:R-:W5:Y:S01]  /*a990*/  LDSM.16.MT88.4 R12, [R148+0x4c00] ;  /* 0x004c0000940c783b */ /* 0x000f620000004200 */
[----:B------:R-:W-:Y:S01]  /*a9a0*/  MUFU.EX2 R72, R72 ;  /* 0x0000004800487308 */ /* 0x000fe20000000800 */
[----:B------:R-:W-:-:S04]  /*a9b0*/  FADD.FTZ R41, R41, R42 ;  /* 0x0000002a29297221 */ /* 0x000fc80000010000 */
[----:B------:R-:W-:Y:S01]  /*a9c0*/  F2FP.BF16.PACK_AB R4, R3, R20 ;  /* 0x000000140304723e */ /* 0x000fe200000010ff */
[----:B------:R-:W-:Y:S01]  /*a9d0*/  FADD.FTZ R38, R38, R41 ;  /* 0x0000002926267221 */ /* 0x000fe20000010000 */
[----:B-1----:R-:W-:Y:S01]  /*a9e0*/  F2FP.BF16.PACK_AB R5, R64, R75 ;  /* 0x0000004b4005723e */ /* 0x002fe200000010ff */
[----:B------:R-:W1:Y:S01]  /*a9f0*/  MUFU.EX2 R79, R79 ;  /* 0x0000004f004f7308 */ /* 0x000e620000000800 */
[----:B------:R-:W-:Y:S01]  /*aa00*/  F2FP.BF16.PACK_AB R6, R50, R33 ;  /* 0x000000213206723e */ /* 0x000fe200000010ff */
[----:B------:R-:W-:Y:S01]  /*aa10*/  FADD.FTZ R37, R37, R38 ;  /* 0x0000002625257221 */ /* 0x000fe20000010000 */
[----:B---3--:R-:W-:-:S03]  /*aa20*/  F2FP.BF16.PACK_AB R7, R52, R51 ;  /* 0x000000333407723e */ /* 0x008fc600000010ff */
[----:B------:R-:W-:Y:S02]  /*aa30*/  FADD.FTZ R37, R36, R37 ;  /* 0x0000002524257221 */ /* 0x000fe40000010000 */
[----:B------:R-:W-:Y:S02]  /*aa40*/  MUFU.EX2 R39, R39 ;  /* 0x0000002700277308 */ /* 0x000fe40000000800 */
[----:B----4-:R-:W-:Y:S01]  /*aa50*/  HMMA.16816.F32.BF16 R136, R4, R8, R136 ;  /* 0x000000080488723c */ /* 0x010fe20000041888 */
[----:B------:R-:W-:-:S04]  /*aa60*/  FADD.FTZ R34, R34, R37 ;  /* 0x0000002522227221 */ /* 0x000fc80000010000 */
[----:B------:R-:W-:Y:S01]  /*aa70*/  FADD.FTZ R31, R31, R34 ;  /* 0x000000221f1f7221 */ /* 0x000fe20000010000 */
[----:B------:R-:W3:Y:S01]  /*aa80*/  MUFU.EX2 R38, R35 ;  /* 0x0000002300267308 */ /* 0x000ee20000000800 */
[----:B------:R-:W-:Y:S01]  /*aa90*/  FADD.FTZ R9, R81, R60 ;  /* 0x0000003c51097221 */ /* 0x000fe20000010000 */
[C---:B------:R-:W-:Y:S01]  /*aaa0*/  HMMA.16816.F32.BF16 R132, R4.reuse, R10, R132 ;  /* 0x0000000a0484723c */ /* 0x040fe20000041884 */
[----:B------:R-:W-:Y:S02]  /*aab0*/  FADD.FTZ R32, R32, R31 ;  /* 0x0000001f20207221 */ /* 0x000fe40000010000 */
[----:B------:R-:W-:Y:S02]  /*aac0*/  FADD.FTZ R9, R66, R9 ;  /* 0x0000000942097221 */ /* 0x000fe40000010000 */
[----:B------:R-:W-:Y:S01]  /*aad0*/  FADD.FTZ R27, R27, R32 ;  /* 0x000000201b1b7221 */ /* 0x000fe20000010000 */
[----:B------:R-:W-:Y:S01]  /*aae0*/  MUFU.EX2 R43, R43 ;  /* 0x0000002b002b7308 */ /* 0x000fe20000000800 */
[----:B------:R-:W-:Y:S01]  /*aaf0*/  FADD.FTZ R68, R68, R9 ;  /* 0x0000000944447221 */ /* 0x000fe20000010000 */
[----:B--2---:R-:W-:Y:S01]  /*ab00*/  HMMA.16816.F32.BF16 R128, R4, R16, R128 ;  /* 0x000000100480723c */ /* 0x004fe20000041880 */
[----:B------:R-:W-:Y:S01]  /*ab10*/  FADD.FTZ R26, R26, R27 ;  /* 0x0000001b1a1a7221 */ /* 0x000fe20000010000 */
[----:B------:R-:W2:Y:S01]  /*ab20*/  LDSM.16.MT88.4 R8, [R149+0x4c00] ;  /* 0x004c00009508783b */ /* 0x000ea20000004200 */
[----:B------:R-:W-:-:S02]  /*ab30*/  FADD.FTZ R157, R157, R68 ;  /* 0x000000449d9d7221 */ /* 0x000fc40000010000 */
        /* <DEDUP_REMOVED lines=29> */
[C---:B-----5:R-:W-:Y:S01]  /*ad10*/  HMMA.16816.F32.BF16 R136, R4.reuse, R12, R136 ;  /* 0x0000000c0488723c */ /* 0x060fe20000041888 */
[----:B------:R-:W-:Y:S02]  /*ad20*/  FADD.FTZ R51, R51, R64 ;  /* 0x0000004033337221 */ /* 0x000fe40000010000 */
[----:B------:R-:W-:Y:S02]  /*ad30*/  FADD.FTZ R43, R43, R72 ;  /* 0x000000482b2b7221 */ /* 0x000fe40000010000 */
[----:B------:R-:W-:Y:S02]  /*ad40*/  FADD.FTZ R52, R52, R51 ;  /* 0x0000003334347221 */ /* 0x000fe40000010000 */
[----:B------:R-:W-:Y:S01]  /*ad50*/  FADD.FTZ R99, R40, R43 ;  /* 0x0000002b28637221 */ /* 0x000fe20000010000 */
[----:B------:R-:W-:Y:S01]  /*ad60*/  HMMA.16816.F32.BF16 R132, R4, R14, R132 ;  /* 0x0000000e0484723c */ /* 0x000fe20000041884 */
[----:B------:R-:W-:-:S04]  /*ad70*/  FADD.FTZ R39, R39, R52 ;  /* 0x0000003427277221 */ /* 0x000fc80000010000 */
[----:B------:R-:W-:-:S03]  /*ad80*/  FADD.FTZ R38, R38, R39 ;  /* 0x0000002726267221 */ /* 0x000fc60000010000 */
[----:B--2---:R-:W-:Y:S01]  /*ad90*/  HMMA.16816.F32.BF16 R128, R4, R8, R128 ;  /* 0x000000080480723c */ /* 0x004fe20000041880 */
[----:B------:R-:W-:-:S04]  /*ada0*/  FADD.FTZ R29, R29, R38 ;  /* 0x000000261d1d7221 */ /* 0x000fc80000010000 */
[----:B------:R-:W-:-:S03]  /*adb0*/  FADD.FTZ R101, R28, R29 ;  /* 0x0000001d1c657221 */ /* 0x000fc60000010000 */
        /* <DEDUP_REMOVED lines=65> */
.L_x_4665:
[----:B------:R-:W-:-:S05]  /*b1d0*/  IMAD.MOV.U32 R9, RZ, RZ, c[0x0][0x1a0] ;  /* 0x00006800ff097624 */ /* 0x000fca00078e00ff */
[----:B------:R-:W-:-:S04]  /*b1e0*/  LEA R9, -R9, RZ, 0x7 ;  /* 0x000000ff09097211 */ /* 0x000fc800078e39ff */
[----:B------:R-:W-:Y:S02]  /*b1f0*/  SHF.R.S32.HI R4, RZ, 0x1f, R9 ;  /* 0x0000001fff047819 */ /* 0x000fe40000011409 */
.L_x_4666:
[----:B------:R-:W-:Y:S01]  /*b200*/  ISETP.GE.AND P0, PT, R84, c[0x0][0x220], PT ;  /* 0x0000880054007a0c */ /* 0x000fe20003f06270 */
[----:B------:R-:W-:Y:S01]  /*b210*/  IMAD.SHL.U32 R48, R105, 0x80, RZ ;  /* 0x0000008069307824 */ /* 0x000fe200078e00ff */
[----:B------:R-:W-:-:S04]  /*b220*/  LEA R150, P5, R9, R150, 0x1 ;  /* 0x0000009609967211 */ /* 0x000fc800078a08ff */
[C---:B------:R-:W-:Y:S02]  /*b230*/  LEA.HI.X R151, R9.reuse, R151, R4, 0x1, P5 ;  /* 0x0000009709977211 */ /* 0x040fe400028f0c04 */
[C-C-:B------:R-:W-:Y:S02]  /*b240*/  LOP3.LUT R51, R48.reuse, 0x20, R103.reuse, 0xfe, !PT ;  /* 0x0000002030337812 */ /* 0x140fe400078efe67 */
[----:B------:R-:W-:Y:S02]  /*b250*/  LOP3.LUT R107, R48, 0x28, R103, 0xfe, !PT ;  /* 0x00000028306b7812 */ /* 0x000fe400078efe67 */
[----:B------:R-:W-:Y:S01]  /*b260*/  I2F R64, R51 ;  /* 0x0000003300407306 */ /* 0x000fe20000201400 */
        /* <DEDUP_REMOVED lines=16> */
[----:B------:R-:W-:Y:S01]  /*b370*/  @!PT LDS RZ, [RZ] ;  /* 0x00000000fffff984 */ /* 0x000fe20000000800 */
[----:B------:R-:W-:Y:S01]  /*b380*/  @!PT LDS RZ, [RZ] ;  /* 0x00000000fffff984 */ /* 0x000fe20000000800 */
[----:B------:R-:W-:Y:S01]  /*b390*/  @!PT LDS RZ, [RZ] ;  /* 0x00000000fffff984 */ /* 0x000fe20000000800 */
[----:B------:R1:W-:Y:S01]  /*b3a0*/  @!P0 LDGSTS.E.BYPASS.LTC128B.128 [R121+0x3000], [R150.64] ;  /* 0x0300000096798fae */ /* 0x0003e2000b901d46 */
[----:B------:R-:W-:Y:S01]  /*b3b0*/  @!P0 LEA R10, P4, R6, c[0x0][0x170], 0x1 ;  /* 0x00005c00060a8a11 */ /* 0x000fe200078808ff */
[----:B------:R-:W-:Y:S01]  /*b3c0*/  @!P0 IMAD.X R5, R4, 0x1, R5, P3 ;  /* 0x0000000104058824 */ /* 0x000fe200018e0605 */
[----:B------:R-:W-:Y:S01]  /*b3d0*/  @!P0 LEA R14, P3, R8, c[0x0][0x170], 0x1 ;  /* 0x00005c00080e8a11 */ /* 0x000fe200078608ff */
[----:B------:R-:W-:Y:S01]  /*b3e0*/  @P0 STS.128 [R121+0x3800], RZ ;  /* 0x003800ff79000388 */ /* 0x000fe20000000c00 */
[----:B------:R-:W-:Y:S01]  /*b3f0*/  @!P0 IADD3.X R12, R4, R13, R3, P2, !PT ;  /* 0x0000000d040c8210 */ /* 0x000fe200017fe403 */
[----:B------:R-:W-:Y:S01]  /*b400*/  I2F R66, R107 ;  /* 0x0000006b00427306 */ /* 0x000fe20000201400 */
[----:B------:R-:W-:-:S02]  /*b410*/  @!P0 LEA.HI.X R11, R6, c[0x0][0x174], R155, 0x1, P4 ;  /* 0x00005d00060b8a11 */ /* 0x000fc400020f0c9b */
[C---:B------:R-:W-:Y:S02]  /*b420*/  @!P0 LEA R4, P2, R7.reuse, c[0x0][0x170], 0x1 ;  /* 0x00005c0007048a11 */ /* 0x040fe400078408ff */
[----:B------:R-:W-:Y:S01]  /*b430*/  @!P0 LEA.HI.X R15, R8, c[0x0][0x174], R5, 0x1, P3 ;  /* 0x00005d00080f8a11 */ /* 0x000fe200018f0c05 */
[----:B------:R-:W-:Y:S01]  /*b440*/  @!PT LDS RZ, [RZ] ;  /* 0x00000000fffff984 */ /* 0x000fe20000000800 */
[----:B------:R-:W-:Y:S01]  /*b450*/  @!PT LDS RZ, [RZ] ;  /* 0x00000000fffff984 */ /* 0x000fe20000000800 */
[----:B------:R-:W-:Y:S01]  /*b460*/  @!PT LDS RZ, [RZ] ;  /* 0x00000000fffff984 */ /* 0x000fe20000000800 */
[----:B------:R2:W-:Y:S01]  /*b470*/  @!P0 LDGSTS.E.BYPASS.LTC128B.128 [R121+0x3800], [R10.64] ;  /* 0x038000000a798fae */ /* 0x0005e2000b901d46 */
[----:B------:R-:W-:Y:S02]  /*b480*/  @!P0 LEA.HI.X R5, R7, c[0x0][0x174], R12, 0x1, P2 ;  /* 0x00005d0007058a11 */ /* 0x000fe400010f0c0c */
[C-C-:B------:R-:W-:Y:S01]  /*b490*/  LOP3.LUT R3, R48.reuse, 0x18, R103.reuse, 0xfe, !PT ;  /* 0x0000001830037812 */ /* 0x140fe200078efe67 */
[----:B------:R-:W-:Y:S01]  /*b4a0*/  @P0 STS.128 [R121+0x4000], RZ ;  /* 0x004000ff79000388 */ /* 0x000fe20000000c00 */
[----:B------:R-:W-:Y:S02]  /*b4b0*/  LOP3.LUT R109, R48, 0x50, R103, 0xfe, !PT ;  /* 0x00000050306d7812 */ /* 0x000fe400078efe67 */
[----:B------:R-:W-:Y:S01]  /*b4c0*/  I2F R50, R3 ;  /* 0x0000000300327306 */ /* 0x000fe20000201400 */
[----:B------:R-:W-:Y:S01]  /*b4d0*/  @!PT LDS RZ, [RZ] ;  /* 0x00000000fffff984 */ /* 0x000fe20000000800 */
[----:B------:R-:W-:Y:S01]  /*b4e0*/  @!PT LDS RZ, [RZ] ;  /* 0x00000000fffff984 */ /* 0x000fe20000000800 */
[----:B------:R-:W-:Y:S01]  /*b4f0*/  @!PT LDS RZ, [RZ] ;  /* 0x00000000fffff984 */ /* 0x000fe20000000800 */
[----:B------:R3:W-:Y:S01]  /*b500*/  @!P0 LDGSTS.E.BYPASS.LTC128B.128 [R121+0x4000], [R14.64] ;  /* 0x040000000e798fae */ /* 0x0007e2000b901d46 */
[----:B------:R-:W-:-:S02]  /*b510*/  ISETP.GE.AND P6, PT, R3, R0, PT ;  /* 0x000000000300720c */ /* 0x000fc40003fc6270 */
[----:B------:R-:W-:Y:S01]  /*b520*/  ISETP.GE.AND P5, PT, R3, R2, PT ;  /* 0x000000020300720c */ /* 0x000fe20003fa6270 */
[----:B------:R-:W-:Y:S01]  /*b530*/  @P0 STS.128 [R121+0x4800], RZ ;  /* 0x004800ff79000388 */ /* 0x000fe20000000c00 */
[----:B------:R-:W-:Y:S02]  /*b540*/  ISETP.GE.AND P2, PT, R49, 0x3, PT ;  /* 0x000000033100780c */ /* 0x000fe40003f46270 */
[----:B------:R-:W-:Y:S01]  /*b550*/  I2F R98, R109 ;  /* 0x0000006d00627306 */ /* 0x000fe20000201400 */
[----:B------:R-:W-:Y:S01]  /*b560*/  @!PT LDS RZ, [RZ] ;  /* 0x00000000fffff984 */ /* 0x000fe20000000800 */
[----:B------:R-:W-:Y:S01]  /*b570*/  @!PT LDS RZ, [RZ] ;  /* 0x00000000fffff984 */ /* 0x000fe20000000800 */
[----:B------:R-:W-:Y:S01]  /*b580*/  @!PT LDS RZ, [RZ] ;  /* 0x00000000fffff984 */ /* 0x000fe20000000800 */
[----:B------:R4:W-:Y:S01]  /*b590*/  @!P0 LDGSTS.E.BYPASS.LTC128B.128 [R121+0x4800], [R4.64] ;  /* 0x0480000004798fae */ /* 0x0009e2000b901d46 */
[C-C-:B------:R-:W-:Y:S02]  /*b5a0*/  LOP3.LUT R141, R48.reuse, 0x58, R103.reuse, 0xfe, !PT ;  /* 0x00000058308d7812 */ /* 0x140fe400078efe67 */
[C-C-:B------:R-:W-:Y:S01]  /*b5b0*/  LOP3.LUT R143, R48.reuse, 0x60, R103.reuse, 0xfe, !PT ;  /* 0x00000060308f7812 */ /* 0x140fe200078efe67 */
[----:B------:R-:W-:Y:S01]  /*b5c0*/  LDSM.16.M88.4 R160, [R96] ;  /* 0x0000000060a0783b */ /* 0x000fe20000000200 */
[----:B------:R-:W-:-:S02]  /*b5d0*/  LOP3.LUT R147, R48, 0x68, R103, 0xfe, !PT ;  /* 0x0000006830937812 */ /* 0x000fc400078efe67 */
[----:B------:R-:W-:Y:S01]  /*b5e0*/  I2F R100, R141 ;  /* 0x0000008d00647306 */ /* 0x000fe20000201400 */
[----:B------:R-:W5:Y:S04]  /*b5f0*/  LDSM.16.M88.4 R40, [R94+0x1800] ;  /* 0x001800005e28783b */ /* 0x000f680000000200 */
[----:B------:R-:W1:Y:S03]  /*b600*/  LDSM.16.M88.4 R52, [R94+0x1400] ;  /* 0x001400005e34783b */ /* 0x000e660000000200 */
[----:B------:R-:W-:Y:S01]  /*b610*/  I2F R104, R143 ;  /* 0x0000008f00687306 */ /* 0x000fe20000201400 */
[----:B------:R-:W1:Y:S04]  /*b620*/  LDSM.16.M88.4 R60, [R94+0x1000] ;  /* 0x001000005e3c783b */ /* 0x000e680000000200 */
[----:B------:R-:W1:Y:S03]  /*b630*/  LDSM.16.M88.4 R32, [R94+0x1c00] ;  /* 0x001c00005e20783b */ /* 0x000e660000000200 */
[----:B------:R-:W-:Y:S01]  /*b640*/  I2F R112, R147 ;  /* 0x0000009300707306 */ /* 0x000fe20000201400 */
[----:B------:R-:W-:Y:S04]  /*b650*/  LDSM.16.M88.4 R156, [R95] ;  /* 0x000000005f9c783b */ /* 0x000fe80000000200 */
[----:B------:R-:W3:Y:S04]  /*b660*/  LDSM.16.M88.4 R76, [R91] ;  /* 0x000000005b4c783b */ /* 0x000ee80000000200 */
[----:B------:R-:W3:Y:S04]  /*b670*/  LDSM.16.M88.4 R80, [R92] ;  /* 0x000000005c50783b */ /* 0x000ee80000000200 */
[----:B------:R-:W3:Y:S04]  /*b680*/  LDSM.16.M88.4 R152, [R93] ;  /* 0x000000005d98783b */ /* 0x000ee80000000200 */
[----:B------:R-:W3:Y:S04]  /*b690*/  LDSM.16.M88.4 R72, [R90] ;  /* 0x000000005a48783b */ /* 0x000ee80000000200 */
[----:B--2---:R-:W2:Y:S01]  /*b6a0*/  LDSM.16.M88.4 R8, [R94+0x2800] ;  /* 0x002800005e08783b */ /* 0x004ea20000000200 */
[C---:B-----5:R-:W-:Y:S03]  /*b6b0*/  HMMA.16816.F32.BF16 R44, R160.reuse, R40, RZ ;  /* 0x00000028a02c723c */ /* 0x060fe600000418ff */
[----:B------:R-:W5:Y:S04]  /*b6c0*/  LDSM.16.M88.4 R16, [R94+0x2400] ;  /* 0x002400005e10783b */ /* 0x000f680000000200 */
[----:B------:R-:W2:Y:S01]  /*b6d0*/  LDSM.16.M88.4 R24, [R94+0x2000] ;  /* 0x002000005e18783b */ /* 0x000ea20000000200 */
[C---:B------:R-:W-:Y:S03]  /*b6e0*/  HMMA.16816.F32.BF16 R40, R160.reuse, R42, RZ ;  /* 0x0000002aa028723c */ /* 0x040fe600000418ff */
[----:B------:R-:W4:Y:S04]  /*b6f0*/  LDSM.16.M88.4 R164, [R94+0x2c00] ;  /* 0x002c00005ea4783b */ /* 0x000f280000000200 */
[----:B------:R-:W0:Y:S01]  /*b700*/  LDGDEPBAR ;  /* 0x00000000000079af */ /* 0x000e220000000000 */
[C---:B-1----:R-:W-:Y:S08]  /*b710*/  HMMA.16816.F32.BF16 R56, R160.reuse, R52, RZ ;  /* 0x00000034a038723c */ /* 0x042ff000000418ff */
[C---:B------:R-:W-:Y:S08]  /*b720*/  HMMA.16816.F32.BF16 R52, R160.reuse, R54, RZ ;  /* 0x00000036a034723c */ /* 0x040ff000000418ff */
[C---:B------:R-:W-:Y:S08]  /*b730*/  HMMA.16816.F32.BF16 R68, R160.reuse, R60, RZ ;  /* 0x0000003ca044723c */ /* 0x040ff000000418ff */
[C---:B------:R-:W-:Y:S08]  /*b740*/  HMMA.16816.F32.BF16 R60, R160.reuse, R62, RZ ;  /* 0x0000003ea03c723c */ /* 0x040ff000000418ff */
[C---:B------:R-:W-:Y:S08]  /*b750*/  HMMA.16816.F32.BF16 R36, R160.reuse, R32, RZ ;  /* 0x00000020a024723c */ /* 0x040ff000000418ff */
[----:B------:R-:W-:Y:S08]  /*b760*/  HMMA.16816.F32.BF16 R32, R160, R34, RZ ;  /* 0x00000022a020723c */ /* 0x000ff000000418ff */
[C---:B---3--:R-:W-:Y:S08]  /*b770*/  HMMA.16816.F32.BF16 R44, R156.reuse, R76, R44 ;  /* 0x0000004c9c2c723c */ /* 0x048ff0000004182c */
[C---:B------:R-:W-:Y:S01]  /*b780*/  HMMA.16816.F32.BF16 R40, R156.reuse, R78, R40 ;  /* 0x0000004e9c28723c */ /* 0x040fe20000041828 */
[----:B------:R-:W1:Y:S07]  /*b790*/  LDSM.16.M88.4 R76, [R87] ;  /* 0x00000000574c783b */ /* 0x000e6e0000000200 */
[C---:B------:R-:W-:Y:S08]  /*b7a0*/  HMMA.16816.F32.BF16 R56, R156.reuse, R80, R56 ;  /* 0x000000509c38723c */ /* 0x040ff00000041838 */
[C---:B------:R-:W-:Y:S01]  /*b7b0*/  HMMA.16816.F32.BF16 R52, R156.reuse, R82, R52 ;  /* 0x000000529c34723c */ /* 0x040fe20000041834 */
[----:B------:R-:W3:Y:S07]  /*b7c0*/  LDSM.16.M88.4 R80, [R88] ;  /* 0x000000005850783b */ /* 0x000eee0000000200 */
[----:B------:R-:W-:Y:S01]  /*b7d0*/  HMMA.16816.F32.BF16 R68, R156, R152, R68 ;  /* 0x000000989c44723c */ /* 0x000fe20000041844 */
[----:B------:R-:W-:-:S07]  /*b7e0*/  FMUL.FTZ R40, R40, c[0x0][0x2ec] ;  /* 0x0000bb0028287a20 */ /* 0x000fce0000410000 */
[C---:B------:R-:W-:Y:S01]  /*b7f0*/  HMMA.16816.F32.BF16 R60, R156.reuse, R154, R60 ;  /* 0x0000009a9c3c723c */ /* 0x040fe2000004183c */
[----:B------:R-:W1:Y:S01]  /*b800*/  LDSM.16.M88.4 R152, [R89] ;  /* 0x000000005998783b */ /* 0x000e620000000200 */
[----:B------:R-:W-:Y:S02]  /*b810*/  FMUL.FTZ R59, R59, c[0x0][0x2ec] ;  /* 0x0000bb003b3b7a20 */ /* 0x000fe40000410000 */
[----:B------:R-:W-:Y:S02]  /*b820*/  FMUL.FTZ R58, R58, c[0x0][0x2ec] ;  /* 0x0000bb003a3a7a20 */ /* 0x000fe40000410000 */
[----:B------:R-:W-:Y:S02]  /*b830*/  MUFU.TANH R108, R59 ;  /* 0x0000003b006c7308 */ /* 0x000fe40000002400 */
[----:B------:R-:W-:Y:S01]  /*b840*/  HMMA.16816.F32.BF16 R36, R156, R72, R36 ;  /* 0x000000489c24723c */ /* 0x000fe20000041824 */
[----:B------:R-:W-:Y:S02]  /*b850*/  FMUL.FTZ R52, R52, c[0x0][0x2ec] ;  /* 0x0000bb0034347a20 */ /* 0x000fe40000410000 */
[----:B------:R-:W-:-:S02]  /*b860*/  FMUL.FTZ R54, R54, c[0x0][0x2ec] ;  /* 0x0000bb0036367a20 */ /* 0x000fc40000410000 */
[----:B------:R-:W-:Y:S01]  /*b870*/  FMUL.FTZ R55, R55, c[0x0][0x2ec] ;  /* 0x0000bb0037377a20 */ /* 0x000fe20000410000 */
[----:B------:R-:W-:Y:S02]  /*b880*/  MUFU.TANH R58, R58 ;  /* 0x0000003a003a7308 */ /* 0x000fe40000002400 */
[----:B------:R-:W-:Y:S01]  /*b890*/  HMMA.16816.F32.BF16 R32, R156, R74, R32 ;  /* 0x0000004a9c20723c */ /* 0x000fe20000041820 */
[----:B------:R-:W1:Y:S01]  /*b8a0*/  LDSM.16.M88.4 R72, [R86] ;  /* 0x000000005648783b */ /* 0x000e620000000200 */
[----:B------:R-:W-:Y:S01]  /*b8b0*/  FMUL.FTZ R102, R69, c[0x0][0x2ec] ;  /* 0x0000bb0045667a20 */ /* 0x000fe20000410000 */
[----:B------:R-:W-:-:S04]  /*b8c0*/  DEPBAR.LE SB0, 0x0 ;  /* 0x000080000000791a */ /* 0x000fc80000000000 */
[----:B------:R-:W3:Y:S01]  /*b8d0*/  MUFU.TANH R52, R52 ;  /* 0x0000003400347308 */ /* 0x000ee20000002400 */
[C---:B--2---:R-:W-:Y:S01]  /*b8e0*/  HMMA.16816.F32.BF16 R12, R160.reuse, R8, RZ ;  /* 0x00000008a00c723c */ /* 0x044fe200000418ff */
[----:B------:R-:W-:Y:S02]  /*b8f0*/  FMUL.FTZ R106, R61, c[0x0][0x2ec] ;  /* 0x0000bb003d6a7a20 */ /* 0x000fe40000410000 */
[----:B------:R-:W-:Y:S02]  /*b900*/  FMUL.FTZ R63, R63, c[0x0][0x2ec] ;  /* 0x0000bb003f3f7a20 */ /* 0x000fe40000410000 */
[----:B------:R-:W-:Y:S02]  /*b910*/  FMUL.FTZ R60, R60, c[0x0][0x2ec] ;  /* 0x0000bb003c3c7a20 */ /* 0x000fe40000410000 */
[----:B------:R-:W-:Y:S01]  /*b920*/  MUFU.TANH R102, R102 ;  /* 0x0000006600667308 */ /* 0x000fe20000002400 */
[----:B-----5:R-:W-:Y:S01]  /*b930*/  HMMA.16816.F32.BF16 R20, R160, R16, RZ ;  /* 0x00000010a014723c */ /* 0x020fe200000418ff */
[----:B------:R-:W-:-:S02]  /*b940*/  FMUL.FTZ R116, R37, c[0x0][0x2ec] ;  /* 0x0000bb0025747a20 */ /* 0x000fc40000410000 */
[----:B------:R-:W-:Y:S02]  /*b950*/  FMUL.FTZ R39, R39, c[0x0][0x2ec] ;  /* 0x0000bb0027277a20 */ /* 0x000fe40000410000 */
[----:B------:R-:W-:Y:S02]  /*b960*/  FMUL.FTZ R61, R56, c[0x0][0x2ec] ;  /* 0x0000bb00383d7a20 */ /* 0x000fe40000410000 */
[----:B------:R-:W-:Y:S01]  /*b970*/  MUFU.TANH R110, R63 ;  /* 0x0000003f006e7308 */ /* 0x000fe20000002400 */
[----:B------:R-:W-:Y:S01]  /*b980*/  HMMA.16816.F32.BF16 R16, R160, R18, RZ ;  /* 0x00000012a010723c */ /* 0x000fe200000418ff */
[----:B------:R-:W-:Y:S02]  /*b990*/  FMUL.FTZ R33, R33, c[0x0][0x2ec] ;  /* 0x0000bb0021217a20 */ /* 0x000fe40000410000 */
[----:B------:R-:W-:Y:S02]  /*b9a0*/  FMUL.FTZ R32, R32, c[0x0][0x2ec] ;  /* 0x0000bb0020207a20 */ /* 0x000fe40000410000 */
[----:B------:R-:W-:-:S02]  /*b9b0*/  FMUL.FTZ R56, R57, c[0x0][0x2ec] ;  /* 0x0000bb0039387a20 */ /* 0x000fc40000410000 */
[----:B------:R-:W-:Y:S01]  /*b9c0*/  MUFU.TANH R106, R106 ;  /* 0x0000006a006a7308 */ /* 0x000fe20000002400 */
[C---:B------:R-:W-:Y:S01]  /*b9d0*/  HMMA.16816.F32.BF16 R8, R160.reuse, R10, RZ ;  /* 0x0000000aa008723c */ /* 0x040fe200000418ff */
[----:B---3--:R-:W-:Y:S02]  /*b9e0*/  FFMA.FTZ R52, R97, R50, R52 ;  /* 0x0000003261347223 */ /* 0x008fe40000010034 */
[----:B------:R-:W-:Y:S02]  /*b9f0*/  FMUL.FTZ R36, R36, c[0x0][0x2ec] ;  /* 0x0000bb0024247a20 */ /* 0x000fe40000410000 */
[----:B------:R-:W-:Y:S02]  /*ba00*/  FMUL.FTZ R62, R62, c[0x0][0x2ec] ;  /* 0x0000bb003e3e7a20 */ /* 0x000fe40000410000 */
[----:B------:R-:W-:Y:S01]  /*ba10*/  MUFU.TANH R37, R32 ;  /* 0x0000002000257308 */ /* 0x000fe20000002400 */
[----:B------:R-:W-:Y:S01]  /*ba20*/  HMMA.16816.F32.BF16 R28, R160, R24, RZ ;  /* 0x00000018a01c723c */ /* 0x000fe200000418ff */
[----:B------:R-:W-:-:S02]  /*ba30*/  FMUL.FTZ R38, R38, c[0x0][0x2ec] ;  /* 0x0000bb0026267a20 */ /* 0x000fc40000410000 */
[----:B------:R-:W-:-:S04]  /*ba40*/  FMUL.FTZ R68, R68, c[0x0][0x2ec] ;  /* 0x0000bb0044447a20 */ /* 0x000fc80000410000 */
[----:B------:R2:W-:Y:S01]  /*ba50*/  MUFU.TANH R69, R60 ;  /* 0x0000003c00457308 */ /* 0x0005e20000002400 */
[C---:B------:R-:W-:Y:S07]  /*ba60*/  HMMA.16816.F32.BF16 R24, R160.reuse, R26, RZ ;  /* 0x0000001aa018723c */ /* 0x040fee00000418ff */
[----:B------:R-:W-:Y:S01]  /*ba70*/  MUFU.TANH R116, R116 ;  /* 0x0000007400747308 */ /* 0x000fe20000002400 */
[C---:B----4-:R-:W-:Y:S07]  /*ba80*/  HMMA.16816.F32.BF16 R4, R160.reuse, R164, RZ ;  /* 0x000000a4a004723c */ /* 0x050fee00000418ff */
[----:B------:R3:W-:Y:S01]  /*ba90*/  MUFU.TANH R164, R33 ;  /* 0x0000002100a47308 */ /* 0x0007e20000002400 */
[----:B------:R-:W-:Y:S01]  /*baa0*/  HMMA.16816.F32.BF16 R160, R160, R166, RZ ;  /* 0x000000a6a0a0723c */ /* 0x000fe200000418ff */
[----:B--2---:R-:W-:-:S02]  /*bab0*/  FMUL.FTZ R60, R53, c[0x0][0x2ec] ;  /* 0x0000bb00353c7a20 */ /* 0x004fc40000410000 */
[----:B------:R-:W-:Y:S02]  /*bac0*/  FMUL.FTZ R53, R44, c[0x0][0x2ec] ;  /* 0x0000bb002c357a20 */ /* 0x000fe40000410000 */
[----:B------:R-:W-:Y:S02]  /*bad0*/  FMUL.FTZ R44, R45, c[0x0][0x2ec] ;  /* 0x0000bb002d2c7a20 */ /* 0x000fe40000410000 */
[----:B------:R2:W-:Y:S01]  /*bae0*/  MUFU.TANH R118, R39 ;  /* 0x0000002700767308 */ /* 0x0005e20000002400 */
[----:B-1----:R-:W-:Y:S01]  /*baf0*/  HMMA.16816.F32.BF16 R12, R156, R76, R12 ;  /* 0x0000004c9c0c723c */ /* 0x002fe2000004180c */
[----:B------:R-:W-:-:S06]  /*bb00*/  FMUL.FTZ R45, R46, c[0x0][0x2ec] ;  /* 0x0000bb002e2d7a20 */ /* 0x000fcc0000410000 */
[----:B------:R-:W-:Y:S01]  /*bb10*/  MUFU.TANH R56, R56 ;  /* 0x0000003800387308 */ /* 0x000fe20000002400 */
[----:B------:R-:W-:Y:S01]  /*bb20*/  HMMA.16816.F32.BF16 R16, R156, R82, R16 ;  /* 0x000000529c10723c */ /* 0x000fe20000041810 */
[----:B------:R-:W-:-:S06]  /*bb30*/  LOP3.LUT R77, R48, 0x8, R103, 0xfe, !PT ;  /* 0x00000008304d7812 */ /* 0x000fcc00078efe67 */
[----:B------:R-:W-:Y:S01]  /*bb40*/  MUFU.TANH R54, R54 ;  /* 0x0000003600367308 */ /* 0x000fe20000002400 */
[----:B------:R-:W-:Y:S01]  /*bb50*/  HMMA.16816.F32.BF16 R8, R156, R78, R8 ;  /* 0x0000004e9c08723c */ /* 0x000fe20000041808 */
[----:B------:R-:W-:-:S06]  /*bb60*/  LOP3.LUT R83, R48, 0x78, R103, 0xfe, !PT ;  /* 0x0000007830537812 */ /* 0x000fcc00078efe67 */
[----:B------:R-:W-:Y:S01]  /*bb70*/  MUFU.TANH R53, R53 ;  /* 0x0000003500357308 */ /* 0x000fe20000002400 */
[C---:B------:R-:W-:Y:S01]  /*bb80*/  HMMA.16816.F32.BF16 R20, R156.reuse, R80, R20 ;  /* 0x000000509c14723c */ /* 0x040fe20000041814 */
[----:B------:R-:W-:Y:S01]  /*bb90*/  FMUL.FTZ R12, R12, c[0x0][0x2ec] ;  /* 0x0000bb000c0c7a20 */ /* 0x000fe20000410000 */
[--C-:B------:R-:W-:Y:S01]  /*bba0*/  LOP3.LUT R79, R48, 0x10, R103.reuse, 0xfe, !PT ;  /* 0x00000010304f7812 */ /* 0x100fe200078efe67 */
[----:B------:R-:W-:Y:S02]  /*bbb0*/  FMUL.FTZ R176, R13, c[0x0][0x2ec] ;  /* 0x0000bb000db07a20 */ /* 0x000fe40000410000 */
[----:B------:R-:W-:Y:S02]  /*bbc0*/  FMUL.FTZ R14, R14, c[0x0][0x2ec] ;  /* 0x0000bb000e0e7a20 */ /* 0x000fe40000410000 */
[----:B------:R-:W-:Y:S01]  /*bbd0*/  FMUL.FTZ R180, R15, c[0x0][0x2ec] ;  /* 0x0000bb000fb47a20 */ /* 0x000fe20000410000 */
[----:B------:R-:W-:Y:S01]  /*bbe0*/  HMMA.16816.F32.BF16 R28, R156, R152, R28 ;  /* 0x000000989c1c723c */ /* 0x000fe2000004181c */
[----:B------:R-:W-:Y:S01]  /*bbf0*/  FMUL.FTZ R168, R17, c[0x0][0x2ec] ;  /* 0x0000bb0011a87a20 */ /* 0x000fe20000410000 */
[----:B------:R-:W-:Y:S01]  /*bc00*/  MUFU.TANH R45, R45 ;  /* 0x0000002d002d7308 */ /* 0x000fe20000002400 */
[----:B------:R-:W-:Y:S01]  /*bc10*/  FMUL.FTZ R16, R16, c[0x0][0x2ec] ;  /* 0x0000bb0010107a20 */ /* 0x000fe20000410000 */
[----:B------:R-:W-:Y:S01]  /*bc20*/  LOP3.LUT R81, R48, 0x70, R103, 0xfe, !PT ;  /* 0x0000007030517812 */ /* 0x000fe200078efe67 */
[----:B------:R-:W-:-:S02]  /*bc30*/  FMUL.FTZ R178, R19, c[0x0][0x2ec] ;  /* 0x0000bb0013b27a20 */ /* 0x000fc40000410000 */
[----:B------:R-:W-:Y:S01]  /*bc40*/  FMUL.FTZ R152, R41, c[0x0][0x2ec] ;  /* 0x0000bb0029987a20 */ /* 0x000fe20000410000 */
[C---:B------:R-:W-:Y:S01]  /*bc50*/  HMMA.16816.F32.BF16 R160, R156.reuse, R74, R160 ;  /* 0x0000004a9ca0723c */ /* 0x040fe200000418a0 */
[----:B------:R-:W-:Y:S01]  /*bc60*/  FMUL.FTZ R13, R8, c[0x0][0x2ec] ;  /* 0x0000bb00080d7a20 */ /* 0x000fe20000410000 */
[----:B------:R-:W-:Y:S01]  /*bc70*/  MUFU.TANH R17, R12 ;  /* 0x0000000c00117308 */ /* 0x000fe20000002400 */
[----:B------:R-:W-:Y:S01]  /*bc80*/  FMUL.FTZ R10, R10, c[0x0][0x2ec] ;  /* 0x0000bb000a0a7a20 */ /* 0x000fe20000410000 */
[C-C-:B------:R-:W-:Y:S01]  /*bc90*/  LOP3.LUT R153, R48.reuse, 0x38, R103.reuse, 0xfe, !PT ;  /* 0x0000003830997812 */ /* 0x140fe200078efe67 */
[----:B------:R-:W-:Y:S02]  /*bca0*/  FMUL.FTZ R174, R9, c[0x0][0x2ec] ;  /* 0x0000bb0009ae7a20 */ /* 0x000fe40000410000 */
[----:B------:R-:W-:Y:S01]  /*bcb0*/  LOP3.LUT R75, R48, R103, RZ, 0xfc, !PT ;  /* 0x00000067304b7212 */ /* 0x000fe200078efcff */
[C---:B------:R-:W-:Y:S01]  /*bcc0*/  HMMA.16816.F32.BF16 R24, R156.reuse, R154, R24 ;  /* 0x0000009a9c18723c */ /* 0x040fe20000041818 */
[----:B------:R-:W-:Y:S01]  /*bcd0*/  FMUL.FTZ R22, R22, c[0x0][0x2ec] ;  /* 0x0000bb0016167a20 */ /* 0x000fe20000410000 */
[----:B------:R-:W-:Y:S01]  /*bce0*/  MUFU.TANH R15, R10 ;  /* 0x0000000a000f7308 */ /* 0x000fe20000002400 */
[C---:B---3--:R-:W-:Y:S01]  /*bcf0*/  IADD3 R33, R75.reuse, 0x9, RZ ;  /* 0x000000094b217810 */ /* 0x048fe20007ffe0ff */
[----:B------:R-:W-:Y:S01]  /*bd00*/  FMUL.FTZ R41, R42, c[0x0][0x2ec] ;  /* 0x0000bb002a297a20 */ /* 0x000fe20000410000 */
[----:B------:R-:W-:Y:S01]  /*bd10*/  IADD3 R9, R75, 0x31, RZ ;  /* 0x000000314b097810 */ /* 0x000fe20007ffe0ff */
[----:B------:R-:W-:Y:S01]  /*bd20*/  FMUL.FTZ R42, R43, c[0x0][0x2ec] ;  /* 0x0000bb002b2a7a20 */ /* 0x000fe20000410000 */
[----:B------:R-:W-:Y:S01]  /*bd30*/  IADD3 R155, R75, 0x1, RZ ;  /* 0x000000014b9b7810 */ /* 0x000fe20007ffe0ff */
[----:B------:R-:W-:Y:S01]  /*bd40*/  HMMA.16816.F32.BF16 R4, R156, R72, R4 ;  /* 0x000000489c04723c */ /* 0x000fe20000041804 */
[----:B------:R-:W-:Y:S01]  /*bd50*/  FMUL.FTZ R154, R47, c[0x0][0x2ec] ;  /* 0x0000bb002f9a7a20 */ /* 0x000fe20000410000 */
[----:B------:R-:W1:Y:S01]  /*bd60*/  I2F R12, R33 ;  /* 0x00000021000c7306 */ /* 0x000e620000201400 */
[----:B------:R-:W-:Y:S01]  /*bd70*/  FMUL.FTZ R32, R31, c[0x0][0x2ec] ;  /* 0x0000bb001f207a20 */ /* 0x000fe20000410000 */
[C---:B------:R-:W-:Y:S01]  /*bd80*/  ISETP.GE.AND P4, PT, R155.reuse, R0, PT ;  /* 0x000000009b00720c */ /* 0x040fe20003f86270 */
[----:B------:R-:W-:Y:S01]  /*bd90*/  FMUL.FTZ R46, R28, c[0x0][0x2ec] ;  /* 0x0000bb001c2e7a20 */ /* 0x000fe20000410000 */
[----:B------:R-:W-:Y:S01]  /*bda0*/  ISETP.GE.AND P3, PT, R155, R2, PT ;  /* 0x000000029b00720c */ /* 0x000fe20003f66270 */
[----:B------:R-:W-:Y:S01]  /*bdb0*/  FMUL.FTZ R156, R70, c[0x0][0x2ec] ;  /* 0x0000bb00469c7a20 */ /* 0x000fe20000410000 */
[----:B--2---:R-:W-:Y:S01]  /*bdc0*/  IADD3 R39, R75, 0x11, RZ ;  /* 0x000000114b277810 */ /* 0x004fe20007ffe0ff */
[----:B------:R-:W-:Y:S01]  /*bdd0*/  FMUL.FTZ R70, R71, c[0x0][0x2ec] ;  /* 0x0000bb0047467a20 */ /* 0x000fe20000410000 */
[----:B------:R-:W-:Y:S01]  /*bde0*/  I2F R82, R155 ;  /* 0x0000009b00527306 */ /* 0x000fe20000201400 */
[----:B------:R-:W-:Y:S01]  /*bdf0*/  FMUL.FTZ R158, R21, c[0x0][0x2ec] ;  /* 0x0000bb00159e7a20 */ /* 0x000fe20000410000 */
[----:B------:R-:W-:Y:S01]  /*be00*/  IADD3 R49, R75, 0x29, RZ ;  /* 0x000000294b317810 */ /* 0x000fe20007ffe0ff */
[----:B------:R-:W-:Y:S01]  /*be10*/  FMUL.FTZ R28, R29, c[0x0][0x2ec] ;  /* 0x0000bb001d1c7a20 */ /* 0x000fe20000410000 */
[----:B------:R-:W-:Y:S01]  /*be20*/  LOP3.LUT R73, R48, 0x30, R103, 0xfe, !PT ;  /* 0x0000003030497812 */ /* 0x000fe200078efe67 */
[----:B------:R-:W-:-:S02]  /*be30*/  FMUL.FTZ R20, R20, c[0x0][0x2ec] ;  /* 0x0000bb0014147a20 */ /* 0x000fc40000410000 */
[----:B------:R-:W-:Y:S01]  /*be40*/  FMUL.FTZ R18, R18, c[0x0][0x2ec] ;  /* 0x0000bb0012127a20 */ /* 0x000fe20000410000 */
[----:B------:R-:W-:Y:S01]  /*be50*/  I2F R76, R155 ;  /* 0x0000009b004c7306 */ /* 0x000fe20000201400 */
[----:B-1----:R-:W-:Y:S02]  /*be60*/  FFMA.FTZ R110, R97, R12, R110 ;  /* 0x0000000c616e7223 */ /* 0x002fe4000001006e */
[----:B------:R-:W-:Y:S02]  /*be70*/  FMUL.FTZ R170, R23, c[0x0][0x2ec] ;  /* 0x0000bb0017aa7a20 */ /* 0x000fe40000410000 */
[C---:B------:R-:W-:Y:S01]  /*be80*/  FFMA.FTZ R50, R97.reuse, R50, R54 ;  /* 0x0000003261327223 */ /* 0x040fe20000010036 */
[----:B------:R-:W-:Y:S01]  /*be90*/  FSEL R54, R52, -INF , !P6 ;  /* 0xff80000034367808 */ /* 0x000fe20007000000 */
[----:B------:R-:W-:Y:S01]  /*bea0*/  FFMA.FTZ R53, R97, R64, R53 ;  /* 0x0000004061357223 */ /* 0x000fe20000010035 */
[----:B------:R-:W1:Y:S01]  /*beb0*/  MUFU.TANH R70, R70 ;  /* 0x0000004600467308 */ /* 0x000e620000002400 */
[----:B------:R-:W-:-:S02]  /*bec0*/  FMUL.FTZ R4, R4, c[0x0][0x2ec] ;  /* 0x0000bb0004047a20 */ /* 0x000fc40000410000 */
[----:B------:R-:W-:Y:S02]  /*bed0*/  FMUL.FTZ R160, R160, c[0x0][0x2ec] ;  /* 0x0000bb00a0a07a20 */ /* 0x000fe40000410000 */
[----:B------:R-:W-:Y:S02]  /*bee0*/  FMUL.FTZ R24, R24, c[0x0][0x2ec] ;  /* 0x0000bb0018187a20 */ /* 0x000fe40000410000 */
[----:B------:R-:W-:Y:S01]  /*bef0*/  FMUL.FTZ R30, R30, c[0x0][0x2ec] ;  /* 0x0000bb001e1e7a20 */ /* 0x000fe20000410000 */
[----:B------:R2:W3:Y:S01]  /*bf00*/  MUFU.TANH R47, R40 ;  /* 0x00000028002f7308 */ /* 0x0004e20000002400 */
[----:B------:R-:W-:Y:S02]  /*bf10*/  FMUL.FTZ R25, R25, c[0x0][0x2ec] ;  /* 0x0000bb0019197a20 */ /* 0x000fe40000410000 */
[----:B------:R-:W-:-:S05]  /*bf20*/  FMUL.FTZ R163, R163, c[0x0][0x2ec] ;  /* 0x0000bb00a3a37a20 */ /* 0x000fca0000410000 */
[----:B------:R-:W4:Y:S01]  /*bf30*/  I2F R8, R33 ;  /* 0x0000002100087306 */ /* 0x000f220000201400 */
[----:B-1----:R-:W-:-:S05]  /*bf40*/  FFMA.FTZ R10, R97, R76, R70 ;  /* 0x0000004c610a7223 */ /* 0x002fca0000010046 */
[----:B------:R-:W-:Y:S01]  /*bf50*/  FSEL R10, R10, -INF , !P3 ;  /* 0xff8000000a0a7808 */ /* 0x000fe20005800000 */
[----:B--2---:R-:W-:Y:S01]  /*bf60*/  FMUL.FTZ R40, R34, c[0x0][0x2ec] ;  /* 0x0000bb0022287a20 */ /* 0x004fe20000410000 */
[----:B------:R1:W2:Y:S01]  /*bf70*/  MUFU.TANH R31, R22 ;  /* 0x00000016001f7308 */ /* 0x0002a20000002400 */
[----:B------:R-:W-:Y:S01]  /*bf80*/  FMUL.FTZ R34, R35, c[0x0][0x2ec] ;  /* 0x0000bb0023227a20 */ /* 0x000fe20000410000 */
[----:B------:R-:W-:Y:S01]  /*bf90*/  IADD3 R35, R75, 0x39, RZ ;  /* 0x000000394b237810 */ /* 0x000fe20007ffe0ff */
[----:B---3--:R-:W-:Y:S01]  /*bfa0*/  FFMA.FTZ R47, R97, R66, R47 ;  /* 0x00000042612f7223 */ /* 0x008fe2000001002f */
[----:B------:R-:W-:Y:S01]  /*bfb0*/  ISETP.GE.AND P3, PT, R33, R2, PT ;  /* 0x000000022100720c */ /* 0x000fe20003f66270 */
[----:B----4-:R-:W-:-:S03]  /*bfc0*/  FFMA.FTZ R8, R97, R8, R106 ;  /* 0x0000000861087223 */ /* 0x010fc6000001006a */
[----:B------:R-:W-:Y:S08]  /*bfd0*/  MUFU.TANH R34, R34 ;  /* 0x0000002200227308 */ /* 0x000ff00000002400 */
[----:B------:R-:W3:Y:S01]  /*bfe0*/  I2F R43, R35 ;  /* 0x00000023002b7306 */ /* 0x000ee20000201400 */
[C---:B-1----:R-:W-:Y:S02]  /*bff0*/  FFMA.FTZ R22, R97.reuse, R82, R102 ;  /* 0x0000005261167223 */ /* 0x042fe40000010066 */
[----:B--2---:R-:W-:-:S03]  /*c000*/  FFMA.FTZ R31, R97, R98, R31 ;  /* 0x00000062611f7223 */ /* 0x004fc6000001001f */
[----:B------:R-:W-:Y:S02]  /*c010*/  FSEL R22, R22, -INF , !P4 ;  /* 0xff80000016167808 */ /* 0x000fe40006000000 */
[----:B------:R-:W1:Y:S01]  /*c020*/  MUFU.TANH R19, R14 ;  /* 0x0000000e00137308 */ /* 0x000e620000002400 */
[----:B------:R-:W-:Y:S02]  /*c030*/  ISETP.GE.AND P4, PT, R33, R0, PT ;  /* 0x000000002100720c */ /* 0x000fe40003f86270 */
[----:B------:R-:W-:-:S05]  /*c040*/  IADD3 R33, R75, 0x41, RZ ;  /* 0x000000414b217810 */ /* 0x000fca0007ffe0ff */
[----:B------:R-:W2:Y:S01]  /*c050*/  I2F R3, R9 ;  /* 0x0000000900037306 */ /* 0x000ea20000201400 */
[----:B---3--:R-:W-:-:S07]  /*c060*/  FFMA.FTZ R43, R97, R43, R34 ;  /* 0x0000002b612b7223 */ /* 0x008fce0000010022 */
[----:B------:R-:W3:Y:S01]  /*c070*/  I2F R14, R9 ;  /* 0x00000009000e7306 */ /* 0x000ee20000201400 */
[----:B-1----:R-:W-:Y:S01]  /*c080*/  FFMA.FTZ R70, R97, R104, R19 ;  /* 0x0000006861467223 */ /* 0x002fe20000010013 */
[----:B------:R-:W-:-:S06]  /*c090*/  LOP3.LUT R19, R48, 0x38, R103, 0xfe, !PT ;  /* 0x0000003830137812 */ /* 0x000fcc00078efe67 */
[----:B------:R-:W-:Y:S01]  /*c0a0*/  MUFU.TANH R21, R16 ;  /* 0x0000001000157308 */ /* 0x000fe20000002400 */
[----:B--2---:R-:W-:-:S07]  /*c0b0*/  FFMA.FTZ R3, R97, R3, R116 ;  /* 0x0000000361037223 */ /* 0x004fce0000010074 */
[----:B------:R-:W1:Y:S01]  /*c0c0*/  I2F R16, R35 ;  /* 0x0000002300107306 */ /* 0x000e620000201400 */
[----:B---3--:R-:W-:-:S07]  /*c0d0*/  FFMA.FTZ R118, R97, R14, R118 ;  /* 0x0000000e61767223 */ /* 0x008fce0000010076 */
[----:B------:R-:W-:Y:S08]  /*c0e0*/  MUFU.TANH R29, R20 ;  /* 0x00000014001d7308 */ /* 0x000ff00000002400 */
[----:B------:R-:W-:Y:S01]  /*c0f0*/  MUFU.TANH R28, R28 ;  /* 0x0000001c001c7308 */ /* 0x000fe20000002400 */
[----:B-1----:R-:W-:-:S07]  /*c100*/  FFMA.FTZ R14, R97, R16, R164 ;  /* 0x00000010610e7223 */ /* 0x002fce00000100a4 */
[----:B------:R-:W-:Y:S08]  /*c110*/  MUFU.TANH R32, R32 ;  /* 0x0000002000207308 */ /* 0x000ff00000002400 */
[----:B------:R-:W1:Y:S08]  /*c120*/  I2F R12, R33 ;  /* 0x00000021000c7306 */ /* 0x000e700000201400 */
[----:B------:R-:W2:Y:S08]  /*c130*/  I2F R20, R33 ;  /* 0x0000002100147306 */ /* 0x000eb00000201400 */
[----:B------:R3:W4:Y:S01]  /*c140*/  MUFU.TANH R23, R18 ;  /* 0x0000001200177308 */ /* 0x0007220000002400 */
[----:B-1----:R-:W-:-:S07]  /*c150*/  FFMA.FTZ R12, R97, R12, R28 ;  /* 0x0000000c610c7223 */ /* 0x002fce000001001c */
[----:B------:R-:W1:Y:S01]  /*c160*/  I2F R34, R39 ;  /* 0x0000002700227306 */ /* 0x000e620000201400 */
[----:B--2---:R-:W-:Y:S02]  /*c170*/  FFMA.FTZ R20, R97, R20, R32 ;  /* 0x0000001461147223 */ /* 0x004fe40000010020 */
[----:B------:R-:W-:Y:S01]  /*c180*/  FMUL.FTZ R32, R11, c[0x0][0x2ec] ;  /* 0x0000bb000b207a20 */ /* 0x000fe20000410000 */
[----:B------:R-:W-:Y:S02]  /*c190*/  LOP3.LUT R11, R48, 0x48, R103, 0xfe, !PT ;  /* 0x00000048300b7812 */ /* 0x000fe400078efe67 */
[----:B---3--:R-:W-:Y:S02]  /*c1a0*/  FSEL R18, R8, -INF , !P4 ;  /* 0xff80000008127808 */ /* 0x008fe40006000000 */
[----:B------:R-:W-:Y:S01]  /*c1b0*/  MUFU.TANH R60, R60 ;  /* 0x0000003c003c7308 */ /* 0x000fe20000002400 */
[----:B------:R-:W-:Y:S01]  /*c1c0*/  FSEL R8, R110, -INF , !P3 ;  /* 0xff8000006e087808 */ /* 0x000fe20005800000 */
[----:B----4-:R-:W-:Y:S01]  /*c1d0*/  FFMA.FTZ R23, R97, R100, R23 ;  /* 0x0000006461177223 */ /* 0x010fe20000010017 */
[----:B------:R-:W-:-:S02]  /*c1e0*/  ISETP.GE.AND P4, PT, R9, R0, PT ;  /* 0x000000000900720c */ /* 0x000fc40003f86270 */
[----:B------:R-:W-:Y:S02]  /*c1f0*/  ISETP.GE.AND P3, PT, R9, R2, PT ;  /* 0x000000020900720c */ /* 0x000fe40003f66270 */
[----:B------:R-:W-:Y:S01]  /*c200*/  FSEL R16, R3, -INF , !P4 ;  /* 0xff80000003107808 */ /* 0x000fe20006000000 */
[CC--:B-1----:R-:W-:Y:S01]  /*c210*/  FFMA.FTZ R166, R97.reuse, R34.reuse, R56 ;  /* 0x0000002261a67223 */ /* 0x0c2fe20000010038 */
[----:B------:R-:W-:Y:S01]  /*c220*/  FSEL R118, R118, -INF , !P3 ;  /* 0xff80000076767808 */ /* 0x000fe20005800000 */
[----:B------:R-:W-:Y:S01]  /*c230*/  FFMA.FTZ R108, R97, R34, R108 ;  /* 0x00000022616c7223 */ /* 0x000fe2000001006c */
[C---:B------:R-:W-:Y:S01]  /*c240*/  ISETP.GE.AND P4, PT, R35.reuse, R0, PT ;  /* 0x000000002300720c */ /* 0x040fe20003f86270 */
[----:B------:R-:W-:Y:S01]  /*c250*/  MUFU.TANH R114, R55 ;  /* 0x0000003700727308 */ /* 0x000fe20000002400 */
[----:B------:R-:W-:Y:S02]  /*c260*/  ISETP.GE.AND P3, PT, R35, R2, PT ;  /* 0x000000022300720c */ /* 0x000fe40003f66270 */
[----:B------:R-:W-:-:S02]  /*c270*/  FSEL R14, R14, -INF , !P4 ;  /* 0xff8000000e0e7808 */ /* 0x000fc40006000000 */
[----:B------:R-:W-:Y:S02]  /*c280*/  FSEL R110, R43, -INF , !P3 ;  /* 0xff8000002b6e7808 */ /* 0x000fe40005800000 */
[C---:B------:R-:W-:Y:S01]  /*c290*/  ISETP.GE.AND P4, PT, R33.reuse, R0, PT ;  /* 0x000000002100720c */ /* 0x040fe20003f86270 */
[----:B------:R-:W-:Y:S01]  /*c2a0*/  MUFU.TANH R154, R154 ;  /* 0x0000009a009a7308 */ /* 0x000fe20000002400 */
[----:B------:R-:W-:Y:S02]  /*c2b0*/  ISETP.GE.AND P3, PT, R33, R2, PT ;  /* 0x000000022100720c */ /* 0x000fe40003f66270 */
[----:B------:R-:W-:Y:S02]  /*c2c0*/  IADD3 R33, R75, 0x19, RZ ;  /* 0x000000194b217810 */ /* 0x000fe40007ffe0ff */
[----:B------:R-:W-:Y:S02]  /*c2d0*/  FSEL R12, R12, -INF , !P4 ;  /* 0xff8000000c0c7808 */ /* 0x000fe40006000000 */
[----:B------:R-:W-:Y:S01]  /*c2e0*/  FSEL R116, R20, -INF , !P3 ;  /* 0xff80000014747808 */ /* 0x000fe20005800000 */
[----:B------:R-:W1:Y:S01]  /*c2f0*/  I2F R28, R33 ;  /* 0x00000021001c7306 */ /* 0x000e620000201400 */
[----:B------:R-:W-:-:S02]  /*c300*/  ISETP.GE.AND P4, PT, R39, R0, PT ;  /* 0x000000002700720c */ /* 0x000fc40003f86270 */
[----:B------:R-:W-:Y:S02]  /*c310*/  ISETP.GE.AND P3, PT, R39, R2, PT ;  /* 0x000000022700720c */ /* 0x000fe40003f66270 */
[----:B------:R-:W-:Y:S02]  /*c320*/  IADD3 R43, R75, 0x21, RZ ;  /* 0x000000214b2b7810 */ /* 0x000fe40007ffe0ff */
[----:B------:R-:W-:Y:S01]  /*c330*/  FSEL R166, R166, -INF , !P4 ;  /* 0xff800000a6a67808 */ /* 0x000fe20006000000 */
[----:B------:R-:W-:Y:S01]  /*c340*/  MUFU.TANH R44, R44 ;  /* 0x0000002c002c7308 */ /* 0x000fe20000002400 */
[----:B------:R-:W-:Y:S02]  /*c350*/  FSEL R20, R108, -INF , !P3 ;  /* 0xff8000006c147808 */ /* 0x000fe40005800000 */
[C---:B------:R-:W-:Y:S02]  /*c360*/  ISETP.GE.AND P4, PT, R51.reuse, R0, PT ;  /* 0x000000003300720c */ /* 0x040fe40003f86270 */
[----:B------:R-:W-:-:S02]  /*c370*/  ISETP.GE.AND P3, PT, R51, R2, PT ;  /* 0x000000023300720c */ /* 0x000fc40003f66270 */
[----:B------:R-:W-:Y:S01]  /*c380*/  ISETP.GE.AND P6, PT, R33, R0, PT ;  /* 0x000000002100720c */ /* 0x000fe20003fc6270 */
[----:B------:R-:W2:Y:S01]  /*c390*/  I2F R51, R43 ;  /* 0x0000002b00337306 */ /* 0x000ea20000201400 */
[-C--:B-1----:R-:W-:Y:S01]  /*c3a0*/  FFMA.FTZ R60, R97, R28.reuse, R60 ;  /* 0x0000001c613c7223 */ /* 0x082fe2000001003c */
[----:B------:R-:W-:Y:S01]  /*c3b0*/  FSEL R172, R53, -INF , !P4 ;  /* 0xff80000035ac7808 */ /* 0x000fe20006000000 */
[C---:B------:R-:W-:Y:S01]  /*c3c0*/  FFMA.FTZ R34, R97.reuse, R28, R114 ;  /* 0x0000001c61227223 */ /* 0x040fe20000010072 */
[----:B------:R-:W-:Y:S02]  /*c3d0*/  FSEL R28, R50, -INF , !P5 ;  /* 0xff800000321c7808 */ /* 0x000fe40006800000 */
[----:B------:R-:W-:Y:S01]  /*c3e0*/  FSEL R52, R60, -INF , !P6 ;  /* 0xff8000003c347808 */ /* 0x000fe20007000000 */
[----:B------:R-:W-:Y:S01]  /*c3f0*/  FFMA.FTZ R60, R97, R112, R15 ;  /* 0x00000070613c7223 */ /* 0x000fe2000001000f */
[----:B------:R-:W1:Y:S01]  /*c400*/  MUFU.TANH R41, R41 ;  /* 0x0000002900297308 */ /* 0x000e620000002400 */
[----:B------:R-:W-:-:S02]  /*c410*/  ISETP.GE.AND P6, PT, R107, R0, PT ;  /* 0x000000006b00720c */ /* 0x000fc40003fc6270 */
[----:B------:R-:W-:Y:S02]  /*c420*/  ISETP.GE.AND P5, PT, R33, R2, PT ;  /* 0x000000022100720c */ /* 0x000fe40003fa6270 */
[----:B------:R-:W-:Y:S02]  /*c430*/  FSEL R182, R47, -INF , !P6 ;  /* 0xff8000002fb67808 */ /* 0x000fe40007000000 */
[----:B------:R-:W-:Y:S01]  /*c440*/  FSEL R34, R34, -INF , !P5 ;  /* 0xff80000022227808 */ /* 0x000fe20006800000 */
[----:B------:R3:W-:Y:S01]  /*c450*/  MUFU.TANH R56, R32 ;  /* 0x0000002000387308 */ /* 0x0007e20000002400 */
[-C--:B--2---:R-:W-:Y:S01]  /*c460*/  FFMA.FTZ R106, R97, R51.reuse, R154 ;  /* 0x00000033616a7223 */ /* 0x084fe2000001009a */
[----:B------:R-:W-:Y:S01]  /*c470*/  ISETP.GE.AND P4, PT, R43, R0, PT ;  /* 0x000000002b00720c */ /* 0x000fe20003f86270 */
[----:B------:R-:W-:Y:S01]  /*c480*/  FFMA.FTZ R44, R97, R51, R44 ;  /* 0x00000033612c7223 */ /* 0x000fe2000001002c */
[----:B------:R-:W-:Y:S02]  /*c490*/  ISETP.GE.AND P5, PT, R107, R2, PT ;  /* 0x000000026b00720c */ /* 0x000fe40003fa6270 */
[----:B------:R-:W-:-:S02]  /*c4a0*/  ISETP.GE.AND P6, PT, R49, R0, PT ;  /* 0x000000003100720c */ /* 0x000fc40003fc6270 */
[----:B------:R-:W-:Y:S01]  /*c4b0*/  MUFU.TANH R42, R42 ;  /* 0x0000002a002a7308 */ /* 0x000fe20000002400 */
[----:B-1----:R-:W-:Y:S01]  /*c4c0*/  FFMA.FTZ R164, R97, R66, R41 ;  /* 0x0000004261a47223 */ /* 0x002fe20000010029 */
[----:B------:R-:W-:Y:S01]  /*c4d0*/  FSEL R184, R44, -INF , !P4 ;  /* 0xff8000002cb87808 */ /* 0x000fe20006000000 */
[----:B------:R-:W-:Y:S01]  /*c4e0*/  FMUL.FTZ R44, R6, c[0x0][0x2ec] ;  /* 0x0000bb00062c7a20 */ /* 0x000fe20000410000 */
[----:B------:R-:W-:Y:S01]  /*c4f0*/  ISETP.GE.AND P4, PT, R109, R0, PT ;  /* 0x000000006d00720c */ /* 0x000fe20003f86270 */
[C---:B------:R-:W-:Y:S01]  /*c500*/  FFMA.FTZ R6, R97.reuse, R98, R29 ;  /* 0x0000006261067223 */ /* 0x040fe2000001001d */
[----:B------:R-:W-:Y:S01]  /*c510*/  FSEL R164, R164, -INF , !P5 ;  /* 0xff800000a4a47808 */ /* 0x000fe20006800000 */
[----:B---3--:R-:W-:Y:S01]  /*c520*/  FFMA.FTZ R32, R97, R64, R45 ;  /* 0x0000004061207223 */ /* 0x008fe2000001002d */
[----:B------:R-:W1:Y:S01]  /*c530*/  I2F R50, R49 ;  /* 0x0000003100327306 */ /* 0x000e620000201400 */
[----:B------:R-:W-:Y:S01]  /*c540*/  FMUL.FTZ R64, R5, c[0x0][0x2ec] ;  /* 0x0000bb0005407a20 */ /* 0x000fe20000410000 */
[----:B------:R-:W-:-:S02]  /*c550*/  LOP3.LUT R5, R48, R103, RZ, 0xfc, !PT ;  /* 0x0000006730057212 */ /* 0x000fc400078efcff */
[----:B------:R-:W-:Y:S02]  /*c560*/  FSEL R32, R32, -INF , !P3 ;  /* 0xff80000020207808 */ /* 0x000fe40005800000 */
[-C--:B------:R-:W-:Y:S02]  /*c570*/  ISETP.GE.AND P3, PT, R43, R2.reuse, PT ;  /* 0x000000022b00720c */ /* 0x080fe40003f66270 */
[----:B------:R-:W2:Y:S01]  /*c580*/  MUFU.TANH R152, R152 ;  /* 0x0000009800987308 */ /* 0x000ea20000002400 */
[----:B------:R-:W-:Y:S02]  /*c590*/  IADD3 R45, R5, 0x51, RZ ;  /* 0x00000051052d7810 */ /* 0x000fe40007ffe0ff */
[----:B------:R-:W-:Y:S02]  /*c5a0*/  FSEL R106, R106, -INF , !P3 ;  /* 0xff8000006a6a7808 */ /* 0x000fe40005800000 */
[----:B------:R-:W-:Y:S02]  /*c5b0*/  ISETP.GE.AND P3, PT, R109, R2, PT ;  /* 0x000000026d00720c */ /* 0x000fe40003f66270 */
[----:B------:R-:W-:Y:S01]  /*c5c0*/  IADD3 R47, R5, 0x59, RZ ;  /* 0x00000059052f7810 */ /* 0x000fe20007ffe0ff */
[----:B------:R-:W-:Y:S01]  /*c5d0*/  MUFU.TANH R39, R4 ;  /* 0x0000000400277308 */ /* 0x000fe20000002400 */
[----:B------:R-:W-:Y:S01]  /*c5e0*/  FSEL R108, R31, -INF , !P3 ;  /* 0xff8000001f6c7808 */ /* 0x000fe20005800000 */
[----:B-1----:R-:W-:Y:S01]  /*c5f0*/  FFMA.FTZ R114, R97, R50, R42 ;  /* 0x0000003261727223 */ /* 0x002fe2000001002a */
[----:B------:R-:W-:-:S02]  /*c600*/  ISETP.GE.AND P5, PT, R49, R2, PT ;  /* 0x000000023100720c */ /* 0x000fc40003fa6270 */
[----:B------:R-:W-:Y:S02]  /*c610*/  FSEL R6, R6, -INF , !P4 ;  /* 0xff80000006067808 */ /* 0x000fe40006000000 */
[----:B------:R-:W-:Y:S01]  /*c620*/  FSEL R114, R114, -INF , !P5 ;  /* 0xff80000072727808 */ /* 0x000fe20006800000 */
[----:B------:R-:W-:Y:S01]  /*c630*/  MUFU.TANH R158, R158 ;  /* 0x0000009e009e7308 */ /* 0x000fe20000002400 */
[----:B--2---:R-:W-:Y:S01]  /*c640*/  FFMA.FTZ R152, R97, R50, R152 ;  /* 0x0000003261987223 */ /* 0x004fe20000010098 */
[----:B------:R-:W-:Y:S02]  /*c650*/  ISETP.GE.AND P5, PT, R141, R2, PT ;  /* 0x000000028d00720c */ /* 0x000fe40003fa6270 */
[C---:B------:R-:W-:Y:S02]  /*c660*/  ISETP.GE.AND P4, PT, R45.reuse, R0, PT ;  /* 0x000000002d00720c */ /* 0x040fe40003f86270 */
[----:B------:R-:W-:Y:S02]  /*c670*/  FSEL R190, R152, -INF , !P6 ;  /* 0xff80000098be7808 */ /* 0x000fe40007000000 */
[----:B------:R-:W-:Y:S01]  /*c680*/  MUFU.TANH R170, R170 ;  /* 0x000000aa00aa7308 */ /* 0x000fe20000002400 */
[----:B------:R-:W-:-:S02]  /*c690*/  ISETP.GE.AND P3, PT, R45, R2, PT ;  /* 0x000000022d00720c */ /* 0x000fc40003f66270 */
[----:B------:R-:W-:Y:S02]  /*c6a0*/  ISETP.GE.AND P6, PT, R141, R0, PT ;  /* 0x000000008d00720c */ /* 0x000fe40003fc6270 */
[----:B------:R-:W-:Y:S01]  /*c6b0*/  FSEL R82, R23, -INF , !P5 ;  /* 0xff80000017527808 */ /* 0x000fe20006800000 */
[----:B------:R-:W-:Y:S01]  /*c6c0*/  FFMA.FTZ R23, R97, R104, R17 ;  /* 0x0000006861177223 */ /* 0x000fe20000010011 */
[----:B------:R-:W-:Y:S01]  /*c6d0*/  ISETP.GE.AND P5, PT, R47, R2, PT ;  /* 0x000000022f00720c */ /* 0x000fe20003fa6270 */
[----:B------:R-:W1:Y:S01]  /*c6e0*/  I2F R4, R45 ;  /* 0x0000002d00047306 */ /* 0x000e620000201400 */
[C-C-:B------:R-:W-:Y:S02]  /*c6f0*/  LOP3.LUT R9, R48.reuse, 0x40, R103.reuse, 0xfe, !PT ;  /* 0x0000004030097812 */ /* 0x140fe400078efe67 */
[C-C-:B------:R-:W-:Y:S02]  /*c700*/  LOP3.LUT R29, R48.reuse, 0x48, R103.reuse, 0xfe, !PT ;  /* 0x00000048301d7812 */ /* 0x140fe400078efe67 */
[----:B------:R-:W-:-:S02]  /*c710*/  LOP3.LUT R35, R48, 0x10, R103, 0xfe, !PT ;  /* 0x0000001030237812 */ /* 0x000fc400078efe67 */
[----:B------:R-:W-:Y:S01]  /*c720*/  LOP3.LUT R43, R48, 0x8, R103, 0xfe, !PT ;  /* 0x00000008302b7812 */ /* 0x000fe200078efe67 */
[----:B------:R-:W-:Y:S08]  /*c730*/  MUFU.TANH R168, R168 ;  /* 0x000000a800a87308 */ /* 0x000ff00000002400 */
[----:B------:R-:W-:Y:S01]  /*c740*/  MUFU.TANH R178, R178 ;  /* 0x000000b200b27308 */ /* 0x000fe20000002400 */
[-C--:B-1----:R-:W-:Y:S01]  /*c750*/  FFMA.FTZ R158, R97, R4.reuse, R158 ;  /* 0x00000004619e7223 */ /* 0x082fe2000001009e */
[----:B------:R-:W-:Y:S01]  /*c760*/  IADD3 R45, R5, 0x61, RZ ;  /* 0x00000061052d7810 */ /* 0x000fe20007ffe0ff */
[----:B------:R-:W-:-:S02]  /*c770*/  FFMA.FTZ R102, R97, R4, R170 ;  /* 0x0000000461667223 */ /* 0x000fc400000100aa */
[----:B------:R-:W-:Y:S01]  /*c780*/  FFMA.FTZ R170, R97, R100, R21 ;  /* 0x0000006461aa7223 */ /* 0x000fe20000010015 */
[----:B------:R-:W-:Y:S02]  /*c790*/  FSEL R188, R158, -INF , !P4 ;  /* 0xff8000009ebc7808 */ /* 0x000fe40006000000 */
[----:B------:R-:W1:Y:S01]  /*c7a0*/  I2F R31, R47 ;  /* 0x0000002f001f7306 */ /* 0x000e620000201400 */
[----:B------:R-:W-:Y:S02]  /*c7b0*/  FSEL R102, R102, -INF , !P3 ;  /* 0xff80000066667808 */ /* 0x000fe40005800000 */
[C---:B------:R-:W-:Y:S02]  /*c7c0*/  ISETP.GE.AND P4, PT, R143.reuse, R0, PT ;  /* 0x000000008f00720c */ /* 0x040fe40003f86270 */
[----:B------:R-:W-:Y:S02]  /*c7d0*/  ISETP.GE.AND P3, PT, R143, R2, PT ;  /* 0x000000028f00720c */ /* 0x000fe40003f66270 */
[----:B------:R-:W-:Y:S01]  /*c7e0*/  FSEL R170, R170, -INF , !P6 ;  /* 0xff800000aaaa7808 */ /* 0x000fe20007000000 */
[----:B------:R-:W2:Y:S01]  /*c7f0*/  MUFU.TANH R13, R13 ;  /* 0x0000000d000d7308 */ /* 0x000ea20000002400 */
[----:B------:R-:W-:-:S02]  /*c800*/  ISETP.GE.AND P6, PT, R47, R0, PT ;  /* 0x000000002f00720c */ /* 0x000fc40003fc6270 */
[----:B------:R-:W-:Y:S02]  /*c810*/  FSEL R104, R23, -INF , !P4 ;  /* 0xff80000017687808 */ /* 0x000fe40006000000 */
[----:B------:R-:W-:Y:S02]  /*c820*/  FSEL R70, R70, -INF , !P3 ;  /* 0xff80000046467808 */ /* 0x000fe40005800000 */
[----:B------:R-:W-:Y:S01]  /*c830*/  ISETP.GE.AND P4, PT, R45, R0, PT ;  /* 0x000000002d00720c */ /* 0x000fe20003f86270 */
[CC--:B-1----:R-:W-:Y:S01]  /*c840*/  FFMA.FTZ R168, R97.reuse, R31.reuse, R168 ;  /* 0x0000001f61a87223 */ /* 0x0c2fe200000100a8 */
[----:B------:R-:W-:Y:S01]  /*c850*/  MUFU.TANH R180, R180 ;  /* 0x000000b400b47308 */ /* 0x000fe20000002400 */
[----:B------:R-:W-:Y:S01]  /*c860*/  FFMA.FTZ R98, R97, R31, R178 ;  /* 0x0000001f61627223 */ /* 0x000fe200000100b2 */
[----:B------:R-:W-:Y:S02]  /*c870*/  ISETP.GE.AND P3, PT, R45, R2, PT ;  /* 0x000000022d00720c */ /* 0x000fe40003f66270 */
[----:B------:R-:W-:-:S02]  /*c880*/  FSEL R168, R168, -INF , !P6 ;  /* 0xff800000a8a87808 */ /* 0x000fc40007000000 */
[----:B------:R-:W-:Y:S01]  /*c890*/  FSEL R98, R98, -INF , !P5 ;  /* 0xff80000062627808 */ /* 0x000fe20006800000 */
[----:B--2---:R-:W-:Y:S01]  /*c8a0*/  FFMA.FTZ R13, R97, R112, R13 ;  /* 0x00000070610d7223 */ /* 0x004fe2000001000d */
[----:B------:R1:W2:Y:S01]  /*c8b0*/  I2F R4, R45 ;  /* 0x0000002d00047306 */ /* 0x0002a20000201400 */
[C---:B------:R-:W-:Y:S02]  /*c8c0*/  ISETP.GE.AND P6, PT, R147.reuse, R0, PT ;  /* 0x000000009300720c */ /* 0x040fe40003fc6270 */
[----:B------:R-:W-:Y:S02]  /*c8d0*/  ISETP.GE.AND P5, PT, R147, R2, PT ;  /* 0x000000029300720c */ /* 0x000fe40003fa6270 */
[----:B------:R-:W-:Y:S02]  /*c8e0*/  IADD3 R47, R5, 0x71, RZ ;  /* 0x00000071052f7810 */ /* 0x000fe40007ffe0ff */
[----:B------:R-:W-:Y:S01]  /*c8f0*/  FSEL R158, R13, -INF , !P6 ;  /* 0xff8000000d9e7808 */ /* 0x000fe20007000000 */
[----:B------:R3:W-:Y:S01]  /*c900*/  MUFU.TANH R42, R44 ;  /* 0x0000002c002a7308 */ /* 0x0007e20000002400 */
[----:B------:R-:W-:-:S02]  /*c910*/  FSEL R60, R60, -INF , !P5 ;  /* 0xff8000003c3c7808 */ /* 0x000fc40006800000 */
[C-C-:B------:R-:W-:Y:S02]  /*c920*/  LOP3.LUT R21, R48.reuse, 0x30, R103.reuse, 0xfe, !PT ;  /* 0x0000003030157812 */ /* 0x140fe400078efe67 */
[----:B------:R-:W-:Y:S02]  /*c930*/  LOP3.LUT R23, R48, 0x40, R103, 0xfe, !PT ;  /* 0x0000004030177812 */ /* 0x000fe400078efe67 */
[----:B-1----:R-:W-:Y:S01]  /*c940*/  IADD3 R45, R5, 0x69, RZ ;  /* 0x00000069052d7810 */ /* 0x002fe20007ffe0ff */
[----:B------:R-:W1:Y:S01]  /*c950*/  I2F R120, R81 ;  /* 0x0000005100787306 */ /* 0x000e620000201400 */
[----:B--2---:R-:W-:Y:S02]  /*c960*/  FFMA.FTZ R66, R97, R4, R180 ;  /* 0x0000000461427223 */ /* 0x004fe400000100b4 */
[C---:B------:R-:W-:Y:S02]  /*c970*/  ISETP.GE.AND P6, PT, R45.reuse, R0, PT ;  /* 0x000000002d00720c */ /* 0x040fe40003fc6270 */
[----:B------:R-:W-:Y:S01]  /*c980*/  ISETP.GE.AND P5, PT, R45, R2, PT ;  /* 0x000000022d00720c */ /* 0x000fe20003fa6270 */
[----:B---3--:R-:W-:-:S02]  /*c990*/  FMUL.FTZ R44, R7, c[0x0][0x2ec] ;  /* 0x0000bb00072c7a20 */ /* 0x008fc40000410000 */
[----:B------:R-:W2:Y:S01]  /*c9a0*/  I2F R15, R45 ;  /* 0x0000002d000f7306 */ /* 0x000ea20000201400 */
[----:B------:R-:W-:Y:S02]  /*c9b0*/  FSEL R66, R66, -INF , !P3 ;  /* 0xff80000042427808 */ /* 0x000fe40005800000 */
[----:B------:R-:W-:-:S05]  /*c9c0*/  ISETP.GE.AND P3, PT, R81, R2, PT ;  /* 0x000000025100720c */ /* 0x000fca0003f66270 */
[----:B------:R-:W-:Y:S01]  /*c9d0*/  MUFU.TANH R44, R44 ;  /* 0x0000002c002c7308 */ /* 0x000fe20000002400 */
[CC--:B-1----:R-:W-:Y:S02]  /*c9e0*/  FFMA.FTZ R50, R97.reuse, R120.reuse, R42 ;  /* 0x0000007861327223 */ /* 0x0c2fe4000001002a */
[----:B------:R-:W-:Y:S02]  /*c9f0*/  FMUL.FTZ R42, R162, c[0x0][0x2ec] ;  /* 0x0000bb00a22a7a20 */ /* 0x000fe40000410000 */
[----:B------:R-:W-:Y:S01]  /*ca00*/  FFMA.FTZ R39, R97, R120, R39 ;  /* 0x0000007861277223 */ /* 0x000fe20000010027 */
[----:B------:R-:W-:Y:S02]  /*ca10*/  FSEL R50, R50, -INF , !P3 ;  /* 0xff80000032327808 */ /* 0x000fe40005800000 */
[----:B------:R-:W1:Y:S01]  /*ca20*/  I2F R45, R47 ;  /* 0x0000002f002d7306 */ /* 0x000e620000201400 */
[----:B------:R-:W-:Y:S01]  /*ca30*/  ISETP.GE.AND P3, PT, R47, R2, PT ;  /* 0x000000022f00720c */ /* 0x000fe20003f66270 */
[----:B--2---:R-:W-:-:S05]  /*ca40*/  FFMA.FTZ R56, R97, R15, R56 ;  /* 0x0000000f61387223 */ /* 0x004fca0000010038 */
[----:B------:R-:W-:Y:S01]  /*ca50*/  FSEL R56, R56, -INF , !P5 ;  /* 0xff80000038387808 */ /* 0x000fe20006800000 */
[----:B------:R-:W-:Y:S01]  /*ca60*/  I2F R78, R79 ;  /* 0x0000004f004e7306 */ /* 0x000fe20000201400 */
[----:B------:R-:W-:-:S07]  /*ca70*/  ISETP.GE.AND P5, PT, R83, R2, PT ;  /* 0x000000025300720c */ /* 0x000fce0003fa6270 */
[----:B------:R-:W2:Y:S01]  /*ca80*/  MUFU.TANH R61, R61 ;  /* 0x0000003d003d7308 */ /* 0x000ea20000002400 */
[----:B-1----:R-:W-:-:S05]  /*ca90*/  FFMA.FTZ R44, R97, R45, R44 ;  /* 0x0000002d612c7223 */ /* 0x002fca000001002c */
[----:B------:R-:W-:Y:S02]  /*caa0*/  FSEL R44, R44, -INF , !P3 ;  /* 0xff8000002c2c7808 */ /* 0x000fe40005800000 */
[----:B------:R-:W1:Y:S01]  /*cab0*/  MUFU.TANH R176, R176 ;  /* 0x000000b000b07308 */ /* 0x000e620000002400 */
[----:B------:R-:W-:-:S07]  /*cac0*/  ISETP.GE.AND P3, PT, R79, R0, PT ;  /* 0x000000004f00720c */ /* 0x000fce0003f66270 */
[----:B------:R-:W-:Y:S01]  /*cad0*/  MUFU.TANH R46, R46 ;  /* 0x0000002e002e7308 */ /* 0x000fe20000002400 */
[----:B--2---:R-:W-:-:S05]  /*cae0*/  FFMA.FTZ R61, R97, R78, R61 ;  /* 0x0000004e613d7223 */ /* 0x004fca000001003d */
[----:B------:R-:W-:Y:S02]  /*caf0*/  FSEL R162, R61, -INF , !P3 ;  /* 0xff8000003da27808 */ /* 0x000fe40005800000 */
[----:B------:R-:W2:Y:S01]  /*cb00*/  I2F R3, R9 ;  /* 0x0000000900037306 */ /* 0x000ea20000201400 */
[----:B-1----:R-:W-:Y:S01]  /*cb10*/  FFMA.FTZ R176, R97, R4, R176 ;  /* 0x0000000461b07223 */ /* 0x002fe200000100b0 */
[----:B------:R-:W-:-:S04]  /*cb20*/  ISETP.GE.AND P3, PT, R11, R0, PT ;  /* 0x000000000b00720c */ /* 0x000fc80003f66270 */
[----:B------:R-:W-:Y:S02]  /*cb30*/  FSEL R4, R176, -INF , !P4 ;  /* 0xff800000b0047808 */ /* 0x000fe40006000000 */
[----:B------:R-:W1:Y:S01]  /*cb40*/  MUFU.TANH R64, R64 ;  /* 0x0000004000407308 */ /* 0x000e620000002400 */
[----:B------:R-:W-:-:S04]  /*cb50*/  ISETP.GE.AND P4, PT, R81, R0, PT ;  /* 0x000000005100720c */ /* 0x000fc80003f86270 */
[----:B------:R-:W-:Y:S02]  /*cb60*/  FSEL R112, R39, -INF , !P4 ;  /* 0xff80000027707808 */ /* 0x000fe40006000000 */
[----:B------:R-:W-:Y:S01]  /*cb70*/  ISETP.GE.AND P4, PT, R47, R0, PT ;  /* 0x000000002f00720c */ /* 0x000fe20003f86270 */
[----:B------:R-:W3:Y:S01]  /*cb80*/  I2F R122, R77 ;  /* 0x0000004d007a7306 */ /* 0x000ee20000201400 */
[----:B--2---:R-:W-:Y:S01]  /*cb90*/  FFMA.FTZ R46, R97, R3, R46 ;  /* 0x00000003612e7223 */ /* 0x004fe2000001002e */
[----:B------:R-:W-:-:S06]  /*cba0*/  IADD3 R39, R75, 0x49, RZ ;  /* 0x000000494b277810 */ /* 0x000fcc0007ffe0ff */
[----:B------:R-:W2:Y:S01]  /*cbb0*/  MUFU.TANH R174, R174 ;  /* 0x000000ae00ae7308 */ /* 0x000ea20000002400 */
[----:B-1----:R-:W-:Y:S01]  /*cbc0*/  FFMA.FTZ R76, R97, R45, R64 ;  /* 0x0000002d614c7223 */ /* 0x002fe20000010040 */
[----:B------:R-:W-:-:S04]  /*cbd0*/  IADD3 R45, R5, 0x79, RZ ;  /* 0x00000079052d7810 */ /* 0x000fc80007ffe0ff */
[----:B------:R-:W-:Y:S02]  /*cbe0*/  FSEL R76, R76, -INF , !P4 ;  /* 0xff8000004c4c7808 */ /* 0x000fe40006000000 */
[----:B------:R1:W-:Y:S01]  /*cbf0*/  I2F R186, R11 ;  /* 0x0000000b00ba7306 */ /* 0x0003e20000201400 */
[----:B---3--:R-:W-:Y:S01]  /*cc00*/  FFMA.FTZ R69, R97, R122, R69 ;  /* 0x0000007a61457223 */ /* 0x008fe20000010045 */
[----:B------:R-:W-:-:S04]  /*cc10*/  ISETP.GE.AND P4, PT, R77, R0, PT ;  /* 0x000000004d00720c */ /* 0x000fc80003f86270 */
[----:B------:R-:W-:Y:S02]  /*cc20*/  FSEL R78, R69, -INF , !P4 ;  /* 0xff800000454e7808 */ /* 0x000fe40006000000 */
[----:B------:R-:W-:Y:S01]  /*cc30*/  I2F R80, R83 ;  /* 0x0000005300507306 */ /* 0x000fe20000201400 */
[----:B--2---:R-:W-:Y:S01]  /*cc40*/  FFMA.FTZ R154, R97, R15, R174 ;  /* 0x0000000f619a7223 */ /* 0x004fe200000100ae */
[----:B------:R-:W-:-:S04]  /*cc50*/  ISETP.GE.AND P4, PT, R9, R0, PT ;  /* 0x000000000900720c */ /* 0x000fc80003f86270 */
[----:B------:R-:W-:Y:S01]  /*cc60*/  FSEL R154, R154, -INF , !P6 ;  /* 0xff8000009a9a7808 */ /* 0x000fe20007000000 */
[----:B-1----:R-:W-:Y:S01]  /*cc70*/  FMUL.FTZ R11, R26, c[0x0][0x2ec] ;  /* 0x0000bb001a0b7a20 */ /* 0x002fe20000410000 */
[----:B------:R-:W-:Y:S01]  /*cc80*/  I2F R152, R29 ;  /* 0x0000001d00987306 */ /* 0x000fe20000201400 */
[----:B------:R-:W-:Y:S02]  /*cc90*/  ISETP.GE.AND P6, PT, R83, R0, PT ;  /* 0x000000005300720c */ /* 0x000fe40003fc6270 */
[----:B------:R-:W-:Y:S02]  /*cca0*/  FSEL R46, R46, -INF , !P4 ;  /* 0xff8000002e2e7808 */ /* 0x000fe40006000000 */
[----:B------:R-:W-:-:S03]  /*ccb0*/  ISETP.GE.AND P4, PT, R29, R2, PT ;  /* 0x000000021d00720c */ /* 0x000fc60003f86270 */
[----:B------:R-:W1:Y:S08]  /*ccc0*/  MUFU.TANH R31, R160 ;  /* 0x000000a0001f7308 */ /* 0x000e700000002400 */
[----:B------:R-:W2:Y:S08]  /*ccd0*/  MUFU.TANH R3, R11 ;  /* 0x0000000b00037308 */ /* 0x000eb00000002400 */
[----:B------:R-:W3:Y:S01]  /*cce0*/  MUFU.TANH R42, R42 ;  /* 0x0000002a002a7308 */ /* 0x000ee20000002400 */
[----:B-1----:R-:W-:-:S05]  /*ccf0*/  FFMA.FTZ R31, R97, R80, R31 ;  /* 0x00000050611f7223 */ /* 0x002fca000001001f */
[----:B------:R-:W-:Y:S02]  /*cd00*/  FSEL R55, R31, -INF , !P6 ;  /* 0xff8000001f377808 */ /* 0x000fe40007000000 */
[----:B------:R-:W-:Y:S01]  /*cd10*/  I2F R72, R73 ;  /* 0x0000004900487306 */ /* 0x000fe20000201400 */
[----:B--2---:R-:W-:Y:S01]  /*cd20*/  FFMA.FTZ R152, R97, R152, R3 ;  /* 0x0000009861987223 */ /* 0x004fe20000010003 */
[----:B------:R-:W-:Y:S01]  /*cd30*/  ISETP.GE.AND P6, PT, R73, R0, PT ;  /* 0x000000004900720c */ /* 0x000fe20003fc6270 */
[----:B------:R-:W-:Y:S02]  /*cd40*/  FMUL.FTZ R11, R27, c[0x0][0x2ec] ;  /* 0x0000bb001b0b7a20 */ /* 0x000fe40000410000 */
[----:B------:R-:W-:Y:S01]  /*cd50*/  FMUL.FTZ R3, R161, c[0x0][0x2ec] ;  /* 0x0000bb00a1037a20 */ /* 0x000fe20000410000 */
[----:B------:R-:W-:Y:S02]  /*cd60*/  FSEL R152, R152, -INF , !P4 ;  /* 0xff80000098987808 */ /* 0x000fe40006000000 */
[----:B------:R-:W1:Y:S01]  /*cd70*/  MUFU.TANH R36, R36 ;  /* 0x0000002400247308 */ /* 0x000e620000002400 */
[----:B---3--:R-:W-:Y:S01]  /*cd80*/  FFMA.FTZ R42, R97, R80, R42 ;  /* 0x00000050612a7223 */ /* 0x008fe2000001002a */
[----:B------:R-:W-:-:S04]  /*cd90*/  ISETP.GE.AND P4, PT, R75, R0, PT ;  /* 0x000000004b00720c */ /* 0x000fc80003f86270 */
[----:B------:R-:W-:Y:S02]  /*cda0*/  FSEL R42, R42, -INF , !P5 ;  /* 0xff8000002a2a7808 */ /* 0x000fe40006800000 */
[----:B------:R-:W2:Y:S01]  /*cdb0*/  I2F R74, R153 ;  /* 0x00000099004a7306 */ /* 0x000ea20000201400 */
[----:B------:R-:W-:-:S07]  /*cdc0*/  ISETP.GE.AND P5, PT, R153, R0, PT ;  /* 0x000000009900720c */ /* 0x000fce0003fa6270 */
[----:B------:R-:W3:Y:S01]  /*cdd0*/  MUFU.TANH R24, R24 ;  /* 0x0000001800187308 */ /* 0x000ee20000002400 */
[----:B-1----:R-:W-:-:S05]  /*cde0*/  FFMA.FTZ R36, R97, R72, R36 ;  /* 0x0000004861247223 */ /* 0x002fca0000010024 */
[----:B------:R-:W-:Y:S02]  /*cdf0*/  FSEL R26, R36, -INF , !P6 ;  /* 0xff800000241a7808 */ /* 0x000fe40007000000 */
[----:B------:R-:W-:Y:S01]  /*ce00*/  MUFU.TANH R62, R62 ;  /* 0x0000003e003e7308 */ /* 0x000fe20000002400 */
[----:B--2---:R-:W-:Y:S01]  /*ce10*/  FFMA.FTZ R37, R97, R74, R37 ;  /* 0x0000004a61257223 */ /* 0x004fe20000010025 */
[----:B------:R-:W-:-:S04]  /*ce20*/  ISETP.GE.AND P6, PT, R35, R2, PT ;  /* 0x000000022300720c */ /* 0x000fc80003fc6270 */
[----:B------:R-:W-:Y:S02]  /*ce30*/  FSEL R36, R37, -INF , !P5 ;  /* 0xff80000025247808 */ /* 0x000fe40006800000 */
[----:B------:R-:W-:Y:S01]  /*ce40*/  MUFU.TANH R38, R38 ;  /* 0x0000002600267308 */ /* 0x000fe20000002400 */
[----:B---3--:R-:W-:Y:S01]  /*ce50*/  FFMA.FTZ R24, R97, R186, R24 ;  /* 0x000000ba61187223 */ /* 0x008fe20000010018 */
[----:B------:R-:W-:-:S04]  /*ce60*/  ISETP.GE.AND P5, PT, R43, R2, PT ;  /* 0x000000022b00720c */ /* 0x000fc80003fa6270 */
[----:B------:R-:W-:Y:S02]  /*ce70*/  FSEL R72, R24, -INF , !P3 ;  /* 0xff80000018487808 */ /* 0x000fe40005800000 */
[----:B------:R-:W1:Y:S01]  /*ce80*/  I2F R33, R35 ;  /* 0x0000002300217306 */ /* 0x000e620000201400 */
[----:B------:R-:W-:-:S07]  /*ce90*/  ISETP.GE.AND P3, PT, R21, R2, PT ;  /* 0x000000021500720c */ /* 0x000fce0003f66270 */
[----:B------:R-:W-:Y:S08]  /*cea0*/  I2F R41, R43 ;  /* 0x0000002b00297306 */ /* 0x000ff00000201400 */
[----:B------:R-:W2:Y:S01]  /*ceb0*/  I2F R7, R21 ;  /* 0x0000001500077306 */ /* 0x000ea20000201400 */
[----:B-1----:R-:W-:-:S05]  /*cec0*/  FFMA.FTZ R33, R97, R33, R58 ;  /* 0x0000002161217223 */ /* 0x002fca000001003a */
[----:B------:R-:W-:Y:S02]  /*ced0*/  FSEL R24, R33, -INF , !P6 ;  /* 0xff80000021187808 */ /* 0x000fe40007000000 */
[----:B------:R-:W-:Y:S01]  /*cee0*/  MUFU.TANH R156, R156 ;  /* 0x0000009c009c7308 */ /* 0x000fe20000002400 */
[----:B------:R-:W-:-:S07]  /*cef0*/  ISETP.GE.AND P6, PT, R19, R2, PT ;  /* 0x000000021300720c */ /* 0x000fce0003fc6270 */
[----:B------:R-:W-:Y:S01]  /*cf00*/  MUFU.TANH R40, R40 ;  /* 0x0000002800287308 */ /* 0x000fe20000002400 */
[----:B--2---:R-:W-:-:S05]  /*cf10*/  FFMA.FTZ R7, R97, R7, R38 ;  /* 0x0000000761077223 */ /* 0x004fca0000010026 */
[----:B------:R-:W-:Y:S02]  /*cf20*/  FSEL R160, R7, -INF , !P3 ;  /* 0xff80000007a07808 */ /* 0x000fe40005800000 */
[----:B------:R-:W1:Y:S01]  /*cf30*/  I2F R17, R19 ;  /* 0x0000001300117306 */ /* 0x000e620000201400 */
[----:B------:R-:W-:-:S07]  /*cf40*/  ISETP.GE.AND P3, PT, R5, R2, PT ;  /* 0x000000020500720c */ /* 0x000fce0003f66270 */
[----:B------:R-:W-:Y:S08]  /*cf50*/  I2F R100, R23 ;  /* 0x0000001700647306 */ /* 0x000ff00000201400 */
[----:B------:R-:W2:Y:S01]  /*cf60*/  I2F R15, R5 ;  /* 0x00000005000f7306 */ /* 0x000ea20000201400 */
[----:B-1----:R-:W-:-:S05]  /*cf70*/  FFMA.FTZ R17, R97, R17, R40 ;  /* 0x0000001161117223 */ /* 0x002fca0000010028 */
[----:B------:R-:W-:Y:S02]  /*cf80*/  FSEL R122, R17, -INF , !P6 ;  /* 0xff800000117a7808 */ /* 0x000fe40007000000 */
[----:B------:R1:W3:Y:S01]  /*cf90*/  MUFU.TANH R9, R30 ;  /* 0x0000001e00097308 */ /* 0x0002e20000002400 */
[----:B------:R-:W-:-:S07]  /*cfa0*/  ISETP.GE.AND P6, PT, R39, R0, PT ;  /* 0x000000002700720c */ /* 0x000fce0003fc6270 */
[----:B------:R-:W-:Y:S01]  /*cfb0*/  MUFU.TANH R68, R68 ;  /* 0x0000004400447308 */ /* 0x000fe20000002400 */
[----:B--2---:R-:W-:-:S05]  /*cfc0*/  FFMA.FTZ R15, R97, R15, R156 ;  /* 0x0000000f610f7223 */ /* 0x004fca000001009c */
[----:B------:R-:W-:Y:S02]  /*cfd0*/  FSEL R74, R15, -INF , !P3 ;  /* 0xff8000000f4a7808 */ /* 0x000fe40005800000 */
[----:B------:R-:W2:Y:S01]  /*cfe0*/  I2F R13, R75 ;  /* 0x0000004b000d7306 */ /* 0x000ea20000201400 */
[----:B-1----:R-:W-:Y:S01]  /*cff0*/  FFMA.FTZ R30, R97, R41, R62 ;  /* 0x00000029611e7223 */ /* 0x002fe2000001003e */
[----:B------:R-:W-:Y:S01]  /*d000*/  ISETP.GE.AND P3, PT, R45, R2, PT ;  /* 0x000000022d00720c */ /* 0x000fe20003f66270 */
[----:B---3--:R-:W-:-:S03]  /*d010*/  FFMA.FTZ R9, R97, R100, R9 ;  /* 0x0000006461097223 */ /* 0x008fc60000010009 */
[----:B------:R-:W-:Y:S02]  /*d020*/  FSEL R30, R30, -INF , !P5 ;  /* 0xff8000001e1e7808 */ /* 0x000fe40006800000 */
[----:B------:R-:W-:Y:S01]  /*d030*/  I2F R64, R39 ;  /* 0x0000002700407306 */ /* 0x000fe20000201400 */
[----:B------:R-:W-:Y:S01]  /*d040*/  BAR.SYNC.DEFER_BLOCKING 0x0 ;  /* 0x0000000000007b1d */ /* 0x000fe20000010000 */
[----:B------:R-:W-:-:S04]  /*d050*/  ISETP.GE.AND P5, PT, R23, R2, PT ;  /* 0x000000021700720c */ /* 0x000fc80003fa6270 */
[----:B------:R-:W-:Y:S02]  /*d060*/  FSEL R156, R9, -INF , !P5 ;  /* 0xff800000099c7808 */ /* 0x000fe40006800000 */
[----:B------:R-:W-:Y:S01]  /*d070*/  I2F R120, R45 ;  /* 0x0000002d00787306 */ /* 0x000fe20000201400 */
[----:B--2---:R-:W-:Y:S01]  /*d080*/  FFMA.FTZ R13, R97, R13, R68 ;  /* 0x0000000d610d7223 */ /* 0x004fe20000010044 */
[----:B------:R-:W-:-:S04]  /*d090*/  ISETP.GE.AND P5, PT, R45, R0, PT ;  /* 0x000000002d00720c */ /* 0x000fc80003fa6270 */
[----:B------:R-:W-:Y:S02]  /*d0a0*/  FSEL R40, R13, -INF , !P4 ;  /* 0xff8000000d287808 */ /* 0x000fe40006000000 */
[----:B------:R-:W1:Y:S01]  /*d0b0*/  MUFU.TANH R25, R25 ;  /* 0x0000001900197308 */ /* 0x000e620000002400 */
[----:B------:R-:W-:-:S07]  /*d0c0*/  ISETP.GE.AND P4, PT, R39, R2, PT ;  /* 0x000000022700720c */ /* 0x000fce0003f86270 */
[----:B------:R-:W2:Y:S08]  /*d0d0*/  MUFU.TANH R11, R11 ;  /* 0x0000000b000b7308 */ /* 0x000eb00000002400 */
[----:B------:R-:W3:Y:S01]  /*d0e0*/  MUFU.TANH R3, R3 ;  /* 0x0000000300037308 */ /* 0x000ee20000002400 */
[----:B-1----:R-:W-:-:S05]  /*d0f0*/  FFMA.FTZ R0, R97, R64, R25 ;  /* 0x0000004061007223 */ /* 0x002fca0000010019 */
[----:B------:R-:W-:Y:S02]  /*d100*/  FSEL R0, R0, -INF , !P6 ;  /* 0xff80000000007808 */ /* 0x000fe40007000000 */
[----:B------:R-:W1:Y:S01]  /*d110*/  MUFU.TANH R163, R163 ;  /* 0x000000a300a37308 */ /* 0x000e620000002400 */
[C---:B--2---:R-:W-:Y:S02]  /*d120*/  FFMA.FTZ R11, R97.reuse, R64, R11 ;  /* 0x00000040610b7223 */ /* 0x044fe4000001000b */
[----:B---3--:R-:W-:-:S05]  /*d130*/  FFMA.FTZ R3, R97, R120, R3 ;  /* 0x0000007861037223 */ /* 0x008fca0000010003 */
[----:B------:R-:W-:Y:S01]  /*d140*/  FSEL R58, R3, -INF , !P5 ;  /* 0xff800000033a7808 */ /* 0x000fe20006800000 */
[----:B-1----:R-:W-:Y:S01]  /*d150*/  FFMA.FTZ R45, R97, R120, R163 ;  /* 0x00000078612d7223 */ /* 0x002fe200000100a3 */
[----:B------:R-:W-:-:S04]  /*d160*/  FSEL R120, R11, -INF , !P4 ;  /* 0xff8000000b787808 */ /* 0x000fc80006000000 */
[----:B------:R-:W-:Y:S01]  /*d170*/  FSEL R45, R45, -INF , !P3 ;  /* 0xff8000002d2d7808 */ /* 0x000fe20005800000 */
[----:B------:R-:W-:Y:S05]  /*d180*/  @!P2 BRA `(.L_x_4667) ;  /* 0x000007000000a947 */ /* 0x000fea0003800000 */
[----:B------:R-:W-:Y:S01]  /*d190*/  ULDC.64 UR6, c[0x0][0x118] ;  /* 0x0000460000067ab9 */ /* 0x000fe20000000a00 */
        /* <DEDUP_REMOVED lines=59> */
.L_x_4668:
[----:B------:R-:W-:-:S05]  /*d550*/  IMAD.MOV.U32 R5, RZ, RZ, c[0x0][0x198] ;  /* 0x00006600ff057624 */ /* 0x000fca00078e00ff */
[----:B------:R-:W-:-:S04]  /*d560*/  LEA R5, -R5, RZ, 0x7 ;  /* 0x000000ff05057211 */ /* 0x000fc800078e39ff */
[----:B------:R-:W-:Y:S02]  /*d570*/  SHF.R.S32.HI R38, RZ, 0x1f, R5 ;  /* 0x0000001fff267819 */ /* 0x000fe40000011405 */
.L_x_4669:
        /* <DEDUP_REMOVED lines=45> */
.L_x_4671:
[----:B------:R-:W-:Y:S05]  /*d850*/  BSYNC B0 ;  /* 0x0000000000007941 */ /* 0x000fea0003800000 */
.L_x_4670:
[----:B------:R-:W0:Y:S01]  /*d860*/  LDGDEPBAR ;  /* 0x00000000000079af */ /* 0x000e220000000000 */
[----:B------:R-:W-:-:S04]  /*d870*/  LEA R146, P0, R5, R146, 0x1 ;  /* 0x0000009205927211 */ /* 0x000fc800078008ff */
[----:B------:R-:W-:Y:S02]  /*d880*/  LEA.HI.X R119, R5, R119, R38, 0x1, P0 ;  /* 0x0000007705777211 */ /* 0x000fe400000f0c26 */
.L_x_4667:
        /* <DEDUP_REMOVED lines=59> */
[--C-:B-1----:R-:W-:Y:S01]  /*dc40*/  FFMA.FTZ R63, R52, c[0x0][0x23c], -R59.reuse ;  /* 0x00008f00343f7a23 */ /* 0x102fe2000001083b */
[----:B------:R-:W-:Y:S01]  /*dc50*/  FSEL R6, R38, RZ, P2 ;  /* 0x000000ff26067208 */ /* 0x000fe20001000000 */
[--C-:B------:R-:W-:Y:S01]  /*dc60*/  FFMA.FTZ R73, R18, c[0x0][0x23c], -R59.reuse ;  /* 0x00008f0012497a23 */ /* 0x100fe2000001083b */
[----:B------:R-:W-:Y:S01]  /*dc70*/  FMNMX.FTZ R3, R120, R3, !PT ;  /* 0x0000000378037209 */ /* 0x000fe20007810000 */
[--C-:B------:R-:W-:Y:S01]  /*dc80*/  FFMA.FTZ R52, R16, c[0x0][0x23c], -R59.reuse ;  /* 0x00008f0010347a23 */ /* 0x100fe2000001083b */
[----:B------:R-:W-:Y:S01]  /*dc90*/  MUFU.EX2 R41, R41 ;  /* 0x0000002900297308 */ /* 0x000fe20000000800 */
[----:B------:R-:W-:Y:S01]  /*dca0*/  FADD.FTZ R5, R65, -R6 ;  /* 0x8000000641057221 */ /* 0x000fe20000010000 */
[----:B------:R-:W-:Y:S01]  /*dcb0*/  FMNMX.FTZ R3, R108, R3, !PT ;  /* 0x000000036c037209 */ /* 0x000fe20007810000 */
[----:B------:R-:W-:Y:S01]  /*dcc0*/  LDSM.16.MT88.4 R16, [R148+0x3000] ;  /* 0x003000009410783b */ /* 0x000fe20000004200 */
[----:B------:R-:W-:-:S02]  /*dcd0*/  FFMA.FTZ R39, R4, c[0x0][0x23c], -R59 ;  /* 0x00008f0004277a23 */ /* 0x000fc4000001083b */
        /* <DEDUP_REMOVED lines=39> */
[----:B------:R-:W2:Y:S01]  /*df50*/  SHFL.BFLY PT, R2, R3, 0x2, 0x1f ;  /* 0x0c401f0003027f89 */ /* 0x000ea200000e0000 */
[----:B-1----:R-:W-:-:S04]  /*df60*/  FMUL.FTZ R12, R136, R83 ;  /* 0x00000053880c7220 */ /* 0x002fc80000410000 */
[----:B------:R-:W-:Y:S01]  /*df70*/  MUFU.EX2 R68, R68 ;  /* 0x0000004400447308 */ /* 0x000fe20000000800 */
[-C--:B------:R-:W-:Y:S02]  /*df80*/  FMUL.FTZ R13, R137, R83.reuse ;  /* 0x00000053890d7220 */ /* 0x080fe40000410000 */
[-C--:B------:R-:W-:Y:S02]  /*df90*/  FMUL.FTZ R132, R132, R83.reuse ;  /* 0x0000005384847220 */ /* 0x080fe40000410000 */
[-C--:B------:R-:W-:Y:S02]  /*dfa0*/  FMUL.FTZ R133, R133, R83.reuse ;  /* 0x0000005385857220 */ /* 0x080fe40000410000 */
[-C--:B------:R-:W-:Y:S01]  /*dfb0*/  FMUL.FTZ R29, R129, R83.reuse ;  /* 0x00000053811d7220 */ /* 0x080fe20000410000 */
[----:B------:R-:W-:Y:S01]  /*dfc0*/  MUFU.EX2 R64, R64 ;  /* 0x0000004000407308 */ /* 0x000fe20000000800 */
[-C--:B------:R-:W-:Y:S02]  /*dfd0*/  FMUL.FTZ R124, R124, R83.reuse ;  /* 0x000000537c7c7220 */ /* 0x080fe40000410000 */
[----:B------:R-:W-:-:S05]  /*dfe0*/  FMUL.FTZ R125, R125, R83 ;  /* 0x000000537d7d7220 */ /* 0x000fca0000410000 */
[----:B------:R-:W1:Y:S01]  /*dff0*/  MUFU.EX2 R63, R63 ;  /* 0x0000003f003f7308 */ /* 0x000e620000000800 */
[----:B--2---:R-:W-:Y:S01]  /*e000*/  FMNMX.FTZ R2, R3, R2, !PT ;  /* 0x0000000203027209 */ /* 0x004fe20007810000 */
[----:B------:R-:W-:-:S04]  /*e010*/  FFMA.FTZ R3, R170, c[0x0][0x23c], -R59 ;  /* 0x00008f00aa037a23 */ /* 0x000fc8000001083b */
[----:B------:R-:W2:Y:S02]  /*e020*/  SHFL.BFLY PT, R37, R2, 0x1, 0x1f ;  /* 0x0c201f0002257f89 */ /* 0x000ea400000e0000 */
[----:B------:R-:W-:Y:S08]  /*e030*/  MUFU.EX2 R62, R62 ;  /* 0x0000003e003e7308 */ /* 0x000ff00000000800 */
[----:B------:R-:W-:Y:S08]  /*e040*/  MUFU.EX2 R61, R61 ;  /* 0x0000003d003d7308 */ /* 0x000ff00000000800 */
[----:B------:R-:W-:Y:S01]  /*e050*/  MUFU.EX2 R57, R57 ;  /* 0x0000003900397308 */ /* 0x000fe20000000800 */
[----:B--2---:R-:W-:-:S07]  /*e060*/  FMNMX.FTZ R37, R2, R37, !PT ;  /* 0x0000002502257209 */ /* 0x004fce0007810000 */
[----:B------:R-:W-:Y:S01]  /*e070*/  MUFU.EX2 R54, R54 ;  /* 0x0000003600367308 */ /* 0x000fe20000000800 */
[----:B------:R-:W-:Y:S01]  /*e080*/  FFMA.FTZ R2, R168, c[0x0][0x23c], -R59 ;  /* 0x00008f00a8027a23 */ /* 0x000fe2000001083b */
        /* <DEDUP_REMOVED lines=10> */
[--C-:B------:R-:W-:Y:S01]  /*e130*/  FFMA.FTZ R75, R10, c[0x0][0x23c], -R47.reuse ;  /* 0x00008f000a4b7a23 */ /* 0x100fe2000001082f */
[----:B------:R-:W-:Y:S01]  /*e140*/  F2FP.BF16.PACK_AB R10, R73, R80 ;  /* 0x00000050490a723e */ /* 0x000fe200000010ff */
[--C-:B------:R-:W-:Y:S02]  /*e150*/  FFMA.FTZ R71, R30, c[0x0][0x23c], -R47.reuse ;  /* 0x00008f001e477a23 */ /* 0x100fe4000001082f */
[--C-:B------:R-:W-:Y:S01]  /*e160*/  FFMA.FTZ R74, R8, c[0x0][0x23c], -R47.reuse ;  /* 0x00008f00084a7a23 */ /* 0x100fe2000001082f */
[----:B------:R-:W-:Y:S01]  /*e170*/  F2FP.BF16.PACK_AB R8, R77, R100 ;  /* 0x000000644d08723e */ /* 0x000fe200000010ff */
[----:B------:R-:W-:Y:S01]  /*e180*/  MUFU.EX2 R78, R78 ;  /* 0x0000004e004e7308 */ /* 0x000fe20000000800 */
[----:B------:R-:W-:-:S02]  /*e190*/  FFMA.FTZ R72, R20, c[0x0][0x23c], -R47 ;  /* 0x00008f0014487a23 */ /* 0x000fc4000001082f */
[----:B------:R-:W3:Y:S01]  /*e1a0*/  LDSM.16.MT88.4 R20, [R148+0x3400] ;  /* 0x003400009414783b */ /* 0x000ee20000004200 */
[--C-:B------:R-:W-:Y:S02]  /*e1b0*/  FFMA.FTZ R65, R24, c[0x0][0x23c], -R47.reuse ;  /* 0x00008f0018417a23 */ /* 0x100fe4000001082f */
[--C-:B------:R-:W-:Y:S01]  /*e1c0*/  FFMA.FTZ R79, R28, c[0x0][0x23c], -R47.reuse ;  /* 0x00008f001c4f7a23 */ /* 0x100fe2000001082f */
[----:B------:R-:W4:Y:S01]  /*e1d0*/  LDSM.16.MT88.4 R24, [R149+0x3400] ;  /* 0x003400009518783b */ /* 0x000f220000004200 */
[----:B------:R-:W5:Y:S01]  /*e1e0*/  MUFU.EX2 R75, R75 ;  /* 0x0000004b004b7308 */ /* 0x000f620000000800 */
[--C-:B------:R-:W-:Y:S01]  /*e1f0*/  FFMA.FTZ R104, R34, c[0x0][0x23c], -R47.reuse ;  /* 0x00008f0022687a23 */ /* 0x100fe2000001082f */
[----:B-1----:R-:W-:Y:S01]  /*e200*/  F2FP.BF16.PACK_AB R34, R63, R64 ;  /* 0x000000403f22723e */ /* 0x002fe200000010ff */
[----:B------:R-:W-:Y:S02]  /*e210*/  FMUL.FTZ R28, R128, R83 ;  /* 0x00000053801c7220 */ /* 0x000fe40000410000 */
[--C-:B------:R-:W-:Y:S01]  /*e220*/  FFMA.FTZ R109, R32, c[0x0][0x23c], -R47.reuse ;  /* 0x00008f00206d7a23 */ /* 0x100fe2000001082f */
[----:B------:R-:W-:Y:S01]  /*e230*/  F2FP.BF16.PACK_AB R32, R68, R69 ;  /* 0x000000454420723e */ /* 0x000fe200000010ff */
[--C-:B------:R-:W-:Y:S01]  /*e240*/  FFMA.FTZ R106, R106, c[0x0][0x23c], -R47.reuse ;  /* 0x00008f006a6a7a23 */ /* 0x100fe2000001082f */
[----:B------:R-:W-:Y:S01]  /*e250*/  MUFU.EX2 R71, R71 ;  /* 0x0000004700477308 */ /* 0x000fe20000000800 */
[----:B------:R-:W-:-:S02]  /*e260*/  FFMA.FTZ R107, R164, c[0x0][0x23c], -R47 ;  /* 0x00008f00a46b7a23 */ /* 0x000fc4000001082f */
[--C-:B------:R-:W-:Y:S02]  /*e270*/  FFMA.FTZ R114, R114, c[0x0][0x23c], -R47.reuse ;  /* 0x00008f0072727a23 */ /* 0x100fe4000001082f */
[--C-:B------:R-:W-:Y:S02]  /*e280*/  FFMA.FTZ R118, R118, c[0x0][0x23c], -R47.reuse ;  /* 0x00008f0076767a23 */ /* 0x100fe4000001082f */
[--C-:B------:R-:W-:Y:S01]  /*e290*/  FFMA.FTZ R122, R122, c[0x0][0x23c], -R47.reuse ;  /* 0x00008f007a7a7a23 */ /* 0x100fe2000001082f */
[----:B------:R-:W1:Y:S01]  /*e2a0*/  MUFU.EX2 R74, R74 ;  /* 0x0000004a004a7308 */ /* 0x000e620000000800 */
[----:B-----5:R-:W-:Y:S01]  /*e2b0*/  F2FP.BF16.PACK_AB R9, R75, R78 ;  /* 0x0000004e4b09723e */ /* 0x020fe200000010ff */
[--C-:B------:R-:W-:Y:S02]  /*e2c0*/  FFMA.FTZ R129, R156, c[0x0][0x23c], -R47.reuse ;  /* 0x00008f009c817a23 */ /* 0x100fe4000001082f */
[--C-:B------:R-:W-:Y:S02]  /*e2d0*/  FFMA.FTZ R116, R116, c[0x0][0x23c], -R47.reuse ;  /* 0x00008f0074747a23 */ /* 0x100fe4000001082f */
[----:B------:R-:W-:-:S02]  /*e2e0*/  FFMA.FTZ R128, R152, c[0x0][0x23c], -R47 ;  /* 0x00008f0098807a23 */ /* 0x000fc4000001082f */
[----:B------:R-:W5:Y:S01]  /*e2f0*/  MUFU.EX2 R81, R81 ;  /* 0x0000005100517308 */ /* 0x000f620000000800 */
[--C-:B------:R-:W-:Y:S02]  /*e300*/  FFMA.FTZ R108, R108, c[0x0][0x23c], -R47.reuse ;  /* 0x00008f006c6c7a23 */ /* 0x100fe4000001082f */
[--C-:B------:R-:W-:Y:S02]  /*e310*/  FFMA.FTZ R137, R102, c[0x0][0x23c], -R47.reuse ;  /* 0x00008f0066897a23 */ /* 0x100fe4000001082f */
[--C-:B------:R-:W-:Y:S02]  /*e320*/  FFMA.FTZ R82, R82, c[0x0][0x23c], -R47.reuse ;  /* 0x00008f0052527a23 */ /* 0x100fe4000001082f */
[----:B------:R-:W-:Y:S01]  /*e330*/  FFMA.FTZ R141, R98, c[0x0][0x23c], -R47 ;  /* 0x00008f00628d7a23 */ /* 0x000fe2000001082f */
[----:B-1----:R-:W-:Y:S01]  /*e340*/  F2FP.BF16.PACK_AB R11, R74, R71 ;  /* 0x000000474a0b723e */ /* 0x002fe200000010ff */
[----:B------:R-:W-:Y:S01]  /*e350*/  MUFU.EX2 R65, R65 ;  /* 0x0000004100417308 */ /* 0x000fe20000000800 */
[----:B------:R-:W-:-:S02]  /*e360*/  FFMA.FTZ R100, R99, R83, R100 ;  /* 0x0000005363647223 */ /* 0x000fc40000010064 */
[----:B------:R-:W-:Y:S02]  /*e370*/  FFMA.FTZ R67, R158, c[0x0][0x23c], -R59 ;  /* 0x00008f009e437a23 */ /* 0x000fe4000001083b */
[----:B------:R-:W-:Y:S02]  /*e380*/  FADD.FTZ R77, R77, R100 ;  /* 0x000000644d4d7221 */ /* 0x000fe40000010000 */
[-C--:B-----5:R-:W-:Y:S01]  /*e390*/  FMUL.FTZ R14, R138, R81.reuse ;  /* 0x000000518a0e7220 */ /* 0x0a0fe20000410000 */
        /* <DEDUP_REMOVED lines=14> */
[----:B------:R-:W-:Y:S01]  /*e480*/  FFMA.FTZ R78, R101, R81, R78 ;  /* 0x00000051654e7223 */ /* 0x000fe2000001004e */
[----:B------:R-:W-:Y:S01]  /*e490*/  LDSM.16.MT88.4 R132, [R148+0x4c00] ;  /* 0x004c00009484783b */ /* 0x000fe20000004200 */
[----:B------:R-:W-:-:S02]  /*e4a0*/  FADD.FTZ R80, R80, R77 ;  /* 0x0000004d50507221 */ /* 0x000fc40000010000 */
[----:B------:R-:W-:Y:S01]  /*e4b0*/  FADD.FTZ R78, R75, R78 ;  /* 0x0000004e4b4e7221 */ /* 0x000fe20000010000 */
[C---:B--2---:R-:W-:Y:S01]  /*e4c0*/  HMMA.16816.F32.BF16 R28, R8.reuse, R4, R28 ;  /* 0x00000004081c723c */ /* 0x044fe2000004181c */
[----:B------:R-:W-:Y:S01]  /*e4d0*/  FADD.FTZ R80, R73, R80 ;  /* 0x0000005049507221 */ /* 0x000fe20000010000 */
[----:B------:R-:W-:Y:S01]  /*e4e0*/  MUFU.EX2 R109, R109 ;  /* 0x0000006d006d7308 */ /* 0x000fe20000000800 */
[--C-:B------:R-:W-:Y:S02]  /*e4f0*/  FFMA.FTZ R70, R70, c[0x0][0x23c], -R47.reuse ;  /* 0x00008f0046467a23 */ /* 0x100fe4000001082f */
[--C-:B------:R-:W-:Y:S02]  /*e500*/  FFMA.FTZ R60, R60, c[0x0][0x23c], -R47.reuse ;  /* 0x00008f003c3c7a23 */ /* 0x100fe4000001082f */
[----:B------:R-:W-:Y:S01]  /*e510*/  FFMA.FTZ R66, R66, c[0x0][0x23c], -R47 ;  /* 0x00008f0042427a23 */ /* 0x000fe2000001082f */
[----:B------:R-:W-:Y:S01]  /*e520*/  HMMA.16816.F32.BF16 R8, R8, R6, R124 ;  /* 0x000000060808723c */ /* 0x000fe2000004187c */
[----:B------:R-:W2:Y:S01]  /*e530*/  LDSM.16.MT88.4 R4, [R148+0x3800] ;  /* 0x003800009404783b */ /* 0x000ea20000004200 */
[----:B-1----:R-:W-:Y:S01]  /*e540*/  F2FP.BF16.PACK_AB R35, R104, R79 ;  /* 0x0000004f6823723e */ /* 0x002fe200000010ff */
[----:B------:R-:W1:Y:S01]  /*e550*/  MUFU.EX2 R106, R106 ;  /* 0x0000006a006a7308 */ /* 0x000e620000000800 */
[----:B------:R-:W-:-:S03]  /*e560*/  FFMA.FTZ R99, R58, c[0x0][0x23c], -R59 ;  /* 0x00008f003a637a23 */ /* 0x000fc6000001083b */
[--C-:B------:R-:W-:Y:S02]  /*e570*/  FFMA.FTZ R125, R160, c[0x0][0x23c], -R47.reuse ;  /* 0x00008f00a07d7a23 */ /* 0x100fe4000001082f */
[----:B---3--:R-:W-:Y:S01]  /*e580*/  HMMA.16816.F32.BF16 R12, R32, R20, R12 ;  /* 0x00000014200c723c */ /* 0x008fe2000004180c */
[----:B------:R-:W-:Y:S01]  /*e590*/  FFMA.FTZ R127, R110, c[0x0][0x23c], -R47 ;  /* 0x00008f006e7f7a23 */ /* 0x000fe2000001082f */
[----:B------:R-:W-:Y:S01]  /*e5a0*/  MUFU.EX2 R107, R107 ;  /* 0x0000006b006b7308 */ /* 0x000fe20000000800 */
[----:B------:R-:W-:-:S05]  /*e5b0*/  FFMA.FTZ R110, R154, c[0x0][0x23c], -R59 ;  /* 0x00008f009a6e7a23 */ /* 0x000fca000001083b */
        /* <DEDUP_REMOVED lines=9> */
[----:B-1----:R-:W-:Y:S01]  /*e650*/  F2FP.BF16.PACK_AB R33, R106, R109 ;  /* 0x0000006d6a21723e */ /* 0x002fe200000010ff */
[----:B------:R-:W-:Y:S01]  /*e660*/  MUFU.EX2 R125, R125 ;  /* 0x0000007d007d7308 */ /* 0x000fe20000000800 */
[----:B------:R-:W-:Y:S02]  /*e670*/  F2FP.BF16.PACK_AB R34, R54, R57 ;  /* 0x000000393622723e */ /* 0x000fe400000010ff */
[----:B-----5:R-:W-:-:S05]  /*e680*/  F2FP.BF16.PACK_AB R35, R114, R107 ;  /* 0x0000006b7223723e */ /* 0x020fca00000010ff */
[----:B------:R-:W1:Y:S02]  /*e690*/  MUFU.EX2 R118, R118 ;  /* 0x0000007600767308 */ /* 0x000e640000000800 */
[C---:B--2---:R-:W-:Y:S06]  /*e6a0*/  HMMA.16816.F32.BF16 R12, R32.reuse, R4, R12 ;  /* 0x00000004200c723c */ /* 0x044fec000004180c */
[----:B------:R-:W-:Y:S02]  /*e6b0*/  MUFU.EX2 R122, R122 ;  /* 0x0000007a007a7308 */ /* 0x000fe40000000800 */
[C---:B------:R-:W-:Y:S01]  /*e6c0*/  HMMA.16816.F32.BF16 R16, R32.reuse, R6, R16 ;  /* 0x000000062010723c */ /* 0x040fe20000041810 */
[----:B------:R-:W2:Y:S05]  /*e6d0*/  LDSM.16.MT88.4 R4, [R149+0x3c00] ;  /* 0x003c00009504783b */ /* 0x000eaa0000004200 */
[----:B------:R-:W5:Y:S02]  /*e6e0*/  MUFU.EX2 R127, R127 ;  /* 0x0000007f007f7308 */ /* 0x000f640000000800 */
[C---:B---3--:R-:W-:Y:S06]  /*e6f0*/  HMMA.16816.F32.BF16 R28, R32.reuse, R20, R28 ;  /* 0x00000014201c723c */ /* 0x048fec000004181c */
[----:B------:R-:W-:Y:S02]  /*e700*/  MUFU.EX2 R49, R49 ;  /* 0x0000003100317308 */ /* 0x000fe40000000800 */
[----:B------:R-:W-:Y:S01]  /*e710*/  HMMA.16816.F32.BF16 R24, R32, R22, R24 ;  /* 0x000000162018723c */ /* 0x000fe20000041818 */
[----:B------:R-:W3:Y:S05]  /*e720*/  LDSM.16.MT88.4 R20, [R148+0x4000] ;  /* 0x004000009414783b */ /* 0x000eea0000004200 */
[----:B------:R-:W2:Y:S01]  /*e730*/  MUFU.EX2 R46, R46 ;  /* 0x0000002e002e7308 */ /* 0x000ea20000000800 */
[----:B------:R-:W-:-:S02]  /*e740*/  F2FP.BF16.PACK_AB R32, R52, R53 ;  /* 0x000000353420723e */ /* 0x000fc400000010ff */
[----:B-1----:R-:W-:Y:S02]  /*e750*/  F2FP.BF16.PACK_AB R33, R118, R125 ;  /* 0x0000007d7621723e */ /* 0x002fe400000010ff */
[----:B------:R-:W-:Y:S02]  /*e760*/  F2FP.BF16.PACK_AB R34, R48, R51 ;  /* 0x000000333022723e */ /* 0x000fe400000010ff */
[----:B-----5:R-:W-:Y:S01]  /*e770*/  F2FP.BF16.PACK_AB R35, R127, R122 ;  /* 0x0000007a7f23723e */ /* 0x020fe200000010ff */
        /* <DEDUP_REMOVED lines=15> */
[----:B------:R-:W2:Y:S01]  /*e870*/  MUFU.EX2 R36, R36 ;  /* 0x0000002400247308 */ /* 0x000ea20000000800 */
[----:B-1----:R-:W-:-:S07]  /*e880*/  F2FP.BF16.PACK_AB R35, R131, R128 ;  /* 0x000000808323723e */ /* 0x002fce00000010ff */
[----:B------:R-:W-:Y:S01]  /*e890*/  MUFU.EX2 R3, R3 ;  /* 0x0000000300037308 */ /* 0x000fe20000000800 */
[C---:B---3--:R-:W-:Y:S07]  /*e8a0*/  HMMA.16816.F32.BF16 R12, R32.reuse, R20, R12 ;  /* 0x00000014200c723c */ /* 0x048fee000004180c */
[----:B------:R-:W1:Y:S01]  /*e8b0*/  MUFU.EX2 R2, R2 ;  /* 0x0000000200027308 */ /* 0x000e620000000800 */
[C---:B----4-:R-:W-:Y:S07]  /*e8c0*/  HMMA.16816.F32.BF16 R28, R32.reuse, R8, R28 ;  /* 0x00000008201c723c */ /* 0x050fee000004181c */
[----:B------:R-:W-:Y:S01]  /*e8d0*/  MUFU.EX2 R108, R108 ;  /* 0x0000006c006c7308 */ /* 0x000fe20000000800 */
[----:B--2---:R-:W-:Y:S01]  /*e8e0*/  F2FP.BF16.PACK_AB R8, R36, R41 ;  /* 0x000000292408723e */ /* 0x004fe200000010ff */
[C---:B------:R-:W-:Y:S06]  /*e8f0*/  HMMA.16816.F32.BF16 R24, R32.reuse, R10, R24 ;  /* 0x0000000a2018723c */ /* 0x040fec0000041818 */
[----:B------:R-:W2:Y:S01]  /*e900*/  MUFU.EX2 R137, R137 ;  /* 0x0000008900897308 */ /* 0x000ea20000000800 */
[----:B-1----:R-:W-:Y:S01]  /*e910*/  F2FP.BF16.PACK_AB R10, R2, R3 ;  /* 0x00000003020a723e */ /* 0x002fe200000010ff */
[----:B------:R-:W-:Y:S01]  /*e920*/  HMMA.16816.F32.BF16 R16, R32, R22, R16 ;  /* 0x000000162010723c */ /* 0x000fe20000041810 */
[----:B------:R-:W1:Y:S05]  /*e930*/  LDSM.16.MT88.4 R20, [R149+0x4400] ;  /* 0x004400009514783b */ /* 0x000e6a0000004200 */
[----:B------:R-:W-:Y:S01]  /*e940*/  MUFU.EX2 R82, R82 ;  /* 0x0000005200527308 */ /* 0x000fe20000000800 */
[----:B------:R-:W-:-:S07]  /*e950*/  FADD.FTZ R33, R71, R78 ;  /* 0x0000004e47217221 */ /* 0x000fce0000010000 */
[----:B------:R-:W3:Y:S01]  /*e960*/  MUFU.EX2 R141, R141 ;  /* 0x0000008d008d7308 */ /* 0x000ee20000000800 */
[----:B--2---:R-:W-:Y:S01]  /*e970*/  F2FP.BF16.PACK_AB R9, R137, R108 ;  /* 0x0000006c8909723e */ /* 0x004fe200000010ff */
[----:B------:R-:W-:Y:S02]  /*e980*/  FADD.FTZ R74, R74, R33 ;  /* 0x000000214a4a7221 */ /* 0x000fe40000010000 */
[----:B------:R-:W2:Y:S02]  /*e990*/  LDSM.16.MT88.4 R32, [R148+0x4800] ;  /* 0x004800009420783b */ /* 0x000ea40000004200 */
[----:B------:R-:W-:Y:S02]  /*e9a0*/  FADD.FTZ R65, R65, R74 ;  /* 0x0000004a41417221 */ /* 0x000fe40000010000 */
[----:B------:R-:W-:Y:S02]  /*e9b0*/  MUFU.EX2 R0, R0 ;  /* 0x0000000000007308 */ /* 0x000fe40000000800 */
[----:B------:R-:W-:-:S02]  /*e9c0*/  FADD.FTZ R72, R72, R65 ;  /* 0x0000004148487221 */ /* 0x000fc40000010000 */
[----:B------:R-:W-:Y:S02]  /*e9d0*/  FFMA.FTZ R65, R56, c[0x0][0x23c], -R47 ;  /* 0x00008f0038417a23 */ /* 0x000fe4000001082f */
[----:B------:R-:W-:Y:S01]  /*e9e0*/  FADD.FTZ R79, R79, R72 ;  /* 0x000000484f4f7221 */ /* 0x000fe20000010000 */
[----:B---3--:R-:W-:Y:S01]  /*e9f0*/  F2FP.BF16.PACK_AB R11, R141, R82 ;  /* 0x000000528d0b723e */ /* 0x008fe200000010ff */
[----:B------:R-:W3:Y:S02]  /*ea00*/  MUFU.EX2 R39, R39 ;  /* 0x0000002700277308 */ /* 0x000ee40000000800 */
[----:B------:R-:W-:-:S04]  /*ea10*/  FADD.FTZ R104, R104, R79 ;  /* 0x0000004f68687221 */ /* 0x000fc80000010000 */
[----:B------:R-:W-:Y:S01]  /*ea20*/  FADD.FTZ R109, R109, R104 ;  /* 0x000000686d6d7221 */ /* 0x000fe20000010000 */
[----:B-----5:R-:W-:Y:S01]  /*ea30*/  HMMA.16816.F32.BF16 R12, R8, R4, R12 ;  /* 0x00000004080c723c */ /* 0x020fe2000004180c */
[----:B------:R-:W-:Y:S02]  /*ea40*/  MUFU.EX2 R67, R67 ;  /* 0x0000004300437308 */ /* 0x000fe40000000800 */
[----:B------:R-:W-:-:S04]  /*ea50*/  FADD.FTZ R106, R106, R109 ;  /* 0x0000006d6a6a7221 */ /* 0x000fc80000010000 */
[----:B------:R-:W-:Y:S01]  /*ea60*/  FADD.FTZ R5, R69, R80 ;  /* 0x0000005045057221 */ /* 0x000fe20000010000 */
[C---:B------:R-:W-:Y:S01]  /*ea70*/  HMMA.16816.F32.BF16 R16, R8.reuse, R6, R16 ;  /* 0x000000060810723c */ /* 0x040fe20000041810 */
[----:B------:R-:W-:Y:S01]  /*ea80*/  FADD.FTZ R107, R107, R106 ;  /* 0x0000006a6b6b7221 */ /* 0x000fe20000010000 */
[----:B------:R-:W4:Y:S01]  /*ea90*/  MUFU.EX2 R110, R110 ;  /* 0x0000006e006e7308 */ /* 0x000f220000000800 */
[----:B------:R-:W-:Y:S02]  /*eaa0*/  FADD.FTZ R5, R68, R5 ;  /* 0x0000000544057221 */ /* 0x000fe40000010000 */
[----:B------:R-:W-:Y:S02]  /*eab0*/  FADD.FTZ R114, R114, R107 ;  /* 0x0000006b72727221 */ /* 0x000fe40000010000 */
[----:B------:R-:W-:Y:S01]  /*eac0*/  FADD.FTZ R64, R64, R5 ;  /* 0x0000000540407221 */ /* 0x000fe20000010000 */
[----:B-1----:R-:W-:Y:S01]  /*ead0*/  HMMA.16816.F32.BF16 R28, R8, R20, R28 ;  /* 0x00000014081c723c */ /* 0x002fe2000004181c */
[----:B------:R-:W1:Y:S01]  /*eae0*/  LDSM.16.MT88.4 R4, [R149+0x4800] ;  /* 0x004800009504783b */ /* 0x000e620000004200 */
[----:B------:R-:W-:Y:S01]  /*eaf0*/  FADD.FTZ R125, R125, R114 ;  /* 0x000000727d7d7221 */ /* 0x000fe20000010000 */
[----:B------:R-:W-:Y:S01]  /*eb00*/  MUFU.EX2 R70, R70 ;  /* 0x0000004600467308 */ /* 0x000fe20000000800 */
[----:B------:R-:W-:-:S02]  /*eb10*/  FADD.FTZ R63, R63, R64 ;  /* 0x000000403f3f7221 */ /* 0x000fc40000010000 */
[----:B------:R-:W-:Y:S02]  /*eb20*/  FADD.FTZ R125, R118, R125 ;  /* 0x0000007d767d7221 */ /* 0x000fe40000010000 */
[----:B------:R-:W-:Y:S01]  /*eb30*/  FADD.FTZ R56, R62, R63 ;  /* 0x0000003f3e387221 */ /* 0x000fe20000010000 */
[----:B------:R-:W-:Y:S01]  /*eb40*/  HMMA.16816.F32.BF16 R24, R8, R22, R24 ;  /* 0x000000160818723c */ /* 0x000fe20000041818 */
[----:B------:R-:W-:Y:S01]  /*eb50*/  FADD.FTZ R122, R122, R125 ;  /* 0x0000007d7a7a7221 */ /* 0x000fe20000010000 */
[----:B------:R-:W5:Y:S01]  /*eb60*/  MUFU.EX2 R71, R66 ;  /* 0x0000004200477308 */ /* 0x000f620000000800 */
[----:B------:R-:W-:Y:S02]  /*eb70*/  FADD.FTZ R56, R61, R56 ;  /* 0x000000383d387221 */ /* 0x000fe40000010000 */
[----:B------:R-:W-:Y:S02]  /*eb80*/  FADD.FTZ R122, R127, R122 ;  /* 0x0000007a7f7a7221 */ /* 0x000fe40000010000 */
[----:B------:R-:W-:Y:S01]  /*eb90*/  FADD.FTZ R57, R57, R56 ;  /* 0x0000003839397221 */ /* 0x000fe20000010000 */
[----:B------:R-:W1:Y:S01]  /*eba0*/  LDSM.16.MT88.4 R124, [R149+0x4c00] ;  /* 0x004c0000957c783b */ /* 0x000e620000004200 */
[----:B------:R-:W-:Y:S01]  /*ebb0*/  FADD.FTZ R129, R129, R122 ;  /* 0x0000007a81817221 */ /* 0x000fe20000010000 */
[----:B------:R-:W-:Y:S01]  /*ebc0*/  MUFU.EX2 R60, R60 ;  /* 0x0000003c003c7308 */ /* 0x000fe20000000800 */
[----:B------:R-:W-:Y:S01]  /*ebd0*/  FADD.FTZ R54, R54, R57 ;  /* 0x0000003936367221 */ /* 0x000fe20000010000 */
[----:B---3--:R-:W-:Y:S01]  /*ebe0*/  F2FP.BF16.PACK_AB R8, R39, R0 ;  /* 0x000000002708723e */ /* 0x008fe200000010ff */
[----:B------:R-:W-:Y:S01]  /*ebf0*/  FADD.FTZ R129, R116, R129 ;  /* 0x0000008174817221 */ /* 0x000fe20000010000 */
[----:B----4-:R-:W-:Y:S01]  /*ec00*/  F2FP.BF16.PACK_AB R10, R110, R67 ;  /* 0x000000436e0a723e */ /* 0x010fe200000010ff */
[----:B------:R-:W-:-:S02]  /*ec10*/  FADD.FTZ R53, R53, R54 ;  /* 0x0000003635357221 */ /* 0x000fc40000010000 */
[----:B------:R-:W-:Y:S01]  /*ec20*/  FADD.FTZ R128, R128, R129 ;  /* 0x0000008180807221 */ /* 0x000fe20000010000 */
[----:B------:R-:W3:Y:S01]  /*ec30*/  MUFU.EX2 R65, R65 ;  /* 0x0000004100417308 */ /* 0x000ee20000000800 */
[----:B------:R-:W-:Y:S01]  /*ec40*/  FADD.FTZ R52, R52, R53 ;  /* 0x0000003534347221 */ /* 0x000fe20000010000 */
[----:B-----5:R-:W-:Y:S01]  /*ec50*/  F2FP.BF16.PACK_AB R9, R71, R70 ;  /* 0x000000464709723e */ /* 0x020fe200000010ff */
[----:B------:R-:W-:Y:S02]  /*ec60*/  FFMA.FTZ R20, R55, c[0x0][0x23c], -R59 ;  /* 0x00008f0037147a23 */ /* 0x000fe4000001083b */
[----:B------:R-:W-:Y:S02]  /*ec70*/  FADD.FTZ R51, R51, R52 ;  /* 0x0000003433337221 */ /* 0x000fe40000010000 */
[----:B------:R-:W-:Y:S01]  /*ec80*/  FFMA.FTZ R21, R50, c[0x0][0x23c], -R47 ;  /* 0x00008f0032157a23 */ /* 0x000fe2000001082f */
[----:B------:R-:W-:Y:S01]  /*ec90*/  MUFU.EX2 R112, R112 ;  /* 0x0000007000707308 */ /* 0x000fe20000000800 */
[----:B------:R-:W-:-:S02]  /*eca0*/  FADD.FTZ R48, R48, R51 ;  /* 0x0000003330307221 */ /* 0x000fc40000010000 */
[--C-:B------:R-:W-:Y:S02]  /*ecb0*/  FFMA.FTZ R22, R44, c[0x0][0x23c], -R47.reuse ;  /* 0x00008f002c167a23 */ /* 0x100fe4000001082f */
[----:B------:R-:W-:Y:S02]  /*ecc0*/  FADD.FTZ R49, R49, R48 ;  /* 0x0000003031317221 */ /* 0x000fe40000010000 */
[----:B------:R-:W-:Y:S01]  /*ecd0*/  FFMA.FTZ R23, R42, c[0x0][0x23c], -R47 ;  /* 0x00008f002a177a23 */ /* 0x000fe2000001082f */
[----:B---3--:R-:W-:Y:S01]  /*ece0*/  F2FP.BF16.PACK_AB R11, R65, R60 ;  /* 0x0000003c410b723e */ /* 0x008fe200000010ff */
[----:B------:R-:W-:Y:S01]  /*ecf0*/  FADD.FTZ R46, R46, R49 ;  /* 0x000000312e2e7221 */ /* 0x000fe20000010000 */
[----:B------:R-:W3:Y:S01]  /*ed00*/  MUFU.EX2 R83, R76 ;  /* 0x0000004c00537308 */ /* 0x000ee20000000800 */
[----:B------:R-:W-:Y:S02]  /*ed10*/  FADD.FTZ R131, R131, R128 ;  /* 0x0000008083837221 */ /* 0x000fe40000010000 */
[----:B------:R-:W-:-:S02]  /*ed20*/  FADD.FTZ R43, R43, R46 ;  /* 0x0000002e2b2b7221 */ /* 0x000fc40000010000 */
[C---:B--2---:R-:W-:Y:S01]  /*ed30*/  HMMA.16816.F32.BF16 R12, R8.reuse, R32, R12 ;  /* 0x00000020080c723c */ /* 0x044fe2000004180c */
[----:B------:R-:W-:Y:S02]  /*ed40*/  FADD.FTZ R108, R108, R131 ;  /* 0x000000836c6c7221 */ /* 0x000fe40000010000 */
[----:B------:R-:W-:Y:S01]  /*ed50*/  FADD.FTZ R40, R40, R43 ;  /* 0x0000002b28287221 */ /* 0x000fe20000010000 */
[----:B------:R-:W-:Y:S03]  /*ed60*/  MUFU.EX2 R20, R20 ;  /* 0x0000001400147308 */ /* 0x000fe60000000800 */
[----:B------:R-:W-:Y:S01]  /*ed70*/  FFMA.FTZ R32, R45, c[0x0][0x23c], -R47 ;  /* 0x00008f002d207a23 */ /* 0x000fe2000001082f */
[----:B-1----:R-:W-:Y:S01]  /*ed80*/  HMMA.16816.F32.BF16 R28, R8, R4, R28 ;  /* 0x00000004081c723c */ /* 0x002fe2000004181c */
[----:B------:R-:W-:-:S03]  /*ed90*/  FADD.FTZ R41, R41, R40 ;  /* 0x0000002829297221 */ /* 0x000fc60000010000 */
[----:B------:R-:W1:Y:S01]  /*eda0*/  MUFU.EX2 R99, R99 ;  /* 0x0000006300637308 */ /* 0x000e620000000800 */
[----:B------:R-:W-:Y:S02]  /*edb0*/  FADD.FTZ R36, R36, R41 ;  /* 0x0000002924247221 */ /* 0x000fe40000010000 */
[----:B---3--:R-:W-:Y:S01]  /*edc0*/  F2FP.BF16.PACK_AB R4, R83, R112 ;  /* 0x000000705304723e */ /* 0x008fe200000010ff */
[----:B------:R-:W-:Y:S01]  /*edd0*/  HMMA.16816.F32.BF16 R16, R8, R34, R16 ;  /* 0x000000220810723c */ /* 0x000fe20000041810 */
[----:B------:R-:W-:-:S03]  /*ede0*/  FADD.FTZ R3, R3, R36 ;  /* 0x0000002403037221 */ /* 0x000fc60000010000 */
[----:B------:R-:W-:Y:S01]  /*edf0*/  MUFU.EX2 R21, R21 ;  /* 0x0000001500157308 */ /* 0x000fe20000000800 */
[----:B------:R-:W-:-:S03]  /*ee00*/  FADD.FTZ R3, R2, R3 ;  /* 0x0000000302037221 */ /* 0x000fc60000010000 */
[----:B------:R-:W-:Y:S01]  /*ee10*/  HMMA.16816.F32.BF16 R24, R8, R6, R24 ;  /* 0x000000060818723c */ /* 0x000fe20000041818 */
[----:B------:R-:W-:-:S03]  /*ee20*/  FADD.FTZ R0, R0, R3 ;  /* 0x0000000300007221 */ /* 0x000fc60000010000 */
[----:B------:R-:W2:Y:S01]  /*ee30*/  MUFU.EX2 R22, R22 ;  /* 0x0000001600167308 */ /* 0x000ea20000000800 */
[----:B------:R-:W-:Y:S02]  /*ee40*/  FADD.FTZ R0, R39, R0 ;  /* 0x0000000027007221 */ /* 0x000fe40000010000 */
[----:B------:R-:W-:Y:S01]  /*ee50*/  FADD.FTZ R9, R137, R108 ;  /* 0x0000006c89097221 */ /* 0x000fe20000010000 */
[----:B-1----:R-:W-:Y:S01]  /*ee60*/  F2FP.BF16.PACK_AB R6, R99, R20 ;  /* 0x000000146306723e */ /* 0x002fe200000010ff */
[----:B------:R-:W-:Y:S01]  /*ee70*/  FADD.FTZ R3, R67, R0 ;  /* 0x0000000043037221 */ /* 0x000fe20000010000 */
[----:B------:R-:W-:Y:S01]  /*ee80*/  MOV R67, R37 ;  /* 0x0000002500437202 */ /* 0x000fe20000000f00 */
[----:B------:R-:W-:Y:S01]  /*ee90*/  FADD.FTZ R82, R82, R9 ;  /* 0x0000000952527221 */ /* 0x000fe20000010000 */
[----:B------:R-:W-:Y:S01]  /*eea0*/  MUFU.EX2 R23, R23 ;  /* 0x0000001700177308 */ /* 0x000fe20000000800 */
[----:B------:R-:W-:Y:S02]  /*eeb0*/  FADD.FTZ R3, R110, R3 ;  /* 0x000000036e037221 */ /* 0x000fe40000010000 */
[----:B------:R-:W-:-:S02]  /*eec0*/  FADD.FTZ R141, R141, R82 ;  /* 0x000000528d8d7221 */ /* 0x000fc40000010000 */
[----:B------:R-:W-:Y:S02]  /*eed0*/  FADD.FTZ R112, R112, R3 ;  /* 0x0000000370707221 */ /* 0x000fe40000010000 */
[----:B------:R-:W-:Y:S01]  /*eee0*/  FADD.FTZ R70, R70, R141 ;  /* 0x0000008d46467221 */ /* 0x000fe20000010000 */
[----:B------:R-:W1:Y:S01]  /*eef0*/  MUFU.EX2 R32, R32 ;  /* 0x0000002000207308 */ /* 0x000e620000000800 */
[----:B--2---:R-:W-:Y:S01]  /*ef00*/  F2FP.BF16.PACK_AB R5, R22, R21 ;  /* 0x000000151605723e */ /* 0x004fe200000010ff */
[----:B------:R-:W-:Y:S02]  /*ef10*/  FADD.FTZ R83, R83, R112 ;  /* 0x0000007053537221 */ /* 0x000fe40000010000 */
[----:B------:R-:W-:Y:S02]  /*ef20*/  FADD.FTZ R71, R71, R70 ;  /* 0x0000004647477221 */ /* 0x000fe40000010000 */
[----:B------:R-:W-:Y:S02]  /*ef30*/  FADD.FTZ R20, R20, R83 ;  /* 0x0000005314147221 */ /* 0x000fe40000010000 */
[----:B------:R-:W-:-:S02]  /*ef40*/  FADD.FTZ R0, R60, R71 ;  /* 0x000000473c007221 */ /* 0x000fc40000010000 */
[----:B------:R-:W-:Y:S02]  /*ef50*/  FADD.FTZ R99, R99, R20 ;  /* 0x0000001463637221 */ /* 0x000fe40000010000 */
[----:B------:R-:W-:Y:S01]  /*ef60*/  FADD.FTZ R0, R65, R0 ;  /* 0x0000000041007221 */ /* 0x000fe20000010000 */
[----:B------:R-:W-:Y:S02]  /*ef70*/  MOV R65, R38 ;  /* 0x0000002600417202 */ /* 0x000fe40000000f00 */
[----:B-1----:R-:W-:Y:S01]  /*ef80*/  F2FP.BF16.PACK_AB R7, R32, R23 ;  /* 0x000000172007723e */ /* 0x002fe200000010ff */
[----:B------:R-:W-:-:S04]  /*ef90*/  FADD.FTZ R21, R21, R0 ;  /* 0x0000000015157221 */ /* 0x000fc80000010000 */
[----:B------:R-:W-:Y:S02]  /*efa0*/  FADD.FTZ R22, R22, R21 ;  /* 0x0000001516167221 */ /* 0x000fe40000010000 */
[----:B------:R-:W-:Y:S02]  /*efb0*/  HMMA.16816.F32.BF16 R136, R4, R132, R12 ;  /* 0x000000840488723c */ /* 0x000fe4000004180c */
[----:B------:R-:W-:-:S04]  /*efc0*/  FADD.FTZ R23, R23, R22 ;  /* 0x0000001617177221 */ /* 0x000fc80000010000 */
[----:B------:R-:W-:Y:S02]  /*efd0*/  FADD.FTZ R101, R32, R23 ;  /* 0x0000001720657221 */ /* 0x000fe40000010000 */
[C---:B------:R-:W-:Y:S08]  /*efe0*/  HMMA.16816.F32.BF16 R128, R4.reuse, R124, R28 ;  /* 0x0000007c0480723c */ /* 0x040ff0000004181c */
[C---:B------:R-:W-:Y:S08]  /*eff0*/  HMMA.16816.F32.BF16 R132, R4.reuse, R134, R16 ;  /* 0x000000860484723c */ /* 0x040ff00000041810 */
[----:B------:R-:W-:Y:S08]  /*f000*/  HMMA.16816.F32.BF16 R124, R4, R126, R24 ;  /* 0x0000007e047c723c */ /* 0x000ff00000041818 */
.L_x_4664:
        /* <DEDUP_REMOVED lines=8> */
.L_x_4676:
        /* <DEDUP_REMOVED lines=64> */
.L_x_4673:
        /* <DEDUP_REMOVED lines=19> */
[----:B------:R-:W-:Y:S02]  /*f5c0*/  @!P2 MOV R98, c[0x0][0x1a4] ;  /* 0x000069000062aa02 */ /* 0x000fe40000000f00 */
[-C--:B------:R-:W-:Y:S02]  /*f5d0*/  @!P2 LEA.HI.X R161, R155, R151.reuse, R100, 0x1, P3 ;  /* 0x000000979ba1a211 */ /* 0x080fe400018f0c64 */
        /* <DEDUP_REMOVED lines=29> */
[----:B------:R-:W-:Y:S08]  /*f7b0*/  LDSM.16.M88.4 R20, [R92] ;  /* 0x000000005c14783b */ /* 0x000ff00000000200 */
[----:B------:R-:W-:Y:S08]  /*f7c0*/  LDSM.16.M88.4 R24, [R94+0x1800] ;  /* 0x001800005e18783b */ /* 0x000ff00000000200 */
[----:B------:R-:W2:Y:S08]  /*f7d0*/  LDSM.16.M88.4 R40, [R94+0x1c00] ;  /* 0x001c00005e28783b */ /* 0x000eb00000000200 */
[----:B------:R-:W-:Y:S08]  /*f7e0*/  LDSM.16.M88.4 R32, [R91] ;  /* 0x000000005b20783b */ /* 0x000ff00000000200 */
[----:B------:R-:W3:Y:S08]  /*f7f0*/  LDSM.16.M88.4 R36, [R90] ;  /* 0x000000005a24783b */ /* 0x000ef00000000200 */
[----:B------:R-:W4:Y:S08]  /*f800*/  LDSM.16.M88.4 R52, [R94+0x2000] ;  /* 0x002000005e34783b */ /* 0x000f300000000200 */
[----:B------:R-:W5:Y:S08]  /*f810*/  LDSM.16.M88.4 R48, [R94+0x2400] ;  /* 0x002400005e30783b */ /* 0x000f700000000200 */
[----:B------:R-:W-:Y:S08]  /*f820*/  LDSM.16.M88.4 R56, [R94+0x2800] ;  /* 0x002800005e38783b */ /* 0x000ff00000000200 */
[----:B------:R-:W1:Y:S08]  /*f830*/  LDSM.16.M88.4 R76, [R94+0x2c00] ;  /* 0x002c00005e4c783b */ /* 0x000e700000000200 */
[----:B------:R-:W-:Y:S08]  /*f840*/  LDSM.16.M88.4 R80, [R87] ;  /* 0x000000005750783b */ /* 0x000ff00000000200 */
[----:B------:R-:W1:Y:S01]  /*f850*/  LDSM.16.M88.4 R72, [R86] ;  /* 0x000000005648783b */ /* 0x000e620000000200 */
        /* <DEDUP_REMOVED lines=45> */
[----:B------:R-:W5:Y:S03]  /*fb30*/  LDSM.16.M88.4 R32, [R89] ;  /* 0x000000005920783b */ /* 0x000f660000000200 */
        /* <DEDUP_REMOVED lines=26> */
[----:B------:R-:W5:Y:S01]  /*fce0*/  LDSM.16.M88.4 R40, [R88] ;  /* 0x000000005828783b */ /* 0x000f620000000200 */
        /* <DEDUP_REMOVED lines=157> */
.L_x_4675:
[----:B------:R2:W-:Y:S01]  /*106c0*/  @P2 STS [R121+0x1000], RZ ;  /* 0x001000ff79002388 */ /* 0x0005e20000000800 */
[CC--:B------:R-:W-:Y:S01]  /*106d0*/  LEA R74, P5, R71.reuse, R146.reuse, 0x1 ;  /* 0x00000092474a7211 */ /* 0x0c0fe200078a08ff */
[----:B------:R-:W-:Y:S01]  /*106e0*/  @!P2 IMAD.MOV.U32 R69, RZ, RZ, c[0x0][0x19c] ;  /* 0x00006700ff45a624 */ /* 0x000fe200078e00ff */
[-C--:B------:R-:W-:Y:S01]  /*106f0*/  @!P2 IADD3 R66, P0, R140, R71.reuse, RZ ;  /* 0x000000478c42a210 */ /* 0x080fe20007f1e0ff */
[----:B------:R2:W-:Y:S01]  /*10700*/  @P2 STS [R121+0x1004], RZ ;  /* 0x001004ff79002388 */ /* 0x0005e20000000800 */
[----:B------:R-:W-:Y:S01]  /*10710*/  @!P2 LEA R67, P3, R68, R71, 0x6 ;  /* 0x000000474443a211 */ /* 0x000fe200078630ff */
        /* <DEDUP_REMOVED lines=38> */
.L_x_4674:
        /* <DEDUP_REMOVED lines=17> */
[C---:B------:R-:W-:Y:S05]  /*10a90*/  IADD3 R77, R71.reuse, 0x29, RZ ;  /* 0x00000029474d7810 */ /* 0x040fea0007ffe0ff */
[----:B------:R-:W5:Y:S10]  /*10aa0*/  I2F R74, R74 ;  /* 0x0000004a004a7306 */ /* 0x000f740000201400 */
[----:B------:R-:W1:Y:S10]  /*10ab0*/  I2F R76, R76 ;  /* 0x0000004c004c7306 */ /* 0x000e740000201400 */
[----:B------:R1:W-:Y:S10]  /*10ac0*/  I2F R80, R75 ;  /* 0x0000004b00507306 */ /* 0x0003f40000201400 */
[----:B------:R-:W2:Y:S10]  /*10ad0*/  I2F R78, R78 ;  /* 0x0000004e004e7306 */ /* 0x000eb40000201400 */
[----:B------:R2:W2:Y:S01]  /*10ae0*/  I2F R82, R73 ;  /* 0x0000004900527306 */ /* 0x0004a20000201400 */
[C---:B-1----:R-:W-:Y:S09]  /*10af0*/  IADD3 R75, R71.reuse, 0x30, RZ ;  /* 0x00000030474b7810 */ /* 0x042ff20007ffe0ff */
[----:B------:R1:W1:Y:S10]  /*10b00*/  I2F R98, R83 ;  /* 0x0000005300627306 */ /* 0x0002740000201400 */
[----:B------:R3:W3:Y:S01]  /*10b10*/  I2F R100, R81 ;  /* 0x0000005100647306 */ /* 0x0006e20000201400 */
[C---:B--2---:R-:W-:Y:S09]  /*10b20*/  IADD3 R73, R71.reuse, 0x31, RZ ;  /* 0x0000003147497810 */ /* 0x044ff20007ffe0ff */
[----:B------:R2:W2:Y:S01]  /*10b30*/  I2F R102, R79 ;  /* 0x0000004f00667306 */ /* 0x0004a20000201400 */
[C---:B-1----:R-:W-:Y:S09]  /*10b40*/  IADD3 R83, R71.reuse, 0x38, RZ ;  /* 0x0000003847537810 */ /* 0x042ff20007ffe0ff */
[----:B------:R1:W1:Y:S01]  /*10b50*/  I2F R104, R77 ;  /* 0x0000004d00687306 */ /* 0x0002620000201400 */
[C---:B---3--:R-:W-:Y:S09]  /*10b60*/  IADD3 R81, R71.reuse, 0x39, RZ ;  /* 0x0000003947517810 */ /* 0x048ff20007ffe0ff */
[----:B------:R3:W3:Y:S01]  /*10b70*/  I2F R106, R75 ;  /* 0x0000004b006a7306 */ /* 0x0006e20000201400 */
[C---:B--2---:R-:W-:Y:S09]  /*10b80*/  IADD3 R79, R71.reuse, 0x40, RZ ;  /* 0x00000040474f7810 */ /* 0x044ff20007ffe0ff */
[----:B------:R2:W2:Y:S01]  /*10b90*/  I2F R108, R73 ;  /* 0x00000049006c7306 */ /* 0x0004a20000201400 */
[C---:B-1----:R-:W-:Y:S09]  /*10ba0*/  IADD3 R77, R71.reuse, 0x41, RZ ;  /* 0x00000041474d7810 */ /* 0x042ff20007ffe0ff */
[----:B------:R-:W1:Y:S01]  /*10bb0*/  I2F R110, R83 ;  /* 0x00000053006e7306 */ /* 0x000e620000201400 */
[C---:B---3--:R-:W-:Y:S09]  /*10bc0*/  IADD3 R75, R71.reuse, 0x48, RZ ;  /* 0x00000048474b7810 */ /* 0x048ff20007ffe0ff */
[----:B------:R-:W3:Y:S01]  /*10bd0*/  I2F R112, R81 ;  /* 0x0000005100707306 */ /* 0x000ee20000201400 */
[----:B--2---:R-:W-:Y:S09]  /*10be0*/  IADD3 R73, R71, 0x49, RZ ;  /* 0x0000004947497810 */ /* 0x004ff20007ffe0ff */
[----:B------:R-:W2:Y:S10]  /*10bf0*/  I2F R114, R79 ;  /* 0x0000004f00727306 */ /* 0x000eb40000201400 */
[----:B------:R-:W1:Y:S10]  /*10c00*/  I2F R116, R77 ;  /* 0x0000004d00747306 */ /* 0x000e740000201400 */
[----:B------:R-:W1:Y:S10]  /*10c10*/  I2F R118, R75 ;  /* 0x0000004b00767306 */ /* 0x000e740000201400 */
[----:B------:R-:W1:Y:S10]  /*10c20*/  I2F R120, R73 ;  /* 0x0000004900787306 */ /* 0x000e740000201400 */
[----:B------:R-:W1:Y:S01]  /*10c30*/  I2F R66, R66 ;  /* 0x0000004200427306 */ /* 0x000e620000201400 */
[CC--:B------:R-:W-:Y:S02]  /*10c40*/  FFMA.FTZ R0, R97.reuse, R69.reuse, R0 ;  /* 0x0000004561007223 */ /* 0x0c0fe40000010000 */
[C---:B------:R-:W-:Y:S02]  /*10c50*/  FFMA.FTZ R2, R97.reuse, R69, R2 ;  /* 0x0000004561027223 */ /* 0x040fe40000010002 */
[CC--:B------:R-:W-:Y:S01]  /*10c60*/  FFMA.FTZ R3, R97.reuse, R70.reuse, R3 ;  /* 0x0000004661037223 */ /* 0x0c0fe20000010003 */
[----:B------:R-:W-:Y:S01]  /*10c70*/  FMNMX.FTZ R68, R0, R109, !PT ;  /* 0x0000006d00447209 */ /* 0x000fe20007810000 */
[C---:B------:R-:W-:Y:S01]  /*10c80*/  FFMA.FTZ R4, R97.reuse, R70, R4 ;  /* 0x0000004661047223 */ /* 0x040fe20000010004 */
[----:B------:R-:W-:Y:S01]  /*10c90*/  FMNMX.FTZ R67, R2, R107, !PT ;  /* 0x0000006b02437209 */ /* 0x000fe20007810000 */
[----:B----4-:R-:W-:Y:S01]  /*10ca0*/  FFMA.FTZ R5, R97, R72, R5 ;  /* 0x0000004861057223 */ /* 0x010fe20000010005 */
[----:B------:R-:W-:Y:S01]  /*10cb0*/  FMNMX.FTZ R68, R3, R68, !PT ;  /* 0x0000004403447209 */ /* 0x000fe20007810000 */
[C---:B------:R-:W-:Y:S01]  /*10cc0*/  FFMA.FTZ R6, R97.reuse, R72, R6 ;  /* 0x0000004861067223 */ /* 0x040fe20000010006 */
[----:B------:R-:W-:Y:S01]  /*10cd0*/  FMNMX.FTZ R67, R4, R67, !PT ;  /* 0x0000004304437209 */ /* 0x000fe20007810000 */
[----:B-----5:R-:W-:Y:S01]  /*10ce0*/  FFMA.FTZ R7, R97, R74, R7 ;  /* 0x0000004a61077223 */ /* 0x020fe20000010007 */
[----:B------:R-:W-:Y:S01]  /*10cf0*/  FMNMX.FTZ R152, R5, R68, !PT ;  /* 0x0000004405987209 */ /* 0x000fe20007810000 */
[C---:B------:R-:W-:Y:S01]  /*10d00*/  FFMA.FTZ R8, R97.reuse, R74, R8 ;  /* 0x0000004a61087223 */ /* 0x040fe20000010008 */
[----:B------:R4:W5:Y:S01]  /*10d10*/  I2F R68, R65 ;  /* 0x0000004100447306 */ /* 0x0009620000201400 */
        /* <DEDUP_REMOVED lines=27> */
[----:B------:R-:W-:Y:S01]  /*10ed0*/  FFMA.FTZ R22, R97, R102, R22 ;  /* 0x0000006661167223 */ /* 0x000fe20000010016 */
[----:B------:R-:W-:Y:S01]  /*10ee0*/  IADD3 R67, R71, 0x58, RZ ;  /* 0x0000005847437810 */ /* 0x000fe20007ffe0ff */
[----:B------:R-:W-:Y:S01]  /*10ef0*/  FFMA.FTZ R23, R97, R104, R23 ;  /* 0x0000006861177223 */ /* 0x000fe20000010017 */
[----:B------:R-:W-:Y:S01]  /*10f00*/  FMNMX.FTZ R152, R21, R152, !PT ;  /* 0x0000009815987209 */ /* 0x000fe20007810000 */
[C---:B------:R-:W-:Y:S01]  /*10f10*/  FFMA.FTZ R24, R97.reuse, R104, R24 ;  /* 0x0000006861187223 */ /* 0x040fe20000010018 */
[----:B------:R5:W5:Y:S01]  /*10f20*/  I2F R70, R67 ;  /* 0x0000004300467306 */ /* 0x000b620000201400 */
[----:B------:R-:W-:Y:S01]  /*10f30*/  FFMA.FTZ R25, R97, R106, R25 ;  /* 0x0000006a61197223 */ /* 0x000fe20000010019 */
[----:B------:R-:W-:Y:S01]  /*10f40*/  FMNMX.FTZ R152, R23, R152, !PT ;  /* 0x0000009817987209 */ /* 0x000fe20007810000 */
[----:B------:R-:W-:Y:S01]  /*10f50*/  FFMA.FTZ R26, R97, R106, R26 ;  /* 0x0000006a611a7223 */ /* 0x000fe2000001001a */
[----:B----4-:R-:W-:Y:S01]  /*10f60*/  IADD3 R65, R71, 0x59, RZ ;  /* 0x0000005947417810 */ /* 0x010fe20007ffe0ff */
[----:B------:R-:W-:Y:S01]  /*10f70*/  FFMA.FTZ R27, R97, R108, R27 ;  /* 0x0000006c611b7223 */ /* 0x000fe2000001001b */
[----:B------:R-:W-:Y:S01]  /*10f80*/  FMNMX.FTZ R152, R25, R152, !PT ;  /* 0x0000009819987209 */ /* 0x000fe20007810000 */
[C---:B------:R-:W-:Y:S01]  /*10f90*/  FFMA.FTZ R28, R97.reuse, R108, R28 ;  /* 0x0000006c611c7223 */ /* 0x040fe2000001001c */
[----:B------:R-:W-:Y:S01]  /*10fa0*/  FMNMX.FTZ R153, R20, R153, !PT ;  /* 0x0000009914997209 */ /* 0x000fe20007810000 */
[CC--:B-1----:R-:W-:Y:S01]  /*10fb0*/  FFMA.FTZ R29, R97.reuse, R110.reuse, R29 ;  /* 0x0000006e611d7223 */ /* 0x0c2fe2000001001d */
[----:B------:R-:W1:Y:S01]  /*10fc0*/  I2F R72, R65 ;  /* 0x0000004100487306 */ /* 0x000e620000201400 */
[C---:B------:R-:W-:Y:S01]  /*10fd0*/  FFMA.FTZ R30, R97.reuse, R110, R30 ;  /* 0x0000006e611e7223 */ /* 0x040fe2000001001e */
[----:B------:R-:W-:Y:S01]  /*10fe0*/  FMNMX.FTZ R153, R22, R153, !PT ;  /* 0x0000009916997209 */ /* 0x000fe20007810000 */
[----:B---3--:R-:W-:Y:S01]  /*10ff0*/  FFMA.FTZ R31, R97, R112, R31 ;  /* 0x00000070611f7223 */ /* 0x008fe2000001001f */
[----:B------:R-:W-:Y:S01]  /*11000*/  FMNMX.FTZ R152, R27, R152, !PT ;  /* 0x000000981b987209 */ /* 0x000fe20007810000 */
[C---:B------:R-:W-:Y:S01]  /*11010*/  FFMA.FTZ R32, R97.reuse, R112, R32 ;  /* 0x0000007061207223 */ /* 0x040fe20000010020 */
[----:B------:R-:W-:Y:S01]  /*11020*/  FMNMX.FTZ R153, R24, R153, !PT ;  /* 0x0000009918997209 */ /* 0x000fe20007810000 */
[----:B--2---:R-:W-:Y:S01]  /*11030*/  FFMA.FTZ R33, R97, R114, R33 ;  /* 0x0000007261217223 */ /* 0x004fe20000010021 */
        /* <DEDUP_REMOVED lines=19> */
[----:B-----5:R-:W-:Y:S01]  /*11170*/  FFMA.FTZ R43, R97, R68, R43 ;  /* 0x00000044612b7223 */ /* 0x020fe2000001002b */
[----:B------:R-:W-:Y:S01]  /*11180*/  FMNMX.FTZ R152, R39, R152, !PT ;  /* 0x0000009827987209 */ /* 0x000fe20007810000 */
[----:B------:R-:W-:Y:S01]  /*11190*/  FFMA.FTZ R44, R97, R68, R44 ;  /* 0x00000044612c7223 */ /* 0x000fe2000001002c */
[----:B------:R-:W-:Y:S01]  /*111a0*/  IADD3 R67, R71, 0x60, RZ ;  /* 0x0000006047437810 */ /* 0x000fe20007ffe0ff */
[----:B------:R-:W-:Y:S01]  /*111b0*/  FFMA.FTZ R45, R97, R70, R45 ;  /* 0x00000046612d7223 */ /* 0x000fe2000001002d */
[----:B------:R-:W-:Y:S01]  /*111c0*/  FMNMX.FTZ R152, R41, R152, !PT ;  /* 0x0000009829987209 */ /* 0x000fe20007810000 */
[C---:B------:R-:W-:Y:S01]  /*111d0*/  FFMA.FTZ R46, R97.reuse, R70, R46 ;  /* 0x00000046612e7223 */ /* 0x040fe2000001002e */
[----:B------:R2:W3:Y:S01]  /*111e0*/  I2F R74, R67 ;  /* 0x00000043004a7306 */ /* 0x0004e20000201400 */
[----:B-1----:R-:W-:Y:S01]  /*111f0*/  FFMA.FTZ R47, R97, R72, R47 ;  /* 0x00000048612f7223 */ /* 0x002fe2000001002f */
[----:B------:R-:W-:Y:S01]  /*11200*/  FMNMX.FTZ R152, R43, R152, !PT ;  /* 0x000000982b987209 */ /* 0x000fe20007810000 */
[----:B------:R-:W-:Y:S01]  /*11210*/  FFMA.FTZ R48, R97, R72, R48 ;  /* 0x0000004861307223 */ /* 0x000fe20000010030 */
[----:B------:R-:W-:Y:S02]  /*11220*/  FMNMX.FTZ R153, R36, R153, !PT ;  /* 0x0000009924997209 */ /* 0x000fe40007810000 */
[----:B------:R-:W-:Y:S02]  /*11230*/  FMNMX.FTZ R152, R45, R152, !PT ;  /* 0x000000982d987209 */ /* 0x000fe40007810000 */
[----:B------:R-:W-:Y:S02]  /*11240*/  FMNMX.FTZ R153, R38, R153, !PT ;  /* 0x0000009926997209 */ /* 0x000fe40007810000 */
[----:B------:R-:W-:Y:S02]  /*11250*/  FMNMX.FTZ R152, R47, R152, !PT ;  /* 0x000000982f987209 */ /* 0x000fe40007810000 */
[C---:B------:R-:W-:Y:S02]  /*11260*/  IADD3 R65, R71.reuse, 0x61, RZ ;  /* 0x0000006147417810 */ /* 0x040fe40007ffe0ff */
[----:B------:R-:W-:Y:S02]  /*11270*/  FMNMX.FTZ R153, R40, R153, !PT ;  /* 0x0000009928997209 */ /* 0x000fe40007810000 */
[----:B------:R-:W1:Y:S02]  /*11280*/  I2F R76, R65 ;  /* 0x00000041004c7306 */ /* 0x000e640000201400 */
[----:B------:R-:W-:Y:S04]  /*11290*/  FMNMX.FTZ R153, R42, R153, !PT ;  /* 0x000000992a997209 */ /* 0x000fe80007810000 */
[----:B------:R-:W-:Y:S02]  /*112a0*/  FMNMX.FTZ R153, R44, R153, !PT ;  /* 0x000000992c997209 */ /* 0x000fe40007810000 */
[----:B--2---:R-:W-:Y:S01]  /*112b0*/  IADD3 R67, R71, 0x68, RZ ;  /* 0x0000006847437810 */ /* 0x004fe20007ffe0ff */
[CC--:B---3--:R-:W-:Y:S01]  /*112c0*/  FFMA.FTZ R49, R97.reuse, R74.reuse, R49 ;  /* 0x0000004a61317223 */ /* 0x0c8fe20000010031 */
[----:B------:R-:W-:Y:S01]  /*112d0*/  FMNMX.FTZ R153, R46, R153, !PT ;  /* 0x000000992e997209 */ /* 0x000fe20007810000 */
[----:B------:R-:W-:Y:S01]  /*112e0*/  FFMA.FTZ R50, R97, R74, R50 ;  /* 0x0000004a61327223 */ /* 0x000fe20000010032 */
[----:B------:R2:W3:Y:S02]  /*112f0*/  I2F R78, R67 ;  /* 0x00000043004e7306 */ /* 0x0004e40000201400 */
[----:B------:R-:W-:Y:S02]  /*11300*/  FMNMX.FTZ R152, R49, R152, !PT ;  /* 0x0000009831987209 */ /* 0x000fe40007810000 */
[----:B------:R-:W-:Y:S04]  /*11310*/  FMNMX.FTZ R153, R48, R153, !PT ;  /* 0x0000009930997209 */ /* 0x000fe80007810000 */
[----:B------:R-:W-:Y:S01]  /*11320*/  FMNMX.FTZ R153, R50, R153, !PT ;  /* 0x0000009932997209 */ /* 0x000fe20007810000 */
[-C--:B-1----:R-:W-:Y:S01]  /*11330*/  FFMA.FTZ R51, R97, R76.reuse, R51 ;  /* 0x0000004c61337223 */ /* 0x082fe20000010033 */
[----:B------:R-:W-:Y:S01]  /*11340*/  IADD3 R65, R71, 0x69, RZ ;  /* 0x0000006947417810 */ /* 0x000fe20007ffe0ff */
[----:B------:R-:W-:Y:S03]  /*11350*/  FFMA.FTZ R52, R97, R76, R52 ;  /* 0x0000004c61347223 */ /* 0x000fe60000010034 */
[----:B------:R1:W4:Y:S01]  /*11360*/  I2F R80, R65 ;  /* 0x0000004100507306 */ /* 0x0003220000201400 */
[----:B------:R-:W-:Y:S02]  /*11370*/  FMNMX.FTZ R152, R51, R152, !PT ;  /* 0x0000009833987209 */ /* 0x000fe40007810000 */
[----:B------:R-:W-:Y:S02]  /*11380*/  FMNMX.FTZ R153, R52, R153, !PT ;  /* 0x0000009934997209 */ /* 0x000fe40007810000 */
[----:B--2---:R-:W-:Y:S01]  /*11390*/  IADD3 R67, R71, 0x70, RZ ;  /* 0x0000007047437810 */ /* 0x004fe20007ffe0ff */
[CC--:B---3--:R-:W-:Y:S02]  /*113a0*/  FFMA.FTZ R53, R97.reuse, R78.reuse, R53 ;  /* 0x0000004e61357223 */ /* 0x0c8fe40000010035 */
[----:B------:R-:W-:Y:S02]  /*113b0*/  FFMA.FTZ R54, R97, R78, R54 ;  /* 0x0000004e61367223 */ /* 0x000fe40000010036 */
[----:B------:R2:W3:Y:S01]  /*113c0*/  I2F R82, R67 ;  /* 0x0000004300527306 */ /* 0x0004e20000201400 */
[----:B------:R-:W-:Y:S02]  /*113d0*/  FMNMX.FTZ R152, R53, R152, !PT ;  /* 0x0000009835987209 */ /* 0x000fe40007810000 */
[----:B------:R-:W-:Y:S02]  /*113e0*/  FMNMX.FTZ R153, R54, R153, !PT ;  /* 0x0000009936997209 */ /* 0x000fe40007810000 */
[----:B-1----:R-:W-:Y:S01]  /*113f0*/  IADD3 R65, R71, 0x71, RZ ;  /* 0x0000007147417810 */ /* 0x002fe20007ffe0ff */
[CC--:B----4-:R-:W-:Y:S02]  /*11400*/  FFMA.FTZ R55, R97.reuse, R80.reuse, R55 ;  /* 0x0000005061377223 */ /* 0x0d0fe40000010037 */
[----:B------:R-:W-:Y:S02]  /*11410*/  FFMA.FTZ R56, R97, R80, R56 ;  /* 0x0000005061387223 */ /* 0x000fe40000010038 */
[----:B------:R1:W4:Y:S01]  /*11420*/  I2F R66, R65 ;  /* 0x0000004100427306 */ /* 0x0003220000201400 */
[----:B------:R-:W-:Y:S02]  /*11430*/  FMNMX.FTZ R152, R55, R152, !PT ;  /* 0x0000009837987209 */ /* 0x000fe40007810000 */
[----:B--2---:R-:W-:Y:S01]  /*11440*/  IADD3 R67, R71, 0x78, RZ ;  /* 0x0000007847437810 */ /* 0x004fe20007ffe0ff */
[CC--:B---3--:R-:W-:Y:S02]  /*11450*/  FFMA.FTZ R57, R97.reuse, R82.reuse, R57 ;  /* 0x0000005261397223 */ /* 0x0c8fe40000010039 */
[----:B------:R-:W-:Y:S04]  /*11460*/  FFMA.FTZ R58, R97, R82, R58 ;  /* 0x00000052613a7223 */ /* 0x000fe8000001003a */
[----:B------:R-:W2:Y:S01]  /*11470*/  I2F R68, R67 ;  /* 0x0000004300447306 */ /* 0x000ea20000201400 */
[----:B------:R-:W-:Y:S02]  /*11480*/  FMNMX.FTZ R152, R57, R152, !PT ;  /* 0x0000009839987209 */ /* 0x000fe40007810000 */
[----:B-1----:R-:W-:Y:S01]  /*11490*/  IADD3 R65, R71, 0x79, RZ ;  /* 0x0000007947417810 */ /* 0x002fe20007ffe0ff */
[CC--:B----4-:R-:W-:Y:S02]  /*114a0*/  FFMA.FTZ R59, R97.reuse, R66.reuse, R59 ;  /* 0x00000042613b7223 */ /* 0x0d0fe4000001003b */
[----:B------:R-:W-:Y:S04]  /*114b0*/  FFMA.FTZ R60, R97, R66, R60 ;  /* 0x00000042613c7223 */ /* 0x000fe8000001003c */
[----:B------:R1:W3:Y:S01]  /*114c0*/  I2F R70, R65 ;  /* 0x0000004100467306 */ /* 0x0002e20000201400 */
[----:B------:R-:W-:Y:S01]  /*114d0*/  FMNMX.FTZ R66, R59, R152, !PT ;  /* 0x000000983b427209 */ /* 0x000fe20007810000 */
[CC--:B--2---:R-:W-:Y:S02]  /*114e0*/  FFMA.FTZ R61, R97.reuse, R68.reuse, R61 ;  /* 0x00000044613d7223 */ /* 0x0c4fe4000001003d */
[----:B------:R-:W-:Y:S03]  /*114f0*/  FFMA.FTZ R62, R97, R68, R62 ;  /* 0x00000044613e7223 */ /* 0x000fe6000001003e */
[----:B------:R-:W-:Y:S02]  /*11500*/  FMNMX.FTZ R68, R61, R66, !PT ;  /* 0x000000423d447209 */ /* 0x000fe40007810000 */
[----:B-1----:R-:W-:Y:S01]  /*11510*/  FMNMX.FTZ R65, R56, R153, !PT ;  /* 0x0000009938417209 */ /* 0x002fe20007810000 */
[CC--:B---3--:R-:W-:Y:S02]  /*11520*/  FFMA.FTZ R63, R97.reuse, R70.reuse, R63 ;  /* 0x00000046613f7223 */ /* 0x0c8fe4000001003f */
[----:B------:R-:W-:Y:S01]  /*11530*/  FFMA.FTZ R64, R97, R70, R64 ;  /* 0x0000004661407223 */ /* 0x000fe20000010040 */
[----:B------:R-:W-:Y:S02]  /*11540*/  FMNMX.FTZ R65, R58, R65, !PT ;  /* 0x000000413a417209 */ /* 0x000fe40007810000 */
[----:B------:R-:W-:Y:S02]  /*11550*/  FMNMX.FTZ R152, R63, R68, !PT ;  /* 0x000000443f987209 */ /* 0x000fe40007810000 */
[----:B------:R-:W-:Y:S03]  /*11560*/  FMNMX.FTZ R65, R60, R65, !PT ;  /* 0x000000413c417209 */ /* 0x000fe60007810000 */
[----:B------:R-:W1:Y:S01]  /*11570*/  SHFL.BFLY PT, R67, R152, 0x2, 0x1f ;  /* 0x0c401f0098437f89 */ /* 0x000e6200000e0000 */
        /* <DEDUP_REMOVED lines=13> */
[----:B------:R-:W-:Y:S01]  /*11650*/  FMUL.FTZ R72, R69, c[0x0][0x23c] ;  /* 0x00008f0045487a20 */ /* 0x000fe20000410000 */
[----:B--2---:R-:W-:Y:S03]  /*11660*/  FMNMX.FTZ R67, R68, R67, !PT ;  /* 0x0000004344437209 */ /* 0x004fe60007810000 */
[----:B------:R-:W1:Y:S01]  /*11670*/  MUFU.EX2 R69, R72 ;  /* 0x0000004800457308 */ /* 0x000e620000000800 */
[--C-:B------:R-:W-:Y:S01]  /*11680*/  FFMA.FTZ R180, R5, c[0x0][0x23c], -R66.reuse ;  /* 0x00008f0005b47a23 */ /* 0x100fe20000010842 */
[----:B------:R-:W-:Y:S01]  /*11690*/  FSETP.NEU.FTZ.AND P0, PT, R67, -INF , PT ;  /* 0xff8000004300780b */ /* 0x000fe20003f1d000 */
        /* <DEDUP_REMOVED lines=10> */
[----:B------:R-:W2:Y:S01]  /*11740*/  MUFU.EX2 R165, R165 ;  /* 0x000000a500a57308 */ /* 0x000ea20000000800 */
[--C-:B------:R-:W-:Y:S01]  /*11750*/  FFMA.FTZ R157, R21, c[0x0][0x23c], -R66.reuse ;  /* 0x00008f00159d7a23 */ /* 0x100fe20000010842 */
[----:B------:R-:W-:Y:S01]  /*11760*/  FSEL R3, R3, RZ, P0 ;  /* 0x000000ff03037208 */ /* 0x000fe20000000000 */
[--C-:B------:R-:W-:Y:S01]  /*11770*/  FFMA.FTZ R21, R41, c[0x0][0x23c], -R66.reuse ;  /* 0x00008f0029157a23 */ /* 0x100fe20000010842 */
[----:B------:R-:W-:Y:S01]  /*11780*/  ISETP.GT.AND P0, PT, R105, 0x1, PT ;  /* 0x000000016900780c */ /* 0x000fe20003f04270 */
[C---:B-1----:R-:W-:Y:S01]  /*11790*/  FMUL.FTZ R136, R69.reuse, R136 ;  /* 0x0000008845887220 */ /* 0x042fe20000410000 */
[----:B------:R-:W-:Y:S01]  /*117a0*/  MOV R105, R122 ;  /* 0x0000007a00697202 */ /* 0x000fe20000000f00 */
[--C-:B------:R-:W-:Y:S02]  /*117b0*/  FFMA.FTZ R39, R4, c[0x0][0x23c], -R3.reuse ;  /* 0x00008f0004277a23 */ /* 0x100fe40000010803 */
[--C-:B------:R-:W-:Y:S01]  /*117c0*/  FFMA.FTZ R184, R6, c[0x0][0x23c], -R3.reuse ;  /* 0x00008f0006b87a23 */ /* 0x100fe20000010803 */
[----:B------:R-:W-:Y:S01]  /*117d0*/  MUFU.EX2 R0, R0 ;  /* 0x0000000000007308 */ /* 0x000fe20000000800 */
[----:B------:R-:W1:Y:S01]  /*117e0*/  LDSM.16.MT88.4 R4, [R148+0x3000] ;  /* 0x003000009404783b */ /* 0x000e620000004200 */
[--C-:B------:R-:W-:Y:S02]  /*117f0*/  FFMA.FTZ R41, R14, c[0x0][0x23c], -R3.reuse ;  /* 0x00008f000e297a23 */ /* 0x100fe40000010803 */
[--C-:B------:R-:W-:Y:S02]  /*11800*/  FFMA.FTZ R182, R10, c[0x0][0x23c], -R3.reuse ;  /* 0x00008f000ab67a23 */ /* 0x100fe40000010803 */
[C---:B------:R-:W-:Y:S02]  /*11810*/  FMUL.FTZ R137, R69.reuse, R137 ;  /* 0x0000008945897220 */ /* 0x040fe40000410000 */
[C---:B------:R-:W-:Y:S02]  /*11820*/  FMUL.FTZ R132, R69.reuse, R132 ;  /* 0x0000008445847220 */ /* 0x040fe40000410000 */
[----:B------:R-:W-:Y:S01]  /*11830*/  MUFU.EX2 R167, R167 ;  /* 0x000000a700a77308 */ /* 0x000fe20000000800 */
[C---:B------:R-:W-:Y:S02]  /*11840*/  FMUL.FTZ R133, R69.reuse, R133 ;  /* 0x0000008545857220 */ /* 0x040fe40000410000 */
[----:B------:R-:W-:Y:S01]  /*11850*/  FMUL.FTZ R128, R69, R128 ;  /* 0x0000008045807220 */ /* 0x000fe20000410000 */
[----:B--2---:R-:W-:Y:S01]  /*11860*/  F2FP.BF16.PACK_AB R10, R165, R180 ;  /* 0x000000b4a50a723e */ /* 0x004fe200000010ff */
        /* <DEDUP_REMOVED lines=8> */
[----:B------:R-:W2:Y:S01]  /*118f0*/  LDSM.16.MT88.4 R12, [R148+0x3400] ;  /* 0x00340000940c783b */ /* 0x000ea20000004200 */
        /* <DEDUP_REMOVED lines=39> */
[----:B------:R-:W-:Y:S02]  /*11b70*/  FFMA.FTZ R36, R50, c[0x0][0x23c], -R3 ;  /* 0x00008f0032247a23 */ /* 0x000fe40000010803 */
[----:B------:R-:W-:Y:S02]  /*11b80*/  FADD.FTZ R71, -R67, R107 ;  /* 0x0000006b43477221 */ /* 0x000fe40000010100 */
[--C-:B------:R-:W-:Y:S02]  /*11b90*/  FFMA.FTZ R107, R29, c[0x0][0x23c], -R66.reuse ;  /* 0x00008f001d6b7a23 */ /* 0x100fe40000010842 */
[----:B------:R-:W-:Y:S02]  /*11ba0*/  FFMA.FTZ R29, R37, c[0x0][0x23c], -R66 ;  /* 0x00008f00251d7a23 */ /* 0x000fe40000010842 */
[--C-:B------:R-:W-:Y:S01]  /*11bb0*/  FFMA.FTZ R37, R8, c[0x0][0x23c], -R3.reuse ;  /* 0x00008f0008257a23 */ /* 0x100fe20000010803 */
[----:B------:R-:W3:Y:S01]  /*11bc0*/  MUFU.EX2 R35, R35 ;  /* 0x0000002300237308 */ /* 0x000ee20000000800 */
[----:B------:R-:W-:Y:S01]  /*11bd0*/  F2FP.BF16.PACK_AB R8, R167, R0 ;  /* 0x00000000a708723e */ /* 0x000fe200000010ff */
[----:B------:R-:W-:Y:S01]  /*11be0*/  FMUL.FTZ R70, R71, c[0x0][0x23c] ;  /* 0x00008f0047467a20 */ /* 0x000fe20000410000 */
[----:B----4-:R-:W-:Y:S01]  /*11bf0*/  F2FP.BF16.PACK_AB R18, R161, R176 ;  /* 0x000000b0a112723e */ /* 0x010fe200000010ff */
[----:B------:R-:W-:Y:S02]  /*11c00*/  FFMA.FTZ R0, R99, R69, R0 ;  /* 0x0000004563007223 */ /* 0x000fe40000010000 */
[----:B------:R-:W-:Y:S02]  /*11c10*/  FFMA.FTZ R33, R57, c[0x0][0x23c], -R66 ;  /* 0x00008f0039217a23 */ /* 0x000fe40000010842 */
[----:B------:R-:W-:Y:S02]  /*11c20*/  FADD.FTZ R167, R167, R0 ;  /* 0x00000000a7a77221 */ /* 0x000fe40000010000 */
[----:B------:R-:W4:Y:S01]  /*11c30*/  MUFU.EX2 R70, R70 ;  /* 0x0000004600467308 */ /* 0x000f220000000800 */
[----:B------:R-:W-:Y:S02]  /*11c40*/  FFMA.FTZ R0, R54, c[0x0][0x23c], -R3 ;  /* 0x00008f0036007a23 */ /* 0x000fe40000010803 */
[----:B------:R-:W-:Y:S02]  /*11c50*/  FADD.FTZ R180, R180, R167 ;  /* 0x000000a7b4b47221 */ /* 0x000fe40000010000 */
[----:B------:R-:W-:Y:S02]  /*11c60*/  FFMA.FTZ R62, R62, c[0x0][0x23c], -R3 ;  /* 0x00008f003e3e7a23 */ /* 0x000fe40000010803 */
[----:B------:R-:W-:Y:S03]  /*11c70*/  FADD.FTZ R165, R165, R180 ;  /* 0x000000b4a5a57221 */ /* 0x000fe60000010000 */
[----:B------:R-:W5:Y:S01]  /*11c80*/  MUFU.EX2 R37, R37 ;  /* 0x0000002500257308 */ /* 0x000f620000000800 */
[----:B------:R-:W-:Y:S01]  /*11c90*/  FADD.FTZ R178, R178, R165 ;  /* 0x000000a5b2b27221 */ /* 0x000fe20000010000 */
[----:B---3--:R-:W-:Y:S03]  /*11ca0*/  F2FP.BF16.PACK_AB R17, R35, R182 ;  /* 0x000000b62311723e */ /* 0x008fe600000010ff */
[----:B------:R-:W-:Y:S04]  /*11cb0*/  FADD.FTZ R163, R163, R178 ;  /* 0x000000b2a3a37221 */ /* 0x000fe80000010000 */
[----:B------:R-:W-:Y:S01]  /*11cc0*/  FADD.FTZ R176, R176, R163 ;  /* 0x000000a3b0b07221 */ /* 0x000fe20000010000 */
[----:B------:R-:W-:Y:S03]  /*11cd0*/  MUFU.EX2 R41, R41 ;  /* 0x0000002900297308 */ /* 0x000fe60000000800 */
[----:B------:R-:W-:Y:S02]  /*11ce0*/  FADD.FTZ R161, R161, R176 ;  /* 0x000000b0a1a17221 */ /* 0x000fe40000010000 */
[C---:B----4-:R-:W-:Y:S02]  /*11cf0*/  FMUL.FTZ R138, R70.reuse, R138 ;  /* 0x0000008a468a7220 */ /* 0x050fe40000410000 */
[C---:B------:R-:W-:Y:S02]  /*11d00*/  FMUL.FTZ R139, R70.reuse, R139 ;  /* 0x0000008b468b7220 */ /* 0x040fe40000410000 */
[C---:B------:R-:W-:Y:S01]  /*11d10*/  FMUL.FTZ R134, R70.reuse, R134 ;  /* 0x0000008646867220 */ /* 0x040fe20000410000 */
[----:B------:R-:W3:Y:S01]  /*11d20*/  MUFU.EX2 R186, R186 ;  /* 0x000000ba00ba7308 */ /* 0x000ee20000000800 */
[C---:B------:R-:W-:Y:S02]  /*11d30*/  FMUL.FTZ R135, R70.reuse, R135 ;  /* 0x0000008746877220 */ /* 0x040fe40000410000 */
[C---:B------:R-:W-:Y:S01]  /*11d40*/  FMUL.FTZ R130, R70.reuse, R130 ;  /* 0x0000008246827220 */ /* 0x040fe20000410000 */
[----:B-----5:R-:W-:Y:S01]  /*11d50*/  F2FP.BF16.PACK_AB R11, R37, R184 ;  /* 0x000000b8250b723e */ /* 0x020fe200000010ff */
[C---:B------:R-:W-:Y:S02]  /*11d60*/  FMUL.FTZ R131, R70.reuse, R131 ;  /* 0x0000008346837220 */ /* 0x040fe40000410000 */
[C---:B------:R-:W-:Y:S02]  /*11d70*/  FMUL.FTZ R126, R70.reuse, R126 ;  /* 0x0000007e467e7220 */ /* 0x040fe40000410000 */
[----:B------:R-:W-:Y:S01]  /*11d80*/  FMUL.FTZ R127, R70, R127 ;  /* 0x0000007f467f7220 */ /* 0x000fe20000410000 */
[----:B------:R-:W-:Y:S01]  /*11d90*/  MUFU.EX2 R174, R174 ;  /* 0x000000ae00ae7308 */ /* 0x000fe20000000800 */
[C---:B-1----:R-:W-:Y:S05]  /*11da0*/  HMMA.16816.F32.BF16 R136, R8.reuse, R4, R136 ;  /* 0x000000040888723c */ /* 0x042fea0000041888 */
[----:B------:R-:W-:Y:S03]  /*11db0*/  FFMA.FTZ R2, R101, R70, R2 ;  /* 0x0000004665027223 */ /* 0x000fe60000010002 */
[C---:B------:R-:W-:Y:S01]  /*11dc0*/  HMMA.16816.F32.BF16 R132, R8.reuse, R6, R132 ;  /* 0x000000060884723c */ /* 0x040fe20000041884 */
[----:B------:R-:W1:Y:S01]  /*11dd0*/  MUFU.EX2 R159, R159 ;  /* 0x0000009f009f7308 */ /* 0x000e620000000800 */
[----:B------:R-:W4:Y:S02]  /*11de0*/  LDSM.16.MT88.4 R4, [R149+0x3400] ;  /* 0x003400009504783b */ /* 0x000f240000004200 */
[----:B---3--:R-:W-:Y:S04]  /*11df0*/  F2FP.BF16.PACK_AB R19, R186, R41 ;  /* 0x00000029ba13723e */ /* 0x008fe800000010ff */
[C---:B------:R-:W-:Y:S03]  /*11e00*/  HMMA.16816.F32.BF16 R128, R8.reuse, R152, R128 ;  /* 0x000000980880723c */ /* 0x040fe60000041880 */
[----:B------:R-:W-:Y:S04]  /*11e10*/  MUFU.EX2 R157, R157 ;  /* 0x0000009d009d7308 */ /* 0x000fe80000000800 */
[----:B------:R-:W-:Y:S01]  /*11e20*/  FFMA.FTZ R152, R20, c[0x0][0x23c], -R3 ;  /* 0x00008f0014987a23 */ /* 0x000fe20000010803 */
[----:B------:R-:W-:Y:S01]  /*11e30*/  HMMA.16816.F32.BF16 R124, R8, R154, R124 ;  /* 0x0000009a087c723c */ /* 0x000fe2000004187c */
[----:B------:R-:W3:Y:S03]  /*11e40*/  LDSM.16.MT88.4 R8, [R148+0x3800] ;  /* 0x003800009408783b */ /* 0x000ee60000004200 */
[--C-:B------:R-:W-:Y:S01]  /*11e50*/  FFMA.FTZ R20, R61, c[0x0][0x23c], -R66.reuse ;  /* 0x00008f003d147a23 */ /* 0x100fe20000010842 */
[----:B------:R-:W5:Y:S01]  /*11e60*/  MUFU.EX2 R172, R172 ;  /* 0x000000ac00ac7308 */ /* 0x000f620000000800 */
[----:B------:R-:W-:Y:S02]  /*11e70*/  FFMA.FTZ R66, R63, c[0x0][0x23c], -R66 ;  /* 0x00008f003f427a23 */ /* 0x000fe40000010842 */
[C---:B--2---:R-:W-:Y:S07]  /*11e80*/  HMMA.16816.F32.BF16 R136, R16.reuse, R12, R136 ;  /* 0x0000000c1088723c */ /* 0x044fee0000041888 */
[----:B------:R-:W-:Y:S01]  /*11e90*/  MUFU.EX2 R43, R43 ;  /* 0x0000002b002b7308 */ /* 0x000fe20000000800 */
[C---:B------:R-:W-:Y:S01]  /*11ea0*/  HMMA.16816.F32.BF16 R132, R16.reuse, R14, R132 ;  /* 0x0000000e1084723c */ /* 0x040fe20000041884 */
[----:B------:R-:W2:Y:S08]  /*11eb0*/  LDSM.16.MT88.4 R12, [R149+0x3800] ;  /* 0x00380000950c783b */ /* 0x000eb00000004200 */
[----:B------:R-:W3:Y:S01]  /*11ec0*/  MUFU.EX2 R152, R152 ;  /* 0x0000009800987308 */ /* 0x000ee20000000800 */
[C---:B----4-:R-:W-:Y:S08]  /*11ed0*/  HMMA.16816.F32.BF16 R128, R16.reuse, R4, R128 ;  /* 0x000000041080723c */ /* 0x050ff00000041880 */
[----:B------:R-:W-:Y:S01]  /*11ee0*/  HMMA.16816.F32.BF16 R124, R16, R6, R124 ;  /* 0x00000006107c723c */ /* 0x000fe2000004187c */
[----:B------:R-:W-:Y:S01]  /*11ef0*/  MUFU.EX2 R22, R22 ;  /* 0x0000001600167308 */ /* 0x000fe20000000800 */
[----:B------:R-:W4:Y:S05]  /*11f00*/  LDSM.16.MT88.4 R4, [R148+0x3c00] ;  /* 0x003c00009404783b */ /* 0x000f2a0000004200 */
[C---:B-1----:R-:W-:Y:S01]  /*11f10*/  F2FP.BF16.PACK_AB R16, R159.reuse, R174 ;  /* 0x000000ae9f10723e */ /* 0x042fe200000010ff */
[----:B------:R-:W-:Y:S01]  /*11f20*/  FADD.FTZ R174, R174, R161 ;  /* 0x000000a1aeae7221 */ /* 0x000fe20000010000 */
[----:B-----5:R-:W-:Y:S02]  /*11f30*/  F2FP.BF16.PACK_AB R18, R172, R157 ;  /* 0x0000009dac12723e */ /* 0x020fe400000010ff */
[----:B------:R-:W1:Y:S01]  /*11f40*/  MUFU.EX2 R45, R45 ;  /* 0x0000002d002d7308 */ /* 0x000e620000000800 */
[----:B------:R-:W-:Y:S01]  /*11f50*/  FADD.FTZ R174, R159, R174 ;  /* 0x000000ae9fae7221 */ /* 0x000fe20000010000 */
[----:B---3--:R-:W-:Y:S08]  /*11f60*/  F2FP.BF16.PACK_AB R17, R152, R43 ;  /* 0x0000002b9811723e */ /* 0x008ff000000010ff */
        /* <DEDUP_REMOVED lines=45> */
[----:B------:R-:W-:Y:S04]  /*12240*/  MUFU.EX2 R32, R32 ;  /* 0x0000002000207308 */ /* 0x000fe80000000800 */
[----:B--2---:R-:W-:Y:S01]  /*12250*/  F2FP.BF16.PACK_AB R4, R68, R21 ;  /* 0x000000154404723e */ /* 0x004fe200000010ff */
[----:B------:R-:W-:Y:S01]  /*12260*/  HMMA.16816.F32.BF16 R124, R16, R6, R124 ;  /* 0x00000006107c723c */ /* 0x000fe2000004187c */
[----:B------:R-:W2:Y:S03]  /*12270*/  LDSM.16.MT88.4 R16, [R148+0x4800] ;  /* 0x004800009410783b */ /* 0x000ea60000004200 */
[----:B------:R-:W-:Y:S01]  /*12280*/  FADD.FTZ R5, R39, R2 ;  /* 0x0000000227057221 */ /* 0x000fe20000010000 */
[----:B------:R-:W4:Y:S01]  /*12290*/  MUFU.EX2 R55, R55 ;  /* 0x0000003700377308 */ /* 0x000f220000000800 */
[----:B------:R-:W-:Y:S02]  /*122a0*/  FFMA.FTZ R39, R52, c[0x0][0x23c], -R3 ;  /* 0x00008f0034277a23 */ /* 0x000fe40000010803 */
[----:B------:R-:W-:Y:S01]  /*122b0*/  FADD.FTZ R184, R184, R5 ;  /* 0x00000005b8b87221 */ /* 0x000fe20000010000 */
[----:B-1----:R-:W-:Y:S03]  /*122c0*/  F2FP.BF16.PACK_AB R6, R156, R23 ;  /* 0x000000179c06723e */ /* 0x002fe600000010ff */
[----:B------:R-:W-:Y:S03]  /*122d0*/  FADD.FTZ R37, R37, R184 ;  /* 0x000000b825257221 */ /* 0x000fe60000010000 */
[----:B------:R-:W-:Y:S01]  /*122e0*/  MUFU.EX2 R34, R34 ;  /* 0x0000002200227308 */ /* 0x000fe20000000800 */
[----:B------:R-:W-:Y:S02]  /*122f0*/  FADD.FTZ R2, R182, R37 ;  /* 0x00000025b6027221 */ /* 0x000fe40000010000 */
[--C-:B------:R-:W-:Y:S02]  /*12300*/  FFMA.FTZ R37, R60, c[0x0][0x23c], -R3.reuse ;  /* 0x00008f003c257a23 */ /* 0x100fe40000010803 */
        /* <DEDUP_REMOVED lines=8> */
[----:B------:R-:W-:Y:S03]  /*12390*/  FADD.FTZ R43, R43, R186 ;  /* 0x000000ba2b2b7221 */ /* 0x000fe60000010000 */
[----:B------:R-:W-:Y:S01]  /*123a0*/  MUFU.EX2 R25, R25 ;  /* 0x0000001900197308 */ /* 0x000fe20000000800 */
[----:B------:R-:W-:Y:S04]  /*123b0*/  FADD.FTZ R43, R152, R43 ;  /* 0x0000002b982b7221 */ /* 0x000fe80000010000 */
[----:B------:R-:W-:Y:S04]  /*123c0*/  FADD.FTZ R22, R22, R43 ;  /* 0x0000002b16167221 */ /* 0x000fe80000010000 */
[----:B------:R-:W-:Y:S01]  /*123d0*/  FADD.FTZ R22, R45, R22 ;  /* 0x000000162d167221 */ /* 0x000fe20000010000 */
[----:B------:R-:W4:Y:S03]  /*123e0*/  MUFU.EX2 R158, R158 ;  /* 0x0000009e009e7308 */ /* 0x000f260000000800 */
[----:B------:R-:W-:Y:S01]  /*123f0*/  FADD.FTZ R47, R47, R22 ;  /* 0x000000162f2f7221 */ /* 0x000fe20000010000 */
[----:B-1----:R-:W-:Y:S03]  /*12400*/  F2FP.BF16.PACK_AB R7, R59, R34 ;  /* 0x000000223b07723e */ /* 0x002fe600000010ff */
[----:B------:R-:W-:Y:S03]  /*12410*/  FADD.FTZ R24, R24, R47 ;  /* 0x0000002f18187221 */ /* 0x000fe60000010000 */
[----:B------:R-:W-:Y:S01]  /*12420*/  MUFU.EX2 R27, R27 ;  /* 0x0000001b001b7308 */ /* 0x000fe20000000800 */
[C---:B-----5:R-:W-:Y:S05]  /*12430*/  HMMA.16816.F32.BF16 R136, R4.reuse, R8, R136 ;  /* 0x000000080488723c */ /* 0x060fea0000041888 */
[----:B------:R-:W-:Y:S03]  /*12440*/  FADD.FTZ R49, R49, R24 ;  /* 0x0000001831317221 */ /* 0x000fe60000010000 */
[C---:B---3--:R-:W-:Y:S01]  /*12450*/  HMMA.16816.F32.BF16 R128, R4.reuse, R12, R128 ;  /* 0x0000000c0480723c */ /* 0x048fe20000041880 */
[----:B------:R-:W1:Y:S03]  /*12460*/  MUFU.EX2 R160, R160 ;  /* 0x000000a000a07308 */ /* 0x000e660000000800 */
[----:B------:R-:W-:Y:S03]  /*12470*/  FADD.FTZ R26, R26, R49 ;  /* 0x000000311a1a7221 */ /* 0x000fe60000010000 */
[----:B----4-:R-:W-:Y:S01]  /*12480*/  F2FP.BF16.PACK_AB R12, R158, R25 ;  /* 0x000000199e0c723e */ /* 0x010fe200000010ff */
[C---:B------:R-:W-:Y:S03]  /*12490*/  HMMA.16816.F32.BF16 R124, R4.reuse, R14, R124 ;  /* 0x0000000e047c723c */ /* 0x040fe6000004187c */
[----:B------:R-:W-:Y:S01]  /*124a0*/  MUFU.EX2 R36, R36 ;  /* 0x0000002400247308 */ /* 0x000fe20000000800 */
[----:B------:R-:W-:Y:S02]  /*124b0*/  FADD.FTZ R13, R157, R174 ;  /* 0x000000ae9d0d7221 */ /* 0x000fe40000010000 */
[----:B------:R-:W-:Y:S02]  /*124c0*/  FADD.FTZ R51, R51, R26 ;  /* 0x0000001a33337221 */ /* 0x000fe40000010000 */
[----:B------:R-:W-:Y:S01]  /*124d0*/  HMMA.16816.F32.BF16 R132, R4, R10, R132 ;  /* 0x0000000a0484723c */ /* 0x000fe20000041884 */
[----:B------:R-:W3:Y:S03]  /*124e0*/  LDSM.16.MT88.4 R8, [R149+0x4800] ;  /* 0x004800009508783b */ /* 0x000ee60000004200 */
[----:B------:R-:W-:Y:S01]  /*124f0*/  FADD.FTZ R13, R172, R13 ;  /* 0x0000000dac0d7221 */ /* 0x000fe20000010000 */
[----:B------:R-:W4:Y:S01]  /*12500*/  MUFU.EX2 R39, R39 ;  /* 0x0000002700277308 */ /* 0x000f220000000800 */
[----:B------:R-:W-:Y:S02]  /*12510*/  FADD.FTZ R51, R28, R51 ;  /* 0x000000331c337221 */ /* 0x000fe40000010000 */
[----:B------:R-:W-:Y:S01]  /*12520*/  FADD.FTZ R38, R170, R13 ;  /* 0x0000000daa267221 */ /* 0x000fe20000010000 */
[----:B------:R-:W5:Y:S03]  /*12530*/  LDSM.16.MT88.4 R4, [R148+0x4c00] ;  /* 0x004c00009404783b */ /* 0x000f660000004200 */
[----:B-1----:R-:W-:Y:S01]  /*12540*/  F2FP.BF16.PACK_AB R14, R160, R27 ;  /* 0x0000001ba00e723e */ /* 0x002fe200000010ff */
[----:B------:R-:W-:Y:S01]  /*12550*/  FADD.FTZ R38, R109, R38 ;  /* 0x000000266d267221 */ /* 0x000fe20000010000 */
[----:B------:R-:W-:Y:S01]  /*12560*/  MOV R109, R65 ;  /* 0x00000041006d7202 */ /* 0x000fe20000000f00 */
        /* <DEDUP_REMOVED lines=12> */
[----:B------:R-:W4:Y:S01]  /*12630*/  MUFU.EX2 R166, R166 ;  /* 0x000000a600a67308 */ /* 0x000f220000000800 */
[C---:B-1----:R-:W-:Y:S02]  /*12640*/  F2FP.BF16.PACK_AB R15, R35.reuse, R0 ;  /* 0x00000000230f723e */ /* 0x042fe400000010ff */
[----:B------:R-:W-:Y:S04]  /*12650*/  FADD.FTZ R0, R0, R39 ;  /* 0x0000002700007221 */ /* 0x000fe80000010000 */
[----:B------:R-:W-:Y:S03]  /*12660*/  FADD.FTZ R35, R35, R0 ;  /* 0x0000000023237221 */ /* 0x000fe60000010000 */
[----:B------:R-:W-:Y:S01]  /*12670*/  MUFU.EX2 R20, R20 ;  /* 0x0000001400147308 */ /* 0x000fe20000000800 */
[C---:B--2---:R-:W-:Y:S07]  /*12680*/  HMMA.16816.F32.BF16 R136, R12.reuse, R16, R136 ;  /* 0x000000100c88723c */ /* 0x044fee0000041888 */
[----:B------:R-:W-:Y:S01]  /*12690*/  FADD.FTZ R17, R107, R38 ;  /* 0x000000266b117221 */ /* 0x000fe20000010000 */
[C---:B------:R-:W-:Y:S01]  /*126a0*/  HMMA.16816.F32.BF16 R132, R12.reuse, R18, R132 ;  /* 0x000000120c84723c */ /* 0x040fe20000041884 */
[----:B------:R-:W1:Y:S03]  /*126b0*/  MUFU.EX2 R57, R66 ;  /* 0x0000004200397308 */ /* 0x000e660000000800 */
[----:B------:R-:W-:Y:S01]  /*126c0*/  FADD.FTZ R17, R168, R17 ;  /* 0x00000011a8117221 */ /* 0x000fe20000010000 */
[----:B------:R-:W-:Y:S03]  /*126d0*/  MOV R107, R67 ;  /* 0x00000043006b7202 */ /* 0x000fe60000000f00 */
[C---:B---3--:R-:W-:Y:S03]  /*126e0*/  HMMA.16816.F32.BF16 R128, R12.reuse, R8, R128 ;  /* 0x000000080c80723c */ /* 0x048fe60000041880 */
[----:B------:R-:W-:Y:S01]  /*126f0*/  MUFU.EX2 R2, R2 ;  /* 0x0000000200027308 */ /* 0x000fe20000000800 */
[----:B------:R-:W-:Y:S02]  /*12700*/  FADD.FTZ R24, R164, R17 ;  /* 0x00000011a4187221 */ /* 0x000fe40000010000 */
[----:B------:R-:W2:Y:S01]  /*12710*/  LDSM.16.MT88.4 R16, [R149+0x4c00] ;  /* 0x004c00009510783b */ /* 0x000ea20000004200 */
[----:B----4-:R-:W-:Y:S01]  /*12720*/  F2FP.BF16.PACK_AB R8, R166, R33 ;  /* 0x00000021a608723e */ /* 0x010fe200000010ff */
[----:B------:R-:W-:Y:S04]  /*12730*/  HMMA.16816.F32.BF16 R124, R12, R10, R124 ;  /* 0x0000000a0c7c723c */ /* 0x000fe8000004187c */
[----:B------:R-:W-:Y:S01]  /*12740*/  FADD.FTZ R24, R31, R24 ;  /* 0x000000181f187221 */ /* 0x000fe20000010000 */
[----:B------:R-:W3:Y:S03]  /*12750*/  MUFU.EX2 R37, R37 ;  /* 0x0000002500257308 */ /* 0x000ee60000000800 */
        /* <DEDUP_REMOVED lines=9> */
[----:B---3--:R-:W-:Y:S01]  /*127f0*/  F2FP.BF16.PACK_AB R9, R37, R2 ;  /* 0x000000022509723e */ /* 0x008fe200000010ff */
        /* <DEDUP_REMOVED lines=11> */
[C---:B-----5:R-:W-:Y:S05]  /*128b0*/  HMMA.16816.F32.BF16 R136, R8.reuse, R4, R136 ;  /* 0x000000040888723c */ /* 0x060fea0000041888 */
[----:B------:R-:W-:Y:S03]  /*128c0*/  FADD.FTZ R20, R20, R33 ;  /* 0x0000002114147221 */ /* 0x000fe60000010000 */
[C---:B------:R-:W-:Y:S04]  /*128d0*/  HMMA.16816.F32.BF16 R132, R8.reuse, R6, R132 ;  /* 0x000000060884723c */ /* 0x040fe80000041884 */
[----:B------:R-:W-:Y:S04]  /*128e0*/  FADD.FTZ R99, R57, R20 ;  /* 0x0000001439637221 */ /* 0x000fe80000010000 */
[C---:B--2---:R-:W-:Y:S08]  /*128f0*/  HMMA.16816.F32.BF16 R128, R8.reuse, R16, R128 ;  /* 0x000000100880723c */ /* 0x044ff00000041880 */
[----:B------:R-:W-:Y:S01]  /*12900*/  HMMA.16816.F32.BF16 R124, R8, R18, R124 ;  /* 0x00000012087c723c */ /* 0x000fe2000004187c */
[----:B------:R-:W-:-:S07]  /*12910*/  @P0 BRA `(.L_x_4676) ;  /* 0xffffc77000000947 */ /* 0x000fce000383ffff */
.L_x_4672:
[----:B------:R-:W1:Y:S01]  /*12920*/  SHFL.BFLY PT, R0, R99, 0x2, 0x1f ;  /* 0x0c401f0063007f89 */ /* 0x000e6200000e0000 */
[----:B------:R-:W-:Y:S01]  /*12930*/  IMAD.MOV.U32 R6, RZ, RZ, 0x3f800000 ;  /* 0x3f800000ff067424 */ /* 0x000fe200078e00ff */
[----:B------:R-:W-:-:S02]  /*12940*/  ULDC.U8 UR4, c[0x0][0x328] ;  /* 0x0000ca0000047ab9 */ /* 0x000fc40000000000 */
        /* <DEDUP_REMOVED lines=18> */
[----:B------:R-:W-:Y:S01]  /*12a70*/  IMAD.IADD R5, R0, 0x1, -R5 ;  /* 0x0000000100057824 */ /* 0x000fe200078e0a05 */
[----:B------:R-:W-:Y:S02]  /*12a80*/  LEA.HI R8, R9, R2, RZ, 0x5 ;  /* 0x0000000209087211 */ /* 0x000fe400078f28ff */
[----:B------:R-:W-:-:S09]  /*12a90*/  FSETP.NE.FTZ.AND P2, PT, R3, RZ, PT ;  /* 0x000000ff0300720b */ /* 0x000fd20003f55000 */
[----:B------:R-:W1:Y:S08]  /*12aa0*/  @P3 MUFU.RCP R6, R4 ;  /* 0x0000000400063308 */ /* 0x000e700000001000 */
        /* <DEDUP_REMOVED lines=15> */
[----:B------:R-:W-:Y:S01]  /*12ba0*/  LEA.HI R9, R5, R5, RZ, 0x1 ;  /* 0x0000000505097211 */ /* 0x000fe200078f08ff */
[----:B------:R-:W-:Y:S01]  /*12bb0*/  FMUL.FTZ R138, R7, R138 ;  /* 0x0000008a078a7220 */ /* 0x000fe20000410000 */
[----:B------:R-:W-:Y:S01]  /*12bc0*/  F2FP.BF16.PACK_AB R128, R129, R128 ;  /* 0x000000808180723e */ /* 0x000fe200000010ff */
[C---:B------:R-:W-:Y:S01]  /*12bd0*/  FMUL.FTZ R135, R7.reuse, R135 ;  /* 0x0000008707877220 */ /* 0x040fe20000410000 */
[----:B------:R-:W-:Y:S01]  /*12be0*/  SHF.R.S32.HI R10, RZ, 0x1, R9 ;  /* 0x00000001ff0a7819 */ /* 0x000fe20000011409 */
[----:B------:R-:W-:Y:S01]  /*12bf0*/  FMUL.FTZ R134, R7, R134 ;  /* 0x0000008607867220 */ /* 0x000fe20000410000 */
[----:B------:R-:W-:Y:S01]  /*12c00*/  LOP3.LUT R12, R9, 0x3fffffe, RZ, 0xc0, !PT ;  /* 0x03fffffe090c7812 */ /* 0x000fe200078ec0ff */
[C---:B------:R-:W-:Y:S01]  /*12c10*/  FMUL.FTZ R131, R7.reuse, R131 ;  /* 0x0000008307837220 */ /* 0x040fe20000410000 */
[----:B------:R-:W-:Y:S01]  /*12c20*/  LOP3.LUT P0, RZ, R10, 0x2, RZ, 0xc0, !PT ;  /* 0x000000020aff7812 */ /* 0x000fe2000780c0ff */
[----:B------:R-:W-:Y:S01]  /*12c30*/  FMUL.FTZ R130, R7, R130 ;  /* 0x0000008207827220 */ /* 0x000fe20000410000 */
[----:B------:R-:W-:Y:S01]  /*12c40*/  F2FP.BF16.PACK_AB R138, R139, R138 ;  /* 0x0000008a8b8a723e */ /* 0x000fe200000010ff */
[----:B------:R-:W-:Y:S01]  /*12c50*/  FMUL.FTZ R127, R7, R127 ;  /* 0x0000007f077f7220 */ /* 0x000fe20000410000 */
[----:B------:R-:W-:Y:S01]  /*12c60*/  F2FP.BF16.PACK_AB R134, R135, R134 ;  /* 0x000000868786723e */ /* 0x000fe200000010ff */
[----:B------:R-:W-:Y:S01]  /*12c70*/  FMUL.FTZ R126, R7, R126 ;  /* 0x0000007e077e7220 */ /* 0x000fe20000410000 */
[----:B------:R-:W-:Y:S01]  /*12c80*/  LOP3.LUT R7, R6, 0xfffffffc, RZ, 0xc0, !PT ;  /* 0xfffffffc06077812 */ /* 0x000fe200078ec0ff */
[----:B------:R-:W-:Y:S01]  /*12c90*/  IMAD.SHL.U32 R9, R10, 0x40, RZ ;  /* 0x000000400a097824 */ /* 0x000fe200078e00ff */
[----:B------:R-:W-:Y:S01]  /*12ca0*/  SHF.R.S32.HI R6, RZ, 0x5, R8 ;  /* 0x00000005ff067819 */ /* 0x000fe20000011408 */
[----:B------:R-:W-:Y:S01]  /*12cb0*/  IMAD.IADD R12, R5, 0x1, -R12 ;  /* 0x00000001050c7824 */ /* 0x000fe200078e0a0c */
[----:B------:R-:W-:Y:S01]  /*12cc0*/  IADD3 R7, -R7, R2, RZ ;  /* 0x0000000207077210 */ /* 0x000fe20007ffe1ff */
[----:B-1----:R-:W-:Y:S01]  /*12cd0*/  @P3 FMUL.FTZ R4, R4, 0.69314718246459960938 ;  /* 0x3f31721804043820 */ /* 0x002fe20000410000 */
[----:B------:R-:W-:-:S02]  /*12ce0*/  LOP3.LUT R9, R9, 0xc0, RZ, 0xc0, !PT ;  /* 0x000000c009097812 */ /* 0x000fc400078ec0ff */
[----:B------:R-:W-:Y:S01]  /*12cf0*/  LOP3.LUT R5, R10, 0x1, RZ, 0xc0, !PT ;  /* 0x000000010a057812 */ /* 0x000fe200078ec0ff */
[----:B------:R-:W-:Y:S01]  /*12d00*/  IMAD R7, R6, 0x100, R7 ;  /* 0x0000010006077824 */ /* 0x000fe200078e0207 */
[----:B------:R-:W-:Y:S02]  /*12d10*/  F2FP.BF16.PACK_AB R130, R131, R130 ;  /* 0x000000828382723e */ /* 0x000fe400000010ff */
[----:B------:R-:W-:Y:S01]  /*12d20*/  ISETP.NE.U32.AND P1, PT, R5, 0x1, PT ;  /* 0x000000010500780c */ /* 0x000fe20003f25070 */
[----:B------:R-:W-:Y:S01]  /*12d30*/  IMAD.MOV.U32 R5, RZ, RZ, -0x10 ;  /* 0xfffffff0ff057424 */ /* 0x000fe200078e00ff */
[----:B------:R-:W-:Y:S02]  /*12d40*/  LEA R7, R12, R7, 0x4 ;  /* 0x000000070c077211 */ /* 0x000fe400078e20ff */
[----:B------:R-:W-:Y:S02]  /*12d50*/  LEA.HI R12, R9, R9, RZ, 0x1d ;  /* 0x00000009090c7211 */ /* 0x000fe400078fe8ff */
[----:B------:R-:W-:-:S02]  /*12d60*/  SEL R10, R5, 0x10, !P1 ;  /* 0x00000010050a7807 */ /* 0x000fc40004800000 */
[----:B------:R-:W-:Y:S01]  /*12d70*/  F2FP.BF16.PACK_AB R124, R125, R124 ;  /* 0x0000007c7d7c723e */ /* 0x000fe200000010ff */
[----:B------:R-:W-:Y:S01]  /*12d80*/  IMAD.U32 R7, R7, 0x2, R12 ;  /* 0x0000000207077824 */ /* 0x000fe200078e000c */
[----:B------:R-:W-:Y:S01]  /*12d90*/  F2FP.BF16.PACK_AB R126, R127, R126 ;  /* 0x0000007e7f7e723e */ /* 0x000fe200000010ff */
[----:B---3--:R-:W-:-:S03]  /*12da0*/  @P2 FMUL.FTZ R12, R3, 0.69314718246459960938 ;  /* 0x3f317218030c2820 */ /* 0x008fc60000410000 */
[----:B------:R-:W-:-:S04]  /*12db0*/  SHF.L.U32 R7, R7, 0x1, RZ ;  /* 0x0000000107077819 */ /* 0x000fc800000006ff */
[C---:B------:R-:W-:Y:S01]  /*12dc0*/  IADD3 R5, R7.reuse, 0x20, RZ ;  /* 0x0000002007057810 */ /* 0x040fe20007ffe0ff */
[C---:B------:R-:W-:Y:S01]  /*12dd0*/  IMAD.IADD R9, R7.reuse, 0x1, R10 ;  /* 0x0000000107097824 */ /* 0x040fe200078e020a */
[----:B------:R-:W-:Y:S01]  /*12de0*/  @P0 IADD3 R5, R7, -0x20, RZ ;  /* 0xffffffe007050810 */ /* 0x000fe20007ffe0ff */
[----:B------:R-:W-:Y:S01]  /*12df0*/  STS [R7], R136 ;  /* 0x0000008807007388 */ /* 0x000fe20000000800 */
        /* <DEDUP_REMOVED lines=11> */
[----:B-1----:R-:W-:-:S02]  /*12eb0*/  IMAD.MOV.U32 R7, RZ, RZ, 0x7f800000 ;  /* 0x7f800000ff077424 */ /* 0x002fc400078e00ff */
[----:B------:R-:W-:Y:S01]  /*12ec0*/  @P2 FFMA.FTZ R7, R67, c[0x0][0x238], R12 ;  /* 0x00008e0043072a23 */ /* 0x000fe2000001000c */
[----:B------:R-:W-:Y:S05]  /*12ed0*/  @!P0 BRA `(.L_x_4677) ;  /* 0x0000007000008947 */ /* 0x000fea0003800000 */
[----:B------:R-:W1:Y:S01]  /*12ee0*/  S2R R3, SR_CTAID.Y ;  /* 0x0000000000037919 */ /* 0x000e620000002600 */
[----:B------:R-:W-:-:S03]  /*12ef0*/  ISETP.NE.AND P0, PT, R117, -0x1, PT ;  /* 0xffffffff7500780c */ /* 0x000fc60003f05270 */
[----:B------:R-:W3:Y:S01]  /*12f00*/  S2R R4, SR_CTAID.Z ;  /* 0x0000000000047919 */ /* 0x000ee20000002700 */
[----:B-1----:R-:W-:-:S05]  /*12f10*/  IMAD R12, R3, c[0x0][0x214], RZ ;  /* 0x00008500030c7a24 */ /* 0x002fca00078e02ff */
[----:B--2---:R-:W-:-:S05]  /*12f20*/  SEL R5, R12, R117, !P0 ;  /* 0x000000750c057207 */ /* 0x004fca0004000000 */
[----:B---3--:R-:W-:Y:S01]  /*12f30*/  IMAD R5, R4, c[0x0][0x234], R5 ;  /* 0x00008d0004057a24 */ /* 0x008fe200078e0205 */
[----:B------:R-:W-:Y:S05]  /*12f40*/  BRA `(.L_x_4678) ;  /* 0x0000004000007947 */ /* 0x000fea0003800000 */
.L_x_4677:
[----:B------:R-:W1:Y:S04]  /*12f50*/  S2R R4, SR_CTAID.Z ;  /* 0x0000000000047919 */ /* 0x000e680000002700 */
[----:B------:R-:W1:Y:S02]  /*12f60*/  S2R R3, SR_CTAID.Y ;  /* 0x0000000000037919 */ /* 0x000e640000002600 */
[----:B-12---:R-:W-:-:S04]  /*12f70*/  IMAD R5, R3, c[0x0][0x1c0], R4 ;  /* 0x0000700003057a24 */ /* 0x006fc800078e0204 */
[----:B------:R-:W-:Y:S02]  /*12f80*/  IMAD R5, R5, c[0x0][0x214], RZ ;  /* 0x0000850005057a24 */ /* 0x000fe400078e02ff */
.L_x_4678:
[----:B------:R-:W-:Y:S01]  /*12f90*/  BAR.SYNC.DEFER_BLOCKING 0x0 ;  /* 0x0000000000007b1d */ /* 0x000fe20000010000 */
[----:B------:R-:W-:Y:S01]  /*12fa0*/  LOP3.LUT R9, R8, 0xffffffe0, RZ, 0xc0, !PT ;  /* 0xffffffe008097812 */ /* 0x000fe200078ec0ff */
[C---:B------:R-:W-:Y:S01]  /*12fb0*/  IMAD.WIDE.U32 R20, R117.reuse, c[0x0][0x1e8], RZ ;  /* 0x00007a0075147a25 */ /* 0x040fe200078e00ff */
[----:B------:R-:W-:Y:S02]  /*12fc0*/  SHF.R.S32.HI R11, RZ, 0x1f, R6 ;  /* 0x0000001fff0b7819 */ /* 0x000fe40000011406 */
[----:B------:R-:W-:Y:S01]  /*12fd0*/  SHF.R.S32.HI R8, RZ, 0x1f, R3 ;  /* 0x0000001fff087819 */ /* 0x000fe20000011403 */
[----:B------:R-:W-:Y:S01]  /*12fe0*/  IMAD.IADD R9, R2, 0x1, -R9 ;  /* 0x0000000102097824 */ /* 0x000fe200078e0a09 */
[----:B------:R-:W-:Y:S01]  /*12ff0*/  ISETP.NE.AND P0, PT, R117, -0x1, PT ;  /* 0xffffffff7500780c */ /* 0x000fe20003f05270 */
[----:B------:R-:W-:Y:S01]  /*13000*/  BSSY B0, `(.L_x_4679) ;  /* 0x000001c000007945 */ /* 0x000fe20003800000 */
[----:B------:R-:W-:Y:S01]  /*13010*/  LEA.HI R11, R11, R6, RZ, 0x2 ;  /* 0x000000060b0b7211 */ /* 0x000fe200078f10ff */
[----:B------:R-:W-:Y:S01]  /*13020*/  IMAD R8, R8, c[0x0][0x1e0], RZ ;  /* 0x0000780008087a24 */ /* 0x000fe200078e02ff */
[----:B------:R-:W-:Y:S01]  /*13030*/  LOP3.LUT P1, RZ, R9, 0x3, RZ, 0xc0, !PT ;  /* 0x0000000309ff7812 */ /* 0x000fe2000782c0ff */
[----:B------:R-:W-:Y:S01]  /*13040*/  IMAD R117, R117, c[0x0][0x1ec], R21 ;  /* 0x00007b0075757a24 */ /* 0x000fe200078e0215 */
[----:B------:R-:W-:Y:S01]  /*13050*/  LOP3.LUT R11, R11, 0xffffffc, RZ, 0xc0, !PT ;  /* 0x0ffffffc0b0b7812 */ /* 0x000fe200078ec0ff */
[----:B------:R-:W-:-:S02]  /*13060*/  IMAD R8, R3, c[0x0][0x1e4], R8 ;  /* 0x0000790003087a24 */ /* 0x000fc400078e0208 */
[----:B------:R-:W-:-:S04]  /*13070*/  IMAD.WIDE.U32 R2, R3, c[0x0][0x1e0], RZ ;  /* 0x0000780003027a25 */ /* 0x000fc800078e00ff */
[----:B------:R-:W-:Y:S01]  /*13080*/  IMAD.IADD R6, R6, 0x1, -R11 ;  /* 0x0000000106067824 */ /* 0x000fe200078e0a0b */
[----:B------:R-:W-:Y:S02]  /*13090*/  SEL R20, R2, R20, !P0 ;  /* 0x0000001402147207 */ /* 0x000fe40004000000 */
[----:B------:R-:W-:Y:S01]  /*130a0*/  @!P0 IADD3 R117, R3, R8, RZ ;  /* 0x0000000803758210 */ /* 0x000fe20007ffe0ff */
[----:B------:R1:W2:Y:S01]  /*130b0*/  LDS.128 R12, [R121] ;  /* 0x00000000790c7984 */ /* 0x0002a20000000c00 */
[----:B------:R-:W-:-:S03]  /*130c0*/  IMAD R6, R6, 0x10, R123 ;  /* 0x0000001006067824 */ /* 0x000fc600078e027b */
        /* <DEDUP_REMOVED lines=15> */
.L_x_4680:
[----:B------:R-:W-:Y:S05]  /*131c0*/  BSYNC B0 ;  /* 0x0000000000007941 */ /* 0x000fea0003800000 */
.L_x_4679:
[----:B------:R-:W5:Y:S01]  /*131d0*/  S2R R6, SR_CTAID.X ;  /* 0x0000000000067919 */ /* 0x000f620000002500 */
[----:B------:R-:W-:Y:S01]  /*131e0*/  SHF.R.S32.HI R85, RZ, 0x1f, R84 ;  /* 0x0000001fff557819 */ /* 0x000fe20000011454 */
[----:B------:R-:W-:Y:S01]  /*131f0*/  BSSY B0, `(.L_x_4681) ;  /* 0x000001a000007945 */ /* 0x000fe20003800000 */
[----:B------:R-:W-:Y:S02]  /*13200*/  ISETP.GE.AND P0, PT, R84, c[0x0][0x220], PT ;  /* 0x0000880054007a0c */ /* 0x000fe40003f06270 */
[----:B------:R-:W-:-:S05]  /*13210*/  SHF.R.S32.HI R3, RZ, 0x1f, R4 ;  /* 0x0000001fff037819 */ /* 0x000fca0000011404 */
[----:B------:R-:W-:-:S04]  /*13220*/  IMAD R3, R3, c[0x0][0x1f0], RZ ;  /* 0x00007c0003037a24 */ /* 0x000fc800078e02ff */
[----:B------:R-:W-:Y:S02]  /*13230*/  IMAD R3, R4, c[0x0][0x1f4], R3 ;  /* 0x00007d0004037a24 */ /* 0x000fe400078e0203 */
[----:B-----5:R-:W-:-:S04]  /*13240*/  IMAD.SHL.U32 R6, R6, 0x40, RZ ;  /* 0x0000004006067824 */ /* 0x020fc800078e00ff */
[C---:B----4-:R-:W-:Y:S01]  /*13250*/  IMAD.WIDE.U32 R8, R6.reuse, c[0x0][0x1e8], R84 ;  /* 0x00007a0006087a25 */ /* 0x050fe200078e0054 */
[----:B------:R-:W-:Y:S02]  /*13260*/  SHF.R.S32.HI R5, RZ, 0x1f, R6 ;  /* 0x0000001fff057819 */ /* 0x000fe40000011406 */
[----:B------:R-:W-:Y:S02]  /*13270*/  IADD3 R115, -R6, R115, RZ ;  /* 0x0000007306737210 */ /* 0x000fe40007ffe1ff */
[----:B------:R-:W-:Y:S01]  /*13280*/  IADD3 R20, P1, R20, R8, RZ ;  /* 0x0000000814147210 */ /* 0x000fe20007f3e0ff */
[----:B------:R-:W-:-:S04]  /*13290*/  IMAD R5, R5, c[0x0][0x1e8], RZ ;  /* 0x00007a0005057a24 */ /* 0x000fc800078e02ff */
[----:B------:R-:W-:-:S05]  /*132a0*/  IMAD R2, R6, c[0x0][0x1ec], R5 ;  /* 0x00007b0006027a24 */ /* 0x000fca00078e0205 */
[----:B------:R-:W-:Y:S02]  /*132b0*/  IADD3.X R21, R117, R9, R2, P1, !PT ;  /* 0x0000000975157210 */ /* 0x000fe40000ffe402 */
        /* <DEDUP_REMOVED lines=13> */
.L_x_4682:
[----:B------:R-:W-:Y:S05]  /*13390*/  BSYNC B0 ;  /* 0x0000000000007941 */ /* 0x000fea0003800000 */
.L_x_4681:
        /* <DEDUP_REMOVED lines=14> */
.L_x_4683:
        /* <DEDUP_REMOVED lines=16> */
.L_x_5251:


//--------------------- .text._ZN5flash24flash_fwd_splitkv_kernelI23Flash_fwd_kernel_traitsILi32ELi64ELi128ELi4ELb0ELb0EN7cutlass10bfloat16_tE19Flash_kernel_traitsILi32ELi64ELi128ELi4ES3_EELb1ELb0ELb0ELb0ELb1ELb0ELb1ELb0EEEvNS_16Flash_fwd_paramsE --------------------------
	.section	.text._ZN5flash24flash_fwd_splitkv_kernelI23Flash_fwd_kernel_traitsILi32ELi64ELi128ELi4ELb0ELb0EN7cutlass10bfloat16_tE19Flash_kernel_traitsILi32ELi64ELi128ELi4ES3_EELb1ELb0ELb0ELb0ELb1ELb0ELb1ELb0EEEvNS_16Flash_fwd_paramsE,"ax",@progbits
	.sectioninfo	@"SHI_REGISTERS=162"
	.align	128
        .global         _ZN5flash24flash_fwd_splitkv_kernelI23Flash_fwd_kernel_traitsILi32ELi64ELi128ELi4ELb0ELb0EN7cutlass10bfloat16_tE19Flash_kernel_traitsILi32ELi64ELi128ELi4ES3_EELb1ELb0ELb0ELb0ELb1ELb0ELb1ELb0EEEvNS_16Flash_fwd_paramsE
        .type           _ZN5flash24flash_fwd_splitkv_kernelI23Flash_fwd_kernel_traitsILi32ELi64ELi128ELi4ELb0ELb0EN7cutlass10bfloat16_tE19Flash_kernel_traitsILi32ELi64ELi128ELi4ES3_EELb1ELb0ELb0ELb0ELb1ELb0ELb1ELb0EEEvNS_16Flash_fwd_paramsE,@function
        .size           _ZN5flash24flash_fwd_splitkv_kernelI23Flash_fwd_kernel_traitsILi32ELi64ELi128ELi4ELb0ELb0EN7cutlass10bfloat16_tE19Flash_kernel_traitsILi32ELi64ELi128ELi4ES3_EELb1ELb0ELb0ELb0ELb1ELb0ELb1ELb0EEEvNS_16Flash_fwd_paramsE,(.L_x_5252 - _ZN5flash24flash_fwd_splitkv_kernelI23Flash_fwd_kernel_traitsILi32ELi64ELi128ELi4ELb0ELb0EN7cutlass10bfloat16_tE19Flash_kernel_traitsILi32ELi64ELi128ELi4ES3_EELb1ELb0ELb0ELb0ELb1ELb0ELb1ELb0EEEvNS_16Flash_fwd_paramsE)
        .other          _ZN5flash24flash_fwd_splitkv_kernelI23Flash_fwd_kernel_traitsILi32ELi64ELi128ELi4ELb0ELb0EN7cutlass10bfloat16_tE19Flash_kernel_traitsILi32ELi64ELi128ELi4ES3_EELb1ELb0ELb0ELb0ELb1ELb0ELb1ELb0EEEvNS_16Flash_fwd_paramsE,@"STO_CUDA_ENTRY STV_DEFAULT"
_ZN5flash24flash_fwd_splitkv_kernelI23Flash_fwd_kernel_traitsILi32ELi64ELi128ELi4ELb0ELb0EN7cutlass10bfloat16_tE19Flash_kernel_traitsILi32ELi64ELi128ELi4ES3_EELb1ELb0ELb0ELb0ELb1ELb0ELb1ELb0EEEvNS_16Flash_fwd_paramsE:
.text._ZN5flash24flash_fwd_splitkv_kernelI23Flash_fwd_kernel_traitsILi32ELi64ELi128ELi4ELb0ELb0EN7cutlass10bfloat16_tE19Flash_kernel_traitsILi32ELi64ELi128ELi4ES3_EELb1ELb0ELb0ELb0ELb1ELb0ELb1ELb0EEEvNS_16Flash_fwd_paramsE:
[----:B------:R-:W-:Y:S02]  /*0000*/  MOV R1, c[0x0][0x28] ;  /* 0x00000a0000017a02 */ /* 0x000fe40000000f00 */
[----:B------:R-:W1:Y:S01]  /*0010*/  I2F.U32.RP R2, c[0x0][0x1c0] ;  /* 0x0000700000027b06 */ /* 0x000e620000209000 */
[----:B------:R-:W2:Y:S01]  /*0020*/  S2R R4, SR_CTAID.Z ;  /* 0x0000000000047919 */ /* 0x000ea20000002700 */
[----:B------:R-:W-:Y:S01]  /*0030*/  ISETP.NE.U32.AND P1, PT, RZ, c[0x0][0x1c0], PT ;  /* 0x00007000ff007a0c */ /* 0x000fe20003f25070 */
[----:B------:R-:W-:-:S05]  /*0040*/  ULDC.64 UR12, c[0x0][0x118] ;  /* 0x00004600000c7ab9 */ /* 0x000fca0000000a00 */
        /* <DEDUP_REMOVED lines=12> */
[----:B-1----:R-:W-:Y:S01]  /*0110*/  ISETP.NE.AND P3, PT, R2, RZ, PT ;  /* 0x000000ff0200720c */ /* 0x002fe20003f65270 */
[----:B------:R-:W-:-:S10]  /*0120*/  IMAD.MOV.U32 R2, RZ, RZ, -0x1 ;  /* 0xffffffffff027424 */ /* 0x000fd400078e00ff */
        /* <DEDUP_REMOVED lines=19> */
[----:B------:R-:W4:Y:S01]  /*0260*/  S2R R3, SR_CTAID.Y ;  /* 0x0000000000037919 */ /* 0x000f220000002600 */
[----:B-1----:R-:W-:-:S06]  /*0270*/  MOV R6, RZ ;  /* 0x000000ff00067202 */ /* 0x002fcc0000000f00 */
[----:B------:R1:W5:Y:S01]  /*0280*/  @P0 LDG.E R6, [R10.64] ;  /* 0x0000000c0a060981 */ /* 0x000362000c1e1900 */
[----:B------:R-:W-:-:S04]  /*0290*/  ISETP.NE.U32.AND P0, PT, RZ, c[0x0][0x248], PT ;  /* 0x00009200ff007a0c */ /* 0x000fc80003f05070 */
[----:B------:R-:W-:Y:S01]  /*02a0*/  ISETP.NE.AND.EX P0, PT, RZ, c[0x0][0x24c], PT, P0 ;  /* 0x00009300ff007a0c */ /* 0x000fe20003f05300 */
[----:B------:R-:W-:Y:S01]  /*02b0*/  IMAD.MOV R12, RZ, RZ, -R149 ;  /* 0x000000ffff0c7224 */ /* 0x000fe200078e0a95 */
[----:B-1----:R-:W1:Y:S03]  /*02c0*/  S2R R10, SR_CTAID.X ;  /* 0x00000000000a7919 */ /* 0x002e660000002500 */
        /* <DEDUP_REMOVED lines=8> */
.L_x_4684:
[----:B-1-34-:R-:W-:Y:S02]  /*0350*/  MOV R5, c[0x0][0x218] ;  /* 0x0000860000057a02 */ /* 0x01afe40000000f00 */
.L_x_4685:
        /* <DEDUP_REMOVED lines=66> */
[----:B------:R-:W-:Y:S01]  /*0780*/  SHF.R.S32.HI R2, RZ, 0x3, R2 ;  /* 0x00000003ff027819 */ /* 0x000fe20000011402 */
[----:B------:R-:W-:Y:S02]  /*0790*/  IMAD.IADD R32, R87, 0x1, -R32 ;  /* 0x0000000157207824 */ /* 0x000fe400078e0a20 */
[----:B------:R-:W-:Y:S01]  /*07a0*/  IMAD.IADD R0, R72, 0x1, -R0 ;  /* 0x0000000148007824 */ /* 0x000fe200078e0a00 */
[----:B------:R-:W-:Y:S01]  /*07b0*/  IADD3 R5, R2, 0x10, RZ ;  /* 0x0000001002057810 */ /* 0x000fe20007ffe0ff */
[----:B------:R-:W-:Y:S01]  /*07c0*/  IMAD R3, R4, c[0x0][0x22c], RZ ;  /* 0x00008b0004037a24 */ /* 0x000fe200078e02ff */
[-C--:B------:R-:W-:Y:S01]  /*07d0*/  ISETP.GE.OR P5, PT, R2, R32.reuse, P6 ;  /* 0x000000200200720c */ /* 0x080fe200037a6670 */
[----:B------:R-:W-:Y:S01]  /*07e0*/  IMAD.SHL.U32 R6, R0, 0x4, RZ ;  /* 0x0000000400067824 */ /* 0x000fe200078e00ff */
[----:B------:R-:W-:-:S02]  /*07f0*/  ISETP.GE.AND P1, PT, R5, R32, PT ;  /* 0x000000200500720c */ /* 0x000fc40003f26270 */
[----:B------:R-:W-:Y:S02]  /*0800*/  ISETP.GE.OR P4, PT, R5, R32, P6 ;  /* 0x000000200500720c */ /* 0x000fe40003786670 */
[----:B------:R-:W-:-:S05]  /*0810*/  SHF.R.S32.HI R7, RZ, 0x1f, R6 ;  /* 0x0000001fff077819 */ /* 0x000fca0000011406 */
[----:B------:R-:W-:-:S05]  /*0820*/  IMAD.WIDE R6, R2, 0x20, R6 ;  /* 0x0000002002067825 */ /* 0x000fca00078e0206 */
        /* <DEDUP_REMOVED lines=21> */
[----:B------:R-:W-:Y:S01]  /*0980*/  @!P3 IMAD.MOV.U32 R2, RZ, RZ, -0x800000 ;  /* 0xff800000ff02b424 */ /* 0x000fe200078e00ff */
[----:B------:R1:W-:Y:S04]  /*0990*/  @!P1 STG.E.128 [R8.64+0x1800], RZ ;  /* 0x001800ff08009986 */ /* 0x0003e8000c101d0c */
[----:B------:R1:W-:Y:S04]  /*09a0*/  @!P4 STG.E [R6.64+0x40], R3 ;  /* 0x000040030600c986 */ /* 0x0003e8000c10190c */
[----:B------:R1:W-:Y:S04]  /*09b0*/  @!P3 STG.E [R6.64+0x80], R2 ;  /* 0x000080020600b986 */ /* 0x0003e8000c10190c */
[----:B------:R1:W-:Y:S01]  /*09c0*/  @!P5 STG.E [R6.64], R4 ;  /* 0x000000040600d986 */ /* 0x0003e2000c10190c */
[----:B------:R-:W-:Y:S05]  /*09d0*/  @P6 EXIT ;  /* 0x000000000000694d */ /* 0x000fea0003800000 */
[----:B------:R-:W-:-:S05]  /*09e0*/  MOV R0, 0xff800000 ;  /* 0xff80000000007802 */ /* 0x000fca0000000f00 */
[----:B------:R-:W-:Y:S01]  /*09f0*/  STG.E [R6.64+0xc0], R0 ;  /* 0x0000c00006007986 */ /* 0x000fe2000c10190c */
[----:B------:R-:W-:Y:S05]  /*0a00*/  EXIT ;  /* 0x000000000000794d */ /* 0x000fea0003800000 */
.L_x_4686:
        /* <DEDUP_REMOVED lines=64> */
[----:B------:R-:W-:-:S04]  /*0e10*/  SHF.R.S32.HI R5, RZ, 0x1f, R8 ;  /* 0x0000001fff057819 */ /* 0x000fc80000011408 */
[----:B------:R-:W-:Y:S01]  /*0e20*/  ISETP.GT.U32.AND P0, PT, R0, R4, PT ;  /* 0x000000040000720c */ /* 0x000fe20003f04070 */
[----:B------:R-:W-:-:S04]  /*0e30*/  IMAD R3, R5, c[0x0][0x198], RZ ;  /* 0x0000660005037a24 */ /* 0x000fc800078e02ff */
[----:B------:R-:W-:-:S08]  /*0e40*/  IMAD R3, R8, c[0x0][0x19c], R3 ;  /* 0x0000670008037a24 */ /* 0x000fd000078e0203 */
        /* <DEDUP_REMOVED lines=27> */
.L_x_4687:
        /* <DEDUP_REMOVED lines=18> */
.L_x_4689:
        /* <DEDUP_REMOVED lines=13> */
[----:B------:R-:W-:Y:S02]  /*11f0*/  MOV R5, R4 ;  /* 0x0000000400057202 */ /* 0x000fe40000000f00 */
[----:B------:R-:W-:Y:S01]  /*1200*/  MOV R14, R7 ;  /* 0x00000007000e7202 */ /* 0x000fe20000000f00 */
[----:B------:R-:W-:Y:S02]  /*1210*/  IMAD.MOV.U32 R15, RZ, RZ, R0 ;  /* 0x000000ffff0f7224 */ /* 0x000fe400078e0000 */
        /* <DEDUP_REMOVED lines=37> */
.L_x_4688:
[----:B------:R-:W-:Y:S01]  /*1470*/  ISETP.NE.AND P0, PT, R2, -0x1, PT ;  /* 0xffffffff0200780c */ /* 0x000fe20003f05270 */
[----:B------:R-:W-:Y:S01]  /*1480*/  IMAD.IADD R139, R87, 0x1, -R32 ;  /* 0x00000001578b7824 */ /* 0x000fe200078e0a20 */
[----:B------:R-:W-:Y:S01]  /*1490*/  IADD3 R144, R93, -0x1, RZ ;  /* 0xffffffff5d907810 */ /* 0x000fe20007ffe0ff */
[----:B------:R-:W-:Y:S02]  /*14a0*/  IMAD R0, R0, c[0x0][0x1b8], RZ ;  /* 0x00006e0000007a24 */ /* 0x000fe400078e02ff */
[----:B------:R-:W-:Y:S02]  /*14b0*/  IMAD.MOV.U32 R84, RZ, RZ, c[0x0][0x198] ;  /* 0x00006600ff547624 */ /* 0x000fe400078e00ff */
[----:B------:R-:W-:Y:S02]  /*14c0*/  IMAD R0, R9, c[0x0][0x1bc], R0 ;  /* 0x00006f0009007a24 */ /* 0x000fe400078e0200 */
[----:B------:R-:W-:-:S02]  /*14d0*/  IMAD.MOV.U32 R94, RZ, RZ, c[0x0][0x1a0] ;  /* 0x00006800ff5e7624 */ /* 0x000fc400078e00ff */
[----:B------:R-:W-:Y:S02]  /*14e0*/  IMAD.SHL.U32 R90, R72, 0x2, RZ ;  /* 0x00000002485a7824 */ /* 0x000fe400078e00ff */
[----:B-----5:R-:W-:Y:S01]  /*14f0*/  @!P0 SHF.R.S32.HI R3, RZ, 0x1f, R149 ;  /* 0x0000001fff038819 */ /* 0x020fe20000011495 */
[----:B------:R-:W-:Y:S02]  /*1500*/  @P0 IMAD.WIDE.U32 R14, R2, c[0x0][0x190], RZ ;  /* 0x00006400020e0a25 */ /* 0x000fe400078e00ff */
[----:B------:R-:W-:Y:S02]  /*1510*/  LOP3.LUT R90, R90, 0x6, RZ, 0xc0, !PT ;  /* 0x000000065a5a7812 */ /* 0x000fe400078ec0ff */
[----:B------:R-:W-:Y:S02]  /*1520*/  @!P0 IMAD R3, R3, c[0x0][0x178], RZ ;  /* 0x00005e0003038a24 */ /* 0x000fe400078e02ff */
[----:B------:R-:W-:Y:S01]  /*1530*/  @P0 IMAD R15, R2, c[0x0][0x194], R15 ;  /* 0x00006500020f0a24 */ /* 0x000fe200078e020f */
[----:B------:R-:W-:Y:S01]  /*1540*/  SHF.R.S32.HI R2, RZ, 0x1f, R72 ;  /* 0x0000001fff027819 */ /* 0x000fe20000011448 */
[----:B------:R-:W-:-:S03]  /*1550*/  @!P0 IMAD.WIDE.U32 R6, R149, c[0x0][0x178], RZ ;  /* 0x00005e0095068a25 */ /* 0x000fc600078e00ff */
[CC--:B------:R-:W-:Y:S01]  /*1560*/  LEA.HI R19, R2.reuse, R72.reuse, RZ, 0x2 ;  /* 0x0000004802137211 */ /* 0x0c0fe200078f10ff */
[----:B------:R-:W-:Y:S01]  /*1570*/  @!P0 IMAD R3, R149, c[0x0][0x17c], R3 ;  /* 0x00005f0095038a24 */ /* 0x000fe200078e0203 */
[CC--:B------:R-:W-:Y:S01]  /*1580*/  LEA.HI R33, R2.reuse, R72.reuse, RZ, 0x5 ;  /* 0x0000004802217211 */ /* 0x0c0fe200078f28ff */
[----:B------:R-:W-:Y:S01]  /*1590*/  @!P0 IMAD.MOV.U32 R14, RZ, RZ, R6 ;  /* 0x000000ffff0e8224 */ /* 0x000fe200078e0006 */
[----:B------:R-:W-:Y:S01]  /*15a0*/  LOP3.LUT R20, R19, 0xfffffffc, RZ, 0xc0, !PT ;  /* 0xfffffffc13147812 */ /* 0x000fe200078ec0ff */
[----:B------:R-:W-:Y:S01]  /*15b0*/  @!P0 IMAD.IADD R15, R7, 0x1, R3 ;  /* 0x00000001070f8824 */ /* 0x000fe200078e0203 */
[----:B------:R-:W-:Y:S02]  /*15c0*/  LEA.HI R3, R2, R72, RZ, 0x3 ;  /* 0x0000004802037211 */ /* 0x000fe400078f18ff */
[----:B------:R-:W-:Y:S01]  /*15d0*/  SHF.R.S32.HI R6, RZ, 0x2, R19 ;  /* 0x00000002ff067819 */ /* 0x000fe20000011413 */
[----:B------:R-:W-:Y:S01]  /*15e0*/  IMAD.IADD R20, R72, 0x1, -R20 ;  /* 0x0000000148147824 */ /* 0x000fe200078e0a14 */
[----:B------:R-:W-:-:S02]  /*15f0*/  SHF.R.S32.HI R140, RZ, 0x3, R3 ;  /* 0x00000003ff8c7819 */ /* 0x000fc40000011403 */
[----:B------:R-:W-:Y:S01]  /*1600*/  LEA.HI R19, R19, R6, RZ, 0x1 ;  /* 0x0000000613137211 */ /* 0x000fe200078f08ff */
[----:B------:R-:W-:Y:S01]  /*1610*/  IMAD.SHL.U32 R20, R20, 0x8, RZ ;  /* 0x0000000814147824 */ /* 0x000fe200078e00ff */
[----:B------:R-:W-:Y:S01]  /*1620*/  SHF.R.S32.HI R154, RZ, 0x5, R33 ;  /* 0x00000005ff9a7819 */ /* 0x000fe20000011421 */
[----:B------:R-:W-:Y:S01]  /*1630*/  IMAD.SHL.U32 R17, R140, 0x40, RZ ;  /* 0x000000408c117824 */ /* 0x000fe200078e00ff */
[----:B------:R-:W-:Y:S02]  /*1640*/  LOP3.LUT R19, R19, 0x7fffffe, RZ, 0xc0, !PT ;  /* 0x07fffffe13137812 */ /* 0x000fe400078ec0ff */
[----:B------:R-:W-:Y:S01]  /*1650*/  IADD3 R16, P1, R20, R16, RZ ;  /* 0x0000001014107210 */ /* 0x000fe20007f3e0ff */
[----:B------:R-:W-:Y:S01]  /*1660*/  IMAD R92, R154, 0x10, R32 ;  /* 0x000000109a5c7824 */ /* 0x000fe200078e0220 */
[----:B------:R-:W-:Y:S01]  /*1670*/  LOP3.LUT R17, R17, 0xc0, RZ, 0xc0, !PT ;  /* 0x000000c011117812 */ /* 0x000fe200078ec0ff */
[----:B------:R-:W-:Y:S01]  /*1680*/  IMAD.IADD R19, R6, 0x1, -R19 ;  /* 0x0000000106137824 */ /* 0x000fe200078e0a13 */
[----:B------:R-:W-:-:S02]  /*1690*/  IADD3 R18, P2, R20, R18, RZ ;  /* 0x0000001214127210 */ /* 0x000fc40007f5e0ff */
[--C-:B------:R-:W-:Y:S01]  /*16a0*/  LOP3.LUT R21, R17, 0x18, R20.reuse, 0xf8, !PT ;  /* 0x0000001811157812 */ /* 0x100fe200078ef814 */
[----:B------:R-:W-:Y:S01]  /*16b0*/  IMAD R145, R154, 0x8, R19 ;  /* 0x000000089a917824 */ /* 0x000fe200078e0213 */
[----:B------:R-:W-:Y:S02]  /*16c0*/  IADD3 R14, P0, R20, R14, RZ ;  /* 0x0000000e140e7210 */ /* 0x000fe40007f1e0ff */
[----:B------:R-:W-:Y:S02]  /*16d0*/  SHF.R.S32.HI R20, RZ, 0x1f, R20 ;  /* 0x0000001fff147819 */ /* 0x000fe40000011414 */
[----:B------:R-:W-:Y:S02]  /*16e0*/  SHF.R.U32.HI R17, RZ, 0x3, R17 ;  /* 0x00000003ff117819 */ /* 0x000fe40000011611 */
[----:B------:R-:W-:Y:S01]  /*16f0*/  SHF.R.S32.HI R7, RZ, 0x1f, R6 ;  /* 0x0000001fff077819 */ /* 0x000fe20000011406 */
[----:B------:R-:W-:Y:S01]  /*1700*/  IMAD.X R19, R20, 0x1, R4, P2 ;  /* 0x0000000114137824 */ /* 0x000fe200010e0604 */
[----:B------:R-:W-:Y:S01]  /*1710*/  IADD3 R4, R6, 0x20, RZ ;  /* 0x0000002006047810 */ /* 0x000fe20007ffe0ff */
[C---:B------:R-:W-:Y:S01]  /*1720*/  IMAD.X R15, R20.reuse, 0x1, R15, P0 ;  /* 0x00000001140f7824 */ /* 0x040fe200000e060f */
[----:B------:R-:W-:Y:S01]  /*1730*/  LOP3.LUT R21, R21, R17, RZ, 0x3c, !PT ;  /* 0x0000001115157212 */ /* 0x000fe200078e3cff */
[----:B------:R-:W-:Y:S01]  /*1740*/  IMAD.X R17, R20, 0x1, R13, P1 ;  /* 0x0000000114117824 */ /* 0x000fe200008e060d */
[----:B------:R-:W-:Y:S01]  /*1750*/  IADD3 R8, P0, R6, R8, RZ ;  /* 0x0000000806087210 */ /* 0x000fe20007f1e0ff */
[----:B------:R-:W-:Y:S01]  /*1760*/  IMAD.WIDE R10, R10, 0x40, R6 ;  /* 0x000000400a0a7825 */ /* 0x000fe200078e0206 */
[----:B------:R-:W-:-:S02]  /*1770*/  SHF.R.S32.HI R13, RZ, 0x1f, R12 ;  /* 0x0000001fff0d7819 */ /* 0x000fc4000001140c */
[-C--:B------:R-:W-:Y:S01]  /*1780*/  ISETP.GE.AND P2, PT, R6, R139.reuse, PT ;  /* 0x0000008b0600720c */ /* 0x080fe20003f46270 */
[C---:B------:R-:W-:Y:S01]  /*1790*/  IMAD.X R5, R7.reuse, 0x1, R5, P0 ;  /* 0x0000000107057824 */ /* 0x040fe200000e0605 */
[----:B------:R-:W-:Y:S01]  /*17a0*/  ISETP.GE.AND P4, PT, R4, R139, PT ;  /* 0x0000008b0400720c */ /* 0x000fe20003f86270 */
[----:B------:R-:W-:Y:S01]  /*17b0*/  IMAD R7, R7, c[0x0][0x198], RZ ;  /* 0x0000660007077a24 */ /* 0x000fe200078e02ff */
[----:B------:R-:W-:Y:S01]  /*17c0*/  LEA.HI R2, R2, R72, RZ, 0x4 ;  /* 0x0000004802027211 */ /* 0x000fe200078f20ff */
[----:B------:R-:W-:Y:S01]  /*17d0*/  IMAD R13, R13, c[0x0][0x1a8], RZ ;  /* 0x00006a000d0d7a24 */ /* 0x000fe200078e02ff */
[----:B------:R-:W-:Y:S01]  /*17e0*/  LEA.HI R147, R3, R140, RZ, 0x1 ;  /* 0x0000008c03937211 */ /* 0x000fe200078f08ff */
[----:B------:R-:W-:Y:S01]  /*17f0*/  IMAD R7, R6, c[0x0][0x19c], R7 ;  /* 0x0000670006077a24 */ /* 0x000fe200078e0207 */
[----:B------:R-:W-:Y:S01]  /*1800*/  LOP3.LUT R95, R2, 0xfffffff0, RZ, 0xc0, !PT ;  /* 0xfffffff0025f7812 */ /* 0x000fe200078ec0ff */
[----:B------:R-:W-:Y:S01]  /*1810*/  IMAD.WIDE.U32 R18, R6, c[0x0][0x198], R18 ;  /* 0x0000660006127a25 */ /* 0x000fe200078e0012 */
[----:B------:R-:W-:-:S02]  /*1820*/  SHF.R.S32.HI R2, RZ, 0x4, R2 ;  /* 0x00000004ff027819 */ /* 0x000fc40000011402 */
[----:B------:R-:W-:Y:S01]  /*1830*/  LOP3.LUT R147, R147, 0xfffffffe, RZ, 0xc0, !PT ;  /* 0xfffffffe93937812 */ /* 0x000fe200078ec0ff */
[C---:B------:R-:W-:Y:S02]  /*1840*/  IMAD R13, R12.reuse, c[0x0][0x1ac], R13 ;  /* 0x00006b000c0d7a24 */ /* 0x040fe400078e020d */
[----:B------:R-:W-:-:S04]  /*1850*/  IMAD.WIDE.U32 R14, R12, c[0x0][0x1a8], R14 ;  /* 0x00006a000c0e7a25 */ /* 0x000fc800078e000e */
[----:B------:R-:W-:Y:S02]  /*1860*/  IMAD.IADD R88, R19, 0x1, R7 ;  /* 0x0000000113587824 */ /* 0x000fe400078e0207 */
[----:B------:R-:W-:Y:S01]  /*1870*/  IMAD.WIDE.U32 R16, R9, c[0x0][0x1b8], R16 ;  /* 0x00006e0009107a25 */ /* 0x000fe200078e0010 */
[----:B------:R-:W-:-:S03]  /*1880*/  @!P4 IADD3 R9, P0, R10, 0x20, RZ ;  /* 0x000000200a09c810 */ /* 0x000fc60007f1e0ff */
[----:B------:R-:W-:Y:S02]  /*1890*/  @!P2 IMAD R7, R11, c[0x0][0x190], RZ ;  /* 0x000064000b07aa24 */ /* 0x000fe400078e02ff */
[----:B------:R-:W-:Y:S02]  /*18a0*/  IMAD.IADD R15, R15, 0x1, R13 ;  /* 0x000000010f0f7824 */ /* 0x000fe400078e020d */
[----:B------:R-:W-:Y:S02]  /*18b0*/  IMAD.MOV.U32 R89, RZ, RZ, R18 ;  /* 0x000000ffff597224 */ /* 0x000fe400078e0012 */
[----:B------:R-:W-:Y:S02]  /*18c0*/  IMAD.IADD R17, R17, 0x1, R0 ;  /* 0x0000000111117824 */ /* 0x000fe400078e0200 */
[C---:B------:R-:W-:Y:S02]  /*18d0*/  @!P2 IMAD R7, R10.reuse, c[0x0][0x194], R7 ;  /* 0x000065000a07aa24 */ /* 0x040fe400078e0207 */
[----:B------:R-:W-:-:S04]  /*18e0*/  @!P2 IMAD.WIDE.U32 R18, R10, c[0x0][0x190], R14 ;  /* 0x000064000a12aa25 */ /* 0x000fc800078e000e */
[----:B------:R-:W-:Y:S02]  /*18f0*/  IMAD.SHL.U32 R0, R144, 0x80, RZ ;  /* 0x0000008090007824 */ /* 0x000fe400078e00ff */
[----:B------:R-:W-:Y:S02]  /*1900*/  IMAD R142, R5, c[0x0][0x1a0], RZ ;  /* 0x00006800058e7a24 */ /* 0x000fe400078e02ff */
[----:B------:R-:W-:Y:S01]  /*1910*/  @!P4 IMAD.X R11, RZ, RZ, R11, P0 ;  /* 0x000000ffff0bc224 */ /* 0x000fe200000e060b */
[----:B------:R-:W-:Y:S01]  /*1920*/  @!P2 LEA R12, P0, R18, c[0x0][0x160], 0x1 ;  /* 0x00005800120caa11 */ /* 0x000fe200078008ff */
[----:B------:R-:W-:Y:S02]  /*1930*/  @!P2 IMAD.IADD R5, R19, 0x1, R7 ;  /* 0x000000011305a824 */ /* 0x000fe400078e0207 */
[----:B------:R-:W-:Y:S02]  /*1940*/  IMAD.IADD R7, R91, 0x1, -R0 ;  /* 0x000000015b077824 */ /* 0x000fe400078e0a00 */
[----:B------:R-:W-:Y:S01]  /*1950*/  IMAD R142, R8, c[0x0][0x1a4], R142 ;  /* 0x00006900088e7a24 */ /* 0x000fe200078e028e */
[----:B------:R-:W-:Y:S01]  /*1960*/  @!P2 LEA.HI.X R13, R18, c[0x0][0x164], R5, 0x1, P0 ;  /* 0x00005900120daa11 */ /* 0x000fe200000f0c05 */
[----:B------:R-:W-:Y:S01]  /*1970*/  IMAD.WIDE.U32 R16, R8, c[0x0][0x1a0], R16 ;  /* 0x0000680008107a25 */ /* 0x000fe200078e0010 */
[----:B------:R-:W-:-:S02]  /*1980*/  ISETP.GE.AND P1, PT, R4, R7, PT ;  /* 0x000000070400720c */ /* 0x000fc40003f26270 */
[-C--:B------:R-:W-:Y:S01]  /*1990*/  ISETP.GE.AND P5, PT, R6, R7.reuse, PT ;  /* 0x000000070600720c */ /* 0x080fe20003fa6270 */
[----:B------:R-:W-:Y:S01]  /*19a0*/  @!P4 IMAD R8, R11, c[0x0][0x190], RZ ;  /* 0x000064000b08ca24 */ /* 0x000fe200078e02ff */
[----:B------:R-:W-:Y:S01]  /*19b0*/  LEA R143, P0, R16, c[0x0][0x170], 0x1 ;  /* 0x00005c00108f7a11 */ /* 0x000fe200078008ff */
[----:B------:R-:W-:Y:S02]  /*19c0*/  IMAD.IADD R142, R17, 0x1, R142 ;  /* 0x00000001118e7824 */ /* 0x000fe400078e028e */
[C---:B------:R-:W-:Y:S02]  /*19d0*/  @!P4 IMAD R8, R9.reuse, c[0x0][0x194], R8 ;  /* 0x000065000908ca24 */ /* 0x040fe400078e0208 */
[----:B------:R-:W-:Y:S01]  /*19e0*/  @!P4 IMAD.WIDE.U32 R10, R9, c[0x0][0x190], R14 ;  /* 0x00006400090aca25 */ /* 0x000fe200078e000e */
[----:B------:R-:W-:Y:S02]  /*19f0*/  IADD3 R9, R6, 0x40, RZ ;  /* 0x0000004006097810 */ /* 0x000fe40007ffe0ff */
[----:B------:R-:W-:Y:S01]  /*1a00*/  LEA.HI.X R142, R16, c[0x0][0x174], R142, 0x1, P0 ;  /* 0x00005d00108e7a11 */ /* 0x000fe200000f0c8e */
[----:B------:R-:W-:Y:S01]  /*1a10*/  IMAD.U32 R145, R145, 0x20, R21 ;  /* 0x0000002091917824 */ /* 0x000fe200078e0015 */
[----:B------:R-:W-:Y:S01]  /*1a20*/  ISETP.GE.AND P0, PT, R9, R7, PT ;  /* 0x000000070900720c */ /* 0x000fe20003f06270 */
[----:B------:R-:W-:Y:S01]  /*1a30*/  @!P4 IMAD.IADD R8, R11, 0x1, R8 ;  /* 0x000000010b08c824 */ /* 0x000fe200078e0208 */
[----:B------:R-:W-:Y:S01]  /*1a40*/  @!P4 LEA R16, P3, R10, c[0x0][0x160], 0x1 ;  /* 0x000058000a10ca11 */ /* 0x000fe200078608ff */
[----:B------:R-:W-:-:S02]  /*1a50*/  IMAD.SHL.U32 R145, R145, 0x2, RZ ;  /* 0x0000000291917824 */ /* 0x000fc400078e00ff */
[----:B------:R-:W-:Y:S01]  /*1a60*/  IMAD.MOV.U32 R5, RZ, RZ, c[0x0][0x19c] ;  /* 0x00006700ff057624 */ /* 0x000fe200078e00ff */
[----:B------:R-:W-:Y:S01]  /*1a70*/  @!P4 LEA.HI.X R17, R10, c[0x0][0x164], R8, 0x1, P3 ;  /* 0x000059000a11ca11 */ /* 0x000fe200018f0c08 */
[----:B------:R-:W-:Y:S01]  /*1a80*/  IMAD.WIDE.U32 R18, R84, 0x40, RZ ;  /* 0x0000004054127825 */ /* 0x000fe200078e00ff */
[----:B------:R-:W-:Y:S01]  /*1a90*/  @!PT LDS RZ, [RZ] ;  /* 0x00000000fffff984 */ /* 0x000fe20000000800 */
[----:B------:R-:W-:Y:S01]  /*1aa0*/  @!PT LDS RZ, [RZ] ;  /* 0x00000000fffff984 */ /* 0x000fe20000000800 */
[----:B------:R-:W-:Y:S01]  /*1ab0*/  @!PT LDS RZ, [RZ] ;  /* 0x00000000fffff984 */ /* 0x000fe20000000800 */
[----:B------:R1:W-:Y:S03]  /*1ac0*/  @!P2 LDGSTS.E.BYPASS.LTC128B.128 [R145], [R12.64] ;  /* 0x000000000c91afae */ /* 0x0003e6000b901d4c */
[----:B------:R-:W-:Y:S01]  /*1ad0*/  IMAD.SHL.U32 R10, R5, 0x40, RZ ;  /* 0x00000040050a7824 */ /* 0x000fe200078e00ff */
[----:B------:R2:W-:Y:S01]  /*1ae0*/  @!P4 LDGSTS.E.BYPASS.LTC128B.128 [R145+0x800], [R16.64] ;  /* 0x008000001091cfae */ /* 0x0005e2000b901d4c */
[----:B------:R-:W-:Y:S02]  /*1af0*/  IMAD.IADD R95, R72, 0x1, -R95 ;  /* 0x00000001485f7824 */ /* 0x000fe400078e0a5f */
[----:B------:R-:W-:Y:S01]  /*1b00*/  IMAD.IADD R147, R140, 0x1, -R147 ;  /* 0x000000018c937824 */ /* 0x000fe200078e0a93 */
[----:B-1----:R-:W-:-:S04]  /*1b10*/  @!P1 LEA R12, P2, R84, R89, 0x5 ;  /* 0x00000059540c9211 */ /* 0x002fc800078428ff */
[----:B------:R-:W-:Y:S02]  /*1b20*/  @!P1 LEA.HI.X R11, R84, R88, R5, 0x5, P2 ;  /* 0x00000058540b9211 */ /* 0x000fe400010f2c05 */
[C---:B------:R-:W-:Y:S02]  /*1b30*/  @!P1 LEA R14, P3, R12.reuse, c[0x0][0x168], 0x1 ;  /* 0x00005a000c0e9a11 */ /* 0x040fe400078608ff */
[C---:B------:R-:W-:Y:S02]  /*1b40*/  @!P0 IADD3 R8, P2, R89.reuse, R18, RZ ;  /* 0x0000001259088210 */ /* 0x040fe40007f5e0ff */
[----:B------:R-:W-:Y:S02]  /*1b50*/  @!P1 LEA.HI.X R15, R12, c[0x0][0x16c], R11, 0x1, P3 ;  /* 0x00005b000c0f9a11 */ /* 0x000fe400018f0c0b */
[----:B------:R-:W-:Y:S02]  /*1b60*/  @!P0 IADD3.X R11, R88, R19, R10, P2, !PT ;  /* 0x00000013580b8210 */ /* 0x000fe400017fe40a */
[----:B------:R-:W-:-:S02]  /*1b70*/  @!P5 LEA R12, P3, R89, c[0x0][0x168], 0x1 ;  /* 0x00005a00590cda11 */ /* 0x000fc400078608ff */
[C---:B------:R-:W-:Y:S02]  /*1b80*/  @!P0 LEA R10, P4, R8.reuse, c[0x0][0x168], 0x1 ;  /* 0x00005a00080a8a11 */ /* 0x040fe400078808ff */
[----:B------:R-:W-:Y:S02]  /*1b90*/  @!P5 LEA.HI.X R13, R89, c[0x0][0x16c], R88, 0x1, P3 ;  /* 0x00005b00590dda11 */ /* 0x000fe400018f0c58 */
[----:B------:R-:W-:Y:S02]  /*1ba0*/  @!P0 LEA.HI.X R11, R8, c[0x0][0x16c], R11, 0x1, P4 ;  /* 0x00005b00080b8a11 */ /* 0x000fe400020f0c0b */
[CC--:B------:R-:W-:Y:S01]  /*1bb0*/  ISETP.GE.AND P4, PT, R6.reuse, R7.reuse, PT ;  /* 0x000000070600720c */ /* 0x0c0fe20003f86270 */
[----:B------:R1:W-:Y:S01]  /*1bc0*/  @!P5 LDGSTS.E.BYPASS.LTC128B.128 [R145+0x1000], [R12.64] ;  /* 0x010000000c91dfae */ /* 0x0003e2000b901d4c */
[----:B------:R-:W-:Y:S02]  /*1bd0*/  IADD3 R6, R6, 0x60, RZ ;  /* 0x0000006006067810 */ /* 0x000fe40007ffe0ff */
[----:B------:R-:W-:Y:S01]  /*1be0*/  LEA.HI R8, R2, R2, RZ, 0x1 ;  /* 0x0000000202087211 */ /* 0x000fe200078f08ff */
[----:B------:R3:W-:Y:S01]  /*1bf0*/  @!P1 LDGSTS.E.BYPASS.LTC128B.128 [R145+0x1800], [R14.64] ;  /* 0x018000000e919fae */ /* 0x0007e2000b901d4c */
[----:B------:R-:W-:-:S02]  /*1c00*/  ISETP.GE.AND P5, PT, R6, R7, PT ;  /* 0x000000070600720c */ /* 0x000fc40003fa6270 */
[-C--:B------:R-:W-:Y:S01]  /*1c10*/  ISETP.GE.AND P3, PT, R4, R7.reuse, PT ;  /* 0x000000070400720c */ /* 0x080fe20003f66270 */
[----:B------:R4:W-:Y:S01]  /*1c20*/  @!P0 LDGSTS.E.BYPASS.LTC128B.128 [R145+0x2000], [R10.64] ;  /* 0x020000000a918fae */ /* 0x0009e2000b901d4c */
[----:B------:R-:W-:Y:S02]  /*1c30*/  ISETP.GE.AND P2, PT, R9, R7, PT ;  /* 0x000000070900720c */ /* 0x000fe40003f46270 */
[----:B------:R-:W-:Y:S02]  /*1c40*/  LEA.HI R4, R95, R95, RZ, 0x1 ;  /* 0x0000005f5f047211 */ /* 0x000fe400078f08ff */
[----:B------:R-:W-:Y:S02]  /*1c50*/  LOP3.LUT R9, R3, 0xfffffff8, RZ, 0xc0, !PT ;  /* 0xfffffff803097812 */ /* 0x000fe400078ec0ff */
[----:B------:R-:W-:Y:S02]  /*1c60*/  LOP3.LUT R8, R8, 0xfffffffe, RZ, 0xc0, !PT ;  /* 0xfffffffe08087812 */ /* 0x000fe400078ec0ff */
[----:B------:R-:W-:Y:S01]  /*1c70*/  ISETP.GE.AND P1, PT, R6, R7, PT ;  /* 0x000000070600720c */ /* 0x000fe20003f26270 */
[----:B------:R-:W-:Y:S01]  /*1c80*/  IMAD.IADD R9, R72, 0x1, -R9 ;  /* 0x0000000148097824 */ /* 0x000fe200078e0a09 */
[----:B------:R-:W-:Y:S01]  /*1c90*/  SHF.R.S32.HI R7, RZ, 0x1f, R95 ;  /* 0x0000001fff077819 */ /* 0x000fe2000001145f */
[----:B------:R-:W-:Y:S01]  /*1ca0*/  IMAD.IADD R136, R2, 0x1, -R8 ;  /* 0x0000000102887824 */ /* 0x000fe200078e0a08 */
[----:B------:R-:W-:Y:S01]  /*1cb0*/  LOP3.LUT R6, R4, 0x7fffffe, RZ, 0xc0, !PT ;  /* 0x07fffffe04067812 */ /* 0x000fe200078ec0ff */
[----:B------:R-:W-:Y:S01]  /*1cc0*/  @!P5 IMAD R3, R5, 0x60, RZ ;  /* 0x000000600503d824 */ /* 0x000fe200078e02ff */
[----:B------:R-:W-:Y:S01]  /*1cd0*/  LEA.HI R2, R7, R95, RZ, 0x3 ;  /* 0x0000005f07027211 */ /* 0x000fe200078f18ff */
[----:B------:R-:W-:Y:S01]  /*1ce0*/  @!P5 IMAD.MOV.U32 R7, RZ, RZ, R88 ;  /* 0x000000ffff07d224 */ /* 0x000fe200078e0058 */
[----:B------:R-:W-:Y:S01]  /*1cf0*/  LEA.HI R146, R9, R9, RZ, 0x1 ;  /* 0x0000000909927211 */ /* 0x000fe200078f08ff */
[----:B------:R-:W-:Y:S01]  /*1d00*/  IMAD.IADD R95, R95, 0x1, -R6 ;  /* 0x000000015f5f7824 */ /* 0x000fe200078e0a06 */
[--C-:B------:R-:W-:Y:S01]  /*1d10*/  SHF.R.S32.HI R8, RZ, 0x1, R4.reuse ;  /* 0x00000001ff087819 */ /* 0x100fe20000011404 */
[----:B------:R-:W-:Y:S01]  /*1d20*/  @!P5 IMAD.MOV.U32 R6, RZ, RZ, R89 ;  /* 0x000000ffff06d224 */ /* 0x000fe200078e0059 */
[----:B------:R-:W-:Y:S01]  /*1d30*/  SHF.R.S32.HI R5, RZ, 0x1f, R4 ;  /* 0x0000001fff057819 */ /* 0x000fe20000011404 */
[----:B------:R-:W-:Y:S01]  /*1d40*/  IMAD.SHL.U32 R86, R2, 0x20, RZ ;  /* 0x0000002002567824 */ /* 0x000fe200078e00ff */
[----:B------:R-:W-:Y:S01]  /*1d50*/  SHF.R.S32.HI R148, RZ, 0x1, R146 ;  /* 0x00000001ff947819 */ /* 0x000fe20000011492 */
[----:B-1----:R-:W-:Y:S01]  /*1d60*/  @!P4 IMAD.MOV.U32 R12, RZ, RZ, R143 ;  /* 0x000000ffff0cc224 */ /* 0x002fe200078e008f */
[----:B------:R-:W-:Y:S01]  /*1d70*/  LOP3.LUT R146, R146, 0xfffffffe, RZ, 0xc0, !PT ;  /* 0xfffffffe92927812 */ /* 0x000fe200078ec0ff */
[----:B------:R-:W-:Y:S01]  /*1d80*/  @!P4 IMAD.MOV.U32 R13, RZ, RZ, R142 ;  /* 0x000000ffff0dc224 */ /* 0x000fe200078e008e */
[----:B------:R-:W-:Y:S01]  /*1d90*/  LEA.HI R5, R5, R8, RZ, 0x2 ;  /* 0x0000000805057211 */ /* 0x000fe200078f10ff */
[----:B----4-:R-:W-:Y:S01]  /*1da0*/  @!P5 IMAD.WIDE.U32 R10, R84, 0x60, R6 ;  /* 0x00000060540ad825 */ /* 0x010fe200078e0006 */
[----:B------:R-:W-:-:S03]  /*1db0*/  LOP3.LUT R86, R86, 0xffffff00, RZ, 0xc0, !PT ;  /* 0xffffff0056567812 */ /* 0x000fc600078ec0ff */
[----:B------:R-:W-:Y:S01]  /*1dc0*/  @!P5 IMAD.IADD R3, R11, 0x1, R3 ;  /* 0x000000010b03d824 */ /* 0x000fe200078e0203 */
[----:B------:R-:W-:Y:S01]  /*1dd0*/  @!P5 LEA R4, P0, R10, c[0x0][0x168], 0x1 ;  /* 0x00005a000a04da11 */ /* 0x000fe200078008ff */
[----:B------:R-:W-:Y:S01]  /*1de0*/  IMAD.IADD R146, R9, 0x1, -R146 ;  /* 0x0000000109927824 */ /* 0x000fe200078e0a92 */
[----:B------:R-:W-:Y:S01]  /*1df0*/  LOP3.LUT R9, R5, 0xfffffffc, RZ, 0xc0, !PT ;  /* 0xfffffffc05097812 */ /* 0x000fe200078ec0ff */
[----:B------:R-:W-:Y:S01]  /*1e00*/  IMAD.SHL.U32 R7, R148, 0x40, RZ ;  /* 0x0000004094077824 */ /* 0x000fe200078e00ff */
[----:B------:R-:W-:Y:S01]  /*1e10*/  @!P5 LEA.HI.X R5, R10, c[0x0][0x16c], R3, 0x1, P0 ;  /* 0x00005b000a05da11 */ /* 0x000fe200000f0c03 */
[----:B------:R-:W-:Y:S02]  /*1e20*/  IMAD.SHL.U32 R6, R147, 0x8, RZ ;  /* 0x0000000893067824 */ /* 0x000fe400078e00ff */
[----:B------:R-:W-:Y:S01]  /*1e30*/  IMAD.IADD R3, R8, 0x1, -R9 ;  /* 0x0000000108037824 */ /* 0x000fe200078e0a09 */
[----:B------:R-:W-:Y:S01]  /*1e40*/  LOP3.LUT R7, R7, 0xc0, RZ, 0xc0, !PT ;  /* 0x000000c007077812 */ /* 0x000fe200078ec0ff */
[----:B------:R1:W-:Y:S01]  /*1e50*/  @!P5 LDGSTS.E.BYPASS.LTC128B.128 [R145+0x2800], [R4.64] ;  /* 0x028000000491dfae */ /* 0x0003e2000b901d4c */
[----:B------:R-:W-:-:S02]  /*1e60*/  IMAD.MOV.U32 R8, RZ, RZ, 0x5 ;  /* 0x00000005ff087424 */ /* 0x000fc400078e00ff */
[----:B------:R-:W-:Y:S01]  /*1e70*/  LOP3.LUT R6, R7, 0x8, R6, 0xf8, !PT ;  /* 0x0000000807067812 */ /* 0x000fe200078ef806 */
[----:B------:R-:W0:Y:S01]  /*1e80*/  LDGDEPBAR ;  /* 0x00000000000079af */ /* 0x000e220000000000 */
[----:B------:R-:W-:Y:S01]  /*1e90*/  SHF.R.U32.HI R7, RZ, 0x3, R7 ;  /* 0x00000003ff077819 */ /* 0x000fe20000011607 */
[----:B------:R-:W-:Y:S02]  /*1ea0*/  IMAD.SHL.U32 R2, R3, 0x40, RZ ;  /* 0x0000004003027824 */ /* 0x000fe400078e00ff */
[----:B------:R-:W-:Y:S01]  /*1eb0*/  @!P1 IMAD.MOV.U32 R10, RZ, RZ, R143 ;  /* 0x000000ffff0a9224 */ /* 0x000fe200078e008f */
[----:B------:R-:W-:Y:S01]  /*1ec0*/  LOP3.LUT R9, R6, R7, RZ, 0x3c, !PT ;  /* 0x0000000706097212 */ /* 0x000fe200078e3cff */
[----:B------:R-:W-:Y:S01]  /*1ed0*/  IMAD.SHL.U32 R7, R136, 0x8, RZ ;  /* 0x0000000888077824 */ /* 0x000fe200078e00ff */
[----:B------:R-:W-:Y:S01]  /*1ee0*/  LOP3.LUT R2, R2, 0xc0, RZ, 0xc0, !PT ;  /* 0x000000c002027812 */ /* 0x000fe200078ec0ff */
[----:B------:R-:W-:Y:S02]  /*1ef0*/  IMAD.SHL.U32 R6, R94, 0x20, RZ ;  /* 0x000000205e067824 */ /* 0x000fe400078e00ff */
[----:B------:R-:W-:Y:S01]  /*1f00*/  @!P1 IMAD.MOV.U32 R11, RZ, RZ, R142 ;  /* 0x000000ffff0b9224 */ /* 0x000fe200078e008e */
[----:B------:R-:W-:Y:S01]  /*1f10*/  LOP3.LUT R7, R2, 0x8, R7, 0xf8, !PT ;  /* 0x0000000802077812 */ /* 0x000fe200078ef807 */
[----:B------:R-:W-:Y:S01]  /*1f20*/  IMAD R136, R136, 0x8, R146 ;  /* 0x0000000888887824 */ /* 0x000fe200078e0292 */
[----:B------:R-:W-:Y:S01]  /*1f30*/  SHF.R.U32.HI R2, RZ, 0x3, R2 ;  /* 0x00000003ff027819 */ /* 0x000fe20000011602 */
[----:B------:R-:W-:-:S03]  /*1f40*/  @!P1 IMAD.WIDE.U32 R10, R94, 0xc0, R10 ;  /* 0x000000c05e0a9825 */ /* 0x000fc600078e000a */
[----:B------:R-:W-:Y:S01]  /*1f50*/  LOP3.LUT R2, R7, R2, RZ, 0x3c, !PT ;  /* 0x0000000207027212 */ /* 0x000fe200078e3cff */
[----:B------:R-:W-:Y:S02]  /*1f60*/  IMAD R7, R154, 0x200, R86 ;  /* 0x000002009a077824 */ /* 0x000fe400078e0256 */
[----:B------:R-:W-:Y:S02]  /*1f70*/  IMAD.U32 R136, R136, 0x20, R9 ;  /* 0x0000002088887824 */ /* 0x000fe400078e0009 */
[----:B------:R-:W-:Y:S01]  /*1f80*/  IMAD R7, R95, 0x20, R7 ;  /* 0x000000205f077824 */ /* 0x000fe200078e0207 */
[----:B-1----:R-:W-:Y:S01]  /*1f90*/  SHF.L.U64.HI R4, R94, R8, c[0x0][0x1a4] ;  /* 0x000069005e047619 */ /* 0x002fe20000010208 */
[----:B------:R-:W-:-:S04]  /*1fa0*/  DEPBAR.LE SB0, 0x0 ;  /* 0x000080000000791a */ /* 0x000fc80000000000 */
[----:B------:R-:W-:Y:S01]  /*1fb0*/  BAR.SYNC.DEFER_BLOCKING 0x0 ;  /* 0x0000000000007b1d */ /* 0x000fe20000010000 */
[-C--:B------:R-:W-:Y:S01]  /*1fc0*/  @!P3 LEA R8, P0, R6, R143.reuse, 0x1 ;  /* 0x0000008f0608b211 */ /* 0x080fe200078008ff */
[----:B------:R-:W-:Y:S02]  /*1fd0*/  @!P1 IMAD.MOV.U32 R5, RZ, RZ, c[0x0][0x1a4] ;  /* 0x00006900ff059624 */ /* 0x000fe400078e00ff */
[----:B------:R-:W-:Y:S01]  /*1fe0*/  IMAD.IADD R138, R2, 0x1, R7 ;  /* 0x00000001028a7824 */ /* 0x000fe200078e0207 */
[----:B------:R-:W-:Y:S01]  /*1ff0*/  @!P3 LEA.HI.X R9, R6, R142, R4, 0x1, P0 ;  /* 0x0000008e0609b211 */ /* 0x000fe200000f0c04 */
[----:B------:R-:W-:Y:S02]  /*2000*/  @!P1 IMAD R5, R5, 0xc0, RZ ;  /* 0x000000c005059824 */ /* 0x000fe400078e02ff */
[----:B------:R-:W-:Y:S01]  /*2010*/  @!P1 IMAD.MOV.U32 R4, RZ, RZ, R10 ;  /* 0x000000ffff049224 */ /* 0x000fe200078e000a */
[----:B------:R-:W-:Y:S01]  /*2020*/  @!P2 LEA R10, P0, R94, R143, 0x7 ;  /* 0x0000008f5e0aa211 */ /* 0x000fe200078038ff */
[----:B------:R-:W-:-:S02]  /*2030*/  @!P2 IMAD.MOV.U32 R6, RZ, RZ, c[0x0][0x1a4] ;  /* 0x00006900ff06a624 */ /* 0x000fc400078e00ff */
[----:B------:R-:W-:Y:S02]  /*2040*/  @!P1 IMAD.IADD R5, R11, 0x1, R5 ;  /* 0x000000010b059824 */ /* 0x000fe400078e0205 */
[----:B------:R-:W-:Y:S01]  /*2050*/  IMAD.SHL.U32 R136, R136, 0x2, RZ ;  /* 0x0000000288887824 */ /* 0x000fe200078e00ff */
[----:B------:R-:W-:Y:S01]  /*2060*/  @!P2 LEA.HI.X R11, R94, R142, R6, 0x7, P0 ;  /* 0x0000008e5e0ba211 */ /* 0x000fe200000f3c06 */
[----:B------:R-:W-:Y:S01]  /*2070*/  IMAD.SHL.U32 R138, R138, 0x2, RZ ;  /* 0x000000028a8a7824 */ /* 0x000fe200078e00ff */
[----:B------:R-:W-:Y:S01]  /*2080*/  LOP3.LUT P0, RZ, R148, 0x2, RZ, 0xc0, !PT ;  /* 0x0000000294ff7812 */ /* 0x000fe2000780c0ff */
[----:B------:R-:W-:Y:S01]  /*2090*/  IMAD R86, R95, 0x20, R86 ;  /* 0x000000205f567824 */ /* 0x000fe200078e0256 */
[----:B------:R-:W-:Y:S01]  /*20a0*/  IADD3 R135, R136, 0x1020, RZ ;  /* 0x0000102088877810 */ /* 0x000fe20007ffe0ff */
        /* <DEDUP_REMOVED lines=25> */
[----:B------:R-:W-:Y:S01]  /*2240*/  SEL R3, R3, 0xfffffff0, !P1 ;  /* 0xfffffff003037807 */ /* 0x000fe20004800000 */
[----:B--2---:R-:W2:Y:S04]  /*2250*/  LDSM.16.M88.4 R16, [R136+0x1000] ;  /* 0x001000008810783b */ /* 0x004ea80000000200 */
[----:B------:R-:W-:Y:S01]  /*2260*/  IMAD R137, R3, 0x2, R138 ;  /* 0x0000000203897824 */ /* 0x000fe200078e028a */
[----:B------:R-:W-:Y:S04]  /*2270*/  LDSM.16.M88.4 R60, [R136+0x1800] ;  /* 0x00180000883c783b */ /* 0x000fe80000000200 */
[----:B------:R-:W-:Y:S04]  /*2280*/  LDSM.16.M88.4 R76, [R137] ;  /* 0x00000000894c783b */ /* 0x000fe80000000200 */
[----:B-1----:R-:W3:Y:S04]  /*2290*/  LDSM.16.M88.4 R8, [R136+0x1400] ;  /* 0x001400008808783b */ /* 0x002ee80000000200 */
[----:B------:R-:W-:Y:S01]  /*22a0*/  LDSM.16.M88.4 R52, [R136+0x1c00] ;  /* 0x001c00008834783b */ /* 0x000fe20000000200 */
[----:B----4-:R-:W-:-:S03]  /*22b0*/  IADD3 R4, R136, 0x1000, RZ ;  /* 0x0000100088047810 */ /* 0x010fc60007ffe0ff */
[----:B------:R-:W-:Y:S01]  /*22c0*/  LDSM.16.M88.4 R44, [R136+0x2000] ;  /* 0x00200000882c783b */ /* 0x000fe20000000200 */
[----:B------:R-:W-:-:S03]  /*22d0*/  @P0 IADD3 R135, R4, -0x20, RZ ;  /* 0xffffffe004870810 */ /* 0x000fc60007ffe0ff */
[----:B------:R-:W-:Y:S01]  /*22e0*/  LDSM.16.M88.4 R36, [R136+0x2400] ;  /* 0x002400008824783b */ /* 0x000fe20000000200 */
[----:B------:R-:W-:-:S03]  /*22f0*/  IADD3 R132, R135, 0x400, RZ ;  /* 0x0000040087847810 */ /* 0x000fc60007ffe0ff */
[----:B------:R-:W1:Y:S01]  /*2300*/  LDSM.16.M88.4 R24, [R135] ;  /* 0x000000008718783b */ /* 0x000e620000000200 */
[C---:B------:R-:W-:Y:S02]  /*2310*/  IADD3 R131, R135.reuse, 0x800, RZ ;  /* 0x0000080087837810 */ /* 0x040fe40007ffe0ff */
[C---:B------:R-:W-:Y:S01]  /*2320*/  IADD3 R130, R135.reuse, 0xc00, RZ ;  /* 0x00000c0087827810 */ /* 0x040fe20007ffe0ff */
[----:B------:R-:W4:Y:S01]  /*2330*/  LDSM.16.M88.4 R28, [R136+0x2800] ;  /* 0x00280000881c783b */ /* 0x000f220000000200 */
[C---:B------:R-:W-:Y:S02]  /*2340*/  IADD3 R129, R135.reuse, 0x1000, RZ ;  /* 0x0000100087817810 */ /* 0x040fe40007ffe0ff */
[----:B------:R-:W-:Y:S01]  /*2350*/  IADD3 R128, R135, 0x1400, RZ ;  /* 0x0000140087807810 */ /* 0x000fe20007ffe0ff */
[----:B------:R-:W4:Y:S01]  /*2360*/  LDSM.16.M88.4 R80, [R135+0x400] ;  /* 0x000400008750783b */ /* 0x000f220000000200 */
[C---:B--2---:R-:W-:Y:S03]  /*2370*/  HMMA.16816.F32.BF16 R4, R20.reuse, R16, RZ ;  /* 0x000000101404723c */ /* 0x044fe600000418ff */
[----:B------:R-:W2:Y:S04]  /*2380*/  LDSM.16.M88.4 R68, [R136+0x2c00] ;  /* 0x002c00008844783b */ /* 0x000ea80000000200 */
[----:B------:R-:W0:Y:S01]  /*2390*/  LDGDEPBAR ;  /* 0x00000000000079af */ /* 0x000e220000000000 */
[C---:B------:R-:W-:Y:S08]  /*23a0*/  HMMA.16816.F32.BF16 R16, R20.reuse, R18, RZ ;  /* 0x000000121410723c */ /* 0x040ff000000418ff */
[C---:B---3--:R-:W-:Y:S08]  /*23b0*/  HMMA.16816.F32.BF16 R12, R20.reuse, R8, RZ ;  /* 0x00000008140c723c */ /* 0x048ff000000418ff */
[----:B------:R-:W-:Y:S08]  /*23c0*/  HMMA.16816.F32.BF16 R8, R20, R10, RZ ;  /* 0x0000000a1408723c */ /* 0x000ff000000418ff */
[C---:B-1----:R-:W-:Y:S07]  /*23d0*/  HMMA.16816.F32.BF16 R4, R76.reuse, R24, R4 ;  /* 0x000000184c04723c */ /* 0x042fee0000041804 */
[----:B------:R-:W-:Y:S01]  /*23e0*/  LOP3.LUT R25, R33, 0xffffffe0, RZ, 0xc0, !PT ;  /* 0xffffffe021197812 */ /* 0x000fe200078ec0ff */
[----:B------:R-:W-:Y:S04]  /*23f0*/  HMMA.16816.F32.BF16 R16, R76, R26, R16 ;  /* 0x0000001a4c10723c */ /* 0x000fe80000041810 */
[----:B------:R-:W-:-:S02]  /*2400*/  IMAD.IADD R25, R72, 0x1, -R25 ;  /* 0x0000000148197824 */ /* 0x000fc400078e0a19 */
[----:B------:R-:W1:Y:S02]  /*2410*/  LDSM.16.M88.4 R72, [R135+0x800] ;  /* 0x000800008748783b */ /* 0x000e640000000200 */
[----:B------:R-:W-:Y:S01]  /*2420*/  HMMA.16816.F32.BF16 R64, R20, R60, RZ ;  /* 0x0000003c1440723c */ /* 0x000fe200000418ff */
[----:B------:R-:W-:-:S04]  /*2430*/  SHF.R.S32.HI R24, RZ, 0x1f, R25 ;  /* 0x0000001fff187819 */ /* 0x000fc80000011419 */
[----:B------:R-:W-:-:S03]  /*2440*/  LEA.HI R24, R24, R25, RZ, 0x2 ;  /* 0x0000001918187211 */ /* 0x000fc600078f10ff */
[----:B------:R-:W-:Y:S01]  /*2450*/  HMMA.16816.F32.BF16 R56, R20, R52, RZ ;  /* 0x000000341438723c */ /* 0x000fe200000418ff */
[----:B------:R-:W-:-:S04]  /*2460*/  SHF.R.S32.HI R155, RZ, 0x2, R24 ;  /* 0x00000002ff9b7819 */ /* 0x000fc80000011418 */
[----:B------:R-:W-:-:S03]  /*2470*/  IADD3 R92, R92, 0x1, R155 ;  /* 0x000000015c5c7810 */ /* 0x000fc60007ffe09b */
[----:B------:R-:W-:Y:S01]  /*2480*/  HMMA.16816.F32.BF16 R48, R20, R44, RZ ;  /* 0x0000002c1430723c */ /* 0x000fe200000418ff */
[----:B------:R-:W-:Y:S01]  /*2490*/  IADD3 R92, R91, R92, -R87 ;  /* 0x0000005c5b5c7210 */ /* 0x000fe20007ffe857 */
[----:B------:R-:W-:-:S03]  /*24a0*/  IMAD.IADD R87, R0, 0x1, R90 ;  /* 0x0000000100577824 */ /* 0x000fc600078e025a */
[----:B------:R-:W-:Y:S02]  /*24b0*/  IADD3 R92, R92, c[0x0][0x2e8], RZ ;  /* 0x0000ba005c5c7a10 */ /* 0x000fe40007ffe0ff */
[----:B------:R-:W-:Y:S01]  /*24c0*/  IADD3 R95, R87, 0x11, RZ ;  /* 0x00000011575f7810 */ /* 0x000fe20007ffe0ff */
[----:B------:R-:W-:Y:S01]  /*24d0*/  HMMA.16816.F32.BF16 R40, R20, R36, RZ ;  /* 0x000000241428723c */ /* 0x000fe200000418ff */
[C---:B------:R-:W-:Y:S02]  /*24e0*/  IADD3 R96, R92.reuse, 0x8, RZ ;  /* 0x000000085c607810 */ /* 0x040fe40007ffe0ff */
[-C--:B------:R-:W-:Y:S02]  /*24f0*/  IMNMX R92, R92, R91.reuse, PT ;  /* 0x0000005b5c5c7217 */ /* 0x080fe40003800200 */
[----:B------:R-:W-:-:S03]  /*2500*/  IMNMX R91, R96, R91, PT ;  /* 0x0000005b605b7217 */ /* 0x000fc60003800200 */
[----:B----4-:R-:W-:Y:S08]  /*2510*/  HMMA.16816.F32.BF16 R32, R20, R28, RZ ;  /* 0x0000001c1420723c */ /* 0x010ff000000418ff */
[----:B------:R-:W-:Y:S07]  /*2520*/  HMMA.16816.F32.BF16 R12, R76, R80, R12 ;  /* 0x000000504c0c723c */ /* 0x000fee000004180c */
[----:B------:R-:W-:Y:S01]  /*2530*/  SHF.R.S32.HI R81, RZ, 0x1f, R154 ;  /* 0x0000001fff517819 */ /* 0x000fe2000001149a */
[----:B------:R-:W-:Y:S01]  /*2540*/  HMMA.16816.F32.BF16 R60, R20, R62, RZ ;  /* 0x0000003e143c723c */ /* 0x000fe200000418ff */
[----:B------:R-:W-:-:S02]  /*2550*/  IADD3 R80, R87, 0x1, RZ ;  /* 0x0000000157507810 */ /* 0x000fc40007ffe0ff */
[----:B------:R-:W-:Y:S02]  /*2560*/  LEA.HI R81, R81, R154, RZ, 0x2 ;  /* 0x0000009a51517211 */ /* 0x000fe400078f10ff */
[C---:B------:R-:W-:Y:S02]  /*2570*/  ISETP.GE.AND P0, PT, R80.reuse, R92, PT ;  /* 0x0000005c5000720c */ /* 0x040fe40003f06270 */
[----:B------:R-:W-:Y:S01]  /*2580*/  LOP3.LUT R81, R81, 0xfffffffc, RZ, 0xc0, !PT ;  /* 0xfffffffc51517812 */ /* 0x000fe200078ec0ff */
[----:B------:R-:W-:Y:S01]  /*2590*/  HMMA.16816.F32.BF16 R52, R20, R54, RZ ;  /* 0x000000361434723c */ /* 0x000fe200000418ff */
[----:B------:R-:W-:Y:S02]  /*25a0*/  ISETP.GE.AND P5, PT, R80, R91, PT ;  /* 0x0000005b5000720c */ /* 0x000fe40003fa6270 */
[C---:B------:R-:W-:Y:S01]  /*25b0*/  IADD3 R80, R87.reuse, 0x8, RZ ;  /* 0x0000000857507810 */ /* 0x040fe20007ffe0ff */
[----:B------:R-:W-:Y:S01]  /*25c0*/  IMAD.IADD R154, R154, 0x1, -R81 ;  /* 0x000000019a9a7824 */ /* 0x000fe200078e0a51 */
[----:B------:R-:W-:-:S02]  /*25d0*/  IADD3 R81, R87, 0x9, RZ ;  /* 0x0000000957517810 */ /* 0x000fc40007ffe0ff */
[CC--:B------:R-:W-:Y:S01]  /*25e0*/  ISETP.GE.AND P4, PT, R80.reuse, R92.reuse, PT ;  /* 0x0000005c5000720c */ /* 0x0c0fe20003f86270 */
[C---:B------:R-:W-:Y:S01]  /*25f0*/  HMMA.16816.F32.BF16 R44, R20.reuse, R46, RZ ;  /* 0x0000002e142c723c */ /* 0x040fe200000418ff */
[-C--:B------:R-:W-:Y:S02]  /*2600*/  ISETP.GE.AND P2, PT, R80, R91.reuse, PT ;  /* 0x0000005b5000720c */ /* 0x080fe40003f46270 */
[----:B------:R-:W-:Y:S02]  /*2610*/  IADD3 R80, R87, 0x10, RZ ;  /* 0x0000001057507810 */ /* 0x000fe40007ffe0ff */
[C---:B------:R-:W-:Y:S02]  /*2620*/  ISETP.GE.AND P1, PT, R81.reuse, R92, PT ;  /* 0x0000005c5100720c */ /* 0x040fe40003f26270 */
[----:B------:R-:W-:Y:S01]  /*2630*/  ISETP.GE.AND P3, PT, R81, R91, PT ;  /* 0x0000005b5100720c */ /* 0x000fe20003f66270 */
[----:B------:R-:W-:Y:S01]  /*2640*/  HMMA.16816.F32.BF16 R36, R20, R38, RZ ;  /* 0x000000261424723c */ /* 0x000fe200000418ff */
[----:B------:R-:W-:-:S02]  /*2650*/  FSEL R81, R16, -INF , !P4 ;  /* 0xff80000010517808 */ /* 0x000fc40006000000 */
[----:B------:R-:W-:Y:S02]  /*2660*/  IADD3 R16, R87, 0x18, RZ ;  /* 0x0000001857107810 */ /* 0x000fe40007ffe0ff */
[C---:B------:R-:W-:Y:S02]  /*2670*/  ISETP.GE.AND P4, PT, R80.reuse, R91, PT ;  /* 0x0000005b5000720c */ /* 0x040fe40003f86270 */
[----:B------:R-:W-:Y:S01]  /*2680*/  FSEL R7, R7, -INF , !P5 ;  /* 0xff80000007077808 */ /* 0x000fe20006800000 */
[C---:B------:R-:W-:Y:S08]  /*2690*/  HMMA.16816.F32.BF16 R28, R20.reuse, R30, RZ ;  /* 0x0000001e141c723c */ /* 0x040ff000000418ff */
[C---:B--2---:R-:W-:Y:S08]  /*26a0*/  HMMA.16816.F32.BF16 R24, R20.reuse, R68, RZ ;  /* 0x000000441418723c */ /* 0x044ff000000418ff */
[----:B------:R-:W-:Y:S01]  /*26b0*/  HMMA.16816.F32.BF16 R20, R20, R70, RZ ;  /* 0x000000461414723c */ /* 0x000fe200000418ff */
[----:B------:R-:W2:Y:S07]  /*26c0*/  LDSM.16.M88.4 R68, [R135+0xc00] ;  /* 0x000c00008744783b */ /* 0x000eae0000000200 */
[C---:B------:R-:W-:Y:S07]  /*26d0*/  HMMA.16816.F32.BF16 R8, R76.reuse, R82, R8 ;  /* 0x000000524c08723c */ /* 0x040fee0000041808 */
[----:B------:R-:W-:Y:S01]  /*26e0*/  FSEL R82, R5, -INF , !P0 ;  /* 0xff80000005527808 */ /* 0x000fe20004000000 */
[----:B-1----:R-:W-:Y:S01]  /*26f0*/  HMMA.16816.F32.BF16 R64, R76, R72, R64 ;  /* 0x000000484c40723c */ /* 0x002fe20000041840 */
[----:B------:R-:W-:-:S02]  /*2700*/  ISETP.GE.AND P0, PT, R80, R92, PT ;  /* 0x0000005c5000720c */ /* 0x000fc40003f06270 */
[----:B------:R-:W-:Y:S02]  /*2710*/  FSEL R5, R18, -INF , !P2 ;  /* 0xff80000012057808 */ /* 0x000fe40005000000 */
[----:B------:R-:W-:Y:S02]  /*2720*/  FSEL R83, R17, -INF , !P1 ;  /* 0xff80000011537808 */ /* 0x000fe40004800000 */
[C---:B------:R-:W-:Y:S01]  /*2730*/  ISETP.GE.AND P2, PT, R95.reuse, R92, PT ;  /* 0x0000005c5f00720c */ /* 0x040fe20003f46270 */
[----:B------:R-:W-:Y:S01]  /*2740*/  HMMA.16816.F32.BF16 R60, R76, R74, R60 ;  /* 0x0000004a4c3c723c */ /* 0x000fe2000004183c */
[----:B------:R-:W-:Y:S02]  /*2750*/  ISETP.GE.AND P1, PT, R95, R91, PT ;  /* 0x0000005b5f00720c */ /* 0x000fe40003f26270 */
[----:B------:R-:W-:Y:S02]  /*2760*/  FSEL R73, R19, -INF , !P3 ;  /* 0xff80000013497808 */ /* 0x000fe40005800000 */
[----:B------:R-:W-:-:S02]  /*2770*/  FSEL R95, R12, -INF , !P0 ;  /* 0xff8000000c5f7808 */ /* 0x000fc40004000000 */
[C---:B------:R-:W-:Y:S02]  /*2780*/  ISETP.GE.AND P3, PT, R16.reuse, R92, PT ;  /* 0x0000005c1000720c */ /* 0x040fe40003f66270 */
[----:B------:R-:W-:Y:S02]  /*2790*/  ISETP.GE.AND P0, PT, R16, R91, PT ;  /* 0x0000005b1000720c */ /* 0x000fe40003f06270 */
[----:B------:R-:W1:Y:S01]  /*27a0*/  LDSM.16.M88.4 R16, [R135+0x1000] ;  /* 0x001000008710783b */ /* 0x000e620000000200 */
[----:B------:R-:W-:Y:S02]  /*27b0*/  IADD3 R72, R87, 0x19, RZ ;  /* 0x0000001957487810 */ /* 0x000fe40007ffe0ff */
[----:B------:R-:W-:Y:S02]  /*27c0*/  FSEL R105, R13, -INF , !P2 ;  /* 0xff8000000d697808 */ /* 0x000fe40005000000 */
[C---:B------:R-:W-:Y:S01]  /*27d0*/  IADD3 R12, R87.reuse, 0x20, RZ ;  /* 0x00000020570c7810 */ /* 0x040fe20007ffe0ff */
[----:B--2---:R-:W-:Y:S01]  /*27e0*/  HMMA.16816.F32.BF16 R56, R76, R68, R56 ;  /* 0x000000444c38723c */ /* 0x004fe20000041838 */
[----:B------:R-:W-:-:S02]  /*27f0*/  IADD3 R13, R87, 0x21, RZ ;  /* 0x00000021570d7810 */ /* 0x000fc40007ffe0ff */
[----:B------:R-:W-:Y:S02]  /*2800*/  FSEL R80, R14, -INF , !P4 ;  /* 0xff8000000e507808 */ /* 0x000fe40006000000 */
[----:B------:R-:W-:Y:S02]  /*2810*/  ISETP.GE.AND P4, PT, R72, R92, PT ;  /* 0x0000005c4800720c */ /* 0x000fe40003f86270 */
[----:B------:R-:W-:Y:S01]  /*2820*/  FSEL R75, R15, -INF , !P1 ;  /* 0xff8000000f4b7808 */ /* 0x000fe20004800000 */
[----:B------:R-:W-:Y:S01]  /*2830*/  HMMA.16816.F32.BF16 R52, R76, R70, R52 ;  /* 0x000000464c34723c */ /* 0x000fe20000041834 */
        /* <DEDUP_REMOVED lines=9> */
[----:B------:R-:W-:Y:S02]  /*28d0*/  ISETP.GE.AND P4, PT, R13, R91, PT ;  /* 0x0000005b0d00720c */ /* 0x000fe40003f86270 */
[----:B------:R-:W-:Y:S02]  /*28e0*/  FSEL R72, R11, -INF , !P2 ;  /* 0xff8000000b487808 */ /* 0x000fe40005000000 */
[----:B------:R-:W-:Y:S02]  /*28f0*/  FSEL R68, R64, -INF , !P1 ;  /* 0xff80000040447808 */ /* 0x000fe40004800000 */
[----:B------:R-:W-:Y:S01]  /*2900*/  FSEL R113, R66, -INF , !P3 ;  /* 0xff80000042717808 */ /* 0x000fe20005800000 */
[----:B-1----:R-:W-:Y:S01]  /*2910*/  HMMA.16816.F32.BF16 R48, R76, R16, R48 ;  /* 0x000000104c30723c */ /* 0x002fe20000041830 */
[----:B------:R-:W-:Y:S02]  /*2920*/  FSEL R69, R65, -INF , !P0 ;  /* 0xff80000041457808 */ /* 0x000fe40004000000 */
[----:B------:R-:W-:-:S02]  /*2930*/  ISETP.GE.AND P2, PT, R8, R92, PT ;  /* 0x0000005c0800720c */ /* 0x000fc40003f46270 */
[-C--:B------:R-:W-:Y:S02]  /*2940*/  ISETP.GE.AND P1, PT, R8, R91.reuse, PT ;  /* 0x0000005b0800720c */ /* 0x080fe40003f26270 */
[C---:B------:R-:W-:Y:S01]  /*2950*/  ISETP.GE.AND P3, PT, R12.reuse, R92, PT ;  /* 0x0000005c0c00720c */ /* 0x040fe20003f66270 */
[----:B------:R-:W1:Y:S01]  /*2960*/  LDSM.16.M88.4 R8, [R135+0x1400] ;  /* 0x001400008708783b */ /* 0x000e620000000200 */
        /* <DEDUP_REMOVED lines=17> */
[----:B------:R-:W-:Y:S01]  /*2a80*/  IADD3 R16, R87, 0x39, RZ ;  /* 0x0000003957107810 */ /* 0x000fe20007ffe0ff */
[----:B------:R-:W2:Y:S01]  /*2a90*/  LDSM.16.M88.4 R12, [R135+0x1800] ;  /* 0x00180000870c783b */ /* 0x000ea20000000200 */
[----:B------:R-:W-:Y:S02]  /*2aa0*/  FSEL R108, R58, -INF , !P2 ;  /* 0xff8000003a6c7808 */ /* 0x000fe40005000000 */
[----:B------:R-:W-:Y:S02]  /*2ab0*/  FSEL R57, R57, -INF , !P1 ;  /* 0xff80000039397808 */ /* 0x000fe40004800000 */
[C---:B------:R-:W-:Y:S01]  /*2ac0*/  ISETP.GE.AND P2, PT, R16.reuse, R92, PT ;  /* 0x0000005c1000720c */ /* 0x040fe20003f46270 */
[----:B-1----:R-:W-:Y:S01]  /*2ad0*/  HMMA.16816.F32.BF16 R40, R76, R8, R40 ;  /* 0x000000084c28723c */ /* 0x002fe20000041828 */
[----:B------:R-:W-:Y:S02]  /*2ae0*/  ISETP.GE.AND P1, PT, R16, R91, PT ;  /* 0x0000005b1000720c */ /* 0x000fe40003f26270 */
[----:B------:R-:W-:-:S02]  /*2af0*/  IADD3 R16, R87, 0x40, RZ ;  /* 0x0000004057107810 */ /* 0x000fc40007ffe0ff */
[----:B------:R-:W-:Y:S02]  /*2b00*/  IADD3 R17, R87, 0x41, RZ ;  /* 0x0000004157117810 */ /* 0x000fe40007ffe0ff */
[----:B------:R-:W-:Y:S01]  /*2b10*/  FSEL R104, R59, -INF , !P3 ;  /* 0xff8000003b687808 */ /* 0x000fe20005800000 */
[----:B------:R-:W-:Y:S01]  /*2b20*/  HMMA.16816.F32.BF16 R36, R76, R10, R36 ;  /* 0x0000000a4c24723c */ /* 0x000fe20000041824 */
        /* <DEDUP_REMOVED lines=8> */
[----:B------:R-:W-:Y:S01]  /*2bb0*/  IADD3 R52, R87, 0x48, RZ ;  /* 0x0000004857347810 */ /* 0x000fe20007ffe0ff */
[----:B------:R-:W-:-:S04]  /*2bc0*/  DEPBAR.LE SB0, 0x0 ;  /* 0x000080000000791a */ /* 0x000fc80000000000 */
[----:B------:R-:W-:Y:S02]  /*2bd0*/  FSEL R100, R55, -INF , !P1 ;  /* 0xff80000037647808 */ /* 0x000fe40004800000 */
[----:B------:R-:W-:Y:S02]  /*2be0*/  IADD3 R9, R87, 0x49, RZ ;  /* 0x0000004957097810 */ /* 0x000fe40007ffe0ff */
[----:B------:R-:W-:Y:S01]  /*2bf0*/  ISETP.GE.AND P1, PT, R52, R92, PT ;  /* 0x0000005c3400720c */ /* 0x000fe20003f26270 */
[----:B--2---:R-:W-:Y:S01]  /*2c00*/  HMMA.16816.F32.BF16 R32, R76, R12, R32 ;  /* 0x0000000c4c20723c */ /* 0x004fe20000041820 */
[----:B------:R-:W-:Y:S02]  /*2c10*/  FSEL R8, R48, -INF , !P3 ;  /* 0xff80000030087808 */ /* 0x000fe40005800000 */
[----:B------:R-:W-:Y:S02]  /*2c20*/  ISETP.GE.AND P3, PT, R52, R91, PT ;  /* 0x0000005b3400720c */ /* 0x000fe40003f66270 */
[----:B------:R-:W-:-:S02]  /*2c30*/  FSEL R99, R50, -INF , !P0 ;  /* 0xff80000032637808 */ /* 0x000fc40004000000 */
[----:B------:R-:W-:Y:S01]  /*2c40*/  FSEL R49, R49, -INF , !P4 ;  /* 0xff80000031317808 */ /* 0x000fe20006000000 */
[----:B------:R-:W-:Y:S01]  /*2c50*/  HMMA.16816.F32.BF16 R28, R76, R14, R28 ;  /* 0x0000000e4c1c723c */ /* 0x000fe2000004181c */
[C---:B------:R-:W-:Y:S02]  /*2c60*/  IADD3 R48, R87.reuse, 0x50, RZ ;  /* 0x0000005057307810 */ /* 0x040fe40007ffe0ff */
[----:B------:R-:W-:Y:S02]  /*2c70*/  IADD3 R11, R87, 0x51, RZ ;  /* 0x00000051570b7810 */ /* 0x000fe40007ffe0ff */
[C---:B------:R-:W-:Y:S02]  /*2c80*/  ISETP.GE.AND P0, PT, R9.reuse, R92, PT ;  /* 0x0000005c0900720c */ /* 0x040fe40003f06270 */
[----:B------:R-:W-:Y:S02]  /*2c90*/  ISETP.GE.AND P4, PT, R9, R91, PT ;  /* 0x0000005b0900720c */ /* 0x000fe40003f86270 */
[----:B------:R-:W-:-:S02]  /*2ca0*/  FSEL R9, R44, -INF , !P1 ;  /* 0xff8000002c097808 */ /* 0x000fc40004800000 */
[----:B------:R-:W-:Y:S02]  /*2cb0*/  FSEL R96, R46, -INF , !P3 ;  /* 0xff8000002e607808 */ /* 0x000fe40005800000 */
[----:B------:R-:W-:Y:S02]  /*2cc0*/  IADD3 R44, R87, 0x58, RZ ;  /* 0x00000058572c7810 */ /* 0x000fe40007ffe0ff */
[----:B------:R-:W-:Y:S02]  /*2cd0*/  FSEL R97, R51, -INF , !P2 ;  /* 0xff80000033617808 */ /* 0x000fe40005000000 */
[C---:B------:R-:W-:Y:S02]  /*2ce0*/  ISETP.GE.AND P1, PT, R48.reuse, R91, PT ;  /* 0x0000005b3000720c */ /* 0x040fe40003f26270 */
[-C--:B------:R-:W-:Y:S02]  /*2cf0*/  ISETP.GE.AND P3, PT, R11, R92.reuse, PT ;  /* 0x0000005c0b00720c */ /* 0x080fe40003f66270 */
[----:B------:R-:W-:Y:S01]  /*2d00*/  ISETP.GE.AND P2, PT, R48, R92, PT ;  /* 0x0000005c3000720c */ /* 0x000fe20003f46270 */
[----:B-1----:R-:W-:Y:S01]  /*2d10*/  HMMA.16816.F32.BF16 R24, R76, R16, R24 ;  /* 0x000000104c18723c */ /* 0x002fe20000041818 */
[----:B------:R-:W-:-:S02]  /*2d20*/  IADD3 R13, R87, 0x59, RZ ;  /* 0x00000059570d7810 */ /* 0x000fc40007ffe0ff */
[----:B------:R-:W-:Y:S02]  /*2d30*/  FSEL R98, R47, -INF , !P4 ;  /* 0xff8000002f627808 */ /* 0x000fe40006000000 */
[----:B------:R-:W-:Y:S01]  /*2d40*/  FSEL R10, R45, -INF , !P0 ;  /* 0xff8000002d0a7808 */ /* 0x000fe20004000000 */
[----:B------:R-:W-:Y:S01]  /*2d50*/  BAR.SYNC.DEFER_BLOCKING 0x0 ;  /* 0x0000000000007b1d */ /* 0x000fe20000010000 */
[----:B------:R-:W-:Y:S01]  /*2d60*/  ISETP.GE.AND P4, PT, R44, R92, PT ;  /* 0x0000005c2c00720c */ /* 0x000fe20003f86270 */
[----:B------:R-:W-:Y:S01]  /*2d70*/  HMMA.16816.F32.BF16 R20, R76, R18, R20 ;  /* 0x000000124c14723c */ /* 0x000fe20000041814 */
[----:B------:R-:W-:Y:S02]  /*2d80*/  ISETP.GE.AND P0, PT, R11, R91, PT ;  /* 0x0000005b0b00720c */ /* 0x000fe40003f06270 */
[----:B------:R-:W-:Y:S02]  /*2d90*/  FSEL R65, R42, -INF , !P1 ;  /* 0xff8000002a417808 */ /* 0x000fe40004800000 */
        /* <DEDUP_REMOVED lines=8> */
[----:B------:R-:W-:Y:S02]  /*2e20*/  IADD3 R36, R87, 0x68, RZ ;  /* 0x0000006857247810 */ /* 0x000fe40007ffe0ff */
[----:B------:R-:W-:Y:S02]  /*2e30*/  FSEL R59, R43, -INF , !P0 ;  /* 0xff8000002b3b7808 */ /* 0x000fe40004000000 */
[C---:B------:R-:W-:Y:S02]  /*2e40*/  ISETP.GE.AND P0, PT, R13.reuse, R92, PT ;  /* 0x0000005c0d00720c */ /* 0x040fe40003f06270 */
[----:B------:R-:W-:Y:S02]  /*2e50*/  ISETP.GE.AND P4, PT, R13, R91, PT ;  /* 0x0000005b0d00720c */ /* 0x000fe40003f86270 */
        /* <DEDUP_REMOVED lines=17> */
[----:B------:R-:W-:Y:S02]  /*2f70*/  IADD3 R37, R87, 0x69, RZ ;  /* 0x0000006957257810 */ /* 0x000fe40007ffe0ff */
[----:B------:R-:W-:-:S02]  /*2f80*/  FSEL R102, R25, -INF , !P0 ;  /* 0xff80000019667808 */ /* 0x000fc40004000000 */
[----:B------:R-:W-:Y:S02]  /*2f90*/  ISETP.GT.AND P0, PT, R144, R141, PT ;  /* 0x0000008d9000720c */ /* 0x000fe40003f04270 */
[----:B------:R-:W-:Y:S02]  /*2fa0*/  FSEL R54, R34, -INF , !P4 ;  /* 0xff80000022367808 */ /* 0x000fe40006000000 */
[----:B------:R-:W-:Y:S02]  /*2fb0*/  ISETP.GE.AND P4, PT, R37, R92, PT ;  /* 0x0000005c2500720c */ /* 0x000fe40003f86270 */
[----:B------:R-:W-:Y:S02]  /*2fc0*/  FSEL R114, R24, -INF , !P1 ;  /* 0xff80000018727808 */ /* 0x000fe40004800000 */
[----:B------:R-:W-:Y:S02]  /*2fd0*/  FSEL R51, R29, -INF , !P4 ;  /* 0xff8000001d337808 */ /* 0x000fe40006000000 */
[----:B------:R-:W-:-:S02]  /*2fe0*/  FSEL R40, R26, -INF , !P3 ;  /* 0xff8000001a287808 */ /* 0x000fc40005800000 */
[-C--:B------:R-:W-:Y:S02]  /*2ff0*/  ISETP.GE.AND P2, PT, R37, R91.reuse, PT ;  /* 0x0000005b2500720c */ /* 0x080fe40003f46270 */
[----:B------:R-:W-:Y:S02]  /*3000*/  IADD3 R18, R87, 0x78, RZ ;  /* 0x0000007857127810 */ /* 0x000fe40007ffe0ff */
[-C--:B------:R-:W-:Y:S02]  /*3010*/  ISETP.GE.AND P4, PT, R17, R91.reuse, PT ;  /* 0x0000005b1100720c */ /* 0x080fe40003f86270 */
[C---:B------:R-:W-:Y:S02]  /*3020*/  ISETP.GE.AND P1, PT, R87.reuse, R92, PT ;  /* 0x0000005c5700720c */ /* 0x040fe40003f26270 */
[C---:B------:R-:W-:Y:S02]  /*3030*/  ISETP.GE.AND P3, PT, R87.reuse, R91, PT ;  /* 0x0000005b5700720c */ /* 0x040fe40003f66270 */
[----:B------:R-:W-:-:S02]  /*3040*/  IADD3 R87, R87, 0x79, RZ ;  /* 0x0000007957577810 */ /* 0x000fc40007ffe0ff */
[----:B------:R-:W-:Y:S02]  /*3050*/  FSEL R48, R31, -INF , !P2 ;  /* 0xff8000001f307808 */ /* 0x000fe40005000000 */
[----:B------:R-:W-:Y:S02]  /*3060*/  FSEL R36, R27, -INF , !P4 ;  /* 0xff8000001b247808 */ /* 0x000fe40006000000 */
[----:B------:R-:W-:Y:S01]  /*3070*/  FSEL R17, R4, -INF , !P1 ;  /* 0xff80000004117808 */ /* 0x000fe20004800000 */
[----:B------:R-:W-:Y:S01]  /*3080*/  IMAD.IADD R4, R2, 0x1, R86 ;  /* 0x0000000102047824 */ /* 0x000fe200078e0256 */
[----:B------:R-:W-:Y:S02]  /*3090*/  FSEL R6, R6, -INF , !P3 ;  /* 0xff80000006067808 */ /* 0x000fe40005800000 */
[C---:B------:R-:W-:Y:S02]  /*30a0*/  ISETP.GE.AND P5, PT, R18.reuse, R92, PT ;  /* 0x0000005c1200720c */ /* 0x040fe40003fa6270 */
[----:B------:R-:W-:-:S02]  /*30b0*/  ISETP.GE.AND P2, PT, R18, R91, PT ;  /* 0x0000005b1200720c */ /* 0x000fc40003f46270 */
[C---:B------:R-:W-:Y:S02]  /*30c0*/  ISETP.GE.AND P4, PT, R87.reuse, R92, PT ;  /* 0x0000005c5700720c */ /* 0x040fe40003f86270 */
[----:B------:R-:W-:Y:S02]  /*30d0*/  ISETP.GE.AND P1, PT, R87, R91, PT ;  /* 0x0000005b5700720c */ /* 0x000fe40003f26270 */
[----:B------:R-:W-:Y:S02]  /*30e0*/  @!P0 LEA R153, P3, R89, c[0x0][0x168], 0x1 ;  /* 0x00005a0059998a11 */ /* 0x000fe400078608ff */
[----:B------:R-:W-:Y:S02]  /*30f0*/  FSEL R45, R20, -INF , !P5 ;  /* 0xff800000142d7808 */ /* 0x000fe40006800000 */
[----:B------:R-:W-:Y:S02]  /*3100*/  FSEL R32, R22, -INF , !P2 ;  /* 0xff80000016207808 */ /* 0x000fe40005000000 */
[----:B------:R-:W-:-:S02]  /*3110*/  FSEL R42, R21, -INF , !P4 ;  /* 0xff800000152a7808 */ /* 0x000fc40006000000 */
[----:B------:R-:W-:Y:S02]  /*3120*/  FSEL R28, R23, -INF , !P1 ;  /* 0xff800000171c7808 */ /* 0x000fe40004800000 */
[----:B------:R-:W-:Y:S02]  /*3130*/  @!P0 LEA.HI.X R152, R89, c[0x0][0x16c], R88, 0x1, P3 ;  /* 0x00005b0059988a11 */ /* 0x000fe400018f0c58 */
[C---:B------:R-:W-:Y:S02]  /*3140*/  IADD3 R87, R135.reuse, 0x1800, RZ ;  /* 0x0000180087577810 */ /* 0x040fe40007ffe0ff */
[----:B------:R-:W-:Y:S01]  /*3150*/  IADD3 R86, R135, 0x1c00, RZ ;  /* 0x00001c0087567810 */ /* 0x000fe20007ffe0ff */
[----:B------:R-:W-:Y:S05]  /*3160*/  @!P0 BRA `(.L_x_4690) ;  /* 0x0000053000008947 */ /* 0x000fea0003800000 */
[----:B------:R-:W-:Y:S05]  /*3170*/  @!P6 BRA `(.L_x_4691) ;  /* 0x000003900000e947 */ /* 0x000fea0003800000 */
[----:B------:R-:W1:Y:S01]  /*3180*/  I2F.RP R24, R85 ;  /* 0x0000005500187306 */ /* 0x000e620000209400 */
[----:B------:R-:W-:Y:S02]  /*3190*/  IABS R20, R0 ;  /* 0x0000000000147213 */ /* 0x000fe40000000000 */
[----:B------:R-:W-:-:S02]  /*31a0*/  IADD3 R22, R0, -0x80, RZ ;  /* 0xffffff8000167810 */ /* 0x000fc40007ffe0ff */
[----:B------:R-:W-:Y:S02]  /*31b0*/  LOP3.LUT R0, R0, c[0x0][0x2d0], RZ, 0x3c, !PT ;  /* 0x0000b40000007a12 */ /* 0x000fe400078e3cff */
[----:B------:R-:W-:Y:S02]  /*31c0*/  IABS R18, R22 ;  /* 0x0000001600127213 */ /* 0x000fe40000000000 */
        /* <DEDUP_REMOVED lines=52> */
.L_x_4691:
[----:B------:R-:W-:-:S04]  /*3510*/  LEA R20, -R84, RZ, 0x7 ;  /* 0x000000ff54147211 */ /* 0x000fc800078e39ff */
[----:B------:R-:W-:Y:S02]  /*3520*/  SHF.R.S32.HI R18, RZ, 0x1f, R20 ;  /* 0x0000001fff127819 */ /* 0x000fe40000011414 */
.L_x_4692:
        /* <DEDUP_REMOVED lines=23> */
.L_x_4690:
[----:B------:R-:W-:Y:S02]  /*36a0*/  FMNMX.FTZ R0, R17, R82, !PT ;  /* 0x0000005211007209 */ /* 0x000fe40007810000 */
[----:B------:R-:W-:-:S02]  /*36b0*/  SHF.L.U32 R134, R4, 0x1, RZ ;  /* 0x0000000104867819 */ /* 0x000fc400000006ff */
[----:B------:R-:W-:Y:S02]  /*36c0*/  FMNMX.FTZ R0, R81, R0, !PT ;  /* 0x0000000051007209 */ /* 0x000fe40007810000 */
[----:B------:R-:W-:Y:S01]  /*36d0*/  LEA R133, R3, R134, 0x1 ;  /* 0x0000008603857211 */ /* 0x000fe200078e08ff */
[----:B------:R-:W-:Y:S01]  /*36e0*/  LDSM.16.MT88.4 R76, [R134+0x3000] ;  /* 0x00300000864c783b */ /* 0x000fe20000004200 */
[----:B------:R-:W-:Y:S02]  /*36f0*/  FMNMX.FTZ R0, R83, R0, !PT ;  /* 0x0000000053007209 */ /* 0x000fe40007810000 */
[----:B------:R-:W-:Y:S02]  /*3700*/  ISETP.GT.AND P3, PT, R144, R141, PT ;  /* 0x0000008d9000720c */ /* 0x000fe40003f64270 */
        /* <DEDUP_REMOVED lines=28> */
[----:B-1----:R-:W1:Y:S02]  /*38d0*/  SHFL.BFLY PT, R18, R0, 0x2, 0x1f ;  /* 0x0c401f0000127f89 */ /* 0x002e6400000e0000 */
        /* <DEDUP_REMOVED lines=63> */
[----:B------:R-:W-:Y:S01]  /*3cd0*/  FFMA.FTZ R27, R49, c[0x0][0x23c], -R43 ;  /* 0x00008f00311b7a23 */ /* 0x000fe2000001082b */
[----:B------:R-:W-:Y:S01]  /*3ce0*/  FMNMX.FTZ R0, R44, R0, !PT ;  /* 0x000000002c007209 */ /* 0x000fe20007810000 */
[----:B------:R-:W-:Y:S01]  /*3cf0*/  FADD.FTZ R109, R110, R109 ;  /* 0x0000006d6e6d7221 */ /* 0x000fe20000010000 */
[----:B--2---:R-:W-:Y:S01]  /*3d00*/  F2FP.BF16.PACK_AB R70, R64, R103 ;  /* 0x000000674046723e */ /* 0x004fe200000010ff */
[----:B------:R-:W-:Y:S01]  /*3d10*/  MUFU.EX2 R52, R52 ;  /* 0x0000003400347308 */ /* 0x000fe20000000800 */
[----:B------:R-:W-:Y:S01]  /*3d20*/  FMNMX.FTZ R0, R50, R0, !PT ;  /* 0x0000000032007209 */ /* 0x000fe20007810000 */
[----:B------:R-:W-:-:S02]  /*3d30*/  FADD.FTZ R109, R103, R109 ;  /* 0x0000006d676d7221 */ /* 0x000fc40000010000 */
[----:B------:R-:W-:Y:S01]  /*3d40*/  FFMA.FTZ R33, R33, c[0x0][0x23c], -R43 ;  /* 0x00008f0021217a23 */ /* 0x000fe2000001082b */
[----:B------:R-:W-:Y:S01]  /*3d50*/  FMNMX.FTZ R0, R48, R0, !PT ;  /* 0x0000000030007209 */ /* 0x000fe20007810000 */
[----:B------:R-:W-:Y:S02]  /*3d60*/  FADD.FTZ R109, R64, R109 ;  /* 0x0000006d406d7221 */ /* 0x000fe40000010000 */
        /* <DEDUP_REMOVED lines=14> */
[----:B-1----:R-:W-:-:S02]  /*3e50*/  FMNMX.FTZ R0, R0, R17, !PT ;  /* 0x0000001100007209 */ /* 0x002fc40007810000 */
[----:B------:R-:W-:Y:S04]  /*3e60*/  LDSM.16.MT88.4 R16, [R134+0x3800] ;  /* 0x003800008610783b */ /* 0x000fe80000004200 */
[----:B------:R-:W1:Y:S01]  /*3e70*/  SHFL.BFLY PT, R8, R0, 0x1, 0x1f ;  /* 0x0c201f0000087f89 */ /* 0x000e6200000e0000 */
[----:B------:R-:W-:Y:S08]  /*3e80*/  MUFU.EX2 R35, R35 ;  /* 0x0000002300237308 */ /* 0x000ff00000000800 */
[----:B------:R-:W-:Y:S08]  /*3e90*/  MUFU.EX2 R34, R34 ;  /* 0x0000002200227308 */ /* 0x000ff00000000800 */
[----:B------:R-:W-:Y:S01]  /*3ea0*/  MUFU.EX2 R31, R31 ;  /* 0x0000001f001f7308 */ /* 0x000fe20000000800 */
[----:B-1----:R-:W-:-:S07]  /*3eb0*/  FMNMX.FTZ R0, R0, R8, !PT ;  /* 0x0000000800007209 */ /* 0x002fce0007810000 */
[----:B------:R-:W-:Y:S01]  /*3ec0*/  MUFU.EX2 R30, R30 ;  /* 0x0000001e001e7308 */ /* 0x000fe20000000800 */
[----:B------:R-:W-:Y:S01]  /*3ed0*/  LDSM.16.MT88.4 R8, [R133+0x3400] ;  /* 0x003400008508783b */ /* 0x000fe20000004200 */
        /* <DEDUP_REMOVED lines=42> */
[--C-:B------:R-:W-:Y:S01]  /*4180*/  FFMA.FTZ R54, R54, c[0x0][0x23c], -R29.reuse ;  /* 0x00008f0036367a23 */ /* 0x100fe2000001081d */
[----:B------:R-:W-:Y:S01]  /*4190*/  MUFU.EX2 R62, R62 ;  /* 0x0000003e003e7308 */ /* 0x000fe20000000800 */
[--C-:B------:R-:W-:Y:S02]  /*41a0*/  FFMA.FTZ R44, R44, c[0x0][0x23c], -R29.reuse ;  /* 0x00008f002c2c7a23 */ /* 0x100fe4000001081d */
[--C-:B------:R-:W-:Y:S02]  /*41b0*/  FFMA.FTZ R50, R50, c[0x0][0x23c], -R29.reuse ;  /* 0x00008f0032327a23 */ /* 0x100fe4000001081d */
[----:B------:R-:W-:Y:S01]  /*41c0*/  FFMA.FTZ R48, R48, c[0x0][0x23c], -R29 ;  /* 0x00008f0030307a23 */ /* 0x000fe2000001081d */
[----:B------:R-:W-:Y:S01]  /*41d0*/  HMMA.16816.F32.BF16 R76, R68, R78, RZ ;  /* 0x0000004e444c723c */ /* 0x000fe200000418ff */
[--C-:B------:R-:W-:Y:S01]  /*41e0*/  FFMA.FTZ R96, R114, c[0x0][0x23c], -R43.reuse ;  /* 0x00008f0072607a23 */ /* 0x100fe2000001082b */
[----:B------:R-:W3:Y:S01]  /*41f0*/  MUFU.EX2 R56, R56 ;  /* 0x0000003800387308 */ /* 0x000ee20000000800 */
[----:B------:R-:W-:-:S02]  /*4200*/  FFMA.FTZ R60, R102, c[0x0][0x23c], -R43 ;  /* 0x00008f00663c7a23 */ /* 0x000fc4000001082b */
[--C-:B------:R-:W-:Y:S02]  /*4210*/  FFMA.FTZ R40, R40, c[0x0][0x23c], -R29.reuse ;  /* 0x00008f0028287a23 */ /* 0x100fe4000001081d */
[--C-:B------:R-:W-:Y:S01]  /*4220*/  FFMA.FTZ R36, R36, c[0x0][0x23c], -R29.reuse ;  /* 0x00008f0024247a23 */ /* 0x100fe2000001081d */
[----:B-1----:R-:W-:Y:S01]  /*4230*/  HMMA.16816.F32.BF16 R72, R68, R4, RZ ;  /* 0x000000044448723c */ /* 0x002fe200000418ff */
[--C-:B------:R-:W-:Y:S01]  /*4240*/  FFMA.FTZ R32, R32, c[0x0][0x23c], -R29.reuse ;  /* 0x00008f0020207a23 */ /* 0x100fe2000001081d */
[----:B------:R-:W1:Y:S01]  /*4250*/  MUFU.EX2 R55, R55 ;  /* 0x0000003700377308 */ /* 0x000e620000000800 */
[----:B------:R-:W-:-:S04]  /*4260*/  FFMA.FTZ R158, R28, c[0x0][0x23c], -R29 ;  /* 0x00008f001c9e7a23 */ /* 0x000fc8000001081d */
[----:B------:R-:W-:Y:S01]  /*4270*/  F2FP.BF16.PACK_AB R4, R53, R63 ;  /* 0x0000003f3504723e */ /* 0x000fe200000010ff */
[----:B------:R-:W-:Y:S01]  /*4280*/  HMMA.16816.F32.BF16 R68, R68, R6, RZ ;  /* 0x000000064444723c */ /* 0x000fe200000418ff */
[----:B--2---:R-:W-:Y:S01]  /*4290*/  F2FP.BF16.PACK_AB R5, R57, R67 ;  /* 0x000000433905723e */ /* 0x004fe200000010ff */
[----:B------:R-:W2:Y:S01]  /*42a0*/  MUFU.EX2 R49, R49 ;  /* 0x0000003100317308 */ /* 0x000ea20000000800 */
[----:B------:R-:W-:Y:S02]  /*42b0*/  FADD.FTZ R63, R63, R109 ;  /* 0x0000006d3f3f7221 */ /* 0x000fe40000010000 */
[----:B------:R-:W-:Y:S02]  /*42c0*/  FADD.FTZ R67, R67, R107 ;  /* 0x0000006b43437221 */ /* 0x000fe40000010000 */
[----:B------:R-:W-:Y:S01]  /*42d0*/  F2FP.BF16.PACK_AB R6, R47, R52 ;  /* 0x000000342f06723e */ /* 0x000fe200000010ff */
[----:B------:R-:W-:Y:S01]  /*42e0*/  FADD.FTZ R63, R53, R63 ;  /* 0x0000003f353f7221 */ /* 0x000fe20000010000 */
[----:B---3--:R-:W-:Y:S01]  /*42f0*/  F2FP.BF16.PACK_AB R7, R56, R62 ;  /* 0x0000003e3807723e */ /* 0x008fe200000010ff */
[----:B------:R-:W-:Y:S01]  /*4300*/  MUFU.EX2 R61, R61 ;  /* 0x0000003d003d7308 */ /* 0x000fe20000000800 */
[----:B------:R-:W-:-:S02]  /*4310*/  FADD.FTZ R67, R57, R67 ;  /* 0x0000004339437221 */ /* 0x000fc40000010000 */
        /* <DEDUP_REMOVED lines=46> */
[C---:B------:R-:W-:Y:S01]  /*4600*/  F2FP.BF16.PACK_AB R7, R100.reuse, R101 ;  /* 0x000000656407723e */ /* 0x040fe200000010ff */
        /* <DEDUP_REMOVED lines=166> */
.L_x_4694:
[----:B------:R-:W-:-:S04]  /*5070*/  LEA R6, -R94, RZ, 0x7 ;  /* 0x000000ff5e067211 */ /* 0x000fc800078e39ff */
[----:B------:R-:W-:Y:S02]  /*5080*/  SHF.R.S32.HI R5, RZ, 0x1f, R6 ;  /* 0x0000001fff057819 */ /* 0x000fe40000011406 */
.L_x_4695:
[----:B------:R-:W-:Y:S01]  /*5090*/  LEA R143, P0, R6, R143, 0x1 ;  /* 0x0000008f068f7211 */ /* 0x000fe200078008ff */
[----:B------:R-:W-:Y:S02]  /*50a0*/  IMAD.SHL.U32 R4, R94, 0x40, RZ ;  /* 0x000000405e047824 */ /* 0x000fe400078e00ff */
[----:B------:R-:W-:Y:S01]  /*50b0*/  IMAD.MOV.U32 R3, RZ, RZ, 0x6 ;  /* 0x00000006ff037424 */ /* 0x000fe200078e00ff */
[----:B------:R-:W-:Y:S01]  /*50c0*/  LEA.HI.X R142, R6, R142, R5, 0x1, P0 ;  /* 0x0000008e068e7211 */ /* 0x000fe200000f0c05 */
[----:B------:R-:W-:Y:S01]  /*50d0*/  IMAD.MOV.U32 R10, RZ, RZ, R143 ;  /* 0x000000ffff0a7224 */ /* 0x000fe200078e008f */
[----:B------:R-:W-:Y:S01]  /*50e0*/  IADD3 R6, P0, R4, R143, RZ ;  /* 0x0000008f04067210 */ /* 0x000fe20007f1e0ff */
[----:B------:R-:W-:Y:S01]  /*50f0*/  IMAD.SHL.U32 R101, R144, 0x80, RZ ;  /* 0x0000008090657824 */ /* 0x000fe200078e00ff */
        /* <DEDUP_REMOVED lines=9> */
[----:B------:R1:W-:Y:S01]  /*5190*/  LDGSTS.E.BYPASS.LTC128B.128 [R145+0x3000], [R10.64] ;  /* 0x030000000a917fae */ /* 0x0003e2000b901d4c */
[----:B------:R-:W-:Y:S01]  /*51a0*/  ISETP.GE.AND P3, PT, R107, R91, PT ;  /* 0x0000005b6b00720c */ /* 0x000fe20003f66270 */
[--C-:B------:R-:W-:Y:S02]  /*51b0*/  IMAD.X R9, R7, 0x1, R94.reuse, P1 ;  /* 0x0000000107097824 */ /* 0x100fe400008e065e */
[----:B------:R2:W-:Y:S02]  /*51c0*/  LDGSTS.E.BYPASS.LTC128B.128 [R145+0x3800], [R6.64] ;  /* 0x0380000006917fae */ /* 0x0005e4000b901d4c */
[----:B------:R-:W-:Y:S01]  /*51d0*/  IMAD.X R5, R9, 0x1, R94, P0 ;  /* 0x0000000109057824 */ /* 0x000fe200000e065e */
[----:B------:R-:W-:Y:S01]  /*51e0*/  ISETP.GE.AND P0, PT, R107, R92, PT ;  /* 0x0000005c6b00720c */ /* 0x000fe20003f06270 */
[----:B------:R1:W-:Y:S04]  /*51f0*/  LDGSTS.E.BYPASS.LTC128B.128 [R145+0x4000], [R8.64] ;  /* 0x0400000008917fae */ /* 0x0003e8000b901d4c */
[----:B------:R2:W-:Y:S04]  /*5200*/  LDGSTS.E.BYPASS.LTC128B.128 [R145+0x4800], [R4.64] ;  /* 0x0480000004917fae */ /* 0x0005e8000b901d4c */
[----:B------:R-:W-:Y:S04]  /*5210*/  LDSM.16.M88.4 R56, [R138] ;  /* 0x000000008a38783b */ /* 0x000fe80000000200 */
[----:B------:R-:W3:Y:S04]  /*5220*/  LDSM.16.M88.4 R20, [R136+0x1000] ;  /* 0x001000008814783b */ /* 0x000ee80000000200 */
[----:B------:R-:W4:Y:S04]  /*5230*/  LDSM.16.M88.4 R12, [R136+0x1400] ;  /* 0x00140000880c783b */ /* 0x000f280000000200 */
[----:B------:R-:W-:Y:S04]  /*5240*/  LDSM.16.M88.4 R48, [R137] ;  /* 0x000000008930783b */ /* 0x000fe80000000200 */
[----:B------:R-:W-:Y:S04]  /*5250*/  LDSM.16.M88.4 R32, [R136+0x1c00] ;  /* 0x001c00008820783b */ /* 0x000fe80000000200 */
[----:B-1----:R-:W1:Y:S04]  /*5260*/  LDSM.16.M88.4 R8, [R135] ;  /* 0x000000008708783b */ /* 0x002e680000000200 */
[----:B--2---:R-:W2:Y:S04]  /*5270*/  LDSM.16.M88.4 R4, [R136+0x1800] ;  /* 0x001800008804783b */ /* 0x004ea80000000200 */
[----:B------:R-:W5:Y:S04]  /*5280*/  LDSM.16.M88.4 R52, [R132] ;  /* 0x000000008434783b */ /* 0x000f680000000200 */
[----:B------:R-:W1:Y:S04]  /*5290*/  LDSM.16.M88.4 R28, [R131] ;  /* 0x00000000831c783b */ /* 0x000e680000000200 */
[----:B------:R-:W1:Y:S04]  /*52a0*/  LDSM.16.M88.4 R60, [R136+0x2000] ;  /* 0x00200000883c783b */ /* 0x000e680000000200 */
[----:B------:R-:W2:Y:S01]  /*52b0*/  LDSM.16.M88.4 R44, [R130] ;  /* 0x00000000822c783b */ /* 0x000ea20000000200 */
[C---:B---3--:R-:W-:Y:S03]  /*52c0*/  HMMA.16816.F32.BF16 R24, R56.reuse, R20, RZ ;  /* 0x000000143818723c */ /* 0x048fe600000418ff */
[----:B------:R-:W3:Y:S04]  /*52d0*/  LDSM.16.M88.4 R40, [R129] ;  /* 0x000000008128783b */ /* 0x000ee80000000200 */
[----:B------:R-:W-:Y:S01]  /*52e0*/  LDSM.16.M88.4 R64, [R136+0x2800] ;  /* 0x002800008840783b */ /* 0x000fe20000000200 */
[C---:B------:R-:W-:Y:S03]  /*52f0*/  HMMA.16816.F32.BF16 R20, R56.reuse, R22, RZ ;  /* 0x000000163814723c */ /* 0x040fe600000418ff */
[----:B------:R-:W0:Y:S05]  /*5300*/  LDGDEPBAR ;  /* 0x00000000000079af */ /* 0x000e2a0000000000 */
[C---:B----4-:R-:W-:Y:S08]  /*5310*/  HMMA.16816.F32.BF16 R16, R56.reuse, R12, RZ ;  /* 0x0000000c3810723c */ /* 0x050ff000000418ff */
[----:B------:R-:W-:Y:S08]  /*5320*/  HMMA.16816.F32.BF16 R12, R56, R14, RZ ;  /* 0x0000000e380c723c */ /* 0x000ff000000418ff */
[C---:B-1----:R-:W-:Y:S08]  /*5330*/  HMMA.16816.F32.BF16 R24, R48.reuse, R8, R24 ;  /* 0x000000083018723c */ /* 0x042ff00000041818 */
[----:B------:R-:W-:Y:S08]  /*5340*/  HMMA.16816.F32.BF16 R20, R48, R10, R20 ;  /* 0x0000000a3014723c */ /* 0x000ff00000041814 */
[C---:B--2---:R-:W-:Y:S08]  /*5350*/  HMMA.16816.F32.BF16 R8, R56.reuse, R4, RZ ;  /* 0x000000043808723c */ /* 0x044ff000000418ff */
[----:B------:R-:W-:Y:S01]  /*5360*/  HMMA.16816.F32.BF16 R4, R56, R6, RZ ;  /* 0x000000063804723c */ /* 0x000fe200000418ff */
[----:B------:R-:W-:-:S02]  /*5370*/  FSEL R106, R24, -INF , !P0 ;  /* 0xff800000186a7808 */ /* 0x000fc40004000000 */
[----:B------:R-:W-:Y:S02]  /*5380*/  IADD3 R24, R107, 0x11, RZ ;  /* 0x000000116b187810 */ /* 0x000fe40007ffe0ff */
[----:B------:R-:W-:-:S03]  /*5390*/  FSEL R100, R26, -INF , !P3 ;  /* 0xff8000001a647808 */ /* 0x000fc60005800000 */
[----:B------:R-:W-:Y:S08]  /*53a0*/  HMMA.16816.F32.BF16 R36, R56, R32, RZ ;  /* 0x000000203824723c */ /* 0x000ff000000418ff */
[C---:B-----5:R-:W-:Y:S08]  /*53b0*/  HMMA.16816.F32.BF16 R16, R48.reuse, R52, R16 ;  /* 0x000000343010723c */ /* 0x060ff00000041810 */
[C---:B------:R-:W-:Y:S01]  /*53c0*/  HMMA.16816.F32.BF16 R12, R48.reuse, R54, R12 ;  /* 0x00000036300c723c */ /* 0x040fe2000004180c */
[----:B------:R-:W1:Y:S07]  /*53d0*/  LDSM.16.M88.4 R52, [R136+0x2400] ;  /* 0x002400008834783b */ /* 0x000e6e0000000200 */
[C---:B------:R-:W-:Y:S08]  /*53e0*/  HMMA.16816.F32.BF16 R8, R48.reuse, R28, R8 ;  /* 0x0000001c3008723c */ /* 0x040ff00000041808 */
[----:B------:R-:W-:Y:S08]  /*53f0*/  HMMA.16816.F32.BF16 R4, R48, R30, R4 ;  /* 0x0000001e3004723c */ /* 0x000ff00000041804 */
[C---:B------:R-:W-:Y:S08]  /*5400*/  HMMA.16816.F32.BF16 R28, R56.reuse, R60, RZ ;  /* 0x0000003c381c723c */ /* 0x040ff000000418ff */
[----:B------:R-:W-:Y:S08]  /*5410*/  HMMA.16816.F32.BF16 R32, R56, R34, RZ ;  /* 0x000000223820723c */ /* 0x000ff000000418ff */
[C---:B------:R-:W-:Y:S07]  /*5420*/  HMMA.16816.F32.BF16 R36, R48.reuse, R44, R36 ;  /* 0x0000002c3024723c */ /* 0x040fee0000041824 */
[----:B------:R-:W-:Y:S01]  /*5430*/  IADD3 R45, R107, 0x1, RZ ;  /* 0x000000016b2d7810 */ /* 0x000fe20007ffe0ff */
[----:B---3--:R-:W-:Y:S01]  /*5440*/  HMMA.16816.F32.BF16 R28, R48, R40, R28 ;  /* 0x00000028301c723c */ /* 0x008fe2000004181c */
[----:B------:R-:W-:-:S02]  /*5450*/  LOP3.LUT R44, R101, 0x8, R90, 0xfe, !PT ;  /* 0x00000008652c7812 */ /* 0x000fc400078efe5a */
[CC--:B------:R-:W-:Y:S02]  /*5460*/  ISETP.GE.AND P5, PT, R45.reuse, R92.reuse, PT ;  /* 0x0000005c2d00720c */ /* 0x0c0fe40003fa6270 */
[-C--:B------:R-:W-:Y:S02]  /*5470*/  ISETP.GE.AND P1, PT, R45, R91.reuse, PT ;  /* 0x0000005b2d00720c */ /* 0x080fe40003f26270 */
[C---:B------:R-:W-:Y:S01]  /*5480*/  ISETP.GE.AND P4, PT, R44.reuse, R92, PT ;  /* 0x0000005c2c00720c */ /* 0x040fe20003f86270 */
[----:B------:R-:W-:Y:S01]  /*5490*/  HMMA.16816.F32.BF16 R60, R56, R62, RZ ;  /* 0x0000003e383c723c */ /* 0x000fe200000418ff */
[----:B------:R-:W-:Y:S02]  /*54a0*/  ISETP.GE.AND P2, PT, R44, R91, PT ;  /* 0x0000005b2c00720c */ /* 0x000fe40003f46270 */
[----:B------:R-:W-:Y:S02]  /*54b0*/  FSEL R108, R25, -INF , !P5 ;  /* 0xff800000196c7808 */ /* 0x000fe40006800000 */
[----:B------:R-:W-:-:S02]  /*54c0*/  FSEL R105, R27, -INF , !P1 ;  /* 0xff8000001b697808 */ /* 0x000fc40004800000 */
[----:B------:R-:W-:Y:S01]  /*54d0*/  IADD3 R44, R107, 0x9, RZ ;  /* 0x000000096b2c7810 */ /* 0x000fe20007ffe0ff */
[----:B------:R-:W-:Y:S01]  /*54e0*/  HMMA.16816.F32.BF16 R32, R48, R46, R32 ;  /* 0x0000002e3020723c */ /* 0x000fe20000041820 */
[CC--:B------:R-:W-:Y:S02]  /*54f0*/  ISETP.GE.AND P5, PT, R24.reuse, R92.reuse, PT ;  /* 0x0000005c1800720c */ /* 0x0c0fe40003fa6270 */
[----:B------:R-:W-:Y:S02]  /*5500*/  ISETP.GE.AND P1, PT, R24, R91, PT ;  /* 0x0000005b1800720c */ /* 0x000fe40003f26270 */
[----:B------:R-:W2:Y:S01]  /*5510*/  LDSM.16.M88.4 R24, [R128] ;  /* 0x000000008018783b */ /* 0x000ea20000000200 */
[----:B------:R-:W-:Y:S02]  /*5520*/  ISETP.GE.AND P0, PT, R44, R92, PT ;  /* 0x0000005c2c00720c */ /* 0x000fe40003f06270 */
[----:B------:R-:W-:Y:S02]  /*5530*/  FSEL R110, R17, -INF , !P5 ;  /* 0xff800000116e7808 */ /* 0x000fe40006800000 */
[----:B------:R-:W-:-:S02]  /*5540*/  FSEL R41, R21, -INF , !P0 ;  /* 0xff80000015297808 */ /* 0x000fc40004000000 */
[----:B------:R-:W-:Y:S02]  /*5550*/  IADD3 R21, R107, 0x19, RZ ;  /* 0x000000196b157810 */ /* 0x000fe40007ffe0ff */
[----:B------:R-:W-:Y:S02]  /*5560*/  FSEL R117, R19, -INF , !P1 ;  /* 0xff80000013757808 */ /* 0x000fe40004800000 */
[C---:B------:R-:W-:Y:S01]  /*5570*/  ISETP.GE.AND P5, PT, R21.reuse, R92, PT ;  /* 0x0000005c1500720c */ /* 0x040fe20003fa6270 */
[----:B------:R-:W-:Y:S01]  /*5580*/  HMMA.16816.F32.BF16 R60, R48, R42, R60 ;  /* 0x0000002a303c723c */ /* 0x000fe2000004183c */
[-C--:B------:R-:W-:Y:S02]  /*5590*/  ISETP.GE.AND P1, PT, R21, R91.reuse, PT ;  /* 0x0000005b1500720c */ /* 0x080fe40003f26270 */
[----:B------:R-:W-:Y:S02]  /*55a0*/  IADD3 R19, R107, 0x21, RZ ;  /* 0x000000216b137810 */ /* 0x000fe40007ffe0ff */
[----:B------:R-:W-:-:S02]  /*55b0*/  ISETP.GE.AND P3, PT, R44, R91, PT ;  /* 0x0000005b2c00720c */ /* 0x000fc40003f66270 */
[----:B------:R-:W-:Y:S01]  /*55c0*/  FSEL R120, R13, -INF , !P5 ;  /* 0xff8000000d787808 */ /* 0x000fe20006800000 */
[C---:B-1----:R-:W-:Y:S01]  /*55d0*/  HMMA.16816.F32.BF16 R44, R56.reuse, R52, RZ ;  /* 0x00000034382c723c */ /* 0x042fe200000418ff */
[----:B------:R-:W-:Y:S02]  /*55e0*/  FSEL R104, R15, -INF , !P1 ;  /* 0xff8000000f687808 */ /* 0x000fe40004800000 */
[C---:B------:R-:W-:Y:S02]  /*55f0*/  ISETP.GE.AND P5, PT, R19.reuse, R92, PT ;  /* 0x0000005c1300720c */ /* 0x040fe40003fa6270 */
[----:B------:R-:W-:Y:S02]  /*5600*/  ISETP.GE.AND P1, PT, R19, R91, PT ;  /* 0x0000005b1300720c */ /* 0x000fe40003f26270 */
[----:B------:R-:W-:Y:S01]  /*5610*/  IADD3 R17, R107, 0x29, RZ ;  /* 0x000000296b117810 */ /* 0x000fe20007ffe0ff */
[----:B------:R-:W-:Y:S01]  /*5620*/  HMMA.16816.F32.BF16 R52, R56, R54, RZ ;  /* 0x000000363834723c */ /* 0x000fe200000418ff */
[----:B------:R-:W-:-:S02]  /*5630*/  FSEL R112, R9, -INF , !P5 ;  /* 0xff80000009707808 */ /* 0x000fc40006800000 */
[----:B------:R-:W-:Y:S02]  /*5640*/  FSEL R98, R11, -INF , !P1 ;  /* 0xff8000000b627808 */ /* 0x000fe40004800000 */
[C---:B------:R-:W-:Y:S02]  /*5650*/  ISETP.GE.AND P5, PT, R17.reuse, R92, PT ;  /* 0x0000005c1100720c */ /* 0x040fe40003fa6270 */
[----:B------:R-:W-:Y:S02]  /*5660*/  ISETP.GE.AND P1, PT, R17, R91, PT ;  /* 0x0000005b1100720c */ /* 0x000fe40003f26270 */
[----:B------:R-:W-:Y:S02]  /*5670*/  IADD3 R13, R107, 0x31, RZ ;  /* 0x000000316b0d7810 */ /* 0x000fe40007ffe0ff */
[----:B------:R-:W-:Y:S02]  /*5680*/  FSEL R121, R5, -INF , !P5 ;  /* 0xff80000005797808 */ /* 0x000fe40006800000 */
[----:B------:R-:W-:-:S02]  /*5690*/  FSEL R96, R7, -INF , !P1 ;  /* 0xff80000007607808 */ /* 0x000fc40004800000 */
[----:B------:R-:W-:Y:S01]  /*56a0*/  LOP3.LUT R40, R101, 0x10, R90, 0xfe, !PT ;  /* 0x0000001065287812 */ /* 0x000fe200078efe5a */
[C---:B--2---:R-:W-:Y:S01]  /*56b0*/  HMMA.16816.F32.BF16 R44, R48.reuse, R24, R44 ;  /* 0x00000018302c723c */ /* 0x044fe2000004182c */
[CC--:B------:R-:W-:Y:S02]  /*56c0*/  ISETP.GE.AND P5, PT, R13.reuse, R92.reuse, PT ;  /* 0x0000005c0d00720c */ /* 0x0c0fe40003fa6270 */
[----:B------:R-:W-:Y:S02]  /*56d0*/  ISETP.GE.AND P1, PT, R13, R91, PT ;  /* 0x0000005b0d00720c */ /* 0x000fe40003f26270 */
[----:B------:R-:W-:Y:S02]  /*56e0*/  IADD3 R9, R107, 0x39, RZ ;  /* 0x000000396b097810 */ /* 0x000fe40007ffe0ff */
[----:B------:R-:W-:Y:S01]  /*56f0*/  ISETP.GE.AND P0, PT, R40, R92, PT ;  /* 0x0000005c2800720c */ /* 0x000fe20003f06270 */
[----:B------:R-:W-:Y:S01]  /*5700*/  HMMA.16816.F32.BF16 R52, R48, R26, R52 ;  /* 0x0000001a3034723c */ /* 0x000fe20000041834 */
[----:B------:R-:W-:-:S02]  /*5710*/  FSEL R42, R37, -INF , !P5 ;  /* 0xff800000252a7808 */ /* 0x000fc40006800000 */
[----:B------:R-:W-:Y:S02]  /*5720*/  FSEL R95, R39, -INF , !P1 ;  /* 0xff800000275f7808 */ /* 0x000fe40004800000 */
[C---:B------:R-:W-:Y:S02]  /*5730*/  ISETP.GE.AND P5, PT, R9.reuse, R92, PT ;  /* 0x0000005c0900720c */ /* 0x040fe40003fa6270 */
[----:B------:R-:W-:Y:S02]  /*5740*/  ISETP.GE.AND P1, PT, R9, R91, PT ;  /* 0x0000005b0900720c */ /* 0x000fe40003f26270 */
[----:B------:R-:W-:Y:S02]  /*5750*/  IADD3 R5, R107, 0x41, RZ ;  /* 0x000000416b057810 */ /* 0x000fe40007ffe0ff */
[----:B------:R-:W-:Y:S02]  /*5760*/  LOP3.LUT R7, R101, 0x18, R90, 0xfe, !PT ;  /* 0x0000001865077812 */ /* 0x000fe400078efe5a */
[----:B------:R-:W-:-:S02]  /*5770*/  FSEL R43, R16, -INF , !P0 ;  /* 0xff800000102b7808 */ /* 0x000fc40004000000 */
[----:B------:R-:W-:Y:S02]  /*5780*/  FSEL R37, R33, -INF , !P5 ;  /* 0xff80000021257808 */ /* 0x000fe40006800000 */
[----:B------:R-:W-:Y:S02]  /*5790*/  FSEL R93, R35, -INF , !P1 ;  /* 0xff800000235d7808 */ /* 0x000fe40004800000 */
[-C--:B------:R-:W-:Y:S02]  /*57a0*/  ISETP.GE.AND P0, PT, R5, R91.reuse, PT ;  /* 0x0000005b0500720c */ /* 0x080fe40003f06270 */
[C---:B------:R-:W-:Y:S02]  /*57b0*/  ISETP.GE.AND P5, PT, R7.reuse, R92, PT ;  /* 0x0000005c0700720c */ /* 0x040fe40003fa6270 */
[----:B------:R-:W-:Y:S02]  /*57c0*/  ISETP.GE.AND P1, PT, R7, R91, PT ;  /* 0x0000005b0700720c */ /* 0x000fe40003f26270 */
[----:B------:R-:W-:-:S02]  /*57d0*/  FSEL R102, R23, -INF , !P3 ;  /* 0xff80000017667808 */ /* 0x000fc40005800000 */
[----:B------:R-:W-:Y:S02]  /*57e0*/  FSEL R39, R20, -INF , !P4 ;  /* 0xff80000014277808 */ /* 0x000fe40006000000 */
[----:B------:R-:W-:Y:S02]  /*57f0*/  FSEL R35, R22, -INF , !P2 ;  /* 0xff80000016237808 */ /* 0x000fe40005000000 */
[----:B------:R-:W1:Y:S01]  /*5800*/  LDSM.16.M88.4 R20, [R87] ;  /* 0x000000005714783b */ /* 0x000e620000000200 */
[----:B------:R-:W-:Y:S02]  /*5810*/  FSEL R94, R31, -INF , !P0 ;  /* 0xff8000001f5e7808 */ /* 0x000fe40004000000 */
[----:B------:R-:W-:Y:S02]  /*5820*/  FSEL R31, R12, -INF , !P5 ;  /* 0xff8000000c1f7808 */ /* 0x000fe40006800000 */
[----:B------:R-:W-:Y:S02]  /*5830*/  FSEL R24, R14, -INF , !P1 ;  /* 0xff8000000e187808 */ /* 0x000fe40004800000 */
[----:B------:R-:W2:Y:S01]  /*5840*/  LDSM.16.M88.4 R12, [R136+0x2c00] ;  /* 0x002c0000880c783b */ /* 0x000ea20000000200 */
[----:B------:R-:W-:-:S02]  /*5850*/  ISETP.GE.AND P4, PT, R5, R92, PT ;  /* 0x0000005c0500720c */ /* 0x000fc40003f86270 */
[--C-:B------:R-:W-:Y:S02]  /*5860*/  LOP3.LUT R7, R101, 0x20, R90.reuse, 0xfe, !PT ;  /* 0x0000002065077812 */ /* 0x100fe400078efe5a */
[----:B------:R-:W-:Y:S02]  /*5870*/  FSEL R29, R29, -INF , !P4 ;  /* 0xff8000001d1d7808 */ /* 0x000fe40006000000 */
[-C--:B------:R-:W-:Y:S02]  /*5880*/  ISETP.GE.AND P3, PT, R40, R91.reuse, PT ;  /* 0x0000005b2800720c */ /* 0x080fe40003f66270 */
[C---:B------:R-:W-:Y:S02]  /*5890*/  ISETP.GE.AND P2, PT, R7.reuse, R92, PT ;  /* 0x0000005c0700720c */ /* 0x040fe40003f46270 */
[----:B------:R-:W-:Y:S02]  /*58a0*/  ISETP.GE.AND P4, PT, R7, R91, PT ;  /* 0x0000005b0700720c */ /* 0x000fe40003f86270 */
[----:B------:R-:W-:-:S02]  /*58b0*/  LOP3.LUT R7, R101, 0x28, R90, 0xfe, !PT ;  /* 0x0000002865077812 */ /* 0x000fc400078efe5a */
[----:B------:R-:W-:Y:S02]  /*58c0*/  IADD3 R5, R107, 0x49, RZ ;  /* 0x000000496b057810 */ /* 0x000fe40007ffe0ff */
[----:B------:R-:W-:Y:S02]  /*58d0*/  FSEL R25, R18, -INF , !P3 ;  /* 0xff80000012197808 */ /* 0x000fe40005800000 */
[CC--:B------:R-:W-:Y:S01]  /*58e0*/  ISETP.GE.AND P0, PT, R7.reuse, R92.reuse, PT ;  /* 0x0000005c0700720c */ /* 0x0c0fe20003f06270 */
[----:B------:R-:W-:Y:S01]  /*58f0*/  HMMA.16816.F32.BF16 R16, R56, R64, RZ ;  /* 0x000000403810723c */ /* 0x000fe200000418ff */
[----:B------:R-:W-:Y:S02]  /*5900*/  ISETP.GE.AND P3, PT, R7, R91, PT ;  /* 0x0000005b0700720c */ /* 0x000fe40003f66270 */
[----:B------:R-:W-:Y:S02]  /*5910*/  ISETP.GE.AND P5, PT, R5, R92, PT ;  /* 0x0000005c0500720c */ /* 0x000fe40003fa6270 */
[----:B------:R-:W-:-:S02]  /*5920*/  FSEL R122, R8, -INF , !P2 ;  /* 0xff800000087a7808 */ /* 0x000fc40005000000 */
[----:B------:R-:W-:Y:S01]  /*5930*/  LOP3.LUT R7, R101, 0x30, R90, 0xfe, !PT ;  /* 0x0000003065077812 */ /* 0x000fe200078efe5a */
[----:B------:R-:W-:Y:S01]  /*5940*/  HMMA.16816.F32.BF16 R64, R56, R66, RZ ;  /* 0x000000423840723c */ /* 0x000fe200000418ff */
[-C--:B------:R-:W-:Y:S02]  /*5950*/  ISETP.GE.AND P2, PT, R5, R91.reuse, PT ;  /* 0x0000005b0500720c */ /* 0x080fe40003f46270 */
[----:B------:R-:W-:Y:S02]  /*5960*/  IADD3 R5, R107, 0x51, RZ ;  /* 0x000000516b057810 */ /* 0x000fe40007ffe0ff */
[----:B------:R-:W-:Y:S02]  /*5970*/  FSEL R26, R61, -INF , !P5 ;  /* 0xff8000003d1a7808 */ /* 0x000fe40006800000 */
[C---:B------:R-:W-:Y:S02]  /*5980*/  ISETP.GE.AND P1, PT, R7.reuse, R92, PT ;  /* 0x0000005c0700720c */ /* 0x040fe40003f26270 */
[----:B------:R-:W-:-:S02]  /*5990*/  ISETP.GE.AND P5, PT, R7, R91, PT ;  /* 0x0000005b0700720c */ /* 0x000fc40003fa6270 */
[----:B------:R-:W-:Y:S02]  /*59a0*/  FSEL R33, R10, -INF , !P4 ;  /* 0xff8000000a217808 */ /* 0x000fe40006000000 */
[----:B------:R-:W-:Y:S02]  /*59b0*/  LOP3.LUT R7, R101, 0x40, R90, 0xfe, !PT ;  /* 0x0000004065077812 */ /* 0x000fe400078efe5a */
[----:B------:R-:W-:Y:S01]  /*59c0*/  ISETP.GE.AND P4, PT, R5, R92, PT ;  /* 0x0000005c0500720c */ /* 0x000fe20003f86270 */
[----:B-1----:R-:W-:Y:S01]  /*59d0*/  HMMA.16816.F32.BF16 R16, R48, R20, R16 ;  /* 0x000000143010723c */ /* 0x002fe20000041810 */
[----:B------:R-:W-:Y:S02]  /*59e0*/  FSEL R116, R6, -INF , !P3 ;  /* 0xff80000006747808 */ /* 0x000fe40005800000 */
[----:B------:R-:W-:Y:S02]  /*59f0*/  FSEL R27, R45, -INF , !P4 ;  /* 0xff8000002d1b7808 */ /* 0x000fe40006000000 */
[----:B------:R-:W-:-:S02]  /*5a00*/  FSEL R36, R36, -INF , !P1 ;  /* 0xff80000024247808 */ /* 0x000fc40004800000 */
[----:B------:R-:W-:Y:S01]  /*5a10*/  FSEL R123, R4, -INF , !P0 ;  /* 0xff800000047b7808 */ /* 0x000fe20004000000 */
[----:B------:R-:W-:Y:S01]  /*5a20*/  HMMA.16816.F32.BF16 R64, R48, R22, R64 ;  /* 0x000000163040723c */ /* 0x000fe20000041840 */
[C---:B------:R-:W-:Y:S02]  /*5a30*/  ISETP.GE.AND P3, PT, R7.reuse, R92, PT ;  /* 0x0000005c0700720c */ /* 0x040fe40003f66270 */
[-C--:B------:R-:W-:Y:S02]  /*5a40*/  ISETP.GE.AND P4, PT, R7, R91.reuse, PT ;  /* 0x0000005b0700720c */ /* 0x080fe40003f86270 */
[----:B------:R-:W-:Y:S02]  /*5a50*/  ISETP.GE.AND P1, PT, R5, R91, PT ;  /* 0x0000005b0500720c */ /* 0x000fe40003f26270 */
[----:B------:R-:W1:Y:S01]  /*5a60*/  LDSM.16.M88.4 R4, [R86] ;  /* 0x000000005604783b */ /* 0x000e620000000200 */
[----:B------:R-:W-:Y:S01]  /*5a70*/  LOP3.LUT R8, R101, 0x38, R90, 0xfe, !PT ;  /* 0x0000003865087812 */ /* 0x000fe200078efe5a */
[----:B------:R-:W-:-:S04]  /*5a80*/  DEPBAR.LE SB0, 0x0 ;  /* 0x000080000000791a */ /* 0x000fc80000000000 */
        /* <DEDUP_REMOVED lines=8> */
[CC--:B------:R-:W-:Y:S02]  /*5b10*/  ISETP.GE.AND P5, PT, R9.reuse, R92.reuse, PT ;  /* 0x0000005c0900720c */ /* 0x0c0fe40003fa6270 */
[----:B------:R-:W-:Y:S02]  /*5b20*/  ISETP.GE.AND P1, PT, R9, R91, PT ;  /* 0x0000005b0900720c */ /* 0x000fe40003f26270 */
[----:B------:R-:W-:Y:S02]  /*5b30*/  ISETP.GE.AND P2, PT, R8, R92, PT ;  /* 0x0000005c0800720c */ /* 0x000fe40003f46270 */
[----:B------:R-:W-:-:S02]  /*5b40*/  LOP3.LUT R9, R101, 0x50, R90, 0xfe, !PT ;  /* 0x0000005065097812 */ /* 0x000fc400078efe5a */
[----:B------:R-:W-:Y:S02]  /*5b50*/  FSEL R113, R34, -INF , !P0 ;  /* 0xff80000022717808 */ /* 0x000fe40004000000 */
[----:B------:R-:W-:Y:S02]  /*5b60*/  FSEL R20, R53, -INF , !P2 ;  /* 0xff80000035147808 */ /* 0x000fe40005000000 */
[----:B------:R-:W-:Y:S02]  /*5b70*/  FSEL R28, R28, -INF , !P3 ;  /* 0xff8000001c1c7808 */ /* 0x000fe40005800000 */
[C---:B------:R-:W-:Y:S01]  /*5b80*/  ISETP.GE.AND P0, PT, R9.reuse, R92, PT ;  /* 0x0000005c0900720c */ /* 0x040fe20003f06270 */
[----:B------:R-:W-:Y:S01]  /*5b90*/  BAR.SYNC.DEFER_BLOCKING 0x0 ;  /* 0x0000000000007b1d */ /* 0x000fe20000010000 */
[-C--:B------:R-:W-:Y:S02]  /*5ba0*/  ISETP.GE.AND P2, PT, R9, R91.reuse, PT ;  /* 0x0000005b0900720c */ /* 0x080fe40003f46270 */
[----:B------:R-:W-:-:S02]  /*5bb0*/  ISETP.GE.AND P3, PT, R8, R91, PT ;  /* 0x0000005b0800720c */ /* 0x000fc40003f66270 */
[C---:B--2---:R-:W-:Y:S01]  /*5bc0*/  HMMA.16816.F32.BF16 R8, R56.reuse, R12, RZ ;  /* 0x0000000c3808723c */ /* 0x044fe200000418ff */
[----:B------:R-:W-:Y:S02]  /*5bd0*/  FSEL R109, R30, -INF , !P4 ;  /* 0xff8000001e6d7808 */ /* 0x000fe40006000000 */
[----:B------:R-:W-:Y:S02]  /*5be0*/  IADD3 R30, R107, 0x61, RZ ;  /* 0x000000616b1e7810 */ /* 0x000fe40007ffe0ff */
[C-C-:B------:R-:W-:Y:S02]  /*5bf0*/  LOP3.LUT R21, R101.reuse, 0x58, R90.reuse, 0xfe, !PT ;  /* 0x0000005865157812 */ /* 0x140fe400078efe5a */
[----:B------:R-:W-:Y:S01]  /*5c00*/  FSEL R22, R60, -INF , !P5 ;  /* 0xff8000003c167808 */ /* 0x000fe20006800000 */
[----:B------:R-:W-:Y:S01]  /*5c10*/  HMMA.16816.F32.BF16 R12, R56, R14, RZ ;  /* 0x0000000e380c723c */ /* 0x000fe200000418ff */
[----:B------:R-:W-:Y:S02]  /*5c20*/  ISETP.GE.AND P5, PT, R30, R92, PT ;  /* 0x0000005c1e00720c */ /* 0x000fe40003fa6270 */
[----:B------:R-:W-:-:S02]  /*5c30*/  LOP3.LUT R23, R101, 0x60, R90, 0xfe, !PT ;  /* 0x0000006065177812 */ /* 0x000fc400078efe5a */
[----:B------:R-:W-:Y:S02]  /*5c40*/  FSEL R61, R55, -INF , !P3 ;  /* 0xff800000373d7808 */ /* 0x000fe40005800000 */
[CC--:B------:R-:W-:Y:S02]  /*5c50*/  ISETP.GE.AND P4, PT, R21.reuse, R92.reuse, PT ;  /* 0x0000005c1500720c */ /* 0x0c0fe40003f86270 */
[-C--:B------:R-:W-:Y:S02]  /*5c60*/  ISETP.GE.AND P3, PT, R21, R91.reuse, PT ;  /* 0x0000005b1500720c */ /* 0x080fe40003f66270 */
[----:B------:R-:W-:Y:S02]  /*5c70*/  FSEL R103, R62, -INF , !P1 ;  /* 0xff8000003e677808 */ /* 0x000fe40004800000 */
[----:B------:R-:W-:Y:S02]  /*5c80*/  FSEL R21, R17, -INF , !P5 ;  /* 0xff80000011157808 */ /* 0x000fe40006800000 */
[C---:B------:R-:W-:Y:S01]  /*5c90*/  ISETP.GE.AND P1, PT, R23.reuse, R92, PT ;  /* 0x0000005c1700720c */ /* 0x040fe20003f26270 */
[----:B-1----:R-:W-:Y:S01]  /*5ca0*/  HMMA.16816.F32.BF16 R8, R48, R4, R8 ;  /* 0x000000043008723c */ /* 0x002fe20000041808 */
[----:B------:R-:W-:-:S02]  /*5cb0*/  ISETP.GE.AND P5, PT, R23, R91, PT ;  /* 0x0000005b1700720c */ /* 0x000fc40003fa6270 */
[----:B------:R-:W-:Y:S02]  /*5cc0*/  FSEL R23, R44, -INF , !P0 ;  /* 0xff8000002c177808 */ /* 0x000fe40004000000 */
[----:B------:R-:W-:Y:S02]  /*5cd0*/  ISETP.GE.AND P0, PT, R30, R91, PT ;  /* 0x0000005b1e00720c */ /* 0x000fe40003f06270 */
[----:B------:R-:W-:Y:S01]  /*5ce0*/  IADD3 R30, R107, 0x69, RZ ;  /* 0x000000696b1e7810 */ /* 0x000fe20007ffe0ff */
[----:B------:R-:W-:Y:S01]  /*5cf0*/  HMMA.16816.F32.BF16 R12, R48, R6, R12 ;  /* 0x00000006300c723c */ /* 0x000fe2000004180c */
[----:B------:R-:W-:Y:S02]  /*5d00*/  FSEL R53, R19, -INF , !P0 ;  /* 0xff80000013357808 */ /* 0x000fe40004000000 */
[C-C-:B------:R-:W-:Y:S02]  /*5d10*/  LOP3.LUT R19, R101.reuse, 0x70, R90.reuse, 0xfe, !PT ;  /* 0x0000007065137812 */ /* 0x140fe400078efe5a */
[----:B------:R-:W-:-:S02]  /*5d20*/  LOP3.LUT R17, R101, 0x68, R90, 0xfe, !PT ;  /* 0x0000006865117812 */ /* 0x000fc400078efe5a */
[----:B------:R-:W-:Y:S02]  /*5d30*/  FSEL R97, R54, -INF , !P3 ;  /* 0xff80000036617808 */ /* 0x000fe40005800000 */
[-C--:B------:R-:W-:Y:S02]  /*5d40*/  ISETP.GE.AND P3, PT, R19, R91.reuse, PT ;  /* 0x0000005b1300720c */ /* 0x080fe40003f66270 */
[----:B------:R-:W-:Y:S02]  /*5d50*/  FSEL R16, R16, -INF , !P1 ;  /* 0xff80000010107808 */ /* 0x000fe40004800000 */
[----:B------:R-:W-:Y:S02]  /*5d60*/  FSEL R99, R46, -INF , !P2 ;  /* 0xff8000002e637808 */ /* 0x000fe40005000000 */
[----:B------:R-:W-:Y:S02]  /*5d70*/  ISETP.GE.AND P1, PT, R30, R91, PT ;  /* 0x0000005b1e00720c */ /* 0x000fe40003f26270 */
[----:B------:R-:W-:-:S02]  /*5d80*/  ISETP.GE.AND P2, PT, R17, R92, PT ;  /* 0x0000005c1100720c */ /* 0x000fc40003f46270 */
[----:B------:R-:W-:Y:S02]  /*5d90*/  ISETP.GE.AND P0, PT, R17, R91, PT ;  /* 0x0000005b1100720c */ /* 0x000fe40003f06270 */
[----:B------:R-:W-:Y:S02]  /*5da0*/  LOP3.LUT R4, R101, 0x78, R90, 0xfe, !PT ;  /* 0x0000007865047812 */ /* 0x000fe400078efe5a */
[----:B------:R-:W-:Y:S02]  /*5db0*/  FSEL R17, R52, -INF , !P4 ;  /* 0xff80000034117808 */ /* 0x000fe40006000000 */
[----:B------:R-:W-:Y:S02]  /*5dc0*/  ISETP.GE.AND P4, PT, R30, R92, PT ;  /* 0x0000005c1e00720c */ /* 0x000fe40003f86270 */
[----:B------:R-:W-:Y:S02]  /*5dd0*/  FSEL R54, R10, -INF , !P3 ;  /* 0xff8000000a367808 */ /* 0x000fe40005800000 */
[----:B------:R-:W-:-:S02]  /*5de0*/  FSEL R90, R18, -INF , !P5 ;  /* 0xff800000125a7808 */ /* 0x000fc40006800000 */
[----:B------:R-:W-:Y:S02]  /*5df0*/  FSEL R67, R67, -INF , !P1 ;  /* 0xff80000043437808 */ /* 0x000fe40004800000 */
[----:B------:R-:W-:Y:S02]  /*5e00*/  ISETP.GT.AND P3, PT, R144, R141, PT ;  /* 0x0000008d9000720c */ /* 0x000fe40003f64270 */
[C---:B------:R-:W-:Y:S02]  /*5e10*/  ISETP.GE.AND P5, PT, R4.reuse, R92, PT ;  /* 0x0000005c0400720c */ /* 0x040fe40003fa6270 */
        /* <DEDUP_REMOVED lines=10> */
[----:B------:R-:W-:Y:S02]  /*5ec0*/  FSEL R92, R9, -INF , !P0 ;  /* 0xff800000095c7808 */ /* 0x000fe40004000000 */
[-C--:B------:R-:W-:Y:S02]  /*5ed0*/  ISETP.GE.AND P2, PT, R4, R91.reuse, PT ;  /* 0x0000005b0400720c */ /* 0x080fe40003f46270 */
[----:B------:R-:W-:Y:S02]  /*5ee0*/  ISETP.GE.AND P0, PT, R107, R91, PT ;  /* 0x0000005b6b00720c */ /* 0x000fe40003f06270 */
[----:B------:R-:W-:Y:S02]  /*5ef0*/  FSEL R46, R11, -INF , !P2 ;  /* 0xff8000000b2e7808 */ /* 0x000fe40005000000 */
[----:B------:R-:W-:-:S02]  /*5f00*/  FSEL R60, R12, -INF , !P5 ;  /* 0xff8000000c3c7808 */ /* 0x000fc40006800000 */
[----:B------:R-:W-:Y:S02]  /*5f10*/  FSEL R58, R13, -INF , !P4 ;  /* 0xff8000000d3a7808 */ /* 0x000fe40006000000 */
[----:B------:R-:W-:Y:S02]  /*5f20*/  FSEL R45, R14, -INF , !P1 ;  /* 0xff8000000e2d7808 */ /* 0x000fe40004800000 */
[----:B------:R-:W-:Y:S01]  /*5f30*/  FSEL R44, R15, -INF , !P0 ;  /* 0xff8000000f2c7808 */ /* 0x000fe20004000000 */
[----:B------:R-:W-:Y:S05]  /*5f40*/  @!P3 BRA `(.L_x_4696) ;  /* 0x000005200000b947 */ /* 0x000fea0003800000 */
[----:B------:R-:W-:Y:S05]  /*5f50*/  @!P6 BRA `(.L_x_4697) ;  /* 0x000003900000e947 */ /* 0x000fea0003800000 */
[----:B------:R-:W1:Y:S01]  /*5f60*/  I2F.RP R10, R85 ;  /* 0x00000055000a7306 */ /* 0x000e620000209400 */
[----:B------:R-:W-:Y:S02]  /*5f70*/  IABS R7, R101 ;  /* 0x0000006500077213 */ /* 0x000fe40000000000 */
[C---:B------:R-:W-:Y:S02]  /*5f80*/  IADD3 R9, R101.reuse, -0x80, RZ ;  /* 0xffffff8065097810 */ /* 0x040fe40007ffe0ff */
[----:B------:R-:W-:-:S02]  /*5f90*/  LOP3.LUT R101, R101, c[0x0][0x2d0], RZ, 0x3c, !PT ;  /* 0x0000b40065657a12 */ /* 0x000fc400078e3cff */
        /* <DEDUP_REMOVED lines=53> */
.L_x_4697:
[----:B------:R-:W-:-:S04]  /*62f0*/  LEA R8, -R84, RZ, 0x7 ;  /* 0x000000ff54087211 */ /* 0x000fc800078e39ff */
[----:B------:R-:W-:Y:S02]  /*6300*/  SHF.R.S32.HI R5, RZ, 0x1f, R8 ;  /* 0x0000001fff057819 */ /* 0x000fe40000011408 */
.L_x_4698:
        /* <DEDUP_REMOVED lines=9> */
[--C-:B------:R-:W-:Y:S01]  /*63a0*/  IMAD.X R7, R152, 0x1, R3.reuse, P0 ;  /* 0x0000000198077824 */ /* 0x100fe200000e0603 */
[----:B------:R-:W-:Y:S01]  /*63b0*/  IADD3 R4, P0, R8, R4, RZ ;  /* 0x0000000408047210 */ /* 0x000fe20007f1e0ff */
[----:B------:R-:W-:Y:S02]  /*63c0*/  IMAD.MOV.U32 R11, RZ, RZ, R152 ;  /* 0x000000ffff0b7224 */ /* 0x000fe400078e0098 */
[----:B------:R-:W-:-:S03]  /*63d0*/  IMAD.X R9, R7, 0x1, R3, P1 ;  /* 0x0000000107097824 */ /* 0x000fc600008e0603 */
[----:B------:R-:W-:Y:S01]  /*63e0*/  @!PT LDS RZ, [RZ] ;  /* 0x00000000fffff984 */ /* 0x000fe20000000800 */
[----:B------:R-:W-:Y:S01]  /*63f0*/  @!PT LDS RZ, [RZ] ;  /* 0x00000000fffff984 */ /* 0x000fe20000000800 */
[----:B------:R-:W-:Y:S01]  /*6400*/  @!PT LDS RZ, [RZ] ;  /* 0x00000000fffff984 */ /* 0x000fe20000000800 */
[----:B------:R1:W-:Y:S01]  /*6410*/  LDGSTS.E.BYPASS.LTC128B.128 [R145+0x1000], [R10.64] ;  /* 0x010000000a917fae */ /* 0x0003e2000b901d4c */
[----:B------:R-:W-:-:S03]  /*6420*/  IMAD.X R5, R9, 0x1, R3, P0 ;  /* 0x0000000109057824 */ /* 0x000fc600000e0603 */
[----:B------:R1:W-:Y:S04]  /*6430*/  LDGSTS.E.BYPASS.LTC128B.128 [R145+0x1800], [R6.64] ;  /* 0x0180000006917fae */ /* 0x0003e8000b901d4c */
[----:B------:R1:W-:Y:S04]  /*6440*/  LDGSTS.E.BYPASS.LTC128B.128 [R145+0x2000], [R8.64] ;  /* 0x0200000008917fae */ /* 0x0003e8000b901d4c */
[----:B------:R1:W-:Y:S04]  /*6450*/  LDGSTS.E.BYPASS.LTC128B.128 [R145+0x2800], [R4.64] ;  /* 0x0280000004917fae */ /* 0x0003e8000b901d4c */
[----:B------:R-:W0:Y:S02]  /*6460*/  LDGDEPBAR ;  /* 0x00000000000079af */ /* 0x000e240000000000 */
.L_x_4696:
        /* <DEDUP_REMOVED lines=94> */
[----:B--2---:R-:W-:Y:S01]  /*6a50*/  F2FP.BF16.PACK_AB R10, R101, R107 ;  /* 0x0000006b650a723e */ /* 0x004fe200000010ff */
[--C-:B------:R-:W-:Y:S01]  /*6a60*/  FFMA.FTZ R59, R123, c[0x0][0x23c], -R62.reuse ;  /* 0x00008f007b3b7a23 */ /* 0x100fe2000001083e */
[----:B------:R-:W-:Y:S01]  /*6a70*/  FMNMX.FTZ R39, R61, R39, !PT ;  /* 0x000000273d277209 */ /* 0x000fe20007810000 */
[--C-:B------:R-:W-:Y:S02]  /*6a80*/  FFMA.FTZ R57, R121, c[0x0][0x23c], -R62.reuse ;  /* 0x00008f0079397a23 */ /* 0x100fe4000001083e */
[----:B------:R-:W-:Y:S01]  /*6a90*/  FFMA.FTZ R91, R119, c[0x0][0x23c], -R62 ;  /* 0x00008f00775b7a23 */ /* 0x000fe2000001083e */
[----:B------:R-:W-:Y:S01]  /*6aa0*/  FMNMX.FTZ R39, R90, R39, !PT ;  /* 0x000000275a277209 */ /* 0x000fe20007810000 */
[-C--:B---3--:R-:W-:Y:S01]  /*6ab0*/  FMUL.FTZ R12, R80, R112.reuse ;  /* 0x00000070500c7220 */ /* 0x088fe20000410000 */
[----:B------:R-:W1:Y:S01]  /*6ac0*/  MUFU.EX2 R88, R88 ;  /* 0x0000005800587308 */ /* 0x000e620000000800 */
[-C--:B------:R-:W-:Y:S01]  /*6ad0*/  FMUL.FTZ R13, R81, R112.reuse ;  /* 0x00000070510d7220 */ /* 0x080fe20000410000 */
        /* <DEDUP_REMOVED lines=11> */
[----:B------:R-:W-:Y:S01]  /*6b90*/  FFMA.FTZ R111, R159, R112, R111 ;  /* 0x000000709f6f7223 */ /* 0x000fe2000001006f */
[----:B------:R-:W2:Y:S01]  /*6ba0*/  MUFU.EX2 R84, R84 ;  /* 0x0000005400547308 */ /* 0x000ea20000000800 */
[----:B-1----:R-:W-:Y:S01]  /*6bb0*/  F2FP.BF16.PACK_AB R32, R88, R89 ;  /* 0x000000595820723e */ /* 0x002fe200000010ff */
[----:B------:R-:W-:Y:S01]  /*6bc0*/  FFMA.FTZ R159, R58, c[0x0][0x23c], -R62 ;  /* 0x00008f003a9f7a23 */ /* 0x000fe2000001083e */
[----:B------:R-:W-:Y:S01]  /*6bd0*/  FMNMX.FTZ R39, R46, R39, !PT ;  /* 0x000000272e277209 */ /* 0x000fe20007810000 */
[----:B------:R-:W-:-:S03]  /*6be0*/  FADD.FTZ R111, R108, R111 ;  /* 0x0000006f6c6f7221 */ /* 0x000fc60000010000 */
[----:B------:R-:W-:Y:S01]  /*6bf0*/  FMNMX.FTZ R39, R45, R39, !PT ;  /* 0x000000272d277209 */ /* 0x000fe20007810000 */
[----:B------:R-:W1:Y:S01]  /*6c00*/  MUFU.EX2 R65, R65 ;  /* 0x0000004100417308 */ /* 0x000e620000000800 */
[----:B------:R-:W-:Y:S02]  /*6c10*/  FADD.FTZ R107, R107, R111 ;  /* 0x0000006f6b6b7221 */ /* 0x000fe40000010000 */
[----:B------:R-:W-:Y:S02]  /*6c20*/  FMNMX.FTZ R39, R44, R39, !PT ;  /* 0x000000272c277209 */ /* 0x000fe40007810000 */
[----:B------:R-:W-:-:S03]  /*6c30*/  FADD.FTZ R107, R101, R107 ;  /* 0x0000006b656b7221 */ /* 0x000fc60000010000 */
[----:B------:R-:W3:Y:S01]  /*6c40*/  SHFL.BFLY PT, R3, R39, 0x2, 0x1f ;  /* 0x0c401f0027037f89 */ /* 0x000ee200000e0000 */
[----:B--2---:R-:W-:Y:S01]  /*6c50*/  F2FP.BF16.PACK_AB R34, R84, R85 ;  /* 0x000000555422723e */ /* 0x004fe200000010ff */
[----:B------:R-:W-:Y:S01]  /*6c60*/  MUFU.EX2 R64, R64 ;  /* 0x0000004000407308 */ /* 0x000fe20000000800 */
[----:B------:R-:W-:-:S04]  /*6c70*/  FADD.FTZ R107, R89, R107 ;  /* 0x0000006b596b7221 */ /* 0x000fc80000010000 */
[----:B------:R-:W-:-:S03]  /*6c80*/  FADD.FTZ R88, R88, R107 ;  /* 0x0000006b58587221 */ /* 0x000fc60000010000 */
[----:B------:R-:W-:Y:S01]  /*6c90*/  MUFU.EX2 R59, R59 ;  /* 0x0000003b003b7308 */ /* 0x000fe20000000800 */
[----:B------:R-:W-:-:S04]  /*6ca0*/  FADD.FTZ R88, R85, R88 ;  /* 0x0000005855587221 */ /* 0x000fc80000010000 */
[----:B------:R-:W-:-:S03]  /*6cb0*/  FADD.FTZ R84, R84, R88 ;  /* 0x0000005854547221 */ /* 0x000fc60000010000 */
[----:B------:R-:W-:Y:S01]  /*6cc0*/  MUFU.EX2 R57, R57 ;  /* 0x0000003900397308 */ /* 0x000fe20000000800 */
[----:B-1----:R-:W-:Y:S01]  /*6cd0*/  FADD.FTZ R84, R65, R84 ;  /* 0x0000005441547221 */ /* 0x002fe20000010000 */
[----:B---3--:R-:W-:-:S06]  /*6ce0*/  FMNMX.FTZ R39, R39, R3, !PT ;  /* 0x0000000327277209 */ /* 0x008fcc0007810000 */
[----:B------:R-:W-:Y:S01]  /*6cf0*/  MUFU.EX2 R56, R56 ;  /* 0x0000003800387308 */ /* 0x000fe20000000800 */
[----:B------:R-:W1:Y:S07]  /*6d00*/  SHFL.BFLY PT, R3, R39, 0x1, 0x1f ;  /* 0x0c201f0027037f89 */ /* 0x000e6e00000e0000 */
[----:B------:R-:W-:Y:S08]  /*6d10*/  MUFU.EX2 R55, R55 ;  /* 0x0000003700377308 */ /* 0x000ff00000000800 */
[----:B------:R-:W-:Y:S08]  /*6d20*/  MUFU.EX2 R52, R52 ;  /* 0x0000003400347308 */ /* 0x000ff00000000800 */
[----:B------:R-:W-:Y:S01]  /*6d30*/  MUFU.EX2 R51, R51 ;  /* 0x0000003300337308 */ /* 0x000fe20000000800 */
[----:B-1----:R-:W-:Y:S01]  /*6d40*/  FMNMX.FTZ R39, R39, R3, !PT ;  /* 0x0000000327277209 */ /* 0x002fe20007810000 */
[----:B------:R-:W-:-:S02]  /*6d50*/  FFMA.FTZ R3, R16, c[0x0][0x23c], -R62 ;  /* 0x00008f0010037a23 */ /* 0x000fc4000001083e */
[----:B------:R-:W1:Y:S01]  /*6d60*/  LDSM.16.MT88.4 R16, [R134+0x3000] ;  /* 0x003000008610783b */ /* 0x000e620000004200 */
        /* <DEDUP_REMOVED lines=11> */
[----:B------:R2:W3:Y:S01]  /*6e20*/  MUFU.EX2 R110, R4 ;  /* 0x00000004006e7308 */ /* 0x0004e20000000800 */
[----:B------:R-:W-:-:S02]  /*6e30*/  FFMA.FTZ R102, R102, c[0x0][0x23c], -R48 ;  /* 0x00008f0066667a23 */ /* 0x000fc40000010830 */
[----:B------:R-:W-:Y:S02]  /*6e40*/  FFMA.FTZ R0, R21, c[0x0][0x23c], -R62 ;  /* 0x00008f0015007a23 */ /* 0x000fe4000001083e */
[----:B------:R-:W-:Y:S01]  /*6e50*/  LDSM.16.MT88.4 R20, [R134+0x3400] ;  /* 0x003400008614783b */ /* 0x000fe20000004200 */
[--C-:B------:R-:W-:Y:S02]  /*6e60*/  FFMA.FTZ R24, R24, c[0x0][0x23c], -R48.reuse ;  /* 0x00008f0018187a23 */ /* 0x100fe40000010830 */
[----:B------:R-:W-:Y:S01]  /*6e70*/  MUFU.EX2 R106, R106 ;  /* 0x0000006a006a7308 */ /* 0x000fe20000000800 */
[--C-:B------:R-:W-:Y:S02]  /*6e80*/  FFMA.FTZ R2, R25, c[0x0][0x23c], -R48.reuse ;  /* 0x00008f0019027a23 */ /* 0x100fe40000010830 */
[--C-:B------:R-:W-:Y:S02]  /*6e90*/  FFMA.FTZ R80, R117, c[0x0][0x23c], -R48.reuse ;  /* 0x00008f0075507a23 */ /* 0x100fe40000010830 */
[----:B------:R-:W-:-:S02]  /*6ea0*/  FFMA.FTZ R72, R104, c[0x0][0x23c], -R48 ;  /* 0x00008f0068487a23 */ /* 0x000fc40000010830 */
[----:B------:R-:W-:Y:S01]  /*6eb0*/  FFMA.FTZ R33, R33, c[0x0][0x23c], -R48 ;  /* 0x00008f0021217a23 */ /* 0x000fe20000010830 */
[----:B--2---:R-:W2:Y:S01]  /*6ec0*/  LDSM.16.MT88.4 R4, [R133+0x3000] ;  /* 0x003000008504783b */ /* 0x004ea20000004200 */
[----:B------:R-:W4:Y:S01]  /*6ed0*/  MUFU.EX2 R105, R105 ;  /* 0x0000006900697308 */ /* 0x000f220000000800 */
[-C--:B---3--:R-:W-:Y:S02]  /*6ee0*/  FMUL.FTZ R14, R82, R110.reuse ;  /* 0x0000006e520e7220 */ /* 0x088fe40000410000 */
        /* <DEDUP_REMOVED lines=8> */
[----:B------:R-:W3:Y:S01]  /*6f70*/  MUFU.EX2 R102, R102 ;  /* 0x0000006600667308 */ /* 0x000ee20000000800 */
[----:B----4-:R-:W-:Y:S01]  /*6f80*/  F2FP.BF16.PACK_AB R9, R105, R106 ;  /* 0x0000006a6909723e */ /* 0x010fe200000010ff */
[--C-:B------:R-:W-:Y:S02]  /*6f90*/  FFMA.FTZ R74, R115, c[0x0][0x23c], -R48.reuse ;  /* 0x00008f00734a7a23 */ /* 0x100fe40000010830 */
[--C-:B------:R-:W-:Y:S02]  /*6fa0*/  FFMA.FTZ R73, R95, c[0x0][0x23c], -R48.reuse ;  /* 0x00008f005f497a23 */ /* 0x100fe40000010830 */
[----:B------:R-:W-:-:S02]  /*6fb0*/  FFMA.FTZ R75, R113, c[0x0][0x23c], -R48 ;  /* 0x00008f00714b7a23 */ /* 0x000fc40000010830 */
[----:B------:R-:W4:Y:S01]  /*6fc0*/  MUFU.EX2 R2, R2 ;  /* 0x0000000200027308 */ /* 0x000f220000000800 */
[--C-:B------:R-:W-:Y:S02]  /*6fd0*/  FFMA.FTZ R81, R93, c[0x0][0x23c], -R48.reuse ;  /* 0x00008f005d517a23 */ /* 0x100fe40000010830 */
[--C-:B------:R-:W-:Y:S02]  /*6fe0*/  FFMA.FTZ R82, R94, c[0x0][0x23c], -R48.reuse ;  /* 0x00008f005e527a23 */ /* 0x100fe40000010830 */
[--C-:B------:R-:W-:Y:S02]  /*6ff0*/  FFMA.FTZ R95, R109, c[0x0][0x23c], -R48.reuse ;  /* 0x00008f006d5f7a23 */ /* 0x100fe40000010830 */
[--C-:B------:R-:W-:Y:S01]  /*7000*/  FFMA.FTZ R83, R103, c[0x0][0x23c], -R48.reuse ;  /* 0x00008f0067537a23 */ /* 0x100fe20000010830 */
[----:B---3--:R-:W-:Y:S01]  /*7010*/  F2FP.BF16.PACK_AB R11, R102, R100 ;  /* 0x00000064660b723e */ /* 0x008fe200000010ff */
[----:B------:R-:W3:Y:S01]  /*7020*/  MUFU.EX2 R80, R80 ;  /* 0x0000005000507308 */ /* 0x000ee20000000800 */
[----:B------:R-:W-:-:S02]  /*7030*/  FFMA.FTZ R94, R63, c[0x0][0x23c], -R48 ;  /* 0x00008f003f5e7a23 */ /* 0x000fc40000010830 */
[----:B------:R-:W-:Y:S02]  /*7040*/  FFMA.FTZ R106, R158, R110, R106 ;  /* 0x0000006e9e6a7223 */ /* 0x000fe4000001006a */
[----:B------:R-:W-:Y:S01]  /*7050*/  FFMA.FTZ R47, R47, c[0x0][0x23c], -R48 ;  /* 0x00008f002f2f7a23 */ /* 0x000fe20000010830 */
[C---:B-1----:R-:W-:Y:S01]  /*7060*/  HMMA.16816.F32.BF16 R12, R8.reuse, R16, R12 ;  /* 0x00000010080c723c */ /* 0x042fe2000004180c */
[----:B------:R-:W-:Y:S01]  /*7070*/  FADD.FTZ R105, R105, R106 ;  /* 0x0000006a69697221 */ /* 0x000fe20000010000 */
[----:B------:R-:W-:Y:S01]  /*7080*/  MUFU.EX2 R72, R72 ;  /* 0x0000004800487308 */ /* 0x000fe20000000800 */
[--C-:B------:R-:W-:Y:S02]  /*7090*/  FFMA.FTZ R97, R97, c[0x0][0x23c], -R48.reuse ;  /* 0x00008f0061617a23 */ /* 0x100fe40000010830 */
[----:B------:R-:W-:Y:S02]  /*70a0*/  FADD.FTZ R105, R100, R105 ;  /* 0x0000006964697221 */ /* 0x000fe40000010000 */
[----:B------:R-:W-:Y:S01]  /*70b0*/  FFMA.FTZ R66, R66, c[0x0][0x23c], -R48 ;  /* 0x00008f0042427a23 */ /* 0x000fe20000010830 */
[----:B------:R-:W-:Y:S01]  /*70c0*/  HMMA.16816.F32.BF16 R16, R8, R18, R76 ;  /* 0x000000120810723c */ /* 0x000fe2000004184c */
[----:B------:R-:W-:Y:S01]  /*70d0*/  FADD.FTZ R102, R102, R105 ;  /* 0x0000006966667221 */ /* 0x000fe20000010000 */
[----:B------:R-:W1:Y:S01]  /*70e0*/  MUFU.EX2 R76, R24 ;  /* 0x00000018004c7308 */ /* 0x000e620000000800 */
[----:B------:R-:W-:-:S02]  /*70f0*/  FFMA.FTZ R93, R118, c[0x0][0x23c], -R62 ;  /* 0x00008f00765d7a23 */ /* 0x000fc4000001083e */
[----:B----4-:R-:W-:Y:S02]  /*7100*/  FADD.FTZ R102, R2, R102 ;  /* 0x0000006602667221 */ /* 0x010fe40000010000 */
[----:B------:R-:W-:Y:S01]  /*7110*/  FFMA.FTZ R90, R90, c[0x0][0x23c], -R48 ;  /* 0x00008f005a5a7a23 */ /* 0x000fe20000010830 */
[C---:B--2---:R-:W-:Y:S01]  /*7120*/  HMMA.16816.F32.BF16 R28, R8.reuse, R4, R28 ;  /* 0x00000004081c723c */ /* 0x044fe2000004181c */
[----:B---3--:R-:W-:Y:S01]  /*7130*/  FADD.FTZ R102, R80, R102 ;  /* 0x0000006650667221 */ /* 0x008fe20000010000 */
[----:B------:R-:W-:Y:S01]  /*7140*/  MUFU.EX2 R74, R74 ;  /* 0x0000004a004a7308 */ /* 0x000fe20000000800 */
[----:B------:R-:W-:Y:S02]  /*7150*/  FFMA.FTZ R53, R53, c[0x0][0x23c], -R48 ;  /* 0x00008f0035357a23 */ /* 0x000fe40000010830 */
[----:B------:R-:W-:Y:S02]  /*7160*/  FFMA.FTZ R63, R114, c[0x0][0x23c], -R62 ;  /* 0x00008f00723f7a23 */ /* 0x000fe4000001083e */
[----:B------:R-:W-:Y:S01]  /*7170*/  FFMA.FTZ R158, R44, c[0x0][0x23c], -R48 ;  /* 0x00008f002c9e7a23 */ /* 0x000fe20000010830 */
[----:B------:R-:W-:Y:S01]  /*7180*/  HMMA.16816.F32.BF16 R8, R8, R6, R68 ;  /* 0x000000060808723c */ /* 0x000fe20000041844 */
[----:B------:R-:W-:Y:S01]  /*7190*/  LDSM.16.MT88.4 R4, [R134+0x3800] ;  /* 0x003800008604783b */ /* 0x000fe20000004200 */
[----:B------:R2:W-:Y:S01]  /*71a0*/  MUFU.EX2 R70, R33 ;  /* 0x0000002100467308 */ /* 0x0005e20000000800 */
[----:B-1----:R-:W-:Y:S01]  /*71b0*/  F2FP.BF16.PACK_AB R35, R72, R76 ;  /* 0x0000004c4823723e */ /* 0x002fe200000010ff */
[----:B------:R-:W-:Y:S01]  /*71c0*/  FADD.FTZ R76, R76, R102 ;  /* 0x000000664c4c7221 */ /* 0x000fe20000010000 */
[----:B------:R-:W1:Y:S02]  /*71d0*/  LDSM.16.MT88.4 R24, [R133+0x3400] ;  /* 0x003400008518783b */ /* 0x000e640000004200 */
[----:B------:R-:W-:-:S02]  /*71e0*/  FFMA.FTZ R68, R98, c[0x0][0x23c], -R48 ;  /* 0x00008f0062447a23 */ /* 0x000fc40000010830 */
[--C-:B------:R-:W-:Y:S01]  /*71f0*/  FFMA.FTZ R69, R116, c[0x0][0x23c], -R48.reuse ;  /* 0x00008f0074457a23 */ /* 0x100fe20000010830 */
[----:B------:R-:W-:Y:S01]  /*7200*/  MUFU.EX2 R73, R73 ;  /* 0x0000004900497308 */ /* 0x000fe20000000800 */
[--C-:B------:R-:W-:Y:S02]  /*7210*/  FFMA.FTZ R71, R96, c[0x0][0x23c], -R48.reuse ;  /* 0x00008f0060477a23 */ /* 0x100fe40000010830 */
[--C-:B------:R-:W-:Y:S02]  /*7220*/  FFMA.FTZ R96, R99, c[0x0][0x23c], -R48.reuse ;  /* 0x00008f0063607a23 */ /* 0x100fe40000010830 */
[----:B------:R-:W-:Y:S02]  /*7230*/  FFMA.FTZ R98, R61, c[0x0][0x23c], -R48 ;  /* 0x00008f003d627a23 */ /* 0x000fe40000010830 */
[----:B------:R-:W-:Y:S01]  /*7240*/  FADD.FTZ R76, R72, R76 ;  /* 0x0000004c484c7221 */ /* 0x000fe20000010000 */
[----:B--2---:R-:W-:Y:S01]  /*7250*/  F2FP.BF16.PACK_AB R33, R80, R2 ;  /* 0x000000025021723e */ /* 0x004fe200000010ff */
[----:B------:R-:W2:Y:S01]  /*7260*/  MUFU.EX2 R68, R68 ;  /* 0x0000004400447308 */ /* 0x000ea20000000800 */
[----:B------:R-:W-:-:S05]  /*7270*/  FFMA.FTZ R61, R92, c[0x0][0x23c], -R62 ;  /* 0x00008f005c3d7a23 */ /* 0x000fca000001083e */
[C---:B------:R-:W-:Y:S02]  /*7280*/  HMMA.16816.F32.BF16 R12, R32.reuse, R20, R12 ;  /* 0x00000014200c723c */ /* 0x040fe4000004180c */
[----:B------:R-:W-:Y:S06]  /*7290*/  MUFU.EX2 R69, R69 ;  /* 0x0000004500457308 */ /* 0x000fec0000000800 */
[C---:B------:R-:W-:Y:S01]  /*72a0*/  HMMA.16816.F32.BF16 R16, R32.reuse, R22, R16 ;  /* 0x000000162010723c */ /* 0x040fe20000041810 */
[----:B------:R-:W3:Y:S01]  /*72b0*/  LDSM.16.MT88.4 R20, [R133+0x3800] ;  /* 0x003800008514783b */ /* 0x000ee20000004200 */
[----:B------:R-:W4:Y:S08]  /*72c0*/  MUFU.EX2 R71, R71 ;  /* 0x0000004700477308 */ /* 0x000f300000000800 */
[----:B------:R-:W-:Y:S01]  /*72d0*/  MUFU.EX2 R75, R75 ;  /* 0x0000004b004b7308 */ /* 0x000fe20000000800 */
[C---:B-1----:R-:W-:Y:S07]  /*72e0*/  HMMA.16816.F32.BF16 R28, R32.reuse, R24, R28 ;  /* 0x00000018201c723c */ /* 0x042fee000004181c */
[----:B------:R-:W1:Y:S01]  /*72f0*/  MUFU.EX2 R81, R81 ;  /* 0x0000005100517308 */ /* 0x000e620000000800 */
[----:B------:R-:W-:Y:S01]  /*7300*/  HMMA.16816.F32.BF16 R24, R32, R26, R8 ;  /* 0x0000001a2018723c */ /* 0x000fe20000041808 */
[----:B------:R-:W5:Y:S06]  /*7310*/  LDSM.16.MT88.4 R8, [R134+0x3c00] ;  /* 0x003c00008608783b */ /* 0x000f6c0000004200 */
[----:B------:R-:W-:Y:S01]  /*7320*/  MUFU.EX2 R43, R43 ;  /* 0x0000002b002b7308 */ /* 0x000fe20000000800 */
[C---:B------:R-:W-:Y:S01]  /*7330*/  F2FP.BF16.PACK_AB R32, R64.reuse, R65 ;  /* 0x000000414020723e */ /* 0x040fe200000010ff */
[----:B------:R-:W-:Y:S01]  /*7340*/  FADD.FTZ R64, R64, R84 ;  /* 0x0000005440407221 */ /* 0x000fe20000010000 */
[----:B--2---:R-:W-:Y:S01]  /*7350*/  F2FP.BF16.PACK_AB R33, R68, R70 ;  /* 0x000000464421723e */ /* 0x004fe200000010ff */
[----:B------:R-:W-:Y:S01]  /*7360*/  FADD.FTZ R70, R70, R76 ;  /* 0x0000004c46467221 */ /* 0x000fe20000010000 */
[----:B------:R-:W-:Y:S01]  /*7370*/  F2FP.BF16.PACK_AB R34, R57, R59 ;  /* 0x0000003b3922723e */ /* 0x000fe200000010ff */
[----:B------:R-:W-:Y:S01]  /*7380*/  FADD.FTZ R64, R59, R64 ;  /* 0x000000403b407221 */ /* 0x000fe20000010000 */
[----:B----4-:R-:W-:Y:S01]  /*7390*/  F2FP.BF16.PACK_AB R35, R71, R69 ;  /* 0x000000454723723e */ /* 0x010fe200000010ff */
[----:B------:R-:W-:Y:S01]  /*73a0*/  MUFU.EX2 R42, R42 ;  /* 0x0000002a002a7308 */ /* 0x000fe20000000800 */
[----:B------:R-:W-:Y:S01]  /*73b0*/  FADD.FTZ R70, R68, R70 ;  /* 0x0000004644467221 */ /* 0x000fe20000010000 */
[----:B------:R-:W-:Y:S01]  /*73c0*/  LDSM.16.MT88.4 R76, [R134+0x4c00] ;  /* 0x004c0000864c783b */ /* 0x000fe20000004200 */
[----:B------:R-:W-:-:S02]  /*73d0*/  FADD.FTZ R64, R57, R64 ;  /* 0x0000004039407221 */ /* 0x000fc40000010000 */
[----:B------:R-:W-:Y:S01]  /*73e0*/  FADD.FTZ R70, R69, R70 ;  /* 0x0000004645467221 */ /* 0x000fe20000010000 */
[----:B------:R-:W-:Y:S02]  /*73f0*/  HMMA.16816.F32.BF16 R12, R32, R4, R12 ;  /* 0x00000004200c723c */ /* 0x000fe4000004180c */
[----:B------:R-:W-:Y:S01]  /*7400*/  MUFU.EX2 R95, R95 ;  /* 0x0000005f005f7308 */ /* 0x000fe20000000800 */
[----:B------:R-:W-:-:S04]  /*7410*/  FADD.FTZ R71, R71, R70 ;  /* 0x0000004647477221 */ /* 0x000fc80000010000 */
[----:B------:R-:W-:Y:S01]  /*7420*/  FADD.FTZ R71, R74, R71 ;  /* 0x000000474a477221 */ /* 0x000fe20000010000 */
[----:B------:R-:W-:Y:S01]  /*7430*/  HMMA.16816.F32.BF16 R16, R32, R6, R16 ;  /* 0x000000062010723c */ /* 0x000fe20000041810 */
[----:B------:R-:W2:Y:S01]  /*7440*/  LDSM.16.MT88.4 R4, [R133+0x3c00] ;  /* 0x003c00008504783b */ /* 0x000ea20000004200 */
[----:B------:R-:W4:Y:S01]  /*7450*/  MUFU.EX2 R82, R82 ;  /* 0x0000005200527308 */ /* 0x000f220000000800 */
[----:B------:R-:W-:-:S05]  /*7460*/  FADD.FTZ R71, R73, R71 ;  /* 0x0000004749477221 */ /* 0x000fca0000010000 */
        /* <DEDUP_REMOVED lines=8> */
[----:B------:R-:W2:Y:S01]  /*74f0*/  MUFU.EX2 R41, R41 ;  /* 0x0000002900297308 */ /* 0x000ea20000000800 */
[----:B------:R-:W-:Y:S01]  /*7500*/  F2FP.BF16.PACK_AB R34, R51, R52 ;  /* 0x000000343322723e */ /* 0x000fe200000010ff */
[----:B------:R-:W-:Y:S01]  /*7510*/  FADD.FTZ R56, R55, R56 ;  /* 0x0000003837387221 */ /* 0x000fe20000010000 */
[----:B-1----:R-:W-:Y:S01]  /*7520*/  F2FP.BF16.PACK_AB R35, R81, R75 ;  /* 0x0000004b5123723e */ /* 0x002fe200000010ff */
[----:B------:R-:W-:-:S02]  /*7530*/  FADD.FTZ R75, R75, R71 ;  /* 0x000000474b4b7221 */ /* 0x000fc40000010000 */
[----:B------:R-:W-:Y:S01]  /*7540*/  FADD.FTZ R56, R52, R56 ;  /* 0x0000003834387221 */ /* 0x000fe20000010000 */
[----:B------:R-:W-:Y:S01]  /*7550*/  LDSM.16.MT88.4 R68, [R133+0x4c00] ;  /* 0x004c00008544783b */ /* 0x000fe20000004200 */
[----:B------:R-:W-:Y:S01]  /*7560*/  MUFU.EX2 R38, R38 ;  /* 0x0000002600267308 */ /* 0x000fe20000000800 */
[----:B------:R-:W-:Y:S01]  /*7570*/  FADD.FTZ R75, R81, R75 ;  /* 0x0000004b514b7221 */ /* 0x000fe20000010000 */
[----:B-----5:R-:W-:Y:S01]  /*7580*/  HMMA.16816.F32.BF16 R12, R32, R8, R12 ;  /* 0x00000008200c723c */ /* 0x020fe2000004180c */
[----:B------:R-:W-:-:S04]  /*7590*/  FADD.FTZ R51, R51, R56 ;  /* 0x0000003833337221 */ /* 0x000fc80000010000 */
[----:B------:R-:W-:Y:S01]  /*75a0*/  FADD.FTZ R51, R50, R51 ;  /* 0x0000003332337221 */ /* 0x000fe20000010000 */
        /* <DEDUP_REMOVED lines=8> */
[----:B------:R-:W1:Y:S01]  /*7630*/  MUFU.EX2 R47, R47 ;  /* 0x0000002f002f7308 */ /* 0x000e620000000800 */
[C---:B------:R-:W-:Y:S01]  /*7640*/  F2FP.BF16.PACK_AB R32, R49.reuse, R50 ;  /* 0x000000323120723e */ /* 0x040fe200000010ff */
[----:B------:R-:W-:Y:S01]  /*7650*/  FADD.FTZ R49, R49, R51 ;  /* 0x0000003331317221 */ /* 0x000fe20000010000 */
[----:B----4-:R-:W-:Y:S01]  /*7660*/  F2FP.BF16.PACK_AB R33, R82, R95 ;  /* 0x0000005f5221723e */ /* 0x010fe200000010ff */
        /* <DEDUP_REMOVED lines=8> */
[----:B---3--:R-:W-:Y:S01]  /*76f0*/  HMMA.16816.F32.BF16 R12, R32, R20, R12 ;  /* 0x00000014200c723c */ /* 0x008fe2000004180c */
[----:B------:R-:W-:Y:S01]  /*7700*/  FADD.FTZ R42, R41, R42 ;  /* 0x0000002a292a7221 */ /* 0x000fe20000010000 */
[----:B------:R-:W3:Y:S01]  /*7710*/  MUFU.EX2 R98, R98 ;  /* 0x0000006200627308 */ /* 0x000ee20000000800 */
[----:B------:R-:W-:-:S04]  /*7720*/  FADD.FTZ R83, R94, R83 ;  /* 0x000000535e537221 */ /* 0x000fc80000010000 */
[----:B--2---:R-:W-:Y:S01]  /*7730*/  FADD.FTZ R83, R96, R83 ;  /* 0x0000005360537221 */ /* 0x004fe20000010000 */
[C---:B------:R-:W-:Y:S01]  /*7740*/  HMMA.16816.F32.BF16 R16, R32.reuse, R22, R16 ;  /* 0x000000162010723c */ /* 0x040fe20000041810 */
[----:B------:R-:W2:Y:S01]  /*7750*/  LDSM.16.MT88.4 R20, [R133+0x4400] ;  /* 0x004400008514783b */ /* 0x000ea20000004200 */
[----:B------:R4:W-:Y:S06]  /*7760*/  MUFU.EX2 R2, R66 ;  /* 0x0000004200027308 */ /* 0x0009ec0000000800 */
[C---:B-1----:R-:W-:Y:S02]  /*7770*/  HMMA.16816.F32.BF16 R28, R32.reuse, R8, R28 ;  /* 0x00000008201c723c */ /* 0x042fe4000004181c */
[----:B------:R-:W1:Y:S05]  /*7780*/  MUFU.EX2 R3, R3 ;  /* 0x0000000300037308 */ /* 0x000e6a0000000800 */
[C---:B------:R-:W-:Y:S01]  /*7790*/  F2FP.BF16.PACK_AB R8, R38.reuse, R41 ;  /* 0x000000292608723e */ /* 0x040fe200000010ff */
[----:B------:R-:W-:Y:S01]  /*77a0*/  HMMA.16816.F32.BF16 R24, R32, R10, R24 ;  /* 0x0000000a2018723c */ /* 0x000fe20000041818 */
[----:B------:R-:W-:Y:S01]  /*77b0*/  F2FP.BF16.PACK_AB R9, R47, R96 ;  /* 0x000000602f09723e */ /* 0x000fe200000010ff */
[----:B------:R-:W2:Y:S01]  /*77c0*/  LDSM.16.MT88.4 R32, [R134+0x4800] ;  /* 0x004800008620783b */ /* 0x000ea20000004200 */
[----:B----4-:R-:W-:Y:S01]  /*77d0*/  FFMA.FTZ R66, R67, c[0x0][0x23c], -R48 ;  /* 0x00008f0043427a23 */ /* 0x010fe20000010830 */
[----:B------:R-:W-:Y:S01]  /*77e0*/  MUFU.EX2 R0, R0 ;  /* 0x0000000000007308 */ /* 0x000fe20000000800 */
[----:B------:R-:W-:-:S02]  /*77f0*/  FADD.FTZ R38, R38, R42 ;  /* 0x0000002a26267221 */ /* 0x000fc40000010000 */
[----:B------:R-:W-:Y:S01]  /*7800*/  F2FP.BF16.PACK_AB R10, R36, R37 ;  /* 0x00000025240a723e */ /* 0x000fe200000010ff */
[----:B------:R-:W-:Y:S01]  /*7810*/  FADD.FTZ R47, R47, R83 ;  /* 0x000000532f2f7221 */ /* 0x000fe20000010000 */
[----:B---3--:R-:W-:Y:S01]  /*7820*/  F2FP.BF16.PACK_AB R11, R98, R97 ;  /* 0x00000061620b723e */ /* 0x008fe200000010ff */
[----:B------:R-:W-:Y:S02]  /*7830*/  FADD.FTZ R38, R37, R38 ;  /* 0x0000002625267221 */ /* 0x000fe40000010000 */
[----:B------:R-:W-:Y:S01]  /*7840*/  MUFU.EX2 R91, R91 ;  /* 0x0000005b005b7308 */ /* 0x000fe20000000800 */
[----:B------:R-:W-:Y:S02]  /*7850*/  FADD.FTZ R47, R97, R47 ;  /* 0x0000002f612f7221 */ /* 0x000fe40000010000 */
[----:B------:R-:W-:Y:S01]  /*7860*/  FADD.FTZ R36, R36, R38 ;  /* 0x0000002624247221 */ /* 0x000fe20000010000 */
[----:B-----5:R-:W-:Y:S01]  /*7870*/  HMMA.16816.F32.BF16 R12, R8, R4, R12 ;  /* 0x00000004080c723c */ /* 0x020fe2000004180c */
[----:B------:R-:W-:-:S02]  /*7880*/  FADD.FTZ R98, R98, R47 ;  /* 0x0000002f62627221 */ /* 0x000fc40000010000 */
[----:B-1----:R-:W-:Y:S01]  /*7890*/  FADD.FTZ R36, R3, R36 ;  /* 0x0000002403247221 */ /* 0x002fe20000010000 */
[----:B------:R-:W-:Y:S04]  /*78a0*/  MUFU.EX2 R93, R93 ;  /* 0x0000005d005d7308 */ /* 0x000fe80000000800 */
[C---:B------:R-:W-:Y:S01]  /*78b0*/  HMMA.16816.F32.BF16 R16, R8.reuse, R6, R16 ;  /* 0x000000060810723c */ /* 0x040fe20000041810 */
[----:B------:R-:W1:Y:S03]  /*78c0*/  LDSM.16.MT88.4 R4, [R133+0x4800] ;  /* 0x004800008504783b */ /* 0x000e660000004200 */
[----:B------:R-:W3:Y:S04]  /*78d0*/  MUFU.EX2 R90, R90 ;  /* 0x0000005a005a7308 */ /* 0x000ee80000000800 */
[C---:B--2---:R-:W-:Y:S04]  /*78e0*/  HMMA.16816.F32.BF16 R28, R8.reuse, R20, R28 ;  /* 0x00000014081c723c */ /* 0x044fe8000004181c */
[----:B------:R-:W2:Y:S03]  /*78f0*/  MUFU.EX2 R53, R53 ;  /* 0x0000003500357308 */ /* 0x000ea60000000800 */
[----:B------:R-:W-:Y:S01]  /*7900*/  FFMA.FTZ R20, R60, c[0x0][0x23c], -R62 ;  /* 0x00008f003c147a23 */ /* 0x000fe2000001083e */
[----:B------:R-:W-:Y:S01]  /*7910*/  HMMA.16816.F32.BF16 R24, R8, R22, R24 ;  /* 0x000000160818723c */ /* 0x000fe20000041818 */
[----:B------:R-:W-:-:S03]  /*7920*/  FFMA.FTZ R21, R54, c[0x0][0x23c], -R48 ;  /* 0x00008f0036157a23 */ /* 0x000fc60000010830 */
[----:B------:R-:W4:Y:S01]  /*7930*/  MUFU.EX2 R66, R66 ;  /* 0x0000004200427308 */ /* 0x000f220000000800 */
[----:B---3--:R-:W-:Y:S02]  /*7940*/  FADD.FTZ R98, R90, R98 ;  /* 0x000000625a627221 */ /* 0x008fe40000010000 */
[----:B------:R-:W-:Y:S01]  /*7950*/  F2FP.BF16.PACK_AB R8, R0, R3 ;  /* 0x000000030008723e */ /* 0x000fe200000010ff */
[--C-:B------:R-:W-:Y:S01]  /*7960*/  FFMA.FTZ R22, R46, c[0x0][0x23c], -R48.reuse ;  /* 0x00008f002e167a23 */ /* 0x100fe20000010830 */
[----:B------:R-:W-:Y:S01]  /*7970*/  F2FP.BF16.PACK_AB R10, R93, R91 ;  /* 0x0000005b5d0a723e */ /* 0x000fe200000010ff */
[----:B------:R-:W-:Y:S01]  /*7980*/  FFMA.FTZ R23, R45, c[0x0][0x23c], -R48 ;  /* 0x00008f002d177a23 */ /* 0x000fe20000010830 */
[C---:B--2---:R-:W-:Y:S01]  /*7990*/  F2FP.BF16.PACK_AB R9, R53.reuse, R90 ;  /* 0x0000005a3509723e */ /* 0x044fe200000010ff */
[----:B------:R-:W2:Y:S01]  /*79a0*/  MUFU.EX2 R63, R63 ;  /* 0x0000003f003f7308 */ /* 0x000ea20000000800 */
[----:B------:R-:W-:Y:S02]  /*79b0*/  FADD.FTZ R0, R0, R36 ;  /* 0x0000002400007221 */ /* 0x000fe40000010000 */
[----:B------:R-:W-:-:S02]  /*79c0*/  FADD.FTZ R53, R53, R98 ;  /* 0x0000006235357221 */ /* 0x000fc40000010000 */
[----:B------:R-:W-:Y:S01]  /*79d0*/  FADD.FTZ R0, R91, R0 ;  /* 0x000000005b007221 */ /* 0x000fe20000010000 */
[----:B----4-:R-:W-:Y:S02]  /*79e0*/  F2FP.BF16.PACK_AB R11, R66, R2 ;  /* 0x00000002420b723e */ /* 0x010fe400000010ff */
[----:B------:R-:W3:Y:S01]  /*79f0*/  MUFU.EX2 R61, R61 ;  /* 0x0000003d003d7308 */ /* 0x000ee20000000800 */
[----:B------:R-:W-:Y:S01]  /*7a00*/  FADD.FTZ R53, R2, R53 ;  /* 0x0000003502357221 */ /* 0x000fe20000010000 */
[----:B------:R-:W-:Y:S01]  /*7a10*/  MOV R2, R40 ;  /* 0x0000002800027202 */ /* 0x000fe20000000f00 */
[----:B------:R-:W-:Y:S01]  /*7a20*/  FADD.FTZ R93, R93, R0 ;  /* 0x000000005d5d7221 */ /* 0x000fe20000010000 */
[----:B------:R-:W-:Y:S01]  /*7a30*/  MOV R0, R39 ;  /* 0x0000002700007202 */ /* 0x000fe20000000f00 */
[----:B------:R-:W-:Y:S01]  /*7a40*/  FADD.FTZ R66, R66, R53 ;  /* 0x0000003542427221 */ /* 0x000fe20000010000 */
[----:B------:R-:W-:Y:S02]  /*7a50*/  HMMA.16816.F32.BF16 R12, R8, R32, R12 ;  /* 0x00000020080c723c */ /* 0x000fe4000004180c */
[----:B------:R-:W4:Y:S01]  /*7a60*/  MUFU.EX2 R20, R20 ;  /* 0x0000001400147308 */ /* 0x000f220000000800 */
[----:B--2---:R-:W-:-:S05]  /*7a70*/  FADD.FTZ R93, R63, R93 ;  /* 0x0000005d3f5d7221 */ /* 0x004fca0000010000 */
[----:B-1----:R-:W-:Y:S02]  /*7a80*/  HMMA.16816.F32.BF16 R28, R8, R4, R28 ;  /* 0x00000004081c723c */ /* 0x002fe4000004181c */
[----:B------:R-:W1:Y:S01]  /*7a90*/  MUFU.EX2 R159, R159 ;  /* 0x0000009f009f7308 */ /* 0x000e620000000800 */
[----:B---3--:R-:W-:-:S04]  /*7aa0*/  FADD.FTZ R93, R61, R93 ;  /* 0x0000005d3d5d7221 */ /* 0x008fc80000010000 */
[----:B------:R-:W-:Y:S01]  /*7ab0*/  F2FP.BF16.PACK_AB R4, R61, R63 ;  /* 0x0000003f3d04723e */ /* 0x000fe200000010ff */
[----:B------:R-:W-:Y:S02]  /*7ac0*/  HMMA.16816.F32.BF16 R16, R8, R34, R16 ;  /* 0x000000220810723c */ /* 0x000fe40000041810 */
[----:B------:R-:W2:Y:S01]  /*7ad0*/  MUFU.EX2 R21, R21 ;  /* 0x0000001500157308 */ /* 0x000ea20000000800 */
[----:B----4-:R-:W-:-:S05]  /*7ae0*/  FADD.FTZ R93, R20, R93 ;  /* 0x0000005d145d7221 */ /* 0x010fca0000010000 */
[----:B------:R-:W-:Y:S02]  /*7af0*/  HMMA.16816.F32.BF16 R24, R8, R6, R24 ;  /* 0x000000060818723c */ /* 0x000fe40000041818 */
[----:B------:R-:W3:Y:S05]  /*7b00*/  MUFU.EX2 R22, R22 ;  /* 0x0000001600167308 */ /* 0x000eea0000000800 */
[C---:B-1----:R-:W-:Y:S01]  /*7b10*/  F2FP.BF16.PACK_AB R6, R159.reuse, R20 ;  /* 0x000000149f06723e */ /* 0x042fe200000010ff */
[----:B------:R-:W-:Y:S02]  /*7b20*/  FADD.FTZ R159, R159, R93 ;  /* 0x0000005d9f9f7221 */ /* 0x000fe40000010000 */
[----:B------:R-:W1:Y:S01]  /*7b30*/  MUFU.EX2 R23, R23 ;  /* 0x0000001700177308 */ /* 0x000e620000000800 */
[----:B--2---:R-:W-:-:S07]  /*7b40*/  FADD.FTZ R66, R21, R66 ;  /* 0x0000004215427221 */ /* 0x004fce0000010000 */
[----:B------:R-:W2:Y:S01]  /*7b50*/  MUFU.EX2 R158, R158 ;  /* 0x0000009e009e7308 */ /* 0x000ea20000000800 */
[C---:B---3--:R-:W-:Y:S01]  /*7b60*/  F2FP.BF16.PACK_AB R5, R22.reuse, R21 ;  /* 0x000000151605723e */ /* 0x048fe200000010ff */
[----:B------:R-:W-:-:S04]  /*7b70*/  FADD.FTZ R66, R22, R66 ;  /* 0x0000004216427221 */ /* 0x000fc80000010000 */
[----:B-1----:R-:W-:Y:S01]  /*7b80*/  FADD.FTZ R66, R23, R66 ;  /* 0x0000004217427221 */ /* 0x002fe20000010000 */
[----:B--2---:R-:W-:-:S03]  /*7b90*/  F2FP.BF16.PACK_AB R7, R158, R23 ;  /* 0x000000179e07723e */ /* 0x004fc600000010ff */
[----:B------:R-:W-:-:S04]  /*7ba0*/  FADD.FTZ R158, R158, R66 ;  /* 0x000000429e9e7221 */ /* 0x000fc80000010000 */
[C---:B------:R-:W-:Y:S08]  /*7bb0*/  HMMA.16816.F32.BF16 R80, R4.reuse, R76, R12 ;  /* 0x0000004c0450723c */ /* 0x040ff0000004180c */
[C---:B------:R-:W-:Y:S08]  /*7bc0*/  HMMA.16816.F32.BF16 R72, R4.reuse, R68, R28 ;  /* 0x000000440448723c */ /* 0x040ff0000004181c */
[C---:B------:R-:W-:Y:S08]  /*7bd0*/  HMMA.16816.F32.BF16 R76, R4.reuse, R78, R16 ;  /* 0x0000004e044c723c */ /* 0x040ff00000041810 */
[----:B------:R-:W-:Y:S11]  /*7be0*/  HMMA.16816.F32.BF16 R68, R4, R70, R24 ;  /* 0x000000460444723c */ /* 0x000ff60000041818 */
[----:B------:R-:W-:Y:S08]  /*7bf0*/  @!UPT UIADD3 URZ, URZ, URZ, URZ ;  /* 0x0000003f3f3ff290 */ /* 0x000ff0000fffe03f */
.L_x_4693:
[----:B------:R-:W-:Y:S05]  /*7c00*/  @!P3 BRA `(.L_x_4699) ;  /* 0x000026200000b947 */ /* 0x000fea0003800000 */
[----:B------:R-:W-:Y:S01]  /*7c10*/  ULDC UR8, c[0x0][0x1a0] ;  /* 0x0000680000087ab9 */ /* 0x000fe20000000800 */
[----:B------:R-:W-:Y:S01]  /*7c20*/  IMAD.MOV.U32 R3, RZ, RZ, R0 ;  /* 0x000000ffff037224 */ /* 0x000fe200078e0000 */
[----:B------:R-:W-:Y:S01]  /*7c30*/  ULEA UR5, -UR8, URZ, 0x7 ;  /* 0x0000003f08057291 */ /* 0x000fe2000f8e393f */
[----:B------:R-:W-:Y:S01]  /*7c40*/  IMAD.MOV.U32 R84, RZ, RZ, R2 ;  /* 0x000000ffff547224 */ /* 0x000fe200078e0002 */
[----:B------:R-:W-:-:S02]  /*7c50*/  UMOV UR10, 0x6 ;  /* 0x00000006000a7882 */ /* 0x000fc40000000000 */
[----:B------:R-:W-:Y:S02]  /*7c60*/  USHF.R.S32.HI UR4, URZ, 0x1f, UR5 ;  /* 0x0000001f3f047899 */ /* 0x000fe40008011405 */
[----:B------:R-:W-:Y:S01]  /*7c70*/  ULDC UR9, c[0x0][0x1a4] ;  /* 0x0000690000097ab9 */ /* 0x000fe20000000800 */
[----:B------:R-:W-:Y:S01]  /*7c80*/  MOV R157, UR5 ;  /* 0x00000005009d7c02 */ /* 0x000fe20008000f00 */
[----:B------:R-:W-:Y:S02]  /*7c90*/  USHF.L.U64.HI UR9, UR8, UR10, UR9 ;  /* 0x0000000a08097299 */ /* 0x000fe40008010209 */
[----:B------:R-:W-:Y:S01]  /*7ca0*/  MOV R156, UR4 ;  /* 0x00000004009c7c02 */ /* 0x000fe20008000f00 */
[----:B------:R-:W-:Y:S02]  /*7cb0*/  USHF.L.U32 UR8, UR8, 0x6, URZ ;  /* 0x0000000608087899 */ /* 0x000fe4000800063f */
[----:B------:R-:W-:Y:S02]  /*7cc0*/  ULDC UR4, c[0x0][0x19c] ;  /* 0x0000670000047ab9 */ /* 0x000fe40000000800 */
.L_x_4703:
        /* <DEDUP_REMOVED lines=65> */
.L_x_4700:
        /* <DEDUP_REMOVED lines=16> */
[----:B------:R-:W-:Y:S04]  /*81e0*/  ISETP.GT.AND P0, PT, R144, R141, PT ;  /* 0x0000008d9000720c */ /* 0x000fe80003f04270 */
[----:B------:R2:W-:Y:S05]  /*81f0*/  LDGSTS.E.BYPASS.LTC128B.128 [R145+0x4800], [R4.64] ;  /* 0x0480000004917fae */ /* 0x0005ea000b901d4c */
[----:B------:R-:W-:Y:S05]  /*8200*/  LDSM.16.M88.4 R64, [R138] ;  /* 0x000000008a40783b */ /* 0x000fea0000000200 */
[----:B------:R-:W-:Y:S05]  /*8210*/  LDSM.16.M88.4 R16, [R136+0x1400] ;  /* 0x001400008810783b */ /* 0x000fea0000000200 */
[----:B------:R-:W-:Y:S05]  /*8220*/  LDSM.16.M88.4 R24, [R136+0x1800] ;  /* 0x001800008818783b */ /* 0x000fea0000000200 */
[----:B-1----:R-:W2:Y:S05]  /*8230*/  LDSM.16.M88.4 R8, [R136+0x1000] ;  /* 0x001000008808783b */ /* 0x002eaa0000000200 */
[----:B------:R-:W0:Y:S05]  /*8240*/  LDGDEPBAR ;  /* 0x00000000000079af */ /* 0x000e2a0000000000 */
[----:B------:R-:W1:Y:S05]  /*8250*/  LDSM.16.M88.4 R32, [R136+0x1c00] ;  /* 0x001c00008820783b */ /* 0x000e6a0000000200 */
[----:B------:R-:W3:Y:S05]  /*8260*/  LDSM.16.M88.4 R40, [R136+0x2000] ;  /* 0x002000008828783b */ /* 0x000eea0000000200 */
[----:B------:R-:W4:Y:S05]  /*8270*/  LDSM.16.M88.4 R48, [R136+0x2400] ;  /* 0x002400008830783b */ /* 0x000f2a0000000200 */
[----:B------:R-:W5:Y:S05]  /*8280*/  LDSM.16.M88.4 R56, [R136+0x2800] ;  /* 0x002800008838783b */ /* 0x000f6a0000000200 */
[----:B------:R-:W1:Y:S05]  /*8290*/  LDSM.16.M88.4 R88, [R136+0x2c00] ;  /* 0x002c00008858783b */ /* 0x000e6a0000000200 */
[----:B------:R-:W-:Y:S01]  /*82a0*/  LDSM.16.M88.4 R92, [R137] ;  /* 0x00000000895c783b */ /* 0x000fe20000000200 */
[C---:B--2---:R-:W-:Y:S04]  /*82b0*/  HMMA.16816.F32.BF16 R4, R64.reuse, R8, RZ ;  /* 0x000000084004723c */ /* 0x044fe800000418ff */
[----:B------:R-:W2:Y:S05]  /*82c0*/  LDSM.16.M88.4 R96, [R135] ;  /* 0x000000008760783b */ /* 0x000eaa0000000200 */
[----:B------:R-:W1:Y:S01]  /*82d0*/  LDSM.16.M88.4 R100, [R132] ;  /* 0x000000008464783b */ /* 0x000e620000000200 */
[C---:B------:R-:W-:Y:S04]  /*82e0*/  HMMA.16816.F32.BF16 R8, R64.reuse, R10, RZ ;  /* 0x0000000a4008723c */ /* 0x040fe800000418ff */
[----:B------:R-:W2:Y:S04]  /*82f0*/  LDSM.16.M88.4 R104, [R131] ;  /* 0x000000008368783b */ /* 0x000ea80000000200 */
[C---:B------:R-:W-:Y:S01]  /*8300*/  HMMA.16816.F32.BF16 R12, R64.reuse, R16, RZ ;  /* 0x00000010400c723c */ /* 0x040fe200000418ff */
[----:B------:R-:W2:Y:S05]  /*8310*/  LDSM.16.M88.4 R108, [R130] ;  /* 0x00000000826c783b */ /* 0x000eaa0000000200 */
[----:B------:R-:W2:Y:S02]  /*8320*/  LDSM.16.M88.4 R112, [R129] ;  /* 0x000000008170783b */ /* 0x000ea40000000200 */
[C---:B------:R-:W-:Y:S03]  /*8330*/  HMMA.16816.F32.BF16 R16, R64.reuse, R18, RZ ;  /* 0x000000124010723c */ /* 0x040fe600000418ff */
[----:B------:R-:W2:Y:S05]  /*8340*/  LDSM.16.M88.4 R116, [R128] ;  /* 0x000000008074783b */ /* 0x000eaa0000000200 */
[C---:B------:R-:W-:Y:S01]  /*8350*/  HMMA.16816.F32.BF16 R20, R64.reuse, R24, RZ ;  /* 0x000000184014723c */ /* 0x040fe200000418ff */
[----:B------:R-:W2:Y:S05]  /*8360*/  LDSM.16.M88.4 R120, [R87] ;  /* 0x000000005778783b */ /* 0x000eaa0000000200 */
[----:B------:R-:W2:Y:S02]  /*8370*/  LDSM.16.M88.4 R124, [R86] ;  /* 0x00000000567c783b */ /* 0x000ea40000000200 */
[C---:B------:R-:W-:Y:S01]  /*8380*/  HMMA.16816.F32.BF16 R24, R64.reuse, R26, RZ ;  /* 0x0000001a4018723c */ /* 0x040fe200000418ff */
[----:B------:R-:W-:Y:S04]  /*8390*/  DEPBAR.LE SB0, 0x0 ;  /* 0x000080000000791a */ /* 0x000fe80000000000 */
[----:B------:R-:W-:Y:S03]  /*83a0*/  BAR.SYNC.DEFER_BLOCKING 0x0 ;  /* 0x0000000000007b1d */ /* 0x000fe60000010000 */
[C---:B-1----:R-:W-:Y:S08]  /*83b0*/  HMMA.16816.F32.BF16 R28, R64.reuse, R32, RZ ;  /* 0x00000020401c723c */ /* 0x042ff000000418ff */
[C---:B------:R-:W-:Y:S08]  /*83c0*/  HMMA.16816.F32.BF16 R32, R64.reuse, R34, RZ ;  /* 0x000000224020723c */ /* 0x040ff000000418ff */
[C---:B---3--:R-:W-:Y:S08]  /*83d0*/  HMMA.16816.F32.BF16 R36, R64.reuse, R40, RZ ;  /* 0x000000284024723c */ /* 0x048ff000000418ff */
[C---:B------:R-:W-:Y:S08]  /*83e0*/  HMMA.16816.F32.BF16 R40, R64.reuse, R42, RZ ;  /* 0x0000002a4028723c */ /* 0x040ff000000418ff */
[C---:B----4-:R-:W-:Y:S08]  /*83f0*/  HMMA.16816.F32.BF16 R44, R64.reuse, R48, RZ ;  /* 0x00000030402c723c */ /* 0x050ff000000418ff */
[C---:B------:R-:W-:Y:S08]  /*8400*/  HMMA.16816.F32.BF16 R48, R64.reuse, R50, RZ ;  /* 0x000000324030723c */ /* 0x040ff000000418ff */
[C---:B-----5:R-:W-:Y:S08]  /*8410*/  HMMA.16816.F32.BF16 R52, R64.reuse, R56, RZ ;  /* 0x000000384034723c */ /* 0x060ff000000418ff */
[C---:B------:R-:W-:Y:S08]  /*8420*/  HMMA.16816.F32.BF16 R56, R64.reuse, R58, RZ ;  /* 0x0000003a4038723c */ /* 0x040ff000000418ff */
[C---:B------:R-:W-:Y:S08]  /*8430*/  HMMA.16816.F32.BF16 R60, R64.reuse, R88, RZ ;  /* 0x00000058403c723c */ /* 0x040ff000000418ff */
[----:B------:R-:W-:Y:S08]  /*8440*/  HMMA.16816.F32.BF16 R64, R64, R90, RZ ;  /* 0x0000005a4040723c */ /* 0x000ff000000418ff */
        /* <DEDUP_REMOVED lines=33> */
[----:B------:R-:W-:Y:S01]  /*8660*/  IMAD.MOV.U32 R2, RZ, RZ, c[0x0][0x2d0] ;  /* 0x0000b400ff027624 */ /* 0x000fe200078e00ff */
        /* <DEDUP_REMOVED lines=48> */
.L_x_4702:
        /* <DEDUP_REMOVED lines=20> */
.L_x_4701:
        /* <DEDUP_REMOVED lines=86> */
[----:B------:R-:W1:Y:S01]  /*9010*/  MUFU.EX2 R84, R84 ;  /* 0x0000005400547308 */ /* 0x000e620000000800 */
[----:B------:R-:W-:Y:S02]  /*9020*/  FFMA.FTZ R103, R24, c[0x0][0x23c], -R89 ;  /* 0x00008f0018677a23 */ /* 0x000fe40000010859 */
[--C-:B------:R-:W-:Y:S02]  /*9030*/  FFMA.FTZ R118, R14, c[0x0][0x23c], -R85.reuse ;  /* 0x00008f000e767a23 */ /* 0x100fe40000010855 */
[----:B------:R-:W-:Y:S02]  /*9040*/  FFMA.FTZ R112, R15, c[0x0][0x23c], -R85 ;  /* 0x00008f000f707a23 */ /* 0x000fe40000010855 */
[----:B------:R-:W2:Y:S01]  /*9050*/  LDSM.16.MT88.4 R12, [R134+0x3000] ;  /* 0x00300000860c783b */ /* 0x000ea20000004200 */
[----:B------:R-:W-:Y:S02]  /*9060*/  FFMA.FTZ R99, R25, c[0x0][0x23c], -R89 ;  /* 0x00008f0019637a23 */ /* 0x000fe40000010859 */
[----:B------:R-:W-:Y:S01]  /*9070*/  MUFU.EX2 R114, R114 ;  /* 0x0000007200727308 */ /* 0x000fe20000000800 */
[--C-:B------:R-:W-:Y:S02]  /*9080*/  FFMA.FTZ R105, R26, c[0x0][0x23c], -R85.reuse ;  /* 0x00008f001a697a23 */ /* 0x100fe40000010855 */
[----:B------:R-:W-:Y:S02]  /*9090*/  FFMA.FTZ R102, R27, c[0x0][0x23c], -R85 ;  /* 0x00008f001b667a23 */ /* 0x000fe40000010855 */
[----:B------:R-:W3:Y:S01]  /*90a0*/  LDSM.16.MT88.4 R24, [R133+0x3000] ;  /* 0x003000008518783b */ /* 0x000ee20000004200 */
        /* <DEDUP_REMOVED lines=19> */
[C---:B-1----:R-:W-:Y:S02]  /*91e0*/  FMUL.FTZ R8, R84.reuse, R76 ;  /* 0x0000004c54087220 */ /* 0x042fe40000410000 */
        /* <DEDUP_REMOVED lines=12> */
[----:B------:R-:W1:Y:S01]  /*92b0*/  MUFU.EX2 R115, R115 ;  /* 0x0000007300737308 */ /* 0x000e620000000800 */
        /* <DEDUP_REMOVED lines=11> */
[----:B------:R-:W2:Y:S01]  /*9370*/  MUFU.EX2 R119, R119 ;  /* 0x0000007700777308 */ /* 0x000ea20000000800 */
[C---:B------:R-:W-:Y:S02]  /*9380*/  FMUL.FTZ R4, R84.reuse, R80 ;  /* 0x0000005054047220 */ /* 0x040fe40000410000 */
[----:B------:R-:W-:Y:S01]  /*9390*/  FFMA.FTZ R116, R5, c[0x0][0x23c], -R89 ;  /* 0x00008f0005747a23 */ /* 0x000fe20000010859 */
[----:B-1----:R-:W-:Y:S01]  /*93a0*/  F2FP.BF16.PACK_AB R22, R115, R121 ;  /* 0x000000797316723e */ /* 0x002fe200000010ff */
        /* <DEDUP_REMOVED lines=22> */
[----:B------:R-:W2:Y:S01]  /*9510*/  MUFU.EX2 R120, R120 ;  /* 0x0000007800787308 */ /* 0x000ea20000000800 */
[----:B-1----:R-:W-:Y:S01]  /*9520*/  F2FP.BF16.PACK_AB R20, R116, R122 ;  /* 0x0000007a7414723e */ /* 0x002fe200000010ff */
[----:B------:R-:W-:Y:S04]  /*9530*/  FFMA.FTZ R122, R84, R159, R122 ;  /* 0x0000009f547a7223 */ /* 0x000fe8000001007a */
[----:B------:R-:W-:Y:S04]  /*9540*/  FADD.FTZ R122, R116, R122 ;  /* 0x0000007a747a7221 */ /* 0x000fe80000010000 */
[----:B------:R-:W-:Y:S01]  /*9550*/  MUFU.EX2 R113, R113 ;  /* 0x0000007100717308 */ /* 0x000fe20000000800 */
[----:B------:R-:W-:Y:S04]  /*9560*/  FADD.FTZ R121, R121, R122 ;  /* 0x0000007a79797221 */ /* 0x000fe80000010000 */
[----:B------:R-:W-:Y:S05]  /*9570*/  FADD.FTZ R121, R115, R121 ;  /* 0x0000007973797221 */ /* 0x000fea0000010000 */
[----:B------:R-:W1:Y:S01]  /*9580*/  MUFU.EX2 R110, R110 ;  /* 0x0000006e006e7308 */ /* 0x000e620000000800 */
[C---:B--2---:R-:W-:Y:S01]  /*9590*/  F2FP.BF16.PACK_AB R21, R120.reuse, R124 ;  /* 0x0000007c7815723e */ /* 0x044fe200000010ff */
[----:B------:R-:W-:Y:S04]  /*95a0*/  FFMA.FTZ R124, R3, R158, R124 ;  /* 0x0000009e037c7223 */ /* 0x000fe8000001007c */
[----:B------:R-:W-:Y:S04]  /*95b0*/  FADD.FTZ R124, R120, R124 ;  /* 0x0000007c787c7221 */ /* 0x000fe80000010000 */
[----:B------:R-:W-:Y:S01]  /*95c0*/  MUFU.EX2 R117, R117 ;  /* 0x0000007500757308 */ /* 0x000fe20000000800 */
[C---:B------:R-:W-:Y:S05]  /*95d0*/  HMMA.16816.F32.BF16 R4, R20.reuse, R12, R4 ;  /* 0x0000000c1404723c */ /* 0x040fea0000041804 */
[----:B------:R-:W-:Y:S02]  /*95e0*/  FADD.FTZ R123, R123, R124 ;  /* 0x0000007c7b7b7221 */ /* 0x000fe40000010000 */
[C---:B------:R-:W-:Y:S01]  /*95f0*/  FMUL.FTZ R12, R84.reuse, R72 ;  /* 0x00000048540c7220 */ /* 0x040fe20000410000 */
[C---:B------:R-:W-:Y:S01]  /*9600*/  HMMA.16816.F32.BF16 R8, R20.reuse, R14, R8 ;  /* 0x0000000e1408723c */ /* 0x040fe20000041808 */
[----:B------:R-:W2:Y:S03]  /*9610*/  MUFU.EX2 R108, R108 ;  /* 0x0000006c006c7308 */ /* 0x000ea60000000800 */
[----:B------:R-:W-:Y:S01]  /*9620*/  FMUL.FTZ R13, R84, R73 ;  /* 0x00000049540d7220 */ /* 0x000fe20000410000 */
[----:B------:R-:W-:Y:S01]  /*9630*/  MOV R84, R2 ;  /* 0x0000000200547202 */ /* 0x000fe20000000f00 */
[----:B------:R-:W-:Y:S02]  /*9640*/  FADD.FTZ R123, R119, R123 ;  /* 0x0000007b777b7221 */ /* 0x000fe40000010000 */
[C---:B------:R-:W-:Y:S03]  /*9650*/  FMUL.FTZ R14, R3.reuse, R74 ;  /* 0x0000004a030e7220 */ /* 0x040fe60000410000 */
[----:B------:R-:W-:Y:S01]  /*9660*/  MUFU.EX2 R109, R109 ;  /* 0x0000006d006d7308 */ /* 0x000fe20000000800 */
[----:B------:R-:W-:Y:S02]  /*9670*/  FMUL.FTZ R15, R3, R75 ;  /* 0x0000004b030f7220 */ /* 0x000fe40000410000 */
[----:B------:R-:W-:Y:S05]  /*9680*/  FFMA.FTZ R3, R60, c[0x0][0x23c], -R89 ;  /* 0x00008f003c037a23 */ /* 0x000fea0000010859 */
[C---:B---3--:R-:W-:Y:S02]  /*9690*/  HMMA.16816.F32.BF16 R12, R20.reuse, R24, R12 ;  /* 0x00000018140c723c */ /* 0x048fe4000004180c */
[----:B------:R-:W-:Y:S06]  /*96a0*/  MUFU.EX2 R104, R104 ;  /* 0x0000006800687308 */ /* 0x000fec0000000800 */
[----:B------:R-:W-:Y:S01]  /*96b0*/  HMMA.16816.F32.BF16 R16, R20, R26, R16 ;  /* 0x0000001a1410723c */ /* 0x000fe20000041810 */
[----:B------:R-:W3:Y:S03]  /*96c0*/  LDSM.16.MT88.4 R24, [R134+0x3800] ;  /* 0x003800008618783b */ /* 0x000ee60000004200 */
[----:B------:R-:W5:Y:S03]  /*96d0*/  MUFU.EX2 R106, R106 ;  /* 0x0000006a006a7308 */ /* 0x000f660000000800 */
[C---:B------:R-:W-:Y:S01]  /*96e0*/  F2FP.BF16.PACK_AB R20, R111.reuse, R114 ;  /* 0x000000726f14723e */ /* 0x040fe200000010ff */
[----:B------:R-:W-:Y:S01]  /*96f0*/  FADD.FTZ R114, R114, R121 ;  /* 0x0000007972727221 */ /* 0x000fe20000010000 */
[----:B------:R-:W-:Y:S03]  /*9700*/  F2FP.BF16.PACK_AB R21, R112, R118 ;  /* 0x000000767015723e */ /* 0x000fe600000010ff */
[----:B-1----:R-:W-:Y:S01]  /*9710*/  F2FP.BF16.PACK_AB R22, R110, R113 ;  /* 0x000000716e16723e */ /* 0x002fe200000010ff */
[----:B------:R-:W-:Y:S01]  /*9720*/  FADD.FTZ R118, R118, R123 ;  /* 0x0000007b76767221 */ /* 0x000fe20000010000 */
[----:B------:R-:W1:Y:S01]  /*9730*/  MUFU.EX2 R107, R107 ;  /* 0x0000006b006b7308 */ /* 0x000e620000000800 */
[----:B--2---:R-:W-:Y:S01]  /*9740*/  F2FP.BF16.PACK_AB R23, R108, R117 ;  /* 0x000000756c17723e */ /* 0x004fe200000010ff */
[----:B------:R-:W-:Y:S02]  /*9750*/  FADD.FTZ R114, R111, R114 ;  /* 0x000000726f727221 */ /* 0x000fe40000010000 */
[----:B------:R-:W-:Y:S02]  /*9760*/  FADD.FTZ R118, R112, R118 ;  /* 0x0000007670767221 */ /* 0x000fe40000010000 */
[----:B------:R-:W-:Y:S02]  /*9770*/  FADD.FTZ R113, R113, R114 ;  /* 0x0000007271717221 */ /* 0x000fe40000010000 */
[C---:B----4-:R-:W-:Y:S02]  /*9780*/  HMMA.16816.F32.BF16 R4, R20.reuse, R28, R4 ;  /* 0x0000001c1404723c */ /* 0x050fe40000041804 */
[----:B------:R-:W2:Y:S01]  /*9790*/  MUFU.EX2 R99, R99 ;  /* 0x0000006300637308 */ /* 0x000ea20000000800 */
[----:B------:R-:W-:Y:S02]  /*97a0*/  FADD.FTZ R117, R117, R118 ;  /* 0x0000007675757221 */ /* 0x000fe40000010000 */
[----:B------:R-:W-:Y:S02]  /*97b0*/  FADD.FTZ R113, R110, R113 ;  /* 0x000000716e717221 */ /* 0x000fe40000010000 */
[----:B------:R-:W-:Y:S01]  /*97c0*/  FADD.FTZ R117, R108, R117 ;  /* 0x000000756c757221 */ /* 0x000fe20000010000 */
[C---:B------:R-:W-:Y:S01]  /*97d0*/  HMMA.16816.F32.BF16 R8, R20.reuse, R30, R8 ;  /* 0x0000001e1408723c */ /* 0x040fe20000041808 */
[----:B------:R-:W4:Y:S03]  /*97e0*/  LDSM.16.MT88.4 R28, [R134+0x3c00] ;  /* 0x003c0000861c783b */ /* 0x000f260000004200 */
[----:B------:R-:W2:Y:S01]  /*97f0*/  MUFU.EX2 R105, R105 ;  /* 0x0000006900697308 */ /* 0x000ea20000000800 */
[----:B-----5:R-:W-:Y:S03]  /*9800*/  FADD.FTZ R117, R106, R117 ;  /* 0x000000756a757221 */ /* 0x020fe60000010000 */
[C---:B------:R-:W-:Y:S06]  /*9810*/  HMMA.16816.F32.BF16 R12, R20.reuse, R32, R12 ;  /* 0x00000020140c723c */ /* 0x040fec000004180c */
[----:B------:R-:W5:Y:S02]  /*9820*/  MUFU.EX2 R102, R102 ;  /* 0x0000006600667308 */ /* 0x000f640000000800 */
[----:B------:R-:W-:Y:S01]  /*9830*/  HMMA.16816.F32.BF16 R16, R20, R34, R16 ;  /* 0x000000221410723c */ /* 0x000fe20000041810 */
[----:B------:R-:W-:Y:S06]  /*9840*/  LDSM.16.MT88.4 R32, [R134+0x4000] ;  /* 0x004000008620783b */ /* 0x000fec0000004200 */
[C---:B------:R-:W-:Y:S01]  /*9850*/  F2FP.BF16.PACK_AB R20, R104.reuse, R109 ;  /* 0x0000006d6814723e */ /* 0x040fe200000010ff */
[----:B------:R-:W4:Y:S01]  /*9860*/  MUFU.EX2 R97, R97 ;  /* 0x0000006100617308 */ /* 0x000f220000000800 */
[----:B-1----:R-:W-:Y:S03]  /*9870*/  F2FP.BF16.PACK_AB R21, R107, R106 ;  /* 0x0000006a6b15723e */ /* 0x002fe600000010ff */
[----:B--2---:R-:W-:Y:S01]  /*9880*/  F2FP.BF16.PACK_AB R22, R99, R103 ;  /* 0x000000676316723e */ /* 0x004fe200000010ff */
        /* <DEDUP_REMOVED lines=154> */
.L_x_4699:
[----:B------:R-:W1:Y:S01]  /*a230*/  SHFL.BFLY PT, R4, R159, 0x2, 0x1f ;  /* 0x0c401f009f047f89 */ /* 0x000e6200000e0000 */
[----:B------:R-:W-:Y:S01]  /*a240*/  IMAD.MOV.U32 R9, RZ, RZ, 0x3f800000 ;  /* 0x3f800000ff097424 */ /* 0x000fe200078e00ff */
[----:B------:R-:W-:Y:S01]  /*a250*/  SHF.L.U32 R148, R148, 0x3, RZ ;  /* 0x0000000394947819 */ /* 0x000fe200000006ff */
[----:B------:R-:W-:Y:S01]  /*a260*/  IMAD.MOV.U32 R8, RZ, RZ, 0x3f800000 ;  /* 0x3f800000ff087424 */ /* 0x000fe200078e00ff */
[----:B------:R-:W2:Y:S01]  /*a270*/  S2R R5, SR_TID.X ;  /* 0x0000000000057919 */ /* 0x000ea20000002100 */
[----:B------:R-:W-:Y:S01]  /*a280*/  BSSY B0, `(.L_x_4704) ;  /* 0x0000076000007945 */ /* 0x000fe20003800000 */
[----:B------:R-:W-:-:S02]  /*a290*/  LEA R154, R154, R155, 0x4 ;  /* 0x0000009b9a9a7211 */ /* 0x000fc400078e20ff */
[----:B------:R-:W3:Y:S04]  /*a2a0*/  SHFL.BFLY PT, R3, R158, 0x2, 0x1f ;  /* 0x0c401f009e037f89 */ /* 0x000ee800000e0000 */
[----:B------:R-:W-:Y:S06]  /*a2b0*/  BAR.SYNC.DEFER_BLOCKING 0x0 ;  /* 0x0000000000007b1d */ /* 0x000fec0000010000 */
[----:B------:R-:W4:Y:S04]  /*a2c0*/  S2R R25, SR_CTAID.Z ;  /* 0x0000000000197919 */ /* 0x000f280000002700 */
[----:B------:R-:W5:Y:S01]  /*a2d0*/  S2R R24, SR_CTAID.Y ;  /* 0x0000000000187919 */ /* 0x000f620000002600 */
[----:B-1----:R-:W-:-:S03]  /*a2e0*/  FADD.FTZ R159, R4, R159 ;  /* 0x0000009f049f7221 */ /* 0x002fc60000010000 */
[----:B------:R-:W1:Y:S01]  /*a2f0*/  S2R R26, SR_CTAID.X ;  /* 0x00000000001a7919 */ /* 0x000e620000002500 */
[----:B--2---:R-:W-:-:S03]  /*a300*/  SHF.R.S32.HI R4, RZ, 0x1f, R5 ;  /* 0x0000001fff047819 */ /* 0x004fc60000011405 */
[----:B------:R-:W2:Y:S01]  /*a310*/  SHFL.BFLY PT, R7, R159, 0x1, 0x1f ;  /* 0x0c201f009f077f89 */ /* 0x000ea200000e0000 */
[----:B---3--:R-:W-:Y:S01]  /*a320*/  FADD.FTZ R158, R3, R158 ;  /* 0x0000009e039e7221 */ /* 0x008fe20000010000 */
[CC--:B------:R-:W-:Y:S02]  /*a330*/  LEA.HI R13, R4.reuse, R5.reuse, RZ, 0x2 ;  /* 0x00000005040d7211 */ /* 0x0c0fe400078f10ff */
[CC--:B------:R-:W-:Y:S02]  /*a340*/  LEA.HI R14, R4.reuse, R5.reuse, RZ, 0x6 ;  /* 0x00000005040e7211 */ /* 0x0c0fe400078f30ff */
[----:B------:R-:W3:Y:S01]  /*a350*/  SHFL.BFLY PT, R6, R158, 0x1, 0x1f ;  /* 0x0c201f009e067f89 */ /* 0x000ee200000e0000 */
[----:B------:R-:W-:Y:S02]  /*a360*/  SHF.R.S32.HI R11, RZ, 0x2, R13 ;  /* 0x00000002ff0b7819 */ /* 0x000fe4000001140d */
[----:B------:R-:W-:Y:S02]  /*a370*/  LEA.HI R3, R4, R5, RZ, 0x5 ;  /* 0x0000000504037211 */ /* 0x000fe400078f28ff */
[----:B------:R-:W-:-:S02]  /*a380*/  SHF.R.S32.HI R12, RZ, 0x1f, R11 ;  /* 0x0000001fff0c7819 */ /* 0x000fc4000001140b */
[----:B------:R-:W-:Y:S02]  /*a390*/  LOP3.LUT R13, R13, 0xfffffffc, RZ, 0xc0, !PT ;  /* 0xfffffffc0d0d7812 */ /* 0x000fe400078ec0ff */
[----:B------:R-:W-:Y:S01]  /*a3a0*/  LEA.HI R12, R12, R11, RZ, 0x3 ;  /* 0x0000000b0c0c7211 */ /* 0x000fe200078f18ff */
[----:B-----5:R-:W-:Y:S01]  /*a3b0*/  IMAD R24, R24, c[0x0][0x210], R149 ;  /* 0x0000840018187a24 */ /* 0x020fe200078e0295 */
[----:B------:R-:W-:Y:S01]  /*a3c0*/  SHF.L.U32 R14, R14, 0x2, RZ ;  /* 0x000000020e0e7819 */ /* 0x000fe200000006ff */
[----:B------:R-:W-:Y:S01]  /*a3d0*/  IMAD.IADD R13, R5, 0x1, -R13 ;  /* 0x00000001050d7824 */ /* 0x000fe200078e0a0d */
[----:B------:R-:W-:Y:S02]  /*a3e0*/  LOP3.LUT R12, R12, 0xfffffff8, RZ, 0xc0, !PT ;  /* 0xfffffff80c0c7812 */ /* 0x000fe400078ec0ff */
[----:B------:R-:W-:Y:S01]  /*a3f0*/  SHF.R.S32.HI R10, RZ, 0x5, R3 ;  /* 0x00000005ff0a7819 */ /* 0x000fe20000011403 */
[----:B--2---:R-:W-:Y:S01]  /*a400*/  FADD.FTZ R7, R159, R7 ;  /* 0x000000079f077221 */ /* 0x004fe20000010000 */
[----:B------:R-:W-:Y:S01]  /*a410*/  LOP3.LUT R14, R14, 0x3fffff00, RZ, 0xc0, !PT ;  /* 0x3fffff000e0e7812 */ /* 0x000fe200078ec0ff */
[----:B------:R-:W-:Y:S01]  /*a420*/  IMAD.IADD R11, R11, 0x1, -R12 ;  /* 0x000000010b0b7824 */ /* 0x000fe200078e0a0c */
[----:B------:R-:W-:Y:S01]  /*a430*/  LEA.HI R12, R4, R5, RZ, 0x4 ;  /* 0x00000005040c7211 */ /* 0x000fe200078f20ff */
[----:B------:R-:W-:Y:S01]  /*a440*/  IMAD R10, R10, 0x100, R13 ;  /* 0x000001000a0a7824 */ /* 0x000fe200078e020d */
[----:B------:R-:W-:-:S02]  /*a450*/  FSETP.NE.FTZ.AND P3, PT, R7, RZ, PT ;  /* 0x000000ff0700720b */ /* 0x000fc40003f75000 */
[----:B------:R-:W-:Y:S01]  /*a460*/  SHF.R.S32.HI R12, RZ, 0x4, R12 ;  /* 0x00000004ff0c7819 */ /* 0x000fe2000001140c */
[----:B---3--:R-:W-:Y:S01]  /*a470*/  FADD.FTZ R6, R158, R6 ;  /* 0x000000069e067221 */ /* 0x008fe20000010000 */
[----:B------:R-:W-:Y:S02]  /*a480*/  LEA.HI R13, R11, R11, RZ, 0x1 ;  /* 0x0000000b0b0d7211 */ /* 0x000fe400078f08ff */
[----:B------:R-:W-:Y:S02]  /*a490*/  LEA R147, R147, R14, 0x5 ;  /* 0x0000000e93937211 */ /* 0x000fe400078e28ff */
[----:B------:R-:W-:Y:S02]  /*a4a0*/  SHF.L.U32 R14, R12, 0x6, RZ ;  /* 0x000000060c0e7819 */ /* 0x000fe400000006ff */
[----:B------:R-:W-:Y:S02]  /*a4b0*/  SHF.R.S32.HI R12, RZ, 0x1, R13 ;  /* 0x00000001ff0c7819 */ /* 0x000fe4000001140d */
[----:B------:R-:W-:Y:S01]  /*a4c0*/  FSETP.NE.FTZ.AND P2, PT, R6, RZ, PT ;  /* 0x000000ff0600720b */ /* 0x000fe20003f55000 */
[----:B------:R-:W2:Y:S01]  /*a4d0*/  @P3 MUFU.RCP R9, R7 ;  /* 0x0000000700093308 */ /* 0x000ea20000001000 */
[----:B------:R-:W-:-:S02]  /*a4e0*/  LOP3.LUT R15, R13, 0x1fffffe, RZ, 0xc0, !PT ;  /* 0x01fffffe0d0f7812 */ /* 0x000fc400078ec0ff */
[----:B------:R-:W-:Y:S01]  /*a4f0*/  LOP3.LUT R13, R14, 0xc0, RZ, 0xc0, !PT ;  /* 0x000000c00e0d7812 */ /* 0x000fe200078ec0ff */
[C---:B------:R-:W-:Y:S01]  /*a500*/  IMAD.SHL.U32 R14, R12.reuse, 0x40, RZ ;  /* 0x000000400c0e7824 */ /* 0x040fe200078e00ff */
[----:B------:R-:W-:Y:S01]  /*a510*/  LOP3.LUT P0, RZ, R12, 0x2, RZ, 0xc0, !PT ;  /* 0x000000020cff7812 */ /* 0x000fe2000780c0ff */
[----:B------:R-:W-:Y:S01]  /*a520*/  IMAD.IADD R11, R11, 0x1, -R15 ;  /* 0x000000010b0b7824 */ /* 0x000fe200078e0a0f */
[----:B------:R-:W-:Y:S01]  /*a530*/  LOP3.LUT R148, R13, 0x18, R148, 0xf8, !PT ;  /* 0x000000180d947812 */ /* 0x000fe200078ef894 */
[----:B------:R-:W-:Y:S01]  /*a540*/  @P3 MUFU.LG2 R27, R7 ;  /* 0x00000007001b3308 */ /* 0x000fe20000000c00 */
[----:B------:R-:W-:Y:S02]  /*a550*/  LOP3.LUT R14, R14, 0xc0, RZ, 0xc0, !PT ;  /* 0x000000c00e0e7812 */ /* 0x000fe400078ec0ff */
[----:B------:R-:W-:Y:S02]  /*a560*/  LEA R11, R11, R10, 0x4 ;  /* 0x0000000a0b0b7211 */ /* 0x000fe400078e20ff */
[----:B------:R-:W-:-:S02]  /*a570*/  LEA.HI R14, R14, R14, RZ, 0x1d ;  /* 0x0000000e0e0e7211 */ /* 0x000fc400078fe8ff */
[----:B------:R-:W-:Y:S01]  /*a580*/  SHF.R.U32.HI R13, RZ, 0x3, R13 ;  /* 0x00000003ff0d7819 */ /* 0x000fe2000001160d */
[----:B------:R-:W3:Y:S01]  /*a590*/  @P2 MUFU.RCP R8, R6 ;  /* 0x0000000600082308 */ /* 0x000ee20000001000 */
[----:B------:R-:W-:Y:S01]  /*a5a0*/  LOP3.LUT R10, R12, 0x1, RZ, 0xc0, !PT ;  /* 0x000000010c0a7812 */ /* 0x000fe200078ec0ff */
[----:B------:R-:W-:Y:S01]  /*a5b0*/  IMAD.U32 R11, R11, 0x2, R14 ;  /* 0x000000020b0b7824 */ /* 0x000fe200078e000e */
[----:B------:R-:W-:Y:S01]  /*a5c0*/  LOP3.LUT R12, R148, R13, RZ, 0x3c, !PT ;  /* 0x0000000d940c7212 */ /* 0x000fe200078e3cff */
[----:B--2---:R-:W-:Y:S01]  /*a5d0*/  FMUL.FTZ R80, R9, R80 ;  /* 0x0000005009507220 */ /* 0x004fe20000410000 */
[----:B------:R-:W-:Y:S01]  /*a5e0*/  ISETP.NE.U32.AND P1, PT, R10, 0x1, PT ;  /* 0x000000010a00780c */ /* 0x000fe20003f25070 */
[----:B------:R-:W-:Y:S01]  /*a5f0*/  IMAD.SHL.U32 R10, R11, 0x4, RZ ;  /* 0x000000040b0a7824 */ /* 0x000fe200078e00ff */
[----:B------:R-:W-:Y:S01]  /*a600*/  MOV R13, 0xffffffe0 ;  /* 0xffffffe0000d7802 */ /* 0x000fe20000000f00 */
[C---:B------:R-:W-:Y:S01]  /*a610*/  FMUL.FTZ R81, R9.reuse, R81 ;  /* 0x0000005109517220 */ /* 0x040fe20000410000 */
[----:B------:R-:W-:Y:S01]  /*a620*/  LEA R146, R146, R147, 0x2 ;  /* 0x0000009392927211 */ /* 0x000fe200078e10ff */
[----:B------:R-:W-:Y:S01]  /*a630*/  FMUL.FTZ R76, R9, R76 ;  /* 0x0000004c094c7220 */ /* 0x000fe20000410000 */
[----:B------:R-:W-:Y:S01]  /*a640*/  SEL R13, R13, 0x20, !P1 ;  /* 0x000000200d0d7807 */ /* 0x000fe20004800000 */
[C---:B------:R-:W-:Y:S01]  /*a650*/  FMUL.FTZ R77, R9.reuse, R77 ;  /* 0x0000004d094d7220 */ /* 0x040fe20000410000 */
[----:B------:R2:W-:Y:S01]  /*a660*/  STS.64 [R11.X4], R80 ;  /* 0x000000500b007388 */ /* 0x0005e20000004a00 */
[----:B------:R-:W-:Y:S01]  /*a670*/  FMUL.FTZ R72, R9, R72 ;  /* 0x0000004809487220 */ /* 0x000fe20000410000 */
[----:B------:R-:W-:Y:S01]  /*a680*/  LOP3.LUT R3, R3, 0xffffffe0, RZ, 0xc0, !PT ;  /* 0xffffffe003037812 */ /* 0x000fe200078ec0ff */
[C---:B------:R-:W-:Y:S01]  /*a690*/  FMUL.FTZ R73, R9.reuse, R73 ;  /* 0x0000004909497220 */ /* 0x040fe20000410000 */
[----:B------:R-:W5:Y:S01]  /*a6a0*/  @P2 MUFU.LG2 R6, R6 ;  /* 0x0000000600062308 */ /* 0x000f620000000c00 */
[----:B------:R-:W-:Y:S01]  /*a6b0*/  FMUL.FTZ R68, R9, R68 ;  /* 0x0000004409447220 */ /* 0x000fe20000410000 */
[----:B------:R-:W-:Y:S01]  /*a6c0*/  IADD3 R3, -R3, R5, RZ ;  /* 0x0000000503037210 */ /* 0x000fe20007ffe1ff */
[----:B------:R-:W-:Y:S01]  /*a6d0*/  FMUL.FTZ R69, R9, R69 ;  /* 0x0000004509457220 */ /* 0x000fe20000410000 */
[----:B------:R-:W-:Y:S01]  /*a6e0*/  IADD3 R9, R10, 0x40, RZ ;  /* 0x000000400a097810 */ /* 0x000fe20007ffe0ff */
[----:B---3--:R-:W-:Y:S01]  /*a6f0*/  FMUL.FTZ R83, R8, R83 ;  /* 0x0000005308537220 */ /* 0x008fe20000410000 */
[----:B------:R-:W-:Y:S01]  /*a700*/  @P0 IADD3 R9, R10, -0x40, RZ ;  /* 0xffffffc00a090810 */ /* 0x000fe20007ffe0ff */
[C---:B------:R-:W-:Y:S01]  /*a710*/  FMUL.FTZ R82, R8.reuse, R82 ;  /* 0x0000005208527220 */ /* 0x040fe20000410000 */
[----:B------:R-:W-:Y:S01]  /*a720*/  LOP3.LUT P0, RZ, R3, 0x3, RZ, 0xc0, !PT ;  /* 0x0000000303ff7812 */ /* 0x000fe2000780c0ff */
[----:B------:R-:W-:Y:S01]  /*a730*/  FMUL.FTZ R79, R8, R79 ;  /* 0x0000004f084f7220 */ /* 0x000fe20000410000 */
[----:B-1----:R-:W-:Y:S01]  /*a740*/  SHF.L.U32 R26, R26, 0x6, RZ ;  /* 0x000000061a1a7819 */ /* 0x002fe200000006ff */
[----:B------:R-:W-:Y:S01]  /*a750*/  FMUL.FTZ R78, R8, R78 ;  /* 0x0000004e084e7220 */ /* 0x000fe20000410000 */
[----:B------:R2:W-:Y:S01]  /*a760*/  STS.64 [R11.X4+0x400], R82 ;  /* 0x000400520b007388 */ /* 0x0005e20000004a00 */
[----:B------:R-:W-:Y:S01]  /*a770*/  IMAD.IADD R10, R10, 0x1, R13 ;  /* 0x000000010a0a7824 */ /* 0x000fe200078e020d */
[----:B------:R-:W-:Y:S01]  /*a780*/  IADD3 R13, R13, R9, RZ ;  /* 0x000000090d0d7210 */ /* 0x000fe20007ffe0ff */
[----:B------:R-:W-:-:S02]  /*a790*/  FMUL.FTZ R75, R8, R75 ;  /* 0x0000004b084b7220 */ /* 0x000fc40000410000 */
[C---:B------:R-:W-:Y:S01]  /*a7a0*/  FMUL.FTZ R74, R8.reuse, R74 ;  /* 0x0000004a084a7220 */ /* 0x040fe20000410000 */
[----:B------:R2:W-:Y:S01]  /*a7b0*/  STS.64 [R10], R76 ;  /* 0x0000004c0a007388 */ /* 0x0005e20000000a00 */
[C---:B------:R-:W-:Y:S02]  /*a7c0*/  FMUL.FTZ R71, R8.reuse, R71 ;  /* 0x0000004708477220 */ /* 0x040fe40000410000 */
[----:B------:R-:W-:Y:S01]  /*a7d0*/  FMUL.FTZ R70, R8, R70 ;  /* 0x0000004608467220 */ /* 0x000fe20000410000 */
[----:B------:R2:W-:Y:S01]  /*a7e0*/  STS.64 [R10+0x400], R78 ;  /* 0x0004004e0a007388 */ /* 0x0005e20000000a00 */
[----:B------:R-:W-:Y:S01]  /*a7f0*/  IADD3 R8, R146, R12, RZ ;  /* 0x0000000c92087210 */ /* 0x000fe20007ffe0ff */
[----:B------:R-:W-:Y:S02]  /*a800*/  IMAD.MOV R7, RZ, RZ, -R149 ;  /* 0x000000ffff077224 */ /* 0x000fe400078e0a95 */
[----:B------:R2:W-:Y:S01]  /*a810*/  STS.64 [R9], R72 ;  /* 0x0000004809007388 */ /* 0x0005e20000000a00 */
[----:B------:R-:W-:-:S02]  /*a820*/  @P3 FMUL.FTZ R27, R27, 0.69314718246459960938 ;  /* 0x3f3172181b1b3820 */ /* 0x000fc40000410000 */
[----:B----4-:R-:W-:Y:S01]  /*a830*/  IMAD R7, R7, c[0x0][0x1c0], R25 ;  /* 0x0000700007077a24 */ /* 0x010fe200078e0219 */
[----:B------:R2:W-:Y:S01]  /*a840*/  STS.64 [R9+0x400], R74 ;  /* 0x0004004a09007388 */ /* 0x0005e20000000a00 */
[----:B-----5:R-:W-:Y:S02]  /*a850*/  @P2 FMUL.FTZ R6, R6, 0.69314718246459960938 ;  /* 0x3f31721806062820 */ /* 0x020fe40000410000 */
[----:B------:R-:W-:Y:S01]  /*a860*/  IMAD R7, R24, c[0x0][0x1c0], R7 ;  /* 0x0000700018077a24 */ /* 0x000fe200078e0207 */
[----:B------:R2:W-:Y:S01]  /*a870*/  STS.64 [R13], R68 ;  /* 0x000000440d007388 */ /* 0x0005e20000000a00 */
[----:B------:R-:W-:Y:S02]  /*a880*/  IMAD.MOV.U32 R3, RZ, RZ, -0x800000 ;  /* 0xff800000ff037424 */ /* 0x000fe400078e00ff */
[----:B------:R-:W-:Y:S01]  /*a890*/  IMAD.MOV.U32 R24, RZ, RZ, -0x800000 ;  /* 0xff800000ff187424 */ /* 0x000fe200078e00ff */
[----:B------:R2:W-:Y:S01]  /*a8a0*/  STS.64 [R13+0x400], R70 ;  /* 0x000400460d007388 */ /* 0x0005e20000000a00 */
[----:B------:R-:W-:-:S02]  /*a8b0*/  IMAD R7, R7, c[0x0][0x214], R26 ;  /* 0x0000850007077a24 */ /* 0x000fc400078e021a */
[----:B------:R-:W-:Y:S01]  /*a8c0*/  @P3 FFMA.FTZ R3, R2, c[0x0][0x238], R27 ;  /* 0x00008e0002033a23 */ /* 0x000fe2000001001b */
[----:B------:R-:W-:Y:S01]  /*a8d0*/  BAR.SYNC.DEFER_BLOCKING 0x0 ;  /* 0x0000000000007b1d */ /* 0x000fe20000010000 */
[----:B------:R-:W-:-:S05]  /*a8e0*/  @P2 FFMA.FTZ R24, R0, c[0x0][0x238], R6 ;  /* 0x00008e0000182a23 */ /* 0x000fca0000010006 */
[----:B------:R2:W1:Y:S04]  /*a8f0*/  LDS.128 R20, [R8.X4] ;  /* 0x0000000008147984 */ /* 0x0004680000004c00 */
        /* <DEDUP_REMOVED lines=14> */
.L_x_4705:
[----:B------:R-:W-:Y:S05]  /*a9e0*/  BSYNC B0 ;  /* 0x0000000000007941 */ /* 0x000fea0003800000 */
.L_x_4704:
[----:B------:R-:W-:Y:S01]  /*a9f0*/  LEA.HI R0, R4, R5, RZ, 0x3 ;  /* 0x0000000504007211 */ /* 0x000fe200078f18ff */
[----:B------:R-:W-:Y:S01]  /*aa00*/  IMAD R7, R7, c[0x0][0x22c], RZ ;  /* 0x00008b0007077a24 */ /* 0x000fe200078e02ff */
[----:B------:R-:W-:Y:S02]  /*aa10*/  IADD3 R2, R140, 0x10, RZ ;  /* 0x000000108c027810 */ /* 0x000fe40007ffe0ff */
[----:B------:R-:W-:Y:S02]  /*aa20*/  LOP3.LUT R0, R0, 0xfffffff8, RZ, 0xc0, !PT ;  /* 0xfffffff800007812 */ /* 0x000fe400078ec0ff */
[----:B------:R-:W-:-:S02]  /*aa30*/  ISETP.GE.AND P2, PT, R2, R139, PT ;  /* 0x0000008b0200720c */ /* 0x000fc40003f46270 */
[----:B------:R-:W-:Y:S01]  /*aa40*/  ISETP.GE.AND P3, PT, R140, R139, PT ;  /* 0x0000008b8c00720c */ /* 0x000fe20003f66270 */
[----:B------:R-:W-:-:S04]  /*aa50*/  IMAD.IADD R0, R5, 0x1, -R0 ;  /* 0x0000000105007824 */ /* 0x000fc800078e0a00 */
[----:B------:R-:W-:Y:S01]  /*aa60*/  IMAD.SHL.U32 R4, R0, 0x4, RZ ;  /* 0x0000000400047824 */ /* 0x000fe200078e00ff */
[----:B------:R-:W-:-:S04]  /*aa70*/  IADD3 R0, R140, 0x20, RZ ;  /* 0x000000208c007810 */ /* 0x000fc80007ffe0ff */
[----:B------:R-:W-:Y:S02]  /*aa80*/  SHF.R.S32.HI R5, RZ, 0x1f, R4 ;  /* 0x0000001fff057819 */ /* 0x000fe40000011404 */
[----:B------:R-:W-:-:S03]  /*aa90*/  ISETP.GE.AND P1, PT, R0, R139, PT ;  /* 0x0000008b0000720c */ /* 0x000fc60003f26270 */
[C---:B------:R-:W-:Y:S01]  /*aaa0*/  IMAD.WIDE R4, R140.reuse, 0x20, R4 ;  /* 0x000000208c047825 */ /* 0x040fe200078e0204 */
[----:B------:R-:W-:-:S04]  /*aab0*/  IADD3 R140, R140, 0x30, RZ ;  /* 0x000000308c8c7810 */ /* 0x000fc80007ffe0ff */
[----:B--2---:R-:W-:-:S04]  /*aac0*/  IADD3 R3, P0, R7, R4, RZ ;  /* 0x0000000407037210 */ /* 0x004fc80007f1e0ff */
[----:B------:R-:W-:Y:S02]  /*aad0*/  LEA.HI.X.SX32 R7, R7, R5, 0x1, P0 ;  /* 0x0000000507077211 */ /* 0x000fe400000f0eff */
[----:B------:R-:W-:-:S04]  /*aae0*/  LEA R2, P0, R3, c[0x0][0x1d8], 0x2 ;  /* 0x0000760003027a11 */ /* 0x000fc800078010ff */
[----:B------:R-:W-:Y:S02]  /*aaf0*/  LEA.HI.X R3, R3, c[0x0][0x1dc], R7, 0x2, P0 ;  /* 0x0000770003037a11 */ /* 0x000fe400000f1407 */
[----:B------:R-:W-:-:S03]  /*ab00*/  ISETP.GE.AND P0, PT, R140, R139, PT ;  /* 0x0000008b8c00720c */ /* 0x000fc60003f06270 */
[----:B---3--:R2:W-:Y:S04]  /*ab10*/  @!P2 STG.E.128 [R2.64+0x800], R16 ;  /* 0x000800100200a986 */ /* 0x0085e8000c101d0c */
[----:B----4-:R2:W-:Y:S04]  /*ab20*/  @!P1 STG.E.128 [R2.64+0x1000], R12 ;  /* 0x0010000c02009986 */ /* 0x0105e8000c101d0c */
[----:B-1----:R2:W-:Y:S04]  /*ab30*/  @!P3 STG.E.64 [R2.64], R20 ;  /* 0x000000140200b986 */ /* 0x0025e8000c101b0c */
[----:B------:R2:W-:Y:S01]  /*ab40*/  @!P3 STG.E.64 [R2.64+0x8], R22 ;  /* 0x000008160200b986 */ /* 0x0005e2000c101b0c */
[----:B------:R-:W-:Y:S05]  /*ab50*/  @P0 EXIT ;  /* 0x000000000000094d */ /* 0x000fea0003800000 */
[----:B------:R-:W-:Y:S01]  /*ab60*/  STG.E.128 [R2.64+0x1800], R8 ;  /* 0x0018000802007986 */ /* 0x000fe2000c101d0c */
[----:B------:R-:W-:Y:S05]  /*ab70*/  EXIT ;  /* 0x000000000000794d */ /* 0x000fea0003800000 */
.L_x_4706:
        /* <DEDUP_REMOVED lines=16> */
.L_x_5252:


//--------------------- .text._ZN5flash24flash_fwd_splitkv_kernelI23Flash_fwd_kernel_traitsILi32ELi64ELi128ELi4ELb0ELb0EN7cutlass10bfloat16_tE19Flash_kernel_traitsILi32ELi64ELi128ELi4ES3_EELb1ELb0ELb0ELb0ELb1ELb1ELb1ELb0EEEvNS_16Flash_fwd_paramsE --------------------------
	.section	.text._ZN5flash24flash_fwd_splitkv_kernelI23Flash_fwd_kernel_traitsILi32ELi64ELi128ELi4ELb0ELb0EN7cutlass10bfloat16_tE19Flash_kernel_traitsILi32ELi64ELi128ELi4ES3_EELb1ELb0ELb0ELb0ELb1ELb1ELb1ELb0EEEvNS_16Flash_fwd_paramsE,"ax",@progbits
	.sectioninfo	@"SHI_REGISTERS=192"
	.align	128
        .global         _ZN5flash24flash_fwd_splitkv_kernelI23Flash_fwd_kernel_traitsILi32ELi64ELi128ELi4ELb0ELb0EN7cutlass10bfloat16_tE19Flash_kernel_traitsILi32ELi64ELi128ELi4ES3_EELb1ELb0ELb0ELb0ELb1ELb1ELb1ELb0EEEvNS_16Flash_fwd_paramsE
        .type           _ZN5flash24flash_fwd_splitkv_kernelI23Flash_fwd_kernel_traitsILi32ELi64ELi128ELi4ELb0ELb0EN7cutlass10bfloat16_tE19Flash_kernel_traitsILi32ELi64ELi128ELi4ES3_EELb1ELb0ELb0ELb0ELb1ELb1ELb1ELb0EEEvNS_16Flash_fwd_paramsE,@function
        .size           _ZN5flash24flash_fwd_splitkv_kernelI23Flash_fwd_kernel_traitsILi32ELi64ELi128ELi4ELb0ELb0EN7cutlass10bfloat16_tE19Flash_kernel_traitsILi32ELi64ELi128ELi4ES3_EELb1ELb0ELb0ELb0ELb1ELb1ELb1ELb0EEEvNS_16Flash_fwd_paramsE,(.L_x_5253 - _ZN5flash24flash_fwd_splitkv_kernelI23Flash_fwd_kernel_traitsILi32ELi64ELi128ELi4ELb0ELb0EN7cutlass10bfloat16_tE19Flash_kernel_traitsILi32ELi64ELi128ELi4ES3_EELb1ELb0ELb0ELb0ELb1ELb1ELb1ELb0EEEvNS_16Flash_fwd_paramsE)
        .other          _ZN5flash24flash_fwd_splitkv_kernelI23Flash_fwd_kernel_traitsILi32ELi64ELi128ELi4ELb0ELb0EN7cutlass10bfloat16_tE19Flash_kernel_traitsILi32ELi64ELi128ELi4ES3_EELb1ELb0ELb0ELb0ELb1ELb1ELb1ELb0EEEvNS_16Flash_fwd_paramsE,@"STO_CUDA_ENTRY STV_DEFAULT"
_ZN5flash24flash_fwd_splitkv_kernelI23Flash_fwd_kernel_traitsILi32ELi64ELi128ELi4ELb0ELb0EN7cutlass10bfloat16_tE19Flash_kernel_traitsILi32ELi64ELi128ELi4ES3_EELb1ELb0ELb0ELb0ELb1ELb1ELb1ELb0EEEvNS_16Flash_fwd_paramsE:
.text._ZN5flash24flash_fwd_splitkv_kernelI23Flash_fwd_kernel_traitsILi32ELi64ELi128ELi4ELb0ELb0EN7cutlass10bfloat16_tE19Flash_kernel_traitsILi32ELi64ELi128ELi4ES3_EELb1ELb0ELb0ELb0ELb1ELb1ELb1ELb0EEEvNS_16Flash_fwd_paramsE:
[----:B------:R-:W-:Y:S02]  /*0000*/  MOV R1, c[0x0][0x28] ;  /* 0x00000a0000017a02 */ /* 0x000fe40000000f00 */
[----:B------:R-:W1:Y:S01]  /*0010*/  I2F.U32.RP R2, c[0x0][0x1c0] ;  /* 0x0000700000027b06 */ /* 0x000e620000209000 */
[----:B------:R-:W2:Y:S01]  /*0020*/  S2R R3, SR_CTAID.Z ;  /* 0x0000000000037919 */ /* 0x000ea20000002700 */
[----:B------:R-:W-:Y:S01]  /*0030*/  IMAD.MOV.U32 R4, RZ, RZ, RZ ;  /* 0x000000ffff047224 */ /* 0x000fe200078e00ff */
[----:B------:R-:W-:Y:S01]  /*0040*/  ISETP.NE.U32.AND P1, PT, RZ, c[0x0][0x1c0], PT ;  /* 0x00007000ff007a0c */ /* 0x000fe20003f25070 */
[----:B------:R-:W-:-:S04]  /*0050*/  ULDC.64 UR12, c[0x0][0x118] ;  /* 0x00004600000c7ab9 */ /* 0x000fc80000000a00 */
[----:B-1----:R-:W1:Y:S02]  /*0060*/  MUFU.RCP R5, R2 ;  /* 0x0000000200057308 */ /* 0x002e640000001000 */
[----:B-1----:R-:W-:Y:S01]  /*0070*/  IADD3 R5, R5, 0xffffffe, RZ ;  /* 0x0ffffffe05057810 */ /* 0x002fe20007ffe0ff */
[----:B------:R-:W1:Y:S05]  /*0080*/  LDC.U8 R2, c[0x0][0x312] ;  /* 0x0000c480ff027b82 */ /* 0x000e6a0000000000 */
[----:B------:R-:W3:Y:S02]  /*0090*/  F2I.FTZ.U32.TRUNC.NTZ R5, R5 ;  /* 0x0000000500057305 */ /* 0x000ee4000021f000 */
[----:B---3--:R-:W-:Y:S01]  /*00a0*/  IMAD.MOV R0, RZ, RZ, -R5 ;  /* 0x000000ffff007224 */ /* 0x008fe200078e0a05 */
[----:B-1----:R-:W-:-:S03]  /*00b0*/  ISETP.NE.AND P3, PT, R2, RZ, PT ;  /* 0x000000ff0200720c */ /* 0x002fc60003f65270 */
[----:B------:R-:W-:-:S04]  /*00c0*/  IMAD R7, R0, c[0x0][0x1c0], RZ ;  /* 0x0000700000077a24 */ /* 0x000fc800078e02ff */
[----:B------:R-:W-:-:S04]  /*00d0*/  IMAD.HI.U32 R4, R5, R7, R4 ;  /* 0x0000000705047227 */ /* 0x000fc800078e0004 */
[----:B------:R-:W-:Y:S02]  /*00e0*/  IMAD.MOV.U32 R5, RZ, RZ, -0x1 ;  /* 0xffffffffff057424 */ /* 0x000fe400078e00ff */
        /* <DEDUP_REMOVED lines=38> */
.L_x_4707:
[----:B-1-34-:R-:W-:Y:S02]  /*0350*/  MOV R4, c[0x0][0x218] ;  /* 0x0000860000047a02 */ /* 0x01afe40000000f00 */
.L_x_4708:
        /* <DEDUP_REMOVED lines=22> */
[----:B--2---:R-:W-:-:S04]  /*04c0*/  IADD3 R14, R14, 0xffffffe, RZ ;  /* 0x0ffffffe0e0e7810 */ /* 0x004fc80007ffe0ff */
[----:B------:R-:W2:Y:S02]  /*04d0*/  F2I.FTZ.U32.TRUNC.NTZ R15, R14 ;  /* 0x0000000e000f7305 */ /* 0x000ea4000021f000 */
[--C-:B--2---:R-:W-:Y:S02]  /*04e0*/  IMAD.MOV R3, RZ, RZ, -R15.reuse ;  /* 0x000000ffff037224 */ /* 0x104fe400078e0a0f */
[----:B------:R-:W-:Y:S02]  /*04f0*/  IMAD.MOV.U32 R14, RZ, RZ, RZ ;  /* 0x000000ffff0e7224 */ /* 0x000fe400078e00ff */
[----:B------:R-:W-:Y:S01]  /*0500*/  IMAD R4, R3, R6, RZ ;  /* 0x0000000603047224 */ /* 0x000fe200078e02ff */
[----:B------:R-:W-:Y:S02]  /*0510*/  IABS R3, R7 ;  /* 0x0000000700037213 */ /* 0x000fe40000000000 */
[----:B------:R-:W-:Y:S01]  /*0520*/  LOP3.LUT R7, R7, c[0x0][0x10], RZ, 0x3c, !PT ;  /* 0x0000040007077a12 */ /* 0x000fe200078e3cff */
[----:B------:R-:W-:-:S03]  /*0530*/  IMAD.HI.U32 R9, R15, R4, R14 ;  /* 0x000000040f097227 */ /* 0x000fc600078e000e */
[----:B------:R-:W-:Y:S01]  /*0540*/  ISETP.GE.AND P0, PT, R7, RZ, PT ;  /* 0x000000ff0700720c */ /* 0x000fe20003f06270 */
[----:B------:R-:W-:Y:S01]  /*0550*/  IMAD.MOV.U32 R4, RZ, RZ, R3 ;  /* 0x000000ffff047224 */ /* 0x000fe200078e0003 */
[----:B------:R-:W-:-:S03]  /*0560*/  IADD3 R7, R43, 0x7f, RZ ;  /* 0x0000007f2b077810 */ /* 0x000fc60007ffe0ff */
        /* <DEDUP_REMOVED lines=36> */
[C---:B------:R-:W-:Y:S02]  /*07b0*/  IADD3 R4, R2.reuse, 0x10, RZ ;  /* 0x0000001002047810 */ /* 0x040fe40007ffe0ff */
[-C--:B------:R-:W-:Y:S01]  /*07c0*/  ISETP.GE.OR P5, PT, R2, R49.reuse, P6 ;  /* 0x000000310200720c */ /* 0x080fe200037a6670 */
[----:B------:R-:W-:Y:S01]  /*07d0*/  IMAD.SHL.U32 R6, R3, 0x4, RZ ;  /* 0x0000000403067824 */ /* 0x000fe200078e00ff */
[CC--:B------:R-:W-:Y:S01]  /*07e0*/  ISETP.GE.AND P1, PT, R4.reuse, R49.reuse, PT ;  /* 0x000000310400720c */ /* 0x0c0fe20003f26270 */
[----:B------:R-:W-:Y:S01]  /*07f0*/  IMAD R3, R5, c[0x0][0x22c], RZ ;  /* 0x00008b0005037a24 */ /* 0x000fe200078e02ff */
[----:B------:R-:W-:-:S02]  /*0800*/  ISETP.GE.OR P4, PT, R4, R49, P6 ;  /* 0x000000310400720c */ /* 0x000fc40003786670 */
        /* <DEDUP_REMOVED lines=32> */
.L_x_4709:
        /* <DEDUP_REMOVED lines=27> */
[----:B-1----:R-:W-:Y:S02]  /*0bc0*/  IMAD.MOV R3, RZ, RZ, -R9 ;  /* 0x000000ffff037224 */ /* 0x002fe400078e0a09 */
[----:B------:R-:W-:Y:S02]  /*0bd0*/  IMAD.MOV.U32 R8, RZ, RZ, RZ ;  /* 0x000000ffff087224 */ /* 0x000fe400078e00ff */
[----:B-----5:R-:W-:-:S04]  /*0be0*/  IMAD R2, R3, R40, RZ ;  /* 0x0000002803027224 */ /* 0x020fc800078e02ff */
        /* <DEDUP_REMOVED lines=47> */
[----:B------:R-:W-:Y:S02]  /*0ee0*/  IMAD.MOV.U32 R18, RZ, RZ, R8 ;  /* 0x000000ffff127224 */ /* 0x000fe400078e0008 */
[----:B------:R-:W-:Y:S02]  /*0ef0*/  IMAD R2, R16, c[0x0][0x184], R15 ;  /* 0x0000610010027a24 */ /* 0x000fe400078e020f */
[----:B------:R-:W-:-:S03]  /*0f00*/  IMAD R13, R13, c[0x0][0x188], RZ ;  /* 0x000062000d0d7a24 */ /* 0x000fc600078e02ff */
[----:B------:R-:W-:Y:S01]  /*0f10*/  IADD3 R19, R9, R2, RZ ;  /* 0x0000000209137210 */ /* 0x000fe20007ffe0ff */
[C---:B------:R-:W-:Y:S01]  /*0f20*/  IMAD R9, R7.reuse, c[0x0][0x19c], R0 ;  /* 0x0000670007097a24 */ /* 0x040fe200078e0200 */
[----:B------:R-:W-:Y:S01]  /*0f30*/  SHF.R.S32.HI R0, RZ, 0x1f, R6 ;  /* 0x0000001fff007819 */ /* 0x000fe20000011406 */
[----:B------:R-:W-:Y:S02]  /*0f40*/  IMAD R13, R16, c[0x0][0x18c], R13 ;  /* 0x00006300100d7a24 */ /* 0x000fe400078e020d */
[----:B------:R-:W-:-:S04]  /*0f50*/  IMAD.WIDE.U32 R18, R7, c[0x0][0x198], R18 ;  /* 0x0000660007127a25 */ /* 0x000fc800078e0012 */
[----:B------:R-:W-:Y:S01]  /*0f60*/  IMAD.WIDE.U32 R16, R16, c[0x0][0x188], RZ ;  /* 0x0000620010107a25 */ /* 0x000fe200078e00ff */
[----:B------:R-:W-:-:S03]  /*0f70*/  IADD3 R19, R19, R9, RZ ;  /* 0x0000000913137210 */ /* 0x000fc60007ffe0ff */
[----:B------:R-:W-:Y:S02]  /*0f80*/  IMAD R9, R0, c[0x0][0x1b0], RZ ;  /* 0x00006c0000097a24 */ /* 0x000fe400078e02ff */
[----:B------:R-:W-:-:S04]  /*0f90*/  IMAD.WIDE.U32 R18, R6, c[0x0][0x1b0], R18 ;  /* 0x00006c0006127a25 */ /* 0x000fc800078e0012 */
[----:B------:R-:W-:Y:S02]  /*0fa0*/  IMAD R4, R6, c[0x0][0x1b4], R9 ;  /* 0x00006d0006047a24 */ /* 0x000fe400078e0209 */
[----:B------:R-:W-:-:S03]  /*0fb0*/  IMAD.IADD R13, R17, 0x1, R13 ;  /* 0x00000001110d7824 */ /* 0x000fc600078e020d */
[----:B------:R-:W-:Y:S01]  /*0fc0*/  IADD3 R4, R19, R4, RZ ;  /* 0x0000000413047210 */ /* 0x000fe20007ffe0ff */
[----:B------:R-:W-:Y:S05]  /*0fd0*/  BRA `(.L_x_4711) ;  /* 0x0000045000007947 */ /* 0x000fea0003800000 */
.L_x_4710:
        /* <DEDUP_REMOVED lines=17> */
.L_x_4712:
[----:B------:R-:W-:Y:S01]  /*10f0*/  IABS R6, c[0x0][0x1c8] ;  /* 0x0000720000067a13 */ /* 0x000fe20000000000 */
[----:B------:R-:W-:Y:S02]  /*1100*/  IMAD.MOV.U32 R14, RZ, RZ, RZ ;  /* 0x000000ffff0e7224 */ /* 0x000fe400078e00ff */
[----:B------:R-:W-:Y:S01]  /*1110*/  @P3 IMAD.IADD R13, R8, 0x1, R13 ;  /* 0x00000001080d3824 */ /* 0x000fe200078e020d */
        /* <DEDUP_REMOVED lines=11> */
[----:B------:R-:W-:-:S03]  /*11d0*/  MOV R15, R9 ;  /* 0x00000009000f7202 */ /* 0x000fc60000000f00 */
[----:B------:R-:W-:-:S04]  /*11e0*/  IMAD.HI.U32 R0, R14, R7, RZ ;  /* 0x000000070e007227 */ /* 0x000fc800078e00ff */
[----:B------:R-:W-:Y:S02]  /*11f0*/  IMAD.MOV R3, RZ, RZ, -R0 ;  /* 0x000000ffff037224 */ /* 0x000fe400078e0a00 */
[----:B------:R-:W-:Y:S02]  /*1200*/  IMAD.MOV.U32 R14, RZ, RZ, R4 ;  /* 0x000000ffff0e7224 */ /* 0x000fe400078e0004 */
[----:B------:R-:W-:Y:S01]  /*1210*/  IMAD R3, R6, R3, R7 ;  /* 0x0000000306037224 */ /* 0x000fe200078e0207 */
[----:B------:R-:W-:-:S04]  /*1220*/  LEA R7, R23, 0xffffff80, 0x7 ;  /* 0xffffff8017077811 */ /* 0x000fc800078e38ff */
        /* <DEDUP_REMOVED lines=14> */
[----:B------:R-:W-:-:S04]  /*1310*/  @!P0 LOP3.LUT R6, RZ, c[0x0][0x1c8], RZ, 0x33, !PT ;  /* 0x00007200ff068a12 */ /* 0x000fc800078e33ff */
        /* <DEDUP_REMOVED lines=17> */
.L_x_4711:
[----:B------:R-:W-:Y:S01]  /*1430*/  ISETP.NE.AND P0, PT, R5, -0x1, PT ;  /* 0xffffffff0500780c */ /* 0x000fe20003f05270 */
[----:B------:R-:W-:Y:S01]  /*1440*/  IMAD.IADD R144, R48, 0x1, -R49 ;  /* 0x0000000130907824 */ /* 0x000fe200078e0a31 */
[----:B------:R-:W-:Y:S01]  /*1450*/  IADD3 R151, R23, -0x1, RZ ;  /* 0xffffffff17977810 */ /* 0x000fe20007ffe0ff */
[----:B------:R-:W-:-:S04]  /*1460*/  IMAD R21, R0, c[0x0][0x1b8], RZ ;  /* 0x00006e0000157a24 */ /* 0x000fc800078e02ff */
[----:B------:R-:W-:-:S06]  /*1470*/  IMAD R0, R6, c[0x0][0x1bc], R21 ;  /* 0x00006f0006007a24 */ /* 0x000fcc00078e0215 */
[----:B-----5:R-:W-:Y:S01]  /*1480*/  @!P0 SHF.R.S32.HI R2, RZ, 0x1f, R155 ;  /* 0x0000001fff028819 */ /* 0x020fe2000001149b */
[----:B------:R-:W-:-:S04]  /*1490*/  @P0 IMAD.WIDE.U32 R14, R5, c[0x0][0x190], RZ ;  /* 0x00006400050e0a25 */ /* 0x000fc800078e00ff */
[----:B------:R-:W-:Y:S02]  /*14a0*/  @!P0 IMAD R2, R2, c[0x0][0x178], RZ ;  /* 0x00005e0002028a24 */ /* 0x000fe400078e02ff */
[----:B------:R-:W-:Y:S01]  /*14b0*/  @P0 IMAD R15, R5, c[0x0][0x194], R15 ;  /* 0x00006500050f0a24 */ /* 0x000fe200078e020f */
[----:B------:R-:W-:Y:S01]  /*14c0*/  SHF.R.S32.HI R5, RZ, 0x1f, R22 ;  /* 0x0000001fff057819 */ /* 0x000fe20000011416 */
[----:B------:R-:W-:-:S03]  /*14d0*/  @!P0 IMAD.WIDE.U32 R8, R155, c[0x0][0x178], RZ ;  /* 0x00005e009b088a25 */ /* 0x000fc600078e00ff */
[-C--:B------:R-:W-:Y:S01]  /*14e0*/  LEA.HI R19, R5, R22.reuse, RZ, 0x2 ;  /* 0x0000001605137211 */ /* 0x080fe200078f10ff */
[----:B------:R-:W-:Y:S01]  /*14f0*/  @!P0 IMAD R2, R155, c[0x0][0x17c], R2 ;  /* 0x00005f009b028a24 */ /* 0x000fe200078e0202 */
[-C--:B------:R-:W-:Y:S01]  /*1500*/  LEA.HI R51, R5, R22.reuse, RZ, 0x5 ;  /* 0x0000001605337211 */ /* 0x080fe200078f28ff */
[----:B------:R-:W-:Y:S01]  /*1510*/  @!P0 IMAD.MOV.U32 R14, RZ, RZ, R8 ;  /* 0x000000ffff0e8224 */ /* 0x000fe200078e0008 */
[----:B------:R-:W-:Y:S01]  /*1520*/  SHF.R.S32.HI R8, RZ, 0x2, R19 ;  /* 0x00000002ff087819 */ /* 0x000fe20000011413 */
[----:B------:R-:W-:Y:S01]  /*1530*/  @!P0 IMAD.IADD R15, R9, 0x1, R2 ;  /* 0x00000001090f8824 */ /* 0x000fe200078e0202 */
[----:B------:R-:W-:Y:S02]  /*1540*/  LEA.HI R2, R5, R22, RZ, 0x3 ;  /* 0x0000001605027211 */ /* 0x000fe400078f18ff */
[----:B------:R-:W-:Y:S02]  /*1550*/  LOP3.LUT R9, R19, 0xfffffffc, RZ, 0xc0, !PT ;  /* 0xfffffffc13097812 */ /* 0x000fe400078ec0ff */
[----:B------:R-:W-:-:S02]  /*1560*/  SHF.R.S32.HI R145, RZ, 0x3, R2 ;  /* 0x00000003ff917819 */ /* 0x000fc40000011402 */
[----:B------:R-:W-:Y:S01]  /*1570*/  LEA.HI R19, R19, R8, RZ, 0x1 ;  /* 0x0000000813137211 */ /* 0x000fe200078f08ff */
[----:B------:R-:W-:Y:S01]  /*1580*/  IMAD.IADD R20, R22, 0x1, -R9 ;  /* 0x0000000116147824 */ /* 0x000fe200078e0a09 */
[----:B------:R-:W-:Y:S01]  /*1590*/  SHF.R.S32.HI R160, RZ, 0x5, R51 ;  /* 0x00000005ffa07819 */ /* 0x000fe20000011433 */
[----:B------:R-:W-:Y:S01]  /*15a0*/  IMAD.SHL.U32 R17, R145, 0x40, RZ ;  /* 0x0000004091117824 */ /* 0x000fe200078e00ff */
[----:B------:R-:W-:Y:S01]  /*15b0*/  LOP3.LUT R19, R19, 0x7fffffe, RZ, 0xc0, !PT ;  /* 0x07fffffe13137812 */ /* 0x000fe200078ec0ff */
[----:B------:R-:W-:Y:S01]  /*15c0*/  IMAD.SHL.U32 R20, R20, 0x8, RZ ;  /* 0x0000000814147824 */ /* 0x000fe200078e00ff */
[--C-:B------:R-:W-:Y:S02]  /*15d0*/  SHF.R.S32.HI R9, RZ, 0x1f, R8.reuse ;  /* 0x0000001fff097819 */ /* 0x100fe40000011408 */
[----:B------:R-:W-:Y:S01]  /*15e0*/  LOP3.LUT R17, R17, 0xc0, RZ, 0xc0, !PT ;  /* 0x000000c011117812 */ /* 0x000fe200078ec0ff */
[----:B------:R-:W-:Y:S01]  /*15f0*/  IMAD.IADD R19, R8, 0x1, -R19 ;  /* 0x0000000108137824 */ /* 0x000fe200078e0a13 */
[C---:B------:R-:W-:Y:S01]  /*1600*/  IADD3 R16, P1, R20.reuse, R16, RZ ;  /* 0x0000001014107210 */ /* 0x040fe20007f3e0ff */
[----:B------:R-:W-:Y:S01]  /*1610*/  IMAD.WIDE R10, R11, 0x40, R8 ;  /* 0x000000400b0a7825 */ /* 0x000fe200078e0208 */
[----:B------:R-:W-:-:S02]  /*1620*/  IADD3 R18, P2, R20, R18, RZ ;  /* 0x0000001214127210 */ /* 0x000fc40007f5e0ff */
[--C-:B------:R-:W-:Y:S01]  /*1630*/  LOP3.LUT R24, R17, 0x18, R20.reuse, 0xf8, !PT ;  /* 0x0000001811187812 */ /* 0x100fe200078ef814 */
[----:B------:R-:W-:Y:S01]  /*1640*/  IMAD R153, R160, 0x8, R19 ;  /* 0x00000008a0997824 */ /* 0x000fe200078e0213 */
[----:B------:R-:W-:Y:S02]  /*1650*/  IADD3 R14, P0, R20, R14, RZ ;  /* 0x0000000e140e7210 */ /* 0x000fe40007f1e0ff */
[----:B------:R-:W-:Y:S02]  /*1660*/  SHF.R.S32.HI R20, RZ, 0x1f, R20 ;  /* 0x0000001fff147819 */ /* 0x000fe40000011414 */
[----:B------:R-:W-:Y:S02]  /*1670*/  SHF.R.U32.HI R17, RZ, 0x3, R17 ;  /* 0x00000003ff117819 */ /* 0x000fe40000011611 */
[----:B------:R-:W-:Y:S01]  /*1680*/  LEA.HI R5, R5, R22, RZ, 0x4 ;  /* 0x0000001605057211 */ /* 0x000fe200078f20ff */
[----:B------:R-:W-:Y:S01]  /*1690*/  IMAD.X R19, R20, 0x1, R4, P2 ;  /* 0x0000000114137824 */ /* 0x000fe200010e0604 */
[----:B------:R-:W-:Y:S01]  /*16a0*/  LOP3.LUT R24, R24, R17, RZ, 0x3c, !PT ;  /* 0x0000001118187212 */ /* 0x000fe200078e3cff */
[----:B------:R-:W-:Y:S01]  /*16b0*/  IMAD.X R15, R20, 0x1, R15, P0 ;  /* 0x00000001140f7824 */ /* 0x000fe200000e060f */
[----:B------:R-:W-:Y:S01]  /*16c0*/  IADD3 R4, P0, R8, R7, RZ ;  /* 0x0000000708047210 */ /* 0x000fe20007f1e0ff */
[----:B------:R-:W-:Y:S01]  /*16d0*/  IMAD.X R17, R20, 0x1, R13, P1 ;  /* 0x0000000114117824 */ /* 0x000fe200008e060d */
[----:B------:R-:W-:Y:S01]  /*16e0*/  SHF.R.S32.HI R13, RZ, 0x1f, R12 ;  /* 0x0000001fff0d7819 */ /* 0x000fe2000001140c */
[C---:B------:R-:W-:Y:S01]  /*16f0*/  IMAD.WIDE.U32 R18, R8.reuse, c[0x0][0x198], R18 ;  /* 0x0000660008127a25 */ /* 0x040fe200078e0012 */
[----:B------:R-:W-:-:S02]  /*1700*/  IADD3 R7, R8, 0x20, RZ ;  /* 0x0000002008077810 */ /* 0x000fc40007ffe0ff */
[-C--:B------:R-:W-:Y:S01]  /*1710*/  ISETP.GE.AND P2, PT, R8, R144.reuse, PT ;  /* 0x000000900800720c */ /* 0x080fe20003f46270 */
[----:B------:R-:W-:Y:S01]  /*1720*/  IMAD.X R3, R9, 0x1, R3, P0 ;  /* 0x0000000109037824 */ /* 0x000fe200000e0603 */
[----:B------:R-:W-:Y:S01]  /*1730*/  ISETP.GE.AND P4, PT, R7, R144, PT ;  /* 0x000000900700720c */ /* 0x000fe20003f86270 */
[----:B------:R-:W-:Y:S01]  /*1740*/  IMAD R9, R9, c[0x0][0x198], RZ ;  /* 0x0000660009097a24 */ /* 0x000fe200078e02ff */
[----:B------:R-:W-:Y:S01]  /*1750*/  LEA.HI R152, R2, R145, RZ, 0x1 ;  /* 0x0000009102987211 */ /* 0x000fe200078f08ff */
[----:B------:R-:W-:Y:S02]  /*1760*/  IMAD R13, R13, c[0x0][0x1a8], RZ ;  /* 0x00006a000d0d7a24 */ /* 0x000fe400078e02ff */
[----:B------:R-:W-:Y:S01]  /*1770*/  IMAD R9, R8, c[0x0][0x19c], R9 ;  /* 0x0000670008097a24 */ /* 0x000fe200078e0209 */
[----:B------:R-:W-:Y:S01]  /*1780*/  LOP3.LUT R152, R152, 0xfffffffe, RZ, 0xc0, !PT ;  /* 0xfffffffe98987812 */ /* 0x000fe200078ec0ff */
[C---:B------:R-:W-:Y:S02]  /*1790*/  IMAD R13, R12.reuse, c[0x0][0x1ac], R13 ;  /* 0x00006b000c0d7a24 */ /* 0x040fe400078e020d */
[----:B------:R-:W-:-:S04]  /*17a0*/  IMAD.WIDE.U32 R20, R12, c[0x0][0x1a8], R14 ;  /* 0x00006a000c147a25 */ /* 0x000fc800078e000e */
[----:B------:R-:W-:Y:S01]  /*17b0*/  IMAD.IADD R41, R19, 0x1, R9 ;  /* 0x0000000113297824 */ /* 0x000fe200078e0209 */
[----:B------:R-:W-:Y:S01]  /*17c0*/  @!P4 IADD3 R12, P0, R10, 0x20, RZ ;  /* 0x000000200a0cc810 */ /* 0x000fe20007f1e0ff */
[----:B------:R-:W-:-:S04]  /*17d0*/  IMAD.WIDE.U32 R16, R6, c[0x0][0x1b8], R16 ;  /* 0x00006e0006107a25 */ /* 0x000fc800078e0010 */
        /* <DEDUP_REMOVED lines=8> */
[----:B------:R-:W-:Y:S02]  /*1860*/  @!P2 IMAD.IADD R3, R19, 0x1, R6 ;  /* 0x000000011303a824 */ /* 0x000fe400078e0206 */
[----:B------:R-:W-:Y:S02]  /*1870*/  @!P4 IMAD.X R9, RZ, RZ, R11, P0 ;  /* 0x000000ffff09c224 */ /* 0x000fe400000e060b */
[----:B------:R-:W-:Y:S01]  /*1880*/  IMAD.MOV.U32 R14, RZ, RZ, R16 ;  /* 0x000000ffff0e7224 */ /* 0x000fe200078e0010 */
[----:B------:R-:W-:Y:S01]  /*1890*/  @!P2 LEA R16, P0, R18, c[0x0][0x160], 0x1 ;  /* 0x000058001210aa11 */ /* 0x000fe200078008ff */
[----:B------:R-:W-:-:S02]  /*18a0*/  IMAD.IADD R6, R43, 0x1, -R0 ;  /* 0x000000012b067824 */ /* 0x000fc400078e0a00 */
[----:B------:R-:W-:Y:S01]  /*18b0*/  IMAD R147, R4, c[0x0][0x1a4], R147 ;  /* 0x0000690004937a24 */ /* 0x000fe200078e0293 */
[----:B------:R-:W-:Y:S01]  /*18c0*/  @!P2 LEA.HI.X R17, R18, c[0x0][0x164], R3, 0x1, P0 ;  /* 0x000059001211aa11 */ /* 0x000fe200000f0c03 */
[----:B------:R-:W-:Y:S01]  /*18d0*/  IMAD.WIDE.U32 R14, R4, c[0x0][0x1a0], R14 ;  /* 0x00006800040e7a25 */ /* 0x000fe200078e000e */
[-C--:B------:R-:W-:Y:S02]  /*18e0*/  ISETP.GE.AND P1, PT, R7, R6.reuse, PT ;  /* 0x000000060700720c */ /* 0x080fe40003f26270 */
[----:B------:R-:W-:Y:S01]  /*18f0*/  ISETP.GE.AND P5, PT, R8, R6, PT ;  /* 0x000000060800720c */ /* 0x000fe20003fa6270 */
[----:B------:R-:W-:Y:S01]  /*1900*/  @!P4 IMAD R9, R9, c[0x0][0x190], RZ ;  /* 0x000064000909ca24 */ /* 0x000fe200078e02ff */
[----:B------:R-:W-:Y:S01]  /*1910*/  LEA R148, P0, R14, c[0x0][0x170], 0x1 ;  /* 0x00005c000e947a11 */ /* 0x000fe200078008ff */
[----:B------:R-:W-:Y:S02]  /*1920*/  @!P4 IMAD.MOV.U32 R10, RZ, RZ, R20 ;  /* 0x000000ffff0ac224 */ /* 0x000fe400078e0014 */
[----:B------:R-:W-:-:S02]  /*1930*/  @!P4 IMAD.MOV.U32 R11, RZ, RZ, R21 ;  /* 0x000000ffff0bc224 */ /* 0x000fc400078e0015 */
[----:B------:R-:W-:Y:S02]  /*1940*/  IMAD.U32 R153, R153, 0x20, R24 ;  /* 0x0000002099997824 */ /* 0x000fe400078e0018 */
[----:B------:R-:W-:Y:S02]  /*1950*/  IMAD.IADD R147, R15, 0x1, R147 ;  /* 0x000000010f937824 */ /* 0x000fe400078e0293 */
[C---:B------:R-:W-:Y:S02]  /*1960*/  @!P4 IMAD R9, R12.reuse, c[0x0][0x194], R9 ;  /* 0x000065000c09ca24 */ /* 0x040fe400078e0209 */
[----:B------:R-:W-:Y:S01]  /*1970*/  @!P4 IMAD.WIDE.U32 R12, R12, c[0x0][0x190], R10 ;  /* 0x000064000c0cca25 */ /* 0x000fe200078e000a */
[----:B------:R-:W-:Y:S02]  /*1980*/  IADD3 R11, R8, 0x40, RZ ;  /* 0x00000040080b7810 */ /* 0x000fe40007ffe0ff */
[----:B------:R-:W-:Y:S01]  /*1990*/  LEA.HI.X R147, R14, c[0x0][0x174], R147, 0x1, P0 ;  /* 0x00005d000e937a11 */ /* 0x000fe200000f0c93 */
[----:B------:R-:W-:Y:S01]  /*19a0*/  IMAD.SHL.U32 R153, R153, 0x2, RZ ;  /* 0x0000000299997824 */ /* 0x000fe200078e00ff */
[----:B------:R-:W-:Y:S01]  /*19b0*/  ISETP.GE.AND P0, PT, R11, R6, PT ;  /* 0x000000060b00720c */ /* 0x000fe20003f06270 */
[----:B------:R-:W-:Y:S01]  /*19c0*/  IMAD.MOV.U32 R3, RZ, RZ, c[0x0][0x198] ;  /* 0x00006600ff037624 */ /* 0x000fe200078e00ff */
[C---:B------:R-:W-:Y:S01]  /*19d0*/  @!P4 LEA R18, P3, R12.reuse, c[0x0][0x160], 0x1 ;  /* 0x000058000c12ca11 */ /* 0x040fe200078608ff */
[----:B------:R-:W-:Y:S01]  /*19e0*/  @!P4 IMAD.IADD R9, R13, 0x1, R9 ;  /* 0x000000010d09c824 */ /* 0x000fe200078e0209 */
[----:B------:R-:W-:Y:S01]  /*19f0*/  @!PT LDS RZ, [RZ] ;  /* 0x00000000fffff984 */ /* 0x000fe20000000800 */
[----:B------:R-:W-:Y:S01]  /*1a00*/  @!PT LDS RZ, [RZ] ;  /* 0x00000000fffff984 */ /* 0x000fe20000000800 */
[----:B------:R-:W-:Y:S01]  /*1a10*/  @!PT LDS RZ, [RZ] ;  /* 0x00000000fffff984 */ /* 0x000fe20000000800 */
[----:B------:R1:W-:Y:S01]  /*1a20*/  @!P2 LDGSTS.E.BYPASS.LTC128B.128 [R153], [R16.64] ;  /* 0x000000001099afae */ /* 0x0003e2000b901d4c */
[----:B------:R-:W-:Y:S01]  /*1a30*/  IMAD.MOV.U32 R4, RZ, RZ, c[0x0][0x19c] ;  /* 0x00006700ff047624 */ /* 0x000fe200078e00ff */
[C---:B------:R-:W-:Y:S01]  /*1a40*/  @!P1 LEA R13, P2, R3.reuse, R42, 0x5 ;  /* 0x0000002a030d9211 */ /* 0x040fe200078428ff */
[----:B------:R-:W-:Y:S01]  /*1a50*/  IMAD.WIDE.U32 R14, R3, 0x40, RZ ;  /* 0x00000040030e7825 */ /* 0x000fe200078e00ff */
[----:B------:R-:W-:-:S02]  /*1a60*/  @!P4 LEA.HI.X R19, R12, c[0x0][0x164], R9, 0x1, P3 ;  /* 0x000059000c13ca11 */ /* 0x000fc400018f0c09 */
[----:B------:R-:W-:Y:S01]  /*1a70*/  @!P1 LEA.HI.X R12, R3, R41, R4, 0x5, P2 ;  /* 0x00000029030c9211 */ /* 0x000fe200010f2c04 */
[----:B------:R-:W-:Y:S02]  /*1a80*/  IMAD.SHL.U32 R10, R4, 0x40, RZ ;  /* 0x00000040040a7824 */ /* 0x000fe400078e00ff */
[----:B------:R-:W-:Y:S01]  /*1a90*/  @!P0 IADD3 R9, P2, R42, R14, RZ ;  /* 0x0000000e2a098210 */ /* 0x000fe20007f5e0ff */
[----:B------:R2:W-:Y:S01]  /*1aa0*/  @!P4 LDGSTS.E.BYPASS.LTC128B.128 [R153+0x800], [R18.64] ;  /* 0x008000001299cfae */ /* 0x0005e2000b901d4c */
[----:B------:R-:W-:Y:S02]  /*1ab0*/  IMAD.IADD R152, R145, 0x1, -R152 ;  /* 0x0000000191987824 */ /* 0x000fe400078e0a98 */
[----:B------:R-:W-:Y:S01]  /*1ac0*/  @!P0 IADD3.X R10, R41, R15, R10, P2, !PT ;  /* 0x0000000f290a8210 */ /* 0x000fe200017fe40a */
[----:B------:R-:W-:Y:S01]  /*1ad0*/  IMAD.MOV.U32 R21, RZ, RZ, c[0x0][0x1a0] ;  /* 0x00006800ff157624 */ /* 0x000fe200078e00ff */
[----:B------:R-:W-:Y:S02]  /*1ae0*/  @!P0 LEA R14, P4, R9, c[0x0][0x168], 0x1 ;  /* 0x00005a00090e8a11 */ /* 0x000fe400078808ff */
[----:B------:R-:W-:-:S02]  /*1af0*/  ISETP.GE.AND P2, PT, R11, R6, PT ;  /* 0x000000060b00720c */ /* 0x000fc40003f46270 */
[----:B------:R-:W-:Y:S02]  /*1b00*/  @!P0 LEA.HI.X R15, R9, c[0x0][0x16c], R10, 0x1, P4 ;  /* 0x00005b00090f8a11 */ /* 0x000fe400020f0c0a */
[C---:B------:R-:W-:Y:S02]  /*1b10*/  IADD3 R9, R8.reuse, 0x60, RZ ;  /* 0x0000006008097810 */ /* 0x040fe40007ffe0ff */
[----:B------:R-:W-:Y:S02]  /*1b20*/  ISETP.GE.AND P4, PT, R8, R6, PT ;  /* 0x000000060800720c */ /* 0x000fe40003f86270 */
[----:B-1----:R-:W-:-:S04]  /*1b30*/  @!P1 LEA R16, P3, R13, c[0x0][0x168], 0x1 ;  /* 0x00005a000d109a11 */ /* 0x002fc800078608ff */
[----:B------:R-:W-:Y:S02]  /*1b40*/  @!P1 LEA.HI.X R17, R13, c[0x0][0x16c], R12, 0x1, P3 ;  /* 0x00005b000d119a11 */ /* 0x000fe400018f0c0c */
[----:B------:R-:W-:-:S04]  /*1b50*/  @!P5 LEA R12, P3, R42, c[0x0][0x168], 0x1 ;  /* 0x00005a002a0cda11 */ /* 0x000fc800078608ff */
[----:B------:R-:W-:Y:S02]  /*1b60*/  @!P5 LEA.HI.X R13, R42, c[0x0][0x16c], R41, 0x1, P3 ;  /* 0x00005b002a0dda11 */ /* 0x000fe400018f0c29 */
[-C--:B------:R-:W-:Y:S02]  /*1b70*/  ISETP.GE.AND P3, PT, R7, R6.reuse, PT ;  /* 0x000000060700720c */ /* 0x080fe40003f66270 */
[----:B------:R-:W-:Y:S01]  /*1b80*/  LOP3.LUT R7, R5, 0xfffffff0, RZ, 0xc0, !PT ;  /* 0xfffffff005077812 */ /* 0x000fe200078ec0ff */
[----:B------:R1:W-:Y:S01]  /*1b90*/  @!P5 LDGSTS.E.BYPASS.LTC128B.128 [R153+0x1000], [R12.64] ;  /* 0x010000000c99dfae */ /* 0x0003e2000b901d4c */
[----:B------:R-:W-:Y:S02]  /*1ba0*/  SHF.R.S32.HI R5, RZ, 0x4, R5 ;  /* 0x00000004ff057819 */ /* 0x000fe40000011405 */
[-C--:B------:R-:W-:Y:S01]  /*1bb0*/  ISETP.GE.AND P5, PT, R9, R6.reuse, PT ;  /* 0x000000060900720c */ /* 0x080fe20003fa6270 */
[----:B------:R-:W-:Y:S01]  /*1bc0*/  IMAD.IADD R20, R22, 0x1, -R7 ;  /* 0x0000000116147824 */ /* 0x000fe200078e0a07 */
[----:B------:R-:W-:Y:S01]  /*1bd0*/  LEA.HI R8, R5, R5, RZ, 0x1 ;  /* 0x0000000505087211 */ /* 0x000fe200078f08ff */
[----:B------:R2:W-:Y:S01]  /*1be0*/  @!P1 LDGSTS.E.BYPASS.LTC128B.128 [R153+0x1800], [R16.64] ;  /* 0x0180000010999fae */ /* 0x0005e2000b901d4c */
[----:B------:R-:W-:-:S02]  /*1bf0*/  ISETP.GE.AND P1, PT, R9, R6, PT ;  /* 0x000000060900720c */ /* 0x000fc40003f26270 */
[----:B------:R-:W-:Y:S01]  /*1c00*/  LOP3.LUT R8, R8, 0xfffffffe, RZ, 0xc0, !PT ;  /* 0xfffffffe08087812 */ /* 0x000fe200078ec0ff */
[----:B------:R3:W-:Y:S01]  /*1c10*/  @!P0 LDGSTS.E.BYPASS.LTC128B.128 [R153+0x2000], [R14.64] ;  /* 0x020000000e998fae */ /* 0x0007e2000b901d4c */
[-C--:B------:R-:W-:Y:S02]  /*1c20*/  LEA.HI R7, R20, R20.reuse, RZ, 0x1 ;  /* 0x0000001414077211 */ /* 0x080fe400078f08ff */
[----:B------:R-:W-:Y:S01]  /*1c30*/  SHF.R.S32.HI R11, RZ, 0x1f, R20 ;  /* 0x0000001fff0b7819 */ /* 0x000fe20000011414 */
[----:B------:R-:W-:Y:S01]  /*1c40*/  IMAD.IADD R141, R5, 0x1, -R8 ;  /* 0x00000001058d7824 */ /* 0x000fe200078e0a08 */
[----:B------:R-:W-:Y:S02]  /*1c50*/  LOP3.LUT R9, R7, 0x7fffffe, RZ, 0xc0, !PT ;  /* 0x07fffffe07097812 */ /* 0x000fe400078ec0ff */
[----:B------:R-:W-:Y:S02]  /*1c60*/  LOP3.LUT R5, R2, 0xfffffff8, RZ, 0xc0, !PT ;  /* 0xfffffff802057812 */ /* 0x000fe400078ec0ff */
[----:B------:R-:W-:Y:S01]  /*1c70*/  LEA.HI R6, R11, R20, RZ, 0x3 ;  /* 0x000000140b067211 */ /* 0x000fe200078f18ff */
[----:B------:R-:W-:Y:S01]  /*1c80*/  IMAD.IADD R20, R20, 0x1, -R9 ;  /* 0x0000000114147824 */ /* 0x000fe200078e0a09 */
[----:B------:R-:W-:Y:S01]  /*1c90*/  SHF.R.S32.HI R8, RZ, 0x1, R7 ;  /* 0x00000001ff087819 */ /* 0x000fe20000011407 */
[----:B------:R-:W-:Y:S01]  /*1ca0*/  IMAD.IADD R9, R22, 0x1, -R5 ;  /* 0x0000000116097824 */ /* 0x000fe200078e0a05 */
[----:B------:R-:W-:Y:S01]  /*1cb0*/  SHF.R.S32.HI R7, RZ, 0x1f, R7 ;  /* 0x0000001fff077819 */ /* 0x000fe20000011407 */
[----:B------:R-:W-:-:S02]  /*1cc0*/  @!P5 IMAD.MOV.U32 R5, RZ, RZ, R41 ;  /* 0x000000ffff05d224 */ /* 0x000fc400078e0029 */
[----:B------:R-:W-:Y:S01]  /*1cd0*/  @!P1 IMAD.MOV.U32 R149, RZ, RZ, R147 ;  /* 0x000000ffff959224 */ /* 0x000fe200078e0093 */
[----:B------:R-:W-:Y:S01]  /*1ce0*/  LEA.HI R150, R9, R9, RZ, 0x1 ;  /* 0x0000000909967211 */ /* 0x000fe200078f08ff */
[----:B-1----:R-:W-:Y:S01]  /*1cf0*/  @!P5 IMAD R13, R4, 0x60, RZ ;  /* 0x00000060040dd824 */ /* 0x002fe200078e02ff */
[----:B------:R-:W-:Y:S01]  /*1d00*/  LEA.HI R7, R7, R8, RZ, 0x2 ;  /* 0x0000000807077211 */ /* 0x000fe200078f10ff */
[----:B------:R-:W-:Y:S01]  /*1d10*/  @!P5 IMAD.MOV.U32 R4, RZ, RZ, R42 ;  /* 0x000000ffff04d224 */ /* 0x000fe200078e002a */
[----:B------:R-:W-:Y:S02]  /*1d20*/  SHF.R.S32.HI R154, RZ, 0x1, R150 ;  /* 0x00000001ff9a7819 */ /* 0x000fe40000011496 */
[----:B------:R-:W-:Y:S01]  /*1d30*/  LOP3.LUT R7, R7, 0xfffffffc, RZ, 0xc0, !PT ;  /* 0xfffffffc07077812 */ /* 0x000fe200078ec0ff */
[----:B------:R-:W-:Y:S01]  /*1d40*/  @!P5 IMAD.WIDE.U32 R10, R3, 0x60, R4 ;  /* 0x00000060030ad825 */ /* 0x000fe200078e0004 */
[----:B------:R-:W-:-:S03]  /*1d50*/  LOP3.LUT R150, R150, 0xfffffffe, RZ, 0xc0, !PT ;  /* 0xfffffffe96967812 */ /* 0x000fc600078ec0ff */
[----:B------:R-:W-:Y:S01]  /*1d60*/  @!P5 IMAD.IADD R2, R11, 0x1, R13 ;  /* 0x000000010b02d824 */ /* 0x000fe200078e020d */
[----:B------:R-:W-:Y:S01]  /*1d70*/  @!P5 LEA R12, P0, R10, c[0x0][0x168], 0x1 ;  /* 0x00005a000a0cda11 */ /* 0x000fe200078008ff */
[----:B------:R-:W-:Y:S02]  /*1d80*/  IMAD.SHL.U32 R5, R154, 0x40, RZ ;  /* 0x000000409a057824 */ /* 0x000fe400078e00ff */
[----:B------:R-:W-:Y:S01]  /*1d90*/  IMAD.SHL.U32 R4, R152, 0x8, RZ ;  /* 0x0000000898047824 */ /* 0x000fe200078e00ff */
[----:B------:R-:W-:Y:S01]  /*1da0*/  @!P5 LEA.HI.X R13, R10, c[0x0][0x16c], R2, 0x1, P0 ;  /* 0x00005b000a0dda11 */ /* 0x000fe200000f0c02 */
[----:B------:R-:W-:Y:S01]  /*1db0*/  IMAD.IADD R2, R8, 0x1, -R7 ;  /* 0x0000000108027824 */ /* 0x000fe200078e0a07 */
[----:B------:R-:W-:Y:S01]  /*1dc0*/  LOP3.LUT R5, R5, 0xc0, RZ, 0xc0, !PT ;  /* 0x000000c005057812 */ /* 0x000fe200078ec0ff */
[----:B------:R-:W-:Y:S02]  /*1dd0*/  IMAD.SHL.U32 R7, R6, 0x20, RZ ;  /* 0x0000002006077824 */ /* 0x000fe400078e00ff */
[----:B------:R1:W-:Y:S01]  /*1de0*/  @!P5 LDGSTS.E.BYPASS.LTC128B.128 [R153+0x2800], [R12.64] ;  /* 0x028000000c99dfae */ /* 0x0003e2000b901d4c */
[----:B------:R-:W-:Y:S01]  /*1df0*/  LOP3.LUT R4, R5, 0x8, R4, 0xf8, !PT ;  /* 0x0000000805047812 */ /* 0x000fe200078ef804 */
[----:B------:R-:W-:Y:S01]  /*1e00*/  IMAD.SHL.U32 R6, R2, 0x40, RZ ;  /* 0x0000004002067824 */ /* 0x000fe200078e00ff */
[----:B------:R-:W-:Y:S01]  /*1e10*/  SHF.R.U32.HI R5, RZ, 0x3, R5 ;  /* 0x00000003ff057819 */ /* 0x000fe20000011605 */
[----:B------:R-:W0:Y:S01]  /*1e20*/  LDGDEPBAR ;  /* 0x00000000000079af */ /* 0x000e220000000000 */
[----:B------:R-:W-:Y:S01]  /*1e30*/  IMAD.IADD R150, R9, 0x1, -R150 ;  /* 0x0000000109967824 */ /* 0x000fe200078e0a96 */
[----:B------:R-:W-:Y:S01]  /*1e40*/  LOP3.LUT R7, R7, 0xffffff00, RZ, 0xc0, !PT ;  /* 0xffffff0007077812 */ /* 0x000fe200078ec0ff */
[----:B------:R-:W-:Y:S01]  /*1e50*/  @!P1 IMAD.MOV.U32 R9, RZ, RZ, c[0x0][0x1a4] ;  /* 0x00006900ff099624 */ /* 0x000fe200078e00ff */
[----:B------:R-:W-:Y:S01]  /*1e60*/  LOP3.LUT R8, R4, R5, RZ, 0x3c, !PT ;  /* 0x0000000504087212 */ /* 0x000fe200078e3cff */
[----:B------:R-:W-:Y:S01]  /*1e70*/  IMAD.SHL.U32 R11, R141, 0x8, RZ ;  /* 0x000000088d0b7824 */ /* 0x000fe200078e00ff */
[----:B------:R-:W-:Y:S01]  /*1e80*/  LOP3.LUT R6, R6, 0xc0, RZ, 0xc0, !PT ;  /* 0x000000c006067812 */ /* 0x000fe200078ec0ff */
[----:B------:R-:W-:-:S02]  /*1e90*/  IMAD.MOV.U32 R10, RZ, RZ, 0x5 ;  /* 0x00000005ff0a7424 */ /* 0x000fc400078e00ff */
[----:B------:R-:W-:Y:S01]  /*1ea0*/  IMAD.SHL.U32 R5, R21, 0x20, RZ ;  /* 0x0000002015057824 */ /* 0x000fe200078e00ff */
[----:B------:R-:W-:Y:S01]  /*1eb0*/  LOP3.LUT R11, R6, 0x8, R11, 0xf8, !PT ;  /* 0x00000008060b7812 */ /* 0x000fe200078ef80b */
[----:B------:R-:W-:Y:S01]  /*1ec0*/  @!P1 IMAD R9, R9, 0xc0, RZ ;  /* 0x000000c009099824 */ /* 0x000fe200078e02ff */
[----:B------:R-:W-:Y:S01]  /*1ed0*/  SHF.L.U64.HI R4, R21, R10, c[0x0][0x1a4] ;  /* 0x0000690015047619 */ /* 0x000fe2000001020a */
[----:B------:R-:W-:Y:S01]  /*1ee0*/  IMAD R141, R141, 0x8, R150 ;  /* 0x000000088d8d7824 */ /* 0x000fe200078e0296 */
[----:B------:R-:W-:Y:S01]  /*1ef0*/  SHF.R.U32.HI R6, RZ, 0x3, R6 ;  /* 0x00000003ff067819 */ /* 0x000fe20000011606 */
[----:B------:R-:W-:Y:S01]  /*1f00*/  IMAD R139, R20, 0x20, R7 ;  /* 0x00000020148b7824 */ /* 0x000fe200078e0207 */
[----:B------:R-:W-:Y:S01]  /*1f10*/  @!P3 LEA R10, P0, R5, R148, 0x1 ;  /* 0x00000094050ab211 */ /* 0x000fe200078008ff */
[----:B------:R-:W-:Y:S01]  /*1f20*/  IMAD.U32 R141, R141, 0x20, R8 ;  /* 0x000000208d8d7824 */ /* 0x000fe200078e0008 */
[----:B------:R-:W-:Y:S02]  /*1f30*/  LOP3.LUT R6, R11, R6, RZ, 0x3c, !PT ;  /* 0x000000060b067212 */ /* 0x000fe400078e3cff */
[----:B------:R-:W-:Y:S01]  /*1f40*/  @!P3 LEA.HI.X R11, R5, R147, R4, 0x1, P0 ;  /* 0x00000093050bb211 */ /* 0x000fe200000f0c04 */
[----:B------:R-:W-:-:S02]  /*1f50*/  @!P2 IMAD.MOV.U32 R4, RZ, RZ, c[0x0][0x1a4] ;  /* 0x00006900ff04a624 */ /* 0x000fc400078e00ff */
[----:B-1----:R-:W-:Y:S01]  /*1f60*/  @!P1 IMAD.WIDE.U32 R12, R21, 0xc0, R148 ;  /* 0x000000c0150c9825 */ /* 0x002fe200078e0094 */
[----:B------:R-:W-:-:S04]  /*1f70*/  DEPBAR.LE SB0, 0x0 ;  /* 0x000080000000791a */ /* 0x000fc80000000000 */
[----:B------:R-:W-:Y:S01]  /*1f80*/  BAR.SYNC.DEFER_BLOCKING 0x0 ;  /* 0x0000000000007b1d */ /* 0x000fe20000010000 */
[----:B------:R-:W-:Y:S02]  /*1f90*/  @!P1 IMAD.IADD R9, R13, 0x1, R9 ;  /* 0x000000010d099824 */ /* 0x000fe400078e0209 */
[----:B------:R-:W-:Y:S02]  /*1fa0*/  IMAD R13, R160, 0x200, R7 ;  /* 0x00000200a00d7824 */ /* 0x000fe400078e0207 */
[----:B------:R-:W-:Y:S01]  /*1fb0*/  @!P1 IMAD.MOV.U32 R8, RZ, RZ, R12 ;  /* 0x000000ffff089224 */ /* 0x000fe200078e000c */
[C---:B------:R-:W-:Y:S01]  /*1fc0*/  @!P2 LEA R12, P0, R21.reuse, R148, 0x7 ;  /* 0x00000094150ca211 */ /* 0x040fe200078038ff */
[----:B------:R-:W-:Y:S02]  /*1fd0*/  IMAD R13, R20, 0x20, R13 ;  /* 0x00000020140d7824 */ /* 0x000fe400078e020d */
[----:B------:R-:W-:Y:S02]  /*1fe0*/  @!P4 IMAD.MOV.U32 R149, RZ, RZ, R147 ;  /* 0x000000ffff95c224 */ /* 0x000fe400078e0093 */
[----:B------:R-:W-:Y:S01]  /*1ff0*/  IMAD.IADD R143, R6, 0x1, R13 ;  /* 0x00000001068f7824 */ /* 0x000fe200078e020d */
[----:B------:R-:W-:Y:S01]  /*2000*/  @!P2 LEA.HI.X R13, R21, R147, R4, 0x7, P0 ;  /* 0x00000093150da211 */ /* 0x000fe200000f3c04 */
[----:B------:R-:W-:Y:S01]  /*2010*/  IMAD.SHL.U32 R141, R141, 0x2, RZ ;  /* 0x000000028d8d7824 */ /* 0x000fe200078e00ff */
[----:B------:R-:W-:Y:S01]  /*2020*/  LOP3.LUT P0, RZ, R154, 0x2, RZ, 0xc0, !PT ;  /* 0x000000029aff7812 */ /* 0x000fe2000780c0ff */
[----:B------:R-:W-:-:S02]  /*2030*/  IMAD.SHL.U32 R143, R143, 0x2, RZ ;  /* 0x000000028f8f7824 */ /* 0x000fc400078e00ff */
[----:B------:R-:W-:Y:S01]  /*2040*/  IMAD.MOV.U32 R4, RZ, RZ, 0x10 ;  /* 0x00000010ff047424 */ /* 0x000fe200078e00ff */
[----:B------:R-:W-:Y:S01]  /*2050*/  IADD3 R140, R141, 0x1020, RZ ;  /* 0x000010208d8c7810 */ /* 0x000fe20007ffe0ff */
[----:B------:R-:W-:Y:S01]  /*2060*/  IMAD.IADD R139, R6, 0x1, R139 ;  /* 0x00000001068b7824 */ /* 0x000fe200078e028b */
        /* <DEDUP_REMOVED lines=22> */
[----:B------:R-:W-:-:S02]  /*21d0*/  LOP3.LUT P1, RZ, R2, 0x2, RZ, 0xc0, !PT ;  /* 0x0000000202ff7812 */ /* 0x000fc4000782c0ff */
[----:B------:R-:W-:Y:S01]  /*21e0*/  IADD3 R2, R141, 0x1000, RZ ;  /* 0x000010008d027810 */ /* 0x000fe20007ffe0ff */
[----:B--2---:R-:W-:Y:S01]  /*21f0*/  LDSM.16.M88.4 R16, [R143] ;  /* 0x000000008f10783b */ /* 0x004fe20000000200 */
[----:B------:R-:W-:Y:S02]  /*2200*/  SEL R4, R4, 0xfffffff0, !P1 ;  /* 0xfffffff004047807 */ /* 0x000fe40004800000 */
[----:B------:R-:W-:Y:S01]  /*2210*/  @P0 IADD3 R140, R2, -0x20, RZ ;  /* 0xffffffe0028c0810 */ /* 0x000fe20007ffe0ff */
[----:B------:R-:W2:Y:S02]  /*2220*/  LDSM.16.M88.4 R24, [R141+0x1000] ;  /* 0x001000008d18783b */ /* 0x000ea40000000200 */
[----:B------:R-:W-:Y:S01]  /*2230*/  IMAD R142, R4, 0x2, R143 ;  /* 0x00000002048e7824 */ /* 0x000fe200078e028f */
[C---:B------:R-:W-:Y:S01]  /*2240*/  IADD3 R137, R140.reuse, 0x400, RZ ;  /* 0x000004008c897810 */ /* 0x040fe20007ffe0ff */
[----:B------:R-:W1:Y:S01]  /*2250*/  LDSM.16.M88.4 R32, [R141+0x1400] ;  /* 0x001400008d20783b */ /* 0x000e620000000200 */
[----:B------:R-:W-:-:S02]  /*2260*/  IADD3 R136, R140, 0x800, RZ ;  /* 0x000008008c887810 */ /* 0x000fc40007ffe0ff */
[C---:B------:R-:W-:Y:S01]  /*2270*/  IADD3 R135, R140.reuse, 0xc00, RZ ;  /* 0x00000c008c877810 */ /* 0x040fe20007ffe0ff */
[----:B------:R-:W-:Y:S01]  /*2280*/  LDSM.16.M88.4 R44, [R140+0x400] ;  /* 0x000400008c2c783b */ /* 0x000fe20000000200 */
[C---:B------:R-:W-:Y:S02]  /*2290*/  IADD3 R134, R140.reuse, 0x1000, RZ ;  /* 0x000010008c867810 */ /* 0x040fe40007ffe0ff */
[C---:B------:R-:W-:Y:S01]  /*22a0*/  IADD3 R133, R140.reuse, 0x1400, RZ ;  /* 0x000014008c857810 */ /* 0x040fe20007ffe0ff */
[----:B---3--:R-:W-:Y:S01]  /*22b0*/  LDSM.16.M88.4 R12, [R142] ;  /* 0x000000008e0c783b */ /* 0x008fe20000000200 */
[C---:B------:R-:W-:Y:S02]  /*22c0*/  IADD3 R132, R140.reuse, 0x1800, RZ ;  /* 0x000018008c847810 */ /* 0x040fe40007ffe0ff */
[----:B------:R-:W-:Y:S01]  /*22d0*/  IADD3 R86, R140, 0x1c00, RZ ;  /* 0x00001c008c567810 */ /* 0x000fe20007ffe0ff */
[----:B------:R-:W0:Y:S04]  /*22e0*/  LDGDEPBAR ;  /* 0x00000000000079af */ /* 0x000e280000000000 */
[----:B----4-:R-:W3:Y:S01]  /*22f0*/  LDSM.16.M88.4 R8, [R140] ;  /* 0x000000008c08783b */ /* 0x010ee20000000200 */
[C---:B--2---:R-:W-:Y:S08]  /*2300*/  HMMA.16816.F32.BF16 R36, R16.reuse, R24, RZ ;  /* 0x000000181024723c */ /* 0x044ff000000418ff */
[C---:B------:R-:W-:Y:S08]  /*2310*/  HMMA.16816.F32.BF16 R24, R16.reuse, R26, RZ ;  /* 0x0000001a1018723c */ /* 0x040ff000000418ff */
[----:B-1----:R-:W-:Y:S08]  /*2320*/  HMMA.16816.F32.BF16 R28, R16, R32, RZ ;  /* 0x00000020101c723c */ /* 0x002ff000000418ff */
[C---:B---3--:R-:W-:Y:S08]  /*2330*/  HMMA.16816.F32.BF16 R36, R12.reuse, R8, R36 ;  /* 0x000000080c24723c */ /* 0x048ff00000041824 */
[----:B------:R-:W-:Y:S01]  /*2340*/  HMMA.16816.F32.BF16 R24, R12, R10, R24 ;  /* 0x0000000a0c18723c */ /* 0x000fe20000041818 */
[----:B------:R-:W1:Y:S07]  /*2350*/  LDSM.16.M88.4 R8, [R141+0x1800] ;  /* 0x001800008d08783b */ /* 0x000e6e0000000200 */
[----:B------:R-:W-:Y:S08]  /*2360*/  HMMA.16816.F32.BF16 R32, R16, R34, RZ ;  /* 0x000000221020723c */ /* 0x000ff000000418ff */
[----:B------:R-:W-:Y:S01]  /*2370*/  FMUL.FTZ R5, R36, c[0x0][0x2ec] ;  /* 0x0000bb0024057a20 */ /* 0x000fe20000410000 */
[----:B------:R-:W-:Y:S01]  /*2380*/  HMMA.16816.F32.BF16 R28, R12, R44, R28 ;  /* 0x0000002c0c1c723c */ /* 0x000fe2000004181c */
[----:B------:R-:W-:-:S02]  /*2390*/  FMUL.FTZ R50, R37, c[0x0][0x2ec] ;  /* 0x0000bb0025327a20 */ /* 0x000fc40000410000 */
[----:B------:R-:W-:Y:S02]  /*23a0*/  FMUL.FTZ R2, R38, c[0x0][0x2ec] ;  /* 0x0000bb0026027a20 */ /* 0x000fe40000410000 */
[----:B------:R-:W-:Y:S01]  /*23b0*/  FMUL.FTZ R74, R39, c[0x0][0x2ec] ;  /* 0x0000bb00274a7a20 */ /* 0x000fe20000410000 */
[----:B------:R-:W-:Y:S01]  /*23c0*/  MUFU.TANH R5, R5 ;  /* 0x0000000500057308 */ /* 0x000fe20000002400 */
[----:B------:R-:W2:Y:S01]  /*23d0*/  LDSM.16.M88.4 R36, [R140+0x800] ;  /* 0x000800008c24783b */ /* 0x000ea20000000200 */
[----:B------:R-:W-:Y:S02]  /*23e0*/  FMUL.FTZ R24, R24, c[0x0][0x2ec] ;  /* 0x0000bb0018187a20 */ /* 0x000fe40000410000 */
[----:B------:R-:W-:Y:S02]  /*23f0*/  FMUL.FTZ R52, R25, c[0x0][0x2ec] ;  /* 0x0000bb0019347a20 */ /* 0x000fe40000410000 */
[----:B------:R-:W-:Y:S02]  /*2400*/  FMUL.FTZ R70, R26, c[0x0][0x2ec] ;  /* 0x0000bb001a467a20 */ /* 0x000fe40000410000 */
[----:B------:R3:W-:Y:S01]  /*2410*/  MUFU.TANH R54, R24 ;  /* 0x0000001800367308 */ /* 0x0007e20000002400 */
[----:B------:R-:W-:Y:S01]  /*2420*/  HMMA.16816.F32.BF16 R32, R12, R46, R32 ;  /* 0x0000002e0c20723c */ /* 0x000fe20000041820 */
[----:B------:R-:W-:-:S06]  /*2430*/  FMUL.FTZ R68, R27, c[0x0][0x2ec] ;  /* 0x0000bb001b447a20 */ /* 0x000fcc0000410000 */
[----:B------:R-:W4:Y:S01]  /*2440*/  MUFU.TANH R50, R50 ;  /* 0x0000003200327308 */ /* 0x000f220000002400 */
[C---:B-1----:R-:W-:Y:S01]  /*2450*/  HMMA.16816.F32.BF16 R44, R16.reuse, R8, RZ ;  /* 0x00000008102c723c */ /* 0x042fe200000418ff */
[----:B------:R-:W-:Y:S02]  /*2460*/  FMUL.FTZ R28, R28, c[0x0][0x2ec] ;  /* 0x0000bb001c1c7a20 */ /* 0x000fe40000410000 */
[----:B------:R-:W-:Y:S02]  /*2470*/  FMUL.FTZ R53, R29, c[0x0][0x2ec] ;  /* 0x0000bb001d357a20 */ /* 0x000fe40000410000 */
[----:B------:R-:W-:Y:S01]  /*2480*/  FMUL.FTZ R72, R30, c[0x0][0x2ec] ;  /* 0x0000bb001e487a20 */ /* 0x000fe20000410000 */
[----:B---3--:R-:W1:Y:S01]  /*2490*/  LDSM.16.M88.4 R24, [R141+0x1c00] ;  /* 0x001c00008d18783b */ /* 0x008e620000000200 */
[----:B------:R3:W-:Y:S01]  /*24a0*/  MUFU.TANH R55, R28 ;  /* 0x0000001c00377308 */ /* 0x0007e20000002400 */
[----:B------:R-:W-:Y:S01]  /*24b0*/  HMMA.16816.F32.BF16 R8, R16, R10, RZ ;  /* 0x0000000a1008723c */ /* 0x000fe200000418ff */
[----:B------:R-:W-:-:S07]  /*24c0*/  FMUL.FTZ R80, R31, c[0x0][0x2ec] ;  /* 0x0000bb001f507a20 */ /* 0x000fce0000410000 */
[----:B------:R-:W-:Y:S01]  /*24d0*/  FMUL.FTZ R32, R32, c[0x0][0x2ec] ;  /* 0x0000bb0020207a20 */ /* 0x000fe20000410000 */
[----:B------:R-:W1:Y:S01]  /*24e0*/  MUFU.TANH R74, R74 ;  /* 0x0000004a004a7308 */ /* 0x000e620000002400 */
[----:B------:R-:W-:Y:S02]  /*24f0*/  FMUL.FTZ R56, R33, c[0x0][0x2ec] ;  /* 0x0000bb0021387a20 */ /* 0x000fe40000410000 */
[----:B------:R-:W-:Y:S02]  /*2500*/  FMUL.FTZ R62, R34, c[0x0][0x2ec] ;  /* 0x0000bb00223e7a20 */ /* 0x000fe40000410000 */
[----:B------:R-:W-:Y:S01]  /*2510*/  FMUL.FTZ R64, R35, c[0x0][0x2ec] ;  /* 0x0000bb0023407a20 */ /* 0x000fe20000410000 */
[----:B---3--:R-:W3:Y:S01]  /*2520*/  LDSM.16.M88.4 R28, [R140+0xc00] ;  /* 0x000c00008c1c783b */ /* 0x008ee20000000200 */
[C---:B--2---:R-:W-:Y:S01]  /*2530*/  HMMA.16816.F32.BF16 R44, R12.reuse, R36, R44 ;  /* 0x000000240c2c723c */ /* 0x044fe2000004182c */
[----:B------:R2:W-:Y:S07]  /*2540*/  MUFU.TANH R57, R32 ;  /* 0x0000002000397308 */ /* 0x0005ee0000002400 */
[----:B------:R-:W-:Y:S01]  /*2550*/  HMMA.16816.F32.BF16 R8, R12, R38, R8 ;  /* 0x000000260c08723c */ /* 0x000fe20000041808 */
[----:B------:R-:W3:Y:S01]  /*2560*/  MUFU.TANH R70, R70 ;  /* 0x0000004600467308 */ /* 0x000ee20000002400 */
[----:B--2---:R-:W2:Y:S07]  /*2570*/  LDSM.16.M88.4 R32, [R141+0x2000] ;  /* 0x002000008d20783b */ /* 0x004eae0000000200 */
[----:B------:R-:W2:Y:S01]  /*2580*/  MUFU.TANH R52, R52 ;  /* 0x0000003400347308 */ /* 0x000ea20000002400 */
[----:B-1----:R-:W-:Y:S06]  /*2590*/  HMMA.16816.F32.BF16 R36, R16, R24, RZ ;  /* 0x000000181024723c */ /* 0x002fec00000418ff */
[----:B------:R-:W-:-:S02]  /*25a0*/  FMUL.FTZ R44, R44, c[0x0][0x2ec] ;  /* 0x0000bb002c2c7a20 */ /* 0x000fc40000410000 */
[----:B------:R-:W-:Y:S01]  /*25b0*/  FMUL.FTZ R59, R45, c[0x0][0x2ec] ;  /* 0x0000bb002d3b7a20 */ /* 0x000fe20000410000 */
[----:B------:R-:W1:Y:S01]  /*25c0*/  MUFU.TANH R68, R68 ;  /* 0x0000004400447308 */ /* 0x000e620000002400 */
[----:B------:R-:W-:Y:S01]  /*25d0*/  FMUL.FTZ R128, R46, c[0x0][0x2ec] ;  /* 0x0000bb002e807a20 */ /* 0x000fe20000410000 */
[----:B------:R-:W-:Y:S01]  /*25e0*/  HMMA.16816.F32.BF16 R24, R16, R26, RZ ;  /* 0x0000001a1018723c */ /* 0x000fe200000418ff */
[----:B------:R-:W-:Y:S02]  /*25f0*/  FMUL.FTZ R58, R47, c[0x0][0x2ec] ;  /* 0x0000bb002f3a7a20 */ /* 0x000fe40000410000 */
[----:B------:R-:W-:-:S03]  /*2600*/  FMUL.FTZ R8, R8, c[0x0][0x2ec] ;  /* 0x0000bb0008087a20 */ /* 0x000fc60000410000 */
[----:B------:R1:W-:Y:S01]  /*2610*/  MUFU.TANH R66, R44 ;  /* 0x0000002c00427308 */ /* 0x0003e20000002400 */
[----:B------:R-:W-:Y:S02]  /*2620*/  FMUL.FTZ R9, R9, c[0x0][0x2ec] ;  /* 0x0000bb0009097a20 */ /* 0x000fe40000410000 */
[----:B------:R-:W-:Y:S02]  /*2630*/  FMUL.FTZ R10, R10, c[0x0][0x2ec] ;  /* 0x0000bb000a0a7a20 */ /* 0x000fe40000410000 */
[----:B------:R-:W-:-:S03]  /*2640*/  FMUL.FTZ R88, R11, c[0x0][0x2ec] ;  /* 0x0000bb000b587a20 */ /* 0x000fc60000410000 */
[----:B------:R-:W-:Y:S01]  /*2650*/  MUFU.TANH R63, R8 ;  /* 0x00000008003f7308 */ /* 0x000fe20000002400 */
[C---:B---3--:R-:W-:Y:S01]  /*2660*/  HMMA.16816.F32.BF16 R36, R12.reuse, R28, R36 ;  /* 0x0000001c0c24723c */ /* 0x048fe20000041824 */
[----:B-1----:R-:W1:Y:S06]  /*2670*/  LDSM.16.M88.4 R44, [R140+0x1000] ;  /* 0x001000008c2c783b */ /* 0x002e6c0000000200 */
[----:B------:R-:W-:Y:S02]  /*2680*/  MUFU.TANH R60, R9 ;  /* 0x00000009003c7308 */ /* 0x000fe40000002400 */
[----:B------:R-:W-:Y:S06]  /*2690*/  HMMA.16816.F32.BF16 R24, R12, R30, R24 ;  /* 0x0000001e0c18723c */ /* 0x000fec0000041818 */
[----:B------:R3:W-:Y:S02]  /*26a0*/  MUFU.TANH R126, R10 ;  /* 0x0000000a007e7308 */ /* 0x0007e40000002400 */
[C---:B--2---:R-:W-:Y:S06]  /*26b0*/  HMMA.16816.F32.BF16 R28, R16.reuse, R32, RZ ;  /* 0x00000020101c723c */ /* 0x044fec00000418ff */
[----:B------:R-:W2:Y:S02]  /*26c0*/  MUFU.TANH R53, R53 ;  /* 0x0000003500357308 */ /* 0x000ea40000002400 */
[----:B------:R-:W-:Y:S01]  /*26d0*/  HMMA.16816.F32.BF16 R32, R16, R34, RZ ;  /* 0x000000221020723c */ /* 0x000fe200000418ff */
[----:B------:R-:W-:-:S02]  /*26e0*/  FMUL.FTZ R36, R36, c[0x0][0x2ec] ;  /* 0x0000bb0024247a20 */ /* 0x000fc40000410000 */
[----:B------:R-:W-:Y:S02]  /*26f0*/  FMUL.FTZ R37, R37, c[0x0][0x2ec] ;  /* 0x0000bb0025257a20 */ /* 0x000fe40000410000 */
[----:B------:R-:W-:Y:S01]  /*2700*/  FMUL.FTZ R38, R38, c[0x0][0x2ec] ;  /* 0x0000bb0026267a20 */ /* 0x000fe20000410000 */
[----:B---3--:R-:W3:Y:S01]  /*2710*/  LDSM.16.M88.4 R8, [R141+0x2400] ;  /* 0x002400008d08783b */ /* 0x008ee20000000200 */
[----:B------:R-:W-:Y:S01]  /*2720*/  MUFU.TANH R71, R36 ;  /* 0x0000002400477308 */ /* 0x000fe20000002400 */
[----:B------:R-:W-:Y:S01]  /*2730*/  FMUL.FTZ R67, R25, c[0x0][0x2ec] ;  /* 0x0000bb0019437a20 */ /* 0x000fe20000410000 */
[----:B------:R-:W-:Y:S01]  /*2740*/  LOP3.LUT R25, R51, 0xffffffe0, RZ, 0xc0, !PT ;  /* 0xffffffe033197812 */ /* 0x000fe200078ec0ff */
[----:B------:R-:W-:Y:S02]  /*2750*/  FMUL.FTZ R75, R24, c[0x0][0x2ec] ;  /* 0x0000bb00184b7a20 */ /* 0x000fe40000410000 */
[----:B------:R-:W-:Y:S02]  /*2760*/  FMUL.FTZ R124, R39, c[0x0][0x2ec] ;  /* 0x0000bb00277c7a20 */ /* 0x000fe40000410000 */
[----:B------:R-:W-:Y:S01]  /*2770*/  IMAD.IADD R25, R22, 0x1, -R25 ;  /* 0x0000000116197824 */ /* 0x000fe200078e0a19 */
[----:B------:R-:W-:Y:S01]  /*2780*/  MUFU.TANH R65, R37 ;  /* 0x0000002500417308 */ /* 0x000fe20000002400 */
[----:B------:R-:W-:-:S02]  /*2790*/  FMUL.FTZ R26, R26, c[0x0][0x2ec] ;  /* 0x0000bb001a1a7a20 */ /* 0x000fc40000410000 */
[----:B------:R-:W-:Y:S01]  /*27a0*/  FMUL.FTZ R104, R27, c[0x0][0x2ec] ;  /* 0x0000bb001b687a20 */ /* 0x000fe20000410000 */
[----:B------:R-:W-:Y:S01]  /*27b0*/  SHF.R.S32.HI R24, RZ, 0x1f, R25 ;  /* 0x0000001fff187819 */ /* 0x000fe20000011419 */
[C---:B-1----:R-:W-:Y:S03]  /*27c0*/  HMMA.16816.F32.BF16 R28, R12.reuse, R44, R28 ;  /* 0x0000002c0c1c723c */ /* 0x042fe6000004181c */
[----:B------:R-:W-:Y:S01]  /*27d0*/  LEA.HI R24, R24, R25, RZ, 0x2 ;  /* 0x0000001918187211 */ /* 0x000fe200078f10ff */
[----:B------:R1:W-:Y:S03]  /*27e0*/  MUFU.TANH R98, R38 ;  /* 0x0000002600627308 */ /* 0x0003e60000002400 */
[----:B------:R-:W-:Y:S01]  /*27f0*/  SHF.R.S32.HI R161, RZ, 0x2, R24 ;  /* 0x00000002ffa17819 */ /* 0x000fe20000011418 */
[----:B------:R-:W-:Y:S01]  /*2800*/  IMAD.SHL.U32 R45, R22, 0x2, RZ ;  /* 0x00000002162d7824 */ /* 0x000fe200078e00ff */
[----:B------:R-:W-:Y:S03]  /*2810*/  HMMA.16816.F32.BF16 R32, R12, R46, R32 ;  /* 0x0000002e0c20723c */ /* 0x000fe60000041820 */
[----:B------:R3:W-:Y:S01]  /*2820*/  MUFU.TANH R122, R26 ;  /* 0x0000001a007a7308 */ /* 0x0007e20000002400 */
[----:B------:R-:W-:-:S05]  /*2830*/  LOP3.LUT R45, R45, 0x6, RZ, 0xc0, !PT ;  /* 0x000000062d2d7812 */ /* 0x000fca00078ec0ff */
[----:B------:R-:W-:Y:S01]  /*2840*/  IMAD.IADD R22, R0, 0x1, R45 ;  /* 0x0000000100167824 */ /* 0x000fe200078e022d */
[----:B-1----:R-:W1:Y:S01]  /*2850*/  LDSM.16.M88.4 R36, [R140+0x1400] ;  /* 0x001400008c24783b */ /* 0x002e620000000200 */
[----:B------:R-:W1:Y:S03]  /*2860*/  MUFU.TANH R80, R80 ;  /* 0x0000005000507308 */ /* 0x000e660000002400 */
[----:B------:R-:W-:Y:S01]  /*2870*/  IADD3 R7, R22, 0x9, RZ ;  /* 0x0000000916077810 */ /* 0x000fe20007ffe0ff */
[----:B------:R-:W-:Y:S01]  /*2880*/  FMUL.FTZ R46, R28, c[0x0][0x2ec] ;  /* 0x0000bb001c2e7a20 */ /* 0x000fe20000410000 */
[----:B------:R-:W-:Y:S01]  /*2890*/  IADD3 R20, R22, 0x10, RZ ;  /* 0x0000001016147810 */ /* 0x000fe20007ffe0ff */
[----:B------:R-:W-:Y:S01]  /*28a0*/  IMAD R28, R160, 0x10, R49 ;  /* 0x00000010a01c7824 */ /* 0x000fe200078e0231 */
[----:B---3--:R-:W-:Y:S01]  /*28b0*/  HMMA.16816.F32.BF16 R24, R16, R8, RZ ;  /* 0x000000081018723c */ /* 0x008fe200000418ff */
[----:B------:R-:W-:Y:S01]  /*28c0*/  FMUL.FTZ R29, R29, c[0x0][0x2ec] ;  /* 0x0000bb001d1d7a20 */ /* 0x000fe20000410000 */
[----:B------:R-:W3:Y:S01]  /*28d0*/  MUFU.TANH R72, R72 ;  /* 0x0000004800487308 */ /* 0x000ee20000002400 */
[----:B------:R-:W-:Y:S01]  /*28e0*/  FMUL.FTZ R30, R30, c[0x0][0x2ec] ;  /* 0x0000bb001e1e7a20 */ /* 0x000fe20000410000 */
[----:B------:R-:W-:Y:S01]  /*28f0*/  IADD3 R28, R28, 0x1, R161 ;  /* 0x000000011c1c7810 */ /* 0x000fe20007ffe0a1 */
[----:B------:R-:W-:-:S02]  /*2900*/  FMUL.FTZ R120, R31, c[0x0][0x2ec] ;  /* 0x0000bb001f787a20 */ /* 0x000fc40000410000 */
[----:B------:R-:W-:Y:S01]  /*2910*/  SHF.R.S32.HI R9, RZ, 0x1f, R160 ;  /* 0x0000001fff097819 */ /* 0x000fe200000114a0 */
[----:B------:R-:W-:Y:S01]  /*2920*/  FMUL.FTZ R32, R32, c[0x0][0x2ec] ;  /* 0x0000bb0020207a20 */ /* 0x000fe20000410000 */
[----:B------:R-:W-:Y:S01]  /*2930*/  IADD3 R28, R43, R28, -R48 ;  /* 0x0000001c2b1c7210 */ /* 0x000fe20007ffe830 */
[----:B------:R-:W-:Y:S01]  /*2940*/  MUFU.TANH R76, R29 ;  /* 0x0000001d004c7308 */ /* 0x000fe20000002400 */
[----:B------:R-:W-:Y:S01]  /*2950*/  LEA.HI R9, R9, R160, RZ, 0x2 ;  /* 0x000000a009097211 */ /* 0x000fe200078f10ff */
[----:B------:R-:W-:Y:S01]  /*2960*/  FMUL.FTZ R33, R33, c[0x0][0x2ec] ;  /* 0x0000bb0021217a20 */ /* 0x000fe20000410000 */
[----:B------:R-:W-:Y:S01]  /*2970*/  IADD3 R44, R28, c[0x0][0x2e8], RZ ;  /* 0x0000ba001c2c7a10 */ /* 0x000fe20007ffe0ff */
[----:B------:R-:W-:Y:S01]  /*2980*/  FMUL.FTZ R34, R34, c[0x0][0x2ec] ;  /* 0x0000bb0022227a20 */ /* 0x000fe20000410000 */
[----:B------:R-:W-:Y:S01]  /*2990*/  IADD3 R8, R22, 0x1, RZ ;  /* 0x0000000116087810 */ /* 0x000fe20007ffe0ff */
[----:B------:R-:W-:Y:S01]  /*29a0*/  FMUL.FTZ R35, R35, c[0x0][0x2ec] ;  /* 0x0000bb0023237a20 */ /* 0x000fe20000410000 */
[C---:B------:R-:W-:Y:S01]  /*29b0*/  IADD3 R28, R44.reuse, 0x8, RZ ;  /* 0x000000082c1c7810 */ /* 0x040fe20007ffe0ff */
[----:B------:R2:W-:Y:S01]  /*29c0*/  MUFU.TANH R110, R30 ;  /* 0x0000001e006e7308 */ /* 0x0005e20000002400 */
[----:B------:R-:W-:-:S02]  /*29d0*/  IMNMX R44, R44, R43, PT ;  /* 0x0000002b2c2c7217 */ /* 0x000fc40003800200 */
[----:B------:R-:W-:Y:S02]  /*29e0*/  IMNMX R43, R28, R43, PT ;  /* 0x0000002b1c2b7217 */ /* 0x000fe40003800200 */
[----:B------:R-:W-:Y:S02]  /*29f0*/  LOP3.LUT R9, R9, 0xfffffffc, RZ, 0xc0, !PT ;  /* 0xfffffffc09097812 */ /* 0x000fe400078ec0ff */
[CC--:B------:R-:W-:Y:S01]  /*2a00*/  ISETP.GE.AND P2, PT, R8.reuse, R44.reuse, PT ;  /* 0x0000002c0800720c */ /* 0x0c0fe20003f46270 */
[----:B------:R-:W-:Y:S01]  /*2a10*/  MUFU.TANH R82, R32 ;  /* 0x0000002000527308 */ /* 0x000fe20000002400 */
[-C--:B------:R-:W-:Y:S01]  /*2a20*/  ISETP.GE.AND P5, PT, R8, R43.reuse, PT ;  /* 0x0000002b0800720c */ /* 0x080fe20003fa6270 */
[----:B------:R-:W-:Y:S01]  /*2a30*/  IMAD.IADD R160, R160, 0x1, -R9 ;  /* 0x00000001a0a07824 */ /* 0x000fe200078e0a09 */
[----:B------:R-:W-:Y:S02]  /*2a40*/  IADD3 R8, R22, 0x8, RZ ;  /* 0x0000000816087810 */ /* 0x000fe40007ffe0ff */
[CC--:B------:R-:W-:Y:S01]  /*2a50*/  ISETP.GE.AND P1, PT, R7.reuse, R44.reuse, PT ;  /* 0x0000002c0700720c */ /* 0x0c0fe20003f26270 */
[----:B-1----:R-:W-:Y:S01]  /*2a60*/  HMMA.16816.F32.BF16 R24, R12, R36, R24 ;  /* 0x000000240c18723c */ /* 0x002fe20000041818 */
[C---:B------:R-:W-:Y:S01]  /*2a70*/  ISETP.GE.AND P3, PT, R8.reuse, R44, PT ;  /* 0x0000002c0800720c */ /* 0x040fe20003f66270 */
[----:B--2---:R-:W1:Y:S01]  /*2a80*/  LDSM.16.M88.4 R28, [R141+0x2800] ;  /* 0x002800008d1c783b */ /* 0x004e620000000200 */
[-C--:B------:R-:W-:Y:S01]  /*2a90*/  ISETP.GE.AND P0, PT, R8, R43.reuse, PT ;  /* 0x0000002b0800720c */ /* 0x080fe20003f06270 */
[----:B------:R-:W-:Y:S01]  /*2aa0*/  MUFU.TANH R78, R33 ;  /* 0x00000021004e7308 */ /* 0x000fe20000002400 */
[----:B------:R-:W-:-:S02]  /*2ab0*/  ISETP.GE.AND P4, PT, R7, R43, PT ;  /* 0x0000002b0700720c */ /* 0x000fc40003f86270 */
[----:B----4-:R-:W-:Y:S01]  /*2ac0*/  FSEL R7, R50, -INF , !P2 ;  /* 0xff80000032077808 */ /* 0x010fe20005000000 */
[----:B------:R-:W-:Y:S01]  /*2ad0*/  HMMA.16816.F32.BF16 R8, R16, R10, RZ ;  /* 0x0000000a1008723c */ /* 0x000fe200000418ff */
[----:B------:R-:W2:Y:S01]  /*2ae0*/  LDSM.16.M88.4 R48, [R140+0x1800] ;  /* 0x001800008c30783b */ /* 0x000ea20000000200 */
[----:B------:R-:W-:Y:S02]  /*2af0*/  FSEL R74, R74, -INF , !P5 ;  /* 0xff8000004a4a7808 */ /* 0x000fe40006800000 */
[C---:B------:R-:W-:Y:S01]  /*2b00*/  ISETP.GE.AND P2, PT, R20.reuse, R44, PT ;  /* 0x0000002c1400720c */ /* 0x040fe20003f46270 */
[----:B------:R-:W-:Y:S01]  /*2b10*/  MUFU.TANH R118, R34 ;  /* 0x0000002200767308 */ /* 0x000fe20000002400 */
[----:B------:R-:W-:Y:S02]  /*2b20*/  ISETP.GE.AND P5, PT, R20, R43, PT ;  /* 0x0000002b1400720c */ /* 0x000fe40003fa6270 */
[----:B------:R-:W-:Y:S02]  /*2b30*/  IADD3 R20, R22, 0x11, RZ ;  /* 0x0000001116147810 */ /* 0x000fe40007ffe0ff */
[----:B------:R-:W-:-:S02]  /*2b40*/  FSEL R47, R54, -INF , !P3 ;  /* 0xff800000362f7808 */ /* 0x000fc40005800000 */
[----:B------:R-:W-:Y:S01]  /*2b50*/  FSEL R70, R70, -INF , !P0 ;  /* 0xff80000046467808 */ /* 0x000fe20004000000 */
[----:B------:R4:W-:Y:S01]  /*2b60*/  MUFU.TANH R114, R35 ;  /* 0x0000002300727308 */ /* 0x0009e20000002400 */
[CC--:B------:R-:W-:Y:S02]  /*2b70*/  ISETP.GE.AND P3, PT, R20.reuse, R44.reuse, PT ;  /* 0x0000002c1400720c */ /* 0x0c0fe40003f66270 */
[-C--:B------:R-:W-:Y:S01]  /*2b80*/  ISETP.GE.AND P0, PT, R20, R43.reuse, PT ;  /* 0x0000002b1400720c */ /* 0x080fe20003f06270 */
[----:B------:R-:W-:Y:S01]  /*2b90*/  FMUL.FTZ R25, R25, c[0x0][0x2ec] ;  /* 0x0000bb0019197a20 */ /* 0x000fe20000410000 */
[----:B------:R-:W-:Y:S01]  /*2ba0*/  IADD3 R20, R22, 0x18, RZ ;  /* 0x0000001816147810 */ /* 0x000fe20007ffe0ff */
[----:B------:R-:W-:Y:S01]  /*2bb0*/  FMUL.FTZ R26, R26, c[0x0][0x2ec] ;  /* 0x0000bb001a1a7a20 */ /* 0x000fe20000410000 */
[----:B------:R-:W-:Y:S01]  /*2bc0*/  FSEL R61, R52, -INF , !P1 ;  /* 0xff800000343d7808 */ /* 0x000fe20004800000 */
[----:B------:R-:W2:Y:S01]  /*2bd0*/  MUFU.TANH R128, R128 ;  /* 0x0000008000807308 */ /* 0x000ea20000002400 */
[----:B------:R-:W-:Y:S01]  /*2be0*/  FMUL.FTZ R52, R24, c[0x0][0x2ec] ;  /* 0x0000bb0018347a20 */ /* 0x000fe20000410000 */
[----:B------:R-:W-:Y:S01]  /*2bf0*/  FSEL R68, R68, -INF , !P4 ;  /* 0xff80000044447808 */ /* 0x000fe20006000000 */
[----:B------:R-:W-:Y:S01]  /*2c00*/  HMMA.16816.F32.BF16 R8, R12, R38, R8 ;  /* 0x000000260c08723c */ /* 0x000fe20000041808 */
[C---:B------:R-:W-:Y:S01]  /*2c10*/  ISETP.GE.AND P1, PT, R20.reuse, R44, PT ;  /* 0x0000002c1400720c */ /* 0x040fe20003f26270 */
[----:B------:R-:W-:Y:S01]  /*2c20*/  FMUL.FTZ R27, R27, c[0x0][0x2ec] ;  /* 0x0000bb001b1b7a20 */ /* 0x000fe20000410000 */
[----:B------:R-:W-:Y:S01]  /*2c30*/  ISETP.GE.AND P4, PT, R20, R43, PT ;  /* 0x0000002b1400720c */ /* 0x000fe20003f86270 */
[----:B----4-:R-:W4:Y:S01]  /*2c40*/  LDSM.16.M88.4 R32, [R141+0x2c00] ;  /* 0x002c00008d20783b */ /* 0x010f220000000200 */
[----:B------:R-:W2:Y:S01]  /*2c50*/  MUFU.TANH R62, R62 ;  /* 0x0000003e003e7308 */ /* 0x000ea20000002400 */
[----:B------:R-:W-:-:S02]  /*2c60*/  IADD3 R24, R22, 0x20, RZ ;  /* 0x0000002016187810 */ /* 0x000fc40007ffe0ff */
[----:B------:R-:W-:Y:S01]  /*2c70*/  IADD3 R20, R22, 0x19, RZ ;  /* 0x0000001916147810 */ /* 0x000fe20007ffe0ff */
[C---:B-1----:R-:W-:Y:S01]  /*2c80*/  HMMA.16816.F32.BF16 R36, R16.reuse, R28, RZ ;  /* 0x0000001c1024723c */ /* 0x042fe200000418ff */
[----:B------:R-:W-:Y:S02]  /*2c90*/  FSEL R69, R53, -INF , !P3 ;  /* 0xff80000035457808 */ /* 0x000fe40005800000 */
[----:B------:R-:W-:Y:S01]  /*2ca0*/  FSEL R80, R80, -INF , !P0 ;  /* 0xff80000050507808 */ /* 0x000fe20004000000 */
[----:B------:R-:W1:Y:S01]  /*2cb0*/  MUFU.TANH R56, R56 ;  /* 0x0000003800387308 */ /* 0x000e620000002400 */
[----:B------:R-:W-:Y:S02]  /*2cc0*/  FSEL R55, R55, -INF , !P2 ;  /* 0xff80000037377808 */ /* 0x000fe40005000000 */
[----:B---3--:R-:W-:Y:S01]  /*2cd0*/  FSEL R72, R72, -INF , !P5 ;  /* 0xff80000048487808 */ /* 0x008fe20006800000 */
[----:B------:R-:W-:Y:S01]  /*2ce0*/  HMMA.16816.F32.BF16 R28, R16, R30, RZ ;  /* 0x0000001e101c723c */ /* 0x000fe200000418ff */
[----:B------:R-:W-:-:S02]  /*2cf0*/  ISETP.GE.AND P3, PT, R24, R44, PT ;  /* 0x0000002c1800720c */ /* 0x000fc40003f66270 */
[-C--:B------:R-:W-:Y:S01]  /*2d00*/  ISETP.GE.AND P0, PT, R24, R43.reuse, PT ;  /* 0x0000002b1800720c */ /* 0x080fe20003f06270 */
[----:B------:R-:W3:Y:S01]  /*2d10*/  MUFU.TANH R64, R64 ;  /* 0x0000004000407308 */ /* 0x000ee20000002400 */
[----:B------:R-:W-:Y:S02]  /*2d20*/  ISETP.GE.AND P2, PT, R20, R44, PT ;  /* 0x0000002c1400720c */ /* 0x000fe40003f46270 */
[----:B------:R-:W-:Y:S01]  /*2d30*/  FMUL.FTZ R53, R8, c[0x0][0x2ec] ;  /* 0x0000bb0008357a20 */ /* 0x000fe20000410000 */
[----:B------:R-:W-:Y:S01]  /*2d40*/  ISETP.GE.AND P5, PT, R20, R43, PT ;  /* 0x0000002b1400720c */ /* 0x000fe20003fa6270 */
[----:B------:R-:W-:Y:S01]  /*2d50*/  FMUL.FTZ R108, R10, c[0x0][0x2ec] ;  /* 0x0000bb000a6c7a20 */ /* 0x000fe20000410000 */
[C---:B------:R-:W-:Y:S01]  /*2d60*/  IADD3 R24, R22.reuse, 0x29, RZ ;  /* 0x0000002916187810 */ /* 0x040fe20007ffe0ff */
[----:B------:R-:W-:Y:S01]  /*2d70*/  FMUL.FTZ R9, R9, c[0x0][0x2ec] ;  /* 0x0000bb0009097a20 */ /* 0x000fe20000410000 */
[----:B------:R-:W-:Y:S01]  /*2d80*/  IADD3 R20, R22, 0x21, RZ ;  /* 0x0000002116147810 */ /* 0x000fe20007ffe0ff */
[----:B------:R-:W1:Y:S01]  /*2d90*/  MUFU.TANH R59, R59 ;  /* 0x0000003b003b7308 */ /* 0x000e620000002400 */
[----:B------:R-:W-:Y:S01]  /*2da0*/  FSEL R79, R66, -INF , !P3 ;  /* 0xff800000424f7808 */ /* 0x000fe20005800000 */
[----:B------:R-:W-:Y:S01]  /*2db0*/  FMUL.FTZ R11, R11, c[0x0][0x2ec] ;  /* 0x0000bb000b0b7a20 */ /* 0x000fe20000410000 */
[----:B--2---:R-:W-:Y:S01]  /*2dc0*/  FSEL R128, R128, -INF , !P0 ;  /* 0xff80000080807808 */ /* 0x004fe20004000000 */
[----:B------:R-:W-:Y:S01]  /*2dd0*/  HMMA.16816.F32.BF16 R36, R12, R48, R36 ;  /* 0x000000300c24723c */ /* 0x000fe20000041824 */
[----:B------:R-:W-:-:S02]  /*2de0*/  FSEL R73, R57, -INF , !P1 ;  /* 0xff80000039497808 */ /* 0x000fc40004800000 */
[----:B------:R-:W-:Y:S01]  /*2df0*/  FSEL R62, R62, -INF , !P4 ;  /* 0xff8000003e3e7808 */ /* 0x000fe20006000000 */
[----:B------:R-:W2:Y:S01]  /*2e00*/  MUFU.TANH R58, R58 ;  /* 0x0000003a003a7308 */ /* 0x000ea20000002400 */
[CC--:B------:R-:W-:Y:S02]  /*2e10*/  ISETP.GE.AND P3, PT, R24.reuse, R44.reuse, PT ;  /* 0x0000002c1800720c */ /* 0x0c0fe40003f66270 */
[-C--:B------:R-:W-:Y:S01]  /*2e20*/  ISETP.GE.AND P0, PT, R24, R43.reuse, PT ;  /* 0x0000002b1800720c */ /* 0x080fe20003f06270 */
[----:B------:R-:W-:Y:S01]  /*2e30*/  HMMA.16816.F32.BF16 R28, R12, R50, R28 ;  /* 0x000000320c1c723c */ /* 0x000fe2000004181c */
[C---:B------:R-:W-:Y:S02]  /*2e40*/  ISETP.GE.AND P1, PT, R20.reuse, R44, PT ;  /* 0x0000002c1400720c */ /* 0x040fe40003f26270 */
[----:B------:R-:W-:Y:S01]  /*2e50*/  ISETP.GE.AND P4, PT, R20, R43, PT ;  /* 0x0000002b1400720c */ /* 0x000fe20003f86270 */
[----:B------:R4:W-:Y:S01]  /*2e60*/  MUFU.TANH R54, R25 ;  /* 0x0000001900367308 */ /* 0x0009e20000002400 */
[----:B------:R-:W-:-:S02]  /*2e70*/  IADD3 R24, R22, 0x30, RZ ;  /* 0x0000003016187810 */ /* 0x000fc40007ffe0ff */
[----:B-1----:R-:W-:Y:S02]  /*2e80*/  FSEL R77, R56, -INF , !P2 ;  /* 0xff800000384d7808 */ /* 0x002fe40005000000 */
[----:B---3--:R-:W-:Y:S02]  /*2e90*/  FSEL R20, R64, -INF , !P5 ;  /* 0xff80000040147808 */ /* 0x008fe40006800000 */
[----:B------:R-:W-:Y:S01]  /*2ea0*/  FSEL R49, R59, -INF , !P1 ;  /* 0xff8000003b317808 */ /* 0x000fe20004800000 */
[----:B------:R-:W1:Y:S01]  /*2eb0*/  MUFU.TANH R88, R88 ;  /* 0x0000005800587308 */ /* 0x000e620000002400 */
[----:B--2---:R-:W-:Y:S02]  /*2ec0*/  FSEL R56, R58, -INF , !P4 ;  /* 0xff8000003a387808 */ /* 0x004fe40006000000 */
[-C--:B------:R-:W-:Y:S01]  /*2ed0*/  ISETP.GE.AND P1, PT, R24, R44.reuse, PT ;  /* 0x0000002c1800720c */ /* 0x080fe20003f26270 */
[----:B------:R-:W-:Y:S01]  /*2ee0*/  FMUL.FTZ R36, R36, c[0x0][0x2ec] ;  /* 0x0000bb0024247a20 */ /* 0x000fe20000410000 */
[-C--:B------:R-:W-:Y:S01]  /*2ef0*/  ISETP.GE.AND P4, PT, R24, R43.reuse, PT ;  /* 0x0000002b1800720c */ /* 0x080fe20003f86270 */
[----:B------:R-:W-:Y:S01]  /*2f00*/  FMUL.FTZ R38, R38, c[0x0][0x2ec] ;  /* 0x0000bb0026267a20 */ /* 0x000fe20000410000 */
[C---:B------:R-:W-:Y:S01]  /*2f10*/  IADD3 R8, R22.reuse, 0x31, RZ ;  /* 0x0000003116087810 */ /* 0x040fe20007ffe0ff */
[----:B------:R-:W2:Y:S01]  /*2f20*/  MUFU.TANH R124, R124 ;  /* 0x0000007c007c7308 */ /* 0x000ea20000002400 */
[----:B----4-:R-:W-:Y:S01]  /*2f30*/  IADD3 R25, R22, 0x28, RZ ;  /* 0x0000002816197810 */ /* 0x010fe20007ffe0ff */
[----:B------:R-:W-:Y:S01]  /*2f40*/  FMUL.FTZ R39, R39, c[0x0][0x2ec] ;  /* 0x0000bb0027277a20 */ /* 0x000fe20000410000 */
[----:B------:R-:W-:Y:S01]  /*2f50*/  FSEL R71, R71, -INF , !P1 ;  /* 0xff80000047477808 */ /* 0x000fe20004800000 */
[----:B------:R-:W-:Y:S01]  /*2f60*/  FMUL.FTZ R57, R29, c[0x0][0x2ec] ;  /* 0x0000bb001d397a20 */ /* 0x000fe20000410000 */
[CC--:B------:R-:W-:Y:S01]  /*2f70*/  ISETP.GE.AND P2, PT, R25.reuse, R44.reuse, PT ;  /* 0x0000002c1900720c */ /* 0x0c0fe20003f46270 */
[----:B------:R-:W-:Y:S01]  /*2f80*/  FMUL.FTZ R91, R28, c[0x0][0x2ec] ;  /* 0x0000bb001c5b7a20 */ /* 0x000fe20000410000 */
[----:B------:R-:W-:Y:S01]  /*2f90*/  ISETP.GE.AND P5, PT, R25, R43, PT ;  /* 0x0000002b1900720c */ /* 0x000fe20003fa6270 */
[----:B------:R-:W-:Y:S01]  /*2fa0*/  MUFU.TANH R116, R26 ;  /* 0x0000001a00747308 */ /* 0x000fe20000002400 */
[----:B------:R-:W-:Y:S01]  /*2fb0*/  FSEL R63, R63, -INF , !P2 ;  /* 0xff8000003f3f7808 */ /* 0x000fe20005000000 */
[----:B------:R-:W-:Y:S01]  /*2fc0*/  FMUL.FTZ R30, R30, c[0x0][0x2ec] ;  /* 0x0000bb001e1e7a20 */ /* 0x000fe20000410000 */
[----:B------:R-:W-:Y:S01]  /*2fd0*/  FSEL R126, R126, -INF , !P5 ;  /* 0xff8000007e7e7808 */ /* 0x000fe20006800000 */
[----:B------:R-:W-:Y:S01]  /*2fe0*/  FMUL.FTZ R31, R31, c[0x0][0x2ec] ;  /* 0x0000bb001f1f7a20 */ /* 0x000fe20000410000 */
[----:B------:R-:W-:-:S02]  /*2ff0*/  ISETP.GE.AND P2, PT, R8, R44, PT ;  /* 0x0000002c0800720c */ /* 0x000fc40003f46270 */
[-C--:B------:R-:W-:Y:S01]  /*3000*/  ISETP.GE.AND P5, PT, R8, R43.reuse, PT ;  /* 0x0000002b0800720c */ /* 0x080fe20003fa6270 */
[----:B------:R3:W-:Y:S01]  /*3010*/  MUFU.TANH R112, R27 ;  /* 0x0000001b00707308 */ /* 0x0007e20000002400 */
[----:B------:R-:W-:Y:S02]  /*3020*/  IADD3 R8, R22, 0x39, RZ ;  /* 0x0000003916087810 */ /* 0x000fe40007ffe0ff */
[----:B------:R-:W-:Y:S02]  /*3030*/  FSEL R98, R98, -INF , !P4 ;  /* 0xff80000062627808 */ /* 0x000fe40006000000 */
[C---:B------:R-:W-:Y:S02]  /*3040*/  ISETP.GE.AND P1, PT, R8.reuse, R44, PT ;  /* 0x0000002c0800720c */ /* 0x040fe40003f26270 */
[----:B------:R-:W-:Y:S01]  /*3050*/  ISETP.GE.AND P4, PT, R8, R43, PT ;  /* 0x0000002b0800720c */ /* 0x000fe20003f86270 */
[----:B------:R-:W-:Y:S01]  /*3060*/  MUFU.TANH R48, R9 ;  /* 0x0000000900307308 */ /* 0x000fe20000002400 */
[----:B------:R-:W-:-:S02]  /*3070*/  IADD3 R10, R22, 0x38, RZ ;  /* 0x00000038160a7810 */ /* 0x000fc40007ffe0ff */
[----:B------:R-:W-:Y:S02]  /*3080*/  IADD3 R8, R22, 0x40, RZ ;  /* 0x0000004016087810 */ /* 0x000fe40007ffe0ff */
[----:B------:R-:W-:Y:S02]  /*3090*/  FSEL R81, R60, -INF , !P3 ;  /* 0xff8000003c517808 */ /* 0x000fe40005800000 */
[----:B-1----:R-:W-:Y:S01]  /*30a0*/  FSEL R88, R88, -INF , !P0 ;  /* 0xff80000058587808 */ /* 0x002fe20004000000 */
[----:B---3--:R-:W1:Y:S01]  /*30b0*/  LDSM.16.M88.4 R24, [R140+0x1c00] ;  /* 0x001c00008c18783b */ /* 0x008e620000000200 */
[----:B------:R-:W-:Y:S01]  /*30c0*/  FSEL R83, R65, -INF , !P2 ;  /* 0xff80000041537808 */ /* 0x000fe20005000000 */
[----:B------:R3:W-:Y:S01]  /*30d0*/  MUFU.TANH R106, R11 ;  /* 0x0000000b006a7308 */ /* 0x0007e20000002400 */
[----:B--2---:R-:W-:Y:S01]  /*30e0*/  FSEL R124, R124, -INF , !P5 ;  /* 0xff8000007c7c7808 */ /* 0x004fe20006800000 */
[----:B------:R-:W-:Y:S01]  /*30f0*/  FMUL.FTZ R65, R37, c[0x0][0x2ec] ;  /* 0x0000bb0025417a20 */ /* 0x000fe20000410000 */
[----:B------:R-:W-:Y:S01]  /*3100*/  ISETP.GE.AND P3, PT, R10, R44, PT ;  /* 0x0000002c0a00720c */ /* 0x000fe20003f66270 */
[----:B------:R-:W-:-:S04]  /*3110*/  DEPBAR.LE SB0, 0x0 ;  /* 0x000080000000791a */ /* 0x000fc80000000000 */
[-C--:B------:R-:W-:Y:S01]  /*3120*/  ISETP.GE.AND P0, PT, R10, R43.reuse, PT ;  /* 0x0000002b0a00720c */ /* 0x080fe20003f06270 */
[----:B------:R-:W2:Y:S01]  /*3130*/  MUFU.TANH R67, R67 ;  /* 0x0000004300437308 */ /* 0x000ea20000002400 */
[C---:B------:R-:W-:Y:S02]  /*3140*/  ISETP.GE.AND P2, PT, R8.reuse, R44, PT ;  /* 0x0000002c0800720c */ /* 0x040fe40003f46270 */
[----:B------:R-:W-:Y:S02]  /*3150*/  ISETP.GE.AND P5, PT, R8, R43, PT ;  /* 0x0000002b0800720c */ /* 0x000fe40003fa6270 */
[C---:B------:R-:W-:Y:S01]  /*3160*/  IADD3 R37, R22.reuse, 0x48, RZ ;  /* 0x0000004816257810 */ /* 0x040fe20007ffe0ff */
[----:B---3--:R-:W-:Y:S02]  /*3170*/  HMMA.16816.F32.BF16 R8, R16, R32, RZ ;  /* 0x000000201008723c */ /* 0x008fe400000418ff */
[----:B------:R-:W3:Y:S01]  /*3180*/  MUFU.TANH R104, R104 ;  /* 0x0000006800687308 */ /* 0x000ee20000002400 */
[----:B------:R-:W-:-:S02]  /*3190*/  IADD3 R50, R22, 0x41, RZ ;  /* 0x0000004116327810 */ /* 0x000fc40007ffe0ff */
[----:B------:R-:W-:Y:S02]  /*31a0*/  FSEL R122, R122, -INF , !P0 ;  /* 0xff8000007a7a7808 */ /* 0x000fe40004000000 */
[----:B------:R-:W-:Y:S01]  /*31b0*/  FSEL R110, R110, -INF , !P5 ;  /* 0xff8000006e6e7808 */ /* 0x000fe20006800000 */
[----:B------:R-:W-:Y:S02]  /*31c0*/  HMMA.16816.F32.BF16 R16, R16, R34, RZ ;  /* 0x000000221010723c */ /* 0x000fe400000418ff */
[----:B------:R-:W4:Y:S01]  /*31d0*/  MUFU.TANH R75, R75 ;  /* 0x0000004b004b7308 */ /* 0x000f220000002400 */
[----:B--2---:R-:W-:Y:S02]  /*31e0*/  FSEL R67, R67, -INF , !P1 ;  /* 0xff80000043437808 */ /* 0x004fe40004800000 */
[----:B------:R-:W-:Y:S02]  /*31f0*/  ISETP.GE.AND P1, PT, R37, R44, PT ;  /* 0x0000002c2500720c */ /* 0x000fe40003f26270 */
[----:B------:R-:W-:-:S02]  /*3200*/  ISETP.GE.AND P0, PT, R50, R43, PT ;  /* 0x0000002b3200720c */ /* 0x000fc40003f06270 */
[----:B------:R-:W-:Y:S01]  /*3210*/  IADD3 R32, R22, 0x50, RZ ;  /* 0x0000005016207810 */ /* 0x000fe20007ffe0ff */
[----:B------:R-:W2:Y:S01]  /*3220*/  MUFU.TANH R46, R46 ;  /* 0x0000002e002e7308 */ /* 0x000ea20000002400 */
[----:B---3--:R-:W-:Y:S02]  /*3230*/  FSEL R104, R104, -INF , !P4 ;  /* 0xff80000068687808 */ /* 0x008fe40006000000 */
[----:B------:R-:W-:Y:S02]  /*3240*/  ISETP.GE.AND P4, PT, R37, R43, PT ;  /* 0x0000002b2500720c */ /* 0x000fe40003f86270 */
[----:B------:R-:W-:Y:S01]  /*3250*/  IADD3 R37, R22, 0x49, RZ ;  /* 0x0000004916257810 */ /* 0x000fe20007ffe0ff */
[----:B-1----:R-:W-:Y:S02]  /*3260*/  HMMA.16816.F32.BF16 R8, R12, R24, R8 ;  /* 0x000000180c08723c */ /* 0x002fe40000041808 */
[----:B------:R-:W1:Y:S01]  /*3270*/  MUFU.TANH R120, R120 ;  /* 0x0000007800787308 */ /* 0x000e620000002400 */
[----:B----4-:R-:W-:-:S02]  /*3280*/  FSEL R75, R75, -INF , !P3 ;  /* 0xff8000004b4b7808 */ /* 0x010fc40005800000 */
[-C--:B------:R-:W-:Y:S02]  /*3290*/  ISETP.GE.AND P3, PT, R50, R44.reuse, PT ;  /* 0x0000002c3200720c */ /* 0x080fe40003f66270 */
[C---:B------:R-:W-:Y:S01]  /*32a0*/  ISETP.GE.AND P5, PT, R37.reuse, R43, PT ;  /* 0x0000002b2500720c */ /* 0x040fe20003fa6270 */
[----:B------:R-:W-:Y:S02]  /*32b0*/  HMMA.16816.F32.BF16 R16, R12, R26, R16 ;  /* 0x0000001a0c10723c */ /* 0x000fe40000041810 */
[----:B------:R-:W3:Y:S01]  /*32c0*/  MUFU.TANH R52, R52 ;  /* 0x0000003400347308 */ /* 0x000ee20000002400 */
[----:B--2---:R-:W-:Y:S02]  /*32d0*/  FSEL R33, R46, -INF , !P2 ;  /* 0xff8000002e217808 */ /* 0x004fe40005000000 */
[----:B------:R-:W-:Y:S02]  /*32e0*/  ISETP.GE.AND P2, PT, R37, R44, PT ;  /* 0x0000002c2500720c */ /* 0x000fe40003f46270 */
[----:B------:R-:W-:-:S02]  /*32f0*/  IADD3 R24, R22, 0x58, RZ ;  /* 0x0000005816187810 */ /* 0x000fc40007ffe0ff */
[----:B------:R-:W-:Y:S01]  /*3300*/  IADD3 R28, R22, 0x51, RZ ;  /* 0x00000051161c7810 */ /* 0x000fe20007ffe0ff */
[----:B------:R-:W2:Y:S01]  /*3310*/  MUFU.TANH R36, R36 ;  /* 0x0000002400247308 */ /* 0x000ea20000002400 */
[----:B------:R-:W-:Y:S02]  /*3320*/  FSEL R85, R76, -INF , !P3 ;  /* 0xff8000004c557808 */ /* 0x000fe40005800000 */
[----:B-1----:R-:W-:Y:S02]  /*3330*/  FSEL R120, R120, -INF , !P0 ;  /* 0xff80000078787808 */ /* 0x002fe40004000000 */
[----:B------:R-:W-:Y:S02]  /*3340*/  FSEL R29, R78, -INF , !P2 ;  /* 0xff8000004e1d7808 */ /* 0x000fe40005000000 */
[----:B------:R-:W-:Y:S01]  /*3350*/  FSEL R114, R114, -INF , !P5 ;  /* 0xff80000072727808 */ /* 0x000fe20006800000 */
[----:B------:R-:W1:Y:S01]  /*3360*/  MUFU.TANH R53, R53 ;  /* 0x0000003500357308 */ /* 0x000e620000002400 */
[CC--:B------:R-:W-:Y:S01]  /*3370*/  ISETP.GE.AND P3, PT, R32.reuse, R44.reuse, PT ;  /* 0x0000002c2000720c */ /* 0x0c0fe20003f66270 */
[----:B------:R-:W-:Y:S01]  /*3380*/  FMUL.FTZ R93, R9, c[0x0][0x2ec] ;  /* 0x0000bb00095d7a20 */ /* 0x000fe20000410000 */
[-C--:B------:R-:W-:Y:S01]  /*3390*/  ISETP.GE.AND P0, PT, R32, R43.reuse, PT ;  /* 0x0000002b2000720c */ /* 0x080fe20003f06270 */
[----:B------:R-:W-:Y:S01]  /*33a0*/  FMUL.FTZ R50, R10, c[0x0][0x2ec] ;  /* 0x0000bb000a327a20 */ /* 0x000fe20000410000 */
[-C--:B------:R-:W-:Y:S01]  /*33b0*/  ISETP.GE.AND P2, PT, R24, R44.reuse, PT ;  /* 0x0000002c1800720c */ /* 0x080fe20003f46270 */
[----:B------:R-:W-:Y:S01]  /*33c0*/  FMUL.FTZ R8, R8, c[0x0][0x2ec] ;  /* 0x0000bb0008087a20 */ /* 0x000fe20000410000 */
[-C--:B------:R-:W-:Y:S01]  /*33d0*/  ISETP.GE.AND P5, PT, R24, R43.reuse, PT ;  /* 0x0000002b1800720c */ /* 0x080fe20003fa6270 */
[----:B------:R-:W4:Y:S01]  /*33e0*/  MUFU.TANH R108, R108 ;  /* 0x0000006c006c7308 */ /* 0x000f220000002400 */
[----:B------:R-:W-:Y:S01]  /*33f0*/  FSEL R25, R82, -INF , !P1 ;  /* 0xff80000052197808 */ /* 0x000fe20004800000 */
[----:B------:R-:W-:Y:S01]  /*3400*/  FMUL.FTZ R11, R11, c[0x0][0x2ec] ;  /* 0x0000bb000b0b7a20 */ /* 0x000fe20000410000 */
[----:B------:R-:W-:Y:S01]  /*3410*/  FSEL R118, R118, -INF , !P4 ;  /* 0xff80000076767808 */ /* 0x000fe20006000000 */
[----:B------:R-:W-:Y:S01]  /*3420*/  FMUL.FTZ R16, R16, c[0x0][0x2ec] ;  /* 0x0000bb0010107a20 */ /* 0x000fe20000410000 */
[----:B------:R-:W-:Y:S01]  /*3430*/  IADD3 R24, R22, 0x59, RZ ;  /* 0x0000005916187810 */ /* 0x000fe20007ffe0ff */
[----:B------:R-:W-:Y:S01]  /*3440*/  FMUL.FTZ R18, R18, c[0x0][0x2ec] ;  /* 0x0000bb0012127a20 */ /* 0x000fe20000410000 */
[C---:B------:R-:W-:Y:S01]  /*3450*/  ISETP.GE.AND P1, PT, R28.reuse, R44, PT ;  /* 0x0000002c1c00720c */ /* 0x040fe20003f26270 */
[----:B------:R-:W1:Y:S01]  /*3460*/  MUFU.TANH R57, R57 ;  /* 0x0000003900397308 */ /* 0x000e620000002400 */
[----:B------:R-:W-:Y:S01]  /*3470*/  ISETP.GE.AND P4, PT, R28, R43, PT ;  /* 0x0000002b1c00720c */ /* 0x000fe20003f86270 */
[----:B------:R-:W-:Y:S01]  /*3480*/  FMUL.FTZ R17, R17, c[0x0][0x2ec] ;  /* 0x0000bb0011117a20 */ /* 0x000fe20000410000 */
[----:B------:R-:W-:Y:S01]  /*3490*/  IADD3 R28, R22, 0x60, RZ ;  /* 0x00000060161c7810 */ /* 0x000fe20007ffe0ff */
[----:B------:R-:W-:Y:S01]  /*34a0*/  FMUL.FTZ R19, R19, c[0x0][0x2ec] ;  /* 0x0000bb0013137a20 */ /* 0x000fe20000410000 */
[----:B---3--:R-:W-:-:S02]  /*34b0*/  FSEL R89, R52, -INF , !P3 ;  /* 0xff80000034597808 */ /* 0x008fc40005800000 */
[----:B------:R-:W-:Y:S01]  /*34c0*/  FSEL R116, R116, -INF , !P0 ;  /* 0xff80000074747808 */ /* 0x000fe20004000000 */
[----:B------:R-:W-:Y:S01]  /*34d0*/  MUFU.TANH R65, R65 ;  /* 0x0000004100417308 */ /* 0x000fe20000002400 */
[CC--:B------:R-:W-:Y:S02]  /*34e0*/  ISETP.GE.AND P3, PT, R24.reuse, R44.reuse, PT ;  /* 0x0000002c1800720c */ /* 0x0c0fe40003f66270 */
[----:B------:R-:W-:Y:S02]  /*34f0*/  ISETP.GE.AND P0, PT, R24, R43, PT ;  /* 0x0000002b1800720c */ /* 0x000fe40003f06270 */
[----:B------:R-:W-:Y:S02]  /*3500*/  FSEL R95, R54, -INF , !P1 ;  /* 0xff800000365f7808 */ /* 0x000fe40004800000 */
[----:B------:R-:W-:Y:S01]  /*3510*/  IADD3 R13, R22, 0x68, RZ ;  /* 0x00000068160d7810 */ /* 0x000fe20007ffe0ff */
[----:B------:R-:W3:Y:S01]  /*3520*/  MUFU.TANH R100, R38 ;  /* 0x0000002600647308 */ /* 0x000ee20000002400 */
[----:B------:R-:W-:-:S02]  /*3530*/  ISETP.GE.AND P1, PT, R28, R44, PT ;  /* 0x0000002c1c00720c */ /* 0x000fc40003f26270 */
[----:B------:R-:W-:Y:S02]  /*3540*/  IADD3 R12, R22, 0x69, RZ ;  /* 0x00000069160c7810 */ /* 0x000fe40007ffe0ff */
[----:B------:R-:W-:Y:S02]  /*3550*/  FSEL R9, R48, -INF , !P3 ;  /* 0xff80000030097808 */ /* 0x000fe40005800000 */
[----:B------:R-:W-:Y:S01]  /*3560*/  FSEL R106, R106, -INF , !P0 ;  /* 0xff8000006a6a7808 */ /* 0x000fe20004000000 */
[----:B------:R-:W3:Y:S01]  /*3570*/  MUFU.TANH R92, R39 ;  /* 0x00000027005c7308 */ /* 0x000ee20000002400 */
[C---:B------:R-:W-:Y:S02]  /*3580*/  ISETP.GE.AND P3, PT, R13.reuse, R44, PT ;  /* 0x0000002c0d00720c */ /* 0x040fe40003f66270 */
[----:B------:R-:W-:Y:S02]  /*3590*/  ISETP.GE.AND P0, PT, R13, R43, PT ;  /* 0x0000002b0d00720c */ /* 0x000fe40003f06270 */
[----:B------:R-:W-:-:S02]  /*35a0*/  IADD3 R24, R22, 0x61, RZ ;  /* 0x0000006116187810 */ /* 0x000fc40007ffe0ff */
[----:B--2---:R-:W-:Y:S01]  /*35b0*/  FSEL R13, R36, -INF , !P1 ;  /* 0xff800000240d7808 */ /* 0x004fe20004800000 */
[----:B------:R-:W2:Y:S01]  /*35c0*/  MUFU.TANH R91, R91 ;  /* 0x0000005b005b7308 */ /* 0x000ea20000002400 */
[----:B-1----:R-:W-:Y:S02]  /*35d0*/  FSEL R101, R53, -INF , !P2 ;  /* 0xff80000035657808 */ /* 0x002fe40005000000 */
[----:B------:R-:W-:Y:S02]  /*35e0*/  ISETP.GE.AND P1, PT, R12, R44, PT ;  /* 0x0000002c0c00720c */ /* 0x000fe40003f26270 */
[----:B------:R-:W-:Y:S02]  /*35f0*/  FSEL R112, R112, -INF , !P4 ;  /* 0xff80000070707808 */ /* 0x000fe40006000000 */
[----:B----4-:R-:W-:Y:S01]  /*3600*/  FSEL R108, R108, -INF , !P5 ;  /* 0xff8000006c6c7808 */ /* 0x010fe20006800000 */
[----:B------:R-:W1:Y:S01]  /*3610*/  MUFU.TANH R64, R30 ;  /* 0x0000001e00407308 */ /* 0x000e620000002400 */
[----:B------:R-:W-:-:S02]  /*3620*/  ISETP.GE.AND P4, PT, R28, R43, PT ;  /* 0x0000002b1c00720c */ /* 0x000fc40003f86270 */
[C---:B------:R-:W-:Y:S02]  /*3630*/  ISETP.GE.AND P2, PT, R24.reuse, R44, PT ;  /* 0x0000002c1800720c */ /* 0x040fe40003f46270 */
[----:B------:R-:W-:Y:S02]  /*3640*/  ISETP.GE.AND P5, PT, R24, R43, PT ;  /* 0x0000002b1800720c */ /* 0x000fe40003fa6270 */
[----:B------:R-:W-:Y:S01]  /*3650*/  IADD3 R10, R22, 0x70, RZ ;  /* 0x00000070160a7810 */ /* 0x000fe20007ffe0ff */
[----:B------:R-:W4:Y:S01]  /*3660*/  MUFU.TANH R58, R31 ;  /* 0x0000001f003a7308 */ /* 0x000f220000002400 */
[----:B------:R-:W-:Y:S02]  /*3670*/  FSEL R57, R57, -INF , !P1 ;  /* 0xff80000039397808 */ /* 0x000fe40004800000 */
[----:B------:R-:W-:Y:S02]  /*3680*/  ISETP.GT.AND P1, PT, R151, R146, PT ;  /* 0x000000929700720c */ /* 0x000fe40003f24270 */
[----:B---3--:R-:W-:-:S02]  /*3690*/  FSEL R100, R100, -INF , !P4 ;  /* 0xff80000064647808 */ /* 0x008fc40006000000 */
[----:B------:R-:W-:Y:S01]  /*36a0*/  FSEL R65, R65, -INF , !P2 ;  /* 0xff80000041417808 */ /* 0x000fe20005000000 */
[----:B------:R3:W3:Y:S01]  /*36b0*/  MUFU.TANH R99, R8 ;  /* 0x0000000800637308 */ /* 0x0006e20000002400 */
[----:B------:R-:W-:Y:S02]  /*36c0*/  FSEL R92, R92, -INF , !P5 ;  /* 0xff8000005c5c7808 */ /* 0x000fe40006800000 */
[----:B--2---:R-:W-:Y:S02]  /*36d0*/  FSEL R91, R91, -INF , !P3 ;  /* 0xff8000005b5b7808 */ /* 0x004fe40005800000 */
[----:B-1----:R-:W-:Y:S02]  /*36e0*/  FSEL R64, R64, -INF , !P0 ;  /* 0xff80000040407808 */ /* 0x002fe40004000000 */
[----:B------:R-:W-:Y:S01]  /*36f0*/  ISETP.GE.AND P4, PT, R12, R43, PT ;  /* 0x0000002b0c00720c */ /* 0x000fe20003f86270 */
[----:B------:R-:W1:Y:S01]  /*3700*/  MUFU.TANH R93, R93 ;  /* 0x0000005d005d7308 */ /* 0x000e620000002400 */
[----:B------:R-:W-:-:S02]  /*3710*/  ISETP.GE.AND P2, PT, R10, R44, PT ;  /* 0x0000002c0a00720c */ /* 0x000fc40003f46270 */
[----:B------:R-:W-:Y:S02]  /*3720*/  ISETP.GE.AND P5, PT, R10, R43, PT ;  /* 0x0000002b0a00720c */ /* 0x000fe40003fa6270 */
[----:B----4-:R-:W-:-:S03]  /*3730*/  FSEL R58, R58, -INF , !P4 ;  /* 0xff8000003a3a7808 */ /* 0x010fc60006000000 */
[----:B------:R-:W2:Y:S01]  /*3740*/  MUFU.TANH R50, R50 ;  /* 0x0000003200327308 */ /* 0x000ea20000002400 */
[----:B---3--:R-:W-:Y:S02]  /*3750*/  IADD3 R8, R22, 0x71, RZ ;  /* 0x0000007116087810 */ /* 0x008fe40007ffe0ff */
[----:B------:R-:W-:Y:S02]  /*3760*/  FSEL R99, R99, -INF , !P2 ;  /* 0xff80000063637808 */ /* 0x000fe40005000000 */
[C---:B------:R-:W-:Y:S02]  /*3770*/  ISETP.GE.AND P3, PT, R8.reuse, R44, PT ;  /* 0x0000002c0800720c */ /* 0x040fe40003f66270 */
[----:B------:R-:W-:Y:S01]  /*3780*/  ISETP.GE.AND P0, PT, R8, R43, PT ;  /* 0x0000002b0800720c */ /* 0x000fe20003f06270 */
[----:B------:R-:W3:Y:S01]  /*3790*/  MUFU.TANH R46, R11 ;  /* 0x0000000b002e7308 */ /* 0x000ee20000002400 */
[----:B------:R-:W-:Y:S02]  /*37a0*/  IADD3 R8, R22, 0x78, RZ ;  /* 0x0000007816087810 */ /* 0x000fe40007ffe0ff */
[----:B-1----:R-:W-:-:S02]  /*37b0*/  FSEL R93, R93, -INF , !P3 ;  /* 0xff8000005d5d7808 */ /* 0x002fc40005800000 */
[CC--:B------:R-:W-:Y:S02]  /*37c0*/  ISETP.GE.AND P4, PT, R8.reuse, R44.reuse, PT ;  /* 0x0000002c0800720c */ /* 0x0c0fe40003f86270 */
[-C--:B------:R-:W-:Y:S01]  /*37d0*/  ISETP.GE.AND P2, PT, R8, R43.reuse, PT ;  /* 0x0000002b0800720c */ /* 0x080fe20003f46270 */
[----:B------:R-:W1:Y:S01]  /*37e0*/  MUFU.TANH R53, R16 ;  /* 0x0000001000357308 */ /* 0x000e620000002400 */
[----:B--2---:R-:W-:Y:S02]  /*37f0*/  FSEL R50, R50, -INF , !P5 ;  /* 0xff80000032327808 */ /* 0x004fe40006800000 */
[C---:B------:R-:W-:Y:S02]  /*3800*/  ISETP.GE.AND P5, PT, R22.reuse, R44, PT ;  /* 0x0000002c1600720c */ /* 0x040fe40003fa6270 */
[C---:B------:R-:W-:Y:S02]  /*3810*/  ISETP.GE.AND P3, PT, R22.reuse, R43, PT ;  /* 0x0000002b1600720c */ /* 0x040fe40003f66270 */
[----:B------:R-:W-:Y:S01]  /*3820*/  IADD3 R22, R22, 0x79, RZ ;  /* 0x0000007916167810 */ /* 0x000fe20007ffe0ff */
[----:B------:R-:W2:Y:S01]  /*3830*/  MUFU.TANH R34, R18 ;  /* 0x0000001200227308 */ /* 0x000ea20000002400 */
[----:B---3--:R-:W-:Y:S01]  /*3840*/  FSEL R46, R46, -INF , !P0 ;  /* 0xff8000002e2e7808 */ /* 0x008fe20004000000 */
[----:B------:R-:W-:Y:S01]  /*3850*/  BAR.SYNC.DEFER_BLOCKING 0x0 ;  /* 0x0000000000007b1d */ /* 0x000fe20000010000 */
[----:B------:R-:W-:-:S02]  /*3860*/  @!P1 LEA R158, P0, R42, c[0x0][0x168], 0x1 ;  /* 0x00005a002a9e9a11 */ /* 0x000fc400078008ff */
[----:B------:R-:W-:Y:S02]  /*3870*/  FSEL R6, R5, -INF , !P5 ;  /* 0xff80000005067808 */ /* 0x000fe40006800000 */
[----:B------:R-:W-:Y:S01]  /*3880*/  @!P1 LEA.HI.X R159, R42, c[0x0][0x16c], R41, 0x1, P0 ;  /* 0x00005b002a9f9a11 */ /* 0x000fe200000f0c29 */
[----:B------:R-:W3:Y:S01]  /*3890*/  MUFU.TANH R2, R2 ;  /* 0x0000000200027308 */ /* 0x000ee20000002400 */
[----:B-1----:R-:W-:Y:S02]  /*38a0*/  FSEL R53, R53, -INF , !P4 ;  /* 0xff80000035357808 */ /* 0x002fe40006000000 */
[----:B------:R-:W-:-:S05]  /*38b0*/  ISETP.GE.AND P4, PT, R22, R44, PT ;  /* 0x0000002c1600720c */ /* 0x000fca0003f86270 */
[----:B------:R-:W1:Y:S01]  /*38c0*/  MUFU.TANH R51, R17 ;  /* 0x0000001100337308 */ /* 0x000e620000002400 */
[----:B--2---:R-:W-:Y:S02]  /*38d0*/  FSEL R34, R34, -INF , !P2 ;  /* 0xff80000022227808 */ /* 0x004fe40005000000 */
[----:B------:R-:W-:-:S05]  /*38e0*/  ISETP.GE.AND P2, PT, R22, R43, PT ;  /* 0x0000002b1600720c */ /* 0x000fca0003f46270 */
[----:B------:R-:W2:Y:S01]  /*38f0*/  MUFU.TANH R30, R19 ;  /* 0x00000013001e7308 */ /* 0x000ea20000002400 */
[----:B---3--:R-:W-:Y:S02]  /*3900*/  FSEL R5, R2, -INF , !P3 ;  /* 0xff80000002057808 */ /* 0x008fe40005800000 */
        /* <DEDUP_REMOVED lines=8> */
[----:B------:R-:W-:Y:S02]  /*3990*/  LOP3.LUT R0, R0, c[0x0][0x2d0], RZ, 0x3c, !PT ;  /* 0x0000b40000007a12 */ /* 0x000fe400078e3cff */
[----:B------:R-:W-:Y:S02]  /*39a0*/  LOP3.LUT R12, R12, c[0x0][0x2d0], RZ, 0x3c, !PT ;  /* 0x0000b4000c0c7a12 */ /* 0x000fe400078e3cff */
        /* <DEDUP_REMOVED lines=50> */
.L_x_4714:
[----:B------:R-:W-:-:S04]  /*3cd0*/  LEA R14, -R3, RZ, 0x7 ;  /* 0x000000ff030e7211 */ /* 0x000fc800078e39ff */
[----:B------:R-:W-:Y:S02]  /*3ce0*/  SHF.R.S32.HI R2, RZ, 0x1f, R14 ;  /* 0x0000001fff027819 */ /* 0x000fe4000001140e */
.L_x_4715:
        /* <DEDUP_REMOVED lines=21> */
.L_x_4713:
        /* <DEDUP_REMOVED lines=61> */
[----:B------:R-:W-:Y:S01]  /*4210*/  LDSM.16.MT88.4 R76, [R139+0x3000] ;  /* 0x003000008b4c783b */ /* 0x000fe20000004200 */
        /* <DEDUP_REMOVED lines=55> */
[----:B------:R-:W2:Y:S05]  /*4590*/  SHFL.BFLY PT, R7, R0, 0x2, 0x1f ;  /* 0x0c401f0000077f89 */ /* 0x000eaa00000e0000 */
        /* <DEDUP_REMOVED lines=10> */
[C---:B------:R-:W-:Y:S01]  /*4640*/  FSETP.NEU.FTZ.AND P0, PT, R0.reuse, -INF , PT ;  /* 0xff8000000000780b */ /* 0x040fe20003f1d000 */
[----:B------:R-:W-:-:S06]  /*4650*/  FMUL.FTZ R33, R0, c[0x0][0x23c] ;  /* 0x00008f0000217a20 */ /* 0x000fcc0000410000 */
[----:B------:R-:W-:Y:S01]  /*4660*/  MUFU.EX2 R31, R31 ;  /* 0x0000001f001f7308 */ /* 0x000fe20000000800 */
[----:B------:R-:W-:-:S05]  /*4670*/  FSEL R33, R33, RZ, P0 ;  /* 0x000000ff21217208 */ /* 0x000fca0000000000 */
[--C-:B------:R-:W-:Y:S02]  /*4680*/  FFMA.FTZ R94, R5, c[0x0][0x23c], -R33.reuse ;  /* 0x00008f00055e7a23 */ /* 0x100fe40000010821 */
[----:B------:R-:W2:Y:S01]  /*4690*/  LDSM.16.MT88.4 R4, [R138+0x3000] ;  /* 0x003000008a04783b */ /* 0x000ea20000004200 */
[--C-:B------:R-:W-:Y:S01]  /*46a0*/  FFMA.FTZ R89, R74, c[0x0][0x23c], -R33.reuse ;  /* 0x00008f004a597a23 */ /* 0x100fe20000010821 */
[----:B------:R-:W-:Y:S01]  /*46b0*/  MUFU.EX2 R26, R26 ;  /* 0x0000001a001a7308 */ /* 0x000fe20000000800 */
[--C-:B------:R-:W-:Y:S01]  /*46c0*/  FFMA.FTZ R96, R70, c[0x0][0x23c], -R33.reuse ;  /* 0x00008f0046607a23 */ /* 0x100fe20000010821 */
[----:B-1----:R-:W-:Y:S01]  /*46d0*/  F2FP.BF16.PACK_AB R70, R84, R87 ;  /* 0x000000575446723e */ /* 0x002fe200000010ff */
[--C-:B------:R-:W-:Y:S01]  /*46e0*/  FFMA.FTZ R85, R68, c[0x0][0x23c], -R33.reuse ;  /* 0x00008f0044557a23 */ /* 0x100fe20000010821 */
[----:B------:R-:W-:Y:S01]  /*46f0*/  F2FP.BF16.PACK_AB R68, R97, R102 ;  /* 0x000000666144723e */ /* 0x000fe200000010ff */
[--C-:B------:R-:W-:Y:S02]  /*4700*/  FFMA.FTZ R67, R62, c[0x0][0x23c], -R33.reuse ;  /* 0x00008f003e437a23 */ /* 0x100fe40000010821 */
[--C-:B------:R-:W-:Y:S01]  /*4710*/  FFMA.FTZ R90, R72, c[0x0][0x23c], -R33.reuse ;  /* 0x00008f00485a7a23 */ /* 0x100fe20000010821 */
[----:B------:R-:W-:Y:S01]  /*4720*/  MUFU.EX2 R94, R94 ;  /* 0x0000005e005e7308 */ /* 0x000fe20000000800 */
[----:B------:R-:W-:-:S02]  /*4730*/  FFMA.FTZ R63, R80, c[0x0][0x23c], -R33 ;  /* 0x00008f00503f7a23 */ /* 0x000fc40000010821 */
[--C-:B------:R-:W-:Y:S02]  /*4740*/  FFMA.FTZ R62, R20, c[0x0][0x23c], -R33.reuse ;  /* 0x00008f00143e7a23 */ /* 0x100fe40000010821 */
[----:B------:R-:W-:Y:S02]  /*4750*/  FFMA.FTZ R20, R65, c[0x0][0x23c], -R52 ;  /* 0x00008f0041147a23 */ /* 0x000fe40000010834 */
        /* <DEDUP_REMOVED lines=21> */
[----:B---3--:R-:W-:Y:S01]  /*48b0*/  F2FP.BF16.PACK_AB R71, R85, R96 ;  /* 0x000000605547723e */ /* 0x008fe200000010ff */
[----:B------:R-:W1:Y:S01]  /*48c0*/  MUFU.EX2 R63, R63 ;  /* 0x0000003f003f7308 */ /* 0x000e620000000800 */
[----:B------:R-:W-:-:S02]  /*48d0*/  FADD.FTZ R102, R102, R97 ;  /* 0x0000006166667221 */ /* 0x000fc40000010000 */
        /* <DEDUP_REMOVED lines=13> */
[C---:B--2---:R-:W-:Y:S02]  /*49b0*/  HMMA.16816.F32.BF16 R72, R68.reuse, R4, RZ ;  /* 0x000000044448723c */ /* 0x044fe400000418ff */
[----:B------:R-:W-:Y:S05]  /*49c0*/  MUFU.EX2 R61, R61 ;  /* 0x0000003d003d7308 */ /* 0x000fea0000000800 */
[----:B------:R-:W-:Y:S01]  /*49d0*/  F2FP.BF16.PACK_AB R4, R59, R66 ;  /* 0x000000423b04723e */ /* 0x000fe200000010ff */
[----:B------:R-:W-:Y:S01]  /*49e0*/  HMMA.16816.F32.BF16 R68, R68, R6, RZ ;  /* 0x000000064444723c */ /* 0x000fe200000418ff */
[----:B-1----:R-:W-:Y:S01]  /*49f0*/  F2FP.BF16.PACK_AB R5, R63, R90 ;  /* 0x0000005a3f05723e */ /* 0x002fe200000010ff */
[----:B------:R-:W1:Y:S05]  /*4a00*/  MUFU.EX2 R56, R56 ;  /* 0x0000003800387308 */ /* 0x000e6a0000000800 */
[----:B------:R-:W-:-:S02]  /*4a10*/  F2FP.BF16.PACK_AB R6, R55, R60 ;  /* 0x0000003c3706723e */ /* 0x000fc400000010ff */
        /* <DEDUP_REMOVED lines=57> */
[----:B------:R-:W-:Y:S01]  /*4db0*/  HMMA.16816.F32.BF16 R68, R4, R10, R68 ;  /* 0x0000000a0444723c */ /* 0x000fe20000041844 */
[----:B------:R-:W-:-:S02]  /*4dc0*/  FADD.FTZ R89, R87, R102 ;  /* 0x0000006657597221 */ /* 0x000fc40000010000 */
[----:B------:R-:W-:Y:S02]  /*4dd0*/  FADD.FTZ R96, R96, R9 ;  /* 0x0000000960607221 */ /* 0x000fe40000010000 */
[----:B------:R-:W4:Y:S01]  /*4de0*/  LDSM.16.MT88.4 R8, [R139+0x4800] ;  /* 0x004800008b08783b */ /* 0x000f220000004200 */
[----:B------:R-:W-:Y:S01]  /*4df0*/  FADD.FTZ R89, R84, R89 ;  /* 0x0000005954597221 */ /* 0x000fe20000010000 */
[----:B-1----:R-:W-:Y:S01]  /*4e00*/  F2FP.BF16.PACK_AB R4, R24, R29 ;  /* 0x0000001d1804723e */ /* 0x002fe200000010ff */
[----:B------:R-:W-:Y:S01]  /*4e10*/  FADD.FTZ R85, R85, R96 ;  /* 0x0000006055557221 */ /* 0x000fe20000010000 */
[----:B-----5:R-:W-:Y:S01]  /*4e20*/  F2FP.BF16.PACK_AB R5, R105, R116 ;  /* 0x000000746905723e */ /* 0x020fe200000010ff */
[----:B------:R-:W-:Y:S01]  /*4e30*/  FADD.FTZ R66, R66, R89 ;  /* 0x0000005942427221 */ /* 0x000fe20000010000 */
[----:B------:R-:W-:Y:S01]  /*4e40*/  F2FP.BF16.PACK_AB R6, R22, R27 ;  /* 0x0000001b1606723e */ /* 0x000fe200000010ff */
[----:B------:R-:W-:Y:S01]  /*4e50*/  FADD.FTZ R90, R90, R85 ;  /* 0x000000555a5a7221 */ /* 0x000fe20000010000 */
[----:B---3--:R-:W-:Y:S01]  /*4e60*/  F2FP.BF16.PACK_AB R7, R108, R107 ;  /* 0x0000006b6c07723e */ /* 0x008fe200000010ff */
[----:B------:R-:W-:Y:S02]  /*4e70*/  MUFU.EX2 R57, R57 ;  /* 0x0000003900397308 */ /* 0x000fe40000000800 */
        /* <DEDUP_REMOVED lines=10> */
[----:B------:R-:W2:Y:S01]  /*4f20*/  LDSM.16.MT88.4 R16, [R138+0x4800] ;  /* 0x004800008a10783b */ /* 0x000ea20000004200 */
[----:B------:R-:W-:Y:S02]  /*4f30*/  FADD.FTZ R56, R56, R61 ;  /* 0x0000003d38387221 */ /* 0x000fe40000010000 */
[----:B------:R-:W-:Y:S01]  /*4f40*/  FADD.FTZ R55, R55, R60 ;  /* 0x0000003c37377221 */ /* 0x000fe20000010000 */
[----:B------:R-:W-:Y:S01]  /*4f50*/  HMMA.16816.F32.BF16 R72, R4, R12, R72 ;  /* 0x0000000c0448723c */ /* 0x000fe20000041848 */
[----:B------:R-:W-:Y:S01]  /*4f60*/  MUFU.EX2 R64, R64 ;  /* 0x0000004000407308 */ /* 0x000fe20000000800 */
[----:B------:R-:W-:Y:S02]  /*4f70*/  FADD.FTZ R65, R65, R56 ;  /* 0x0000003841417221 */ /* 0x000fe40000010000 */
[----:B------:R-:W-:Y:S02]  /*4f80*/  FADD.FTZ R54, R54, R55 ;  /* 0x0000003736367221 */ /* 0x000fe40000010000 */
[----:B------:R-:W-:-:S02]  /*4f90*/  FADD.FTZ R65, R88, R65 ;  /* 0x0000004158417221 */ /* 0x000fc40000010000 */
[----:B------:R-:W-:Y:S01]  /*4fa0*/  FADD.FTZ R49, R49, R54 ;  /* 0x0000003631317221 */ /* 0x000fe20000010000 */
[----:B------:R-:W3:Y:S01]  /*4fb0*/  MUFU.EX2 R59, R58 ;  /* 0x0000003a003b7308 */ /* 0x000ee20000000800 */
[----:B------:R-:W-:Y:S02]  /*4fc0*/  HMMA.16816.F32.BF16 R68, R4, R14, R68 ;  /* 0x0000000e0444723c */ /* 0x000fe40000041844 */
[----:B------:R-:W-:-:S04]  /*4fd0*/  FADD.FTZ R12, R48, R49 ;  /* 0x00000031300c7221 */ /* 0x000fc80000010000 */
[----:B------:R-:W-:Y:S01]  /*4fe0*/  FADD.FTZ R12, R47, R12 ;  /* 0x0000000c2f0c7221 */ /* 0x000fe20000010000 */
[----:B------:R-:W-:Y:S01]  /*4ff0*/  F2FP.BF16.PACK_AB R4, R20, R25 ;  /* 0x000000191404723e */ /* 0x000fe200000010ff */
[----:B------:R-:W-:Y:S01]  /*5000*/  MUFU.EX2 R99, R99 ;  /* 0x0000006300637308 */ /* 0x000fe20000000800 */
[----:B-1----:R-:W-:Y:S02]  /*5010*/  F2FP.BF16.PACK_AB R5, R87, R100 ;  /* 0x000000645705723e */ /* 0x002fe400000010ff */
[----:B------:R-:W-:Y:S02]  /*5020*/  F2FP.BF16.PACK_AB R6, R57, R36 ;  /* 0x000000243906723e */ /* 0x000fe400000010ff */
[----:B---3--:R-:W-:-:S03]  /*5030*/  F2FP.BF16.PACK_AB R7, R59, R64 ;  /* 0x000000403b07723e */ /* 0x008fc600000010ff */
[----:B------:R-:W1:Y:S04]  /*5040*/  MUFU.EX2 R106, R106 ;  /* 0x0000006a006a7308 */ /* 0x000e680000000800 */
[C---:B----4-:R-:W-:Y:S04]  /*5050*/  HMMA.16816.F32.BF16 R80, R4.reuse, R8, R80 ;  /* 0x000000080450723c */ /* 0x050fe80000041850 */
[----:B------:R-:W-:Y:S03]  /*5060*/  MUFU.EX2 R48, R50 ;  /* 0x0000003200307308 */ /* 0x000fe60000000800 */
[----:B------:R-:W-:Y:S01]  /*5070*/  FADD.FTZ R9, R39, R12 ;  /* 0x0000000c27097221 */ /* 0x000fe20000010000 */
[----:B--2---:R-:W-:Y:S01]  /*5080*/  HMMA.16816.F32.BF16 R72, R4, R16, R72 ;  /* 0x000000100448723c */ /* 0x004fe20000041848 */
[----:B------:R-:W-:Y:S01]  /*5090*/  FADD.FTZ R8, R98, R65 ;  /* 0x0000004162087221 */ /* 0x000fe20000010000 */
[----:B------:R-:W2:Y:S01]  /*50a0*/  LDSM.16.MT88.4 R12, [R139+0x4c00] ;  /* 0x004c00008b0c783b */ /* 0x000ea20000004200 */
[----:B------:R-:W-:Y:S01]  /*50b0*/  FADD.FTZ R38, R38, R9 ;  /* 0x0000000926267221 */ /* 0x000fe20000010000 */
[----:B------:R-:W3:Y:S01]  /*50c0*/  MUFU.EX2 R39, R46 ;  /* 0x0000002e00277308 */ /* 0x000ee20000000800 */
[----:B------:R-:W-:-:S02]  /*50d0*/  FADD.FTZ R8, R91, R8 ;  /* 0x000000085b087221 */ /* 0x000fc40000010000 */
[----:B------:R-:W-:Y:S01]  /*50e0*/  FADD.FTZ R37, R37, R38 ;  /* 0x0000002625257221 */ /* 0x000fe20000010000 */
[C---:B------:R-:W-:Y:S01]  /*50f0*/  HMMA.16816.F32.BF16 R76, R4.reuse, R10, R76 ;  /* 0x0000000a044c723c */ /* 0x040fe2000004184c */
[----:B------:R-:W-:Y:S02]  /*5100*/  FADD.FTZ R95, R95, R8 ;  /* 0x000000085f5f7221 */ /* 0x000fe40000010000 */
[----:B------:R-:W-:Y:S01]  /*5110*/  FADD.FTZ R32, R32, R37 ;  /* 0x0000002520207221 */ /* 0x000fe20000010000 */
[----:B------:R-:W4:Y:S01]  /*5120*/  LDSM.16.MT88.4 R8, [R138+0x4c00] ;  /* 0x004c00008a08783b */ /* 0x000f220000004200 */
[----:B------:R-:W-:Y:S01]  /*5130*/  FADD.FTZ R33, R104, R95 ;  /* 0x0000005f68217221 */ /* 0x000fe20000010000 */
[----:B------:R-:W-:Y:S01]  /*5140*/  MUFU.EX2 R53, R53 ;  /* 0x0000003500357308 */ /* 0x000fe20000000800 */
[----:B------:R-:W-:Y:S01]  /*5150*/  FADD.FTZ R35, R35, R32 ;  /* 0x0000002023237221 */ /* 0x000fe20000010000 */
[----:B------:R-:W-:Y:S01]  /*5160*/  HMMA.16816.F32.BF16 R68, R4, R18, R68 ;  /* 0x000000120444723c */ /* 0x000fe20000041844 */
[----:B------:R-:W-:-:S02]  /*5170*/  FADD.FTZ R16, R110, R33 ;  /* 0x000000216e107221 */ /* 0x000fc40000010000 */
[----:B------:R-:W-:Y:S02]  /*5180*/  FADD.FTZ R28, R28, R35 ;  /* 0x000000231c1c7221 */ /* 0x000fe40000010000 */
[----:B------:R-:W-:Y:S01]  /*5190*/  FADD.FTZ R16, R101, R16 ;  /* 0x0000001065107221 */ /* 0x000fe20000010000 */
[----:B------:R-:W5:Y:S01]  /*51a0*/  MUFU.EX2 R164, R164 ;  /* 0x000000a400a47308 */ /* 0x000f620000000800 */
[----:B------:R-:W-:Y:S01]  /*51b0*/  FADD.FTZ R31, R31, R28 ;  /* 0x0000001c1f1f7221 */ /* 0x000fe20000010000 */
[----:B-1----:R-:W-:Y:S01]  /*51c0*/  F2FP.BF16.PACK_AB R4, R106, R99 ;  /* 0x000000636a04723e */ /* 0x002fe200000010ff */
[----:B------:R-:W-:Y:S01]  /*51d0*/  FADD.FTZ R103, R103, R16 ;  /* 0x0000001067677221 */ /* 0x000fe20000010000 */
[----:B---3--:R-:W-:Y:S01]  /*51e0*/  F2FP.BF16.PACK_AB R5, R39, R48 ;  /* 0x000000302705723e */ /* 0x008fe200000010ff */
[----:B------:R-:W-:Y:S02]  /*51f0*/  FADD.FTZ R26, R26, R31 ;  /* 0x0000001f1a1a7221 */ /* 0x000fe40000010000 */
        /* <DEDUP_REMOVED lines=8> */
[----:B-----5:R-:W-:Y:S01]  /*5280*/  F2FP.BF16.PACK_AB R6, R164, R53 ;  /* 0x00000035a406723e */ /* 0x020fe200000010ff */
[----:B------:R-:W-:Y:S02]  /*5290*/  FADD.FTZ R107, R107, R116 ;  /* 0x000000746b6b7221 */ /* 0x000fe40000010000 */
[----:B------:R-:W-:-:S02]  /*52a0*/  FADD.FTZ R22, R22, R27 ;  /* 0x0000001b16167221 */ /* 0x000fc40000010000 */
[----:B------:R-:W-:Y:S02]  /*52b0*/  FADD.FTZ R107, R108, R107 ;  /* 0x0000006b6c6b7221 */ /* 0x000fe40000010000 */
[----:B------:R-:W-:Y:S02]  /*52c0*/  FADD.FTZ R25, R25, R22 ;  /* 0x0000001619197221 */ /* 0x000fe40000010000 */
[----:B------:R-:W-:Y:S02]  /*52d0*/  FADD.FTZ R100, R100, R107 ;  /* 0x0000006b64647221 */ /* 0x000fe40000010000 */
[----:B------:R-:W-:Y:S02]  /*52e0*/  FADD.FTZ R25, R20, R25 ;  /* 0x0000001914197221 */ /* 0x000fe40000010000 */
[----:B------:R-:W-:Y:S01]  /*52f0*/  FADD.FTZ R87, R87, R100 ;  /* 0x0000006457577221 */ /* 0x000fe20000010000 */
[----:B-1----:R-:W-:Y:S01]  /*5300*/  F2FP.BF16.PACK_AB R7, R165, R34 ;  /* 0x00000022a507723e */ /* 0x002fe200000010ff */
[----:B------:R-:W-:-:S02]  /*5310*/  FADD.FTZ R36, R36, R25 ;  /* 0x0000001924247221 */ /* 0x000fc40000010000 */
[----:B------:R-:W-:Y:S02]  /*5320*/  FADD.FTZ R64, R64, R87 ;  /* 0x0000005740407221 */ /* 0x000fe40000010000 */
[----:B------:R-:W-:Y:S02]  /*5330*/  FADD.FTZ R36, R57, R36 ;  /* 0x0000002439247221 */ /* 0x000fe40000010000 */
[----:B------:R-:W-:Y:S01]  /*5340*/  FADD.FTZ R59, R59, R64 ;  /* 0x000000403b3b7221 */ /* 0x000fe20000010000 */
[----:B--2---:R-:W-:Y:S01]  /*5350*/  HMMA.16816.F32.BF16 R80, R4, R12, R80 ;  /* 0x0000000c0450723c */ /* 0x004fe20000041850 */
[----:B------:R-:W-:Y:S02]  /*5360*/  FADD.FTZ R99, R99, R36 ;  /* 0x0000002463637221 */ /* 0x000fe40000010000 */
[----:B------:R-:W-:Y:S02]  /*5370*/  FADD.FTZ R48, R48, R59 ;  /* 0x0000003b30307221 */ /* 0x000fe40000010000 */
[----:B------:R-:W-:-:S02]  /*5380*/  FADD.FTZ R106, R106, R99 ;  /* 0x000000636a6a7221 */ /* 0x000fc40000010000 */
[----:B------:R-:W-:Y:S01]  /*5390*/  FADD.FTZ R39, R39, R48 ;  /* 0x0000003027277221 */ /* 0x000fe20000010000 */
[C---:B------:R-:W-:Y:S01]  /*53a0*/  HMMA.16816.F32.BF16 R76, R4.reuse, R14, R76 ;  /* 0x0000000e044c723c */ /* 0x040fe2000004184c */
[----:B------:R-:W-:Y:S02]  /*53b0*/  FADD.FTZ R53, R53, R106 ;  /* 0x0000006a35357221 */ /* 0x000fe40000010000 */
[----:B------:R-:W-:Y:S02]  /*53c0*/  FADD.FTZ R34, R34, R39 ;  /* 0x0000002722227221 */ /* 0x000fe40000010000 */
[----:B------:R-:W-:Y:S02]  /*53d0*/  FADD.FTZ R164, R164, R53 ;  /* 0x00000035a4a47221 */ /* 0x000fe40000010000 */
[----:B------:R-:W-:Y:S01]  /*53e0*/  FADD.FTZ R165, R165, R34 ;  /* 0x00000022a5a57221 */ /* 0x000fe20000010000 */
[C---:B----4-:R-:W-:Y:S08]  /*53f0*/  HMMA.16816.F32.BF16 R72, R4.reuse, R8, R72 ;  /* 0x000000080448723c */ /* 0x050ff00000041848 */
        /* <DEDUP_REMOVED lines=64> */
.L_x_4717:
[----:B------:R-:W-:-:S04]  /*5800*/  LEA R6, -R21, RZ, 0x7 ;  /* 0x000000ff15067211 */ /* 0x000fc800078e39ff */
[----:B------:R-:W-:Y:S02]  /*5810*/  SHF.R.S32.HI R4, RZ, 0x1f, R6 ;  /* 0x0000001fff047819 */ /* 0x000fe40000011406 */
.L_x_4718:
[C---:B------:R-:W-:Y:S01]  /*5820*/  LEA R148, P0, R6.reuse, R148, 0x1 ;  /* 0x0000009406947211 */ /* 0x040fe200078008ff */
        /* <DEDUP_REMOVED lines=15> */
[C---:B------:R-:W-:Y:S01]  /*5920*/  ISETP.GE.AND P3, PT, R88.reuse, R44, PT ;  /* 0x0000002c5800720c */ /* 0x040fe20003f66270 */
[--C-:B------:R-:W-:Y:S01]  /*5930*/  IMAD.X R33, R25, 0x1, R4.reuse, P1 ;  /* 0x0000000119217824 */ /* 0x100fe200008e0604 */
[----:B------:R-:W-:Y:S01]  /*5940*/  ISETP.GE.AND P1, PT, R88, R43, PT ;  /* 0x0000002b5800720c */ /* 0x000fe20003f26270 */
[----:B------:R2:W-:Y:S02]  /*5950*/  LDGSTS.E.BYPASS.LTC128B.128 [R153+0x3800], [R24.64] ;  /* 0x0380000018997fae */ /* 0x0005e4000b901d4c */
[----:B------:R-:W-:Y:S02]  /*5960*/  IMAD.X R37, R33, 0x1, R4, P0 ;  /* 0x0000000121257824 */ /* 0x000fe400000e0604 */
[----:B------:R3:W-:Y:S04]  /*5970*/  LDGSTS.E.BYPASS.LTC128B.128 [R153+0x4000], [R32.64] ;  /* 0x0400000020997fae */ /* 0x0007e8000b901d4c */
[----:B------:R4:W-:Y:S04]  /*5980*/  LDGSTS.E.BYPASS.LTC128B.128 [R153+0x4800], [R36.64] ;  /* 0x0480000024997fae */ /* 0x0009e8000b901d4c */
[----:B------:R-:W-:Y:S04]  /*5990*/  LDSM.16.M88.4 R28, [R143] ;  /* 0x000000008f1c783b */ /* 0x000fe80000000200 */
[----:B------:R-:W5:Y:S04]  /*59a0*/  LDSM.16.M88.4 R12, [R141+0x1000] ;  /* 0x001000008d0c783b */ /* 0x000f680000000200 */
[----:B------:R-:W-:Y:S04]  /*59b0*/  LDSM.16.M88.4 R20, [R142] ;  /* 0x000000008e14783b */ /* 0x000fe80000000200 */
[----:B------:R-:W-:Y:S04]  /*59c0*/  LDSM.16.M88.4 R8, [R140] ;  /* 0x000000008c08783b */ /* 0x000fe80000000200 */
[----:B------:R-:W3:Y:S04]  /*59d0*/  LDSM.16.M88.4 R4, [R141+0x1400] ;  /* 0x001400008d04783b */ /* 0x000ee80000000200 */
[----:B--2---:R-:W2:Y:S04]  /*59e0*/  LDSM.16.M88.4 R24, [R137] ;  /* 0x000000008918783b */ /* 0x004ea80000000200 */
[----:B----4-:R-:W-:Y:S04]  /*59f0*/  LDSM.16.M88.4 R36, [R135] ;  /* 0x000000008724783b */ /* 0x010fe80000000200 */
[----:B------:R-:W0:Y:S01]  /*5a00*/  LDGDEPBAR ;  /* 0x00000000000079af */ /* 0x000e220000000000 */
[C---:B-----5:R-:W-:Y:S08]  /*5a10*/  HMMA.16816.F32.BF16 R16, R28.reuse, R12, RZ ;  /* 0x0000000c1c10723c */ /* 0x060ff000000418ff */
        /* <DEDUP_REMOVED lines=9> */
[----:B------:R2:W4:Y:S01]  /*5ab0*/  MUFU.TANH R54, R16 ;  /* 0x0000001000367308 */ /* 0x0005220000002400 */
[----:B------:R-:W-:Y:S02]  /*5ac0*/  FMUL.FTZ R57, R18, c[0x0][0x2ec] ;  /* 0x0000bb0012397a20 */ /* 0x000fe40000410000 */
[----:B------:R-:W-:Y:S02]  /*5ad0*/  FMUL.FTZ R55, R19, c[0x0][0x2ec] ;  /* 0x0000bb0013377a20 */ /* 0x000fe40000410000 */
[----:B------:R-:W-:Y:S02]  /*5ae0*/  FMUL.FTZ R12, R12, c[0x0][0x2ec] ;  /* 0x0000bb000c0c7a20 */ /* 0x000fe40000410000 */
[----:B------:R-:W-:Y:S01]  /*5af0*/  FMUL.FTZ R59, R13, c[0x0][0x2ec] ;  /* 0x0000bb000d3b7a20 */ /* 0x000fe20000410000 */
[----:B------:R-:W5:Y:S01]  /*5b00*/  MUFU.TANH R57, R57 ;  /* 0x0000003900397308 */ /* 0x000f620000002400 */
[----:B------:R-:W-:Y:S02]  /*5b10*/  FMUL.FTZ R49, R14, c[0x0][0x2ec] ;  /* 0x0000bb000e317a20 */ /* 0x000fe40000410000 */
[----:B------:R-:W-:Y:S01]  /*5b20*/  FMUL.FTZ R62, R15, c[0x0][0x2ec] ;  /* 0x0000bb000f3e7a20 */ /* 0x000fe20000410000 */
[----:B------:R-:W-:Y:S04]  /*5b30*/  HMMA.16816.F32.BF16 R4, R20, R26, R4 ;  /* 0x0000001a1404723c */ /* 0x000fe80000041804 */
[----:B------:R1:W-:Y:S01]  /*5b40*/  MUFU.TANH R47, R12 ;  /* 0x0000000c002f7308 */ /* 0x0003e20000002400 */
[----:B--2---:R-:W2:Y:S01]  /*5b50*/  LDSM.16.M88.4 R16, [R136] ;  /* 0x000000008810783b */ /* 0x004ea20000000200 */
[----:B----4-:R-:W-:-:S02]  /*5b60*/  FSEL R87, R54, -INF , !P3 ;  /* 0xff80000036577808 */ /* 0x010fc40005800000 */
[C---:B---3--:R-:W-:Y:S01]  /*5b70*/  HMMA.16816.F32.BF16 R24, R28.reuse, R8, RZ ;  /* 0x000000081c18723c */ /* 0x048fe200000418ff */
[----:B------:R-:W-:Y:S02]  /*5b80*/  FMUL.FTZ R33, R33, c[0x0][0x2ec] ;  /* 0x0000bb0021217a20 */ /* 0x000fe40000410000 */
[----:B------:R-:W-:Y:S01]  /*5b90*/  FMUL.FTZ R35, R35, c[0x0][0x2ec] ;  /* 0x0000bb0023237a20 */ /* 0x000fe20000410000 */
[----:B------:R-:W3:Y:S01]  /*5ba0*/  MUFU.TANH R46, R46 ;  /* 0x0000002e002e7308 */ /* 0x000ee20000002400 */
[----:B------:R-:W-:Y:S01]  /*5bb0*/  FMUL.FTZ R32, R32, c[0x0][0x2ec] ;  /* 0x0000bb0020207a20 */ /* 0x000fe20000410000 */
[----:B-----5:R-:W-:Y:S01]  /*5bc0*/  FSEL R85, R57, -INF , !P1 ;  /* 0xff80000039557808 */ /* 0x020fe20004800000 */
[----:B------:R-:W-:Y:S01]  /*5bd0*/  FMUL.FTZ R34, R34, c[0x0][0x2ec] ;  /* 0x0000bb0022227a20 */ /* 0x000fe20000410000 */
[----:B------:R-:W-:Y:S01]  /*5be0*/  HMMA.16816.F32.BF16 R8, R28, R10, RZ ;  /* 0x0000000a1c08723c */ /* 0x000fe200000418ff */
[----:B-1----:R-:W1:Y:S03]  /*5bf0*/  LDSM.16.M88.4 R12, [R141+0x1c00] ;  /* 0x001c00008d0c783b */ /* 0x002e660000000200 */
[----:B------:R-:W-:Y:S04]  /*5c00*/  MUFU.TANH R60, R33 ;  /* 0x00000021003c7308 */ /* 0x000fe80000002400 */
[----:B------:R-:W-:-:S02]  /*5c10*/  FMUL.FTZ R63, R5, c[0x0][0x2ec] ;  /* 0x0000bb00053f7a20 */ /* 0x000fc40000410000 */
[----:B------:R-:W-:Y:S02]  /*5c20*/  FMUL.FTZ R124, R7, c[0x0][0x2ec] ;  /* 0x0000bb00077c7a20 */ /* 0x000fe40000410000 */
[----:B------:R-:W-:Y:S01]  /*5c30*/  FMUL.FTZ R52, R4, c[0x0][0x2ec] ;  /* 0x0000bb0004347a20 */ /* 0x000fe20000410000 */
[----:B------:R-:W-:Y:S01]  /*5c40*/  MUFU.TANH R61, R35 ;  /* 0x00000023003d7308 */ /* 0x000fe20000002400 */
[----:B------:R-:W-:Y:S02]  /*5c50*/  FMUL.FTZ R53, R6, c[0x0][0x2ec] ;  /* 0x0000bb0006357a20 */ /* 0x000fe40000410000 */
[----:B------:R-:W4:Y:S05]  /*5c60*/  LDSM.16.M88.4 R4, [R141+0x2000] ;  /* 0x002000008d04783b */ /* 0x000f2a0000000200 */
[----:B------:R-:W-:Y:S01]  /*5c70*/  MUFU.TANH R50, R32 ;  /* 0x0000002000327308 */ /* 0x000fe20000002400 */
[C---:B--2---:R-:W-:Y:S07]  /*5c80*/  HMMA.16816.F32.BF16 R24, R20.reuse, R16, R24 ;  /* 0x000000101418723c */ /* 0x044fee0000041818 */
[----:B------:R4:W-:Y:S01]  /*5c90*/  MUFU.TANH R51, R34 ;  /* 0x0000002200337308 */ /* 0x0009e20000002400 */
[----:B------:R-:W-:Y:S07]  /*5ca0*/  HMMA.16816.F32.BF16 R8, R20, R18, R8 ;  /* 0x000000121408723c */ /* 0x000fee0000041808 */
[----:B------:R-:W2:Y:S01]  /*5cb0*/  MUFU.TANH R55, R55 ;  /* 0x0000003700377308 */ /* 0x000ea20000002400 */
[C---:B-1----:R-:W-:Y:S07]  /*5cc0*/  HMMA.16816.F32.BF16 R16, R28.reuse, R12, RZ ;  /* 0x0000000c1c10723c */ /* 0x042fee00000418ff */
[----:B------:R-:W1:Y:S01]  /*5cd0*/  MUFU.TANH R59, R59 ;  /* 0x0000003b003b7308 */ /* 0x000e620000002400 */
[----:B------:R-:W-:Y:S01]  /*5ce0*/  HMMA.16816.F32.BF16 R12, R28, R14, RZ ;  /* 0x0000000e1c0c723c */ /* 0x000fe200000418ff */
[----:B------:R-:W-:-:S06]  /*5cf0*/  FMUL.FTZ R25, R25, c[0x0][0x2ec] ;  /* 0x0000bb0019197a20 */ /* 0x000fcc0000410000 */
[----:B------:R-:W5:Y:S01]  /*5d00*/  MUFU.TANH R62, R62 ;  /* 0x0000003e003e7308 */ /* 0x000f620000002400 */
[----:B------:R-:W-:Y:S02]  /*5d10*/  FMUL.FTZ R120, R27, c[0x0][0x2ec] ;  /* 0x0000bb001b787a20 */ /* 0x000fe40000410000 */
[----:B------:R-:W-:Y:S02]  /*5d20*/  FMUL.FTZ R56, R24, c[0x0][0x2ec] ;  /* 0x0000bb0018387a20 */ /* 0x000fe40000410000 */
[----:B------:R-:W-:Y:S01]  /*5d30*/  FMUL.FTZ R58, R26, c[0x0][0x2ec] ;  /* 0x0000bb001a3a7a20 */ /* 0x000fe20000410000 */
[----:B----4-:R-:W-:Y:S01]  /*5d40*/  HMMA.16816.F32.BF16 R32, R28, R4, RZ ;  /* 0x000000041c20723c */ /* 0x010fe200000418ff */
[----:B------:R-:W-:Y:S01]  /*5d50*/  FMUL.FTZ R9, R9, c[0x0][0x2ec] ;  /* 0x0000bb0009097a20 */ /* 0x000fe20000410000 */
[----:B------:R4:W-:Y:S01]  /*5d60*/  MUFU.TANH R64, R25 ;  /* 0x0000001900407308 */ /* 0x0009e20000002400 */
[----:B------:R-:W-:-:S05]  /*5d70*/  FMUL.FTZ R11, R11, c[0x0][0x2ec] ;  /* 0x0000bb000b0b7a20 */ /* 0x000fca0000410000 */
[C---:B------:R-:W-:Y:S02]  /*5d80*/  HMMA.16816.F32.BF16 R16, R20.reuse, R36, R16 ;  /* 0x000000241410723c */ /* 0x040fe40000041810 */
[----:B------:R-:W-:Y:S05]  /*5d90*/  MUFU.TANH R65, R9 ;  /* 0x0000000900417308 */ /* 0x000fea0000002400 */
[----:B------:R-:W-:Y:S01]  /*5da0*/  FMUL.FTZ R36, R8, c[0x0][0x2ec] ;  /* 0x0000bb0008247a20 */ /* 0x000fe20000410000 */
[----:B------:R-:W-:Y:S01]  /*5db0*/  HMMA.16816.F32.BF16 R12, R20, R38, R12 ;  /* 0x00000026140c723c */ /* 0x000fe2000004180c */
[----:B------:R-:W-:Y:S01]  /*5dc0*/  FMUL.FTZ R37, R10, c[0x0][0x2ec] ;  /* 0x0000bb000a257a20 */ /* 0x000fe20000410000 */
[----:B------:R1:W-:Y:S01]  /*5dd0*/  MUFU.TANH R118, R11 ;  /* 0x0000000b00767308 */ /* 0x0003e20000002400 */
[----:B----4-:R-:W4:Y:S05]  /*5de0*/  LDSM.16.M88.4 R24, [R134] ;  /* 0x000000008618783b */ /* 0x010f2a0000000200 */
[----:B------:R-:W-:Y:S02]  /*5df0*/  HMMA.16816.F32.BF16 R4, R28, R6, RZ ;  /* 0x000000061c04723c */ /* 0x000fe400000418ff */
[----:B------:R-:W2:Y:S06]  /*5e00*/  MUFU.TANH R63, R63 ;  /* 0x0000003f003f7308 */ /* 0x000eac0000002400 */
[----:B------:R-:W-:Y:S01]  /*5e10*/  FMUL.FTZ R17, R17, c[0x0][0x2ec] ;  /* 0x0000bb0011117a20 */ /* 0x000fe20000410000 */
[----:B-1----:R-:W1:Y:S01]  /*5e20*/  LDSM.16.M88.4 R8, [R141+0x2400] ;  /* 0x002400008d08783b */ /* 0x002e620000000200 */
[----:B------:R-:W-:-:S02]  /*5e30*/  FMUL.FTZ R19, R19, c[0x0][0x2ec] ;  /* 0x0000bb0013137a20 */ /* 0x000fc40000410000 */
[----:B------:R-:W-:Y:S01]  /*5e40*/  MUFU.TANH R66, R17 ;  /* 0x0000001100427308 */ /* 0x000fe20000002400 */
[----:B------:R-:W-:Y:S02]  /*5e50*/  FMUL.FTZ R38, R16, c[0x0][0x2ec] ;  /* 0x0000bb0010267a20 */ /* 0x000fe40000410000 */
[----:B------:R-:W-:Y:S02]  /*5e60*/  FMUL.FTZ R126, R18, c[0x0][0x2ec] ;  /* 0x0000bb00127e7a20 */ /* 0x000fe40000410000 */
[----:B------:R-:W-:Y:S02]  /*5e70*/  FMUL.FTZ R13, R13, c[0x0][0x2ec] ;  /* 0x0000bb000d0d7a20 */ /* 0x000fe40000410000 */
[----:B------:R-:W-:Y:S01]  /*5e80*/  FMUL.FTZ R108, R15, c[0x0][0x2ec] ;  /* 0x0000bb000f6c7a20 */ /* 0x000fe20000410000 */
[----:B------:R2:W-:Y:S01]  /*5e90*/  MUFU.TANH R112, R19 ;  /* 0x0000001300707308 */ /* 0x0005e20000002400 */
[----:B------:R-:W-:Y:S02]  /*5ea0*/  FMUL.FTZ R39, R12, c[0x0][0x2ec] ;  /* 0x0000bb000c277a20 */ /* 0x000fe40000410000 */
[----:B------:R-:W-:-:S05]  /*5eb0*/  FMUL.FTZ R122, R14, c[0x0][0x2ec] ;  /* 0x0000bb000e7a7a20 */ /* 0x000fca0000410000 */
[----:B------:R1:W-:Y:S01]  /*5ec0*/  MUFU.TANH R90, R13 ;  /* 0x0000000d005a7308 */ /* 0x0003e20000002400 */
[C---:B----4-:R-:W-:Y:S01]  /*5ed0*/  HMMA.16816.F32.BF16 R32, R20.reuse, R24, R32 ;  /* 0x000000181420723c */ /* 0x050fe20000041820 */
[----:B--2---:R-:W2:Y:S06]  /*5ee0*/  LDSM.16.M88.4 R16, [R133] ;  /* 0x000000008510783b */ /* 0x004eac0000000200 */
[----:B------:R-:W4:Y:S01]  /*5ef0*/  MUFU.TANH R124, R124 ;  /* 0x0000007c007c7308 */ /* 0x000f220000002400 */
[----:B------:R-:W-:Y:S01]  /*5f00*/  HMMA.16816.F32.BF16 R4, R20, R26, R4 ;  /* 0x0000001a1404723c */ /* 0x000fe20000041804 */
[----:B------:R-:W3:Y:S06]  /*5f10*/  LDSM.16.M88.4 R24, [R141+0x2800] ;  /* 0x002800008d18783b */ /* 0x000eec0000000200 */
[----:B------:R-:W2:Y:S01]  /*5f20*/  MUFU.TANH R120, R120 ;  /* 0x0000007800787308 */ /* 0x000ea20000002400 */
[C---:B-1----:R-:W-:Y:S07]  /*5f30*/  HMMA.16816.F32.BF16 R12, R28.reuse, R8, RZ ;  /* 0x000000081c0c723c */ /* 0x042fee00000418ff */
[----:B------:R-:W1:Y:S01]  /*5f40*/  MUFU.TANH R108, R108 ;  /* 0x0000006c006c7308 */ /* 0x000e620000002400 */
[----:B------:R-:W-:Y:S01]  /*5f50*/  HMMA.16816.F32.BF16 R8, R28, R10, RZ ;  /* 0x0000000a1c08723c */ /* 0x000fe200000418ff */
[----:B------:R-:W-:-:S06]  /*5f60*/  FMUL.FTZ R33, R33, c[0x0][0x2ec] ;  /* 0x0000bb0021217a20 */ /* 0x000fcc0000410000 */
[----:B------:R-:W-:Y:S01]  /*5f70*/  MUFU.TANH R49, R49 ;  /* 0x0000003100317308 */ /* 0x000fe20000002400 */
[----:B------:R-:W-:Y:S02]  /*5f80*/  FMUL.FTZ R35, R35, c[0x0][0x2ec] ;  /* 0x0000bb0023237a20 */ /* 0x000fe40000410000 */
[----:B------:R-:W-:Y:S02]  /*5f90*/  FMUL.FTZ R67, R32, c[0x0][0x2ec] ;  /* 0x0000bb0020437a20 */ /* 0x000fe40000410000 */
[----:B------:R-:W-:Y:S02]  /*5fa0*/  FMUL.FTZ R116, R34, c[0x0][0x2ec] ;  /* 0x0000bb0022747a20 */ /* 0x000fe40000410000 */
[----:B------:R-:W-:Y:S01]  /*5fb0*/  FMUL.FTZ R92, R5, c[0x0][0x2ec] ;  /* 0x0000bb00055c7a20 */ /* 0x000fe20000410000 */
[----:B------:R-:W1:Y:S01]  /*5fc0*/  MUFU.TANH R109, R33 ;  /* 0x00000021006d7308 */ /* 0x000e620000002400 */
[----:B------:R-:W-:Y:S01]  /*5fd0*/  FMUL.FTZ R89, R4, c[0x0][0x2ec] ;  /* 0x0000bb0004597a20 */ /* 0x000fe20000410000 */
[C-C-:B------:R-:W-:Y:S01]  /*5fe0*/  LOP3.LUT R5, R84.reuse, 0x8, R45.reuse, 0xfe, !PT ;  /* 0x0000000854057812 */ /* 0x140fe200078efe2d */
[----:B------:R-:W-:Y:S01]  /*5ff0*/  FMUL.FTZ R7, R7, c[0x0][0x2ec] ;  /* 0x0000bb0007077a20 */ /* 0x000fe20000410000 */
[----:B------:R-:W-:Y:S01]  /*6000*/  LOP3.LUT R4, R84, 0x10, R45, 0xfe, !PT ;  /* 0x0000001054047812 */ /* 0x000fe200078efe2d */
[----:B------:R-:W-:Y:S01]  /*6010*/  FMUL.FTZ R114, R6, c[0x0][0x2ec] ;  /* 0x0000bb0006727a20 */ /* 0x000fe20000410000 */
[C---:B------:R-:W-:Y:S01]  /*6020*/  ISETP.GE.AND P0, PT, R5.reuse, R44, PT ;  /* 0x0000002c0500720c */ /* 0x040fe20003f06270 */
[----:B--2---:R-:W-:Y:S01]  /*6030*/  HMMA.16816.F32.BF16 R12, R20, R16, R12 ;  /* 0x00000010140c723c */ /* 0x004fe2000004180c */
[----:B------:R2:W1:Y:S01]  /*6040*/  MUFU.TANH R100, R35 ;  /* 0x0000002300647308 */ /* 0x0004620000002400 */
[----:B------:R-:W-:-:S02]  /*6050*/  ISETP.GE.AND P2, PT, R5, R43, PT ;  /* 0x0000002b0500720c */ /* 0x000fc40003f46270 */
[CC--:B------:R-:W-:Y:S02]  /*6060*/  ISETP.GE.AND P5, PT, R4.reuse, R44.reuse, PT ;  /* 0x0000002c0400720c */ /* 0x0c0fe40003fa6270 */
[-C--:B------:R-:W-:Y:S02]  /*6070*/  ISETP.GE.AND P4, PT, R4, R43.reuse, PT ;  /* 0x0000002b0400720c */ /* 0x080fe40003f86270 */
[C---:B------:R-:W-:Y:S01]  /*6080*/  IADD3 R16, R88.reuse, 0x1, RZ ;  /* 0x0000000158107810 */ /* 0x040fe20007ffe0ff */
[----:B------:R-:W-:Y:S01]  /*6090*/  HMMA.16816.F32.BF16 R8, R20, R18, R8 ;  /* 0x000000121408723c */ /* 0x000fe20000041808 */
[----:B------:R1:W-:Y:S01]  /*60a0*/  MUFU.TANH R94, R7 ;  /* 0x00000007005e7308 */ /* 0x0003e20000002400 */
[----:B------:R-:W-:Y:S02]  /*60b0*/  IADD3 R17, R88, 0x29, RZ ;  /* 0x0000002958117810 */ /* 0x000fe40007ffe0ff */
[C---:B------:R-:W-:Y:S02]  /*60c0*/  ISETP.GE.AND P3, PT, R16.reuse, R44, PT ;  /* 0x0000002c1000720c */ /* 0x040fe40003f66270 */
[----:B------:R-:W-:-:S02]  /*60d0*/  ISETP.GE.AND P1, PT, R16, R43, PT ;  /* 0x0000002b1000720c */ /* 0x000fc40003f26270 */
[----:B------:R-:W-:Y:S01]  /*60e0*/  IADD3 R16, R88, 0x9, RZ ;  /* 0x0000000958107810 */ /* 0x000fe20007ffe0ff */
[----:B--2---:R-:W2:Y:S01]  /*60f0*/  LDSM.16.M88.4 R32, [R132] ;  /* 0x000000008420783b */ /* 0x004ea20000000200 */
[----:B---3--:R-:W-:Y:S01]  /*6100*/  FSEL R91, R46, -INF , !P3 ;  /* 0xff8000002e5b7808 */ /* 0x008fe20005800000 */
[----:B------:R-:W3:Y:S01]  /*6110*/  MUFU.TANH R92, R92 ;  /* 0x0000005c005c7308 */ /* 0x000ee20000002400 */
[----:B------:R-:W-:Y:S02]  /*6120*/  FSEL R162, R55, -INF , !P1 ;  /* 0xff80000037a27808 */ /* 0x000fe40004800000 */
[CC--:B------:R-:W-:Y:S01]  /*6130*/  ISETP.GE.AND P3, PT, R16.reuse, R44.reuse, PT ;  /* 0x0000002c1000720c */ /* 0x0c0fe20003f66270 */
[----:B------:R-:W-:Y:S01]  /*6140*/  FMUL.FTZ R54, R13, c[0x0][0x2ec] ;  /* 0x0000bb000d367a20 */ /* 0x000fe20000410000 */
[-C--:B------:R-:W-:Y:S01]  /*6150*/  ISETP.GE.AND P1, PT, R16, R43.reuse, PT ;  /* 0x0000002b1000720c */ /* 0x080fe20003f26270 */
[----:B------:R-:W-:Y:S01]  /*6160*/  FMUL.FTZ R15, R15, c[0x0][0x2ec] ;  /* 0x0000bb000f0f7a20 */ /* 0x000fe20000410000 */
[----:B------:R-:W-:Y:S01]  /*6170*/  IADD3 R13, R88, 0x11, RZ ;  /* 0x00000011580d7810 */ /* 0x000fe20007ffe0ff */
[----:B------:R-:W-:Y:S01]  /*6180*/  FMUL.FTZ R12, R12, c[0x0][0x2ec] ;  /* 0x0000bb000c0c7a20 */ /* 0x000fe20000410000 */
[----:B------:R-:W-:Y:S01]  /*6190*/  FSEL R55, R59, -INF , !P3 ;  /* 0xff8000003b377808 */ /* 0x000fe20005800000 */
[----:B------:R-:W-:Y:S01]  /*61a0*/  MUFU.TANH R46, R15 ;  /* 0x0000000f002e7308 */ /* 0x000fe20000002400 */
[----:B-----5:R-:W-:Y:S01]  /*61b0*/  FSEL R98, R62, -INF , !P1 ;  /* 0xff8000003e627808 */ /* 0x020fe20004800000 */
[----:B------:R-:W-:Y:S01]  /*61c0*/  FMUL.FTZ R110, R14, c[0x0][0x2ec] ;  /* 0x0000bb000e6e7a20 */ /* 0x000fe20000410000 */
[CC--:B------:R-:W-:Y:S01]  /*61d0*/  ISETP.GE.AND P3, PT, R13.reuse, R44.reuse, PT ;  /* 0x0000002c0d00720c */ /* 0x0c0fe20003f66270 */
[C---:B-1----:R-:W-:Y:S01]  /*61e0*/  HMMA.16816.F32.BF16 R4, R28.reuse, R24, RZ ;  /* 0x000000181c04723c */ /* 0x042fe200000418ff */
[-C--:B------:R-:W-:Y:S01]  /*61f0*/  ISETP.GE.AND P1, PT, R13, R43.reuse, PT ;  /* 0x0000002b0d00720c */ /* 0x080fe20003f26270 */
[----:B------:R-:W-:Y:S01]  /*6200*/  FMUL.FTZ R59, R9, c[0x0][0x2ec] ;  /* 0x0000bb00093b7a20 */ /* 0x000fe20000410000 */
[----:B------:R-:W-:Y:S01]  /*6210*/  IADD3 R16, R88, 0x19, RZ ;  /* 0x0000001958107810 */ /* 0x000fe20007ffe0ff */
[----:B------:R1:W-:Y:S01]  /*6220*/  MUFU.TANH R57, R12 ;  /* 0x0000000c00397308 */ /* 0x0003e20000002400 */
[----:B------:R-:W-:Y:S01]  /*6230*/  FSEL R95, R60, -INF , !P3 ;  /* 0xff8000003c5f7808 */ /* 0x000fe20005800000 */
[----:B------:R-:W-:Y:S01]  /*6240*/  FMUL.FTZ R62, R11, c[0x0][0x2ec] ;  /* 0x0000bb000b3e7a20 */ /* 0x000fe20000410000 */
[----:B------:R-:W-:Y:S01]  /*6250*/  FSEL R130, R61, -INF , !P1 ;  /* 0xff8000003d827808 */ /* 0x000fe20004800000 */
[----:B------:R-:W-:Y:S01]  /*6260*/  HMMA.16816.F32.BF16 R24, R28, R26, RZ ;  /* 0x0000001a1c18723c */ /* 0x000fe200000418ff */
[----:B------:R-:W-:Y:S01]  /*6270*/  ISETP.GE.AND P3, PT, R16, R44, PT ;  /* 0x0000002c1000720c */ /* 0x000fe20003f66270 */
[----:B------:R-:W-:Y:S01]  /*6280*/  FMUL.FTZ R106, R10, c[0x0][0x2ec] ;  /* 0x0000bb000a6a7a20 */ /* 0x000fe20000410000 */
[----:B------:R-:W-:Y:S01]  /*6290*/  IADD3 R13, R88, 0x21, RZ ;  /* 0x00000021580d7810 */ /* 0x000fe20007ffe0ff */
[----:B------:R-:W5:Y:S01]  /*62a0*/  MUFU.TANH R54, R54 ;  /* 0x0000003600367308 */ /* 0x000f620000002400 */
[----:B------:R-:W-:Y:S01]  /*62b0*/  ISETP.GE.AND P1, PT, R16, R43, PT ;  /* 0x0000002b1000720c */ /* 0x000fe20003f26270 */
[----:B------:R-:W-:Y:S01]  /*62c0*/  FMUL.FTZ R8, R8, c[0x0][0x2ec] ;  /* 0x0000bb0008087a20 */ /* 0x000fe20000410000 */
[----:B------:R-:W-:-:S02]  /*62d0*/  FSEL R63, R63, -INF , !P3 ;  /* 0xff8000003f3f7808 */ /* 0x000fc40005800000 */
[----:B----4-:R-:W-:Y:S02]  /*62e0*/  FSEL R124, R124, -INF , !P1 ;  /* 0xff8000007c7c7808 */ /* 0x010fe40004800000 */
[CC--:B------:R-:W-:Y:S01]  /*62f0*/  ISETP.GE.AND P3, PT, R13.reuse, R44.reuse, PT ;  /* 0x0000002c0d00720c */ /* 0x0c0fe20003f66270 */
[----:B------:R-:W4:Y:S01]  /*6300*/  MUFU.TANH R59, R59 ;  /* 0x0000003b003b7308 */ /* 0x000f220000002400 */
[-C--:B------:R-:W-:Y:S02]  /*6310*/  ISETP.GE.AND P1, PT, R13, R43.reuse, PT ;  /* 0x0000002b0d00720c */ /* 0x080fe40003f26270 */
[----:B-1----:R-:W1:Y:S01]  /*6320*/  LDSM.16.M88.4 R12, [R141+0x2c00] ;  /* 0x002c00008d0c783b */ /* 0x002e620000000200 */
[----:B------:R-:W-:Y:S01]  /*6330*/  FSEL R9, R64, -INF , !P3 ;  /* 0xff80000040097808 */ /* 0x000fe20005800000 */
[----:B--2---:R-:W-:Y:S01]  /*6340*/  HMMA.16816.F32.BF16 R4, R20, R32, R4 ;  /* 0x000000201404723c */ /* 0x004fe20000041804 */
[----:B------:R-:W-:Y:S02]  /*6350*/  FSEL R120, R120, -INF , !P1 ;  /* 0xff80000078787808 */ /* 0x000fe40004800000 */
[C---:B------:R-:W-:Y:S01]  /*6360*/  ISETP.GE.AND P3, PT, R17.reuse, R44, PT ;  /* 0x0000002c1100720c */ /* 0x040fe20003f66270 */
[----:B------:R-:W2:Y:S01]  /*6370*/  MUFU.TANH R62, R62 ;  /* 0x0000003e003e7308 */ /* 0x000ea20000002400 */
[----:B------:R-:W-:-:S02]  /*6380*/  ISETP.GE.AND P1, PT, R17, R43, PT ;  /* 0x0000002b1100720c */ /* 0x000fc40003f26270 */
[----:B------:R-:W-:Y:S01]  /*6390*/  IADD3 R16, R88, 0x31, RZ ;  /* 0x0000003158107810 */ /* 0x000fe20007ffe0ff */
[----:B------:R-:W-:Y:S01]  /*63a0*/  HMMA.16816.F32.BF16 R24, R20, R34, R24 ;  /* 0x000000221418723c */ /* 0x000fe20000041818 */
[----:B------:R-:W-:Y:S02]  /*63b0*/  FSEL R99, R65, -INF , !P3 ;  /* 0xff80000041637808 */ /* 0x000fe40005800000 */
[----:B------:R-:W-:Y:S01]  /*63c0*/  FSEL R118, R118, -INF , !P1 ;  /* 0xff80000076767808 */ /* 0x000fe20004800000 */
[----:B------:R-:W-:Y:S01]  /*63d0*/  MUFU.TANH R52, R52 ;  /* 0x0000003400347308 */ /* 0x000fe20000002400 */
[C---:B------:R-:W-:Y:S02]  /*63e0*/  ISETP.GE.AND P3, PT, R16.reuse, R44, PT ;  /* 0x0000002c1000720c */ /* 0x040fe40003f66270 */
[----:B------:R-:W-:Y:S02]  /*63f0*/  ISETP.GE.AND P1, PT, R16, R43, PT ;  /* 0x0000002b1000720c */ /* 0x000fe40003f26270 */
[----:B------:R-:W-:-:S02]  /*6400*/  IADD3 R16, R88, 0x39, RZ ;  /* 0x0000003958107810 */ /* 0x000fc40007ffe0ff */
[----:B------:R-:W-:Y:S01]  /*6410*/  FSEL R107, R66, -INF , !P3 ;  /* 0xff800000426b7808 */ /* 0x000fe20005800000 */
[----:B------:R-:W-:Y:S01]  /*6420*/  MUFU.TANH R53, R53 ;  /* 0x0000003500357308 */ /* 0x000fe20000002400 */
[----:B------:R-:W-:Y:S02]  /*6430*/  FSEL R112, R112, -INF , !P1 ;  /* 0xff80000070707808 */ /* 0x000fe40004800000 */
[CC--:B------:R-:W-:Y:S01]  /*6440*/  ISETP.GE.AND P3, PT, R16.reuse, R44.reuse, PT ;  /* 0x0000002c1000720c */ /* 0x0c0fe20003f66270 */
[----:B------:R-:W-:Y:S01]  /*6450*/  FMUL.FTZ R5, R5, c[0x0][0x2ec] ;  /* 0x0000bb0005057a20 */ /* 0x000fe20000410000 */
[-C--:B------:R-:W-:Y:S01]  /*6460*/  ISETP.GE.AND P1, PT, R16, R43.reuse, PT ;  /* 0x0000002b1000720c */ /* 0x080fe20003f26270 */
[----:B------:R-:W-:Y:S01]  /*6470*/  FMUL.FTZ R60, R7, c[0x0][0x2ec] ;  /* 0x0000bb00073c7a20 */ /* 0x000fe20000410000 */
[----:B------:R-:W2:Y:S01]  /*6480*/  LDSM.16.M88.4 R16, [R86] ;  /* 0x000000005610783b */ /* 0x000ea20000000200 */
[----:B------:R-:W-:Y:S01]  /*6490*/  IADD3 R11, R88, 0x41, RZ ;  /* 0x00000041580b7810 */ /* 0x000fe20007ffe0ff */
[----:B------:R-:W-:Y:S01]  /*64a0*/  MUFU.TANH R56, R56 ;  /* 0x0000003800387308 */ /* 0x000fe20000002400 */
[----:B------:R-:W-:Y:S01]  /*64b0*/  FSEL R105, R90, -INF , !P3 ;  /* 0xff8000005a697808 */ /* 0x000fe20005800000 */
[----:B------:R-:W-:Y:S01]  /*64c0*/  FMUL.FTZ R4, R4, c[0x0][0x2ec] ;  /* 0x0000bb0004047a20 */ /* 0x000fe20000410000 */
[----:B------:R-:W-:Y:S01]  /*64d0*/  FSEL R108, R108, -INF , !P1 ;  /* 0xff8000006c6c7808 */ /* 0x000fe20004800000 */
[----:B------:R-:W-:Y:S01]  /*64e0*/  FMUL.FTZ R103, R25, c[0x0][0x2ec] ;  /* 0x0000bb0019677a20 */ /* 0x000fe20000410000 */
[----:B------:R-:W-:Y:S01]  /*64f0*/  ISETP.GE.AND P3, PT, R11, R44, PT ;  /* 0x0000002c0b00720c */ /* 0x000fe20003f66270 */
[----:B------:R-:W-:Y:S01]  /*6500*/  FMUL.FTZ R27, R27, c[0x0][0x2ec] ;  /* 0x0000bb001b1b7a20 */ /* 0x000fe20000410000 */
[----:B------:R-:W-:Y:S01]  /*6510*/  ISETP.GE.AND P1, PT, R11, R43, PT ;  /* 0x0000002b0b00720c */ /* 0x000fe20003f26270 */
[----:B------:R-:W2:Y:S01]  /*6520*/  MUFU.TANH R5, R5 ;  /* 0x0000000500057308 */ /* 0x000ea20000002400 */
[----:B-1----:R-:W-:Y:S01]  /*6530*/  HMMA.16816.F32.BF16 R32, R28, R12, RZ ;  /* 0x0000000c1c20723c */ /* 0x002fe200000418ff */
[----:B------:R-:W-:Y:S01]  /*6540*/  IADD3 R11, R88, 0x49, RZ ;  /* 0x00000049580b7810 */ /* 0x000fe20007ffe0ff */
[----:B------:R-:W-:Y:S01]  /*6550*/  FMUL.FTZ R96, R6, c[0x0][0x2ec] ;  /* 0x0000bb0006607a20 */ /* 0x000fe20000410000 */
[----:B------:R-:W-:Y:S01]  /*6560*/  FSEL R109, R109, -INF , !P3 ;  /* 0xff8000006d6d7808 */ /* 0x000fe20005800000 */
[----:B------:R-:W-:-:S04]  /*6570*/  DEPBAR.LE SB0, 0x0 ;  /* 0x000080000000791a */ /* 0x000fc80000000000 */
[----:B------:R-:W-:Y:S01]  /*6580*/  HMMA.16816.F32.BF16 R12, R28, R14, RZ ;  /* 0x0000000e1c0c723c */ /* 0x000fe200000418ff */
[----:B------:R-:W-:Y:S01]  /*6590*/  FSEL R100, R100, -INF , !P1 ;  /* 0xff80000064647808 */ /* 0x000fe20004800000 */
[----:B------:R-:W1:Y:S01]  /*65a0*/  MUFU.TANH R60, R60 ;  /* 0x0000003c003c7308 */ /* 0x000e620000002400 */
[C---:B------:R-:W-:Y:S02]  /*65b0*/  ISETP.GE.AND P3, PT, R11.reuse, R44, PT ;  /* 0x0000002c0b00720c */ /* 0x040fe40003f66270 */
[----:B------:R-:W-:Y:S02]  /*65c0*/  ISETP.GE.AND P1, PT, R11, R43, PT ;  /* 0x0000002b0b00720c */ /* 0x000fe40003f26270 */
[----:B------:R-:W-:Y:S02]  /*65d0*/  IADD3 R7, R88, 0x51, RZ ;  /* 0x0000005158077810 */ /* 0x000fe40007ffe0ff */
[----:B---3--:R-:W-:Y:S01]  /*65e0*/  FSEL R11, R92, -INF , !P3 ;  /* 0xff8000005c0b7808 */ /* 0x008fe20005800000 */
[----:B------:R-:W3:Y:S01]  /*65f0*/  MUFU.TANH R103, R103 ;  /* 0x0000006700677308 */ /* 0x000ee20000002400 */
[----:B------:R-:W-:-:S02]  /*6600*/  FSEL R94, R94, -INF , !P1 ;  /* 0xff8000005e5e7808 */ /* 0x000fc40004800000 */
[CC--:B------:R-:W-:Y:S02]  /*6610*/  ISETP.GE.AND P3, PT, R7.reuse, R44.reuse, PT ;  /* 0x0000002c0700720c */ /* 0x0c0fe40003f66270 */
[----:B------:R-:W-:Y:S02]  /*6620*/  ISETP.GE.AND P1, PT, R7, R43, PT ;  /* 0x0000002b0700720c */ /* 0x000fe40003f26270 */
[----:B------:R-:W-:Y:S01]  /*6630*/  IADD3 R7, R88, 0x59, RZ ;  /* 0x0000005958077810 */ /* 0x000fe20007ffe0ff */
[----:B------:R-:W1:Y:S01]  /*6640*/  MUFU.TANH R27, R27 ;  /* 0x0000001b001b7308 */ /* 0x000e620000002400 */
[----:B-----5:R-:W-:Y:S02]  /*6650*/  FSEL R25, R54, -INF , !P3 ;  /* 0xff80000036197808 */ /* 0x020fe40005800000 */
[----:B------:R-:W-:Y:S01]  /*6660*/  FSEL R66, R46, -INF , !P1 ;  /* 0xff8000002e427808 */ /* 0x000fe20004800000 */
[----:B--2---:R-:W-:Y:S01]  /*6670*/  HMMA.16816.F32.BF16 R32, R20, R16, R32 ;  /* 0x000000101420723c */ /* 0x004fe20000041820 */
[----:B------:R-:W-:-:S02]  /*6680*/  ISETP.GE.AND P3, PT, R7, R44, PT ;  /* 0x0000002c0700720c */ /* 0x000fc40003f66270 */
[-C--:B------:R-:W-:Y:S01]  /*6690*/  ISETP.GE.AND P1, PT, R7, R43.reuse, PT ;  /* 0x0000002b0700720c */ /* 0x080fe20003f26270 */
[----:B------:R-:W2:Y:S01]  /*66a0*/  MUFU.TANH R58, R58 ;  /* 0x0000003a003a7308 */ /* 0x000ea20000002400 */
[----:B------:R-:W-:Y:S02]  /*66b0*/  IADD3 R61, R88, 0x61, RZ ;  /* 0x00000061583d7810 */ /* 0x000fe40007ffe0ff */
[----:B----4-:R-:W-:Y:S01]  /*66c0*/  FSEL R7, R59, -INF , !P3 ;  /* 0xff8000003b077808 */ /* 0x010fe20005800000 */
[----:B------:R-:W-:Y:S01]  /*66d0*/  HMMA.16816.F32.BF16 R12, R20, R18, R12 ;  /* 0x00000012140c723c */ /* 0x000fe2000004180c */
[----:B------:R-:W-:Y:S02]  /*66e0*/  FSEL R62, R62, -INF , !P1 ;  /* 0xff8000003e3e7808 */ /* 0x000fe40004800000 */
[C---:B------:R-:W-:Y:S01]  /*66f0*/  ISETP.GE.AND P3, PT, R61.reuse, R44, PT ;  /* 0x0000002c3d00720c */ /* 0x040fe20003f66270 */
[----:B------:R-:W4:Y:S01]  /*6700*/  MUFU.TANH R36, R36 ;  /* 0x0000002400247308 */ /* 0x000f220000002400 */
[----:B------:R-:W-:-:S02]  /*6710*/  ISETP.GE.AND P1, PT, R61, R43, PT ;  /* 0x0000002b3d00720c */ /* 0x000fc40003f26270 */
[----:B------:R-:W-:Y:S01]  /*6720*/  IADD3 R28, R88, 0x69, RZ ;  /* 0x00000069581c7810 */ /* 0x000fe20007ffe0ff */
[----:B------:R-:W-:Y:S01]  /*6730*/  FMUL.FTZ R18, R26, c[0x0][0x2ec] ;  /* 0x0000bb001a127a20 */ /* 0x000fe20000410000 */
[----:B------:R-:W-:Y:S02]  /*6740*/  FSEL R5, R5, -INF , !P3 ;  /* 0xff80000005057808 */ /* 0x000fe40005800000 */
[----:B-1----:R-:W-:Y:S01]  /*6750*/  FSEL R54, R60, -INF , !P1 ;  /* 0xff8000003c367808 */ /* 0x002fe20004800000 */
[----:B------:R-:W-:Y:S01]  /*6760*/  MUFU.TANH R37, R37 ;  /* 0x0000002500257308 */ /* 0x000fe20000002400 */
[--C-:B------:R-:W-:Y:S02]  /*6770*/  LOP3.LUT R10, R84, 0x18, R45.reuse, 0xfe, !PT ;  /* 0x00000018540a7812 */ /* 0x100fe400078efe2d */
[CC--:B------:R-:W-:Y:S01]  /*6780*/  ISETP.GE.AND P3, PT, R28.reuse, R44.reuse, PT ;  /* 0x0000002c1c00720c */ /* 0x0c0fe20003f66270 */
[----:B------:R-:W-:Y:S01]  /*6790*/  FMUL.FTZ R33, R33, c[0x0][0x2ec] ;  /* 0x0000bb0021217a20 */ /* 0x000fe20000410000 */
[-C--:B------:R-:W-:Y:S01]  /*67a0*/  ISETP.GE.AND P1, PT, R28, R43.reuse, PT ;  /* 0x0000002b1c00720c */ /* 0x080fe20003f26270 */
[----:B------:R-:W-:Y:S01]  /*67b0*/  FMUL.FTZ R32, R32, c[0x0][0x2ec] ;  /* 0x0000bb0020207a20 */ /* 0x000fe20000410000 */
[--C-:B------:R-:W-:Y:S01]  /*67c0*/  LOP3.LUT R17, R84, 0x20, R45.reuse, 0xfe, !PT ;  /* 0x0000002054117812 */ /* 0x100fe200078efe2d */
[----:B------:R-:W-:Y:S01]  /*67d0*/  MUFU.TANH R39, R39 ;  /* 0x0000002700277308 */ /* 0x000fe20000002400 */
[----:B---3--:R-:W-:Y:S01]  /*67e0*/  FSEL R103, R103, -INF , !P3 ;  /* 0xff80000067677808 */ /* 0x008fe20005800000 */
[----:B------:R-:W-:Y:S01]  /*67f0*/  FMUL.FTZ R34, R34, c[0x0][0x2ec] ;  /* 0x0000bb0022227a20 */ /* 0x000fe20000410000 */
[----:B------:R-:W-:Y:S01]  /*6800*/  FSEL R46, R27, -INF , !P1 ;  /* 0xff8000001b2e7808 */ /* 0x000fe20004800000 */
[----:B------:R-:W-:Y:S01]  /*6810*/  FMUL.FTZ R59, R12, c[0x0][0x2ec] ;  /* 0x0000bb000c3b7a20 */ /* 0x000fe20000410000 */
[----:B------:R-:W-:Y:S01]  /*6820*/  LOP3.LUT R16, R84, 0x28, R45, 0xfe, !PT ;  /* 0x0000002854107812 */ /* 0x000fe200078efe2d */
[----:B------:R-:W-:Y:S01]  /*6830*/  FMUL.FTZ R12, R13, c[0x0][0x2ec] ;  /* 0x0000bb000d0c7a20 */ /* 0x000fe20000410000 */
[C---:B------:R-:W-:Y:S01]  /*6840*/  ISETP.GE.AND P3, PT, R10.reuse, R44, PT ;  /* 0x0000002c0a00720c */ /* 0x040fe20003f66270 */
[----:B------:R-:W1:Y:S01]  /*6850*/  MUFU.TANH R122, R122 ;  /* 0x0000007a007a7308 */ /* 0x000e620000002400 */
[----:B------:R-:W-:-:S02]  /*6860*/  ISETP.GE.AND P1, PT, R10, R43, PT ;  /* 0x0000002b0a00720c */ /* 0x000fc40003f26270 */
[----:B------:R-:W-:Y:S02]  /*6870*/  FSEL R47, R47, -INF , !P0 ;  /* 0xff8000002f2f7808 */ /* 0x000fe40004000000 */
[----:B------:R-:W-:Y:S02]  /*6880*/  FSEL R6, R49, -INF , !P2 ;  /* 0xff80000031067808 */ /* 0x000fe40005000000 */
[C---:B------:R-:W-:Y:S01]  /*6890*/  ISETP.GE.AND P0, PT, R17.reuse, R44, PT ;  /* 0x0000002c1100720c */ /* 0x040fe20003f06270 */
[----:B------:R-:W3:Y:S01]  /*68a0*/  MUFU.TANH R67, R67 ;  /* 0x0000004300437308 */ /* 0x000ee20000002400 */
[----:B------:R-:W-:Y:S02]  /*68b0*/  ISETP.GE.AND P2, PT, R17, R43, PT ;  /* 0x0000002b1100720c */ /* 0x000fe40003f46270 */
[----:B------:R-:W-:Y:S01]  /*68c0*/  FSEL R17, R50, -INF , !P5 ;  /* 0xff80000032117808 */ /* 0x000fe20006800000 */
[----:B------:R-:W-:Y:S01]  /*68d0*/  FMUL.FTZ R50, R35, c[0x0][0x2ec] ;  /* 0x0000bb0023327a20 */ /* 0x000fe20000410000 */
[----:B------:R-:W-:-:S02]  /*68e0*/  LOP3.LUT R19, R84, 0x30, R45, 0xfe, !PT ;  /* 0x0000003054137812 */ /* 0x000fc400078efe2d */
[-C--:B------:R-:W-:Y:S01]  /*68f0*/  ISETP.GE.AND P5, PT, R16, R44.reuse, PT ;  /* 0x0000002c1000720c */ /* 0x080fe20003fa6270 */
[----:B------:R-:W-:Y:S01]  /*6900*/  MUFU.TANH R116, R116 ;  /* 0x0000007400747308 */ /* 0x000fe20000002400 */
[C-C-:B------:R-:W-:Y:S02]  /*6910*/  LOP3.LUT R20, R84.reuse, 0x38, R45.reuse, 0xfe, !PT ;  /* 0x0000003854147812 */ /* 0x140fe400078efe2d */
[----:B------:R-:W-:Y:S02]  /*6920*/  LOP3.LUT R22, R84, 0x40, R45, 0xfe, !PT ;  /* 0x0000004054167812 */ /* 0x000fe400078efe2d */
[----:B------:R-:W-:Y:S02]  /*6930*/  FSEL R21, R52, -INF , !P3 ;  /* 0xff80000034157808 */ /* 0x000fe40005800000 */
[----:B------:R-:W-:Y:S01]  /*6940*/  ISETP.GE.AND P3, PT, R19, R44, PT ;  /* 0x0000002c1300720c */ /* 0x000fe20003f66270 */
[----:B------:R-:W5:Y:S01]  /*6950*/  MUFU.TANH R38, R38 ;  /* 0x0000002600267308 */ /* 0x000f620000002400 */
[----:B--2---:R-:W-:-:S02]  /*6960*/  FSEL R166, R58, -INF , !P2 ;  /* 0xff8000003aa67808 */ /* 0x004fc40005000000 */
[----:B----4-:R-:W-:Y:S02]  /*6970*/  FSEL R23, R36, -INF , !P5 ;  /* 0xff80000024177808 */ /* 0x010fe40006800000 */
[----:B------:R-:W-:Y:S02]  /*6980*/  ISETP.GE.AND P2, PT, R20, R43, PT ;  /* 0x0000002b1400720c */ /* 0x000fe40003f46270 */
[----:B------:R-:W-:Y:S01]  /*6990*/  ISETP.GE.AND P5, PT, R22, R44, PT ;  /* 0x0000002c1600720c */ /* 0x000fe20003fa6270 */
[----:B------:R-:W-:Y:S01]  /*69a0*/  MUFU.TANH R126, R126 ;  /* 0x0000007e007e7308 */ /* 0x000fe20000002400 */
[----:B------:R-:W-:Y:S02]  /*69b0*/  LOP3.LUT R26, R84, 0x50, R45, 0xfe, !PT ;  /* 0x00000050541a7812 */ /* 0x000fe400078efe2d */
[----:B-1----:R-:W-:Y:S02]  /*69c0*/  FSEL R122, R122, -INF , !P2 ;  /* 0xff8000007a7a7808 */ /* 0x002fe40005000000 */
[----:B---3--:R-:W-:-:S02]  /*69d0*/  FSEL R29, R67, -INF , !P5 ;  /* 0xff800000431d7808 */ /* 0x008fc40006800000 */
[----:B------:R-:W-:Y:S01]  /*69e0*/  ISETP.GE.AND P2, PT, R26, R43, PT ;  /* 0x0000002b1a00720c */ /* 0x000fe20003f46270 */
[----:B------:R-:W1:Y:S01]  /*69f0*/  MUFU.TANH R110, R110 ;  /* 0x0000006e006e7308 */ /* 0x000e620000002400 */
[----:B-----5:R-:W-:-:S07]  /*6a00*/  FSEL R27, R38, -INF , !P3 ;  /* 0xff800000261b7808 */ /* 0x020fce0005800000 */
[----:B------:R2:W-:Y:S08]  /*6a10*/  MUFU.TANH R10, R4 ;  /* 0x00000004000a7308 */ /* 0x0005f00000002400 */
[----:B------:R-:W3:Y:S01]  /*6a20*/  MUFU.TANH R89, R89 ;  /* 0x0000005900597308 */ /* 0x000ee20000002400 */
[----:B-1----:R-:W-:Y:S02]  /*6a30*/  FSEL R110, R110, -INF , !P2 ;  /* 0xff8000006e6e7808 */ /* 0x002fe40005000000 */
[----:B--2---:R-:W-:-:S05]  /*6a40*/  FSEL R4, R51, -INF , !P4 ;  /* 0xff80000033047808 */ /* 0x004fca0006000000 */
[----:B------:R-:W1:Y:S01]  /*6a50*/  MUFU.TANH R114, R114 ;  /* 0x0000007200727308 */ /* 0x000e620000002400 */
[-C--:B------:R-:W-:Y:S01]  /*6a60*/  ISETP.GE.AND P4, PT, R16, R43.reuse, PT ;  /* 0x0000002b1000720c */ /* 0x080fe20003f86270 */
[----:B------:R-:W-:Y:S01]  /*6a70*/  FMUL.FTZ R16, R24, c[0x0][0x2ec] ;  /* 0x0000bb0018107a20 */ /* 0x000fe20000410000 */
[----:B------:R-:W-:Y:S02]  /*6a80*/  FSEL R24, R53, -INF , !P1 ;  /* 0xff80000035187808 */ /* 0x000fe40004800000 */
[----:B------:R-:W-:Y:S02]  /*6a90*/  ISETP.GE.AND P1, PT, R19, R43, PT ;  /* 0x0000002b1300720c */ /* 0x000fe40003f26270 */
[----:B------:R-:W-:Y:S01]  /*6aa0*/  FSEL R19, R56, -INF , !P0 ;  /* 0xff80000038137808 */ /* 0x000fe20004000000 */
[----:B------:R-:W2:Y:S01]  /*6ab0*/  MUFU.TANH R8, R8 ;  /* 0x0000000800087308 */ /* 0x000ea20000002400 */
[----:B------:R-:W-:Y:S02]  /*6ac0*/  FSEL R128, R37, -INF , !P4 ;  /* 0xff80000025807808 */ /* 0x000fe40006000000 */
[----:B------:R-:W-:-:S02]  /*6ad0*/  ISETP.GE.AND P0, PT, R20, R44, PT ;  /* 0x0000002c1400720c */ /* 0x000fc40003f06270 */
[----:B------:R-:W-:Y:S02]  /*6ae0*/  ISETP.GE.AND P4, PT, R22, R43, PT ;  /* 0x0000002b1600720c */ /* 0x000fe40003f86270 */
[C-C-:B------:R-:W-:Y:S01]  /*6af0*/  LOP3.LUT R22, R84.reuse, 0x58, R45.reuse, 0xfe, !PT ;  /* 0x0000005854167812 */ /* 0x140fe200078efe2d */
[----:B------:R-:W4:Y:S01]  /*6b00*/  MUFU.TANH R106, R106 ;  /* 0x0000006a006a7308 */ /* 0x000f220000002400 */
[----:B------:R-:W-:Y:S02]  /*6b10*/  LOP3.LUT R20, R84, 0x48, R45, 0xfe, !PT ;  /* 0x0000004854147812 */ /* 0x000fe400078efe2d */
[----:B------:R-:W-:Y:S02]  /*6b20*/  FSEL R39, R39, -INF , !P0 ;  /* 0xff80000027277808 */ /* 0x000fe40004000000 */
[----:B------:R-:W-:Y:S02]  /*6b30*/  FSEL R116, R116, -INF , !P4 ;  /* 0xff80000074747808 */ /* 0x000fe40006000000 */
[-C--:B------:R-:W-:Y:S01]  /*6b40*/  ISETP.GE.AND P0, PT, R26, R44.reuse, PT ;  /* 0x0000002c1a00720c */ /* 0x080fe20003f06270 */
[----:B------:R-:W5:Y:S01]  /*6b50*/  MUFU.TANH R96, R96 ;  /* 0x0000006000607308 */ /* 0x000f620000002400 */
[----:B------:R-:W-:-:S02]  /*6b60*/  ISETP.GE.AND P5, PT, R22, R44, PT ;  /* 0x0000002c1600720c */ /* 0x000fc40003fa6270 */
[-C--:B------:R-:W-:Y:S02]  /*6b70*/  ISETP.GE.AND P4, PT, R22, R43.reuse, PT ;  /* 0x0000002b1600720c */ /* 0x080fe40003f86270 */
[----:B------:R-:W-:Y:S02]  /*6b80*/  ISETP.GE.AND P3, PT, R20, R44, PT ;  /* 0x0000002c1400720c */ /* 0x000fe40003f66270 */
[----:B------:R-:W-:Y:S01]  /*6b90*/  FSEL R126, R126, -INF , !P1 ;  /* 0xff8000007e7e7808 */ /* 0x000fe20004800000 */
[----:B------:R-:W4:Y:S01]  /*6ba0*/  MUFU.TANH R59, R59 ;  /* 0x0000003b003b7308 */ /* 0x000f220000002400 */
[--C-:B------:R-:W-:Y:S02]  /*6bb0*/  LOP3.LUT R22, R84, 0x68, R45.reuse, 0xfe, !PT ;  /* 0x0000006854167812 */ /* 0x100fe400078efe2d */
[----:B------:R-:W-:Y:S02]  /*6bc0*/  ISETP.GE.AND P1, PT, R20, R43, PT ;  /* 0x0000002b1400720c */ /* 0x000fe40003f26270 */
[----:B------:R-:W-:-:S02]  /*6bd0*/  LOP3.LUT R26, R84, 0x60, R45, 0xfe, !PT ;  /* 0x00000060541a7812 */ /* 0x000fc400078efe2d */
[----:B---3--:R-:W-:Y:S01]  /*6be0*/  FSEL R13, R89, -INF , !P3 ;  /* 0xff800000590d7808 */ /* 0x008fe20005800000 */
[----:B------:R3:W-:Y:S01]  /*6bf0*/  MUFU.TANH R20, R33 ;  /* 0x0000002100147308 */ /* 0x0007e20000002400 */
[-C--:B------:R-:W-:Y:S02]  /*6c00*/  ISETP.GE.AND P2, PT, R22, R43.reuse, PT ;  /* 0x0000002b1600720c */ /* 0x080fe40003f46270 */
[----:B------:R-:W-:Y:S02]  /*6c10*/  ISETP.GE.AND P3, PT, R26, R44, PT ;  /* 0x0000002c1a00720c */ /* 0x000fe40003f66270 */
[----:B-1----:R-:W-:Y:S02]  /*6c20*/  FSEL R114, R114, -INF , !P1 ;  /* 0xff80000072727808 */ /* 0x002fe40004800000 */
[----:B--2---:R-:W-:Y:S01]  /*6c30*/  FSEL R35, R8, -INF , !P5 ;  /* 0xff80000008237808 */ /* 0x004fe20006800000 */
[----:B------:R-:W1:Y:S01]  /*6c40*/  MUFU.TANH R16, R16 ;  /* 0x0000001000107308 */ /* 0x000e620000002400 */
[----:B------:R-:W-:Y:S01]  /*6c50*/  ISETP.GE.AND P1, PT, R26, R43, PT ;  /* 0x0000002b1a00720c */ /* 0x000fe20003f26270 */
[----:B------:R-:W-:Y:S01]  /*6c60*/  FMUL.FTZ R8, R15, c[0x0][0x2ec] ;  /* 0x0000bb000f087a20 */ /* 0x000fe20000410000 */
[----:B----4-:R-:W-:-:S02]  /*6c70*/  FSEL R106, R106, -INF , !P4 ;  /* 0xff8000006a6a7808 */ /* 0x010fc40006000000 */
[----:B------:R-:W-:Y:S02]  /*6c80*/  FSEL R31, R10, -INF , !P3 ;  /* 0xff8000000a1f7808 */ /* 0x000fe40005800000 */
[----:B-----5:R-:W-:Y:S01]  /*6c90*/  FSEL R96, R96, -INF , !P1 ;  /* 0xff80000060607808 */ /* 0x020fe20004800000 */
[----:B------:R-:W2:Y:S01]  /*6ca0*/  MUFU.TANH R18, R18 ;  /* 0x0000001200127308 */ /* 0x000ea20000002400 */
[----:B---3--:R-:W-:Y:S01]  /*6cb0*/  FSEL R33, R57, -INF , !P0 ;  /* 0xff80000039217808 */ /* 0x008fe20004000000 */
[----:B------:R-:W-:Y:S01]  /*6cc0*/  BAR.SYNC.DEFER_BLOCKING 0x0 ;  /* 0x0000000000007b1d */ /* 0x000fe20000010000 */
[-C--:B------:R-:W-:Y:S02]  /*6cd0*/  ISETP.GE.AND P0, PT, R22, R44.reuse, PT ;  /* 0x0000002c1600720c */ /* 0x080fe40003f06270 */
[C-C-:B------:R-:W-:Y:S02]  /*6ce0*/  LOP3.LUT R22, R84.reuse, 0x70, R45.reuse, 0xfe, !PT ;  /* 0x0000007054167812 */ /* 0x140fe400078efe2d */
[----:B------:R-:W-:Y:S01]  /*6cf0*/  LOP3.LUT R45, R84, 0x78, R45, 0xfe, !PT ;  /* 0x00000078542d7812 */ /* 0x000fe200078efe2d */
[----:B------:R-:W3:Y:S01]  /*6d00*/  MUFU.TANH R101, R32 ;  /* 0x0000002000657308 */ /* 0x000ee20000002400 */
[----:B------:R-:W-:-:S02]  /*6d10*/  ISETP.GE.AND P5, PT, R22, R44, PT ;  /* 0x0000002c1600720c */ /* 0x000fc40003fa6270 */
[-C--:B------:R-:W-:Y:S01]  /*6d20*/  ISETP.GE.AND P4, PT, R22, R43.reuse, PT ;  /* 0x0000002b1600720c */ /* 0x080fe20003f86270 */
[----:B------:R-:W-:Y:S01]  /*6d30*/  FMUL.FTZ R22, R14, c[0x0][0x2ec] ;  /* 0x0000bb000e167a20 */ /* 0x000fe20000410000 */
[C---:B------:R-:W-:Y:S02]  /*6d40*/  ISETP.GE.AND P3, PT, R45.reuse, R44, PT ;  /* 0x0000002c2d00720c */ /* 0x040fe40003f66270 */
[----:B------:R-:W-:Y:S01]  /*6d50*/  ISETP.GE.AND P1, PT, R45, R43, PT ;  /* 0x0000002b2d00720c */ /* 0x000fe20003f26270 */
[----:B------:R-:W4:Y:S01]  /*6d60*/  MUFU.TANH R12, R12 ;  /* 0x0000000c000c7308 */ /* 0x000f220000002400 */
[----:B------:R-:W-:Y:S02]  /*6d70*/  FSEL R59, R59, -INF , !P3 ;  /* 0xff8000003b3b7808 */ /* 0x000fe40005800000 */
[----:B------:R-:W-:Y:S02]  /*6d80*/  ISETP.GT.AND P3, PT, R151, R146, PT ;  /* 0x000000929700720c */ /* 0x000fe40003f64270 */
[----:B------:R-:W-:-:S02]  /*6d90*/  IADD3 R14, R88, 0x71, RZ ;  /* 0x00000071580e7810 */ /* 0x000fc40007ffe0ff */
[----:B-1----:R-:W-:Y:S01]  /*6da0*/  FSEL R67, R16, -INF , !P0 ;  /* 0xff80000010437808 */ /* 0x002fe20004000000 */
[----:B------:R-:W1:Y:S01]  /*6db0*/  MUFU.TANH R56, R34 ;  /* 0x0000002200387308 */ /* 0x000e620000002400 */
[----:B------:R-:W-:Y:S02]  /*6dc0*/  ISETP.GE.AND P0, PT, R14, R44, PT ;  /* 0x0000002c0e00720c */ /* 0x000fe40003f06270 */
[----:B------:R-:W-:Y:S02]  /*6dd0*/  IADD3 R10, R88, 0x79, RZ ;  /* 0x00000079580a7810 */ /* 0x000fe40007ffe0ff */
[----:B--2---:R-:W-:Y:S02]  /*6de0*/  FSEL R88, R18, -INF , !P2 ;  /* 0xff80000012587808 */ /* 0x004fe40005000000 */
[----:B---3--:R-:W-:Y:S01]  /*6df0*/  FSEL R101, R101, -INF , !P5 ;  /* 0xff80000065657808 */ /* 0x008fe20006800000 */
[----:B------:R-:W2:Y:S01]  /*6e00*/  MUFU.TANH R50, R50 ;  /* 0x0000003200327308 */ /* 0x000ea20000002400 */
[----:B------:R-:W-:-:S02]  /*6e10*/  FSEL R89, R20, -INF , !P0 ;  /* 0xff80000014597808 */ /* 0x000fc40004000000 */
[-C--:B------:R-:W-:Y:S02]  /*6e20*/  ISETP.GE.AND P2, PT, R14, R43.reuse, PT ;  /* 0x0000002b0e00720c */ /* 0x080fe40003f46270 */
[C---:B------:R-:W-:Y:S02]  /*6e30*/  ISETP.GE.AND P5, PT, R10.reuse, R44, PT ;  /* 0x0000002c0a00720c */ /* 0x040fe40003fa6270 */
[----:B------:R-:W-:Y:S01]  /*6e40*/  ISETP.GE.AND P0, PT, R10, R43, PT ;  /* 0x0000002b0a00720c */ /* 0x000fe20003f06270 */
[----:B------:R-:W3:Y:S01]  /*6e50*/  MUFU.TANH R45, R22 ;  /* 0x00000016002d7308 */ /* 0x000ee20000002400 */
[----:B----4-:R-:W-:Y:S02]  /*6e60*/  FSEL R57, R12, -INF , !P5 ;  /* 0xff8000000c397808 */ /* 0x010fe40006800000 */
[----:B-1----:R-:W-:-:S05]  /*6e70*/  FSEL R56, R56, -INF , !P4 ;  /* 0xff80000038387808 */ /* 0x002fca0006000000 */
[----:B------:R-:W1:Y:S01]  /*6e80*/  MUFU.TANH R8, R8 ;  /* 0x0000000800087308 */ /* 0x000e620000002400 */
[----:B--2---:R-:W-:Y:S02]  /*6e90*/  FSEL R50, R50, -INF , !P2 ;  /* 0xff80000032327808 */ /* 0x004fe40005000000 */
[----:B---3--:R-:W-:Y:S02]  /*6ea0*/  FSEL R45, R45, -INF , !P1 ;  /* 0xff8000002d2d7808 */ /* 0x008fe40004800000 */
[----:B-1----:R-:W-:Y:S01]  /*6eb0*/  FSEL R44, R8, -INF , !P0 ;  /* 0xff800000082c7808 */ /* 0x002fe20004000000 */
        /* <DEDUP_REMOVED lines=58> */
.L_x_4720:
[----:B------:R-:W-:-:S04]  /*7260*/  LEA R36, -R3, RZ, 0x7 ;  /* 0x000000ff03247211 */ /* 0x000fc800078e39ff */
[----:B------:R-:W-:Y:S02]  /*7270*/  SHF.R.S32.HI R8, RZ, 0x1f, R36 ;  /* 0x0000001fff087819 */ /* 0x000fe40000011424 */
.L_x_4721:
        /* <DEDUP_REMOVED lines=20> */
.L_x_4719:
        /* <DEDUP_REMOVED lines=74> */
[--C-:B------:R-:W-:Y:S02]  /*7860*/  FFMA.FTZ R52, R39, c[0x0][0x23c], -R64.reuse ;  /* 0x00008f0027347a23 */ /* 0x100fe40000010840 */
[--C-:B------:R-:W-:Y:S01]  /*7870*/  FFMA.FTZ R36, R7, c[0x0][0x23c], -R64.reuse ;  /* 0x00008f0007247a23 */ /* 0x100fe20000010840 */
[----:B------:R-:W-:Y:S01]  /*7880*/  FSEL R7, R40, RZ, P1 ;  /* 0x000000ff28077208 */ /* 0x000fe20000800000 */
[--C-:B------:R-:W-:Y:S02]  /*7890*/  FFMA.FTZ R104, R47, c[0x0][0x23c], -R64.reuse ;  /* 0x00008f002f687a23 */ /* 0x100fe40000010840 */
[----:B------:R-:W-:Y:S01]  /*78a0*/  FFMA.FTZ R92, R17, c[0x0][0x23c], -R64 ;  /* 0x00008f00115c7a23 */ /* 0x000fe20000010840 */
[----:B------:R-:W-:Y:S01]  /*78b0*/  MUFU.EX2 R52, R52 ;  /* 0x0000003400347308 */ /* 0x000fe20000000800 */
[----:B------:R-:W-:-:S02]  /*78c0*/  FADD.FTZ R2, R2, -R7 ;  /* 0x8000000702027221 */ /* 0x000fc40000010000 */
[--C-:B------:R-:W-:Y:S02]  /*78d0*/  FFMA.FTZ R84, R19, c[0x0][0x23c], -R64.reuse ;  /* 0x00008f0013547a23 */ /* 0x100fe40000010840 */
[----:B------:R-:W2:Y:S01]  /*78e0*/  LDSM.16.MT88.4 R16, [R139+0x3000] ;  /* 0x003000008b10783b */ /* 0x000ea20000004200 */
[--C-:B------:R-:W-:Y:S02]  /*78f0*/  FFMA.FTZ R97, R87, c[0x0][0x23c], -R64.reuse ;  /* 0x00008f0057617a23 */ /* 0x100fe40000010840 */
[--C-:B------:R-:W-:Y:S01]  /*7900*/  FFMA.FTZ R87, R55, c[0x0][0x23c], -R64.reuse ;  /* 0x00008f0037577a23 */ /* 0x100fe20000010840 */
[----:B------:R-:W-:Y:S01]  /*7910*/  MUFU.EX2 R104, R104 ;  /* 0x0000006800687308 */ /* 0x000fe20000000800 */
[--C-:B------:R-:W-:Y:S02]  /*7920*/  FFMA.FTZ R55, R99, c[0x0][0x23c], -R64.reuse ;  /* 0x00008f0063377a23 */ /* 0x100fe40000010840 */
[--C-:B------:R-:W-:Y:S02]  /*7930*/  FFMA.FTZ R65, R95, c[0x0][0x23c], -R64.reuse ;  /* 0x00008f005f417a23 */ /* 0x100fe40000010840 */
[----:B------:R-:W-:Y:S01]  /*7940*/  FMUL.FTZ R99, R2, c[0x0][0x23c] ;  /* 0x00008f0002637a20 */ /* 0x000fe20000410000 */
[----:B-1----:R-:W-:Y:S01]  /*7950*/  FMNMX.FTZ R39, R3, R8, !PT ;  /* 0x0000000803277209 */ /* 0x002fe20007810000 */
[--C-:B------:R-:W-:Y:S01]  /*7960*/  FFMA.FTZ R93, R91, c[0x0][0x23c], -R64.reuse ;  /* 0x00008f005b5d7a23 */ /* 0x100fe20000010840 */
[----:B------:R-:W-:Y:S01]  /*7970*/  MUFU.EX2 R97, R97 ;  /* 0x0000006100617308 */ /* 0x000fe20000000800 */
[----:B------:R-:W-:Y:S01]  /*7980*/  FFMA.FTZ R90, R21, c[0x0][0x23c], -R64 ;  /* 0x00008f00155a7a23 */ /* 0x000fe20000010840 */
[C---:B------:R-:W-:Y:S01]  /*7990*/  FSETP.NEU.FTZ.AND P0, PT, R39.reuse, -INF , PT ;  /* 0xff8000002700780b */ /* 0x040fe20003f1d000 */
[----:B------:R-:W-:-:S02]  /*79a0*/  FMUL.FTZ R47, R39, c[0x0][0x23c] ;  /* 0x00008f00272f7a20 */ /* 0x000fc40000410000 */
[--C-:B------:R-:W-:Y:S01]  /*79b0*/  FFMA.FTZ R60, R23, c[0x0][0x23c], -R64.reuse ;  /* 0x00008f00173c7a23 */ /* 0x100fe20000010840 */
[----:B------:R-:W-:Y:S01]  /*79c0*/  FSEL R7, R39, RZ, P0 ;  /* 0x000000ff27077208 */ /* 0x000fe20000000000 */
[----:B------:R-:W-:Y:S01]  /*79d0*/  LDSM.16.MT88.4 R20, [R139+0x3400] ;  /* 0x003400008b14783b */ /* 0x000fe20000004200 */
[----:B------:R-:W-:Y:S01]  /*79e0*/  FSEL R47, R47, RZ, P0 ;  /* 0x000000ff2f2f7208 */ /* 0x000fe20000000000 */
[----:B------:R-:W1:Y:S01]  /*79f0*/  MUFU.EX2 R93, R93 ;  /* 0x0000005d005d7308 */ /* 0x000e620000000800 */
[----:B------:R-:W-:Y:S02]  /*7a00*/  FFMA.FTZ R61, R9, c[0x0][0x23c], -R64 ;  /* 0x00008f00093d7a23 */ /* 0x000fe40000010840 */
[----:B------:R-:W-:Y:S02]  /*7a10*/  FADD.FTZ R7, R0, -R7 ;  /* 0x8000000700077221 */ /* 0x000fe40000010000 */
[--C-:B------:R-:W-:Y:S02]  /*7a20*/  FFMA.FTZ R102, R85, c[0x0][0x23c], -R47.reuse ;  /* 0x00008f0055667a23 */ /* 0x100fe4000001082f */
[----:B------:R-:W-:Y:S01]  /*7a30*/  FFMA.FTZ R85, R6, c[0x0][0x23c], -R47 ;  /* 0x00008f0006557a23 */ /* 0x000fe2000001082f */
[----:B------:R-:W3:Y:S01]  /*7a40*/  MUFU.EX2 R87, R87 ;  /* 0x0000005700577308 */ /* 0x000ee20000000800 */
[----:B------:R-:W-:-:S02]  /*7a50*/  FMUL.FTZ R95, R7, c[0x0][0x23c] ;  /* 0x00008f00075f7a20 */ /* 0x000fc40000410000 */
[--C-:B------:R-:W-:Y:S02]  /*7a60*/  FFMA.FTZ R0, R5, c[0x0][0x23c], -R64.reuse ;  /* 0x00008f0005007a23 */ /* 0x100fe40000010840 */
[--C-:B------:R-:W-:Y:S02]  /*7a70*/  FFMA.FTZ R2, R4, c[0x0][0x23c], -R47.reuse ;  /* 0x00008f0004027a23 */ /* 0x100fe4000001082f */
[----:B------:R-:W4:Y:S01]  /*7a80*/  LDSM.16.MT88.4 R4, [R138+0x3000] ;  /* 0x003000008a04783b */ /* 0x000f220000004200 */
[--C-:B------:R-:W-:Y:S01]  /*7a90*/  FFMA.FTZ R91, R162, c[0x0][0x23c], -R47.reuse ;  /* 0x00008f00a25b7a23 */ /* 0x100fe2000001082f */
[----:B------:R-:W-:Y:S01]  /*7aa0*/  MUFU.EX2 R102, R102 ;  /* 0x0000006600667308 */ /* 0x000fe20000000800 */
[----:B------:R-:W-:Y:S01]  /*7ab0*/  FFMA.FTZ R98, R98, c[0x0][0x23c], -R47 ;  /* 0x00008f0062627a23 */ /* 0x000fe2000001082f */
[----:B-1----:R-:W-:Y:S01]  /*7ac0*/  F2FP.BF16.PACK_AB R8, R93, R97 ;  /* 0x000000615d08723e */ /* 0x002fe200000010ff */
[--C-:B------:R-:W-:Y:S02]  /*7ad0*/  FFMA.FTZ R43, R13, c[0x0][0x23c], -R64.reuse ;  /* 0x00008f000d2b7a23 */ /* 0x100fe40000010840 */
[----:B------:R-:W-:Y:S01]  /*7ae0*/  FFMA.FTZ R42, R11, c[0x0][0x23c], -R64 ;  /* 0x00008f000b2a7a23 */ /* 0x000fe20000010840 */
[----:B---3--:R-:W-:-:S02]  /*7af0*/  F2FP.BF16.PACK_AB R10, R87, R104 ;  /* 0x00000068570a723e */ /* 0x008fc400000010ff */
[----:B------:R-:W1:Y:S01]  /*7b00*/  MUFU.EX2 R91, R91 ;  /* 0x0000005b005b7308 */ /* 0x000e620000000800 */
[--C-:B------:R-:W-:Y:S02]  /*7b10*/  FFMA.FTZ R49, R29, c[0x0][0x23c], -R64.reuse ;  /* 0x00008f001d317a23 */ /* 0x100fe40000010840 */
[--C-:B------:R-:W-:Y:S02]  /*7b20*/  FFMA.FTZ R63, R63, c[0x0][0x23c], -R64.reuse ;  /* 0x00008f003f3f7a23 */ /* 0x100fe40000010840 */
[----:B------:R-:W-:Y:S02]  /*7b30*/  FFMA.FTZ R32, R24, c[0x0][0x23c], -R47 ;  /* 0x00008f0018207a23 */ /* 0x000fe4000001082f */
[--C-:B------:R-:W-:Y:S01]  /*7b40*/  FFMA.FTZ R58, R27, c[0x0][0x23c], -R64.reuse ;  /* 0x00008f001b3a7a23 */ /* 0x100fe20000010840 */
[----:B------:R-:W-:Y:S01]  /*7b50*/  MUFU.EX2 R85, R85 ;  /* 0x0000005500557308 */ /* 0x000fe20000000800 */
[--C-:B------:R-:W-:Y:S02]  /*7b60*/  FFMA.FTZ R38, R25, c[0x0][0x23c], -R64.reuse ;  /* 0x00008f0019267a23 */ /* 0x100fe40000010840 */
[--C-:B------:R-:W-:Y:S01]  /*7b70*/  FFMA.FTZ R3, R31, c[0x0][0x23c], -R64.reuse ;  /* 0x00008f001f037a23 */ /* 0x100fe20000010840 */
[----:B------:R-:W3:Y:S01]  /*7b80*/  LDSM.16.MT88.4 R24, [R138+0x3400] ;  /* 0x003400008a18783b */ /* 0x000ee20000004200 */
[----:B------:R-:W-:-:S02]  /*7b90*/  FFMA.FTZ R41, R33, c[0x0][0x23c], -R64 ;  /* 0x00008f0021297a23 */ /* 0x000fc40000010840 */
[--C-:B------:R-:W-:Y:S01]  /*7ba0*/  FFMA.FTZ R37, R35, c[0x0][0x23c], -R64.reuse ;  /* 0x00008f0023257a23 */ /* 0x100fe20000010840 */
[----:B------:R-:W5:Y:S01]  /*7bb0*/  MUFU.EX2 R98, R98 ;  /* 0x0000006200627308 */ /* 0x000f620000000800 */
[----:B-1----:R-:W-:Y:S01]  /*7bc0*/  F2FP.BF16.PACK_AB R9, R91, R102 ;  /* 0x000000665b09723e */ /* 0x002fe200000010ff */
[----:B------:R-:W-:Y:S02]  /*7bd0*/  FFMA.FTZ R166, R166, c[0x0][0x23c], -R47 ;  /* 0x00008f00a6a67a23 */ /* 0x000fe4000001082f */
[--C-:B------:R-:W-:Y:S02]  /*7be0*/  FFMA.FTZ R53, R107, c[0x0][0x23c], -R64.reuse ;  /* 0x00008f006b357a23 */ /* 0x100fe40000010840 */
[--C-:B------:R-:W-:Y:S02]  /*7bf0*/  FFMA.FTZ R51, R105, c[0x0][0x23c], -R64.reuse ;  /* 0x00008f0069337a23 */ /* 0x100fe40000010840 */
[----:B------:R-:W1:Y:S01]  /*7c00*/  MUFU.EX2 R99, R99 ;  /* 0x0000006300637308 */ /* 0x000e620000000800 */
[----:B------:R-:W-:-:S02]  /*7c10*/  FFMA.FTZ R48, R109, c[0x0][0x23c], -R64 ;  /* 0x00008f006d307a23 */ /* 0x000fc40000010840 */
[--C-:B------:R-:W-:Y:S02]  /*7c20*/  FFMA.FTZ R105, R94, c[0x0][0x23c], -R47.reuse ;  /* 0x00008f005e697a23 */ /* 0x100fe4000001082f */
[--C-:B------:R-:W-:Y:S02]  /*7c30*/  FFMA.FTZ R94, R101, c[0x0][0x23c], -R64.reuse ;  /* 0x00008f00655e7a23 */ /* 0x100fe40000010840 */
[--C-:B------:R-:W-:Y:S01]  /*7c40*/  FFMA.FTZ R101, R66, c[0x0][0x23c], -R47.reuse ;  /* 0x00008f0042657a23 */ /* 0x100fe2000001082f */
[----:B------:R-:W2:Y:S01]  /*7c50*/  MUFU.EX2 R95, R95 ;  /* 0x0000005f005f7308 */ /* 0x000ea20000000800 */
[----:B-----5:R-:W-:Y:S01]  /*7c60*/  F2FP.BF16.PACK_AB R11, R98, R85 ;  /* 0x00000055620b723e */ /* 0x020fe200000010ff */
[--C-:B------:R-:W-:Y:S02]  /*7c70*/  FFMA.FTZ R66, R106, c[0x0][0x23c], -R47.reuse ;  /* 0x00008f006a427a23 */ /* 0x100fe4000001082f */
[----:B------:R-:W-:Y:S02]  /*7c80*/  FFMA.FTZ R107, R62, c[0x0][0x23c], -R47 ;  /* 0x00008f003e6b7a23 */ /* 0x000fe4000001082f */
[----:B------:R-:W-:-:S02]  /*7c90*/  FFMA.FTZ R67, R67, c[0x0][0x23c], -R64 ;  /* 0x00008f0043437a23 */ /* 0x000fc40000010840 */
[-C--:B-1----:R-:W-:Y:S01]  /*7ca0*/  FMUL.FTZ R12, R80, R99.reuse ;  /* 0x00000063500c7220 */ /* 0x082fe20000410000 */
[----:B------:R-:W-:Y:S01]  /*7cb0*/  MUFU.EX2 R92, R92 ;  /* 0x0000005c005c7308 */ /* 0x000fe20000000800 */
[-C--:B------:R-:W-:Y:S02]  /*7cc0*/  FMUL.FTZ R13, R81, R99.reuse ;  /* 0x00000063510d7220 */ /* 0x080fe40000410000 */
[-C--:B------:R-:W-:Y:S02]  /*7cd0*/  FMUL.FTZ R76, R76, R99.reuse ;  /* 0x000000634c4c7220 */ /* 0x080fe40000410000 */
[----:B------:R-:W-:Y:S02]  /*7ce0*/  FMUL.FTZ R77, R77, R99 ;  /* 0x000000634d4d7220 */ /* 0x000fe40000410000 */
[-C--:B--2---:R-:W-:Y:S01]  /*7cf0*/  FMUL.FTZ R14, R82, R95.reuse ;  /* 0x0000005f520e7220 */ /* 0x084fe20000410000 */
[----:B------:R-:W-:Y:S01]  /*7d00*/  MUFU.EX2 R65, R65 ;  /* 0x0000004100417308 */ /* 0x000fe20000000800 */
[----:B------:R-:W-:-:S02]  /*7d10*/  FMUL.FTZ R15, R83, R95 ;  /* 0x0000005f530f7220 */ /* 0x000fc40000410000 */
[-C--:B------:R-:W-:Y:S02]  /*7d20*/  FMUL.FTZ R78, R78, R95.reuse ;  /* 0x0000005f4e4e7220 */ /* 0x080fe40000410000 */
[----:B------:R-:W-:Y:S02]  /*7d30*/  FMUL.FTZ R79, R79, R95 ;  /* 0x0000005f4f4f7220 */ /* 0x000fe40000410000 */
[-C--:B------:R-:W-:Y:S01]  /*7d40*/  FMUL.FTZ R29, R73, R99.reuse ;  /* 0x00000063491d7220 */ /* 0x080fe20000410000 */
[----:B------:R-:W-:Y:S01]  /*7d50*/  HMMA.16816.F32.BF16 R12, R8, R16, R12 ;  /* 0x00000010080c723c */ /* 0x000fe2000004180c */
[--C-:B------:R-:W-:Y:S01]  /*7d60*/  FFMA.FTZ R81, R130, c[0x0][0x23c], -R47.reuse ;  /* 0x00008f0082517a23 */ /* 0x100fe2000001082f */
[----:B------:R-:W-:Y:S01]  /*7d70*/  MUFU.EX2 R90, R90 ;  /* 0x0000005a005a7308 */ /* 0x000fe20000000800 */
[----:B------:R-:W-:Y:S02]  /*7d80*/  FFMA.FTZ R73, R124, c[0x0][0x23c], -R47 ;  /* 0x00008f007c497a23 */ /* 0x000fe4000001082f */
[----:B------:R-:W-:-:S02]  /*7d90*/  FMUL.FTZ R28, R72, R99 ;  /* 0x00000063481c7220 */ /* 0x000fc40000410000 */
[-C--:B------:R-:W-:Y:S01]  /*7da0*/  FMUL.FTZ R30, R74, R95.reuse ;  /* 0x0000005f4a1e7220 */ /* 0x080fe20000410000 */
[C---:B------:R-:W-:Y:S01]  /*7db0*/  HMMA.16816.F32.BF16 R16, R8.reuse, R18, R76 ;  /* 0x000000120810723c */ /* 0x040fe2000004184c */
[----:B------:R-:W-:Y:S01]  /*7dc0*/  FMUL.FTZ R31, R75, R95 ;  /* 0x0000005f4b1f7220 */ /* 0x000fe20000410000 */
[----:B------:R-:W1:Y:S01]  /*7dd0*/  MUFU.EX2 R63, R63 ;  /* 0x0000003f003f7308 */ /* 0x000e620000000800 */
[-C--:B------:R-:W-:Y:S02]  /*7de0*/  FMUL.FTZ R68, R68, R99.reuse ;  /* 0x0000006344447220 */ /* 0x080fe40000410000 */
[----:B------:R-:W-:Y:S02]  /*7df0*/  FMUL.FTZ R69, R69, R99 ;  /* 0x0000006345457220 */ /* 0x000fe40000410000 */
[-C--:B------:R-:W-:Y:S01]  /*7e00*/  FMUL.FTZ R70, R70, R95.reuse ;  /* 0x0000005f46467220 */ /* 0x080fe20000410000 */
[----:B----4-:R-:W-:Y:S01]  /*7e10*/  HMMA.16816.F32.BF16 R28, R8, R4, R28 ;  /* 0x00000004081c723c */ /* 0x010fe2000004181c */
[----:B------:R-:W-:Y:S01]  /*7e20*/  FMUL.FTZ R71, R71, R95 ;  /* 0x0000005f47477220 */ /* 0x000fe20000410000 */
[----:B------:R-:W-:Y:S01]  /*7e30*/  MUFU.EX2 R2, R2 ;  /* 0x0000000200027308 */ /* 0x000fe20000000800 */
[----:B------:R-:W-:-:S02]  /*7e40*/  FFMA.FTZ R75, R126, c[0x0][0x23c], -R47 ;  /* 0x00008f007e4b7a23 */ /* 0x000fc4000001082f */
[--C-:B------:R-:W-:Y:S02]  /*7e50*/  FFMA.FTZ R72, R112, c[0x0][0x23c], -R47.reuse ;  /* 0x00008f0070487a23 */ /* 0x100fe4000001082f */
[--C-:B------:R-:W-:Y:S01]  /*7e60*/  FFMA.FTZ R74, R122, c[0x0][0x23c], -R47.reuse ;  /* 0x00008f007a4a7a23 */ /* 0x100fe2000001082f */
[----:B------:R-:W-:Y:S01]  /*7e70*/  HMMA.16816.F32.BF16 R8, R8, R6, R68 ;  /* 0x000000060808723c */ /* 0x000fe20000041844 */
[----:B------:R-:W2:Y:S01]  /*7e80*/  LDSM.16.MT88.4 R4, [R139+0x3800] ;  /* 0x003800008b04783b */ /* 0x000ea20000004200 */
[----:B------:R-:W4:Y:S01]  /*7e90*/  MUFU.EX2 R81, R81 ;  /* 0x0000005100517308 */ /* 0x000f220000000800 */
[----:B-1----:R-:W-:Y:S01]  /*7ea0*/  F2FP.BF16.PACK_AB R34, R63, R90 ;  /* 0x0000005a3f22723e */ /* 0x002fe200000010ff */
[--C-:B------:R-:W-:Y:S02]  /*7eb0*/  FFMA.FTZ R83, R108, c[0x0][0x23c], -R47.reuse ;  /* 0x00008f006c537a23 */ /* 0x100fe4000001082f */
[----:B------:R-:W-:Y:S02]  /*7ec0*/  FFMA.FTZ R108, R103, c[0x0][0x23c], -R64 ;  /* 0x00008f00676c7a23 */ /* 0x000fe40000010840 */
[----:B------:R-:W-:-:S02]  /*7ed0*/  FFMA.FTZ R68, R120, c[0x0][0x23c], -R47 ;  /* 0x00008f0078447a23 */ /* 0x000fc4000001082f */
[----:B------:R1:W-:Y:S01]  /*7ee0*/  MUFU.EX2 R76, R32 ;  /* 0x00000020004c7308 */ /* 0x0003e20000000800 */
[--C-:B------:R-:W-:Y:S02]  /*7ef0*/  FFMA.FTZ R69, R128, c[0x0][0x23c], -R47.reuse ;  /* 0x00008f0080457a23 */ /* 0x100fe4000001082f */
[--C-:B------:R-:W-:Y:S02]  /*7f00*/  FFMA.FTZ R70, R118, c[0x0][0x23c], -R47.reuse ;  /* 0x00008f0076467a23 */ /* 0x100fe4000001082f */
[--C-:B------:R-:W-:Y:S02]  /*7f10*/  FFMA.FTZ R103, R116, c[0x0][0x23c], -R47.reuse ;  /* 0x00008f0074677a23 */ /* 0x100fe4000001082f */
[--C-:B------:R-:W-:Y:S01]  /*7f20*/  FFMA.FTZ R80, R100, c[0x0][0x23c], -R47.reuse ;  /* 0x00008f0064507a23 */ /* 0x100fe2000001082f */
[----:B------:R-:W5:Y:S01]  /*7f30*/  MUFU.EX2 R73, R73 ;  /* 0x0000004900497308 */ /* 0x000f620000000800 */
[----:B----4-:R-:W-:Y:S01]  /*7f40*/  F2FP.BF16.PACK_AB R33, R81, R2 ;  /* 0x000000025121723e */ /* 0x010fe200000010ff */
[----:B------:R-:W-:-:S02]  /*7f50*/  FFMA.FTZ R82, R114, c[0x0][0x23c], -R47 ;  /* 0x00008f0072527a23 */ /* 0x000fc4000001082f */
[----:B------:R-:W-:Y:S02]  /*7f60*/  FFMA.FTZ R100, R110, c[0x0][0x23c], -R47 ;  /* 0x00008f006e647a23 */ /* 0x000fe4000001082f */
[----:B------:R-:W-:Y:S01]  /*7f70*/  FFMA.FTZ R164, R164, R99, R97 ;  /* 0x00000063a4a47223 */ /* 0x000fe20000010061 */
[----:B-1----:R-:W-:Y:S01]  /*7f80*/  F2FP.BF16.PACK_AB R32, R65, R92 ;  /* 0x0000005c4120723e */ /* 0x002fe200000010ff */
[----:B------:R-:W-:Y:S01]  /*7f90*/  MUFU.EX2 R84, R84 ;  /* 0x0000005400547308 */ /* 0x000fe20000000800 */
[----:B------:R-:W-:Y:S02]  /*7fa0*/  FFMA.FTZ R78, R165, R95, R102 ;  /* 0x0000005fa54e7223 */ /* 0x000fe40000010066 */
[----:B------:R-:W-:Y:S02]  /*7fb0*/  FADD.FTZ R93, R93, R164 ;  /* 0x000000a45d5d7221 */ /* 0x000fe40000010000 */
[----:B------:R-:W-:Y:S01]  /*7fc0*/  FADD.FTZ R78, R91, R78 ;  /* 0x0000004e5b4e7221 */ /* 0x000fe20000010000 */
[----:B-----5:R-:W-:-:S02]  /*7fd0*/  F2FP.BF16.PACK_AB R35, R73, R76 ;  /* 0x0000004c4923723e */ /* 0x020fc400000010ff */
[----:B------:R-:W1:Y:S01]  /*7fe0*/  MUFU.EX2 R61, R61 ;  /* 0x0000003d003d7308 */ /* 0x000e620000000800 */
[----:B------:R-:W-:Y:S02]  /*7ff0*/  FADD.FTZ R104, R104, R93 ;  /* 0x0000005d68687221 */ /* 0x000fe40000010000 */
[----:B------:R-:W-:Y:S02]  /*8000*/  FADD.FTZ R77, R85, R78 ;  /* 0x0000004e554d7221 */ /* 0x000fe40000010000 */
[----:B------:R-:W-:Y:S01]  /*8010*/  FADD.FTZ R87, R87, R104 ;  /* 0x0000006857577221 */ /* 0x000fe20000010000 */
[----:B------:R-:W-:Y:S01]  /*8020*/  HMMA.16816.F32.BF16 R12, R32, R20, R12 ;  /* 0x00000014200c723c */ /* 0x000fe2000004180c */
[----:B------:R-:W-:Y:S01]  /*8030*/  FADD.FTZ R77, R98, R77 ;  /* 0x0000004d624d7221 */ /* 0x000fe20000010000 */
[----:B------:R-:W-:Y:S01]  /*8040*/  MUFU.EX2 R60, R60 ;  /* 0x0000003c003c7308 */ /* 0x000fe20000000800 */
[----:B------:R-:W-:Y:S02]  /*8050*/  FADD.FTZ R92, R92, R87 ;  /* 0x000000575c5c7221 */ /* 0x000fe40000010000 */
[----:B------:R-:W-:-:S02]  /*8060*/  FFMA.FTZ R62, R96, c[0x0][0x23c], -R47 ;  /* 0x00008f00603e7a23 */ /* 0x000fc4000001082f */
[----:B------:R-:W-:Y:S01]  /*8070*/  FADD.FTZ R65, R65, R92 ;  /* 0x0000005c41417221 */ /* 0x000fe20000010000 */
[C---:B------:R-:W-:Y:S01]  /*8080*/  HMMA.16816.F32.BF16 R16, R32.reuse, R22, R16 ;  /* 0x000000162010723c */ /* 0x040fe20000041810 */
[----:B------:R-:W4:Y:S01]  /*8090*/  LDSM.16.MT88.4 R20, [R138+0x3800] ;  /* 0x003800008a14783b */ /* 0x000f220000004200 */
[----:B------:R-:W5:Y:S01]  /*80a0*/  MUFU.EX2 R55, R55 ;  /* 0x0000003700377308 */ /* 0x000f620000000800 */
[----:B------:R-:W-:Y:S02]  /*80b0*/  FADD.FTZ R90, R90, R65 ;  /* 0x000000415a5a7221 */ /* 0x000fe40000010000 */
[--C-:B------:R-:W-:Y:S02]  /*80c0*/  FFMA.FTZ R54, R54, c[0x0][0x23c], -R47.reuse ;  /* 0x00008f0036367a23 */ /* 0x100fe4000001082f */
[----:B------:R-:W-:Y:S01]  /*80d0*/  FADD.FTZ R63, R63, R90 ;  /* 0x0000005a3f3f7221 */ /* 0x000fe20000010000 */
[----:B---3--:R-:W-:Y:S01]  /*80e0*/  HMMA.16816.F32.BF16 R28, R32, R24, R28 ;  /* 0x00000018201c723c */ /* 0x008fe2000004181c */
[--C-:B------:R-:W-:Y:S01]  /*80f0*/  FFMA.FTZ R88, R88, c[0x0][0x23c], -R47.reuse ;  /* 0x00008f0058587a23 */ /* 0x100fe2000001082f */
[----:B------:R-:W-:Y:S01]  /*8100*/  MUFU.EX2 R71, R166 ;  /* 0x000000a600477308 */ /* 0x000fe20000000800 */
[----:B------:R-:W-:-:S02]  /*8110*/  FFMA.FTZ R46, R46, c[0x0][0x23c], -R47 ;  /* 0x00008f002e2e7a23 */ /* 0x000fc4000001082f */
[----:B------:R-:W-:Y:S02]  /*8120*/  FFMA.FTZ R89, R89, c[0x0][0x23c], -R64 ;  /* 0x00008f0059597a23 */ /* 0x000fe40000010840 */
[----:B------:R-:W-:Y:S01]  /*8130*/  FFMA.FTZ R165, R44, c[0x0][0x23c], -R47 ;  /* 0x00008f002ca57a23 */ /* 0x000fe2000001082f */
[----:B------:R-:W-:Y:S01]  /*8140*/  HMMA.16816.F32.BF16 R24, R32, R26, R8 ;  /* 0x0000001a2018723c */ /* 0x000fe20000041808 */
[----:B------:R-:W3:Y:S01]  /*8150*/  LDSM.16.MT88.4 R8, [R139+0x3c00] ;  /* 0x003c00008b08783b */ /* 0x000ee20000004200 */
[----:B------:R-:W2:Y:S05]  /*8160*/  MUFU.EX2 R68, R68 ;  /* 0x0000004400447308 */ /* 0x000eaa0000000800 */
[----:B-1----:R-:W-:Y:S01]  /*8170*/  F2FP.BF16.PACK_AB R32, R61, R84 ;  /* 0x000000543d20723e */ /* 0x002fe200000010ff */
[----:B------:R-:W-:Y:S01]  /*8180*/  FADD.FTZ R84, R84, R63 ;  /* 0x0000003f54547221 */ /* 0x000fe20000010000 */
[----:B-----5:R-:W-:Y:S01]  /*8190*/  F2FP.BF16.PACK_AB R34, R55, R60 ;  /* 0x0000003c3722723e */ /* 0x020fe200000010ff */
[----:B------:R-:W-:Y:S02]  /*81a0*/  MUFU.EX2 R69, R69 ;  /* 0x0000004500457308 */ /* 0x000fe40000000800 */
[----:B------:R-:W-:-:S04]  /*81b0*/  FADD.FTZ R61, R61, R84 ;  /* 0x000000543d3d7221 */ /* 0x000fc80000010000 */
[----:B------:R-:W-:Y:S02]  /*81c0*/  FADD.FTZ R60, R60, R61 ;  /* 0x0000003d3c3c7221 */ /* 0x000fe40000010000 */
[----:B------:R-:W1:Y:S01]  /*81d0*/  MUFU.EX2 R70, R70 ;  /* 0x0000004600467308 */ /* 0x000e620000000800 */
[----:B--2---:R-:W-:Y:S01]  /*81e0*/  F2FP.BF16.PACK_AB R33, R68, R71 ;  /* 0x000000474421723e */ /* 0x004fe200000010ff */
[----:B------:R-:W-:-:S06]  /*81f0*/  FADD.FTZ R55, R55, R60 ;  /* 0x0000003c37377221 */ /* 0x000fcc0000010000 */
[----:B------:R-:W-:Y:S01]  /*8200*/  MUFU.EX2 R58, R58 ;  /* 0x0000003a003a7308 */ /* 0x000fe20000000800 */
[----:B-1----:R-:W-:-:S07]  /*8210*/  F2FP.BF16.PACK_AB R35, R70, R69 ;  /* 0x000000454623723e */ /* 0x002fce00000010ff */
[----:B------:R-:W1:Y:S01]  /*8220*/  MUFU.EX2 R53, R53 ;  /* 0x0000003500357308 */ /* 0x000e620000000800 */
[C---:B------:R-:W-:Y:S07]  /*8230*/  HMMA.16816.F32.BF16 R12, R32.reuse, R4, R12 ;  /* 0x00000004200c723c */ /* 0x040fee000004180c */
[----:B------:R-:W2:Y:S01]  /*8240*/  MUFU.EX2 R51, R51 ;  /* 0x0000003300337308 */ /* 0x000ea20000000800 */
[C---:B------:R-:W-:Y:S01]  /*8250*/  HMMA.16816.F32.BF16 R16, R32.reuse, R6, R16 ;  /* 0x000000062010723c */ /* 0x040fe20000041810 */
[----:B------:R-:W5:Y:S06]  /*8260*/  LDSM.16.MT88.4 R4, [R138+0x3c00] ;  /* 0x003c00008a04783b */ /* 0x000f6c0000004200 */
[----:B------:R-:W-:Y:S01]  /*8270*/  MUFU.EX2 R75, R75 ;  /* 0x0000004b004b7308 */ /* 0x000fe20000000800 */
[C---:B----4-:R-:W-:Y:S07]  /*8280*/  HMMA.16816.F32.BF16 R28, R32.reuse, R20, R28 ;  /* 0x00000014201c723c */ /* 0x050fee000004181c */
[----:B------:R-:W4:Y:S01]  /*8290*/  MUFU.EX2 R72, R72 ;  /* 0x0000004800487308 */ /* 0x000f220000000800 */
[----:B------:R-:W-:Y:S01]  /*82a0*/  HMMA.16816.F32.BF16 R24, R32, R22, R24 ;  /* 0x000000162018723c */ /* 0x000fe20000041818 */
[----:B------:R-:W5:Y:S06]  /*82b0*/  LDSM.16.MT88.4 R20, [R139+0x4000] ;  /* 0x004000008b14783b */ /* 0x000f6c0000004200 */
[----:B------:R-:W-:Y:S01]  /*82c0*/  MUFU.EX2 R74, R74 ;  /* 0x0000004a004a7308 */ /* 0x000fe20000000800 */
[----:B-1----:R-:W-:Y:S01]  /*82d0*/  F2FP.BF16.PACK_AB R32, R53, R58 ;  /* 0x0000003a3520723e */ /* 0x002fe200000010ff */
[----:B------:R-:W-:Y:S01]  /*82e0*/  FADD.FTZ R58, R58, R55 ;  /* 0x000000373a3a7221 */ /* 0x000fe20000010000 */
[----:B--2---:R-:W-:-:S05]  /*82f0*/  F2FP.BF16.PACK_AB R34, R51, R52 ;  /* 0x000000343322723e */ /* 0x004fca00000010ff */
[----:B------:R-:W1:Y:S01]  /*8300*/  MUFU.EX2 R83, R83 ;  /* 0x0000005300537308 */ /* 0x000e620000000800 */
[----:B----4-:R-:W-:Y:S01]  /*8310*/  F2FP.BF16.PACK_AB R33, R72, R75 ;  /* 0x0000004b4821723e */ /* 0x010fe200000010ff */
[----:B------:R-:W-:-:S06]  /*8320*/  FADD.FTZ R53, R53, R58 ;  /* 0x0000003a35357221 */ /* 0x000fcc0000010000 */
        /* <DEDUP_REMOVED lines=8> */
[C---:B-----5:R-:W-:Y:S07]  /*83b0*/  HMMA.16816.F32.BF16 R28, R32.reuse, R4, R28 ;  /* 0x00000004201c723c */ /* 0x060fee000004181c */
        /* <DEDUP_REMOVED lines=14> */
[C---:B--2---:R-:W-:Y:S07]  /*84a0*/  HMMA.16816.F32.BF16 R28, R32.reuse, R8, R28 ;  /* 0x00000008201c723c */ /* 0x044fee000004181c */
[----:B------:R-:W2:Y:S01]  /*84b0*/  MUFU.EX2 R36, R36 ;  /* 0x0000002400247308 */ /* 0x000ea20000000800 */
[----:B-1----:R-:W-:Y:S01]  /*84c0*/  F2FP.BF16.PACK_AB R8, R38, R41 ;  /* 0x000000292608723e */ /* 0x002fe200000010ff */
[C---:B------:R-:W-:Y:S06]  /*84d0*/  HMMA.16816.F32.BF16 R24, R32.reuse, R10, R24 ;  /* 0x0000000a2018723c */ /* 0x040fec0000041818 */
[----:B------:R-:W-:Y:S02]  /*84e0*/  MUFU.EX2 R100, R100 ;  /* 0x0000006400647308 */ /* 0x000fe40000000800 */
[----:B------:R-:W-:Y:S01]  /*84f0*/  HMMA.16816.F32.BF16 R16, R32, R22, R16 ;  /* 0x000000162010723c */ /* 0x000fe20000041810 */
[----:B------:R-:W1:Y:S05]  /*8500*/  LDSM.16.MT88.4 R20, [R138+0x4400] ;  /* 0x004400008a14783b */ /* 0x000e6a0000004200 */
[----:B------:R-:W3:Y:S01]  /*8510*/  MUFU.EX2 R101, R101 ;  /* 0x0000006500657308 */ /* 0x000ee20000000800 */
[----:B--2---:R-:W-:Y:S01]  /*8520*/  F2FP.BF16.PACK_AB R10, R36, R37 ;  /* 0x00000025240a723e */ /* 0x004fe200000010ff */
[----:B------:R-:W2:Y:S06]  /*8530*/  LDSM.16.MT88.4 R32, [R139+0x4800] ;  /* 0x004800008b20783b */ /* 0x000eac0000004200 */
[----:B------:R-:W-:Y:S08]  /*8540*/  MUFU.EX2 R66, R66 ;  /* 0x0000004200427308 */ /* 0x000ff00000000800 */
[----:B------:R-:W5:Y:S01]  /*8550*/  MUFU.EX2 R107, R107 ;  /* 0x0000006b006b7308 */ /* 0x000f620000000800 */
[----:B---3--:R-:W-:-:S07]  /*8560*/  F2FP.BF16.PACK_AB R9, R101, R100 ;  /* 0x000000646509723e */ /* 0x008fce00000010ff */
[----:B------:R-:W-:Y:S01]  /*8570*/  MUFU.EX2 R3, R3 ;  /* 0x0000000300037308 */ /* 0x000fe20000000800 */
[----:B-----5:R-:W-:-:S07]  /*8580*/  F2FP.BF16.PACK_AB R11, R107, R66 ;  /* 0x000000426b0b723e */ /* 0x020fce00000010ff */
[----:B------:R-:W3:Y:S01]  /*8590*/  MUFU.EX2 R0, R0 ;  /* 0x0000000000007308 */ /* 0x000ee20000000800 */
[C---:B----4-:R-:W-:Y:S07]  /*85a0*/  HMMA.16816.F32.BF16 R12, R8.reuse, R4, R12 ;  /* 0x00000004080c723c */ /* 0x050fee000004180c */
[----:B------:R-:W-:Y:S01]  /*85b0*/  MUFU.EX2 R67, R67 ;  /* 0x0000004300437308 */ /* 0x000fe20000000800 */
[----:B------:R-:W-:Y:S01]  /*85c0*/  FADD.FTZ R4, R2, R77 ;  /* 0x0000004d02047221 */ /* 0x000fe20000010000 */
[----:B------:R-:W-:Y:S06]  /*85d0*/  HMMA.16816.F32.BF16 R16, R8, R6, R16 ;  /* 0x000000060810723c */ /* 0x000fec0000041810 */
[----:B------:R-:W4:Y:S01]  /*85e0*/  MUFU.EX2 R108, R108 ;  /* 0x0000006c006c7308 */ /* 0x000f220000000800 */
[----:B------:R-:W-:-:S02]  /*85f0*/  FADD.FTZ R81, R81, R4 ;  /* 0x0000000451517221 */ /* 0x000fc40000010000 */
[----:B------:R-:W5:Y:S02]  /*8600*/  LDSM.16.MT88.4 R4, [R138+0x4800] ;  /* 0x004800008a04783b */ /* 0x000f640000004200 */
[----:B------:R-:W-:Y:S01]  /*8610*/  FADD.FTZ R76, R76, R81 ;  /* 0x000000514c4c7221 */ /* 0x000fe20000010000 */
[----:B-1----:R-:W-:Y:S02]  /*8620*/  HMMA.16816.F32.BF16 R28, R8, R20, R28 ;  /* 0x00000014081c723c */ /* 0x002fe4000004181c */
[----:B------:R-:W-:Y:S01]  /*8630*/  MUFU.EX2 R62, R62 ;  /* 0x0000003e003e7308 */ /* 0x000fe20000000800 */
[----:B------:R-:W-:-:S04]  /*8640*/  FADD.FTZ R76, R73, R76 ;  /* 0x0000004c494c7221 */ /* 0x000fc80000010000 */
[----:B------:R-:W-:Y:S01]  /*8650*/  FADD.FTZ R71, R71, R76 ;  /* 0x0000004c47477221 */ /* 0x000fe20000010000 */
[----:B------:R-:W-:Y:S01]  /*8660*/  HMMA.16816.F32.BF16 R24, R8, R22, R24 ;  /* 0x000000160818723c */ /* 0x000fe20000041818 */
[----:B------:R-:W1:Y:S01]  /*8670*/  LDSM.16.MT88.4 R76, [R139+0x4c00] ;  /* 0x004c00008b4c783b */ /* 0x000e620000004200 */
[----:B------:R-:W2:Y:S01]  /*8680*/  MUFU.EX2 R85, R54 ;  /* 0x0000003600557308 */ /* 0x000ea20000000800 */
[----:B------:R-:W-:Y:S02]  /*8690*/  FADD.FTZ R68, R68, R71 ;  /* 0x0000004744447221 */ /* 0x000fe40000010000 */
[----:B------:R-:W-:Y:S02]  /*86a0*/  FFMA.FTZ R20, R59, c[0x0][0x23c], -R64 ;  /* 0x00008f003b147a23 */ /* 0x000fe40000010840 */
[----:B------:R-:W-:Y:S01]  /*86b0*/  FADD.FTZ R69, R69, R68 ;  /* 0x0000004445457221 */ /* 0x000fe20000010000 */
[----:B---3--:R-:W-:Y:S01]  /*86c0*/  F2FP.BF16.PACK_AB R8, R0, R3 ;  /* 0x000000030008723e */ /* 0x008fe200000010ff */
[----:B------:R-:W-:Y:S01]  /*86d0*/  FFMA.FTZ R21, R57, c[0x0][0x23c], -R64 ;  /* 0x00008f0039157a23 */ /* 0x000fe20000010840 */
[----:B------:R-:W-:Y:S01]  /*86e0*/  MUFU.EX2 R2, R88 ;  /* 0x0000005800027308 */ /* 0x000fe20000000800 */
[----:B------:R-:W-:Y:S01]  /*86f0*/  FADD.FTZ R70, R70, R69 ;  /* 0x0000004546467221 */ /* 0x000fe20000010000 */
[----:B----4-:R-:W-:Y:S01]  /*8700*/  F2FP.BF16.PACK_AB R10, R108, R67 ;  /* 0x000000436c0a723e */ /* 0x010fe200000010ff */
[----:B------:R-:W-:-:S02]  /*8710*/  FFMA.FTZ R22, R56, c[0x0][0x23c], -R47 ;  /* 0x00008f0038167a23 */ /* 0x000fc4000001082f */
[----:B------:R-:W-:Y:S02]  /*8720*/  FADD.FTZ R75, R75, R70 ;  /* 0x000000464b4b7221 */ /* 0x000fe40000010000 */
[----:B------:R-:W3:Y:S01]  /*8730*/  LDSM.16.MT88.4 R68, [R138+0x4c00] ;  /* 0x004c00008a44783b */ /* 0x000ee20000004200 */
[----:B------:R4:W4:Y:S01]  /*8740*/  MUFU.EX2 R65, R46 ;  /* 0x0000002e00417308 */ /* 0x0009220000000800 */
[----:B------:R-:W-:Y:S01]  /*8750*/  FADD.FTZ R75, R72, R75 ;  /* 0x0000004b484b7221 */ /* 0x000fe20000010000 */
[----:B--2---:R-:W-:Y:S01]  /*8760*/  F2FP.BF16.PACK_AB R9, R85, R62 ;  /* 0x0000003e5509723e */ /* 0x004fe200000010ff */
[----:B------:R-:W-:Y:S02]  /*8770*/  FFMA.FTZ R23, R50, c[0x0][0x23c], -R47 ;  /* 0x00008f0032177a23 */ /* 0x000fe4000001082f */
[----:B------:R-:W-:-:S03]  /*8780*/  FADD.FTZ R74, R74, R75 ;  /* 0x0000004b4a4a7221 */ /* 0x000fc60000010000 */
[----:B------:R-:W-:Y:S01]  /*8790*/  MUFU.EX2 R94, R94 ;  /* 0x0000005e005e7308 */ /* 0x000fe20000000800 */
[----:B------:R-:W-:-:S04]  /*87a0*/  FADD.FTZ R74, R83, R74 ;  /* 0x0000004a534a7221 */ /* 0x000fc80000010000 */
[----:B------:R-:W-:Y:S02]  /*87b0*/  FADD.FTZ R103, R103, R74 ;  /* 0x0000004a67677221 */ /* 0x000fe40000010000 */
[----:B----4-:R-:W-:Y:S01]  /*87c0*/  FADD.FTZ R46, R52, R53 ;  /* 0x00000035342e7221 */ /* 0x010fe20000010000 */
[----:B------:R-:W-:Y:S01]  /*87d0*/  F2FP.BF16.PACK_AB R11, R65, R2 ;  /* 0x00000002410b723e */ /* 0x000fe200000010ff */
        /* <DEDUP_REMOVED lines=29> */
[----:B------:R-:W-:Y:S01]  /*89b0*/  FADD.FTZ R3, R3, R36 ;  /* 0x0000002403037221 */ /* 0x000fe20000010000 */
[----:B----4-:R-:W-:Y:S01]  /*89c0*/  F2FP.BF16.PACK_AB R6, R21, R20 ;  /* 0x000000141506723e */ /* 0x010fe200000010ff */
[----:B------:R-:W-:Y:S01]  /*89d0*/  FADD.FTZ R2, R2, R85 ;  /* 0x0000005502027221 */ /* 0x000fe20000010000 */
[----:B------:R-:W-:Y:S01]  /*89e0*/  MUFU.EX2 R32, R32 ;  /* 0x0000002000207308 */ /* 0x000fe20000000800 */
[----:B------:R-:W-:-:S02]  /*89f0*/  FADD.FTZ R0, R0, R3 ;  /* 0x0000000300007221 */ /* 0x000fc40000010000 */
[----:B------:R-:W-:Y:S01]  /*8a00*/  FADD.FTZ R65, R65, R2 ;  /* 0x0000000241417221 */ /* 0x000fe20000010000 */
[----:B------:R-:W-:Y:S01]  /*8a10*/  MOV R2, R40 ;  /* 0x0000002800027202 */ /* 0x000fe20000000f00 */
[----:B------:R-:W-:Y:S01]  /*8a20*/  FADD.FTZ R3, R67, R0 ;  /* 0x0000000043037221 */ /* 0x000fe20000010000 */
[----:B------:R-:W-:Y:S02]  /*8a30*/  MOV R0, R39 ;  /* 0x0000002700007202 */ /* 0x000fe40000000f00 */
[----:B------:R-:W4:Y:S01]  /*8a40*/  MUFU.EX2 R165, R165 ;  /* 0x000000a500a57308 */ /* 0x000f220000000800 */
[----:B--2---:R-:W-:Y:S01]  /*8a50*/  F2FP.BF16.PACK_AB R5, R23, R22 ;  /* 0x000000161705723e */ /* 0x004fe200000010ff */
[----:B------:R-:W-:Y:S02]  /*8a60*/  FADD.FTZ R3, R108, R3 ;  /* 0x000000036c037221 */ /* 0x000fe40000010000 */
[----:B------:R-:W-:Y:S02]  /*8a70*/  FADD.FTZ R22, R22, R65 ;  /* 0x0000004116167221 */ /* 0x000fe40000010000 */
[----:B------:R-:W-:-:S02]  /*8a80*/  FADD.FTZ R94, R94, R3 ;  /* 0x000000035e5e7221 */ /* 0x000fc40000010000 */
[----:B------:R-:W-:Y:S02]  /*8a90*/  FADD.FTZ R23, R23, R22 ;  /* 0x0000001617177221 */ /* 0x000fe40000010000 */
[----:B------:R-:W-:-:S04]  /*8aa0*/  FADD.FTZ R89, R89, R94 ;  /* 0x0000005e59597221 */ /* 0x000fc80000010000 */
[----:B------:R-:W-:Y:S01]  /*8ab0*/  FADD.FTZ R20, R20, R89 ;  /* 0x0000005914147221 */ /* 0x000fe20000010000 */
[----:B----4-:R-:W-:Y:S01]  /*8ac0*/  F2FP.BF16.PACK_AB R7, R165, R32 ;  /* 0x00000020a507723e */ /* 0x010fe200000010ff */
[----:B------:R-:W-:Y:S02]  /*8ad0*/  FADD.FTZ R32, R32, R23 ;  /* 0x0000001720207221 */ /* 0x000fe40000010000 */
[----:B------:R-:W-:Y:S02]  /*8ae0*/  FADD.FTZ R164, R21, R20 ;  /* 0x0000001415a47221 */ /* 0x000fe40000010000 */
[----:B------:R-:W-:Y:S02]  /*8af0*/  FADD.FTZ R165, R165, R32 ;  /* 0x00000020a5a57221 */ /* 0x000fe40000010000 */
[C---:B-1----:R-:W-:Y:S08]  /*8b00*/  HMMA.16816.F32.BF16 R80, R4.reuse, R76, R12 ;  /* 0x0000004c0450723c */ /* 0x042ff0000004180c */
[C---:B---3--:R-:W-:Y:S08]  /*8b10*/  HMMA.16816.F32.BF16 R72, R4.reuse, R68, R28 ;  /* 0x000000440448723c */ /* 0x048ff0000004181c */
[C---:B------:R-:W-:Y:S08]  /*8b20*/  HMMA.16816.F32.BF16 R76, R4.reuse, R78, R16 ;  /* 0x0000004e044c723c */ /* 0x040ff00000041810 */
[----:B------:R-:W-:Y:S11]  /*8b30*/  HMMA.16816.F32.BF16 R68, R4, R70, R24 ;  /* 0x000000460444723c */ /* 0x000ff60000041818 */
[----:B------:R-:W-:Y:S08]  /*8b40*/  @!UPT UIADD3 URZ, URZ, URZ, URZ ;  /* 0x0000003f3f3ff290 */ /* 0x000ff0000fffe03f */
.L_x_4716:
        /* <DEDUP_REMOVED lines=13> */
.L_x_4726:
        /* <DEDUP_REMOVED lines=65> */
.L_x_4723:
        /* <DEDUP_REMOVED lines=68> */
[----:B-1----:R-:W-:Y:S02]  /*9470*/  FMUL.FTZ R0, R11, c[0x0][0x2ec] ;  /* 0x0000bb000b007a20 */ /* 0x002fe40000410000 */
[----:B------:R-:W-:Y:S03]  /*9480*/  FMUL.FTZ R169, R12, c[0x0][0x2ec] ;  /* 0x0000bb000ca97a20 */ /* 0x000fe60000410000 */
[----:B------:R1:W3:Y:S01]  /*9490*/  MUFU.TANH R10, R0 ;  /* 0x00000000000a7308 */ /* 0x0002e20000002400 */
[----:B----4-:R-:W-:Y:S09]  /*94a0*/  FMUL.FTZ R149, R16, c[0x0][0x2ec] ;  /* 0x0000bb0010957a20 */ /* 0x010ff20000410000 */
[----:B------:R4:W3:Y:S03]  /*94b0*/  MUFU.TANH R11, R149 ;  /* 0x00000095000b7308 */ /* 0x0008e60000002400 */
[----:B------:R-:W-:Y:S01]  /*94c0*/  FMUL.FTZ R172, R26, c[0x0][0x2ec] ;  /* 0x0000bb001aac7a20 */ /* 0x000fe20000410000 */
[C---:B-----5:R-:W-:Y:S03]  /*94d0*/  HMMA.16816.F32.BF16 R28, R124.reuse, R88, R28 ;  /* 0x000000587c1c723c */ /* 0x060fe6000004181c */
[----:B--2---:R-:W-:Y:S03]  /*94e0*/  FMUL.FTZ R2, R18, c[0x0][0x2ec] ;  /* 0x0000bb0012027a20 */ /* 0x004fe60000410000 */
[----:B------:R2:W2:Y:S02]  /*94f0*/  MUFU.TANH R100, R168 ;  /* 0x000000a800647308 */ /* 0x0004a40000002400 */
[C---:B------:R-:W-:Y:S01]  /*9500*/  HMMA.16816.F32.BF16 R32, R124.reuse, R90, R32 ;  /* 0x0000005a7c20723c */ /* 0x040fe20000041820 */
[----:B------:R-:W5:Y:S03]  /*9510*/  LDSM.16.M88.4 R88, [R133] ;  /* 0x000000008558783b */ /* 0x000f660000000200 */
[----:B-1----:R-:W-:Y:S04]  /*9520*/  FMUL.FTZ R0, R19, c[0x0][0x2ec] ;  /* 0x0000bb0013007a20 */ /* 0x002fe80000410000 */
[----:B------:R1:W1:Y:S01]  /*9530*/  MUFU.TANH R128, R2 ;  /* 0x0000000200807308 */ /* 0x0002620000002400 */
[C---:B------:R-:W-:Y:S03]  /*9540*/  HMMA.16816.F32.BF16 R36, R124.reuse, R92, R36 ;  /* 0x0000005c7c24723c */ /* 0x040fe60000041824 */
[----:B----4-:R-:W-:Y:S04]  /*9550*/  FMUL.FTZ R149, R23, c[0x0][0x2ec] ;  /* 0x0000bb0017957a20 */ /* 0x010fe80000410000 */
[----:B------:R-:W-:Y:S01]  /*9560*/  FMUL.FTZ R173, R28, c[0x0][0x2ec] ;  /* 0x0000bb001cad7a20 */ /* 0x000fe20000410000 */
[C---:B------:R-:W-:Y:S01]  /*9570*/  HMMA.16816.F32.BF16 R40, R124.reuse, R94, R40 ;  /* 0x0000005e7c28723c */ /* 0x040fe20000041828 */
[----:B------:R4:W3:Y:S01]  /*9580*/  MUFU.TANH R113, R166 ;  /* 0x000000a600717308 */ /* 0x0008e20000002400 */
[----:B------:R-:W3:Y:S02]  /*9590*/  LDSM.16.M88.4 R92, [R132] ;  /* 0x00000000845c783b */ /* 0x000ee40000000200 */
[----:B------:R-:W-:Y:S02]  /*95a0*/  FMUL.FTZ R171, R29, c[0x0][0x2ec] ;  /* 0x0000bb001dab7a20 */ /* 0x000fe40000410000 */
[----:B--2---:R-:W-:Y:S02]  /*95b0*/  FMUL.FTZ R168, R22, c[0x0][0x2ec] ;  /* 0x0000bb0016a87a20 */ /* 0x004fe40000410000 */
[----:B------:R-:W-:Y:S03]  /*95c0*/  FMUL.FTZ R176, R30, c[0x0][0x2ec] ;  /* 0x0000bb001eb07a20 */ /* 0x000fe60000410000 */
[----:B------:R2:W2:Y:S01]  /*95d0*/  MUFU.TANH R22, R149 ;  /* 0x0000009500167308 */ /* 0x0004a20000002400 */
[----:B------:R-:W-:Y:S02]  /*95e0*/  FMUL.FTZ R174, R31, c[0x0][0x2ec] ;  /* 0x0000bb001fae7a20 */ /* 0x000fe40000410000 */
[----:B------:R-:W-:Y:S02]  /*95f0*/  FMUL.FTZ R179, R33, c[0x0][0x2ec] ;  /* 0x0000bb0021b37a20 */ /* 0x000fe40000410000 */
[----:B-1----:R-:W-:Y:S02]  /*9600*/  FMUL.FTZ R2, R24, c[0x0][0x2ec] ;  /* 0x0000bb0018027a20 */ /* 0x002fe40000410000 */
[----:B------:R-:W-:Y:S02]  /*9610*/  FMUL.FTZ R180, R34, c[0x0][0x2ec] ;  /* 0x0000bb0022b47a20 */ /* 0x000fe40000410000 */
[----:B------:R-:W-:Y:S01]  /*9620*/  FMUL.FTZ R178, R35, c[0x0][0x2ec] ;  /* 0x0000bb0023b27a20 */ /* 0x000fe20000410000 */
[----:B------:R1:W1:Y:S01]  /*9630*/  MUFU.TANH R19, R2 ;  /* 0x0000000200137308 */ /* 0x0002620000002400 */
[----:B------:R-:W-:Y:S01]  /*9640*/  FMUL.FTZ R183, R36, c[0x0][0x2ec] ;  /* 0x0000bb0024b77a20 */ /* 0x000fe20000410000 */
[C---:B-----5:R-:W-:Y:S03]  /*9650*/  HMMA.16816.F32.BF16 R44, R124.reuse, R88, R44 ;  /* 0x000000587c2c723c */ /* 0x060fe6000004182c */
[----:B----4-:R-:W-:Y:S02]  /*9660*/  FMUL.FTZ R166, R15, c[0x0][0x2ec] ;  /* 0x0000bb000fa67a20 */ /* 0x010fe40000410000 */
[----:B------:R-:W-:Y:S03]  /*9670*/  FMUL.FTZ R175, R41, c[0x0][0x2ec] ;  /* 0x0000bb0029af7a20 */ /* 0x000fe60000410000 */
[----:B------:R4:W4:Y:S01]  /*9680*/  MUFU.TANH R15, R0 ;  /* 0x00000000000f7308 */ /* 0x0009220000002400 */
[C---:B------:R-:W-:Y:S01]  /*9690*/  HMMA.16816.F32.BF16 R48, R124.reuse, R90, R48 ;  /* 0x0000005a7c30723c */ /* 0x040fe20000041830 */
[----:B------:R-:W5:Y:S01]  /*96a0*/  LDSM.16.M88.4 R88, [R86] ;  /* 0x000000005658783b */ /* 0x000f620000000200 */
[----:B------:R-:W-:Y:S04]  /*96b0*/  DEPBAR.LE SB0, 0x0 ;  /* 0x000080000000791a */ /* 0x000fe80000000000 */
[----:B------:R-:W-:Y:S02]  /*96c0*/  FMUL.FTZ R181, R37, c[0x0][0x2ec] ;  /* 0x0000bb0025b57a20 */ /* 0x000fe40000410000 */
[----:B------:R-:W-:Y:S01]  /*96d0*/  FMUL.FTZ R184, R38, c[0x0][0x2ec] ;  /* 0x0000bb0026b87a20 */ /* 0x000fe20000410000 */
[----:B------:R5:W5:Y:S01]  /*96e0*/  MUFU.TANH R96, R170 ;  /* 0x000000aa00607308 */ /* 0x000b620000002400 */
[----:B------:R-:W-:Y:S01]  /*96f0*/  BAR.SYNC.DEFER_BLOCKING 0x0 ;  /* 0x0000000000007b1d */ /* 0x000fe20000010000 */
[C---:B---3--:R-:W-:Y:S05]  /*9700*/  HMMA.16816.F32.BF16 R52, R124.reuse, R92, R52 ;  /* 0x0000005c7c34723c */ /* 0x048fea0000041834 */
[----:B--2---:R-:W-:Y:S02]  /*9710*/  FMUL.FTZ R149, R45, c[0x0][0x2ec] ;  /* 0x0000bb002d957a20 */ /* 0x004fe40000410000 */
[----:B-1----:R-:W-:Y:S01]  /*9720*/  FMUL.FTZ R2, R46, c[0x0][0x2ec] ;  /* 0x0000bb002e027a20 */ /* 0x002fe20000410000 */
[----:B------:R1:W2:Y:S01]  /*9730*/  MUFU.TANH R121, R167 ;  /* 0x000000a700797308 */ /* 0x0002a20000002400 */
[C---:B------:R-:W-:Y:S03]  /*9740*/  HMMA.16816.F32.BF16 R56, R124.reuse, R94, R56 ;  /* 0x0000005e7c38723c */ /* 0x040fe60000041838 */
[----:B----4-:R-:W-:Y:S02]  /*9750*/  FMUL.FTZ R0, R43, c[0x0][0x2ec] ;  /* 0x0000bb002b007a20 */ /* 0x010fe40000410000 */
[----:B------:R-:W-:Y:S02]  /*9760*/  FMUL.FTZ R187, R44, c[0x0][0x2ec] ;  /* 0x0000bb002cbb7a20 */ /* 0x000fe40000410000 */
[----:B------:R-:W-:Y:S02]  /*9770*/  FMUL.FTZ R186, R47, c[0x0][0x2ec] ;  /* 0x0000bb002fba7a20 */ /* 0x000fe40000410000 */
[----:B------:R3:W4:Y:S03]  /*9780*/  MUFU.TANH R41, R149 ;  /* 0x0000009500297308 */ /* 0x0007260000002400 */
[----:B------:R-:W-:Y:S02]  /*9790*/  FMUL.FTZ R185, R48, c[0x0][0x2ec] ;  /* 0x0000bb0030b97a20 */ /* 0x000fe40000410000 */
[----:B-----5:R-:W-:Y:S02]  /*97a0*/  FMUL.FTZ R170, R17, c[0x0][0x2ec] ;  /* 0x0000bb0011aa7a20 */ /* 0x020fe40000410000 */
[----:B------:R-:W-:Y:S02]  /*97b0*/  FMUL.FTZ R188, R49, c[0x0][0x2ec] ;  /* 0x0000bb0031bc7a20 */ /* 0x000fe40000410000 */
[----:B------:R-:W-:Y:S01]  /*97c0*/  FMUL.FTZ R182, R39, c[0x0][0x2ec] ;  /* 0x0000bb0027b67a20 */ /* 0x000fe20000410000 */
[----:B------:R5:W2:Y:S01]  /*97d0*/  MUFU.TANH R18, R0 ;  /* 0x0000000000127308 */ /* 0x000aa20000002400 */
[----:B------:R-:W-:Y:S01]  /*97e0*/  FMUL.FTZ R177, R40, c[0x0][0x2ec] ;  /* 0x0000bb0028b17a20 */ /* 0x000fe20000410000 */
[C---:B------:R-:W-:Y:S03]  /*97f0*/  HMMA.16816.F32.BF16 R60, R124.reuse, R88, R60 ;  /* 0x000000587c3c723c */ /* 0x040fe6000004183c */
[----:B-1----:R-:W-:Y:S02]  /*9800*/  FMUL.FTZ R167, R14, c[0x0][0x2ec] ;  /* 0x0000bb000ea77a20 */ /* 0x002fe40000410000 */
[----:B------:R-:W-:Y:S03]  /*9810*/  FMUL.FTZ R189, R56, c[0x0][0x2ec] ;  /* 0x0000bb0038bd7a20 */ /* 0x000fe60000410000 */
[----:B------:R1:W1:Y:S01]  /*9820*/  MUFU.TANH R131, R2 ;  /* 0x0000000200837308 */ /* 0x0002620000002400 */
[----:B------:R-:W-:Y:S03]  /*9830*/  HMMA.16816.F32.BF16 R64, R124, R90, R64 ;  /* 0x0000005a7c40723c */ /* 0x000fe60000041840 */
[----:B---3--:R-:W-:Y:S06]  /*9840*/  FMUL.FTZ R149, R50, c[0x0][0x2ec] ;  /* 0x0000bb0032957a20 */ /* 0x008fec0000410000 */
[----:B------:R3:W2:Y:S03]  /*9850*/  MUFU.TANH R120, R169 ;  /* 0x000000a900787308 */ /* 0x0006a60000002400 */
[----:B-----5:R-:W-:Y:S07]  /*9860*/  FMUL.FTZ R0, R52, c[0x0][0x2ec] ;  /* 0x0000bb0034007a20 */ /* 0x020fee0000410000 */
[----:B------:R5:W2:Y:S01]  /*9870*/  MUFU.TANH R130, R149 ;  /* 0x0000009500827308 */ /* 0x000aa20000002400 */
[----:B-1----:R-:W-:Y:S04]  /*9880*/  FMUL.FTZ R2, R51, c[0x0][0x2ec] ;  /* 0x0000bb0033027a20 */ /* 0x002fe80000410000 */
[----:B------:R-:W-:Y:S05]  /*9890*/  FMUL.FTZ R3, R67, c[0x0][0x2ec] ;  /* 0x0000bb0043037a20 */ /* 0x000fea0000410000 */
[----:B------:R1:W1:Y:S01]  /*98a0*/  MUFU.TANH R17, R187 ;  /* 0x000000bb00117308 */ /* 0x0002620000002400 */
[----:B---3--:R-:W-:Y:S09]  /*98b0*/  FMUL.FTZ R169, R21, c[0x0][0x2ec] ;  /* 0x0000bb0015a97a20 */ /* 0x008ff20000410000 */
[----:B------:R3:W2:Y:S01]  /*98c0*/  MUFU.TANH R129, R186 ;  /* 0x000000ba00817308 */ /* 0x0006a20000002400 */
[----:B-----5:R-:W-:Y:S09]  /*98d0*/  FMUL.FTZ R149, R58, c[0x0][0x2ec] ;  /* 0x0000bb003a957a20 */ /* 0x020ff20000410000 */
[----:B------:R5:W2:Y:S01]  /*98e0*/  MUFU.TANH R111, R185 ;  /* 0x000000b9006f7308 */ /* 0x000aa20000002400 */
[----:B-1----:R-:W-:Y:S09]  /*98f0*/  FMUL.FTZ R187, R53, c[0x0][0x2ec] ;  /* 0x0000bb0035bb7a20 */ /* 0x002ff20000410000 */
        /* <DEDUP_REMOVED lines=28> */
[----:B------:R-:W2:Y:S01]  /*9ac0*/  MUFU.TANH R166, R166 ;  /* 0x000000a600a67308 */ /* 0x000ea20000002400 */
[----:B-1----:R-:W-:Y:S09]  /*9ad0*/  FMUL.FTZ R2, R65, c[0x0][0x2ec] ;  /* 0x0000bb0041027a20 */ /* 0x002ff20000410000 */
[----:B------:R-:W1:Y:S01]  /*9ae0*/  MUFU.TANH R167, R167 ;  /* 0x000000a700a77308 */ /* 0x000e620000002400 */
[----:B---3--:R-:W-:Y:S09]  /*9af0*/  FMUL.FTZ R0, R66, c[0x0][0x2ec] ;  /* 0x0000bb0042007a20 */ /* 0x008ff20000410000 */
        /* <DEDUP_REMOVED lines=22> */
[----:B------:R-:W1:Y:S10]  /*9c60*/  MUFU.TANH R149, R149 ;  /* 0x0000009500957308 */ /* 0x000e740000002400 */
[----:B------:R1:W1:Y:S10]  /*9c70*/  MUFU.TANH R97, R2 ;  /* 0x0000000200617308 */ /* 0x0002740000002400 */
[----:B------:R1:W1:Y:S10]  /*9c80*/  MUFU.TANH R84, R0 ;  /* 0x0000000000547308 */ /* 0x0002740000002400 */
[----:B------:R-:W1:Y:S01]  /*9c90*/  MUFU.TANH R3, R3 ;  /* 0x0000000300037308 */ /* 0x000e620000002400 */
[----:B------:R-:W-:-:S05]  /*9ca0*/  @!P0 BRA `(.L_x_4724) ;  /* 0x0000053000008947 */ /* 0x000fca0003800000 */
[----:B--234-:R-:W-:Y:S02]  /*9cb0*/  ULDC UR7, c[0x0][0x198] ;  /* 0x0000660000077ab9 */ /* 0x01cfe40000000800 */
[----:B------:R-:W-:Y:S04]  /*9cc0*/  ULEA UR6, -UR7, URZ, 0x7 ;  /* 0x0000003f07067291 */ /* 0x000fe8000f8e393f */
[----:B------:R-:W-:Y:S02]  /*9cd0*/  USHF.R.S32.HI UR5, URZ, 0x1f, UR6 ;  /* 0x0000001f3f057899 */ /* 0x000fe40008011406 */
[----:B------:R-:W-:Y:S04]  /*9ce0*/  MOV R20, UR6 ;  /* 0x0000000600147c02 */ /* 0x000fe80008000f00 */
[----:B-1----:R-:W-:Y:S01]  /*9cf0*/  MOV R2, UR5 ;  /* 0x0000000500027c02 */ /* 0x002fe20008000f00 */
        /* <DEDUP_REMOVED lines=60> */
.L_x_4725:
        /* <DEDUP_REMOVED lines=18> */
.L_x_4724:
        /* <DEDUP_REMOVED lines=11> */
[----:B------:R-:W-:Y:S04]  /*a290*/  FMNMX.FTZ R23, R120, R23, !PT ;  /* 0x0000001778177209 */ /* 0x000fe80007810000 */
        /* <DEDUP_REMOVED lines=71> */
[----:B------:R-:W-:Y:S01]  /*a710*/  FADD.FTZ R4, -R0, R85 ;  /* 0x0000005500047221 */ /* 0x000fe20000010100 */
[----:B------:R-:W-:Y:S01]  /*a720*/  MOV R85, R0 ;  /* 0x0000000000557202 */ /* 0x000fe20000000f00 */
[--C-:B------:R-:W-:Y:S01]  /*a730*/  FFMA.FTZ R64, R41, c[0x0][0x23c], -R90.reuse ;  /* 0x00008f0029407a23 */ /* 0x100fe2000001085a */
[----:B------:R-:W-:Y:S01]  /*a740*/  FSEL R51, R51, RZ, P0 ;  /* 0x000000ff33337208 */ /* 0x000fe20000000000 */
[----:B------:R-:W1:Y:S01]  /*a750*/  MUFU.EX2 R21, R21 ;  /* 0x0000001500157308 */ /* 0x000e620000000800 */
[----:B------:R-:W-:Y:S01]  /*a760*/  LDSM.16.MT88.4 R40, [R138+0x3800] ;  /* 0x003800008a28783b */ /* 0x000fe20000004200 */
[--C-:B------:R-:W-:Y:S01]  /*a770*/  FFMA.FTZ R95, R11, c[0x0][0x23c], -R90.reuse ;  /* 0x00008f000b5f7a23 */ /* 0x100fe2000001085a */
[----:B------:R-:W-:Y:S01]  /*a780*/  ISETP.GT.AND P0, PT, R151, R146, PT ;  /* 0x000000929700720c */ /* 0x000fe20003f04270 */
        /* <DEDUP_REMOVED lines=10> */
[----:B------:R-:W2:Y:S01]  /*a830*/  LDSM.16.MT88.4 R12, [R139+0x3000] ;  /* 0x003000008b0c783b */ /* 0x000ea20000004200 */
[----:B------:R-:W-:Y:S02]  /*a840*/  FMUL.FTZ R20, R4, c[0x0][0x23c] ;  /* 0x00008f0004147a20 */ /* 0x000fe40000410000 */
[----:B-1----:R-:W-:Y:S02]  /*a850*/  FMUL.FTZ R8, R21, R76 ;  /* 0x0000004c15087220 */ /* 0x002fe40000410000 */
[--C-:B------:R-:W-:Y:S02]  /*a860*/  FFMA.FTZ R108, R113, c[0x0][0x23c], -R51.reuse ;  /* 0x00008f00716c7a23 */ /* 0x100fe40000010833 */
[--C-:B------:R-:W-:Y:S02]  /*a870*/  FFMA.FTZ R113, R9, c[0x0][0x23c], -R51.reuse ;  /* 0x00008f0009717a23 */ /* 0x100fe40000010833 */
[----:B------:R-:W1:Y:S01]  /*a880*/  MUFU.EX2 R20, R20 ;  /* 0x0000001400147308 */ /* 0x000e620000000800 */
[C---:B------:R-:W-:Y:S02]  /*a890*/  FMUL.FTZ R9, R21.reuse, R77 ;  /* 0x0000004d15097220 */ /* 0x040fe40000410000 */
[C---:B------:R-:W-:Y:S02]  /*a8a0*/  FMUL.FTZ R4, R21.reuse, R80 ;  /* 0x0000005015047220 */ /* 0x040fe40000410000 */
[C---:B------:R-:W-:Y:S02]  /*a8b0*/  FMUL.FTZ R5, R21.reuse, R81 ;  /* 0x0000005115057220 */ /* 0x040fe40000410000 */
[--C-:B------:R-:W-:Y:S02]  /*a8c0*/  FFMA.FTZ R88, R16, c[0x0][0x23c], -R90.reuse ;  /* 0x00008f0010587a23 */ /* 0x100fe4000001085a */
[----:B------:R-:W-:Y:S01]  /*a8d0*/  FMUL.FTZ R16, R21, R68 ;  /* 0x0000004415107220 */ /* 0x000fe20000410000 */
[----:B------:R-:W-:Y:S01]  /*a8e0*/  MUFU.EX2 R108, R108 ;  /* 0x0000006c006c7308 */ /* 0x000fe20000000800 */
[--C-:B------:R-:W-:Y:S02]  /*a8f0*/  FFMA.FTZ R65, R19, c[0x0][0x23c], -R90.reuse ;  /* 0x00008f0013417a23 */ /* 0x100fe4000001085a */
[--C-:B------:R-:W-:Y:S02]  /*a900*/  FFMA.FTZ R55, R18, c[0x0][0x23c], -R51.reuse ;  /* 0x00008f0012377a23 */ /* 0x100fe40000010833 */
[--C-:B------:R-:W-:Y:S02]  /*a910*/  FFMA.FTZ R61, R17, c[0x0][0x23c], -R90.reuse ;  /* 0x00008f00113d7a23 */ /* 0x100fe4000001085a */
[----:B------:R-:W-:Y:S02]  /*a920*/  FMUL.FTZ R17, R21, R69 ;  /* 0x0000004515117220 */ /* 0x000fe40000410000 */
[--C-:B------:R-:W-:Y:S01]  /*a930*/  FFMA.FTZ R66, R22, c[0x0][0x23c], -R51.reuse ;  /* 0x00008f0016427a23 */ /* 0x100fe20000010833 */
[----:B------:R-:W-:Y:S01]  /*a940*/  MUFU.EX2 R112, R112 ;  /* 0x0000007000707308 */ /* 0x000fe20000000800 */
[--C-:B------:R-:W-:Y:S02]  /*a950*/  FFMA.FTZ R121, R121, c[0x0][0x23c], -R90.reuse ;  /* 0x00008f0079797a23 */ /* 0x100fe4000001085a */
[--C-:B------:R-:W-:Y:S02]  /*a960*/  FFMA.FTZ R116, R119, c[0x0][0x23c], -R90.reuse ;  /* 0x00008f0077747a23 */ /* 0x100fe4000001085a */
[C---:B-1----:R-:W-:Y:S02]  /*a970*/  FMUL.FTZ R10, R20.reuse, R78 ;  /* 0x0000004e140a7220 */ /* 0x042fe40000410000 */
[C---:B------:R-:W-:Y:S02]  /*a980*/  FMUL.FTZ R11, R20.reuse, R79 ;  /* 0x0000004f140b7220 */ /* 0x040fe40000410000 */
[----:B------:R-:W-:Y:S01]  /*a990*/  LDSM.16.MT88.4 R76, [R139+0x4c00] ;  /* 0x004c00008b4c783b */ /* 0x000fe20000004200 */
[----:B------:R-:W-:Y:S01]  /*a9a0*/  MUFU.EX2 R121, R121 ;  /* 0x0000007900797308 */ /* 0x000fe20000000800 */
[C---:B------:R-:W-:Y:S02]  /*a9b0*/  FMUL.FTZ R18, R20.reuse, R70 ;  /* 0x0000004614127220 */ /* 0x040fe40000410000 */
[C---:B------:R-:W-:Y:S02]  /*a9c0*/  FMUL.FTZ R19, R20.reuse, R71 ;  /* 0x0000004714137220 */ /* 0x040fe40000410000 */
[C---:B------:R-:W-:Y:S02]  /*a9d0*/  FMUL.FTZ R6, R20.reuse, R82 ;  /* 0x0000005214067220 */ /* 0x040fe40000410000 */
[----:B------:R-:W-:Y:S02]  /*a9e0*/  FMUL.FTZ R7, R20, R83 ;  /* 0x0000005314077220 */ /* 0x000fe40000410000 */
[--C-:B------:R-:W-:Y:S01]  /*a9f0*/  FFMA.FTZ R119, R115, c[0x0][0x23c], -R51.reuse ;  /* 0x00008f0073777a23 */ /* 0x100fe20000010833 */
[----:B------:R-:W1:Y:S01]  /*aa00*/  MUFU.EX2 R116, R116 ;  /* 0x0000007400747308 */ /* 0x000e620000000800 */
        /* <DEDUP_REMOVED lines=30> */
[----:B------:R-:W-:Y:S02]  /*abf0*/  FFMA.FTZ R109, R109, c[0x0][0x23c], -R90 ;  /* 0x00008f006d6d7a23 */ /* 0x000fe4000001085a */
[----:B------:R-:W-:Y:S01]  /*ac00*/  FFMA.FTZ R106, R106, c[0x0][0x23c], -R51 ;  /* 0x00008f006a6a7a23 */ /* 0x000fe20000010833 */
[----:B------:R-:W3:Y:S01]  /*ac10*/  MUFU.EX2 R96, R96 ;  /* 0x0000006000607308 */ /* 0x000ee20000000800 */
[----:B------:R-:W-:Y:S02]  /*ac20*/  FFMA.FTZ R119, R20, R165, R119 ;  /* 0x000000a514777223 */ /* 0x000fe40000010077 */
[----:B------:R-:W-:Y:S01]  /*ac30*/  FFMA.FTZ R121, R21, R164, R121 ;  /* 0x000000a415797223 */ /* 0x000fe20000010079 */
[----:B-1----:R-:W-:Y:S01]  /*ac40*/  F2FP.BF16.PACK_AB R27, R104, R113 ;  /* 0x00000071681b723e */ /* 0x002fe200000010ff */
[----:B------:R-:W-:Y:S02]  /*ac50*/  FADD.FTZ R108, R108, R119 ;  /* 0x000000776c6c7221 */ /* 0x000fe40000010000 */
[----:B------:R-:W-:Y:S02]  /*ac60*/  FADD.FTZ R116, R116, R121 ;  /* 0x0000007974747221 */ /* 0x000fe40000010000 */
[----:B------:R-:W-:Y:S01]  /*ac70*/  FADD.FTZ R113, R113, R108 ;  /* 0x0000006c71717221 */ /* 0x000fe20000010000 */
[----:B------:R-:W1:Y:S01]  /*ac80*/  MUFU.EX2 R100, R100 ;  /* 0x0000006400647308 */ /* 0x000e620000000800 */
[C---:B--2---:R-:W-:Y:S05]  /*ac90*/  HMMA.16816.F32.BF16 R4, R24.reuse, R12, R4 ;  /* 0x0000000c1804723c */ /* 0x044fea0000041804 */
[----:B------:R-:W-:Y:S02]  /*aca0*/  FADD.FTZ R113, R104, R113 ;  /* 0x0000007168717221 */ /* 0x000fe40000010000 */
[C---:B------:R-:W-:Y:S01]  /*acb0*/  FMUL.FTZ R12, R21.reuse, R72 ;  /* 0x00000048150c7220 */ /* 0x040fe20000410000 */
[C---:B------:R-:W-:Y:S01]  /*acc0*/  HMMA.16816.F32.BF16 R8, R24.reuse, R14, R8 ;  /* 0x0000000e1808723c */ /* 0x040fe20000041808 */
[----:B------:R-:W-:Y:S03]  /*acd0*/  MUFU.EX2 R95, R95 ;  /* 0x0000005f005f7308 */ /* 0x000fe60000000800 */
[----:B------:R-:W-:Y:S02]  /*ace0*/  FMUL.FTZ R13, R21, R73 ;  /* 0x00000049150d7220 */ /* 0x000fe40000410000 */
[--C-:B------:R-:W-:Y:S02]  /*acf0*/  FFMA.FTZ R73, R129, c[0x0][0x23c], -R51.reuse ;  /* 0x00008f0081497a23 */ /* 0x100fe40000010833 */
[C---:B------:R-:W-:Y:S03]  /*ad00*/  FMUL.FTZ R14, R20.reuse, R74 ;  /* 0x0000004a140e7220 */ /* 0x040fe60000410000 */
[----:B------:R-:W2:Y:S01]  /*ad10*/  MUFU.EX2 R92, R92 ;  /* 0x0000005c005c7308 */ /* 0x000ea20000000800 */
[----:B------:R-:W-:Y:S02]  /*ad20*/  FMUL.FTZ R15, R20, R75 ;  /* 0x0000004b140f7220 */ /* 0x000fe40000410000 */
[--C-:B------:R-:W-:Y:S02]  /*ad30*/  FFMA.FTZ R72, R111, c[0x0][0x23c], -R90.reuse ;  /* 0x00008f006f487a23 */ /* 0x100fe4000001085a */
[----:B------:R-:W-:Y:S02]  /*ad40*/  FFMA.FTZ R75, R123, c[0x0][0x23c], -R90 ;  /* 0x00008f007b4b7a23 */ /* 0x000fe4000001085a */
[--C-:B------:R-:W-:Y:S01]  /*ad50*/  FFMA.FTZ R74, R130, c[0x0][0x23c], -R51.reuse ;  /* 0x00008f00824a7a23 */ /* 0x100fe20000010833 */
[C---:B------:R-:W-:Y:S02]  /*ad60*/  HMMA.16816.F32.BF16 R12, R24.reuse, R28, R12 ;  /* 0x0000001c180c723c */ /* 0x040fe4000004180c */
[----:B------:R-:W-:Y:S01]  /*ad70*/  MUFU.EX2 R94, R94 ;  /* 0x0000005e005e7308 */ /* 0x000fe20000000800 */
[----:B------:R-:W-:Y:S02]  /*ad80*/  FFMA.FTZ R111, R122, c[0x0][0x23c], -R51 ;  /* 0x00008f007a6f7a23 */ /* 0x000fe40000010833 */
[----:B------:R-:W-:Y:S02]  /*ad90*/  FADD.FTZ R115, R115, R116 ;  /* 0x0000007473737221 */ /* 0x000fe40000010000 */
[--C-:B------:R-:W-:Y:S01]  /*ada0*/  FFMA.FTZ R20, R99, c[0x0][0x23c], -R90.reuse ;  /* 0x00008f0063147a23 */ /* 0x100fe2000001085a */
[----:B------:R-:W-:Y:S01]  /*adb0*/  HMMA.16816.F32.BF16 R16, R24, R30, R16 ;  /* 0x0000001e1810723c */ /* 0x000fe20000041810 */
[----:B------:R-:W4:Y:S03]  /*adc0*/  LDSM.16.MT88.4 R28, [R139+0x3800] ;  /* 0x003800008b1c783b */ /* 0x000f260000004200 */
[----:B------:R-:W5:Y:S01]  /*add0*/  MUFU.EX2 R89, R89 ;  /* 0x0000005900597308 */ /* 0x000f620000000800 */
[----:B------:R-:W-:Y:S02]  /*ade0*/  FADD.FTZ R112, R112, R115 ;  /* 0x0000007370707221 */ /* 0x000fe40000010000 */
[----:B---3--:R-:W-:Y:S01]  /*adf0*/  F2FP.BF16.PACK_AB R24, R96, R107 ;  /* 0x0000006b6018723e */ /* 0x008fe200000010ff */
[----:B------:R-:W-:Y:S01]  /*ae00*/  FFMA.FTZ R99, R101, c[0x0][0x23c], -R90 ;  /* 0x00008f0065637a23 */ /* 0x000fe2000001085a */
[----:B-1----:R-:W-:Y:S03]  /*ae10*/  F2FP.BF16.PACK_AB R25, R93, R100 ;  /* 0x000000645d19723e */ /* 0x002fe600000010ff */
[----:B--2---:R-:W-:Y:S01]  /*ae20*/  F2FP.BF16.PACK_AB R26, R92, R95 ;  /* 0x0000005f5c1a723e */ /* 0x004fe200000010ff */
[----:B------:R-:W-:Y:S01]  /*ae30*/  FADD.FTZ R100, R100, R113 ;  /* 0x0000007164647221 */ /* 0x000fe20000010000 */
[----:B------:R-:W-:Y:S01]  /*ae40*/  MUFU.EX2 R91, R91 ;  /* 0x0000005b005b7308 */ /* 0x000fe20000000800 */
[----:B------:R-:W-:Y:S02]  /*ae50*/  FADD.FTZ R107, R107, R112 ;  /* 0x000000706b6b7221 */ /* 0x000fe40000010000 */
[----:B------:R-:W-:Y:S02]  /*ae60*/  FADD.FTZ R93, R93, R100 ;  /* 0x000000645d5d7221 */ /* 0x000fe40000010000 */
[----:B------:R-:W-:Y:S02]  /*ae70*/  FADD.FTZ R96, R96, R107 ;  /* 0x0000006b60607221 */ /* 0x000fe40000010000 */
[--C-:B------:R-:W-:Y:S02]  /*ae80*/  FFMA.FTZ R102, R102, c[0x0][0x23c], -R51.reuse ;  /* 0x00008f0066667a23 */ /* 0x100fe40000010833 */
[----:B------:R-:W-:Y:S01]  /*ae90*/  FADD.FTZ R95, R95, R96 ;  /* 0x000000605f5f7221 */ /* 0x000fe20000010000 */
[----:B------:R-:W1:Y:S01]  /*aea0*/  MUFU.EX2 R88, R88 ;  /* 0x0000005800587308 */ /* 0x000e620000000800 */
[----:B------:R-:W-:Y:S02]  /*aeb0*/  FFMA.FTZ R98, R98, c[0x0][0x23c], -R51 ;  /* 0x00008f0062627a23 */ /* 0x000fe40000010833 */
[----:B------:R-:W-:Y:S01]  /*aec0*/  FADD.FTZ R68, R92, R95 ;  /* 0x0000005f5c447221 */ /* 0x000fe20000010000 */
[----:B-----5:R-:W-:Y:S01]  /*aed0*/  F2FP.BF16.PACK_AB R27, R89, R94 ;  /* 0x0000005e591b723e */ /* 0x020fe200000010ff */
[----:B------:R-:W-:Y:S02]  /*aee0*/  FADD.FTZ R94, R94, R93 ;  /* 0x0000005d5e5e7221 */ /* 0x000fe40000010000 */
[----:B------:R-:W-:Y:S02]  /*aef0*/  FFMA.FTZ R149, R149, c[0x0][0x23c], -R90 ;  /* 0x00008f0095957a23 */ /* 0x000fe4000001085a */
[----:B------:R-:W-:Y:S01]  /*af00*/  FADD.FTZ R94, R89, R94 ;  /* 0x0000005e595e7221 */ /* 0x000fe20000010000 */
        /* <DEDUP_REMOVED lines=8> */
[----:B------:R-:W-:Y:S04]  /*af90*/  LDSM.16.MT88.4 R36, [R139+0x4000] ;  /* 0x004000008b24783b */ /* 0x000fe80000004200 */
[----:B------:R-:W5:Y:S02]  /*afa0*/  MUFU.EX2 R60, R60 ;  /* 0x0000003c003c7308 */ /* 0x000f640000000800 */
[----:B-1----:R-:W-:Y:S01]  /*afb0*/  F2FP.BF16.PACK_AB R24, R88, R91 ;  /* 0x0000005b5818723e */ /* 0x002fe200000010ff */
[----:B------:R-:W-:Y:S01]  /*afc0*/  FADD.FTZ R91, R91, R68 ;  /* 0x000000445b5b7221 */ /* 0x000fe20000010000 */
[----:B--2---:R-:W-:Y:S03]  /*afd0*/  F2FP.BF16.PACK_AB R25, R66, R67 ;  /* 0x000000434219723e */ /* 0x004fe600000010ff */
        /* <DEDUP_REMOVED lines=21> */
[--C-:B------:R-:W-:Y:S01]  /*b130*/  FFMA.FTZ R42, R114, c[0x0][0x23c], -R51.reuse ;  /* 0x00008f00722a7a23 */ /* 0x100fe20000010833 */
[----:B-1----:R-:W-:Y:S03]  /*b140*/  F2FP.BF16.PACK_AB R25, R54, R57 ;  /* 0x000000393619723e */ /* 0x002fe600000010ff */
[--C-:B------:R-:W-:Y:S02]  /*b150*/  FFMA.FTZ R43, R105, c[0x0][0x23c], -R90.reuse ;  /* 0x00008f00692b7a23 */ /* 0x100fe4000001085a */
[--C-:B------:R-:W-:Y:S01]  /*b160*/  FFMA.FTZ R114, R103, c[0x0][0x23c], -R90.reuse ;  /* 0x00008f0067727a23 */ /* 0x100fe2000001085a */
[----:B------:R-:W-:Y:S01]  /*b170*/  MUFU.EX2 R52, R52 ;  /* 0x0000003400347308 */ /* 0x000fe20000000800 */
[----:B------:R-:W-:Y:S02]  /*b180*/  FFMA.FTZ R103, R110, c[0x0][0x23c], -R51 ;  /* 0x00008f006e677a23 */ /* 0x000fe40000010833 */
[----:B------:R-:W-:Y:S02]  /*b190*/  FFMA.FTZ R90, R97, c[0x0][0x23c], -R90 ;  /* 0x00008f00615a7a23 */ /* 0x000fe4000001085a */
[----:B------:R-:W-:Y:S04]  /*b1a0*/  FADD.FTZ R59, R59, R60 ;  /* 0x0000003c3b3b7221 */ /* 0x000fe80000010000 */
[----:B------:R-:W-:Y:S01]  /*b1b0*/  FADD.FTZ R56, R56, R59 ;  /* 0x0000003b38387221 */ /* 0x000fe20000010000 */
[----:B------:R-:W1:Y:S01]  /*b1c0*/  MUFU.EX2 R47, R47 ;  /* 0x0000002f002f7308 */ /* 0x000e620000000800 */
[C---:B-----5:R-:W-:Y:S02]  /*b1d0*/  F2FP.BF16.PACK_AB R26, R48.reuse, R53 ;  /* 0x00000035301a723e */ /* 0x060fe400000010ff */
[----:B------:R-:W-:Y:S04]  /*b1e0*/  FADD.FTZ R53, R53, R56 ;  /* 0x0000003835357221 */ /* 0x000fe80000010000 */
[----:B------:R-:W-:Y:S03]  /*b1f0*/  FADD.FTZ R48, R48, R53 ;  /* 0x0000003530307221 */ /* 0x000fe60000010000 */
        /* <DEDUP_REMOVED lines=35> */
[C---:B--2---:R-:W-:Y:S01]  /*b430*/  F2FP.BF16.PACK_AB R24, R64.reuse, R61 ;  /* 0x0000003d4018723e */ /* 0x044fe200000010ff */
[----:B------:R-:W-:Y:S01]  /*b440*/  FADD.FTZ R61, R61, R46 ;  /* 0x0000002e3d3d7221 */ /* 0x000fe20000010000 */
[----:B-1----:R-:W-:Y:S03]  /*b450*/  F2FP.BF16.PACK_AB R25, R73, R62 ;  /* 0x0000003e4919723e */ /* 0x002fe600000010ff */
[----:B------:R-:W-:Y:S03]  /*b460*/  FADD.FTZ R61, R64, R61 ;  /* 0x0000003d403d7221 */ /* 0x000fe60000010000 */
[----:B------:R-:W-:Y:S10]  /*b470*/  MUFU.EX2 R74, R74 ;  /* 0x0000004a004a7308 */ /* 0x000ff40000000800 */
[----:B------:R-:W1:Y:S01]  /*b480*/  MUFU.EX2 R111, R111 ;  /* 0x0000006f006f7308 */ /* 0x000e620000000800 */
[----:B----4-:R-:W-:Y:S09]  /*b490*/  F2FP.BF16.PACK_AB R26, R75, R72 ;  /* 0x000000484b1a723e */ /* 0x010ff200000010ff */
        /* <DEDUP_REMOVED lines=9> */
[----:B------:R-:W4:Y:S02]  /*b530*/  LDSM.16.MT88.4 R28, [R138+0x4800] ;  /* 0x004800008a1c783b */ /* 0x000f240000004200 */
[C---:B-----5:R-:W-:Y:S03]  /*b540*/  HMMA.16816.F32.BF16 R12, R24.reuse, R36, R12 ;  /* 0x00000024180c723c */ /* 0x060fe6000004180c */
[----:B------:R-:W-:Y:S01]  /*b550*/  MUFU.EX2 R43, R43 ;  /* 0x0000002b002b7308 */ /* 0x000fe20000000800 */
[----:B------:R-:W-:Y:S03]  /*b560*/  FADD.FTZ R63, R63, R66 ;  /* 0x000000423f3f7221 */ /* 0x000fe60000010000 */
[----:B------:R-:W-:Y:S01]  /*b570*/  FFMA.FTZ R36, R84, c[0x0][0x23c], -R51 ;  /* 0x00008f0054247a23 */ /* 0x000fe20000010833 */
        /* <DEDUP_REMOVED lines=46> */
[----:B------:R-:W-:Y:S04]  /*b860*/  FADD.FTZ R93, R93, R106 ;  /* 0x0000006a5d5d7221 */ /* 0x000fe80000010000 */
[----:B------:R-:W-:Y:S01]  /*b870*/  FADD.FTZ R93, R92, R93 ;  /* 0x0000005d5c5d7221 */ /* 0x000fe20000010000 */
[C---:B-1----:R-:W-:Y:S03]  /*b880*/  F2FP.BF16.PACK_AB R71, R51.reuse, R36 ;  /* 0x000000243347723e */ /* 0x042fe600000010ff */
[----:B------:R-:W-:Y:S04]  /*b890*/  FADD.FTZ R36, R36, R93 ;  /* 0x0000005d24247221 */ /* 0x000fe80000010000 */
[----:B------:R-:W-:Y:S01]  /*b8a0*/  FADD.FTZ R165, R51, R36 ;  /* 0x0000002433a57221 */ /* 0x000fe20000010000 */
[C---:B------:R-:W-:Y:S08]  /*b8b0*/  HMMA.16816.F32.BF16 R80, R68.reuse, R76, R4 ;  /* 0x0000004c4450723c */ /* 0x040ff00000041804 */
[C---:B------:R-:W-:Y:S07]  /*b8c0*/  HMMA.16816.F32.BF16 R76, R68.reuse, R78, R8 ;  /* 0x0000004e444c723c */ /* 0x040fee0000041808 */
[----:B------:R-:W-:Y:S01]  /*b8d0*/  FADD.FTZ R9, R43, R40 ;  /* 0x000000282b097221 */ /* 0x000fe20000010000 */
[C---:B---3--:R-:W-:Y:S04]  /*b8e0*/  HMMA.16816.F32.BF16 R72, R68.reuse, R32, R12 ;  /* 0x000000204448723c */ /* 0x048fe8000004180c */
[----:B------:R-:W-:Y:S04]  /*b8f0*/  FADD.FTZ R9, R114, R9 ;  /* 0x0000000972097221 */ /* 0x000fe80000010000 */
[----:B------:R-:W-:Y:S04]  /*b900*/  HMMA.16816.F32.BF16 R68, R68, R34, R16 ;  /* 0x000000224444723c */ /* 0x000fe80000041810 */
[----:B------:R-:W-:Y:S04]  /*b910*/  FADD.FTZ R20, R20, R9 ;  /* 0x0000000914147221 */ /* 0x000fe80000010000 */
[----:B------:R-:W-:Y:S04]  /*b920*/  FADD.FTZ R20, R99, R20 ;  /* 0x0000001463147221 */ /* 0x000fe80000010000 */
[----:B------:R-:W-:Y:S04]  /*b930*/  FADD.FTZ R67, R67, R20 ;  /* 0x0000001443437221 */ /* 0x000fe80000010000 */
[----:B------:R-:W-:Y:S01]  /*b940*/  FADD.FTZ R164, R90, R67 ;  /* 0x000000435aa47221 */ /* 0x000fe20000010000 */
[----:B------:R-:W-:-:S05]  /*b950*/  @P0 BRA `(.L_x_4726) ;  /* 0xffffd2c000000947 */ /* 0x000fca000383ffff */
.L_x_4722:
[----:B------:R-:W1:Y:S01]  /*b960*/  SHFL.BFLY PT, R3, R164, 0x2, 0x1f ;  /* 0x0c401f00a4037f89 */ /* 0x000e6200000e0000 */
[----:B------:R-:W-:Y:S01]  /*b970*/  IMAD.MOV.U32 R9, RZ, RZ, 0x3f800000 ;  /* 0x3f800000ff097424 */ /* 0x000fe200078e00ff */
[----:B------:R-:W-:Y:S01]  /*b980*/  SHF.L.U32 R154, R154, 0x3, RZ ;  /* 0x000000039a9a7819 */ /* 0x000fe200000006ff */
[----:B------:R-:W-:Y:S01]  /*b990*/  IMAD.MOV R30, RZ, RZ, -R155 ;  /* 0x000000ffff1e7224 */ /* 0x000fe200078e0a9b */
[----:B------:R-:W2:Y:S01]  /*b9a0*/  SHFL.BFLY PT, R4, R165, 0x2, 0x1f ;  /* 0x0c401f00a5047f89 */ /* 0x000ea200000e0000 */
[----:B------:R-:W-:Y:S01]  /*b9b0*/  BSSY B0, `(.L_x_4727) ;  /* 0x0000076000007945 */ /* 0x000fe20003800000 */
[----:B------:R-:W-:-:S02]  /*b9c0*/  LEA R161, R160, R161, 0x4 ;  /* 0x000000a1a0a17211 */ /* 0x000fc400078e20ff */
[----:B------:R-:W3:Y:S04]  /*b9d0*/  S2R R5, SR_TID.X ;  /* 0x0000000000057919 */ /* 0x000ee80000002100 */
[----:B------:R-:W-:Y:S06]  /*b9e0*/  BAR.SYNC.DEFER_BLOCKING 0x0 ;  /* 0x0000000000007b1d */ /* 0x000fec0000010000 */
[----:B------:R-:W4:Y:S04]  /*b9f0*/  S2R R29, SR_CTAID.Z ;  /* 0x00000000001d7919 */ /* 0x000f280000002700 */
[----:B------:R-:W5:Y:S01]  /*ba00*/  S2R R28, SR_CTAID.Y ;  /* 0x00000000001c7919 */ /* 0x000f620000002600 */
        /* <DEDUP_REMOVED lines=9> */
[----:B----4-:R-:W-:Y:S01]  /*baa0*/  IMAD R29, R30, c[0x0][0x1c0], R29 ;  /* 0x000070001e1d7a24 */ /* 0x010fe200078e021d */
[----:B------:R-:W-:Y:S02]  /*bab0*/  SHF.R.S32.HI R12, RZ, 0x1f, R11 ;  /* 0x0000001fff0c7819 */ /* 0x000fe4000001140b */
[----:B------:R-:W-:Y:S01]  /*bac0*/  SHF.L.U32 R15, R15, 0x2, RZ ;  /* 0x000000020f0f7819 */ /* 0x000fe200000006ff */
[----:B------:R-:W-:Y:S01]  /*bad0*/  IMAD.IADD R13, R5, 0x1, -R14 ;  /* 0x00000001050d7824 */ /* 0x000fe200078e0a0e */
[----:B------:R-:W-:Y:S01]  /*bae0*/  LEA.HI R12, R12, R11, RZ, 0x3 ;  /* 0x0000000b0c0c7211 */ /* 0x000fe200078f18ff */
[----:B-----5:R-:W-:Y:S01]  /*baf0*/  IMAD R28, R28, c[0x0][0x210], R155 ;  /* 0x000084001c1c7a24 */ /* 0x020fe200078e029b */
[----:B------:R-:W-:-:S02]  /*bb00*/  LOP3.LUT R15, R15, 0x3fffff00, RZ, 0xc0, !PT ;  /* 0x3fffff000f0f7812 */ /* 0x000fc400078ec0ff */
[----:B------:R-:W-:Y:S01]  /*bb10*/  LOP3.LUT R12, R12, 0xfffffff8, RZ, 0xc0, !PT ;  /* 0xfffffff80c0c7812 */ /* 0x000fe200078ec0ff */
[----:B-1----:R-:W-:Y:S01]  /*bb20*/  FADD.FTZ R7, R8, R7 ;  /* 0x0000000708077221 */ /* 0x002fe20000010000 */
[----:B------:R-:W-:Y:S01]  /*bb30*/  LEA R15, R152, R15, 0x5 ;  /* 0x0000000f980f7211 */ /* 0x000fe200078e28ff */
[----:B------:R-:W-:Y:S02]  /*bb40*/  IMAD.MOV.U32 R8, RZ, RZ, 0x3f800000 ;  /* 0x3f800000ff087424 */ /* 0x000fe400078e00ff */
[----:B--2---:R-:W-:Y:S01]  /*bb50*/  FADD.FTZ R6, R3, R6 ;  /* 0x0000000603067221 */ /* 0x004fe20000010000 */
[CC--:B------:R-:W-:Y:S01]  /*bb60*/  LEA.HI R3, R4.reuse, R5.reuse, RZ, 0x5 ;  /* 0x0000000504037211 */ /* 0x0c0fe200078f28ff */
[----:B------:R-:W-:Y:S01]  /*bb70*/  IMAD.IADD R11, R11, 0x1, -R12 ;  /* 0x000000010b0b7824 */ /* 0x000fe200078e0a0c */
[----:B------:R-:W-:Y:S01]  /*bb80*/  LEA.HI R12, R4, R5, RZ, 0x4 ;  /* 0x00000005040c7211 */ /* 0x000fe200078f20ff */
[----:B------:R-:W-:Y:S01]  /*bb90*/  IMAD R28, R28, c[0x0][0x1c0], R29 ;  /* 0x000070001c1c7a24 */ /* 0x000fe200078e021d */
[----:B------:R-:W-:-:S02]  /*bba0*/  SHF.R.S32.HI R10, RZ, 0x5, R3 ;  /* 0x00000005ff0a7819 */ /* 0x000fc40000011403 */
[----:B------:R-:W-:Y:S02]  /*bbb0*/  SHF.R.S32.HI R12, RZ, 0x4, R12 ;  /* 0x00000004ff0c7819 */ /* 0x000fe4000001140c */
[----:B------:R-:W-:Y:S01]  /*bbc0*/  FSETP.NE.FTZ.AND P3, PT, R7, RZ, PT ;  /* 0x000000ff0700720b */ /* 0x000fe20003f75000 */
[----:B------:R-:W-:Y:S01]  /*bbd0*/  IMAD R10, R10, 0x100, R13 ;  /* 0x000001000a0a7824 */ /* 0x000fe200078e020d */
[----:B------:R-:W-:Y:S02]  /*bbe0*/  LEA.HI R13, R11, R11, RZ, 0x1 ;  /* 0x0000000b0b0d7211 */ /* 0x000fe400078f08ff */
[----:B------:R-:W-:Y:S02]  /*bbf0*/  SHF.L.U32 R14, R12, 0x6, RZ ;  /* 0x000000060c0e7819 */ /* 0x000fe400000006ff */
[----:B------:R-:W-:Y:S02]  /*bc00*/  FSETP.NE.FTZ.AND P2, PT, R6, RZ, PT ;  /* 0x000000ff0600720b */ /* 0x000fe40003f55000 */
[----:B------:R-:W-:-:S02]  /*bc10*/  SHF.R.S32.HI R12, RZ, 0x1, R13 ;  /* 0x00000001ff0c7819 */ /* 0x000fc4000001140d */
[----:B------:R-:W-:Y:S02]  /*bc20*/  LOP3.LUT R16, R13, 0x1fffffe, RZ, 0xc0, !PT ;  /* 0x01fffffe0d107812 */ /* 0x000fe400078ec0ff */
[----:B------:R-:W-:Y:S01]  /*bc30*/  LOP3.LUT R13, R14, 0xc0, RZ, 0xc0, !PT ;  /* 0x000000c00e0d7812 */ /* 0x000fe200078ec0ff */
[C---:B------:R-:W-:Y:S01]  /*bc40*/  IMAD.SHL.U32 R14, R12.reuse, 0x40, RZ ;  /* 0x000000400c0e7824 */ /* 0x040fe200078e00ff */
[----:B------:R-:W1:Y:S01]  /*bc50*/  @P3 MUFU.RCP R9, R7 ;  /* 0x0000000700093308 */ /* 0x000e620000001000 */
[----:B------:R-:W-:Y:S01]  /*bc60*/  IMAD.IADD R11, R11, 0x1, -R16 ;  /* 0x000000010b0b7824 */ /* 0x000fe200078e0a10 */
[----:B------:R-:W-:Y:S02]  /*bc70*/  LOP3.LUT P0, RZ, R12, 0x2, RZ, 0xc0, !PT ;  /* 0x000000020cff7812 */ /* 0x000fe4000780c0ff */
[----:B------:R-:W-:Y:S02]  /*bc80*/  LOP3.LUT R14, R14, 0xc0, RZ, 0xc0, !PT ;  /* 0x000000c00e0e7812 */ /* 0x000fe400078ec0ff */
[----:B------:R-:W-:-:S02]  /*bc90*/  LEA R11, R11, R10, 0x4 ;  /* 0x0000000a0b0b7211 */ /* 0x000fc400078e20ff */
[----:B------:R-:W2:Y:S01]  /*bca0*/  @P2 MUFU.RCP R8, R6 ;  /* 0x0000000600082308 */ /* 0x000ea20000001000 */
[----:B------:R-:W-:Y:S02]  /*bcb0*/  LEA.HI R14, R14, R14, RZ, 0x1d ;  /* 0x0000000e0e0e7211 */ /* 0x000fe400078fe8ff */
[----:B------:R-:W-:Y:S02]  /*bcc0*/  LOP3.LUT R10, R12, 0x1, RZ, 0xc0, !PT ;  /* 0x000000010c0a7812 */ /* 0x000fe400078ec0ff */
[----:B------:R-:W-:Y:S01]  /*bcd0*/  MOV R12, 0xffffffe0 ;  /* 0xffffffe0000c7802 */ /* 0x000fe20000000f00 */
[----:B------:R-:W-:Y:S01]  /*bce0*/  IMAD.U32 R11, R11, 0x2, R14 ;  /* 0x000000020b0b7824 */ /* 0x000fe200078e000e */
[----:B------:R-:W-:Y:S01]  /*bcf0*/  ISETP.NE.U32.AND P1, PT, R10, 0x1, PT ;  /* 0x000000010a00780c */ /* 0x000fe20003f25070 */
[----:B-1----:R-:W-:Y:S01]  /*bd00*/  FMUL.FTZ R80, R9, R80 ;  /* 0x0000005009507220 */ /* 0x002fe20000410000 */
[----:B------:R-:W-:Y:S01]  /*bd10*/  LOP3.LUT R32, R3, 0xffffffe0, RZ, 0xc0, !PT ;  /* 0xffffffe003207812 */ /* 0x000fe200078ec0ff */
[----:B------:R-:W-:Y:S01]  /*bd20*/  IMAD.SHL.U32 R10, R11, 0x4, RZ ;  /* 0x000000040b0a7824 */ /* 0x000fe200078e00ff */
[----:B------:R-:W-:Y:S01]  /*bd30*/  SEL R12, R12, 0x20, !P1 ;  /* 0x000000200c0c7807 */ /* 0x000fe20004800000 */
[C---:B------:R-:W-:Y:S01]  /*bd40*/  FMUL.FTZ R81, R9.reuse, R81 ;  /* 0x0000005109517220 */ /* 0x040fe20000410000 */
[----:B------:R-:W1:Y:S01]  /*bd50*/  @P3 MUFU.LG2 R7, R7 ;  /* 0x0000000700073308 */ /* 0x000e620000000c00 */
[C---:B------:R-:W-:Y:S01]  /*bd60*/  FMUL.FTZ R76, R9.reuse, R76 ;  /* 0x0000004c094c7220 */ /* 0x040fe20000410000 */
[----:B------:R-:W-:Y:S01]  /*bd70*/  IADD3 R32, -R32, R5, RZ ;  /* 0x0000000520207210 */ /* 0x000fe20007ffe1ff */
[C---:B------:R-:W-:Y:S01]  /*bd80*/  FMUL.FTZ R77, R9.reuse, R77 ;  /* 0x0000004d094d7220 */ /* 0x040fe20000410000 */
[----:B------:R-:W-:Y:S01]  /*bd90*/  STS.64 [R11.X4], R80 ;  /* 0x000000500b007388 */ /* 0x000fe20000004a00 */
[----:B------:R-:W-:Y:S01]  /*bda0*/  FMUL.FTZ R72, R9, R72 ;  /* 0x0000004809487220 */ /* 0x000fe20000410000 */
[----:B------:R-:W-:Y:S01]  /*bdb0*/  LOP3.LUT R154, R13, 0x18, R154, 0xf8, !PT ;  /* 0x000000180d9a7812 */ /* 0x000fe200078ef89a */
[C---:B------:R-:W-:Y:S01]  /*bdc0*/  FMUL.FTZ R73, R9.reuse, R73 ;  /* 0x0000004909497220 */ /* 0x040fe20000410000 */
[----:B------:R-:W3:Y:S01]  /*bdd0*/  @P2 MUFU.LG2 R6, R6 ;  /* 0x0000000600062308 */ /* 0x000ee20000000c00 */
[C---:B------:R-:W-:Y:S01]  /*bde0*/  FMUL.FTZ R68, R9.reuse, R68 ;  /* 0x0000004409447220 */ /* 0x040fe20000410000 */
[----:B------:R-:W-:Y:S01]  /*bdf0*/  SHF.R.U32.HI R13, RZ, 0x3, R13 ;  /* 0x00000003ff0d7819 */ /* 0x000fe2000001160d */
[----:B------:R-:W-:Y:S01]  /*be00*/  FMUL.FTZ R69, R9, R69 ;  /* 0x0000004509457220 */ /* 0x000fe20000410000 */
[----:B------:R-:W-:Y:S01]  /*be10*/  IADD3 R9, R10, 0x40, RZ ;  /* 0x000000400a097810 */ /* 0x000fe20007ffe0ff */
[----:B--2---:R-:W-:Y:S01]  /*be20*/  FMUL.FTZ R83, R8, R83 ;  /* 0x0000005308537220 */ /* 0x004fe20000410000 */
[----:B------:R-:W-:Y:S01]  /*be30*/  @P0 IADD3 R9, R10, -0x40, RZ ;  /* 0xffffffc00a090810 */ /* 0x000fe20007ffe0ff */
[----:B------:R-:W-:Y:S01]  /*be40*/  FMUL.FTZ R82, R8, R82 ;  /* 0x0000005208527220 */ /* 0x000fe20000410000 */
[----:B------:R-:W-:Y:S01]  /*be50*/  LOP3.LUT P0, RZ, R32, 0x3, RZ, 0xc0, !PT ;  /* 0x0000000320ff7812 */ /* 0x000fe2000780c0ff */
[----:B------:R-:W-:Y:S01]  /*be60*/  FMUL.FTZ R79, R8, R79 ;  /* 0x0000004f084f7220 */ /* 0x000fe20000410000 */
[----:B------:R-:W-:Y:S01]  /*be70*/  IADD3 R31, R12, R9, RZ ;  /* 0x000000090c1f7210 */ /* 0x000fe20007ffe0ff */
[----:B------:R-:W-:Y:S01]  /*be80*/  FMUL.FTZ R78, R8, R78 ;  /* 0x0000004e084e7220 */ /* 0x000fe20000410000 */
[----:B------:R3:W-:Y:S01]  /*be90*/  STS.64 [R11.X4+0x400], R82 ;  /* 0x000400520b007388 */ /* 0x0007e20000004a00 */
[----:B------:R-:W-:Y:S01]  /*bea0*/  IMAD.IADD R10, R10, 0x1, R12 ;  /* 0x000000010a0a7824 */ /* 0x000fe200078e020c */
[----:B------:R-:W-:Y:S01]  /*beb0*/  LEA R150, R150, R15, 0x2 ;  /* 0x0000000f96967211 */ /* 0x000fe200078e10ff */
[----:B------:R-:W-:Y:S01]  /*bec0*/  FMUL.FTZ R75, R8, R75 ;  /* 0x0000004b084b7220 */ /* 0x000fe20000410000 */
[----:B------:R-:W-:Y:S01]  /*bed0*/  LOP3.LUT R13, R154, R13, RZ, 0x3c, !PT ;  /* 0x0000000d9a0d7212 */ /* 0x000fe200078e3cff */
[C---:B------:R-:W-:Y:S01]  /*bee0*/  FMUL.FTZ R74, R8.reuse, R74 ;  /* 0x0000004a084a7220 */ /* 0x040fe20000410000 */
[----:B------:R-:W-:Y:S01]  /*bef0*/  STS.64 [R10], R76 ;  /* 0x0000004c0a007388 */ /* 0x000fe20000000a00 */
[----:B------:R-:W-:-:S02]  /*bf00*/  FMUL.FTZ R71, R8, R71 ;  /* 0x0000004708477220 */ /* 0x000fc40000410000 */
[----:B------:R-:W-:Y:S01]  /*bf10*/  FMUL.FTZ R70, R8, R70 ;  /* 0x0000004608467220 */ /* 0x000fe20000410000 */
[----:B------:R2:W-:Y:S01]  /*bf20*/  STS.64 [R10+0x400], R78 ;  /* 0x0004004e0a007388 */ /* 0x0005e20000000a00 */
[----:B------:R-:W-:Y:S01]  /*bf30*/  IADD3 R8, R150, R13, RZ ;  /* 0x0000000d96087210 */ /* 0x000fe20007ffe0ff */
[----:B-1----:R-:W-:Y:S02]  /*bf40*/  @P3 FMUL.FTZ R7, R7, 0.69314718246459960938 ;  /* 0x3f31721807073820 */ /* 0x002fe40000410000 */
[----:B------:R-:W-:Y:S01]  /*bf50*/  STS.64 [R9], R72 ;  /* 0x0000004809007388 */ /* 0x000fe20000000a00 */
[----:B------:R-:W-:Y:S02]  /*bf60*/  IMAD.MOV.U32 R3, RZ, RZ, -0x800000 ;  /* 0xff800000ff037424 */ /* 0x000fe400078e00ff */
[----:B------:R-:W-:Y:S01]  /*bf70*/  @P3 FFMA.FTZ R3, R2, c[0x0][0x238], R7 ;  /* 0x00008e0002033a23 */ /* 0x000fe20000010007 */
[----:B------:R1:W-:Y:S04]  /*bf80*/  STS.64 [R9+0x400], R74 ;  /* 0x0004004a09007388 */ /* 0x0003e80000000a00 */
[----:B------:R-:W-:Y:S04]  /*bf90*/  STS.64 [R31], R68 ;  /* 0x000000441f007388 */ /* 0x000fe80000000a00 */
[----:B------:R-:W-:Y:S01]  /*bfa0*/  STS.64 [R31+0x400], R70 ;  /* 0x000400461f007388 */ /* 0x000fe20000000a00 */
[----:B---3--:R-:W-:-:S03]  /*bfb0*/  @P2 FMUL.FTZ R11, R6, 0.69314718246459960938 ;  /* 0x3f317218060b2820 */ /* 0x008fc60000410000 */
[----:B------:R-:W-:Y:S06]  /*bfc0*/  BAR.SYNC.DEFER_BLOCKING 0x0 ;  /* 0x0000000000007b1d */ /* 0x000fec0000010000 */
[----:B--2---:R-:W1:Y:S04]  /*bfd0*/  S2R R10, SR_CTAID.X ;  /* 0x00000000000a7919 */ /* 0x004e680000002500 */
        /* <DEDUP_REMOVED lines=19> */
.L_x_4728:
[----:B------:R-:W-:Y:S05]  /*c110*/  BSYNC B0 ;  /* 0x0000000000007941 */ /* 0x000fea0003800000 */
.L_x_4727:
[----:B------:R-:W-:Y:S01]  /*c120*/  LEA.HI R0, R4, R5, RZ, 0x3 ;  /* 0x0000000504007211 */ /* 0x000fe200078f18ff */
[----:B------:R-:W-:Y:S01]  /*c130*/  IMAD R28, R28, c[0x0][0x22c], RZ ;  /* 0x00008b001c1c7a24 */ /* 0x000fe200078e02ff */
[----:B----4-:R-:W-:Y:S02]  /*c140*/  IADD3 R3, R145, 0x20, RZ ;  /* 0x0000002091037810 */ /* 0x010fe40007ffe0ff */
[----:B------:R-:W-:Y:S02]  /*c150*/  LOP3.LUT R0, R0, 0xfffffff8, RZ, 0xc0, !PT ;  /* 0xfffffff800007812 */ /* 0x000fe400078ec0ff */
[----:B------:R-:W-:-:S02]  /*c160*/  ISETP.GE.AND P1, PT, R3, R144, PT ;  /* 0x000000900300720c */ /* 0x000fc40003f26270 */
[----:B------:R-:W-:Y:S01]  /*c170*/  ISETP.GE.AND P3, PT, R145, R144, PT ;  /* 0x000000909100720c */ /* 0x000fe20003f66270 */
[----:B------:R-:W-:Y:S01]  /*c180*/  IMAD.IADD R0, R5, 0x1, -R0 ;  /* 0x0000000105007824 */ /* 0x000fe200078e0a00 */
[----:B------:R-:W-:-:S03]  /*c190*/  IADD3 R5, R145, 0x10, RZ ;  /* 0x0000001091057810 */ /* 0x000fc60007ffe0ff */
[----:B------:R-:W-:Y:S01]  /*c1a0*/  IMAD.SHL.U32 R6, R0, 0x4, RZ ;  /* 0x0000000400067824 */ /* 0x000fe200078e00ff */
[----:B------:R-:W-:-:S04]  /*c1b0*/  ISETP.GE.AND P2, PT, R5, R144, PT ;  /* 0x000000900500720c */ /* 0x000fc80003f46270 */
        /* <DEDUP_REMOVED lines=15> */
.L_x_4729:
        /* <DEDUP_REMOVED lines=13> */
.L_x_5253:


//--------------------- .text._ZN5flash24flash_fwd_splitkv_kernelI23Flash_fwd_kernel_traitsILi32ELi64ELi128ELi4ELb0ELb0EN7cutlass10bfloat16_tE19Flash_kernel_traitsILi32ELi64ELi128ELi4ES3_EELb1ELb0ELb1ELb0ELb0ELb0ELb1ELb0EEEvNS_16Flash_fwd_paramsE --------------------------
	.section	.text._ZN5flash24flash_fwd_splitkv_kernelI23Flash_fwd_kernel_traitsILi32ELi64ELi128ELi4ELb0ELb0EN7cutlass10bfloat16_tE19Flash_kernel_traitsILi32ELi64ELi128ELi4ES3_EELb1ELb0ELb1ELb0ELb0ELb0ELb1ELb0EEEvNS_16Flash_fwd_paramsE,"ax",@progbits
	.sectioninfo	@"SHI_REGISTERS=166"
	.align	128
        .global         _ZN5flash24flash_fwd_splitkv_kernelI23Flash_fwd_kernel_traitsILi32ELi64ELi128ELi4ELb0ELb0EN7cutlass10bfloat16_tE19Flash_kernel_traitsILi32ELi64ELi128ELi4ES3_EELb1ELb0ELb1ELb0ELb0ELb0ELb1ELb0EEEvNS_16Flash_fwd_paramsE
        .type           _ZN5flash24flash_fwd_splitkv_kernelI23Flash_fwd_kernel_traitsILi32ELi64ELi128ELi4ELb0ELb0EN7cutlass10bfloat16_tE19Flash_kernel_traitsILi32ELi64ELi128ELi4ES3_EELb1ELb0ELb1ELb0ELb0ELb0ELb1ELb0EEEvNS_16Flash_fwd_paramsE,@function
        .size           _ZN5flash24flash_fwd_splitkv_kernelI23Flash_fwd_kernel_traitsILi32ELi64ELi128ELi4ELb0ELb0EN7cutlass10bfloat16_tE19Flash_kernel_traitsILi32ELi64ELi128ELi4ES3_EELb1ELb0ELb1ELb0ELb0ELb0ELb1ELb0EEEvNS_16Flash_fwd_paramsE,(.L_x_5254 - _ZN5flash24flash_fwd_splitkv_kernelI23Flash_fwd_kernel_traitsILi32ELi64ELi128ELi4ELb0ELb0EN7cutlass10bfloat16_tE19Flash_kernel_traitsILi32ELi64ELi128ELi4ES3_EELb1ELb0ELb1ELb0ELb0ELb0ELb1ELb0EEEvNS_16Flash_fwd_paramsE)
        .other          _ZN5flash24flash_fwd_splitkv_kernelI23Flash_fwd_kernel_traitsILi32ELi64ELi128ELi4ELb0ELb0EN7cutlass10bfloat16_tE19Flash_kernel_traitsILi32ELi64ELi128ELi4ES3_EELb1ELb0ELb1ELb0ELb0ELb0ELb1ELb0EEEvNS_16Flash_fwd_paramsE,@"STO_CUDA_ENTRY STV_DEFAULT"
_ZN5flash24flash_fwd_splitkv_kernelI23Flash_fwd_kernel_traitsILi32ELi64ELi128ELi4ELb0ELb0EN7cutlass10bfloat16_tE19Flash_kernel_traitsILi32ELi64ELi128ELi4ES3_EELb1ELb0ELb1ELb0ELb0ELb0ELb1ELb0EEEvNS_16Flash_fwd_paramsE:
.text._ZN5flash24flash_fwd_splitkv_kernelI23Flash_fwd_kernel_traitsILi32ELi64ELi128ELi4ELb0ELb0EN7cutlass10bfloat16_tE19Flash_kernel_traitsILi32ELi64ELi128ELi4ES3_EELb1ELb0ELb1ELb0ELb0ELb0ELb1ELb0EEEvNS_16Flash_fwd_paramsE:
        /* <DEDUP_REMOVED lines=34> */
[----:B------:R1:W2:Y:S09]  /*0220*/  @P2 LDG.E R9, [R90.64] ;  /* 0x000000065a092981 */ /* 0x0002b2000c1e1900 */
[----:B------:R3:W5:Y:S04]  /*0230*/  @!P1 LDG.E R6, [R10.64] ;  /* 0x000000060a069981 */ /* 0x000768000c1e1900 */
[----:B-1----:R-:W2:Y:S01]  /*0240*/  @P2 LDG.E R90, [R90.64+0x4] ;  /* 0x000004065a5a2981 */ /* 0x002ea2000c1e1900 */
[----:B------:R-:W-:Y:S01]  /*0250*/  MOV R4, RZ ;  /* 0x000000ff00047202 */ /* 0x000fe20000000f00 */
[----:B------:R-:W-:-:S02]  /*0260*/  @P0 IMAD.WIDE R2, R148, R0, c[0x0][0x250] ;  /* 0x0000940094020625 */ /* 0x000fc400078e0200 */
[----:B------:R-:W1:Y:S04]  /*0270*/  S2R R20, SR_CTAID.X ;  /* 0x0000000000147919 */ /* 0x000e680000002500 */
[----:B------:R4:W5:Y:S01]  /*0280*/  @P0 LDG.E R4, [R2.64] ;  /* 0x0000000602040981 */ /* 0x000962000c1e1900 */
[----:B------:R-:W-:-:S04]  /*0290*/  ISETP.NE.U32.AND P0, PT, RZ, c[0x0][0x248], PT ;  /* 0x00009200ff007a0c */ /* 0x000fc80003f05070 */
[----:B------:R-:W-:Y:S01]  /*02a0*/  ISETP.NE.AND.EX P0, PT, RZ, c[0x0][0x24c], PT, P0 ;  /* 0x00009300ff007a0c */ /* 0x000fe20003f05300 */
[----:B------:R-:W-:Y:S01]  /*02b0*/  IMAD.MOV R14, RZ, RZ, -R148 ;  /* 0x000000ffff0e7224 */ /* 0x000fe200078e0a94 */
[----:B----4-:R-:W4:Y:S03]  /*02c0*/  S2R R2, SR_CTAID.Y ;  /* 0x0000000000027919 */ /* 0x010f260000002600 */
        /* <DEDUP_REMOVED lines=8> */
.L_x_4730:
[----:B-1-34-:R-:W-:Y:S02]  /*0350*/  MOV R5, c[0x0][0x218] ;  /* 0x0000860000057a02 */ /* 0x01afe40000000f00 */
.L_x_4731:
        /* <DEDUP_REMOVED lines=14> */
[----:B------:R-:W2:Y:S02]  /*0440*/  S2R R121, SR_TID.X ;  /* 0x0000000000797919 */ /* 0x000ea40000002100 */
[----:B-1----:R-:W1:Y:S02]  /*0450*/  I2F.RP R10, R7 ;  /* 0x00000007000a7306 */ /* 0x002e640000209400 */
        /* <DEDUP_REMOVED lines=9> */
[----:B------:R-:W-:Y:S02]  /*04f0*/  IADD3 R8, R76, 0x7f, RZ ;  /* 0x0000007f4c087810 */ /* 0x000fe40007ffe0ff */
        /* <DEDUP_REMOVED lines=33> */
[----:B--2---:R-:W-:Y:S01]  /*0710*/  SHF.R.S32.HI R0, RZ, 0x1f, R121 ;  /* 0x0000001fff007819 */ /* 0x004fe20000011479 */
[----:B------:R-:W-:-:S03]  /*0720*/  IMAD R2, R2, c[0x0][0x210], R148 ;  /* 0x0000840002027a24 */ /* 0x000fc600078e0294 */
        /* <DEDUP_REMOVED lines=16> */
[C---:B------:R-:W-:Y:S02]  /*0830*/  ISETP.GE.OR P5, PT, R0.reuse, R24, P6 ;  /* 0x000000180000720c */ /* 0x040fe400037a6670 */
[----:B------:R-:W-:-:S02]  /*0840*/  IADD3 R4, R0, 0x20, RZ ;  /* 0x0000002000047810 */ /* 0x000fc40007ffe0ff */
[C---:B------:R-:W-:Y:S02]  /*0850*/  IADD3 R5, P0, R3.reuse, R8, RZ ;  /* 0x0000000803057210 */ /* 0x040fe40007f1e0ff */
[----:B------:R-:W-:Y:S02]  /*0860*/  ISETP.GE.OR P4, PT, R6, R24, P6 ;  /* 0x000000180600720c */ /* 0x000fe40003786670 */
[----:B------:R-:W-:Y:S02]  /*0870*/  LEA.HI.X.SX32 R3, R3, R9, 0x1, P0 ;  /* 0x0000000903037211 */ /* 0x000fe400000f0eff */
[----:B------:R-:W-:Y:S02]  /*0880*/  LEA R8, P0, R5, c[0x0][0x1d8], 0x2 ;  /* 0x0000760005087a11 */ /* 0x000fe400078010ff */
        /* <DEDUP_REMOVED lines=8> */
[----:B------:R-:W-:Y:S02]  /*0910*/  ISETP.GE.OR P5, PT, R4, R24, P6 ;  /* 0x000000180400720c */ /* 0x000fe400037a6670 */
[----:B------:R-:W-:-:S02]  /*0920*/  IADD3 R2, P2, R2, R0, RZ ;  /* 0x0000000002027210 */ /* 0x000fc40007f5e0ff */
        /* <DEDUP_REMOVED lines=18> */
.L_x_4732:
[----:B--2---:R-:W-:Y:S01]  /*0a50*/  ISETP.NE.U32.AND P0, PT, RZ, c[0x0][0x2b8], PT ;  /* 0x0000ae00ff007a0c */ /* 0x004fe20003f05070 */
        /* <DEDUP_REMOVED lines=20> */
[----:B------:R-:W-:-:S04]  /*0ba0*/  LOP3.LUT R150, R151, R150, RZ, 0x3c, !PT ;  /* 0x0000009697967212 */ /* 0x000fc800078e3cff */
[----:B------:R-:W-:-:S07]  /*0bb0*/  LOP3.LUT R151, R151, R150, RZ, 0x3c, !PT ;  /* 0x0000009697977212 */ /* 0x000fce00078e3cff */
        /* <DEDUP_REMOVED lines=75> */
.L_x_4733:
        /* <DEDUP_REMOVED lines=17> */
.L_x_4735:
        /* <DEDUP_REMOVED lines=53> */
.L_x_4734:
[----:B------:R-:W-:Y:S01]  /*14d0*/  ISETP.NE.AND P0, PT, R9, -0x1, PT ;  /* 0xffffffff0900780c */ /* 0x000fe20003f05270 */
[----:B------:R-:W-:Y:S01]  /*14e0*/  IMAD R0, R0, c[0x0][0x1b8], RZ ;  /* 0x00006e0000007a24 */ /* 0x000fe200078e02ff */
[----:B------:R-:W-:Y:S01]  /*14f0*/  SHF.R.S32.HI R153, RZ, 0x1f, R121 ;  /* 0x0000001fff997819 */ /* 0x000fe20000011479 */
[----:B------:R-:W-:Y:S01]  /*1500*/  BSSY B0, `(.L_x_4736) ;  /* 0x0000064000007945 */ /* 0x000fe20003800000 */
[----:B------:R-:W-:Y:S01]  /*1510*/  IADD3 R125, -R24, R90, RZ ;  /* 0x0000005a187d7210 */ /* 0x000fe20007ffe1ff */
[----:B------:R-:W-:Y:S01]  /*1520*/  IMAD R0, R18, c[0x0][0x1bc], R0 ;  /* 0x00006f0012007a24 */ /* 0x000fe200078e0200 */
[CC--:B-----5:R-:W-:Y:S02]  /*1530*/  LEA.HI R3, R153.reuse, R121.reuse, RZ, 0x2 ;  /* 0x0000007999037211 */ /* 0x0e0fe400078f10ff */
[----:B------:R-:W-:-:S02]  /*1540*/  LEA.HI R146, R153, R121, RZ, 0x3 ;  /* 0x0000007999927211 */ /* 0x000fc400078f18ff */
[----:B------:R-:W-:Y:S02]  /*1550*/  LOP3.LUT R147, R3, 0xfffffffc, RZ, 0xc0, !PT ;  /* 0xfffffffc03937812 */ /* 0x000fe400078ec0ff */
[----:B------:R-:W-:Y:S01]  /*1560*/  SHF.R.S32.HI R11, RZ, 0x3, R146 ;  /* 0x00000003ff0b7819 */ /* 0x000fe20000011492 */
[----:B------:R-:W-:Y:S01]  /*1570*/  @!P0 IMAD.WIDE.U32 R28, R148, c[0x0][0x178], RZ ;  /* 0x00005e00941c8a25 */ /* 0x000fe200078e00ff */
[----:B------:R-:W-:Y:S02]  /*1580*/  @!P0 SHF.R.S32.HI R4, RZ, 0x1f, R148 ;  /* 0x0000001fff048819 */ /* 0x000fe40000011494 */
[----:B------:R-:W-:Y:S01]  /*1590*/  LEA.HI R8, R153, R121, RZ, 0x4 ;  /* 0x0000007999087211 */ /* 0x000fe200078f20ff */
[----:B------:R-:W-:Y:S01]  /*15a0*/  IMAD.IADD R147, R121, 0x1, -R147 ;  /* 0x0000000179937824 */ /* 0x000fe200078e0a93 */
[----:B------:R-:W-:Y:S01]  /*15b0*/  LEA.HI R7, R146, R11, RZ, 0x1 ;  /* 0x0000000b92077211 */ /* 0x000fe200078f08ff */
[----:B------:R-:W-:Y:S01]  /*15c0*/  @!P0 IMAD R4, R4, c[0x0][0x178], RZ ;  /* 0x00005e0004048a24 */ /* 0x000fe200078e02ff */
[----:B------:R-:W-:Y:S01]  /*15d0*/  LOP3.LUT R89, R8, 0xfffffff0, RZ, 0xc0, !PT ;  /* 0xfffffff008597812 */ /* 0x000fe200078ec0ff */
[----:B------:R-:W-:Y:S01]  /*15e0*/  @P0 IMAD.WIDE.U32 R16, R9, c[0x0][0x190], RZ ;  /* 0x0000640009100a25 */ /* 0x000fe200078e00ff */
[----:B------:R-:W-:-:S02]  /*15f0*/  LOP3.LUT R7, R7, 0xfffffffe, RZ, 0xc0, !PT ;  /* 0xfffffffe07077812 */ /* 0x000fc400078ec0ff */
[----:B------:R-:W-:Y:S01]  /*1600*/  SHF.R.S32.HI R12, RZ, 0x2, R3 ;  /* 0x00000002ff0c7819 */ /* 0x000fe20000011403 */
[----:B------:R-:W-:Y:S01]  /*1610*/  @!P0 IMAD R4, R148, c[0x0][0x17c], R4 ;  /* 0x00005f0094048a24 */ /* 0x000fe200078e0204 */
[----:B------:R-:W-:Y:S01]  /*1620*/  LOP3.LUT R146, R146, 0xfffffff8, RZ, 0xc0, !PT ;  /* 0xfffffff892927812 */ /* 0x000fe200078ec0ff */
[----:B------:R-:W-:Y:S01]  /*1630*/  @!P0 IMAD.MOV.U32 R16, RZ, RZ, R28 ;  /* 0x000000ffff108224 */ /* 0x000fe200078e001c */
[----:B------:R-:W-:Y:S01]  /*1640*/  SHF.R.S32.HI R13, RZ, 0x1f, R12 ;  /* 0x0000001fff0d7819 */ /* 0x000fe2000001140c */
[----:B------:R-:W-:Y:S01]  /*1650*/  IMAD.SHL.U32 R147, R147, 0x8, RZ ;  /* 0x0000000893937824 */ /* 0x000fe200078e00ff */
[----:B------:R-:W-:Y:S01]  /*1660*/  LEA.HI R145, R3, R12, RZ, 0x1 ;  /* 0x0000000c03917211 */ /* 0x000fe200078f08ff */
[----:B------:R-:W-:Y:S01]  /*1670*/  @P0 IMAD R9, R9, c[0x0][0x194], R17 ;  /* 0x0000650009090a24 */ /* 0x000fe200078e0211 */
[----:B------:R-:W-:Y:S01]  /*1680*/  LEA.HI R153, R153, R121, RZ, 0x5 ;  /* 0x0000007999997211 */ /* 0x000fe200078f28ff */
[----:B------:R-:W-:Y:S01]  /*1690*/  @!P0 IMAD.IADD R9, R29, 0x1, R4 ;  /* 0x000000011d098824 */ /* 0x000fe200078e0204 */
[----:B------:R-:W-:Y:S01]  /*16a0*/  IADD3 R26, P2, R147, R26, RZ ;  /* 0x0000001a931a7210 */ /* 0x000fe20007f5e0ff */
[----:B------:R-:W-:Y:S01]  /*16b0*/  IMAD.IADD R89, R121, 0x1, -R89 ;  /* 0x0000000179597824 */ /* 0x000fe200078e0a59 */
[----:B------:R-:W-:Y:S01]  /*16c0*/  SHF.R.S32.HI R10, RZ, 0x1f, R147 ;  /* 0x0000001fff0a7819 */ /* 0x000fe20000011493 */
[----:B------:R-:W-:Y:S01]  /*16d0*/  IMAD.IADD R7, R11, 0x1, -R7 ;  /* 0x000000010b077824 */ /* 0x000fe200078e0a07 */
[----:B------:R-:W-:Y:S01]  /*16e0*/  IADD3 R16, P0, R147, R16, RZ ;  /* 0x0000001093107210 */ /* 0x000fe20007f1e0ff */
[----:B------:R-:W-:Y:S01]  /*16f0*/  IMAD.SHL.U32 R11, R11, 0x40, RZ ;  /* 0x000000400b0b7824 */ /* 0x000fe200078e00ff */
[----:B------:R-:W-:Y:S01]  /*1700*/  IADD3 R22, P3, R147, R22, RZ ;  /* 0x0000001693167210 */ /* 0x000fe20007f7e0ff */
[C---:B------:R-:W-:Y:S01]  /*1710*/  IMAD.X R27, R10.reuse, 0x1, R6, P2 ;  /* 0x000000010a1b7824 */ /* 0x040fe200010e0606 */
[----:B------:R-:W-:Y:S01]  /*1720*/  LOP3.LUT R145, R145, 0x7fffffe, RZ, 0xc0, !PT ;  /* 0x07fffffe91917812 */ /* 0x000fe200078ec0ff */
[C---:B------:R-:W-:Y:S01]  /*1730*/  IMAD.X R17, R10.reuse, 0x1, R9, P0 ;  /* 0x000000010a117824 */ /* 0x040fe200000e0609 */
[----:B------:R-:W-:Y:S01]  /*1740*/  IADD3.X R23, R10, R5, RZ, P3, !PT ;  /* 0x000000050a177210 */ /* 0x000fe20001ffe4ff */
[----:B------:R-:W-:Y:S01]  /*1750*/  IMAD.WIDE.U32 R18, R18, c[0x0][0x1b8], R26 ;  /* 0x00006e0012127a25 */ /* 0x000fe200078e001a */
[----:B------:R-:W-:-:S02]  /*1760*/  LEA.HI R10, R89, R89, RZ, 0x1 ;  /* 0x00000059590a7211 */ /* 0x000fc400078f08ff */
[----:B------:R-:W-:Y:S01]  /*1770*/  LOP3.LUT R11, R11, 0xc0, RZ, 0xc0, !PT ;  /* 0x000000c00b0b7812 */ /* 0x000fe200078ec0ff */
[----:B------:R-:W-:Y:S01]  /*1780*/  IMAD.IADD R146, R121, 0x1, -R146 ;  /* 0x0000000179927824 */ /* 0x000fe200078e0a92 */
[C---:B------:R-:W-:Y:S01]  /*1790*/  IADD3 R74, P0, R12.reuse, R74, RZ ;  /* 0x0000004a0c4a7210 */ /* 0x040fe20007f1e0ff */
[----:B------:R-:W-:Y:S01]  /*17a0*/  IMAD.IADD R145, R12, 0x1, -R145 ;  /* 0x000000010c917824 */ /* 0x000fe200078e0a91 */
[----:B------:R-:W-:Y:S01]  /*17b0*/  SHF.R.S32.HI R3, RZ, 0x1, R10 ;  /* 0x00000001ff037819 */ /* 0x000fe2000001140a */
[----:B------:R-:W-:Y:S01]  /*17c0*/  IMAD.IADD R19, R19, 0x1, R0 ;  /* 0x0000000113137824 */ /* 0x000fe200078e0200 */
[----:B------:R-:W-:Y:S01]  /*17d0*/  SHF.R.S32.HI R9, RZ, 0x1f, R10 ;  /* 0x0000001fff097819 */ /* 0x000fe2000001140a */
[----:B------:R-:W-:Y:S01]  /*17e0*/  IMAD.X R2, R13, 0x1, R2, P0 ;  /* 0x000000010d027824 */ /* 0x000fe200000e0602 */
[----:B------:R-:W-:Y:S01]  /*17f0*/  LOP3.LUT R15, R11, 0x18, R147, 0xf8, !PT ;  /* 0x000000180b0f7812 */ /* 0x000fe200078ef893 */
[----:B------:R-:W-:Y:S01]  /*1800*/  IMAD R68, R13, c[0x0][0x198], RZ ;  /* 0x000066000d447a24 */ /* 0x000fe200078e02ff */
[----:B------:R-:W-:Y:S01]  /*1810*/  SHF.R.U32.HI R11, RZ, 0x3, R11 ;  /* 0x00000003ff0b7819 */ /* 0x000fe2000001160b */
[----:B------:R-:W-:Y:S01]  /*1820*/  IMAD R2, R2, c[0x0][0x1a0], RZ ;  /* 0x0000680002027a24 */ /* 0x000fe200078e02ff */
[----:B------:R-:W-:Y:S01]  /*1830*/  LEA.HI R9, R9, R3, RZ, 0x2 ;  /* 0x0000000309097211 */ /* 0x000fe200078f10ff */
[----:B------:R-:W-:Y:S01]  /*1840*/  IMAD.MOV.U32 R0, RZ, RZ, 0x10 ;  /* 0x00000010ff007424 */ /* 0x000fe200078e00ff */
[----:B------:R-:W-:Y:S01]  /*1850*/  SHF.R.S32.HI R155, RZ, 0x5, R153 ;  /* 0x00000005ff9b7819 */ /* 0x000fe20000011499 */
[----:B------:R-:W-:Y:S01]  /*1860*/  IMAD R77, R74, c[0x0][0x1a4], R2 ;  /* 0x000069004a4d7a24 */ /* 0x000fe200078e0202 */
[----:B------:R-:W-:Y:S01]  /*1870*/  ISETP.GE.AND P0, PT, R12, R125, PT ;  /* 0x0000007d0c00720c */ /* 0x000fe20003f06270 */
[----:B------:R-:W-:Y:S01]  /*1880*/  IMAD.WIDE.U32 R74, R74, c[0x0][0x1a0], R18 ;  /* 0x000068004a4a7a25 */ /* 0x000fe200078e0012 */
[----:B------:R-:W-:-:S02]  /*1890*/  LOP3.LUT R5, R15, R11, RZ, 0x3c, !PT ;  /* 0x0000000b0f057212 */ /* 0x000fc400078e3cff */
[----:B------:R-:W-:Y:S01]  /*18a0*/  LOP3.LUT R9, R9, 0xfffffffc, RZ, 0xc0, !PT ;  /* 0xfffffffc09097812 */ /* 0x000fe200078ec0ff */
[----:B------:R-:W-:Y:S01]  /*18b0*/  IMAD R145, R155, 0x8, R145 ;  /* 0x000000089b917824 */ /* 0x000fe200078e0291 */
[----:B------:R-:W-:Y:S01]  /*18c0*/  SHF.R.S32.HI R15, RZ, 0x1f, R14 ;  /* 0x0000001fff0f7819 */ /* 0x000fe2000001140e */
[----:B------:R-:W-:Y:S01]  /*18d0*/  IMAD R68, R12, c[0x0][0x19c], R68 ;  /* 0x000067000c447a24 */ /* 0x000fe200078e0244 */
[----:B------:R-:W-:Y:S01]  /*18e0*/  LEA.HI R4, R146, R146, RZ, 0x1 ;  /* 0x0000009292047211 */ /* 0x000fe200078f08ff */
[----:B------:R-:W-:Y:S01]  /*18f0*/  IMAD.IADD R9, R3, 0x1, -R9 ;  /* 0x0000000103097824 */ /* 0x000fe200078e0a09 */
[----:B------:R-:W-:Y:S01]  /*1900*/  LEA R145, R145, R5, 0x5 ;  /* 0x0000000591917211 */ /* 0x000fe200078e28ff */
[----:B------:R-:W-:Y:S01]  /*1910*/  IMAD R18, R15, c[0x0][0x1a8], RZ ;  /* 0x00006a000f127a24 */ /* 0x000fe200078e02ff */
[----:B------:R-:W-:Y:S01]  /*1920*/  LOP3.LUT R6, R4, 0xfffffffe, RZ, 0xc0, !PT ;  /* 0xfffffffe04067812 */ /* 0x000fe200078ec0ff */
[----:B------:R-:W-:Y:S01]  /*1930*/  IMAD.WIDE.U32 R22, R12, c[0x0][0x198], R22 ;  /* 0x000066000c167a25 */ /* 0x000fe200078e0016 */
[----:B------:R-:W-:-:S02]  /*1940*/  LOP3.LUT R153, R153, 0xffffffe0, RZ, 0xc0, !PT ;  /* 0xffffffe099997812 */ /* 0x000fc400078ec0ff */
[----:B------:R-:W-:Y:S01]  /*1950*/  LOP3.LUT P2, RZ, R9, 0x2, RZ, 0xc0, !PT ;  /* 0x0000000209ff7812 */ /* 0x000fe2000784c0ff */
[C---:B------:R-:W-:Y:S01]  /*1960*/  IMAD R18, R14.reuse, c[0x0][0x1ac], R18 ;  /* 0x00006b000e127a24 */ /* 0x040fe200078e0212 */
[----:B------:R-:W-:Y:S01]  /*1970*/  SHF.R.S32.HI R8, RZ, 0x4, R8 ;  /* 0x00000004ff087819 */ /* 0x000fe20000011408 */
[----:B------:R-:W-:Y:S01]  /*1980*/  IMAD.WIDE.U32 R16, R14, c[0x0][0x1a8], R16 ;  /* 0x00006a000e107a25 */ /* 0x000fe200078e0010 */
[----:B------:R-:W-:Y:S02]  /*1990*/  SHF.R.S32.HI R4, RZ, 0x1, R4 ;  /* 0x00000001ff047819 */ /* 0x000fe40000011404 */
[----:B------:R-:W-:Y:S01]  /*19a0*/  SEL R0, R0, 0xfffffff0, !P2 ;  /* 0xfffffff000007807 */ /* 0x000fe20005000000 */
[----:B------:R-:W-:-:S04]  /*19b0*/  IMAD.WIDE R20, R20, 0x40, R12 ;  /* 0x0000004014147825 */ /* 0x000fc800078e020c */
[----:B------:R-:W-:Y:S02]  /*19c0*/  IMAD.IADD R146, R146, 0x1, -R6 ;  /* 0x0000000192927824 */ /* 0x000fe400078e0a06 */
[----:B------:R-:W-:Y:S02]  /*19d0*/  IMAD.IADD R68, R23, 0x1, R68 ;  /* 0x0000000117447824 */ /* 0x000fe400078e0244 */
[----:B------:R-:W-:Y:S02]  /*19e0*/  IMAD.MOV.U32 R71, RZ, RZ, R22 ;  /* 0x000000ffff477224 */ /* 0x000fe400078e0016 */
        /* <DEDUP_REMOVED lines=21> */
.L_x_4737:
[----:B------:R-:W-:Y:S05]  /*1b40*/  BSYNC B0 ;  /* 0x0000000000007941 */ /* 0x000fea0003800000 */
.L_x_4736:
        /* <DEDUP_REMOVED lines=20> */
.L_x_4739:
[----:B------:R-:W-:Y:S05]  /*1c90*/  BSYNC B0 ;  /* 0x0000000000007941 */ /* 0x000fea0003800000 */
.L_x_4738:
        /* <DEDUP_REMOVED lines=17> */
.L_x_4741:
[----:B------:R-:W-:Y:S05]  /*1db0*/  BSYNC B0 ;  /* 0x0000000000007941 */ /* 0x000fea0003800000 */
.L_x_4740:
        /* <DEDUP_REMOVED lines=18> */
.L_x_4743:
[----:B------:R-:W-:Y:S05]  /*1ee0*/  BSYNC B0 ;  /* 0x0000000000007941 */ /* 0x000fea0003800000 */
.L_x_4742:
        /* <DEDUP_REMOVED lines=16> */
.L_x_4745:
[----:B------:R-:W-:Y:S05]  /*1ff0*/  BSYNC B0 ;  /* 0x0000000000007941 */ /* 0x000fea0003800000 */
.L_x_4744:
        /* <DEDUP_REMOVED lines=19> */
.L_x_4747:
[----:B------:R-:W-:Y:S05]  /*2130*/  BSYNC B0 ;  /* 0x0000000000007941 */ /* 0x000fea0003800000 */
.L_x_4746:
        /* <DEDUP_REMOVED lines=13> */
[----:B------:R-:W-:Y:S01]  /*2210*/  SHF.R.S32.HI R12, RZ, 0x1f, R153 ;  /* 0x0000001fff0c7819 */ /* 0x000fe20000011499 */
[----:B------:R-:W-:Y:S01]  /*2220*/  IMAD.SHL.U32 R121, R121, 0x2, RZ ;  /* 0x0000000279797824 */ /* 0x000fe200078e00ff */
[----:B------:R-:W-:Y:S02]  /*2230*/  LEA R96, P0, R74, c[0x0][0x170], 0x1 ;  /* 0x00005c004a607a11 */ /* 0x000fe400078008ff */
[----:B------:R-:W-:Y:S01]  /*2240*/  LEA.HI R153, R12, R153, RZ, 0x2 ;  /* 0x000000990c997211 */ /* 0x000fe200078f10ff */
[----:B------:R-:W-:Y:S01]  /*2250*/  BSSY B0, `(.L_x_4748) ;  /* 0x0000014000007945 */ /* 0x000fe20003800000 */
[----:B------:R-:W-:Y:S02]  /*2260*/  LOP3.LUT R121, R121, 0x6, RZ, 0xc0, !PT ;  /* 0x0000000679797812 */ /* 0x000fe400078ec0ff */
[----:B------:R-:W-:Y:S02]  /*2270*/  LEA.HI.X R97, R74, c[0x0][0x174], R77, 0x1, P0 ;  /* 0x00005d004a617a11 */ /* 0x000fe400000f0c4d */
[----:B------:R-:W-:Y:S01]  /*2280*/  SHF.R.S32.HI R153, RZ, 0x2, R153 ;  /* 0x00000002ff997819 */ /* 0x000fe20000011499 */
        /* <DEDUP_REMOVED lines=16> */
.L_x_4749:
[----:B-1----:R-:W-:Y:S05]  /*2390*/  BSYNC B0 ;  /* 0x0000000000007941 */ /* 0x002fea0003800000 */
.L_x_4748:
        /* <DEDUP_REMOVED lines=16> */
.L_x_4751:
[----:B------:R-:W-:Y:S05]  /*24a0*/  BSYNC B0 ;  /* 0x0000000000007941 */ /* 0x000fea0003800000 */
.L_x_4750:
        /* <DEDUP_REMOVED lines=14> */
.L_x_4753:
[----:B------:R-:W-:Y:S05]  /*2590*/  BSYNC B0 ;  /* 0x0000000000007941 */ /* 0x000fea0003800000 */
.L_x_4752:
        /* <DEDUP_REMOVED lines=17> */
.L_x_4755:
[----:B------:R-:W-:Y:S05]  /*26b0*/  BSYNC B0 ;  /* 0x0000000000007941 */ /* 0x000fea0003800000 */
.L_x_4754:
[----:B-1----:R-:W-:Y:S01]  /*26c0*/  LEA.HI R3, R8, R8, RZ, 0x1 ;  /* 0x0000000808037211 */ /* 0x002fe200078f08ff */
[----:B------:R-:W-:Y:S01]  /*26d0*/  IMAD.SHL.U32 R154, R9, 0x40, RZ ;  /* 0x00000040099a7824 */ /* 0x000fe200078e00ff */
[----:B------:R-:W-:Y:S01]  /*26e0*/  SHF.R.S32.HI R2, RZ, 0x1f, R89 ;  /* 0x0000001fff027819 */ /* 0x000fe20000011459 */
[----:B------:R-:W-:Y:S01]  /*26f0*/  IMAD.SHL.U32 R5, R7, 0x8, RZ ;  /* 0x0000000807057824 */ /* 0x000fe200078e00ff */
[----:B------:R-:W-:Y:S01]  /*2700*/  LOP3.LUT R3, R3, 0xfffffffe, RZ, 0xc0, !PT ;  /* 0xfffffffe03037812 */ /* 0x000fe200078ec0ff */
[----:B------:R-:W-:Y:S01]  /*2710*/  IMAD R98, R155, 0x10, R24 ;  /* 0x000000109b627824 */ /* 0x000fe200078e0218 */
[----:B------:R-:W-:Y:S01]  /*2720*/  LEA.HI R2, R2, R89, RZ, 0x3 ;  /* 0x0000005902027211 */ /* 0x000fe200078f18ff */
[----:B------:R-:W-:Y:S01]  /*2730*/  IMAD.IADD R87, R69, 0x1, R121 ;  /* 0x0000000145577824 */ /* 0x000fe200078e0279 */
[----:B------:R-:W-:Y:S01]  /*2740*/  LOP3.LUT R154, R154, 0xc0, RZ, 0xc0, !PT ;  /* 0x000000c09a9a7812 */ /* 0x000fe200078ec0ff */
        /* <DEDUP_REMOVED lines=8> */
[----:B------:R-:W-:Y:S01]  /*27d0*/  IMAD.IADD R89, R89, 0x1, -R10 ;  /* 0x0000000159597824 */ /* 0x000fe200078e0a0a */
[----:B------:R-:W-:Y:S01]  /*27e0*/  LOP3.LUT R2, R2, 0xffffff00, RZ, 0xc0, !PT ;  /* 0xffffff0002027812 */ /* 0x000fe200078ec0ff */
[----:B------:R-:W-:Y:S01]  /*27f0*/  IMAD R115, R8, 0x8, R146 ;  /* 0x0000000808737824 */ /* 0x000fe200078e0292 */
[----:B------:R-:W-:Y:S01]  /*2800*/  LOP3.LUT R5, R3, 0x8, R5, 0xf8, !PT ;  /* 0x0000000803057812 */ /* 0x000fe200078ef805 */
[----:B------:R-:W1:Y:S01]  /*2810*/  I2F R51, R86 ;  /* 0x0000005600337306 */ /* 0x000e620000201400 */
[----:B------:R-:W-:Y:S01]  /*2820*/  LOP3.LUT R7, R154, 0x8, R7, 0xf8, !PT ;  /* 0x000000089a077812 */ /* 0x000fe200078ef807 */
[----:B------:R-:W-:Y:S01]  /*2830*/  IMAD R6, R155, 0x200, R2 ;  /* 0x000002009b067824 */ /* 0x000fe200078e0202 */
[----:B------:R-:W-:Y:S01]  /*2840*/  SHF.R.U32.HI R3, RZ, 0x3, R3 ;  /* 0x00000003ff037819 */ /* 0x000fe20000011603 */
[----:B------:R-:W0:Y:S01]  /*2850*/  LDGDEPBAR ;  /* 0x00000000000079af */ /* 0x000e220000000000 */
[----:B------:R-:W-:Y:S01]  /*2860*/  SHF.R.U32.HI R154, RZ, 0x3, R154 ;  /* 0x00000003ff9a7819 */ /* 0x000fe2000001169a */
[----:B------:R-:W-:Y:S01]  /*2870*/  IMAD R6, R89, 0x20, R6 ;  /* 0x0000002059067824 */ /* 0x000fe200078e0206 */
[----:B------:R-:W-:Y:S01]  /*2880*/  LOP3.LUT R3, R5, R3, RZ, 0x3c, !PT ;  /* 0x0000000305037212 */ /* 0x000fe200078e3cff */
[----:B------:R-:W5:Y:S01]  /*2890*/  I2F R48, R86 ;  /* 0x0000005600307306 */ /* 0x000f620000201400 */
[----:B------:R-:W-:Y:S01]  /*28a0*/  LOP3.LUT R154, R7, R154, RZ, 0x3c, !PT ;  /* 0x0000009a079a7212 */ /* 0x000fe200078e3cff */
[----:B------:R-:W-:Y:S01]  /*28b0*/  IMAD R89, R89, 0x20, R2 ;  /* 0x0000002059597824 */ /* 0x000fe200078e0202 */
[----:B------:R-:W-:Y:S01]  /*28c0*/  IADD3 R50, R87, 0x20, RZ ;  /* 0x0000002057327810 */ /* 0x000fe20007ffe0ff */
[----:B------:R-:W-:Y:S01]  /*28d0*/  IMAD.U32 R115, R115, 0x20, R3 ;  /* 0x0000002073737824 */ /* 0x000fe200078e0003 */
[----:B------:R-:W-:Y:S01]  /*28e0*/  IADD3 R98, R98, 0x1, R153 ;  /* 0x0000000162627810 */ /* 0x000fe20007ffe099 */
[C---:B------:R-:W-:Y:S01]  /*28f0*/  IMAD.IADD R117, R154.reuse, 0x1, R6 ;  /* 0x000000019a757824 */ /* 0x040fe200078e0206 */
[----:B------:R-:W-:Y:S01]  /*2900*/  IADD3 R49, R87, 0x21, RZ ;  /* 0x0000002157317810 */ /* 0x000fe20007ffe0ff */
[----:B------:R-:W-:Y:S01]  /*2910*/  IMAD.SHL.U32 R115, R115, 0x2, RZ ;  /* 0x0000000273737824 */ /* 0x000fe200078e00ff */
[----:B------:R-:W2:Y:S01]  /*2920*/  I2F R85, R50 ;  /* 0x0000003200557306 */ /* 0x000ea20000201400 */
[----:B------:R-:W-:Y:S01]  /*2930*/  IMAD.SHL.U32 R117, R117, 0x2, RZ ;  /* 0x0000000275757824 */ /* 0x000fe200078e00ff */
[----:B------:R-:W-:Y:S01]  /*2940*/  IADD3 R88, R87, 0x28, RZ ;  /* 0x0000002857587810 */ /* 0x000fe20007ffe0ff */
[----:B------:R-:W-:Y:S01]  /*2950*/  IMAD.IADD R154, R154, 0x1, R89 ;  /* 0x000000019a9a7824 */ /* 0x000fe200078e0259 */
[----:B------:R-:W-:Y:S01]  /*2960*/  LDSM.16.M88.4 R20, [R115+0x1c00] ;  /* 0x001c00007314783b */ /* 0x000fe20000000200 */
[C---:B------:R-:W-:Y:S01]  /*2970*/  IADD3 R8, R115.reuse, 0x1000, RZ ;  /* 0x0000100073087810 */ /* 0x040fe20007ffe0ff */
[----:B------:R-:W-:Y:S01]  /*2980*/  IMAD R116, R0, 0x2, R117 ;  /* 0x0000000200747824 */ /* 0x000fe200078e0275 */
[----:B------:R-:W-:Y:S01]  /*2990*/  IADD3 R114, R115, 0x1020, RZ ;  /* 0x0000102073727810 */ /* 0x000fe20007ffe0ff */
[----:B------:R-:W3:Y:S01]  /*29a0*/  LDSM.16.M88.4 R44, [R117] ;  /* 0x00000000752c783b */ /* 0x000ee20000000200 */
[----:B------:R-:W-:Y:S01]  /*29b0*/  @P0 IADD3 R114, R8, -0x20, RZ ;  /* 0xffffffe008720810 */ /* 0x000fe20007ffe0ff */
[----:B------:R-:W4:Y:S01]  /*29c0*/  I2F R83, R50 ;  /* 0x0000003200537306 */ /* 0x000f220000201400 */
[----:B------:R-:W-:Y:S01]  /*29d0*/  IADD3 R98, R76, R98, -R90 ;  /* 0x000000624c627210 */ /* 0x000fe20007ffe85a */
[----:B------:R-:W1:Y:S01]  /*29e0*/  LDSM.16.M88.4 R60, [R115+0x1400] ;  /* 0x00140000733c783b */ /* 0x000e620000000200 */
[----:B------:R-:W-:-:S02]  /*29f0*/  IADD3 R82, R87, 0x29, RZ ;  /* 0x0000002957527810 */ /* 0x000fc40007ffe0ff */
[----:B------:R-:W-:Y:S01]  /*2a00*/  IADD3 R98, R98, c[0x0][0x2e8], RZ ;  /* 0x0000ba0062627a10 */ /* 0x000fe20007ffe0ff */
[----:B------:R-:W1:Y:S01]  /*2a10*/  LDSM.16.M88.4 R4, [R115+0x1800] ;  /* 0x001800007304783b */ /* 0x000e620000000200 */
[----:B------:R-:W-:Y:S01]  /*2a20*/  IADD3 R93, R87, 0x30, RZ ;  /* 0x00000030575d7810 */ /* 0x000fe20007ffe0ff */
[----:B------:R-:W1:Y:S01]  /*2a30*/  I2F R79, R49 ;  /* 0x00000031004f7306 */ /* 0x000e620000201400 */
[C---:B------:R-:W-:Y:S01]  /*2a40*/  IADD3 R2, R98.reuse, 0x8, RZ ;  /* 0x0000000862027810 */ /* 0x040fe20007ffe0ff */
[----:B------:R-:W-:Y:S01]  /*2a50*/  LDSM.16.M88.4 R36, [R116] ;  /* 0x000000007424783b */ /* 0x000fe20000000200 */
[-C--:B------:R-:W-:Y:S02]  /*2a60*/  IMNMX R98, R98, R76.reuse, PT ;  /* 0x0000004c62627217 */ /* 0x080fe40003800200 */
[----:B------:R-:W-:Y:S01]  /*2a70*/  IMNMX R2, R2, R76, PT ;  /* 0x0000004c02027217 */ /* 0x000fe20003800200 */
[----:B------:R-:W2:Y:S01]  /*2a80*/  LDSM.16.M88.4 R52, [R114+0x400] ;  /* 0x000400007234783b */ /* 0x000ea20000000200 */
[C---:B------:R-:W-:Y:S01]  /*2a90*/  ISETP.GE.AND P6, PT, R86.reuse, R98, PT ;  /* 0x000000625600720c */ /* 0x040fe20003fc6270 */
[----:B------:R-:W-:Y:S01]  /*2aa0*/  I2F R81, R88 ;  /* 0x0000005800517306 */ /* 0x000fe20000201400 */
[----:B------:R-:W-:Y:S01]  /*2ab0*/  ISETP.GE.AND P4, PT, R86, R2, PT ;  /* 0x000000025600720c */ /* 0x000fe20003f86270 */
[----:B------:R-:W2:Y:S01]  /*2ac0*/  LDSM.16.M88.4 R28, [R114+0x800] ;  /* 0x00080000721c783b */ /* 0x000ea20000000200 */
[----:B------:R-:W-:-:S02]  /*2ad0*/  ISETP.GE.AND P5, PT, R50, R98, PT ;  /* 0x000000623200720c */ /* 0x000fc40003fa6270 */
[----:B------:R-:W-:Y:S01]  /*2ae0*/  ISETP.GE.AND P3, PT, R50, R2, PT ;  /* 0x000000023200720c */ /* 0x000fe20003f66270 */
[----:B------:R-:W2:Y:S01]  /*2af0*/  LDSM.16.M88.4 R64, [R115+0x1000] ;  /* 0x001000007340783b */ /* 0x000ea20000000200 */
[C---:B------:R-:W-:Y:S01]  /*2b00*/  ISETP.GE.AND P2, PT, R49.reuse, R98, PT ;  /* 0x000000623100720c */ /* 0x040fe20003f46270 */
[----:B------:R-:W-:Y:S01]  /*2b10*/  I2F R3, R87 ;  /* 0x0000005700037306 */ /* 0x000fe20000201400 */
[----:B------:R-:W-:Y:S01]  /*2b20*/  ISETP.GE.AND P0, PT, R49, R2, PT ;  /* 0x000000023100720c */ /* 0x000fe20003f06270 */
[----:B------:R-:W2:Y:S01]  /*2b30*/  LDSM.16.M88.4 R32, [R114+0xc00] ;  /* 0x000c00007220783b */ /* 0x000ea20000000200 */
[C---:B------:R-:W-:Y:S02]  /*2b40*/  IADD3 R94, R87.reuse, 0x38, RZ ;  /* 0x00000038575e7810 */ /* 0x040fe40007ffe0ff */
[C---:B------:R-:W-:Y:S01]  /*2b50*/  IADD3 R84, R87.reuse, 0x39, RZ ;  /* 0x0000003957547810 */ /* 0x040fe20007ffe0ff */
[----:B------:R-:W2:Y:S01]  /*2b60*/  LDSM.16.M88.4 R40, [R115+0x2000] ;  /* 0x002000007328783b */ /* 0x000ea20000000200 */
[C---:B------:R-:W-:Y:S01]  /*2b70*/  IADD3 R99, R87.reuse, 0x41, RZ ;  /* 0x0000004157637810 */ /* 0x040fe20007ffe0ff */
[----:B------:R-:W-:Y:S01]  /*2b80*/  I2F R78, R94 ;  /* 0x0000005e004e7306 */ /* 0x000fe20000201400 */
[C---:B------:R-:W-:Y:S01]  /*2b90*/  IADD3 R101, R87.reuse, 0x48, RZ ;  /* 0x0000004857657810 */ /* 0x040fe20007ffe0ff */
[----:B------:R-:W2:Y:S01]  /*2ba0*/  LDSM.16.M88.4 R56, [R114] ;  /* 0x000000007238783b */ /* 0x000ea20000000200 */
[----:B------:R-:W-:-:S02]  /*2bb0*/  IADD3 R91, R87, 0x40, RZ ;  /* 0x00000040575b7810 */ /* 0x000fc40007ffe0ff */
[----:B------:R-:W-:Y:S01]  /*2bc0*/  IADD3 R102, R87, 0x49, RZ ;  /* 0x0000004957667810 */ /* 0x000fe20007ffe0ff */
[C---:B--23--:R-:W-:Y:S01]  /*2bd0*/  HMMA.16816.F32.BF16 R24, R44.reuse, R20, RZ ;  /* 0x000000142c18723c */ /* 0x04cfe200000418ff */
[C---:B------:R-:W-:Y:S01]  /*2be0*/  IADD3 R113, R114.reuse, 0x400, RZ ;  /* 0x0000040072717810 */ /* 0x040fe20007ffe0ff */
[----:B------:R-:W-:Y:S01]  /*2bf0*/  I2F R80, R94 ;  /* 0x0000005e00507306 */ /* 0x000fe20000201400 */
[C---:B------:R-:W-:Y:S02]  /*2c00*/  IADD3 R112, R114.reuse, 0x800, RZ ;  /* 0x0000080072707810 */ /* 0x040fe40007ffe0ff */
[C---:B------:R-:W-:Y:S02]  /*2c10*/  IADD3 R111, R114.reuse, 0xc00, RZ ;  /* 0x00000c00726f7810 */ /* 0x040fe40007ffe0ff */
[----:B------:R-:W-:Y:S01]  /*2c20*/  SHF.R.S32.HI R20, RZ, 0x1f, R155 ;  /* 0x0000001fff147819 */ /* 0x000fe2000001149b */
[----:B-1----:R-:W-:Y:S01]  /*2c30*/  HMMA.16816.F32.BF16 R12, R44, R62, RZ ;  /* 0x0000003e2c0c723c */ /* 0x002fe200000418ff */
[----:B------:R-:W-:Y:S01]  /*2c40*/  IADD3 R110, R114, 0x1000, RZ ;  /* 0x00001000726e7810 */ /* 0x000fe20007ffe0ff */
[----:B------:R-:W-:Y:S01]  /*2c50*/  I2F R63, R88 ;  /* 0x00000058003f7306 */ /* 0x000fe20000201400 */
[----:B------:R-:W-:-:S02]  /*2c60*/  LEA.HI R20, R20, R155, RZ, 0x2 ;  /* 0x0000009b14147211 */ /* 0x000fc400078f10ff */
[----:B------:R-:W-:Y:S02]  /*2c70*/  IADD3 R109, R114, 0x1400, RZ ;  /* 0x00001400726d7810 */ /* 0x000fe40007ffe0ff */
[----:B------:R-:W-:Y:S01]  /*2c80*/  LOP3.LUT R20, R20, 0xfffffffc, RZ, 0xc0, !PT ;  /* 0xfffffffc14147812 */ /* 0x000fe200078ec0ff */
[----:B------:R-:W-:Y:S01]  /*2c90*/  HMMA.16816.F32.BF16 R8, R44, R4, RZ ;  /* 0x000000042c08723c */ /* 0x000fe200000418ff */
[----:B------:R-:W-:Y:S01]  /*2ca0*/  IADD3 R108, R114, 0x1800, RZ ;  /* 0x00001800726c7810 */ /* 0x000fe20007ffe0ff */
[----:B------:R-:W-:Y:S02]  /*2cb0*/  I2F R62, R82 ;  /* 0x00000052003e7306 */ /* 0x000fe40000201400 */
[----:B------:R-:W-:-:S04]  /*2cc0*/  IMAD.IADD R155, R155, 0x1, -R20 ;  /* 0x000000019b9b7824 */ /* 0x000fc800078e0a14 */
[C---:B------:R-:W-:Y:S02]  /*2cd0*/  HMMA.16816.F32.BF16 R4, R44.reuse, R6, RZ ;  /* 0x000000062c04723c */ /* 0x040fe400000418ff */
[----:B------:R-:W-:Y:S06]  /*2ce0*/  I2F R95, R99 ;  /* 0x00000063005f7306 */ /* 0x000fec0000201400 */
[----:B------:R-:W-:Y:S02]  /*2cf0*/  HMMA.16816.F32.BF16 R20, R44, R22, RZ ;  /* 0x000000162c14723c */ /* 0x000fe400000418ff */
[----:B------:R-:W-:Y:S06]  /*2d00*/  I2F R89, R91 ;  /* 0x0000005b00597306 */ /* 0x000fec0000201400 */
[C---:B------:R-:W-:Y:S02]  /*2d10*/  HMMA.16816.F32.BF16 R12, R36.reuse, R54, R12 ;  /* 0x00000036240c723c */ /* 0x040fe4000004180c */
[----:B------:R-:W-:Y:S06]  /*2d20*/  I2F R54, R93 ;  /* 0x0000005d00367306 */ /* 0x000fec0000201400 */
[C---:B------:R-:W-:Y:S02]  /*2d30*/  HMMA.16816.F32.BF16 R8, R36.reuse, R28, R8 ;  /* 0x0000001c2408723c */ /* 0x040fe40000041808 */
[----:B------:R-:W-:Y:S06]  /*2d40*/  I2F R55, R93 ;  /* 0x0000005d00377306 */ /* 0x000fec0000201400 */
[----:B------:R-:W-:Y:S01]  /*2d50*/  HMMA.16816.F32.BF16 R4, R36, R30, R4 ;  /* 0x0000001e2404723c */ /* 0x000fe20000041804 */
[----:B------:R-:W1:Y:S01]  /*2d60*/  LDSM.16.M88.4 R28, [R114+0x1000] ;  /* 0x00100000721c783b */ /* 0x000e620000000200 */
[----:B------:R-:W-:Y:S06]  /*2d70*/  I2F R92, R91 ;  /* 0x0000005b005c7306 */ /* 0x000fec0000201400 */
[----:B----4-:R-:W-:Y:S01]  /*2d80*/  HMMA.16816.F32.BF16 R16, R44, R64, RZ ;  /* 0x000000402c10723c */ /* 0x010fe200000418ff */
[C---:B------:R-:W-:Y:S01]  /*2d90*/  FFMA.FTZ R13, R118.reuse, R51, R13 ;  /* 0x00000033760d7223 */ /* 0x040fe2000001000d */
[----:B------:R-:W2:Y:S01]  /*2da0*/  I2F R65, R49 ;  /* 0x0000003100417306 */ /* 0x000ea20000201400 */
[----:B-----5:R-:W-:-:S03]  /*2db0*/  FFMA.FTZ R15, R118, R48, R15 ;  /* 0x00000030760f7223 */ /* 0x020fc6000001000f */
[----:B------:R-:W-:Y:S02]  /*2dc0*/  FSEL R13, R13, -INF , !P6 ;  /* 0xff8000000d0d7808 */ /* 0x000fe40007000000 */
[C---:B------:R-:W-:Y:S01]  /*2dd0*/  HMMA.16816.F32.BF16 R24, R36.reuse, R32, R24 ;  /* 0x000000202418723c */ /* 0x040fe20000041818 */
[C---:B------:R-:W-:Y:S01]  /*2de0*/  FFMA.FTZ R8, R118.reuse, R85, R8 ;  /* 0x0000005576087223 */ /* 0x040fe20000010008 */
[----:B------:R-:W3:Y:S01]  /*2df0*/  I2F R64, R82 ;  /* 0x0000005200407306 */ /* 0x000ee20000201400 */
[C---:B------:R-:W-:Y:S01]  /*2e00*/  FFMA.FTZ R10, R118.reuse, R83, R10 ;  /* 0x00000053760a7223 */ /* 0x040fe2000001000a */
[----:B------:R-:W-:Y:S01]  /*2e10*/  FSEL R86, R15, -INF , !P4 ;  /* 0xff8000000f567808 */ /* 0x000fe20006000000 */
[----:B------:R-:W-:Y:S01]  /*2e20*/  FFMA.FTZ R9, R118, R79, R9 ;  /* 0x0000004f76097223 */ /* 0x000fe20000010009 */
[----:B------:R-:W-:Y:S02]  /*2e30*/  ISETP.GE.AND P6, PT, R88, R98, PT ;  /* 0x000000625800720c */ /* 0x000fe40003fc6270 */
[----:B------:R-:W-:Y:S01]  /*2e40*/  HMMA.16816.F32.BF16 R20, R36, R34, R20 ;  /* 0x000000222414723c */ /* 0x000fe20000041814 */
[----:B------:R-:W4:Y:S01]  /*2e50*/  LDSM.16.M88.4 R32, [R115+0x2400] ;  /* 0x002400007320783b */ /* 0x000f220000000200 */
[----:B--2---:R-:W-:Y:S01]  /*2e60*/  FFMA.FTZ R11, R118, R65, R11 ;  /* 0x00000041760b7223 */ /* 0x004fe2000001000b */
[----:B------:R-:W-:Y:S01]  /*2e70*/  ISETP.GE.AND P4, PT, R88, R2, PT ;  /* 0x000000025800720c */ /* 0x000fe20003f86270 */
[----:B------:R-:W-:Y:S01]  /*2e80*/  FFMA.FTZ R4, R118, R81, R4 ;  /* 0x0000005176047223 */ /* 0x000fe20000010004 */
[----:B------:R-:W-:Y:S01]  /*2e90*/  FSEL R15, R8, -INF , !P5 ;  /* 0xff800000080f7808 */ /* 0x000fe20006800000 */
[----:B------:R-:W-:Y:S01]  /*2ea0*/  FFMA.FTZ R6, R118, R63, R6 ;  /* 0x0000003f76067223 */ /* 0x000fe20000010006 */
[----:B------:R-:W-:Y:S01]  /*2eb0*/  FSEL R85, R10, -INF , !P3 ;  /* 0xff8000000a557808 */ /* 0x000fe20005800000 */
[C---:B------:R-:W-:Y:S01]  /*2ec0*/  HMMA.16816.F32.BF16 R48, R44.reuse, R40, RZ ;  /* 0x000000282c30723c */ /* 0x040fe200000418ff */
[----:B------:R-:W-:Y:S01]  /*2ed0*/  ISETP.GE.AND P5, PT, R82, R98, PT ;  /* 0x000000625200720c */ /* 0x000fe20003fa6270 */
[----:B------:R-:W-:Y:S01]  /*2ee0*/  FFMA.FTZ R62, R118, R62, R5 ;  /* 0x0000003e763e7223 */ /* 0x000fe20000010005 */
[----:B------:R-:W-:Y:S01]  /*2ef0*/  ISETP.GE.AND P3, PT, R82, R2, PT ;  /* 0x000000025200720c */ /* 0x000fe20003f66270 */
[C---:B---3--:R-:W-:Y:S01]  /*2f00*/  FFMA.FTZ R81, R118.reuse, R64, R7 ;  /* 0x0000004076517223 */ /* 0x048fe20000010007 */
[----:B------:R-:W-:Y:S01]  /*2f10*/  FSEL R90, R9, -INF , !P2 ;  /* 0xff800000095a7808 */ /* 0x000fe20005000000 */
[----:B------:R-:W-:Y:S01]  /*2f20*/  I2F R88, R99 ;  /* 0x0000006300587306 */ /* 0x000fe20000201400 */
[----:B------:R-:W-:Y:S01]  /*2f30*/  FSEL R82, R11, -INF , !P0 ;  /* 0xff8000000b527808 */ /* 0x000fe20004000000 */
[----:B------:R-:W-:Y:S01]  /*2f40*/  HMMA.16816.F32.BF16 R40, R44, R42, RZ ;  /* 0x0000002a2c28723c */ /* 0x000fe200000418ff */
[C---:B------:R-:W-:Y:S01]  /*2f50*/  ISETP.GE.AND P2, PT, R93.reuse, R98, PT ;  /* 0x000000625d00720c */ /* 0x040fe20003f46270 */
[C---:B------:R-:W-:Y:S01]  /*2f60*/  FFMA.FTZ R24, R118.reuse, R54, R24 ;  /* 0x0000003676187223 */ /* 0x040fe20000010018 */
[----:B------:R-:W-:Y:S01]  /*2f70*/  ISETP.GE.AND P0, PT, R93, R2, PT ;  /* 0x000000025d00720c */ /* 0x000fe20003f06270 */
[----:B------:R-:W-:Y:S01]  /*2f80*/  FFMA.FTZ R55, R118, R55, R26 ;  /* 0x0000003776377223 */ /* 0x000fe2000001001a */
[----:B------:R-:W-:Y:S01]  /*2f90*/  FSEL R93, R4, -INF , !P6 ;  /* 0xff800000045d7808 */ /* 0x000fe20007000000 */
[----:B------:R-:W-:Y:S01]  /*2fa0*/  I2F R54, R102 ;  /* 0x0000006600367306 */ /* 0x000fe20000201400 */
[----:B------:R-:W-:Y:S01]  /*2fb0*/  FSEL R83, R6, -INF , !P4 ;  /* 0xff80000006537808 */ /* 0x000fe20006000000 */
[C---:B------:R-:W-:Y:S01]  /*2fc0*/  HMMA.16816.F32.BF16 R16, R36.reuse, R56, R16 ;  /* 0x000000382410723c */ /* 0x040fe20000041810 */
[----:B------:R-:W2:Y:S01]  /*2fd0*/  LDSM.16.M88.4 R4, [R114+0x1400] ;  /* 0x001400007204783b */ /* 0x000ea20000000200 */
[----:B------:R-:W-:Y:S01]  /*2fe0*/  ISETP.GE.AND P6, PT, R94, R98, PT ;  /* 0x000000625e00720c */ /* 0x000fe20003fc6270 */
[----:B------:R-:W-:Y:S01]  /*2ff0*/  FFMA.FTZ R20, R118, R78, R20 ;  /* 0x0000004e76147223 */ /* 0x000fe20000010014 */
[----:B------:R-:W-:Y:S01]  /*3000*/  ISETP.GE.AND P4, PT, R94, R2, PT ;  /* 0x000000025e00720c */ /* 0x000fe20003f86270 */
[----:B------:R-:W-:Y:S01]  /*3010*/  FFMA.FTZ R22, R118, R80, R22 ;  /* 0x0000005076167223 */ /* 0x000fe20000010016 */
[----:B------:R-:W3:Y:S01]  /*3020*/  I2F R57, R84 ;  /* 0x0000005400397306 */ /* 0x000ee20000201400 */
[----:B------:R-:W-:Y:S01]  /*3030*/  FSEL R94, R62, -INF , !P5 ;  /* 0xff8000003e5e7808 */ /* 0x000fe20006800000 */
[----:B-1----:R-:W-:Y:S01]  /*3040*/  HMMA.16816.F32.BF16 R48, R36, R28, R48 ;  /* 0x0000001c2430723c */ /* 0x002fe20000041830 */
[----:B------:R-:W-:-:S02]  /*3050*/  FSEL R81, R81, -INF , !P3 ;  /* 0xff80000051517808 */ /* 0x000fc40005800000 */
[C---:B------:R-:W-:Y:S02]  /*3060*/  ISETP.GE.AND P5, PT, R84.reuse, R98, PT ;  /* 0x000000625400720c */ /* 0x040fe40003fa6270 */
[----:B------:R-:W-:Y:S01]  /*3070*/  ISETP.GE.AND P3, PT, R84, R2, PT ;  /* 0x000000025400720c */ /* 0x000fe20003f66270 */
[----:B------:R-:W1:Y:S01]  /*3080*/  I2F R56, R84 ;  /* 0x0000005400387306 */ /* 0x000e620000201400 */
[----:B------:R-:W-:Y:S01]  /*3090*/  FSEL R26, R24, -INF , !P2 ;  /* 0xff800000181a7808 */ /* 0x000fe20005000000 */
[----:B------:R-:W-:Y:S01]  /*30a0*/  HMMA.16816.F32.BF16 R40, R36, R30, R40 ;  /* 0x0000001e2428723c */ /* 0x000fe20000041828 */
[----:B------:R-:W-:Y:S02]  /*30b0*/  FSEL R24, R20, -INF , !P6 ;  /* 0xff80000014187808 */ /* 0x000fe40007000000 */
[----:B------:R-:W-:Y:S02]  /*30c0*/  FSEL R79, R22, -INF , !P4 ;  /* 0xff800000164f7808 */ /* 0x000fe40006000000 */
[C---:B------:R-:W-:Y:S01]  /*30d0*/  ISETP.GE.AND P6, PT, R99.reuse, R98, PT ;  /* 0x000000626300720c */ /* 0x040fe20003fc6270 */
[----:B------:R-:W5:Y:S01]  /*30e0*/  I2F R28, R101 ;  /* 0x00000065001c7306 */ /* 0x000f620000201400 */
[----:B---3--:R-:W-:Y:S01]  /*30f0*/  FFMA.FTZ R21, R118, R57, R21 ;  /* 0x0000003976157223 */ /* 0x008fe20000010015 */
[----:B----4-:R-:W-:Y:S01]  /*3100*/  HMMA.16816.F32.BF16 R8, R44, R32, RZ ;  /* 0x000000202c08723c */ /* 0x010fe200000418ff */
[----:B------:R-:W-:-:S02]  /*3110*/  ISETP.GE.AND P4, PT, R99, R2, PT ;  /* 0x000000026300720c */ /* 0x000fc40003f86270 */
[----:B------:R-:W-:Y:S02]  /*3120*/  IADD3 R30, R87, 0x50, RZ ;  /* 0x00000050571e7810 */ /* 0x000fe40007ffe0ff */
[----:B------:R-:W-:Y:S01]  /*3130*/  FSEL R100, R21, -INF , !P5 ;  /* 0xff80000015647808 */ /* 0x000fe20006800000 */
[----:B------:R-:W3:Y:S01]  /*3140*/  I2F R29, R101 ;  /* 0x00000065001d7306 */ /* 0x000ee20000201400 */
[C---:B-1----:R-:W-:Y:S01]  /*3150*/  FFMA.FTZ R23, R118.reuse, R56, R23 ;  /* 0x0000003876177223 */ /* 0x042fe20000010017 */
[C---:B------:R-:W-:Y:S01]  /*3160*/  HMMA.16816.F32.BF16 R64, R44.reuse, R66, RZ ;  /* 0x000000422c40723c */ /* 0x040fe200000418ff */
[C---:B------:R-:W-:Y:S01]  /*3170*/  FFMA.FTZ R49, R118.reuse, R88, R49 ;  /* 0x0000005876317223 */ /* 0x040fe20000010031 */
[----:B------:R-:W-:Y:S01]  /*3180*/  ISETP.GE.AND P5, PT, R101, R98, PT ;  /* 0x000000626500720c */ /* 0x000fe20003fa6270 */
[C---:B------:R-:W-:Y:S01]  /*3190*/  FFMA.FTZ R51, R118.reuse, R95, R51 ;  /* 0x0000005f76337223 */ /* 0x040fe20000010033 */
[----:B------:R-:W-:Y:S01]  /*31a0*/  FSEL R80, R23, -INF , !P3 ;  /* 0xff80000017507808 */ /* 0x000fe20005800000 */
[C---:B------:R-:W-:Y:S01]  /*31b0*/  FFMA.FTZ R89, R118.reuse, R89, R48 ;  /* 0x0000005976597223 */ /* 0x040fe20000010030 */
[----:B------:R-:W-:Y:S01]  /*31c0*/  ISETP.GE.AND P3, PT, R101, R2, PT ;  /* 0x000000026500720c */ /* 0x000fe20003f66270 */
[----:B------:R-:W1:Y:S01]  /*31d0*/  I2F R32, R102 ;  /* 0x0000006600207306 */ /* 0x000e620000201400 */
[----:B------:R-:W-:Y:S01]  /*31e0*/  HMMA.16816.F32.BF16 R60, R44, R60, RZ ;  /* 0x0000003c2c3c723c */ /* 0x000fe200000418ff */
[C---:B-----5:R-:W-:Y:S01]  /*31f0*/  FFMA.FTZ R28, R118.reuse, R28, R40 ;  /* 0x0000001c761c7223 */ /* 0x060fe20000010028 */
[----:B------:R-:W-:Y:S01]  /*3200*/  IADD3 R31, R87, 0x1, RZ ;  /* 0x00000001571f7810 */ /* 0x000fe20007ffe0ff */
[----:B------:R-:W4:Y:S01]  /*3210*/  LDSM.16.M88.4 R20, [R115+0x2800] ;  /* 0x002800007314783b */ /* 0x000f220000000200 */
[----:B------:R-:W-:Y:S01]  /*3220*/  FSEL R104, R49, -INF , !P6 ;  /* 0xff80000031687808 */ /* 0x000fe20007000000 */
[----:B------:R-:W-:Y:S01]  /*3230*/  FFMA.FTZ R50, R118, R92, R50 ;  /* 0x0000005c76327223 */ /* 0x000fe20000010032 */
[----:B------:R-:W-:Y:S01]  /*3240*/  FSEL R103, R28, -INF , !P5 ;  /* 0xff8000001c677808 */ /* 0x000fe20006800000 */
[----:B---3--:R-:W-:Y:S01]  /*3250*/  FFMA.FTZ R29, R118, R29, R42 ;  /* 0x0000001d761d7223 */ /* 0x008fe2000001002a */
[----:B--2---:R-:W-:Y:S01]  /*3260*/  HMMA.16816.F32.BF16 R8, R36, R4, R8 ;  /* 0x000000042408723c */ /* 0x004fe20000041808 */
[----:B------:R-:W-:Y:S01]  /*3270*/  I2F R33, R30 ;  /* 0x0000001e00217306 */ /* 0x000fe20000201400 */
[----:B------:R-:W-:Y:S01]  /*3280*/  ISETP.GE.AND P6, PT, R30, R98, PT ;  /* 0x000000621e00720c */ /* 0x000fe20003fc6270 */
[----:B------:R-:W-:Y:S01]  /*3290*/  FFMA.FTZ R41, R118, R54, R41 ;  /* 0x0000003676297223 */ /* 0x000fe20000010029 */
[----:B------:R-:W-:-:S02]  /*32a0*/  FSEL R57, R29, -INF , !P3 ;  /* 0xff8000001d397808 */ /* 0x000fc40005800000 */
[C---:B------:R-:W-:Y:S01]  /*32b0*/  ISETP.GE.AND P5, PT, R31.reuse, R98, PT ;  /* 0x000000621f00720c */ /* 0x040fe20003fa6270 */
[----:B-1----:R-:W-:Y:S01]  /*32c0*/  FFMA.FTZ R32, R118, R32, R43 ;  /* 0x0000002076207223 */ /* 0x002fe2000001002b */
[C---:B------:R-:W-:Y:S01]  /*32d0*/  HMMA.16816.F32.BF16 R64, R36.reuse, R58, R64 ;  /* 0x0000003a2440723c */ /* 0x040fe20000041840 */
[----:B------:R-:W1:Y:S01]  /*32e0*/  I2F R48, R30 ;  /* 0x0000001e00307306 */ /* 0x000e620000201400 */
[-C--:B------:R-:W-:Y:S02]  /*32f0*/  ISETP.GE.AND P3, PT, R31, R2.reuse, PT ;  /* 0x000000021f00720c */ /* 0x080fe40003f66270 */
[----:B------:R-:W-:Y:S02]  /*3300*/  FSEL R84, R55, -INF , !P0 ;  /* 0xff80000037547808 */ /* 0x000fe40004000000 */
[-C--:B------:R-:W-:Y:S02]  /*3310*/  ISETP.GE.AND P0, PT, R91, R2.reuse, PT ;  /* 0x000000025b00720c */ /* 0x080fe40003f06270 */
[----:B------:R-:W-:Y:S01]  /*3320*/  FSEL R59, R51, -INF , !P4 ;  /* 0xff800000333b7808 */ /* 0x000fe20006000000 */
[----:B------:R-:W2:Y:S01]  /*3330*/  I2F R4, R31 ;  /* 0x0000001f00047306 */ /* 0x000ea20000201400 */
[----:B------:R-:W-:Y:S01]  /*3340*/  ISETP.GE.AND P4, PT, R30, R2, PT ;  /* 0x000000021e00720c */ /* 0x000fe20003f86270 */
[----:B------:R-:W-:Y:S01]  /*3350*/  HMMA.16816.F32.BF16 R60, R36, R52, R60 ;  /* 0x00000034243c723c */ /* 0x000fe2000004183c */
[----:B------:R-:W-:-:S02]  /*3360*/  IADD3 R5, R87, 0x8, RZ ;  /* 0x0000000857057810 */ /* 0x000fc40007ffe0ff */
[----:B------:R-:W-:Y:S02]  /*3370*/  ISETP.GE.AND P2, PT, R91, R98, PT ;  /* 0x000000625b00720c */ /* 0x000fe40003f46270 */
[----:B------:R-:W-:Y:S01]  /*3380*/  FSEL R78, R50, -INF , !P0 ;  /* 0xff800000324e7808 */ /* 0x000fe20004000000 */
[----:B------:R-:W3:Y:S01]  /*3390*/  I2F R55, R5 ;  /* 0x0000000500377306 */ /* 0x000ee20000201400 */
[----:B------:R-:W-:Y:S01]  /*33a0*/  FSEL R101, R89, -INF , !P2 ;  /* 0xff80000059657808 */ /* 0x000fe20005000000 */
[----:B-1----:R-:W-:Y:S01]  /*33b0*/  FFMA.FTZ R10, R118, R48, R10 ;  /* 0x00000030760a7223 */ /* 0x002fe2000001000a */
[----:B------:R-:W-:Y:S01]  /*33c0*/  ISETP.GE.AND P0, PT, R102, R2, PT ;  /* 0x000000026600720c */ /* 0x000fe20003f06270 */
[----:B------:R-:W-:Y:S01]  /*33d0*/  FFMA.FTZ R8, R118, R33, R8 ;  /* 0x0000002176087223 */ /* 0x000fe20000010008 */
[----:B------:R-:W-:Y:S01]  /*33e0*/  ISETP.GE.AND P2, PT, R102, R98, PT ;  /* 0x000000626600720c */ /* 0x000fe20003f46270 */
[----:B------:R-:W-:Y:S01]  /*33f0*/  LDSM.16.M88.4 R48, [R114+0x1800] ;  /* 0x001800007230783b */ /* 0x000fe20000000200 */
[C---:B------:R-:W-:Y:S01]  /*3400*/  IADD3 R40, R87.reuse, 0x9, RZ ;  /* 0x0000000957287810 */ /* 0x040fe20007ffe0ff */
[----:B--2---:R-:W-:Y:S01]  /*3410*/  FFMA.FTZ R17, R118, R4, R17 ;  /* 0x0000000476117223 */ /* 0x004fe20000010011 */
[----:B------:R-:W-:Y:S01]  /*3420*/  IADD3 R53, R87, 0x10, RZ ;  /* 0x0000001057357810 */ /* 0x000fe20007ffe0ff */
[----:B------:R-:W1:Y:S01]  /*3430*/  LDSM.16.M88.4 R28, [R115+0x2c00] ;  /* 0x002c0000731c783b */ /* 0x000e620000000200 */
[----:B------:R-:W-:Y:S01]  /*3440*/  FSEL R58, R32, -INF , !P0 ;  /* 0xff800000203a7808 */ /* 0x000fe20004000000 */
[----:B------:R-:W2:Y:S01]  /*3450*/  I2F R52, R40 ;  /* 0x0000002800347306 */ /* 0x000ea20000201400 */
[----:B------:R-:W-:Y:S01]  /*3460*/  FSEL R106, R41, -INF , !P2 ;  /* 0xff800000296a7808 */ /* 0x000fe20005000000 */
[----:B------:R-:W-:Y:S01]  /*3470*/  HMMA.16816.F32.BF16 R32, R44, R34, RZ ;  /* 0x000000222c20723c */ /* 0x000fe200000418ff */
[C---:B------:R-:W-:Y:S01]  /*3480*/  ISETP.GE.AND P2, PT, R5.reuse, R98, PT ;  /* 0x000000620500720c */ /* 0x040fe20003f46270 */
[----:B---3--:R-:W-:Y:S01]  /*3490*/  FFMA.FTZ R64, R118, R55, R64 ;  /* 0x0000003776407223 */ /* 0x008fe20000010040 */
[----:B------:R-:W-:-:S02]  /*34a0*/  ISETP.GE.AND P0, PT, R5, R2, PT ;  /* 0x000000020500720c */ /* 0x000fc40003f06270 */
[----:B------:R-:W-:Y:S01]  /*34b0*/  FSEL R56, R10, -INF , !P4 ;  /* 0xff8000000a387808 */ /* 0x000fe20006000000 */
[----:B------:R-:W3:Y:S01]  /*34c0*/  I2F R5, R53 ;  /* 0x0000003500057306 */ /* 0x000ee20000201400 */
[----:B------:R-:W-:Y:S02]  /*34d0*/  IADD3 R10, R87, 0x11, RZ ;  /* 0x00000011570a7810 */ /* 0x000fe40007ffe0ff */
[----:B------:R-:W-:Y:S01]  /*34e0*/  FSEL R105, R8, -INF , !P6 ;  /* 0xff80000008697808 */ /* 0x000fe20007000000 */
[C---:B------:R-:W-:Y:S01]  /*34f0*/  FFMA.FTZ R8, R118.reuse, R4, R19 ;  /* 0x0000000476087223 */ /* 0x040fe20000010013 */
[----:B------:R-:W-:Y:S01]  /*3500*/  FSEL R89, R17, -INF , !P5 ;  /* 0xff80000011597808 */ /* 0x000fe20006800000 */
[----:B------:R-:W-:Y:S01]  /*3510*/  FFMA.FTZ R17, R118, R55, R66 ;  /* 0x0000003776117223 */ /* 0x000fe20000010042 */
[----:B------:R-:W-:Y:S01]  /*3520*/  FSEL R64, R64, -INF , !P2 ;  /* 0xff80000040407808 */ /* 0x000fe20005000000 */
[----:B------:R5:W1:Y:S01]  /*3530*/  I2F R4, R10 ;  /* 0x0000000a00047306 */ /* 0x000a620000201400 */
[----:B------:R-:W-:Y:S01]  /*3540*/  ISETP.GE.AND P2, PT, R10, R98, PT ;  /* 0x000000620a00720c */ /* 0x000fe20003f46270 */
[----:B--2---:R-:W-:Y:S01]  /*3550*/  FFMA.FTZ R65, R118, R52, R65 ;  /* 0x0000003476417223 */ /* 0x004fe20000010041 */
[----:B------:R-:W-:-:S02]  /*3560*/  FSEL R17, R17, -INF , !P0 ;  /* 0xff80000011117808 */ /* 0x000fc40004000000 */
[----:B------:R-:W-:Y:S02]  /*3570*/  ISETP.GE.AND P0, PT, R10, R2, PT ;  /* 0x000000020a00720c */ /* 0x000fe40003f06270 */
[----:B------:R-:W-:Y:S01]  /*3580*/  ISETP.GE.AND P6, PT, R40, R98, PT ;  /* 0x000000622800720c */ /* 0x000fe20003fc6270 */
[----:B---3--:R-:W-:Y:S01]  /*3590*/  FFMA.FTZ R60, R118, R5, R60 ;  /* 0x00000005763c7223 */ /* 0x008fe2000001003c */
[----:B------:R-:W-:Y:S01]  /*35a0*/  ISETP.GE.AND P4, PT, R40, R2, PT ;  /* 0x000000022800720c */ /* 0x000fe20003f86270 */
[----:B------:R-:W-:Y:S01]  /*35b0*/  HMMA.16816.F32.BF16 R32, R36, R6, R32 ;  /* 0x000000062420723c */ /* 0x000fe20000041820 */
[----:B------:R-:W-:Y:S02]  /*35c0*/  IADD3 R19, R87, 0x18, RZ ;  /* 0x0000001857137810 */ /* 0x000fe40007ffe0ff */
[C---:B------:R-:W-:Y:S02]  /*35d0*/  ISETP.GE.AND P5, PT, R53.reuse, R98, PT ;  /* 0x000000623500720c */ /* 0x040fe40003fa6270 */
[----:B------:R-:W-:Y:S01]  /*35e0*/  FSEL R8, R8, -INF , !P3 ;  /* 0xff80000008087808 */ /* 0x000fe20005800000 */
[----:B-----5:R-:W-:Y:S01]  /*35f0*/  FFMA.FTZ R10, R118, R52, R67 ;  /* 0x00000034760a7223 */ /* 0x020fe20000010043 */
[----:B------:R-:W-:Y:S01]  /*3600*/  ISETP.GE.AND P3, PT, R53, R2, PT ;  /* 0x000000023500720c */ /* 0x000fe20003f66270 */
[----:B----4-:R-:W-:Y:S01]  /*3610*/  HMMA.16816.F32.BF16 R40, R44, R20, RZ ;  /* 0x000000142c28723c */ /* 0x010fe200000418ff */
[----:B------:R-:W-:Y:S01]  /*3620*/  FSEL R65, R65, -INF , !P6 ;  /* 0xff80000041417808 */ /* 0x000fe20007000000 */
[----:B------:R2:W3:Y:S01]  /*3630*/  I2F R66, R19 ;  /* 0x0000001300427306 */ /* 0x0004e20000201400 */
[----:B------:R-:W-:Y:S01]  /*3640*/  FSEL R10, R10, -INF , !P4 ;  /* 0xff8000000a0a7808 */ /* 0x000fe20006000000 */
[----:B-1----:R-:W-:Y:S01]  /*3650*/  FFMA.FTZ R61, R118, R4, R61 ;  /* 0x00000004763d7223 */ /* 0x002fe2000001003d */
[----:B------:R-:W-:-:S02]  /*3660*/  ISETP.GE.AND P6, PT, R19, R98, PT ;  /* 0x000000621300720c */ /* 0x000fc40003fc6270 */
[----:B------:R-:W-:Y:S01]  /*3670*/  ISETP.GE.AND P4, PT, R19, R2, PT ;  /* 0x000000021300720c */ /* 0x000fe20003f86270 */
[C---:B------:R-:W-:Y:S01]  /*3680*/  HMMA.16816.F32.BF16 R52, R44.reuse, R28, RZ ;  /* 0x0000001c2c34723c */ /* 0x040fe200000418ff */
[C---:B------:R-:W-:Y:S02]  /*3690*/  IADD3 R91, R87.reuse, 0x51, RZ ;  /* 0x00000051575b7810 */ /* 0x040fe40007ffe0ff */
[----:B------:R-:W-:Y:S02]  /*36a0*/  IADD3 R88, R87, 0x58, RZ ;  /* 0x0000005857587810 */ /* 0x000fe40007ffe0ff */
[----:B------:R-:W1:Y:S01]  /*36b0*/  I2F R67, R91 ;  /* 0x0000005b00437306 */ /* 0x000e620000201400 */
[----:B------:R-:W-:Y:S02]  /*36c0*/  FSEL R61, R61, -INF , !P2 ;  /* 0xff8000003d3d7808 */ /* 0x000fe40005000000 */
[----:B------:R-:W-:Y:S01]  /*36d0*/  HMMA.16816.F32.BF16 R20, R44, R22, RZ ;  /* 0x000000162c14723c */ /* 0x000fe200000418ff */
[----:B------:R-:W-:Y:S01]  /*36e0*/  ISETP.GE.AND P2, PT, R88, R98, PT ;  /* 0x000000625800720c */ /* 0x000fe20003f46270 */
[----:B--2---:R-:W-:-:S02]  /*36f0*/  FFMA.FTZ R19, R118, R5, R62 ;  /* 0x0000000576137223 */ /* 0x004fc4000001003e */
[CC--:B---3--:R-:W-:Y:S01]  /*3700*/  FFMA.FTZ R62, R118.reuse, R66.reuse, R12 ;  /* 0x00000042763e7223 */ /* 0x0c8fe2000001000c */
[----:B------:R-:W-:Y:S01]  /*3710*/  IADD3 R12, R87, 0x61, RZ ;  /* 0x00000061570c7810 */ /* 0x000fe20007ffe0ff */
[----:B------:R-:W-:Y:S01]  /*3720*/  FFMA.FTZ R66, R118, R66, R14 ;  /* 0x0000004276427223 */ /* 0x000fe2000001000e */
[----:B------:R-:W-:Y:S01]  /*3730*/  FSEL R19, R19, -INF , !P3 ;  /* 0xff80000013137808 */ /* 0x000fe20005800000 */
[----:B------:R-:W-:Y:S01]  /*3740*/  HMMA.16816.F32.BF16 R28, R44, R30, RZ ;  /* 0x0000001e2c1c723c */ /* 0x000fe200000418ff */
[----:B------:R-:W2:Y:S01]  /*3750*/  I2F R46, R88 ;  /* 0x00000058002e7306 */ /* 0x000ea20000201400 */
[----:B------:R-:W-:Y:S02]  /*3760*/  ISETP.GE.AND P3, PT, R91, R2, PT ;  /* 0x000000025b00720c */ /* 0x000fe40003f66270 */
[----:B------:R-:W-:Y:S01]  /*3770*/  FSEL R62, R62, -INF , !P6 ;  /* 0xff8000003e3e7808 */ /* 0x000fe20007000000 */
[-C--:B-1----:R-:W-:Y:S01]  /*3780*/  FFMA.FTZ R14, R118, R67.reuse, R9 ;  /* 0x00000043760e7223 */ /* 0x082fe20000010009 */
[----:B------:R-:W-:Y:S01]  /*3790*/  FSEL R9, R66, -INF , !P4 ;  /* 0xff80000042097808 */ /* 0x000fe20006000000 */
[----:B------:R-:W-:Y:S01]  /*37a0*/  FFMA.FTZ R67, R118, R67, R11 ;  /* 0x0000004376437223 */ /* 0x000fe2000001000b */
[----:B------:R-:W-:Y:S01]  /*37b0*/  FSEL R45, R60, -INF , !P5 ;  /* 0xff8000003c2d7808 */ /* 0x000fe20006800000 */
[----:B------:R-:W-:Y:S01]  /*37c0*/  FFMA.FTZ R60, R118, R4, R63 ;  /* 0x00000004763c7223 */ /* 0x000fe2000001003f */
[----:B------:R-:W-:Y:S01]  /*37d0*/  HMMA.16816.F32.BF16 R40, R36, R48, R40 ;  /* 0x000000302428723c */ /* 0x000fe20000041828 */
[----:B------:R-:W1:Y:S01]  /*37e0*/  LDSM.16.M88.4 R4, [R114+0x1c00] ;  /* 0x001c00007204783b */ /* 0x000e620000000200 */
[C---:B------:R-:W-:Y:S01]  /*37f0*/  IADD3 R44, R87.reuse, 0x59, RZ ;  /* 0x00000059572c7810 */ /* 0x040fe20007ffe0ff */
[----:B------:R-:W3:Y:S01]  /*3800*/  I2F R49, R12 ;  /* 0x0000000c00317306 */ /* 0x000ee20000201400 */
[----:B------:R-:W-:Y:S01]  /*3810*/  IADD3 R63, R87, 0x60, RZ ;  /* 0x00000060573f7810 */ /* 0x000fe20007ffe0ff */
[----:B------:R-:W-:-:S04]  /*3820*/  DEPBAR.LE SB0, 0x0 ;  /* 0x000080000000791a */ /* 0x000fc80000000000 */
[-C--:B------:R-:W-:Y:S01]  /*3830*/  ISETP.GE.AND P5, PT, R91, R98.reuse, PT ;  /* 0x000000625b00720c */ /* 0x080fe20003fa6270 */
[----:B------:R-:W-:Y:S01]  /*3840*/  HMMA.16816.F32.BF16 R20, R36, R50, R20 ;  /* 0x000000322414723c */ /* 0x000fe20000041814 */
[----:B------:R-:W4:Y:S01]  /*3850*/  I2F R47, R44 ;  /* 0x0000002c002f7306 */ /* 0x000f220000201400 */
[----:B------:R-:W-:Y:S01]  /*3860*/  ISETP.GE.AND P6, PT, R44, R98, PT ;  /* 0x000000622c00720c */ /* 0x000fe20003fc6270 */
[----:B--2---:R-:W-:Y:S01]  /*3870*/  FFMA.FTZ R34, R118, R46, R34 ;  /* 0x0000002e76227223 */ /* 0x004fe20000010022 */
[----:B------:R-:W-:Y:S02]  /*3880*/  ISETP.GE.AND P4, PT, R44, R2, PT ;  /* 0x000000022c00720c */ /* 0x000fe40003f86270 */
[----:B------:R-:W-:Y:S01]  /*3890*/  FSEL R11, R14, -INF , !P5 ;  /* 0xff8000000e0b7808 */ /* 0x000fe20006800000 */
[----:B------:R-:W-:Y:S01]  /*38a0*/  FFMA.FTZ R14, R118, R46, R32 ;  /* 0x0000002e760e7223 */ /* 0x000fe20000010020 */
[----:B------:R-:W-:Y:S01]  /*38b0*/  ISETP.GE.AND P5, PT, R63, R98, PT ;  /* 0x000000623f00720c */ /* 0x000fe20003fa6270 */
[----:B------:R2:W5:Y:S01]  /*38c0*/  I2F R48, R63 ;  /* 0x0000003f00307306 */ /* 0x0005620000201400 */
[----:B------:R-:W-:-:S02]  /*38d0*/  FSEL R60, R60, -INF , !P0 ;  /* 0xff8000003c3c7808 */ /* 0x000fc40004000000 */
[-C--:B------:R-:W-:Y:S02]  /*38e0*/  ISETP.GE.AND P0, PT, R88, R2.reuse, PT ;  /* 0x000000025800720c */ /* 0x080fe40003f06270 */
[----:B------:R-:W-:Y:S01]  /*38f0*/  FSEL R14, R14, -INF , !P2 ;  /* 0xff8000000e0e7808 */ /* 0x000fe20005000000 */
[----:B---3--:R-:W-:Y:S01]  /*3900*/  FFMA.FTZ R41, R118, R49, R41 ;  /* 0x0000003176297223 */ /* 0x008fe20000010029 */
[----:B------:R-:W-:Y:S01]  /*3910*/  FSEL R51, R34, -INF , !P0 ;  /* 0xff80000022337808 */ /* 0x000fe20004000000 */
[CC--:B----4-:R-:W-:Y:S01]  /*3920*/  FFMA.FTZ R33, R118.reuse, R47.reuse, R33 ;  /* 0x0000002f76217223 */ /* 0x0d0fe20000010021 */
[----:B------:R-:W-:Y:S01]  /*3930*/  FSEL R44, R67, -INF , !P3 ;  /* 0xff800000432c7808 */ /* 0x000fe20005800000 */
[C---:B------:R-:W-:Y:S01]  /*3940*/  FFMA.FTZ R47, R118.reuse, R47, R35 ;  /* 0x0000002f762f7223 */ /* 0x040fe20000010023 */
[----:B------:R-:W-:Y:S01]  /*3950*/  ISETP.GE.AND P3, PT, R63, R2, PT ;  /* 0x000000023f00720c */ /* 0x000fe20003f66270 */
[----:B------:R-:W-:Y:S01]  /*3960*/  FFMA.FTZ R43, R118, R49, R43 ;  /* 0x00000031762b7223 */ /* 0x000fe2000001002b */
[----:B------:R-:W-:Y:S01]  /*3970*/  BAR.SYNC.DEFER_BLOCKING 0x0 ;  /* 0x0000000000007b1d */ /* 0x000fe20000010000 */
[----:B------:R-:W-:-:S02]  /*3980*/  ISETP.GE.AND P2, PT, R12, R98, PT ;  /* 0x000000620c00720c */ /* 0x000fc40003f46270 */
[----:B--2---:R-:W-:Y:S01]  /*3990*/  IADD3 R63, R87, 0x68, RZ ;  /* 0x00000068573f7810 */ /* 0x004fe20007ffe0ff */
[----:B-----5:R-:W-:Y:S01]  /*39a0*/  FFMA.FTZ R40, R118, R48, R40 ;  /* 0x0000003076287223 */ /* 0x020fe20000010028 */
[----:B------:R-:W-:Y:S02]  /*39b0*/  ISETP.GE.AND P0, PT, R12, R2, PT ;  /* 0x000000020c00720c */ /* 0x000fe40003f06270 */
[----:B------:R-:W2:Y:S01]  /*39c0*/  I2F R32, R63 ;  /* 0x0000003f00207306 */ /* 0x000ea20000201400 */
[----:B------:R-:W-:Y:S01]  /*39d0*/  FSEL R12, R33, -INF , !P6 ;  /* 0xff800000210c7808 */ /* 0x000fe20007000000 */
[----:B-1----:R-:W-:Y:S01]  /*39e0*/  HMMA.16816.F32.BF16 R52, R36, R4, R52 ;  /* 0x000000042434723c */ /* 0x002fe20000041834 */
[C---:B------:R-:W-:Y:S02]  /*39f0*/  IADD3 R33, R87.reuse, 0x70, RZ ;  /* 0x0000007057217810 */ /* 0x040fe40007ffe0ff */
[----:B------:R-:W-:Y:S02]  /*3a00*/  IADD3 R35, R87, 0x69, RZ ;  /* 0x0000006957237810 */ /* 0x000fe40007ffe0ff */
[----:B------:R-:W-:-:S02]  /*3a10*/  ISETP.GE.AND P6, PT, R63, R98, PT ;  /* 0x000000623f00720c */ /* 0x000fc40003fc6270 */
[----:B------:R-:W-:Y:S01]  /*3a20*/  FFMA.FTZ R4, R118, R48, R42 ;  /* 0x0000003076047223 */ /* 0x000fe2000001002a */
[----:B------:R-:W1:Y:S01]  /*3a30*/  I2F R34, R35 ;  /* 0x0000002300227306 */ /* 0x000e620000201400 */
[----:B------:R-:W-:Y:S02]  /*3a40*/  FSEL R47, R47, -INF , !P4 ;  /* 0xff8000002f2f7808 */ /* 0x000fe40006000000 */
[----:B------:R-:W-:Y:S02]  /*3a50*/  ISETP.GE.AND P4, PT, R63, R2, PT ;  /* 0x000000023f00720c */ /* 0x000fe40003f86270 */
[----:B------:R-:W-:Y:S01]  /*3a60*/  FSEL R49, R4, -INF , !P3 ;  /* 0xff80000004317808 */ /* 0x000fe20005800000 */
[CC--:B--2---:R-:W-:Y:S01]  /*3a70*/  FFMA.FTZ R20, R118.reuse, R32.reuse, R20 ;  /* 0x0000002076147223 */ /* 0x0c4fe20000010014 */
[----:B------:R-:W-:Y:S01]  /*3a80*/  HMMA.16816.F32.BF16 R4, R36, R6, R28 ;  /* 0x000000062404723c */ /* 0x000fe2000004181c */
[----:B------:R2:W3:Y:S01]  /*3a90*/  I2F R48, R33 ;  /* 0x0000002100307306 */ /* 0x0004e20000201400 */
[----:B------:R-:W-:Y:S01]  /*3aa0*/  FFMA.FTZ R46, R118, R32, R22 ;  /* 0x00000020762e7223 */ /* 0x000fe20000010016 */
[----:B------:R-:W-:-:S02]  /*3ab0*/  FSEL R66, R40, -INF , !P5 ;  /* 0xff80000028427808 */ /* 0x000fc40006800000 */
[----:B------:R-:W-:Y:S02]  /*3ac0*/  IADD3 R22, R87, 0x79, RZ ;  /* 0x0000007957167810 */ /* 0x000fe40007ffe0ff */
[----:B------:R-:W-:Y:S02]  /*3ad0*/  FSEL R63, R41, -INF , !P2 ;  /* 0xff800000293f7808 */ /* 0x000fe40005000000 */
[----:B------:R-:W-:Y:S01]  /*3ae0*/  FSEL R40, R43, -INF , !P0 ;  /* 0xff8000002b287808 */ /* 0x000fe20004000000 */
[C---:B-1----:R-:W-:Y:S01]  /*3af0*/  FFMA.FTZ R23, R118.reuse, R34, R23 ;  /* 0x0000002276177223 */ /* 0x042fe20000010017 */
[C---:B------:R-:W-:Y:S01]  /*3b00*/  ISETP.GE.AND P2, PT, R33.reuse, R98, PT ;  /* 0x000000622100720c */ /* 0x040fe20003f46270 */
[----:B------:R-:W-:Y:S01]  /*3b10*/  FFMA.FTZ R99, R118, R34, R21 ;  /* 0x0000002276637223 */ /* 0x000fe20000010015 */
[----:B------:R-:W-:Y:S02]  /*3b20*/  ISETP.GE.AND P0, PT, R33, R2, PT ;  /* 0x000000022100720c */ /* 0x000fe40003f06270 */
[----:B------:R-:W-:-:S02]  /*3b30*/  IADD3 R41, R87, 0x78, RZ ;  /* 0x0000007857297810 */ /* 0x000fc40007ffe0ff */
[----:B--2---:R-:W-:Y:S01]  /*3b40*/  FSEL R33, R20, -INF , !P6 ;  /* 0xff80000014217808 */ /* 0x004fe20007000000 */
[CC--:B---3--:R-:W-:Y:S01]  /*3b50*/  FFMA.FTZ R52, R118.reuse, R48.reuse, R52 ;  /* 0x0000003076347223 */ /* 0x0c8fe20000010034 */
[----:B------:R-:W1:Y:S01]  /*3b60*/  I2F R20, R22 ;  /* 0x0000001600147306 */ /* 0x000e620000201400 */
[----:B------:R-:W-:Y:S01]  /*3b70*/  IADD3 R42, R87, 0x71, RZ ;  /* 0x00000071572a7810 */ /* 0x000fe20007ffe0ff */
[----:B------:R-:W-:Y:S01]  /*3b80*/  FFMA.FTZ R38, R118, R48, R54 ;  /* 0x0000003076267223 */ /* 0x000fe20000010036 */
[C---:B------:R-:W-:Y:S02]  /*3b90*/  ISETP.GE.AND P5, PT, R35.reuse, R98, PT ;  /* 0x000000622300720c */ /* 0x040fe40003fa6270 */
[----:B------:R-:W-:Y:S02]  /*3ba0*/  ISETP.GE.AND P3, PT, R35, R2, PT ;  /* 0x000000022300720c */ /* 0x000fe40003f66270 */
[----:B------:R-:W-:Y:S01]  /*3bb0*/  IADD3 R21, R87, 0x31, RZ ;  /* 0x0000003157157810 */ /* 0x000fe20007ffe0ff */
[----:B------:R-:W2:Y:S01]  /*3bc0*/  I2F R28, R41 ;  /* 0x00000029001c7306 */ /* 0x000ea20000201400 */
[----:B------:R-:W-:-:S02]  /*3bd0*/  FSEL R46, R46, -INF , !P4 ;  /* 0xff8000002e2e7808 */ /* 0x000fc40006000000 */
[C---:B------:R-:W-:Y:S02]  /*3be0*/  ISETP.GE.AND P6, PT, R42.reuse, R98, PT ;  /* 0x000000622a00720c */ /* 0x040fe40003fc6270 */
[----:B------:R-:W-:Y:S02]  /*3bf0*/  ISETP.GE.AND P4, PT, R42, R2, PT ;  /* 0x000000022a00720c */ /* 0x000fe40003f86270 */
[----:B------:R-:W-:Y:S01]  /*3c00*/  FSEL R95, R52, -INF , !P2 ;  /* 0xff800000345f7808 */ /* 0x000fe20005000000 */
[----:B------:R-:W3:Y:S01]  /*3c10*/  I2F R35, R42 ;  /* 0x0000002a00237306 */ /* 0x000ee20000201400 */
[----:B------:R-:W-:Y:S01]  /*3c20*/  FSEL R38, R38, -INF , !P0 ;  /* 0xff80000026267808 */ /* 0x000fe20004000000 */
[----:B-1----:R-:W-:Y:S01]  /*3c30*/  FFMA.FTZ R48, R118, R20, R5 ;  /* 0x0000001476307223 */ /* 0x002fe20000010005 */
[----:B------:R-:W-:Y:S01]  /*3c40*/  ISETP.GE.AND P2, PT, R22, R98, PT ;  /* 0x000000621600720c */ /* 0x000fe20003f46270 */
[----:B------:R-:W-:Y:S01]  /*3c50*/  FFMA.FTZ R7, R118, R20, R7 ;  /* 0x0000001476077223 */ /* 0x000fe20000010007 */
[----:B------:R-:W-:-:S02]  /*3c60*/  ISETP.GE.AND P0, PT, R22, R2, PT ;  /* 0x000000021600720c */ /* 0x000fc40003f06270 */
[----:B------:R-:W-:Y:S01]  /*3c70*/  FSEL R48, R48, -INF , !P2 ;  /* 0xff80000030307808 */ /* 0x000fe20005000000 */
[----:B------:R-:W1:Y:S01]  /*3c80*/  I2F R22, R21 ;  /* 0x0000001500167306 */ /* 0x000e620000201400 */
[----:B------:R-:W-:Y:S01]  /*3c90*/  ISETP.GT.AND P2, PT, R122, R126, PT ;  /* 0x0000007e7a00720c */ /* 0x000fe20003f44270 */
[CC--:B--2---:R-:W-:Y:S01]  /*3ca0*/  FFMA.FTZ R4, R118.reuse, R28.reuse, R4 ;  /* 0x0000001c76047223 */ /* 0x0c4fe20000010004 */
[----:B------:R-:W-:Y:S01]  /*3cb0*/  FSEL R99, R99, -INF , !P5 ;  /* 0xff80000063637808 */ /* 0x000fe20006800000 */
[C---:B------:R-:W-:Y:S01]  /*3cc0*/  FFMA.FTZ R6, R118.reuse, R28, R6 ;  /* 0x0000001c76067223 */ /* 0x040fe20000010006 */
[----:B------:R-:W-:Y:S02]  /*3cd0*/  ISETP.GE.AND P5, PT, R41, R98, PT ;  /* 0x000000622900720c */ /* 0x000fe40003fa6270 */
[----:B------:R-:W-:Y:S01]  /*3ce0*/  FSEL R28, R7, -INF , !P0 ;  /* 0xff800000071c7808 */ /* 0x000fe20004000000 */
[CC--:B---3--:R-:W-:Y:S01]  /*3cf0*/  FFMA.FTZ R53, R118.reuse, R35.reuse, R53 ;  /* 0x0000002376357223 */ /* 0x0c8fe20000010035 */
[----:B------:R-:W-:Y:S01]  /*3d00*/  FSEL R42, R23, -INF , !P3 ;  /* 0xff800000172a7808 */ /* 0x000fe20005800000 */
[----:B------:R-:W-:Y:S01]  /*3d10*/  FFMA.FTZ R34, R118, R35, R55 ;  /* 0x0000002376227223 */ /* 0x000fe20000010037 */
[----:B------:R-:W2:Y:S01]  /*3d20*/  I2F R23, R21 ;  /* 0x0000001500177306 */ /* 0x000ea20000201400 */
[----:B------:R-:W-:-:S02]  /*3d30*/  ISETP.GE.AND P3, PT, R41, R2, PT ;  /* 0x000000022900720c */ /* 0x000fc40003f66270 */
[----:B------:R-:W-:Y:S01]  /*3d40*/  FSEL R43, R4, -INF , !P5 ;  /* 0xff800000042b7808 */ /* 0x000fe20006800000 */
[-C--:B------:R-:W-:Y:S01]  /*3d50*/  FFMA.FTZ R4, R118, R3.reuse, R18 ;  /* 0x0000000376047223 */ /* 0x080fe20000010012 */
[----:B------:R-:W-:Y:S01]  /*3d60*/  FSEL R29, R6, -INF , !P3 ;  /* 0xff800000061d7808 */ /* 0x000fe20005800000 */
[C---:B------:R-:W-:Y:S01]  /*3d70*/  FFMA.FTZ R6, R118.reuse, R3, R16 ;  /* 0x0000000376067223 */ /* 0x040fe20000010010 */
[----:B------:R-:W-:Y:S01]  /*3d80*/  FSEL R88, R53, -INF , !P6 ;  /* 0xff80000035587808 */ /* 0x000fe20007000000 */
[----:B-1----:R-:W-:Y:S01]  /*3d90*/  FFMA.FTZ R27, R118, R22, R27 ;  /* 0x00000016761b7223 */ /* 0x002fe2000001001b */
[----:B------:R-:W-:Y:S02]  /*3da0*/  FSEL R34, R34, -INF , !P4 ;  /* 0xff80000022227808 */ /* 0x000fe40006000000 */
[C---:B------:R-:W-:Y:S02]  /*3db0*/  ISETP.GE.AND P6, PT, R87.reuse, R98, PT ;  /* 0x000000625700720c */ /* 0x040fe40003fc6270 */
[----:B------:R-:W-:-:S02]  /*3dc0*/  ISETP.GE.AND P4, PT, R87, R2, PT ;  /* 0x000000025700720c */ /* 0x000fc40003f86270 */
[C---:B------:R-:W-:Y:S01]  /*3dd0*/  ISETP.GE.AND P5, PT, R21.reuse, R98, PT ;  /* 0x000000621500720c */ /* 0x040fe20003fa6270 */
[----:B--2---:R-:W-:Y:S01]  /*3de0*/  FFMA.FTZ R5, R118, R23, R25 ;  /* 0x0000001776057223 */ /* 0x004fe20000010019 */
[----:B------:R-:W-:Y:S02]  /*3df0*/  ISETP.GE.AND P3, PT, R21, R2, PT ;  /* 0x000000021500720c */ /* 0x000fe40003f66270 */
[----:B------:R-:W-:Y:S02]  /*3e00*/  IADD3 R3, R114, 0x1c00, RZ ;  /* 0x00001c0072037810 */ /* 0x000fe40007ffe0ff */
        /* <DEDUP_REMOVED lines=64> */
.L_x_4757:
[----:B------:R-:W-:-:S04]  /*4210*/  LEA R18, -R70, RZ, 0x7 ;  /* 0x000000ff46127211 */ /* 0x000fc800078e39ff */
[----:B------:R-:W-:Y:S02]  /*4220*/  SHF.R.S32.HI R16, RZ, 0x1f, R18 ;  /* 0x0000001fff107819 */ /* 0x000fe40000011412 */
.L_x_4758:
        /* <DEDUP_REMOVED lines=49> */
.L_x_4760:
[----:B------:R-:W-:Y:S05]  /*4540*/  BSYNC B0 ;  /* 0x0000000000007941 */ /* 0x000fea0003800000 */
.L_x_4759:
[----:B------:R-:W0:Y:S01]  /*4550*/  LDGDEPBAR ;  /* 0x00000000000079af */ /* 0x000e220000000000 */
[----:B------:R-:W-:-:S04]  /*4560*/  IADD3 R71, P0, R18, R71, RZ ;  /* 0x0000004712477210 */ /* 0x000fc80007f1e0ff */
[----:B------:R-:W-:Y:S02]  /*4570*/  IADD3.X R68, R16, R68, RZ, P0, !PT ;  /* 0x0000004410447210 */ /* 0x000fe400007fe4ff */
.L_x_4756:
[----:B------:R-:W-:Y:S02]  /*4580*/  FMNMX.FTZ R7, R6, R89, !PT ;  /* 0x0000005906077209 */ /* 0x000fe40007810000 */
[----:B------:R-:W-:Y:S02]  /*4590*/  SHF.L.U32 R154, R154, 0x1, RZ ;  /* 0x000000019a9a7819 */ /* 0x000fe400000006ff */
        /* <DEDUP_REMOVED lines=52> */
[--C-:B-1----:R-:W-:Y:S02]  /*48e0*/  FFMA.FTZ R36, R5, c[0x0][0x23c], -R50.reuse ;  /* 0x00008f0005247a23 */ /* 0x102fe40000010832 */
        /* <DEDUP_REMOVED lines=18> */
[--C-:B--2---:R-:W-:Y:S01]  /*4a10*/  FFMA.FTZ R22, R14, c[0x0][0x23c], -R50.reuse ;  /* 0x00008f000e167a23 */ /* 0x104fe20000010832 */
[----:B------:R-:W-:Y:S01]  /*4a20*/  FMNMX.FTZ R69, R57, R69, !PT ;  /* 0x0000004539457209 */ /* 0x000fe20007810000 */
[----:B------:R-:W-:-:S02]  /*4a30*/  FFMA.FTZ R21, R12, c[0x0][0x23c], -R50 ;  /* 0x00008f000c157a23 */ /* 0x000fc40000010832 */
[----:B------:R-:W-:Y:S01]  /*4a40*/  LDSM.16.MT88.4 R12, [R154+0x3400] ;  /* 0x003400009a0c783b */ /* 0x000fe20000004200 */
        /* <DEDUP_REMOVED lines=17> */
[----:B--2---:R-:W-:Y:S01]  /*4b60*/  F2FP.BF16.PACK_AB R130, R87, R89 ;  /* 0x000000595782723e */ /* 0x004fe200000010ff */
[----:B------:R-:W2:Y:S01]  /*4b70*/  MUFU.EX2 R55, R55 ;  /* 0x0000003700377308 */ /* 0x000ea20000000800 */
[----:B------:R-:W-:Y:S01]  /*4b80*/  FMNMX.FTZ R69, R49, R69, !PT ;  /* 0x0000004531457209 */ /* 0x000fe20007810000 */
[--C-:B------:R-:W-:Y:S02]  /*4b90*/  FFMA.FTZ R26, R103, c[0x0][0x23c], -R50.reuse ;  /* 0x00008f00671a7a23 */ /* 0x100fe40000010832 */
[----:B------:R-:W-:Y:S01]  /*4ba0*/  FFMA.FTZ R25, R106, c[0x0][0x23c], -R50 ;  /* 0x00008f006a197a23 */ /* 0x000fe20000010832 */
[----:B------:R-:W-:Y:S01]  /*4bb0*/  FMNMX.FTZ R69, R40, R69, !PT ;  /* 0x0000004528457209 */ /* 0x000fe20007810000 */
[----:B------:R-:W-:-:S02]  /*4bc0*/  FADD.FTZ R91, R92, R91 ;  /* 0x0000005b5c5b7221 */ /* 0x000fc40000010000 */
[----:B------:R-:W-:Y:S01]  /*4bd0*/  MUFU.EX2 R54, R54 ;  /* 0x0000003600367308 */ /* 0x000fe20000000800 */
[----:B------:R-:W-:Y:S01]  /*4be0*/  FMNMX.FTZ R69, R46, R69, !PT ;  /* 0x000000452e457209 */ /* 0x000fe20007810000 */
[----:B------:R-:W-:Y:S02]  /*4bf0*/  FADD.FTZ R91, R89, R91 ;  /* 0x0000005b595b7221 */ /* 0x000fe40000010000 */
[----:B------:R-:W-:Y:S01]  /*4c00*/  FFMA.FTZ R24, R105, c[0x0][0x23c], -R50 ;  /* 0x00008f0069187a23 */ /* 0x000fe20000010832 */
[----:B------:R-:W-:Y:S01]  /*4c10*/  FMNMX.FTZ R69, R42, R69, !PT ;  /* 0x000000452a457209 */ /* 0x000fe20007810000 */
[----:B------:R-:W-:Y:S02]  /*4c20*/  FADD.FTZ R87, R87, R91 ;  /* 0x0000005b57577221 */ /* 0x000fe40000010000 */
[----:B------:R-:W-:Y:S01]  /*4c30*/  MUFU.EX2 R53, R53 ;  /* 0x0000003500357308 */ /* 0x000fe20000000800 */
[----:B------:R-:W-:Y:S01]  /*4c40*/  FMNMX.FTZ R69, R38, R69, !PT ;  /* 0x0000004526457209 */ /* 0x000fe20007810000 */
[----:B-1----:R-:W-:-:S02]  /*4c50*/  FADD.FTZ R87, R64, R87 ;  /* 0x0000005740577221 */ /* 0x002fc40000010000 */
[--C-:B------:R-:W-:Y:S01]  /*4c60*/  FFMA.FTZ R33, R33, c[0x0][0x23c], -R50.reuse ;  /* 0x00008f0021217a23 */ /* 0x100fe20000010832 */
[----:B------:R-:W-:Y:S01]  /*4c70*/  FMNMX.FTZ R69, R34, R69, !PT ;  /* 0x0000004522457209 */ /* 0x000fe20007810000 */
[----:B--2---:R-:W-:Y:S02]  /*4c80*/  FADD.FTZ R87, R55, R87 ;  /* 0x0000005737577221 */ /* 0x004fe40000010000 */
        /* <DEDUP_REMOVED lines=20> */
[----:B------:R-:W-:Y:S02]  /*4dd0*/  FSEL R30, R30, RZ, P0 ;  /* 0x000000ff1e1e7208 */ /* 0x000fe40000000000 */
[----:B------:R-:W-:-:S03]  /*4de0*/  LEA R157, P0, R71, c[0x0][0x168], 0x1 ;  /* 0x00005a00479d7a11 */ /* 0x000fc600078008ff */
[----:B------:R-:W-:Y:S01]  /*4df0*/  FFMA.FTZ R94, R4, c[0x0][0x23c], -R30 ;  /* 0x00008f00045e7a23 */ /* 0x000fe2000001081e */
[----:B------:R-:W-:Y:S01]  /*4e00*/  LEA.HI.X R156, R71, c[0x0][0x16c], R68, 0x1, P0 ;  /* 0x00005b00479c7a11 */ /* 0x000fe200000f0c44 */
[----:B------:R-:W1:Y:S01]  /*4e10*/  LDSM.16.MT88.4 R4, [R158+0x3000] ;  /* 0x003000009e04783b */ /* 0x000e620000004200 */
[--C-:B------:R-:W-:Y:S01]  /*4e20*/  FFMA.FTZ R93, R8, c[0x0][0x23c], -R30.reuse ;  /* 0x00008f00085d7a23 */ /* 0x100fe2000001081e */
[----:B------:R-:W-:Y:S01]  /*4e30*/  MUFU.EX2 R26, R26 ;  /* 0x0000001a001a7308 */ /* 0x000fe20000000800 */
[--C-:B------:R-:W-:Y:S02]  /*4e40*/  FFMA.FTZ R90, R17, c[0x0][0x23c], -R30.reuse ;  /* 0x00008f00115a7a23 */ /* 0x100fe4000001081e */
[--C-:B------:R-:W-:Y:S02]  /*4e50*/  FFMA.FTZ R66, R10, c[0x0][0x23c], -R30.reuse ;  /* 0x00008f000a427a23 */ /* 0x100fe4000001081e */
[--C-:B------:R-:W-:Y:S02]  /*4e60*/  FFMA.FTZ R62, R9, c[0x0][0x23c], -R30.reuse ;  /* 0x00008f00093e7a23 */ /* 0x100fe4000001081e */
[----:B------:R-:W2:Y:S01]  /*4e70*/  LDSM.16.MT88.4 R8, [R158+0x3400] ;  /* 0x003400009e08783b */ /* 0x000ea20000004200 */
[----:B------:R-:W-:Y:S01]  /*4e80*/  MUFU.EX2 R94, R94 ;  /* 0x0000005e005e7308 */ /* 0x000fe20000000800 */
[----:B------:R-:W-:-:S02]  /*4e90*/  FFMA.FTZ R65, R19, c[0x0][0x23c], -R30 ;  /* 0x00008f0013417a23 */ /* 0x000fc4000001081e */
[--C-:B------:R-:W-:Y:S01]  /*4ea0*/  FFMA.FTZ R60, R60, c[0x0][0x23c], -R30.reuse ;  /* 0x00008f003c3c7a23 */ /* 0x100fe2000001081e */
[----:B------:R-:W3:Y:S01]  /*4eb0*/  LDSM.16.MT88.4 R16, [R154+0x3800] ;  /* 0x003800009a10783b */ /* 0x000ee20000004200 */
[--C-:B------:R-:W-:Y:S02]  /*4ec0*/  FFMA.FTZ R61, R86, c[0x0][0x23c], -R30.reuse ;  /* 0x00008f00563d7a23 */ /* 0x100fe4000001081e */
[--C-:B------:R-:W-:Y:S01]  /*4ed0*/  FFMA.FTZ R85, R85, c[0x0][0x23c], -R30.reuse ;  /* 0x00008f0055557a23 */ /* 0x100fe2000001081e */
[----:B------:R-:W4:Y:S01]  /*4ee0*/  MUFU.EX2 R93, R93 ;  /* 0x0000005d005d7308 */ /* 0x000f220000000800 */
[--C-:B------:R-:W-:Y:S02]  /*4ef0*/  FFMA.FTZ R63, R82, c[0x0][0x23c], -R30.reuse ;  /* 0x00008f00523f7a23 */ /* 0x100fe4000001081e */
[--C-:B------:R-:W-:Y:S02]  /*4f00*/  FFMA.FTZ R67, R83, c[0x0][0x23c], -R30.reuse ;  /* 0x00008f0053437a23 */ /* 0x100fe4000001081e */
[----:B------:R-:W-:-:S02]  /*4f10*/  FFMA.FTZ R81, R81, c[0x0][0x23c], -R30 ;  /* 0x00008f0051517a23 */ /* 0x000fc4000001081e */
[--C-:B------:R-:W-:Y:S01]  /*4f20*/  FFMA.FTZ R83, R84, c[0x0][0x23c], -R30.reuse ;  /* 0x00008f0054537a23 */ /* 0x100fe2000001081e */
[----:B------:R-:W5:Y:S01]  /*4f30*/  MUFU.EX2 R90, R90 ;  /* 0x0000005a005a7308 */ /* 0x000f620000000800 */
        /* <DEDUP_REMOVED lines=8> */
[----:B------:R-:W-:Y:S02]  /*4fc0*/  FFMA.FTZ R58, R58, c[0x0][0x23c], -R30 ;  /* 0x00008f003a3a7a23 */ /* 0x000fe4000001081e */
[----:B------:R-:W-:Y:S01]  /*4fd0*/  MUFU.EX2 R65, R65 ;  /* 0x0000004100417308 */ /* 0x000fe20000000800 */
[----:B------:R-:W-:Y:S02]  /*4fe0*/  FADD.FTZ R93, R94, R93 ;  /* 0x0000005d5e5d7221 */ /* 0x000fe40000010000 */
[----:B------:R-:W-:Y:S02]  /*4ff0*/  FFMA.FTZ R57, R95, c[0x0][0x23c], -R50 ;  /* 0x00008f005f397a23 */ /* 0x000fe40000010832 */
[----:B-----5:R-:W-:Y:S02]  /*5000*/  FADD.FTZ R93, R90, R93 ;  /* 0x0000005d5a5d7221 */ /* 0x020fe40000010000 */
[----:B------:R-:W-:Y:S01]  /*5010*/  FFMA.FTZ R56, R56, c[0x0][0x23c], -R30 ;  /* 0x00008f0038387a23 */ /* 0x000fe2000001081e */
[C---:B-1----:R-:W-:Y:S01]  /*5020*/  F2FP.BF16.PACK_AB R131, R66.reuse, R90 ;  /* 0x0000005a4283723e */ /* 0x042fe200000010ff */
[----:B------:R-:W1:Y:S01]  /*5030*/  MUFU.EX2 R60, R60 ;  /* 0x0000003c003c7308 */ /* 0x000e620000000800 */
[----:B------:R-:W-:-:S02]  /*5040*/  FADD.FTZ R93, R66, R93 ;  /* 0x0000005d425d7221 */ /* 0x000fc40000010000 */
[--C-:B------:R-:W-:Y:S02]  /*5050*/  FFMA.FTZ R44, R44, c[0x0][0x23c], -R30.reuse ;  /* 0x00008f002c2c7a23 */ /* 0x100fe4000001081e */
[--C-:B------:R-:W-:Y:S01]  /*5060*/  FFMA.FTZ R51, R51, c[0x0][0x23c], -R30.reuse ;  /* 0x00008f0033337a23 */ /* 0x100fe2000001081e */
[C---:B------:R-:W-:Y:S01]  /*5070*/  HMMA.16816.F32.BF16 R140, R128.reuse, R136, RZ ;  /* 0x00000088808c723c */ /* 0x040fe200000418ff */
[----:B------:R-:W-:Y:S01]  /*5080*/  FFMA.FTZ R95, R47, c[0x0][0x23c], -R30 ;  /* 0x00008f002f5f7a23 */ /* 0x000fe2000001081e */
        /* <DEDUP_REMOVED lines=8> */
[----:B------:R-:W-:Y:S02]  /*5110*/  FFMA.FTZ R38, R38, c[0x0][0x23c], -R30 ;  /* 0x00008f0026267a23 */ /* 0x000fe4000001081e */
[----:B------:R-:W-:Y:S01]  /*5120*/  FFMA.FTZ R47, R88, c[0x0][0x23c], -R50 ;  /* 0x00008f00582f7a23 */ /* 0x000fe20000010832 */
[C---:B------:R-:W-:Y:S01]  /*5130*/  HMMA.16816.F32.BF16 R132, R128.reuse, R4, RZ ;  /* 0x000000048084723c */ /* 0x040fe200000418ff */
[--C-:B------:R-:W-:Y:S01]  /*5140*/  FFMA.FTZ R34, R34, c[0x0][0x23c], -R30.reuse ;  /* 0x00008f0022227a23 */ /* 0x100fe2000001081e */
[----:B------:R-:W-:Y:S01]  /*5150*/  MUFU.EX2 R85, R85 ;  /* 0x0000005500557308 */ /* 0x000fe20000000800 */
[--C-:B------:R-:W-:Y:S02]  /*5160*/  FFMA.FTZ R29, R29, c[0x0][0x23c], -R30.reuse ;  /* 0x00008f001d1d7a23 */ /* 0x100fe4000001081e */
[----:B------:R-:W-:Y:S02]  /*5170*/  FFMA.FTZ R120, R28, c[0x0][0x23c], -R30 ;  /* 0x00008f001c787a23 */ /* 0x000fe4000001081e */
[----:B------:R-:W-:Y:S01]  /*5180*/  F2FP.BF16.PACK_AB R4, R55, R64 ;  /* 0x000000403704723e */ /* 0x000fe200000010ff */
[----:B------:R-:W-:Y:S01]  /*5190*/  HMMA.16816.F32.BF16 R128, R128, R6, RZ ;  /* 0x000000068080723c */ /* 0x000fe200000418ff */
[----:B-1----:R-:W-:Y:S01]  /*51a0*/  F2FP.BF16.PACK_AB R5, R60, R65 ;  /* 0x000000413c05723e */ /* 0x002fe200000010ff */
[----:B------:R-:W1:Y:S01]  /*51b0*/  MUFU.EX2 R63, R63 ;  /* 0x0000003f003f7308 */ /* 0x000e620000000800 */
[----:B------:R-:W-:-:S04]  /*51c0*/  FADD.FTZ R65, R65, R93 ;  /* 0x0000005d41417221 */ /* 0x000fc80000010000 */
        /* <DEDUP_REMOVED lines=9> */
[----:B------:R-:W4:Y:S06]  /*5260*/  MUFU.EX2 R81, R81 ;  /* 0x0000005100517308 */ /* 0x000f2c0000000800 */
[C---:B------:R-:W-:Y:S01]  /*5270*/  HMMA.16816.F32.BF16 R136, R4.reuse, R14, R136 ;  /* 0x0000000e0488723c */ /* 0x040fe20000041888 */
[----:B------:R-:W5:Y:S01]  /*5280*/  LDSM.16.MT88.4 R12, [R158+0x3800] ;  /* 0x003800009e0c783b */ /* 0x000f620000004200 */
[----:B------:R-:W1:Y:S06]  /*5290*/  MUFU.EX2 R83, R83 ;  /* 0x0000005300537308 */ /* 0x000e6c0000000800 */
[C---:B--2---:R-:W-:Y:S02]  /*52a0*/  HMMA.16816.F32.BF16 R132, R4.reuse, R8, R132 ;  /* 0x000000080484723c */ /* 0x044fe40000041884 */
[----:B------:R-:W2:Y:S06]  /*52b0*/  MUFU.EX2 R82, R82 ;  /* 0x0000005200527308 */ /* 0x000eac0000000800 */
[----:B------:R-:W-:Y:S01]  /*52c0*/  HMMA.16816.F32.BF16 R128, R4, R10, R128 ;  /* 0x0000000a0480723c */ /* 0x000fe20000041880 */
[----:B------:R-:W5:Y:S01]  /*52d0*/  LDSM.16.MT88.4 R8, [R154+0x3c00] ;  /* 0x003c00009a08783b */ /* 0x000f620000004200 */
[----:B------:R-:W-:Y:S05]  /*52e0*/  MUFU.EX2 R84, R84 ;  /* 0x0000005400547308 */ /* 0x000fea0000000800 */
[----:B------:R-:W-:Y:S01]  /*52f0*/  F2FP.BF16.PACK_AB R4, R45, R52 ;  /* 0x000000342d04723e */ /* 0x000fe200000010ff */
        /* <DEDUP_REMOVED lines=20> */
[----:B------:R-:W4:Y:S01]  /*5440*/  MUFU.EX2 R59, R59 ;  /* 0x0000003b003b7308 */ /* 0x000f220000000800 */
[----:B--2---:R-:W-:Y:S01]  /*5450*/  FADD.FTZ R81, R82, R81 ;  /* 0x0000005152517221 */ /* 0x004fe20000010000 */
[C---:B-----5:R-:W-:Y:S06]  /*5460*/  HMMA.16816.F32.BF16 R132, R4.reuse, R12, R132 ;  /* 0x0000000c0484723c */ /* 0x060fec0000041884 */
[----:B------:R-:W-:Y:S02]  /*5470*/  MUFU.EX2 R78, R78 ;  /* 0x0000004e004e7308 */ /* 0x000fe40000000800 */
[----:B------:R-:W-:Y:S01]  /*5480*/  HMMA.16816.F32.BF16 R128, R4, R14, R128 ;  /* 0x0000000e0480723c */ /* 0x000fe20000041880 */
[----:B------:R-:W2:Y:S05]  /*5490*/  LDSM.16.MT88.4 R12, [R154+0x4000] ;  /* 0x004000009a0c783b */ /* 0x000eaa0000004200 */
[----:B------:R-:W5:Y:S01]  /*54a0*/  MUFU.EX2 R58, R58 ;  /* 0x0000003a003a7308 */ /* 0x000f620000000800 */
[----:B------:R-:W-:-:S02]  /*54b0*/  F2FP.BF16.PACK_AB R4, R36, R37 ;  /* 0x000000252404723e */ /* 0x000fc400000010ff */
[----:B------:R-:W-:Y:S02]  /*54c0*/  F2FP.BF16.PACK_AB R5, R82, R83 ;  /* 0x000000535205723e */ /* 0x000fe400000010ff */
[----:B------:R-:W-:Y:S01]  /*54d0*/  F2FP.BF16.PACK_AB R6, R32, R35 ;  /* 0x000000232006723e */ /* 0x000fe200000010ff */
[----:B------:R-:W-:Y:S01]  /*54e0*/  FADD.FTZ R35, R35, R39 ;  /* 0x0000002723237221 */ /* 0x000fe20000010000 */
[----:B-1----:R-:W-:Y:S01]  /*54f0*/  F2FP.BF16.PACK_AB R7, R80, R84 ;  /* 0x000000545007723e */ /* 0x002fe200000010ff */
[----:B------:R-:W1:Y:S01]  /*5500*/  MUFU.EX2 R24, R24 ;  /* 0x0000001800187308 */ /* 0x000e620000000800 */
[----:B------:R-:W-:Y:S02]  /*5510*/  FADD.FTZ R84, R84, R81 ;  /* 0x0000005154547221 */ /* 0x000fe40000010000 */
[----:B------:R-:W-:Y:S02]  /*5520*/  FADD.FTZ R35, R32, R35 ;  /* 0x0000002320237221 */ /* 0x000fe40000010000 */
[----:B------:R-:W-:Y:S01]  /*5530*/  FADD.FTZ R84, R80, R84 ;  /* 0x0000005450547221 */ /* 0x000fe20000010000 */
[C---:B------:R-:W-:Y:S02]  /*5540*/  HMMA.16816.F32.BF16 R140, R4.reuse, R8, R140 ;  /* 0x00000008048c723c */ /* 0x040fe4000004188c */
        /* <DEDUP_REMOVED lines=11> */
[----:B----4-:R-:W-:Y:S01]  /*5600*/  F2FP.BF16.PACK_AB R5, R59, R86 ;  /* 0x000000563b05723e */ /* 0x010fe200000010ff */
[----:B------:R-:W4:Y:S01]  /*5610*/  MUFU.EX2 R44, R44 ;  /* 0x0000002c002c7308 */ /* 0x000f220000000800 */
[----:B------:R-:W-:Y:S01]  /*5620*/  F2FP.BF16.PACK_AB R6, R25, R26 ;  /* 0x0000001a1906723e */ /* 0x000fe200000010ff */
[----:B------:R-:W-:Y:S01]  /*5630*/  FADD.FTZ R86, R86, R84 ;  /* 0x0000005456567221 */ /* 0x000fe20000010000 */
[----:B-----5:R-:W-:Y:S01]  /*5640*/  F2FP.BF16.PACK_AB R7, R58, R78 ;  /* 0x0000004e3a07723e */ /* 0x020fe200000010ff */
        /* <DEDUP_REMOVED lines=8> */
[----:B------:R-:W2:Y:S01]  /*56d0*/  MUFU.EX2 R95, R95 ;  /* 0x0000005f005f7308 */ /* 0x000ea20000000800 */
[----:B-1----:R-:W-:Y:S01]  /*56e0*/  FADD.FTZ R26, R24, R26 ;  /* 0x0000001a181a7221 */ /* 0x002fe20000010000 */
[C---:B------:R-:W-:Y:S01]  /*56f0*/  HMMA.16816.F32.BF16 R136, R4.reuse, R14, R136 ;  /* 0x0000000e0488723c */ /* 0x040fe20000041888 */
[----:B------:R-:W1:Y:S05]  /*5700*/  LDSM.16.MT88.4 R12, [R158+0x4400] ;  /* 0x004400009e0c783b */ /* 0x000e6a0000004200 */
[----:B------:R-:W5:Y:S02]  /*5710*/  MUFU.EX2 R20, R20 ;  /* 0x0000001400147308 */ /* 0x000f640000000800 */
[C---:B------:R-:W-:Y:S06]  /*5720*/  HMMA.16816.F32.BF16 R132, R4.reuse, R8, R132 ;  /* 0x000000080484723c */ /* 0x040fec0000041884 */
[----:B------:R-:W1:Y:S02]  /*5730*/  MUFU.EX2 R0, R0 ;  /* 0x0000000000007308 */ /* 0x000e640000000800 */
[----:B------:R-:W-:Y:S01]  /*5740*/  HMMA.16816.F32.BF16 R128, R4, R10, R128 ;  /* 0x0000000a0480723c */ /* 0x000fe20000041880 */
[----:B------:R-:W1:Y:S05]  /*5750*/  LDSM.16.MT88.4 R8, [R154+0x4800] ;  /* 0x004800009a08783b */ /* 0x000e6a0000004200 */
[----:B------:R-:W-:Y:S01]  /*5760*/  MUFU.EX2 R33, R33 ;  /* 0x0000002100217308 */ /* 0x000fe20000000800 */
[C---:B------:R-:W-:Y:S01]  /*5770*/  F2FP.BF16.PACK_AB R4, R23.reuse, R24 ;  /* 0x000000181704723e */ /* 0x040fe200000010ff */
[----:B------:R-:W-:Y:S01]  /*5780*/  FADD.FTZ R23, R23, R26 ;  /* 0x0000001a17177221 */ /* 0x000fe20000010000 */
[----:B----4-:R-:W-:Y:S01]  /*5790*/  F2FP.BF16.PACK_AB R5, R44, R56 ;  /* 0x000000382c05723e */ /* 0x010fe200000010ff */
[----:B------:R-:W-:Y:S01]  /*57a0*/  FADD.FTZ R56, R56, R78 ;  /* 0x0000004e38387221 */ /* 0x000fe20000010000 */
[----:B------:R-:W-:Y:S01]  /*57b0*/  F2FP.BF16.PACK_AB R6, R21, R22 ;  /* 0x000000161506723e */ /* 0x000fe200000010ff */
[----:B------:R-:W-:Y:S01]  /*57c0*/  FADD.FTZ R23, R22, R23 ;  /* 0x0000001716177221 */ /* 0x000fe20000010000 */
[----:B--2---:R-:W-:Y:S01]  /*57d0*/  F2FP.BF16.PACK_AB R7, R95, R51 ;  /* 0x000000335f07723e */ /* 0x004fe200000010ff */
[----:B------:R-:W-:Y:S01]  /*57e0*/  MUFU.EX2 R79, R79 ;  /* 0x0000004f004f7308 */ /* 0x000fe20000000800 */
[----:B------:R-:W-:-:S02]  /*57f0*/  FADD.FTZ R56, R44, R56 ;  /* 0x000000382c387221 */ /* 0x000fc40000010000 */
[----:B------:R-:W-:Y:S02]  /*5800*/  FADD.FTZ R21, R21, R23 ;  /* 0x0000001715157221 */ /* 0x000fe40000010000 */
[----:B------:R-:W-:Y:S01]  /*5810*/  FADD.FTZ R51, R51, R56 ;  /* 0x0000003833337221 */ /* 0x000fe20000010000 */
[----:B---3--:R-:W-:Y:S01]  /*5820*/  HMMA.16816.F32.BF16 R140, R4, R16, R140 ;  /* 0x00000010048c723c */ /* 0x008fe2000004188c */
[----:B-----5:R-:W-:Y:S01]  /*5830*/  FADD.FTZ R21, R20, R21 ;  /* 0x0000001514157221 */ /* 0x020fe20000010000 */
[----:B------:R-:W-:Y:S01]  /*5840*/  MUFU.EX2 R49, R49 ;  /* 0x0000003100317308 */ /* 0x000fe20000000800 */
[----:B------:R-:W-:-:S05]  /*5850*/  FADD.FTZ R51, R95, R51 ;  /* 0x000000335f337221 */ /* 0x000fca0000010000 */
[C---:B------:R-:W-:Y:S01]  /*5860*/  HMMA.16816.F32.BF16 R136, R4.reuse, R18, R136 ;  /* 0x000000120488723c */ /* 0x040fe20000041888 */
[----:B------:R-:W2:Y:S01]  /*5870*/  LDSM.16.MT88.4 R16, [R158+0x4800] ;  /* 0x004800009e10783b */ /* 0x000ea20000004200 */
[----:B------:R-:W3:Y:S06]  /*5880*/  MUFU.EX2 R40, R40 ;  /* 0x0000002800287308 */ /* 0x000eec0000000800 */
[C---:B-1----:R-:W-:Y:S02]  /*5890*/  HMMA.16816.F32.BF16 R132, R4.reuse, R12, R132 ;  /* 0x0000000c0484723c */ /* 0x042fe40000041884 */
[----:B------:R-:W-:Y:S06]  /*58a0*/  MUFU.EX2 R46, R46 ;  /* 0x0000002e002e7308 */ /* 0x000fec0000000800 */
[----:B------:R-:W-:Y:S01]  /*58b0*/  HMMA.16816.F32.BF16 R128, R4, R14, R128 ;  /* 0x0000000e0480723c */ /* 0x000fe20000041880 */
[----:B------:R-:W1:Y:S01]  /*58c0*/  LDSM.16.MT88.4 R12, [R154+0x4c00] ;  /* 0x004c00009a0c783b */ /* 0x000e620000004200 */
[----:B------:R-:W4:Y:S05]  /*58d0*/  MUFU.EX2 R42, R42 ;  /* 0x0000002a002a7308 */ /* 0x000f2a0000000800 */
[C---:B------:R-:W-:Y:S01]  /*58e0*/  F2FP.BF16.PACK_AB R4, R0.reuse, R20 ;  /* 0x000000140004723e */ /* 0x040fe200000010ff */
[----:B------:R-:W-:Y:S01]  /*58f0*/  FADD.FTZ R0, R0, R21 ;  /* 0x0000001500007221 */ /* 0x000fe20000010000 */
[----:B---3--:R-:W-:Y:S01]  /*5900*/  F2FP.BF16.PACK_AB R5, R40, R49 ;  /* 0x000000312805723e */ /* 0x008fe200000010ff */
[----:B------:R-:W3:Y:S01]  /*5910*/  MUFU.EX2 R57, R57 ;  /* 0x0000003900397308 */ /* 0x000ee20000000800 */
[----:B------:R-:W-:Y:S01]  /*5920*/  F2FP.BF16.PACK_AB R6, R79, R33 ;  /* 0x000000214f06723e */ /* 0x000fe200000010ff */
[----:B------:R-:W-:-:S02]  /*5930*/  FADD.FTZ R49, R49, R51 ;  /* 0x0000003331317221 */ /* 0x000fc40000010000 */
[----:B------:R-:W-:Y:S02]  /*5940*/  FADD.FTZ R0, R33, R0 ;  /* 0x0000000021007221 */ /* 0x000fe40000010000 */
[----:B------:R-:W-:Y:S01]  /*5950*/  FADD.FTZ R49, R40, R49 ;  /* 0x0000003128317221 */ /* 0x000fe20000010000 */
[----:B----4-:R-:W-:Y:S01]  /*5960*/  F2FP.BF16.PACK_AB R7, R42, R46 ;  /* 0x0000002e2a07723e */ /* 0x010fe200000010ff */
[----:B------:R-:W4:Y:S02]  /*5970*/  MUFU.EX2 R38, R38 ;  /* 0x0000002600267308 */ /* 0x000f240000000800 */
[----:B------:R-:W-:Y:S02]  /*5980*/  FADD.FTZ R46, R46, R49 ;  /* 0x000000312e2e7221 */ /* 0x000fe40000010000 */
[----:B------:R-:W-:Y:S02]  /*5990*/  FADD.FTZ R79, R79, R0 ;  /* 0x000000004f4f7221 */ /* 0x000fe40000010000 */
[----:B------:R-:W-:Y:S01]  /*59a0*/  FADD.FTZ R46, R42, R46 ;  /* 0x0000002e2a2e7221 */ /* 0x000fe20000010000 */
[C---:B------:R-:W-:Y:S01]  /*59b0*/  HMMA.16816.F32.BF16 R140, R4.reuse, R8, R140 ;  /* 0x00000008048c723c */ /* 0x040fe2000004188c */
[----:B---3--:R-:W-:Y:S01]  /*59c0*/  FADD.FTZ R79, R57, R79 ;  /* 0x0000004f394f7221 */ /* 0x008fe20000010000 */
[----:B------:R-:W3:Y:S06]  /*59d0*/  MUFU.EX2 R47, R47 ;  /* 0x0000002f002f7308 */ /* 0x000eec0000000800 */
[----:B------:R-:W-:Y:S01]  /*59e0*/  HMMA.16816.F32.BF16 R136, R4, R10, R136 ;  /* 0x0000000a0488723c */ /* 0x000fe20000041888 */
[----:B------:R-:W5:Y:S01]  /*59f0*/  LDSM.16.MT88.4 R8, [R158+0x4c00] ;  /* 0x004c00009e08783b */ /* 0x000f620000004200 */
[----:B------:R-:W1:Y:S01]  /*5a00*/  MUFU.EX2 R43, R43 ;  /* 0x0000002b002b7308 */ /* 0x000e620000000800 */
[----:B----4-:R-:W-:-:S05]  /*5a10*/  FADD.FTZ R46, R38, R46 ;  /* 0x0000002e262e7221 */ /* 0x010fca0000010000 */
[----:B--2---:R-:W-:Y:S02]  /*5a20*/  HMMA.16816.F32.BF16 R132, R4, R16, R132 ;  /* 0x000000100484723c */ /* 0x004fe40000041884 */
[----:B------:R-:W2:Y:S01]  /*5a30*/  MUFU.EX2 R119, R119 ;  /* 0x0000007700777308 */ /* 0x000ea20000000800 */
[----:B---3--:R-:W-:-:S05]  /*5a40*/  FADD.FTZ R79, R47, R79 ;  /* 0x0000004f2f4f7221 */ /* 0x008fca0000010000 */
[----:B------:R-:W-:Y:S02]  /*5a50*/  HMMA.16816.F32.BF16 R128, R4, R18, R128 ;  /* 0x000000120480723c */ /* 0x000fe40000041880 */
[----:B------:R-:W3:Y:S01]  /*5a60*/  MUFU.EX2 R34, R34 ;  /* 0x0000002200227308 */ /* 0x000ee20000000800 */
[----:B-1----:R-:W-:-:S04]  /*5a70*/  FADD.FTZ R79, R43, R79 ;  /* 0x0000004f2b4f7221 */ /* 0x002fc80000010000 */
[----:B------:R-:W-:-:S03]  /*5a80*/  F2FP.BF16.PACK_AB R4, R47, R57 ;  /* 0x000000392f04723e */ /* 0x000fc600000010ff */
[----:B------:R-:W1:Y:S01]  /*5a90*/  MUFU.EX2 R29, R29 ;  /* 0x0000001d001d7308 */ /* 0x000e620000000800 */
[C---:B--2---:R-:W-:Y:S01]  /*5aa0*/  F2FP.BF16.PACK_AB R6, R119.reuse, R43 ;  /* 0x0000002b7706723e */ /* 0x044fe200000010ff */
[----:B------:R-:W-:-:S06]  /*5ab0*/  FADD.FTZ R119, R119, R79 ;  /* 0x0000004f77777221 */ /* 0x000fcc0000010000 */
        /* <DEDUP_REMOVED lines=8> */
[C---:B-----5:R-:W-:Y:S08]  /*5b40*/  HMMA.16816.F32.BF16 R132, R4.reuse, R8, R132 ;  /* 0x000000080484723c */ /* 0x060ff00000041884 */
[----:B------:R-:W-:Y:S01]  /*5b50*/  HMMA.16816.F32.BF16 R128, R4, R10, R128 ;  /* 0x0000000a0480723c */ /* 0x000fe20000041880 */
[----:B------:R-:W-:Y:S06]  /*5b60*/  @!UPT UIADD3 URZ, URZ, URZ, URZ ;  /* 0x0000003f3f3ff290 */ /* 0x000fec000fffe03f */
[----:B------:R-:W-:Y:S11]  /*5b70*/  @!P2 BRA `(.L_x_4761) ;  /* 0x00003a900000a947 */ /* 0x000ff60003800000 */
[----:B------:R-:W-:-:S04]  /*5b80*/  DEPBAR.LE SB0, 0x0 ;  /* 0x000080000000791a */ /* 0x000fc80000000000 */
[----:B------:R-:W-:Y:S02]  /*5b90*/  IADD3 R122, R72, -0x2, RZ ;  /* 0xfffffffe487a7810 */ /* 0x000fe40007ffe0ff */
[----:B------:R-:W-:Y:S01]  /*5ba0*/  MOV R0, c[0x0][0x1a0] ;  /* 0x0000680000007a02 */ /* 0x000fe20000000f00 */
        /* <DEDUP_REMOVED lines=60> */
.L_x_4762:
[----:B------:R-:W-:-:S04]  /*5f70*/  LEA R6, -R0, RZ, 0x7 ;  /* 0x000000ff00067211 */ /* 0x000fc800078e39ff */
[----:B------:R-:W-:Y:S02]  /*5f80*/  SHF.R.S32.HI R5, RZ, 0x1f, R6 ;  /* 0x0000001fff057819 */ /* 0x000fe40000011406 */
.L_x_4763:
[----:B------:R-:W-:Y:S02]  /*5f90*/  ISETP.GE.AND P0, PT, R147, c[0x0][0x220], PT ;  /* 0x0000880093007a0c */ /* 0x000fe40003f06270 */
[----:B------:R-:W-:-:S04]  /*5fa0*/  LEA R96, P5, R6, R96, 0x1 ;  /* 0x0000006006607211 */ /* 0x000fc800078a08ff */
[----:B------:R-:W-:-:S07]  /*5fb0*/  LEA.HI.X R97, R6, R97, R5, 0x1, P5 ;  /* 0x0000006106617211 */ /* 0x000fce00028f0c05 */
[----:B------:R-:W-:Y:S01]  /*5fc0*/  @!P0 IMAD.MOV.U32 R4, RZ, RZ, c[0x0][0x1a4] ;  /* 0x00006900ff048624 */ /* 0x000fe200078e00ff */
[-C--:B------:R-:W-:Y:S01]  /*5fd0*/  @!P0 LEA R8, P4, R0, R74.reuse, 0x6 ;  /* 0x0000004a00088211 */ /* 0x080fe200078830ff */
[----:B------:R-:W-:Y:S01]  /*5fe0*/  @!P0 IMAD.MOV.U32 R76, RZ, RZ, R74 ;  /* 0x000000ffff4c8224 */ /* 0x000fe200078e004a */
[----:B------:R-:W-:Y:S01]  /*5ff0*/  @!P0 IADD3 R7, P3, P2, R6, R74, R152 ;  /* 0x0000004a06078210 */ /* 0x000fe20007a7e098 */
[----:B------:R-:W-:Y:S01]  /*6000*/  @!P0 IMAD.MOV.U32 R14, RZ, RZ, R96 ;  /* 0x000000ffff0e8224 */ /* 0x000fe200078e0060 */
[CC--:B------:R-:W-:Y:S01]  /*6010*/  @!P0 LEA.HI.X R4, R0.reuse, R77.reuse, R4, 0x6, P4 ;  /* 0x0000004d00048211 */ /* 0x0c0fe200020f3404 */
[----:B------:R-:W-:Y:S01]  /*6020*/  @!P0 IMAD.WIDE.U32 R10, R0, 0x60, R76 ;  /* 0x00000060000a8825 */ /* 0x000fe200078e004c */
[----:B------:R-:W-:Y:S01]  /*6030*/  @!P0 IADD3.X R76, R5, R77, R149, P3, P2 ;  /* 0x0000004d054c8210 */ /* 0x000fe20001fe4495 */
[----:B------:R-:W-:Y:S01]  /*6040*/  @P0 STS [R145+0x3000], RZ ;  /* 0x003000ff91000388 */ /* 0x000fe20000000800 */
[C---:B------:R-:W-:Y:S01]  /*6050*/  @!P0 IADD3 R8, P3, R6.reuse, R8, RZ ;  /* 0x0000000806088210 */ /* 0x040fe20007f7e0ff */
[----:B------:R-:W-:Y:S01]  /*6060*/  @!P0 IMAD.MOV.U32 R0, RZ, RZ, c[0x0][0x1a4] ;  /* 0x00006900ff008624 */ /* 0x000fe200078e00ff */
[----:B------:R-:W-:Y:S01]  /*6070*/  @!P0 IADD3 R9, P2, R6, R10, RZ ;  /* 0x0000000a06098210 */ /* 0x000fe20007f5e0ff */
[----:B------:R-:W-:Y:S01]  /*6080*/  @!P0 IMAD.MOV.U32 R15, RZ, RZ, R97 ;  /* 0x000000ffff0f8224 */ /* 0x000fe200078e0061 */
[----:B------:R-:W-:Y:S01]  /*6090*/  @!P0 LEA R12, P4, R7, c[0x0][0x170], 0x1 ;  /* 0x00005c00070c8a11 */ /* 0x000fe200078808ff */
[----:B------:R-:W-:Y:S01]  /*60a0*/  @!P0 IMAD R0, R0, 0x60, RZ ;  /* 0x0000006000008824 */ /* 0x000fe200078e02ff */
[----:B------:R-:W-:Y:S01]  /*60b0*/  @P0 STS [R145+0x3004], RZ ;  /* 0x003004ff91000388 */ /* 0x000fe20000000800 */
[----:B------:R-:W-:Y:S01]  /*60c0*/  @!P0 IMAD.X R4, R5, 0x1, R4, P3 ;  /* 0x0000000105048824 */ /* 0x000fe200018e0604 */
[----:B------:R-:W-:-:S02]  /*60d0*/  @!P0 LEA R10, P3, R8, c[0x0][0x170], 0x1 ;  /* 0x00005c00080a8a11 */ /* 0x000fc400078608ff */
[----:B------:R-:W-:Y:S01]  /*60e0*/  @!P0 IADD3.X R0, R5, R11, R0, P2, !PT ;  /* 0x0000000b05008210 */ /* 0x000fe200017fe400 */
[----:B------:R-:W-:Y:S01]  /*60f0*/  @P0 STS.64 [R145+0x3008], RZ ;  /* 0x003008ff91000388 */ /* 0x000fe20000000a00 */
[----:B------:R-:W-:Y:S02]  /*6100*/  @!P0 LEA.HI.X R13, R7, c[0x0][0x174], R76, 0x1, P4 ;  /* 0x00005d00070d8a11 */ /* 0x000fe400020f0c4c */
[C---:B------:R-:W-:Y:S01]  /*6110*/  @!P0 LEA R6, P2, R9.reuse, c[0x0][0x170], 0x1 ;  /* 0x00005c0009068a11 */ /* 0x040fe200078408ff */
[----:B------:R-:W-:Y:S01]  /*6120*/  @!PT LDS RZ, [RZ] ;  /* 0x00000000fffff984 */ /* 0x000fe20000000800 */
[----:B------:R-:W-:Y:S01]  /*6130*/  @!PT LDS RZ, [RZ] ;  /* 0x00000000fffff984 */ /* 0x000fe20000000800 */
[----:B------:R-:W-:Y:S01]  /*6140*/  @!PT LDS RZ, [RZ] ;  /* 0x00000000fffff984 */ /* 0x000fe20000000800 */
[----:B------:R1:W-:Y:S01]  /*6150*/  @!P0 LDGSTS.E.BYPASS.LTC128B.128 [R145+0x3000], [R14.64] ;  /* 0x030000000e918fae */ /* 0x0003e2000b901d46 */
[----:B------:R-:W-:Y:S02]  /*6160*/  @!P0 LEA.HI.X R11, R8, c[0x0][0x174], R4, 0x1, P3 ;  /* 0x00005d00080b8a11 */ /* 0x000fe400018f0c04 */
[----:B------:R-:W-:Y:S01]  /*6170*/  @!P0 LEA.HI.X R7, R9, c[0x0][0x174], R0, 0x1, P2 ;  /* 0x00005d0009078a11 */ /* 0x000fe200010f0c00 */
        /* <DEDUP_REMOVED lines=19> */
[----:B--2---:R-:W2:Y:S04]  /*62b0*/  LDSM.16.M88.4 R8, [R117] ;  /* 0x000000007508783b */ /* 0x004ea80000000200 */
[----:B------:R-:W4:Y:S04]  /*62c0*/  LDSM.16.M88.4 R32, [R115+0x2000] ;  /* 0x002000007320783b */ /* 0x000f280000000200 */
[----:B------:R-:W5:Y:S04]  /*62d0*/  LDSM.16.M88.4 R24, [R115+0x2400] ;  /* 0x002400007318783b */ /* 0x000f680000000200 */
[----:B------:R-:W1:Y:S04]  /*62e0*/  LDSM.16.M88.4 R16, [R115+0x2800] ;  /* 0x002800007310783b */ /* 0x000e680000000200 */
[----:B------:R-:W1:Y:S04]  /*62f0*/  LDSM.16.M88.4 R72, [R115+0x2c00] ;  /* 0x002c00007348783b */ /* 0x000e680000000200 */
[----:B------:R-:W-:Y:S04]  /*6300*/  LDSM.16.M88.4 R88, [R116] ;  /* 0x000000007458783b */ /* 0x000fe80000000200 */
[----:B------:R-:W1:Y:S04]  /*6310*/  LDSM.16.M88.4 R80, [R112] ;  /* 0x000000007050783b */ /* 0x000e680000000200 */
[----:B------:R-:W1:Y:S04]  /*6320*/  LDSM.16.M88.4 R84, [R113] ;  /* 0x000000007154783b */ /* 0x000e680000000200 */
[----:B------:R-:W1:Y:S04]  /*6330*/  LDSM.16.M88.4 R76, [R110] ;  /* 0x000000006e4c783b */ /* 0x000e680000000200 */
[----:B------:R-:W1:Y:S01]  /*6340*/  LDSM.16.M88.4 R92, [R114] ;  /* 0x00000000725c783b */ /* 0x000e620000000200 */
[C---:B--2---:R-:W-:Y:S03]  /*6350*/  HMMA.16816.F32.BF16 R52, R8.reuse, R48, RZ ;  /* 0x000000300834723c */ /* 0x044fe600000418ff */
[----:B------:R-:W0:Y:S05]  /*6360*/  LDGDEPBAR ;  /* 0x00000000000079af */ /* 0x000e2a0000000000 */
[C---:B------:R-:W-:Y:S08]  /*6370*/  HMMA.16816.F32.BF16 R48, R8.reuse, R50, RZ ;  /* 0x000000320830723c */ /* 0x040ff000000418ff */
[C---:B------:R-:W-:Y:S08]  /*6380*/  HMMA.16816.F32.BF16 R60, R8.reuse, R56, RZ ;  /* 0x00000038083c723c */ /* 0x040ff000000418ff */
[C---:B------:R-:W-:Y:S08]  /*6390*/  HMMA.16816.F32.BF16 R56, R8.reuse, R58, RZ ;  /* 0x0000003a0838723c */ /* 0x040ff000000418ff */
[C---:B---3--:R-:W-:Y:S08]  /*63a0*/  HMMA.16816.F32.BF16 R4, R8.reuse, R64, RZ ;  /* 0x000000400804723c */ /* 0x048ff000000418ff */
[C---:B------:R-:W-:Y:S08]  /*63b0*/  HMMA.16816.F32.BF16 R44, R8.reuse, R40, RZ ;  /* 0x00000028082c723c */ /* 0x040ff000000418ff */
[C---:B----4-:R-:W-:Y:S08]  /*63c0*/  HMMA.16816.F32.BF16 R36, R8.reuse, R32, RZ ;  /* 0x000000200824723c */ /* 0x050ff000000418ff */
[C---:B-----5:R-:W-:Y:S08]  /*63d0*/  HMMA.16816.F32.BF16 R28, R8.reuse, R24, RZ ;  /* 0x00000018081c723c */ /* 0x060ff000000418ff */
        /* <DEDUP_REMOVED lines=13> */
[C---:B------:R-:W-:Y:S01]  /*64b0*/  HMMA.16816.F32.BF16 R56, R88.reuse, R86, R56 ;  /* 0x000000565838723c */ /* 0x040fe20000041838 */
[----:B------:R-:W3:Y:S07]  /*64c0*/  LDSM.16.M88.4 R84, [R108] ;  /* 0x000000006c54783b */ /* 0x000eee0000000200 */
[C---:B------:R-:W-:Y:S08]  /*64d0*/  HMMA.16816.F32.BF16 R36, R88.reuse, R76, R36 ;  /* 0x0000004c5824723c */ /* 0x040ff00000041824 */
[----:B------:R-:W-:Y:S01]  /*64e0*/  HMMA.16816.F32.BF16 R32, R88, R78, R32 ;  /* 0x0000004e5820723c */ /* 0x000fe20000041820 */
[----:B------:R-:W4:Y:S01]  /*64f0*/  LDSM.16.M88.4 R76, [R111] ;  /* 0x000000006f4c783b */ /* 0x000f220000000200 */
[----:B------:R-:W-:-:S06]  /*6500*/  DEPBAR.LE SB0, 0x0 ;  /* 0x000080000000791a */ /* 0x000fcc0000000000 */
[C---:B------:R-:W-:Y:S07]  /*6510*/  HMMA.16816.F32.BF16 R4, R88.reuse, R92, R4 ;  /* 0x0000005c5804723c */ /* 0x040fee0000041804 */
[----:B------:R-:W-:Y:S01]  /*6520*/  IMAD.SHL.U32 R92, R122, 0x80, RZ ;  /* 0x000000807a5c7824 */ /* 0x000fe200078e00ff */
[----:B-1----:R-:W-:Y:S04]  /*6530*/  HMMA.16816.F32.BF16 R28, R88, R72, R28 ;  /* 0x00000048581c723c */ /* 0x002fe8000004181c */
[----:B------:R-:W-:-:S02]  /*6540*/  LOP3.LUT R103, R92, 0x50, R121, 0xfe, !PT ;  /* 0x000000505c677812 */ /* 0x000fc400078efe79 */
[C-C-:B------:R-:W-:Y:S02]  /*6550*/  LOP3.LUT R105, R92.reuse, 0x60, R121.reuse, 0xfe, !PT ;  /* 0x000000605c697812 */ /* 0x140fe400078efe79 */
[C---:B------:R-:W-:Y:S01]  /*6560*/  LOP3.LUT R73, R92.reuse, R121, RZ, 0xfc, !PT ;  /* 0x000000795c497212 */ /* 0x040fe200078efcff */
[C---:B--2---:R-:W-:Y:S01]  /*6570*/  HMMA.16816.F32.BF16 R12, R88.reuse, R80, R12 ;  /* 0x00000050580c723c */ /* 0x044fe2000004180c */
[----:B------:R-:W1:Y:S01]  /*6580*/  I2F R99, R103 ;  /* 0x0000006700637306 */ /* 0x000e620000201400 */
[C-C-:B------:R-:W-:Y:S02]  /*6590*/  LOP3.LUT R72, R92.reuse, 0x58, R121.reuse, 0xfe, !PT ;  /* 0x000000585c487812 */ /* 0x140fe400078efe79 */
[C-C-:B------:R-:W-:Y:S02]  /*65a0*/  LOP3.LUT R106, R92.reuse, 0x68, R121.reuse, 0xfe, !PT ;  /* 0x000000685c6a7812 */ /* 0x140fe400078efe79 */
[----:B------:R-:W-:Y:S02]  /*65b0*/  LOP3.LUT R107, R92, 0x70, R121, 0xfe, !PT ;  /* 0x000000705c6b7812 */ /* 0x000fe400078efe79 */
[----:B------:R-:W-:Y:S01]  /*65c0*/  IADD3 R80, R73, 0x1, RZ ;  /* 0x0000000149507810 */ /* 0x000fe20007ffe0ff */
[----:B------:R-:W-:Y:S01]  /*65d0*/  HMMA.16816.F32.BF16 R24, R88, R74, R24 ;  /* 0x0000004a5818723c */ /* 0x000fe20000041818 */
[----:B------:R-:W-:Y:S02]  /*65e0*/  I2F R104, R72 ;  /* 0x0000004800687306 */ /* 0x000fe40000201400 */
[----:B------:R-:W-:-:S02]  /*65f0*/  ISETP.GE.AND P4, PT, R80, R2, PT ;  /* 0x000000025000720c */ /* 0x000fc40003f86270 */
[----:B------:R-:W-:-:S03]  /*6600*/  ISETP.GE.AND P5, PT, R80, R98, PT ;  /* 0x000000625000720c */ /* 0x000fc60003fa6270 */
[----:B------:R-:W-:Y:S01]  /*6610*/  HMMA.16816.F32.BF16 R64, R88, R94, R64 ;  /* 0x0000005e5840723c */ /* 0x000fe20000041840 */
[----:B------:R-:W2:Y:S01]  /*6620*/  I2F R75, R80 ;  /* 0x00000050004b7306 */ /* 0x000ea20000201400 */
[----:B-1----:R-:W-:-:S05]  /*6630*/  FFMA.FTZ R30, R118, R99, R30 ;  /* 0x00000063761e7223 */ /* 0x002fca000001001e */
[C-C-:B------:R-:W-:Y:S01]  /*6640*/  LOP3.LUT R94, R92.reuse, 0x40, R121.reuse, 0xfe, !PT ;  /* 0x000000405c5e7812 */ /* 0x140fe200078efe79 */
[C---:B---3--:R-:W-:Y:S01]  /*6650*/  HMMA.16816.F32.BF16 R20, R88.reuse, R84, R20 ;  /* 0x000000545814723c */ /* 0x048fe20000041814 */
[----:B------:R-:W1:Y:S01]  /*6660*/  I2F R81, R80 ;  /* 0x0000005000517306 */ /* 0x000e620000201400 */
[----:B------:R-:W-:Y:S02]  /*6670*/  LOP3.LUT R95, R92, 0x48, R121, 0xfe, !PT ;  /* 0x000000485c5f7812 */ /* 0x000fe400078efe79 */
[C---:B------:R-:W-:Y:S02]  /*6680*/  ISETP.GE.AND P2, PT, R94.reuse, R98, PT ;  /* 0x000000625e00720c */ /* 0x040fe40003f46270 */
[----:B------:R-:W-:Y:S02]  /*6690*/  ISETP.GE.AND P3, PT, R94, R2, PT ;  /* 0x000000025e00720c */ /* 0x000fe40003f66270 */
[----:B------:R-:W-:Y:S01]  /*66a0*/  IADD3 R85, R73, 0x9, RZ ;  /* 0x0000000949557810 */ /* 0x000fe20007ffe0ff */
[----:B------:R-:W-:Y:S01]  /*66b0*/  HMMA.16816.F32.BF16 R8, R88, R82, R8 ;  /* 0x000000525808723c */ /* 0x000fe20000041808 */
[----:B------:R3:W5:Y:S02]  /*66c0*/  I2F R0, R94 ;  /* 0x0000005e00007306 */ /* 0x0007640000201400 */
[----:B------:R-:W-:-:S04]  /*66d0*/  ISETP.GE.AND P6, PT, R85, R98, PT ;  /* 0x000000625500720c */ /* 0x000fc80003fc6270 */
[C---:B--2---:R-:W-:Y:S01]  /*66e0*/  FFMA.FTZ R82, R118.reuse, R75, R5 ;  /* 0x0000004b76527223 */ /* 0x044fe20000010005 */
[C---:B------:R-:W-:Y:S01]  /*66f0*/  HMMA.16816.F32.BF16 R16, R88.reuse, R86, R16 ;  /* 0x000000565810723c */ /* 0x040fe20000041810 */
[----:B------:R-:W2:Y:S01]  /*6700*/  I2F R83, R85 ;  /* 0x0000005500537306 */ /* 0x000ea20000201400 */
[C---:B------:R-:W-:Y:S01]  /*6710*/  IADD3 R75, R73.reuse, 0x19, RZ ;  /* 0x00000019494b7810 */ /* 0x040fe20007ffe0ff */
[----:B-1----:R-:W-:Y:S01]  /*6720*/  FFMA.FTZ R7, R118, R81, R7 ;  /* 0x0000005176077223 */ /* 0x002fe20000010007 */
[C---:B------:R-:W-:Y:S02]  /*6730*/  IADD3 R81, R73.reuse, 0x21, RZ ;  /* 0x0000002149517810 */ /* 0x040fe40007ffe0ff */
[----:B------:R-:W-:Y:S02]  /*6740*/  FSEL R82, R82, -INF , !P5 ;  /* 0xff80000052527808 */ /* 0x000fe40006800000 */
[----:B----4-:R-:W-:Y:S01]  /*6750*/  HMMA.16816.F32.BF16 R44, R88, R76, R44 ;  /* 0x0000004c582c723c */ /* 0x010fe2000004182c */
[----:B---3--:R-:W-:Y:S01]  /*6760*/  IADD3 R94, R73, 0x11, RZ ;  /* 0x00000011495e7810 */ /* 0x008fe20007ffe0ff */
[----:B------:R-:W1:Y:S01]  /*6770*/  I2F R76, R85 ;  /* 0x00000055004c7306 */ /* 0x000e620000201400 */
[----:B------:R-:W-:Y:S01]  /*6780*/  FSEL R7, R7, -INF , !P4 ;  /* 0xff80000007077808 */ /* 0x000fe20006000000 */
[----:B-----5:R-:W-:Y:S01]  /*6790*/  FFMA.FTZ R36, R118, R0, R36 ;  /* 0x0000000076247223 */ /* 0x020fe20000010024 */
[----:B------:R-:W-:-:S02]  /*67a0*/  ISETP.GE.AND P4, PT, R94, R98, PT ;  /* 0x000000625e00720c */ /* 0x000fc40003f86270 */
[-C--:B------:R-:W-:Y:S01]  /*67b0*/  ISETP.GE.AND P5, PT, R85, R2.reuse, PT ;  /* 0x000000025500720c */ /* 0x080fe20003fa6270 */
[----:B------:R-:W-:Y:S01]  /*67c0*/  HMMA.16816.F32.BF16 R40, R88, R78, R40 ;  /* 0x0000004e5828723c */ /* 0x000fe20000041828 */
[----:B--2---:R-:W-:Y:S01]  /*67d0*/  FFMA.FTZ R77, R118, R83, R65 ;  /* 0x00000053764d7223 */ /* 0x004fe20000010041 */
[----:B------:R-:W2:Y:S01]  /*67e0*/  I2F R87, R94 ;  /* 0x0000005e00577306 */ /* 0x000ea20000201400 */
[----:B------:R-:W-:Y:S02]  /*67f0*/  FSEL R159, R36, -INF , !P2 ;  /* 0xff800000249f7808 */ /* 0x000fe40005000000 */
[----:B------:R-:W-:Y:S02]  /*6800*/  IADD3 R36, R73, 0x51, RZ ;  /* 0x0000005149247810 */ /* 0x000fe40007ffe0ff */
[----:B------:R-:W-:Y:S02]  /*6810*/  FSEL R77, R77, -INF , !P6 ;  /* 0xff8000004d4d7808 */ /* 0x000fe40007000000 */
[----:B------:R-:W-:Y:S01]  /*6820*/  ISETP.GE.AND P6, PT, R94, R2, PT ;  /* 0x000000025e00720c */ /* 0x000fe20003fc6270 */
[----:B------:R-:W3:Y:S01]  /*6830*/  I2F R5, R94 ;  /* 0x0000005e00057306 */ /* 0x000ee20000201400 */
[----:B-1----:R-:W-:-:S02]  /*6840*/  FFMA.FTZ R67, R118, R76, R67 ;  /* 0x0000004c76437223 */ /* 0x002fc40000010043 */
[----:B------:R-:W-:Y:S01]  /*6850*/  FFMA.FTZ R85, R118, R0, R38 ;  /* 0x0000000076557223 */ /* 0x000fe20000010026 */
[----:B------:R-:W-:-:S04]  /*6860*/  LOP3.LUT R0, R92, 0x10, R121, 0xfe, !PT ;  /* 0x000000105c007812 */ /* 0x000fc800078efe79 */
[----:B------:R-:W1:Y:S01]  /*6870*/  I2F R65, R75 ;  /* 0x0000004b00417306 */ /* 0x000e620000201400 */
[C---:B--2---:R-:W-:Y:S01]  /*6880*/  FFMA.FTZ R61, R118.reuse, R87, R61 ;  /* 0x00000057763d7223 */ /* 0x044fe2000001003d */
[----:B------:R-:W-:Y:S02]  /*6890*/  FSEL R85, R85, -INF , !P3 ;  /* 0xff80000055557808 */ /* 0x000fe40005800000 */
[----:B------:R-:W-:Y:S02]  /*68a0*/  ISETP.GE.AND P3, PT, R103, R2, PT ;  /* 0x000000026700720c */ /* 0x000fe40003f66270 */
[----:B------:R-:W-:Y:S01]  /*68b0*/  FSEL R124, R61, -INF , !P4 ;  /* 0xff8000003d7c7808 */ /* 0x000fe20006000000 */
[----:B---3--:R-:W-:Y:S01]  /*68c0*/  FFMA.FTZ R102, R118, R5, R63 ;  /* 0x0000000576667223 */ /* 0x008fe2000001003f */
[C---:B------:R-:W-:Y:S01]  /*68d0*/  IADD3 R63, R73.reuse, 0x29, RZ ;  /* 0x00000029493f7810 */ /* 0x040fe20007ffe0ff */
[----:B------:R-:W2:Y:S01]  /*68e0*/  I2F R80, R81 ;  /* 0x0000005100507306 */ /* 0x000ea20000201400 */
[----:B------:R-:W-:-:S02]  /*68f0*/  IADD3 R61, R73, 0x31, RZ ;  /* 0x00000031493d7810 */ /* 0x000fc40007ffe0ff */
[----:B------:R-:W-:Y:S02]  /*6900*/  ISETP.GE.AND P4, PT, R75, R2, PT ;  /* 0x000000024b00720c */ /* 0x000fe40003f86270 */
[----:B------:R-:W-:Y:S01]  /*6910*/  FSEL R102, R102, -INF , !P6 ;  /* 0xff80000066667808 */ /* 0x000fe20007000000 */
[----:B-1----:R-:W-:Y:S01]  /*6920*/  FFMA.FTZ R94, R118, R65, R59 ;  /* 0x00000041765e7223 */ /* 0x002fe2000001003b */
[-C--:B------:R-:W-:Y:S01]  /*6930*/  ISETP.GE.AND P6, PT, R81, R98.reuse, PT ;  /* 0x000000625100720c */ /* 0x080fe20003fc6270 */
[----:B------:R-:W1:Y:S01]  /*6940*/  I2F R83, R63 ;  /* 0x0000003f00537306 */ /* 0x000e620000201400 */
[----:B------:R-:W-:Y:S02]  /*6950*/  FSEL R5, R67, -INF , !P5 ;  /* 0xff80000043057808 */ /* 0x000fe40006800000 */
[----:B------:R-:W-:Y:S02]  /*6960*/  FSEL R94, R94, -INF , !P4 ;  /* 0xff8000005e5e7808 */ /* 0x000fe40006000000 */
[----:B------:R-:W-:-:S02]  /*6970*/  ISETP.GE.AND P5, PT, R75, R98, PT ;  /* 0x000000624b00720c */ /* 0x000fc40003fa6270 */
[----:B------:R-:W-:Y:S01]  /*6980*/  ISETP.GE.AND P4, PT, R63, R98, PT ;  /* 0x000000623f00720c */ /* 0x000fe20003f86270 */
[----:B------:R-:W3:Y:S01]  /*6990*/  I2F R65, R61 ;  /* 0x0000003d00417306 */ /* 0x000ee20000201400 */
[----:B--2---:R-:W-:Y:S01]  /*69a0*/  FFMA.FTZ R53, R118, R80, R53 ;  /* 0x0000005076357223 */ /* 0x004fe20000010035 */
[----:B------:R-:W-:-:S04]  /*69b0*/  LOP3.LUT R67, R92, 0x78, R121, 0xfe, !PT ;  /* 0x000000785c437812 */ /* 0x000fc800078efe79 */
[----:B------:R-:W-:Y:S02]  /*69c0*/  FSEL R53, R53, -INF , !P6 ;  /* 0xff80000035357808 */ /* 0x000fe40007000000 */
[----:B------:R-:W2:Y:S01]  /*69d0*/  I2F R100, R75 ;  /* 0x0000004b00647306 */ /* 0x000ea20000201400 */
[----:B-1----:R-:W-:Y:S01]  /*69e0*/  FFMA.FTZ R49, R118, R83, R49 ;  /* 0x0000005376317223 */ /* 0x002fe20000010031 */
[----:B------:R-:W-:-:S04]  /*69f0*/  ISETP.GE.AND P6, PT, R63, R2, PT ;  /* 0x000000023f00720c */ /* 0x000fc80003fc6270 */
[----:B------:R-:W-:Y:S02]  /*6a00*/  FSEL R123, R49, -INF , !P4 ;  /* 0xff800000317b7808 */ /* 0x000fe40006000000 */
[----:B------:R-:W1:Y:S01]  /*6a10*/  I2F R76, R81 ;  /* 0x00000051004c7306 */ /* 0x000e620000201400 */
[----:B---3--:R-:W-:Y:S01]  /*6a20*/  FFMA.FTZ R45, R118, R65, R45 ;  /* 0x00000041762d7223 */ /* 0x008fe2000001002d */
[----:B------:R-:W-:-:S04]  /*6a30*/  ISETP.GE.AND P4, PT, R61, R98, PT ;  /* 0x000000623d00720c */ /* 0x000fc80003f86270 */
[----:B------:R-:W-:Y:S02]  /*6a40*/  FSEL R87, R45, -INF , !P4 ;  /* 0xff8000002d577808 */ /* 0x000fe40006000000 */
[----:B------:R-:W3:Y:S01]  /*6a50*/  I2F R75, R63 ;  /* 0x0000003f004b7306 */ /* 0x000ee20000201400 */
[----:B------:R-:W-:Y:S01]  /*6a60*/  IADD3 R45, R73, 0x49, RZ ;  /* 0x00000049492d7810 */ /* 0x000fe20007ffe0ff */
[----:B--2---:R-:W-:Y:S01]  /*6a70*/  FFMA.FTZ R57, R118, R100, R57 ;  /* 0x0000006476397223 */ /* 0x004fe20000010039 */
[----:B------:R-:W-:-:S04]  /*6a80*/  ISETP.GE.AND P4, PT, R61, R2, PT ;  /* 0x000000023d00720c */ /* 0x000fc80003f86270 */
[----:B------:R-:W-:Y:S01]  /*6a90*/  FSEL R57, R57, -INF , !P5 ;  /* 0xff80000039397808 */ /* 0x000fe20006800000 */
[----:B------:R-:W2:Y:S01]  /*6aa0*/  I2F R63, R61 ;  /* 0x0000003d003f7306 */ /* 0x000ea20000201400 */
[----:B-1----:R-:W-:Y:S01]  /*6ab0*/  FFMA.FTZ R76, R118, R76, R55 ;  /* 0x0000004c764c7223 */ /* 0x002fe20000010037 */
[----:B------:R-:W-:Y:S02]  /*6ac0*/  ISETP.GE.AND P5, PT, R81, R2, PT ;  /* 0x000000025100720c */ /* 0x000fe40003fa6270 */
[----:B------:R-:W-:Y:S02]  /*6ad0*/  IADD3 R55, R73, 0x41, RZ ;  /* 0x0000004149377810 */ /* 0x000fe40007ffe0ff */
[----:B------:R-:W-:Y:S02]  /*6ae0*/  FSEL R100, R76, -INF , !P5 ;  /* 0xff8000004c647808 */ /* 0x000fe40006800000 */
[----:B------:R1:W4:Y:S01]  /*6af0*/  I2F R93, R95 ;  /* 0x0000005f005d7306 */ /* 0x0003220000201400 */
[----:B---3--:R-:W-:Y:S01]  /*6b00*/  FFMA.FTZ R75, R118, R75, R51 ;  /* 0x0000004b764b7223 */ /* 0x008fe20000010033 */
[----:B------:R-:W-:-:S02]  /*6b10*/  ISETP.GE.AND P5, PT, R95, R98, PT ;  /* 0x000000625f00720c */ /* 0x000fc40003fa6270 */
[----:B------:R-:W-:Y:S02]  /*6b20*/  ISETP.GE.AND P2, PT, R55, R98, PT ;  /* 0x000000623700720c */ /* 0x000fe40003f46270 */
[----:B------:R-:W-:Y:S02]  /*6b30*/  FSEL R101, R75, -INF , !P6 ;  /* 0xff8000004b657808 */ /* 0x000fe40007000000 */
[----:B------:R-:W3:Y:S01]  /*6b40*/  I2F R49, R45 ;  /* 0x0000002d00317306 */ /* 0x000ee20000201400 */
[C---:B--2---:R-:W-:Y:S01]  /*6b50*/  FFMA.FTZ R47, R118.reuse, R63, R47 ;  /* 0x0000003f762f7223 */ /* 0x044fe2000001002f */
[----:B------:R-:W-:Y:S01]  /*6b60*/  ISETP.GE.AND P6, PT, R95, R2, PT ;  /* 0x000000025f00720c */ /* 0x000fe20003fc6270 */
[----:B------:R-:W-:Y:S01]  /*6b70*/  FFMA.FTZ R61, R118, R104, R26 ;  /* 0x00000068763d7223 */ /* 0x000fe2000001001a */
[C-C-:B------:R-:W-:Y:S02]  /*6b80*/  LOP3.LUT R26, R92.reuse, 0x28, R121.reuse, 0xfe, !PT ;  /* 0x000000285c1a7812 */ /* 0x140fe400078efe79 */
[----:B------:R-:W-:-:S02]  /*6b90*/  LOP3.LUT R81, R92, 0x8, R121, 0xfe, !PT ;  /* 0x000000085c517812 */ /* 0x000fc400078efe79 */
[----:B-1----:R-:W-:Y:S01]  /*6ba0*/  FSEL R95, R47, -INF , !P4 ;  /* 0xff8000002f5f7808 */ /* 0x002fe20006000000 */
[CC--:B----4-:R-:W-:Y:S01]  /*6bb0*/  FFMA.FTZ R32, R118.reuse, R93.reuse, R32 ;  /* 0x0000005d76207223 */ /* 0x0d0fe20000010020 */
[----:B------:R-:W1:Y:S01]  /*6bc0*/  I2F R47, R36 ;  /* 0x00000024002f7306 */ /* 0x000e620000201400 */
[----:B------:R-:W-:Y:S01]  /*6bd0*/  FFMA.FTZ R76, R118, R93, R34 ;  /* 0x0000005d764c7223 */ /* 0x000fe20000010022 */
[-C--:B------:R-:W-:Y:S02]  /*6be0*/  ISETP.GE.AND P4, PT, R103, R98.reuse, PT ;  /* 0x000000626700720c */ /* 0x080fe40003f86270 */
[----:B------:R-:W-:Y:S01]  /*6bf0*/  FSEL R34, R32, -INF , !P5 ;  /* 0xff80000020227808 */ /* 0x000fe20006800000 */
[CC--:B---3--:R-:W-:Y:S01]  /*6c00*/  FFMA.FTZ R33, R118.reuse, R49.reuse, R33 ;  /* 0x0000003176217223 */ /* 0x0c8fe20000010021 */
[----:B------:R-:W-:Y:S02]  /*6c10*/  ISETP.GE.AND P5, PT, R45, R98, PT ;  /* 0x000000622d00720c */ /* 0x000fe40003fa6270 */
[----:B------:R-:W2:Y:S01]  /*6c20*/  I2F R51, R55 ;  /* 0x0000003700337306 */ /* 0x000ea20000201400 */
[----:B------:R-:W-:Y:S01]  /*6c30*/  FFMA.FTZ R75, R118, R49, R35 ;  /* 0x00000031764b7223 */ /* 0x000fe20000010023 */
[----:B------:R-:W-:Y:S01]  /*6c40*/  FSEL R76, R76, -INF , !P6 ;  /* 0xff8000004c4c7808 */ /* 0x000fe20007000000 */
[----:B------:R-:W-:Y:S01]  /*6c50*/  FFMA.FTZ R35, R118, R99, R28 ;  /* 0x0000006376237223 */ /* 0x000fe2000001001c */
[----:B------:R-:W-:-:S02]  /*6c60*/  FSEL R33, R33, -INF , !P5 ;  /* 0xff80000021217808 */ /* 0x000fc40006800000 */
[----:B------:R-:W-:Y:S02]  /*6c70*/  ISETP.GE.AND P5, PT, R45, R2, PT ;  /* 0x000000022d00720c */ /* 0x000fe40003fa6270 */
[----:B------:R-:W-:Y:S01]  /*6c80*/  IADD3 R45, R73, 0x59, RZ ;  /* 0x00000059492d7810 */ /* 0x000fe20007ffe0ff */
[-C--:B-1----:R-:W-:Y:S01]  /*6c90*/  FFMA.FTZ R28, R118, R47.reuse, R29 ;  /* 0x0000002f761c7223 */ /* 0x082fe2000001001d */
[----:B------:R-:W-:Y:S01]  /*6ca0*/  FSEL R29, R35, -INF , !P4 ;  /* 0xff800000231d7808 */ /* 0x000fe20006000000 */
[----:B------:R-:W1:Y:S01]  /*6cb0*/  I2F R74, R105 ;  /* 0x00000069004a7306 */ /* 0x000e620000201400 */
[----:B------:R-:W-:Y:S01]  /*6cc0*/  ISETP.GE.AND P4, PT, R36, R98, PT ;  /* 0x000000622400720c */ /* 0x000fe20003f86270 */
[C---:B------:R-:W-:Y:S01]  /*6cd0*/  FFMA.FTZ R65, R118.reuse, R47, R31 ;  /* 0x0000002f76417223 */ /* 0x040fe2000001001f */
[----:B------:R-:W-:Y:S01]  /*6ce0*/  FSEL R75, R75, -INF , !P5 ;  /* 0xff8000004b4b7808 */ /* 0x000fe20006800000 */
[----:B------:R-:W-:Y:S01]  /*6cf0*/  FFMA.FTZ R31, R118, R104, R24 ;  /* 0x00000068761f7223 */ /* 0x000fe20000010018 */
[----:B------:R-:W-:Y:S01]  /*6d00*/  FSEL R28, R28, -INF , !P4 ;  /* 0xff8000001c1c7808 */ /* 0x000fe20006000000 */
[-C--:B--2---:R-:W-:Y:S01]  /*6d10*/  FFMA.FTZ R38, R118, R51.reuse, R37 ;  /* 0x0000003376267223 */ /* 0x084fe20000010025 */
[----:B------:R-:W-:Y:S01]  /*6d20*/  ISETP.GE.AND P4, PT, R36, R2, PT ;  /* 0x000000022400720c */ /* 0x000fe20003f86270 */
[----:B------:R-:W2:Y:S01]  /*6d30*/  I2F R49, R45 ;  /* 0x0000002d00317306 */ /* 0x000ea20000201400 */
[----:B------:R-:W-:Y:S01]  /*6d40*/  FFMA.FTZ R39, R118, R51, R39 ;  /* 0x0000003376277223 */ /* 0x000fe20000010027 */
[----:B------:R-:W-:-:S02]  /*6d50*/  IADD3 R36, R73, 0x61, RZ ;  /* 0x0000006149247810 */ /* 0x000fc40007ffe0ff */
[----:B------:R-:W-:Y:S02]  /*6d60*/  FSEL R38, R38, -INF , !P2 ;  /* 0xff80000026267808 */ /* 0x000fe40005000000 */
[----:B------:R-:W-:Y:S02]  /*6d70*/  ISETP.GE.AND P2, PT, R55, R2, PT ;  /* 0x000000023700720c */ /* 0x000fe40003f46270 */
[----:B------:R-:W3:Y:S01]  /*6d80*/  I2F R47, R36 ;  /* 0x00000024002f7306 */ /* 0x000ee20000201400 */
[----:B------:R-:W-:Y:S01]  /*6d90*/  ISETP.GE.AND P5, PT, R105, R98, PT ;  /* 0x000000626900720c */ /* 0x000fe20003fa6270 */
[----:B-1----:R-:W-:Y:S01]  /*6da0*/  FFMA.FTZ R55, R118, R74, R22 ;  /* 0x0000004a76377223 */ /* 0x002fe20000010016 */
[----:B------:R-:W-:Y:S02]  /*6db0*/  FSEL R80, R39, -INF , !P2 ;  /* 0xff80000027507808 */ /* 0x000fe40005000000 */
[-C--:B------:R-:W-:Y:S02]  /*6dc0*/  ISETP.GE.AND P2, PT, R72, R98.reuse, PT ;  /* 0x000000624800720c */ /* 0x080fe40003f46270 */
[----:B------:R-:W-:Y:S01]  /*6dd0*/  FSEL R65, R65, -INF , !P4 ;  /* 0xff80000041417808 */ /* 0x000fe20006000000 */
[CC--:B--2---:R-:W-:Y:S01]  /*6de0*/  FFMA.FTZ R24, R118.reuse, R49.reuse, R25 ;  /* 0x0000003176187223 */ /* 0x0c4fe20000010019 */
[----:B------:R-:W-:Y:S01]  /*6df0*/  FSEL R25, R31, -INF , !P2 ;  /* 0xff8000001f197808 */ /* 0x000fe20005000000 */
[----:B------:R-:W1:Y:S01]  /*6e00*/  I2F R84, R106 ;  /* 0x0000006a00547306 */ /* 0x000e620000201400 */
[-C--:B------:R-:W-:Y:S01]  /*6e10*/  ISETP.GE.AND P2, PT, R45, R98.reuse, PT ;  /* 0x000000622d00720c */ /* 0x080fe20003f46270 */
[----:B------:R-:W-:Y:S01]  /*6e20*/  FFMA.FTZ R63, R118, R49, R27 ;  /* 0x00000031763f7223 */ /* 0x000fe2000001001b */
[----:B------:R-:W-:-:S02]  /*6e30*/  ISETP.GE.AND P4, PT, R106, R98, PT ;  /* 0x000000626a00720c */ /* 0x000fc40003f86270 */
[----:B------:R-:W-:Y:S01]  /*6e40*/  FSEL R24, R24, -INF , !P2 ;  /* 0xff80000018187808 */ /* 0x000fe20005000000 */
[CC--:B---3--:R-:W-:Y:S01]  /*6e50*/  FFMA.FTZ R51, R118.reuse, R47.reuse, R23 ;  /* 0x0000002f76337223 */ /* 0x0c8fe20000010017 */
[----:B------:R-:W-:Y:S01]  /*6e60*/  ISETP.GE.AND P2, PT, R45, R2, PT ;  /* 0x000000022d00720c */ /* 0x000fe20003f46270 */
[C---:B------:R-:W-:Y:S01]  /*6e70*/  FFMA.FTZ R45, R118.reuse, R74, R20 ;  /* 0x0000004a762d7223 */ /* 0x040fe20000010014 */
[----:B------:R-:W-:Y:S01]  /*6e80*/  IADD3 R49, R73, 0x69, RZ ;  /* 0x0000006949317810 */ /* 0x000fe20007ffe0ff */
[----:B------:R-:W-:Y:S01]  /*6e90*/  FFMA.FTZ R20, R118, R47, R21 ;  /* 0x0000002f76147223 */ /* 0x000fe20000010015 */
[----:B------:R-:W2:Y:S01]  /*6ea0*/  I2F R86, R107 ;  /* 0x0000006b00567306 */ /* 0x000ea20000201400 */
[----:B------:R-:W-:Y:S02]  /*6eb0*/  ISETP.GE.AND P6, PT, R72, R2, PT ;  /* 0x000000024800720c */ /* 0x000fe40003fc6270 */
[----:B------:R-:W-:Y:S02]  /*6ec0*/  FSEL R21, R45, -INF , !P5 ;  /* 0xff8000002d157808 */ /* 0x000fe40006800000 */
[----:B------:R-:W-:Y:S01]  /*6ed0*/  ISETP.GE.AND P5, PT, R36, R98, PT ;  /* 0x000000622400720c */ /* 0x000fe20003fa6270 */
[----:B-1----:R-:W-:Y:S01]  /*6ee0*/  FFMA.FTZ R16, R118, R84, R16 ;  /* 0x0000005476107223 */ /* 0x002fe20000010010 */
[----:B------:R-:W-:Y:S01]  /*6ef0*/  FSEL R72, R30, -INF , !P3 ;  /* 0xff8000001e487808 */ /* 0x000fe20005800000 */
[----:B------:R1:W3:Y:S01]  /*6f00*/  I2F R45, R49 ;  /* 0x00000031002d7306 */ /* 0x0002e20000201400 */
[----:B------:R-:W-:-:S02]  /*6f10*/  FSEL R20, R20, -INF , !P5 ;  /* 0xff80000014147808 */ /* 0x000fc40006800000 */
[----:B------:R-:W-:Y:S02]  /*6f20*/  ISETP.GE.AND P5, PT, R36, R2, PT ;  /* 0x000000022400720c */ /* 0x000fe40003fa6270 */
[----:B------:R-:W-:Y:S02]  /*6f30*/  FSEL R103, R16, -INF , !P4 ;  /* 0xff80000010677808 */ /* 0x000fe40006000000 */
[----:B------:R-:W-:Y:S01]  /*6f40*/  FSEL R51, R51, -INF , !P5 ;  /* 0xff80000033337808 */ /* 0x000fe20006800000 */
[----:B------:R-:W-:Y:S01]  /*6f50*/  I2F R59, R67 ;  /* 0x00000043003b7306 */ /* 0x000fe20000201400 */
[C---:B------:R-:W-:Y:S01]  /*6f60*/  ISETP.GE.AND P5, PT, R49.reuse, R98, PT ;  /* 0x000000623100720c */ /* 0x040fe20003fa6270 */
[C---:B--2---:R-:W-:Y:S01]  /*6f70*/  FFMA.FTZ R36, R118.reuse, R86, R14 ;  /* 0x0000005676247223 */ /* 0x044fe2000001000e */
[----:B------:R-:W-:Y:S01]  /*6f80*/  ISETP.GE.AND P4, PT, R49, R2, PT ;  /* 0x000000023100720c */ /* 0x000fe20003f86270 */
[----:B------:R-:W-:Y:S01]  /*6f90*/  FFMA.FTZ R12, R118, R86, R12 ;  /* 0x00000056760c7223 */ /* 0x000fe2000001000c */
[----:B------:R-:W-:-:S02]  /*6fa0*/  ISETP.GE.AND P3, PT, R105, R2, PT ;  /* 0x000000026900720c */ /* 0x000fc40003f66270 */
[----:B------:R-:W-:Y:S01]  /*6fb0*/  FSEL R61, R61, -INF , !P6 ;  /* 0xff8000003d3d7808 */ /* 0x000fe20007000000 */
[C---:B-1----:R-:W-:Y:S01]  /*6fc0*/  FFMA.FTZ R49, R118.reuse, R84, R18 ;  /* 0x0000005476317223 */ /* 0x042fe20000010012 */
[----:B------:R-:W-:Y:S01]  /*6fd0*/  IADD3 R18, R73, 0x71, RZ ;  /* 0x0000007149127810 */ /* 0x000fe20007ffe0ff */
[-C--:B---3--:R-:W-:Y:S01]  /*6fe0*/  FFMA.FTZ R17, R118, R45.reuse, R17 ;  /* 0x0000002d76117223 */ /* 0x088fe20000010011 */
[----:B------:R-:W-:Y:S01]  /*6ff0*/  I2F R37, R0 ;  /* 0x0000000000257306 */ /* 0x000fe20000201400 */
[-C--:B------:R-:W-:Y:S01]  /*7000*/  ISETP.GE.AND P6, PT, R106, R2.reuse, PT ;  /* 0x000000026a00720c */ /* 0x080fe20003fc6270 */
[----:B------:R-:W-:Y:S01]  /*7010*/  FFMA.FTZ R45, R118, R45, R19 ;  /* 0x0000002d762d7223 */ /* 0x000fe20000010013 */
[C-C-:B------:R-:W-:Y:S02]  /*7020*/  LOP3.LUT R39, R92.reuse, 0x18, R121.reuse, 0xfe, !PT ;  /* 0x000000185c277812 */ /* 0x140fe400078efe79 */
[----:B------:R-:W-:Y:S02]  /*7030*/  LOP3.LUT R27, R92, 0x30, R121, 0xfe, !PT ;  /* 0x000000305c1b7812 */ /* 0x000fe400078efe79 */
[----:B------:R-:W-:Y:S01]  /*7040*/  FSEL R55, R55, -INF , !P3 ;  /* 0xff80000037377808 */ /* 0x000fe20005800000 */
[----:B------:R-:W1:Y:S01]  /*7050*/  I2F R47, R18 ;  /* 0x00000012002f7306 */ /* 0x000e620000201400 */
[----:B------:R-:W-:-:S02]  /*7060*/  ISETP.GE.AND P3, PT, R107, R2, PT ;  /* 0x000000026b00720c */ /* 0x000fc40003f66270 */
[----:B------:R-:W-:Y:S02]  /*7070*/  FSEL R63, R63, -INF , !P2 ;  /* 0xff8000003f3f7808 */ /* 0x000fe40005000000 */
[-C--:B------:R-:W-:Y:S02]  /*7080*/  ISETP.GE.AND P2, PT, R107, R98.reuse, PT ;  /* 0x000000626b00720c */ /* 0x080fe40003f46270 */
[----:B------:R-:W-:Y:S01]  /*7090*/  FSEL R49, R49, -INF , !P6 ;  /* 0xff80000031317808 */ /* 0x000fe20007000000 */
[----:B------:R-:W2:Y:S01]  /*70a0*/  I2F R31, R26 ;  /* 0x0000001a001f7306 */ /* 0x000ea20000201400 */
[----:B------:R-:W-:Y:S02]  /*70b0*/  FSEL R99, R17, -INF , !P5 ;  /* 0xff80000011637808 */ /* 0x000fe40006800000 */
[C---:B------:R-:W-:Y:S02]  /*70c0*/  ISETP.GE.AND P6, PT, R67.reuse, R98, PT ;  /* 0x000000624300720c */ /* 0x040fe40003fc6270 */
[----:B------:R-:W-:-:S02]  /*70d0*/  ISETP.GE.AND P5, PT, R67, R2, PT ;  /* 0x000000024300720c */ /* 0x000fc40003fa6270 */
[----:B------:R-:W-:Y:S01]  /*70e0*/  LOP3.LUT R74, R92, 0x38, R121, 0xfe, !PT ;  /* 0x000000385c4a7812 */ /* 0x000fe200078efe79 */
[----:B------:R3:W-:Y:S01]  /*70f0*/  I2F R83, R81 ;  /* 0x0000005100537306 */ /* 0x0007e20000201400 */
[----:B------:R-:W-:Y:S01]  /*7100*/  FSEL R45, R45, -INF , !P4 ;  /* 0xff8000002d2d7808 */ /* 0x000fe20006000000 */
[----:B-1----:R-:W-:Y:S01]  /*7110*/  FFMA.FTZ R67, R118, R47, R13 ;  /* 0x0000002f76437223 */ /* 0x002fe2000001000d */
[----:B------:R-:W-:Y:S02]  /*7120*/  FSEL R36, R36, -INF , !P3 ;  /* 0xff80000024247808 */ /* 0x000fe40005800000 */
[--C-:B------:R-:W-:Y:S02]  /*7130*/  LOP3.LUT R35, R92, 0x20, R121.reuse, 0xfe, !PT ;  /* 0x000000205c237812 */ /* 0x100fe400078efe79 */
[-C--:B------:R-:W-:Y:S01]  /*7140*/  ISETP.GE.AND P4, PT, R81, R98.reuse, PT ;  /* 0x000000625100720c */ /* 0x080fe20003f86270 */
[----:B------:R-:W1:Y:S01]  /*7150*/  I2F R32, R39 ;  /* 0x0000002700207306 */ /* 0x000e620000201400 */
[----:B------:R-:W-:Y:S01]  /*7160*/  ISETP.GE.AND P3, PT, R18, R98, PT ;  /* 0x000000621200720c */ /* 0x000fe20003f66270 */
[----:B--2---:R-:W-:Y:S01]  /*7170*/  FFMA.FTZ R31, R118, R31, R48 ;  /* 0x0000001f761f7223 */ /* 0x004fe20000010030 */
[----:B------:R-:W-:-:S02]  /*7180*/  LOP3.LUT R14, R92, 0x8, R121, 0xfe, !PT ;  /* 0x000000085c0e7812 */ /* 0x000fc400078efe79 */
[----:B------:R-:W-:Y:S02]  /*7190*/  FSEL R67, R67, -INF , !P3 ;  /* 0xff80000043437808 */ /* 0x000fe40005800000 */
[----:B------:R-:W-:Y:S01]  /*71a0*/  ISETP.GE.AND P3, PT, R18, R2, PT ;  /* 0x000000021200720c */ /* 0x000fe20003f66270 */
[----:B------:R-:W2:Y:S01]  /*71b0*/  I2F R22, R27 ;  /* 0x0000001b00167306 */ /* 0x000ea20000201400 */
[----:B---3--:R-:W-:Y:S01]  /*71c0*/  FSEL R81, R12, -INF , !P2 ;  /* 0xff8000000c517808 */ /* 0x008fe20005000000 */
[----:B------:R-:W-:Y:S01]  /*71d0*/  FFMA.FTZ R18, R118, R37, R60 ;  /* 0x0000002576127223 */ /* 0x000fe2000001003c */
[----:B------:R-:W-:Y:S01]  /*71e0*/  ISETP.GE.AND P2, PT, R0, R98, PT ;  /* 0x000000620000720c */ /* 0x000fe20003f46270 */
[----:B------:R-:W-:Y:S01]  /*71f0*/  FFMA.FTZ R0, R118, R47, R15 ;  /* 0x0000002f76007223 */ /* 0x000fe2000001000f */
[--C-:B------:R-:W-:Y:S01]  /*7200*/  LOP3.LUT R15, R92, 0x18, R121.reuse, 0xfe, !PT ;  /* 0x000000185c0f7812 */ /* 0x100fe200078efe79 */
[-C--:B------:R-:W-:Y:S01]  /*7210*/  FFMA.FTZ R47, R118, R59.reuse, R8 ;  /* 0x0000003b762f7223 */ /* 0x080fe20000010008 */
[----:B------:R-:W-:Y:S01]  /*7220*/  LOP3.LUT R19, R92, 0x10, R121, 0xfe, !PT ;  /* 0x000000105c137812 */ /* 0x000fe200078efe79 */
[----:B------:R-:W3:Y:S01]  /*7230*/  I2F R23, R74 ;  /* 0x0000004a00177306 */ /* 0x000ee20000201400 */
[C---:B------:R-:W-:Y:S01]  /*7240*/  FFMA.FTZ R59, R118.reuse, R59, R10 ;  /* 0x0000003b763b7223 */ /* 0x040fe2000001000a */
[----:B------:R-:W-:Y:S01]  /*7250*/  IADD3 R10, R73, 0x39, RZ ;  /* 0x00000039490a7810 */ /* 0x000fe20007ffe0ff */
[----:B-1----:R-:W-:Y:S01]  /*7260*/  FFMA.FTZ R32, R118, R32, R56 ;  /* 0x0000002076207223 */ /* 0x002fe20000010038 */
[----:B------:R-:W-:-:S02]  /*7270*/  FSEL R0, R0, -INF , !P3 ;  /* 0xff80000000007808 */ /* 0x000fc40005800000 */
[----:B------:R-:W-:Y:S02]  /*7280*/  ISETP.GE.AND P3, PT, R39, R98, PT ;  /* 0x000000622700720c */ /* 0x000fe40003f66270 */
[----:B------:R1:W4:Y:S01]  /*7290*/  I2F R30, R35 ;  /* 0x00000023001e7306 */ /* 0x0003220000201400 */
[----:B------:R-:W-:Y:S01]  /*72a0*/  FSEL R47, R47, -INF , !P6 ;  /* 0xff8000002f2f7808 */ /* 0x000fe20007000000 */
[----:B--2---:R-:W-:Y:S01]  /*72b0*/  FFMA.FTZ R44, R118, R22, R44 ;  /* 0x00000016762c7223 */ /* 0x004fe2000001002c */
[----:B------:R-:W-:Y:S02]  /*72c0*/  FSEL R37, R59, -INF , !P5 ;  /* 0xff8000003b257808 */ /* 0x000fe40006800000 */
[-C--:B------:R-:W-:Y:S02]  /*72d0*/  ISETP.GE.AND P6, PT, R35, R98.reuse, PT ;  /* 0x000000622300720c */ /* 0x080fe40003fc6270 */
[----:B------:R-:W-:Y:S01]  /*72e0*/  ISETP.GE.AND P5, PT, R26, R98, PT ;  /* 0x000000621a00720c */ /* 0x000fe20003fa6270 */
[----:B------:R-:W-:Y:S01]  /*72f0*/  I2F R16, R73 ;  /* 0x0000004900107306 */ /* 0x000fe20000201400 */
[----:B------:R-:W-:Y:S01]  /*7300*/  IADD3 R39, R73, 0x79, RZ ;  /* 0x0000007949277810 */ /* 0x000fe20007ffe0ff */
[----:B---3--:R-:W-:Y:S01]  /*7310*/  FFMA.FTZ R40, R118, R23, R40 ;  /* 0x0000001776287223 */ /* 0x008fe20000010028 */
[----:B------:R-:W-:-:S02]  /*7320*/  FSEL R22, R31, -INF , !P5 ;  /* 0xff8000001f167808 */ /* 0x000fc40006800000 */
[----:B------:R-:W-:Y:S02]  /*7330*/  LOP3.LUT R31, R92, 0x20, R121, 0xfe, !PT ;  /* 0x000000205c1f7812 */ /* 0x000fe400078efe79 */
[----:B------:R-:W-:Y:S01]  /*7340*/  FSEL R18, R18, -INF , !P2 ;  /* 0xff80000012127808 */ /* 0x000fe20005000000 */
[----:B------:R-:W2:Y:S01]  /*7350*/  I2F R17, R73 ;  /* 0x0000004900117306 */ /* 0x000ea20000201400 */
[----:B-1----:R-:W-:Y:S01]  /*7360*/  FFMA.FTZ R35, R118, R83, R64 ;  /* 0x0000005376237223 */ /* 0x002fe20000010040 */
[----:B------:R-:W-:Y:S02]  /*7370*/  ISETP.GE.AND P5, PT, R14, R2, PT ;  /* 0x000000020e00720c */ /* 0x000fe40003fa6270 */
[-C--:B------:R-:W-:Y:S02]  /*7380*/  ISETP.GE.AND P2, PT, R74, R98.reuse, PT ;  /* 0x000000624a00720c */ /* 0x080fe40003f46270 */
[----:B------:R-:W-:Y:S02]  /*7390*/  FSEL R35, R35, -INF , !P4 ;  /* 0xff80000023237808 */ /* 0x000fe40006000000 */
[----:B------:R-:W1:Y:S01]  /*73a0*/  I2F R60, R10 ;  /* 0x0000000a003c7306 */ /* 0x000e620000201400 */
[----:B------:R-:W-:Y:S01]  /*73b0*/  ISETP.GE.AND P4, PT, R27, R98, PT ;  /* 0x000000621b00720c */ /* 0x000fe20003f86270 */
[----:B----4-:R-:W-:Y:S01]  /*73c0*/  FFMA.FTZ R27, R118, R30, R52 ;  /* 0x0000001e761b7223 */ /* 0x010fe20000010034 */
[----:B------:R-:W-:-:S02]  /*73d0*/  FSEL R30, R32, -INF , !P3 ;  /* 0xff800000201e7808 */ /* 0x000fc40005800000 */
[----:B------:R-:W-:Y:S02]  /*73e0*/  ISETP.GE.AND P3, PT, R73, R98, PT ;  /* 0x000000624900720c */ /* 0x000fe40003f66270 */
[----:B------:R-:W-:Y:S01]  /*73f0*/  FSEL R27, R27, -INF , !P6 ;  /* 0xff8000001b1b7808 */ /* 0x000fe20007000000 */
[----:B------:R-:W3:Y:S01]  /*7400*/  I2F R56, R39 ;  /* 0x0000002700387306 */ /* 0x000ee20000201400 */
[----:B--2---:R-:W-:Y:S01]  /*7410*/  FFMA.FTZ R6, R118, R17, R6 ;  /* 0x0000001176067223 */ /* 0x004fe20000010006 */
[----:B------:R-:W-:Y:S02]  /*7420*/  ISETP.GE.AND P6, PT, R73, R2, PT ;  /* 0x000000024900720c */ /* 0x000fe40003fc6270 */
[----:B------:R-:W-:Y:S02]  /*7430*/  LOP3.LUT R32, R92, 0x30, R121, 0xfe, !PT ;  /* 0x000000305c207812 */ /* 0x000fe400078efe79 */
[----:B------:R-:W-:Y:S02]  /*7440*/  FSEL R6, R6, -INF , !P6 ;  /* 0xff80000006067808 */ /* 0x000fe40007000000 */
[----:B------:R-:W2:Y:S01]  /*7450*/  I2F R26, R10 ;  /* 0x0000000a001a7306 */ /* 0x000ea20000201400 */
[----:B-1----:R-:W-:Y:S01]  /*7460*/  FFMA.FTZ R41, R118, R60, R41 ;  /* 0x0000003c76297223 */ /* 0x002fe20000010029 */
[----:B------:R-:W-:-:S06]  /*7470*/  ISETP.GE.AND P6, PT, R10, R2, PT ;  /* 0x000000020a00720c */ /* 0x000fcc0003fc6270 */
[----:B------:R1:W4:Y:S01]  /*7480*/  I2F R12, R14 ;  /* 0x0000000e000c7306 */ /* 0x0003220000201400 */
[CC--:B---3--:R-:W-:Y:S02]  /*7490*/  FFMA.FTZ R59, R118.reuse, R56.reuse, R9 ;  /* 0x00000038763b7223 */ /* 0x0c8fe40000010009 */
[----:B------:R-:W-:-:S05]  /*74a0*/  FFMA.FTZ R11, R118, R56, R11 ;  /* 0x00000038760b7223 */ /* 0x000fca000001000b */
[----:B------:R-:W3:Y:S01]  /*74b0*/  I2F R23, R31 ;  /* 0x0000001f00177306 */ /* 0x000ee20000201400 */
[----:B--2---:R-:W-:-:S05]  /*74c0*/  FFMA.FTZ R26, R118, R26, R43 ;  /* 0x0000001a761a7223 */ /* 0x004fca000001002b */
[----:B------:R-:W-:Y:S02]  /*74d0*/  FSEL R106, R26, -INF , !P6 ;  /* 0xff8000001a6a7808 */ /* 0x000fe40007000000 */
[----:B------:R-:W2:Y:S01]  /*74e0*/  I2F R8, R15 ;  /* 0x0000000f00087306 */ /* 0x000ea20000201400 */
[----:B-1----:R-:W-:Y:S01]  /*74f0*/  FSEL R14, R44, -INF , !P4 ;  /* 0xff8000002c0e7808 */ /* 0x002fe20006000000 */
[C---:B----4-:R-:W-:Y:S01]  /*7500*/  FFMA.FTZ R66, R118.reuse, R12, R66 ;  /* 0x0000000c76427223 */ /* 0x050fe20000010042 */
[----:B------:R-:W-:Y:S01]  /*7510*/  BAR.SYNC.DEFER_BLOCKING 0x0 ;  /* 0x0000000000007b1d */ /* 0x000fe20000010000 */
[----:B------:R-:W-:Y:S01]  /*7520*/  ISETP.GE.AND P4, PT, R19, R2, PT ;  /* 0x000000021300720c */ /* 0x000fe20003f86270 */
[----:B---3--:R-:W-:-:S04]  /*7530*/  FFMA.FTZ R23, R118, R23, R54 ;  /* 0x0000001776177223 */ /* 0x008fc80000010036 */
[----:B------:R1:W-:Y:S01]  /*7540*/  I2F R13, R19 ;  /* 0x00000013000d7306 */ /* 0x0003e20000201400 */
[----:B--2---:R-:W-:-:S07]  /*7550*/  FFMA.FTZ R26, R118, R8, R58 ;  /* 0x00000008761a7223 */ /* 0x004fce000001003a */
[----:B------:R-:W2:Y:S01]  /*7560*/  I2F R9, R32 ;  /* 0x0000002000097306 */ /* 0x000ea20000201400 */
[----:B------:R-:W-:Y:S02]  /*7570*/  FSEL R8, R66, -INF , !P5 ;  /* 0xff80000042087808 */ /* 0x000fe40006800000 */
[----:B------:R-:W-:Y:S01]  /*7580*/  ISETP.GE.AND P5, PT, R32, R2, PT ;  /* 0x000000022000720c */ /* 0x000fe20003fa6270 */
[----:B-1----:R-:W-:Y:S01]  /*7590*/  FFMA.FTZ R19, R118, R16, R4 ;  /* 0x0000001076137223 */ /* 0x002fe20000010004 */
[----:B------:R-:W-:Y:S02]  /*75a0*/  FSEL R16, R40, -INF , !P2 ;  /* 0xff80000028107808 */ /* 0x000fe40005000000 */
[----:B------:R-:W-:Y:S02]  /*75b0*/  ISETP.GE.AND P2, PT, R10, R98, PT ;  /* 0x000000620a00720c */ /* 0x000fe40003f46270 */
[----:B------:R-:W-:Y:S02]  /*75c0*/  FSEL R19, R19, -INF , !P3 ;  /* 0xff80000013137808 */ /* 0x000fe40005800000 */
[----:B------:R-:W-:Y:S01]  /*75d0*/  ISETP.GE.AND P3, PT, R15, R2, PT ;  /* 0x000000020f00720c */ /* 0x000fe20003f66270 */
[----:B--2---:R-:W-:Y:S01]  /*75e0*/  FFMA.FTZ R9, R118, R9, R46 ;  /* 0x0000000976097223 */ /* 0x004fe2000001002e */
[----:B------:R-:W-:-:S02]  /*75f0*/  FSEL R15, R41, -INF , !P2 ;  /* 0xff800000290f7808 */ /* 0x000fc40005000000 */
[C-C-:B------:R-:W-:Y:S02]  /*7600*/  LOP3.LUT R4, R92.reuse, 0x28, R121.reuse, 0xfe, !PT ;  /* 0x000000285c047812 */ /* 0x140fe400078efe79 */
[----:B------:R-:W-:Y:S02]  /*7610*/  ISETP.GE.AND P2, PT, R39, R98, PT ;  /* 0x000000622700720c */ /* 0x000fe40003f46270 */
[----:B------:R-:W-:Y:S01]  /*7620*/  LOP3.LUT R10, R92, 0x38, R121, 0xfe, !PT ;  /* 0x000000385c0a7812 */ /* 0x000fe200078efe79 */
[----:B------:R1:W2:Y:S01]  /*7630*/  I2F R17, R4 ;  /* 0x0000000400117306 */ /* 0x0002a20000201400 */
[----:B------:R-:W-:Y:S02]  /*7640*/  FSEL R59, R59, -INF , !P2 ;  /* 0xff8000003b3b7808 */ /* 0x000fe40005000000 */
[-C--:B------:R-:W-:Y:S02]  /*7650*/  ISETP.GE.AND P2, PT, R31, R2.reuse, PT ;  /* 0x000000021f00720c */ /* 0x080fe40003f46270 */
[----:B------:R-:W-:-:S02]  /*7660*/  ISETP.GE.AND P6, PT, R4, R2, PT ;  /* 0x000000020400720c */ /* 0x000fc40003fc6270 */
[----:B------:R-:W-:Y:S01]  /*7670*/  FSEL R32, R23, -INF , !P2 ;  /* 0xff80000017207808 */ /* 0x000fe20005000000 */
[----:B------:R-:W3:Y:S01]  /*7680*/  I2F R12, R10 ;  /* 0x0000000a000c7306 */ /* 0x000ee20000201400 */
[----:B------:R-:W-:Y:S02]  /*7690*/  ISETP.GT.AND P2, PT, R122, R126, PT ;  /* 0x0000007e7a00720c */ /* 0x000fe40003f44270 */
[----:B------:R-:W-:Y:S02]  /*76a0*/  FSEL R26, R26, -INF , !P3 ;  /* 0xff8000001a1a7808 */ /* 0x000fe40005800000 */
[----:B------:R-:W-:Y:S02]  /*76b0*/  ISETP.GE.AND P3, PT, R39, R2, PT ;  /* 0x000000022700720c */ /* 0x000fe40003f66270 */
[----:B------:R-:W-:Y:S01]  /*76c0*/  FSEL R104, R9, -INF , !P5 ;  /* 0xff80000009687808 */ /* 0x000fe20006800000 */
[C---:B-1----:R-:W-:Y:S02]  /*76d0*/  FFMA.FTZ R4, R118.reuse, R13, R62 ;  /* 0x0000000d76047223 */ /* 0x042fe4000001003e */
[----:B--2---:R-:W-:Y:S01]  /*76e0*/  FFMA.FTZ R17, R118, R17, R50 ;  /* 0x0000001176117223 */ /* 0x004fe20000010032 */
[----:B------:R-:W-:-:S02]  /*76f0*/  FSEL R50, R11, -INF , !P3 ;  /* 0xff8000000b327808 */ /* 0x000fc40005800000 */
[----:B------:R-:W-:Y:S02]  /*7700*/  FSEL R4, R4, -INF , !P4 ;  /* 0xff80000004047808 */ /* 0x000fe40006000000 */
[----:B------:R-:W-:Y:S01]  /*7710*/  ISETP.GE.AND P4, PT, R10, R2, PT ;  /* 0x000000020a00720c */ /* 0x000fe20003f86270 */
[----:B---3--:R-:W-:Y:S01]  /*7720*/  FFMA.FTZ R12, R118, R12, R42 ;  /* 0x0000000c760c7223 */ /* 0x008fe2000001002a */
[----:B------:R-:W-:-:S04]  /*7730*/  FSEL R107, R17, -INF , !P6 ;  /* 0xff800000116b7808 */ /* 0x000fc80007000000 */
[----:B------:R-:W-:Y:S01]  /*7740*/  FSEL R105, R12, -INF , !P4 ;  /* 0xff8000000c697808 */ /* 0x000fe20006000000 */
[----:B------:R-:W-:Y:S05]  /*7750*/  @!P2 BRA `(.L_x_4764) ;  /* 0x000007200000a947 */ /* 0x000fea0003800000 */
[----:B------:R-:W-:Y:S01]  /*7760*/  ULDC.64 UR6, c[0x0][0x118] ;  /* 0x0000460000067ab9 */ /* 0x000fe20000000a00 */
[----:B------:R-:W-:Y:S01]  /*7770*/  MOV R2, c[0x0][0x198] ;  /* 0x0000660000027a02 */ /* 0x000fe20000000f00 */
[----:B------:R-:W-:Y:S05]  /*7780*/  @!P1 BRA `(.L_x_4765) ;  /* 0x000003b000009947 */ /* 0x000fea0003800000 */
[----:B------:R-:W-:Y:S02]  /*7790*/  IABS R9, c[0x0][0x2d0] ;  /* 0x0000b40000097a13 */ /* 0x000fe40000000000 */
[----:B------:R-:W-:Y:S02]  /*77a0*/  IABS R13, R92 ;  /* 0x0000005c000d7213 */ /* 0x000fe40000000000 */
[----:B------:R-:W1:Y:S01]  /*77b0*/  I2F.RP R40, R9 ;  /* 0x0000000900287306 */ /* 0x000e620000209400 */
[C---:B------:R-:W-:Y:S02]  /*77c0*/  IADD3 R17, R92.reuse, -0x80, RZ ;  /* 0xffffff805c117810 */ /* 0x040fe40007ffe0ff */
[----:B------:R-:W-:-:S02]  /*77d0*/  LOP3.LUT R92, R92, c[0x0][0x2d0], RZ, 0x3c, !PT ;  /* 0x0000b4005c5c7a12 */ /* 0x000fc400078e3cff */
        /* <DEDUP_REMOVED lines=35> */
[----:B------:R1:W2:Y:S01]  /*7a10*/  LDG.E R10, [R40.64] ;  /* 0x00000006280a7981 */ /* 0x0002a2000c1e1900 */
[----:B------:R-:W-:-:S06]  /*7a20*/  IMAD.WIDE R12, R11, 0x4, R150 ;  /* 0x000000040b0c7825 */ /* 0x000fcc00078e0296 */
        /* <DEDUP_REMOVED lines=17> */
.L_x_4765:
[----:B------:R-:W-:-:S04]  /*7b40*/  LEA R10, -R2, RZ, 0x7 ;  /* 0x000000ff020a7211 */ /* 0x000fc800078e39ff */
[----:B------:R-:W-:Y:S02]  /*7b50*/  SHF.R.S32.HI R9, RZ, 0x1f, R10 ;  /* 0x0000001fff097819 */ /* 0x000fe4000001140a */
.L_x_4766:
[----:B------:R-:W-:Y:S01]  /*7b60*/  @!P0 IMAD.MOV.U32 R13, RZ, RZ, c[0x0][0x19c] ;  /* 0x00006700ff0d8624 */ /* 0x000fe200078e00ff */
[-C--:B------:R-:W-:Y:S01]  /*7b70*/  @!P0 LEA R17, P4, R2, R71.reuse, 0x6 ;  /* 0x0000004702118211 */ /* 0x080fe200078830ff */
[----:B------:R1:W-:Y:S01]  /*7b80*/  @P0 STS [R145+0x1000], RZ ;  /* 0x001000ff91000388 */ /* 0x0003e20000000800 */
[C---:B------:R-:W-:Y:S01]  /*7b90*/  @!P0 IADD3 R12, P6, P5, R10.reuse, R71, R144 ;  /* 0x000000470a0c8210 */ /* 0x040fe20007dde090 */
[----:B------:R-:W-:Y:S01]  /*7ba0*/  BSSY B0, `(.L_x_4767) ;  /* 0x000002a000007945 */ /* 0x000fe20003800000 */
[----:B------:R-:W-:Y:S01]  /*7bb0*/  @!P0 IADD3 R17, P3, R10, R17, RZ ;  /* 0x000000110a118210 */ /* 0x000fe20007f7e0ff */
[----:B------:R1:W-:Y:S01]  /*7bc0*/  @P0 STS [R145+0x1004], RZ ;  /* 0x001004ff91000388 */ /* 0x0003e20000000800 */
[-C--:B------:R-:W-:Y:S02]  /*7bd0*/  @!P0 LEA.HI.X R13, R2, R68.reuse, R13, 0x6, P4 ;  /* 0x00000044020d8211 */ /* 0x080fe400020f340d */
[----:B------:R-:W-:Y:S01]  /*7be0*/  @!P0 LEA R42, P4, R10, R157, 0x1 ;  /* 0x0000009d0a2a8211 */ /* 0x000fe200078808ff */
[----:B------:R1:W-:Y:S01]  /*7bf0*/  @P0 STS.64 [R145+0x1008], RZ ;  /* 0x001008ff91000388 */ /* 0x0003e20000000a00 */
[C---:B------:R-:W-:Y:S01]  /*7c00*/  @!P0 IADD3.X R11, R9.reuse, R68, R127, P6, P5 ;  /* 0x00000044090b8210 */ /* 0x040fe200037ea47f */
[----:B------:R-:W-:Y:S01]  /*7c10*/  @!P0 IMAD.X R13, R9, 0x1, R13, P3 ;  /* 0x00000001090d8824 */ /* 0x000fe200018e060d */
[----:B------:R-:W-:-:S02]  /*7c20*/  @!P0 LEA R40, P5, R12, c[0x0][0x168], 0x1 ;  /* 0x00005a000c288a11 */ /* 0x000fc400078a08ff */
[C---:B------:R-:W-:Y:S02]  /*7c30*/  @!P0 LEA R78, P3, R17.reuse, c[0x0][0x168], 0x1 ;  /* 0x00005a00114e8a11 */ /* 0x040fe400078608ff */
        /* <DEDUP_REMOVED lines=32> */
.L_x_4768:
[----:B------:R-:W-:Y:S05]  /*7e40*/  BSYNC B0 ;  /* 0x0000000000007941 */ /* 0x000fea0003800000 */
.L_x_4767:
[----:B------:R-:W0:Y:S01]  /*7e50*/  LDGDEPBAR ;  /* 0x00000000000079af */ /* 0x000e220000000000 */
[----:B------:R-:W-:-:S04]  /*7e60*/  LEA R157, P0, R10, R157, 0x1 ;  /* 0x0000009d0a9d7211 */ /* 0x000fc800078008ff */
[----:B------:R-:W-:Y:S02]  /*7e70*/  LEA.HI.X R156, R10, R156, R9, 0x1, P0 ;  /* 0x0000009c0a9c7211 */ /* 0x000fe400000f0c09 */
.L_x_4764:
        /* <DEDUP_REMOVED lines=96> */
[----:B-1----:R-:W-:Y:S01]  /*8480*/  F2FP.BF16.PACK_AB R10, R83, R88 ;  /* 0x00000058530a723e */ /* 0x002fe200000010ff */
[----:B------:R-:W-:Y:S01]  /*8490*/  MUFU.EX2 R77, R77 ;  /* 0x0000004d004d7308 */ /* 0x000fe20000000800 */
[----:B------:R-:W-:-:S04]  /*84a0*/  FMNMX.FTZ R41, R51, R41, !PT ;  /* 0x0000002933297209 */ /* 0x000fc80007810000 */
[----:B------:R-:W-:-:S03]  /*84b0*/  FMNMX.FTZ R41, R49, R41, !PT ;  /* 0x0000002931297209 */ /* 0x000fc60007810000 */
[----:B------:R-:W-:Y:S01]  /*84c0*/  MUFU.EX2 R74, R74 ;  /* 0x0000004a004a7308 */ /* 0x000fe20000000800 */
[----:B------:R-:W-:-:S04]  /*84d0*/  FMNMX.FTZ R41, R45, R41, !PT ;  /* 0x000000292d297209 */ /* 0x000fc80007810000 */
[----:B------:R-:W-:-:S03]  /*84e0*/  FMNMX.FTZ R41, R36, R41, !PT ;  /* 0x0000002924297209 */ /* 0x000fc60007810000 */
[----:B------:R-:W1:Y:S01]  /*84f0*/  MUFU.EX2 R73, R73 ;  /* 0x0000004900497308 */ /* 0x000e620000000800 */
[----:B------:R-:W-:-:S04]  /*8500*/  FMNMX.FTZ R41, R0, R41, !PT ;  /* 0x0000002900297209 */ /* 0x000fc80007810000 */
[----:B------:R-:W-:-:S03]  /*8510*/  FMNMX.FTZ R41, R37, R41, !PT ;  /* 0x0000002925297209 */ /* 0x000fc60007810000 */
[----:B------:R-:W-:Y:S01]  /*8520*/  MUFU.EX2 R71, R71 ;  /* 0x0000004700477308 */ /* 0x000fe20000000800 */
[----:B------:R-:W-:-:S05]  /*8530*/  FMNMX.FTZ R41, R50, R41, !PT ;  /* 0x0000002932297209 */ /* 0x000fca0007810000 */
[----:B------:R-:W3:Y:S01]  /*8540*/  SHFL.BFLY PT, R2, R41, 0x2, 0x1f ;  /* 0x0c401f0029027f89 */ /* 0x000ee200000e0000 */
[----:B-1----:R-:W-:Y:S01]  /*8550*/  F2FP.BF16.PACK_AB R34, R73, R74 ;  /* 0x0000004a4922723e */ /* 0x002fe200000010ff */
[----:B------:R-:W-:Y:S08]  /*8560*/  MUFU.EX2 R68, R68 ;  /* 0x0000004400447308 */ /* 0x000ff00000000800 */
[----:B------:R-:W-:Y:S08]  /*8570*/  MUFU.EX2 R64, R64 ;  /* 0x0000004000407308 */ /* 0x000ff00000000800 */
[----:B------:R-:W-:Y:S01]  /*8580*/  MUFU.EX2 R62, R62 ;  /* 0x0000003e003e7308 */ /* 0x000fe20000000800 */
[----:B---3--:R-:W-:-:S07]  /*8590*/  FMNMX.FTZ R41, R41, R2, !PT ;  /* 0x0000000229297209 */ /* 0x008fce0007810000 */
[----:B------:R-:W-:Y:S01]  /*85a0*/  MUFU.EX2 R60, R60 ;  /* 0x0000003c003c7308 */ /* 0x000fe20000000800 */
[----:B------:R-:W1:Y:S07]  /*85b0*/  SHFL.BFLY PT, R2, R41, 0x1, 0x1f ;  /* 0x0c201f0029027f89 */ /* 0x000e6e00000e0000 */
        /* <DEDUP_REMOVED lines=16> */
[----:B------:R-:W-:Y:S01]  /*86c0*/  FADD.FTZ R6, R70, -R6 ;  /* 0x8000000646067221 */ /* 0x000fe20000010000 */
[----:B------:R-:W-:Y:S01]  /*86d0*/  MUFU.EX2 R87, R87 ;  /* 0x0000005700577308 */ /* 0x000fe20000000800 */
[----:B------:R-:W-:Y:S02]  /*86e0*/  FADD.FTZ R5, R69, -R5 ;  /* 0x8000000545057221 */ /* 0x000fe40000010000 */
[----:B------:R-:W-:-:S02]  /*86f0*/  FMUL.FTZ R6, R6, c[0x0][0x23c] ;  /* 0x00008f0006067a20 */ /* 0x000fc40000410000 */
[----:B------:R-:W-:Y:S02]  /*8700*/  FMUL.FTZ R5, R5, c[0x0][0x23c] ;  /* 0x00008f0005057a20 */ /* 0x000fe40000410000 */
[--C-:B------:R-:W-:Y:S01]  /*8710*/  FFMA.FTZ R69, R4, c[0x0][0x23c], -R52.reuse ;  /* 0x00008f0004457a23 */ /* 0x100fe20000010834 */
[----:B------:R-:W1:Y:S01]  /*8720*/  MUFU.EX2 R93, R6 ;  /* 0x00000006005d7308 */ /* 0x000e620000000800 */
[--C-:B------:R-:W-:Y:S01]  /*8730*/  FFMA.FTZ R82, R8, c[0x0][0x23c], -R52.reuse ;  /* 0x00008f0008527a23 */ /* 0x100fe20000010834 */
[----:B------:R-:W-:Y:S01]  /*8740*/  F2FP.BF16.PACK_AB R8, R89, R92 ;  /* 0x0000005c5908723e */ /* 0x000fe200000010ff */
[--C-:B------:R-:W-:Y:S02]  /*8750*/  FFMA.FTZ R79, R102, c[0x0][0x23c], -R52.reuse ;  /* 0x00008f00664f7a23 */ /* 0x100fe40000010834 */
[--C-:B------:R-:W-:Y:S02]  /*8760*/  FFMA.FTZ R90, R26, c[0x0][0x23c], -R52.reuse ;  /* 0x00008f001a5a7a23 */ /* 0x100fe40000010834 */
[--C-:B------:R-:W-:Y:S01]  /*8770*/  FFMA.FTZ R94, R94, c[0x0][0x23c], -R52.reuse ;  /* 0x00008f005e5e7a23 */ /* 0x100fe20000010834 */
[----:B------:R3:W4:Y:S01]  /*8780*/  MUFU.EX2 R91, R5 ;  /* 0x00000005005b7308 */ /* 0x0007220000000800 */
[----:B------:R-:W-:Y:S01]  /*8790*/  LDSM.16.MT88.4 R24, [R158+0x3400] ;  /* 0x003400009e18783b */ /* 0x000fe20000004200 */
[--C-:B------:R-:W-:Y:S01]  /*87a0*/  FFMA.FTZ R102, R32, c[0x0][0x23c], -R52.reuse ;  /* 0x00008f0020667a23 */ /* 0x100fe20000010834 */
[----:B------:R-:W-:Y:S01]  /*87b0*/  F2FP.BF16.PACK_AB R32, R77, R78 ;  /* 0x0000004e4d20723e */ /* 0x000fe200000010ff */
[----:B------:R-:W-:-:S02]  /*87c0*/  FFMA.FTZ R98, R100, c[0x0][0x23c], -R52 ;  /* 0x00008f0064627a23 */ /* 0x000fc40000010834 */
[----:B------:R-:W-:Y:S02]  /*87d0*/  FFMA.FTZ R100, R107, c[0x0][0x23c], -R52 ;  /* 0x00008f006b647a23 */ /* 0x000fe40000010834 */
[----:B------:R-:W5:Y:S01]  /*87e0*/  MUFU.EX2 R86, R86 ;  /* 0x0000005600567308 */ /* 0x000f620000000800 */
[-C--:B-12---:R-:W-:Y:S02]  /*87f0*/  FMUL.FTZ R12, R140, R93.reuse ;  /* 0x0000005d8c0c7220 */ /* 0x086fe40000410000 */
[-C--:B------:R-:W-:Y:S02]  /*8800*/  FMUL.FTZ R13, R141, R93.reuse ;  /* 0x0000005d8d0d7220 */ /* 0x080fe40000410000 */
[-C--:B------:R-:W-:Y:S02]  /*8810*/  FMUL.FTZ R136, R136, R93.reuse ;  /* 0x0000005d88887220 */ /* 0x080fe40000410000 */
[----:B------:R-:W-:Y:S01]  /*8820*/  FMUL.FTZ R137, R137, R93 ;  /* 0x0000005d89897220 */ /* 0x000fe20000410000 */
[----:B---3--:R-:W1:Y:S01]  /*8830*/  LDSM.16.MT88.4 R4, [R158+0x3000] ;  /* 0x003000009e04783b */ /* 0x008e620000004200 */
[----:B------:R-:W-:Y:S01]  /*8840*/  MUFU.EX2 R82, R82 ;  /* 0x0000005200527308 */ /* 0x000fe20000000800 */
[----:B----4-:R-:W-:-:S02]  /*8850*/  FMUL.FTZ R14, R142, R91 ;  /* 0x0000005b8e0e7220 */ /* 0x010fc40000410000 */
[-C--:B------:R-:W-:Y:S02]  /*8860*/  FMUL.FTZ R15, R143, R91.reuse ;  /* 0x0000005b8f0f7220 */ /* 0x080fe40000410000 */
[----:B------:R-:W-:Y:S01]  /*8870*/  FMUL.FTZ R138, R138, R91 ;  /* 0x0000005b8a8a7220 */ /* 0x000fe20000410000 */
[----:B-----5:R-:W-:Y:S02]  /*8880*/  F2FP.BF16.PACK_AB R9, R86, R87 ;  /* 0x000000575609723e */ /* 0x020fe400000010ff */
[----:B------:R-:W2:Y:S01]  /*8890*/  MUFU.EX2 R84, R84 ;  /* 0x0000005400547308 */ /* 0x000ea20000000800 */
[----:B------:R-:W-:Y:S02]  /*88a0*/  FMUL.FTZ R139, R139, R91 ;  /* 0x0000005b8b8b7220 */ /* 0x000fe40000410000 */
[-C--:B------:R-:W-:Y:S02]  /*88b0*/  FMUL.FTZ R28, R132, R93.reuse ;  /* 0x0000005d841c7220 */ /* 0x080fe40000410000 */
[----:B------:R-:W-:-:S02]  /*88c0*/  FMUL.FTZ R29, R133, R93 ;  /* 0x0000005d851d7220 */ /* 0x000fc40000410000 */
[-C--:B------:R-:W-:Y:S01]  /*88d0*/  FMUL.FTZ R30, R134, R91.reuse ;  /* 0x0000005b861e7220 */ /* 0x080fe20000410000 */
[----:B------:R-:W-:Y:S01]  /*88e0*/  MUFU.EX2 R69, R69 ;  /* 0x0000004500457308 */ /* 0x000fe20000000800 */
[----:B------:R-:W-:Y:S02]  /*88f0*/  FMUL.FTZ R31, R135, R91 ;  /* 0x0000005b871f7220 */ /* 0x000fe40000410000 */
[-C--:B------:R-:W-:Y:S02]  /*8900*/  FMUL.FTZ R128, R128, R93.reuse ;  /* 0x0000005d80807220 */ /* 0x080fe40000410000 */
[----:B------:R-:W-:Y:S02]  /*8910*/  FMUL.FTZ R129, R129, R93 ;  /* 0x0000005d81817220 */ /* 0x000fe40000410000 */
[-C--:B------:R-:W-:Y:S01]  /*8920*/  FMUL.FTZ R130, R130, R91.reuse ;  /* 0x0000005b82827220 */ /* 0x080fe20000410000 */
[----:B--2---:R-:W-:Y:S01]  /*8930*/  F2FP.BF16.PACK_AB R11, R84, R82 ;  /* 0x00000052540b723e */ /* 0x004fe200000010ff */
[----:B------:R-:W-:Y:S01]  /*8940*/  FMUL.FTZ R131, R131, R91 ;  /* 0x0000005b83837220 */ /* 0x000fe20000410000 */
[----:B------:R-:W2:Y:S01]  /*8950*/  MUFU.EX2 R79, R79 ;  /* 0x0000004f004f7308 */ /* 0x000ea20000000800 */
[----:B------:R-:W-:-:S02]  /*8960*/  FFMA.FTZ R101, R101, c[0x0][0x23c], -R52 ;  /* 0x00008f0065657a23 */ /* 0x000fc40000010834 */
[----:B------:R-:W-:Y:S02]  /*8970*/  FFMA.FTZ R70, R103, c[0x0][0x23c], -R66 ;  /* 0x00008f0067467a23 */ /* 0x000fe40000010842 */
[C---:B------:R-:W-:Y:S01]  /*8980*/  HMMA.16816.F32.BF16 R12, R8.reuse, R16, R12 ;  /* 0x00000010080c723c */ /* 0x040fe2000004180c */
[--C-:B------:R-:W-:Y:S02]  /*8990*/  FFMA.FTZ R104, R104, c[0x0][0x23c], -R52.reuse ;  /* 0x00008f0068687a23 */ /* 0x100fe40000010834 */
[----:B------:R-:W-:Y:S01]  /*89a0*/  MUFU.EX2 R90, R90 ;  /* 0x0000005a005a7308 */ /* 0x000fe20000000800 */
[--C-:B------:R-:W-:Y:S02]  /*89b0*/  FFMA.FTZ R103, R95, c[0x0][0x23c], -R52.reuse ;  /* 0x00008f005f677a23 */ /* 0x100fe40000010834 */
[--C-:B------:R-:W-:Y:S02]  /*89c0*/  FFMA.FTZ R105, R105, c[0x0][0x23c], -R52.reuse ;  /* 0x00008f0069697a23 */ /* 0x100fe40000010834 */
[----:B------:R-:W-:Y:S01]  /*89d0*/  HMMA.16816.F32.BF16 R16, R8, R18, R136 ;  /* 0x000000120810723c */ /* 0x000fe20000041888 */
[----:B------:R-:W-:Y:S01]  /*89e0*/  FFMA.FTZ R106, R106, c[0x0][0x23c], -R52 ;  /* 0x00008f006a6a7a23 */ /* 0x000fe20000010834 */
[----:B------:R-:W-:Y:S01]  /*89f0*/  LDSM.16.MT88.4 R136, [R154+0x4c00] ;  /* 0x004c00009a88783b */ /* 0x000fe20000004200 */
[----:B------:R-:W3:Y:S01]  /*8a00*/  MUFU.EX2 R94, R94 ;  /* 0x0000005e005e7308 */ /* 0x000ee20000000800 */
[----:B--2---:R-:W-:Y:S01]  /*8a10*/  F2FP.BF16.PACK_AB R33, R79, R69 ;  /* 0x000000454f21723e */ /* 0x004fe200000010ff */
[----:B------:R-:W-:-:S02]  /*8a20*/  FFMA.FTZ R95, R99, c[0x0][0x23c], -R66 ;  /* 0x00008f00635f7a23 */ /* 0x000fc40000010842 */
[--C-:B------:R-:W-:Y:S01]  /*8a30*/  FFMA.FTZ R85, R85, c[0x0][0x23c], -R52.reuse ;  /* 0x00008f0055557a23 */ /* 0x100fe20000010834 */
[C---:B-1----:R-:W-:Y:S01]  /*8a40*/  HMMA.16816.F32.BF16 R28, R8.reuse, R4, R28 ;  /* 0x00000004081c723c */ /* 0x042fe2000004181c */
[--C-:B------:R-:W-:Y:S02]  /*8a50*/  FFMA.FTZ R80, R80, c[0x0][0x23c], -R52.reuse ;  /* 0x00008f0050507a23 */ /* 0x100fe40000010834 */
[----:B------:R-:W-:Y:S01]  /*8a60*/  MUFU.EX2 R102, R102 ;  /* 0x0000006600667308 */ /* 0x000fe20000000800 */
[--C-:B------:R-:W-:Y:S02]  /*8a70*/  FFMA.FTZ R76, R76, c[0x0][0x23c], -R52.reuse ;  /* 0x00008f004c4c7a23 */ /* 0x100fe40000010834 */
[----:B------:R-:W-:Y:S02]  /*8a80*/  FFMA.FTZ R99, R75, c[0x0][0x23c], -R52 ;  /* 0x00008f004b637a23 */ /* 0x000fe40000010834 */
[----:B------:R-:W-:Y:S01]  /*8a90*/  HMMA.16816.F32.BF16 R8, R8, R6, R128 ;  /* 0x000000060808723c */ /* 0x000fe20000041880 */
[----:B------:R-:W1:Y:S01]  /*8aa0*/  LDSM.16.MT88.4 R4, [R154+0x3800] ;  /* 0x003800009a04783b */ /* 0x000e620000004200 */
[----:B------:R-:W-:Y:S01]  /*8ab0*/  FFMA.FTZ R92, R119, R93, R92 ;  /* 0x0000005d775c7223 */ /* 0x000fe2000001005c */
[----:B---3--:R-:W-:Y:S01]  /*8ac0*/  F2FP.BF16.PACK_AB R35, R94, R90 ;  /* 0x0000005a5e23723e */ /* 0x008fe200000010ff */
[----:B------:R-:W2:Y:S01]  /*8ad0*/  MUFU.EX2 R98, R98 ;  /* 0x0000006200627308 */ /* 0x000ea20000000800 */
[----:B------:R-:W-:Y:S01]  /*8ae0*/  FFMA.FTZ R87, R120, R91, R87 ;  /* 0x0000005b78577223 */ /* 0x000fe20000010057 */
[----:B------:R-:W-:Y:S01]  /*8af0*/  LDSM.16.MT88.4 R128, [R158+0x4c00] ;  /* 0x004c00009e80783b */ /* 0x000fe20000004200 */
[----:B------:R-:W-:-:S02]  /*8b00*/  FADD.FTZ R92, R89, R92 ;  /* 0x0000005c595c7221 */ /* 0x000fc40000010000 */
[----:B------:R-:W-:Y:S01]  /*8b10*/  FADD.FTZ R86, R86, R87 ;  /* 0x0000005756567221 */ /* 0x000fe20000010000 */
[C---:B------:R-:W-:Y:S01]  /*8b20*/  HMMA.16816.F32.BF16 R12, R32.reuse, R20, R12 ;  /* 0x00000014200c723c */ /* 0x040fe2000004180c */
[----:B------:R-:W-:Y:S01]  /*8b30*/  FADD.FTZ R88, R88, R92 ;  /* 0x0000005c58587221 */ /* 0x000fe20000010000 */
[----:B------:R-:W-:Y:S01]  /*8b40*/  MUFU.EX2 R100, R100 ;  /* 0x0000006400647308 */ /* 0x000fe20000000800 */
[----:B------:R-:W-:Y:S02]  /*8b50*/  FADD.FTZ R86, R82, R86 ;  /* 0x0000005652567221 */ /* 0x000fe40000010000 */
[----:B------:R-:W-:Y:S02]  /*8b60*/  FFMA.FTZ R75, R81, c[0x0][0x23c], -R66 ;  /* 0x00008f00514b7a23 */ /* 0x000fe40000010842 */
[--C-:B------:R-:W-:Y:S01]  /*8b70*/  FFMA.FTZ R72, R72, c[0x0][0x23c], -R52.reuse ;  /* 0x00008f0048487a23 */ /* 0x100fe20000010834 */
[----:B------:R-:W-:Y:S01]  /*8b80*/  HMMA.16816.F32.BF16 R16, R32, R22, R16 ;  /* 0x000000162010723c */ /* 0x000fe20000041810 */
[----:B------:R-:W3:Y:S01]  /*8b90*/  LDSM.16.MT88.4 R20, [R158+0x3800] ;  /* 0x003800009e14783b */ /* 0x000ee20000004200 */
[----:B------:R-:W4:Y:S01]  /*8ba0*/  MUFU.EX2 R101, R101 ;  /* 0x0000006500657308 */ /* 0x000f220000000800 */
[----:B------:R-:W-:-:S02]  /*8bb0*/  FFMA.FTZ R65, R65, c[0x0][0x23c], -R52 ;  /* 0x00008f0041417a23 */ /* 0x000fc40000010834 */
[--C-:B------:R-:W-:Y:S02]  /*8bc0*/  FFMA.FTZ R61, R61, c[0x0][0x23c], -R52.reuse ;  /* 0x00008f003d3d7a23 */ /* 0x100fe40000010834 */
[----:B------:R-:W-:Y:S01]  /*8bd0*/  FFMA.FTZ R81, R63, c[0x0][0x23c], -R52 ;  /* 0x00008f003f517a23 */ /* 0x000fe20000010834 */
        /* <DEDUP_REMOVED lines=8> */
[----:B------:R-:W1:Y:S01]  /*8c60*/  MUFU.EX2 R103, R103 ;  /* 0x0000006700677308 */ /* 0x000e620000000800 */
[----:B------:R-:W-:Y:S01]  /*8c70*/  FADD.FTZ R77, R77, R88 ;  /* 0x000000584d4d7221 */ /* 0x000fe20000010000 */
[----:B------:R-:W-:Y:S01]  /*8c80*/  MOV R69, R41 ;  /* 0x0000002900457202 */ /* 0x000fe20000000f00 */
[----:B------:R-:W-:-:S02]  /*8c90*/  FADD.FTZ R84, R79, R84 ;  /* 0x000000544f547221 */ /* 0x000fc40000010000 */
[----:B------:R-:W-:Y:S01]  /*8ca0*/  F2FP.BF16.PACK_AB R32, R68, R71 ;  /* 0x000000474420723e */ /* 0x000fe200000010ff */
[----:B------:R-:W-:Y:S01]  /*8cb0*/  FADD.FTZ R77, R74, R77 ;  /* 0x0000004d4a4d7221 */ /* 0x000fe20000010000 */
[----:B--2---:R-:W-:Y:S01]  /*8cc0*/  F2FP.BF16.PACK_AB R33, R98, R102 ;  /* 0x000000666221723e */ /* 0x004fe200000010ff */
[----:B------:R-:W-:Y:S01]  /*8cd0*/  MUFU.EX2 R105, R105 ;  /* 0x0000006900697308 */ /* 0x000fe20000000800 */
[----:B------:R-:W-:Y:S01]  /*8ce0*/  F2FP.BF16.PACK_AB R34, R62, R64 ;  /* 0x000000403e22723e */ /* 0x000fe200000010ff */
[----:B------:R-:W-:Y:S01]  /*8cf0*/  FADD.FTZ R90, R90, R84 ;  /* 0x000000545a5a7221 */ /* 0x000fe20000010000 */
[----:B----4-:R-:W-:Y:S01]  /*8d00*/  F2FP.BF16.PACK_AB R35, R101, R100 ;  /* 0x000000646523723e */ /* 0x010fe200000010ff */
[----:B------:R-:W-:Y:S02]  /*8d10*/  FADD.FTZ R73, R73, R77 ;  /* 0x0000004d49497221 */ /* 0x000fe40000010000 */
[----:B------:R-:W-:Y:S02]  /*8d20*/  FADD.FTZ R90, R94, R90 ;  /* 0x0000005a5e5a7221 */ /* 0x000fe40000010000 */
        /* <DEDUP_REMOVED lines=8> */
[C---:B------:R-:W-:Y:S01]  /*8db0*/  HMMA.16816.F32.BF16 R16, R32.reuse, R6, R16 ;  /* 0x000000062010723c */ /* 0x040fe20000041810 */
[----:B------:R-:W1:Y:S01]  /*8dc0*/  LDSM.16.MT88.4 R4, [R158+0x3c00] ;  /* 0x003c00009e04783b */ /* 0x000e620000004200 */
[----:B------:R-:W-:Y:S02]  /*8dd0*/  FADD.FTZ R102, R100, R102 ;  /* 0x0000006664667221 */ /* 0x000fe40000010000 */
[----:B------:R-:W-:Y:S02]  /*8de0*/  FADD.FTZ R68, R62, R68 ;  /* 0x000000443e447221 */ /* 0x000fe40000010000 */
[----:B------:R-:W-:Y:S01]  /*8df0*/  MUFU.EX2 R85, R85 ;  /* 0x0000005500557308 */ /* 0x000fe20000000800 */
[----:B------:R-:W-:Y:S01]  /*8e00*/  FADD.FTZ R101, R101, R102 ;  /* 0x0000006665657221 */ /* 0x000fe20000010000 */
[----:B---3--:R-:W-:Y:S01]  /*8e10*/  HMMA.16816.F32.BF16 R28, R32, R20, R28 ;  /* 0x00000014201c723c */ /* 0x008fe2000004181c */
[----:B------:R-:W-:-:S02]  /*8e20*/  FFMA.FTZ R55, R55, c[0x0][0x23c], -R52 ;  /* 0x00008f0037377a23 */ /* 0x000fc40000010834 */
[----:B-----5:R-:W-:Y:S02]  /*8e30*/  FADD.FTZ R101, R104, R101 ;  /* 0x0000006568657221 */ /* 0x020fe40000010000 */
[--C-:B------:R-:W-:Y:S01]  /*8e40*/  FFMA.FTZ R51, R51, c[0x0][0x23c], -R52.reuse ;  /* 0x00008f0033337a23 */ /* 0x100fe20000010834 */
[----:B------:R-:W3:Y:S01]  /*8e50*/  MUFU.EX2 R80, R80 ;  /* 0x0000005000507308 */ /* 0x000ee20000000800 */
[--C-:B------:R-:W-:Y:S01]  /*8e60*/  FFMA.FTZ R49, R49, c[0x0][0x23c], -R52.reuse ;  /* 0x00008f0031317a23 */ /* 0x100fe20000010834 */
[----:B------:R-:W-:Y:S01]  /*8e70*/  HMMA.16816.F32.BF16 R24, R32, R22, R24 ;  /* 0x000000162018723c */ /* 0x000fe20000041818 */
[----:B------:R-:W4:Y:S01]  /*8e80*/  LDSM.16.MT88.4 R20, [R154+0x4000] ;  /* 0x004000009a14783b */ /* 0x000f220000004200 */
[----:B------:R-:W-:Y:S02]  /*8e90*/  FFMA.FTZ R45, R45, c[0x0][0x23c], -R52 ;  /* 0x00008f002d2d7a23 */ /* 0x000fe40000010834 */
[C---:B------:R-:W-:Y:S02]  /*8ea0*/  FADD.FTZ R101, R103.reuse, R101 ;  /* 0x0000006567657221 */ /* 0x040fe40000010000 */
[----:B------:R-:W-:Y:S01]  /*8eb0*/  MUFU.EX2 R76, R76 ;  /* 0x0000004c004c7308 */ /* 0x000fe20000000800 */
        /* <DEDUP_REMOVED lines=13> */
[----:B------:R-:W5:Y:S01]  /*8f90*/  MUFU.EX2 R44, R44 ;  /* 0x0000002c002c7308 */ /* 0x000f620000000800 */
[----:B------:R-:W-:Y:S02]  /*8fa0*/  FFMA.FTZ R119, R59, c[0x0][0x23c], -R66 ;  /* 0x00008f003b777a23 */ /* 0x000fe40000010842 */
[----:B------:R-:W-:Y:S02]  /*8fb0*/  FADD.FTZ R56, R54, R56 ;  /* 0x0000003836387221 */ /* 0x000fe40000010000 */
[--C-:B------:R-:W-:Y:S01]  /*8fc0*/  FFMA.FTZ R0, R0, c[0x0][0x23c], -R52.reuse ;  /* 0x00008f0000007a23 */ /* 0x100fe20000010834 */
[----:B------:R-:W-:Y:S01]  /*8fd0*/  HMMA.16816.F32.BF16 R16, R32, R10, R16 ;  /* 0x0000000a2010723c */ /* 0x000fe20000041810 */
[----:B------:R-:W5:Y:S01]  /*8fe0*/  LDSM.16.MT88.4 R8, [R158+0x4000] ;  /* 0x004000009e08783b */ /* 0x000f620000004200 */
[----:B------:R-:W-:Y:S01]  /*8ff0*/  MUFU.EX2 R40, R40 ;  /* 0x0000002800287308 */ /* 0x000fe20000000800 */
[----:B------:R-:W-:-:S05]  /*9000*/  FFMA.FTZ R120, R50, c[0x0][0x23c], -R52 ;  /* 0x00008f0032787a23 */ /* 0x000fca0000010834 */
[C---:B-1----:R-:W-:Y:S02]  /*9010*/  HMMA.16816.F32.BF16 R28, R32.reuse, R4, R28 ;  /* 0x00000004201c723c */ /* 0x042fe4000004181c */
[----:B------:R-:W-:Y:S06]  /*9020*/  MUFU.EX2 R39, R39 ;  /* 0x0000002700277308 */ /* 0x000fec0000000800 */
[----:B------:R-:W-:Y:S01]  /*9030*/  HMMA.16816.F32.BF16 R24, R32, R6, R24 ;  /* 0x000000062018723c */ /* 0x000fe20000041818 */
[----:B------:R-:W1:Y:S01]  /*9040*/  LDSM.16.MT88.4 R4, [R154+0x4400] ;  /* 0x004400009a04783b */ /* 0x000e620000004200 */
[----:B------:R-:W-:Y:S05]  /*9050*/  MUFU.EX2 R38, R38 ;  /* 0x0000002600267308 */ /* 0x000fea0000000800 */
[C---:B------:R-:W-:Y:S01]  /*9060*/  F2FP.BF16.PACK_AB R32, R53.reuse, R54 ;  /* 0x000000363520723e */ /* 0x040fe200000010ff */
[----:B------:R-:W-:Y:S01]  /*9070*/  FADD.FTZ R53, R53, R56 ;  /* 0x0000003835357221 */ /* 0x000fe20000010000 */
[----:B---3--:R-:W-:Y:S01]  /*9080*/  F2FP.BF16.PACK_AB R33, R80, R85 ;  /* 0x000000555021723e */ /* 0x008fe200000010ff */
[----:B------:R-:W3:Y:S01]  /*9090*/  MUFU.EX2 R72, R72 ;  /* 0x0000004800487308 */ /* 0x000ee20000000800 */
[----:B------:R-:W-:Y:S01]  /*90a0*/  F2FP.BF16.PACK_AB R34, R46, R48 ;  /* 0x000000302e22723e */ /* 0x000fe200000010ff */
[----:B------:R-:W-:Y:S01]  /*90b0*/  FADD.FTZ R85, R85, R105 ;  /* 0x0000006955557221 */ /* 0x000fe20000010000 */
[----:B--2---:R-:W-:Y:S01]  /*90c0*/  F2FP.BF16.PACK_AB R35, R99, R76 ;  /* 0x0000004c6323723e */ /* 0x004fe200000010ff */
[----:B------:R-:W-:-:S02]  /*90d0*/  FADD.FTZ R53, R48, R53 ;  /* 0x0000003530357221 */ /* 0x000fc40000010000 */
[----:B------:R-:W-:Y:S02]  /*90e0*/  FADD.FTZ R85, R80, R85 ;  /* 0x0000005550557221 */ /* 0x000fe40000010000 */
[----:B------:R-:W2:Y:S01]  /*90f0*/  MUFU.EX2 R65, R65 ;  /* 0x0000004100417308 */ /* 0x000ea20000000800 */
[----:B------:R-:W-:Y:S01]  /*9100*/  FADD.FTZ R46, R46, R53 ;  /* 0x000000352e2e7221 */ /* 0x000fe20000010000 */
[C---:B----4-:R-:W-:Y:S01]  /*9110*/  HMMA.16816.F32.BF16 R12, R32.reuse, R20, R12 ;  /* 0x00000014200c723c */ /* 0x050fe2000004180c */
[----:B------:R-:W-:Y:S02]  /*9120*/  FADD.FTZ R76, R76, R85 ;  /* 0x000000554c4c7221 */ /* 0x000fe40000010000 */
[----:B-----5:R-:W-:Y:S02]  /*9130*/  FADD.FTZ R46, R44, R46 ;  /* 0x0000002e2c2e7221 */ /* 0x020fe40000010000 */
[----:B------:R-:W-:Y:S01]  /*9140*/  FADD.FTZ R76, R99, R76 ;  /* 0x0000004c634c7221 */ /* 0x000fe20000010000 */
[----:B------:R-:W-:Y:S02]  /*9150*/  MUFU.EX2 R61, R61 ;  /* 0x0000003d003d7308 */ /* 0x000fe40000000800 */
[----:B------:R-:W-:Y:S01]  /*9160*/  HMMA.16816.F32.BF16 R16, R32, R22, R16 ;  /* 0x000000162010723c */ /* 0x000fe20000041810 */
[----:B------:R-:W4:Y:S01]  /*9170*/  LDSM.16.MT88.4 R20, [R158+0x4400] ;  /* 0x004400009e14783b */ /* 0x000f220000004200 */
[----:B---3--:R-:W-:-:S04]  /*9180*/  FADD.FTZ R76, R72, R76 ;  /* 0x0000004c484c7221 */ /* 0x008fc80000010000 */
[----:B------:R-:W3:Y:S02]  /*9190*/  MUFU.EX2 R81, R81 ;  /* 0x0000005100517308 */ /* 0x000ee40000000800 */
[C---:B------:R-:W-:Y:S06]  /*91a0*/  HMMA.16816.F32.BF16 R28, R32.reuse, R8, R28 ;  /* 0x00000008201c723c */ /* 0x040fec000004181c */
[----:B------:R-:W5:Y:S01]  /*91b0*/  MUFU.EX2 R2, R2 ;  /* 0x0000000200027308 */ /* 0x000f620000000800 */
[C---:B------:R-:W-:Y:S01]  /*91c0*/  F2FP.BF16.PACK_AB R8, R40.reuse, R44 ;  /* 0x0000002c2808723e */ /* 0x040fe200000010ff */
[----:B------:R-:W-:Y:S01]  /*91d0*/  HMMA.16816.F32.BF16 R24, R32, R10, R24 ;  /* 0x0000000a2018723c */ /* 0x000fe20000041818 */
[----:B--2---:R-:W-:Y:S01]  /*91e0*/  F2FP.BF16.PACK_AB R9, R65, R72 ;  /* 0x000000484109723e */ /* 0x004fe200000010ff */
[----:B------:R-:W2:Y:S01]  /*91f0*/  LDSM.16.MT88.4 R32, [R154+0x4800] ;  /* 0x004800009a20783b */ /* 0x000ea20000004200 */
[----:B------:R-:W-:-:S02]  /*9200*/  FADD.FTZ R40, R40, R46 ;  /* 0x0000002e28287221 */ /* 0x000fc40000010000 */
[----:B------:R-:W-:Y:S01]  /*9210*/  FADD.FTZ R65, R65, R76 ;  /* 0x0000004c41417221 */ /* 0x000fe20000010000 */
[----:B------:R-:W2:Y:S01]  /*9220*/  MUFU.EX2 R43, R43 ;  /* 0x0000002b002b7308 */ /* 0x000ea20000000800 */
[C---:B------:R-:W-:Y:S01]  /*9230*/  F2FP.BF16.PACK_AB R10, R38.reuse, R39 ;  /* 0x00000027260a723e */ /* 0x040fe200000010ff */
[----:B------:R-:W-:Y:S01]  /*9240*/  FADD.FTZ R40, R39, R40 ;  /* 0x0000002827287221 */ /* 0x000fe20000010000 */
[----:B---3--:R-:W-:Y:S01]  /*9250*/  F2FP.BF16.PACK_AB R11, R81, R61 ;  /* 0x0000003d510b723e */ /* 0x008fe200000010ff */
[----:B------:R-:W-:Y:S02]  /*9260*/  FADD.FTZ R65, R61, R65 ;  /* 0x000000413d417221 */ /* 0x000fe40000010000 */
[----:B------:R-:W-:Y:S02]  /*9270*/  FADD.FTZ R38, R38, R40 ;  /* 0x0000002826267221 */ /* 0x000fe40000010000 */
[----:B------:R-:W-:Y:S01]  /*9280*/  MUFU.EX2 R70, R70 ;  /* 0x0000004600467308 */ /* 0x000fe20000000800 */
[----:B------:R-:W-:Y:S01]  /*9290*/  FADD.FTZ R81, R81, R65 ;  /* 0x0000004151517221 */ /* 0x000fe20000010000 */
[----:B-1----:R-:W-:Y:S01]  /*92a0*/  HMMA.16816.F32.BF16 R12, R8, R4, R12 ;  /* 0x00000004080c723c */ /* 0x002fe2000004180c */
[----:B-----5:R-:W-:-:S05]  /*92b0*/  FADD.FTZ R38, R2, R38 ;  /* 0x0000002602267221 */ /* 0x020fca0000010000 */
[----:B------:R-:W1:Y:S02]  /*92c0*/  MUFU.EX2 R95, R95 ;  /* 0x0000005f005f7308 */ /* 0x000e640000000800 */
[C---:B------:R-:W-:Y:S01]  /*92d0*/  HMMA.16816.F32.BF16 R16, R8.reuse, R6, R16 ;  /* 0x000000060810723c */ /* 0x040fe20000041810 */
[----:B------:R-:W3:Y:S05]  /*92e0*/  LDSM.16.MT88.4 R4, [R158+0x4800] ;  /* 0x004800009e04783b */ /* 0x000eea0000004200 */
[----:B------:R-:W5:Y:S02]  /*92f0*/  MUFU.EX2 R55, R55 ;  /* 0x0000003700377308 */ /* 0x000f640000000800 */
[C---:B----4-:R-:W-:Y:S06]  /*9300*/  HMMA.16816.F32.BF16 R28, R8.reuse, R20, R28 ;  /* 0x00000014081c723c */ /* 0x050fec000004181c */
[----:B------:R-:W4:Y:S01]  /*9310*/  MUFU.EX2 R51, R51 ;  /* 0x0000003300337308 */ /* 0x000f220000000800 */
[----:B------:R-:W-:Y:S01]  /*9320*/  FFMA.FTZ R20, R47, c[0x0][0x23c], -R66 ;  /* 0x00008f002f147a23 */ /* 0x000fe20000010842 */
[----:B------:R-:W-:Y:S01]  /*9330*/  HMMA.16816.F32.BF16 R24, R8, R22, R24 ;  /* 0x000000160818723c */ /* 0x000fe20000041818 */
[----:B------:R-:W-:-:S05]  /*9340*/  FFMA.FTZ R21, R36, c[0x0][0x23c], -R52 ;  /* 0x00008f0024157a23 */ /* 0x000fca0000010834 */
[----:B------:R-:W3:Y:S01]  /*9350*/  MUFU.EX2 R49, R49 ;  /* 0x0000003100317308 */ /* 0x000ee20000000800 */
[----:B--2---:R-:W-:Y:S01]  /*9360*/  F2FP.BF16.PACK_AB R8, R43, R2 ;  /* 0x000000022b08723e */ /* 0x004fe200000010ff */
[----:B------:R-:W-:Y:S01]  /*9370*/  FFMA.FTZ R22, R37, c[0x0][0x23c], -R52 ;  /* 0x00008f0025167a23 */ /* 0x000fe20000010834 */
[----:B-1----:R-:W-:Y:S01]  /*9380*/  F2FP.BF16.PACK_AB R10, R95, R70 ;  /* 0x000000465f0a723e */ /* 0x002fe200000010ff */
[----:B-----5:R-:W-:Y:S02]  /*9390*/  FADD.FTZ R81, R55, R81 ;  /* 0x0000005137517221 */ /* 0x020fe40000010000 */
[----:B------:R-:W-:Y:S02]  /*93a0*/  FADD.FTZ R43, R43, R38 ;  /* 0x000000262b2b7221 */ /* 0x000fe40000010000 */
[----:B------:R-:W1:Y:S01]  /*93b0*/  MUFU.EX2 R45, R45 ;  /* 0x0000002d002d7308 */ /* 0x000e620000000800 */
[C---:B----4-:R-:W-:Y:S01]  /*93c0*/  F2FP.BF16.PACK_AB R9, R51.reuse, R55 ;  /* 0x000000373309723e */ /* 0x050fe200000010ff */
[----:B------:R-:W-:-:S02]  /*93d0*/  FADD.FTZ R51, R51, R81 ;  /* 0x0000005133337221 */ /* 0x000fc40000010000 */
[----:B------:R-:W-:Y:S01]  /*93e0*/  FADD.FTZ R43, R70, R43 ;  /* 0x0000002b462b7221 */ /* 0x000fe20000010000 */
[----:B------:R-:W-:-:S03]  /*93f0*/  MOV R70, R42 ;  /* 0x0000002a00467202 */ /* 0x000fc60000000f00 */
[----:B------:R-:W2:Y:S01]  /*9400*/  MUFU.EX2 R75, R75 ;  /* 0x0000004b004b7308 */ /* 0x000ea20000000800 */
[----:B---3--:R-:W-:Y:S02]  /*9410*/  FADD.FTZ R51, R49, R51 ;  /* 0x0000003331337221 */ /* 0x008fe40000010000 */
[----:B------:R-:W-:Y:S01]  /*9420*/  FADD.FTZ R95, R95, R43 ;  /* 0x0000002b5f5f7221 */ /* 0x000fe20000010000 */
[----:B-1----:R-:W-:-:S04]  /*9430*/  F2FP.BF16.PACK_AB R11, R45, R49 ;  /* 0x000000312d0b723e */ /* 0x002fc800000010ff */
[----:B------:R-:W1:Y:S01]  /*9440*/  MUFU.EX2 R63, R63 ;  /* 0x0000003f003f7308 */ /* 0x000e620000000800 */
[----:B------:R-:W-:Y:S02]  /*9450*/  FADD.FTZ R45, R45, R51 ;  /* 0x000000332d2d7221 */ /* 0x000fe40000010000 */
[----:B------:R-:W-:Y:S01]  /*9460*/  HMMA.16816.F32.BF16 R12, R8, R32, R12 ;  /* 0x00000020080c723c */ /* 0x000fe2000004180c */
[----:B--2---:R-:W-:-:S04]  /*9470*/  FADD.FTZ R95, R75, R95 ;  /* 0x0000005f4b5f7221 */ /* 0x004fc80000010000 */
[----:B------:R-:W2:Y:S03]  /*9480*/  MUFU.EX2 R20, R20 ;  /* 0x0000001400147308 */ /* 0x000ea60000000800 */
[C---:B------:R-:W-:Y:S05]  /*9490*/  HMMA.16816.F32.BF16 R28, R8.reuse, R4, R28 ;  /* 0x00000004081c723c */ /* 0x040fea000004181c */
[----:B------:R-:W3:Y:S01]  /*94a0*/  MUFU.EX2 R119, R119 ;  /* 0x0000007700777308 */ /* 0x000ee20000000800 */
[C---:B-1----:R-:W-:Y:S01]  /*94b0*/  FADD.FTZ R95, R63.reuse, R95 ;  /* 0x0000005f3f5f7221 */ /* 0x042fe20000010000 */
[----:B------:R-:W-:Y:S01]  /*94c0*/  F2FP.BF16.PACK_AB R4, R63, R75 ;  /* 0x0000004b3f04723e */ /* 0x000fe200000010ff */
[----:B------:R-:W-:Y:S05]  /*94d0*/  HMMA.16816.F32.BF16 R16, R8, R34, R16 ;  /* 0x000000220810723c */ /* 0x000fea0000041810 */
[----:B------:R-:W1:Y:S01]  /*94e0*/  MUFU.EX2 R21, R21 ;  /* 0x0000001500157308 */ /* 0x000e620000000800 */
[----:B--2---:R-:W-:-:S02]  /*94f0*/  FADD.FTZ R95, R20, R95 ;  /* 0x0000005f145f7221 */ /* 0x004fc40000010000 */
[----:B------:R-:W-:Y:S05]  /*9500*/  HMMA.16816.F32.BF16 R24, R8, R6, R24 ;  /* 0x000000060818723c */ /* 0x000fea0000041818 */
[----:B------:R-:W2:Y:S02]  /*9510*/  MUFU.EX2 R0, R0 ;  /* 0x0000000000007308 */ /* 0x000ea40000000800 */
[C---:B---3--:R-:W-:Y:S01]  /*9520*/  F2FP.BF16.PACK_AB R6, R119.reuse, R20 ;  /* 0x000000147706723e */ /* 0x048fe200000010ff */
[----:B------:R-:W-:-:S05]  /*9530*/  FADD.FTZ R119, R119, R95 ;  /* 0x0000005f77777221 */ /* 0x000fca0000010000 */
        /* <DEDUP_REMOVED lines=11> */
[----:B------:R-:W-:Y:S11]  /*95f0*/  HMMA.16816.F32.BF16 R128, R4, R130, R24 ;  /* 0x000000820480723c */ /* 0x000ff60000041818 */
[----:B------:R-:W-:Y:S07]  /*9600*/  @!UPT UIADD3 URZ, URZ, URZ, URZ ;  /* 0x0000003f3f3ff290 */ /* 0x000fee000fffe03f */
.L_x_4761:
[----:B------:R-:W-:Y:S01]  /*9610*/  ULDC.64 UR4, c[0x0][0x118] ;  /* 0x0000460000047ab9 */ /* 0x000fe20000000a00 */
[----:B------:R-:W-:Y:S05]  /*9620*/  @!P2 BRA `(.L_x_4769) ;  /* 0x000030c00000a947 */ /* 0x000fea0003800000 */
[----:B------:R-:W-:Y:S01]  /*9630*/  IMAD.MOV.U32 R161, RZ, RZ, c[0x0][0x1a0] ;  /* 0x00006800ffa17624 */ /* 0x000fe200078e00ff */
[----:B------:R-:W-:-:S02]  /*9640*/  MOV R123, R69 ;  /* 0x00000045007b7202 */ /* 0x000fc40000000f00 */
[----:B------:R-:W-:Y:S01]  /*9650*/  MOV R124, R70 ;  /* 0x00000046007c7202 */ /* 0x000fe20000000f00 */
[----:B------:R-:W-:-:S05]  /*9660*/  IMAD.U32 R160, R161, -0x80, RZ ;  /* 0xffffff80a1a07824 */ /* 0x000fca00078e00ff */
[----:B------:R-:W-:Y:S02]  /*9670*/  SHF.R.S32.HI R159, RZ, 0x1f, R160 ;  /* 0x0000001fff9f7819 */ /* 0x000fe400000114a0 */
.L_x_4773:
        /* <DEDUP_REMOVED lines=51> */
[----:B------:R1:W2:Y:S03]  /*99b0*/  LDG.E R4, [R4.64] ;  /* 0x0000000404047981 */ /* 0x0002a6000c1e1900 */
        /* <DEDUP_REMOVED lines=13> */
.L_x_4770:
[----:B------:R-:W-:Y:S02]  /*9a90*/  ISETP.GE.AND P2, PT, R147, c[0x0][0x220], PT ;  /* 0x0000880093007a0c */ /* 0x000fe40003f46270 */
[C---:B------:R-:W-:Y:S04]  /*9aa0*/  LEA R162, P4, R8.reuse, R96, 0x1 ;  /* 0x0000006008a27211 */ /* 0x040fe800078808ff */
[-CC-:B------:R-:W-:Y:S07]  /*9ab0*/  LEA.HI.X R163, R8, R97.reuse, R4.reuse, 0x1, P4 ;  /* 0x0000006108a37211 */ /* 0x180fee00020f0c04 */
[----:B------:R-:W-:Y:S01]  /*9ac0*/  @P2 STS [R145+0x3000], RZ ;  /* 0x003000ff91002388 */ /* 0x000fe20000000800 */
[-C--:B------:R-:W-:Y:S01]  /*9ad0*/  @!P2 IADD3 R5, P3, R152, R8.reuse, RZ ;  /* 0x000000089805a210 */ /* 0x080fe20007f7e0ff */
[----:B------:R-:W-:Y:S01]  /*9ae0*/  @!P2 IMAD.MOV.U32 R9, RZ, RZ, R4 ;  /* 0x000000ffff09a224 */ /* 0x000fe200078e0004 */
[C---:B------:R-:W-:Y:S01]  /*9af0*/  @!P2 LEA R6, P0, R161.reuse, R8, 0x6 ;  /* 0x00000008a106a211 */ /* 0x040fe200078030ff */
[----:B------:R-:W-:Y:S01]  /*9b00*/  @P2 STS [R145+0x3004], RZ ;  /* 0x003004ff91002388 */ /* 0x000fe20000000800 */
[----:B------:R-:W-:Y:S02]  /*9b10*/  @!P2 IMAD.MOV.U32 R2, RZ, RZ, c[0x0][0x1a4] ;  /* 0x00006900ff02a624 */ /* 0x000fe400078e00ff */
[C---:B------:R-:W-:Y:S01]  /*9b20*/  @!P2 IMAD.WIDE.U32 R8, R161.reuse, 0x60, R8 ;  /* 0x00000060a108a825 */ /* 0x040fe200078e0008 */
[----:B------:R-:W-:Y:S02]  /*9b30*/  @P2 STS.64 [R145+0x3008], RZ ;  /* 0x003008ff91002388 */ /* 0x000fe40000000a00 */
[----:B------:R-:W-:Y:S01]  /*9b40*/  @!P2 LEA.HI.X R2, R161, R4, R2, 0x6, P0 ;  /* 0x00000004a102a211 */ /* 0x000fe200000f3402 */
[----:B------:R-:W-:Y:S01]  /*9b50*/  @!P2 IMAD.X R4, R149, 0x1, R4, P3 ;  /* 0x000000019504a824 */ /* 0x000fe200018e0604 */
[----:B------:R-:W-:Y:S01]  /*9b60*/  @!PT LDS RZ, [RZ] ;  /* 0x00000000fffff984 */ /* 0x000fe20000000800 */
[----:B------:R-:W-:Y:S01]  /*9b70*/  @!PT LDS RZ, [RZ] ;  /* 0x00000000fffff984 */ /* 0x000fe20000000800 */
[----:B------:R-:W-:Y:S01]  /*9b80*/  @!PT LDS RZ, [RZ] ;  /* 0x00000000fffff984 */ /* 0x000fe20000000800 */
[----:B------:R1:W-:Y:S01]  /*9b90*/  @!P2 LDGSTS.E.BYPASS.LTC128B.128 [R145+0x3000], [R162.64] ;  /* 0x03000000a291afae */ /* 0x0003e2000b901d44 */
[CC--:B------:R-:W-:Y:S01]  /*9ba0*/  @!P2 LEA R12, P3, R5.reuse, R96.reuse, 0x1 ;  /* 0x00000060050ca211 */ /* 0x0c0fe200078608ff */
[----:B------:R-:W-:Y:S01]  /*9bb0*/  @!P2 IMAD.MOV.U32 R0, RZ, RZ, c[0x0][0x1a4] ;  /* 0x00006900ff00a624 */ /* 0x000fe200078e00ff */
[-C--:B------:R-:W-:Y:S01]  /*9bc0*/  @!P2 LEA R10, P0, R6, R96.reuse, 0x1 ;  /* 0x00000060060aa211 */ /* 0x080fe200078008ff */
[----:B------:R-:W-:Y:S01]  /*9bd0*/  @P2 STS.128 [R145+0x3800], RZ ;  /* 0x003800ff91002388 */ /* 0x000fe20000000c00 */
[-C--:B------:R-:W-:Y:S01]  /*9be0*/  @!P2 LEA.HI.X R13, R5, R97.reuse, R4, 0x1, P3 ;  /* 0x00000061050da211 */ /* 0x080fe200018f0c04 */
[----:B------:R-:W-:Y:S01]  /*9bf0*/  @!P2 IMAD R0, R0, 0x60, RZ ;  /* 0x000000600000a824 */ /* 0x000fe200078e02ff */
[-C--:B------:R-:W-:Y:S02]  /*9c00*/  @!P2 LEA.HI.X R11, R6, R97.reuse, R2, 0x1, P0 ;  /* 0x00000061060ba211 */ /* 0x080fe400000f0c02 */
[----:B------:R-:W-:Y:S01]  /*9c10*/  @!P2 LEA R4, P0, R8, R96, 0x1 ;  /* 0x000000600804a211 */ /* 0x000fe200078008ff */
        /* <DEDUP_REMOVED lines=11> */
[----:B------:R-:W-:Y:S03]  /*9cd0*/  ISETP.GT.AND P0, PT, R122, R126, PT ;  /* 0x0000007e7a00720c */ /* 0x000fe60003f04270 */
        /* <DEDUP_REMOVED lines=8> */
[----:B------:R-:W-:Y:S04]  /*9d60*/  LDSM.16.M88.4 R24, [R115+0x1800] ;  /* 0x001800007318783b */ /* 0x000fe80000000200 */
[----:B---3--:R-:W4:Y:S04]  /*9d70*/  LDSM.16.M88.4 R8, [R115+0x1000] ;  /* 0x001000007308783b */ /* 0x008f280000000200 */
[----:B------:R-:W3:Y:S04]  /*9d80*/  LDSM.16.M88.4 R32, [R115+0x1c00] ;  /* 0x001c00007320783b */ /* 0x000ee80000000200 */
[----:B------:R-:W5:Y:S04]  /*9d90*/  LDSM.16.M88.4 R40, [R115+0x2000] ;  /* 0x002000007328783b */ /* 0x000f680000000200 */
[----:B------:R-:W1:Y:S04]  /*9da0*/  LDSM.16.M88.4 R48, [R115+0x2400] ;  /* 0x002400007330783b */ /* 0x000e680000000200 */
[----:B------:R-:W1:Y:S04]  /*9db0*/  LDSM.16.M88.4 R56, [R115+0x2800] ;  /* 0x002800007338783b */ /* 0x000e680000000200 */
[----:B------:R-:W1:Y:S04]  /*9dc0*/  LDSM.16.M88.4 R104, [R115+0x2c00] ;  /* 0x002c00007368783b */ /* 0x000e680000000200 */
[----:B------:R-:W-:Y:S04]  /*9dd0*/  LDSM.16.M88.4 R68, [R116] ;  /* 0x000000007444783b */ /* 0x000fe80000000200 */
[----:B------:R-:W1:Y:S01]  /*9de0*/  LDSM.16.M88.4 R100, [R114] ;  /* 0x000000007264783b */ /* 0x000e620000000200 */
[C---:B--2---:R-:W-:Y:S03]  /*9df0*/  HMMA.16816.F32.BF16 R12, R64.reuse, R16, RZ ;  /* 0x00000010400c723c */ /* 0x044fe600000418ff */
[----:B------:R-:W2:Y:S04]  /*9e00*/  LDSM.16.M88.4 R96, [R113] ;  /* 0x000000007160783b */ /* 0x000ea80000000200 */
[----:B------:R-:W1:Y:S01]  /*9e10*/  LDSM.16.M88.4 R92, [R112] ;  /* 0x00000000705c783b */ /* 0x000e620000000200 */
[C---:B----4-:R-:W-:Y:S03]  /*9e20*/  HMMA.16816.F32.BF16 R4, R64.reuse, R8, RZ ;  /* 0x000000084004723c */ /* 0x050fe600000418ff */
[----:B------:R-:W4:Y:S04]  /*9e30*/  LDSM.16.M88.4 R88, [R111] ;  /* 0x000000006f58783b */ /* 0x000f280000000200 */
[----:B------:R-:W1:Y:S01]  /*9e40*/  LDSM.16.M88.4 R84, [R110] ;  /* 0x000000006e54783b */ /* 0x000e620000000200 */
[C---:B------:R-:W-:Y:S03]  /*9e50*/  HMMA.16816.F32.BF16 R8, R64.reuse, R10, RZ ;  /* 0x0000000a4008723c */ /* 0x040fe600000418ff */
[----:B------:R-:W1:Y:S04]  /*9e60*/  LDSM.16.M88.4 R80, [R109] ;  /* 0x000000006d50783b */ /* 0x000e680000000200 */
[----:B------:R-:W1:Y:S01]  /*9e70*/  LDSM.16.M88.4 R76, [R108] ;  /* 0x000000006c4c783b */ /* 0x000e620000000200 */
[C---:B------:R-:W-:Y:S03]  /*9e80*/  HMMA.16816.F32.BF16 R16, R64.reuse, R18, RZ ;  /* 0x000000124010723c */ /* 0x040fe600000418ff */
[----:B------:R-:W1:Y:S01]  /*9e90*/  LDSM.16.M88.4 R72, [R3] ;  /* 0x000000000348783b */ /* 0x000e620000000200 */
[----:B------:R-:W-:Y:S04]  /*9ea0*/  DEPBAR.LE SB0, 0x0 ;  /* 0x000080000000791a */ /* 0x000fe80000000000 */
[----:B------:R-:W-:Y:S01]  /*9eb0*/  BAR.SYNC.DEFER_BLOCKING 0x0 ;  /* 0x0000000000007b1d */ /* 0x000fe20000010000 */
        /* <DEDUP_REMOVED lines=11> */
[----:B------:R-:W-:Y:S08]  /*9f70*/  HMMA.16816.F32.BF16 R64, R64, R106, RZ ;  /* 0x0000006a4040723c */ /* 0x000ff000000418ff */
[C---:B------:R-:W-:Y:S08]  /*9f80*/  HMMA.16816.F32.BF16 R4, R68.reuse, R100, R4 ;  /* 0x000000644404723c */ /* 0x040ff00000041804 */
[C---:B------:R-:W-:Y:S08]  /*9f90*/  HMMA.16816.F32.BF16 R8, R68.reuse, R102, R8 ;  /* 0x000000664408723c */ /* 0x040ff00000041808 */
[C---:B--2---:R-:W-:Y:S07]  /*9fa0*/  HMMA.16816.F32.BF16 R12, R68.reuse, R96, R12 ;  /* 0x00000060440c723c */ /* 0x044fee000004180c */
[----:B------:R-:W-:Y:S01]  /*9fb0*/  IMAD.MOV.U32 R96, RZ, RZ, R162 ;  /* 0x000000ffff607224 */ /* 0x000fe200078e00a2 */
[C---:B------:R-:W-:Y:S04]  /*9fc0*/  HMMA.16816.F32.BF16 R16, R68.reuse, R98, R16 ;  /* 0x000000624410723c */ /* 0x040fe80000041810 */
[----:B------:R-:W-:Y:S04]  /*9fd0*/  IMAD.MOV.U32 R97, RZ, RZ, R163 ;  /* 0x000000ffff617224 */ /* 0x000fe800078e00a3 */
        /* <DEDUP_REMOVED lines=63> */
[----:B------:R-:W-:Y:S01]  /*a3d0*/  IMAD R0, R0, R2, -0x80 ;  /* 0xffffff8000007424 */ /* 0x000fe200078e0202 */
[----:B------:R-:W2:Y:S04]  /*a3e0*/  LDG.E R70, [R70.64] ;  /* 0x0000000446467981 */ /* 0x000ea8000c1e1900 */
[----:B------:R-:W-:Y:S05]  /*a3f0*/  SHF.R.S32.HI R2, RZ, 0x1f, R0 ;  /* 0x0000001fff027819 */ /* 0x000fea0000011400 */
[----:B------:R-:W-:Y:S04]  /*a400*/  IMAD R2, R2, c[0x0][0x198], RZ ;  /* 0x0000660002027a24 */ /* 0x000fe800078e02ff */
[C---:B------:R-:W-:Y:S02]  /*a410*/  IMAD R2, R0.reuse, c[0x0][0x19c], R2 ;  /* 0x0000670000027a24 */ /* 0x040fe400078e0202 */
[----:B-1----:R-:W-:Y:S05]  /*a420*/  IMAD.WIDE.U32 R72, R0, c[0x0][0x198], RZ ;  /* 0x0000660000487a25 */ /* 0x002fea00078e00ff */
[----:B------:R-:W-:Y:S01]  /*a430*/  IADD3 R73, R73, R2, RZ ;  /* 0x0000000249497210 */ /* 0x000fe20007ffe0ff */
[----:B--2---:R-:W-:Y:S04]  /*a440*/  IMAD.IADD R68, R68, 0x1, -R70 ;  /* 0x0000000144447824 */ /* 0x004fe800078e0a46 */
[----:B------:R-:W-:Y:S01]  /*a450*/  IMAD.WIDE.U32 R72, R68, c[0x0][0x180], R72 ;  /* 0x0000600044487a25 */ /* 0x000fe200078e0048 */
[----:B------:R-:W-:Y:S05]  /*a460*/  SHF.R.S32.HI R0, RZ, 0x1f, R68 ;  /* 0x0000001fff007819 */ /* 0x000fea0000011444 */
[----:B------:R-:W-:Y:S04]  /*a470*/  IMAD R0, R0, c[0x0][0x180], RZ ;  /* 0x0000600000007a24 */ /* 0x000fe800078e02ff */
[----:B------:R-:W-:Y:S02]  /*a480*/  IMAD R0, R68, c[0x0][0x184], R0 ;  /* 0x0000610044007a24 */ /* 0x000fe400078e0200 */
[----:B------:R-:W-:Y:S02]  /*a490*/  IMAD.MOV.U32 R68, RZ, RZ, R72 ;  /* 0x000000ffff447224 */ /* 0x000fe400078e0048 */
[----:B------:R-:W-:Y:S02]  /*a4a0*/  IMAD.IADD R2, R73, 0x1, R0 ;  /* 0x0000000149027824 */ /* 0x000fe400078e0200 */
.L_x_4772:
[----:B------:R1:W-:Y:S01]  /*a4b0*/  @P2 STS [R145+0x1000], RZ ;  /* 0x001000ff91002388 */ /* 0x0003e20000000800 */
[-C--:B------:R-:W-:Y:S01]  /*a4c0*/  LEA R76, P5, R68, R157.reuse, 0x1 ;  /* 0x0000009d444c7211 */ /* 0x080fe200078a08ff */
        /* <DEDUP_REMOVED lines=42> */
.L_x_4771:
[----:B------:R-:W-:Y:S04]  /*a770*/  LEA R86, R122, R121, 0x7 ;  /* 0x000000797a567211 */ /* 0x000fe800078e38ff */
[----:B------:R-:W2:Y:S01]  /*a780*/  I2F R0, R86 ;  /* 0x0000005600007306 */ /* 0x000ea20000201400 */
[C---:B-1----:R-:W-:Y:S02]  /*a790*/  IADD3 R77, R86.reuse, 0x29, RZ ;  /* 0x00000029564d7810 */ /* 0x042fe40007ffe0ff */
        /* <DEDUP_REMOVED lines=20> */
[----:B------:R-:W-:Y:S03]  /*a8e0*/  IADD3 R85, R86, 0x49, RZ ;  /* 0x0000004956557810 */ /* 0x000fe60007ffe0ff */
        /* <DEDUP_REMOVED lines=14> */
[----:B------:R-:W4:Y:S10]  /*a9d0*/  I2F R84, R84 ;  /* 0x0000005400547306 */ /* 0x000f340000201400 */
[----:B------:R-:W5:Y:S01]  /*a9e0*/  I2F R85, R85 ;  /* 0x0000005500557306 */ /* 0x000f620000201400 */
[CC--:B--2---:R-:W-:Y:S02]  /*a9f0*/  FFMA.FTZ R4, R118.reuse, R0.reuse, R4 ;  /* 0x0000000076047223 */ /* 0x0c4fe40000010004 */
[----:B------:R-:W-:Y:S01]  /*aa00*/  FFMA.FTZ R6, R118, R0, R6 ;  /* 0x0000000076067223 */ /* 0x000fe20000010006 */
[----:B------:R-:W-:Y:S01]  /*aa10*/  IADD3 R0, R86, 0x50, RZ ;  /* 0x0000005056007810 */ /* 0x000fe20007ffe0ff */
[CC--:B-1----:R-:W-:Y:S02]  /*aa20*/  FFMA.FTZ R5, R118.reuse, R2.reuse, R5 ;  /* 0x0000000276057223 */ /* 0x0c2fe40000010005 */
[----:B------:R-:W-:Y:S01]  /*aa30*/  FFMA.FTZ R7, R118, R2, R7 ;  /* 0x0000000276077223 */ /* 0x000fe20000010007 */
[----:B------:R-:W-:Y:S01]  /*aa40*/  FMNMX.FTZ R2, R4, R124, !PT ;  /* 0x0000007c04027209 */ /* 0x000fe20007810000 */
[CC--:B------:R-:W-:Y:S01]  /*aa50*/  FFMA.FTZ R8, R118.reuse, R68.reuse, R8 ;  /* 0x0000004476087223 */ /* 0x0c0fe20000010008 */
[----:B------:R-:W1:Y:S01]  /*aa60*/  I2F R0, R0 ;  /* 0x0000000000007306 */ /* 0x000e620000201400 */
[C---:B------:R-:W-:Y:S01]  /*aa70*/  FFMA.FTZ R10, R118.reuse, R68, R10 ;  /* 0x00000044760a7223 */ /* 0x040fe2000001000a */
[----:B------:R-:W-:Y:S01]  /*aa80*/  FMNMX.FTZ R87, R5, R2, !PT ;  /* 0x0000000205577209 */ /* 0x000fe20007810000 */
[----:B---3--:R-:W-:Y:S01]  /*aa90*/  FFMA.FTZ R9, R118, R69, R9 ;  /* 0x0000004576097223 */ /* 0x008fe20000010009 */
[----:B------:R-:W-:Y:S01]  /*aaa0*/  FMNMX.FTZ R68, R6, R123, !PT ;  /* 0x0000007b06447209 */ /* 0x000fe20007810000 */
[----:B------:R-:W-:Y:S01]  /*aab0*/  FFMA.FTZ R11, R118, R69, R11 ;  /* 0x00000045760b7223 */ /* 0x000fe2000001000b */
[----:B------:R-:W-:Y:S01]  /*aac0*/  FMNMX.FTZ R87, R8, R87, !PT ;  /* 0x0000005708577209 */ /* 0x000fe20007810000 */
[C---:B----4-:R-:W-:Y:S01]  /*aad0*/  FFMA.FTZ R12, R118.reuse, R70, R12 ;  /* 0x00000046760c7223 */ /* 0x050fe2000001000c */
[----:B------:R-:W-:Y:S01]  /*aae0*/  FMNMX.FTZ R68, R7, R68, !PT ;  /* 0x0000004407447209 */ /* 0x000fe20007810000 */
[C---:B------:R-:W-:Y:S01]  /*aaf0*/  FFMA.FTZ R14, R118.reuse, R70, R14 ;  /* 0x00000046760e7223 */ /* 0x040fe2000001000e */
[----:B------:R-:W-:Y:S01]  /*ab00*/  FMNMX.FTZ R87, R9, R87, !PT ;  /* 0x0000005709577209 */ /* 0x000fe20007810000 */
[-C--:B-----5:R-:W-:Y:S01]  /*ab10*/  FFMA.FTZ R13, R118, R71.reuse, R13 ;  /* 0x00000047760d7223 */ /* 0x0a0fe2000001000d */
[----:B------:R-:W-:Y:S01]  /*ab20*/  FMNMX.FTZ R69, R10, R68, !PT ;  /* 0x000000440a457209 */ /* 0x000fe20007810000 */
[----:B------:R-:W-:Y:S01]  /*ab30*/  FFMA.FTZ R15, R118, R71, R15 ;  /* 0x00000047760f7223 */ /* 0x000fe2000001000f */
[----:B------:R-:W-:Y:S01]  /*ab40*/  FMNMX.FTZ R87, R12, R87, !PT ;  /* 0x000000570c577209 */ /* 0x000fe20007810000 */
[CC--:B------:R-:W-:Y:S01]  /*ab50*/  FFMA.FTZ R16, R118.reuse, R72.reuse, R16 ;  /* 0x0000004876107223 */ /* 0x0c0fe20000010010 */
        /* <DEDUP_REMOVED lines=34> */
[----:B------:R-:W2:Y:S01]  /*ad80*/  I2F R2, R2 ;  /* 0x0000000200027306 */ /* 0x000ea20000201400 */
[----:B------:R-:W-:Y:S01]  /*ad90*/  FMNMX.FTZ R87, R29, R87, !PT ;  /* 0x000000571d577209 */ /* 0x000fe20007810000 */
[-C--:B------:R-:W-:Y:S01]  /*ada0*/  FFMA.FTZ R33, R118, R81.reuse, R33 ;  /* 0x0000005176217223 */ /* 0x080fe20000010021 */
[----:B------:R-:W-:Y:S01]  /*adb0*/  IADD3 R69, R86, 0x59, RZ ;  /* 0x0000005956457810 */ /* 0x000fe20007ffe0ff */
[----:B------:R-:W-:Y:S01]  /*adc0*/  FFMA.FTZ R35, R118, R81, R35 ;  /* 0x0000005176237223 */ /* 0x000fe20000010023 */
[----:B------:R-:W-:Y:S01]  /*add0*/  FMNMX.FTZ R87, R32, R87, !PT ;  /* 0x0000005720577209 */ /* 0x000fe20007810000 */
[-C--:B------:R-:W-:Y:S01]  /*ade0*/  FFMA.FTZ R36, R118, R82.reuse, R36 ;  /* 0x0000005276247223 */ /* 0x080fe20000010024 */
[----:B------:R-:W-:Y:S01]  /*adf0*/  IADD3 R70, R86, 0x60, RZ ;  /* 0x0000006056467810 */ /* 0x000fe20007ffe0ff */
[----:B------:R-:W-:Y:S01]  /*ae00*/  FFMA.FTZ R38, R118, R82, R38 ;  /* 0x0000005276267223 */ /* 0x000fe20000010026 */
[----:B------:R-:W-:Y:S01]  /*ae10*/  IADD3 R71, R86, 0x61, RZ ;  /* 0x0000006156477810 */ /* 0x000fe20007ffe0ff */
[----:B------:R-:W3:Y:S01]  /*ae20*/  I2F R68, R68 ;  /* 0x0000004400447306 */ /* 0x000ee20000201400 */
[-C--:B------:R-:W-:Y:S01]  /*ae30*/  FFMA.FTZ R37, R118, R83.reuse, R37 ;  /* 0x0000005376257223 */ /* 0x080fe20000010025 */
[----:B------:R-:W-:Y:S01]  /*ae40*/  FMNMX.FTZ R73, R26, R72, !PT ;  /* 0x000000481a497209 */ /* 0x000fe20007810000 */
[----:B------:R-:W-:Y:S01]  /*ae50*/  FFMA.FTZ R39, R118, R83, R39 ;  /* 0x0000005376277223 */ /* 0x000fe20000010027 */
[----:B------:R-:W-:Y:S01]  /*ae60*/  IADD3 R72, R86, 0x68, RZ ;  /* 0x0000006856487810 */ /* 0x000fe20007ffe0ff */
[CC--:B------:R-:W-:Y:S01]  /*ae70*/  FFMA.FTZ R40, R118.reuse, R84.reuse, R40 ;  /* 0x0000005476287223 */ /* 0x0c0fe20000010028 */
[----:B------:R-:W-:Y:S01]  /*ae80*/  FMNMX.FTZ R73, R27, R73, !PT ;  /* 0x000000491b497209 */ /* 0x000fe20007810000 */
[C---:B------:R-:W-:Y:S01]  /*ae90*/  FFMA.FTZ R42, R118.reuse, R84, R42 ;  /* 0x00000054762a7223 */ /* 0x040fe2000001002a */
[----:B------:R-:W-:Y:S01]  /*aea0*/  FMNMX.FTZ R87, R33, R87, !PT ;  /* 0x0000005721577209 */ /* 0x000fe20007810000 */
[CC--:B------:R-:W-:Y:S01]  /*aeb0*/  FFMA.FTZ R41, R118.reuse, R85.reuse, R41 ;  /* 0x0000005576297223 */ /* 0x0c0fe20000010029 */
[----:B------:R-:W4:Y:S01]  /*aec0*/  I2F R69, R69 ;  /* 0x0000004500457306 */ /* 0x000f220000201400 */
[----:B------:R-:W-:Y:S01]  /*aed0*/  FFMA.FTZ R43, R118, R85, R43 ;  /* 0x00000055762b7223 */ /* 0x000fe2000001002b */
[----:B------:R-:W-:Y:S01]  /*aee0*/  FMNMX.FTZ R87, R36, R87, !PT ;  /* 0x0000005724577209 */ /* 0x000fe20007810000 */
[-C--:B-1----:R-:W-:Y:S01]  /*aef0*/  FFMA.FTZ R44, R118, R0.reuse, R44 ;  /* 0x00000000762c7223 */ /* 0x082fe2000001002c */
[----:B------:R-:W-:Y:S01]  /*af00*/  FMNMX.FTZ R74, R30, R73, !PT ;  /* 0x000000491e4a7209 */ /* 0x000fe20007810000 */
[----:B------:R-:W-:Y:S01]  /*af10*/  FFMA.FTZ R46, R118, R0, R46 ;  /* 0x00000000762e7223 */ /* 0x000fe2000001002e */
[----:B------:R-:W-:Y:S01]  /*af20*/  IADD3 R73, R86, 0x69, RZ ;  /* 0x0000006956497810 */ /* 0x000fe20007ffe0ff */
[C---:B--2---:R-:W-:Y:S01]  /*af30*/  FFMA.FTZ R45, R118.reuse, R2, R45 ;  /* 0x00000002762d7223 */ /* 0x044fe2000001002d */
[----:B------:R-:W-:Y:S01]  /*af40*/  FMNMX.FTZ R74, R31, R74, !PT ;  /* 0x0000004a1f4a7209 */ /* 0x000fe20007810000 */
[----:B------:R-:W-:Y:S01]  /*af50*/  FFMA.FTZ R47, R118, R2, R47 ;  /* 0x00000002762f7223 */ /* 0x000fe2000001002f */
[----:B------:R-:W1:Y:S01]  /*af60*/  I2F R70, R70 ;  /* 0x0000004600467306 */ /* 0x000e620000201400 */
[----:B------:R-:W-:Y:S02]  /*af70*/  IADD3 R2, R86, 0x78, RZ ;  /* 0x0000007856027810 */ /* 0x000fe40007ffe0ff */
[----:B------:R-:W-:Y:S01]  /*af80*/  FMNMX.FTZ R75, R34, R74, !PT ;  /* 0x0000004a224b7209 */ /* 0x000fe20007810000 */
[-C--:B---3--:R-:W-:Y:S01]  /*af90*/  FFMA.FTZ R48, R118, R68.reuse, R48 ;  /* 0x0000004476307223 */ /* 0x088fe20000010030 */
[----:B------:R-:W-:Y:S01]  /*afa0*/  IADD3 R74, R86, 0x70, RZ ;  /* 0x00000070564a7810 */ /* 0x000fe20007ffe0ff */
[----:B------:R-:W-:Y:S01]  /*afb0*/  FFMA.FTZ R50, R118, R68, R50 ;  /* 0x0000004476327223 */ /* 0x000fe20000010032 */
[----:B------:R-:W-:Y:S02]  /*afc0*/  FMNMX.FTZ R75, R35, R75, !PT ;  /* 0x0000004b234b7209 */ /* 0x000fe40007810000 */
[----:B------:R-:W-:Y:S01]  /*afd0*/  IADD3 R68, R86, 0x79, RZ ;  /* 0x0000007956447810 */ /* 0x000fe20007ffe0ff */
[----:B------:R-:W2:Y:S01]  /*afe0*/  I2F R71, R71 ;  /* 0x0000004700477306 */ /* 0x000ea20000201400 */
[----:B------:R-:W-:Y:S02]  /*aff0*/  FMNMX.FTZ R76, R38, R75, !PT ;  /* 0x0000004b264c7209 */ /* 0x000fe40007810000 */
[----:B------:R-:W-:Y:S01]  /*b000*/  IADD3 R75, R86, 0x71, RZ ;  /* 0x00000071564b7810 */ /* 0x000fe20007ffe0ff */
[CC--:B----4-:R-:W-:Y:S01]  /*b010*/  FFMA.FTZ R49, R118.reuse, R69.reuse, R49 ;  /* 0x0000004576317223 */ /* 0x0d0fe20000010031 */
[----:B------:R-:W-:Y:S01]  /*b020*/  FMNMX.FTZ R76, R39, R76, !PT ;  /* 0x0000004c274c7209 */ /* 0x000fe20007810000 */
[----:B------:R-:W-:Y:S01]  /*b030*/  FFMA.FTZ R51, R118, R69, R51 ;  /* 0x0000004576337223 */ /* 0x000fe20000010033 */
[----:B------:R-:W-:Y:S02]  /*b040*/  FMNMX.FTZ R87, R37, R87, !PT ;  /* 0x0000005725577209 */ /* 0x000fe40007810000 */
[----:B------:R-:W-:Y:S01]  /*b050*/  FMNMX.FTZ R76, R42, R76, !PT ;  /* 0x0000004c2a4c7209 */ /* 0x000fe20007810000 */
[----:B------:R-:W3:Y:S01]  /*b060*/  I2F R72, R72 ;  /* 0x0000004800487306 */ /* 0x000ee20000201400 */
[----:B------:R-:W-:Y:S02]  /*b070*/  FMNMX.FTZ R87, R40, R87, !PT ;  /* 0x0000005728577209 */ /* 0x000fe40007810000 */
[----:B------:R-:W-:Y:S01]  /*b080*/  FMNMX.FTZ R76, R43, R76, !PT ;  /* 0x0000004c2b4c7209 */ /* 0x000fe20007810000 */
[CC--:B-1----:R-:W-:Y:S01]  /*b090*/  FFMA.FTZ R52, R118.reuse, R70.reuse, R52 ;  /* 0x0000004676347223 */ /* 0x0c2fe20000010034 */
[----:B------:R-:W-:Y:S01]  /*b0a0*/  FMNMX.FTZ R87, R41, R87, !PT ;  /* 0x0000005729577209 */ /* 0x000fe20007810000 */
[----:B------:R-:W-:Y:S01]  /*b0b0*/  FFMA.FTZ R54, R118, R70, R54 ;  /* 0x0000004676367223 */ /* 0x000fe20000010036 */
[----:B------:R-:W-:Y:S02]  /*b0c0*/  FMNMX.FTZ R76, R46, R76, !PT ;  /* 0x0000004c2e4c7209 */ /* 0x000fe40007810000 */
[----:B------:R-:W-:Y:S01]  /*b0d0*/  FMNMX.FTZ R87, R44, R87, !PT ;  /* 0x000000572c577209 */ /* 0x000fe20007810000 */
[----:B------:R-:W1:Y:S01]  /*b0e0*/  I2F R73, R73 ;  /* 0x0000004900497306 */ /* 0x000e620000201400 */
[----:B------:R-:W-:Y:S02]  /*b0f0*/  FMNMX.FTZ R76, R47, R76, !PT ;  /* 0x0000004c2f4c7209 */ /* 0x000fe40007810000 */
[----:B------:R-:W-:Y:S01]  /*b100*/  FMNMX.FTZ R87, R45, R87, !PT ;  /* 0x000000572d577209 */ /* 0x000fe20007810000 */
[-C--:B--2---:R-:W-:Y:S01]  /*b110*/  FFMA.FTZ R53, R118, R71.reuse, R53 ;  /* 0x0000004776357223 */ /* 0x084fe20000010035 */
[----:B------:R-:W-:Y:S01]  /*b120*/  FMNMX.FTZ R76, R50, R76, !PT ;  /* 0x0000004c324c7209 */ /* 0x000fe20007810000 */
[----:B------:R-:W-:Y:S01]  /*b130*/  FFMA.FTZ R55, R118, R71, R55 ;  /* 0x0000004776377223 */ /* 0x000fe20000010037 */
[----:B------:R-:W-:Y:S02]  /*b140*/  FMNMX.FTZ R87, R48, R87, !PT ;  /* 0x0000005730577209 */ /* 0x000fe40007810000 */
[----:B------:R-:W-:Y:S01]  /*b150*/  FMNMX.FTZ R76, R51, R76, !PT ;  /* 0x0000004c334c7209 */ /* 0x000fe20007810000 */
[----:B------:R-:W2:Y:S01]  /*b160*/  I2F R74, R74 ;  /* 0x0000004a004a7306 */ /* 0x000ea20000201400 */
[----:B------:R-:W-:Y:S02]  /*b170*/  FMNMX.FTZ R87, R49, R87, !PT ;  /* 0x0000005731577209 */ /* 0x000fe40007810000 */
[----:B------:R-:W-:Y:S01]  /*b180*/  FMNMX.FTZ R76, R54, R76, !PT ;  /* 0x0000004c364c7209 */ /* 0x000fe20007810000 */
[-C--:B---3--:R-:W-:Y:S01]  /*b190*/  FFMA.FTZ R56, R118, R72.reuse, R56 ;  /* 0x0000004876387223 */ /* 0x088fe20000010038 */
[----:B------:R-:W-:Y:S01]  /*b1a0*/  FMNMX.FTZ R87, R52, R87, !PT ;  /* 0x0000005734577209 */ /* 0x000fe20007810000 */
[----:B------:R-:W-:Y:S01]  /*b1b0*/  FFMA.FTZ R58, R118, R72, R58 ;  /* 0x00000048763a7223 */ /* 0x000fe2000001003a */
[----:B------:R-:W-:Y:S02]  /*b1c0*/  FMNMX.FTZ R76, R55, R76, !PT ;  /* 0x0000004c374c7209 */ /* 0x000fe40007810000 */
[----:B------:R-:W-:Y:S01]  /*b1d0*/  FMNMX.FTZ R87, R53, R87, !PT ;  /* 0x0000005735577209 */ /* 0x000fe20007810000 */
[----:B------:R-:W3:Y:S01]  /*b1e0*/  I2F R0, R75 ;  /* 0x0000004b00007306 */ /* 0x000ee20000201400 */
[----:B------:R-:W-:Y:S02]  /*b1f0*/  FMNMX.FTZ R76, R58, R76, !PT ;  /* 0x0000004c3a4c7209 */ /* 0x000fe40007810000 */
[----:B------:R-:W-:Y:S01]  /*b200*/  FMNMX.FTZ R87, R56, R87, !PT ;  /* 0x0000005738577209 */ /* 0x000fe20007810000 */
[CC--:B-1----:R-:W-:Y:S02]  /*b210*/  FFMA.FTZ R57, R118.reuse, R73.reuse, R57 ;  /* 0x0000004976397223 */ /* 0x0c2fe40000010039 */
[C---:B------:R-:W-:Y:S03]  /*b220*/  FFMA.FTZ R59, R118.reuse, R73, R59 ;  /* 0x00000049763b7223 */ /* 0x040fe6000001003b */
[----:B------:R-:W-:Y:S01]  /*b230*/  FMNMX.FTZ R87, R57, R87, !PT ;  /* 0x0000005739577209 */ /* 0x000fe20007810000 */
[----:B------:R-:W1:Y:S01]  /*b240*/  I2F R2, R2 ;  /* 0x0000000200027306 */ /* 0x000e620000201400 */
[CC--:B--2---:R-:W-:Y:S02]  /*b250*/  FFMA.FTZ R60, R118.reuse, R74.reuse, R60 ;  /* 0x0000004a763c7223 */ /* 0x0c4fe4000001003c */
[----:B------:R-:W-:Y:S03]  /*b260*/  FFMA.FTZ R62, R118, R74, R62 ;  /* 0x0000004a763e7223 */ /* 0x000fe6000001003e */
[----:B------:R-:W-:Y:S04]  /*b270*/  FMNMX.FTZ R87, R60, R87, !PT ;  /* 0x000000573c577209 */ /* 0x000fe80007810000 */
[----:B------:R-:W2:Y:S01]  /*b280*/  I2F R68, R68 ;  /* 0x0000004400447306 */ /* 0x000ea20000201400 */
[CC--:B---3--:R-:W-:Y:S02]  /*b290*/  FFMA.FTZ R61, R118.reuse, R0.reuse, R61 ;  /* 0x00000000763d7223 */ /* 0x0c8fe4000001003d */
[----:B------:R-:W-:Y:S01]  /*b2a0*/  FFMA.FTZ R63, R118, R0, R63 ;  /* 0x00000000763f7223 */ /* 0x000fe2000001003f */
[----:B------:R-:W-:Y:S02]  /*b2b0*/  FMNMX.FTZ R0, R59, R76, !PT ;  /* 0x0000004c3b007209 */ /* 0x000fe40007810000 */
[----:B------:R-:W-:Y:S01]  /*b2c0*/  LDSM.16.MT88.4 R76, [R154+0x3000] ;  /* 0x003000009a4c783b */ /* 0x000fe20000004200 */
[----:B------:R-:W-:Y:S02]  /*b2d0*/  FMNMX.FTZ R87, R61, R87, !PT ;  /* 0x000000573d577209 */ /* 0x000fe40007810000 */
[----:B------:R-:W-:Y:S01]  /*b2e0*/  FMNMX.FTZ R0, R62, R0, !PT ;  /* 0x000000003e007209 */ /* 0x000fe20007810000 */
[CC--:B-1----:R-:W-:Y:S02]  /*b2f0*/  FFMA.FTZ R64, R118.reuse, R2.reuse, R64 ;  /* 0x0000000276407223 */ /* 0x0c2fe40000010040 */
[----:B------:R-:W-:Y:S01]  /*b300*/  FFMA.FTZ R66, R118, R2, R66 ;  /* 0x0000000276427223 */ /* 0x000fe20000010042 */
[----:B------:R-:W-:Y:S02]  /*b310*/  FMNMX.FTZ R0, R63, R0, !PT ;  /* 0x000000003f007209 */ /* 0x000fe40007810000 */
[----:B------:R-:W-:Y:S02]  /*b320*/  FMNMX.FTZ R69, R64, R87, !PT ;  /* 0x0000005740457209 */ /* 0x000fe40007810000 */
[----:B------:R-:W-:Y:S01]  /*b330*/  FMNMX.FTZ R0, R66, R0, !PT ;  /* 0x0000000042007209 */ /* 0x000fe20007810000 */
[CC--:B--2---:R-:W-:Y:S02]  /*b340*/  FFMA.FTZ R65, R118.reuse, R68.reuse, R65 ;  /* 0x0000004476417223 */ /* 0x0c4fe40000010041 */
        /* <DEDUP_REMOVED lines=28> */
[C---:B------:R-:W-:Y:S01]  /*b510*/  FMUL.FTZ R130, R72.reuse, R130 ;  /* 0x0000008248827220 */ /* 0x040fe20000410000 */
        /* <DEDUP_REMOVED lines=20> */
[----:B------:R-:W-:Y:S02]  /*b660*/  FFMA.FTZ R6, R15, c[0x0][0x23c], -R4 ;  /* 0x00008f000f067a23 */ /* 0x000fe40000010804 */
[----:B------:R-:W-:Y:S02]  /*b670*/  FFMA.FTZ R24, R45, c[0x0][0x23c], -R68 ;  /* 0x00008f002d187a23 */ /* 0x000fe40000010844 */
[----:B------:R-:W-:Y:S02]  /*b680*/  FFMA.FTZ R45, R14, c[0x0][0x23c], -R4 ;  /* 0x00008f000e2d7a23 */ /* 0x000fe40000010804 */
[----:B------:R-:W-:Y:S01]  /*b690*/  LDSM.16.MT88.4 R12, [R154+0x3400] ;  /* 0x003400009a0c783b */ /* 0x000fe20000004200 */
[--C-:B------:R-:W-:Y:S02]  /*b6a0*/  FFMA.FTZ R86, R28, c[0x0][0x23c], -R68.reuse ;  /* 0x00008f001c567a23 */ /* 0x100fe40000010844 */
[----:B------:R-:W-:Y:S01]  /*b6b0*/  MUFU.EX2 R2, R2 ;  /* 0x0000000200027308 */ /* 0x000fe20000000800 */
[----:B------:R-:W-:Y:S02]  /*b6c0*/  FFMA.FTZ R28, R49, c[0x0][0x23c], -R68 ;  /* 0x00008f00311c7a23 */ /* 0x000fe40000010844 */
[----:B------:R-:W-:Y:S01]  /*b6d0*/  FFMA.FTZ R49, R18, c[0x0][0x23c], -R4 ;  /* 0x00008f0012317a23 */ /* 0x000fe20000010804 */
[----:B-1----:R-:W-:Y:S01]  /*b6e0*/  F2FP.BF16.PACK_AB R82, R94, R99 ;  /* 0x000000635e52723e */ /* 0x002fe200000010ff */
[--C-:B------:R-:W-:Y:S02]  /*b6f0*/  FFMA.FTZ R75, R32, c[0x0][0x23c], -R68.reuse ;  /* 0x00008f00204b7a23 */ /* 0x100fe40000010844 */
[----:B------:R-:W-:Y:S02]  /*b700*/  FFMA.FTZ R32, R53, c[0x0][0x23c], -R68 ;  /* 0x00008f0035207a23 */ /* 0x000fe40000010844 */
[----:B------:R-:W-:Y:S01]  /*b710*/  FFMA.FTZ R53, R19, c[0x0][0x23c], -R4 ;  /* 0x00008f0013357a23 */ /* 0x000fe20000010804 */
[----:B------:R-:W-:Y:S01]  /*b720*/  MUFU.EX2 R52, R52 ;  /* 0x0000003400347308 */ /* 0x000fe20000000800 */
[----:B------:R-:W-:Y:S01]  /*b730*/  LDSM.16.MT88.4 R16, [R158+0x3400] ;  /* 0x003400009e10783b */ /* 0x000fe20000004200 */
[C---:B------:R-:W-:Y:S02]  /*b740*/  FMUL.FTZ R140, R71.reuse, R140 ;  /* 0x0000008c478c7220 */ /* 0x040fe40000410000 */
[C---:B------:R-:W-:Y:S02]  /*b750*/  FMUL.FTZ R141, R71.reuse, R141 ;  /* 0x0000008d478d7220 */ /* 0x040fe40000410000 */
[C---:B------:R-:W-:Y:S02]  /*b760*/  FMUL.FTZ R142, R72.reuse, R142 ;  /* 0x0000008e488e7220 */ /* 0x040fe40000410000 */
[C---:B------:R-:W-:Y:S02]  /*b770*/  FMUL.FTZ R143, R72.reuse, R143 ;  /* 0x0000008f488f7220 */ /* 0x040fe40000410000 */
[----:B------:R-:W-:Y:S01]  /*b780*/  MUFU.EX2 R95, R95 ;  /* 0x0000005f005f7308 */ /* 0x000fe20000000800 */
[C---:B------:R-:W-:Y:S02]  /*b790*/  FMUL.FTZ R136, R71.reuse, R136 ;  /* 0x0000008847887220 */ /* 0x040fe40000410000 */
[----:B------:R-:W-:Y:S02]  /*b7a0*/  FMUL.FTZ R137, R71, R137 ;  /* 0x0000008947897220 */ /* 0x000fe40000410000 */
        /* <DEDUP_REMOVED lines=17> */
[----:B------:R-:W3:Y:S01]  /*b8c0*/  LDSM.16.MT88.4 R8, [R158+0x3000] ;  /* 0x003000009e08783b */ /* 0x000ee20000004200 */
[----:B-1----:R-:W-:Y:S01]  /*b8d0*/  F2FP.BF16.PACK_AB R20, R93, R95 ;  /* 0x0000005f5d14723e */ /* 0x002fe200000010ff */
[--C-:B------:R-:W-:Y:S02]  /*b8e0*/  FFMA.FTZ R84, R33, c[0x0][0x23c], -R68.reuse ;  /* 0x00008f0021547a23 */ /* 0x100fe40000010844 */
[----:B------:R-:W-:Y:S02]  /*b8f0*/  FFMA.FTZ R33, R56, c[0x0][0x23c], -R68 ;  /* 0x00008f0038217a23 */ /* 0x000fe40000010844 */
[----:B------:R-:W-:Y:S01]  /*b900*/  FFMA.FTZ R56, R22, c[0x0][0x23c], -R4 ;  /* 0x00008f0016387a23 */ /* 0x000fe20000010804 */
[----:B------:R-:W1:Y:S01]  /*b910*/  MUFU.EX2 R48, R48 ;  /* 0x0000003000307308 */ /* 0x000e620000000800 */
[----:B------:R-:W-:Y:S02]  /*b920*/  FFMA.FTZ R37, R57, c[0x0][0x23c], -R68 ;  /* 0x00008f0039257a23 */ /* 0x000fe40000010844 */
[--C-:B------:R-:W-:Y:S02]  /*b930*/  FFMA.FTZ R57, R23, c[0x0][0x23c], -R4.reuse ;  /* 0x00008f0017397a23 */ /* 0x100fe40000010804 */
[----:B------:R-:W-:Y:S02]  /*b940*/  FFMA.FTZ R27, R27, c[0x0][0x23c], -R4 ;  /* 0x00008f001b1b7a23 */ /* 0x000fe40000010804 */
[----:B------:R-:W-:Y:S02]  /*b950*/  FFMA.FTZ R5, R44, c[0x0][0x23c], -R68 ;  /* 0x00008f002c057a23 */ /* 0x000fe40000010844 */
[----:B------:R-:W-:Y:S01]  /*b960*/  FFMA.FTZ R34, R34, c[0x0][0x23c], -R4 ;  /* 0x00008f0022227a23 */ /* 0x000fe20000010804 */
[----:B------:R-:W4:Y:S01]  /*b970*/  MUFU.EX2 R7, R7 ;  /* 0x0000000700077308 */ /* 0x000f220000000800 */
[----:B------:R-:W-:Y:S02]  /*b980*/  FFMA.FTZ R41, R60, c[0x0][0x23c], -R68 ;  /* 0x00008f003c297a23 */ /* 0x000fe40000010844 */
[----:B------:R-:W-:Y:S01]  /*b990*/  FFMA.FTZ R60, R26, c[0x0][0x23c], -R4 ;  /* 0x00008f001a3c7a23 */ /* 0x000fe20000010804 */
[----:B--2---:R-:W-:Y:S01]  /*b9a0*/  F2FP.BF16.PACK_AB R80, R98, R0 ;  /* 0x000000006250723e */ /* 0x004fe200000010ff */
[----:B------:R-:W-:Y:S02]  /*b9b0*/  FFMA.FTZ R44, R61, c[0x0][0x23c], -R68 ;  /* 0x00008f003d2c7a23 */ /* 0x000fe40000010844 */
        /* <DEDUP_REMOVED lines=15> */
[----:B------:R-:W-:Y:S01]  /*bab0*/  FFMA.FTZ R0, R119, R71, R0 ;  /* 0x0000004777007223 */ /* 0x000fe20000010000 */
[----:B------:R-:W1:Y:S01]  /*bac0*/  MUFU.EX2 R6, R6 ;  /* 0x0000000600067308 */ /* 0x000e620000000800 */
[C---:B---3--:R-:W-:Y:S05]  /*bad0*/  HMMA.16816.F32.BF16 R132, R80.reuse, R8, R132 ;  /* 0x000000085084723c */ /* 0x048fea0000041884 */
[----:B--2---:R-:W-:Y:S01]  /*bae0*/  F2FP.BF16.PACK_AB R22, R90, R92 ;  /* 0x0000005c5a16723e */ /* 0x004fe200000010ff */
[----:B------:R-:W-:Y:S02]  /*baf0*/  FADD.FTZ R98, R98, R0 ;  /* 0x0000000062627221 */ /* 0x000fe40000010000 */
[C---:B------:R-:W-:Y:S01]  /*bb00*/  HMMA.16816.F32.BF16 R128, R80.reuse, R10, R128 ;  /* 0x0000000a5080723c */ /* 0x040fe20000041880 */
[----:B------:R-:W-:Y:S01]  /*bb10*/  MUFU.EX2 R49, R49 ;  /* 0x0000003100317308 */ /* 0x000fe20000000800 */
[----:B------:R-:W2:Y:S02]  /*bb20*/  LDSM.16.MT88.4 R8, [R154+0x3800] ;  /* 0x003800009a08783b */ /* 0x000ea40000004200 */
[----:B------:R-:W-:Y:S02]  /*bb30*/  FFMA.FTZ R0, R55, c[0x0][0x23c], -R4 ;  /* 0x00008f0037007a23 */ /* 0x000fe40000010804 */
[----:B------:R-:W-:Y:S02]  /*bb40*/  FFMA.FTZ R2, R120, R72, R2 ;  /* 0x0000004878027223 */ /* 0x000fe40000010002 */
[C---:B------:R-:W-:Y:S03]  /*bb50*/  HMMA.16816.F32.BF16 R140, R80.reuse, R76, R140 ;  /* 0x0000004c508c723c */ /* 0x040fe6000004188c */
[----:B------:R-:W3:Y:S01]  /*bb60*/  MUFU.EX2 R53, R53 ;  /* 0x0000003500357308 */ /* 0x000ee20000000800 */
[----:B------:R-:W-:Y:S02]  /*bb70*/  FADD.FTZ R2, R48, R2 ;  /* 0x0000000230027221 */ /* 0x000fe40000010000 */
[----:B------:R-:W-:Y:S01]  /*bb80*/  FADD.FTZ R99, R99, R98 ;  /* 0x0000006263637221 */ /* 0x000fe20000010000 */
[----:B-1----:R-:W-:Y:S01]  /*bb90*/  F2FP.BF16.PACK_AB R21, R6, R45 ;  /* 0x0000002d0615723e */ /* 0x002fe200000010ff */
[----:B------:R-:W-:Y:S04]  /*bba0*/  HMMA.16816.F32.BF16 R136, R80, R78, R136 ;  /* 0x0000004e5088723c */ /* 0x000fe80000041888 */
[----:B------:R-:W-:Y:S01]  /*bbb0*/  FADD.FTZ R52, R52, R2 ;  /* 0x0000000234347221 */ /* 0x000fe20000010000 */
[----:B------:R-:W-:Y:S01]  /*bbc0*/  MUFU.EX2 R91, R91 ;  /* 0x0000005b005b7308 */ /* 0x000fe20000000800 */
[----:B------:R-:W-:Y:S02]  /*bbd0*/  FFMA.FTZ R2, R58, c[0x0][0x23c], -R4 ;  /* 0x00008f003a027a23 */ /* 0x000fe40000010804 */
[----:B------:R-:W-:Y:S04]  /*bbe0*/  FADD.FTZ R52, R7, R52 ;  /* 0x0000003407347221 */ /* 0x000fe80000010000 */
[----:B------:R-:W-:Y:S02]  /*bbf0*/  FADD.FTZ R52, R45, R52 ;  /* 0x000000342d347221 */ /* 0x000fe40000010000 */
[----:B------:R-:W-:Y:S01]  /*bc00*/  FFMA.FTZ R45, R59, c[0x0][0x23c], -R4 ;  /* 0x00008f003b2d7a23 */ /* 0x000fe20000010804 */
        /* <DEDUP_REMOVED lines=8> */
[C---:B------:R-:W-:Y:S05]  /*bc90*/  HMMA.16816.F32.BF16 R140, R20.reuse, R12, R140 ;  /* 0x0000000c148c723c */ /* 0x040fea000004188c */
[----:B------:R-:W-:Y:S02]  /*bca0*/  FADD.FTZ R92, R92, R95 ;  /* 0x0000005f5c5c7221 */ /* 0x000fe40000010000 */
[----:B------:R-:W-:Y:S01]  /*bcb0*/  FADD.FTZ R53, R53, R6 ;  /* 0x0000000635357221 */ /* 0x000fe20000010000 */
[C---:B------:R-:W-:Y:S01]  /*bcc0*/  HMMA.16816.F32.BF16 R136, R20.reuse, R14, R136 ;  /* 0x0000000e1488723c */ /* 0x040fe20000041888 */
[----:B------:R-:W3:Y:S01]  /*bcd0*/  MUFU.EX2 R88, R88 ;  /* 0x0000005800587308 */ /* 0x000ee20000000800 */
[----:B------:R-:W4:Y:S02]  /*bce0*/  LDSM.16.MT88.4 R12, [R158+0x3800] ;  /* 0x003800009e0c783b */ /* 0x000f240000004200 */
[----:B------:R-:W-:Y:S02]  /*bcf0*/  FADD.FTZ R92, R90, R92 ;  /* 0x0000005c5a5c7221 */ /* 0x000fe40000010000 */
[--C-:B------:R-:W-:Y:S02]  /*bd00*/  FFMA.FTZ R26, R64, c[0x0][0x23c], -R68.reuse ;  /* 0x00008f00401a7a23 */ /* 0x100fe40000010844 */
[C---:B------:R-:W-:Y:S03]  /*bd10*/  HMMA.16816.F32.BF16 R132, R20.reuse, R16, R132 ;  /* 0x000000101484723c */ /* 0x040fe60000041884 */
[----:B------:R-:W5:Y:S01]  /*bd20*/  MUFU.EX2 R56, R56 ;  /* 0x0000003800387308 */ /* 0x000f620000000800 */
[----:B------:R-:W-:Y:S02]  /*bd30*/  FFMA.FTZ R68, R65, c[0x0][0x23c], -R68 ;  /* 0x00008f0041447a23 */ /* 0x000fe40000010844 */
[--C-:B------:R-:W-:Y:S02]  /*bd40*/  FFMA.FTZ R48, R62, c[0x0][0x23c], -R4.reuse ;  /* 0x00008f003e307a23 */ /* 0x100fe40000010804 */
[----:B------:R-:W-:Y:S01]  /*bd50*/  HMMA.16816.F32.BF16 R128, R20, R18, R128 ;  /* 0x000000121480723c */ /* 0x000fe20000041880 */
[----:B------:R-:W2:Y:S03]  /*bd60*/  LDSM.16.MT88.4 R16, [R154+0x3c00] ;  /* 0x003c00009a10783b */ /* 0x000ea60000004200 */
[--C-:B------:R-:W-:Y:S01]  /*bd70*/  FFMA.FTZ R49, R66, c[0x0][0x23c], -R4.reuse ;  /* 0x00008f0042317a23 */ /* 0x100fe20000010804 */
[----:B------:R-:W4:Y:S01]  /*bd80*/  MUFU.EX2 R57, R57 ;  /* 0x0000003900397308 */ /* 0x000f220000000800 */
[----:B------:R-:W-:Y:S01]  /*bd90*/  FFMA.FTZ R63, R63, c[0x0][0x23c], -R4 ;  /* 0x00008f003f3f7a23 */ /* 0x000fe20000010804 */
[----:B-1----:R-:W-:Y:S01]  /*bda0*/  F2FP.BF16.PACK_AB R20, R89, R91 ;  /* 0x0000005b5914723e */ /* 0x002fe200000010ff */
[----:B------:R-:W-:Y:S01]  /*bdb0*/  FADD.FTZ R91, R91, R92 ;  /* 0x0000005c5b5b7221 */ /* 0x000fe20000010000 */
[----:B---3--:R-:W-:Y:S03]  /*bdc0*/  F2FP.BF16.PACK_AB R22, R88, R87 ;  /* 0x000000575816723e */ /* 0x008fe600000010ff */
[----:B------:R-:W-:Y:S02]  /*bdd0*/  FADD.FTZ R91, R89, R91 ;  /* 0x0000005b595b7221 */ /* 0x000fe40000010000 */
[----:B------:R-:W-:Y:S01]  /*bde0*/  FFMA.FTZ R4, R67, c[0x0][0x23c], -R4 ;  /* 0x00008f0043047a23 */ /* 0x000fe20000010804 */
[----:B------:R-:W-:Y:S01]  /*bdf0*/  MUFU.EX2 R60, R60 ;  /* 0x0000003c003c7308 */ /* 0x000fe20000000800 */
[----:B------:R-:W-:Y:S02]  /*be00*/  FADD.FTZ R91, R87, R91 ;  /* 0x0000005b575b7221 */ /* 0x000fe40000010000 */
[----:B-----5:R-:W-:Y:S02]  /*be10*/  FADD.FTZ R53, R56, R53 ;  /* 0x0000003538357221 */ /* 0x020fe40000010000 */
[----:B------:R-:W-:Y:S05]  /*be20*/  FADD.FTZ R88, R88, R91 ;  /* 0x0000005b58587221 */ /* 0x000fea0000010000 */
[----:B------:R-:W1:Y:S01]  /*be30*/  MUFU.EX2 R27, R27 ;  /* 0x0000001b001b7308 */ /* 0x000e620000000800 */
[C---:B----4-:R-:W-:Y:S01]  /*be40*/  F2FP.BF16.PACK_AB R21, R57.reuse, R56 ;  /* 0x000000383915723e */ /* 0x050fe200000010ff */
[----:B------:R-:W-:Y:S08]  /*be50*/  FADD.FTZ R53, R57, R53 ;  /* 0x0000003539357221 */ /* 0x000ff00000010000 */
[----:B------:R-:W3:Y:S10]  /*be60*/  MUFU.EX2 R86, R86 ;  /* 0x0000005600567308 */ /* 0x000ef40000000800 */
[----:B------:R-:W4:Y:S01]  /*be70*/  MUFU.EX2 R85, R85 ;  /* 0x0000005500557308 */ /* 0x000f220000000800 */
[C---:B-1----:R-:W-:Y:S01]  /*be80*/  F2FP.BF16.PACK_AB R23, R27.reuse, R60 ;  /* 0x0000003c1b17723e */ /* 0x042fe200000010ff */
        /* <DEDUP_REMOVED lines=35> */
[----:B------:R-:W-:Y:S05]  /*c0c0*/  MUFU.EX2 R38, R38 ;  /* 0x0000002600267308 */ /* 0x000fea0000000800 */
[----:B------:R-:W-:Y:S01]  /*c0d0*/  HMMA.16816.F32.BF16 R128, R20, R10, R128 ;  /* 0x0000000a1480723c */ /* 0x000fe20000041880 */
[----:B------:R-:W2:Y:S04]  /*c0e0*/  LDSM.16.MT88.4 R8, [R154+0x4400] ;  /* 0x004400009a08783b */ /* 0x000ea80000004200 */
[----:B------:R-:W3:Y:S02]  /*c0f0*/  MUFU.EX2 R35, R35 ;  /* 0x0000002300237308 */ /* 0x000ee40000000800 */
[C---:B-----5:R-:W-:Y:S01]  /*c100*/  F2FP.BF16.PACK_AB R20, R73.reuse, R74 ;  /* 0x0000004a4914723e */ /* 0x060fe200000010ff */
[----:B------:R-:W-:Y:S01]  /*c110*/  FADD.FTZ R73, R73, R84 ;  /* 0x0000005449497221 */ /* 0x000fe20000010000 */
[----:B-1----:R-:W-:Y:S03]  /*c120*/  F2FP.BF16.PACK_AB R22, R40, R36 ;  /* 0x000000242816723e */ /* 0x002fe600000010ff */
[----:B------:R-:W-:Y:S03]  /*c130*/  FADD.FTZ R73, R36, R73 ;  /* 0x0000004924497221 */ /* 0x000fe60000010000 */
[----:B------:R-:W-:Y:S01]  /*c140*/  MUFU.EX2 R39, R39 ;  /* 0x0000002700277308 */ /* 0x000fe20000000800 */
[----:B------:R-:W-:Y:S09]  /*c150*/  FADD.FTZ R40, R40, R73 ;  /* 0x0000004928287221 */ /* 0x000ff20000010000 */
[----:B------:R-:W1:Y:S01]  /*c160*/  MUFU.EX2 R42, R42 ;  /* 0x0000002a002a7308 */ /* 0x000e620000000800 */
[C---:B---3--:R-:W-:Y:S01]  /*c170*/  F2FP.BF16.PACK_AB R21, R35.reuse, R38 ;  /* 0x000000262315723e */ /* 0x048fe200000010ff */
[----:B------:R-:W-:Y:S04]  /*c180*/  FADD.FTZ R38, R38, R34 ;  /* 0x0000002226267221 */ /* 0x000fe80000010000 */
[----:B------:R-:W-:Y:S04]  /*c190*/  FADD.FTZ R38, R35, R38 ;  /* 0x0000002623267221 */ /* 0x000fe80000010000 */
[----:B------:R-:W3:Y:S10]  /*c1a0*/  MUFU.EX2 R5, R5 ;  /* 0x0000000500057308 */ /* 0x000ef40000000800 */
[----:B------:R-:W5:Y:S01]  /*c1b0*/  MUFU.EX2 R24, R24 ;  /* 0x0000001800187308 */ /* 0x000f620000000800 */
[C---:B-1----:R-:W-:Y:S01]  /*c1c0*/  F2FP.BF16.PACK_AB R23, R42.reuse, R39 ;  /* 0x000000272a17723e */ /* 0x042fe200000010ff */
[----:B------:R-:W-:Y:S04]  /*c1d0*/  FADD.FTZ R39, R39, R38 ;  /* 0x0000002627277221 */ /* 0x000fe80000010000 */
[----:B------:R-:W-:Y:S04]  /*c1e0*/  FADD.FTZ R39, R42, R39 ;  /* 0x000000272a277221 */ /* 0x000fe80000010000 */
[----:B------:R-:W1:Y:S01]  /*c1f0*/  MUFU.EX2 R25, R25 ;  /* 0x0000001900197308 */ /* 0x000e620000000800 */
[C---:B------:R-:W-:Y:S03]  /*c200*/  HMMA.16816.F32.BF16 R140, R20.reuse, R12, R140 ;  /* 0x0000000c148c723c */ /* 0x040fe6000004188c */
[----:B---3--:R-:W-:Y:S05]  /*c210*/  FADD.FTZ R40, R5, R40 ;  /* 0x0000002805287221 */ /* 0x008fea0000010000 */
[C---:B------:R-:W-:Y:S01]  /*c220*/  HMMA.16816.F32.BF16 R136, R20.reuse, R14, R136 ;  /* 0x0000000e1488723c */ /* 0x040fe20000041888 */
[----:B------:R-:W3:Y:S01]  /*c230*/  MUFU.EX2 R28, R28 ;  /* 0x0000001c001c7308 */ /* 0x000ee20000000800 */
        /* <DEDUP_REMOVED lines=8> */
[----:B-1----:R-:W-:Y:S01]  /*c2c0*/  FADD.FTZ R24, R25, R24 ;  /* 0x0000001819187221 */ /* 0x002fe20000010000 */
[C---:B---3--:R-:W-:Y:S03]  /*c2d0*/  F2FP.BF16.PACK_AB R18, R28.reuse, R25 ;  /* 0x000000191c12723e */ /* 0x048fe600000010ff */
[----:B------:R-:W-:Y:S03]  /*c2e0*/  FADD.FTZ R28, R28, R24 ;  /* 0x000000181c1c7221 */ /* 0x000fe60000010000 */
[----:B------:R-:W1:Y:S01]  /*c2f0*/  MUFU.EX2 R47, R47 ;  /* 0x0000002f002f7308 */ /* 0x000e620000000800 */
[----:B----4-:R-:W-:Y:S09]  /*c300*/  FADD.FTZ R39, R43, R39 ;  /* 0x000000272b277221 */ /* 0x010ff20000010000 */
[----:B------:R-:W3:Y:S01]  /*c310*/  MUFU.EX2 R50, R50 ;  /* 0x0000003200327308 */ /* 0x000ee20000000800 */
[C---:B--2---:R-:W-:Y:S01]  /*c320*/  F2FP.BF16.PACK_AB R17, R46.reuse, R43 ;  /* 0x0000002b2e11723e */ /* 0x044fe200000010ff */
[----:B------:R-:W-:Y:S08]  /*c330*/  FADD.FTZ R46, R46, R39 ;  /* 0x000000272e2e7221 */ /* 0x000ff00000010000 */
[----:B------:R-:W2:Y:S01]  /*c340*/  MUFU.EX2 R29, R29 ;  /* 0x0000001d001d7308 */ /* 0x000ea20000000800 */
[----:B-1----:R-:W-:Y:S09]  /*c350*/  FADD.FTZ R46, R47, R46 ;  /* 0x0000002e2f2e7221 */ /* 0x002ff20000010000 */
[----:B------:R-:W1:Y:S01]  /*c360*/  MUFU.EX2 R32, R32 ;  /* 0x0000002000207308 */ /* 0x000e620000000800 */
[C---:B---3--:R-:W-:Y:S01]  /*c370*/  F2FP.BF16.PACK_AB R19, R50.reuse, R47 ;  /* 0x0000002f3213723e */ /* 0x048fe200000010ff */
[----:B------:R-:W-:Y:S08]  /*c380*/  FADD.FTZ R50, R50, R46 ;  /* 0x0000002e32327221 */ /* 0x000ff00000010000 */
[----:B------:R-:W-:Y:S01]  /*c390*/  MUFU.EX2 R33, R33 ;  /* 0x0000002100217308 */ /* 0x000fe20000000800 */
[C---:B------:R-:W-:Y:S05]  /*c3a0*/  HMMA.16816.F32.BF16 R140, R16.reuse, R8, R140 ;  /* 0x00000008108c723c */ /* 0x040fea000004188c */
[----:B--2---:R-:W-:Y:S03]  /*c3b0*/  FADD.FTZ R28, R29, R28 ;  /* 0x0000001c1d1c7221 */ /* 0x004fe60000010000 */
[C---:B------:R-:W-:Y:S01]  /*c3c0*/  HMMA.16816.F32.BF16 R136, R16.reuse, R10, R136 ;  /* 0x0000000a1088723c */ /* 0x040fe20000041888 */
[----:B------:R-:W2:Y:S01]  /*c3d0*/  MUFU.EX2 R37, R37 ;  /* 0x0000002500257308 */ /* 0x000ea20000000800 */
[----:B------:R-:W3:Y:S06]  /*c3e0*/  LDSM.16.MT88.4 R8, [R158+0x4800] ;  /* 0x004800009e08783b */ /* 0x000eec0000004200 */
[C---:B------:R-:W-:Y:S03]  /*c3f0*/  HMMA.16816.F32.BF16 R132, R16.reuse, R12, R132 ;  /* 0x0000000c1084723c */ /* 0x040fe60000041884 */
[----:B------:R-:W4:Y:S05]  /*c400*/  MUFU.EX2 R51, R51 ;  /* 0x0000003300337308 */ /* 0x000f2a0000000800 */
[----:B------:R-:W-:Y:S01]  /*c410*/  HMMA.16816.F32.BF16 R128, R16, R14, R128 ;  /* 0x0000000e1080723c */ /* 0x000fe20000041880 */
[----:B------:R-:W3:Y:S04]  /*c420*/  LDSM.16.MT88.4 R12, [R154+0x4c00] ;  /* 0x004c00009a0c783b */ /* 0x000ee80000004200 */
[----:B------:R-:W5:Y:S02]  /*c430*/  MUFU.EX2 R0, R0 ;  /* 0x0000000000007308 */ /* 0x000f640000000800 */
[C---:B-1----:R-:W-:Y:S01]  /*c440*/  F2FP.BF16.PACK_AB R16, R32.reuse, R29 ;  /* 0x0000001d2010723e */ /* 0x042fe200000010ff */
[----:B------:R-:W-:Y:S01]  /*c450*/  FADD.FTZ R32, R32, R28 ;  /* 0x0000001c20207221 */ /* 0x000fe20000010000 */
[----:B--2---:R-:W-:Y:S03]  /*c460*/  F2FP.BF16.PACK_AB R18, R37, R33 ;  /* 0x000000212512723e */ /* 0x004fe600000010ff */
[----:B------:R-:W-:Y:S03]  /*c470*/  FADD.FTZ R32, R33, R32 ;  /* 0x0000002021207221 */ /* 0x000fe60000010000 */
[----:B------:R-:W1:Y:S01]  /*c480*/  MUFU.EX2 R2, R2 ;  /* 0x0000000200027308 */ /* 0x000e620000000800 */
[----:B------:R-:W-:Y:S02]  /*c490*/  FADD.FTZ R37, R37, R32 ;  /* 0x0000002025257221 */ /* 0x000fe40000010000 */
[----:B----4-:R-:W-:Y:S07]  /*c4a0*/  FADD.FTZ R50, R51, R50 ;  /* 0x0000003233327221 */ /* 0x010fee0000010000 */
[----:B------:R-:W2:Y:S01]  /*c4b0*/  MUFU.EX2 R45, R45 ;  /* 0x0000002d002d7308 */ /* 0x000ea20000000800 */
[C---:B-----5:R-:W-:Y:S01]  /*c4c0*/  F2FP.BF16.PACK_AB R17, R0.reuse, R51 ;  /* 0x000000330011723e */ /* 0x060fe200000010ff */
[----:B------:R-:W-:Y:S08]  /*c4d0*/  FADD.FTZ R0, R0, R50 ;  /* 0x0000003200007221 */ /* 0x000ff00000010000 */
[----:B------:R-:W4:Y:S01]  /*c4e0*/  MUFU.EX2 R41, R41 ;  /* 0x0000002900297308 */ /* 0x000f220000000800 */
[----:B-1----:R-:W-:Y:S09]  /*c4f0*/  FADD.FTZ R0, R2, R0 ;  /* 0x0000000002007221 */ /* 0x002ff20000010000 */
[----:B------:R-:W1:Y:S01]  /*c500*/  MUFU.EX2 R44, R44 ;  /* 0x0000002c002c7308 */ /* 0x000e620000000800 */
[C---:B--2---:R-:W-:Y:S01]  /*c510*/  F2FP.BF16.PACK_AB R19, R45.reuse, R2 ;  /* 0x000000022d13723e */ /* 0x044fe200000010ff */
[----:B------:R-:W-:Y:S08]  /*c520*/  FADD.FTZ R45, R45, R0 ;  /* 0x000000002d2d7221 */ /* 0x000ff00000010000 */
[----:B------:R-:W2:Y:S01]  /*c530*/  MUFU.EX2 R26, R26 ;  /* 0x0000001a001a7308 */ /* 0x000ea20000000800 */
[C---:B------:R-:W-:Y:S03]  /*c540*/  HMMA.16816.F32.BF16 R140, R16.reuse, R20, R140 ;  /* 0x00000014108c723c */ /* 0x040fe6000004188c */
[----:B----4-:R-:W-:Y:S05]  /*c550*/  FADD.FTZ R37, R41, R37 ;  /* 0x0000002529257221 */ /* 0x010fea0000010000 */
[C---:B------:R-:W-:Y:S01]  /*c560*/  HMMA.16816.F32.BF16 R136, R16.reuse, R22, R136 ;  /* 0x000000161088723c */ /* 0x040fe20000041888 */
[----:B------:R-:W4:Y:S01]  /*c570*/  MUFU.EX2 R68, R68 ;  /* 0x0000004400447308 */ /* 0x000f220000000800 */
[----:B------:R-:W5:Y:S02]  /*c580*/  LDSM.16.MT88.4 R20, [R158+0x4c00] ;  /* 0x004c00009e14783b */ /* 0x000f640000004200 */
[----:B-1----:R-:W-:Y:S04]  /*c590*/  FADD.FTZ R37, R44, R37 ;  /* 0x000000252c257221 */ /* 0x002fe80000010000 */
[C---:B---3--:R-:W-:Y:S03]  /*c5a0*/  HMMA.16816.F32.BF16 R132, R16.reuse, R8, R132 ;  /* 0x000000081084723c */ /* 0x048fe60000041884 */
[----:B------:R-:W1:Y:S01]  /*c5b0*/  MUFU.EX2 R48, R48 ;  /* 0x0000003000307308 */ /* 0x000e620000000800 */
[----:B--2---:R-:W-:Y:S04]  /*c5c0*/  FADD.FTZ R37, R26, R37 ;  /* 0x000000251a257221 */ /* 0x004fe80000010000 */
[----:B------:R-:W-:Y:S05]  /*c5d0*/  HMMA.16816.F32.BF16 R128, R16, R10, R128 ;  /* 0x0000000a1080723c */ /* 0x000fea0000041880 */
[----:B------:R-:W2:Y:S01]  /*c5e0*/  MUFU.EX2 R27, R63 ;  /* 0x0000003f001b7308 */ /* 0x000ea20000000800 */
[C---:B----4-:R-:W-:Y:S01]  /*c5f0*/  F2FP.BF16.PACK_AB R6, R68.reuse, R26 ;  /* 0x0000001a4406723e */ /* 0x050fe200000010ff */
[----:B------:R-:W-:Y:S08]  /*c600*/  FADD.FTZ R119, R68, R37 ;  /* 0x0000002544777221 */ /* 0x000ff00000010000 */
[----:B------:R-:W3:Y:S01]  /*c610*/  MUFU.EX2 R49, R49 ;  /* 0x0000003100317308 */ /* 0x000ee20000000800 */
[----:B-1----:R-:W-:Y:S09]  /*c620*/  FADD.FTZ R45, R48, R45 ;  /* 0x0000002d302d7221 */ /* 0x002ff20000010000 */
[----:B------:R1:W4:Y:S01]  /*c630*/  MUFU.EX2 R120, R4 ;  /* 0x0000000400787308 */ /* 0x0003220000000800 */
[C---:B--2---:R-:W-:Y:S01]  /*c640*/  F2FP.BF16.PACK_AB R5, R27.reuse, R48 ;  /* 0x000000301b05723e */ /* 0x044fe200000010ff */
[----:B------:R-:W-:Y:S04]  /*c650*/  FADD.FTZ R45, R27, R45 ;  /* 0x0000002d1b2d7221 */ /* 0x000fe80000010000 */
[----:B---3--:R-:W-:Y:S01]  /*c660*/  FADD.FTZ R45, R49, R45 ;  /* 0x0000002d312d7221 */ /* 0x008fe20000010000 */
[----:B-1----:R-:W-:Y:S02]  /*c670*/  F2FP.BF16.PACK_AB R4, R44, R41 ;  /* 0x000000292c04723e */ /* 0x002fe400000010ff */
[C---:B----4-:R-:W-:Y:S01]  /*c680*/  F2FP.BF16.PACK_AB R7, R120.reuse, R49 ;  /* 0x000000317807723e */ /* 0x050fe200000010ff */
[----:B------:R-:W-:Y:S06]  /*c690*/  FADD.FTZ R120, R120, R45 ;  /* 0x0000002d78787221 */ /* 0x000fec0000010000 */
[C---:B------:R-:W-:Y:S08]  /*c6a0*/  HMMA.16816.F32.BF16 R140, R4.reuse, R12, R140 ;  /* 0x0000000c048c723c */ /* 0x040ff0000004188c */
[C---:B------:R-:W-:Y:S08]  /*c6b0*/  HMMA.16816.F32.BF16 R136, R4.reuse, R14, R136 ;  /* 0x0000000e0488723c */ /* 0x040ff00000041888 */
[C---:B-----5:R-:W-:Y:S08]  /*c6c0*/  HMMA.16816.F32.BF16 R132, R4.reuse, R20, R132 ;  /* 0x000000140484723c */ /* 0x060ff00000041884 */
[----:B------:R-:W-:Y:S01]  /*c6d0*/  HMMA.16816.F32.BF16 R128, R4, R22, R128 ;  /* 0x000000160480723c */ /* 0x000fe20000041880 */
[----:B------:R-:W-:-:S07]  /*c6e0*/  @P0 BRA `(.L_x_4773) ;  /* 0xffffcf9000000947 */ /* 0x000fce000383ffff */
.L_x_4769:
        /* <DEDUP_REMOVED lines=8> */
[----:B------:R-:W-:Y:S01]  /*c770*/  BAR.SYNC.DEFER_BLOCKING 0x0 ;  /* 0x0000000000007b1d */ /* 0x000fe20000010000 */
[----:B-1----:R-:W-:Y:S02]  /*c780*/  FADD.FTZ R119, R2, R119 ;  /* 0x0000007702777221 */ /* 0x002fe40000010000 */
[----:B--2---:R-:W-:-:S03]  /*c790*/  FADD.FTZ R120, R0, R120 ;  /* 0x0000007800787221 */ /* 0x004fc60000010000 */
[----:B------:R-:W1:Y:S01]  /*c7a0*/  SHFL.BFLY PT, R5, R119, 0x1, 0x1f ;  /* 0x0c201f0077057f89 */ /* 0x000e6200000e0000 */
[----:B---3--:R-:W-:-:S03]  /*c7b0*/  SHF.R.S32.HI R2, RZ, 0x1f, R3 ;  /* 0x0000001fff027819 */ /* 0x008fc60000011403 */
[----:B------:R-:W2:Y:S01]  /*c7c0*/  SHFL.BFLY PT, R4, R120, 0x1, 0x1f ;  /* 0x0c201f0078047f89 */ /* 0x000ea200000e0000 */
[----:B----4-:R-:W-:Y:S02]  /*c7d0*/  SHF.R.S32.HI R9, RZ, 0x1f, R13 ;  /* 0x0000001fff097819 */ /* 0x010fe4000001140d */
[----:B------:R-:W-:Y:S02]  /*c7e0*/  LEA.HI R10, R2, R3, RZ, 0x2 ;  /* 0x00000003020a7211 */ /* 0x000fe400078f10ff */
[----:B------:R-:W-:Y:S02]  /*c7f0*/  LEA.HI R9, R9, R13, RZ, 0x3 ;  /* 0x0000000d09097211 */ /* 0x000fe400078f18ff */
[----:B------:R-:W-:Y:S02]  /*c800*/  LOP3.LUT R12, R10, 0xfffffffc, RZ, 0xc0, !PT ;  /* 0xfffffffc0a0c7812 */ /* 0x000fe400078ec0ff */
[----:B------:R-:W-:Y:S02]  /*c810*/  LOP3.LUT R8, R9, 0xfffffff8, RZ, 0xc0, !PT ;  /* 0xfffffff809087812 */ /* 0x000fe400078ec0ff */
[----:B------:R-:W-:Y:S01]  /*c820*/  LEA.HI R0, R2, R3, RZ, 0x5 ;  /* 0x0000000302007211 */ /* 0x000fe200078f28ff */
[----:B------:R-:W-:Y:S01]  /*c830*/  IMAD.IADD R12, R3, 0x1, -R12 ;  /* 0x00000001030c7824 */ /* 0x000fe200078e0a0c */
[----:B------:R-:W-:-:S02]  /*c840*/  SHF.R.S32.HI R10, RZ, 0x2, R10 ;  /* 0x00000002ff0a7819 */ /* 0x000fc4000001140a */
[----:B------:R-:W-:Y:S02]  /*c850*/  IADD3 R8, -R8, R13, RZ ;  /* 0x0000000d08087210 */ /* 0x000fe40007ffe1ff */
[----:B------:R-:W-:Y:S01]  /*c860*/  SHF.R.S32.HI R11, RZ, 0x5, R0 ;  /* 0x00000005ff0b7819 */ /* 0x000fe20000011400 */
[----:B-1----:R-:W-:Y:S01]  /*c870*/  FADD.FTZ R5, R119, R5 ;  /* 0x0000000577057221 */ /* 0x002fe20000010000 */
[----:B------:R-:W-:Y:S02]  /*c880*/  SHF.R.S32.HI R13, RZ, 0x1f, R10 ;  /* 0x0000001fff0d7819 */ /* 0x000fe4000001140a */
[----:B------:R-:W-:Y:S01]  /*c890*/  LEA.HI R14, R2, R3, RZ, 0x6 ;  /* 0x00000003020e7211 */ /* 0x000fe200078f30ff */
[----:B------:R-:W-:Y:S01]  /*c8a0*/  IMAD R11, R11, 0x100, R12 ;  /* 0x000001000b0b7824 */ /* 0x000fe200078e020c */
[----:B------:R-:W-:Y:S01]  /*c8b0*/  LEA.HI R13, R13, R10, RZ, 0x3 ;  /* 0x0000000a0d0d7211 */ /* 0x000fe200078f18ff */
[----:B--2---:R-:W-:Y:S01]  /*c8c0*/  FADD.FTZ R4, R120, R4 ;  /* 0x0000000478047221 */ /* 0x004fe20000010000 */
[----:B------:R-:W-:Y:S01]  /*c8d0*/  SHF.R.S32.HI R12, RZ, 0x3, R9 ;  /* 0x00000003ff0c7819 */ /* 0x000fe20000011409 */
[----:B------:R-:W-:Y:S01]  /*c8e0*/  IMAD.SHL.U32 R14, R14, 0x4, RZ ;  /* 0x000000040e0e7824 */ /* 0x000fe200078e00ff */
[----:B------:R-:W-:-:S02]  /*c8f0*/  LOP3.LUT R13, R13, 0xfffffff8, RZ, 0xc0, !PT ;  /* 0xfffffff80d0d7812 */ /* 0x000fc400078ec0ff */
[----:B------:R-:W-:Y:S02]  /*c900*/  LEA.HI R16, R9, R12, RZ, 0x1 ;  /* 0x0000000c09107211 */ /* 0x000fe400078f08ff */
[----:B------:R-:W-:Y:S02]  /*c910*/  LEA.HI R15, R2, R3, RZ, 0x4 ;  /* 0x00000003020f7211 */ /* 0x000fe400078f20ff */
[----:B------:R-:W-:Y:S02]  /*c920*/  IADD3 R10, R10, -R13, RZ ;  /* 0x8000000d0a0a7210 */ /* 0x000fe40007ffe0ff */
[----:B------:R-:W-:Y:S02]  /*c930*/  FSETP.NE.FTZ.AND P3, PT, R5, RZ, PT ;  /* 0x000000ff0500720b */ /* 0x000fe40003f75000 */
[----:B------:R-:W-:Y:S02]  /*c940*/  LOP3.LUT R16, R16, 0xfffffffe, RZ, 0xc0, !PT ;  /* 0xfffffffe10107812 */ /* 0x000fe400078ec0ff */
[----:B------:R-:W-:-:S02]  /*c950*/  SHF.R.S32.HI R15, RZ, 0x4, R15 ;  /* 0x00000004ff0f7819 */ /* 0x000fc4000001140f */
[----:B------:R-:W-:Y:S01]  /*c960*/  LEA.HI R13, R10, R10, RZ, 0x1 ;  /* 0x0000000a0a0d7211 */ /* 0x000fe200078f08ff */
[----:B------:R-:W-:Y:S01]  /*c970*/  IMAD.IADD R16, R12, 0x1, -R16 ;  /* 0x000000010c107824 */ /* 0x000fe200078e0a10 */
[----:B------:R-:W-:Y:S02]  /*c980*/  FSETP.NE.FTZ.AND P2, PT, R4, RZ, PT ;  /* 0x000000ff0400720b */ /* 0x000fe40003f55000 */
[----:B------:R-:W-:Y:S01]  /*c990*/  LEA.HI R9, R8, R8, RZ, 0x1 ;  /* 0x0000000808097211 */ /* 0x000fe200078f08ff */
[----:B------:R-:W-:Y:S01]  /*c9a0*/  IMAD.SHL.U32 R8, R15, 0x40, RZ ;  /* 0x000000400f087824 */ /* 0x000fe200078e00ff */
[----:B------:R-:W-:Y:S01]  /*c9b0*/  LOP3.LUT R14, R14, 0x3fffff00, RZ, 0xc0, !PT ;  /* 0x3fffff000e0e7812 */ /* 0x000fe200078ec0ff */
[----:B------:R-:W1:Y:S01]  /*c9c0*/  @P3 MUFU.RCP R7, R5 ;  /* 0x0000000500073308 */ /* 0x000e620000001000 */
[----:B------:R-:W-:Y:S02]  /*c9d0*/  SHF.R.S32.HI R15, RZ, 0x1, R13 ;  /* 0x00000001ff0f7819 */ /* 0x000fe4000001140d */
[----:B------:R-:W-:-:S02]  /*c9e0*/  SHF.R.S32.HI R9, RZ, 0x1, R9 ;  /* 0x00000001ff097819 */ /* 0x000fc40000011409 */
[----:B------:R-:W-:Y:S01]  /*c9f0*/  LEA R16, R16, R14, 0x5 ;  /* 0x0000000e10107211 */ /* 0x000fe200078e28ff */
[----:B------:R-:W-:Y:S01]  /*ca00*/  IMAD.SHL.U32 R14, R15, 0x40, RZ ;  /* 0x000000400f0e7824 */ /* 0x000fe200078e00ff */
[----:B------:R-:W-:Y:S01]  /*ca10*/  LOP3.LUT R13, R13, 0x1fffffe, RZ, 0xc0, !PT ;  /* 0x01fffffe0d0d7812 */ /* 0x000fe200078ec0ff */
[----:B------:R-:W-:Y:S01]  /*ca20*/  IMAD.SHL.U32 R9, R9, 0x8, RZ ;  /* 0x0000000809097824 */ /* 0x000fe200078e00ff */
[----:B------:R-:W-:Y:S01]  /*ca30*/  LOP3.LUT R8, R8, 0xc0, RZ, 0xc0, !PT ;  /* 0x000000c008087812 */ /* 0x000fe200078ec0ff */
[----:B------:R-:W2:Y:S01]  /*ca40*/  @P2 MUFU.RCP R6, R4 ;  /* 0x0000000400062308 */ /* 0x000ea20000001000 */
[----:B------:R-:W-:Y:S01]  /*ca50*/  LOP3.LUT R14, R14, 0xc0, RZ, 0xc0, !PT ;  /* 0x000000c00e0e7812 */ /* 0x000fe200078ec0ff */
[----:B------:R-:W-:Y:S01]  /*ca60*/  IMAD.IADD R13, R10, 0x1, -R13 ;  /* 0x000000010a0d7824 */ /* 0x000fe200078e0a0d */
[----:B------:R-:W-:Y:S02]  /*ca70*/  LOP3.LUT R9, R8, 0x18, R9, 0xf8, !PT ;  /* 0x0000001808097812 */ /* 0x000fe400078ef809 */
[----:B------:R-:W-:Y:S01]  /*ca80*/  SHF.R.U32.HI R8, RZ, 0x3, R8 ;  /* 0x00000003ff087819 */ /* 0x000fe20000011608 */
[----:B------:R-:W-:Y:S01]  /*ca90*/  IMAD R11, R13, 0x10, R11 ;  /* 0x000000100d0b7824 */ /* 0x000fe200078e020b */
[----:B------:R-:W-:Y:S01]  /*caa0*/  LEA.HI R14, R14, R14, RZ, 0x1d ;  /* 0x0000000e0e0e7211 */ /* 0x000fe200078fe8ff */
[----:B-1----:R-:W-:Y:S01]  /*cab0*/  FMUL.FTZ R140, R7, R140 ;  /* 0x0000008c078c7220 */ /* 0x002fe20000410000 */
[----:B------:R-:W-:Y:S01]  /*cac0*/  LOP3.LUT P0, RZ, R15, 0x2, RZ, 0xc0, !PT ;  /* 0x000000020fff7812 */ /* 0x000fe2000780c0ff */
[----:B------:R-:W-:Y:S01]  /*cad0*/  FMUL.FTZ R141, R7, R141 ;  /* 0x0000008d078d7220 */ /* 0x000fe20000410000 */
[----:B------:R-:W-:Y:S01]  /*cae0*/  LOP3.LUT R10, R15, 0x1, RZ, 0xc0, !PT ;  /* 0x000000010f0a7812 */ /* 0x000fe200078ec0ff */
[----:B------:R-:W-:Y:S01]  /*caf0*/  FMUL.FTZ R136, R7, R136 ;  /* 0x0000008807887220 */ /* 0x000fe20000410000 */
[----:B------:R-:W-:Y:S01]  /*cb00*/  LOP3.LUT R8, R9, R8, RZ, 0x3c, !PT ;  /* 0x0000000809087212 */ /* 0x000fe200078e3cff */
[----:B------:R-:W-:Y:S01]  /*cb10*/  FMUL.FTZ R137, R7, R137 ;  /* 0x0000008907897220 */ /* 0x000fe20000410000 */
[----:B------:R-:W-:Y:S01]  /*cb20*/  LEA R9, R11, R14, 0x1 ;  /* 0x0000000e0b097211 */ /* 0x000fe200078e08ff */
[C---:B------:R-:W-:Y:S01]  /*cb30*/  FMUL.FTZ R132, R7.reuse, R132 ;  /* 0x0000008407847220 */ /* 0x040fe20000410000 */
[----:B------:R-:W-:Y:S01]  /*cb40*/  ISETP.NE.U32.AND P1, PT, R10, 0x1, PT ;  /* 0x000000010a00780c */ /* 0x000fe20003f25070 */
[C---:B------:R-:W-:Y:S01]  /*cb50*/  FMUL.FTZ R133, R7.reuse, R133 ;  /* 0x0000008507857220 */ /* 0x040fe20000410000 */
[----:B------:R-:W-:Y:S01]  /*cb60*/  LEA R146, R146, R16, 0x2 ;  /* 0x0000001092927211 */ /* 0x000fe200078e10ff */
[----:B------:R-:W-:Y:S01]  /*cb70*/  IMAD.MOV.U32 R10, RZ, RZ, -0x20 ;  /* 0xffffffe0ff0a7424 */ /* 0x000fe200078e00ff */
[----:B------:R-:W-:Y:S01]  /*cb80*/  STS.64 [R9.X4], R140 ;  /* 0x0000008c09007388 */ /* 0x000fe20000004a00 */
[C---:B------:R-:W-:Y:S01]  /*cb90*/  FMUL.FTZ R128, R7.reuse, R128 ;  /* 0x0000008007807220 */ /* 0x040fe20000410000 */
[----:B------:R-:W-:Y:S01]  /*cba0*/  LOP3.LUT R0, R0, 0xffffffe0, RZ, 0xc0, !PT ;  /* 0xffffffe000007812 */ /* 0x000fe200078ec0ff */
[----:B------:R-:W-:Y:S01]  /*cbb0*/  FMUL.FTZ R129, R7, R129 ;  /* 0x0000008107817220 */ /* 0x000fe20000410000 */
[----:B------:R-:W-:Y:S01]  /*cbc0*/  SEL R10, R10, 0x20, !P1 ;  /* 0x000000200a0a7807 */ /* 0x000fe20004800000 */
[----:B------:R-:W-:Y:S01]  /*cbd0*/  IMAD.SHL.U32 R7, R9, 0x4, RZ ;  /* 0x0000000409077824 */ /* 0x000fe200078e00ff */
[----:B------:R-:W1:Y:S01]  /*cbe0*/  S2R R13, SR_CTAID.Z ;  /* 0x00000000000d7919 */ /* 0x000e620000002700 */
[C---:B--2---:R-:W-:Y:S01]  /*cbf0*/  FMUL.FTZ R143, R6.reuse, R143 ;  /* 0x0000008f068f7220 */ /* 0x044fe20000410000 */
[----:B------:R-:W2:Y:S01]  /*cc00*/  @P2 MUFU.LG2 R4, R4 ;  /* 0x0000000400042308 */ /* 0x000ea20000000c00 */
[C---:B------:R-:W-:Y:S01]  /*cc10*/  FMUL.FTZ R142, R6.reuse, R142 ;  /* 0x0000008e068e7220 */ /* 0x040fe20000410000 */
[----:B------:R-:W3:Y:S01]  /*cc20*/  S2R R14, SR_CTAID.X ;  /* 0x00000000000e7919 */ /* 0x000ee20000002500 */
[----:B------:R-:W-:Y:S01]  /*cc30*/  FMUL.FTZ R139, R6, R139 ;  /* 0x0000008b068b7220 */ /* 0x000fe20000410000 */
[----:B------:R-:W-:Y:S01]  /*cc40*/  LEA.HI R2, R2, R3, RZ, 0x3 ;  /* 0x0000000302027211 */ /* 0x000fe200078f18ff */
[C---:B------:R-:W-:Y:S01]  /*cc50*/  FMUL.FTZ R138, R6.reuse, R138 ;  /* 0x0000008a068a7220 */ /* 0x040fe20000410000 */
[----:B------:R-:W-:Y:S01]  /*cc60*/  STS.64 [R9.X4+0x400], R142 ;  /* 0x0004008e09007388 */ /* 0x000fe20000004a00 */
[----:B------:R-:W-:Y:S01]  /*cc70*/  FMUL.FTZ R135, R6, R135 ;  /* 0x0000008706877220 */ /* 0x000fe20000410000 */
[----:B------:R-:W-:Y:S01]  /*cc80*/  LOP3.LUT R2, R2, 0xfffffff8, RZ, 0xc0, !PT ;  /* 0xfffffff802027812 */ /* 0x000fe200078ec0ff */
[----:B------:R-:W-:-:S02]  /*cc90*/  FMUL.FTZ R134, R6, R134 ;  /* 0x0000008606867220 */ /* 0x000fc40000410000 */
[----:B------:R-:W-:Y:S01]  /*cca0*/  FMUL.FTZ R131, R6, R131 ;  /* 0x0000008306837220 */ /* 0x000fe20000410000 */
[----:B------:R-:W-:Y:S01]  /*ccb0*/  IADD3 R2, -R2, R3, RZ ;  /* 0x0000000302027210 */ /* 0x000fe20007ffe1ff */
[----:B------:R-:W-:Y:S01]  /*ccc0*/  FMUL.FTZ R130, R6, R130 ;  /* 0x0000008206827220 */ /* 0x000fe20000410000 */
[----:B------:R-:W-:Y:S01]  /*ccd0*/  IADD3 R6, R146, R8, RZ ;  /* 0x0000000892067210 */ /* 0x000fe20007ffe0ff */
[C---:B------:R-:W-:Y:S01]  /*cce0*/  IMAD.IADD R11, R7.reuse, 0x1, R10 ;  /* 0x00000001070b7824 */ /* 0x040fe200078e020a */
[----:B------:R-:W-:Y:S01]  /*ccf0*/  IADD3 R8, R7, 0x40, RZ ;  /* 0x0000004007087810 */ /* 0x000fe20007ffe0ff */
[----:B------:R-:W-:Y:S01]  /*cd00*/  IMAD.IADD R0, R3, 0x1, -R0 ;  /* 0x0000000103007824 */ /* 0x000fe200078e0a00 */
[----:B------:R-:W-:Y:S01]  /*cd10*/  @P0 IADD3 R8, R7, -0x40, RZ ;  /* 0xffffffc007080810 */ /* 0x000fe20007ffe0ff */
[----:B--2---:R-:W-:Y:S01]  /*cd20*/  @P2 FMUL.FTZ R4, R4, 0.69314718246459960938 ;  /* 0x3f31721804042820 */ /* 0x004fe20000410000 */
[----:B------:R-:W-:Y:S02]  /*cd30*/  STS.64 [R11], R136 ;  /* 0x000000880b007388 */ /* 0x000fe40000000a00 */
[----:B------:R-:W-:Y:S01]  /*cd40*/  LOP3.LUT P0, RZ, R0, 0x3, RZ, 0xc0, !PT ;  /* 0x0000000300ff7812 */ /* 0x000fe2000780c0ff */
[----:B------:R-:W-:Y:S01]  /*cd50*/  IMAD.IADD R10, R10, 0x1, R8 ;  /* 0x000000010a0a7824 */ /* 0x000fe200078e0208 */
[----:B------:R-:W-:Y:S01]  /*cd60*/  STS.64 [R11+0x400], R138 ;  /* 0x0004008a0b007388 */ /* 0x000fe20000000a00 */
[----:B------:R-:W-:Y:S01]  /*cd70*/  MOV R0, 0xff800000 ;  /* 0xff80000000007802 */ /* 0x000fe20000000f00 */
[----:B---3--:R-:W-:-:S02]  /*cd80*/  IMAD.SHL.U32 R14, R14, 0x40, RZ ;  /* 0x000000400e0e7824 */ /* 0x008fc400078e00ff */
[----:B------:R-:W-:Y:S04]  /*cd90*/  STS.64 [R8], R132 ;  /* 0x0000008408007388 */ /* 0x000fe80000000a00 */
[----:B------:R-:W-:Y:S04]  /*cda0*/  STS.64 [R8+0x400], R134 ;  /* 0x0004008608007388 */ /* 0x000fe80000000a00 */
[----:B------:R-:W-:Y:S04]  /*cdb0*/  STS.64 [R10], R128 ;  /* 0x000000800a007388 */ /* 0x000fe80000000a00 */
[----:B------:R-:W-:Y:S04]  /*cdc0*/  STS.64 [R10+0x400], R130 ;  /* 0x000400820a007388 */ /* 0x000fe80000000a00 */
[----:B------:R-:W-:Y:S06]  /*cdd0*/  BAR.SYNC.DEFER_BLOCKING 0x0 ;  /* 0x0000000000007b1d */ /* 0x000fec0000010000 */
[----:B------:R-:W2:Y:S04]  /*cde0*/  S2R R7, SR_CTAID.Y ;  /* 0x0000000000077919 */ /* 0x000ea80000002600 */
[----:B------:R-:W3:Y:S04]  /*cdf0*/  LDS.128 R20, [R6.X4] ;  /* 0x0000000006147984 */ /* 0x000ee80000004c00 */
[----:B------:R-:W4:Y:S01]  /*ce00*/  LDS.128 R16, [R6.X4+0x800] ;  /* 0x0008000006107984 */ /* 0x000f220000004c00 */
[----:B--2---:R-:W-:-:S03]  /*ce10*/  IMAD R7, R7, c[0x0][0x210], R148 ;  /* 0x0000840007077a24 */ /* 0x004fc600078e0294 */
[----:B------:R-:W2:Y:S04]  /*ce20*/  LDS.128 R8, [R6.X4+0x1000] ;  /* 0x0010000006087984 */ /* 0x000ea80000004c00 */
[----:B------:R5:W1:Y:S02]  /*ce30*/  LDS.128 R24, [R6.X4+0x1800] ;  /* 0x0018000006187984 */ /* 0x000a640000004c00 */
[----:B-----5:R5:W1:Y:S02]  /*ce40*/  @P3 MUFU.LG2 R6, R5 ;  /* 0x0000000500063308 */ /* 0x020a640000000c00 */
[----:B-----5:R-:W-:Y:S01]  /*ce50*/  IADD3 R5, -R148, RZ, RZ ;  /* 0x000000ff94057210 */ /* 0x020fe20007ffe1ff */
[----:B-1----:R-:W-:-:S04]  /*ce60*/  @P3 FMUL.FTZ R6, R6, 0.69314718246459960938 ;  /* 0x3f31721806063820 */ /* 0x002fc80000410000 */
[----:B------:R-:W-:Y:S02]  /*ce70*/  IMAD R5, R5, c[0x0][0x1c0], R13 ;  /* 0x0000700005057a24 */ /* 0x000fe400078e020d */
[----:B------:R-:W-:Y:S02]  /*ce80*/  @P3 FFMA.FTZ R0, R70, c[0x0][0x238], R6 ;  /* 0x00008e0046003a23 */ /* 0x000fe40000010006 */
[----:B------:R-:W-:Y:S02]  /*ce90*/  IMAD R5, R7, c[0x0][0x1c0], R5 ;  /* 0x0000700007057a24 */ /* 0x000fe400078e0205 */
[----:B------:R-:W-:Y:S02]  /*cea0*/  IMAD.MOV.U32 R7, RZ, RZ, -0x800000 ;  /* 0xff800000ff077424 */ /* 0x000fe400078e00ff */
[----:B------:R-:W-:Y:S02]  /*ceb0*/  IMAD R5, R5, c[0x0][0x214], R14 ;  /* 0x0000850005057a24 */ /* 0x000fe400078e020e */
[----:B------:R-:W-:-:S02]  /*cec0*/  @P2 FFMA.FTZ R7, R69, c[0x0][0x238], R4 ;  /* 0x00008e0045072a23 */ /* 0x000fc40000010004 */
[----:B------:R-:W-:Y:S01]  /*ced0*/  IMAD.SHL.U32 R6, R2, 0x4, RZ ;  /* 0x0000000402067824 */ /* 0x000fe200078e00ff */
[----:B------:R-:W-:Y:S05]  /*cee0*/  @P0 BRA `(.L_x_4775) ;  /* 0x000000a000000947 */ /* 0x000fea0003800000 */
[----:B--234-:R-:W-:Y:S02]  /*cef0*/  IADD3 R4, R155, 0x8, RZ ;  /* 0x000000089b047810 */ /* 0x01cfe40007ffe0ff */
        /* <DEDUP_REMOVED lines=9> */
.L_x_4775:
[----:B--234-:R-:W-:Y:S05]  /*cf90*/  BSYNC B0 ;  /* 0x0000000000007941 */ /* 0x01cfea0003800000 */
.L_x_4774:
[--C-:B-1----:R-:W-:Y:S01]  /*cfa0*/  SHF.R.S32.HI R7, RZ, 0x1f, R6.reuse ;  /* 0x0000001fff077819 */ /* 0x102fe20000011406 */
        /* <DEDUP_REMOVED lines=21> */
.L_x_4776:
        /* <DEDUP_REMOVED lines=16> */
.L_x_5254:


//--------------------- .text._ZN5flash24flash_fwd_splitkv_kernelI23Flash_fwd_kernel_traitsILi32ELi64ELi128ELi4ELb0ELb0EN7cutlass10bfloat16_tE19Flash_kernel_traitsILi32ELi64ELi128ELi4ES3_EELb1ELb0ELb1ELb0ELb0ELb1ELb1ELb0EEEvNS_16Flash_fwd_paramsE --------------------------
	.section	.text._ZN5flash24flash_fwd_splitkv_kernelI23Flash_fwd_kernel_traitsILi32ELi64ELi128ELi4ELb0ELb0EN7cutlass10bfloat16_tE19Flash_kernel_traitsILi32ELi64ELi128ELi4ES3_EELb1ELb0ELb1ELb0ELb0ELb1ELb1ELb0EEEvNS_16Flash_fwd_paramsE,"ax",@progbits
	.sectioninfo	@"SHI_REGISTERS=203"
	.align	128
        .global         _ZN5flash24flash_fwd_splitkv_kernelI23Flash_fwd_kernel_traitsILi32ELi64ELi128ELi4ELb0ELb0EN7cutlass10bfloat16_tE19Flash_kernel_traitsILi32ELi64ELi128ELi4ES3_EELb1ELb0ELb1ELb0ELb0ELb1ELb1ELb0EEEvNS_16Flash_fwd_paramsE
        .type           _ZN5flash24flash_fwd_splitkv_kernelI23Flash_fwd_kernel_traitsILi32ELi64ELi128ELi4ELb0ELb0EN7cutlass10bfloat16_tE19Flash_kernel_traitsILi32ELi64ELi128ELi4ES3_EELb1ELb0ELb1ELb0ELb0ELb1ELb1ELb0EEEvNS_16Flash_fwd_paramsE,@function
        .size           _ZN5flash24flash_fwd_splitkv_kernelI23Flash_fwd_kernel_traitsILi32ELi64ELi128ELi4ELb0ELb0EN7cutlass10bfloat16_tE19Flash_kernel_traitsILi32ELi64ELi128ELi4ES3_EELb1ELb0ELb1ELb0ELb0ELb1ELb1ELb0EEEvNS_16Flash_fwd_paramsE,(.L_x_5255 - _ZN5flash24flash_fwd_splitkv_kernelI23Flash_fwd_kernel_traitsILi32ELi64ELi128ELi4ELb0ELb0EN7cutlass10bfloat16_tE19Flash_kernel_traitsILi32ELi64ELi128ELi4ES3_EELb1ELb0ELb1ELb0ELb0ELb1ELb1ELb0EEEvNS_16Flash_fwd_paramsE)
        .other          _ZN5flash24flash_fwd_splitkv_kernelI23Flash_fwd_kernel_traitsILi32ELi64ELi128ELi4ELb0ELb0EN7cutlass10bfloat16_tE19Flash_kernel_traitsILi32ELi64ELi128ELi4ES3_EELb1ELb0ELb1ELb0ELb0ELb1ELb1ELb0EEEvNS_16Flash_fwd_paramsE,@"STO_CUDA_ENTRY STV_DEFAULT"
_ZN5flash24flash_fwd_splitkv_kernelI23Flash_fwd_kernel_traitsILi32ELi64ELi128ELi4ELb0ELb0EN7cutlass10bfloat16_tE19Flash_kernel_traitsILi32ELi64ELi128ELi4ES3_EELb1ELb0ELb1ELb0ELb0ELb1ELb1ELb0EEEvNS_16Flash_fwd_paramsE:
.text._ZN5flash24flash_fwd_splitkv_kernelI23Flash_fwd_kernel_traitsILi32ELi64ELi128ELi4ELb0ELb0EN7cutlass10bfloat16_tE19Flash_kernel_traitsILi32ELi64ELi128ELi4ES3_EELb1ELb0ELb1ELb0ELb0ELb1ELb1ELb0EEEvNS_16Flash_fwd_paramsE:
        /* <DEDUP_REMOVED lines=53> */
.L_x_4777:
[----:B-1-34-:R-:W-:Y:S02]  /*0350*/  MOV R4, c[0x0][0x218] ;  /* 0x0000860000047a02 */ /* 0x01afe40000000f00 */
.L_x_4778:
        /* <DEDUP_REMOVED lines=30> */
[----:B------:R-:W-:Y:S01]  /*0540*/  IMAD.HI.U32 R4, R11, R4, R10 ;  /* 0x000000040b047227 */ /* 0x000fe200078e000a */
[----:B------:R-:W-:-:S05]  /*0550*/  IADD3 R11, R125, 0x7f, RZ ;  /* 0x0000007f7d0b7810 */ /* 0x000fca0007ffe0ff */
        /* <DEDUP_REMOVED lines=9> */
[----:B------:R-:W-:Y:S02]  /*05f0*/  IADD3 R5, R4, c[0x0][0x2e8], R125 ;  /* 0x0000ba0004057a10 */ /* 0x000fe40007ffe07d */
[----:B------:R-:W-:Y:S02]  /*0600*/  SHF.R.S32.HI R4, RZ, 0x1f, R11 ;  /* 0x0000001fff047819 */ /* 0x000fe4000001140b */
[----:B------:R-:W-:Y:S02]  /*0610*/  SHF.R.S32.HI R20, RZ, 0x1f, R5 ;  /* 0x0000001fff147819 */ /* 0x000fe40000011405 */
[----:B------:R-:W-:Y:S02]  /*0620*/  LEA.HI R4, R4, R11, RZ, 0x7 ;  /* 0x0000000b04047211 */ /* 0x000fe400078f38ff */
[----:B------:R-:W-:Y:S02]  /*0630*/  @P2 IADD3 R10, R10, 0x1, RZ ;  /* 0x000000010a0a2810 */ /* 0x000fe40007ffe0ff */
[----:B------:R-:W-:-:S02]  /*0640*/  LEA.HI R20, R20, R5, RZ, 0x7 ;  /* 0x0000000514147211 */ /* 0x000fc400078f38ff */
        /* <DEDUP_REMOVED lines=37> */
[-C--:B------:R-:W-:Y:S02]  /*08a0*/  ISETP.GE.AND P0, PT, R7, R24.reuse, PT ;  /* 0x000000180700720c */ /* 0x080fe40003f06270 */
[----:B------:R-:W-:Y:S01]  /*08b0*/  SHF.R.S32.HI R0, RZ, 0x1f, R2 ;  /* 0x0000001fff007819 */ /* 0x000fe20000011402 */
[----:B------:R1:W-:Y:S01]  /*08c0*/  @!P5 STG.E.128 [R4.64], RZ ;  /* 0x000000ff0400d986 */ /* 0x0003e2000c101d06 */
[----:B------:R-:W-:Y:S02]  /*08d0*/  ISETP.NE.OR P0, PT, R101, RZ, P0 ;  /* 0x000000ff6500720c */ /* 0x000fe40000705670 */
[-C--:B------:R-:W-:Y:S01]  /*08e0*/  ISETP.GE.OR P5, PT, R7, R24.reuse, P6 ;  /* 0x000000180700720c */ /* 0x080fe200037a6670 */
[----:B------:R1:W-:Y:S01]  /*08f0*/  @!P4 STG.E.128 [R4.64+0x800], RZ ;  /* 0x000800ff0400c986 */ /* 0x0003e2000c101d06 */
[----:B------:R-:W-:Y:S02]  /*0900*/  IADD3 R2, P2, R2, R3, RZ ;  /* 0x0000000302027210 */ /* 0x000fe40007f5e0ff */
[----:B------:R-:W-:-:S02]  /*0910*/  ISETP.GE.OR P6, PT, R9, R24, P6 ;  /* 0x000000180900720c */ /* 0x000fc400037c6670 */
[----:B------:R-:W-:Y:S02]  /*0920*/  LEA.HI.X.SX32 R3, R3, R0, 0x1, P2 ;  /* 0x0000000003037211 */ /* 0x000fe400010f0eff */
[C---:B------:R-:W-:Y:S02]  /*0930*/  LEA R6, P2, R2.reuse, c[0x0][0x208], 0x2 ;  /* 0x0000820002067a11 */ /* 0x040fe400078410ff */
[----:B------:R-:W-:Y:S01]  /*0940*/  ISETP.NE.OR P1, PT, R101, RZ, P1 ;  /* 0x000000ff6500720c */ /* 0x000fe20000f25670 */
[----:B------:R-:W-:Y:S01]  /*0950*/  @!P0 IMAD.MOV.U32 R0, RZ, RZ, -0x800000 ;  /* 0xff800000ff008424 */ /* 0x000fe200078e00ff */
        /* <DEDUP_REMOVED lines=14> */
.L_x_4779:
        /* <DEDUP_REMOVED lines=21> */
[----:B-1---5:R-:W1:Y:S01]  /*0b90*/  I2F.RP R4, R21 ;  /* 0x0000001500047306 */ /* 0x022e620000209400 */
        /* <DEDUP_REMOVED lines=66> */
[C---:B------:R-:W-:Y:S02]  /*0fc0*/  IMAD R7, R14.reuse, c[0x0][0x1b4], R7 ;  /* 0x00006d000e077a24 */ /* 0x040fe400078e0207 */
[----:B------:R-:W-:-:S04]  /*0fd0*/  IMAD.WIDE.U32 R30, R14, c[0x0][0x1b0], R12 ;  /* 0x00006c000e1e7a25 */ /* 0x000fc800078e000c */
[----:B------:R-:W-:Y:S01]  /*0fe0*/  IMAD.IADD R2, R31, 0x1, R7 ;  /* 0x000000011f027824 */ /* 0x000fe200078e0207 */
[----:B------:R-:W-:Y:S05]  /*0ff0*/  BRA `(.L_x_4781) ;  /* 0x0000041000007947 */ /* 0x000fea0003800000 */
.L_x_4780:
        /* <DEDUP_REMOVED lines=16> */
.L_x_4782:
[----:B------:R-:W-:Y:S01]  /*1100*/  IABS R3, c[0x0][0x1c8] ;  /* 0x0000720000037a13 */ /* 0x000fe20000000000 */
[----:B------:R-:W-:-:S03]  /*1110*/  @P4 IMAD.IADD R8, R6, 0x1, R7 ;  /* 0x0000000106084824 */ /* 0x000fc600078e0207 */
[----:B------:R-:W1:Y:S01]  /*1120*/  I2F.RP R5, R3 ;  /* 0x0000000300057306 */ /* 0x000e620000209400 */
[----:B------:R-:W-:-:S04]  /*1130*/  @P4 IMAD.WIDE.U32 R32, R8, c[0x0][0x1a0], RZ ;  /* 0x0000680008204a25 */ /* 0x000fc800078e00ff */
[----:B------:R-:W-:-:S03]  /*1140*/  @P4 IMAD R8, R8, c[0x0][0x1a4], R33 ;  /* 0x0000690008084a24 */ /* 0x000fc600078e0221 */
[----:B-1----:R-:W1:Y:S02]  /*1150*/  MUFU.RCP R12, R5 ;  /* 0x00000005000c7308 */ /* 0x002e640000001000 */
[----:B-1----:R-:W-:Y:S02]  /*1160*/  IADD3 R12, R12, 0xffffffe, RZ ;  /* 0x0ffffffe0c0c7810 */ /* 0x002fe40007ffe0ff */
[----:B------:R-:W-:-:S04]  /*1170*/  LEA R5, R20, 0xffffff80, 0x7 ;  /* 0xffffff8014057811 */ /* 0x000fc800078e38ff */
[----:B------:R-:W1:Y:S01]  /*1180*/  F2I.FTZ.U32.TRUNC.NTZ R13, R12 ;  /* 0x0000000c000d7305 */ /* 0x000e62000021f000 */
[----:B------:R-:W-:-:S04]  /*1190*/  IMAD.WIDE.U32 R10, R5, c[0x0][0x198], R10 ;  /* 0x00006600050a7a25 */ /* 0x000fc800078e000a */
        /* <DEDUP_REMOVED lines=39> */
.L_x_4781:
[----:B------:R-:W-:Y:S01]  /*1410*/  ISETP.NE.AND P0, PT, R9, -0x1, PT ;  /* 0xffffffff0900780c */ /* 0x000fe20003f05270 */
[----:B------:R-:W-:Y:S01]  /*1420*/  IMAD.IADD R107, R135, 0x1, -R24 ;  /* 0x00000001876b7824 */ /* 0x000fe200078e0a18 */
[----:B------:R-:W-:Y:S01]  /*1430*/  SHF.R.S32.HI R142, RZ, 0x1f, R101 ;  /* 0x0000001fff8e7819 */ /* 0x000fe20000011465 */
[----:B------:R-:W-:Y:S01]  /*1440*/  BSSY B0, `(.L_x_4783) ;  /* 0x0000063000007945 */ /* 0x000fe20003800000 */
[----:B------:R-:W-:Y:S02]  /*1450*/  SHF.R.S32.HI R19, RZ, 0x1f, R18 ;  /* 0x0000001fff137819 */ /* 0x000fe40000011412 */
[CC--:B------:R-:W-:Y:S02]  /*1460*/  LEA.HI R7, R142.reuse, R101.reuse, RZ, 0x2 ;  /* 0x000000658e077211 */ /* 0x0c0fe400078f10ff */
[----:B------:R-:W-:Y:S02]  /*1470*/  LEA.HI R13, R142, R101, RZ, 0x3 ;  /* 0x000000658e0d7211 */ /* 0x000fe400078f18ff */
[----:B------:R-:W-:-:S02]  /*1480*/  LOP3.LUT R6, R7, 0xfffffffc, RZ, 0xc0, !PT ;  /* 0xfffffffc07067812 */ /* 0x000fc400078ec0ff */
[----:B------:R-:W-:Y:S01]  /*1490*/  SHF.R.S32.HI R12, RZ, 0x3, R13 ;  /* 0x00000003ff0c7819 */ /* 0x000fe2000001140d */
[C---:B------:R-:W-:Y:S01]  /*14a0*/  @P0 IMAD.WIDE.U32 R10, R9.reuse, c[0x0][0x190], RZ ;  /* 0x00006400090a0a25 */ /* 0x040fe200078e00ff */
[----:B-----5:R-:W-:Y:S02]  /*14b0*/  @!P0 SHF.R.S32.HI R4, RZ, 0x1f, R121 ;  /* 0x0000001fff048819 */ /* 0x020fe40000011479 */
[----:B------:R-:W-:Y:S01]  /*14c0*/  LEA.HI R92, R142, R101, RZ, 0x4 ;  /* 0x000000658e5c7211 */ /* 0x000fe200078f20ff */
[----:B------:R-:W-:Y:S01]  /*14d0*/  @P0 IMAD R9, R9, c[0x0][0x194], R11 ;  /* 0x0000650009090a24 */ /* 0x000fe200078e020b */
[----:B------:R-:W-:Y:S01]  /*14e0*/  LEA.HI R11, R13, R12, RZ, 0x1 ;  /* 0x0000000c0d0b7211 */ /* 0x000fe200078f08ff */
[----:B------:R-:W-:Y:S01]  /*14f0*/  @!P0 IMAD R4, R4, c[0x0][0x178], RZ ;  /* 0x00005e0004048a24 */ /* 0x000fe200078e02ff */
[----:B------:R-:W-:Y:S01]  /*1500*/  SHF.R.S32.HI R16, RZ, 0x2, R7 ;  /* 0x00000002ff107819 */ /* 0x000fe20000011407 */
[----:B------:R-:W-:Y:S01]  /*1510*/  @!P0 IMAD.WIDE.U32 R22, R121, c[0x0][0x178], RZ ;  /* 0x00005e0079168a25 */ /* 0x000fe200078e00ff */
[----:B------:R-:W-:-:S02]  /*1520*/  LOP3.LUT R11, R11, 0xfffffffe, RZ, 0xc0, !PT ;  /* 0xfffffffe0b0b7812 */ /* 0x000fc400078ec0ff */
[----:B------:R-:W-:Y:S01]  /*1530*/  SHF.R.S32.HI R17, RZ, 0x1f, R16 ;  /* 0x0000001fff117819 */ /* 0x000fe20000011410 */
[----:B------:R-:W-:Y:S01]  /*1540*/  @!P0 IMAD R4, R121, c[0x0][0x17c], R4 ;  /* 0x00005f0079048a24 */ /* 0x000fe200078e0204 */
[----:B------:R-:W-:Y:S01]  /*1550*/  LEA.HI R142, R142, R101, RZ, 0x5 ;  /* 0x000000658e8e7211 */ /* 0x000fe200078f28ff */
[----:B------:R-:W-:Y:S02]  /*1560*/  IMAD.IADD R119, R101, 0x1, -R6 ;  /* 0x0000000165777824 */ /* 0x000fe400078e0a06 */
[----:B------:R-:W-:Y:S01]  /*1570*/  @!P0 IMAD.IADD R9, R23, 0x1, R4 ;  /* 0x0000000117098824 */ /* 0x000fe200078e0204 */
[----:B------:R-:W-:Y:S01]  /*1580*/  LOP3.LUT R4, R13, 0xfffffff8, RZ, 0xc0, !PT ;  /* 0xfffffff80d047812 */ /* 0x000fe200078ec0ff */
[----:B------:R-:W-:Y:S01]  /*1590*/  IMAD.SHL.U32 R119, R119, 0x8, RZ ;  /* 0x0000000877777824 */ /* 0x000fe200078e00ff */
[----:B------:R-:W-:Y:S01]  /*15a0*/  SHF.R.S32.HI R143, RZ, 0x5, R142 ;  /* 0x00000005ff8f7819 */ /* 0x000fe2000001148e */
[----:B------:R-:W-:Y:S01]  /*15b0*/  IMAD.IADD R6, R12, 0x1, -R11 ;  /* 0x000000010c067824 */ /* 0x000fe200078e0a0b */
[----:B------:R-:W-:Y:S01]  /*15c0*/  LOP3.LUT R142, R142, 0xffffffe0, RZ, 0xc0, !PT ;  /* 0xffffffe08e8e7812 */ /* 0x000fe200078ec0ff */
[----:B------:R-:W-:Y:S01]  /*15d0*/  IMAD.IADD R117, R101, 0x1, -R4 ;  /* 0x0000000165757824 */ /* 0x000fe200078e0a04 */
[C---:B------:R-:W-:Y:S01]  /*15e0*/  IADD3 R30, P3, R119.reuse, R30, RZ ;  /* 0x0000001e771e7210 */ /* 0x040fe20007f7e0ff */
[----:B------:R-:W-:Y:S01]  /*15f0*/  @!P0 IMAD.MOV.U32 R10, RZ, RZ, R22 ;  /* 0x000000ffff0a8224 */ /* 0x000fe200078e0016 */
[----:B------:R-:W-:Y:S01]  /*1600*/  SHF.R.S32.HI R11, RZ, 0x1f, R119 ;  /* 0x0000001fff0b7819 */ /* 0x000fe20000011477 */
[----:B------:R-:W-:Y:S01]  /*1610*/  IMAD.SHL.U32 R12, R12, 0x40, RZ ;  /* 0x000000400c0c7824 */ /* 0x000fe200078e00ff */
[----:B------:R-:W-:Y:S01]  /*1620*/  IADD3 R32, P2, R119, R32, RZ ;  /* 0x0000002077207210 */ /* 0x000fe20007f5e0ff */
[----:B------:R-:W-:Y:S01]  /*1630*/  IMAD.WIDE R26, R27, 0x40, R16 ;  /* 0x000000401b1a7825 */ /* 0x000fe200078e0210 */
[----:B------:R-:W-:-:S02]  /*1640*/  LEA.HI R4, R117, R117, RZ, 0x1 ;  /* 0x0000007575047211 */ /* 0x000fc400078f08ff */
[----:B------:R-:W-:Y:S01]  /*1650*/  IADD3 R10, P0, R119, R10, RZ ;  /* 0x0000000a770a7210 */ /* 0x000fe20007f1e0ff */
[C---:B------:R-:W-:Y:S01]  /*1660*/  IMAD.X R31, R11.reuse, 0x1, R2, P3 ;  /* 0x000000010b1f7824 */ /* 0x040fe200018e0602 */
[----:B------:R-:W-:Y:S01]  /*1670*/  LOP3.LUT R2, R92, 0xfffffff0, RZ, 0xc0, !PT ;  /* 0xfffffff05c027812 */ /* 0x000fe200078ec0ff */
[C---:B------:R-:W-:Y:S01]  /*1680*/  IMAD.X R33, R11.reuse, 0x1, R8, P2 ;  /* 0x000000010b217824 */ /* 0x040fe200010e0608 */
[----:B------:R-:W-:Y:S01]  /*1690*/  LOP3.LUT R8, R4, 0xfffffffe, RZ, 0xc0, !PT ;  /* 0xfffffffe04087812 */ /* 0x000fe200078ec0ff */
[----:B------:R-:W-:Y:S01]  /*16a0*/  IMAD.X R11, R11, 0x1, R9, P0 ;  /* 0x000000010b0b7824 */ /* 0x000fe200000e0609 */
[----:B------:R-:W-:Y:S01]  /*16b0*/  IADD3 R22, P0, R16, R5, RZ ;  /* 0x0000000510167210 */ /* 0x000fe20007f1e0ff */
[----:B------:R-:W-:Y:S01]  /*16c0*/  IMAD.IADD R137, R101, 0x1, -R2 ;  /* 0x0000000165897824 */ /* 0x000fe200078e0a02 */
[----:B------:R-:W-:Y:S01]  /*16d0*/  LOP3.LUT R12, R12, 0xc0, RZ, 0xc0, !PT ;  /* 0x000000c00c0c7812 */ /* 0x000fe200078ec0ff */
[----:B------:R-:W-:Y:S01]  /*16e0*/  IMAD.IADD R117, R117, 0x1, -R8 ;  /* 0x0000000175757824 */ /* 0x000fe200078e0a08 */
[----:B------:R-:W-:Y:S01]  /*16f0*/  IADD3.X R3, R17, R3, RZ, P0, !PT ;  /* 0x0000000311037210 */ /* 0x000fe200007fe4ff */
[----:B------:R-:W-:Y:S01]  /*1700*/  IMAD R9, R0, c[0x0][0x1b8], RZ ;  /* 0x00006e0000097a24 */ /* 0x000fe200078e02ff */
[----:B------:R-:W-:Y:S01]  /*1710*/  LEA.HI R8, R137, R137, RZ, 0x1 ;  /* 0x0000008989087211 */ /* 0x000fe200078f08ff */
[C---:B------:R-:W-:Y:S01]  /*1720*/  IMAD.WIDE.U32 R64, R16.reuse, c[0x0][0x198], R30 ;  /* 0x0000660010407a25 */ /* 0x040fe200078e001e */
[----:B------:R-:W-:-:S02]  /*1730*/  ISETP.GE.AND P0, PT, R16, R107, PT ;  /* 0x0000006b1000720c */ /* 0x000fc40003f06270 */
[--C-:B------:R-:W-:Y:S01]  /*1740*/  SHF.R.S32.HI R5, RZ, 0x1, R8.reuse ;  /* 0x00000001ff057819 */ /* 0x100fe20000011408 */
[C---:B------:R-:W-:Y:S01]  /*1750*/  IMAD R0, R14.reuse, c[0x0][0x1bc], R9 ;  /* 0x00006f000e007a24 */ /* 0x040fe200078e0209 */
[----:B------:R-:W-:Y:S01]  /*1760*/  SHF.R.S32.HI R134, RZ, 0x1f, R8 ;  /* 0x0000001fff867819 */ /* 0x000fe20000011408 */
[----:B------:R-:W-:Y:S01]  /*1770*/  IMAD.WIDE.U32 R14, R14, c[0x0][0x1b8], R32 ;  /* 0x00006e000e0e7a25 */ /* 0x000fe200078e0020 */
[----:B------:R-:W-:Y:S02]  /*1780*/  LEA.HI R9, R7, R16, RZ, 0x1 ;  /* 0x0000001007097211 */ /* 0x000fe400078f08ff */
[----:B------:R-:W-:Y:S01]  /*1790*/  LEA.HI R134, R134, R5, RZ, 0x2 ;  /* 0x0000000586867211 */ /* 0x000fe200078f10ff */
[----:B------:R-:W-:Y:S01]  /*17a0*/  IMAD R3, R3, c[0x0][0x1a0], RZ ;  /* 0x0000680003037a24 */ /* 0x000fe200078e02ff */
[----:B------:R-:W-:Y:S01]  /*17b0*/  LOP3.LUT R9, R9, 0x7fffffe, RZ, 0xc0, !PT ;  /* 0x07fffffe09097812 */ /* 0x000fe200078ec0ff */
[----:B------:R-:W-:Y:S01]  /*17c0*/  IMAD R7, R17, c[0x0][0x198], RZ ;  /* 0x0000660011077a24 */ /* 0x000fe200078e02ff */
[----:B------:R-:W-:Y:S01]  /*17d0*/  LOP3.LUT R13, R12, 0x18, R119, 0xf8, !PT ;  /* 0x000000180c0d7812 */ /* 0x000fe200078ef877 */
[----:B------:R-:W-:Y:S01]  /*17e0*/  IMAD.IADD R15, R15, 0x1, R0 ;  /* 0x000000010f0f7824 */ /* 0x000fe200078e0200 */
[----:B------:R-:W-:Y:S01]  /*17f0*/  LOP3.LUT R134, R134, 0xfffffffc, RZ, 0xc0, !PT ;  /* 0xfffffffc86867812 */ /* 0x000fe200078ec0ff */
[----:B------:R-:W-:Y:S01]  /*1800*/  IMAD.IADD R28, R16, 0x1, -R9 ;  /* 0x00000001101c7824 */ /* 0x000fe200078e0a09 */
[----:B------:R-:W-:Y:S01]  /*1810*/  SHF.R.U32.HI R12, RZ, 0x3, R12 ;  /* 0x00000003ff0c7819 */ /* 0x000fe2000001160c */
[----:B------:R-:W-:Y:S01]  /*1820*/  IMAD R25, R22, c[0x0][0x1a4], R3 ;  /* 0x0000690016197a24 */ /* 0x000fe200078e0203 */
[----:B------:R-:W-:Y:S01]  /*1830*/  MOV R3, 0x10 ;  /* 0x0000001000037802 */ /* 0x000fe20000000f00 */
[----:B------:R-:W-:Y:S01]  /*1840*/  IMAD.IADD R134, R5, 0x1, -R134 ;  /* 0x0000000105867824 */ /* 0x000fe200078e0a86 */
[----:B------:R-:W-:Y:S01]  /*1850*/  LOP3.LUT R12, R13, R12, RZ, 0x3c, !PT ;  /* 0x0000000c0d0c7212 */ /* 0x000fe200078e3cff */
[----:B------:R-:W-:Y:S01]  /*1860*/  IMAD R115, R143, 0x8, R28 ;  /* 0x000000088f737824 */ /* 0x000fe200078e021c */
[----:B------:R-:W-:Y:S01]  /*1870*/  SHF.R.S32.HI R92, RZ, 0x4, R92 ;  /* 0x00000004ff5c7819 */ /* 0x000fe2000001145c */
[----:B------:R-:W-:Y:S01]  /*1880*/  IMAD R13, R19, c[0x0][0x1a8], RZ ;  /* 0x00006a00130d7a24 */ /* 0x000fe200078e02ff */
[----:B------:R-:W-:Y:S01]  /*1890*/  LOP3.LUT P2, RZ, R134, 0x2, RZ, 0xc0, !PT ;  /* 0x0000000286ff7812 */ /* 0x000fe2000784c0ff */
[----:B------:R-:W-:Y:S01]  /*18a0*/  IMAD R2, R16, c[0x0][0x19c], R7 ;  /* 0x0000670010027a24 */ /* 0x000fe200078e0207 */
[----:B------:R-:W-:Y:S01]  /*18b0*/  SHF.R.S32.HI R4, RZ, 0x1, R4 ;  /* 0x00000001ff047819 */ /* 0x000fe20000011404 */
[----:B------:R-:W-:Y:S01]  /*18c0*/  IMAD.U32 R115, R115, 0x20, R12 ;  /* 0x0000002073737824 */ /* 0x000fe200078e000c */
[----:B------:R-:W-:Y:S01]  /*18d0*/  SEL R3, R3, 0xfffffff0, !P2 ;  /* 0xfffffff003037807 */ /* 0x000fe20005000000 */
[----:B------:R-:W-:-:S04]  /*18e0*/  IMAD.WIDE.U32 R22, R22, c[0x0][0x1a0], R14 ;  /* 0x0000680016167a25 */ /* 0x000fc800078e000e */
[C---:B------:R-:W-:Y:S02]  /*18f0*/  IMAD R13, R18.reuse, c[0x0][0x1ac], R13 ;  /* 0x00006b00120d7a24 */ /* 0x040fe400078e020d */
[----:B------:R-:W-:-:S04]  /*1900*/  IMAD.WIDE.U32 R10, R18, c[0x0][0x1a8], R10 ;  /* 0x00006a00120a7a25 */ /* 0x000fc800078e000a */
        /* <DEDUP_REMOVED lines=22> */
.L_x_4784:
[----:B------:R-:W-:Y:S05]  /*1a70*/  BSYNC B0 ;  /* 0x0000000000007941 */ /* 0x000fea0003800000 */
.L_x_4783:
        /* <DEDUP_REMOVED lines=20> */
.L_x_4786:
[----:B------:R-:W-:Y:S05]  /*1bc0*/  BSYNC B0 ;  /* 0x0000000000007941 */ /* 0x000fea0003800000 */
.L_x_4785:
        /* <DEDUP_REMOVED lines=17> */
.L_x_4788:
[----:B------:R-:W-:Y:S05]  /*1ce0*/  BSYNC B0 ;  /* 0x0000000000007941 */ /* 0x000fea0003800000 */
.L_x_4787:
        /* <DEDUP_REMOVED lines=18> */
.L_x_4790:
[----:B------:R-:W-:Y:S05]  /*1e10*/  BSYNC B0 ;  /* 0x0000000000007941 */ /* 0x000fea0003800000 */
.L_x_4789:
[----:B----4-:R-:W-:Y:S01]  /*1e20*/  IADD3 R12, R16, 0x40, RZ ;  /* 0x00000040100c7810 */ /* 0x010fe20007ffe0ff */
        /* <DEDUP_REMOVED lines=15> */
.L_x_4792:
[----:B------:R-:W-:Y:S05]  /*1f20*/  BSYNC B0 ;  /* 0x0000000000007941 */ /* 0x000fea0003800000 */
.L_x_4791:
[----:B-1----:R-:W-:Y:S01]  /*1f30*/  IADD3 R10, R16, 0x60, RZ ;  /* 0x00000060100a7810 */ /* 0x002fe20007ffe0ff */
        /* <DEDUP_REMOVED lines=11> */
[----:B--2---:R-:W-:-:S04]  /*1ff0*/  LEA R28, P0, R30, c[0x0][0x168], 0x1 ;  /* 0x00005a001e1c7a11 */ /* 0x004fc800078008ff */
[----:B------:R-:W-:-:S05]  /*2000*/  LEA.HI.X R29, R30, c[0x0][0x16c], R0, 0x1, P0 ;  /* 0x00005b001e1d7a11 */ /* 0x000fca00000f0c00 */
[----:B------:R-:W-:Y:S01]  /*2010*/  @!PT LDS RZ, [RZ] ;  /* 0x00000000fffff984 */ /* 0x000fe20000000800 */
[----:B------:R-:W-:Y:S01]  /*2020*/  @!PT LDS RZ, [RZ] ;  /* 0x00000000fffff984 */ /* 0x000fe20000000800 */
[----:B------:R-:W-:Y:S01]  /*2030*/  @!PT LDS RZ, [RZ] ;  /* 0x00000000fffff984 */ /* 0x000fe20000000800 */
[----:B------:R2:W-:Y:S04]  /*2040*/  LDGSTS.E.BYPASS.LTC128B.128 [R115+0x2800], [R28.64] ;  /* 0x028000001c737fae */ /* 0x0005e8000b901d46 */
.L_x_4794:
[----:B------:R-:W-:Y:S05]  /*2050*/  BSYNC B0 ;  /* 0x0000000000007941 */ /* 0x000fea0003800000 */
.L_x_4793:
[----:B------:R-:W-:Y:S01]  /*2060*/  SHF.R.S32.HI R0, RZ, 0x1f, R121 ;  /* 0x0000001fff007819 */ /* 0x000fe20000011479 */
[----:B------:R-:W-:Y:S01]  /*2070*/  IMAD.WIDE.U32 R18, R121, c[0x0][0x320], R18 ;  /* 0x0000c80079127a25 */ /* 0x000fe200078e0012 */
[----:B------:R-:W0:Y:S03]  /*2080*/  LDGDEPBAR ;  /* 0x00000000000079af */ /* 0x000e260000000000 */
[----:B------:R-:W-:Y:S01]  /*2090*/  IMAD R0, R0, c[0x0][0x320], RZ ;  /* 0x0000c80000007a24 */ /* 0x000fe200078e02ff */
[----:B--2---:R-:W-:-:S03]  /*20a0*/  LEA R28, P0, R18, c[0x0][0x318], 0x2 ;  /* 0x0000c600121c7a11 */ /* 0x004fc600078010ff */
[----:B------:R-:W-:-:S04]  /*20b0*/  IMAD R0, R121, c[0x0][0x324], R0 ;  /* 0x0000c90079007a24 */ /* 0x000fc800078e0200 */
[----:B------:R-:W-:-:S05]  /*20c0*/  IMAD.IADD R0, R19, 0x1, R0 ;  /* 0x0000000113007824 */ /* 0x000fca00078e0200 */
[----:B------:R-:W-:-:S05]  /*20d0*/  LEA.HI.X R29, R18, c[0x0][0x31c], R0, 0x2, P0 ;  /* 0x0000c700121d7a11 */ /* 0x000fca00000f1400 */
[----:B------:R-:W2:Y:S01]  /*20e0*/  LDG.E R0, [R28.64] ;  /* 0x000000061c007981 */ /* 0x000ea2000c1e1900 */
[----:B------:R-:W-:Y:S01]  /*20f0*/  ISETP.GE.AND P2, PT, R16, R5, PT ;  /* 0x000000051000720c */ /* 0x000fe20003f46270 */
[----:B------:R-:W2:Y:S01]  /*2100*/  MUFU.RCP R95, c[0x0][0x238] ;  /* 0x00008e00005f7b08 */ /* 0x000ea20000001000 */
[----:B------:R-:W-:-:S04]  /*2110*/  DEPBAR.LE SB0, 0x0 ;  /* 0x000080000000791a */ /* 0x000fc80000000000 */
[----:B------:R-:W-:Y:S01]  /*2120*/  BAR.SYNC.DEFER_BLOCKING 0x0 ;  /* 0x0000000000007b1d */ /* 0x000fe20000010000 */
[----:B------:R-:W-:Y:S01]  /*2130*/  SHF.R.S32.HI R7, RZ, 0x1f, R142 ;  /* 0x0000001fff077819 */ /* 0x000fe2000001148e */
[----:B------:R-:W-:Y:S01]  /*2140*/  IMAD.SHL.U32 R101, R101, 0x2, RZ ;  /* 0x0000000265657824 */ /* 0x000fe200078e00ff */
[C---:B------:R-:W-:Y:S02]  /*2150*/  LEA R160, P0, R22.reuse, c[0x0][0x170], 0x1 ;  /* 0x00005c0016a07a11 */ /* 0x040fe400078008ff */
        /* <DEDUP_REMOVED lines=19> */
.L_x_4796:
[----:B-1----:R-:W-:Y:S05]  /*2290*/  BSYNC B0 ;  /* 0x0000000000007941 */ /* 0x002fea0003800000 */
.L_x_4795:
        /* <DEDUP_REMOVED lines=16> */
.L_x_4798:
[----:B------:R-:W-:Y:S05]  /*23a0*/  BSYNC B0 ;  /* 0x0000000000007941 */ /* 0x000fea0003800000 */
.L_x_4797:
        /* <DEDUP_REMOVED lines=14> */
.L_x_4800:
[----:B------:R-:W-:Y:S05]  /*2490*/  BSYNC B0 ;  /* 0x0000000000007941 */ /* 0x000fea0003800000 */
.L_x_4799:
        /* <DEDUP_REMOVED lines=15> */
.L_x_4802:
[----:B------:R-:W-:Y:S05]  /*2590*/  BSYNC B0 ;  /* 0x0000000000007941 */ /* 0x000fea0003800000 */
.L_x_4801:
[----:B------:R-:W-:Y:S01]  /*25a0*/  LEA.HI R5, R92, R92, RZ, 0x1 ;  /* 0x0000005c5c057211 */ /* 0x000fe200078f08ff */
[----:B------:R-:W-:Y:S01]  /*25b0*/  IMAD.SHL.U32 R7, R4, 0x40, RZ ;  /* 0x0000004004077824 */ /* 0x000fe200078e00ff */
[----:B------:R-:W-:Y:S01]  /*25c0*/  SHF.R.S32.HI R0, RZ, 0x1f, R137 ;  /* 0x0000001fff007819 */ /* 0x000fe20000011489 */
[----:B------:R-:W-:Y:S01]  /*25d0*/  IMAD.SHL.U32 R134, R134, 0x40, RZ ;  /* 0x0000004086867824 */ /* 0x000fe200078e00ff */
[----:B------:R-:W-:Y:S01]  /*25e0*/  LOP3.LUT R5, R5, 0xfffffffe, RZ, 0xc0, !PT ;  /* 0xfffffffe05057812 */ /* 0x000fe200078ec0ff */
[----:B------:R-:W-:Y:S01]  /*25f0*/  IMAD.SHL.U32 R6, R6, 0x8, RZ ;  /* 0x0000000806067824 */ /* 0x000fe200078e00ff */
[----:B------:R-:W-:Y:S01]  /*2600*/  LEA.HI R0, R0, R137, RZ, 0x3 ;  /* 0x0000008900007211 */ /* 0x000fe200078f18ff */
[----:B------:R-:W-:Y:S01]  /*2610*/  IMAD.IADD R53, R26, 0x1, R101 ;  /* 0x000000011a357824 */ /* 0x000fe200078e0265 */
[----:B------:R-:W-:Y:S01]  /*2620*/  LOP3.LUT R7, R7, 0xc0, RZ, 0xc0, !PT ;  /* 0x000000c007077812 */ /* 0x000fe200078ec0ff */
[----:B------:R-:W-:Y:S01]  /*2630*/  IMAD.IADD R92, R92, 0x1, -R5 ;  /* 0x000000015c5c7824 */ /* 0x000fe200078e0a05 */
[----:B------:R-:W-:Y:S01]  /*2640*/  LOP3.LUT R134, R134, 0xc0, RZ, 0xc0, !PT ;  /* 0x000000c086867812 */ /* 0x000fe200078ec0ff */
[----:B------:R-:W-:Y:S01]  /*2650*/  IMAD.SHL.U32 R0, R0, 0x20, RZ ;  /* 0x0000002000007824 */ /* 0x000fe200078e00ff */
[----:B------:R-:W-:Y:S01]  /*2660*/  LOP3.LUT R6, R7, 0x8, R6, 0xf8, !PT ;  /* 0x0000000807067812 */ /* 0x000fe200078ef806 */
[----:B------:R-:W-:Y:S01]  /*2670*/  IMAD.SHL.U32 R5, R92, 0x8, RZ ;  /* 0x000000085c057824 */ /* 0x000fe200078e00ff */
[----:B------:R-:W-:Y:S01]  /*2680*/  LOP3.LUT R8, R8, 0x7fffffe, RZ, 0xc0, !PT ;  /* 0x07fffffe08087812 */ /* 0x000fe200078ec0ff */
[----:B------:R-:W-:Y:S01]  /*2690*/  IMAD R92, R92, 0x8, R117 ;  /* 0x000000085c5c7824 */ /* 0x000fe200078e0275 */
[----:B------:R-:W-:Y:S01]  /*26a0*/  SHF.R.U32.HI R7, RZ, 0x3, R7 ;  /* 0x00000003ff077819 */ /* 0x000fe20000011607 */
[----:B------:R-:W0:Y:S01]  /*26b0*/  LDGDEPBAR ;  /* 0x00000000000079af */ /* 0x000e220000000000 */
[----:B------:R-:W-:Y:S01]  /*26c0*/  LOP3.LUT R0, R0, 0xffffff00, RZ, 0xc0, !PT ;  /* 0xffffff0000007812 */ /* 0x000fe200078ec0ff */
[----:B------:R-:W-:Y:S01]  /*26d0*/  IMAD.IADD R137, R137, 0x1, -R8 ;  /* 0x0000000189897824 */ /* 0x000fe200078e0a08 */
[----:B------:R-:W-:Y:S01]  /*26e0*/  LOP3.LUT R5, R134, 0x8, R5, 0xf8, !PT ;  /* 0x0000000886057812 */ /* 0x000fe200078ef805 */
[----:B------:R-:W-:Y:S01]  /*26f0*/  I2F R52, R53 ;  /* 0x0000003500347306 */ /* 0x000fe20000201400 */
[----:B------:R-:W-:-:S02]  /*2700*/  SHF.R.U32.HI R134, RZ, 0x3, R134 ;  /* 0x00000003ff867819 */ /* 0x000fc40000011686 */
[----:B------:R-:W-:Y:S01]  /*2710*/  LOP3.LUT R7, R6, R7, RZ, 0x3c, !PT ;  /* 0x0000000706077212 */ /* 0x000fe200078e3cff */
[----:B------:R-:W-:Y:S01]  /*2720*/  IMAD R6, R143, 0x200, R0 ;  /* 0x000002008f067824 */ /* 0x000fe200078e0200 */
[----:B------:R-:W-:Y:S02]  /*2730*/  LOP3.LUT R134, R5, R134, RZ, 0x3c, !PT ;  /* 0x0000008605867212 */ /* 0x000fe400078e3cff */
[----:B------:R-:W-:Y:S01]  /*2740*/  LOP3.LUT P0, RZ, R4, 0x2, RZ, 0xc0, !PT ;  /* 0x0000000204ff7812 */ /* 0x000fe2000780c0ff */
[----:B------:R-:W-:Y:S01]  /*2750*/  IMAD R5, R137, 0x20, R6 ;  /* 0x0000002089057824 */ /* 0x000fe200078e0206 */
[C---:B------:R-:W-:Y:S01]  /*2760*/  IADD3 R131, R53.reuse, 0x20, RZ ;  /* 0x0000002035837810 */ /* 0x040fe20007ffe0ff */
[----:B------:R-:W-:Y:S01]  /*2770*/  IMAD.U32 R92, R92, 0x20, R7 ;  /* 0x000000205c5c7824 */ /* 0x000fe200078e0007 */
[C---:B------:R-:W-:Y:S01]  /*2780*/  IADD3 R129, R53.reuse, 0x21, RZ ;  /* 0x0000002135817810 */ /* 0x040fe20007ffe0ff */
[----:B------:R-:W-:Y:S01]  /*2790*/  IMAD.IADD R94, R134, 0x1, R5 ;  /* 0x00000001865e7824 */ /* 0x000fe200078e0205 */
[C---:B------:R-:W-:Y:S01]  /*27a0*/  IADD3 R133, R53.reuse, 0x19, RZ ;  /* 0x0000001935857810 */ /* 0x040fe20007ffe0ff */
[----:B------:R-:W-:Y:S01]  /*27b0*/  IMAD.SHL.U32 R92, R92, 0x2, RZ ;  /* 0x000000025c5c7824 */ /* 0x000fe200078e00ff */
[----:B------:R-:W-:Y:S01]  /*27c0*/  I2F R130, R131 ;  /* 0x0000008300827306 */ /* 0x000fe20000201400 */
[----:B------:R-:W-:Y:S01]  /*27d0*/  IMAD.SHL.U32 R94, R94, 0x2, RZ ;  /* 0x000000025e5e7824 */ /* 0x000fe200078e00ff */
[----:B------:R-:W-:Y:S01]  /*27e0*/  IADD3 R127, R53, 0x28, RZ ;  /* 0x00000028357f7810 */ /* 0x000fe20007ffe0ff */
[----:B------:R-:W-:Y:S01]  /*27f0*/  IMAD R137, R137, 0x20, R0 ;  /* 0x0000002089897824 */ /* 0x000fe200078e0200 */
[----:B------:R-:W-:Y:S01]  /*2800*/  LDSM.16.M88.4 R28, [R92+0x1000] ;  /* 0x001000005c1c783b */ /* 0x000fe20000000200 */
[C---:B------:R-:W-:Y:S01]  /*2810*/  IADD3 R4, R92.reuse, 0x1000, RZ ;  /* 0x000010005c047810 */ /* 0x040fe20007ffe0ff */
[----:B------:R-:W-:Y:S01]  /*2820*/  IMAD R93, R3, 0x2, R94 ;  /* 0x00000002035d7824 */ /* 0x000fe200078e025e */
[----:B------:R-:W-:Y:S01]  /*2830*/  IADD3 R91, R92, 0x1020, RZ ;  /* 0x000010205c5b7810 */ /* 0x000fe20007ffe0ff */
[----:B-1----:R-:W1:Y:S01]  /*2840*/  LDSM.16.M88.4 R8, [R94] ;  /* 0x000000005e08783b */ /* 0x002e620000000200 */
[----:B------:R-:W-:Y:S01]  /*2850*/  @P0 IADD3 R91, R4, -0x20, RZ ;  /* 0xffffffe0045b0810 */ /* 0x000fe20007ffe0ff */
[----:B------:R-:W-:Y:S01]  /*2860*/  I2F R124, R131 ;  /* 0x00000083007c7306 */ /* 0x000fe20000201400 */
[C---:B------:R-:W-:Y:S01]  /*2870*/  IADD3 R105, R53.reuse, 0x29, RZ ;  /* 0x0000002935697810 */ /* 0x040fe20007ffe0ff */
[----:B------:R-:W-:Y:S01]  /*2880*/  LDSM.16.M88.4 R4, [R93] ;  /* 0x000000005d04783b */ /* 0x000fe20000000200 */
[C---:B------:R-:W-:Y:S01]  /*2890*/  IADD3 R103, R53.reuse, 0x30, RZ ;  /* 0x0000003035677810 */ /* 0x040fe20007ffe0ff */
[----:B------:R-:W-:Y:S01]  /*28a0*/  IMAD.IADD R144, R134, 0x1, R137 ;  /* 0x0000000186907824 */ /* 0x000fe200078e0289 */
[C---:B------:R-:W-:Y:S01]  /*28b0*/  IADD3 R99, R53.reuse, 0x38, RZ ;  /* 0x0000003835637810 */ /* 0x040fe20007ffe0ff */
[----:B------:R-:W-:Y:S01]  /*28c0*/  LDSM.16.M88.4 R44, [R91] ;  /* 0x000000005b2c783b */ /* 0x000fe20000000200 */
[C---:B------:R-:W-:Y:S01]  /*28d0*/  IADD3 R97, R53.reuse, 0x39, RZ ;  /* 0x0000003935617810 */ /* 0x040fe20007ffe0ff */
[----:B------:R-:W-:Y:S01]  /*28e0*/  I2F R126, R129 ;  /* 0x00000081007e7306 */ /* 0x000fe20000201400 */
[C---:B------:R-:W-:Y:S01]  /*28f0*/  IADD3 R85, R53.reuse, 0x40, RZ ;  /* 0x0000004035557810 */ /* 0x040fe20007ffe0ff */
[----:B------:R-:W5:Y:S01]  /*2900*/  LDSM.16.M88.4 R40, [R92+0x1400] ;  /* 0x001400005c28783b */ /* 0x000f620000000200 */
[----:B------:R-:W-:-:S02]  /*2910*/  IADD3 R79, R53, 0x41, RZ ;  /* 0x00000041354f7810 */ /* 0x000fc40007ffe0ff */
[C---:B------:R-:W-:Y:S01]  /*2920*/  IADD3 R81, R53.reuse, 0x48, RZ ;  /* 0x0000004835517810 */ /* 0x040fe20007ffe0ff */
[----:B------:R-:W-:Y:S01]  /*2930*/  LDSM.16.M88.4 R16, [R92+0x1800] ;  /* 0x001800005c10783b */ /* 0x000fe20000000200 */
[C---:B------:R-:W-:Y:S01]  /*2940*/  IADD3 R77, R53.reuse, 0x49, RZ ;  /* 0x00000049354d7810 */ /* 0x040fe20007ffe0ff */
[----:B------:R-:W-:Y:S01]  /*2950*/  I2F R118, R129 ;  /* 0x0000008100767306 */ /* 0x000fe20000201400 */
[C---:B------:R-:W-:Y:S01]  /*2960*/  IADD3 R63, R53.reuse, 0x50, RZ ;  /* 0x00000050353f7810 */ /* 0x040fe20007ffe0ff */
[----:B------:R-:W2:Y:S01]  /*2970*/  LDSM.16.M88.4 R36, [R91+0x400] ;  /* 0x000400005b24783b */ /* 0x000ea20000000200 */
[C---:B------:R-:W-:Y:S02]  /*2980*/  IADD3 R65, R53.reuse, 0x1, RZ ;  /* 0x0000000135417810 */ /* 0x040fe40007ffe0ff */
[C---:B------:R-:W-:Y:S01]  /*2990*/  IADD3 R61, R53.reuse, 0x8, RZ ;  /* 0x00000008353d7810 */ /* 0x040fe20007ffe0ff */
[----:B------:R-:W3:Y:S01]  /*29a0*/  LDSM.16.M88.4 R48, [R91+0x800] ;  /* 0x000800005b30783b */ /* 0x000ee20000000200 */
[C---:B------:R-:W-:Y:S01]  /*29b0*/  IADD3 R57, R53.reuse, 0x9, RZ ;  /* 0x0000000935397810 */ /* 0x040fe20007ffe0ff */
[----:B------:R-:W-:Y:S01]  /*29c0*/  I2F R132, R133 ;  /* 0x0000008500847306 */ /* 0x000fe20000201400 */
[----:B------:R-:W-:-:S02]  /*29d0*/  IADD3 R137, R53, 0x59, RZ ;  /* 0x0000005935897810 */ /* 0x000fc40007ffe0ff */
[C---:B------:R-:W-:Y:S02]  /*29e0*/  IADD3 R59, R53.reuse, 0x10, RZ ;  /* 0x00000010353b7810 */ /* 0x040fe40007ffe0ff */
[C---:B------:R-:W-:Y:S02]  /*29f0*/  IADD3 R139, R53.reuse, 0x51, RZ ;  /* 0x00000051358b7810 */ /* 0x040fe40007ffe0ff */
[----:B------:R-:W-:Y:S01]  /*2a00*/  IADD3 R145, R53, 0x60, RZ ;  /* 0x0000006035917810 */ /* 0x000fe20007ffe0ff */
[----:B------:R-:W-:Y:S01]  /*2a10*/  I2F R128, R133 ;  /* 0x0000008500807306 */ /* 0x000fe20000201400 */
[C---:B-1----:R-:W-:Y:S07]  /*2a20*/  HMMA.16816.F32.BF16 R32, R8.reuse, R28, RZ ;  /* 0x0000001c0820723c */ /* 0x042fee00000418ff */
[----:B------:R-:W-:Y:S01]  /*2a30*/  I2F R116, R127 ;  /* 0x0000007f00747306 */ /* 0x000fe20000201400 */
[C---:B------:R-:W-:Y:S07]  /*2a40*/  HMMA.16816.F32.BF16 R28, R8.reuse, R30, RZ ;  /* 0x0000001e081c723c */ /* 0x040fee00000418ff */
[----:B------:R-:W-:Y:S01]  /*2a50*/  I2F R112, R127 ;  /* 0x0000007f00707306 */ /* 0x000fe20000201400 */
[----:B-----5:R-:W-:Y:S07]  /*2a60*/  HMMA.16816.F32.BF16 R12, R8, R40, RZ ;  /* 0x00000028080c723c */ /* 0x020fee00000418ff */
[----:B------:R-:W-:Y:S01]  /*2a70*/  I2F R108, R105 ;  /* 0x00000069006c7306 */ /* 0x000fe20000201400 */
[C---:B------:R-:W-:Y:S07]  /*2a80*/  HMMA.16816.F32.BF16 R32, R4.reuse, R44, R32 ;  /* 0x0000002c0420723c */ /* 0x040fee0000041820 */
[----:B------:R-:W-:Y:S01]  /*2a90*/  I2F R72, R105 ;  /* 0x0000006900487306 */ /* 0x000fe20000201400 */
[C---:B------:R-:W-:Y:S01]  /*2aa0*/  HMMA.16816.F32.BF16 R28, R4.reuse, R46, R28 ;  /* 0x0000002e041c723c */ /* 0x040fe2000004181c */
[----:B------:R-:W-:Y:S06]  /*2ab0*/  LDSM.16.M88.4 R44, [R91+0xc00] ;  /* 0x000c00005b2c783b */ /* 0x000fec0000000200 */
[----:B------:R-:W-:Y:S01]  /*2ac0*/  I2F R104, R103 ;  /* 0x0000006700687306 */ /* 0x000fe20000201400 */
[----:B--2---:R-:W-:Y:S07]  /*2ad0*/  HMMA.16816.F32.BF16 R12, R4, R36, R12 ;  /* 0x00000024040c723c */ /* 0x004fee000004180c */
[----:B------:R-:W-:Y:S01]  /*2ae0*/  I2F R100, R103 ;  /* 0x0000006700647306 */ /* 0x000fe20000201400 */
[----:B------:R-:W-:Y:S01]  /*2af0*/  FMUL.FTZ R32, R32, c[0x0][0x2ec] ;  /* 0x0000bb0020207a20 */ /* 0x000fe20000410000 */
[----:B------:R-:W-:Y:S01]  /*2b00*/  HMMA.16816.F32.BF16 R40, R8, R42, RZ ;  /* 0x0000002a0828723c */ /* 0x000fe200000418ff */
[----:B------:R-:W-:-:S05]  /*2b10*/  FMUL.FTZ R33, R33, c[0x0][0x2ec] ;  /* 0x0000bb0021217a20 */ /* 0x000fca0000410000 */
[----:B------:R-:W-:Y:S01]  /*2b20*/  I2F R102, R99 ;  /* 0x0000006300667306 */ /* 0x000fe20000201400 */
[----:B------:R-:W-:Y:S02]  /*2b30*/  FMUL.FTZ R34, R34, c[0x0][0x2ec] ;  /* 0x0000bb0022227a20 */ /* 0x000fe40000410000 */
[----:B------:R-:W-:Y:S02]  /*2b40*/  FMUL.FTZ R75, R35, c[0x0][0x2ec] ;  /* 0x0000bb00234b7a20 */ /* 0x000fe40000410000 */
[----:B------:R-:W-:Y:S02]  /*2b50*/  FMUL.FTZ R69, R28, c[0x0][0x2ec] ;  /* 0x0000bb001c457a20 */ /* 0x000fe40000410000 */
[----:B------:R-:W-:Y:S01]  /*2b60*/  FMUL.FTZ R71, R29, c[0x0][0x2ec] ;  /* 0x0000bb001d477a20 */ /* 0x000fe20000410000 */
[----:B------:R-:W-:Y:S01]  /*2b70*/  MUFU.TANH R54, R32 ;  /* 0x0000002000367308 */ /* 0x000fe20000002400 */
[----:B------:R-:W-:Y:S02]  /*2b80*/  FMUL.FTZ R73, R30, c[0x0][0x2ec] ;  /* 0x0000bb001e497a20 */ /* 0x000fe40000410000 */
[----:B------:R-:W-:-:S02]  /*2b90*/  FMUL.FTZ R83, R31, c[0x0][0x2ec] ;  /* 0x0000bb001f537a20 */ /* 0x000fc40000410000 */
[----:B------:R-:W1:Y:S01]  /*2ba0*/  LDSM.16.M88.4 R28, [R92+0x1c00] ;  /* 0x001c00005c1c783b */ /* 0x000e620000000200 */
[----:B------:R-:W-:Y:S02]  /*2bb0*/  FMUL.FTZ R12, R12, c[0x0][0x2ec] ;  /* 0x0000bb000c0c7a20 */ /* 0x000fe40000410000 */
[----:B------:R-:W-:Y:S01]  /*2bc0*/  MUFU.TANH R67, R33 ;  /* 0x0000002100437308 */ /* 0x000fe20000002400 */
[----:B------:R-:W-:Y:S02]  /*2bd0*/  FMUL.FTZ R13, R13, c[0x0][0x2ec] ;  /* 0x0000bb000d0d7a20 */ /* 0x000fe40000410000 */
[----:B------:R-:W-:Y:S01]  /*2be0*/  FMUL.FTZ R14, R14, c[0x0][0x2ec] ;  /* 0x0000bb000e0e7a20 */ /* 0x000fe20000410000 */
[----:B------:R-:W-:Y:S01]  /*2bf0*/  HMMA.16816.F32.BF16 R40, R4, R38, R40 ;  /* 0x000000260428723c */ /* 0x000fe20000041828 */
[----:B------:R-:W2:Y:S03]  /*2c00*/  LDSM.16.M88.4 R36, [R92+0x2000] ;  /* 0x002000005c24783b */ /* 0x000ea60000000200 */
[----:B------:R5:W-:Y:S08]  /*2c10*/  MUFU.TANH R55, R34 ;  /* 0x0000002200377308 */ /* 0x000bf00000002400 */
[----:B------:R-:W-:Y:S01]  /*2c20*/  MUFU.TANH R87, R12 ;  /* 0x0000000c00577308 */ /* 0x000fe20000002400 */
[C---:B-----5:R-:W-:Y:S07]  /*2c30*/  HMMA.16816.F32.BF16 R32, R8.reuse, R16, RZ ;  /* 0x000000100820723c */ /* 0x060fee00000418ff */
[----:B------:R-:W-:Y:S04]  /*2c40*/  MUFU.TANH R106, R13 ;  /* 0x0000000d006a7308 */ /* 0x000fe80000002400 */
[----:B------:R-:W-:Y:S01]  /*2c50*/  FMUL.FTZ R40, R40, c[0x0][0x2ec] ;  /* 0x0000bb0028287a20 */ /* 0x000fe20000410000 */
[----:B------:R-:W-:Y:S03]  /*2c60*/  HMMA.16816.F32.BF16 R16, R8, R18, RZ ;  /* 0x000000120810723c */ /* 0x000fe600000418ff */
[----:B------:R1:W-:Y:S01]  /*2c70*/  MUFU.TANH R89, R14 ;  /* 0x0000000e00597308 */ /* 0x0003e20000002400 */
[----:B------:R-:W-:-:S02]  /*2c80*/  FMUL.FTZ R41, R41, c[0x0][0x2ec] ;  /* 0x0000bb0029297a20 */ /* 0x000fc40000410000 */
[----:B------:R-:W-:Y:S02]  /*2c90*/  FMUL.FTZ R42, R42, c[0x0][0x2ec] ;  /* 0x0000bb002a2a7a20 */ /* 0x000fe40000410000 */
[----:B------:R-:W-:-:S03]  /*2ca0*/  FMUL.FTZ R43, R43, c[0x0][0x2ec] ;  /* 0x0000bb002b2b7a20 */ /* 0x000fc60000410000 */
[----:B------:R-:W-:Y:S01]  /*2cb0*/  MUFU.TANH R110, R40 ;  /* 0x00000028006e7308 */ /* 0x000fe20000002400 */
[----:B---3--:R-:W-:Y:S07]  /*2cc0*/  HMMA.16816.F32.BF16 R32, R4, R48, R32 ;  /* 0x000000300420723c */ /* 0x008fee0000041820 */
[----:B------:R-:W-:Y:S01]  /*2cd0*/  MUFU.TANH R138, R41 ;  /* 0x00000029008a7308 */ /* 0x000fe20000002400 */
[----:B------:R-:W-:-:S04]  /*2ce0*/  FMUL.FTZ R48, R15, c[0x0][0x2ec] ;  /* 0x0000bb000f307a20 */ /* 0x000fc80000410000 */
[----:B------:R-:W-:Y:S03]  /*2cf0*/  HMMA.16816.F32.BF16 R16, R4, R50, R16 ;  /* 0x000000320410723c */ /* 0x000fe60000041810 */
[----:B------:R-:W-:Y:S01]  /*2d00*/  MUFU.TANH R114, R42 ;  /* 0x0000002a00727308 */ /* 0x000fe20000002400 */
[----:B------:R-:W-:-:S03]  /*2d10*/  IADD3 R49, R53, 0x11, RZ ;  /* 0x0000001135317810 */ /* 0x000fc60007ffe0ff */
[----:B------:R-:W-:Y:S01]  /*2d20*/  IADD3 R51, R53, 0x18, RZ ;  /* 0x0000001835337810 */ /* 0x000fe20007ffe0ff */
[C---:B-1----:R-:W-:Y:S03]  /*2d30*/  HMMA.16816.F32.BF16 R12, R8.reuse, R28, RZ ;  /* 0x0000001c080c723c */ /* 0x042fe600000418ff */
[----:B------:R2:W1:Y:S05]  /*2d40*/  MUFU.TANH R146, R43 ;  /* 0x0000002b00927308 */ /* 0x00046a0000002400 */
[----:B------:R-:W-:Y:S01]  /*2d50*/  HMMA.16816.F32.BF16 R28, R8, R30, RZ ;  /* 0x0000001e081c723c */ /* 0x000fe200000418ff */
[----:B------:R-:W-:-:S02]  /*2d60*/  FMUL.FTZ R148, R32, c[0x0][0x2ec] ;  /* 0x0000bb0020947a20 */ /* 0x000fc40000410000 */
[----:B------:R-:W-:Y:S01]  /*2d70*/  I2F R96, R99 ;  /* 0x0000006300607306 */ /* 0x000fe20000201400 */
[----:B------:R-:W-:Y:S02]  /*2d80*/  FMUL.FTZ R147, R33, c[0x0][0x2ec] ;  /* 0x0000bb0021937a20 */ /* 0x000fe40000410000 */
[----:B------:R-:W-:Y:S02]  /*2d90*/  FMUL.FTZ R149, R34, c[0x0][0x2ec] ;  /* 0x0000bb0022957a20 */ /* 0x000fe40000410000 */
[----:B------:R-:W-:Y:S02]  /*2da0*/  FMUL.FTZ R150, R35, c[0x0][0x2ec] ;  /* 0x0000bb0023967a20 */ /* 0x000fe40000410000 */
[----:B------:R-:W-:Y:S01]  /*2db0*/  FMUL.FTZ R16, R16, c[0x0][0x2ec] ;  /* 0x0000bb0010107a20 */ /* 0x000fe20000410000 */
[----:B------:R-:W3:Y:S01]  /*2dc0*/  LDSM.16.M88.4 R32, [R91+0x1000] ;  /* 0x001000005b20783b */ /* 0x000ee20000000200 */
[----:B------:R-:W-:Y:S01]  /*2dd0*/  FMUL.FTZ R153, R17, c[0x0][0x2ec] ;  /* 0x0000bb0011997a20 */ /* 0x000fe20000410000 */
[----:B--2---:R-:W-:Y:S01]  /*2de0*/  HMMA.16816.F32.BF16 R40, R8, R36, RZ ;  /* 0x000000240828723c */ /* 0x004fe200000418ff */
[----:B------:R2:W-:Y:S01]  /*2df0*/  MUFU.TANH R159, R16 ;  /* 0x00000010009f7308 */ /* 0x0005e20000002400 */
[----:B------:R-:W-:-:S02]  /*2e00*/  FMUL.FTZ R168, R18, c[0x0][0x2ec] ;  /* 0x0000bb0012a87a20 */ /* 0x000fc40000410000 */
[----:B------:R-:W-:Y:S02]  /*2e10*/  FMUL.FTZ R165, R19, c[0x0][0x2ec] ;  /* 0x0000bb0013a57a20 */ /* 0x000fe40000410000 */
[----:B-1----:R-:W-:Y:S02]  /*2e20*/  FFMA.FTZ R128, R95, R128, R146 ;  /* 0x000000805f807223 */ /* 0x002fe40000010092 */
[C---:B------:R-:W-:Y:S01]  /*2e30*/  HMMA.16816.F32.BF16 R12, R4.reuse, R44, R12 ;  /* 0x0000002c040c723c */ /* 0x040fe2000004180c */
[----:B------:R-:W-:Y:S07]  /*2e40*/  MUFU.TANH R148, R148 ;  /* 0x0000009400947308 */ /* 0x000fee0000002400 */
[----:B------:R-:W-:Y:S01]  /*2e50*/  HMMA.16816.F32.BF16 R28, R4, R46, R28 ;  /* 0x0000002e041c723c */ /* 0x000fe2000004181c */
[----:B--2---:R-:W1:Y:S01]  /*2e60*/  LDSM.16.M88.4 R16, [R92+0x2400] ;  /* 0x002400005c10783b */ /* 0x004e620000000200 */
[----:B------:R-:W2:Y:S06]  /*2e70*/  MUFU.TANH R149, R149 ;  /* 0x0000009500957308 */ /* 0x000eac0000002400 */
[----:B------:R-:W-:Y:S01]  /*2e80*/  HMMA.16816.F32.BF16 R44, R8, R38, RZ ;  /* 0x00000026082c723c */ /* 0x000fe200000418ff */
[----:B------:R-:W5:Y:S01]  /*2e90*/  LDSM.16.M88.4 R36, [R91+0x1400] ;  /* 0x001400005b24783b */ /* 0x000f620000000200 */
[----:B------:R-:W4:Y:S06]  /*2ea0*/  MUFU.TANH R147, R147 ;  /* 0x0000009300937308 */ /* 0x000f2c0000002400 */
[----:B------:R-:W-:-:S02]  /*2eb0*/  FMUL.FTZ R158, R12, c[0x0][0x2ec] ;  /* 0x0000bb000c9e7a20 */ /* 0x000fc40000410000 */
[----:B------:R-:W-:Y:S01]  /*2ec0*/  FMUL.FTZ R12, R13, c[0x0][0x2ec] ;  /* 0x0000bb000d0c7a20 */ /* 0x000fe20000410000 */
[----:B------:R-:W4:Y:S01]  /*2ed0*/  MUFU.TANH R150, R150 ;  /* 0x0000009600967308 */ /* 0x000f220000002400 */
[----:B------:R-:W-:Y:S01]  /*2ee0*/  IMAD R13, R143, 0x10, R24 ;  /* 0x000000108f0d7824 */ /* 0x000fe200078e0218 */
[----:B---3--:R-:W-:Y:S01]  /*2ef0*/  HMMA.16816.F32.BF16 R40, R4, R32, R40 ;  /* 0x000000200428723c */ /* 0x008fe20000041828 */
[----:B------:R-:W-:Y:S02]  /*2f00*/  FMUL.FTZ R14, R14, c[0x0][0x2ec] ;  /* 0x0000bb000e0e7a20 */ /* 0x000fe40000410000 */
[----:B------:R-:W-:Y:S01]  /*2f10*/  FMUL.FTZ R28, R28, c[0x0][0x2ec] ;  /* 0x0000bb001c1c7a20 */ /* 0x000fe20000410000 */
[----:B------:R-:W-:Y:S01]  /*2f20*/  IADD3 R66, R13, 0x1, R142 ;  /* 0x000000010d427810 */ /* 0x000fe20007ffe08e */
[----:B------:R-:W-:Y:S01]  /*2f30*/  FMUL.FTZ R157, R29, c[0x0][0x2ec] ;  /* 0x0000bb001d9d7a20 */ /* 0x000fe20000410000 */
[----:B------:R-:W3:Y:S01]  /*2f40*/  MUFU.TANH R168, R168 ;  /* 0x000000a800a87308 */ /* 0x000ee20000002400 */
[----:B------:R-:W-:Y:S01]  /*2f50*/  FMUL.FTZ R164, R30, c[0x0][0x2ec] ;  /* 0x0000bb001ea47a20 */ /* 0x000fe20000410000 */
[----:B------:R-:W-:Y:S01]  /*2f60*/  IADD3 R66, R125, R66, -R135 ;  /* 0x000000427d427210 */ /* 0x000fe20007ffe887 */
[----:B------:R-:W-:-:S02]  /*2f70*/  FMUL.FTZ R167, R31, c[0x0][0x2ec] ;  /* 0x0000bb001fa77a20 */ /* 0x000fc40000410000 */
[----:B------:R-:W-:Y:S01]  /*2f80*/  HMMA.16816.F32.BF16 R44, R4, R34, R44 ;  /* 0x00000022042c723c */ /* 0x000fe2000004182c */
[C---:B--2---:R-:W-:Y:S01]  /*2f90*/  FFMA.FTZ R149, R95.reuse, R124, R149 ;  /* 0x0000007c5f957223 */ /* 0x044fe20000010095 */
[----:B------:R-:W-:Y:S01]  /*2fa0*/  IADD3 R66, R66, c[0x0][0x2e8], RZ ;  /* 0x0000ba0042427a10 */ /* 0x000fe20007ffe0ff */
[C---:B----4-:R-:W-:Y:S01]  /*2fb0*/  FFMA.FTZ R126, R95.reuse, R126, R147 ;  /* 0x0000007e5f7e7223 */ /* 0x050fe20000010093 */
[----:B------:R1:W-:Y:S01]  /*2fc0*/  MUFU.TANH R155, R28 ;  /* 0x0000001c009b7308 */ /* 0x0003e20000002400 */
[C---:B------:R-:W-:Y:S01]  /*2fd0*/  FFMA.FTZ R150, R95.reuse, R118, R150 ;  /* 0x000000765f967223 */ /* 0x040fe20000010096 */
[C---:B------:R-:W-:Y:S01]  /*2fe0*/  IADD3 R0, R66.reuse, 0x8, RZ ;  /* 0x0000000842007810 */ /* 0x040fe20007ffe0ff */
[----:B------:R-:W-:Y:S01]  /*2ff0*/  FFMA.FTZ R13, R95, R132, R138 ;  /* 0x000000845f0d7223 */ /* 0x000fe2000001008a */
[-C--:B------:R-:W-:Y:S01]  /*3000*/  IMNMX R66, R66, R125.reuse, PT ;  /* 0x0000007d42427217 */ /* 0x080fe20003800200 */
[----:B------:R-:W-:Y:S01]  /*3010*/  FMUL.FTZ R15, R15, c[0x0][0x2ec] ;  /* 0x0000bb000f0f7a20 */ /* 0x000fe20000410000 */
[----:B------:R-:W-:Y:S01]  /*3020*/  IMNMX R0, R0, R125, PT ;  /* 0x0000007d00007217 */ /* 0x000fe20003800200 */
[----:B------:R-:W-:Y:S01]  /*3030*/  FFMA.FTZ R125, R95, R130, R148 ;  /* 0x000000825f7d7223 */ /* 0x000fe20000010094 */
[----:B------:R-:W2:Y:S01]  /*3040*/  MUFU.TANH R153, R153 ;  /* 0x0000009900997308 */ /* 0x000ea20000002400 */
[C---:B------:R-:W-:Y:S01]  /*3050*/  ISETP.GE.AND P5, PT, R131.reuse, R66, PT ;  /* 0x000000428300720c */ /* 0x040fe20003fa6270 */
[----:B------:R-:W-:Y:S01]  /*3060*/  FMUL.FTZ R40, R40, c[0x0][0x2ec] ;  /* 0x0000bb0028287a20 */ /* 0x000fe20000410000 */
[----:B------:R-:W-:Y:S01]  /*3070*/  ISETP.GE.AND P3, PT, R131, R0, PT ;  /* 0x000000008300720c */ /* 0x000fe20003f66270 */
[----:B------:R-:W-:Y:S01]  /*3080*/  FMUL.FTZ R41, R41, c[0x0][0x2ec] ;  /* 0x0000bb0029297a20 */ /* 0x000fe20000410000 */
[C---:B------:R-:W-:Y:S01]  /*3090*/  ISETP.GE.AND P2, PT, R129.reuse, R66, PT ;  /* 0x000000428100720c */ /* 0x040fe20003f46270 */
[----:B------:R-:W-:Y:S01]  /*30a0*/  FMUL.FTZ R42, R42, c[0x0][0x2ec] ;  /* 0x0000bb002a2a7a20 */ /* 0x000fe20000410000 */
[----:B------:R-:W-:Y:S01]  /*30b0*/  ISETP.GE.AND P0, PT, R129, R0, PT ;  /* 0x000000008100720c */ /* 0x000fe20003f06270 */
[----:B-1----:R-:W-:Y:S01]  /*30c0*/  HMMA.16816.F32.BF16 R28, R8, R16, RZ ;  /* 0x00000010081c723c */ /* 0x002fe200000418ff */
[----:B------:R-:W1:Y:S01]  /*30d0*/  MUFU.TANH R165, R165 ;  /* 0x000000a500a57308 */ /* 0x000e620000002400 */
[----:B------:R-:W-:Y:S01]  /*30e0*/  FMUL.FTZ R43, R43, c[0x0][0x2ec] ;  /* 0x0000bb002b2b7a20 */ /* 0x000fe20000410000 */
[----:B------:R-:W-:Y:S01]  /*30f0*/  ISETP.GE.AND P6, PT, R133, R66, PT ;  /* 0x000000428500720c */ /* 0x000fe20003fc6270 */
[----:B---3--:R-:W-:Y:S01]  /*3100*/  FFMA.FTZ R112, R95, R112, R168 ;  /* 0x000000705f707223 */ /* 0x008fe200000100a8 */
[----:B------:R-:W-:Y:S01]  /*3110*/  ISETP.GE.AND P4, PT, R133, R0, PT ;  /* 0x000000008500720c */ /* 0x000fe20003f86270 */
[----:B------:R-:W-:Y:S01]  /*3120*/  FMUL.FTZ R44, R44, c[0x0][0x2ec] ;  /* 0x0000bb002c2c7a20 */ /* 0x000fe20000410000 */
[----:B------:R-:W-:Y:S01]  /*3130*/  SHF.R.S32.HI R16, RZ, 0x1f, R143 ;  /* 0x0000001fff107819 */ /* 0x000fe2000001148f */
[----:B--2---:R-:W-:Y:S01]  /*3140*/  FFMA.FTZ R108, R95, R108, R153 ;  /* 0x0000006c5f6c7223 */ /* 0x004fe20000010099 */
[----:B------:R-:W-:Y:S01]  /*3150*/  MUFU.TANH R151, R40 ;  /* 0x0000002800977308 */ /* 0x000fe20000002400 */
[----:B------:R-:W-:Y:S01]  /*3160*/  FSEL R125, R125, -INF , !P5 ;  /* 0xff8000007d7d7808 */ /* 0x000fe20006800000 */
[----:B------:R-:W-:Y:S01]  /*3170*/  FMUL.FTZ R46, R46, c[0x0][0x2ec] ;  /* 0x0000bb002e2e7a20 */ /* 0x000fe20000410000 */
[----:B------:R-:W-:Y:S01]  /*3180*/  LEA.HI R16, R16, R143, RZ, 0x2 ;  /* 0x0000008f10107211 */ /* 0x000fe200078f10ff */
[----:B------:R-:W-:Y:S01]  /*3190*/  FMUL.FTZ R45, R45, c[0x0][0x2ec] ;  /* 0x0000bb002d2d7a20 */ /* 0x000fe20000410000 */
[----:B------:R-:W-:Y:S01]  /*31a0*/  FSEL R152, R149, -INF , !P3 ;  /* 0xff80000095987808 */ /* 0x000fe20005800000 */
[----:B------:R-:W-:Y:S01]  /*31b0*/  FFMA.FTZ R102, R95, R102, R155 ;  /* 0x000000665f667223 */ /* 0x000fe2000001009b */
[----:B------:R-:W-:Y:S01]  /*31c0*/  LOP3.LUT R16, R16, 0xfffffffc, RZ, 0xc0, !PT ;  /* 0xfffffffc10107812 */ /* 0x000fe200078ec0ff */
[----:B------:R-:W-:Y:S01]  /*31d0*/  MUFU.TANH R156, R41 ;  /* 0x00000029009c7308 */ /* 0x000fe20000002400 */
[----:B------:R-:W-:Y:S01]  /*31e0*/  ISETP.GE.AND P5, PT, R105, R66, PT ;  /* 0x000000426900720c */ /* 0x000fe20003fa6270 */
[----:B-1----:R-:W-:Y:S01]  /*31f0*/  FFMA.FTZ R72, R95, R72, R165 ;  /* 0x000000485f487223 */ /* 0x002fe200000100a5 */
[----:B------:R-:W-:Y:S01]  /*3200*/  ISETP.GE.AND P3, PT, R105, R0, PT ;  /* 0x000000006900720c */ /* 0x000fe20003f66270 */
[----:B------:R-:W-:Y:S01]  /*3210*/  IMAD.IADD R143, R143, 0x1, -R16 ;  /* 0x000000018f8f7824 */ /* 0x000fe200078e0a10 */
[----:B------:R-:W-:Y:S01]  /*3220*/  FSEL R105, R126, -INF , !P2 ;  /* 0xff8000007e697808 */ /* 0x000fe20005000000 */
[----:B------:R-:W-:Y:S01]  /*3230*/  FMUL.FTZ R47, R47, c[0x0][0x2ec] ;  /* 0x0000bb002f2f7a20 */ /* 0x000fe20000410000 */
[----:B-----5:R-:W-:Y:S01]  /*3240*/  HMMA.16816.F32.BF16 R32, R4, R36, R28 ;  /* 0x000000240420723c */ /* 0x020fe2000004181c */
[----:B------:R-:W-:Y:S01]  /*3250*/  MUFU.TANH R169, R42 ;  /* 0x0000002a00a97308 */ /* 0x000fe20000002400 */
[----:B------:R-:W-:-:S02]  /*3260*/  FSEL R150, R150, -INF , !P0 ;  /* 0xff80000096967808 */ /* 0x000fc40004000000 */
[C---:B------:R-:W-:Y:S02]  /*3270*/  ISETP.GE.AND P2, PT, R103.reuse, R66, PT ;  /* 0x000000426700720c */ /* 0x040fe40003f46270 */
[----:B------:R-:W-:Y:S01]  /*3280*/  ISETP.GE.AND P0, PT, R103, R0, PT ;  /* 0x000000006700720c */ /* 0x000fe20003f06270 */
[----:B------:R-:W-:Y:S01]  /*3290*/  FFMA.FTZ R103, R95, R116, R159 ;  /* 0x000000745f677223 */ /* 0x000fe2000001009f */
[----:B------:R-:W-:Y:S01]  /*32a0*/  HMMA.16816.F32.BF16 R28, R8, R18, RZ ;  /* 0x00000012081c723c */ /* 0x000fe200000418ff */
[----:B------:R-:W1:Y:S01]  /*32b0*/  LDSM.16.M88.4 R16, [R92+0x2800] ;  /* 0x002800005c10783b */ /* 0x000e620000000200 */
[----:B------:R2:W-:Y:S01]  /*32c0*/  MUFU.TANH R163, R43 ;  /* 0x0000002b00a37308 */ /* 0x0005e20000002400 */
[----:B------:R-:W-:Y:S02]  /*32d0*/  FSEL R13, R13, -INF , !P6 ;  /* 0xff8000000d0d7808 */ /* 0x000fe40007000000 */
[----:B------:R-:W-:Y:S02]  /*32e0*/  FSEL R128, R128, -INF , !P4 ;  /* 0xff80000080807808 */ /* 0x000fe40006000000 */
[----:B------:R-:W-:-:S02]  /*32f0*/  ISETP.GE.AND P6, PT, R127, R66, PT ;  /* 0x000000427f00720c */ /* 0x000fc40003fc6270 */
[----:B------:R-:W-:Y:S01]  /*3300*/  ISETP.GE.AND P4, PT, R127, R0, PT ;  /* 0x000000007f00720c */ /* 0x000fe20003f86270 */
[----:B------:R-:W-:Y:S01]  /*3310*/  MUFU.TANH R158, R158 ;  /* 0x0000009e009e7308 */ /* 0x000fe20000002400 */
[----:B------:R-:W-:Y:S02]  /*3320*/  FSEL R103, R103, -INF , !P6 ;  /* 0xff80000067677808 */ /* 0x000fe40007000000 */
[----:B------:R-:W-:Y:S02]  /*3330*/  FSEL R148, R112, -INF , !P4 ;  /* 0xff80000070947808 */ /* 0x000fe40006000000 */
[C---:B------:R-:W-:Y:S01]  /*3340*/  ISETP.GE.AND P6, PT, R99.reuse, R66, PT ;  /* 0x000000426300720c */ /* 0x040fe20003fc6270 */
[----:B------:R-:W-:Y:S01]  /*3350*/  FMUL.FTZ R32, R32, c[0x0][0x2ec] ;  /* 0x0000bb0020207a20 */ /* 0x000fe20000410000 */
[----:B------:R-:W-:Y:S01]  /*3360*/  ISETP.GE.AND P4, PT, R99, R0, PT ;  /* 0x000000006300720c */ /* 0x000fe20003f86270 */
[----:B------:R-:W3:Y:S01]  /*3370*/  MUFU.TANH R154, R14 ;  /* 0x0000000e009a7308 */ /* 0x000ee20000002400 */
[----:B--2---:R-:W2:Y:S01]  /*3380*/  LDSM.16.M88.4 R40, [R91+0x1800] ;  /* 0x001800005b28783b */ /* 0x004ea20000000200 */
[----:B------:R-:W-:Y:S01]  /*3390*/  FMUL.FTZ R33, R33, c[0x0][0x2ec] ;  /* 0x0000bb0021217a20 */ /* 0x000fe20000410000 */
[----:B------:R-:W-:Y:S01]  /*33a0*/  FSEL R99, R108, -INF , !P5 ;  /* 0xff8000006c637808 */ /* 0x000fe20006800000 */
[----:B------:R-:W-:Y:S01]  /*33b0*/  FMUL.FTZ R34, R34, c[0x0][0x2ec] ;  /* 0x0000bb0022227a20 */ /* 0x000fe20000410000 */
[----:B------:R-:W-:Y:S01]  /*33c0*/  FSEL R72, R72, -INF , !P3 ;  /* 0xff80000048487808 */ /* 0x000fe20005800000 */
[----:B------:R-:W-:Y:S01]  /*33d0*/  HMMA.16816.F32.BF16 R28, R4, R38, R28 ;  /* 0x00000026041c723c */ /* 0x000fe2000004181c */
[----:B------:R-:W-:Y:S01]  /*33e0*/  FMUL.FTZ R35, R35, c[0x0][0x2ec] ;  /* 0x0000bb0023237a20 */ /* 0x000fe20000410000 */
[----:B------:R-:W-:Y:S01]  /*33f0*/  I2F R98, R97 ;  /* 0x0000006100627306 */ /* 0x000fe20000201400 */
[----:B------:R-:W-:-:S02]  /*3400*/  ISETP.GE.AND P5, PT, R97, R66, PT ;  /* 0x000000426100720c */ /* 0x000fc40003fa6270 */
[----:B------:R-:W-:Y:S02]  /*3410*/  ISETP.GE.AND P3, PT, R97, R0, PT ;  /* 0x000000006100720c */ /* 0x000fe40003f66270 */
[----:B------:R-:W-:Y:S02]  /*3420*/  FSEL R127, R102, -INF , !P6 ;  /* 0xff800000667f7808 */ /* 0x000fe40007000000 */
[----:B------:R-:W-:Y:S01]  /*3430*/  ISETP.GE.AND P6, PT, R79, R66, PT ;  /* 0x000000424f00720c */ /* 0x000fe20003fc6270 */
[----:B------:R4:W-:Y:S01]  /*3440*/  I2F R90, R97 ;  /* 0x00000061005a7306 */ /* 0x0009e20000201400 */
[----:B---3--:R-:W-:Y:S01]  /*3450*/  FFMA.FTZ R100, R95, R100, R154 ;  /* 0x000000645f647223 */ /* 0x008fe2000001009a */
[C---:B------:R-:W-:Y:S02]  /*3460*/  IADD3 R129, R53.reuse, 0x68, RZ ;  /* 0x0000006835817810 */ /* 0x040fe40007ffe0ff */
[----:B------:R-:W-:Y:S02]  /*3470*/  IADD3 R135, R53, 0x58, RZ ;  /* 0x0000005835877810 */ /* 0x000fe40007ffe0ff */
[----:B------:R-:W-:Y:S01]  /*3480*/  FSEL R100, R100, -INF , !P0 ;  /* 0xff80000064647808 */ /* 0x000fe20004000000 */
[----:B-1----:R-:W-:Y:S01]  /*3490*/  HMMA.16816.F32.BF16 R36, R8, R16, RZ ;  /* 0x000000100824723c */ /* 0x002fe200000418ff */
[----:B------:R-:W1:Y:S01]  /*34a0*/  MUFU.TANH R164, R164 ;  /* 0x000000a400a47308 */ /* 0x000e620000002400 */
[----:B------:R-:W-:-:S02]  /*34b0*/  ISETP.GE.AND P0, PT, R85, R0, PT ;  /* 0x000000005500720c */ /* 0x000fc40003f06270 */
[C---:B------:R-:W-:Y:S02]  /*34c0*/  IADD3 R155, R53.reuse, 0x79, RZ ;  /* 0x00000079359b7810 */ /* 0x040fe40007ffe0ff */
[----:B------:R-:W-:Y:S01]  /*34d0*/  IADD3 R131, R53, 0x69, RZ ;  /* 0x0000006935837810 */ /* 0x000fe20007ffe0ff */
[----:B------:R-:W-:Y:S01]  /*34e0*/  FMUL.FTZ R28, R28, c[0x0][0x2ec] ;  /* 0x0000bb001c1c7a20 */ /* 0x000fe20000410000 */
[----:B------:R-:W-:Y:S01]  /*34f0*/  HMMA.16816.F32.BF16 R16, R8, R18, RZ ;  /* 0x000000120810723c */ /* 0x000fe200000418ff */
[----:B----4-:R-:W-:Y:S01]  /*3500*/  FFMA.FTZ R97, R95, R104, R158 ;  /* 0x000000685f617223 */ /* 0x010fe2000001009e */
[----:B------:R-:W-:Y:S01]  /*3510*/  MUFU.TANH R159, R32 ;  /* 0x00000020009f7308 */ /* 0x000fe20000002400 */
[----:B------:R-:W-:Y:S01]  /*3520*/  FMUL.FTZ R29, R29, c[0x0][0x2ec] ;  /* 0x0000bb001d1d7a20 */ /* 0x000fe20000410000 */
[----:B------:R-:W-:Y:S02]  /*3530*/  IADD3 R153, R53, 0x71, RZ ;  /* 0x0000007135997810 */ /* 0x000fe40007ffe0ff */
[----:B------:R-:W-:-:S02]  /*3540*/  FSEL R97, R97, -INF , !P2 ;  /* 0xff80000061617808 */ /* 0x000fc40005000000 */
[----:B------:R-:W-:Y:S01]  /*3550*/  ISETP.GE.AND P2, PT, R85, R66, PT ;  /* 0x000000425500720c */ /* 0x000fe20003f46270 */
[----:B-1----:R-:W-:Y:S01]  /*3560*/  FFMA.FTZ R146, R95, R96, R164 ;  /* 0x000000605f927223 */ /* 0x002fe200000100a4 */
[----:B------:R-:W-:Y:S04]  /*3570*/  MUFU.TANH R149, R33 ;  /* 0x0000002100957308 */ /* 0x000fe80000002400 */
[----:B------:R-:W-:Y:S02]  /*3580*/  FSEL R146, R146, -INF , !P4 ;  /* 0xff80000092927808 */ /* 0x000fe40006000000 */
[----:B------:R-:W-:Y:S01]  /*3590*/  ISETP.GE.AND P4, PT, R79, R0, PT ;  /* 0x000000004f00720c */ /* 0x000fe20003f86270 */
[C---:B--2---:R-:W-:Y:S01]  /*35a0*/  HMMA.16816.F32.BF16 R36, R4.reuse, R40, R36 ;  /* 0x000000280424723c */ /* 0x044fe20000041824 */
[----:B------:R-:W-:Y:S06]  /*35b0*/  MUFU.TANH R158, R34 ;  /* 0x00000022009e7308 */ /* 0x000fec0000002400 */
[----:B------:R-:W-:Y:S01]  /*35c0*/  FMUL.FTZ R40, R30, c[0x0][0x2ec] ;  /* 0x0000bb001e287a20 */ /* 0x000fe20000410000 */
[----:B------:R-:W-:Y:S01]  /*35d0*/  HMMA.16816.F32.BF16 R16, R4, R42, R16 ;  /* 0x0000002a0410723c */ /* 0x000fe20000041810 */
[----:B------:R1:W-:Y:S01]  /*35e0*/  MUFU.TANH R154, R35 ;  /* 0x00000023009a7308 */ /* 0x0003e20000002400 */
[----:B------:R-:W-:-:S07]  /*35f0*/  FMUL.FTZ R41, R31, c[0x0][0x2ec] ;  /* 0x0000bb001f297a20 */ /* 0x000fce0000410000 */
[----:B------:R-:W2:Y:S07]  /*3600*/  I2F R88, R85 ;  /* 0x0000005500587306 */ /* 0x000eae0000201400 */
[----:B------:R-:W-:Y:S01]  /*3610*/  FMUL.FTZ R37, R37, c[0x0][0x2ec] ;  /* 0x0000bb0025257a20 */ /* 0x000fe20000410000 */
[----:B------:R-:W3:Y:S01]  /*3620*/  I2F R86, R85 ;  /* 0x0000005500567306 */ /* 0x000ee20000201400 */
[----:B-1----:R-:W1:Y:S01]  /*3630*/  LDSM.16.M88.4 R32, [R92+0x2c00] ;  /* 0x002c00005c20783b */ /* 0x002e620000000200 */
[----:B------:R-:W-:-:S02]  /*3640*/  FMUL.FTZ R39, R39, c[0x0][0x2ec] ;  /* 0x0000bb0027277a20 */ /* 0x000fc40000410000 */
[----:B------:R-:W-:-:S03]  /*3650*/  FMUL.FTZ R36, R36, c[0x0][0x2ec] ;  /* 0x0000bb0024247a20 */ /* 0x000fc60000410000 */
[----:B------:R-:W-:Y:S01]  /*3660*/  FMUL.FTZ R17, R17, c[0x0][0x2ec] ;  /* 0x0000bb0011117a20 */ /* 0x000fe20000410000 */
[----:B------:R-:W4:Y:S01]  /*3670*/  MUFU.TANH R157, R157 ;  /* 0x0000009d009d7308 */ /* 0x000f220000002400 */
[----:B--2---:R-:W-:Y:S01]  /*3680*/  FFMA.FTZ R88, R95, R88, R151 ;  /* 0x000000585f587223 */ /* 0x004fe20000010097 */
[----:B------:R-:W-:-:S04]  /*3690*/  IADD3 R151, R53, 0x31, RZ ;  /* 0x0000003135977810 */ /* 0x000fc80007ffe0ff */
[----:B------:R-:W-:Y:S02]  /*36a0*/  FSEL R133, R88, -INF , !P2 ;  /* 0xff80000058857808 */ /* 0x000fe40005000000 */
[----:B------:R-:W2:Y:S01]  /*36b0*/  MUFU.TANH R167, R167 ;  /* 0x000000a700a77308 */ /* 0x000ea20000002400 */
[----:B---3--:R-:W-:Y:S01]  /*36c0*/  FFMA.FTZ R116, R95, R86, R169 ;  /* 0x000000565f747223 */ /* 0x008fe200000100a9 */
[----:B------:R-:W-:Y:S02]  /*36d0*/  ISETP.GE.AND P2, PT, R77, R66, PT ;  /* 0x000000424d00720c */ /* 0x000fe40003f46270 */
[----:B------:R-:W-:Y:S02]  /*36e0*/  IADD3 R85, R53, 0x78, RZ ;  /* 0x0000007835557810 */ /* 0x000fe40007ffe0ff */
[----:B------:R-:W-:Y:S02]  /*36f0*/  FSEL R116, R116, -INF , !P0 ;  /* 0xff80000074747808 */ /* 0x000fe40004000000 */
[----:B------:R-:W3:Y:S01]  /*3700*/  I2F R82, R79 ;  /* 0x0000004f00527306 */ /* 0x000ee20000201400 */
[----:B----4-:R-:W-:Y:S01]  /*3710*/  FFMA.FTZ R98, R95, R98, R157 ;  /* 0x000000625f627223 */ /* 0x010fe2000001009d */
[----:B------:R-:W-:-:S02]  /*3720*/  ISETP.GE.AND P0, PT, R77, R0, PT ;  /* 0x000000004d00720c */ /* 0x000fc40003f06270 */
[----:B------:R-:W-:-:S04]  /*3730*/  IADD3 R88, R91, 0xc00, RZ ;  /* 0x00000c005b587810 */ /* 0x000fc80007ffe0ff */
[----:B------:R4:W5:Y:S01]  /*3740*/  I2F R84, R79 ;  /* 0x0000004f00547306 */ /* 0x0009620000201400 */
[----:B--2---:R-:W-:-:S05]  /*3750*/  FFMA.FTZ R90, R95, R90, R167 ;  /* 0x0000005a5f5a7223 */ /* 0x004fca00000100a7 */
[----:B------:R-:W-:Y:S02]  /*3760*/  FSEL R118, R90, -INF , !P3 ;  /* 0xff8000005a767808 */ /* 0x000fe40005800000 */
[----:B------:R-:W-:Y:S01]  /*3770*/  I2F R80, R81 ;  /* 0x0000005100507306 */ /* 0x000fe20000201400 */
[----:B------:R-:W-:Y:S01]  /*3780*/  ISETP.GE.AND P3, PT, R81, R0, PT ;  /* 0x000000005100720c */ /* 0x000fe20003f66270 */
[----:B---3--:R-:W-:-:S05]  /*3790*/  FFMA.FTZ R82, R95, R82, R156 ;  /* 0x000000525f527223 */ /* 0x008fca000001009c */
[----:B------:R-:W-:Y:S01]  /*37a0*/  FSEL R147, R82, -INF , !P6 ;  /* 0xff80000052937808 */ /* 0x000fe20007000000 */
[----:B------:R-:W-:Y:S01]  /*37b0*/  I2F R76, R81 ;  /* 0x00000051004c7306 */ /* 0x000fe20000201400 */
[----:B----4-:R-:W-:Y:S01]  /*37c0*/  FSEL R79, R98, -INF , !P5 ;  /* 0xff800000624f7808 */ /* 0x010fe20006800000 */
[----:B-----5:R-:W-:Y:S01]  /*37d0*/  FFMA.FTZ R84, R95, R84, R163 ;  /* 0x000000545f547223 */ /* 0x020fe200000100a3 */
[-C--:B------:R-:W-:Y:S02]  /*37e0*/  ISETP.GE.AND P5, PT, R81, R66.reuse, PT ;  /* 0x000000425100720c */ /* 0x080fe40003fa6270 */
[C---:B------:R-:W-:Y:S02]  /*37f0*/  ISETP.GE.AND P6, PT, R63.reuse, R66, PT ;  /* 0x000000423f00720c */ /* 0x040fe40003fc6270 */
[----:B------:R-:W-:Y:S01]  /*3800*/  FSEL R112, R84, -INF , !P4 ;  /* 0xff80000054707808 */ /* 0x000fe20006000000 */
[----:B------:R-:W-:Y:S01]  /*3810*/  MUFU.TANH R162, R44 ;  /* 0x0000002c00a27308 */ /* 0x000fe20000002400 */
[----:B------:R-:W-:-:S02]  /*3820*/  ISETP.GE.AND P4, PT, R63, R0, PT ;  /* 0x000000003f00720c */ /* 0x000fc40003f86270 */
[----:B------:R-:W-:-:S05]  /*3830*/  IADD3 R84, R91, 0x1c00, RZ ;  /* 0x00001c005b547810 */ /* 0x000fca0007ffe0ff */
[----:B------:R-:W2:Y:S08]  /*3840*/  MUFU.TANH R171, R46 ;  /* 0x0000002e00ab7308 */ /* 0x000eb00000002400 */
[----:B------:R-:W-:Y:S08]  /*3850*/  I2F R78, R77 ;  /* 0x0000004d004e7306 */ /* 0x000ff00000201400 */
[----:B------:R-:W3:Y:S01]  /*3860*/  MUFU.TANH R166, R45 ;  /* 0x0000002d00a67308 */ /* 0x000ee20000002400 */
[----:B--2---:R-:W-:-:S05]  /*3870*/  FFMA.FTZ R108, R95, R76, R171 ;  /* 0x0000004c5f6c7223 */ /* 0x004fca00000100ab */
[----:B------:R-:W-:Y:S02]  /*3880*/  FSEL R108, R108, -INF , !P3 ;  /* 0xff8000006c6c7808 */ /* 0x000fe40005800000 */
[----:B------:R-:W-:Y:S01]  /*3890*/  I2F R74, R77 ;  /* 0x0000004d004a7306 */ /* 0x000fe20000201400 */
[----:B------:R-:W-:-:S07]  /*38a0*/  ISETP.GE.AND P3, PT, R65, R0, PT ;  /* 0x000000004100720c */ /* 0x000fce0003f66270 */
[----:B------:R-:W-:Y:S01]  /*38b0*/  MUFU.TANH R77, R28 ;  /* 0x0000001c004d7308 */ /* 0x000fe20000002400 */
[----:B---3--:R-:W-:Y:S01]  /*38c0*/  FFMA.FTZ R78, R95, R78, R166 ;  /* 0x0000004e5f4e7223 */ /* 0x008fe200000100a6 */
[----:B------:R-:W-:-:S06]  /*38d0*/  IADD3 R45, R53, 0x61, RZ ;  /* 0x00000061352d7810 */ /* 0x000fcc0007ffe0ff */
[----:B------:R2:W-:Y:S08]  /*38e0*/  MUFU.TANH R81, R29 ;  /* 0x0000001d00517308 */ /* 0x0005f00000002400 */
[----:B------:R-:W3:Y:S01]  /*38f0*/  I2F R62, R63 ;  /* 0x0000003f003e7306 */ /* 0x000ee20000201400 */
[----:B--2---:R-:W2:Y:S07]  /*3900*/  LDSM.16.M88.4 R28, [R91+0x1c00] ;  /* 0x001c00005b1c783b */ /* 0x004eae0000000200 */
[----:B------:R4:W5:Y:S01]  /*3910*/  I2F R68, R63 ;  /* 0x0000003f00447306 */ /* 0x0009620000201400 */
[----:B------:R-:W-:-:S04]  /*3920*/  DEPBAR.LE SB0, 0x0 ;  /* 0x000080000000791a */ /* 0x000fc80000000000 */
[----:B---3--:R-:W-:-:S03]  /*3930*/  FFMA.FTZ R62, R95, R62, R159 ;  /* 0x0000003e5f3e7223 */ /* 0x008fc6000001009f */
[----:B------:R-:W3:Y:S01]  /*3940*/  I2F R70, R65 ;  /* 0x0000004100467306 */ /* 0x000ee20000201400 */
[----:B----4-:R-:W-:-:S07]  /*3950*/  FFMA.FTZ R63, R95, R80, R162 ;  /* 0x000000505f3f7223 */ /* 0x010fce00000100a2 */
[----:B------:R-:W-:Y:S01]  /*3960*/  MUFU.TANH R76, R40 ;  /* 0x00000028004c7308 */ /* 0x000fe20000002400 */
[----:B-----5:R-:W-:Y:S01]  /*3970*/  FFMA.FTZ R68, R95, R68, R158 ;  /* 0x000000445f447223 */ /* 0x020fe2000001009e */
[----:B------:R-:W-:Y:S02]  /*3980*/  FSEL R63, R63, -INF , !P5 ;  /* 0xff8000003f3f7808 */ /* 0x000fe40006800000 */
[----:B------:R-:W-:Y:S01]  /*3990*/  ISETP.GE.AND P5, PT, R65, R66, PT ;  /* 0x000000424100720c */ /* 0x000fe20003fa6270 */
[----:B---3--:R-:W-:Y:S01]  /*39a0*/  FFMA.FTZ R67, R95, R70, R67 ;  /* 0x000000465f437223 */ /* 0x008fe20000010043 */
[----:B------:R-:W-:Y:S02]  /*39b0*/  FSEL R65, R78, -INF , !P2 ;  /* 0xff8000004e417808 */ /* 0x000fe40005000000 */
[----:B------:R-:W3:Y:S01]  /*39c0*/  MUFU.TANH R170, R47 ;  /* 0x0000002f00aa7308 */ /* 0x000ee20000002400 */
[----:B------:R-:W-:Y:S02]  /*39d0*/  ISETP.GE.AND P2, PT, R61, R66, PT ;  /* 0x000000423d00720c */ /* 0x000fe40003f46270 */
[----:B------:R-:W-:-:S02]  /*39e0*/  FSEL R102, R68, -INF , !P4 ;  /* 0xff80000044667808 */ /* 0x000fc40006000000 */
[----:B------:R-:W-:-:S03]  /*39f0*/  ISETP.GE.AND P4, PT, R57, R0, PT ;  /* 0x000000003900720c */ /* 0x000fc60003f86270 */
[----:B------:R1:W-:Y:S08]  /*3a00*/  MUFU.TANH R78, R41 ;  /* 0x00000029004e7308 */ /* 0x0003f00000002400 */
[----:B------:R-:W4:Y:S01]  /*3a10*/  MUFU.TANH R75, R75 ;  /* 0x0000004b004b7308 */ /* 0x000f220000002400 */
[----:B---3--:R-:W-:Y:S01]  /*3a20*/  FFMA.FTZ R74, R95, R74, R170 ;  /* 0x0000004a5f4a7223 */ /* 0x008fe200000100aa */
[----:B------:R-:W-:-:S04]  /*3a30*/  IADD3 R47, R53, 0x70, RZ ;  /* 0x00000070352f7810 */ /* 0x000fc80007ffe0ff */
[----:B------:R-:W-:Y:S01]  /*3a40*/  FSEL R104, R74, -INF , !P0 ;  /* 0xff8000004a687808 */ /* 0x000fe20004000000 */
[----:B-1----:R-:W-:Y:S01]  /*3a50*/  HMMA.16816.F32.BF16 R40, R8, R32, RZ ;  /* 0x000000200828723c */ /* 0x002fe200000418ff */
[----:B------:R1:W-:Y:S01]  /*3a60*/  I2F R60, R61 ;  /* 0x0000003d003c7306 */ /* 0x0003e20000201400 */
[----:B------:R-:W-:-:S05]  /*3a70*/  ISETP.GE.AND P0, PT, R61, R0, PT ;  /* 0x000000003d00720c */ /* 0x000fca0003f06270 */
[----:B------:R-:W-:Y:S01]  /*3a80*/  FSEL R33, R67, -INF , !P5 ;  /* 0xff80000043217808 */ /* 0x000fe20006800000 */
[----:B------:R-:W-:Y:S01]  /*3a90*/  HMMA.16816.F32.BF16 R8, R8, R34, RZ ;  /* 0x000000220808723c */ /* 0x000fe200000418ff */
[----:B------:R-:W3:Y:S01]  /*3aa0*/  MUFU.TANH R69, R69 ;  /* 0x0000004500457308 */ /* 0x000ee20000002400 */
[----:B----4-:R-:W-:Y:S01]  /*3ab0*/  FFMA.FTZ R70, R95, R70, R75 ;  /* 0x000000465f467223 */ /* 0x010fe2000001004b */
[----:B------:R-:W-:Y:S02]  /*3ac0*/  FSEL R75, R62, -INF , !P6 ;  /* 0xff8000003e4b7808 */ /* 0x000fe40007000000 */
[-C--:B------:R-:W-:Y:S02]  /*3ad0*/  ISETP.GE.AND P6, PT, R57, R66.reuse, PT ;  /* 0x000000423900720c */ /* 0x080fe40003fc6270 */
[----:B------:R-:W-:Y:S02]  /*3ae0*/  ISETP.GE.AND P5, PT, R59, R66, PT ;  /* 0x000000423b00720c */ /* 0x000fe40003fa6270 */
[----:B------:R-:W4:Y:S01]  /*3af0*/  MUFU.TANH R73, R73 ;  /* 0x0000004900497308 */ /* 0x000f220000002400 */
[----:B-1----:R-:W-:Y:S01]  /*3b00*/  FMUL.FTZ R61, R38, c[0x0][0x2ec] ;  /* 0x0000bb00263d7a20 */ /* 0x002fe20000410000 */
[----:B------:R-:W-:-:S02]  /*3b10*/  FSEL R38, R70, -INF , !P3 ;  /* 0xff80000046267808 */ /* 0x000fc40005800000 */
[----:B------:R-:W-:-:S03]  /*3b20*/  ISETP.GE.AND P3, PT, R59, R0, PT ;  /* 0x000000003b00720c */ /* 0x000fc60003f66270 */
[----:B--2---:R-:W-:Y:S01]  /*3b30*/  HMMA.16816.F32.BF16 R40, R4, R28, R40 ;  /* 0x0000001c0428723c */ /* 0x004fe20000041828 */
[----:B------:R-:W-:Y:S01]  /*3b40*/  I2F R58, R57 ;  /* 0x00000039003a7306 */ /* 0x000fe20000201400 */
[----:B---3--:R-:W-:-:S06]  /*3b50*/  FFMA.FTZ R69, R95, R60, R69 ;  /* 0x0000003c5f457223 */ /* 0x008fcc0000010045 */
[----:B------:R-:W-:Y:S01]  /*3b60*/  HMMA.16816.F32.BF16 R8, R4, R30, R8 ;  /* 0x0000001e0408723c */ /* 0x000fe20000041808 */
[----:B------:R-:W1:Y:S01]  /*3b70*/  MUFU.TANH R71, R71 ;  /* 0x0000004700477308 */ /* 0x000e620000002400 */
[----:B----4-:R-:W-:-:S05]  /*3b80*/  FFMA.FTZ R62, R95, R60, R73 ;  /* 0x0000003c5f3e7223 */ /* 0x010fca0000010049 */
[----:B------:R-:W-:Y:S02]  /*3b90*/  FSEL R62, R62, -INF , !P0 ;  /* 0xff8000003e3e7808 */ /* 0x000fe40004000000 */
[----:B------:R-:W-:Y:S01]  /*3ba0*/  I2F R50, R51 ;  /* 0x0000003300327306 */ /* 0x000fe20000201400 */
[----:B------:R-:W-:-:S06]  /*3bb0*/  ISETP.GE.AND P0, PT, R49, R0, PT ;  /* 0x000000003100720c */ /* 0x000fcc0003f06270 */
[----:B------:R-:W-:Y:S01]  /*3bc0*/  FMUL.FTZ R40, R40, c[0x0][0x2ec] ;  /* 0x0000bb0028287a20 */ /* 0x000fe20000410000 */
[----:B------:R2:W-:Y:S01]  /*3bd0*/  MUFU.TANH R32, R37 ;  /* 0x0000002500207308 */ /* 0x0005e20000002400 */
[----:B-1----:R-:W-:Y:S02]  /*3be0*/  FFMA.FTZ R35, R95, R58, R71 ;  /* 0x0000003a5f237223 */ /* 0x002fe40000010047 */
[----:B------:R-:W-:Y:S02]  /*3bf0*/  FMUL.FTZ R6, R41, c[0x0][0x2ec] ;  /* 0x0000bb0029067a20 */ /* 0x000fe40000410000 */
[----:B------:R-:W-:Y:S01]  /*3c00*/  FMUL.FTZ R30, R42, c[0x0][0x2ec] ;  /* 0x0000bb002a1e7a20 */ /* 0x000fe20000410000 */
[----:B------:R-:W-:Y:S01]  /*3c10*/  FSEL R35, R35, -INF , !P6 ;  /* 0xff80000023237808 */ /* 0x000fe20007000000 */
[----:B------:R-:W-:Y:S01]  /*3c20*/  FMUL.FTZ R8, R8, c[0x0][0x2ec] ;  /* 0x0000bb0008087a20 */ /* 0x000fe20000410000 */
[----:B------:R1:W-:Y:S01]  /*3c30*/  I2F R14, R49 ;  /* 0x00000031000e7306 */ /* 0x0003e20000201400 */
[----:B------:R-:W-:Y:S01]  /*3c40*/  ISETP.GE.AND P6, PT, R51, R66, PT ;  /* 0x000000423300720c */ /* 0x000fe20003fc6270 */
[----:B------:R-:W-:-:S02]  /*3c50*/  FMUL.FTZ R31, R43, c[0x0][0x2ec] ;  /* 0x0000bb002b1f7a20 */ /* 0x000fc40000410000 */
[----:B------:R-:W-:Y:S01]  /*3c60*/  FMUL.FTZ R10, R10, c[0x0][0x2ec] ;  /* 0x0000bb000a0a7a20 */ /* 0x000fe20000410000 */
[----:B--2---:R-:W-:-:S03]  /*3c70*/  FSEL R37, R69, -INF , !P2 ;  /* 0xff80000045257808 */ /* 0x004fc60005000000 */
[----:B------:R-:W2:Y:S01]  /*3c80*/  I2F R134, R137 ;  /* 0x0000008900867306 */ /* 0x000ea20000201400 */
[----:B------:R-:W-:Y:S01]  /*3c90*/  ISETP.GE.AND P2, PT, R49, R66, PT ;  /* 0x000000423100720c */ /* 0x000fe20003f46270 */
[----:B-1----:R-:W-:-:S06]  /*3ca0*/  FMUL.FTZ R49, R16, c[0x0][0x2ec] ;  /* 0x0000bb0010317a20 */ /* 0x002fcc0000410000 */
[----:B------:R-:W-:Y:S08]  /*3cb0*/  I2F R130, R129 ;  /* 0x0000008100827306 */ /* 0x000ff00000201400 */
[----:B------:R1:W3:Y:S01]  /*3cc0*/  MUFU.TANH R28, R49 ;  /* 0x00000031001c7308 */ /* 0x0002e20000002400 */
[CC--:B--2---:R-:W-:Y:S02]  /*3cd0*/  FFMA.FTZ R5, R95.reuse, R134.reuse, R81 ;  /* 0x000000865f057223 */ /* 0x0c4fe40000010051 */
[----:B------:R-:W-:-:S05]  /*3ce0*/  FFMA.FTZ R78, R95, R134, R78 ;  /* 0x000000865f4e7223 */ /* 0x000fca000001004e */
[----:B------:R-:W2:Y:S01]  /*3cf0*/  MUFU.TANH R83, R83 ;  /* 0x0000005300537308 */ /* 0x000ea20000002400 */
[----:B-1----:R-:W-:-:S07]  /*3d00*/  FFMA.FTZ R49, R95, R50, R110 ;  /* 0x000000325f317223 */ /* 0x002fce000001006e */
[----:B------:R-:W1:Y:S01]  /*3d10*/  MUFU.TANH R48, R48 ;  /* 0x0000003000307308 */ /* 0x000e620000002400 */
[----:B---3--:R-:W-:Y:S01]  /*3d20*/  FFMA.FTZ R28, R95, R130, R28 ;  /* 0x000000825f1c7223 */ /* 0x008fe2000001001c */
[----:B------:R-:W-:Y:S02]  /*3d30*/  FSEL R49, R49, -INF , !P6 ;  /* 0xff80000031317808 */ /* 0x000fe40007000000 */
[----:B------:R-:W-:Y:S01]  /*3d40*/  ISETP.GE.AND P6, PT, R137, R66, PT ;  /* 0x000000428900720c */ /* 0x000fe20003fc6270 */
[----:B--2---:R-:W-:-:S03]  /*3d50*/  FFMA.FTZ R83, R95, R58, R83 ;  /* 0x0000003a5f537223 */ /* 0x004fc60000010053 */
[----:B------:R-:W-:Y:S01]  /*3d60*/  I2F R46, R47 ;  /* 0x0000002f002e7306 */ /* 0x000fe20000201400 */
[----:B------:R-:W-:Y:S02]  /*3d70*/  FSEL R5, R5, -INF , !P6 ;  /* 0xff80000005057808 */ /* 0x000fe40007000000 */
[----:B------:R-:W-:Y:S02]  /*3d80*/  ISETP.GE.AND P6, PT, R129, R66, PT ;  /* 0x000000428100720c */ /* 0x000fe40003fc6270 */
[----:B------:R-:W-:-:S03]  /*3d90*/  FSEL R16, R83, -INF , !P4 ;  /* 0xff80000053107808 */ /* 0x000fc60006000000 */
[----:B------:R-:W2:Y:S01]  /*3da0*/  MUFU.TANH R4, R40 ;  /* 0x0000002800047308 */ /* 0x000ea20000002400 */
[----:B------:R-:W-:Y:S01]  /*3db0*/  FSEL R71, R28, -INF , !P6 ;  /* 0xff8000001c477808 */ /* 0x000fe20007000000 */
[----:B------:R-:W-:Y:S01]  /*3dc0*/  FMUL.FTZ R28, R9, c[0x0][0x2ec] ;  /* 0x0000bb00091c7a20 */ /* 0x000fe20000410000 */
[----:B------:R-:W-:Y:S01]  /*3dd0*/  ISETP.GE.AND P4, PT, R51, R0, PT ;  /* 0x000000003300720c */ /* 0x000fe20003f86270 */
[----:B-1----:R-:W-:Y:S01]  /*3de0*/  FFMA.FTZ R74, R95, R14, R48 ;  /* 0x0000000e5f4a7223 */ /* 0x002fe20000010030 */
[----:B------:R-:W-:Y:S01]  /*3df0*/  ISETP.GE.AND P6, PT, R153, R66, PT ;  /* 0x000000429900720c */ /* 0x000fe20003fc6270 */
[----:B------:R-:W-:Y:S02]  /*3e00*/  FMUL.FTZ R51, R18, c[0x0][0x2ec] ;  /* 0x0000bb0012337a20 */ /* 0x000fe40000410000 */
[----:B------:R-:W1:Y:S01]  /*3e10*/  I2F R56, R59 ;  /* 0x0000003b00387306 */ /* 0x000e620000201400 */
[----:B------:R-:W-:Y:S01]  /*3e20*/  FSEL R74, R74, -INF , !P0 ;  /* 0xff8000004a4a7808 */ /* 0x000fe20004000000 */
[----:B------:R-:W-:Y:S01]  /*3e30*/  FFMA.FTZ R18, R95, R50, R114 ;  /* 0x000000325f127223 */ /* 0x000fe20000010072 */
[----:B------:R-:W-:Y:S01]  /*3e40*/  ISETP.GE.AND P0, PT, R135, R0, PT ;  /* 0x000000008700720c */ /* 0x000fe20003f06270 */
[----:B------:R-:W-:-:S03]  /*3e50*/  FMUL.FTZ R9, R11, c[0x0][0x2ec] ;  /* 0x0000bb000b097a20 */ /* 0x000fc60000410000 */
[----:B------:R-:W-:Y:S01]  /*3e60*/  FSEL R18, R18, -INF , !P4 ;  /* 0xff80000012127808 */ /* 0x000fe20006000000 */
[----:B------:R-:W3:Y:S01]  /*3e70*/  I2F R44, R135 ;  /* 0x00000087002c7306 */ /* 0x000ee20000201400 */
[----:B--2---:R-:W-:Y:S01]  /*3e80*/  FFMA.FTZ R81, R95, R46, R4 ;  /* 0x0000002e5f517223 */ /* 0x004fe20000010004 */
[----:B------:R-:W-:-:S06]  /*3e90*/  ISETP.GE.AND P4, PT, R137, R0, PT ;  /* 0x000000008900720c */ /* 0x000fcc0003f86270 */
[----:B------:R-:W-:Y:S01]  /*3ea0*/  I2F R138, R45 ;  /* 0x0000002d008a7306 */ /* 0x000fe20000201400 */
[-C--:B-1----:R-:W-:Y:S01]  /*3eb0*/  FFMA.FTZ R29, R95, R56.reuse, R87 ;  /* 0x000000385f1d7223 */ /* 0x082fe20000010057 */
[----:B------:R-:W-:Y:S01]  /*3ec0*/  IADD3 R87, R91, 0x1000, RZ ;  /* 0x000010005b577810 */ /* 0x000fe20007ffe0ff */
[----:B------:R-:W-:Y:S02]  /*3ed0*/  FFMA.FTZ R89, R95, R56, R89 ;  /* 0x000000385f597223 */ /* 0x000fe40000010059 */
[----:B------:R-:W-:Y:S01]  /*3ee0*/  FMUL.FTZ R56, R19, c[0x0][0x2ec] ;  /* 0x0000bb0013387a20 */ /* 0x000fe20000410000 */
[----:B------:R-:W-:Y:S02]  /*3ef0*/  FSEL R29, R29, -INF , !P5 ;  /* 0xff8000001d1d7808 */ /* 0x000fe40006800000 */
[----:B------:R1:W2:Y:S01]  /*3f00*/  MUFU.TANH R57, R39 ;  /* 0x0000002700397308 */ /* 0x0002a20000002400 */
[----:B---3--:R-:W-:Y:S01]  /*3f10*/  FFMA.FTZ R7, R95, R44, R77 ;  /* 0x0000002c5f077223 */ /* 0x008fe2000001004d */
[----:B------:R-:W-:Y:S01]  /*3f20*/  ISETP.GE.AND P5, PT, R139, R66, PT ;  /* 0x000000428b00720c */ /* 0x000fe20003fa6270 */
[----:B------:R-:W-:-:S05]  /*3f30*/  FFMA.FTZ R76, R95, R44, R76 ;  /* 0x0000002c5f4c7223 */ /* 0x000fca000001004c */
[----:B------:R-:W3:Y:S01]  /*3f40*/  I2F R136, R139 ;  /* 0x0000008b00887306 */ /* 0x000ee20000201400 */
[----:B------:R-:W-:Y:S02]  /*3f50*/  FSEL R114, R76, -INF , !P0 ;  /* 0xff8000004c727808 */ /* 0x000fe40004000000 */
[----:B------:R-:W-:Y:S01]  /*3f60*/  ISETP.GE.AND P0, PT, R45, R0, PT ;  /* 0x000000002d00720c */ /* 0x000fe20003f06270 */
[----:B-1----:R-:W-:-:S04]  /*3f70*/  FFMA.FTZ R39, R95, R14, R106 ;  /* 0x0000000e5f277223 */ /* 0x002fc8000001006a */
[----:B------:R-:W-:Y:S01]  /*3f80*/  I2F R96, R85 ;  /* 0x0000005500607306 */ /* 0x000fe20000201400 */
[----:B--2---:R-:W-:Y:S01]  /*3f90*/  FFMA.FTZ R76, R95, R138, R57 ;  /* 0x0000008a5f4c7223 */ /* 0x004fe20000010039 */
[----:B------:R-:W-:Y:S02]  /*3fa0*/  FSEL R14, R89, -INF , !P3 ;  /* 0xff800000590e7808 */ /* 0x000fe40005800000 */
[----:B------:R-:W-:Y:S02]  /*3fb0*/  FSEL R39, R39, -INF , !P2 ;  /* 0xff80000027277808 */ /* 0x000fe40005000000 */
[----:B------:R-:W-:Y:S01]  /*3fc0*/  ISETP.GE.AND P2, PT, R135, R66, PT ;  /* 0x000000428700720c */ /* 0x000fe20003f46270 */
[CC--:B---3--:R-:W-:Y:S01]  /*3fd0*/  FFMA.FTZ R19, R95.reuse, R136.reuse, R149 ;  /* 0x000000885f137223 */ /* 0x0c8fe20000010095 */
[----:B------:R-:W-:Y:S01]  /*3fe0*/  MUFU.TANH R8, R8 ;  /* 0x0000000800087308 */ /* 0x000fe20000002400 */
[----:B------:R-:W-:Y:S01]  /*3ff0*/  FFMA.FTZ R110, R95, R136, R154 ;  /* 0x000000885f6e7223 */ /* 0x000fe2000001009a */
[----:B------:R-:W-:-:S02]  /*4000*/  FSEL R7, R7, -INF , !P2 ;  /* 0xff80000007077808 */ /* 0x000fc40005000000 */
[----:B------:R-:W-:Y:S02]  /*4010*/  ISETP.GE.AND P2, PT, R45, R66, PT ;  /* 0x000000422d00720c */ /* 0x000fe40003f46270 */
[-C--:B------:R-:W-:Y:S02]  /*4020*/  ISETP.GE.AND P3, PT, R139, R0.reuse, PT ;  /* 0x000000008b00720c */ /* 0x080fe40003f66270 */
[----:B------:R-:W-:Y:S01]  /*4030*/  I2F R90, R155 ;  /* 0x0000009b005a7306 */ /* 0x000fe20000201400 */
[----:B------:R-:W-:Y:S02]  /*4040*/  FSEL R76, R76, -INF , !P0 ;  /* 0xff8000004c4c7808 */ /* 0x000fe40004000000 */
[----:B------:R-:W-:Y:S02]  /*4050*/  ISETP.GE.AND P0, PT, R47, R0, PT ;  /* 0x000000002f00720c */ /* 0x000fe40003f06270 */
[----:B------:R-:W-:Y:S02]  /*4060*/  FSEL R19, R19, -INF , !P5 ;  /* 0xff80000013137808 */ /* 0x000fe40006800000 */
[----:B------:R-:W-:Y:S01]  /*4070*/  FSEL R110, R110, -INF , !P3 ;  /* 0xff8000006e6e7808 */ /* 0x000fe20005800000 */
[----:B------:R-:W1:Y:S01]  /*4080*/  MUFU.TANH R4, R28 ;  /* 0x0000001c00047308 */ /* 0x000e620000002400 */
[----:B------:R-:W-:-:S02]  /*4090*/  ISETP.GE.AND P5, PT, R145, R66, PT ;  /* 0x000000429100720c */ /* 0x000fc40003fa6270 */
[-C--:B------:R-:W-:Y:S02]  /*40a0*/  ISETP.GE.AND P3, PT, R145, R0.reuse, PT ;  /* 0x000000009100720c */ /* 0x080fe40003f66270 */
[----:B------:R-:W-:Y:S02]  /*40b0*/  FSEL R106, R78, -INF , !P4 ;  /* 0xff8000004e6a7808 */ /* 0x000fe40006000000 */
[----:B------:R-:W-:Y:S01]  /*40c0*/  ISETP.GE.AND P4, PT, R129, R0, PT ;  /* 0x000000008100720c */ /* 0x000fe20003f86270 */
[----:B------:R-:W-:Y:S01]  /*40d0*/  I2F R132, R145 ;  /* 0x0000009100847306 */ /* 0x000fe20000201400 */
[----:B------:R-:W-:-:S07]  /*40e0*/  IADD3 R89, R91, 0x800, RZ ;  /* 0x000008005b597810 */ /* 0x000fce0007ffe0ff */
[----:B------:R-:W2:Y:S01]  /*40f0*/  MUFU.TANH R36, R36 ;  /* 0x0000002400247308 */ /* 0x000ea20000002400 */
[C---:B-1----:R-:W-:Y:S02]  /*4100*/  FFMA.FTZ R45, R95.reuse, R90, R4 ;  /* 0x0000005a5f2d7223 */ /* 0x042fe40000010004 */
[----:B------:R-:W-:-:S05]  /*4110*/  FFMA.FTZ R4, R95, R52, R55 ;  /* 0x000000345f047223 */ /* 0x000fca0000010037 */
[----:B------:R-:W1:Y:S08]  /*4120*/  MUFU.TANH R34, R61 ;  /* 0x0000003d00227308 */ /* 0x000e700000002400 */
[----:B------:R3:W-:Y:S01]  /*4130*/  MUFU.TANH R48, R17 ;  /* 0x0000001100307308 */ /* 0x0007e20000002400 */
[----:B--2---:R-:W-:-:S05]  /*4140*/  FFMA.FTZ R36, R95, R132, R36 ;  /* 0x000000845f247223 */ /* 0x004fca0000010024 */
[----:B------:R-:W-:Y:S02]  /*4150*/  FSEL R57, R36, -INF , !P5 ;  /* 0xff80000024397808 */ /* 0x000fe40006800000 */
[----:B------:R-:W2:Y:S01]  /*4160*/  I2F R124, R131 ;  /* 0x00000083007c7306 */ /* 0x000ea20000201400 */
[----:B-1----:R-:W-:Y:S01]  /*4170*/  FFMA.FTZ R34, R95, R132, R34 ;  /* 0x000000845f227223 */ /* 0x002fe20000010022 */
[----:B------:R-:W-:-:S04]  /*4180*/  ISETP.GE.AND P5, PT, R131, R66, PT ;  /* 0x000000428300720c */ /* 0x000fc80003fa6270 */
[----:B------:R-:W-:Y:S02]  /*4190*/  FSEL R82, R34, -INF , !P3 ;  /* 0xff80000022527808 */ /* 0x000fe40005800000 */
[----:B------:R-:W1:Y:S01]  /*41a0*/  MUFU.TANH R51, R51 ;  /* 0x0000003300337308 */ /* 0x000e620000002400 */
[----:B---3--:R-:W-:Y:S01]  /*41b0*/  FFMA.FTZ R17, R95, R138, R32 ;  /* 0x0000008a5f117223 */ /* 0x008fe20000010020 */
[----:B------:R-:W-:-:S04]  /*41c0*/  ISETP.GE.AND P3, PT, R131, R0, PT ;  /* 0x000000008300720c */ /* 0x000fc80003f66270 */
[----:B------:R-:W-:Y:S02]  /*41d0*/  FSEL R17, R17, -INF , !P2 ;  /* 0xff80000011117808 */ /* 0x000fe40005000000 */
[----:B------:R-:W3:Y:S01]  /*41e0*/  MUFU.TANH R50, R56 ;  /* 0x0000003800327308 */ /* 0x000ee20000002400 */
[----:B------:R-:W-:Y:S01]  /*41f0*/  ISETP.GE.AND P2, PT, R47, R66, PT ;  /* 0x000000422f00720c */ /* 0x000fe20003f46270 */
[C---:B------:R-:W-:Y:S02]  /*4200*/  FFMA.FTZ R47, R95.reuse, R96, R8 ;  /* 0x000000605f2f7223 */ /* 0x040fe40000010008 */
[----:B--2---:R-:W-:Y:S01]  /*4210*/  FFMA.FTZ R48, R95, R124, R48 ;  /* 0x0000007c5f307223 */ /* 0x004fe20000010030 */
[----:B------:R-:W-:Y:S02]  /*4220*/  FSEL R81, R81, -INF , !P2 ;  /* 0xff80000051517808 */ /* 0x000fe40005000000 */
[----:B------:R-:W-:Y:S01]  /*4230*/  ISETP.GE.AND P2, PT, R155, R66, PT ;  /* 0x000000429b00720c */ /* 0x000fe20003f46270 */
[----:B------:R-:W-:Y:S01]  /*4240*/  I2F R126, R153 ;  /* 0x00000099007e7306 */ /* 0x000fe20000201400 */
[----:B-1----:R-:W-:Y:S01]  /*4250*/  FFMA.FTZ R51, R95, R130, R51 ;  /* 0x000000825f337223 */ /* 0x002fe20000010033 */
[----:B------:R-:W-:-:S02]  /*4260*/  FSEL R61, R48, -INF , !P5 ;  /* 0xff800000303d7808 */ /* 0x000fc40006800000 */
[----:B------:R-:W-:Y:S02]  /*4270*/  FSEL R45, R45, -INF , !P2 ;  /* 0xff8000002d2d7808 */ /* 0x000fe40005000000 */
[----:B------:R-:W-:Y:S02]  /*4280*/  ISETP.GT.AND P2, PT, R120, R109, PT ;  /* 0x0000006d7800720c */ /* 0x000fe40003f44270 */
[----:B------:R-:W1:Y:S01]  /*4290*/  MUFU.TANH R6, R6 ;  /* 0x0000000600067308 */ /* 0x000e620000002400 */
[----:B---3--:R-:W-:Y:S01]  /*42a0*/  FFMA.FTZ R50, R95, R124, R50 ;  /* 0x0000007c5f327223 */ /* 0x008fe20000010032 */
[----:B------:R-:W-:Y:S02]  /*42b0*/  FSEL R60, R51, -INF , !P4 ;  /* 0xff800000333c7808 */ /* 0x000fe40006000000 */
[----:B------:R-:W-:Y:S02]  /*42c0*/  ISETP.GE.AND P4, PT, R153, R0, PT ;  /* 0x000000009900720c */ /* 0x000fe40003f86270 */
[----:B------:R-:W-:-:S02]  /*42d0*/  FSEL R56, R50, -INF , !P3 ;  /* 0xff80000032387808 */ /* 0x000fc40005800000 */
[----:B------:R-:W2:Y:S01]  /*42e0*/  MUFU.TANH R30, R30 ;  /* 0x0000001e001e7308 */ /* 0x000ea20000002400 */
[C---:B------:R-:W-:Y:S02]  /*42f0*/  ISETP.GE.AND P5, PT, R85.reuse, R66, PT ;  /* 0x000000425500720c */ /* 0x040fe40003fa6270 */
[----:B------:R-:W-:Y:S02]  /*4300*/  ISETP.GE.AND P3, PT, R85, R0, PT ;  /* 0x000000005500720c */ /* 0x000fe40003f66270 */
[----:B------:R-:W-:Y:S02]  /*4310*/  FSEL R47, R47, -INF , !P5 ;  /* 0xff8000002f2f7808 */ /* 0x000fe40006800000 */
[----:B------:R-:W-:Y:S01]  /*4320*/  ISETP.GE.AND P5, PT, R151, R66, PT ;  /* 0x000000429700720c */ /* 0x000fe20003fa6270 */
[----:B------:R-:W3:Y:S01]  /*4330*/  MUFU.TANH R31, R31 ;  /* 0x0000001f001f7308 */ /* 0x000ee20000002400 */
[----:B-1----:R-:W-:Y:S01]  /*4340*/  FFMA.FTZ R6, R95, R126, R6 ;  /* 0x0000007e5f067223 */ /* 0x002fe20000010006 */
[----:B------:R-:W-:-:S04]  /*4350*/  IADD3 R85, R91, 0x1800, RZ ;  /* 0x000018005b557810 */ /* 0x000fc80007ffe0ff */
[----:B------:R-:W-:Y:S01]  /*4360*/  FSEL R73, R6, -INF , !P6 ;  /* 0xff80000006497808 */ /* 0x000fe20007000000 */
[C---:B------:R-:W-:Y:S01]  /*4370*/  FFMA.FTZ R6, R95.reuse, R52, R54 ;  /* 0x000000345f067223 */ /* 0x040fe20000010036 */
[----:B------:R-:W1:Y:S01]  /*4380*/  MUFU.TANH R10, R10 ;  /* 0x0000000a000a7308 */ /* 0x000e620000002400 */
[----:B--2---:R-:W-:Y:S01]  /*4390*/  FFMA.FTZ R30, R95, R46, R30 ;  /* 0x0000002e5f1e7223 */ /* 0x004fe2000001001e */
[----:B------:R-:W-:-:S04]  /*43a0*/  ISETP.GE.AND P6, PT, R53, R66, PT ;  /* 0x000000423500720c */ /* 0x000fc80003fc6270 */
[----:B------:R-:W-:Y:S02]  /*43b0*/  FSEL R50, R30, -INF , !P0 ;  /* 0xff8000001e327808 */ /* 0x000fe40004000000 */
[----:B------:R-:W2:Y:S01]  /*43c0*/  MUFU.TANH R9, R9 ;  /* 0x0000000900097308 */ /* 0x000ea20000002400 */
[----:B---3--:R-:W-:Y:S01]  /*43d0*/  FFMA.FTZ R31, R95, R126, R31 ;  /* 0x0000007e5f1f7223 */ /* 0x008fe2000001001f */
[----:B------:R-:W-:Y:S02]  /*43e0*/  ISETP.GE.AND P0, PT, R155, R0, PT ;  /* 0x000000009b00720c */ /* 0x000fe40003f06270 */
[----:B------:R-:W-:Y:S02]  /*43f0*/  FSEL R6, R6, -INF , !P6 ;  /* 0xff80000006067808 */ /* 0x000fe40007000000 */
[----:B------:R-:W-:Y:S02]  /*4400*/  FSEL R44, R31, -INF , !P4 ;  /* 0xff8000001f2c7808 */ /* 0x000fe40006000000 */
[----:B------:R-:W-:Y:S01]  /*4410*/  MUFU.TANH R12, R12 ;  /* 0x0000000c000c7308 */ /* 0x000fe20000002400 */
[----:B-1----:R-:W-:Y:S01]  /*4420*/  FFMA.FTZ R10, R95, R96, R10 ;  /* 0x000000605f0a7223 */ /* 0x002fe2000001000a */
[----:B------:R-:W-:Y:S01]  /*4430*/  BAR.SYNC.DEFER_BLOCKING 0x0 ;  /* 0x0000000000007b1d */ /* 0x000fe20000010000 */
[----:B------:R-:W-:-:S03]  /*4440*/  ISETP.GE.AND P4, PT, R53, R0, PT ;  /* 0x000000003500720c */ /* 0x000fc60003f86270 */
[----:B------:R-:W-:Y:S02]  /*4450*/  FSEL R40, R10, -INF , !P3 ;  /* 0xff8000000a287808 */ /* 0x000fe40005800000 */
[----:B------:R-:W1:Y:S01]  /*4460*/  I2F R86, R151 ;  /* 0x0000009700567306 */ /* 0x000e620000201400 */
[----:B--2---:R-:W-:Y:S01]  /*4470*/  FFMA.FTZ R9, R95, R90, R9 ;  /* 0x0000005a5f097223 */ /* 0x004fe20000010009 */
[----:B------:R-:W-:Y:S02]  /*4480*/  ISETP.GE.AND P3, PT, R151, R0, PT ;  /* 0x000000009700720c */ /* 0x000fe40003f66270 */
[----:B------:R-:W-:Y:S02]  /*4490*/  IADD3 R90, R91, 0x400, RZ ;  /* 0x000004005b5a7810 */ /* 0x000fe40007ffe0ff */
[----:B------:R-:W-:Y:S02]  /*44a0*/  FSEL R34, R9, -INF , !P0 ;  /* 0xff80000009227808 */ /* 0x000fe40004000000 */
[----:B------:R-:W-:Y:S01]  /*44b0*/  I2F R80, R151 ;  /* 0x0000009700507306 */ /* 0x000fe20000201400 */
[----:B------:R-:W-:-:S07]  /*44c0*/  FSEL R4, R4, -INF , !P4 ;  /* 0xff80000004047808 */ /* 0x000fce0006000000 */
[----:B------:R-:W2:Y:S01]  /*44d0*/  MUFU.TANH R8, R15 ;  /* 0x0000000f00087308 */ /* 0x000ea20000002400 */
[----:B-1----:R-:W-:Y:S01]  /*44e0*/  FFMA.FTZ R12, R95, R86, R12 ;  /* 0x000000565f0c7223 */ /* 0x002fe2000001000c */
[----:B------:R-:W-:-:S04]  /*44f0*/  IADD3 R86, R91, 0x1400, RZ ;  /* 0x000014005b567810 */ /* 0x000fc80007ffe0ff */
[----:B------:R-:W-:Y:S01]  /*4500*/  FSEL R9, R12, -INF , !P5 ;  /* 0xff8000000c097808 */ /* 0x000fe20006800000 */
[----:B--2---:R-:W-:-:S05]  /*4510*/  FFMA.FTZ R80, R95, R80, R8 ;  /* 0x000000505f507223 */ /* 0x004fca0000010008 */
        /* <DEDUP_REMOVED lines=60> */
.L_x_4804:
[----:B------:R-:W-:-:S04]  /*48e0*/  LEA R15, -R27, RZ, 0x7 ;  /* 0x000000ff1b0f7211 */ /* 0x000fc800078e39ff */
[----:B------:R-:W-:Y:S02]  /*48f0*/  SHF.R.S32.HI R11, RZ, 0x1f, R15 ;  /* 0x0000001fff0b7819 */ /* 0x000fe4000001140f */
.L_x_4805:
        /* <DEDUP_REMOVED lines=49> */
.L_x_4807:
[----:B------:R-:W-:Y:S05]  /*4c10*/  BSYNC B0 ;  /* 0x0000000000007941 */ /* 0x000fea0003800000 */
.L_x_4806:
[----:B------:R-:W0:Y:S01]  /*4c20*/  LDGDEPBAR ;  /* 0x00000000000079af */ /* 0x000e220000000000 */
[----:B------:R-:W-:-:S04]  /*4c30*/  IADD3 R64, P0, R15, R64, RZ ;  /* 0x000000400f407210 */ /* 0x000fc80007f1e0ff */
[----:B------:R-:W-:Y:S02]  /*4c40*/  IADD3.X R2, R11, R2, RZ, P0, !PT ;  /* 0x000000020b027210 */ /* 0x000fe400007fe4ff */
.L_x_4803:
        /* <DEDUP_REMOVED lines=62> */
[----:B------:R-:W2:Y:S02]  /*5030*/  SHFL.BFLY PT, R8, R15, 0x2, 0x1f ;  /* 0x0c401f000f087f89 */ /* 0x000ea400000e0000 */
[----:B--2---:R-:W-:-:S05]  /*5040*/  FMNMX.FTZ R8, R15, R8, !PT ;  /* 0x000000080f087209 */ /* 0x004fca0007810000 */
[----:B------:R-:W2:Y:S02]  /*5050*/  SHFL.BFLY PT, R67, R8, 0x1, 0x1f ;  /* 0x0c201f0008437f89 */ /* 0x000ea400000e0000 */
[----:B--2---:R-:W-:Y:S02]  /*5060*/  FMNMX.FTZ R67, R8, R67, !PT ;  /* 0x0000004308437209 */ /* 0x004fe40007810000 */
[----:B------:R-:W-:Y:S02]  /*5070*/  FMNMX.FTZ R8, R34, R11, !PT ;  /* 0x0000000b22087209 */ /* 0x000fe40007810000 */
[C---:B------:R-:W-:Y:S01]  /*5080*/  FSETP.NEU.FTZ.AND P0, PT, R67.reuse, -INF , PT ;  /* 0xff8000004300780b */ /* 0x040fe20003f1d000 */
[----:B-1----:R-:W-:Y:S02]  /*5090*/  FMUL.FTZ R52, R67, c[0x0][0x23c] ;  /* 0x00008f0043347a20 */ /* 0x002fe40000410000 */
        /* <DEDUP_REMOVED lines=9> */
[----:B------:R-:W-:Y:S01]  /*5130*/  LDSM.16.MT88.4 R132, [R144+0x3000] ;  /* 0x003000009084783b */ /* 0x000fe20000004200 */
[----:B------:R-:W-:-:S02]  /*5140*/  FFMA.FTZ R77, R33, c[0x0][0x23c], -R52 ;  /* 0x00008f00214d7a23 */ /* 0x000fc40000010834 */
[--C-:B------:R-:W-:Y:S01]  /*5150*/  FFMA.FTZ R33, R147, c[0x0][0x23c], -R52.reuse ;  /* 0x00008f0093217a23 */ /* 0x100fe20000010834 */
[----:B------:R-:W-:Y:S01]  /*5160*/  LEA R147, R3, R144, 0x1 ;  /* 0x0000009003937211 */ /* 0x000fe200078e08ff */
[--C-:B------:R-:W-:Y:S01]  /*5170*/  FFMA.FTZ R32, R63, c[0x0][0x23c], -R52.reuse ;  /* 0x00008f003f207a23 */ /* 0x100fe20000010834 */
[----:B-1----:R-:W-:Y:S01]  /*5180*/  FMNMX.FTZ R6, R8, R11, !PT ;  /* 0x0000000b08067209 */ /* 0x002fe20007810000 */
[--C-:B------:R-:W-:Y:S01]  /*5190*/  FFMA.FTZ R30, R75, c[0x0][0x23c], -R52.reuse ;  /* 0x00008f004b1e7a23 */ /* 0x100fe20000010834 */
[----:B------:R-:W1:Y:S01]  /*51a0*/  MUFU.EX2 R77, R77 ;  /* 0x0000004d004d7308 */ /* 0x000e620000000800 */
[--C-:B------:R-:W-:Y:S02]  /*51b0*/  FFMA.FTZ R78, R37, c[0x0][0x23c], -R52.reuse ;  /* 0x00008f00254e7a23 */ /* 0x100fe40000010834 */
[----:B------:R-:W2:Y:S01]  /*51c0*/  SHFL.BFLY PT, R9, R6, 0x1, 0x1f ;  /* 0x0c201f0006097f89 */ /* 0x000ea200000e0000 */
[--C-:B------:R-:W-:Y:S02]  /*51d0*/  FFMA.FTZ R28, R7, c[0x0][0x23c], -R52.reuse ;  /* 0x00008f00071c7a23 */ /* 0x100fe40000010834 */
[----:B------:R-:W-:-:S02]  /*51e0*/  FFMA.FTZ R27, R5, c[0x0][0x23c], -R52 ;  /* 0x00008f00051b7a23 */ /* 0x000fc40000010834 */
        /* <DEDUP_REMOVED lines=11> */
[--C-:B------:R-:W-:Y:S01]  /*52a0*/  FFMA.FTZ R3, R17, c[0x0][0x23c], -R52.reuse ;  /* 0x00008f0011037a23 */ /* 0x100fe20000010834 */
[----:B--2---:R-:W-:Y:S01]  /*52b0*/  FMNMX.FTZ R65, R6, R9, !PT ;  /* 0x0000000906417209 */ /* 0x004fe20007810000 */
[--C-:B------:R-:W-:Y:S01]  /*52c0*/  FFMA.FTZ R43, R105, c[0x0][0x23c], -R52.reuse ;  /* 0x00008f00692b7a23 */ /* 0x100fe20000010834 */
[----:B------:R-:W-:Y:S01]  /*52d0*/  LDSM.16.MT88.4 R8, [R147+0x3400] ;  /* 0x003400009308783b */ /* 0x000fe20000004200 */
[--C-:B------:R-:W-:Y:S01]  /*52e0*/  FFMA.FTZ R48, R103, c[0x0][0x23c], -R52.reuse ;  /* 0x00008f0067307a23 */ /* 0x100fe20000010834 */
[C---:B------:R-:W-:Y:S01]  /*52f0*/  FSETP.NEU.FTZ.AND P0, PT, R65.reuse, -INF , PT ;  /* 0xff8000004100780b */ /* 0x040fe20003f1d000 */
[----:B------:R-:W-:Y:S01]  /*5300*/  FMUL.FTZ R35, R65, c[0x0][0x23c] ;  /* 0x00008f0041237a20 */ /* 0x000fe20000410000 */
[----:B---3--:R-:W-:Y:S01]  /*5310*/  F2FP.BF16.PACK_AB R126, R69, R78 ;  /* 0x0000004e457e723e */ /* 0x008fe200000010ff */
[----:B------:R-:W-:Y:S01]  /*5320*/  MUFU.EX2 R68, R68 ;  /* 0x0000004400447308 */ /* 0x000fe20000000800 */
[----:B------:R-:W-:-:S02]  /*5330*/  FFMA.FTZ R41, R99, c[0x0][0x23c], -R52 ;  /* 0x00008f0063297a23 */ /* 0x000fc40000010834 */
[----:B------:R-:W-:Y:S01]  /*5340*/  FSEL R35, R35, RZ, P0 ;  /* 0x000000ff23237208 */ /* 0x000fe20000000000 */
[--C-:B------:R-:W-:Y:S02]  /*5350*/  FFMA.FTZ R37, R79, c[0x0][0x23c], -R52.reuse ;  /* 0x00008f004f257a23 */ /* 0x100fe40000010834 */
[----:B------:R-:W-:Y:S02]  /*5360*/  FFMA.FTZ R46, R97, c[0x0][0x23c], -R52 ;  /* 0x00008f00612e7a23 */ /* 0x000fe40000010834 */
[--C-:B------:R-:W-:Y:S01]  /*5370*/  FFMA.FTZ R96, R4, c[0x0][0x23c], -R35.reuse ;  /* 0x00008f0004607a23 */ /* 0x100fe20000010823 */
[----:B------:R-:W-:Y:S01]  /*5380*/  MUFU.EX2 R58, R58 ;  /* 0x0000003a003a7308 */ /* 0x000fe20000000800 */
[--C-:B------:R-:W-:Y:S01]  /*5390*/  FFMA.FTZ R75, R38, c[0x0][0x23c], -R35.reuse ;  /* 0x00008f00264b7a23 */ /* 0x100fe20000010823 */
[----:B------:R-:W1:Y:S01]  /*53a0*/  LDSM.16.MT88.4 R4, [R147+0x3000] ;  /* 0x003000009304783b */ /* 0x000e620000004200 */
[--C-:B------:R-:W-:Y:S02]  /*53b0*/  FFMA.FTZ R80, R62, c[0x0][0x23c], -R35.reuse ;  /* 0x00008f003e507a23 */ /* 0x100fe40000010823 */
[----:B------:R-:W-:-:S02]  /*53c0*/  FFMA.FTZ R63, R16, c[0x0][0x23c], -R35 ;  /* 0x00008f00103f7a23 */ /* 0x000fc40000010823 */
[--C-:B------:R-:W-:Y:S01]  /*53d0*/  FFMA.FTZ R70, R14, c[0x0][0x23c], -R35.reuse ;  /* 0x00008f000e467a23 */ /* 0x100fe20000010823 */
[----:B------:R-:W-:Y:S01]  /*53e0*/  MUFU.EX2 R96, R96 ;  /* 0x0000006000607308 */ /* 0x000fe20000000800 */
[----:B------:R-:W2:Y:S01]  /*53f0*/  LDSM.16.MT88.4 R12, [R144+0x3400] ;  /* 0x00340000900c783b */ /* 0x000ea20000004200 */
[--C-:B------:R-:W-:Y:S02]  /*5400*/  FFMA.FTZ R57, R74, c[0x0][0x23c], -R35.reuse ;  /* 0x00008f004a397a23 */ /* 0x100fe40000010823 */
        /* <DEDUP_REMOVED lines=12> */
[--C-:B------:R-:W-:Y:S01]  /*54d0*/  FFMA.FTZ R79, R146, c[0x0][0x23c], -R35.reuse ;  /* 0x00008f00924f7a23 */ /* 0x100fe20000010823 */
[----:B------:R-:W5:Y:S01]  /*54e0*/  MUFU.EX2 R63, R63 ;  /* 0x0000003f003f7308 */ /* 0x000f620000000800 */
[----:B----4-:R-:W-:Y:S01]  /*54f0*/  F2FP.BF16.PACK_AB R125, R75, R96 ;  /* 0x000000604b7d723e */ /* 0x010fe200000010ff */
[--C-:B------:R-:W-:Y:S01]  /*5500*/  FFMA.FTZ R118, R118, c[0x0][0x23c], -R35.reuse ;  /* 0x00008f0076767a23 */ /* 0x100fe20000010823 */
[----:B------:R-:W-:Y:S01]  /*5510*/  LEA R146, P0, R64, c[0x0][0x168], 0x1 ;  /* 0x00005a0040927a11 */ /* 0x000fe200078008ff */
[--C-:B------:R-:W-:Y:S02]  /*5520*/  FFMA.FTZ R116, R116, c[0x0][0x23c], -R35.reuse ;  /* 0x00008f0074747a23 */ /* 0x100fe40000010823 */
[--C-:B------:R-:W-:Y:S01]  /*5530*/  FFMA.FTZ R83, R112, c[0x0][0x23c], -R35.reuse ;  /* 0x00008f0070537a23 */ /* 0x100fe20000010823 */
[----:B------:R-:W-:Y:S01]  /*5540*/  LEA.HI.X R145, R64, c[0x0][0x16c], R2, 0x1, P0 ;  /* 0x00005b0040917a11 */ /* 0x000fe200000f0c02 */
[----:B------:R-:W-:Y:S01]  /*5550*/  MUFU.EX2 R49, R49 ;  /* 0x0000003100317308 */ /* 0x000fe20000000800 */
[----:B------:R-:W-:-:S02]  /*5560*/  FFMA.FTZ R97, R108, c[0x0][0x23c], -R35 ;  /* 0x00008f006c617a23 */ /* 0x000fc40000010823 */
[--C-:B------:R-:W-:Y:S02]  /*5570*/  FFMA.FTZ R104, R104, c[0x0][0x23c], -R35.reuse ;  /* 0x00008f0068687a23 */ /* 0x100fe40000010823 */
[--C-:B------:R-:W-:Y:S02]  /*5580*/  FFMA.FTZ R102, R102, c[0x0][0x23c], -R35.reuse ;  /* 0x00008f0066667a23 */ /* 0x100fe40000010823 */
[--C-:B------:R-:W-:Y:S01]  /*5590*/  FFMA.FTZ R99, R110, c[0x0][0x23c], -R35.reuse ;  /* 0x00008f006e637a23 */ /* 0x100fe20000010823 */
[----:B-----5:R-:W-:Y:S01]  /*55a0*/  F2FP.BF16.PACK_AB R127, R63, R80 ;  /* 0x000000503f7f723e */ /* 0x020fe200000010ff */
[----:B------:R-:W-:Y:S01]  /*55b0*/  MUFU.EX2 R70, R70 ;  /* 0x0000004600467308 */ /* 0x000fe20000000800 */
[--C-:B------:R-:W-:Y:S02]  /*55c0*/  FFMA.FTZ R103, R114, c[0x0][0x23c], -R35.reuse ;  /* 0x00008f0072677a23 */ /* 0x100fe40000010823 */
[----:B------:R-:W-:Y:S02]  /*55d0*/  FFMA.FTZ R108, R106, c[0x0][0x23c], -R35 ;  /* 0x00008f006a6c7a23 */ /* 0x000fe40000010823 */
[----:B------:R-:W-:Y:S01]  /*55e0*/  FADD.FTZ R77, R98, R77 ;  /* 0x0000004d624d7221 */ /* 0x000fe20000010000 */
[----:B------:R-:W-:Y:S01]  /*55f0*/  HMMA.16816.F32.BF16 R136, R124, R132, RZ ;  /* 0x000000847c88723c */ /* 0x000fe200000418ff */
[----:B------:R-:W-:Y:S01]  /*5600*/  FADD.FTZ R75, R96, R75 ;  /* 0x0000004b604b7221 */ /* 0x000fe20000010000 */
[----:B------:R-:W4:Y:S01]  /*5610*/  MUFU.EX2 R57, R57 ;  /* 0x0000003900397308 */ /* 0x000f220000000800 */
[----:B------:R-:W-:-:S02]  /*5620*/  FADD.FTZ R78, R78, R77 ;  /* 0x0000004d4e4e7221 */ /* 0x000fc40000010000 */
[----:B------:R-:W-:Y:S02]  /*5630*/  FADD.FTZ R80, R80, R75 ;  /* 0x0000004b50507221 */ /* 0x000fe40000010000 */
[----:B------:R-:W-:Y:S01]  /*5640*/  FADD.FTZ R69, R69, R78 ;  /* 0x0000004e45457221 */ /* 0x000fe20000010000 */
[C---:B------:R-:W-:Y:S01]  /*5650*/  HMMA.16816.F32.BF16 R132, R124.reuse, R134, RZ ;  /* 0x000000867c84723c */ /* 0x040fe200000418ff */
[----:B------:R-:W-:Y:S01]  /*5660*/  FADD.FTZ R63, R63, R80 ;  /* 0x000000503f3f7221 */ /* 0x000fe20000010000 */
[----:B------:R-:W-:Y:S01]  /*5670*/  MUFU.EX2 R62, R62 ;  /* 0x0000003e003e7308 */ /* 0x000fe20000000800 */
[--C-:B------:R-:W-:Y:S02]  /*5680*/  FFMA.FTZ R106, R73, c[0x0][0x23c], -R52.reuse ;  /* 0x00008f00496a7a23 */ /* 0x100fe40000010834 */
[----:B------:R-:W-:Y:S02]  /*5690*/  FFMA.FTZ R61, R61, c[0x0][0x23c], -R52 ;  /* 0x00008f003d3d7a23 */ /* 0x000fe40000010834 */
[--C-:B------:R-:W-:Y:S01]  /*56a0*/  FFMA.FTZ R82, R82, c[0x0][0x23c], -R35.reuse ;  /* 0x00008f0052527a23 */ /* 0x100fe20000010823 */
[----:B-1----:R-:W-:Y:S01]  /*56b0*/  HMMA.16816.F32.BF16 R128, R124, R4, RZ ;  /* 0x000000047c80723c */ /* 0x002fe200000418ff */
[--C-:B------:R-:W-:Y:S01]  /*56c0*/  FFMA.FTZ R73, R76, c[0x0][0x23c], -R35.reuse ;  /* 0x00008f004c497a23 */ /* 0x100fe20000010823 */
[----:B------:R-:W1:Y:S01]  /*56d0*/  MUFU.EX2 R55, R55 ;  /* 0x0000003700377308 */ /* 0x000e620000000800 */
[----:B------:R-:W-:-:S02]  /*56e0*/  FFMA.FTZ R60, R60, c[0x0][0x23c], -R35 ;  /* 0x00008f003c3c7a23 */ /* 0x000fc40000010823 */
[----:B------:R-:W-:Y:S02]  /*56f0*/  FFMA.FTZ R56, R56, c[0x0][0x23c], -R35 ;  /* 0x00008f0038387a23 */ /* 0x000fe40000010823 */
[----:B------:R-:W-:Y:S01]  /*5700*/  F2FP.BF16.PACK_AB R4, R51, R68 ;  /* 0x000000443304723e */ /* 0x000fe200000010ff */
[----:B------:R-:W-:Y:S01]  /*5710*/  HMMA.16816.F32.BF16 R124, R124, R6, RZ ;  /* 0x000000067c7c723c */ /* 0x000fe200000418ff */
[----:B----4-:R-:W-:Y:S01]  /*5720*/  F2FP.BF16.PACK_AB R5, R57, R70 ;  /* 0x000000463905723e */ /* 0x010fe200000010ff */
[----:B------:R-:W-:Y:S01]  /*5730*/  MUFU.EX2 R54, R54 ;  /* 0x0000003600367308 */ /* 0x000fe20000000800 */
[----:B------:R-:W-:Y:S02]  /*5740*/  FADD.FTZ R68, R68, R69 ;  /* 0x0000004544447221 */ /* 0x000fe40000010000 */
[----:B------:R-:W-:Y:S02]  /*5750*/  FADD.FTZ R70, R70, R63 ;  /* 0x0000003f46467221 */ /* 0x000fe40000010000 */
        /* <DEDUP_REMOVED lines=11> */
[--C-:B------:R-:W-:Y:S02]  /*5810*/  FFMA.FTZ R81, R81, c[0x0][0x23c], -R52.reuse ;  /* 0x00008f0051517a23 */ /* 0x100fe40000010834 */
[----:B------:R-:W-:Y:S01]  /*5820*/  FFMA.FTZ R47, R47, c[0x0][0x23c], -R52 ;  /* 0x00008f002f2f7a23 */ /* 0x000fe20000010834 */
[----:B------:R-:W-:Y:S01]  /*5830*/  HMMA.16816.F32.BF16 R132, R4, R14, R132 ;  /* 0x0000000e0484723c */ /* 0x000fe20000041884 */
[----:B------:R-:W2:Y:S01]  /*5840*/  LDSM.16.MT88.4 R12, [R147+0x3800] ;  /* 0x00380000930c783b */ /* 0x000ea20000004200 */
[----:B------:R-:W4:Y:S01]  /*5850*/  MUFU.EX2 R41, R41 ;  /* 0x0000002900297308 */ /* 0x000f220000000800 */
[----:B------:R-:W-:-:S02]  /*5860*/  FFMA.FTZ R44, R44, c[0x0][0x23c], -R35 ;  /* 0x00008f002c2c7a23 */ /* 0x000fc40000010823 */
[----:B------:R-:W-:Y:S02]  /*5870*/  FFMA.FTZ R34, R34, c[0x0][0x23c], -R35 ;  /* 0x00008f0022227a23 */ /* 0x000fe40000010823 */
[----:B------:R-:W-:Y:S01]  /*5880*/  FFMA.FTZ R45, R45, c[0x0][0x23c], -R52 ;  /* 0x00008f002d2d7a23 */ /* 0x000fe20000010834 */
[C---:B------:R-:W-:Y:S02]  /*5890*/  HMMA.16816.F32.BF16 R128, R4.reuse, R8, R128 ;  /* 0x000000080480723c */ /* 0x040fe40000041880 */
[----:B------:R-:W-:Y:S06]  /*58a0*/  MUFU.EX2 R74, R74 ;  /* 0x0000004a004a7308 */ /* 0x000fec0000000800 */
[----:B------:R-:W-:Y:S01]  /*58b0*/  HMMA.16816.F32.BF16 R124, R4, R10, R124 ;  /* 0x0000000a047c723c */ /* 0x000fe2000004187c */
[----:B------:R-:W5:Y:S01]  /*58c0*/  LDSM.16.MT88.4 R8, [R144+0x3c00] ;  /* 0x003c00009008783b */ /* 0x000f620000004200 */
[----:B------:R-:W3:Y:S05]  /*58d0*/  MUFU.EX2 R53, R53 ;  /* 0x0000003500357308 */ /* 0x000eea0000000800 */
[----:B-1----:R-:W-:Y:S01]  /*58e0*/  F2FP.BF16.PACK_AB R4, R43, R54 ;  /* 0x000000362b04723e */ /* 0x002fe200000010ff */
[----:B------:R-:W-:Y:S01]  /*58f0*/  FADD.FTZ R54, R54, R49 ;  /* 0x0000003136367221 */ /* 0x000fe20000010000 */
[----:B----4-:R-:W-:Y:S01]  /*5900*/  F2FP.BF16.PACK_AB R6, R41, R48 ;  /* 0x000000302906723e */ /* 0x010fe200000010ff */
[----:B------:R-:W-:Y:S01]  /*5910*/  MUFU.EX2 R59, R59 ;  /* 0x0000003b003b7308 */ /* 0x000fe20000000800 */
[----:B------:R-:W-:-:S02]  /*5920*/  FFMA.FTZ R49, R50, c[0x0][0x23c], -R35 ;  /* 0x00008f0032317a23 */ /* 0x000fc40000010823 */
[----:B------:R-:W-:-:S04]  /*5930*/  FADD.FTZ R43, R43, R54 ;  /* 0x000000362b2b7221 */ /* 0x000fc80000010000 */
[----:B------:R-:W-:Y:S01]  /*5940*/  FADD.FTZ R48, R48, R43 ;  /* 0x0000002b30307221 */ /* 0x000fe20000010000 */
[----:B------:R-:W1:Y:S01]  /*5950*/  MUFU.EX2 R72, R72 ;  /* 0x0000004800487308 */ /* 0x000e620000000800 */
[----:B---3--:R-:W-:Y:S01]  /*5960*/  F2FP.BF16.PACK_AB R5, R53, R74 ;  /* 0x0000004a3505723e */ /* 0x008fe200000010ff */
[----:B------:R-:W-:Y:S02]  /*5970*/  FADD.FTZ R74, R74, R55 ;  /* 0x000000374a4a7221 */ /* 0x000fe40000010000 */
[----:B------:R-:W-:Y:S02]  /*5980*/  FADD.FTZ R41, R41, R48 ;  /* 0x0000003029297221 */ /* 0x000fe40000010000 */
[----:B------:R-:W-:Y:S02]  /*5990*/  FADD.FTZ R74, R53, R74 ;  /* 0x0000004a354a7221 */ /* 0x000fe40000010000 */
[----:B------:R-:W-:Y:S01]  /*59a0*/  MUFU.EX2 R46, R46 ;  /* 0x0000002e002e7308 */ /* 0x000fe20000000800 */
[----:B-1----:R-:W-:-:S07]  /*59b0*/  F2FP.BF16.PACK_AB R7, R72, R59 ;  /* 0x0000003b4807723e */ /* 0x002fce00000010ff */
[----:B------:R-:W1:Y:S01]  /*59c0*/  MUFU.EX2 R39, R39 ;  /* 0x0000002700277308 */ /* 0x000e620000000800 */
[C---:B------:R-:W-:Y:S07]  /*59d0*/  HMMA.16816.F32.BF16 R136, R4.reuse, R16, R136 ;  /* 0x000000100488723c */ /* 0x040fee0000041888 */
[----:B------:R-:W-:Y:S01]  /*59e0*/  MUFU.EX2 R42, R42 ;  /* 0x0000002a002a7308 */ /* 0x000fe20000000800 */
[C---:B------:R-:W-:Y:S01]  /*59f0*/  HMMA.16816.F32.BF16 R132, R4.reuse, R18, R132 ;  /* 0x000000120484723c */ /* 0x040fe20000041884 */
[----:B------:R-:W3:Y:S06]  /*5a00*/  LDSM.16.MT88.4 R16, [R147+0x3c00] ;  /* 0x003c00009310783b */ /* 0x000eec0000004200 */
        /* <DEDUP_REMOVED lines=8> */
[----:B----4-:R-:W-:-:S05]  /*5a90*/  F2FP.BF16.PACK_AB R6, R37, R42 ;  /* 0x0000002a2506723e */ /* 0x010fca00000010ff */
        /* <DEDUP_REMOVED lines=8> */
[C---:B------:R-:W-:Y:S01]  /*5b20*/  HMMA.16816.F32.BF16 R132, R4.reuse, R10, R132 ;  /* 0x0000000a0484723c */ /* 0x040fe20000041884 */
[----:B------:R-:W4:Y:S06]  /*5b30*/  LDSM.16.MT88.4 R8, [R147+0x4000] ;  /* 0x004000009308783b */ /* 0x000f2c0000004200 */
[----:B------:R-:W5:Y:S01]  /*5b40*/  MUFU.EX2 R31, R31 ;  /* 0x0000001f001f7308 */ /* 0x000f620000000800 */
[C---:B---3--:R-:W-:Y:S07]  /*5b50*/  HMMA.16816.F32.BF16 R128, R4.reuse, R16, R128 ;  /* 0x000000100480723c */ /* 0x048fee0000041880 */
[----:B------:R-:W-:Y:S01]  /*5b60*/  MUFU.EX2 R116, R116 ;  /* 0x0000007400747308 */ /* 0x000fe20000000800 */
[----:B------:R-:W-:Y:S01]  /*5b70*/  HMMA.16816.F32.BF16 R124, R4, R18, R124 ;  /* 0x00000012047c723c */ /* 0x000fe2000004187c */
[----:B------:R-:W3:Y:S06]  /*5b80*/  LDSM.16.MT88.4 R16, [R144+0x4400] ;  /* 0x004400009010783b */ /* 0x000eec0000004200 */
[----:B------:R-:W2:Y:S01]  /*5b90*/  MUFU.EX2 R83, R83 ;  /* 0x0000005300537308 */ /* 0x000ea20000000800 */
[----:B-1----:R-:W-:-:S02]  /*5ba0*/  F2FP.BF16.PACK_AB R4, R33, R36 ;  /* 0x000000242104723e */ /* 0x002fc400000010ff */
[----:B-----5:R-:W-:-:S05]  /*5bb0*/  F2FP.BF16.PACK_AB R6, R31, R32 ;  /* 0x000000201f06723e */ /* 0x020fca00000010ff */
[----:B------:R-:W-:Y:S08]  /*5bc0*/  MUFU.EX2 R97, R97 ;  /* 0x0000006100617308 */ /* 0x000ff00000000800 */
[----:B------:R-:W1:Y:S01]  /*5bd0*/  MUFU.EX2 R104, R104 ;  /* 0x0000006800687308 */ /* 0x000e620000000800 */
[----:B--2---:R-:W-:-:S07]  /*5be0*/  F2FP.BF16.PACK_AB R5, R83, R116 ;  /* 0x000000745305723e */ /* 0x004fce00000010ff */
[----:B------:R-:W-:Y:S01]  /*5bf0*/  MUFU.EX2 R30, R30 ;  /* 0x0000001e001e7308 */ /* 0x000fe20000000800 */
[----:B-1----:R-:W-:-:S07]  /*5c00*/  F2FP.BF16.PACK_AB R7, R104, R97 ;  /* 0x000000616807723e */ /* 0x002fce00000010ff */
[----:B------:R-:W1:Y:S01]  /*5c10*/  MUFU.EX2 R29, R29 ;  /* 0x0000001d001d7308 */ /* 0x000e620000000800 */
[C---:B------:R-:W-:Y:S07]  /*5c20*/  HMMA.16816.F32.BF16 R136, R4.reuse, R12, R136 ;  /* 0x0000000c0488723c */ /* 0x040fee0000041888 */
[----:B------:R-:W-:Y:S01]  /*5c30*/  MUFU.EX2 R28, R28 ;  /* 0x0000001c001c7308 */ /* 0x000fe20000000800 */
[C---:B------:R-:W-:Y:S01]  /*5c40*/  HMMA.16816.F32.BF16 R132, R4.reuse, R14, R132 ;  /* 0x0000000e0484723c */ /* 0x040fe20000041884 */
[----:B------:R-:W2:Y:S06]  /*5c50*/  LDSM.16.MT88.4 R12, [R147+0x4400] ;  /* 0x00440000930c783b */ /* 0x000eac0000004200 */
[----:B------:R-:W5:Y:S01]  /*5c60*/  MUFU.EX2 R27, R27 ;  /* 0x0000001b001b7308 */ /* 0x000f620000000800 */
[C---:B----4-:R-:W-:Y:S07]  /*5c70*/  HMMA.16816.F32.BF16 R128, R4.reuse, R8, R128 ;  /* 0x000000080480723c */ /* 0x050fee0000041880 */
[----:B------:R-:W-:Y:S01]  /*5c80*/  MUFU.EX2 R102, R102 ;  /* 0x0000006600667308 */ /* 0x000fe20000000800 */
[----:B------:R-:W-:Y:S01]  /*5c90*/  HMMA.16816.F32.BF16 R124, R4, R10, R124 ;  /* 0x0000000a047c723c */ /* 0x000fe2000004187c */
[----:B------:R-:W4:Y:S06]  /*5ca0*/  LDSM.16.MT88.4 R8, [R144+0x4800] ;  /* 0x004800009008783b */ /* 0x000f2c0000004200 */
[----:B------:R-:W3:Y:S01]  /*5cb0*/  MUFU.EX2 R99, R99 ;  /* 0x0000006300637308 */ /* 0x000ee20000000800 */
[----:B-1----:R-:W-:-:S02]  /*5cc0*/  F2FP.BF16.PACK_AB R4, R29, R30 ;  /* 0x0000001e1d04723e */ /* 0x002fc400000010ff */
[----:B-----5:R-:W-:-:S05]  /*5cd0*/  F2FP.BF16.PACK_AB R6, R27, R28 ;  /* 0x0000001c1b06723e */ /* 0x020fca00000010ff */
[----:B------:R-:W-:Y:S08]  /*5ce0*/  MUFU.EX2 R103, R103 ;  /* 0x0000006700677308 */ /* 0x000ff00000000800 */
[----:B------:R-:W1:Y:S01]  /*5cf0*/  MUFU.EX2 R108, R108 ;  /* 0x0000006c006c7308 */ /* 0x000e620000000800 */
[----:B---3--:R-:W-:-:S07]  /*5d00*/  F2FP.BF16.PACK_AB R5, R99, R102 ;  /* 0x000000666305723e */ /* 0x008fce00000010ff */
        /* <DEDUP_REMOVED lines=10> */
[----:B------:R-:W-:Y:S01]  /*5db0*/  FADD.FTZ R13, R59, R74 ;  /* 0x0000004a3b0d7221 */ /* 0x000fe20000010000 */
[----:B------:R-:W-:Y:S06]  /*5dc0*/  HMMA.16816.F32.BF16 R124, R4, R14, R124 ;  /* 0x0000000e047c723c */ /* 0x000fec000004187c */
[----:B------:R-:W2:Y:S01]  /*5dd0*/  MUFU.EX2 R73, R73 ;  /* 0x0000004900497308 */ /* 0x000ea20000000800 */
[----:B------:R-:W-:Y:S01]  /*5de0*/  FADD.FTZ R13, R72, R13 ;  /* 0x0000000d480d7221 */ /* 0x000fe20000010000 */
[----:B-1----:R-:W-:-:S03]  /*5df0*/  F2FP.BF16.PACK_AB R4, R3, R26 ;  /* 0x0000001a0304723e */ /* 0x002fc600000010ff */
[----:B------:R-:W-:Y:S01]  /*5e00*/  FADD.FTZ R100, R100, R13 ;  /* 0x0000000d64647221 */ /* 0x000fe20000010000 */
[----:B-----5:R-:W-:Y:S02]  /*5e10*/  F2FP.BF16.PACK_AB R6, R61, R38 ;  /* 0x000000263d06723e */ /* 0x020fe400000010ff */
[----:B------:R-:W-:Y:S01]  /*5e20*/  MUFU.EX2 R60, R60 ;  /* 0x0000003c003c7308 */ /* 0x000fe20000000800 */
[----:B------:R-:W-:Y:S01]  /*5e30*/  LDSM.16.MT88.4 R12, [R144+0x4c00] ;  /* 0x004c0000900c783b */ /* 0x000fe20000004200 */
[----:B------:R-:W-:-:S04]  /*5e40*/  FADD.FTZ R100, R71, R100 ;  /* 0x0000006447647221 */ /* 0x000fc80000010000 */
[----:B------:R-:W-:Y:S02]  /*5e50*/  FADD.FTZ R79, R79, R100 ;  /* 0x000000644f4f7221 */ /* 0x000fe40000010000 */
        /* <DEDUP_REMOVED lines=11> */
[----:B----4-:R-:W-:Y:S01]  /*5f10*/  HMMA.16816.F32.BF16 R136, R4, R8, R136 ;  /* 0x000000080488723c */ /* 0x010fe20000041888 */
[----:B------:R-:W-:Y:S02]  /*5f20*/  MUFU.EX2 R47, R47 ;  /* 0x0000002f002f7308 */ /* 0x000fe40000000800 */
[----:B------:R-:W-:-:S04]  /*5f30*/  FADD.FTZ R102, R99, R102 ;  /* 0x0000006663667221 */ /* 0x000fc80000010000 */
[----:B------:R-:W-:Y:S01]  /*5f40*/  FADD.FTZ R9, R39, R46 ;  /* 0x0000002e27097221 */ /* 0x000fe20000010000 */
[C---:B------:R-:W-:Y:S01]  /*5f50*/  HMMA.16816.F32.BF16 R132, R4.reuse, R10, R132 ;  /* 0x0000000a0484723c */ /* 0x040fe20000041884 */
[----:B------:R-:W-:Y:S01]  /*5f60*/  FFMA.FTZ R39, R40, c[0x0][0x23c], -R35 ;  /* 0x00008f0028277a23 */ /* 0x000fe20000010823 */
[----:B------:R-:W2:Y:S01]  /*5f70*/  MUFU.EX2 R50, R45 ;  /* 0x0000002d00327308 */ /* 0x000ea20000000800 */
[----:B------:R-:W-:Y:S02]  /*5f80*/  FADD.FTZ R42, R42, R9 ;  /* 0x000000092a2a7221 */ /* 0x000fe40000010000 */
[----:B------:R-:W4:Y:S01]  /*5f90*/  LDSM.16.MT88.4 R8, [R147+0x4c00] ;  /* 0x004c00009308783b */ /* 0x000f220000004200 */
[----:B------:R-:W-:Y:S02]  /*5fa0*/  FADD.FTZ R103, R103, R102 ;  /* 0x0000006667677221 */ /* 0x000fe40000010000 */
[----:B------:R-:W-:Y:S01]  /*5fb0*/  FADD.FTZ R37, R37, R42 ;  /* 0x0000002a25257221 */ /* 0x000fe20000010000 */
[----:B---3--:R-:W-:Y:S01]  /*5fc0*/  HMMA.16816.F32.BF16 R128, R4, R16, R128 ;  /* 0x000000100480723c */ /* 0x008fe20000041880 */
[----:B------:R-:W-:Y:S01]  /*5fd0*/  MUFU.EX2 R43, R49 ;  /* 0x00000031002b7308 */ /* 0x000fe20000000800 */
[----:B------:R-:W-:-:S02]  /*5fe0*/  FADD.FTZ R103, R108, R103 ;  /* 0x000000676c677221 */ /* 0x000fc40000010000 */
[----:B------:R-:W-:Y:S02]  /*5ff0*/  FADD.FTZ R36, R36, R37 ;  /* 0x0000002524247221 */ /* 0x000fe40000010000 */
[----:B------:R-:W-:Y:S02]  /*6000*/  FADD.FTZ R82, R82, R103 ;  /* 0x0000006752527221 */ /* 0x000fe40000010000 */
[----:B------:R-:W-:Y:S01]  /*6010*/  FADD.FTZ R33, R33, R36 ;  /* 0x0000002421217221 */ /* 0x000fe20000010000 */
[----:B------:R-:W3:Y:S01]  /*6020*/  MUFU.EX2 R44, R44 ;  /* 0x0000002c002c7308 */ /* 0x000ee20000000800 */
[----:B------:R-:W-:Y:S01]  /*6030*/  HMMA.16816.F32.BF16 R124, R4, R18, R124 ;  /* 0x00000012047c723c */ /* 0x000fe2000004187c */
[----:B------:R-:W-:Y:S02]  /*6040*/  FADD.FTZ R73, R73, R82 ;  /* 0x0000005249497221 */ /* 0x000fe40000010000 */
[----:B------:R-:W-:Y:S02]  /*6050*/  FADD.FTZ R32, R32, R33 ;  /* 0x0000002120207221 */ /* 0x000fe40000010000 */
[----:B------:R-:W-:-:S02]  /*6060*/  FADD.FTZ R60, R60, R73 ;  /* 0x000000493c3c7221 */ /* 0x000fc40000010000 */
[----:B------:R-:W-:Y:S01]  /*6070*/  FADD.FTZ R31, R31, R32 ;  /* 0x000000201f1f7221 */ /* 0x000fe20000010000 */
[----:B------:R-:W-:Y:S01]  /*6080*/  MUFU.EX2 R39, R39 ;  /* 0x0000002700277308 */ /* 0x000fe20000000800 */
[----:B-1----:R-:W-:Y:S01]  /*6090*/  F2FP.BF16.PACK_AB R4, R106, R81 ;  /* 0x000000516a04723e */ /* 0x002fe200000010ff */
[----:B------:R-:W-:Y:S01]  /*60a0*/  FADD.FTZ R60, R51, R60 ;  /* 0x0000003c333c7221 */ /* 0x000fe20000010000 */
[----:B--2---:R-:W-:Y:S01]  /*60b0*/  F2FP.BF16.PACK_AB R6, R50, R47 ;  /* 0x0000002f3206723e */ /* 0x004fe200000010ff */
[----:B------:R-:W-:Y:S01]  /*60c0*/  FADD.FTZ R30, R30, R31 ;  /* 0x0000001f1e1e7221 */ /* 0x000fe20000010000 */
[----:B---3--:R-:W-:-:S03]  /*60d0*/  F2FP.BF16.PACK_AB R5, R44, R43 ;  /* 0x0000002b2c05723e */ /* 0x008fc600000010ff */
[----:B------:R-:W1:Y:S01]  /*60e0*/  MUFU.EX2 R34, R34 ;  /* 0x0000002200227308 */ /* 0x000e620000000800 */
[----:B------:R-:W-:Y:S02]  /*60f0*/  FADD.FTZ R29, R29, R30 ;  /* 0x0000001e1d1d7221 */ /* 0x000fe40000010000 */
        /* <DEDUP_REMOVED lines=8> */
[----:B----4-:R-:W-:Y:S02]  /*6180*/  HMMA.16816.F32.BF16 R128, R4, R8, R128 ;  /* 0x000000080480723c */ /* 0x010fe40000041880 */
[----:B------:R-:W-:-:S05]  /*6190*/  FADD.FTZ R99, R34, R39 ;  /* 0x0000002722637221 */ /* 0x000fca0000010000 */
        /* <DEDUP_REMOVED lines=8> */
[----:B------:R-:W-:Y:S01]  /*6220*/  FADD.FTZ R97, R50, R47 ;  /* 0x0000002f32617221 */ /* 0x000fe20000010000 */
[----:B------:R-:W-:Y:S03]  /*6230*/  @!UPT UIADD3 URZ, URZ, URZ, URZ ;  /* 0x0000003f3f3ff290 */ /* 0x000fe6000fffe03f */
        /* <DEDUP_REMOVED lines=63> */
.L_x_4809:
[----:B------:R-:W-:-:S04]  /*6630*/  LEA R6, -R3, RZ, 0x7 ;  /* 0x000000ff03067211 */ /* 0x000fc800078e39ff */
[----:B------:R-:W-:Y:S02]  /*6640*/  SHF.R.S32.HI R5, RZ, 0x1f, R6 ;  /* 0x0000001fff057819 */ /* 0x000fe40000011406 */
.L_x_4810:
[----:B------:R-:W-:Y:S01]  /*6650*/  ISETP.GE.AND P0, PT, R119, c[0x0][0x220], PT ;  /* 0x0000880077007a0c */ /* 0x000fe20003f06270 */
[----:B------:R-:W-:Y:S01]  /*6660*/  IMAD.SHL.U32 R96, R120, 0x80, RZ ;  /* 0x0000008078607824 */ /* 0x000fe200078e00ff */
[----:B------:R-:W-:-:S04]  /*6670*/  LEA R160, P5, R6, R160, 0x1 ;  /* 0x000000a006a07211 */ /* 0x000fc800078a08ff */
[----:B------:R-:W-:Y:S02]  /*6680*/  LEA.HI.X R161, R6, R161, R5, 0x1, P5 ;  /* 0x000000a106a17211 */ /* 0x000fe400028f0c05 */
[C-C-:B------:R-:W-:Y:S02]  /*6690*/  LOP3.LUT R103, R96.reuse, 0x48, R101.reuse, 0xfe, !PT ;  /* 0x0000004860677812 */ /* 0x140fe400078efe65 */
[----:B------:R-:W-:Y:S02]  /*66a0*/  LOP3.LUT R105, R96, 0x50, R101, 0xfe, !PT ;  /* 0x0000005060697812 */ /* 0x000fe400078efe65 */
[----:B------:R-:W-:Y:S01]  /*66b0*/  I2F R100, R103 ;  /* 0x0000006700647306 */ /* 0x000fe20000201400 */
        /* <DEDUP_REMOVED lines=9> */
[C---:B------:R-:W-:Y:S01]  /*6750*/  @!P0 IADD3 R9, P3, R6.reuse, R9, RZ ;  /* 0x0000000906098210 */ /* 0x040fe20007f7e0ff */
[----:B------:R-:W-:Y:S01]  /*6760*/  @!P0 IMAD.MOV.U32 R3, RZ, RZ, c[0x0][0x1a4] ;  /* 0x00006900ff038624 */ /* 0x000fe200078e00ff */
[----:B------:R-:W-:Y:S01]  /*6770*/  @!P0 IADD3 R8, P2, R6, R10, RZ ;  /* 0x0000000a06088210 */ /* 0x000fe20007f5e0ff */
[----:B------:R-:W-:Y:S01]  /*6780*/  @P0 STS.64 [R115+0x3008], RZ ;  /* 0x003008ff73000388 */ /* 0x000fe20000000a00 */
[----:B------:R-:W-:Y:S01]  /*6790*/  @!P0 LEA R12, P4, R7, c[0x0][0x170], 0x1 ;  /* 0x00005c00070c8a11 */ /* 0x000fe200078808ff */
[----:B------:R-:W-:Y:S01]  /*67a0*/  @!P0 IMAD R3, R3, 0x60, RZ ;  /* 0x0000006003038824 */ /* 0x000fe200078e02ff */
[----:B------:R-:W-:Y:S01]  /*67b0*/  I2F R102, R105 ;  /* 0x0000006900667306 */ /* 0x000fe20000201400 */
        /* <DEDUP_REMOVED lines=9> */
[C---:B------:R-:W-:Y:S02]  /*6850*/  @!P0 LEA R10, P2, R8.reuse, c[0x0][0x170], 0x1 ;  /* 0x00005c00080a8a11 */ /* 0x040fe400078408ff */
        /* <DEDUP_REMOVED lines=8> */
[----:B------:R-:W-:Y:S01]  /*68e0*/  I2F R98, R3 ;  /* 0x0000000300627306 */ /* 0x000fe20000201400 */
[----:B------:R-:W-:Y:S01]  /*68f0*/  @!PT LDS RZ, [RZ] ;  /* 0x00000000fffff984 */ /* 0x000fe20000000800 */
[----:B------:R-:W-:Y:S01]  /*6900*/  @!PT LDS RZ, [RZ] ;  /* 0x00000000fffff984 */ /* 0x000fe20000000800 */
[----:B------:R-:W-:Y:S01]  /*6910*/  @!PT LDS RZ, [RZ] ;  /* 0x00000000fffff984 */ /* 0x000fe20000000800 */
[----:B------:R2:W-:Y:S01]  /*6920*/  @!P0 LDGSTS.E.BYPASS.LTC128B.128 [R115+0x4000], [R14.64] ;  /* 0x040000000e738fae */ /* 0x0005e2000b901d46 */
[----:B------:R-:W-:-:S02]  /*6930*/  ISETP.GE.AND P3, PT, R3, R66, PT ;  /* 0x000000420300720c */ /* 0x000fc40003f66270 */
[----:B------:R-:W-:Y:S01]  /*6940*/  ISETP.GE.AND P4, PT, R3, R0, PT ;  /* 0x000000000300720c */ /* 0x000fe20003f86270 */
        /* <DEDUP_REMOVED lines=9> */
[----:B------:R-:W-:Y:S04]  /*69e0*/  LDSM.16.M88.4 R156, [R93] ;  /* 0x000000005d9c783b */ /* 0x000fe80000000200 */
[----:B------:R-:W1:Y:S04]  /*69f0*/  LDSM.16.M88.4 R80, [R89] ;  /* 0x000000005950783b */ /* 0x000e680000000200 */
[----:B------:R-:W1:Y:S04]  /*6a00*/  LDSM.16.M88.4 R60, [R92+0x1000] ;  /* 0x001000005c3c783b */ /* 0x000e680000000200 */
[----:B------:R-:W1:Y:S04]  /*6a10*/  LDSM.16.M88.4 R28, [R92+0x2000] ;  /* 0x002000005c1c783b */ /* 0x000e680000000200 */
[----:B------:R-:W1:Y:S04]  /*6a20*/  LDSM.16.M88.4 R20, [R92+0x2400] ;  /* 0x002400005c14783b */ /* 0x000e680000000200 */
[----:B--2---:R-:W2:Y:S04]  /*6a30*/  LDSM.16.M88.4 R12, [R92+0x2800] ;  /* 0x002800005c0c783b */ /* 0x004ea80000000200 */
[----:B------:R-:W3:Y:S01]  /*6a40*/  LDSM.16.M88.4 R72, [R92+0x2c00] ;  /* 0x002c00005c48783b */ /* 0x000ee20000000200 */
[C---:B----4-:R-:W-:Y:S03]  /*6a50*/  HMMA.16816.F32.BF16 R48, R4.reuse, R44, RZ ;  /* 0x0000002c0430723c */ /* 0x050fe600000418ff */
[----:B------:R-:W4:Y:S04]  /*6a60*/  LDSM.16.M88.4 R148, [R90] ;  /* 0x000000005a94783b */ /* 0x000f280000000200 */
[----:B------:R-:W2:Y:S01]  /*6a70*/  LDSM.16.M88.4 R76, [R88] ;  /* 0x00000000584c783b */ /* 0x000ea20000000200 */
[C---:B------:R-:W-:Y:S03]  /*6a80*/  HMMA.16816.F32.BF16 R44, R4.reuse, R46, RZ ;  /* 0x0000002e042c723c */ /* 0x040fe600000418ff */
[----:B------:R-:W2:Y:S04]  /*6a90*/  LDSM.16.M88.4 R152, [R91] ;  /* 0x000000005b98783b */ /* 0x000ea80000000200 */
[----:B------:R-:W0:Y:S01]  /*6aa0*/  LDGDEPBAR ;  /* 0x00000000000079af */ /* 0x000e220000000000 */
[C---:B-----5:R-:W-:Y:S08]  /*6ab0*/  HMMA.16816.F32.BF16 R56, R4.reuse, R52, RZ ;  /* 0x000000340438723c */ /* 0x060ff000000418ff */
[C---:B------:R-:W-:Y:S08]  /*6ac0*/  HMMA.16816.F32.BF16 R52, R4.reuse, R54, RZ ;  /* 0x000000360434723c */ /* 0x040ff000000418ff */
[C---:B-1----:R-:W-:Y:S08]  /*6ad0*/  HMMA.16816.F32.BF16 R40, R4.reuse, R36, RZ ;  /* 0x000000240428723c */ /* 0x042ff000000418ff */
[----:B------:R-:W-:Y:S08]  /*6ae0*/  HMMA.16816.F32.BF16 R36, R4, R38, RZ ;  /* 0x000000260424723c */ /* 0x000ff000000418ff */
[C---:B------:R-:W-:Y:S08]  /*6af0*/  HMMA.16816.F32.BF16 R48, R156.reuse, R80, R48 ;  /* 0x000000509c30723c */ /* 0x040ff00000041830 */
[----:B------:R-:W-:Y:S01]  /*6b00*/  HMMA.16816.F32.BF16 R44, R156, R82, R44 ;  /* 0x000000529c2c723c */ /* 0x000fe2000004182c */
[----:B------:R-:W1:Y:S07]  /*6b10*/  LDSM.16.M88.4 R80, [R85] ;  /* 0x000000005550783b */ /* 0x000e6e0000000200 */
[C---:B------:R-:W-:Y:S08]  /*6b20*/  HMMA.16816.F32.BF16 R68, R4.reuse, R60, RZ ;  /* 0x0000003c0444723c */ /* 0x040ff000000418ff */
[----:B------:R-:W-:Y:S01]  /*6b30*/  HMMA.16816.F32.BF16 R32, R4, R28, RZ ;  /* 0x0000001c0420723c */ /* 0x000fe200000418ff */
[----:B------:R-:W-:-:S04]  /*6b40*/  FMUL.FTZ R49, R49, c[0x0][0x2ec] ;  /* 0x0000bb0031317a20 */ /* 0x000fc80000410000 */
[----:B------:R-:W-:Y:S03]  /*6b50*/  MUFU.TANH R118, R49 ;  /* 0x0000003100767308 */ /* 0x000fe60000002400 */
[C---:B------:R-:W-:Y:S01]  /*6b60*/  HMMA.16816.F32.BF16 R24, R4.reuse, R20, RZ ;  /* 0x000000140418723c */ /* 0x040fe200000418ff */
[----:B------:R-:W-:Y:S02]  /*6b70*/  FMUL.FTZ R168, R44, c[0x0][0x2ec] ;  /* 0x0000bb002ca87a20 */ /* 0x000fe40000410000 */
[----:B------:R-:W-:Y:S02]  /*6b80*/  FMUL.FTZ R45, R45, c[0x0][0x2ec] ;  /* 0x0000bb002d2d7a20 */ /* 0x000fe40000410000 */
[----:B------:R-:W-:Y:S02]  /*6b90*/  FMUL.FTZ R47, R47, c[0x0][0x2ec] ;  /* 0x0000bb002f2f7a20 */ /* 0x000fe40000410000 */
[----:B------:R-:W-:Y:S01]  /*6ba0*/  MUFU.TANH R116, R45 ;  /* 0x0000002d00747308 */ /* 0x000fe20000002400 */
[C---:B--2---:R-:W-:Y:S07]  /*6bb0*/  HMMA.16816.F32.BF16 R16, R4.reuse, R12, RZ ;  /* 0x0000000c0410723c */ /* 0x044fee00000418ff */
[----:B------:R-:W-:Y:S01]  /*6bc0*/  MUFU.TANH R168, R168 ;  /* 0x000000a800a87308 */ /* 0x000fe20000002400 */
[C---:B------:R-:W-:Y:S08]  /*6bd0*/  HMMA.16816.F32.BF16 R60, R4.reuse, R62, RZ ;  /* 0x0000003e043c723c */ /* 0x040ff000000418ff */
[C---:B------:R-:W-:Y:S08]  /*6be0*/  HMMA.16816.F32.BF16 R28, R4.reuse, R30, RZ ;  /* 0x0000001e041c723c */ /* 0x040ff000000418ff */
[C---:B------:R-:W-:Y:S08]  /*6bf0*/  HMMA.16816.F32.BF16 R20, R4.reuse, R22, RZ ;  /* 0x000000160414723c */ /* 0x040ff000000418ff */
[C---:B------:R-:W-:Y:S08]  /*6c00*/  HMMA.16816.F32.BF16 R12, R4.reuse, R14, RZ ;  /* 0x0000000e040c723c */ /* 0x040ff000000418ff */
[C---:B---3--:R-:W-:Y:S08]  /*6c10*/  HMMA.16816.F32.BF16 R8, R4.reuse, R72, RZ ;  /* 0x000000480408723c */ /* 0x048ff000000418ff */
[----:B------:R-:W-:Y:S01]  /*6c20*/  HMMA.16816.F32.BF16 R4, R4, R74, RZ ;  /* 0x0000004a0404723c */ /* 0x000fe200000418ff */
[----:B------:R-:W2:Y:S07]  /*6c30*/  LDSM.16.M88.4 R72, [R87] ;  /* 0x000000005748783b */ /* 0x000eae0000000200 */
[C---:B----4-:R-:W-:Y:S08]  /*6c40*/  HMMA.16816.F32.BF16 R56, R156.reuse, R148, R56 ;  /* 0x000000949c38723c */ /* 0x050ff00000041838 */
[C---:B------:R-:W-:Y:S01]  /*6c50*/  HMMA.16816.F32.BF16 R52, R156.reuse, R150, R52 ;  /* 0x000000969c34723c */ /* 0x040fe20000041834 */
[----:B------:R-:W3:Y:S07]  /*6c60*/  LDSM.16.M88.4 R148, [R86] ;  /* 0x000000005694783b */ /* 0x000eee0000000200 */
[C---:B------:R-:W-:Y:S08]  /*6c70*/  HMMA.16816.F32.BF16 R40, R156.reuse, R76, R40 ;  /* 0x0000004c9c28723c */ /* 0x040ff00000041828 */
[----:B------:R-:W-:Y:S01]  /*6c80*/  HMMA.16816.F32.BF16 R36, R156, R78, R36 ;  /* 0x0000004e9c24723c */ /* 0x000fe20000041824 */
[----:B------:R-:W4:Y:S01]  /*6c90*/  LDSM.16.M88.4 R76, [R84] ;  /* 0x00000000544c783b */ /* 0x000f220000000200 */
[----:B------:R-:W-:Y:S01]  /*6ca0*/  FMUL.FTZ R104, R57, c[0x0][0x2ec] ;  /* 0x0000bb0039687a20 */ /* 0x000fe20000410000 */
[----:B------:R-:W-:-:S04]  /*6cb0*/  DEPBAR.LE SB0, 0x0 ;  /* 0x000080000000791a */ /* 0x000fc80000000000 */
[----:B------:R-:W-:Y:S01]  /*6cc0*/  FMUL.FTZ R166, R58, c[0x0][0x2ec] ;  /* 0x0000bb003aa67a20 */ /* 0x000fe20000410000 */
[C---:B------:R-:W-:Y:S01]  /*6cd0*/  HMMA.16816.F32.BF16 R68, R156.reuse, R152, R68 ;  /* 0x000000989c44723c */ /* 0x040fe20000041844 */
[----:B------:R-:W-:Y:S01]  /*6ce0*/  MUFU.TANH R104, R104 ;  /* 0x0000006800687308 */ /* 0x000fe20000002400 */
[----:B------:R-:W-:Y:S02]  /*6cf0*/  FMUL.FTZ R58, R59, c[0x0][0x2ec] ;  /* 0x0000bb003b3a7a20 */ /* 0x000fe40000410000 */
[----:B------:R-:W-:Y:S02]  /*6d00*/  FMUL.FTZ R53, R53, c[0x0][0x2ec] ;  /* 0x0000bb0035357a20 */ /* 0x000fe40000410000 */
[----:B------:R-:W-:Y:S01]  /*6d10*/  FMUL.FTZ R57, R52, c[0x0][0x2ec] ;  /* 0x0000bb0034397a20 */ /* 0x000fe20000410000 */
[----:B------:R-:W-:Y:S01]  /*6d20*/  LOP3.LUT R153, R96, 0x18, R101, 0xfe, !PT ;  /* 0x0000001860997812 */ /* 0x000fe200078efe65 */
[----:B-1----:R-:W-:Y:S01]  /*6d30*/  HMMA.16816.F32.BF16 R16, R156, R80, R16 ;  /* 0x000000509c10723c */ /* 0x002fe20000041810 */
[----:B------:R-:W-:Y:S01]  /*6d40*/  FMUL.FTZ R43, R43, c[0x0][0x2ec] ;  /* 0x0000bb002b2b7a20 */ /* 0x000fe20000410000 */
[----:B------:R-:W-:Y:S01]  /*6d50*/  MUFU.TANH R58, R58 ;  /* 0x0000003a003a7308 */ /* 0x000fe20000002400 */
[----:B------:R-:W-:-:S02]  /*6d60*/  FMUL.FTZ R52, R54, c[0x0][0x2ec] ;  /* 0x0000bb0036347a20 */ /* 0x000fc40000410000 */
[----:B------:R-:W-:Y:S02]  /*6d70*/  FMUL.FTZ R54, R48, c[0x0][0x2ec] ;  /* 0x0000bb0030367a20 */ /* 0x000fe40000410000 */
[----:B------:R-:W-:Y:S01]  /*6d80*/  FMUL.FTZ R48, R50, c[0x0][0x2ec] ;  /* 0x0000bb0032307a20 */ /* 0x000fe20000410000 */
[C---:B------:R-:W-:Y:S01]  /*6d90*/  HMMA.16816.F32.BF16 R60, R156.reuse, R154, R60 ;  /* 0x0000009a9c3c723c */ /* 0x040fe2000004183c */
[----:B------:R-:W-:Y:S01]  /*6da0*/  FMUL.FTZ R50, R51, c[0x0][0x2ec] ;  /* 0x0000bb0033327a20 */ /* 0x000fe20000410000 */
[----:B------:R1:W-:Y:S01]  /*6db0*/  MUFU.TANH R44, R43 ;  /* 0x0000002b002c7308 */ /* 0x0003e20000002400 */
[----:B------:R-:W-:Y:S01]  /*6dc0*/  FMUL.FTZ R55, R55, c[0x0][0x2ec] ;  /* 0x0000bb0037377a20 */ /* 0x000fe20000410000 */
[C-C-:B------:R-:W-:Y:S01]  /*6dd0*/  LOP3.LUT R81, R96.reuse, 0x78, R101.reuse, 0xfe, !PT ;  /* 0x0000007860517812 */ /* 0x140fe200078efe65 */
[----:B------:R-:W-:Y:S01]  /*6de0*/  FMUL.FTZ R41, R41, c[0x0][0x2ec] ;  /* 0x0000bb0029297a20 */ /* 0x000fe20000410000 */
[----:B------:R-:W-:Y:S01]  /*6df0*/  LOP3.LUT R51, R96, 0x38, R101, 0xfe, !PT ;  /* 0x0000003860337812 */ /* 0x000fe200078efe65 */
[----:B------:R-:W-:Y:S01]  /*6e00*/  FMUL.FTZ R170, R37, c[0x0][0x2ec] ;  /* 0x0000bb0025aa7a20 */ /* 0x000fe20000410000 */
[----:B------:R-:W-:Y:S01]  /*6e10*/  HMMA.16816.F32.BF16 R12, R156, R82, R12 ;  /* 0x000000529c0c723c */ /* 0x000fe2000004180c */
[----:B------:R-:W-:Y:S01]  /*6e20*/  FMUL.FTZ R164, R70, c[0x0][0x2ec] ;  /* 0x0000bb0046a47a20 */ /* 0x000fe20000410000 */
[----:B------:R-:W-:Y:S01]  /*6e30*/  MUFU.TANH R110, R53 ;  /* 0x00000035006e7308 */ /* 0x000fe20000002400 */
[----:B------:R-:W-:-:S02]  /*6e40*/  FMUL.FTZ R70, R71, c[0x0][0x2ec] ;  /* 0x0000bb0047467a20 */ /* 0x000fc40000410000 */
[----:B------:R-:W-:Y:S02]  /*6e50*/  FMUL.FTZ R56, R56, c[0x0][0x2ec] ;  /* 0x0000bb0038387a20 */ /* 0x000fe40000410000 */
[----:B------:R-:W-:Y:S01]  /*6e60*/  FMUL.FTZ R36, R36, c[0x0][0x2ec] ;  /* 0x0000bb0024247a20 */ /* 0x000fe20000410000 */
[C---:B--2---:R-:W-:Y:S01]  /*6e70*/  HMMA.16816.F32.BF16 R32, R156.reuse, R72, R32 ;  /* 0x000000489c20723c */ /* 0x044fe20000041820 */
[----:B------:R-:W-:Y:S01]  /*6e80*/  FMUL.FTZ R200, R19, c[0x0][0x2ec] ;  /* 0x0000bb0013c87a20 */ /* 0x000fe20000410000 */
[----:B------:R-:W-:Y:S01]  /*6e90*/  MUFU.TANH R70, R70 ;  /* 0x0000004600467308 */ /* 0x000fe20000002400 */
[----:B------:R-:W-:Y:S01]  /*6ea0*/  FMUL.FTZ R194, R17, c[0x0][0x2ec] ;  /* 0x0000bb0011c27a20 */ /* 0x000fe20000410000 */
[--C-:B------:R-:W-:Y:S01]  /*6eb0*/  LOP3.LUT R83, R96, 0x8, R101.reuse, 0xfe, !PT ;  /* 0x0000000860537812 */ /* 0x100fe200078efe65 */
[----:B------:R-:W-:Y:S02]  /*6ec0*/  FMUL.FTZ R16, R16, c[0x0][0x2ec] ;  /* 0x0000bb0010107a20 */ /* 0x000fe40000410000 */
[----:B------:R-:W-:Y:S01]  /*6ed0*/  FMUL.FTZ R18, R18, c[0x0][0x2ec] ;  /* 0x0000bb0012127a20 */ /* 0x000fe20000410000 */
[----:B---3--:R-:W-:Y:S01]  /*6ee0*/  HMMA.16816.F32.BF16 R20, R156, R150, R20 ;  /* 0x000000969c14723c */ /* 0x008fe20000041814 */
[----:B------:R-:W-:Y:S01]  /*6ef0*/  FMUL.FTZ R61, R61, c[0x0][0x2ec] ;  /* 0x0000bb003d3d7a20 */ /* 0x000fe20000410000 */
[----:B------:R-:W-:Y:S01]  /*6f00*/  MUFU.TANH R50, R50 ;  /* 0x0000003200327308 */ /* 0x000fe20000002400 */
[----:B------:R-:W-:Y:S01]  /*6f10*/  LOP3.LUT R73, R96, 0x58, R101, 0xfe, !PT ;  /* 0x0000005860497812 */ /* 0x000fe200078efe65 */
[----:B------:R-:W-:-:S02]  /*6f20*/  FMUL.FTZ R39, R39, c[0x0][0x2ec] ;  /* 0x0000bb0027277a20 */ /* 0x000fc40000410000 */
[----:B------:R-:W-:Y:S01]  /*6f30*/  FMUL.FTZ R40, R40, c[0x0][0x2ec] ;  /* 0x0000bb0028287a20 */ /* 0x000fe20000410000 */
[--C-:B------:R-:W-:Y:S01]  /*6f40*/  LOP3.LUT R151, R96, 0x70, R101.reuse, 0xfe, !PT ;  /* 0x0000007060977812 */ /* 0x100fe200078efe65 */
[C---:B------:R-:W-:Y:S01]  /*6f50*/  HMMA.16816.F32.BF16 R24, R156.reuse, R148, R24 ;  /* 0x000000949c18723c */ /* 0x040fe20000041818 */
[----:B------:R-:W-:Y:S01]  /*6f60*/  FMUL.FTZ R17, R12, c[0x0][0x2ec] ;  /* 0x0000bb000c117a20 */ /* 0x000fe20000410000 */
[----:B------:R-:W-:Y:S01]  /*6f70*/  MUFU.TANH R80, R61 ;  /* 0x0000003d00507308 */ /* 0x000fe20000002400 */
[----:B------:R-:W-:Y:S02]  /*6f80*/  FMUL.FTZ R192, R13, c[0x0][0x2ec] ;  /* 0x0000bb000dc07a20 */ /* 0x000fe40000410000 */
[----:B------:R-:W-:Y:S02]  /*6f90*/  FMUL.FTZ R13, R14, c[0x0][0x2ec] ;  /* 0x0000bb000e0d7a20 */ /* 0x000fe40000410000 */
[----:B------:R-:W-:Y:S01]  /*6fa0*/  LOP3.LUT R149, R96, 0x68, R101, 0xfe, !PT ;  /* 0x0000006860957812 */ /* 0x000fe200078efe65 */
[----:B----4-:R-:W-:Y:S01]  /*6fb0*/  HMMA.16816.F32.BF16 R4, R156, R78, R4 ;  /* 0x0000004e9c04723c */ /* 0x010fe20000041804 */
[----:B------:R-:W-:Y:S01]  /*6fc0*/  FMUL.FTZ R35, R35, c[0x0][0x2ec] ;  /* 0x0000bb0023237a20 */ /* 0x000fe20000410000 */
[----:B------:R-:W-:Y:S01]  /*6fd0*/  MUFU.TANH R112, R55 ;  /* 0x0000003700707308 */ /* 0x000fe20000002400 */
[----:B------:R-:W-:-:S02]  /*6fe0*/  FMUL.FTZ R34, R34, c[0x0][0x2ec] ;  /* 0x0000bb0022227a20 */ /* 0x000fc40000410000 */
[----:B------:R-:W-:Y:S02]  /*6ff0*/  FMUL.FTZ R190, R33, c[0x0][0x2ec] ;  /* 0x0000bb0021be7a20 */ /* 0x000fe40000410000 */
[----:B------:R-:W-:Y:S01]  /*7000*/  LOP3.LUT R79, R96, R101, RZ, 0xfc, !PT ;  /* 0x00000065604f7212 */ /* 0x000fe200078efcff */
[C---:B------:R-:W-:Y:S01]  /*7010*/  HMMA.16816.F32.BF16 R28, R156.reuse, R74, R28 ;  /* 0x0000004a9c1c723c */ /* 0x040fe2000004181c */
[----:B------:R-:W-:Y:S01]  /*7020*/  FMUL.FTZ R196, R23, c[0x0][0x2ec] ;  /* 0x0000bb0017c47a20 */ /* 0x000fe20000410000 */
[----:B------:R2:W-:Y:S01]  /*7030*/  MUFU.TANH R188, R35 ;  /* 0x0000002300bc7308 */ /* 0x0005e20000002400 */
[C---:B------:R-:W-:Y:S01]  /*7040*/  IADD3 R155, R79.reuse, 0x1, RZ ;  /* 0x000000014f9b7810 */ /* 0x040fe20007ffe0ff */
[----:B------:R-:W-:Y:S01]  /*7050*/  FMUL.FTZ R20, R20, c[0x0][0x2ec] ;  /* 0x0000bb0014147a20 */ /* 0x000fe20000410000 */
[----:B------:R-:W-:Y:S01]  /*7060*/  IADD3 R19, R79, 0x9, RZ ;  /* 0x000000094f137810 */ /* 0x000fe20007ffe0ff */
[----:B------:R-:W-:Y:S01]  /*7070*/  FMUL.FTZ R32, R32, c[0x0][0x2ec] ;  /* 0x0000bb0020207a20 */ /* 0x000fe20000410000 */
[----:B------:R-:W-:Y:S01]  /*7080*/  ISETP.GE.AND P6, PT, R155, R66, PT ;  /* 0x000000429b00720c */ /* 0x000fe20003fc6270 */
[----:B------:R-:W-:Y:S01]  /*7090*/  HMMA.16816.F32.BF16 R8, R156, R76, R8 ;  /* 0x0000004c9c08723c */ /* 0x000fe20000041808 */
[----:B------:R-:W-:Y:S01]  /*70a0*/  FMUL.FTZ R27, R27, c[0x0][0x2ec] ;  /* 0x0000bb001b1b7a20 */ /* 0x000fe20000410000 */
[----:B------:R-:W-:Y:S01]  /*70b0*/  I2F R78, R155 ;  /* 0x0000009b004e7306 */ /* 0x000fe20000201400 */
[----:B------:R-:W-:Y:S01]  /*70c0*/  ISETP.GE.AND P5, PT, R155, R0, PT ;  /* 0x000000009b00720c */ /* 0x000fe20003fa6270 */
[----:B------:R-:W-:Y:S01]  /*70d0*/  FMUL.FTZ R24, R24, c[0x0][0x2ec] ;  /* 0x0000bb0018187a20 */ /* 0x000fe20000410000 */
[----:B------:R-:W-:Y:S01]  /*70e0*/  ISETP.GE.AND P2, PT, R19, R66, PT ;  /* 0x000000421300720c */ /* 0x000fe20003f46270 */
[----:B------:R-:W-:Y:S01]  /*70f0*/  FMUL.FTZ R26, R26, c[0x0][0x2ec] ;  /* 0x0000bb001a1a7a20 */ /* 0x000fe20000410000 */
[C---:B-1----:R-:W-:Y:S01]  /*7100*/  IADD3 R43, R79.reuse, 0x19, RZ ;  /* 0x000000194f2b7810 */ /* 0x042fe20007ffe0ff */
[----:B------:R-:W-:Y:S01]  /*7110*/  FMUL.FTZ R158, R68, c[0x0][0x2ec] ;  /* 0x0000bb00449e7a20 */ /* 0x000fe20000410000 */
[----:B------:R-:W-:Y:S01]  /*7120*/  IADD3 R45, R79, 0x49, RZ ;  /* 0x000000494f2d7810 */ /* 0x000fe20007ffe0ff */
[----:B------:R-:W-:Y:S01]  /*7130*/  FMUL.FTZ R68, R69, c[0x0][0x2ec] ;  /* 0x0000bb0045447a20 */ /* 0x000fe20000410000 */
[----:B------:R-:W1:Y:S01]  /*7140*/  I2F R76, R155 ;  /* 0x0000009b004c7306 */ /* 0x000e620000201400 */
[----:B--2---:R-:W-:Y:S01]  /*7150*/  IADD3 R35, R79, 0x11, RZ ;  /* 0x000000114f237810 */ /* 0x004fe20007ffe0ff */
[----:B------:R-:W-:Y:S01]  /*7160*/  FMUL.FTZ R69, R60, c[0x0][0x2ec] ;  /* 0x0000bb003c457a20 */ /* 0x000fe20000410000 */
[C-C-:B------:R-:W-:Y:S01]  /*7170*/  LOP3.LUT R75, R96.reuse, 0x60, R101.reuse, 0xfe, !PT ;  /* 0x00000060604b7812 */ /* 0x140fe200078efe65 */
[----:B------:R-:W-:Y:S01]  /*7180*/  FMUL.FTZ R60, R63, c[0x0][0x2ec] ;  /* 0x0000bb003f3c7a20 */ /* 0x000fe20000410000 */
[----:B------:R-:W-:Y:S01]  /*7190*/  LOP3.LUT R77, R96, 0x10, R101, 0xfe, !PT ;  /* 0x00000010604d7812 */ /* 0x000fe200078efe65 */
[----:B------:R-:W-:-:S02]  /*71a0*/  FMUL.FTZ R156, R25, c[0x0][0x2ec] ;  /* 0x0000bb00199c7a20 */ /* 0x000fc40000410000 */
[----:B------:R-:W2:Y:S01]  /*71b0*/  MUFU.TANH R68, R68 ;  /* 0x0000004400447308 */ /* 0x000ea20000002400 */
[----:B------:R-:W-:Y:S02]  /*71c0*/  FMUL.FTZ R186, R31, c[0x0][0x2ec] ;  /* 0x0000bb001fba7a20 */ /* 0x000fe40000410000 */
[----:B------:R-:W-:Y:S02]  /*71d0*/  FMUL.FTZ R33, R28, c[0x0][0x2ec] ;  /* 0x0000bb001c217a20 */ /* 0x000fe40000410000 */
[----:B------:R-:W-:Y:S02]  /*71e0*/  FMUL.FTZ R30, R30, c[0x0][0x2ec] ;  /* 0x0000bb001e1e7a20 */ /* 0x000fe40000410000 */
[----:B------:R-:W-:Y:S01]  /*71f0*/  FMUL.FTZ R28, R29, c[0x0][0x2ec] ;  /* 0x0000bb001d1c7a20 */ /* 0x000fe20000410000 */
[----:B------:R-:W3:Y:S01]  /*7200*/  I2F R12, R19 ;  /* 0x00000013000c7306 */ /* 0x000ee20000201400 */
[----:B-1----:R-:W-:Y:S02]  /*7210*/  FFMA.FTZ R14, R95, R76, R70 ;  /* 0x0000004c5f0e7223 */ /* 0x002fe40000010046 */
[----:B------:R-:W-:-:S02]  /*7220*/  FMUL.FTZ R4, R4, c[0x0][0x2ec] ;  /* 0x0000bb0004047a20 */ /* 0x000fc40000410000 */
[----:B------:R-:W-:Y:S01]  /*7230*/  FMUL.FTZ R49, R10, c[0x0][0x2ec] ;  /* 0x0000bb000a317a20 */ /* 0x000fe20000410000 */
[----:B------:R-:W-:Y:S01]  /*7240*/  FSEL R14, R14, -INF , !P5 ;  /* 0xff8000000e0e7808 */ /* 0x000fe20006800000 */
[----:B------:R-:W-:Y:S01]  /*7250*/  FMUL.FTZ R6, R6, c[0x0][0x2ec] ;  /* 0x0000bb0006067a20 */ /* 0x000fe20000410000 */
[----:B------:R-:W-:Y:S01]  /*7260*/  MUFU.TANH R23, R16 ;  /* 0x0000001000177308 */ /* 0x000fe20000002400 */
[----:B--2---:R-:W-:Y:S01]  /*7270*/  FFMA.FTZ R68, R95, R78, R68 ;  /* 0x0000004e5f447223 */ /* 0x004fe20000010044 */
[----:B------:R-:W-:Y:S01]  /*7280*/  ISETP.GE.AND P5, PT, R35, R66, PT ;  /* 0x000000422300720c */ /* 0x000fe20003fa6270 */
[----:B------:R-:W-:Y:S02]  /*7290*/  FMUL.FTZ R9, R9, c[0x0][0x2ec] ;  /* 0x0000bb0009097a20 */ /* 0x000fe40000410000 */
[----:B------:R-:W-:Y:S01]  /*72a0*/  FMUL.FTZ R15, R15, c[0x0][0x2ec] ;  /* 0x0000bb000f0f7a20 */ /* 0x000fe20000410000 */
[----:B------:R-:W-:Y:S01]  /*72b0*/  FSEL R184, R68, -INF , !P6 ;  /* 0xff80000044b87808 */ /* 0x000fe20007000000 */
[----:B------:R-:W-:Y:S01]  /*72c0*/  FMUL.FTZ R5, R5, c[0x0][0x2ec] ;  /* 0x0000bb0005057a20 */ /* 0x000fe20000410000 */
[----:B------:R-:W1:Y:S01]  /*72d0*/  I2F R16, R35 ;  /* 0x0000002300107306 */ /* 0x000e620000201400 */
[----:B---3--:R-:W-:Y:S01]  /*72e0*/  FFMA.FTZ R12, R95, R12, R80 ;  /* 0x0000000c5f0c7223 */ /* 0x008fe20000010050 */
[----:B------:R-:W-:Y:S01]  /*72f0*/  ISETP.GE.AND P6, PT, R19, R0, PT ;  /* 0x000000001300720c */ /* 0x000fe20003fc6270 */
[----:B------:R-:W-:-:S02]  /*7300*/  FMUL.FTZ R62, R62, c[0x0][0x2ec] ;  /* 0x0000bb003e3e7a20 */ /* 0x000fc40000410000 */
[----:B------:R-:W-:Y:S01]  /*7310*/  FMUL.FTZ R42, R42, c[0x0][0x2ec] ;  /* 0x0000bb002a2a7a20 */ /* 0x000fe20000410000 */
[----:B------:R-:W-:Y:S01]  /*7320*/  FSEL R182, R12, -INF , !P2 ;  /* 0xff8000000cb67808 */ /* 0x000fe20005000000 */
[----:B------:R-:W-:Y:S01]  /*7330*/  FMUL.FTZ R7, R7, c[0x0][0x2ec] ;  /* 0x0000bb0007077a20 */ /* 0x000fe20000410000 */
[----:B------:R-:W-:Y:S01]  /*7340*/  MUFU.TANH R60, R60 ;  /* 0x0000003c003c7308 */ /* 0x000fe20000002400 */
[----:B------:R-:W-:Y:S01]  /*7350*/  ISETP.GE.AND P2, PT, R35, R0, PT ;  /* 0x000000002300720c */ /* 0x000fe20003f46270 */
[----:B------:R-:W-:-:S06]  /*7360*/  FMUL.FTZ R38, R38, c[0x0][0x2ec] ;  /* 0x0000bb0026267a20 */ /* 0x000fcc0000410000 */
        /* <DEDUP_REMOVED lines=8> */
[----:B------:R1:W2:Y:S01]  /*73f0*/  I2F R18, R35 ;  /* 0x0000002300127306 */ /* 0x0002a20000201400 */
[----:B------:R-:W-:-:S07]  /*7400*/  ISETP.GE.AND P6, PT, R43, R66, PT ;  /* 0x000000422b00720c */ /* 0x000fce0003fc6270 */
[----:B------:R-:W3:Y:S01]  /*7410*/  I2F R19, R43 ;  /* 0x0000002b00137306 */ /* 0x000ee20000201400 */
[----:B-1----:R-:W-:-:S07]  /*7420*/  IADD3 R35, R79, 0x21, RZ ;  /* 0x000000214f237810 */ /* 0x002fce0007ffe0ff */
[----:B------:R-:W-:Y:S01]  /*7430*/  MUFU.TANH R25, R20 ;  /* 0x0000001400197308 */ /* 0x000fe20000002400 */
[C---:B--2---:R-:W-:Y:S02]  /*7440*/  FFMA.FTZ R58, R95.reuse, R18, R58 ;  /* 0x000000125f3a7223 */ /* 0x044fe4000001003a */
[----:B---3--:R-:W-:-:S05]  /*7450*/  FFMA.FTZ R19, R95, R19, R110 ;  /* 0x000000135f137223 */ /* 0x008fca000001006e */
[----:B------:R-:W1:Y:S01]  /*7460*/  I2F R20, R35 ;  /* 0x0000002300147306 */ /* 0x000e620000201400 */
[----:B------:R-:W-:Y:S02]  /*7470*/  FSEL R178, R19, -INF , !P6 ;  /* 0xff80000013b27808 */ /* 0x000fe40007000000 */
[----:B------:R-:W-:-:S05]  /*7480*/  ISETP.GE.AND P6, PT, R35, R0, PT ;  /* 0x000000002300720c */ /* 0x000fca0003fc6270 */
[----:B------:R2:W3:Y:S01]  /*7490*/  I2F R16, R35 ;  /* 0x0000002300107306 */ /* 0x0004e20000201400 */
[----:B------:R-:W-:-:S07]  /*74a0*/  LOP3.LUT R19, R96, 0x20, R101, 0xfe, !PT ;  /* 0x0000002060137812 */ /* 0x000fce00078efe65 */
[----:B------:R-:W4:Y:S01]  /*74b0*/  I2F R3, R43 ;  /* 0x0000002b00037306 */ /* 0x000f220000201400 */
[----:B-1----:R-:W-:Y:S01]  /*74c0*/  FFMA.FTZ R118, R95, R20, R118 ;  /* 0x000000145f767223 */ /* 0x002fe20000010076 */
[----:B------:R-:W-:Y:S02]  /*74d0*/  FSEL R20, R58, -INF , !P2 ;  /* 0xff8000003a147808 */ /* 0x000fe40005000000 */
[----:B------:R-:W-:Y:S02]  /*74e0*/  ISETP.GE.AND P2, PT, R35, R66, PT ;  /* 0x000000422300720c */ /* 0x000fe40003f46270 */
[----:B--2---:R-:W-:Y:S02]  /*74f0*/  IADD3 R35, R79, 0x31, RZ ;  /* 0x000000314f237810 */ /* 0x004fe40007ffe0ff */
[----:B------:R-:W-:Y:S01]  /*7500*/  MUFU.TANH R31, R24 ;  /* 0x00000018001f7308 */ /* 0x000fe20000002400 */
[----:B---3--:R-:W-:Y:S01]  /*7510*/  FFMA.FTZ R16, R95, R16, R50 ;  /* 0x000000105f107223 */ /* 0x008fe20000010032 */
[----:B------:R-:W-:-:S04]  /*7520*/  FSEL R176, R118, -INF , !P2 ;  /* 0xff80000076b07808 */ /* 0x000fc80005000000 */
[----:B------:R-:W-:Y:S01]  /*7530*/  FSEL R162, R16, -INF , !P6 ;  /* 0xff80000010a27808 */ /* 0x000fe20007000000 */
[----:B----4-:R-:W-:Y:S01]  /*7540*/  FFMA.FTZ R3, R95, R3, R112 ;  /* 0x000000035f037223 */ /* 0x010fe20000010070 */
[----:B------:R-:W-:Y:S01]  /*7550*/  IADD3 R43, R79, 0x29, RZ ;  /* 0x000000294f2b7810 */ /* 0x000fe20007ffe0ff */
[----:B------:R-:W-:Y:S01]  /*7560*/  MUFU.TANH R152, R41 ;  /* 0x0000002900987308 */ /* 0x000fe20000002400 */
[----:B------:R-:W-:Y:S02]  /*7570*/  ISETP.GE.AND P6, PT, R103, R66, PT ;  /* 0x000000426700720c */ /* 0x000fe40003fc6270 */
[----:B------:R-:W-:-:S05]  /*7580*/  ISETP.GE.AND P2, PT, R43, R0, PT ;  /* 0x000000002b00720c */ /* 0x000fca0003f46270 */
[----:B------:R-:W1:Y:S08]  /*7590*/  I2F R18, R43 ;  /* 0x0000002b00127306 */ /* 0x000e700000201400 */
[----:B------:R-:W2:Y:S08]  /*75a0*/  I2F R24, R35 ;  /* 0x0000002300187306 */ /* 0x000eb00000201400 */
[----:B------:R3:W-:Y:S01]  /*75b0*/  MUFU.TANH R148, R47 ;  /* 0x0000002f00947308 */ /* 0x0007e20000002400 */
[----:B-1----:R-:W-:-:S07]  /*75c0*/  FFMA.FTZ R116, R95, R18, R116 ;  /* 0x000000125f747223 */ /* 0x002fce0000010074 */
[----:B------:R1:W4:Y:S01]  /*75d0*/  MUFU.TANH R41, R34 ;  /* 0x0000002200297308 */ /* 0x0003220000002400 */
[----:B--2---:R-:W-:Y:S01]  /*75e0*/  FFMA.FTZ R24, R95, R24, R152 ;  /* 0x000000185f187223 */ /* 0x004fe20000010098 */
[----:B---3--:R-:W-:-:S06]  /*75f0*/  IADD3 R47, R79, 0x41, RZ ;  /* 0x000000414f2f7810 */ /* 0x008fcc0007ffe0ff */
[----:B------:R-:W-:Y:S01]  /*7600*/  MUFU.TANH R190, R190 ;  /* 0x000000be00be7308 */ /* 0x000fe20000002400 */
[----:B-1----:R-:W-:-:S07]  /*7610*/  FMUL.FTZ R34, R21, c[0x0][0x2ec] ;  /* 0x0000bb0015227a20 */ /* 0x002fce0000410000 */
[----:B------:R-:W1:Y:S01]  /*7620*/  I2F R16, R47 ;  /* 0x0000002f00107306 */ /* 0x000e620000201400 */
[----:B------:R-:W-:Y:S02]  /*7630*/  FMUL.FTZ R21, R22, c[0x0][0x2ec] ;  /* 0x0000bb0016157a20 */ /* 0x000fe40000410000 */
[----:B----4-:R-:W-:-:S05]  /*7640*/  FFMA.FTZ R41, R95, R98, R41 ;  /* 0x000000625f297223 */ /* 0x010fca0000010029 */
[----:B------:R-:W2:Y:S08]  /*7650*/  I2F R22, R43 ;  /* 0x0000002b00167306 */ /* 0x000eb00000201400 */
[----:B------:R-:W3:Y:S01]  /*7660*/  MUFU.TANH R33, R33 ;  /* 0x0000002100217308 */ /* 0x000ee20000002400 */
[----:B-1----:R-:W-:-:S07]  /*7670*/  FFMA.FTZ R118, R95, R16, R188 ;  /* 0x000000105f767223 */ /* 0x002fce00000100bc */
[----:B------:R1:W-:Y:S01]  /*7680*/  MUFU.TANH R37, R32 ;  /* 0x0000002000257308 */ /* 0x0003e20000002400 */
[----:B--2---:R-:W-:Y:S01]  /*7690*/  FFMA.FTZ R22, R95, R22, R148 ;  /* 0x000000165f167223 */ /* 0x004fe20000010094 */
[----:B------:R-:W-:Y:S02]  /*76a0*/  FSEL R148, R41, -INF , !P4 ;  /* 0xff80000029947808 */ /* 0x000fe40006000000 */
[----:B------:R-:W-:Y:S02]  /*76b0*/  ISETP.GE.AND P4, PT, R47, R66, PT ;  /* 0x000000422f00720c */ /* 0x000fe40003f86270 */
[----:B------:R-:W-:Y:S01]  /*76c0*/  FSEL R112, R22, -INF , !P2 ;  /* 0xff80000016707808 */ /* 0x000fe20005000000 */
[C---:B------:R-:W-:Y:S01]  /*76d0*/  FFMA.FTZ R22, R95.reuse, R102, R31 ;  /* 0x000000665f167223 */ /* 0x040fe2000001001f */
[----:B------:R-:W2:Y:S01]  /*76e0*/  MUFU.TANH R30, R30 ;  /* 0x0000001e001e7308 */ /* 0x000ea20000002400 */
[----:B---3--:R-:W-:Y:S01]  /*76f0*/  FFMA.FTZ R33, R95, R100, R33 ;  /* 0x000000645f217223 */ /* 0x008fe20000010021 */
[----:B------:R-:W-:-:S02]  /*7700*/  ISETP.GE.AND P2, PT, R103, R0, PT ;  /* 0x000000006700720c */ /* 0x000fc40003f46270 */
[----:B-1----:R-:W-:-:S04]  /*7710*/  FSEL R32, R3, -INF , !P5 ;  /* 0xff80000003207808 */ /* 0x002fc80006800000 */
[----:B------:R-:W-:Y:S01]  /*7720*/  MUFU.TANH R28, R28 ;  /* 0x0000001c001c7308 */ /* 0x000fe20000002400 */
[----:B------:R-:W-:Y:S01]  /*7730*/  ISETP.GE.AND P5, PT, R43, R66, PT ;  /* 0x000000422b00720c */ /* 0x000fe20003fa6270 */
[----:B------:R-:W-:-:S03]  /*7740*/  FMUL.FTZ R43, R8, c[0x0][0x2ec] ;  /* 0x0000bb00082b7a20 */ /* 0x000fc60000410000 */
[----:B------:R-:W-:Y:S02]  /*7750*/  FSEL R174, R116, -INF , !P5 ;  /* 0xff80000074ae7808 */ /* 0x000fe40006800000 */
[----:B------:R-:W-:Y:S01]  /*7760*/  ISETP.GE.AND P5, PT, R35, R66, PT ;  /* 0x000000422300720c */ /* 0x000fe20003fa6270 */
[----:B------:R-:W1:Y:S01]  /*7770*/  I2F R18, R35 ;  /* 0x0000002300127306 */ /* 0x000e620000201400 */
[----:B--2---:R-:W-:Y:S01]  /*7780*/  FFMA.FTZ R116, R95, R100, R30 ;  /* 0x000000645f747223 */ /* 0x004fe2000001001e */
[----:B------:R-:W-:Y:S02]  /*7790*/  FSEL R30, R33, -INF , !P6 ;  /* 0xff800000211e7808 */ /* 0x000fe40007000000 */
[----:B------:R-:W-:Y:S01]  /*77a0*/  FSEL R172, R24, -INF , !P5 ;  /* 0xff80000018ac7808 */ /* 0x000fe20006800000 */
[----:B------:R-:W-:Y:S01]  /*77b0*/  FFMA.FTZ R24, R95, R16, R190 ;  /* 0x000000105f187223 */ /* 0x000fe200000100be */
[----:B------:R-:W-:Y:S02]  /*77c0*/  ISETP.GE.AND P5, PT, R35, R0, PT ;  /* 0x000000002300720c */ /* 0x000fe40003fa6270 */
[----:B------:R-:W2:Y:S01]  /*77d0*/  I2F R8, R45 ;  /* 0x0000002d00087306 */ /* 0x000ea20000201400 */
[----:B------:R-:W-:-:S02]  /*77e0*/  ISETP.GE.AND P6, PT, R45, R66, PT ;  /* 0x000000422d00720c */ /* 0x000fc40003fc6270 */
[----:B------:R-:W-:Y:S02]  /*77f0*/  FSEL R24, R24, -INF , !P4 ;  /* 0xff80000018187808 */ /* 0x000fe40006000000 */
[----:B------:R-:W-:Y:S02]  /*7800*/  ISETP.GE.AND P4, PT, R47, R0, PT ;  /* 0x000000002f00720c */ /* 0x000fe40003f86270 */
[----:B------:R-:W-:Y:S01]  /*7810*/  IADD3 R47, R79, 0x51, RZ ;  /* 0x000000514f2f7810 */ /* 0x000fe20007ffe0ff */
[----:B------:R-:W3:Y:S01]  /*7820*/  MUFU.TANH R186, R186 ;  /* 0x000000ba00ba7308 */ /* 0x000ee20000002400 */
[----:B-1----:R-:W-:Y:S01]  /*7830*/  FFMA.FTZ R18, R95, R18, R44 ;  /* 0x000000125f127223 */ /* 0x002fe2000001002c */
[----:B------:R-:W-:Y:S02]  /*7840*/  FSEL R116, R116, -INF , !P2 ;  /* 0xff80000074747808 */ /* 0x000fe40005000000 */
[----:B------:R-:W-:Y:S02]  /*7850*/  ISETP.GE.AND P2, PT, R73, R0, PT ;  /* 0x000000004900720c */ /* 0x000fe40003f46270 */
[----:B------:R-:W-:-:S02]  /*7860*/  FSEL R152, R18, -INF , !P5 ;  /* 0xff80000012987808 */ /* 0x000fc40006800000 */
[----:B------:R-:W1:Y:S01]  /*7870*/  MUFU.TANH R29, R26 ;  /* 0x0000001a001d7308 */ /* 0x000e620000002400 */
[----:B--2---:R-:W-:Y:S01]  /*7880*/  FFMA.FTZ R28, R95, R8, R28 ;  /* 0x000000085f1c7223 */ /* 0x004fe2000001001c */
[----:B------:R-:W-:Y:S02]  /*7890*/  ISETP.GE.AND P5, PT, R105, R66, PT ;  /* 0x000000426900720c */ /* 0x000fe40003fa6270 */
[----:B------:R-:W-:Y:S02]  /*78a0*/  FSEL R118, R118, -INF , !P4 ;  /* 0xff80000076767808 */ /* 0x000fe40006000000 */
[----:B------:R-:W-:Y:S02]  /*78b0*/  FSEL R28, R28, -INF , !P6 ;  /* 0xff8000001c1c7808 */ /* 0x000fe40007000000 */
[----:B------:R-:W-:Y:S01]  /*78c0*/  MUFU.TANH R156, R156 ;  /* 0x0000009c009c7308 */ /* 0x000fe20000002400 */
[----:B---3--:R-:W-:Y:S01]  /*78d0*/  FFMA.FTZ R110, R95, R8, R186 ;  /* 0x000000085f6e7223 */ /* 0x008fe200000100ba */
[----:B------:R-:W-:-:S02]  /*78e0*/  ISETP.GE.AND P6, PT, R45, R0, PT ;  /* 0x000000002d00720c */ /* 0x000fc40003fc6270 */
[----:B------:R-:W-:Y:S02]  /*78f0*/  FSEL R22, R22, -INF , !P5 ;  /* 0xff80000016167808 */ /* 0x000fe40006800000 */
[----:B------:R-:W-:Y:S02]  /*7900*/  FSEL R110, R110, -INF , !P6 ;  /* 0xff8000006e6e7808 */ /* 0x000fe40007000000 */
[----:B------:R2:W3:Y:S01]  /*7910*/  I2F R16, R47 ;  /* 0x0000002f00107306 */ /* 0x0004e20000201400 */
[----:B------:R-:W-:Y:S01]  /*7920*/  ISETP.GE.AND P6, PT, R47, R66, PT ;  /* 0x000000422f00720c */ /* 0x000fe20003fc6270 */
[----:B-1----:R-:W-:Y:S01]  /*7930*/  FFMA.FTZ R104, R95, R102, R29 ;  /* 0x000000665f687223 */ /* 0x002fe2000001001d */
[----:B------:R-:W-:Y:S01]  /*7940*/  ISETP.GE.AND P5, PT, R47, R0, PT ;  /* 0x000000002f00720c */ /* 0x000fe20003fa6270 */
[----:B------:R-:W-:Y:S01]  /*7950*/  FFMA.FTZ R26, R95, R98, R37 ;  /* 0x000000625f1a7223 */ /* 0x000fe20000010025 */
[----:B------:R-:W-:Y:S02]  /*7960*/  IADD3 R45, R79, 0x61, RZ ;  /* 0x000000614f2d7810 */ /* 0x000fe40007ffe0ff */
[----:B------:R-:W-:Y:S01]  /*7970*/  ISETP.GE.AND P4, PT, R73, R66, PT ;  /* 0x000000424900720c */ /* 0x000fe20003f86270 */
[----:B------:R-:W1:Y:S01]  /*7980*/  I2F R74, R75 ;  /* 0x0000004b004a7306 */ /* 0x000e620000201400 */
[----:B------:R-:W-:-:S02]  /*7990*/  FSEL R26, R26, -INF , !P3 ;  /* 0xff8000001a1a7808 */ /* 0x000fc40005800000 */
[----:B------:R-:W-:Y:S02]  /*79a0*/  ISETP.GE.AND P3, PT, R105, R0, PT ;  /* 0x000000006900720c */ /* 0x000fe40003f66270 */
[----:B------:R-:W-:Y:S02]  /*79b0*/  LOP3.LUT R37, R96, 0x30, R101, 0xfe, !PT ;  /* 0x0000003060257812 */ /* 0x000fe400078efe65 */
[----:B------:R-:W-:Y:S01]  /*79c0*/  FSEL R104, R104, -INF , !P3 ;  /* 0xff80000068687808 */ /* 0x000fe20005800000 */
[----:B------:R-:W-:Y:S01]  /*79d0*/  MUFU.TANH R194, R194 ;  /* 0x000000c200c27308 */ /* 0x000fe20000002400 */
[----:B--2---:R-:W-:Y:S01]  /*79e0*/  IADD3 R47, R79, 0x59, RZ ;  /* 0x000000594f2f7810 */ /* 0x004fe20007ffe0ff */
[----:B---3--:R-:W-:Y:S01]  /*79f0*/  FFMA.FTZ R18, R95, R16, R156 ;  /* 0x000000105f127223 */ /* 0x008fe2000001009c */
[----:B------:R-:W-:Y:S01]  /*7a00*/  ISETP.GE.AND P3, PT, R75, R66, PT ;  /* 0x000000424b00720c */ /* 0x000fe20003f66270 */
[----:B------:R-:W-:-:S03]  /*7a10*/  FFMA.FTZ R98, R95, R16, R198 ;  /* 0x000000105f627223 */ /* 0x000fc600000100c6 */
[----:B------:R-:W-:Y:S01]  /*7a20*/  FSEL R18, R18, -INF , !P6 ;  /* 0xff80000012127808 */ /* 0x000fe20007000000 */
[----:B------:R-:W2:Y:S01]  /*7a30*/  I2F R8, R45 ;  /* 0x0000002d00087306 */ /* 0x000ea20000201400 */
[----:B-1----:R-:W-:Y:S01]  /*7a40*/  FFMA.FTZ R70, R95, R74, R27 ;  /* 0x0000004a5f467223 */ /* 0x002fe2000001001b */
[----:B------:R-:W-:Y:S01]  /*7a50*/  ISETP.GE.AND P6, PT, R75, R0, PT ;  /* 0x000000004b00720c */ /* 0x000fe20003fc6270 */
[----:B------:R-:W-:Y:S01]  /*7a60*/  FFMA.FTZ R23, R95, R74, R23 ;  /* 0x0000004a5f177223 */ /* 0x000fe20000010017 */
[----:B------:R-:W-:Y:S01]  /*7a70*/  IADD3 R27, R79, 0x69, RZ ;  /* 0x000000694f1b7810 */ /* 0x000fe20007ffe0ff */
[----:B------:R-:W-:Y:S01]  /*7a80*/  FMUL.FTZ R74, R11, c[0x0][0x2ec] ;  /* 0x0000bb000b4a7a20 */ /* 0x000fe20000410000 */
[----:B------:R-:W-:Y:S02]  /*7a90*/  FSEL R70, R70, -INF , !P6 ;  /* 0xff80000046467808 */ /* 0x000fe40007000000 */
[----:B------:R-:W-:Y:S01]  /*7aa0*/  MUFU.TANH R34, R34 ;  /* 0x0000002200227308 */ /* 0x000fe20000002400 */
[----:B------:R-:W-:-:S02]  /*7ab0*/  ISETP.GE.AND P6, PT, R45, R66, PT ;  /* 0x000000422d00720c */ /* 0x000fc40003fc6270 */
[----:B------:R-:W-:Y:S02]  /*7ac0*/  FSEL R98, R98, -INF , !P5 ;  /* 0xff80000062627808 */ /* 0x000fe40006800000 */
[----:B------:R-:W-:-:S03]  /*7ad0*/  ISETP.GE.AND P5, PT, R149, R66, PT ;  /* 0x000000429500720c */ /* 0x000fc60003fa6270 */
[----:B------:R-:W1:Y:S01]  /*7ae0*/  I2F R29, R47 ;  /* 0x0000002f001d7306 */ /* 0x000e620000201400 */
[----:B--2---:R-:W-:-:S07]  /*7af0*/  FFMA.FTZ R194, R95, R8, R194 ;  /* 0x000000085fc27223 */ /* 0x004fce00000100c2 */
[----:B------:R-:W2:Y:S08]  /*7b00*/  I2F R72, R73 ;  /* 0x0000004900487306 */ /* 0x000eb00000201400 */
[----:B------:R-:W3:Y:S01]  /*7b10*/  MUFU.TANH R21, R21 ;  /* 0x0000001500157308 */ /* 0x000ee20000002400 */
[----:B-1----:R-:W-:-:S07]  /*7b20*/  FFMA.FTZ R10, R95, R29, R34 ;  /* 0x0000001d5f0a7223 */ /* 0x002fce0000010022 */
[----:B------:R-:W1:Y:S01]  /*7b30*/  MUFU.TANH R200, R200 ;  /* 0x000000c800c87308 */ /* 0x000e620000002400 */
[----:B--2---:R-:W-:-:S05]  /*7b40*/  FFMA.FTZ R16, R95, R72, R25 ;  /* 0x000000485f107223 */ /* 0x004fca0000010019 */
[----:B------:R-:W-:Y:S02]  /*7b50*/  FSEL R16, R16, -INF , !P4 ;  /* 0xff80000010107808 */ /* 0x000fe40006000000 */
[----:B------:R-:W2:Y:S01]  /*7b60*/  MUFU.TANH R196, R196 ;  /* 0x000000c400c47308 */ /* 0x000ea20000002400 */
[----:B---3--:R-:W-:Y:S01]  /*7b70*/  FFMA.FTZ R21, R95, R72, R21 ;  /* 0x000000485f157223 */ /* 0x008fe20000010015 */
[----:B------:R-:W-:Y:S02]  /*7b80*/  ISETP.GE.AND P4, PT, R149, R0, PT ;  /* 0x000000009500720c */ /* 0x000fe40003f86270 */
[----:B------:R-:W-:Y:S02]  /*7b90*/  FSEL R72, R23, -INF , !P3 ;  /* 0xff80000017487808 */ /* 0x000fe40005800000 */
[----:B------:R-:W-:Y:S02]  /*7ba0*/  FSEL R80, R21, -INF , !P2 ;  /* 0xff80000015507808 */ /* 0x000fe40005000000 */
[----:B------:R-:W-:Y:S01]  /*7bb0*/  I2F R108, R151 ;  /* 0x00000097006c7306 */ /* 0x000fe20000201400 */
[----:B-1----:R-:W-:Y:S01]  /*7bc0*/  FFMA.FTZ R68, R95, R8, R200 ;  /* 0x000000085f447223 */ /* 0x002fe200000100c8 */
[----:B------:R-:W-:-:S02]  /*7bd0*/  FSEL R8, R194, -INF , !P6 ;  /* 0xff800000c2087808 */ /* 0x000fc40007000000 */
[----:B------:R-:W-:Y:S02]  /*7be0*/  ISETP.GE.AND P6, PT, R45, R0, PT ;  /* 0x000000002d00720c */ /* 0x000fe40003fc6270 */
[----:B------:R-:W-:Y:S02]  /*7bf0*/  ISETP.GE.AND P2, PT, R47, R66, PT ;  /* 0x000000422f00720c */ /* 0x000fe40003f46270 */
[----:B------:R-:W1:Y:S01]  /*7c00*/  MUFU.TANH R43, R43 ;  /* 0x0000002b002b7308 */ /* 0x000e620000002400 */
[----:B--2---:R-:W-:Y:S01]  /*7c10*/  FFMA.FTZ R78, R95, R29, R196 ;  /* 0x0000001d5f4e7223 */ /* 0x004fe200000100c4 */
[----:B------:R-:W-:Y:S02]  /*7c20*/  FSEL R10, R10, -INF , !P2 ;  /* 0xff8000000a0a7808 */ /* 0x000fe40005000000 */
[----:B------:R-:W-:Y:S02]  /*7c30*/  ISETP.GE.AND P2, PT, R47, R0, PT ;  /* 0x000000002f00720c */ /* 0x000fe40003f46270 */
[----:B------:R-:W-:-:S02]  /*7c40*/  FSEL R68, R68, -INF , !P6 ;  /* 0xff80000044447808 */ /* 0x000fc40007000000 */
[----:B------:R2:W3:Y:S01]  /*7c50*/  MUFU.TANH R34, R49 ;  /* 0x0000003100227308 */ /* 0x0004e20000002400 */
[----:B------:R-:W-:Y:S02]  /*7c60*/  FSEL R78, R78, -INF , !P2 ;  /* 0xff8000004e4e7808 */ /* 0x000fe40005000000 */
[-C--:B------:R-:W-:Y:S02]  /*7c70*/  ISETP.GE.AND P2, PT, R151, R66.reuse, PT ;  /* 0x000000429700720c */ /* 0x080fe40003f46270 */
[----:B------:R-:W-:Y:S02]  /*7c80*/  ISETP.GE.AND P6, PT, R81, R66, PT ;  /* 0x000000425100720c */ /* 0x000fe40003fc6270 */
[----:B------:R-:W-:Y:S01]  /*7c90*/  ISETP.GE.AND P3, PT, R151, R0, PT ;  /* 0x000000009700720c */ /* 0x000fe20003f66270 */
[----:B------:R-:W-:Y:S01]  /*7ca0*/  I2F R106, R149 ;  /* 0x00000095006a7306 */ /* 0x000fe20000201400 */
[----:B-1----:R-:W-:Y:S01]  /*7cb0*/  FFMA.FTZ R43, R95, R108, R43 ;  /* 0x0000006c5f2b7223 */ /* 0x002fe2000001002b */
[----:B------:R-:W-:-:S02]  /*7cc0*/  LOP3.LUT R29, R96, 0x8, R101, 0xfe, !PT ;  /* 0x00000008601d7812 */ /* 0x000fc400078efe65 */
[----:B------:R-:W-:-:S04]  /*7cd0*/  LOP3.LUT R23, R96, 0x10, R101, 0xfe, !PT ;  /* 0x0000001060177812 */ /* 0x000fc800078efe65 */
[----:B------:R-:W-:Y:S01]  /*7ce0*/  I2F R114, R81 ;  /* 0x0000005100727306 */ /* 0x000fe20000201400 */
[----:B--2---:R-:W-:Y:S01]  /*7cf0*/  IADD3 R49, R79, 0x71, RZ ;  /* 0x000000714f317810 */ /* 0x004fe20007ffe0ff */
[----:B---3--:R-:W-:Y:S01]  /*7d00*/  FFMA.FTZ R34, R95, R108, R34 ;  /* 0x0000006c5f227223 */ /* 0x008fe20000010022 */
[----:B------:R-:W-:Y:S02]  /*7d10*/  FSEL R108, R43, -INF , !P2 ;  /* 0xff8000002b6c7808 */ /* 0x000fe40005000000 */
[----:B------:R-:W-:Y:S02]  /*7d20*/  ISETP.GE.AND P2, PT, R49, R66, PT ;  /* 0x000000423100720c */ /* 0x000fe40003f46270 */
[----:B------:R-:W-:Y:S01]  /*7d30*/  LOP3.LUT R43, R96, 0x28, R101, 0xfe, !PT ;  /* 0x00000028602b7812 */ /* 0x000fe200078efe65 */
[----:B------:R-:W1:Y:S08]  /*7d40*/  MUFU.TANH R17, R17 ;  /* 0x0000001100117308 */ /* 0x000e700000002400 */
[----:B------:R-:W2:Y:S08]  /*7d50*/  MUFU.TANH R4, R4 ;  /* 0x0000000400047308 */ /* 0x000eb00000002400 */
[----:B------:R3:W-:Y:S01]  /*7d60*/  MUFU.TANH R44, R9 ;  /* 0x00000009002c7308 */ /* 0x0007e20000002400 */
[----:B-1----:R-:W-:-:S05]  /*7d70*/  FFMA.FTZ R17, R95, R106, R17 ;  /* 0x0000006a5f117223 */ /* 0x002fca0000010011 */
[----:B------:R-:W-:Y:S02]  /*7d80*/  FSEL R156, R17, -INF , !P5 ;  /* 0xff800000119c7808 */ /* 0x000fe40006800000 */
[----:B------:R-:W1:Y:S01]  /*7d90*/  I2F R45, R49 ;  /* 0x00000031002d7306 */ /* 0x000e620000201400 */
[----:B--2---:R-:W-:Y:S01]  /*7da0*/  FFMA.FTZ R4, R95, R114, R4 ;  /* 0x000000725f047223 */ /* 0x004fe20000010004 */
[----:B------:R-:W-:Y:S02]  /*7db0*/  ISETP.GE.AND P5, PT, R81, R0, PT ;  /* 0x000000005100720c */ /* 0x000fe40003fa6270 */
[--C-:B------:R-:W-:Y:S02]  /*7dc0*/  LOP3.LUT R17, R96, 0x18, R101.reuse, 0xfe, !PT ;  /* 0x0000001860117812 */ /* 0x100fe400078efe65 */
[----:B------:R-:W-:Y:S02]  /*7dd0*/  FSEL R55, R4, -INF , !P6 ;  /* 0xff80000004377808 */ /* 0x000fe40007000000 */
[----:B------:R-:W2:Y:S01]  /*7de0*/  MUFU.TANH R6, R6 ;  /* 0x0000000600067308 */ /* 0x000ea20000002400 */
[----:B---3--:R-:W-:-:S02]  /*7df0*/  LOP3.LUT R9, R96, 0x38, R101, 0xfe, !PT ;  /* 0x0000003860097812 */ /* 0x008fc400078efe65 */
[----:B------:R-:W-:-:S05]  /*7e00*/  ISETP.GE.AND P6, PT, R19, R66, PT ;  /* 0x000000421300720c */ /* 0x000fca0003fc6270 */
[----:B------:R-:W3:Y:S01]  /*7e10*/  MUFU.TANH R13, R13 ;  /* 0x0000000d000d7308 */ /* 0x000ee20000002400 */
[----:B-1----:R-:W-:-:S05]  /*7e20*/  FFMA.FTZ R44, R95, R45, R44 ;  /* 0x0000002d5f2c7223 */ /* 0x002fca000001002c */
[----:B------:R-:W-:Y:S02]  /*7e30*/  FSEL R76, R44, -INF , !P2 ;  /* 0xff8000002c4c7808 */ /* 0x000fe40005000000 */
[----:B------:R-:W-:Y:S01]  /*7e40*/  I2F R150, R77 ;  /* 0x0000004d00967306 */ /* 0x000fe20000201400 */
[----:B--2---:R-:W-:Y:S01]  /*7e50*/  FFMA.FTZ R6, R95, R114, R6 ;  /* 0x000000725f067223 */ /* 0x004fe20000010006 */
[----:B------:R-:W-:-:S04]  /*7e60*/  ISETP.GE.AND P2, PT, R77, R66, PT ;  /* 0x000000424d00720c */ /* 0x000fc80003f46270 */
[----:B------:R-:W-:Y:S02]  /*7e70*/  FSEL R44, R6, -INF , !P5 ;  /* 0xff800000062c7808 */ /* 0x000fe40006800000 */
[----:B------:R-:W1:Y:S01]  /*7e80*/  MUFU.TANH R56, R56 ;  /* 0x0000003800387308 */ /* 0x000e620000002400 */
[----:B---3--:R-:W-:-:S05]  /*7e90*/  FFMA.FTZ R60, R95, R106, R13 ;  /* 0x0000006a5f3c7223 */ /* 0x008fca000001000d */
[----:B------:R-:W-:Y:S02]  /*7ea0*/  FSEL R60, R60, -INF , !P4 ;  /* 0xff8000003c3c7808 */ /* 0x000fe40006000000 */
[----:B------:R-:W-:Y:S01]  /*7eb0*/  MUFU.TANH R192, R192 ;  /* 0x000000c000c07308 */ /* 0x000fe20000002400 */
[----:B------:R-:W-:-:S07]  /*7ec0*/  ISETP.GE.AND P4, PT, R27, R66, PT ;  /* 0x000000421b00720c */ /* 0x000fce0003f86270 */
        /* <DEDUP_REMOVED lines=8> */
[----:B------:R2:W4:Y:S01]  /*7f50*/  I2F R3, R19 ;  /* 0x0000001300037306 */ /* 0x0005220000201400 */
[C-C-:B-1----:R-:W-:Y:S01]  /*7f60*/  LOP3.LUT R15, R96.reuse, 0x28, R101.reuse, 0xfe, !PT ;  /* 0x00000028600f7812 */ /* 0x142fe200078efe65 */
[----:B---3--:R-:W-:Y:S01]  /*7f70*/  FFMA.FTZ R50, R95, R47, R50 ;  /* 0x0000002f5f327223 */ /* 0x008fe20000010032 */
[----:B------:R-:W-:Y:S02]  /*7f80*/  LOP3.LUT R47, R96, 0x20, R101, 0xfe, !PT ;  /* 0x00000020602f7812 */ /* 0x000fe400078efe65 */
[----:B------:R-:W-:Y:S02]  /*7f90*/  ISETP.GE.AND P5, PT, R15, R66, PT ;  /* 0x000000420f00720c */ /* 0x000fe40003fa6270 */
[----:B------:R-:W-:Y:S01]  /*7fa0*/  ISETP.GE.AND P4, PT, R27, R0, PT ;  /* 0x000000001b00720c */ /* 0x000fe20003f86270 */
[----:B------:R-:W-:Y:S03]  /*7fb0*/  MUFU.TANH R36, R36 ;  /* 0x0000002400247308 */ /* 0x000fe60000002400 */
[----:B------:R-:W-:-:S02]  /*7fc0*/  FSEL R58, R50, -INF , !P4 ;  /* 0xff800000323a7808 */ /* 0x000fc40006000000 */
[----:B------:R-:W-:Y:S02]  /*7fd0*/  FSEL R50, R34, -INF , !P3 ;  /* 0xff80000022327808 */ /* 0x000fe40005800000 */
[----:B------:R-:W-:Y:S01]  /*7fe0*/  ISETP.GE.AND P3, PT, R49, R0, PT ;  /* 0x000000003100720c */ /* 0x000fe20003f66270 */
[----:B------:R1:W3:Y:S01]  /*7ff0*/  I2F R33, R9 ;  /* 0x0000000900217306 */ /* 0x0002e20000201400 */
[----:B--2---:R-:W-:Y:S01]  /*8000*/  IADD3 R19, R79, 0x39, RZ ;  /* 0x000000394f137810 */ /* 0x004fe20007ffe0ff */
[----:B----4-:R-:W-:Y:S01]  /*8010*/  FFMA.FTZ R54, R95, R3, R54 ;  /* 0x000000035f367223 */ /* 0x010fe20000010036 */
[----:B------:R-:W-:Y:S02]  /*8020*/  LOP3.LUT R49, R96, 0x30, R101, 0xfe, !PT ;  /* 0x0000003060317812 */ /* 0x000fe400078efe65 */
[----:B------:R-:W-:-:S03]  /*8030*/  ISETP.GE.AND P4, PT, R83, R66, PT ;  /* 0x000000425300720c */ /* 0x000fc60003f86270 */
[----:B------:R-:W-:Y:S08]  /*8040*/  MUFU.TANH R170, R170 ;  /* 0x000000aa00aa7308 */ /* 0x000ff00000002400 */
[----:B------:R2:W4:Y:S01]  /*8050*/  I2F R35, R15 ;  /* 0x0000000f00237306 */ /* 0x0005220000201400 */
[----:B-1----:R-:W-:Y:S02]  /*8060*/  FMUL.FTZ R9, R46, c[0x0][0x2ec] ;  /* 0x0000bb002e097a20 */ /* 0x002fe40000410000 */
[----:B---3--:R-:W-:-:S05]  /*8070*/  FFMA.FTZ R36, R95, R33, R36 ;  /* 0x000000215f247223 */ /* 0x008fca0000010024 */
[----:B------:R-:W1:Y:S01]  /*8080*/  I2F R4, R19 ;  /* 0x0000001300047306 */ /* 0x000e620000201400 */
[----:B------:R-:W-:Y:S02]  /*8090*/  FSEL R36, R36, -INF , !P2 ;  /* 0xff80000024247808 */ /* 0x000fe40005000000 */
[----:B------:R-:W-:Y:S02]  /*80a0*/  ISETP.GE.AND P2, PT, R19, R66, PT ;  /* 0x000000421300720c */ /* 0x000fe40003f46270 */
[----:B--2---:R-:W-:-:S03]  /*80b0*/  IADD3 R15, R79, 0x79, RZ ;  /* 0x000000794f0f7810 */ /* 0x004fc60007ffe0ff */
[----:B------:R-:W-:Y:S01]  /*80c0*/  MUFU.TANH R5, R5 ;  /* 0x0000000500057308 */ /* 0x000fe20000002400 */
[----:B----4-:R-:W-:Y:S01]  /*80d0*/  FFMA.FTZ R35, R95, R35, R168 ;  /* 0x000000235f237223 */ /* 0x010fe200000100a8 */
[----:B------:R-:W-:Y:S02]  /*80e0*/  FSEL R168, R54, -INF , !P6 ;  /* 0xff80000036a87808 */ /* 0x000fe40007000000 */
[----:B------:R-:W-:Y:S02]  /*80f0*/  ISETP.GE.AND P6, PT, R79, R0, PT ;  /* 0x000000004f00720c */ /* 0x000fe40003fc6270 */
[----:B------:R-:W-:Y:S01]  /*8100*/  FSEL R54, R35, -INF , !P5 ;  /* 0xff80000023367808 */ /* 0x000fe20006800000 */
[----:B-1----:R-:W-:Y:S01]  /*8110*/  FFMA.FTZ R4, R95, R4, R170 ;  /* 0x000000045f047223 */ /* 0x002fe200000100aa */
[----:B------:R-:W1:Y:S01]  /*8120*/  I2F R188, R15 ;  /* 0x0000000f00bc7306 */ /* 0x000e620000201400 */
[----:B------:R-:W-:-:S03]  /*8130*/  ISETP.GE.AND P5, PT, R29, R0, PT ;  /* 0x000000001d00720c */ /* 0x000fc60003fa6270 */
[----:B------:R-:W-:Y:S02]  /*8140*/  FSEL R46, R4, -INF , !P2 ;  /* 0xff800000042e7808 */ /* 0x000fe40005000000 */
[----:B------:R-:W-:Y:S02]  /*8150*/  ISETP.GE.AND P2, PT, R15, R66, PT ;  /* 0x000000420f00720c */ /* 0x000fe40003f46270 */
[----:B------:R-:W2:Y:S08]  /*8160*/  MUFU.TANH R74, R74 ;  /* 0x0000004a004a7308 */ /* 0x000eb00000002400 */
[----:B------:R-:W-:Y:S01]  /*8170*/  I2F R56, R19 ;  /* 0x0000001300387306 */ /* 0x000fe20000201400 */
[----:B-1----:R-:W-:-:S07]  /*8180*/  FFMA.FTZ R5, R95, R188, R5 ;  /* 0x000000bc5f057223 */ /* 0x002fce0000010005 */
[----:B------:R-:W1:Y:S01]  /*8190*/  MUFU.TANH R3, R39 ;  /* 0x0000002700037308 */ /* 0x000e620000002400 */
[----:B--2---:R-:W-:-:S05]  /*81a0*/  FFMA.FTZ R45, R95, R45, R74 ;  /* 0x0000002d5f2d7223 */ /* 0x004fca000001004a */
[----:B------:R-:W-:Y:S02]  /*81b0*/  FSEL R45, R45, -INF , !P3 ;  /* 0xff8000002d2d7808 */ /* 0x000fe40005800000 */
[----:B------:R-:W-:Y:S01]  /*81c0*/  MUFU.TANH R48, R48 ;  /* 0x0000003000307308 */ /* 0x000fe20000002400 */
[----:B------:R-:W-:-:S07]  /*81d0*/  ISETP.GE.AND P3, PT, R153, R66, PT ;  /* 0x000000429900720c */ /* 0x000fce0003f66270 */
[----:B------:R-:W2:Y:S01]  /*81e0*/  I2F R27, R47 ;  /* 0x0000002f001b7306 */ /* 0x000ea20000201400 */
[----:B-1----:R-:W-:Y:S01]  /*81f0*/  FFMA.FTZ R150, R95, R56, R3 ;  /* 0x000000385f967223 */ /* 0x002fe20000010003 */
[----:B------:R-:W-:Y:S02]  /*8200*/  FSEL R56, R5, -INF , !P2 ;  /* 0xff80000005387808 */ /* 0x000fe40005000000 */
[----:B------:R-:W-:-:S04]  /*8210*/  ISETP.GE.AND P2, PT, R47, R0, PT ;  /* 0x000000002f00720c */ /* 0x000fc80003f46270 */
[----:B------:R-:W-:Y:S08]  /*8220*/  I2F R82, R83 ;  /* 0x0000005300527306 */ /* 0x000ff00000201400 */
[----:B------:R-:W-:Y:S01]  /*8230*/  I2F R154, R153 ;  /* 0x00000099009a7306 */ /* 0x000fe20000201400 */
[----:B--2---:R-:W-:-:S07]  /*8240*/  FFMA.FTZ R27, R95, R27, R48 ;  /* 0x0000001b5f1b7223 */ /* 0x004fce0000010030 */
[----:B------:R-:W1:Y:S08]  /*8250*/  MUFU.TANH R69, R69 ;  /* 0x0000004500457308 */ /* 0x000e700000002400 */
[----:B------:R-:W2:Y:S08]  /*8260*/  MUFU.TANH R57, R57 ;  /* 0x0000003900397308 */ /* 0x000eb00000002400 */
[----:B------:R-:W-:Y:S01]  /*8270*/  I2F R34, R43 ;  /* 0x0000002b00227306 */ /* 0x000fe20000201400 */
[----:B-1----:R-:W-:-:S05]  /*8280*/  FFMA.FTZ R69, R95, R82, R69 ;  /* 0x000000525f457223 */ /* 0x002fca0000010045 */
[----:B------:R-:W-:Y:S02]  /*8290*/  FSEL R74, R69, -INF , !P4 ;  /* 0xff800000454a7808 */ /* 0x000fe40006000000 */
[----:B------:R-:W1:Y:S01]  /*82a0*/  MUFU.TANH R9, R9 ;  /* 0x0000000900097308 */ /* 0x000e620000002400 */
[----:B--2---:R-:W-:Y:S01]  /*82b0*/  FFMA.FTZ R57, R95, R154, R57 ;  /* 0x0000009a5f397223 */ /* 0x004fe20000010039 */
[----:B------:R-:W-:-:S04]  /*82c0*/  ISETP.GE.AND P4, PT, R37, R66, PT ;  /* 0x000000422500720c */ /* 0x000fc80003f86270 */
[----:B------:R-:W-:Y:S02]  /*82d0*/  FSEL R186, R57, -INF , !P3 ;  /* 0xff80000039ba7808 */ /* 0x000fe40005800000 */
[----:B------:R-:W-:Y:S01]  /*82e0*/  MUFU.TANH R158, R158 ;  /* 0x0000009e009e7308 */ /* 0x000fe20000002400 */
[----:B------:R-:W-:-:S07]  /*82f0*/  ISETP.GE.AND P3, PT, R79, R66, PT ;  /* 0x000000424f00720c */ /* 0x000fce0003f66270 */
[----:B------:R-:W-:Y:S01]  /*8300*/  MUFU.TANH R164, R164 ;  /* 0x000000a400a47308 */ /* 0x000fe20000002400 */
[----:B-1----:R-:W-:Y:S01]  /*8310*/  FFMA.FTZ R9, R95, R34, R9 ;  /* 0x000000225f097223 */ /* 0x002fe20000010009 */
[----:B------:R-:W-:Y:S02]  /*8320*/  FSEL R34, R27, -INF , !P2 ;  /* 0xff8000001b227808 */ /* 0x000fe40005000000 */
[----:B------:R-:W-:-:S04]  /*8330*/  ISETP.GT.AND P2, PT, R120, R109, PT ;  /* 0x0000006d7800720c */ /* 0x000fc80003f44270 */
[----:B------:R-:W-:Y:S08]  /*8340*/  MUFU.TANH R40, R40 ;  /* 0x0000002800287308 */ /* 0x000ff00000002400 */
[----:B------:R-:W1:Y:S08]  /*8350*/  I2F R41, R37 ;  /* 0x0000002500297306 */ /* 0x000e700000201400 */
[----:B------:R-:W2:Y:S08]  /*8360*/  I2F R31, R79 ;  /* 0x0000004f001f7306 */ /* 0x000eb00000201400 */
[----:B------:R-:W3:Y:S01]  /*8370*/  I2F R25, R79 ;  /* 0x0000004f00197306 */ /* 0x000ee20000201400 */
[----:B-1----:R-:W-:-:S05]  /*8380*/  FFMA.FTZ R40, R95, R41, R40 ;  /* 0x000000295f287223 */ /* 0x002fca0000010028 */
[----:B------:R-:W-:Y:S02]  /*8390*/  FSEL R40, R40, -INF , !P4 ;  /* 0xff80000028287808 */ /* 0x000fe40006000000 */
[----:B------:R-:W-:Y:S01]  /*83a0*/  MUFU.TANH R62, R62 ;  /* 0x0000003e003e7308 */ /* 0x000fe20000002400 */
[----:B--2---:R-:W-:Y:S01]  /*83b0*/  FFMA.FTZ R31, R95, R31, R158 ;  /* 0x0000001f5f1f7223 */ /* 0x004fe2000001009e */
[----:B------:R-:W-:-:S04]  /*83c0*/  ISETP.GE.AND P4, PT, R23, R0, PT ;  /* 0x000000001700720c */ /* 0x000fc80003f86270 */
[----:B------:R-:W-:Y:S02]  /*83d0*/  FSEL R170, R31, -INF , !P3 ;  /* 0xff8000001faa7808 */ /* 0x000fe40005800000 */
[----:B------:R-:W1:Y:S01]  /*83e0*/  I2F R21, R29 ;  /* 0x0000001d00157306 */ /* 0x000e620000201400 */
[----:B---3--:R-:W-:Y:S01]  /*83f0*/  FFMA.FTZ R25, R95, R25, R164 ;  /* 0x000000195f197223 */ /* 0x008fe200000100a4 */
[----:B------:R-:W-:-:S04]  /*8400*/  ISETP.GE.AND P3, PT, R17, R0, PT ;  /* 0x000000001100720c */ /* 0x000fc80003f66270 */
[----:B------:R-:W-:Y:S02]  /*8410*/  FSEL R82, R25, -INF , !P6 ;  /* 0xff80000019527808 */ /* 0x000fe40007000000 */
[----:B------:R-:W-:Y:S01]  /*8420*/  MUFU.TANH R166, R166 ;  /* 0x000000a600a67308 */ /* 0x000fe20000002400 */
[----:B------:R-:W-:-:S04]  /*8430*/  ISETP.GE.AND P6, PT, R19, R0, PT ;  /* 0x000000001300720c */ /* 0x000fc80003fc6270 */
[----:B------:R-:W-:Y:S02]  /*8440*/  FSEL R150, R150, -INF , !P6 ;  /* 0xff80000096967808 */ /* 0x000fe40007000000 */
[----:B------:R-:W-:Y:S01]  /*8450*/  ISETP.GE.AND P6, PT, R43, R0, PT ;  /* 0x000000002b00720c */ /* 0x000fe20003fc6270 */
[----:B------:R-:W-:Y:S01]  /*8460*/  MUFU.TANH R52, R52 ;  /* 0x0000003400347308 */ /* 0x000fe20000002400 */
[----:B-1----:R-:W-:Y:S02]  /*8470*/  FFMA.FTZ R21, R95, R21, R62 ;  /* 0x000000155f157223 */ /* 0x002fe4000001003e */
[----:B------:R-:W-:-:S05]  /*8480*/  FSEL R164, R9, -INF , !P6 ;  /* 0xff80000009a47808 */ /* 0x000fca0007000000 */
[----:B------:R-:W1:Y:S08]  /*8490*/  I2F R11, R23 ;  /* 0x00000017000b7306 */ /* 0x000e700000201400 */
[----:B------:R-:W2:Y:S08]  /*84a0*/  I2F R13, R17 ;  /* 0x00000011000d7306 */ /* 0x000eb00000201400 */
[----:B------:R-:W-:Y:S01]  /*84b0*/  I2F R100, R49 ;  /* 0x0000003100647306 */ /* 0x000fe20000201400 */
[----:B-1----:R-:W-:Y:S01]  /*84c0*/  FFMA.FTZ R4, R95, R11, R166 ;  /* 0x0000000b5f047223 */ /* 0x002fe200000100a6 */
[----:B------:R-:W-:Y:S01]  /*84d0*/  FSEL R166, R21, -INF , !P5 ;  /* 0xff80000015a67808 */ /* 0x000fe20006800000 */
[----:B------:R-:W-:Y:S01]  /*84e0*/  BAR.SYNC.DEFER_BLOCKING 0x0 ;  /* 0x0000000000007b1d */ /* 0x000fe20000010000 */
[----:B------:R-:W-:-:S02]  /*84f0*/  ISETP.GE.AND P5, PT, R49, R0, PT ;  /* 0x000000003100720c */ /* 0x000fc40003fa6270 */
[----:B------:R-:W-:Y:S01]  /*8500*/  FSEL R4, R4, -INF , !P4 ;  /* 0xff80000004047808 */ /* 0x000fe20006000000 */
[----:B--2---:R-:W-:Y:S02]  /*8510*/  FFMA.FTZ R13, R95, R13, R52 ;  /* 0x0000000d5f0d7223 */ /* 0x004fe40000010034 */
[----:B------:R-:W1:Y:S01]  /*8520*/  MUFU.TANH R42, R42 ;  /* 0x0000002a002a7308 */ /* 0x000e620000002400 */
[-C--:B------:R-:W-:Y:S02]  /*8530*/  ISETP.GE.AND P4, PT, R51, R0.reuse, PT ;  /* 0x000000003300720c */ /* 0x080fe40003f86270 */
[----:B------:R-:W-:Y:S02]  /*8540*/  FSEL R102, R13, -INF , !P3 ;  /* 0xff8000000d667808 */ /* 0x000fe40005800000 */
[----:B------:R-:W-:-:S03]  /*8550*/  ISETP.GE.AND P3, PT, R15, R0, PT ;  /* 0x000000000f00720c */ /* 0x000fc60003f66270 */
[----:B------:R-:W-:Y:S08]  /*8560*/  I2F R114, R51 ;  /* 0x0000003300727306 */ /* 0x000ff00000201400 */
[----:B------:R-:W2:Y:S01]  /*8570*/  MUFU.TANH R3, R38 ;  /* 0x0000002600037308 */ /* 0x000ea20000002400 */
[----:B-1----:R-:W-:-:S05]  /*8580*/  FFMA.FTZ R42, R95, R100, R42 ;  /* 0x000000645f2a7223 */ /* 0x002fca000001002a */
[----:B------:R-:W-:Y:S02]  /*8590*/  FSEL R158, R42, -INF , !P5 ;  /* 0xff8000002a9e7808 */ /* 0x000fe40006800000 */
[----:B------:R-:W1:Y:S01]  /*85a0*/  MUFU.TANH R7, R7 ;  /* 0x0000000700077308 */ /* 0x000e620000002400 */
[----:B--2---:R-:W-:-:S05]  /*85b0*/  FFMA.FTZ R3, R95, R114, R3 ;  /* 0x000000725f037223 */ /* 0x004fca0000010003 */
[----:B------:R-:W-:Y:S01]  /*85c0*/  FSEL R154, R3, -INF , !P4 ;  /* 0xff800000039a7808 */ /* 0x000fe20006000000 */
[----:B-1----:R-:W-:-:S05]  /*85d0*/  FFMA.FTZ R7, R95, R188, R7 ;  /* 0x000000bc5f077223 */ /* 0x002fca0000010007 */
        /* <DEDUP_REMOVED lines=37> */
[----:B------:R-:W-:-:S03]  /*8830*/  ISETP.GE.AND P3, PT, R11, RZ, PT ;  /* 0x000000ff0b00720c */ /* 0x000fc60003f66270 */
        /* <DEDUP_REMOVED lines=12> */
[----:B------:R-:W-:-:S05]  /*8900*/  IMAD R7, R0, R7, -0x80 ;  /* 0xffffff8000077424 */ /* 0x000fca00078e0207 */
[----:B------:R-:W-:-:S05]  /*8910*/  SHF.R.S32.HI R0, RZ, 0x1f, R7 ;  /* 0x0000001fff007819 */ /* 0x000fca0000011407 */
[----:B------:R-:W-:-:S04]  /*8920*/  IMAD R0, R0, c[0x0][0x198], RZ ;  /* 0x0000660000007a24 */ /* 0x000fc800078e02ff */
[----:B------:R-:W-:Y:S02]  /*8930*/  IMAD R0, R7, c[0x0][0x19c], R0 ;  /* 0x0000670007007a24 */ /* 0x000fe400078e0200 */
        /* <DEDUP_REMOVED lines=10> */
.L_x_4812:
[----:B------:R-:W-:-:S04]  /*89e0*/  LEA R5, -R3, RZ, 0x7 ;  /* 0x000000ff03057211 */ /* 0x000fc800078e39ff */
[----:B------:R-:W-:Y:S02]  /*89f0*/  SHF.R.S32.HI R0, RZ, 0x1f, R5 ;  /* 0x0000001fff007819 */ /* 0x000fe40000011405 */
.L_x_4813:
        /* <DEDUP_REMOVED lines=46> */
.L_x_4815:
[----:B------:R-:W-:Y:S05]  /*8ce0*/  BSYNC B0 ;  /* 0x0000000000007941 */ /* 0x000fea0003800000 */
.L_x_4814:
[----:B------:R-:W0:Y:S01]  /*8cf0*/  LDGDEPBAR ;  /* 0x00000000000079af */ /* 0x000e220000000000 */
[----:B------:R-:W-:-:S04]  /*8d00*/  LEA R146, P0, R5, R146, 0x1 ;  /* 0x0000009205927211 */ /* 0x000fc800078008ff */
[----:B------:R-:W-:Y:S02]  /*8d10*/  LEA.HI.X R145, R5, R145, R0, 0x1, P0 ;  /* 0x0000009105917211 */ /* 0x000fe400000f0c00 */
.L_x_4811:
        /* <DEDUP_REMOVED lines=68> */
[----:B------:R-:W-:Y:S01]  /*9160*/  FMUL.FTZ R83, R5, c[0x0][0x23c] ;  /* 0x00008f0005537a20 */ /* 0x000fe20000410000 */
        /* <DEDUP_REMOVED lines=39> */
[--C-:B------:R-:W-:Y:S01]  /*93e0*/  FFMA.FTZ R108, R108, c[0x0][0x23c], -R59.reuse ;  /* 0x00008f006c6c7a23 */ /* 0x100fe2000001083b */
[----:B------:R-:W3:Y:S01]  /*93f0*/  SHFL.BFLY PT, R3, R2, 0x2, 0x1f ;  /* 0x0c401f0002037f89 */ /* 0x000ee200000e0000 */
[----:B------:R-:W-:Y:S02]  /*9400*/  FFMA.FTZ R76, R76, c[0x0][0x23c], -R59 ;  /* 0x00008f004c4c7a23 */ /* 0x000fe4000001083b */
[-C--:B--2---:R-:W-:Y:S01]  /*9410*/  FMUL.FTZ R13, R137, R83.reuse ;  /* 0x00000053890d7220 */ /* 0x084fe20000410000 */
[----:B------:R-:W-:Y:S01]  /*9420*/  MUFU.EX2 R64, R64 ;  /* 0x0000004000407308 */ /* 0x000fe20000000800 */
[-C--:B------:R-:W-:Y:S02]  /*9430*/  FMUL.FTZ R132, R132, R83.reuse ;  /* 0x0000005384847220 */ /* 0x080fe40000410000 */
[-C--:B------:R-:W-:Y:S02]  /*9440*/  FMUL.FTZ R133, R133, R83.reuse ;  /* 0x0000005385857220 */ /* 0x080fe40000410000 */
[----:B------:R-:W-:-:S02]  /*9450*/  FMUL.FTZ R28, R128, R83 ;  /* 0x00000053801c7220 */ /* 0x000fc40000410000 */
[-C--:B------:R-:W-:Y:S01]  /*9460*/  FMUL.FTZ R29, R129, R83.reuse ;  /* 0x00000053811d7220 */ /* 0x080fe20000410000 */
[----:B------:R-:W2:Y:S01]  /*9470*/  MUFU.EX2 R63, R63 ;  /* 0x0000003f003f7308 */ /* 0x000ea20000000800 */
[-C--:B------:R-:W-:Y:S02]  /*9480*/  FMUL.FTZ R124, R124, R83.reuse ;  /* 0x000000537c7c7220 */ /* 0x080fe40000410000 */
[-C--:B------:R-:W-:Y:S02]  /*9490*/  FMUL.FTZ R125, R125, R83.reuse ;  /* 0x000000537d7d7220 */ /* 0x080fe40000410000 */
[----:B------:R-:W-:Y:S02]  /*94a0*/  FFMA.FTZ R100, R97, R83, R100 ;  /* 0x0000005361647223 */ /* 0x000fe40000010064 */
[--C-:B------:R-:W-:Y:S01]  /*94b0*/  FFMA.FTZ R97, R56, c[0x0][0x23c], -R59.reuse ;  /* 0x00008f0038617a23 */ /* 0x100fe2000001083b */
[----:B------:R-:W-:Y:S01]  /*94c0*/  MUFU.EX2 R62, R62 ;  /* 0x0000003e003e7308 */ /* 0x000fe20000000800 */
[----:B------:R-:W-:Y:S01]  /*94d0*/  FADD.FTZ R77, R77, R100 ;  /* 0x000000644d4d7221 */ /* 0x000fe20000010000 */
[----:B---3--:R-:W-:Y:S01]  /*94e0*/  FMNMX.FTZ R0, R2, R3, !PT ;  /* 0x0000000302007209 */ /* 0x008fe20007810000 */
[----:B------:R-:W-:-:S02]  /*94f0*/  FFMA.FTZ R3, R16, c[0x0][0x23c], -R59 ;  /* 0x00008f0010037a23 */ /* 0x000fc4000001083b */
[----:B------:R-:W-:Y:S01]  /*9500*/  LDSM.16.MT88.4 R16, [R144+0x3000] ;  /* 0x003000009010783b */ /* 0x000fe20000004200 */
[----:B------:R-:W-:Y:S01]  /*9510*/  FFMA.FTZ R2, R10, c[0x0][0x23c], -R59 ;  /* 0x00008f000a027a23 */ /* 0x000fe2000001083b */
[----:B------:R-:W-:Y:S01]  /*9520*/  F2FP.BF16.PACK_AB R10, R73, R96 ;  /* 0x00000060490a723e */ /* 0x000fe200000010ff */
[----:B------:R-:W-:Y:S01]  /*9530*/  MUFU.EX2 R61, R61 ;  /* 0x0000003d003d7308 */ /* 0x000fe20000000800 */
[----:B------:R-:W3:Y:S01]  /*9540*/  SHFL.BFLY PT, R37, R0, 0x1, 0x1f ;  /* 0x0c201f0000257f89 */ /* 0x000ee200000e0000 */
[----:B------:R-:W-:-:S04]  /*9550*/  FADD.FTZ R96, R96, R77 ;  /* 0x0000004d60607221 */ /* 0x000fc80000010000 */
[----:B------:R-:W-:Y:S02]  /*9560*/  FADD.FTZ R96, R73, R96 ;  /* 0x0000006049607221 */ /* 0x000fe40000010000 */
[----:B------:R-:W-:Y:S08]  /*9570*/  MUFU.EX2 R57, R57 ;  /* 0x0000003900397308 */ /* 0x000ff00000000800 */
[----:B------:R-:W-:Y:S08]  /*9580*/  MUFU.EX2 R54, R54 ;  /* 0x0000003600367308 */ /* 0x000ff00000000800 */
[----:B------:R-:W-:Y:S01]  /*9590*/  MUFU.EX2 R53, R53 ;  /* 0x0000003500357308 */ /* 0x000fe20000000800 */
[----:B---3--:R-:W-:Y:S01]  /*95a0*/  FMNMX.FTZ R37, R0, R37, !PT ;  /* 0x0000002500257209 */ /* 0x008fe20007810000 */
[----:B------:R-:W-:-:S03]  /*95b0*/  FFMA.FTZ R0, R72, c[0x0][0x23c], -R59 ;  /* 0x00008f0048007a23 */ /* 0x000fc6000001083b */
        /* <DEDUP_REMOVED lines=8> */
[----:B------:R-:W-:Y:S02]  /*9640*/  FMUL.FTZ R81, R6, c[0x0][0x23c] ;  /* 0x00008f0006517a20 */ /* 0x000fe40000410000 */
[----:B------:R-:W3:Y:S01]  /*9650*/  LDSM.16.MT88.4 R4, [R147+0x3000] ;  /* 0x003000009304783b */ /* 0x000ee20000004200 */
[--C-:B------:R-:W-:Y:S02]  /*9660*/  FFMA.FTZ R82, R82, c[0x0][0x23c], -R47.reuse ;  /* 0x00008f0052527a23 */ /* 0x100fe4000001082f */
[--C-:B------:R-:W-:Y:S02]  /*9670*/  FFMA.FTZ R75, R14, c[0x0][0x23c], -R47.reuse ;  /* 0x00008f000e4b7a23 */ /* 0x100fe4000001082f */
[--C-:B------:R-:W-:Y:S01]  /*9680*/  FFMA.FTZ R71, R166, c[0x0][0x23c], -R47.reuse ;  /* 0x00008f00a6477a23 */ /* 0x100fe2000001082f */
[----:B------:R-:W4:Y:S01]  /*9690*/  MUFU.EX2 R81, R81 ;  /* 0x0000005100517308 */ /* 0x000f220000000800 */
[----:B------:R-:W-:-:S02]  /*96a0*/  FFMA.FTZ R74, R12, c[0x0][0x23c], -R47 ;  /* 0x00008f000c4a7a23 */ /* 0x000fc4000001082f */
[--C-:B------:R-:W-:Y:S02]  /*96b0*/  FFMA.FTZ R72, R20, c[0x0][0x23c], -R47.reuse ;  /* 0x00008f0014487a23 */ /* 0x100fe4000001082f */
[----:B------:R-:W5:Y:S01]  /*96c0*/  LDSM.16.MT88.4 R20, [R144+0x3400] ;  /* 0x003400009014783b */ /* 0x000f620000004200 */
[----:B------:R-:W-:Y:S02]  /*96d0*/  FMUL.FTZ R12, R136, R83 ;  /* 0x00000053880c7220 */ /* 0x000fe40000410000 */
[----:B------:R-:W-:Y:S01]  /*96e0*/  MUFU.EX2 R82, R82 ;  /* 0x0000005200527308 */ /* 0x000fe20000000800 */
[--C-:B------:R-:W-:Y:S02]  /*96f0*/  FFMA.FTZ R79, R102, c[0x0][0x23c], -R47.reuse ;  /* 0x00008f00664f7a23 */ /* 0x100fe4000001082f */
[--C-:B------:R-:W-:Y:S01]  /*9700*/  FFMA.FTZ R102, R32, c[0x0][0x23c], -R47.reuse ;  /* 0x00008f0020667a23 */ /* 0x100fe2000001082f */
[----:B-1----:R-:W-:Y:S01]  /*9710*/  F2FP.BF16.PACK_AB R32, R66, R69 ;  /* 0x000000454220723e */ /* 0x002fe200000010ff */
[--C-:B------:R-:W-:Y:S01]  /*9720*/  FFMA.FTZ R114, R34, c[0x0][0x23c], -R47.reuse ;  /* 0x00008f0022727a23 */ /* 0x100fe2000001082f */
[----:B--2---:R-:W-:Y:S01]  /*9730*/  F2FP.BF16.PACK_AB R34, R63, R64 ;  /* 0x000000403f22723e */ /* 0x004fe200000010ff */
[----:B------:R-:W-:Y:S01]  /*9740*/  FFMA.FTZ R103, R162, c[0x0][0x23c], -R47 ;  /* 0x00008f00a2677a23 */ /* 0x000fe2000001082f */
[----:B------:R-:W1:Y:S01]  /*9750*/  MUFU.EX2 R75, R75 ;  /* 0x0000004b004b7308 */ /* 0x000e620000000800 */
[----:B----4-:R-:W-:-:S02]  /*9760*/  FMUL.FTZ R14, R138, R81 ;  /* 0x000000518a0e7220 */ /* 0x010fc40000410000 */
[-C--:B------:R-:W-:Y:S02]  /*9770*/  FMUL.FTZ R15, R139, R81.reuse ;  /* 0x000000518b0f7220 */ /* 0x080fe40000410000 */
[-C--:B------:R-:W-:Y:S02]  /*9780*/  FMUL.FTZ R134, R134, R81.reuse ;  /* 0x0000005186867220 */ /* 0x080fe40000410000 */
[-C--:B------:R-:W-:Y:S01]  /*9790*/  FMUL.FTZ R135, R135, R81.reuse ;  /* 0x0000005187877220 */ /* 0x080fe20000410000 */
[----:B------:R-:W-:Y:S01]  /*97a0*/  MUFU.EX2 R71, R71 ;  /* 0x0000004700477308 */ /* 0x000fe20000000800 */
[-C--:B------:R-:W-:Y:S02]  /*97b0*/  FMUL.FTZ R30, R130, R81.reuse ;  /* 0x00000051821e7220 */ /* 0x080fe40000410000 */
[-C--:B------:R-:W-:Y:S02]  /*97c0*/  FMUL.FTZ R31, R131, R81.reuse ;  /* 0x00000051831f7220 */ /* 0x080fe40000410000 */
[----:B------:R-:W-:-:S02]  /*97d0*/  FMUL.FTZ R126, R126, R81 ;  /* 0x000000517e7e7220 */ /* 0x000fc40000410000 */
[----:B------:R-:W-:Y:S01]  /*97e0*/  FMUL.FTZ R127, R127, R81 ;  /* 0x000000517f7f7220 */ /* 0x000fe20000410000 */
[----:B------:R-:W2:Y:S01]  /*97f0*/  MUFU.EX2 R74, R74 ;  /* 0x0000004a004a7308 */ /* 0x000ea20000000800 */
[----:B-1----:R-:W-:Y:S01]  /*9800*/  F2FP.BF16.PACK_AB R9, R75, R82 ;  /* 0x000000524b09723e */ /* 0x002fe200000010ff */
        /* <DEDUP_REMOVED lines=8> */
[----:B--2---:R-:W-:Y:S01]  /*9890*/  F2FP.BF16.PACK_AB R11, R74, R71 ;  /* 0x000000474a0b723e */ /* 0x004fe200000010ff */
[----:B------:R-:W1:Y:S01]  /*98a0*/  MUFU.EX2 R72, R72 ;  /* 0x0000004800487308 */ /* 0x000e620000000800 */
[--C-:B------:R-:W-:Y:S02]  /*98b0*/  FFMA.FTZ R137, R98, c[0x0][0x23c], -R47.reuse ;  /* 0x00008f0062897a23 */ /* 0x100fe4000001082f */
[--C-:B------:R-:W-:Y:S02]  /*98c0*/  FFMA.FTZ R80, R80, c[0x0][0x23c], -R47.reuse ;  /* 0x00008f0050507a23 */ /* 0x100fe4000001082f */
[--C-:B------:R-:W-:Y:S01]  /*98d0*/  FFMA.FTZ R149, R78, c[0x0][0x23c], -R47.reuse ;  /* 0x00008f004e957a23 */ /* 0x100fe2000001082f */
[----:B------:R-:W-:Y:S01]  /*98e0*/  HMMA.16816.F32.BF16 R12, R8, R16, R12 ;  /* 0x00000010080c723c */ /* 0x000fe2000004180c */
[----:B------:R-:W-:Y:S01]  /*98f0*/  FFMA.FTZ R78, R99, R81, R82 ;  /* 0x00000051634e7223 */ /* 0x000fe20000010052 */
[----:B------:R-:W-:Y:S01]  /*9900*/  MUFU.EX2 R79, R79 ;  /* 0x0000004f004f7308 */ /* 0x000fe20000000800 */
[----:B------:R-:W-:-:S02]  /*9910*/  FFMA.FTZ R70, R70, c[0x0][0x23c], -R47 ;  /* 0x00008f0046467a23 */ /* 0x000fc4000001082f */
[----:B------:R-:W-:Y:S02]  /*9920*/  FADD.FTZ R78, R75, R78 ;  /* 0x0000004e4b4e7221 */ /* 0x000fe40000010000 */
[--C-:B------:R-:W-:Y:S01]  /*9930*/  FFMA.FTZ R60, R60, c[0x0][0x23c], -R47.reuse ;  /* 0x00008f003c3c7a23 */ /* 0x100fe2000001082f */
[C---:B------:R-:W-:Y:S01]  /*9940*/  HMMA.16816.F32.BF16 R16, R8.reuse, R18, R132 ;  /* 0x000000120810723c */ /* 0x040fe20000041884 */
[--C-:B------:R-:W-:Y:S01]  /*9950*/  FFMA.FTZ R68, R68, c[0x0][0x23c], -R47.reuse ;  /* 0x00008f0044447a23 */ /* 0x100fe2000001082f */
[----:B------:R-:W2:Y:S01]  /*9960*/  MUFU.EX2 R102, R102 ;  /* 0x0000006600667308 */ /* 0x000ea20000000800 */
[----:B-1----:R-:W-:Y:S01]  /*9970*/  F2FP.BF16.PACK_AB R33, R72, R65 ;  /* 0x000000414821723e */ /* 0x002fe200000010ff */
[----:B------:R-:W-:Y:S04]  /*9980*/  LDSM.16.MT88.4 R132, [R144+0x4c00] ;  /* 0x004c00009084783b */ /* 0x000fe80000004200 */
[C---:B---3--:R-:W-:Y:S02]  /*9990*/  HMMA.16816.F32.BF16 R28, R8.reuse, R4, R28 ;  /* 0x00000004081c723c */ /* 0x048fe4000004181c */
[----:B------:R-:W-:Y:S06]  /*99a0*/  MUFU.EX2 R114, R114 ;  /* 0x0000007200727308 */ /* 0x000fec0000000800 */
[----:B------:R-:W-:Y:S01]  /*99b0*/  HMMA.16816.F32.BF16 R8, R8, R6, R124 ;  /* 0x000000060808723c */ /* 0x000fe2000004187c */
[----:B------:R-:W1:Y:S01]  /*99c0*/  LDSM.16.MT88.4 R4, [R144+0x3800] ;  /* 0x003800009004783b */ /* 0x000e620000004200 */
[----:B--2---:R-:W-:Y:S01]  /*99d0*/  F2FP.BF16.PACK_AB R35, R102, R79 ;  /* 0x0000004f6623723e */ /* 0x004fe200000010ff */
[----:B------:R-:W2:Y:S04]  /*99e0*/  MUFU.EX2 R103, R103 ;  /* 0x0000006700677308 */ /* 0x000ea80000000800 */
[----:B------:R-:W-:-:S02]  /*99f0*/  FFMA.FTZ R125, R158, c[0x0][0x23c], -R47 ;  /* 0x00008f009e7d7a23 */ /* 0x000fc4000001082f */
[----:B-----5:R-:W-:Y:S01]  /*9a00*/  HMMA.16816.F32.BF16 R12, R32, R20, R12 ;  /* 0x00000014200c723c */ /* 0x020fe2000004180c */
[--C-:B------:R-:W-:Y:S01]  /*9a10*/  FFMA.FTZ R124, R152, c[0x0][0x23c], -R47.reuse ;  /* 0x00008f00987c7a23 */ /* 0x100fe2000001082f */
[----:B------:R-:W-:Y:S01]  /*9a20*/  MUFU.EX2 R105, R105 ;  /* 0x0000006900697308 */ /* 0x000fe20000000800 */
[--C-:B------:R-:W-:Y:S02]  /*9a30*/  FFMA.FTZ R126, R154, c[0x0][0x23c], -R47.reuse ;  /* 0x00008f009a7e7a23 */ /* 0x100fe4000001082f */
[----:B------:R-:W-:-:S03]  /*9a40*/  FFMA.FTZ R127, R150, c[0x0][0x23c], -R47 ;  /* 0x00008f00967f7a23 */ /* 0x000fc6000001082f */
        /* <DEDUP_REMOVED lines=8> */
[----:B------:R-:W-:-:S02]  /*9ad0*/  F2FP.BF16.PACK_AB R32, R61, R62 ;  /* 0x0000003e3d20723e */ /* 0x000fc400000010ff */
[----:B--2---:R-:W-:Y:S01]  /*9ae0*/  F2FP.BF16.PACK_AB R33, R103, R114 ;  /* 0x000000726721723e */ /* 0x004fe200000010ff */
[----:B------:R-:W2:Y:S01]  /*9af0*/  MUFU.EX2 R124, R124 ;  /* 0x0000007c007c7308 */ /* 0x000ea20000000800 */
[----:B------:R-:W-:Y:S02]  /*9b00*/  F2FP.BF16.PACK_AB R34, R54, R57 ;  /* 0x000000393622723e */ /* 0x000fe400000010ff */
[----:B----4-:R-:W-:-:S05]  /*9b10*/  F2FP.BF16.PACK_AB R35, R112, R105 ;  /* 0x000000697023723e */ /* 0x010fca00000010ff */
[----:B------:R-:W-:Y:S02]  /*9b20*/  MUFU.EX2 R126, R126 ;  /* 0x0000007e007e7308 */ /* 0x000fe40000000800 */
[C---:B-1----:R-:W-:Y:S06]  /*9b30*/  HMMA.16816.F32.BF16 R12, R32.reuse, R4, R12 ;  /* 0x00000004200c723c */ /* 0x042fec000004180c */
        /* <DEDUP_REMOVED lines=9> */
[----:B------:R-:W-:-:S02]  /*9bd0*/  F2FP.BF16.PACK_AB R32, R52, R53 ;  /* 0x000000353420723e */ /* 0x000fc400000010ff */
[----:B--2---:R-:W-:Y:S02]  /*9be0*/  F2FP.BF16.PACK_AB R33, R124, R125 ;  /* 0x0000007d7c21723e */ /* 0x004fe400000010ff */
[----:B------:R-:W-:Y:S02]  /*9bf0*/  F2FP.BF16.PACK_AB R34, R48, R51 ;  /* 0x000000333022723e */ /* 0x000fe400000010ff */
[----:B-1----:R-:W-:Y:S01]  /*9c00*/  F2FP.BF16.PACK_AB R35, R127, R126 ;  /* 0x0000007e7f23723e */ /* 0x002fe200000010ff */
[----:B------:R-:W-:Y:S06]  /*9c10*/  MUFU.EX2 R40, R40 ;  /* 0x0000002800287308 */ /* 0x000fec0000000800 */
[C---:B-----5:R-:W-:Y:S02]  /*9c20*/  HMMA.16816.F32.BF16 R12, R32.reuse, R8, R12 ;  /* 0x00000008200c723c */ /* 0x060fe4000004180c */
[----:B------:R-:W-:Y:S06]  /*9c30*/  MUFU.EX2 R129, R129 ;  /* 0x0000008100817308 */ /* 0x000fec0000000800 */
[C---:B------:R-:W-:Y:S01]  /*9c40*/  HMMA.16816.F32.BF16 R16, R32.reuse, R10, R16 ;  /* 0x0000000a2010723c */ /* 0x040fe20000041810 */
[----:B------:R-:W1:Y:S01]  /*9c50*/  LDSM.16.MT88.4 R8, [R147+0x4000] ;  /* 0x004000009308783b */ /* 0x000e620000004200 */
[----:B------:R-:W2:Y:S06]  /*9c60*/  MUFU.EX2 R118, R118 ;  /* 0x0000007600767308 */ /* 0x000eac0000000800 */
[C---:B----4-:R-:W-:Y:S02]  /*9c70*/  HMMA.16816.F32.BF16 R28, R32.reuse, R4, R28 ;  /* 0x00000004201c723c */ /* 0x050fe4000004181c */
[----:B------:R-:W-:Y:S06]  /*9c80*/  MUFU.EX2 R116, R116 ;  /* 0x0000007400747308 */ /* 0x000fec0000000800 */
[----:B------:R-:W-:Y:S01]  /*9c90*/  HMMA.16816.F32.BF16 R24, R32, R6, R24 ;  /* 0x000000062018723c */ /* 0x000fe20000041818 */
[----:B------:R-:W4:Y:S01]  /*9ca0*/  LDSM.16.MT88.4 R4, [R144+0x4400] ;  /* 0x004400009004783b */ /* 0x000f220000004200 */
[----:B------:R-:W5:Y:S05]  /*9cb0*/  MUFU.EX2 R131, R131 ;  /* 0x0000008300837308 */ /* 0x000f6a0000000800 */
[----:B---3--:R-:W-:-:S02]  /*9cc0*/  F2FP.BF16.PACK_AB R32, R46, R49 ;  /* 0x000000312e20723e */ /* 0x008fc400000010ff */
[----:B--2---:R-:W-:Y:S01]  /*9cd0*/  F2FP.BF16.PACK_AB R33, R118, R129 ;  /* 0x000000817621723e */ /* 0x004fe200000010ff */
[----:B------:R-:W-:Y:S01]  /*9ce0*/  MUFU.EX2 R41, R41 ;  /* 0x0000002900297308 */ /* 0x000fe20000000800 */
[----:B------:R-:W-:Y:S02]  /*9cf0*/  F2FP.BF16.PACK_AB R34, R40, R43 ;  /* 0x0000002b2822723e */ /* 0x000fe400000010ff */
[----:B-----5:R-:W-:-:S05]  /*9d00*/  F2FP.BF16.PACK_AB R35, R131, R116 ;  /* 0x000000748323723e */ /* 0x020fca00000010ff */
[----:B------:R-:W2:Y:S02]  /*9d10*/  MUFU.EX2 R36, R36 ;  /* 0x0000002400247308 */ /* 0x000ea40000000800 */
[C---:B------:R-:W-:Y:S06]  /*9d20*/  HMMA.16816.F32.BF16 R12, R32.reuse, R20, R12 ;  /* 0x00000014200c723c */ /* 0x040fec000004180c */
[----:B------:R-:W-:Y:S02]  /*9d30*/  MUFU.EX2 R3, R3 ;  /* 0x0000000300037308 */ /* 0x000fe40000000800 */
[C---:B------:R-:W-:Y:S01]  /*9d40*/  HMMA.16816.F32.BF16 R16, R32.reuse, R22, R16 ;  /* 0x000000162010723c */ /* 0x040fe20000041810 */
[----:B------:R-:W3:Y:S05]  /*9d50*/  LDSM.16.MT88.4 R20, [R147+0x4400] ;  /* 0x004400009314783b */ /* 0x000eea0000004200 */
[----:B------:R-:W5:Y:S02]  /*9d60*/  MUFU.EX2 R2, R2 ;  /* 0x0000000200027308 */ /* 0x000f640000000800 */
[C---:B-1----:R-:W-:Y:S06]  /*9d70*/  HMMA.16816.F32.BF16 R28, R32.reuse, R8, R28 ;  /* 0x00000008201c723c */ /* 0x042fec000004181c */
[----:B------:R-:W-:Y:S01]  /*9d80*/  MUFU.EX2 R104, R104 ;  /* 0x0000006800687308 */ /* 0x000fe20000000800 */
[----:B--2---:R-:W-:Y:S01]  /*9d90*/  F2FP.BF16.PACK_AB R8, R36, R41 ;  /* 0x000000292408723e */ /* 0x004fe200000010ff */
[----:B------:R-:W-:Y:S06]  /*9da0*/  HMMA.16816.F32.BF16 R24, R32, R10, R24 ;  /* 0x0000000a2018723c */ /* 0x000fec0000041818 */
[----:B------:R-:W1:Y:S01]  /*9db0*/  MUFU.EX2 R137, R137 ;  /* 0x0000008900897308 */ /* 0x000e620000000800 */
[----:B-----5:R-:W-:Y:S01]  /*9dc0*/  F2FP.BF16.PACK_AB R10, R2, R3 ;  /* 0x00000003020a723e */ /* 0x020fe200000010ff */
[----:B------:R-:W-:-:S06]  /*9dd0*/  FADD.FTZ R33, R71, R78 ;  /* 0x0000004e47217221 */ /* 0x000fcc0000010000 */
[----:B------:R-:W-:Y:S01]  /*9de0*/  MUFU.EX2 R80, R80 ;  /* 0x0000005000507308 */ /* 0x000fe20000000800 */
[----:B------:R-:W-:Y:S02]  /*9df0*/  FADD.FTZ R74, R74, R33 ;  /* 0x000000214a4a7221 */ /* 0x000fe40000010000 */
[----:B------:R-:W2:Y:S02]  /*9e00*/  LDSM.16.MT88.4 R32, [R144+0x4800] ;  /* 0x004800009020783b */ /* 0x000ea40000004200 */
[----:B------:R-:W-:-:S03]  /*9e10*/  FADD.FTZ R65, R65, R74 ;  /* 0x0000004a41417221 */ /* 0x000fc60000010000 */
[----:B------:R-:W5:Y:S01]  /*9e20*/  MUFU.EX2 R149, R149 ;  /* 0x0000009500957308 */ /* 0x000f620000000800 */
[----:B-1----:R-:W-:Y:S01]  /*9e30*/  F2FP.BF16.PACK_AB R9, R137, R104 ;  /* 0x000000688909723e */ /* 0x002fe200000010ff */
[----:B------:R-:W-:Y:S02]  /*9e40*/  FADD.FTZ R72, R72, R65 ;  /* 0x0000004148487221 */ /* 0x000fe40000010000 */
[----:B------:R-:W-:Y:S02]  /*9e50*/  FFMA.FTZ R65, R58, c[0x0][0x23c], -R47 ;  /* 0x00008f003a417a23 */ /* 0x000fe4000001082f */
[----:B------:R-:W-:Y:S02]  /*9e60*/  FADD.FTZ R79, R79, R72 ;  /* 0x000000484f4f7221 */ /* 0x000fe40000010000 */
[----:B------:R-:W-:Y:S02]  /*9e70*/  MUFU.EX2 R0, R0 ;  /* 0x0000000000007308 */ /* 0x000fe40000000800 */
[----:B------:R-:W-:-:S04]  /*9e80*/  FADD.FTZ R79, R102, R79 ;  /* 0x0000004f664f7221 */ /* 0x000fc80000010000 */
[----:B------:R-:W-:Y:S01]  /*9e90*/  FADD.FTZ R114, R114, R79 ;  /* 0x0000004f72727221 */ /* 0x000fe20000010000 */
[----:B-----5:R-:W-:Y:S01]  /*9ea0*/  F2FP.BF16.PACK_AB R11, R149, R80 ;  /* 0x00000050950b723e */ /* 0x020fe200000010ff */
        /* <DEDUP_REMOVED lines=13> */
[----:B---3--:R-:W-:Y:S01]  /*9f80*/  HMMA.16816.F32.BF16 R28, R8, R20, R28 ;  /* 0x00000014081c723c */ /* 0x008fe2000004181c */
[----:B------:R-:W3:Y:S01]  /*9f90*/  LDSM.16.MT88.4 R4, [R147+0x4800] ;  /* 0x004800009304783b */ /* 0x000ee20000004200 */
        /* <DEDUP_REMOVED lines=10> */
[----:B------:R-:W3:Y:S01]  /*a040*/  LDSM.16.MT88.4 R124, [R147+0x4c00] ;  /* 0x004c0000937c783b */ /* 0x000ee20000004200 */
[----:B-1----:R-:W-:Y:S01]  /*a050*/  F2FP.BF16.PACK_AB R8, R39, R0 ;  /* 0x000000002708723e */ /* 0x002fe200000010ff */
[----:B------:R-:W-:Y:S01]  /*a060*/  MUFU.EX2 R60, R60 ;  /* 0x0000003c003c7308 */ /* 0x000fe20000000800 */
[----:B------:R-:W-:Y:S01]  /*a070*/  FADD.FTZ R54, R54, R57 ;  /* 0x0000003936367221 */ /* 0x000fe20000010000 */
[----:B----4-:R-:W-:Y:S01]  /*a080*/  F2FP.BF16.PACK_AB R10, R106, R67 ;  /* 0x000000436a0a723e */ /* 0x010fe200000010ff */
[----:B------:R-:W-:-:S02]  /*a090*/  FADD.FTZ R129, R118, R129 ;  /* 0x0000008176817221 */ /* 0x000fc40000010000 */
[----:B------:R-:W-:Y:S02]  /*a0a0*/  FADD.FTZ R53, R53, R54 ;  /* 0x0000003635357221 */ /* 0x000fe40000010000 */
[----:B------:R-:W-:Y:S01]  /*a0b0*/  FADD.FTZ R116, R116, R129 ;  /* 0x0000008174747221 */ /* 0x000fe20000010000 */
[----:B------:R-:W1:Y:S01]  /*a0c0*/  MUFU.EX2 R65, R65 ;  /* 0x0000004100417308 */ /* 0x000e620000000800 */
        /* <DEDUP_REMOVED lines=10> */
[----:B-1----:R-:W-:Y:S01]  /*a170*/  F2FP.BF16.PACK_AB R11, R65, R60 ;  /* 0x0000003c410b723e */ /* 0x002fe200000010ff */
[----:B------:R-:W-:Y:S01]  /*a180*/  FADD.FTZ R46, R46, R49 ;  /* 0x000000312e2e7221 */ /* 0x000fe20000010000 */
[----:B------:R-:W1:Y:S01]  /*a190*/  MUFU.EX2 R83, R76 ;  /* 0x0000004c00537308 */ /* 0x000e620000000800 */
[----:B------:R-:W-:Y:S02]  /*a1a0*/  FADD.FTZ R131, R131, R116 ;  /* 0x0000007483837221 */ /* 0x000fe40000010000 */
[----:B------:R-:W-:-:S02]  /*a1b0*/  FADD.FTZ R43, R43, R46 ;  /* 0x0000002e2b2b7221 */ /* 0x000fc40000010000 */
[C---:B--2---:R-:W-:Y:S01]  /*a1c0*/  HMMA.16816.F32.BF16 R12, R8.reuse, R32, R12 ;  /* 0x00000020080c723c */ /* 0x044fe2000004180c */
[----:B------:R-:W-:Y:S02]  /*a1d0*/  FADD.FTZ R104, R104, R131 ;  /* 0x0000008368687221 */ /* 0x000fe40000010000 */
[----:B------:R-:W-:Y:S01]  /*a1e0*/  FADD.FTZ R40, R40, R43 ;  /* 0x0000002b28287221 */ /* 0x000fe20000010000 */
[----:B------:R-:W-:Y:S03]  /*a1f0*/  MUFU.EX2 R20, R20 ;  /* 0x0000001400147308 */ /* 0x000fe60000000800 */
[----:B------:R-:W-:Y:S01]  /*a200*/  FFMA.FTZ R32, R42, c[0x0][0x23c], -R47 ;  /* 0x00008f002a207a23 */ /* 0x000fe2000001082f */
[----:B---3--:R-:W-:Y:S01]  /*a210*/  HMMA.16816.F32.BF16 R28, R8, R4, R28 ;  /* 0x00000004081c723c */ /* 0x008fe2000004181c */
[----:B------:R-:W-:-:S03]  /*a220*/  FADD.FTZ R41, R41, R40 ;  /* 0x0000002829297221 */ /* 0x000fc60000010000 */
[----:B------:R-:W2:Y:S01]  /*a230*/  MUFU.EX2 R97, R97 ;  /* 0x0000006100617308 */ /* 0x000ea20000000800 */
[----:B------:R-:W-:Y:S02]  /*a240*/  FADD.FTZ R36, R36, R41 ;  /* 0x0000002924247221 */ /* 0x000fe40000010000 */
[----:B-1----:R-:W-:Y:S01]  /*a250*/  F2FP.BF16.PACK_AB R4, R83, R108 ;  /* 0x0000006c5304723e */ /* 0x002fe200000010ff */
[----:B------:R-:W-:Y:S01]  /*a260*/  HMMA.16816.F32.BF16 R16, R8, R34, R16 ;  /* 0x000000220810723c */ /* 0x000fe20000041810 */
[----:B------:R-:W-:-:S03]  /*a270*/  FADD.FTZ R3, R3, R36 ;  /* 0x0000002403037221 */ /* 0x000fc60000010000 */
[----:B------:R-:W-:Y:S01]  /*a280*/  MUFU.EX2 R21, R21 ;  /* 0x0000001500157308 */ /* 0x000fe20000000800 */
[----:B------:R-:W-:-:S03]  /*a290*/  FADD.FTZ R3, R2, R3 ;  /* 0x0000000302037221 */ /* 0x000fc60000010000 */
[----:B------:R-:W-:Y:S01]  /*a2a0*/  HMMA.16816.F32.BF16 R24, R8, R6, R24 ;  /* 0x000000060818723c */ /* 0x000fe20000041818 */
[----:B------:R-:W-:-:S03]  /*a2b0*/  FADD.FTZ R0, R0, R3 ;  /* 0x0000000300007221 */ /* 0x000fc60000010000 */
[----:B------:R-:W1:Y:S01]  /*a2c0*/  MUFU.EX2 R22, R22 ;  /* 0x0000001600167308 */ /* 0x000e620000000800 */
[----:B------:R-:W-:Y:S02]  /*a2d0*/  FADD.FTZ R0, R39, R0 ;  /* 0x0000000027007221 */ /* 0x000fe40000010000 */
[----:B------:R-:W-:Y:S01]  /*a2e0*/  FADD.FTZ R9, R137, R104 ;  /* 0x0000006889097221 */ /* 0x000fe20000010000 */
[----:B--2---:R-:W-:Y:S01]  /*a2f0*/  F2FP.BF16.PACK_AB R6, R97, R20 ;  /* 0x000000146106723e */ /* 0x004fe200000010ff */
        /* <DEDUP_REMOVED lines=8> */
[----:B------:R-:W2:Y:S01]  /*a380*/  MUFU.EX2 R32, R32 ;  /* 0x0000002000207308 */ /* 0x000ea20000000800 */
[----:B-1----:R-:W-:Y:S01]  /*a390*/  F2FP.BF16.PACK_AB R5, R22, R21 ;  /* 0x000000151605723e */ /* 0x002fe200000010ff */
[----:B------:R-:W-:Y:S02]  /*a3a0*/  FADD.FTZ R83, R83, R108 ;  /* 0x0000006c53537221 */ /* 0x000fe40000010000 */
[----:B------:R-:W-:Y:S02]  /*a3b0*/  FADD.FTZ R71, R71, R70 ;  /* 0x0000004647477221 */ /* 0x000fe40000010000 */
[----:B------:R-:W-:Y:S02]  /*a3c0*/  FADD.FTZ R20, R20, R83 ;  /* 0x0000005314147221 */ /* 0x000fe40000010000 */
[----:B------:R-:W-:-:S02]  /*a3d0*/  FADD.FTZ R0, R60, R71 ;  /* 0x000000473c007221 */ /* 0x000fc40000010000 */
[----:B------:R-:W-:Y:S02]  /*a3e0*/  FADD.FTZ R97, R97, R20 ;  /* 0x0000001461617221 */ /* 0x000fe40000010000 */
[----:B------:R-:W-:Y:S01]  /*a3f0*/  FADD.FTZ R0, R65, R0 ;  /* 0x0000000041007221 */ /* 0x000fe20000010000 */
[----:B------:R-:W-:Y:S02]  /*a400*/  MOV R65, R37 ;  /* 0x0000002500417202 */ /* 0x000fe40000000f00 */
[----:B--2---:R-:W-:Y:S01]  /*a410*/  F2FP.BF16.PACK_AB R7, R32, R23 ;  /* 0x000000172007723e */ /* 0x004fe200000010ff */
[----:B------:R-:W-:-:S04]  /*a420*/  FADD.FTZ R21, R21, R0 ;  /* 0x0000000015157221 */ /* 0x000fc80000010000 */
[----:B------:R-:W-:Y:S02]  /*a430*/  FADD.FTZ R22, R22, R21 ;  /* 0x0000001516167221 */ /* 0x000fe40000010000 */
[----:B------:R-:W-:Y:S02]  /*a440*/  HMMA.16816.F32.BF16 R136, R4, R132, R12 ;  /* 0x000000840488723c */ /* 0x000fe4000004180c */
[----:B------:R-:W-:-:S04]  /*a450*/  FADD.FTZ R23, R23, R22 ;  /* 0x0000001617177221 */ /* 0x000fc80000010000 */
[----:B------:R-:W-:Y:S02]  /*a460*/  FADD.FTZ R99, R32, R23 ;  /* 0x0000001720637221 */ /* 0x000fe40000010000 */
[C---:B------:R-:W-:Y:S08]  /*a470*/  HMMA.16816.F32.BF16 R128, R4.reuse, R124, R28 ;  /* 0x0000007c0480723c */ /* 0x040ff0000004181c */
[C---:B------:R-:W-:Y:S08]  /*a480*/  HMMA.16816.F32.BF16 R132, R4.reuse, R134, R16 ;  /* 0x000000860484723c */ /* 0x040ff00000041810 */
[----:B------:R-:W-:Y:S11]  /*a490*/  HMMA.16816.F32.BF16 R124, R4, R126, R24 ;  /* 0x0000007e047c723c */ /* 0x000ff60000041818 */
[----:B------:R-:W-:Y:S07]  /*a4a0*/  @!UPT UIADD3 URZ, URZ, URZ, URZ ;  /* 0x0000003f3f3ff290 */ /* 0x000fee000fffe03f */
.L_x_4808:
[----:B------:R-:W-:Y:S01]  /*a4b0*/  ULDC.64 UR4, c[0x0][0x118] ;  /* 0x0000460000047ab9 */ /* 0x000fe20000000a00 */
[----:B------:R-:W-:Y:S05]  /*a4c0*/  @!P2 BRA `(.L_x_4816) ;  /* 0x000038b00000a947 */ /* 0x000fea0003800000 */
[----:B------:R-:W-:Y:S01]  /*a4d0*/  IMAD.MOV.U32 R150, RZ, RZ, c[0x0][0x1a0] ;  /* 0x00006800ff967624 */ /* 0x000fe200078e00ff */
[----:B------:R-:W-:-:S02]  /*a4e0*/  MOV R103, R65 ;  /* 0x0000004100677202 */ /* 0x000fc40000000f00 */
[----:B------:R-:W-:Y:S01]  /*a4f0*/  MOV R105, R67 ;  /* 0x0000004300697202 */ /* 0x000fe20000000f00 */
[----:B------:R-:W-:-:S05]  /*a500*/  IMAD.U32 R149, R150, -0x80, RZ ;  /* 0xffffff8096957824 */ /* 0x000fca00078e00ff */
[----:B------:R-:W-:Y:S02]  /*a510*/  SHF.R.S32.HI R148, RZ, 0x1f, R149 ;  /* 0x0000001fff947819 */ /* 0x000fe40000011495 */
.L_x_4820:
[----:B------:R-:W-:Y:S01]  /*a520*/  IADD3 R120, R120, -0x1, RZ ;  /* 0xffffffff78787810 */ /* 0x000fe20007ffe0ff */
[----:B------:R-:W-:Y:S04]  /*a530*/  DEPBAR.LE SB0, 0x0 ;  /* 0x000080000000791a */ /* 0x000fe80000000000 */
[----:B------:R-:W-:Y:S01]  /*a540*/  BAR.SYNC.DEFER_BLOCKING 0x0 ;  /* 0x0000000000007b1d */ /* 0x000fe20000010000 */
[----:B------:R-:W-:Y:S01]  /*a550*/  MOV R155, R148 ;  /* 0x00000094009b7202 */ /* 0x000fe20000000f00 */
[----:B------:R-:W-:Y:S04]  /*a560*/  IMAD.MOV.U32 R154, RZ, RZ, R149 ;  /* 0x000000ffff9a7224 */ /* 0x000fe800078e0095 */
        /* <DEDUP_REMOVED lines=60> */
.L_x_4817:
[----:B------:R-:W-:Y:S02]  /*a930*/  ISETP.GE.AND P2, PT, R119, c[0x0][0x220], PT ;  /* 0x0000880077007a0c */ /* 0x000fe40003f46270 */
[C---:B------:R-:W-:Y:S04]  /*a940*/  LEA R152, P4, R154.reuse, R160, 0x1 ;  /* 0x000000a09a987211 */ /* 0x040fe800078808ff */
[----:B------:R-:W-:Y:S07]  /*a950*/  LEA.HI.X R153, R154, R161, R155, 0x1, P4 ;  /* 0x000000a19a997211 */ /* 0x000fee00020f0c9b */
[----:B------:R-:W-:Y:S01]  /*a960*/  @P2 STS.64 [R115+0x3008], RZ ;  /* 0x003008ff73002388 */ /* 0x000fe20000000a00 */
[-C--:B------:R-:W-:Y:S02]  /*a970*/  @!P2 IADD3 R98, P3, R141, R154.reuse, RZ ;  /* 0x0000009a8d62a210 */ /* 0x080fe40007f7e0ff */
[----:B------:R-:W-:Y:S02]  /*a980*/  @!P2 LEA R100, P0, R150, R154, 0x6 ;  /* 0x0000009a9664a211 */ /* 0x000fe400078030ff */
[----:B------:R-:W-:Y:S01]  /*a990*/  @!P2 IADD3.X R102, R140, R155, RZ, P3, !PT ;  /* 0x0000009b8c66a210 */ /* 0x000fe20001ffe4ff */
[----:B------:R-:W-:Y:S01]  /*a9a0*/  @P2 STS [R115+0x3000], RZ ;  /* 0x003000ff73002388 */ /* 0x000fe20000000800 */
[CC--:B------:R-:W-:Y:S02]  /*a9b0*/  @!P2 LEA R162, P3, R98.reuse, R160.reuse, 0x1 ;  /* 0x000000a062a2a211 */ /* 0x0c0fe400078608ff */
[----:B------:R-:W-:Y:S01]  /*a9c0*/  @!P2 MOV R151, c[0x0][0x1a4] ;  /* 0x000069000097aa02 */ /* 0x000fe20000000f00 */
[----:B------:R-:W-:Y:S01]  /*a9d0*/  @P2 STS [R115+0x3004], RZ ;  /* 0x003004ff73002388 */ /* 0x000fe20000000800 */
[----:B------:R-:W-:Y:S02]  /*a9e0*/  @!P2 LEA.HI.X R163, R98, R161, R102, 0x1, P3 ;  /* 0x000000a162a3a211 */ /* 0x000fe400018f0c66 */
[----:B------:R-:W-:Y:S01]  /*a9f0*/  @!P2 LEA.HI.X R151, R150, R155, R151, 0x6, P0 ;  /* 0x0000009b9697a211 */ /* 0x000fe200000f3497 */
[----:B------:R-:W-:Y:S01]  /*aa00*/  @!PT LDS RZ, [RZ] ;  /* 0x00000000fffff984 */ /* 0x000fe20000000800 */
[----:B------:R-:W-:Y:S01]  /*aa10*/  @!PT LDS RZ, [RZ] ;  /* 0x00000000fffff984 */ /* 0x000fe20000000800 */
[----:B------:R-:W-:Y:S01]  /*aa20*/  @!PT LDS RZ, [RZ] ;  /* 0x00000000fffff984 */ /* 0x000fe20000000800 */
[----:B------:R1:W-:Y:S01]  /*aa30*/  @!P2 LDGSTS.E.BYPASS.LTC128B.128 [R115+0x3000], [R152.64] ;  /* 0x030000009873afae */ /* 0x0003e2000b901d44 */
[-C--:B------:R-:W-:Y:S01]  /*aa40*/  @!P2 LEA R158, P0, R100, R160.reuse, 0x1 ;  /* 0x000000a0649ea211 */ /* 0x080fe200078008ff */
[----:B------:R-:W-:Y:S01]  /*aa50*/  @!P2 IMAD.WIDE.U32 R154, R150, 0x60, R154 ;  /* 0x00000060969aa825 */ /* 0x000fe200078e009a */
[----:B------:R-:W-:Y:S02]  /*aa60*/  @!P2 MOV R96, c[0x0][0x1a4] ;  /* 0x000069000060aa02 */ /* 0x000fe40000000f00 */
[----:B------:R-:W-:Y:S02]  /*aa70*/  @!P2 LEA.HI.X R159, R100, R161, R151, 0x1, P0 ;  /* 0x000000a1649fa211 */ /* 0x000fe400000f0c97 */
[----:B------:R-:W-:Y:S01]  /*aa80*/  @!P2 LEA R160, P0, R154, R160, 0x1 ;  /* 0x000000a09aa0a211 */ /* 0x000fe200078008ff */
        /* <DEDUP_REMOVED lines=8> */
[----:B------:R-:W-:Y:S04]  /*ab10*/  ISETP.GT.AND P0, PT, R120, R109, PT ;  /* 0x0000006d7800720c */ /* 0x000fe80003f04270 */
        /* <DEDUP_REMOVED lines=198> */
[----:B------:R-:W-:Y:S02]  /*b780*/  IABS R70, c[0x0][0x2d0] ;  /* 0x0000b40000467a13 */ /* 0x000fe40000000000 */
[----:B------:R-:W-:Y:S02]  /*b790*/  LOP3.LUT R66, RZ, c[0x0][0x2d0], RZ, 0x33, !PT ;  /* 0x0000b400ff427a12 */ /* 0x000fe400078e33ff */
[----:B------:R-:W2:Y:S10]  /*b7a0*/  I2F.RP R75, R70 ;  /* 0x00000046004b7306 */ /* 0x000eb40000209400 */
[----:B--2---:R-:W2:Y:S02]  /*b7b0*/  MUFU.RCP R71, R75 ;  /* 0x0000004b00477308 */ /* 0x004ea40000001000 */
[----:B--2---:R-:W-:Y:S01]  /*b7c0*/  IADD3 R78, R71, 0xffffffe, RZ ;  /* 0x0ffffffe474e7810 */ /* 0x004fe20007ffe0ff */
[----:B------:R-:W-:Y:S07]  /*b7d0*/  IMAD.SHL.U32 R71, R120, 0x80, RZ ;  /* 0x0000008078477824 */ /* 0x000fee00078e00ff */
[----:B------:R-:W2:Y:S01]  /*b7e0*/  F2I.FTZ.U32.TRUNC.NTZ R79, R78 ;  /* 0x0000004e004f7305 */ /* 0x000ea2000021f000 */
[C---:B------:R-:W-:Y:S02]  /*b7f0*/  IADD3 R76, R71.reuse, -0x80, RZ ;  /* 0xffffff80474c7810 */ /* 0x040fe40007ffe0ff */
[----:B------:R-:W-:Y:S02]  /*b800*/  IABS R74, R71 ;  /* 0x00000047004a7213 */ /* 0x000fe40000000000 */
[----:B------:R-:W-:Y:S02]  /*b810*/  LOP3.LUT R71, R71, c[0x0][0x2d0], RZ, 0x3c, !PT ;  /* 0x0000b40047477a12 */ /* 0x000fe400078e3cff */
[----:B------:R-:W-:Y:S02]  /*b820*/  IABS R72, R76 ;  /* 0x0000004c00487213 */ /* 0x000fe40000000000 */
[----:B------:R-:W-:Y:S04]  /*b830*/  LOP3.LUT R76, R76, c[0x0][0x2d0], RZ, 0x3c, !PT ;  /* 0x0000b4004c4c7a12 */ /* 0x000fe800078e3cff */
[----:B------:R-:W-:Y:S01]  /*b840*/  ISETP.GE.AND P3, PT, R76, RZ, PT ;  /* 0x000000ff4c00720c */ /* 0x000fe20003f66270 */
        /* <DEDUP_REMOVED lines=47> */
.L_x_4819:
[----:B------:R2:W-:Y:S01]  /*bb40*/  @P2 STS [R115+0x1000], RZ ;  /* 0x001000ff73002388 */ /* 0x0005e20000000800 */
[-C--:B------:R-:W-:Y:S01]  /*bb50*/  LEA R74, P5, R71, R146.reuse, 0x1 ;  /* 0x00000092474a7211 */ /* 0x080fe200078a08ff */
        /* <DEDUP_REMOVED lines=42> */
.L_x_4818:
[----:B--234-:R-:W-:Y:S01]  /*be00*/  LDSM.16.MT88.4 R156, [R147+0x3000] ;  /* 0x00300000939c783b */ /* 0x01cfe20000004200 */
[----:B------:R-:W-:Y:S04]  /*be10*/  LEA R71, R120, R101, 0x7 ;  /* 0x0000006578477211 */ /* 0x000fe800078e38ff */
[----:B------:R-:W2:Y:S01]  /*be20*/  I2F R69, R71 ;  /* 0x0000004700457306 */ /* 0x000ea20000201400 */
[C---:B------:R-:W-:Y:S02]  /*be30*/  IADD3 R75, R71.reuse, 0x18, RZ ;  /* 0x00000018474b7810 */ /* 0x040fe40007ffe0ff */
[C---:B------:R-:W-:Y:S02]  /*be40*/  IADD3 R78, R71.reuse, 0x11, RZ ;  /* 0x00000011474e7810 */ /* 0x040fe40007ffe0ff */
[C---:B------:R-:W-:Y:S02]  /*be50*/  IADD3 R73, R71.reuse, 0x19, RZ ;  /* 0x0000001947497810 */ /* 0x040fe40007ffe0ff */
[C---:B------:R-:W-:Y:S02]  /*be60*/  IADD3 R83, R71.reuse, 0x20, RZ ;  /* 0x0000002047537810 */ /* 0x040fe40007ffe0ff */
[C---:B------:R-:W-:Y:S01]  /*be70*/  IADD3 R81, R71.reuse, 0x21, RZ ;  /* 0x0000002147517810 */ /* 0x040fe20007ffe0ff */
[----:B------:R3:W-:Y:S01]  /*be80*/  I2F R80, R75 ;  /* 0x0000004b00507306 */ /* 0x0007e20000201400 */
[C---:B------:R-:W-:Y:S02]  /*be90*/  IADD3 R79, R71.reuse, 0x28, RZ ;  /* 0x00000028474f7810 */ /* 0x040fe40007ffe0ff */
[C---:B------:R-:W-:Y:S02]  /*bea0*/  IADD3 R77, R71.reuse, 0x29, RZ ;  /* 0x00000029474d7810 */ /* 0x040fe40007ffe0ff */
[C---:B------:R-:W-:Y:S02]  /*beb0*/  IADD3 R72, R71.reuse, 0x8, RZ ;  /* 0x0000000847487810 */ /* 0x040fe40007ffe0ff */
[C---:B------:R-:W-:Y:S02]  /*bec0*/  IADD3 R74, R71.reuse, 0x9, RZ ;  /* 0x00000009474a7810 */ /* 0x040fe40007ffe0ff */
[C---:B------:R-:W-:Y:S01]  /*bed0*/  IADD3 R76, R71.reuse, 0x10, RZ ;  /* 0x00000010474c7810 */ /* 0x040fe20007ffe0ff */
[----:B------:R-:W-:Y:S01]  /*bee0*/  I2F R78, R78 ;  /* 0x0000004e004e7306 */ /* 0x000fe20000201400 */
[C---:B------:R-:W-:Y:S09]  /*bef0*/  IADD3 R70, R71.reuse, 0x1, RZ ;  /* 0x0000000147467810 */ /* 0x040ff20007ffe0ff */
[----:B------:R-:W4:Y:S01]  /*bf00*/  I2F R70, R70 ;  /* 0x0000004600467306 */ /* 0x000f220000201400 */
[C---:B---3--:R-:W-:Y:S09]  /*bf10*/  IADD3 R75, R71.reuse, 0x30, RZ ;  /* 0x00000030474b7810 */ /* 0x048ff20007ffe0ff */
[----:B------:R-:W3:Y:S10]  /*bf20*/  I2F R72, R72 ;  /* 0x0000004800487306 */ /* 0x000ef40000201400 */
[----:B------:R-:W5:Y:S10]  /*bf30*/  I2F R74, R74 ;  /* 0x0000004a004a7306 */ /* 0x000f740000201400 */
[----:B------:R-:W1:Y:S10]  /*bf40*/  I2F R76, R76 ;  /* 0x0000004c004c7306 */ /* 0x000e740000201400 */
[----:B------:R1:W1:Y:S10]  /*bf50*/  I2F R82, R73 ;  /* 0x0000004900527306 */ /* 0x0002740000201400 */
[----:B------:R2:W2:Y:S10]  /*bf60*/  I2F R96, R83 ;  /* 0x0000005300607306 */ /* 0x0004b40000201400 */
[----:B------:R3:W3:Y:S01]  /*bf70*/  I2F R98, R81 ;  /* 0x0000005100627306 */ /* 0x0006e20000201400 */
[C---:B-1----:R-:W-:Y:S09]  /*bf80*/  IADD3 R73, R71.reuse, 0x31, RZ ;  /* 0x0000003147497810 */ /* 0x042ff20007ffe0ff */
[----:B------:R1:W1:Y:S01]  /*bf90*/  I2F R100, R79 ;  /* 0x0000004f00647306 */ /* 0x0002620000201400 */
[C---:B--2---:R-:W-:Y:S09]  /*bfa0*/  IADD3 R83, R71.reuse, 0x38, RZ ;  /* 0x0000003847537810 */ /* 0x044ff20007ffe0ff */
[----:B------:R2:W2:Y:S01]  /*bfb0*/  I2F R102, R77 ;  /* 0x0000004d00667306 */ /* 0x0004a20000201400 */
[C---:B---3--:R-:W-:Y:S09]  /*bfc0*/  IADD3 R81, R71.reuse, 0x39, RZ ;  /* 0x0000003947517810 */ /* 0x048ff20007ffe0ff */
[----:B------:R3:W3:Y:S01]  /*bfd0*/  I2F R104, R75 ;  /* 0x0000004b00687306 */ /* 0x0006e20000201400 */
[C---:B-1----:R-:W-:Y:S09]  /*bfe0*/  IADD3 R79, R71.reuse, 0x40, RZ ;  /* 0x00000040474f7810 */ /* 0x042ff20007ffe0ff */
[----:B------:R1:W1:Y:S01]  /*bff0*/  I2F R106, R73 ;  /* 0x00000049006a7306 */ /* 0x0002620000201400 */
[C---:B--2---:R-:W-:Y:S09]  /*c000*/  IADD3 R77, R71.reuse, 0x41, RZ ;  /* 0x00000041474d7810 */ /* 0x044ff20007ffe0ff */
[----:B------:R-:W2:Y:S01]  /*c010*/  I2F R108, R83 ;  /* 0x00000053006c7306 */ /* 0x000ea20000201400 */
[C---:B---3--:R-:W-:Y:S09]  /*c020*/  IADD3 R75, R71.reuse, 0x48, RZ ;  /* 0x00000048474b7810 */ /* 0x048ff20007ffe0ff */
[----:B------:R-:W3:Y:S01]  /*c030*/  I2F R110, R81 ;  /* 0x00000051006e7306 */ /* 0x000ee20000201400 */
[----:B-1----:R-:W-:Y:S09]  /*c040*/  IADD3 R73, R71, 0x49, RZ ;  /* 0x0000004947497810 */ /* 0x002ff20007ffe0ff */
[----:B------:R-:W1:Y:S10]  /*c050*/  I2F R112, R79 ;  /* 0x0000004f00707306 */ /* 0x000e740000201400 */
[----:B------:R-:W1:Y:S10]  /*c060*/  I2F R114, R77 ;  /* 0x0000004d00727306 */ /* 0x000e740000201400 */
[----:B------:R-:W1:Y:S10]  /*c070*/  I2F R116, R75 ;  /* 0x0000004b00747306 */ /* 0x000e740000201400 */
[----:B------:R-:W1:Y:S01]  /*c080*/  I2F R118, R73 ;  /* 0x0000004900767306 */ /* 0x000e620000201400 */
[CC--:B------:R-:W-:Y:S02]  /*c090*/  FFMA.FTZ R0, R95.reuse, R69.reuse, R0 ;  /* 0x000000455f007223 */ /* 0x0c0fe40000010000 */
[----:B------:R-:W-:Y:S01]  /*c0a0*/  FFMA.FTZ R2, R95, R69, R2 ;  /* 0x000000455f027223 */ /* 0x000fe20000010002 */
[----:B------:R-:W-:Y:S01]  /*c0b0*/  IADD3 R69, R71, 0x51, RZ ;  /* 0x0000005147457810 */ /* 0x000fe20007ffe0ff */
[CC--:B----4-:R-:W-:Y:S01]  /*c0c0*/  FFMA.FTZ R3, R95.reuse, R70.reuse, R3 ;  /* 0x000000465f037223 */ /* 0x0d0fe20000010003 */
[----:B------:R-:W-:Y:S01]  /*c0d0*/  FMNMX.FTZ R66, R0, R105, !PT ;  /* 0x0000006900427209 */ /* 0x000fe20007810000 */
[----:B------:R-:W-:Y:S01]  /*c0e0*/  FFMA.FTZ R4, R95, R70, R4 ;  /* 0x000000465f047223 */ /* 0x000fe20000010004 */
[----:B------:R-:W-:Y:S01]  /*c0f0*/  IADD3 R70, R71, 0x50, RZ ;  /* 0x0000005047467810 */ /* 0x000fe20007ffe0ff */
[----:B------:R-:W-:Y:S01]  /*c100*/  FFMA.FTZ R5, R95, R72, R5 ;  /* 0x000000485f057223 */ /* 0x000fe20000010005 */
[----:B------:R-:W-:Y:S01]  /*c110*/  FMNMX.FTZ R66, R3, R66, !PT ;  /* 0x0000004203427209 */ /* 0x000fe20007810000 */
[C---:B------:R-:W-:Y:S01]  /*c120*/  FFMA.FTZ R6, R95.reuse, R72, R6 ;  /* 0x000000485f067223 */ /* 0x040fe20000010006 */
[----:B------:R-:W-:Y:S01]  /*c130*/  FMNMX.FTZ R65, R2, R103, !PT ;  /* 0x0000006702417209 */ /* 0x000fe20007810000 */
[CC--:B-----5:R-:W-:Y:S01]  /*c140*/  FFMA.FTZ R7, R95.reuse, R74.reuse, R7 ;  /* 0x0000004a5f077223 */ /* 0x0e0fe20000010007 */
[----:B------:R-:W4:Y:S01]  /*c150*/  I2F R70, R70 ;  /* 0x0000004600467306 */ /* 0x000f220000201400 */
        /* <DEDUP_REMOVED lines=8> */
[C---:B------:R-:W-:Y:S01]  /*c1e0*/  FFMA.FTZ R12, R95.reuse, R78, R12 ;  /* 0x0000004e5f0c7223 */ /* 0x040fe2000001000c */
[----:B------:R-:W5:Y:S01]  /*c1f0*/  I2F R66, R69 ;  /* 0x0000004500427306 */ /* 0x000f620000201400 */
        /* <DEDUP_REMOVED lines=32> */
[----:B--2---:R-:W-:Y:S01]  /*c400*/  FFMA.FTZ R29, R95, R108, R29 ;  /* 0x0000006c5f1d7223 */ /* 0x004fe2000001001d */
[----:B------:R-:W-:Y:S01]  /*c410*/  FMNMX.FTZ R152, R25, R152, !PT ;  /* 0x0000009819987209 */ /* 0x000fe20007810000 */
[C---:B------:R-:W-:Y:S01]  /*c420*/  FFMA.FTZ R30, R95.reuse, R108, R30 ;  /* 0x0000006c5f1e7223 */ /* 0x040fe2000001001e */
[----:B------:R-:W-:Y:S01]  /*c430*/  FMNMX.FTZ R151, R24, R151, !PT ;  /* 0x0000009718977209 */ /* 0x000fe20007810000 */
[----:B---3--:R-:W-:Y:S01]  /*c440*/  FFMA.FTZ R31, R95, R110, R31 ;  /* 0x0000006e5f1f7223 */ /* 0x008fe2000001001f */
[----:B------:R-:W-:Y:S01]  /*c450*/  FMNMX.FTZ R152, R27, R152, !PT ;  /* 0x000000981b987209 */ /* 0x000fe20007810000 */
[C---:B------:R-:W-:Y:S01]  /*c460*/  FFMA.FTZ R32, R95.reuse, R110, R32 ;  /* 0x0000006e5f207223 */ /* 0x040fe20000010020 */
[----:B------:R-:W-:Y:S01]  /*c470*/  FMNMX.FTZ R151, R26, R151, !PT ;  /* 0x000000971a977209 */ /* 0x000fe20007810000 */
[----:B-1----:R-:W-:Y:S01]  /*c480*/  FFMA.FTZ R33, R95, R112, R33 ;  /* 0x000000705f217223 */ /* 0x002fe20000010021 */
[----:B------:R-:W-:Y:S01]  /*c490*/  FMNMX.FTZ R152, R29, R152, !PT ;  /* 0x000000981d987209 */ /* 0x000fe20007810000 */
[----:B------:R-:W-:Y:S01]  /*c4a0*/  FFMA.FTZ R34, R95, R112, R34 ;  /* 0x000000705f227223 */ /* 0x000fe20000010022 */
[----:B------:R-:W-:Y:S01]  /*c4b0*/  IADD3 R67, R71, 0x59, RZ ;  /* 0x0000005947437810 */ /* 0x000fe20007ffe0ff */
[----:B------:R-:W-:Y:S01]  /*c4c0*/  FFMA.FTZ R35, R95, R114, R35 ;  /* 0x000000725f237223 */ /* 0x000fe20000010023 */
[----:B------:R-:W-:Y:S01]  /*c4d0*/  FMNMX.FTZ R152, R31, R152, !PT ;  /* 0x000000981f987209 */ /* 0x000fe20007810000 */
[C---:B------:R-:W-:Y:S01]  /*c4e0*/  FFMA.FTZ R36, R95.reuse, R114, R36 ;  /* 0x000000725f247223 */ /* 0x040fe20000010024 */
[----:B------:R1:W-:Y:S01]  /*c4f0*/  I2F R72, R67 ;  /* 0x0000004300487306 */ /* 0x0003e20000201400 */
[----:B------:R-:W-:Y:S01]  /*c500*/  FFMA.FTZ R37, R95, R116, R37 ;  /* 0x000000745f257223 */ /* 0x000fe20000010025 */
[----:B------:R-:W-:Y:S01]  /*c510*/  FMNMX.FTZ R152, R33, R152, !PT ;  /* 0x0000009821987209 */ /* 0x000fe20007810000 */
[----:B------:R-:W-:Y:S01]  /*c520*/  FFMA.FTZ R38, R95, R116, R38 ;  /* 0x000000745f267223 */ /* 0x000fe20000010026 */
[----:B------:R-:W-:Y:S01]  /*c530*/  IADD3 R65, R71, 0x58, RZ ;  /* 0x0000005847417810 */ /* 0x000fe20007ffe0ff */
[CC--:B------:R-:W-:Y:S01]  /*c540*/  FFMA.FTZ R39, R95.reuse, R118.reuse, R39 ;  /* 0x000000765f277223 */ /* 0x0c0fe20000010027 */
[----:B------:R-:W-:Y:S01]  /*c550*/  FMNMX.FTZ R151, R28, R151, !PT ;  /* 0x000000971c977209 */ /* 0x000fe20007810000 */
[----:B------:R-:W-:Y:S01]  /*c560*/  FFMA.FTZ R40, R95, R118, R40 ;  /* 0x000000765f287223 */ /* 0x000fe20000010028 */
[----:B------:R-:W-:Y:S01]  /*c570*/  FMNMX.FTZ R152, R35, R152, !PT ;  /* 0x0000009823987209 */ /* 0x000fe20007810000 */
[CC--:B----4-:R-:W-:Y:S01]  /*c580*/  FFMA.FTZ R41, R95.reuse, R70.reuse, R41 ;  /* 0x000000465f297223 */ /* 0x0d0fe20000010029 */
[----:B------:R-:W2:Y:S01]  /*c590*/  I2F R68, R65 ;  /* 0x0000004100447306 */ /* 0x000ea20000201400 */
[C---:B------:R-:W-:Y:S01]  /*c5a0*/  FFMA.FTZ R42, R95.reuse, R70, R42 ;  /* 0x000000465f2a7223 */ /* 0x040fe2000001002a */
[----:B------:R-:W-:Y:S01]  /*c5b0*/  FMNMX.FTZ R151, R30, R151, !PT ;  /* 0x000000971e977209 */ /* 0x000fe20007810000 */
[----:B-----5:R-:W-:Y:S01]  /*c5c0*/  FFMA.FTZ R43, R95, R66, R43 ;  /* 0x000000425f2b7223 */ /* 0x020fe2000001002b */
[----:B------:R-:W-:Y:S01]  /*c5d0*/  FMNMX.FTZ R152, R37, R152, !PT ;  /* 0x0000009825987209 */ /* 0x000fe20007810000 */
[----:B------:R-:W-:Y:S01]  /*c5e0*/  FFMA.FTZ R44, R95, R66, R44 ;  /* 0x000000425f2c7223 */ /* 0x000fe2000001002c */
[----:B------:R-:W-:Y:S02]  /*c5f0*/  FMNMX.FTZ R151, R32, R151, !PT ;  /* 0x0000009720977209 */ /* 0x000fe40007810000 */
[----:B------:R-:W-:Y:S02]  /*c600*/  FMNMX.FTZ R152, R39, R152, !PT ;  /* 0x0000009827987209 */ /* 0x000fe40007810000 */
[----:B------:R-:W-:Y:S02]  /*c610*/  FMNMX.FTZ R151, R34, R151, !PT ;  /* 0x0000009722977209 */ /* 0x000fe40007810000 */
[----:B------:R-:W-:Y:S02]  /*c620*/  FMNMX.FTZ R152, R41, R152, !PT ;  /* 0x0000009829987209 */ /* 0x000fe40007810000 */
[----:B-1----:R-:W-:Y:S02]  /*c630*/  IADD3 R67, R71, 0x61, RZ ;  /* 0x0000006147437810 */ /* 0x002fe40007ffe0ff */
[----:B------:R-:W-:Y:S02]  /*c640*/  FMNMX.FTZ R152, R43, R152, !PT ;  /* 0x000000982b987209 */ /* 0x000fe40007810000 */
[----:B------:R1:W-:Y:S01]  /*c650*/  I2F R76, R67 ;  /* 0x00000043004c7306 */ /* 0x0003e20000201400 */
[----:B------:R-:W-:Y:S02]  /*c660*/  FMNMX.FTZ R151, R36, R151, !PT ;  /* 0x0000009724977209 */ /* 0x000fe40007810000 */
[----:B------:R-:W-:Y:S02]  /*c670*/  IADD3 R66, R71, 0x78, RZ ;  /* 0x0000007847427810 */ /* 0x000fe40007ffe0ff */
[----:B------:R-:W-:Y:S01]  /*c680*/  FMNMX.FTZ R151, R38, R151, !PT ;  /* 0x0000009726977209 */ /* 0x000fe20007810000 */
[-C--:B--2---:R-:W-:Y:S01]  /*c690*/  FFMA.FTZ R45, R95, R68.reuse, R45 ;  /* 0x000000445f2d7223 */ /* 0x084fe2000001002d */
[----:B------:R-:W-:Y:S01]  /*c6a0*/  IADD3 R65, R71, 0x60, RZ ;  /* 0x0000006047417810 */ /* 0x000fe20007ffe0ff */
[C---:B------:R-:W-:Y:S01]  /*c6b0*/  FFMA.FTZ R46, R95.reuse, R68, R46 ;  /* 0x000000445f2e7223 */ /* 0x040fe2000001002e */
[----:B------:R-:W-:Y:S01]  /*c6c0*/  FMNMX.FTZ R151, R40, R151, !PT ;  /* 0x0000009728977209 */ /* 0x000fe20007810000 */
[----:B------:R-:W-:Y:S01]  /*c6d0*/  I2F R66, R66 ;  /* 0x0000004200427306 */ /* 0x000fe20000201400 */
[----:B------:R-:W-:Y:S01]  /*c6e0*/  FFMA.FTZ R47, R95, R72, R47 ;  /* 0x000000485f2f7223 */ /* 0x000fe2000001002f */
[----:B------:R-:W-:Y:S01]  /*c6f0*/  FMNMX.FTZ R152, R45, R152, !PT ;  /* 0x000000982d987209 */ /* 0x000fe20007810000 */
[----:B------:R-:W-:Y:S01]  /*c700*/  FFMA.FTZ R48, R95, R72, R48 ;  /* 0x000000485f307223 */ /* 0x000fe20000010030 */
[----:B------:R-:W-:Y:S02]  /*c710*/  FMNMX.FTZ R151, R42, R151, !PT ;  /* 0x000000972a977209 */ /* 0x000fe40007810000 */
[----:B------:R-:W-:Y:S02]  /*c720*/  FMNMX.FTZ R152, R47, R152, !PT ;  /* 0x000000982f987209 */ /* 0x000fe40007810000 */
[----:B------:R-:W-:Y:S02]  /*c730*/  FMNMX.FTZ R151, R44, R151, !PT ;  /* 0x000000972c977209 */ /* 0x000fe40007810000 */
[----:B------:R-:W2:Y:S02]  /*c740*/  I2F R74, R65 ;  /* 0x00000041004a7306 */ /* 0x000ea40000201400 */
[----:B------:R-:W-:Y:S02]  /*c750*/  FMNMX.FTZ R151, R46, R151, !PT ;  /* 0x000000972e977209 */ /* 0x000fe40007810000 */
[----:B-1----:R-:W-:Y:S02]  /*c760*/  IADD3 R67, R71, 0x69, RZ ;  /* 0x0000006947437810 */ /* 0x002fe40007ffe0ff */
[----:B------:R-:W-:Y:S04]  /*c770*/  FMNMX.FTZ R151, R48, R151, !PT ;  /* 0x0000009730977209 */ /* 0x000fe80007810000 */
[----:B------:R1:W-:Y:S01]  /*c780*/  I2F R80, R67 ;  /* 0x0000004300507306 */ /* 0x0003e20000201400 */
[-C--:B--2---:R-:W-:Y:S01]  /*c790*/  FFMA.FTZ R49, R95, R74.reuse, R49 ;  /* 0x0000004a5f317223 */ /* 0x084fe20000010031 */
[----:B------:R-:W-:Y:S01]  /*c7a0*/  IADD3 R65, R71, 0x68, RZ ;  /* 0x0000006847417810 */ /* 0x000fe20007ffe0ff */
[C---:B------:R-:W-:Y:S02]  /*c7b0*/  FFMA.FTZ R50, R95.reuse, R74, R50 ;  /* 0x0000004a5f327223 */ /* 0x040fe40000010032 */
[----:B------:R-:W-:Y:S05]  /*c7c0*/  FFMA.FTZ R51, R95, R76, R51 ;  /* 0x0000004c5f337223 */ /* 0x000fea0000010033 */
[----:B------:R2:W3:Y:S01]  /*c7d0*/  I2F R78, R65 ;  /* 0x00000041004e7306 */ /* 0x0004e20000201400 */
[----:B------:R-:W-:Y:S01]  /*c7e0*/  FMNMX.FTZ R152, R49, R152, !PT ;  /* 0x0000009831987209 */ /* 0x000fe20007810000 */
[----:B------:R-:W-:Y:S01]  /*c7f0*/  FFMA.FTZ R52, R95, R76, R52 ;  /* 0x0000004c5f347223 */ /* 0x000fe20000010034 */
[----:B------:R-:W-:Y:S02]  /*c800*/  FMNMX.FTZ R151, R50, R151, !PT ;  /* 0x0000009732977209 */ /* 0x000fe40007810000 */
[----:B-1----:R-:W-:Y:S02]  /*c810*/  IADD3 R67, R71, 0x71, RZ ;  /* 0x0000007147437810 */ /* 0x002fe40007ffe0ff */
[----:B------:R-:W-:Y:S02]  /*c820*/  FMNMX.FTZ R152, R51, R152, !PT ;  /* 0x0000009833987209 */ /* 0x000fe40007810000 */
[----:B------:R-:W-:Y:S01]  /*c830*/  FMNMX.FTZ R151, R52, R151, !PT ;  /* 0x0000009734977209 */ /* 0x000fe20007810000 */
[----:B------:R-:W-:Y:S01]  /*c840*/  I2F R70, R67 ;  /* 0x0000004300467306 */ /* 0x000fe20000201400 */
[----:B--2---:R-:W-:Y:S01]  /*c850*/  IADD3 R65, R71, 0x70, RZ ;  /* 0x0000007047417810 */ /* 0x004fe20007ffe0ff */
[CC--:B---3--:R-:W-:Y:S02]  /*c860*/  FFMA.FTZ R53, R95.reuse, R78.reuse, R53 ;  /* 0x0000004e5f357223 */ /* 0x0c8fe40000010035 */
[C---:B------:R-:W-:Y:S06]  /*c870*/  FFMA.FTZ R54, R95.reuse, R78, R54 ;  /* 0x0000004e5f367223 */ /* 0x040fec0000010036 */
[----:B------:R1:W2:Y:S01]  /*c880*/  I2F R82, R65 ;  /* 0x0000004100527306 */ /* 0x0002a20000201400 */
[----:B------:R-:W-:Y:S01]  /*c890*/  FFMA.FTZ R55, R95, R80, R55 ;  /* 0x000000505f377223 */ /* 0x000fe20000010037 */
[----:B------:R-:W-:Y:S01]  /*c8a0*/  FMNMX.FTZ R152, R53, R152, !PT ;  /* 0x0000009835987209 */ /* 0x000fe20007810000 */
[----:B------:R-:W-:Y:S01]  /*c8b0*/  FFMA.FTZ R56, R95, R80, R56 ;  /* 0x000000505f387223 */ /* 0x000fe20000010038 */
[----:B------:R-:W-:Y:S02]  /*c8c0*/  FMNMX.FTZ R151, R54, R151, !PT ;  /* 0x0000009736977209 */ /* 0x000fe40007810000 */
[----:B------:R-:W-:Y:S02]  /*c8d0*/  FMNMX.FTZ R152, R55, R152, !PT ;  /* 0x0000009837987209 */ /* 0x000fe40007810000 */
[----:B-1----:R-:W-:Y:S01]  /*c8e0*/  IADD3 R65, R71, 0x79, RZ ;  /* 0x0000007947417810 */ /* 0x002fe20007ffe0ff */
[CC--:B--2---:R-:W-:Y:S02]  /*c8f0*/  FFMA.FTZ R57, R95.reuse, R82.reuse, R57 ;  /* 0x000000525f397223 */ /* 0x0c4fe40000010039 */
[C---:B------:R-:W-:Y:S01]  /*c900*/  FFMA.FTZ R58, R95.reuse, R82, R58 ;  /* 0x000000525f3a7223 */ /* 0x040fe2000001003a */
[----:B------:R1:W2:Y:S01]  /*c910*/  I2F R68, R65 ;  /* 0x0000004100447306 */ /* 0x0002a20000201400 */
[----:B------:R-:W-:Y:S01]  /*c920*/  FFMA.FTZ R59, R95, R70, R59 ;  /* 0x000000465f3b7223 */ /* 0x000fe2000001003b */
[----:B------:R-:W-:Y:S01]  /*c930*/  FMNMX.FTZ R152, R57, R152, !PT ;  /* 0x0000009839987209 */ /* 0x000fe20007810000 */
[C---:B------:R-:W-:Y:S02]  /*c940*/  FFMA.FTZ R60, R95.reuse, R70, R60 ;  /* 0x000000465f3c7223 */ /* 0x040fe4000001003c */
[----:B------:R-:W-:Y:S01]  /*c950*/  FFMA.FTZ R61, R95, R66, R61 ;  /* 0x000000425f3d7223 */ /* 0x000fe2000001003d */
[----:B------:R-:W-:Y:S01]  /*c960*/  FMNMX.FTZ R152, R59, R152, !PT ;  /* 0x000000983b987209 */ /* 0x000fe20007810000 */
[----:B------:R-:W-:Y:S03]  /*c970*/  FFMA.FTZ R62, R95, R66, R62 ;  /* 0x000000425f3e7223 */ /* 0x000fe6000001003e */
[----:B------:R-:W-:Y:S02]  /*c980*/  FMNMX.FTZ R154, R61, R152, !PT ;  /* 0x000000983d9a7209 */ /* 0x000fe40007810000 */
[----:B-1----:R-:W-:Y:S01]  /*c990*/  FMNMX.FTZ R65, R56, R151, !PT ;  /* 0x0000009738417209 */ /* 0x002fe20007810000 */
[CC--:B--2---:R-:W-:Y:S02]  /*c9a0*/  FFMA.FTZ R63, R95.reuse, R68.reuse, R63 ;  /* 0x000000445f3f7223 */ /* 0x0c4fe4000001003f */
        /* <DEDUP_REMOVED lines=17> */
[----:B------:R-:W-:Y:S02]  /*cac0*/  MOV R105, R67 ;  /* 0x0000004300697202 */ /* 0x000fe40000000f00 */
[----:B------:R-:W-:Y:S01]  /*cad0*/  FSEL R66, R66, RZ, P0 ;  /* 0x000000ff42427208 */ /* 0x000fe20000000000 */
[----:B------:R-:W-:Y:S01]  /*cae0*/  FMUL.FTZ R72, R69, c[0x0][0x23c] ;  /* 0x00008f0045487a20 */ /* 0x000fe20000410000 */
[----:B--2---:R-:W-:Y:S03]  /*caf0*/  FMNMX.FTZ R65, R68, R65, !PT ;  /* 0x0000004144417209 */ /* 0x004fe60007810000 */
[----:B------:R-:W2:Y:S01]  /*cb00*/  MUFU.EX2 R69, R72 ;  /* 0x0000004800457308 */ /* 0x000ea20000000800 */
        /* <DEDUP_REMOVED lines=16> */
[C---:B--2---:R-:W-:Y:S02]  /*cc10*/  FMUL.FTZ R136, R69.reuse, R136 ;  /* 0x0000008845887220 */ /* 0x044fe40000410000 */
        /* <DEDUP_REMOVED lines=22> */
[----:B------:R-:W-:Y:S01]  /*cd80*/  ISETP.GT.AND P0, PT, R120, R109, PT ;  /* 0x0000006d7800720c */ /* 0x000fe20003f04270 */
[--C-:B------:R-:W-:Y:S02]  /*cd90*/  FFMA.FTZ R35, R53, c[0x0][0x23c], -R66.reuse ;  /* 0x00008f0035237a23 */ /* 0x100fe40000010842 */
[--C-:B------:R-:W-:Y:S02]  /*cda0*/  FFMA.FTZ R41, R12, c[0x0][0x23c], -R11.reuse ;  /* 0x00008f000c297a23 */ /* 0x100fe4000001080b */
[--C-:B------:R-:W-:Y:S02]  /*cdb0*/  FFMA.FTZ R47, R14, c[0x0][0x23c], -R11.reuse ;  /* 0x00008f000e2f7a23 */ /* 0x100fe4000001080b */
[----:B------:R-:W-:Y:S01]  /*cdc0*/  MUFU.EX2 R188, R188 ;  /* 0x000000bc00bc7308 */ /* 0x000fe20000000800 */
[----:B------:R-:W2:Y:S01]  /*cdd0*/  LDSM.16.MT88.4 R12, [R144+0x3400] ;  /* 0x00340000900c783b */ /* 0x000ea20000004200 */
[--C-:B------:R-:W-:Y:S02]  /*cde0*/  FFMA.FTZ R196, R16, c[0x0][0x23c], -R11.reuse ;  /* 0x00008f0010c47a23 */ /* 0x100fe4000001080b */
[--C-:B------:R-:W-:Y:S02]  /*cdf0*/  FFMA.FTZ R49, R18, c[0x0][0x23c], -R11.reuse ;  /* 0x00008f0012317a23 */ /* 0x100fe4000001080b */
[--C-:B------:R-:W-:Y:S02]  /*ce00*/  FFMA.FTZ R51, R22, c[0x0][0x23c], -R11.reuse ;  /* 0x00008f0016337a23 */ /* 0x100fe4000001080b */
[--C-:B------:R-:W-:Y:S01]  /*ce10*/  FFMA.FTZ R192, R10, c[0x0][0x23c], -R11.reuse ;  /* 0x00008f000ac07a23 */ /* 0x100fe2000001080b */
[----:B------:R-:W3:Y:S01]  /*ce20*/  LDSM.16.MT88.4 R16, [R147+0x3400] ;  /* 0x003400009310783b */ /* 0x000ee20000004200 */
        /* <DEDUP_REMOVED lines=28> */
[----:B------:R-:W-:Y:S02]  /*cff0*/  FFMA.FTZ R61, R44, c[0x0][0x23c], -R11 ;  /* 0x00008f002c3d7a23 */ /* 0x000fe4000001080b */
[----:B------:R-:W-:Y:S01]  /*d000*/  FADD.FTZ R71, -R65, R103 ;  /* 0x0000006741477221 */ /* 0x000fe20000010100 */
[----:B------:R-:W4:Y:S01]  /*d010*/  MUFU.EX2 R181, R181 ;  /* 0x000000b500b57308 */ /* 0x000f220000000800 */
[--C-:B------:R-:W-:Y:S01]  /*d020*/  FFMA.FTZ R44, R60, c[0x0][0x23c], -R11.reuse ;  /* 0x00008f003c2c7a23 */ /* 0x100fe2000001080b */
[----:B------:R-:W-:Y:S01]  /*d030*/  MOV R103, R65 ;  /* 0x0000004100677202 */ /* 0x000fe20000000f00 */
[----:B------:R-:W-:Y:S02]  /*d040*/  FMUL.FTZ R70, R71, c[0x0][0x23c] ;  /* 0x00008f0047467a20 */ /* 0x000fe40000410000 */
[----:B------:R-:W-:Y:S02]  /*d050*/  FFMA.FTZ R46, R62, c[0x0][0x23c], -R11 ;  /* 0x00008f003e2e7a23 */ /* 0x000fe4000001080b */
[----:B------:R-:W-:Y:S03]  /*d060*/  FFMA.FTZ R66, R63, c[0x0][0x23c], -R66 ;  /* 0x00008f003f427a23 */ /* 0x000fe60000010842 */
[----:B------:R-:W5:Y:S10]  /*d070*/  MUFU.EX2 R70, R70 ;  /* 0x0000004600467308 */ /* 0x000f740000000800 */
[----:B------:R-:W-:Y:S01]  /*d080*/  MUFU.EX2 R190, R190 ;  /* 0x000000be00be7308 */ /* 0x000fe20000000800 */
[----:B----4-:R-:W-:Y:S01]  /*d090*/  F2FP.BF16.PACK_AB R164, R181, R0 ;  /* 0x00000000b5a4723e */ /* 0x010fe200000010ff */
[----:B------:R-:W-:Y:S04]  /*d0a0*/  FFMA.FTZ R0, R97, R69, R0 ;  /* 0x0000004561007223 */ /* 0x000fe80000010000 */
[----:B------:R-:W-:Y:S04]  /*d0b0*/  FADD.FTZ R181, R181, R0 ;  /* 0x00000000b5b57221 */ /* 0x000fe80000010000 */
[----:B------:R-:W4:Y:S01]  /*d0c0*/  MUFU.EX2 R179, R179 ;  /* 0x000000b300b37308 */ /* 0x000f220000000800 */
[C---:B-----5:R-:W-:Y:S02]  /*d0d0*/  FMUL.FTZ R138, R70.reuse, R138 ;  /* 0x0000008a468a7220 */ /* 0x060fe40000410000 */
[C---:B------:R-:W-:Y:S02]  /*d0e0*/  FMUL.FTZ R139, R70.reuse, R139 ;  /* 0x0000008b468b7220 */ /* 0x040fe40000410000 */
[C---:B------:R-:W-:Y:S05]  /*d0f0*/  FMUL.FTZ R134, R70.reuse, R134 ;  /* 0x0000008646867220 */ /* 0x040fea0000410000 */
[----:B------:R-:W-:Y:S01]  /*d100*/  MUFU.EX2 R2, R2 ;  /* 0x0000000200027308 */ /* 0x000fe20000000800 */
[C---:B------:R-:W-:Y:S02]  /*d110*/  FMUL.FTZ R135, R70.reuse, R135 ;  /* 0x0000008746877220 */ /* 0x040fe40000410000 */
[C---:B------:R-:W-:Y:S02]  /*d120*/  FMUL.FTZ R130, R70.reuse, R130 ;  /* 0x0000008246827220 */ /* 0x040fe40000410000 */
[C---:B------:R-:W-:Y:S02]  /*d130*/  FMUL.FTZ R131, R70.reuse, R131 ;  /* 0x0000008346837220 */ /* 0x040fe40000410000 */
[C---:B------:R-:W-:Y:S02]  /*d140*/  FMUL.FTZ R126, R70.reuse, R126 ;  /* 0x0000007e467e7220 */ /* 0x040fe40000410000 */
[----:B------:R-:W-:Y:S01]  /*d150*/  FMUL.FTZ R127, R70, R127 ;  /* 0x0000007f467f7220 */ /* 0x000fe20000410000 */
[----:B------:R-:W5:Y:S01]  /*d160*/  MUFU.EX2 R45, R45 ;  /* 0x0000002d002d7308 */ /* 0x000f620000000800 */
[C---:B----4-:R-:W-:Y:S01]  /*d170*/  F2FP.BF16.PACK_AB R166, R179.reuse, R190 ;  /* 0x000000beb3a6723e */ /* 0x050fe200000010ff */
[----:B------:R-:W-:Y:S04]  /*d180*/  FADD.FTZ R190, R190, R181 ;  /* 0x000000b5bebe7221 */ /* 0x000fe80000010000 */
[----:B------:R-:W-:Y:S04]  /*d190*/  FADD.FTZ R179, R179, R190 ;  /* 0x000000beb3b37221 */ /* 0x000fe80000010000 */
[----:B------:R-:W-:Y:S10]  /*d1a0*/  MUFU.EX2 R194, R194 ;  /* 0x000000c200c27308 */ /* 0x000ff40000000800 */
[----:B------:R-:W4:Y:S01]  /*d1b0*/  MUFU.EX2 R43, R43 ;  /* 0x0000002b002b7308 */ /* 0x000f220000000800 */
[----:B-----5:R-:W-:Y:S01]  /*d1c0*/  F2FP.BF16.PACK_AB R165, R45, R2 ;  /* 0x000000022da5723e */ /* 0x020fe200000010ff */
[----:B------:R-:W-:Y:S08]  /*d1d0*/  FFMA.FTZ R2, R99, R70, R2 ;  /* 0x0000004663027223 */ /* 0x000ff00000010002 */
[----:B------:R-:W5:Y:S10]  /*d1e0*/  MUFU.EX2 R182, R182 ;  /* 0x000000b600b67308 */ /* 0x000f740000000800 */
[----:B------:R-:W-:Y:S01]  /*d1f0*/  MUFU.EX2 R49, R49 ;  /* 0x0000003100317308 */ /* 0x000fe20000000800 */
[----:B----4-:R-:W-:Y:S09]  /*d200*/  F2FP.BF16.PACK_AB R167, R43, R194 ;  /* 0x000000c22ba7723e */ /* 0x010ff200000010ff */
[----:B------:R-:W-:Y:S01]  /*d210*/  MUFU.EX2 R51, R51 ;  /* 0x0000003300337308 */ /* 0x000fe20000000800 */
[C---:B-1----:R-:W-:Y:S07]  /*d220*/  HMMA.16816.F32.BF16 R136, R164.reuse, R152, R136 ;  /* 0x00000098a488723c */ /* 0x042fee0000041888 */
[----:B------:R-:W-:Y:S01]  /*d230*/  F2FP.BF16.PACK_AB R152, R177, R188 ;  /* 0x000000bcb198723e */ /* 0x000fe200000010ff */
[C---:B------:R-:W-:Y:S01]  /*d240*/  HMMA.16816.F32.BF16 R132, R164.reuse, R154, R132 ;  /* 0x0000009aa484723c */ /* 0x040fe20000041884 */
[----:B------:R-:W-:Y:S03]  /*d250*/  MUFU.EX2 R180, R180 ;  /* 0x000000b400b47308 */ /* 0x000fe60000000800 */
[----:B------:R-:W-:Y:S01]  /*d260*/  F2FP.BF16.PACK_AB R153, R41, R192 ;  /* 0x000000c02999723e */ /* 0x000fe200000010ff */
[----:B------:R-:W-:Y:S02]  /*d270*/  FADD.FTZ R188, R188, R179 ;  /* 0x000000b3bcbc7221 */ /* 0x000fe40000010000 */
[----:B------:R-:W-:Y:S01]  /*d280*/  F2FP.BF16.PACK_AB R154, R175, R186 ;  /* 0x000000baaf9a723e */ /* 0x000fe200000010ff */
[C---:B------:R-:W-:Y:S03]  /*d290*/  HMMA.16816.F32.BF16 R128, R164.reuse, R156, R128 ;  /* 0x0000009ca480723c */ /* 0x040fe60000041880 */
[----:B------:R-:W-:Y:S01]  /*d2a0*/  MUFU.EX2 R169, R169 ;  /* 0x000000a900a97308 */ /* 0x000fe20000000800 */
[----:B------:R-:W-:Y:S01]  /*d2b0*/  F2FP.BF16.PACK_AB R155, R196, R47 ;  /* 0x0000002fc49b723e */ /* 0x000fe200000010ff */
[----:B------:R-:W-:Y:S02]  /*d2c0*/  FADD.FTZ R177, R177, R188 ;  /* 0x000000bcb1b17221 */ /* 0x000fe40000010000 */
[----:B------:R-:W-:Y:S01]  /*d2d0*/  FFMA.FTZ R156, R20, c[0x0][0x23c], -R11 ;  /* 0x00008f00149c7a23 */ /* 0x000fe2000001080b */
[----:B------:R-:W-:Y:S01]  /*d2e0*/  HMMA.16816.F32.BF16 R124, R164, R158, R124 ;  /* 0x0000009ea47c723c */ /* 0x000fe2000004187c */
[----:B------:R-:W1:Y:S03]  /*d2f0*/  LDSM.16.MT88.4 R20, [R144+0x3800] ;  /* 0x003800009014783b */ /* 0x000e660000004200 */
[----:B------:R-:W-:Y:S01]  /*d300*/  FADD.FTZ R186, R186, R177 ;  /* 0x000000b1baba7221 */ /* 0x000fe20000010000 */
[----:B------:R-:W4:Y:S02]  /*d310*/  MUFU.EX2 R156, R156 ;  /* 0x0000009c009c7308 */ /* 0x000f240000000800 */
[--C-:B------:R-:W-:Y:S01]  /*d320*/  FFMA.FTZ R158, R24, c[0x0][0x23c], -R11.reuse ;  /* 0x00008f00189e7a23 */ /* 0x100fe2000001080b */
[C---:B--2---:R-:W-:Y:S05]  /*d330*/  HMMA.16816.F32.BF16 R136, R152.reuse, R12, R136 ;  /* 0x0000000c9888723c */ /* 0x044fea0000041888 */
[----:B------:R-:W-:Y:S01]  /*d340*/  F2FP.BF16.PACK_AB R24, R173, R184 ;  /* 0x000000b8ad18723e */ /* 0x000fe200000010ff */
[----:B------:R-:W-:Y:S01]  /*d350*/  FFMA.FTZ R164, R26, c[0x0][0x23c], -R11 ;  /* 0x00008f001aa47a23 */ /* 0x000fe2000001080b */
[----:B------:R-:W2:Y:S01]  /*d360*/  MUFU.EX2 R158, R158 ;  /* 0x0000009e009e7308 */ /* 0x000ea20000000800 */
[C---:B------:R-:W-:Y:S01]  /*d370*/  HMMA.16816.F32.BF16 R132, R152.reuse, R14, R132 ;  /* 0x0000000e9884723c */ /* 0x040fe20000041884 */
[----:B------:R-:W1:Y:S03]  /*d380*/  LDSM.16.MT88.4 R12, [R147+0x3800] ;  /* 0x00380000930c783b */ /* 0x000e660000004200 */
[----:B-----5:R-:W-:Y:S01]  /*d390*/  F2FP.BF16.PACK_AB R26, R182, R171 ;  /* 0x000000abb61a723e */ /* 0x020fe200000010ff */
[----:B------:R-:W-:Y:S03]  /*d3a0*/  FADD.FTZ R175, R175, R186 ;  /* 0x000000baafaf7221 */ /* 0x000fe60000010000 */
[C---:B---3--:R-:W-:Y:S01]  /*d3b0*/  HMMA.16816.F32.BF16 R128, R152.reuse, R16, R128 ;  /* 0x000000109880723c */ /* 0x048fe20000041880 */
[----:B------:R-:W-:Y:S03]  /*d3c0*/  MUFU.EX2 R163, R163 ;  /* 0x000000a300a37308 */ /* 0x000fe60000000800 */
[----:B------:R-:W-:Y:S01]  /*d3d0*/  FADD.FTZ R184, R184, R175 ;  /* 0x000000afb8b87221 */ /* 0x000fe20000010000 */
[----:B----4-:R-:W-:Y:S03]  /*d3e0*/  F2FP.BF16.PACK_AB R25, R156, R49 ;  /* 0x000000319c19723e */ /* 0x010fe600000010ff */
[----:B------:R-:W-:Y:S01]  /*d3f0*/  HMMA.16816.F32.BF16 R124, R152, R18, R124 ;  /* 0x00000012987c723c */ /* 0x000fe2000004187c */
[----:B------:R-:W3:Y:S02]  /*d400*/  LDSM.16.MT88.4 R16, [R144+0x3c00] ;  /* 0x003c00009010783b */ /* 0x000ee40000004200 */
[----:B------:R-:W4:Y:S01]  /*d410*/  MUFU.EX2 R178, R178 ;  /* 0x000000b200b27308 */ /* 0x000f220000000800 */
[----:B------:R-:W-:Y:S01]  /*d420*/  FADD.FTZ R184, R173, R184 ;  /* 0x000000b8adb87221 */ /* 0x000fe20000010000 */
[----:B--2---:R-:W-:Y:S02]  /*d430*/  F2FP.BF16.PACK_AB R27, R158, R51 ;  /* 0x000000339e1b723e */ /* 0x004fe400000010ff */
[--C-:B------:R-:W-:Y:S06]  /*d440*/  FFMA.FTZ R153, R48, c[0x0][0x23c], -R11.reuse ;  /* 0x00008f0030997a23 */ /* 0x100fec000001080b */
[----:B------:R-:W-:Y:S01]  /*d450*/  MUFU.EX2 R164, R164 ;  /* 0x000000a400a47308 */ /* 0x000fe20000000800 */
[C---:B-1----:R-:W-:Y:S08]  /*d460*/  HMMA.16816.F32.BF16 R136, R24.reuse, R20, R136 ;  /* 0x000000141888723c */ /* 0x042ff00000041888 */
[C---:B------:R-:W-:Y:S01]  /*d470*/  HMMA.16816.F32.BF16 R132, R24.reuse, R22, R132 ;  /* 0x000000161884723c */ /* 0x040fe20000041884 */
[----:B------:R-:W1:Y:S01]  /*d480*/  MUFU.EX2 R53, R53 ;  /* 0x0000003500357308 */ /* 0x000e620000000800 */
[----:B------:R-:W2:Y:S06]  /*d490*/  LDSM.16.MT88.4 R20, [R147+0x3c00] ;  /* 0x003c00009314783b */ /* 0x000eac0000004200 */
[C---:B------:R-:W-:Y:S03]  /*d4a0*/  HMMA.16816.F32.BF16 R128, R24.reuse, R12, R128 ;  /* 0x0000000c1880723c */ /* 0x040fe60000041880 */
[----:B------:R-:W-:Y:S05]  /*d4b0*/  MUFU.EX2 R55, R55 ;  /* 0x0000003700377308 */ /* 0x000fea0000000800 */
[----:B------:R-:W-:Y:S01]  /*d4c0*/  HMMA.16816.F32.BF16 R124, R24, R14, R124 ;  /* 0x0000000e187c723c */ /* 0x000fe2000004187c */
[----:B------:R-:W5:Y:S04]  /*d4d0*/  LDSM.16.MT88.4 R12, [R144+0x4000] ;  /* 0x00400000900c783b */ /* 0x000f680000004200 */
[----:B------:R-:W2:Y:S02]  /*d4e0*/  MUFU.EX2 R30, R30 ;  /* 0x0000001e001e7308 */ /* 0x000ea40000000800 */
[----:B------:R-:W-:Y:S02]  /*d4f0*/  F2FP.BF16.PACK_AB R24, R169, R180 ;  /* 0x000000b4a918723e */ /* 0x000fe400000010ff */
[----:B----4-:R-:W-:Y:S03]  /*d500*/  F2FP.BF16.PACK_AB R26, R178, R163 ;  /* 0x000000a3b21a723e */ /* 0x010fe600000010ff */
[----:B-1----:R-:W-:Y:S03]  /*d510*/  F2FP.BF16.PACK_AB R25, R53, R164 ;  /* 0x000000a43519723e */ /* 0x002fe600000010ff */
[----:B------:R-:W-:Y:S10]  /*d520*/  MUFU.EX2 R174, R174 ;  /* 0x000000ae00ae7308 */ /* 0x000ff40000000800 */
[----:B------:R-:W1:Y:S01]  /*d530*/  MUFU.EX2 R151, R151 ;  /* 0x0000009700977308 */ /* 0x000e620000000800 */
[----:B--2---:R-:W-:Y:S09]  /*d540*/  F2FP.BF16.PACK_AB R27, R30, R55 ;  /* 0x000000371e1b723e */ /* 0x004ff200000010ff */
[----:B------:R-:W-:Y:S01]  /*d550*/  MUFU.EX2 R37, R37 ;  /* 0x0000002500257308 */ /* 0x000fe20000000800 */
[C---:B---3--:R-:W-:Y:S08]  /*d560*/  HMMA.16816.F32.BF16 R136, R24.reuse, R16, R136 ;  /* 0x000000101888723c */ /* 0x048ff00000041888 */
[C---:B------:R-:W-:Y:S01]  /*d570*/  HMMA.16816.F32.BF16 R132, R24.reuse, R18, R132 ;  /* 0x000000121884723c */ /* 0x040fe20000041884 */
[----:B------:R-:W2:Y:S01]  /*d580*/  MUFU.EX2 R172, R172 ;  /* 0x000000ac00ac7308 */ /* 0x000ea20000000800 */
[----:B------:R-:W3:Y:S06]  /*d590*/  LDSM.16.MT88.4 R16, [R147+0x4000] ;  /* 0x004000009310783b */ /* 0x000eec0000004200 */
[C---:B------:R-:W-:Y:S03]  /*d5a0*/  HMMA.16816.F32.BF16 R128, R24.reuse, R20, R128 ;  /* 0x000000141880723c */ /* 0x040fe60000041880 */
[----:B------:R-:W-:Y:S05]  /*d5b0*/  MUFU.EX2 R57, R57 ;  /* 0x0000003900397308 */ /* 0x000fea0000000800 */
[----:B------:R-:W-:Y:S01]  /*d5c0*/  HMMA.16816.F32.BF16 R124, R24, R22, R124 ;  /* 0x00000016187c723c */ /* 0x000fe2000004187c */
[----:B------:R-:W4:Y:S04]  /*d5d0*/  LDSM.16.MT88.4 R20, [R144+0x4400] ;  /* 0x004400009014783b */ /* 0x000f280000004200 */
        /* <DEDUP_REMOVED lines=12> */
[----:B------:R-:W1:Y:S06]  /*d6a0*/  MUFU.EX2 R162, R162 ;  /* 0x000000a200a27308 */ /* 0x000e6c0000000800 */
[----:B--2---:R-:W-:Y:S01]  /*d6b0*/  F2FP.BF16.PACK_AB R16, R68, R29 ;  /* 0x0000001d4410723e */ /* 0x004fe200000010ff */
[C---:B------:R-:W-:Y:S03]  /*d6c0*/  HMMA.16816.F32.BF16 R124, R24.reuse, R18, R124 ;  /* 0x00000012187c723c */ /* 0x040fe6000004187c */
[----:B------:R-:W-:Y:S01]  /*d6d0*/  MUFU.EX2 R36, R36 ;  /* 0x0000002400247308 */ /* 0x000fe20000000800 */
[----:B------:R-:W-:Y:S02]  /*d6e0*/  FADD.FTZ R17, R45, R2 ;  /* 0x000000022d117221 */ /* 0x000fe40000010000 */
[----:B------:R-:W-:Y:S02]  /*d6f0*/  FFMA.FTZ R45, R52, c[0x0][0x23c], -R11 ;  /* 0x00008f00342d7a23 */ /* 0x000fe4000001080b */
[----:B------:R-:W-:Y:S01]  /*d700*/  HMMA.16816.F32.BF16 R132, R24, R14, R132 ;  /* 0x0000000e1884723c */ /* 0x000fe20000041884 */
[----:B------:R-:W2:Y:S03]  /*d710*/  LDSM.16.MT88.4 R12, [R147+0x4400] ;  /* 0x00440000930c783b */ /* 0x000ea60000004200 */
[----:B------:R-:W-:Y:S01]  /*d720*/  FADD.FTZ R194, R194, R17 ;  /* 0x00000011c2c27221 */ /* 0x000fe20000010000 */
[----:B------:R-:W3:Y:S03]  /*d730*/  MUFU.EX2 R61, R61 ;  /* 0x0000003d003d7308 */ /* 0x000ee60000000800 */
[----:B------:R-:W-:Y:S01]  /*d740*/  FADD.FTZ R43, R43, R194 ;  /* 0x000000c22b2b7221 */ /* 0x000fe20000010000 */
[----:B------:R-:W5:Y:S03]  /*d750*/  LDSM.16.MT88.4 R24, [R144+0x4800] ;  /* 0x004800009018783b */ /* 0x000f660000004200 */
[----:B-1----:R-:W-:Y:S03]  /*d760*/  F2FP.BF16.PACK_AB R18, R162, R31 ;  /* 0x0000001fa212723e */ /* 0x002fe600000010ff */
[----:B------:R-:W-:Y:S10]  /*d770*/  MUFU.EX2 R38, R38 ;  /* 0x0000002600267308 */ /* 0x000ff40000000800 */
[----:B------:R-:W1:Y:S01]  /*d780*/  MUFU.EX2 R153, R153 ;  /* 0x0000009900997308 */ /* 0x000e620000000800 */
[----:B---3--:R-:W-:Y:S09]  /*d790*/  F2FP.BF16.PACK_AB R17, R61, R36 ;  /* 0x000000243d11723e */ /* 0x008ff200000010ff */
[----:B------:R-:W-:Y:S10]  /*d7a0*/  MUFU.EX2 R33, R33 ;  /* 0x0000002100217308 */ /* 0x000ff40000000800 */
[----:B------:R-:W3:Y:S01]  /*d7b0*/  MUFU.EX2 R168, R168 ;  /* 0x000000a800a87308 */ /* 0x000ee20000000800 */
[----:B-1----:R-:W-:Y:S09]  /*d7c0*/  F2FP.BF16.PACK_AB R19, R153, R38 ;  /* 0x000000269913723e */ /* 0x002ff200000010ff */
[----:B------:R-:W-:Y:S01]  /*d7d0*/  MUFU.EX2 R35, R35 ;  /* 0x0000002300237308 */ /* 0x000fe20000000800 */
[C---:B----4-:R-:W-:Y:S07]  /*d7e0*/  HMMA.16816.F32.BF16 R136, R16.reuse, R20, R136 ;  /* 0x000000141088723c */ /* 0x050fee0000041888 */
[----:B------:R-:W-:Y:S01]  /*d7f0*/  FADD.FTZ R20, R192, R43 ;  /* 0x0000002bc0147221 */ /* 0x000fe20000010000 */
[C---:B--2---:R-:W-:Y:S01]  /*d800*/  HMMA.16816.F32.BF16 R128, R16.reuse, R12, R128 ;  /* 0x0000000c1080723c */ /* 0x044fe20000041880 */
[----:B------:R-:W1:Y:S03]  /*d810*/  MUFU.EX2 R170, R170 ;  /* 0x000000aa00aa7308 */ /* 0x000e660000000800 */
[----:B------:R-:W-:Y:S02]  /*d820*/  FADD.FTZ R20, R41, R20 ;  /* 0x0000001429147221 */ /* 0x000fe40000010000 */
[----:B------:R-:W-:Y:S02]  /*d830*/  FFMA.FTZ R41, R56, c[0x0][0x23c], -R11 ;  /* 0x00008f0038297a23 */ /* 0x000fe4000001080b */
[----:B------:R-:W-:Y:S01]  /*d840*/  FADD.FTZ R47, R47, R20 ;  /* 0x000000142f2f7221 */ /* 0x000fe20000010000 */
[C---:B------:R-:W-:Y:S01]  /*d850*/  HMMA.16816.F32.BF16 R132, R16.reuse, R22, R132 ;  /* 0x000000161084723c */ /* 0x040fe20000041884 */
[----:B------:R-:W2:Y:S01]  /*d860*/  LDSM.16.MT88.4 R20, [R147+0x4800] ;  /* 0x004800009314783b */ /* 0x000ea20000004200 */
[----:B------:R-:W-:Y:S01]  /*d870*/  MUFU.EX2 R40, R40 ;  /* 0x0000002800287308 */ /* 0x000fe20000000800 */
[----:B------:R-:W-:Y:S02]  /*d880*/  FADD.FTZ R13, R171, R184 ;  /* 0x000000b8ab0d7221 */ /* 0x000fe40000010000 */
[----:B------:R-:W-:Y:S02]  /*d890*/  FADD.FTZ R196, R196, R47 ;  /* 0x0000002fc4c47221 */ /* 0x000fe40000010000 */
[----:B------:R-:W-:Y:S01]  /*d8a0*/  FADD.FTZ R13, R182, R13 ;  /* 0x0000000db60d7221 */ /* 0x000fe20000010000 */
[----:B------:R-:W-:Y:S04]  /*d8b0*/  HMMA.16816.F32.BF16 R124, R16, R14, R124 ;  /* 0x0000000e107c723c */ /* 0x000fe8000004187c */
[----:B------:R-:W4:Y:S01]  /*d8c0*/  MUFU.EX2 R45, R45 ;  /* 0x0000002d002d7308 */ /* 0x000f220000000800 */
[----:B------:R-:W-:Y:S02]  /*d8d0*/  FADD.FTZ R48, R180, R13 ;  /* 0x0000000db4307221 */ /* 0x000fe40000010000 */
[----:B------:R-:W2:Y:S01]  /*d8e0*/  LDSM.16.MT88.4 R12, [R144+0x4c00] ;  /* 0x004c0000900c783b */ /* 0x000ea20000004200 */
[----:B---3--:R-:W-:Y:S01]  /*d8f0*/  F2FP.BF16.PACK_AB R16, R168, R33 ;  /* 0x00000021a810723e */ /* 0x008fe200000010ff */
[----:B------:R-:W-:Y:S03]  /*d900*/  FADD.FTZ R48, R169, R48 ;  /* 0x00000030a9307221 */ /* 0x000fe60000010000 */
[----:B-1----:R-:W-:Y:S01]  /*d910*/  F2FP.BF16.PACK_AB R18, R170, R35 ;  /* 0x00000023aa12723e */ /* 0x002fe200000010ff */
[----:B------:R-:W-:Y:S01]  /*d920*/  FADD.FTZ R49, R49, R196 ;  /* 0x000000c431317221 */ /* 0x000fe20000010000 */
[----:B------:R-:W-:Y:S01]  /*d930*/  MUFU.EX2 R42, R42 ;  /* 0x0000002a002a7308 */ /* 0x000fe20000000800 */
[----:B------:R-:W-:Y:S02]  /*d940*/  FFMA.FTZ R43, R58, c[0x0][0x23c], -R11 ;  /* 0x00008f003a2b7a23 */ /* 0x000fe4000001080b */
[----:B------:R-:W-:Y:S02]  /*d950*/  FADD.FTZ R156, R156, R49 ;  /* 0x000000319c9c7221 */ /* 0x000fe40000010000 */
[----:B------:R-:W-:Y:S02]  /*d960*/  FFMA.FTZ R11, R64, c[0x0][0x23c], -R11 ;  /* 0x00008f00400b7a23 */ /* 0x000fe4000001080b */
[----:B------:R-:W-:Y:S03]  /*d970*/  FADD.FTZ R51, R51, R156 ;  /* 0x0000009c33337221 */ /* 0x000fe60000010000 */
[----:B------:R-:W1:Y:S01]  /*d980*/  MUFU.EX2 R41, R41 ;  /* 0x0000002900297308 */ /* 0x000e620000000800 */
[----:B------:R-:W-:Y:S01]  /*d990*/  FADD.FTZ R51, R158, R51 ;  /* 0x000000339e337221 */ /* 0x000fe20000010000 */
[----:B----4-:R-:W-:Y:S03]  /*d9a0*/  F2FP.BF16.PACK_AB R17, R45, R40 ;  /* 0x000000282d11723e */ /* 0x010fe600000010ff */
[----:B------:R-:W-:Y:S04]  /*d9b0*/  FADD.FTZ R164, R164, R51 ;  /* 0x00000033a4a47221 */ /* 0x000fe80000010000 */
[----:B------:R-:W-:Y:S01]  /*d9c0*/  FADD.FTZ R164, R53, R164 ;  /* 0x000000a435a47221 */ /* 0x000fe20000010000 */
[----:B------:R-:W-:Y:S03]  /*d9d0*/  MUFU.EX2 R39, R39 ;  /* 0x0000002700277308 */ /* 0x000fe60000000800 */
[----:B------:R-:W-:Y:S07]  /*d9e0*/  FADD.FTZ R55, R55, R164 ;  /* 0x000000a437377221 */ /* 0x000fee0000010000 */
[----:B------:R-:W3:Y:S01]  /*d9f0*/  MUFU.EX2 R176, R176 ;  /* 0x000000b000b07308 */ /* 0x000ee20000000800 */
[----:B-1----:R-:W-:Y:S09]  /*da00*/  F2FP.BF16.PACK_AB R19, R41, R42 ;  /* 0x0000002a2913723e */ /* 0x002ff200000010ff */
[----:B------:R-:W-:Y:S01]  /*da10*/  MUFU.EX2 R28, R28 ;  /* 0x0000001c001c7308 */ /* 0x000fe20000000800 */
[C---:B-----5:R-:W-:Y:S07]  /*da20*/  HMMA.16816.F32.BF16 R136, R16.reuse, R24, R136 ;  /* 0x000000181088723c */ /* 0x060fee0000041888 */
[----:B------:R-:W-:Y:S01]  /*da30*/  FADD.FTZ R25, R163, R48 ;  /* 0x00000030a3197221 */ /* 0x000fe20000010000 */
[C---:B------:R-:W-:Y:S01]  /*da40*/  HMMA.16816.F32.BF16 R132, R16.reuse, R26, R132 ;  /* 0x0000001a1084723c */ /* 0x040fe20000041884 */
[----:B------:R-:W1:Y:S03]  /*da50*/  MUFU.EX2 R63, R66 ;  /* 0x00000042003f7308 */ /* 0x000e660000000800 */
[----:B------:R-:W-:Y:S02]  /*da60*/  FADD.FTZ R25, R178, R25 ;  /* 0x00000019b2197221 */ /* 0x000fe40000010000 */
[----:B------:R-:W-:Y:S02]  /*da70*/  FADD.FTZ R24, R30, R55 ;  /* 0x000000371e187221 */ /* 0x000fe40000010000 */
[----:B------:R-:W-:Y:S01]  /*da80*/  FADD.FTZ R30, R174, R25 ;  /* 0x00000019ae1e7221 */ /* 0x000fe20000010000 */
[C---:B--2---:R-:W-:Y:S02]  /*da90*/  HMMA.16816.F32.BF16 R128, R16.reuse, R20, R128 ;  /* 0x000000141080723c */ /* 0x044fe40000041880 */
[----:B------:R-:W-:Y:S01]  /*daa0*/  MUFU.EX2 R43, R43 ;  /* 0x0000002b002b7308 */ /* 0x000fe20000000800 */
[----:B------:R-:W-:Y:S02]  /*dab0*/  FADD.FTZ R57, R57, R24 ;  /* 0x0000001839397221 */ /* 0x000fe40000010000 */
[----:B------:R-:W-:Y:S01]  /*dac0*/  FADD.FTZ R30, R151, R30 ;  /* 0x0000001e971e7221 */ /* 0x000fe20000010000 */
[----:B------:R-:W2:Y:S01]  /*dad0*/  LDSM.16.MT88.4 R24, [R147+0x4c00] ;  /* 0x004c00009318783b */ /* 0x000ea20000004200 */
[----:B------:R-:W-:Y:S01]  /*dae0*/  FADD.FTZ R57, R32, R57 ;  /* 0x0000003920397221 */ /* 0x000fe20000010000 */
[----:B------:R-:W-:Y:S04]  /*daf0*/  HMMA.16816.F32.BF16 R124, R16, R22, R124 ;  /* 0x00000016107c723c */ /* 0x000fe8000004187c */
[----:B------:R-:W-:Y:S01]  /*db00*/  FADD.FTZ R37, R37, R30 ;  /* 0x0000001e25257221 */ /* 0x000fe20000010000 */
[----:B------:R-:W4:Y:S01]  /*db10*/  MUFU.EX2 R44, R44 ;  /* 0x0000002c002c7308 */ /* 0x000f220000000800 */
[----:B------:R-:W-:Y:S01]  /*db20*/  FADD.FTZ R34, R34, R57 ;  /* 0x0000003922227221 */ /* 0x000fe20000010000 */
[----:B---3--:R-:W-:Y:S01]  /*db30*/  F2FP.BF16.PACK_AB R16, R176, R39 ;  /* 0x00000027b010723e */ /* 0x008fe200000010ff */
        /* <DEDUP_REMOVED lines=16> */
[----:B------:R-:W-:Y:S02]  /*dc40*/  FADD.FTZ R168, R168, R33 ;  /* 0x00000021a8a87221 */ /* 0x000fe40000010000 */
[----:B------:R-:W-:Y:S02]  /*dc50*/  FADD.FTZ R45, R45, R40 ;  /* 0x000000282d2d7221 */ /* 0x000fe40000010000 */
[----:B------:R-:W-:Y:S04]  /*dc60*/  FADD.FTZ R35, R35, R168 ;  /* 0x000000a823237221 */ /* 0x000fe80000010000 */
[----:B------:R-:W-:Y:S04]  /*dc70*/  FADD.FTZ R170, R170, R35 ;  /* 0x00000023aaaa7221 */ /* 0x000fe80000010000 */
[----:B------:R-:W-:Y:S01]  /*dc80*/  FADD.FTZ R39, R39, R170 ;  /* 0x000000aa27277221 */ /* 0x000fe20000010000 */
[----:B-1----:R-:W-:Y:S03]  /*dc90*/  F2FP.BF16.PACK_AB R19, R11, R46 ;  /* 0x0000002e0b13723e */ /* 0x002fe600000010ff */
[----:B------:R-:W-:Y:S04]  /*dca0*/  FADD.FTZ R39, R176, R39 ;  /* 0x00000027b0277221 */ /* 0x000fe80000010000 */
[----:B------:R-:W-:Y:S01]  /*dcb0*/  FADD.FTZ R28, R28, R39 ;  /* 0x000000271c1c7221 */ /* 0x000fe20000010000 */
[C---:B------:R-:W-:Y:S03]  /*dcc0*/  HMMA.16816.F32.BF16 R136, R16.reuse, R12, R136 ;  /* 0x0000000c1088723c */ /* 0x040fe60000041888 */
[----:B------:R-:W-:Y:S04]  /*dcd0*/  FADD.FTZ R97, R63, R28 ;  /* 0x0000001c3f617221 */ /* 0x000fe80000010000 */
[----:B------:R-:W-:Y:S01]  /*dce0*/  FADD.FTZ R12, R42, R45 ;  /* 0x0000002d2a0c7221 */ /* 0x000fe20000010000 */
[C---:B------:R-:W-:Y:S04]  /*dcf0*/  HMMA.16816.F32.BF16 R132, R16.reuse, R14, R132 ;  /* 0x0000000e1084723c */ /* 0x040fe80000041884 */
[----:B------:R-:W-:Y:S04]  /*dd00*/  FADD.FTZ R12, R41, R12 ;  /* 0x0000000c290c7221 */ /* 0x000fe80000010000 */
[C---:B--2---:R-:W-:Y:S04]  /*dd10*/  HMMA.16816.F32.BF16 R128, R16.reuse, R24, R128 ;  /* 0x000000181080723c */ /* 0x044fe80000041880 */
[----:B------:R-:W-:Y:S04]  /*dd20*/  FADD.FTZ R43, R43, R12 ;  /* 0x0000000c2b2b7221 */ /* 0x000fe80000010000 */
[----:B------:R-:W-:Y:S04]  /*dd30*/  HMMA.16816.F32.BF16 R124, R16, R26, R124 ;  /* 0x0000001a107c723c */ /* 0x000fe8000004187c */
[----:B------:R-:W-:Y:S04]  /*dd40*/  FADD.FTZ R43, R44, R43 ;  /* 0x0000002b2c2b7221 */ /* 0x000fe80000010000 */
[----:B------:R-:W-:Y:S04]  /*dd50*/  FADD.FTZ R46, R46, R43 ;  /* 0x0000002b2e2e7221 */ /* 0x000fe80000010000 */
[----:B------:R-:W-:Y:S01]  /*dd60*/  FADD.FTZ R99, R11, R46 ;  /* 0x0000002e0b637221 */ /* 0x000fe20000010000 */
[----:B------:R-:W-:-:S05]  /*dd70*/  @P0 BRA `(.L_x_4820) ;  /* 0xffffc7a000000947 */ /* 0x000fca000383ffff */
.L_x_4816:
[----:B------:R-:W1:Y:S01]  /*dd80*/  SHFL.BFLY PT, R0, R97, 0x2, 0x1f ;  /* 0x0c401f0061007f89 */ /* 0x000e6200000e0000 */
[----:B------:R-:W-:Y:S01]  /*dd90*/  IMAD.MOV.U32 R7, RZ, RZ, 0x3f800000 ;  /* 0x3f800000ff077424 */ /* 0x000fe200078e00ff */
[----:B------:R-:W-:Y:S01]  /*dda0*/  IADD3 R28, -R121, RZ, RZ ;  /* 0x000000ff791c7210 */ /* 0x000fe20007ffe1ff */
[----:B------:R-:W-:Y:S01]  /*ddb0*/  IMAD.MOV.U32 R6, RZ, RZ, 0x3f800000 ;  /* 0x3f800000ff067424 */ /* 0x000fe200078e00ff */
[----:B------:R-:W2:Y:S01]  /*ddc0*/  SHFL.BFLY PT, R2, R99, 0x2, 0x1f ;  /* 0x0c401f0063027f89 */ /* 0x000ea200000e0000 */
[----:B------:R-:W-:Y:S01]  /*ddd0*/  BSSY B0, `(.L_x_4821) ;  /* 0x0000085000007945 */ /* 0x000fe20003800000 */
[----:B------:R-:W-:-:S02]  /*dde0*/  IMAD R142, R143, 0x10, R142 ;  /* 0x000000108f8e7824 */ /* 0x000fc400078e028e */
        /* <DEDUP_REMOVED lines=9> */
[CC--:B------:R-:W-:Y:S02]  /*de80*/  LEA.HI R10, R2.reuse, R3.reuse, RZ, 0x2 ;  /* 0x00000003020a7211 */ /* 0x0c0fe400078f10ff */
[-C--:B------:R-:W-:Y:S02]  /*de90*/  LEA.HI R15, R2, R3.reuse, RZ, 0x6 ;  /* 0x00000003020f7211 */ /* 0x080fe400078f30ff */
[----:B------:R-:W-:Y:S02]  /*dea0*/  LOP3.LUT R12, R10, 0xfffffffc, RZ, 0xc0, !PT ;  /* 0xfffffffc0a0c7812 */ /* 0x000fe400078ec0ff */
[----:B------:R-:W-:Y:S01]  /*deb0*/  SHF.R.S32.HI R10, RZ, 0x2, R10 ;  /* 0x00000002ff0a7819 */ /* 0x000fe2000001140a */
[----:B------:R-:W-:Y:S01]  /*dec0*/  IMAD.SHL.U32 R15, R15, 0x4, RZ ;  /* 0x000000040f0f7824 */ /* 0x000fe200078e00ff */
[----:B------:R-:W-:Y:S01]  /*ded0*/  LEA.HI R14, R2, R3, RZ, 0x4 ;  /* 0x00000003020e7211 */ /* 0x000fe200078f20ff */
[----:B------:R-:W-:-:S03]  /*dee0*/  IMAD.IADD R12, R3, 0x1, -R12 ;  /* 0x00000001030c7824 */ /* 0x000fc600078e0a0c */
[----:B------:R-:W-:Y:S02]  /*def0*/  LOP3.LUT R15, R15, 0x3fffff00, RZ, 0xc0, !PT ;  /* 0x3fffff000f0f7812 */ /* 0x000fe400078ec0ff */
[----:B------:R-:W-:Y:S01]  /*df00*/  SHF.R.S32.HI R14, RZ, 0x4, R14 ;  /* 0x00000004ff0e7819 */ /* 0x000fe2000001140e */
[----:B-1----:R-:W-:Y:S01]  /*df10*/  FADD.FTZ R5, R0, R5 ;  /* 0x0000000500057221 */ /* 0x002fe20000010000 */
[CC--:B------:R-:W-:Y:S02]  /*df20*/  LEA.HI R0, R2.reuse, R3.reuse, RZ, 0x5 ;  /* 0x0000000302007211 */ /* 0x0c0fe400078f28ff */
[----:B------:R-:W-:Y:S01]  /*df30*/  LEA.HI R2, R2, R3, RZ, 0x3 ;  /* 0x0000000302027211 */ /* 0x000fe200078f18ff */
[----:B--2---:R-:W-:Y:S01]  /*df40*/  FADD.FTZ R4, R9, R4 ;  /* 0x0000000409047221 */ /* 0x004fe20000010000 */
[----:B------:R-:W-:Y:S02]  /*df50*/  LEA.HI R9, R8, R13, RZ, 0x3 ;  /* 0x0000000d08097211 */ /* 0x000fe400078f18ff */
[----:B------:R-:W-:-:S02]  /*df60*/  SHF.R.S32.HI R11, RZ, 0x5, R0 ;  /* 0x00000005ff0b7819 */ /* 0x000fc40000011400 */
[----:B------:R-:W-:Y:S02]  /*df70*/  LOP3.LUT R8, R9, 0xfffffff8, RZ, 0xc0, !PT ;  /* 0xfffffff809087812 */ /* 0x000fe400078ec0ff */
[----:B------:R-:W-:Y:S01]  /*df80*/  FSETP.NE.FTZ.AND P3, PT, R5, RZ, PT ;  /* 0x000000ff0500720b */ /* 0x000fe20003f75000 */
[----:B------:R-:W-:Y:S01]  /*df90*/  IMAD R11, R11, 0x100, R12 ;  /* 0x000001000b0b7824 */ /* 0x000fe200078e020c */
[----:B------:R-:W-:Y:S02]  /*dfa0*/  IADD3 R8, -R8, R13, RZ ;  /* 0x0000000d08087210 */ /* 0x000fe40007ffe1ff */
[----:B------:R-:W-:Y:S02]  /*dfb0*/  SHF.R.S32.HI R13, RZ, 0x1f, R10 ;  /* 0x0000001fff0d7819 */ /* 0x000fe4000001140a */
[----:B------:R-:W-:Y:S02]  /*dfc0*/  SHF.R.S32.HI R12, RZ, 0x3, R9 ;  /* 0x00000003ff0c7819 */ /* 0x000fe40000011409 */
[----:B------:R-:W-:-:S02]  /*dfd0*/  LEA.HI R13, R13, R10, RZ, 0x3 ;  /* 0x0000000a0d0d7211 */ /* 0x000fc400078f18ff */
[----:B------:R-:W-:Y:S02]  /*dfe0*/  LEA.HI R9, R9, R12, RZ, 0x1 ;  /* 0x0000000c09097211 */ /* 0x000fe400078f08ff */
[----:B------:R-:W-:Y:S01]  /*dff0*/  LOP3.LUT R13, R13, 0xfffffff8, RZ, 0xc0, !PT ;  /* 0xfffffff80d0d7812 */ /* 0x000fe200078ec0ff */
[----:B------:R-:W1:Y:S01]  /*e000*/  @P3 MUFU.RCP R7, R5 ;  /* 0x0000000500073308 */ /* 0x000e620000001000 */
[----:B------:R-:W-:Y:S02]  /*e010*/  LOP3.LUT R9, R9, 0xfffffffe, RZ, 0xc0, !PT ;  /* 0xfffffffe09097812 */ /* 0x000fe400078ec0ff */
[----:B------:R-:W-:Y:S02]  /*e020*/  IADD3 R10, R10, -R13, RZ ;  /* 0x8000000d0a0a7210 */ /* 0x000fe40007ffe0ff */
[----:B------:R-:W-:Y:S01]  /*e030*/  FSETP.NE.FTZ.AND P2, PT, R4, RZ, PT ;  /* 0x000000ff0400720b */ /* 0x000fe20003f55000 */
[----:B------:R-:W-:Y:S01]  /*e040*/  IMAD.IADD R16, R12, 0x1, -R9 ;  /* 0x000000010c107824 */ /* 0x000fe200078e0a09 */
[----:B------:R-:W-:Y:S01]  /*e050*/  LEA.HI R13, R10, R10, RZ, 0x1 ;  /* 0x0000000a0a0d7211 */ /* 0x000fe200078f08ff */
[----:B------:R-:W-:Y:S01]  /*e060*/  @P3 MUFU.LG2 R5, R5 ;  /* 0x0000000500053308 */ /* 0x000fe20000000c00 */
[----:B------:R-:W-:Y:S01]  /*e070*/  LEA.HI R9, R8, R8, RZ, 0x1 ;  /* 0x0000000808097211 */ /* 0x000fe200078f08ff */
[----:B------:R-:W-:Y:S01]  /*e080*/  IMAD.SHL.U32 R8, R14, 0x40, RZ ;  /* 0x000000400e087824 */ /* 0x000fe200078e00ff */
[----:B------:R-:W-:-:S02]  /*e090*/  LEA R16, R16, R15, 0x5 ;  /* 0x0000000f10107211 */ /* 0x000fc400078e28ff */
[----:B------:R-:W-:Y:S02]  /*e0a0*/  SHF.R.S32.HI R15, RZ, 0x1, R13 ;  /* 0x00000001ff0f7819 */ /* 0x000fe4000001140d */
[----:B------:R-:W-:Y:S01]  /*e0b0*/  SHF.R.S32.HI R9, RZ, 0x1, R9 ;  /* 0x00000001ff097819 */ /* 0x000fe20000011409 */
[----:B-1----:R-:W-:Y:S01]  /*e0c0*/  FMUL.FTZ R136, R7, R136 ;  /* 0x0000008807887220 */ /* 0x002fe20000410000 */
[----:B------:R-:W-:Y:S01]  /*e0d0*/  LOP3.LUT R13, R13, 0x1fffffe, RZ, 0xc0, !PT ;  /* 0x01fffffe0d0d7812 */ /* 0x000fe200078ec0ff */
[----:B------:R-:W-:Y:S01]  /*e0e0*/  IMAD.SHL.U32 R14, R15, 0x40, RZ ;  /* 0x000000400f0e7824 */ /* 0x000fe200078e00ff */
[----:B------:R-:W-:Y:S01]  /*e0f0*/  LOP3.LUT R8, R8, 0xc0, RZ, 0xc0, !PT ;  /* 0x000000c008087812 */ /* 0x000fe200078ec0ff */
[----:B------:R-:W-:Y:S01]  /*e100*/  IMAD.SHL.U32 R9, R9, 0x8, RZ ;  /* 0x0000000809097824 */ /* 0x000fe200078e00ff */
[----:B------:R-:W1:Y:S01]  /*e110*/  @P2 MUFU.RCP R6, R4 ;  /* 0x0000000400062308 */ /* 0x000e620000001000 */
[----:B------:R-:W-:Y:S01]  /*e120*/  IMAD.IADD R10, R10, 0x1, -R13 ;  /* 0x000000010a0a7824 */ /* 0x000fe200078e0a0d */
[----:B------:R-:W-:Y:S01]  /*e130*/  LOP3.LUT R14, R14, 0xc0, RZ, 0xc0, !PT ;  /* 0x000000c00e0e7812 */ /* 0x000fe200078ec0ff */
[C---:B------:R-:W-:Y:S01]  /*e140*/  FMUL.FTZ R137, R7.reuse, R137 ;  /* 0x0000008907897220 */ /* 0x040fe20000410000 */
[----:B------:R-:W-:Y:S01]  /*e150*/  LOP3.LUT R9, R8, 0x18, R9, 0xf8, !PT ;  /* 0x0000001808097812 */ /* 0x000fe200078ef809 */
[----:B------:R-:W-:Y:S01]  /*e160*/  IMAD R10, R10, 0x10, R11 ;  /* 0x000000100a0a7824 */ /* 0x000fe200078e020b */
[----:B------:R-:W-:Y:S01]  /*e170*/  SHF.R.U32.HI R8, RZ, 0x3, R8 ;  /* 0x00000003ff087819 */ /* 0x000fe20000011608 */
[C---:B------:R-:W-:Y:S01]  /*e180*/  FMUL.FTZ R132, R7.reuse, R132 ;  /* 0x0000008407847220 */ /* 0x040fe20000410000 */
[----:B------:R-:W-:Y:S01]  /*e190*/  LEA.HI R13, R14, R14, RZ, 0x1d ;  /* 0x0000000e0e0d7211 */ /* 0x000fe200078fe8ff */
[----:B------:R-:W-:Y:S01]  /*e1a0*/  FMUL.FTZ R133, R7, R133 ;  /* 0x0000008507857220 */ /* 0x000fe20000410000 */
[----:B------:R-:W-:Y:S01]  /*e1b0*/  LOP3.LUT P0, RZ, R15, 0x2, RZ, 0xc0, !PT ;  /* 0x000000020fff7812 */ /* 0x000fe2000780c0ff */
[----:B------:R-:W-:Y:S01]  /*e1c0*/  FMUL.FTZ R128, R7, R128 ;  /* 0x0000008007807220 */ /* 0x000fe20000410000 */
[----:B------:R-:W-:Y:S01]  /*e1d0*/  LOP3.LUT R8, R9, R8, RZ, 0x3c, !PT ;  /* 0x0000000809087212 */ /* 0x000fe200078e3cff */
[----:B------:R-:W-:Y:S01]  /*e1e0*/  FMUL.FTZ R129, R7, R129 ;  /* 0x0000008107817220 */ /* 0x000fe20000410000 */
[----:B------:R-:W-:Y:S01]  /*e1f0*/  LEA R9, R10, R13, 0x1 ;  /* 0x0000000d0a097211 */ /* 0x000fe200078e08ff */
[----:B------:R-:W-:Y:S01]  /*e200*/  IMAD.MOV.U32 R10, RZ, RZ, -0x20 ;  /* 0xffffffe0ff0a7424 */ /* 0x000fe200078e00ff */
[----:B------:R-:W-:Y:S01]  /*e210*/  LOP3.LUT R11, R15, 0x1, RZ, 0xc0, !PT ;  /* 0x000000010f0b7812 */ /* 0x000fe200078ec0ff */
[----:B------:R-:W-:Y:S01]  /*e220*/  FMUL.FTZ R124, R7, R124 ;  /* 0x0000007c077c7220 */ /* 0x000fe20000410000 */
[----:B------:R-:W-:Y:S01]  /*e230*/  LEA R117, R117, R16, 0x2 ;  /* 0x0000001075757211 */ /* 0x000fe200078e10ff */
[----:B------:R-:W-:Y:S01]  /*e240*/  FMUL.FTZ R125, R7, R125 ;  /* 0x0000007d077d7220 */ /* 0x000fe20000410000 */
[----:B------:R-:W-:Y:S01]  /*e250*/  ISETP.NE.U32.AND P1, PT, R11, 0x1, PT ;  /* 0x000000010b00780c */ /* 0x000fe20003f25070 */
[----:B------:R-:W-:Y:S01]  /*e260*/  IMAD.SHL.U32 R7, R9, 0x4, RZ ;  /* 0x0000000409077824 */ /* 0x000fe200078e00ff */
[----:B------:R-:W2:Y:S01]  /*e270*/  S2R R14, SR_CTAID.Y ;  /* 0x00000000000e7919 */ /* 0x000ea20000002600 */
[----:B-1----:R-:W-:Y:S01]  /*e280*/  FMUL.FTZ R139, R6, R139 ;  /* 0x0000008b068b7220 */ /* 0x002fe20000410000 */
[----:B------:R-:W-:Y:S01]  /*e290*/  SEL R10, R10, 0x20, !P1 ;  /* 0x000000200a0a7807 */ /* 0x000fe20004800000 */
[C---:B------:R-:W-:Y:S01]  /*e2a0*/  FMUL.FTZ R138, R6.reuse, R138 ;  /* 0x0000008a068a7220 */ /* 0x040fe20000410000 */
[C---:B------:R-:W-:Y:S01]  /*e2b0*/  IADD3 R13, R7.reuse, 0x40, RZ ;  /* 0x00000040070d7810 */ /* 0x040fe20007ffe0ff */
[C---:B------:R-:W-:Y:S01]  /*e2c0*/  FMUL.FTZ R135, R6.reuse, R135 ;  /* 0x0000008706877220 */ /* 0x040fe20000410000 */
[----:B------:R-:W-:Y:S01]  /*e2d0*/  @P0 IADD3 R13, R7, -0x40, RZ ;  /* 0xffffffc0070d0810 */ /* 0x000fe20007ffe0ff */
[C---:B------:R-:W-:Y:S01]  /*e2e0*/  FMUL.FTZ R134, R6.reuse, R134 ;  /* 0x0000008606867220 */ /* 0x040fe20000410000 */
[----:B------:R-:W-:Y:S01]  /*e2f0*/  STS.64 [R9.X4], R136 ;  /* 0x0000008809007388 */ /* 0x000fe20000004a00 */
[----:B------:R-:W-:Y:S01]  /*e300*/  FMUL.FTZ R131, R6, R131 ;  /* 0x0000008306837220 */ /* 0x000fe20000410000 */
[----:B------:R-:W-:Y:S01]  /*e310*/  LOP3.LUT R0, R0, 0xffffffe0, RZ, 0xc0, !PT ;  /* 0xffffffe000007812 */ /* 0x000fe200078ec0ff */
[C---:B------:R-:W-:Y:S01]  /*e320*/  FMUL.FTZ R130, R6.reuse, R130 ;  /* 0x0000008206827220 */ /* 0x040fe20000410000 */
[----:B------:R-:W-:Y:S01]  /*e330*/  STS.64 [R9.X4+0x400], R138 ;  /* 0x0004008a09007388 */ /* 0x000fe20000004a00 */
[C---:B------:R-:W-:Y:S01]  /*e340*/  FMUL.FTZ R127, R6.reuse, R127 ;  /* 0x0000007f067f7220 */ /* 0x040fe20000410000 */
[----:B------:R-:W1:Y:S01]  /*e350*/  @P2 MUFU.LG2 R4, R4 ;  /* 0x0000000400042308 */ /* 0x000e620000000c00 */
[----:B------:R-:W-:Y:S01]  /*e360*/  FMUL.FTZ R126, R6, R126 ;  /* 0x0000007e067e7220 */ /* 0x000fe20000410000 */
[----:B------:R-:W-:Y:S01]  /*e370*/  IADD3 R6, R117, R8, RZ ;  /* 0x0000000875067210 */ /* 0x000fe20007ffe0ff */
[----:B------:R-:W-:Y:S01]  /*e380*/  IMAD.IADD R8, R7, 0x1, R10 ;  /* 0x0000000107087824 */ /* 0x000fe200078e020a */
[----:B------:R-:W3:Y:S01]  /*e390*/  S2R R15, SR_CTAID.X ;  /* 0x00000000000f7919 */ /* 0x000ee20000002500 */
[----:B------:R-:W-:Y:S01]  /*e3a0*/  IMAD.IADD R29, R10, 0x1, R13 ;  /* 0x000000010a1d7824 */ /* 0x000fe200078e020d */
[----:B------:R-:W-:Y:S01]  /*e3b0*/  LOP3.LUT R2, R2, 0xfffffff8, RZ, 0xc0, !PT ;  /* 0xfffffff802027812 */ /* 0x000fe200078ec0ff */
[----:B------:R-:W-:Y:S01]  /*e3c0*/  IMAD.IADD R0, R3, 0x1, -R0 ;  /* 0x0000000103007824 */ /* 0x000fe200078e0a00 */
[----:B------:R-:W4:Y:S01]  /*e3d0*/  S2R R7, SR_CTAID.Z ;  /* 0x0000000000077919 */ /* 0x000f220000002700 */
[----:B--2---:R-:W-:Y:S01]  /*e3e0*/  IMAD R14, R14, c[0x0][0x210], R121 ;  /* 0x000084000e0e7a24 */ /* 0x004fe200078e0279 */
[----:B------:R-:W-:-:S02]  /*e3f0*/  IADD3 R2, -R2, R3, RZ ;  /* 0x0000000302027210 */ /* 0x000fc40007ffe1ff */
[----:B------:R-:W-:Y:S01]  /*e400*/  STS.64 [R8], R132 ;  /* 0x0000008408007388 */ /* 0x000fe20000000a00 */
[----:B------:R-:W-:Y:S02]  /*e410*/  LOP3.LUT P0, RZ, R0, 0x3, RZ, 0xc0, !PT ;  /* 0x0000000300ff7812 */ /* 0x000fe4000780c0ff */
[----:B------:R-:W-:Y:S01]  /*e420*/  MOV R0, 0xff800000 ;  /* 0xff80000000007802 */ /* 0x000fe20000000f00 */
[----:B------:R-:W-:Y:S01]  /*e430*/  STS.64 [R8+0x400], R134 ;  /* 0x0004008608007388 */ /* 0x000fe20000000a00 */
[----:B-1----:R-:W-:-:S03]  /*e440*/  @P2 FMUL.FTZ R4, R4, 0.69314718246459960938 ;  /* 0x3f31721804042820 */ /* 0x002fc60000410000 */
[----:B------:R-:W-:Y:S04]  /*e450*/  STS.64 [R13], R128 ;  /* 0x000000800d007388 */ /* 0x000fe80000000a00 */
[----:B------:R1:W-:Y:S04]  /*e460*/  STS.64 [R13+0x400], R130 ;  /* 0x000400820d007388 */ /* 0x0003e80000000a00 */
[----:B------:R-:W-:Y:S04]  /*e470*/  STS.64 [R29], R124 ;  /* 0x0000007c1d007388 */ /* 0x000fe80000000a00 */
[----:B------:R-:W-:Y:S01]  /*e480*/  STS.64 [R29+0x400], R126 ;  /* 0x0004007e1d007388 */ /* 0x000fe20000000a00 */
[----:B----4-:R-:W-:-:S03]  /*e490*/  IMAD R7, R28, c[0x0][0x1c0], R7 ;  /* 0x000070001c077a24 */ /* 0x010fc600078e0207 */
[----:B------:R-:W-:Y:S01]  /*e4a0*/  BAR.SYNC.DEFER_BLOCKING 0x0 ;  /* 0x0000000000007b1d */ /* 0x000fe20000010000 */
[----:B------:R-:W-:Y:S02]  /*e4b0*/  IMAD R7, R14, c[0x0][0x1c0], R7 ;  /* 0x000070000e077a24 */ /* 0x000fe400078e0207 */
[----:B------:R-:W-:-:S04]  /*e4c0*/  @P3 FMUL.FTZ R14, R5, 0.69314718246459960938 ;  /* 0x3f317218050e3820 */ /* 0x000fc80000410000 */
[----:B------:R-:W-:Y:S02]  /*e4d0*/  @P3 FFMA.FTZ R0, R67, c[0x0][0x238], R14 ;  /* 0x00008e0043003a23 */ /* 0x000fe4000001000e */
[----:B------:R-:W-:Y:S02]  /*e4e0*/  IMAD.SHL.U32 R14, R2, 0x4, RZ ;  /* 0x00000004020e7824 */ /* 0x000fe400078e00ff */
[----:B-1----:R-:W-:Y:S02]  /*e4f0*/  IMAD.MOV.U32 R13, RZ, RZ, -0x800000 ;  /* 0xff800000ff0d7424 */ /* 0x002fe400078e00ff */
[----:B------:R-:W-:Y:S01]  /*e500*/  @P2 FFMA.FTZ R13, R65, c[0x0][0x238], R4 ;  /* 0x00008e00410d2a23 */ /* 0x000fe20000010004 */
[----:B------:R-:W1:Y:S04]  /*e510*/  LDS.128 R20, [R6.X4] ;  /* 0x0000000006147984 */ /* 0x000e680000004c00 */
[----:B------:R-:W2:Y:S04]  /*e520*/  LDS.128 R16, [R6.X4+0x800] ;  /* 0x0008000006107984 */ /* 0x000ea80000004c00 */
[----:B------:R-:W4:Y:S04]  /*e530*/  LDS.128 R8, [R6.X4+0x1000] ;  /* 0x0010000006087984 */ /* 0x000f280000004c00 */
[----:B------:R3:W1:Y:S02]  /*e540*/  LDS.128 R24, [R6.X4+0x1800] ;  /* 0x0018000006187984 */ /* 0x0006640000004c00 */
[----:B---3--:R-:W-:-:S04]  /*e550*/  IMAD.SHL.U32 R6, R15, 0x40, RZ ;  /* 0x000000400f067824 */ /* 0x008fc800078e00ff */
[----:B------:R-:W-:Y:S01]  /*e560*/  IMAD R7, R7, c[0x0][0x214], R6 ;  /* 0x0000850007077a24 */ /* 0x000fe200078e0206 */
[----:B------:R-:W-:Y:S05]  /*e570*/  @P0 BRA `(.L_x_4822) ;  /* 0x000000a000000947 */ /* 0x000fea0003800000 */
[C---:B------:R-:W-:Y:S02]  /*e580*/  IADD3 R6, R142.reuse, 0x8, RZ ;  /* 0x000000088e067810 */ /* 0x040fe40007ffe0ff */
[----:B------:R-:W-:Y:S02]  /*e590*/  SHF.R.S32.HI R4, RZ, 0x1f, R142 ;  /* 0x0000001fff047819 */ /* 0x000fe4000001148e */
[C---:B------:R-:W-:Y:S02]  /*e5a0*/  IADD3 R2, P0, R7.reuse, R142, RZ ;  /* 0x0000008e07027210 */ /* 0x040fe40007f1e0ff */
[-C--:B------:R-:W-:Y:S02]  /*e5b0*/  ISETP.GE.AND P2, PT, R142, R107.reuse, PT ;  /* 0x0000006b8e00720c */ /* 0x080fe40003f46270 */
[----:B------:R-:W-:Y:S02]  /*e5c0*/  ISETP.GE.AND P1, PT, R6, R107, PT ;  /* 0x0000006b0600720c */ /* 0x000fe40003f26270 */
[----:B------:R-:W-:-:S02]  /*e5d0*/  LEA.HI.X.SX32 R3, R7, R4, 0x1, P0 ;  /* 0x0000000407037211 */ /* 0x000fc400000f0eff */
[----:B------:R-:W-:-:S04]  /*e5e0*/  LEA R4, P0, R2, c[0x0][0x208], 0x2 ;  /* 0x0000820002047a11 */ /* 0x000fc800078010ff */
[----:B------:R-:W-:-:S05]  /*e5f0*/  LEA.HI.X R5, R2, c[0x0][0x20c], R3, 0x2, P0 ;  /* 0x0000830002057a11 */ /* 0x000fca00000f1403 */
[----:B------:R3:W-:Y:S04]  /*e600*/  @!P2 STG.E [R4.64], R0 ;  /* 0x000000000400a986 */ /* 0x0007e8000c101904 */
[----:B------:R3:W-:Y:S02]  /*e610*/  @!P1 STG.E [R4.64+0x20], R13 ;  /* 0x0000200d04009986 */ /* 0x0007e4000c101904 */
.L_x_4822:
[----:B------:R-:W-:Y:S05]  /*e620*/  BSYNC B0 ;  /* 0x0000000000007941 */ /* 0x000fea0003800000 */
.L_x_4821:
[--C-:B------:R-:W-:Y:S01]  /*e630*/  SHF.R.S32.HI R15, RZ, 0x1f, R14.reuse ;  /* 0x0000001fff0f7819 */ /* 0x100fe2000001140e */
[----:B------:R-:W-:Y:S01]  /*e640*/  IMAD R7, R7, c[0x0][0x22c], RZ ;  /* 0x00008b0007077a24 */ /* 0x000fe200078e02ff */
[----:B------:R-:W-:Y:S02]  /*e650*/  ISETP.GE.AND P1, PT, R14, c[0x0][0x220], PT ;  /* 0x000088000e007a0c */ /* 0x000fe40003f26270 */
[C---:B------:R-:W-:Y:S01]  /*e660*/  IADD3 R2, R12.reuse, 0x10, RZ ;  /* 0x000000100c027810 */ /* 0x040fe20007ffe0ff */
[C---:B---3--:R-:W-:Y:S01]  /*e670*/  IMAD.WIDE R4, R12.reuse, 0x20, R14 ;  /* 0x000000200c047825 */ /* 0x048fe200078e020e */
        /* <DEDUP_REMOVED lines=11> */
[----:B----4-:R2:W-:Y:S04]  /*e730*/  @!P2 STG.E.128 [R2.64+0x1000], R8 ;  /* 0x001000080200a986 */ /* 0x0105e8000c101d04 */
[----:B-1----:R2:W-:Y:S04]  /*e740*/  @!P4 STG.E.64 [R2.64], R20 ;  /* 0x000000140200c986 */ /* 0x0025e8000c101b04 */
[----:B------:R2:W-:Y:S01]  /*e750*/  @!P4 STG.E.64 [R2.64+0x8], R22 ;  /* 0x000008160200c986 */ /* 0x0005e2000c101b04 */
[----:B------:R-:W-:Y:S05]  /*e760*/  @P1 EXIT ;  /* 0x000000000000194d */ /* 0x000fea0003800000 */
[----:B------:R-:W-:Y:S01]  /*e770*/  STG.E.128 [R2.64+0x1800], R24 ;  /* 0x0018001802007986 */ /* 0x000fe2000c101d04 */
[----:B------:R-:W-:Y:S05]  /*e780*/  EXIT ;  /* 0x000000000000794d */ /* 0x000fea0003800000 */
.L_x_4823:
        /* <DEDUP_REMOVED lines=15> */
.L_x_5255:


//--------------------- .text._ZN5flash24flash_fwd_splitkv_kernelI23Flash_fwd_kernel_traitsILi32ELi64ELi128ELi4ELb0ELb0EN7cutlass10bfloat16_tE19Flash_kernel_traitsILi32ELi64ELi128ELi4ES3_EELb1ELb0ELb0ELb0ELb1ELb0ELb1ELb1EEEvNS_16Flash_fwd_paramsE --------------------------
	.section	.text._ZN5flash24flash_fwd_splitkv_kernelI23Flash_fwd_kernel_traitsILi32ELi64ELi128ELi4ELb0ELb0EN7cutlass10bfloat16_tE19Flash_kernel_traitsILi32ELi64ELi128ELi4ES3_EELb1ELb0ELb0ELb0ELb1ELb0ELb1ELb1EEEvNS_16Flash_fwd_paramsE,"ax",@progbits
	.sectioninfo	@"SHI_REGISTERS=167"
	.align	128
        .global         _ZN5flash24flash_fwd_splitkv_kernelI23Flash_fwd_kernel_traitsILi32ELi64ELi128ELi4ELb0ELb0EN7cutlass10bfloat16_tE19Flash_kernel_traitsILi32ELi64ELi128ELi4ES3_EELb1ELb0ELb0ELb0ELb1ELb0ELb1ELb1EEEvNS_16Flash_fwd_paramsE
        .type           _ZN5flash24flash_fwd_splitkv_kernelI23Flash_fwd_kernel_traitsILi32ELi64ELi128ELi4ELb0ELb0EN7cutlass10bfloat16_tE19Flash_kernel_traitsILi32ELi64ELi128ELi4ES3_EELb1ELb0ELb0ELb0ELb1ELb0ELb1ELb1EEEvNS_16Flash_fwd_paramsE,@function
        .size           _ZN5flash24flash_fwd_splitkv_kernelI23Flash_fwd_kernel_traitsILi32ELi64ELi128ELi4ELb0ELb0EN7cutlass10bfloat16_tE19Flash_kernel_traitsILi32ELi64ELi128ELi4ES3_EELb1ELb0ELb0ELb0ELb1ELb0ELb1ELb1EEEvNS_16Flash_fwd_paramsE,(.L_x_5256 - _ZN5flash24flash_fwd_splitkv_kernelI23Flash_fwd_kernel_traitsILi32ELi64ELi128ELi4ELb0ELb0EN7cutlass10bfloat16_tE19Flash_kernel_traitsILi32ELi64ELi128ELi4ES3_EELb1ELb0ELb0ELb0ELb1ELb0ELb1ELb1EEEvNS_16Flash_fwd_paramsE)
        .other          _ZN5flash24flash_fwd_splitkv_kernelI23Flash_fwd_kernel_traitsILi32ELi64ELi128ELi4ELb0ELb0EN7cutlass10bfloat16_tE19Flash_kernel_traitsILi32ELi64ELi128ELi4ES3_EELb1ELb0ELb0ELb0ELb1ELb0ELb1ELb1EEEvNS_16Flash_fwd_paramsE,@"STO_CUDA_ENTRY STV_DEFAULT"
_ZN5flash24flash_fwd_splitkv_kernelI23Flash_fwd_kernel_traitsILi32ELi64ELi128ELi4ELb0ELb0EN7cutlass10bfloat16_tE19Flash_kernel_traitsILi32ELi64ELi128ELi4ES3_EELb1ELb0ELb0ELb0ELb1ELb0ELb1ELb1EEEvNS_16Flash_fwd_paramsE:
.text._ZN5flash24flash_fwd_splitkv_kernelI23Flash_fwd_kernel_traitsILi32ELi64ELi128ELi4ELb0ELb0EN7cutlass10bfloat16_tE19Flash_kernel_traitsILi32ELi64ELi128ELi4ES3_EELb1ELb0ELb0ELb0ELb1ELb0ELb1ELb1EEEvNS_16Flash_fwd_paramsE:
        /* <DEDUP_REMOVED lines=53> */
.L_x_4824:
[----:B-1-34-:R-:W-:Y:S02]  /*0350*/  MOV R4, c[0x0][0x218] ;  /* 0x0000860000047a02 */ /* 0x01afe40000000f00 */
.L_x_4825:
        /* <DEDUP_REMOVED lines=40> */
[----:B------:R-:W-:-:S04]  /*05e0*/  IADD3 R6, R53, 0x7f, RZ ;  /* 0x0000007f35067810 */ /* 0x000fc80007ffe0ff */
[----:B------:R-:W-:-:S04]  /*05f0*/  SHF.R.S32.HI R5, RZ, 0x1f, R6 ;  /* 0x0000001fff057819 */ /* 0x000fc80000011406 */
[----:B------:R-:W-:-:S03]  /*0600*/  LEA.HI R5, R5, R6, RZ, 0x7 ;  /* 0x0000000605057211 */ /* 0x000fc600078f38ff */
[----:B------:R-:W-:Y:S02]  /*0610*/  @P2 IADD3 R8, R8, 0x1, RZ ;  /* 0x0000000108082810 */ /* 0x000fe40007ffe0ff */
[----:B------:R-:W-:-:S03]  /*0620*/  SHF.R.S32.HI R5, RZ, 0x7, R5 ;  /* 0x00000007ff057819 */ /* 0x000fc60000011405 */
        /* <DEDUP_REMOVED lines=19> */
[----:B------:R-:W-:Y:S02]  /*0760*/  LOP3.LUT R5, R0, 0x3ffffff8, RZ, 0xc0, !PT ;  /* 0x3ffffff800057812 */ /* 0x000fe400078ec0ff */
[----:B------:R-:W-:-:S03]  /*0770*/  SHF.R.S32.HI R2, RZ, 0x3, R0 ;  /* 0x00000003ff027819 */ /* 0x000fc60000011400 */
[----:B------:R-:W-:-:S04]  /*0780*/  IMAD.IADD R5, R14, 0x1, -R5 ;  /* 0x000000010e057824 */ /* 0x000fc800078e0a05 */
[----:B------:R-:W-:Y:S02]  /*0790*/  IMAD.SHL.U32 R6, R5, 0x4, RZ ;  /* 0x0000000405067824 */ /* 0x000fe400078e00ff */
[--C-:B------:R-:W-:Y:S02]  /*07a0*/  IMAD R5, R106, c[0x0][0x214], R3.reuse ;  /* 0x000085006a057a24 */ /* 0x100fe400078e0203 */
[----:B------:R-:W-:Y:S01]  /*07b0*/  IMAD.IADD R3, R142, 0x1, -R3 ;  /* 0x000000018e037824 */ /* 0x000fe200078e0a03 */
[----:B------:R-:W-:Y:S01]  /*07c0*/  SHF.R.S32.HI R7, RZ, 0x1f, R6 ;  /* 0x0000001fff077819 */ /* 0x000fe20000011406 */
[----:B------:R-:W-:-:S03]  /*07d0*/  IMAD R4, R5, c[0x0][0x22c], RZ ;  /* 0x00008b0005047a24 */ /* 0x000fc600078e02ff */
[C---:B------:R-:W-:Y:S01]  /*07e0*/  ISETP.GE.OR P5, PT, R2.reuse, R3, P6 ;  /* 0x000000030200720c */ /* 0x040fe200037a6670 */
[----:B------:R-:W-:-:S05]  /*07f0*/  IMAD.WIDE R6, R2, 0x20, R6 ;  /* 0x0000002002067825 */ /* 0x000fca00078e0206 */
[----:B------:R-:W-:Y:S02]  /*0800*/  IADD3 R0, P0, R4, R6, RZ ;  /* 0x0000000604007210 */ /* 0x000fe40007f1e0ff */
[----:B------:R-:W-:Y:S02]  /*0810*/  IADD3 R6, R2, 0x10, RZ ;  /* 0x0000001002067810 */ /* 0x000fe40007ffe0ff */
[----:B------:R-:W-:Y:S02]  /*0820*/  LEA.HI.X.SX32 R7, R4, R7, 0x1, P0 ;  /* 0x0000000704077211 */ /* 0x000fe400000f0eff */
[-C--:B------:R-:W-:Y:S02]  /*0830*/  ISETP.GE.AND P0, PT, R2, R3.reuse, PT ;  /* 0x000000030200720c */ /* 0x080fe40003f06270 */
[----:B------:R-:W-:Y:S02]  /*0840*/  ISETP.GE.AND P1, PT, R6, R3, PT ;  /* 0x000000030600720c */ /* 0x000fe40003f26270 */
[----:B------:R-:W-:-:S02]  /*0850*/  LEA R8, P2, R0, c[0x0][0x1d8], 0x2 ;  /* 0x0000760000087a11 */ /* 0x000fc400078410ff */
[----:B------:R-:W-:Y:S02]  /*0860*/  IADD3 R4, R2, 0x20, RZ ;  /* 0x0000002002047810 */ /* 0x000fe40007ffe0ff */
[----:B------:R-:W-:Y:S02]  /*0870*/  LEA.HI.X R9, R0, c[0x0][0x1dc], R7, 0x2, P2 ;  /* 0x0000770000097a11 */ /* 0x000fe400010f1407 */
[-C--:B------:R-:W-:Y:S02]  /*0880*/  ISETP.GE.OR P4, PT, R6, R3.reuse, P6 ;  /* 0x000000030600720c */ /* 0x080fe40003786670 */
[----:B------:R-:W-:Y:S01]  /*0890*/  ISETP.GE.OR P3, PT, R4, R3, P6 ;  /* 0x000000030400720c */ /* 0x000fe20003766670 */
[----:B------:R1:W-:Y:S01]  /*08a0*/  @!P0 STG.E.128 [R8.64], RZ ;  /* 0x000000ff08008986 */ /* 0x0003e2000c101d06 */
[----:B------:R-:W-:Y:S02]  /*08b0*/  IADD3 R0, R2, 0x30, RZ ;  /* 0x0000003002007810 */ /* 0x000fe40007ffe0ff */
[----:B------:R-:W-:Y:S01]  /*08c0*/  SHF.R.S32.HI R7, RZ, 0x1f, R5 ;  /* 0x0000001fff077819 */ /* 0x000fe20000011405 */
[----:B------:R1:W-:Y:S01]  /*08d0*/  @!P1 STG.E.128 [R8.64+0x800], RZ ;  /* 0x000800ff08009986 */ /* 0x0003e2000c101d06 */
[----:B------:R-:W-:-:S02]  /*08e0*/  IADD3 R5, P0, R5, R2, RZ ;  /* 0x0000000205057210 */ /* 0x000fc40007f1e0ff */
[-C--:B------:R-:W-:Y:S02]  /*08f0*/  ISETP.GE.AND P2, PT, R4, R3.reuse, PT ;  /* 0x000000030400720c */ /* 0x080fe40003f46270 */
[CC--:B------:R-:W-:Y:S01]  /*0900*/  ISETP.GE.AND P1, PT, R0.reuse, R3.reuse, PT ;  /* 0x000000030000720c */ /* 0x0c0fe20003f26270 */
[----:B------:R-:W-:Y:S01]  /*0910*/  @!P4 IMAD.MOV.U32 R4, RZ, RZ, -0x800000 ;  /* 0xff800000ff04c424 */ /* 0x000fe200078e00ff */
[----:B------:R-:W-:Y:S02]  /*0920*/  ISETP.GE.OR P6, PT, R0, R3, P6 ;  /* 0x000000030000720c */ /* 0x000fe400037c6670 */
[----:B------:R-:W-:Y:S02]  /*0930*/  LEA.HI.X.SX32 R2, R2, R7, 0x1, P0 ;  /* 0x0000000702027211 */ /* 0x000fe400000f0eff */
[----:B------:R-:W-:-:S04]  /*0940*/  LEA R6, P0, R5, c[0x0][0x208], 0x2 ;  /* 0x0000820005067a11 */ /* 0x000fc800078010ff */
[----:B------:R-:W-:Y:S01]  /*0950*/  LEA.HI.X R7, R5, c[0x0][0x20c], R2, 0x2, P0 ;  /* 0x0000830005077a11 */ /* 0x000fe200000f1402 */
[----:B------:R-:W-:Y:S01]  /*0960*/  @!P5 IMAD.MOV.U32 R5, RZ, RZ, -0x800000 ;  /* 0xff800000ff05d424 */ /* 0x000fe200078e00ff */
[----:B------:R1:W-:Y:S01]  /*0970*/  @!P2 STG.E.128 [R8.64+0x1000], RZ ;  /* 0x001000ff0800a986 */ /* 0x0003e2000c101d06 */
[----:B------:R-:W-:-:S03]  /*0980*/  @!P3 IMAD.MOV.U32 R2, RZ, RZ, -0x800000 ;  /* 0xff800000ff02b424 */ /* 0x000fc600078e00ff */
        /* <DEDUP_REMOVED lines=8> */
.L_x_4826:
        /* <DEDUP_REMOVED lines=42> */
[----:B------:R-:W-:-:S05]  /*0cb0*/  IMAD.MOV.U32 R3, RZ, RZ, R5 ;  /* 0x000000ffff037224 */ /* 0x000fca00078e0005 */
[----:B------:R-:W-:Y:S02]  /*0cc0*/  @!P0 IADD3 R3, -R3, RZ, RZ ;  /* 0x000000ff03038210 */ /* 0x000fe40007ffe1ff */
[----:B------:R-:W-:-:S05]  /*0cd0*/  @!P2 LOP3.LUT R3, RZ, c[0x0][0x2d0], RZ, 0x33, !PT ;  /* 0x0000b400ff03aa12 */ /* 0x000fca00078e33ff */
[----:B------:R-:W-:-:S05]  /*0ce0*/  IMAD.WIDE R12, R3, 0x4, R144 ;  /* 0x00000004030c7825 */ /* 0x000fca00078e0290 */
[----:B-----5:R-:W2:Y:S01]  /*0cf0*/  LDG.E R7, [R12.64] ;  /* 0x000000060c077981 */ /* 0x020ea2000c1e1900 */
[----:B------:R-:W-:Y:S01]  /*0d00*/  IABS R2, c[0x0][0x1c8] ;  /* 0x0000720000027a13 */ /* 0x000fe20000000000 */
[----:B------:R-:W-:-:S03]  /*0d10*/  IMAD.MOV R3, RZ, RZ, -R3 ;  /* 0x000000ffff037224 */ /* 0x000fc600078e0a03 */
[----:B------:R-:W1:Y:S08]  /*0d20*/  I2F.RP R10, R2 ;  /* 0x00000002000a7306 */ /* 0x000e700000209400 */
[----:B-1----:R-:W1:Y:S02]  /*0d30*/  MUFU.RCP R9, R10 ;  /* 0x0000000a00097308 */ /* 0x002e640000001000 */
[----:B-1----:R-:W-:-:S06]  /*0d40*/  IADD3 R9, R9, 0xffffffe, RZ ;  /* 0x0ffffffe09097810 */ /* 0x002fcc0007ffe0ff */
[----:B------:R-:W1:Y:S02]  /*0d50*/  F2I.FTZ.U32.TRUNC.NTZ R9, R9 ;  /* 0x0000000900097305 */ /* 0x000e64000021f000 */
[----:B-1----:R-:W-:-:S04]  /*0d60*/  IMAD.MOV R4, RZ, RZ, -R9 ;  /* 0x000000ffff047224 */ /* 0x002fc800078e0a09 */
        /* <DEDUP_REMOVED lines=40> */
.L_x_4827:
        /* <DEDUP_REMOVED lines=16> */
.L_x_4829:
[----:B------:R-:W-:Y:S01]  /*10f0*/  IABS R3, c[0x0][0x1c8] ;  /* 0x0000720000037a13 */ /* 0x000fe20000000000 */
[----:B------:R-:W-:Y:S01]  /*1100*/  @P4 IMAD.IADD R15, R11, 0x1, R10 ;  /* 0x000000010b0f4824 */ /* 0x000fe200078e020a */
[----:B------:R-:W-:Y:S02]  /*1110*/  MOV R4, RZ ;  /* 0x000000ff00047202 */ /* 0x000fe40000000f00 */
[----:B------:R-:W1:Y:S01]  /*1120*/  I2F.RP R13, R3 ;  /* 0x00000003000d7306 */ /* 0x000e620000209400 */
[----:B------:R-:W-:-:S04]  /*1130*/  @P4 IMAD.WIDE.U32 R18, R15, c[0x0][0x1a0], RZ ;  /* 0x000068000f124a25 */ /* 0x000fc800078e00ff */
[----:B------:R-:W-:Y:S01]  /*1140*/  @P4 IMAD R15, R15, c[0x0][0x1a4], R19 ;  /* 0x000069000f0f4a24 */ /* 0x000fe200078e0213 */
[----:B------:R-:W-:Y:S02]  /*1150*/  @P4 MOV R10, R18 ;  /* 0x00000012000a4202 */ /* 0x000fe40000000f00 */
        /* <DEDUP_REMOVED lines=17> */
[----:B------:R-:W-:Y:S02]  /*1270*/  ISETP.GE.AND P2, PT, R0, RZ, PT ;  /* 0x000000ff0000720c */ /* 0x000fe40003f46270 */
[----:B------:R-:W-:-:S04]  /*1280*/  LEA R0, R52, 0xffffff80, 0x7 ;  /* 0xffffff8034007811 */ /* 0x000fc800078e38ff */
[----:B------:R-:W-:Y:S01]  /*1290*/  SHF.R.S32.HI R3, RZ, 0x1f, R0 ;  /* 0x0000001fff037819 */ /* 0x000fe20000011400 */
[----:B------:R-:W-:Y:S01]  /*12a0*/  IMAD.WIDE.U32 R8, R0, c[0x0][0x198], R8 ;  /* 0x0000660000087a25 */ /* 0x000fe200078e0008 */
[----:B------:R-:W-:-:S03]  /*12b0*/  @P3 IADD3 R4, R4, 0x1, RZ ;  /* 0x0000000104043810 */ /* 0x000fc60007ffe0ff */
[----:B------:R-:W-:Y:S02]  /*12c0*/  IMAD R5, R3, c[0x0][0x198], RZ ;  /* 0x0000660003057a24 */ /* 0x000fe400078e02ff */
[----:B------:R-:W-:Y:S01]  /*12d0*/  @!P2 IADD3 R4, -R4, RZ, RZ ;  /* 0x000000ff0404a210 */ /* 0x000fe20007ffe1ff */
[----:B------:R-:W-:Y:S01]  /*12e0*/  IMAD.MOV.U32 R12, RZ, RZ, R8 ;  /* 0x000000ffff0c7224 */ /* 0x000fe200078e0008 */
[----:B------:R-:W-:Y:S01]  /*12f0*/  @!P0 LOP3.LUT R4, RZ, c[0x0][0x1c8], RZ, 0x33, !PT ;  /* 0x00007200ff048a12 */ /* 0x000fe200078e33ff */
[----:B------:R-:W-:-:S03]  /*1300*/  IMAD R5, R0, c[0x0][0x19c], R5 ;  /* 0x0000670000057a24 */ /* 0x000fc600078e0205 */
[----:B------:R-:W-:Y:S02]  /*1310*/  SHF.R.S32.HI R2, RZ, 0x1f, R4 ;  /* 0x0000001fff027819 */ /* 0x000fe40000011404 */
[----:B------:R-:W-:Y:S01]  /*1320*/  IADD3 R13, R9, R5, RZ ;  /* 0x00000005090d7210 */ /* 0x000fe20007ffe0ff */
        /* <DEDUP_REMOVED lines=18> */
.L_x_4828:
        /* <DEDUP_REMOVED lines=14> */
[-C--:B------:R-:W-:Y:S01]  /*1530*/  LEA.HI R18, R19, R14.reuse, RZ, 0x5 ;  /* 0x0000000e13127211 */ /* 0x080fe200078f28ff */
[----:B------:R-:W-:Y:S01]  /*1540*/  @!P0 IMAD R16, R6, c[0x0][0x178], RZ ;  /* 0x00005e0006108a24 */ /* 0x000fe200078e02ff */
[----:B------:R-:W-:Y:S01]  /*1550*/  SHF.R.S32.HI R105, RZ, 0x1f, R104 ;  /* 0x0000001fff697819 */ /* 0x000fe20000011468 */
[----:B------:R-:W-:Y:S01]  /*1560*/  @P0 IMAD.WIDE.U32 R26, R17, c[0x0][0x190], RZ ;  /* 0x00006400111a0a25 */ /* 0x000fe200078e00ff */
[----:B------:R-:W-:Y:S02]  /*1570*/  SHF.R.S32.HI R18, RZ, 0x5, R18 ;  /* 0x00000005ff127819 */ /* 0x000fe40000011412 */
[----:B------:R-:W-:Y:S01]  /*1580*/  LEA.HI R19, R19, R14, RZ, 0x4 ;  /* 0x0000000e13137211 */ /* 0x000fe200078f20ff */
[----:B------:R-:W-:Y:S01]  /*1590*/  @!P0 IMAD.WIDE.U32 R22, R143, c[0x0][0x178], RZ ;  /* 0x00005e008f168a25 */ /* 0x000fe200078e00ff */
[----:B------:R-:W-:Y:S02]  /*15a0*/  @P0 MOV R20, R26 ;  /* 0x0000001a00140202 */ /* 0x000fe40000000f00 */
[----:B------:R-:W-:Y:S01]  /*15b0*/  LOP3.LUT R19, R19, 0xfffffff0, RZ, 0xc0, !PT ;  /* 0xfffffff013137812 */ /* 0x000fe200078ec0ff */
[----:B-----5:R-:W-:Y:S01]  /*15c0*/  @!P0 IMAD R7, R143, c[0x0][0x17c], R16 ;  /* 0x00005f008f078a24 */ /* 0x020fe200078e0210 */
[----:B------:R-:W-:Y:S01]  /*15d0*/  LEA.HI R74, R74, R61, RZ, 0x7 ;  /* 0x0000003d4a4a7211 */ /* 0x000fe200078f38ff */
[----:B------:R-:W-:Y:S01]  /*15e0*/  @P0 IMAD R17, R17, c[0x0][0x194], R27 ;  /* 0x0000650011110a24 */ /* 0x000fe200078e021b */
[----:B------:R-:W-:Y:S01]  /*15f0*/  IADD3 R19, -R19, R14, RZ ;  /* 0x0000000e13137210 */ /* 0x000fe20007ffe1ff */
        /* <DEDUP_REMOVED lines=17> */
[----:B------:R-:W-:Y:S01]  /*1710*/  IMAD R14, R24, c[0x0][0x194], R25 ;  /* 0x00006500180e7a24 */ /* 0x000fe200078e0219 */
[----:B------:R-:W-:Y:S01]  /*1720*/  SHF.R.S32.HI R13, RZ, 0x1f, R12 ;  /* 0x0000001fff0d7819 */ /* 0x000fe2000001140c */
[----:B------:R-:W-:Y:S01]  /*1730*/  IMAD.MOV.U32 R98, RZ, RZ, 0x5 ;  /* 0x00000005ff627424 */ /* 0x000fe200078e00ff */
[----:B------:R-:W-:Y:S01]  /*1740*/  IADD3 R8, P2, R12, R8, RZ ;  /* 0x000000080c087210 */ /* 0x000fe20007f5e0ff */
[----:B------:R-:W-:Y:S01]  /*1750*/  IMAD.SHL.U32 R55, R111, 0x20, RZ ;  /* 0x000000206f377824 */ /* 0x000fe200078e00ff */
[----:B------:R-:W-:Y:S01]  /*1760*/  LEA.HI R59, R19, R19, RZ, 0x1 ;  /* 0x00000013133b7211 */ /* 0x000fe200078f08ff */
[----:B------:R-:W-:Y:S01]  /*1770*/  IMAD.X R21, R13, 0x1, R17, P0 ;  /* 0x000000010d157824 */ /* 0x000fe200000e0611 */
[----:B------:R-:W-:Y:S01]  /*1780*/  IMNMX R74, R137, R74, !PT ;  /* 0x0000004a894a7217 */ /* 0x000fe20007800200 */
[----:B------:R-:W-:Y:S01]  /*1790*/  IMAD R17, R2, c[0x0][0x1b8], RZ ;  /* 0x00006e0002117a24 */ /* 0x000fe200078e02ff */
[----:B------:R-:W-:Y:S01]  /*17a0*/  LOP3.LUT R23, R23, R16, RZ, 0x3c, !PT ;  /* 0x0000001017177212 */ /* 0x000fe200078e3cff */
[----:B------:R-:W-:Y:S01]  /*17b0*/  IMAD.WIDE.U32 R20, R24, c[0x0][0x190], R20 ;  /* 0x0000640018147a25 */ /* 0x000fe200078e0014 */
[----:B------:R-:W-:-:S02]  /*17c0*/  IADD3 R24, P0, R12, R10, RZ ;  /* 0x0000000a0c187210 */ /* 0x000fc40007f1e0ff */
[----:B------:R-:W-:Y:S01]  /*17d0*/  ISETP.GT.AND P3, PT, R52, R74, PT ;  /* 0x0000004a3400720c */ /* 0x000fe20003f64270 */
[C---:B------:R-:W-:Y:S01]  /*17e0*/  IMAD.X R9, R13.reuse, 0x1, R9, P2 ;  /* 0x000000010d097824 */ /* 0x040fe200010e0609 */
[----:B------:R-:W-:Y:S01]  /*17f0*/  SHF.R.S32.HI R65, RZ, 0x1, R67 ;  /* 0x00000001ff417819 */ /* 0x000fe20000011443 */
[----:B------:R-:W-:Y:S01]  /*1800*/  IMAD.X R25, R13, 0x1, R15, P0 ;  /* 0x000000010d197824 */ /* 0x000fe200000e060f */
[----:B------:R-:W-:Y:S01]  /*1810*/  IADD3 R5, P0, R104, R5, RZ ;  /* 0x0000000568057210 */ /* 0x000fe20007f1e0ff */
[C---:B------:R-:W-:Y:S01]  /*1820*/  IMAD R17, R4.reuse, c[0x0][0x1bc], R17 ;  /* 0x00006f0004117a24 */ /* 0x040fe200078e0211 */
[----:B------:R-:W-:Y:S01]  /*1830*/  SHF.L.U32 R7, R7, 0x2, RZ ;  /* 0x0000000207077819 */ /* 0x000fe200000006ff */
[----:B------:R-:W-:Y:S01]  /*1840*/  IMAD.WIDE.U32 R24, R4, c[0x0][0x1b8], R24 ;  /* 0x00006e0004187a25 */ /* 0x000fe200078e0018 */
[----:B------:R-:W-:Y:S02]  /*1850*/  SHF.R.S32.HI R54, RZ, 0x1, R59 ;  /* 0x00000001ff367819 */ /* 0x000fe4000001143b */
[----:B------:R-:W-:Y:S01]  /*1860*/  IADD3 R21, R21, R14, RZ ;  /* 0x0000000e15157210 */ /* 0x000fe20007ffe0ff */
[----:B------:R-:W-:Y:S01]  /*1870*/  IMAD.X R3, R105, 0x1, R3, P0 ;  /* 0x0000000169037824 */ /* 0x000fe200000e0603 */
[----:B------:R-:W-:Y:S01]  /*1880*/  SHF.L.U64.HI R56, R111, R98, c[0x0][0x19c] ;  /* 0x000067006f387619 */ /* 0x000fe20000010262 */
[----:B------:R-:W-:Y:S01]  /*1890*/  IMAD.WIDE.U32 R26, R104, c[0x0][0x198], R8 ;  /* 0x00006600681a7a25 */ /* 0x000fe200078e0008 */
[----:B------:R-:W-:-:S03]  /*18a0*/  SHF.R.S32.HI R8, RZ, 0x1f, R106 ;  /* 0x0000001fff087819 */ /* 0x000fc6000001146a */
[----:B------:R-:W-:Y:S01]  /*18b0*/  IMAD.IADD R25, R25, 0x1, R17 ;  /* 0x0000000119197824 */ /* 0x000fe200078e0211 */
[----:B------:R-:W-:Y:S01]  /*18c0*/  LEA R76, P2, R26, c[0x0][0x168], 0x1 ;  /* 0x00005a001a4c7a11 */ /* 0x000fe200078408ff */
[----:B------:R-:W-:Y:S02]  /*18d0*/  IMAD R10, R3, c[0x0][0x1a0], RZ ;  /* 0x00006800030a7a24 */ /* 0x000fe400078e02ff */
[----:B------:R-:W-:Y:S02]  /*18e0*/  IMAD R19, R105, c[0x0][0x198], RZ ;  /* 0x0000660069137a24 */ /* 0x000fe400078e02ff */
[----:B------:R-:W-:Y:S02]  /*18f0*/  IMAD R3, R8, c[0x0][0x1a8], RZ ;  /* 0x00006a0008037a24 */ /* 0x000fe400078e02ff */
[C---:B------:R-:W-:Y:S02]  /*1900*/  IMAD R79, R5.reuse, c[0x0][0x1a4], R10 ;  /* 0x00006900054f7a24 */ /* 0x040fe400078e020a */
[----:B------:R-:W-:-:S04]  /*1910*/  IMAD.WIDE.U32 R8, R5, c[0x0][0x1a0], R24 ;  /* 0x0000680005087a25 */ /* 0x000fc800078e0018 */
[----:B------:R-:W-:Y:S01]  /*1920*/  IMAD R19, R104, c[0x0][0x19c], R19 ;  /* 0x0000670068137a24 */ /* 0x000fe200078e0213 */
[----:B------:R-:W-:Y:S01]  /*1930*/  LEA R78, P0, R8, c[0x0][0x170], 0x1 ;  /* 0x00005c00084e7a11 */ /* 0x000fe200078008ff */
[----:B------:R-:W-:Y:S02]  /*1940*/  IMAD.IADD R79, R9, 0x1, R79 ;  /* 0x00000001094f7824 */ /* 0x000fe400078e024f */
        /* <DEDUP_REMOVED lines=110> */
[----:B------:R-:W-:Y:S01]  /*2030*/  IMAD.SHL.U32 R81, R99, 0x40, RZ ;  /* 0x0000004063517824 */ /* 0x000fe200078e00ff */
        /* <DEDUP_REMOVED lines=20> */
.L_x_4860:
        /* <DEDUP_REMOVED lines=43> */
[----:B--2---:R-:W2:Y:S11]  /*2430*/  LDG.E.128 R16, [R92.64] ;  /* 0x000000065c107981 */ /* 0x004eb6000c1e1d00 */
        /* <DEDUP_REMOVED lines=45> */
.L_x_4834:
[----:B------:R-:W-:Y:S05]  /*2710*/  BSYNC B0 ;  /* 0x0000000000007941 */ /* 0x000fea0003800000 */
.L_x_4833:
        /* <DEDUP_REMOVED lines=57> */
.L_x_4836:
[----:B------:R-:W-:Y:S05]  /*2ab0*/  BSYNC B0 ;  /* 0x0000000000007941 */ /* 0x000fea0003800000 */
.L_x_4835:
        /* <DEDUP_REMOVED lines=57> */
.L_x_4838:
[----:B------:R-:W-:Y:S05]  /*2e50*/  BSYNC B0 ;  /* 0x0000000000007941 */ /* 0x000fea0003800000 */
.L_x_4837:
[----:B------:R-:W-:Y:S01]  /*2e60*/  BSSY B0, `(.L_x_4839) ;  /* 0x000003c000007945 */ /* 0x000fe20003800000 */
[----:B------:R-:W-:-:S05]  /*2e70*/  @!P2 BRA `(.L_x_4840) ;  /* 0x000003a00000a947 */ /* 0x000fca0003800000 */
[----:B------:R-:W-:Y:S02]  /*2e80*/  ISETP.GE.AND P0, PT, R12, UR4, PT ;  /* 0x000000040c007c0c */ /* 0x000fe4000bf06270 */
[----:B------:R-:W-:Y:S02]  /*2e90*/  MOV R33, c[0x0][0x288] ;  /* 0x0000a20000217a02 */ /* 0x000fe40000000f00 */
[----:B-1----:R-:W-:Y:S03]  /*2ea0*/  MOV R35, 0xc0 ;  /* 0x000000c000237802 */ /* 0x002fe60000000f00 */
[----:B------:R-:W-:Y:S04]  /*2eb0*/  IMAD.WIDE.U32 R32, R33, 0xc0, R92 ;  /* 0x000000c021207825 */ /* 0x000fe800078e005c */
[----:B------:R-:W-:Y:S01]  /*2ec0*/  IMAD.WIDE.U32 R38, R35, c[0x0][0x198], R76 ;  /* 0x0000660023267a25 */ /* 0x000fe200078e004c */
[----:B------:R-:W-:Y:S02]  /*2ed0*/  IADD3 R33, R33, UR12, RZ ;  /* 0x0000000c21217c10 */ /* 0x000fe4000fffe0ff */
[C---:B------:R-:W-:Y:S01]  /*2ee0*/  @!P0 SHF.L.U64.HI R26, R69.reuse, 0x1, R68 ;  /* 0x00000001451a8819 */ /* 0x040fe20000010244 */
[----:B--2---:R-:W-:Y:S02]  /*2ef0*/  @!P0 IMAD.SHL.U32 R31, R69, 0x2, RZ ;  /* 0x00000002451f8824 */ /* 0x004fe400078e00ff */
        /* <DEDUP_REMOVED lines=50> */
.L_x_4840:
[----:B------:R-:W-:Y:S05]  /*3220*/  BSYNC B0 ;  /* 0x0000000000007941 */ /* 0x000fea0003800000 */
.L_x_4839:
        /* <DEDUP_REMOVED lines=9> */
.L_x_4832:
        /* <DEDUP_REMOVED lines=86> */
.L_x_4845:
[----:B------:R-:W-:Y:S05]  /*3820*/  BSYNC B0 ;  /* 0x0000000000007941 */ /* 0x000fea0003800000 */
.L_x_4844:
[----:B-----5:R3:W-:Y:S02]  /*3830*/  STG.E.128 [R76.64], R40 ;  /* 0x000000284c007986 */ /* 0x0207e4000c101d06 */
.L_x_4843:
[----:B------:R-:W-:Y:S05]  /*3840*/  BSYNC B1 ;  /* 0x0000000000017941 */ /* 0x000fea0003800000 */
.L_x_4842:
        /* <DEDUP_REMOVED lines=88> */
.L_x_4849:
[----:B------:R-:W-:Y:S05]  /*3dd0*/  BSYNC B0 ;  /* 0x0000000000007941 */ /* 0x000fea0003800000 */
.L_x_4848:
[C---:B--2---:R-:W-:Y:S04]  /*3de0*/  LEA R2, P0, R55.reuse, R76, 0x1 ;  /* 0x0000004c37027211 */ /* 0x044fe800078008ff */
[----:B------:R-:W-:Y:S05]  /*3df0*/  LEA.HI.X R3, R55, R77, R56, 0x1, P0 ;  /* 0x0000004d37037211 */ /* 0x000fea00000f0c38 */
[----:B-----5:R2:W-:Y:S04]  /*3e00*/  STG.E.128 [R2.64], R40 ;  /* 0x0000002802007986 */ /* 0x0205e8000c101d06 */
.L_x_4847:
[----:B------:R-:W-:Y:S05]  /*3e10*/  BSYNC B1 ;  /* 0x0000000000017941 */ /* 0x000fea0003800000 */
.L_x_4846:
        /* <DEDUP_REMOVED lines=88> */
.L_x_4853:
[----:B------:R-:W-:Y:S05]  /*43a0*/  BSYNC B0 ;  /* 0x0000000000007941 */ /* 0x000fea0003800000 */
.L_x_4852:
[C---:B------:R-:W-:Y:S04]  /*43b0*/  LEA R2, P0, R110.reuse, R76, 0x1 ;  /* 0x0000004c6e027211 */ /* 0x040fe800078008ff */
[----:B------:R-:W-:Y:S05]  /*43c0*/  LEA.HI.X R3, R110, R77, R82, 0x1, P0 ;  /* 0x0000004d6e037211 */ /* 0x000fea00000f0c52 */
[----:B-----5:R3:W-:Y:S04]  /*43d0*/  STG.E.128 [R2.64], R40 ;  /* 0x0000002802007986 */ /* 0x0207e8000c101d06 */
.L_x_4851:
[----:B------:R-:W-:Y:S05]  /*43e0*/  BSYNC B1 ;  /* 0x0000000000017941 */ /* 0x000fea0003800000 */
.L_x_4850:
        /* <DEDUP_REMOVED lines=21> */
[----:B------:R-:W-:Y:S01]  /*4540*/  LEA R14, P0, R113, R116, 0x1 ;  /* 0x00000074710e7211 */ /* 0x000fe200078008ff */
[----:B--2---:R-:W-:Y:S01]  /*4550*/  IMAD.MOV.U32 R116, RZ, RZ, RZ ;  /* 0x000000ffff747224 */ /* 0x004fe200078e00ff */
[----:B------:R-:W-:Y:S01]  /*4560*/  IADD3 R112, P3, R69, R114, RZ ;  /* 0x0000007245707210 */ /* 0x000fe20007f7e0ff */
[----:B------:R-:W-:Y:S01]  /*4570*/  @P2 IMAD R116, RZ, RZ, -UR5 ;  /* 0x80000005ff742e24 */ /* 0x000fe2000f8e02ff */
[----:B------:R-:W-:Y:S02]  /*4580*/  LEA.HI.X.SX32 R15, R113, R117, 0x1, P0 ;  /* 0x00000075710f7211 */ /* 0x000fe400000f0eff */
[----:B------:R-:W-:Y:S02]  /*4590*/  LEA.HI.X.SX32 R113, R114, R68, 0x1, P3 ;  /* 0x0000004472717211 */ /* 0x000fe400018f0eff */
[C---:B------:R-:W-:Y:S01]  /*45a0*/  LEA R118, P0, R112.reuse, R94, 0x1 ;  /* 0x0000005e70767211 */ /* 0x040fe200078008ff */
[----:B------:R-:W2:Y:S03]  /*45b0*/  LDG.E.128 R24, [R14.64] ;  /* 0x000000060e187981 */ /* 0x000ea6000c1e1d00 */
[----:B------:R-:W-:Y:S02]  /*45c0*/  LEA.HI.X R119, R112, R95, R113, 0x1, P0 ;  /* 0x0000005f70777211 */ /* 0x000fe400000f0c71 */
[----:B------:R-:W-:Y:S03]  /*45d0*/  IADD3 R117, P0, R69, R116, RZ ;  /* 0x0000007445757210 */ /* 0x000fe60007f1e0ff */
[----:B------:R-:W3:Y:S01]  /*45e0*/  LDG.E.128 R112, [R118.64] ;  /* 0x0000000676707981 */ /* 0x000ee2000c1e1d00 */
        /* <DEDUP_REMOVED lines=56> */
.L_x_4857:
[----:B------:R-:W-:Y:S05]  /*4970*/  BSYNC B0 ;  /* 0x0000000000007941 */ /* 0x000fea0003800000 */
.L_x_4856:
[----:B------:R-:W-:Y:S05]  /*4980*/  MOV R3, 0xc0 ;  /* 0x000000c000037802 */ /* 0x000fea0000000f00 */
[C---:B------:R-:W-:Y:S04]  /*4990*/  IMAD.WIDE.U32 R4, R3.reuse, c[0x0][0x198], R76 ;  /* 0x0000660003047a25 */ /* 0x040fe800078e004c */
[----:B------:R-:W-:Y:S05]  /*49a0*/  IMAD R0, R3, c[0x0][0x19c], RZ ;  /* 0x0000670003007a24 */ /* 0x000fea00078e02ff */
[----:B------:R-:W-:Y:S05]  /*49b0*/  IADD3 R5, R5, R0, RZ ;  /* 0x0000000005057210 */ /* 0x000fea0007ffe0ff */
[----:B-----5:R3:W-:Y:S02]  /*49c0*/  STG.E.128 [R4.64], R40 ;  /* 0x0000002804007986 */ /* 0x0207e4000c101d06 */
.L_x_4855:
[----:B------:R-:W-:Y:S05]  /*49d0*/  BSYNC B1 ;  /* 0x0000000000017941 */ /* 0x000fea0003800000 */
.L_x_4854:
        /* <DEDUP_REMOVED lines=8> */
.L_x_4831:
[----:B--2---:R-:W2:Y:S01]  /*4a60*/  @P0 LDG.E.128 R20, [R92.64] ;  /* 0x000000065c140981 */ /* 0x004ea2000c1e1d00 */
[C---:B------:R-:W-:Y:S01]  /*4a70*/  @P4 LEA R14, P5, R99.reuse, R92, 0x1 ;  /* 0x0000005c630e4211 */ /* 0x040fe200078a08ff */
[----:B------:R-:W-:Y:S01]  /*4a80*/  @P2 IMAD.MOV.U32 R3, RZ, RZ, c[0x0][0x288] ;  /* 0x0000a200ff032624 */ /* 0x000fe200078e00ff */
[----:B------:R-:W-:Y:S01]  /*4a90*/  UMOV UR4, URZ ;  /* 0x0000003f00047c82 */ /* 0x000fe20008000000 */
[----:B------:R-:W-:Y:S01]  /*4aa0*/  @P2 IMAD.MOV.U32 R0, RZ, RZ, c[0x0][0x28c] ;  /* 0x0000a300ff002624 */ /* 0x000fe200078e00ff */
[----:B------:R-:W-:Y:S01]  /*4ab0*/  @P4 LEA.HI.X R15, R99, R93, R98, 0x1, P5 ;  /* 0x0000005d630f4211 */ /* 0x000fe200028f0c62 */
[----:B------:R-:W-:Y:S01]  /*4ac0*/  @P2 IMAD.WIDE.U32 R2, R3, 0xc0, R92 ;  /* 0x000000c003022825 */ /* 0x000fe200078e005c */
[C---:B------:R-:W-:Y:S03]  /*4ad0*/  @P4 LEA R24, P5, R55.reuse, R76, 0x1 ;  /* 0x0000004c37184211 */ /* 0x040fe600078a08ff */
[----:B------:R-:W-:Y:S01]  /*4ae0*/  @P2 IMAD R0, R0, 0xc0, RZ ;  /* 0x000000c000002824 */ /* 0x000fe200078e02ff */
[----:B------:R-:W-:Y:S04]  /*4af0*/  @P4 LEA.HI.X R25, R55, R77, R56, 0x1, P5 ;  /* 0x0000004d37194211 */ /* 0x000fe800028f0c38 */
[----:B------:R-:W-:Y:S01]  /*4b00*/  @P2 IADD3 R3, R3, R0, RZ ;  /* 0x0000000003032210 */ /* 0x000fe20007ffe0ff */
[----:B--2---:R-:W-:Y:S01]  /*4b10*/  @P0 STG.E.128 [R76.64], R20 ;  /* 0x000000144c000986 */ /* 0x004fe2000c101d06 */
[C---:B------:R-:W-:Y:S03]  /*4b20*/  @P3 LEA R16, P0, R81.reuse, R92, 0x1 ;  /* 0x0000005c51103211 */ /* 0x040fe600078008ff */
[----:B------:R1:W2:Y:S01]  /*4b30*/  @P4 LDG.E.128 R4, [R14.64] ;  /* 0x000000060e044981 */ /* 0x0002a2000c1e1d00 */
[----:B------:R-:W-:Y:S02]  /*4b40*/  @P3 LEA.HI.X R17, R81, R93, R80, 0x1, P0 ;  /* 0x0000005d51113211 */ /* 0x000fe400000f0c50 */
[C---:B-1----:R-:W-:Y:S04]  /*4b50*/  @P3 LEA R14, P0, R110.reuse, R76, 0x1 ;  /* 0x0000004c6e0e3211 */ /* 0x042fe800078008ff */
[----:B------:R-:W-:Y:S01]  /*4b60*/  @P3 LEA.HI.X R15, R110, R77, R82, 0x1, P0 ;  /* 0x0000004d6e0f3211 */ /* 0x000fe200000f0c52 */
[----:B--2---:R1:W-:Y:S04]  /*4b70*/  @P4 STG.E.128 [R24.64], R4 ;  /* 0x0000000418004986 */ /* 0x0043e8000c101d06 */
[----:B------:R-:W2:Y:S04]  /*4b80*/  @P3 LDG.E.128 R16, [R16.64] ;  /* 0x0000000610103981 */ /* 0x000ea8000c1e1d00 */
[----:B--2---:R2:W-:Y:S04]  /*4b90*/  @P3 STG.E.128 [R14.64], R16 ;  /* 0x000000100e003986 */ /* 0x0045e8000c101d06 */
[----:B-1----:R1:W3:Y:S02]  /*4ba0*/  @P2 LDG.E.128 R4, [R2.64] ;  /* 0x0000000602042981 */ /* 0x0022e4000c1e1d00 */
[----:B-1----:R-:W-:Y:S04]  /*4bb0*/  @P2 IMAD.MOV.U32 R3, RZ, RZ, 0xc0 ;  /* 0x000000c0ff032424 */ /* 0x002fe800078e00ff */
[C---:B------:R-:W-:Y:S04]  /*4bc0*/  @P2 IMAD.WIDE.U32 R20, R3.reuse, c[0x0][0x198], R76 ;  /* 0x0000660003142a25 */ /* 0x040fe800078e004c */
[----:B------:R-:W-:Y:S05]  /*4bd0*/  @P2 IMAD R0, R3, c[0x0][0x19c], RZ ;  /* 0x0000670003002a24 */ /* 0x000fea00078e02ff */
[----:B------:R-:W-:Y:S05]  /*4be0*/  @P2 IADD3 R21, R21, R0, RZ ;  /* 0x0000000015152210 */ /* 0x000fea0007ffe0ff */
[----:B---3--:R2:W-:Y:S02]  /*4bf0*/  @P2 STG.E.128 [R20.64], R4 ;  /* 0x0000000414002986 */ /* 0x0085e4000c101d06 */
.L_x_4841:
        /* <DEDUP_REMOVED lines=82> */
.L_x_4858:
[----:B------:R-:W-:Y:S02]  /*5120*/  IMAD.MOV.U32 R2, RZ, RZ, c[0x0][0x1a0] ;  /* 0x00006800ff027624 */ /* 0x000fe400078e00ff */
[----:B------:R-:W-:Y:S02]  /*5130*/  IMAD.MOV.U32 R0, RZ, RZ, c[0x0][0x198] ;  /* 0x00006600ff007624 */ /* 0x000fe400078e00ff */
[----:B------:R-:W-:Y:S02]  /*5140*/  IMAD.U32 R3, R2, -0x80, RZ ;  /* 0xffffff8002037824 */ /* 0x000fe400078e00ff */
[----:B--2---:R-:W-:Y:S03]  /*5150*/  IMAD.U32 R5, R0, -0x80, RZ ;  /* 0xffffff8000057824 */ /* 0x004fe600078e00ff */
[----:B------:R-:W-:Y:S02]  /*5160*/  LEA R78, P2, R3, R78, 0x1 ;  /* 0x0000004e034e7211 */ /* 0x000fe400078408ff */
[----:B------:R-:W-:Y:S02]  /*5170*/  LEA R76, P0, R5, R76, 0x1 ;  /* 0x0000004c054c7211 */ /* 0x000fe400078008ff */
[----:B------:R-:W-:Y:S02]  /*5180*/  LEA.HI.X.SX32 R79, R3, R79, 0x1, P2 ;  /* 0x0000004f034f7211 */ /* 0x000fe400010f0eff */
[----:B------:R-:W-:Y:S02]  /*5190*/  LEA.HI.X.SX32 R77, R5, R77, 0x1, P0 ;  /* 0x0000004d054d7211 */ /* 0x000fe400000f0eff */
.L_x_4859:
[----:B------:R-:W-:Y:S04]  /*51a0*/  IADD3 R11, R11, -0x1, RZ ;  /* 0xffffffff0b0b7810 */ /* 0x000fe80007ffe0ff */
[----:B------:R-:W-:Y:S11]  /*51b0*/  ISETP.GT.AND P0, PT, R11, R74, PT ;  /* 0x0000004a0b00720c */ /* 0x000ff60003f04270 */
[----:B------:R-:W-:Y:S02]  /*51c0*/  @!UPT UIADD3 URZ, URZ, URZ, URZ ;  /* 0x0000003f3f3ff290 */ /* 0x000fe4000fffe03f */
[----:B------:R-:W-:-:S05]  /*51d0*/  @P0 BRA `(.L_x_4860) ;  /* 0xffffcfa000000947 */ /* 0x000fca000383ffff */
.L_x_4830:
        /* <DEDUP_REMOVED lines=13> */
[----:B--2---:R-:W-:-:S05]  /*52b0*/  @P0 IMAD.WIDE R6, R143, R2, c[0x0][0x250] ;  /* 0x000094008f060625 */ /* 0x004fca00078e0202 */
[----:B------:R-:W2:Y:S01]  /*52c0*/  @P0 LDG.E R0, [R6.64] ;  /* 0x0000000606000981 */ /* 0x000ea2000c1e1900 */
[C---:B------:R-:W-:Y:S01]  /*52d0*/  IADD3 R3, P0, R106.reuse, UR4, RZ ;  /* 0x000000046a037c10 */ /* 0x040fe2000ff1e0ff */
[----:B------:R-:W-:Y:S01]  /*52e0*/  ULDC.U8 UR4, c[0x0][0x313] ;  /* 0x0000c4c000047ab9 */ /* 0x000fe20000000000 */
[----:B------:R-:W-:Y:S01]  /*52f0*/  LEA R8, P3, R106, c[0x0][0x160], 0x1 ;  /* 0x000058006a087a11 */ /* 0x000fe200078608ff */
[----:B------:R-:W1:Y:S01]  /*5300*/  S2R R21, SR_CTAID.X ;  /* 0x0000000000157919 */ /* 0x000e620000002500 */
[----:B------:R-:W-:Y:S01]  /*5310*/  IADD3.X R2, R60, UR5, RZ, P0, !PT ;  /* 0x000000053c027c10 */ /* 0x000fe200087fe4ff */
[----:B------:R-:W-:Y:S01]  /*5320*/  IMAD.SHL.U32 R15, R65, 0x20, RZ ;  /* 0x00000020410f7824 */ /* 0x000fe200078e00ff */
[----:B------:R-:W-:Y:S02]  /*5330*/  ISETP.NE.AND P0, PT, RZ, UR4, PT ;  /* 0x00000004ff007c0c */ /* 0x000fe4000bf05270 */
[----:B------:R-:W-:Y:S02]  /*5340*/  LEA R28, P2, R3, c[0x0][0x160], 0x1 ;  /* 0x00005800031c7a11 */ /* 0x000fe400078408ff */
[----:B------:R-:W-:-:S02]  /*5350*/  LEA.HI.X R9, R106, c[0x0][0x164], R60, 0x1, P3 ;  /* 0x000059006a097a11 */ /* 0x000fc400018f0c3c */
[----:B------:R-:W-:Y:S01]  /*5360*/  LEA.HI.X R29, R3, c[0x0][0x164], R2, 0x1, P2 ;  /* 0x00005900031d7a11 */ /* 0x000fe200010f0c02 */
        /* <DEDUP_REMOVED lines=63> */
.L_x_4867:
[----:B------:R-:W-:Y:S05]  /*5760*/  BSYNC B0 ;  /* 0x0000000000007941 */ /* 0x000fea0003800000 */
.L_x_4866:
[----:B-----5:R1:W-:Y:S04]  /*5770*/  STS.64 [R147], R8 ;  /* 0x0000000893007388 */ /* 0x0203e80000000a00 */
[----:B------:R1:W-:Y:S02]  /*5780*/  STS.64 [R147+0x8], R10 ;  /* 0x0000080a93007388 */ /* 0x0003e40000000a00 */
.L_x_4865:
[----:B------:R-:W-:Y:S05]  /*5790*/  BSYNC B1 ;  /* 0x0000000000017941 */ /* 0x000fea0003800000 */
.L_x_4864:
        /* <DEDUP_REMOVED lines=54> */
.L_x_4870:
[----:B------:R-:W-:Y:S05]  /*5b00*/  BSYNC B0 ;  /* 0x0000000000007941 */ /* 0x000fea0003800000 */
.L_x_4869:
[----:B-----5:R2:W-:Y:S01]  /*5b10*/  STS.128 [R147+0x800], R28 ;  /* 0x0008001c93007388 */ /* 0x0205e20000000c00 */
[----:B------:R-:W-:Y:S05]  /*5b20*/  BRA `(.L_x_4868) ;  /* 0x00000cf000007947 */ /* 0x000fea0003800000 */
.L_x_4863:
        /* <DEDUP_REMOVED lines=91> */
.L_x_4874:
[----:B------:R-:W-:Y:S05]  /*60e0*/  BSYNC B0 ;  /* 0x0000000000007941 */ /* 0x000fea0003800000 */
.L_x_4873:
[----:B-----5:R2:W-:Y:S04]  /*60f0*/  STS.64 [R147], R24 ;  /* 0x0000001893007388 */ /* 0x0205e80000000a00 */
[----:B------:R2:W-:Y:S02]  /*6100*/  STS.64 [R147+0x8], R26 ;  /* 0x0000081a93007388 */ /* 0x0005e40000000a00 */
.L_x_4872:
[----:B------:R-:W-:Y:S05]  /*6110*/  BSYNC B1 ;  /* 0x0000000000017941 */ /* 0x000fea0003800000 */
.L_x_4871:
        /* <DEDUP_REMOVED lines=10> */
[----:B------:R-:W-:-:S11]  /*61c0*/  IADD3 R0, P2, R15, R0, RZ ;  /* 0x000000000f007210 */ /* 0x000fd60007f5e0ff */
[--C-:B------:R-:W-:Y:S02]  /*61d0*/  @P0 SHF.R.S32.HI R2, RZ, 0x1, R67.reuse ;  /* 0x00000001ff020819 */ /* 0x100fe40000011443 */
[----:B------:R-:W-:-:S03]  /*61e0*/  @P0 SHF.R.S32.HI R3, RZ, 0x1, R67 ;  /* 0x00000001ff030819 */ /* 0x000fc60000011443 */
[----:B------:R-:W-:Y:S01]  /*61f0*/  @P0 IMAD.MOV R9, RZ, RZ, -R2 ;  /* 0x000000ffff090224 */ /* 0x000fe200078e0a02 */
[----:B------:R-:W-:Y:S02]  /*6200*/  @P0 IADD3 R65, -R3, RZ, RZ ;  /* 0x000000ff03410210 */ /* 0x000fe40007ffe1ff */
[----:B------:R-:W-:Y:S02]  /*6210*/  LEA.HI.X.SX32 R2, R15, R14, 0x1, P2 ;  /* 0x0000000e0f027211 */ /* 0x000fe400010f0eff */
[----:B------:R-:W-:Y:S01]  /*6220*/  IADD3 R3, P2, R9, R0, RZ ;  /* 0x0000000009037210 */ /* 0x000fe20007f5e0ff */
[----:B------:R-:W-:Y:S01]  /*6230*/  IMAD.WIDE R10, R65, 0x2, R28 ;  /* 0x00000002410a7825 */ /* 0x000fe200078e021c */
[----:B------:R-:W-:Y:S02]  /*6240*/  @P0 SHF.R.S32.HI R67, RZ, 0x1, R67 ;  /* 0x00000001ff430819 */ /* 0x000fe40000011443 */
[----:B------:R-:W-:Y:S02]  /*6250*/  LEA.HI.X.SX32 R12, R9, R2, 0x1, P2 ;  /* 0x00000002090c7211 */ /* 0x000fe400010f0eff */
[C---:B------:R-:W-:Y:S01]  /*6260*/  LEA R14, P2, R3.reuse, c[0x0][0x2b0], 0x1 ;  /* 0x0000ac00030e7a11 */ /* 0x040fe200078408ff */
[----:B------:R-:W4:Y:S03]  /*6270*/  LDG.E.128 R8, [R10.64] ;  /* 0x000000060a087981 */ /* 0x000f26000c1e1d00 */
[----:B------:R-:W-:Y:S01]  /*6280*/  LEA.HI.X R15, R3, c[0x0][0x2b4], R12, 0x1, P2 ;  /* 0x0000ad00030f7a11 */ /* 0x000fe200010f0c0c */
[----:B------:R-:W-:-:S02]  /*6290*/  IMAD.MOV.U32 R3, RZ, RZ, RZ ;  /* 0x000000ffff037224 */ /* 0x000fc400078e00ff */
        /* <DEDUP_REMOVED lines=15> */
[C---:B----4-:R-:W-:Y:S01]  /*6390*/  IMAD.U32 R6, R9.reuse, 0x10000, RZ ;  /* 0x0001000009067824 */ /* 0x050fe200078e00ff */
[----:B------:R-:W-:Y:S01]  /*63a0*/  LOP3.LUT R27, R9, 0xffff0000, RZ, 0xc0, !PT ;  /* 0xffff0000091b7812 */ /* 0x000fe200078ec0ff */
[----:B------:R-:W-:Y:S01]  /*63b0*/  IMAD.U32 R24, R8, 0x10000, RZ ;  /* 0x0001000008187824 */ /* 0x000fe200078e00ff */
[----:B------:R-:W-:-:S02]  /*63c0*/  SHF.L.U32 R26, R10, 0x10, RZ ;  /* 0x000000100a1a7819 */ /* 0x000fc400000006ff */
[----:B------:R-:W-:Y:S02]  /*63d0*/  LOP3.LUT R9, R10, 0xffff0000, RZ, 0xc0, !PT ;  /* 0xffff00000a097812 */ /* 0x000fe400078ec0ff */
[----:B------:R-:W-:Y:S01]  /*63e0*/  LOP3.LUT R7, R8, 0xffff0000, RZ, 0xc0, !PT ;  /* 0xffff000008077812 */ /* 0x000fe200078ec0ff */
[C---:B------:R-:W-:Y:S01]  /*63f0*/  IMAD.U32 R8, R11.reuse, 0x10000, RZ ;  /* 0x000100000b087824 */ /* 0x040fe200078e00ff */
[C---:B--2---:R-:W-:Y:S01]  /*6400*/  LOP3.LUT R10, R12.reuse, 0xffff0000, RZ, 0xc0, !PT ;  /* 0xffff00000c0a7812 */ /* 0x044fe200078ec0ff */
        /* <DEDUP_REMOVED lines=14> */
[----:B---3--:R-:W-:Y:S01]  /*64f0*/  LOP3.LUT R14, R18, 0xffff0000, RZ, 0xc0, !PT ;  /* 0xffff0000120e7812 */ /* 0x008fe200078ec0ff */
        /* <DEDUP_REMOVED lines=31> */
.L_x_4876:
[----:B------:R-:W-:Y:S05]  /*66f0*/  BSYNC B0 ;  /* 0x0000000000007941 */ /* 0x000fea0003800000 */
.L_x_4875:
[----:B-----5:R4:W-:Y:S01]  /*6700*/  STS.128 [R147+0x800], R4 ;  /* 0x0008000493007388 */ /* 0x0209e20000000c00 */
[----:B------:R-:W-:Y:S05]  /*6710*/  BRA `(.L_x_4868) ;  /* 0x0000010000007947 */ /* 0x000fea0003800000 */
.L_x_4862:
        /* <DEDUP_REMOVED lines=16> */
.L_x_4868:
[----:B------:R-:W-:Y:S05]  /*6820*/  BSYNC B2 ;  /* 0x0000000000027941 */ /* 0x000fea0003800000 */
.L_x_4861:
[----:B------:R-:W-:Y:S01]  /*6830*/  IADD3 R146, R52, -0x1, RZ ;  /* 0xffffffff34927810 */ /* 0x000fe20007ffe0ff */
[----:B-1----:R-:W1:Y:S01]  /*6840*/  S2R R2, SR_TID.X ;  /* 0x0000000000027919 */ /* 0x002e620000002100 */
[C---:B----4-:R-:W-:Y:S02]  /*6850*/  IADD3 R5, R104.reuse, 0x40, RZ ;  /* 0x0000004068057810 */ /* 0x050fe40007ffe0ff */
[----:B------:R-:W-:Y:S01]  /*6860*/  IADD3 R3, R104, 0x60, RZ ;  /* 0x0000006068037810 */ /* 0x000fe20007ffe0ff */
[----:B------:R-:W-:Y:S01]  /*6870*/  IMAD.SHL.U32 R0, R146, 0x80, RZ ;  /* 0x0000008092007824 */ /* 0x000fe200078e00ff */
[----:B------:R-:W-:-:S03]  /*6880*/  LOP3.LUT R23, R59, 0x7fffffe, RZ, 0xc0, !PT ;  /* 0x07fffffe3b177812 */ /* 0x000fc600078ec0ff */
[----:B------:R-:W-:-:S05]  /*6890*/  IMAD.IADD R6, R53, 0x1, -R0 ;  /* 0x0000000135067824 */ /* 0x000fca00078e0a00 */
[-C--:B------:R-:W-:Y:S02]  /*68a0*/  ISETP.GE.AND P5, PT, R20, R6.reuse, PT ;  /* 0x000000061400720c */ /* 0x080fe40003fa6270 */
[-C--:B------:R-:W-:Y:S02]  /*68b0*/  ISETP.GE.AND P0, PT, R5, R6.reuse, PT ;  /* 0x000000060500720c */ /* 0x080fe40003f06270 */
[-C--:B------:R-:W-:Y:S02]  /*68c0*/  ISETP.GE.AND P6, PT, R3, R6.reuse, PT ;  /* 0x000000060300720c */ /* 0x080fe40003fc6270 */
[-C--:B------:R-:W-:Y:S02]  /*68d0*/  ISETP.GE.AND P3, PT, R104, R6.reuse, PT ;  /* 0x000000066800720c */ /* 0x080fe40003f66270 */
[----:B------:R-:W-:Y:S01]  /*68e0*/  ISETP.GE.AND P4, PT, R20, R6, PT ;  /* 0x000000061400720c */ /* 0x000fe20003f86270 */
[----:B-1----:R-:W-:-:S04]  /*68f0*/  IMAD.SHL.U32 R92, R2, 0x2, RZ ;  /* 0x00000002025c7824 */ /* 0x002fc800078e00ff */
[CC--:B------:R-:W-:Y:S02]  /*6900*/  @!P5 LEA R12, P2, R55.reuse, R138.reuse, 0x1 ;  /* 0x0000008a370cd211 */ /* 0x0c0fe400078408ff */
[----:B------:R-:W-:Y:S01]  /*6910*/  @!P0 IMAD.MOV.U32 R4, RZ, RZ, c[0x0][0x198] ;  /* 0x00006600ff048624 */ /* 0x000fe200078e00ff */
[----:B------:R-:W-:Y:S01]  /*6920*/  LOP3.LUT R92, R92, 0x6, RZ, 0xc0, !PT ;  /* 0x000000065c5c7812 */ /* 0x000fe200078ec0ff */
[----:B------:R-:W-:Y:S01]  /*6930*/  @!P0 IMAD.MOV.U32 R7, RZ, RZ, c[0x0][0x19c] ;  /* 0x00006700ff078624 */ /* 0x000fe200078e00ff */
[-C--:B------:R-:W-:Y:S01]  /*6940*/  @!P5 LEA.HI.X R13, R55, R139.reuse, R56, 0x1, P2 ;  /* 0x0000008b370dd211 */ /* 0x080fe200010f0c38 */
[----:B------:R-:W-:Y:S01]  /*6950*/  @!P6 IMAD.MOV.U32 R10, RZ, RZ, c[0x0][0x198] ;  /* 0x00006600ff0ae624 */ /* 0x000fe200078e00ff */
[----:B------:R-:W-:Y:S01]  /*6960*/  @!P0 LEA R16, P2, R4, R138, 0x7 ;  /* 0x0000008a04108211 */ /* 0x000fe200078438ff */
[----:B------:R-:W-:Y:S01]  /*6970*/  @!P6 IMAD.MOV.U32 R19, RZ, RZ, c[0x0][0x19c] ;  /* 0x00006700ff13e624 */ /* 0x000fe200078e00ff */
[----:B------:R-:W-:Y:S01]  /*6980*/  @!PT LDS RZ, [RZ] ;  /* 0x00000000fffff984 */ /* 0x000fe20000000800 */
[----:B------:R-:W-:Y:S01]  /*6990*/  @!PT LDS RZ, [RZ] ;  /* 0x00000000fffff984 */ /* 0x000fe20000000800 */
[----:B------:R-:W-:Y:S01]  /*69a0*/  @!PT LDS RZ, [RZ] ;  /* 0x00000000fffff984 */ /* 0x000fe20000000800 */
[----:B------:R1:W-:Y:S01]  /*69b0*/  @!P3 LDGSTS.E.BYPASS.LTC128B.128 [R147+0x1000], [R138.64] ;  /* 0x010000008a93bfae */ /* 0x0003e2000b901d46 */
[-C--:B------:R-:W-:Y:S01]  /*69c0*/  ISETP.GE.AND P3, PT, R5, R6.reuse, PT ;  /* 0x000000060500720c */ /* 0x080fe20003f66270 */
[----:B------:R-:W-:Y:S01]  /*69d0*/  @!P6 IMAD.WIDE.U32 R10, R10, 0xc0, R138 ;  /* 0x000000c00a0ae825 */ /* 0x000fe200078e008a */
[----:B------:R-:W-:Y:S01]  /*69e0*/  @!P0 LEA.HI.X R17, R4, R139, R7, 0x7, P2 ;  /* 0x0000008b04118211 */ /* 0x000fe200010f3c07 */
[----:B------:R4:W-:Y:S01]  /*69f0*/  @!P5 LDGSTS.E.BYPASS.LTC128B.128 [R147+0x1800], [R12.64] ;  /* 0x018000000c93dfae */ /* 0x0009e2000b901d46 */
[----:B------:R-:W-:Y:S01]  /*6a00*/  ISETP.GE.AND P2, PT, R3, R6, PT ;  /* 0x000000060300720c */ /* 0x000fe20003f46270 */
[----:B------:R-:W-:Y:S01]  /*6a10*/  @!P6 IMAD R19, R19, 0xc0, RZ ;  /* 0x000000c01313e824 */ /* 0x000fe200078e02ff */
[----:B------:R-:W-:Y:S01]  /*6a20*/  SHF.R.S32.HI R3, RZ, 0x1f, R2 ;  /* 0x0000001fff037819 */ /* 0x000fe20000011402 */
[----:B------:R-:W-:Y:S01]  /*6a30*/  @!P6 IMAD.MOV.U32 R18, RZ, RZ, R10 ;  /* 0x000000ffff12e224 */ /* 0x000fe200078e000a */
[----:B------:R5:W-:Y:S01]  /*6a40*/  @!P0 LDGSTS.E.BYPASS.LTC128B.128 [R147+0x2000], [R16.64] ;  /* 0x0200000010938fae */ /* 0x000be2000b901d46 */
[----:B------:R-:W-:Y:S01]  /*6a50*/  @!P6 IMAD.IADD R19, R11, 0x1, R19 ;  /* 0x000000010b13e824 */ /* 0x000fe200078e0213 */
[----:B------:R-:W-:-:S02]  /*6a60*/  LEA.HI R15, R3, R2, RZ, 0x3 ;  /* 0x00000002030f7211 */ /* 0x000fc400078f18ff */
[----:B------:R-:W-:Y:S01]  /*6a70*/  LEA.HI R9, R3, R2, RZ, 0x4 ;  /* 0x0000000203097211 */ /* 0x000fe200078f20ff */
[----:B------:R-:W-:Y:S01]  /*6a80*/  @!P3 IMAD.MOV.U32 R7, RZ, RZ, c[0x0][0x1a0] ;  /* 0x00006800ff07b624 */ /* 0x000fe200078e00ff */
[----:B------:R2:W-:Y:S01]  /*6a90*/  @!P6 LDGSTS.E.BYPASS.LTC128B.128 [R147+0x2800], [R18.64] ;  /* 0x028000001293efae */ /* 0x0005e2000b901d46 */
[----:B------:R-:W-:Y:S01]  /*6aa0*/  @!P4 LEA R4, P0, R57, R140, 0x1 ;  /* 0x0000008c3904c211 */ /* 0x000fe200078008ff */
[----:B------:R-:W-:Y:S01]  /*6ab0*/  @!P3 IMAD.MOV.U32 R8, RZ, RZ, c[0x0][0x1a4] ;  /* 0x00006900ff08b624 */ /* 0x000fe200078e00ff */
[----:B------:R-:W-:Y:S01]  /*6ac0*/  SHF.R.S32.HI R14, RZ, 0x4, R9 ;  /* 0x00000004ff0e7819 */ /* 0x000fe20000011409 */
[----:B------:R-:W0:Y:S01]  /*6ad0*/  LDGDEPBAR ;  /* 0x00000000000079af */ /* 0x000e220000000000 */
[----:B------:R-:W-:Y:S01]  /*6ae0*/  LOP3.LUT R9, R9, 0xfffffff0, RZ, 0xc0, !PT ;  /* 0xfffffff009097812 */ /* 0x000fe200078ec0ff */
[----:B------:R-:W-:Y:S01]  /*6af0*/  @!P2 IMAD.MOV.U32 R10, RZ, RZ, c[0x0][0x1a4] ;  /* 0x00006900ff0aa624 */ /* 0x000fe200078e00ff */
[----:B------:R-:W-:Y:S02]  /*6b00*/  ISETP.GE.AND P5, PT, R104, R6, PT ;  /* 0x000000066800720c */ /* 0x000fe40003fa6270 */
[----:B------:R-:W-:Y:S01]  /*6b10*/  @!P4 LEA.HI.X R5, R57, R141, R58, 0x1, P0 ;  /* 0x0000008d3905c211 */ /* 0x000fe200000f0c3a */
[----:B------:R-:W-:Y:S01]  /*6b20*/  IMAD.IADD R20, R2, 0x1, -R9 ;  /* 0x0000000102147824 */ /* 0x000fe200078e0a09 */
[----:B------:R-:W-:-:S02]  /*6b30*/  @!P3 LEA R6, P0, R7, R140, 0x7 ;  /* 0x0000008c0706b211 */ /* 0x000fc400078038ff */
[----:B--23--:R-:W-:Y:S01]  /*6b40*/  LEA.HI R28, R3, R2, RZ, 0x5 ;  /* 0x00000002031c7211 */ /* 0x00cfe200078f28ff */
[----:B------:R-:W-:Y:S01]  /*6b50*/  IMAD.IADD R23, R20, 0x1, -R23 ;  /* 0x0000000114177824 */ /* 0x000fe200078e0a17 */
[----:B------:R-:W-:Y:S01]  /*6b60*/  @!P3 LEA.HI.X R7, R7, R141, R8, 0x7, P0 ;  /* 0x0000008d0707b211 */ /* 0x000fe200000f3c08 */
[----:B----4-:R-:W-:Y:S01]  /*6b70*/  @!P2 IMAD.MOV.U32 R12, RZ, RZ, c[0x0][0x1a0] ;  /* 0x00006800ff0ca624 */ /* 0x010fe200078e00ff */
[----:B------:R-:W-:Y:S02]  /*6b80*/  SHF.R.S32.HI R8, RZ, 0x3, R15 ;  /* 0x00000003ff087819 */ /* 0x000fe4000001140f */
[----:B------:R-:W-:Y:S01]  /*6b90*/  LEA.HI R55, R14, R14, RZ, 0x1 ;  /* 0x0000000e0e377211 */ /* 0x000fe200078f08ff */
[----:B------:R-:W-:Y:S01]  /*6ba0*/  @!P2 IMAD.WIDE.U32 R12, R12, 0xc0, R140 ;  /* 0x000000c00c0ca825 */ /* 0x000fe200078e008c */
[C---:B-----5:R-:W-:Y:S02]  /*6bb0*/  LOP3.LUT R17, R15.reuse, 0xfffffff8, RZ, 0xc0, !PT ;  /* 0xfffffff80f117812 */ /* 0x060fe400078ec0ff */
[----:B------:R-:W-:-:S02]  /*6bc0*/  LEA.HI R15, R15, R8, RZ, 0x1 ;  /* 0x000000080f0f7211 */ /* 0x000fc400078f08ff */
[----:B------:R-:W-:Y:S01]  /*6bd0*/  LOP3.LUT R55, R55, 0xfffffffe, RZ, 0xc0, !PT ;  /* 0xfffffffe37377812 */ /* 0x000fe200078ec0ff */
[----:B------:R-:W-:Y:S01]  /*6be0*/  IMAD.IADD R134, R2, 0x1, -R17 ;  /* 0x0000000102867824 */ /* 0x000fe200078e0a11 */
[----:B------:R-:W-:Y:S01]  /*6bf0*/  LOP3.LUT R15, R15, 0xfffffffe, RZ, 0xc0, !PT ;  /* 0xfffffffe0f0f7812 */ /* 0x000fe200078ec0ff */
[----:B------:R-:W-:-:S04]  /*6c00*/  DEPBAR.LE SB0, 0x0 ;  /* 0x000080000000791a */ /* 0x000fc80000000000 */
[----:B------:R-:W-:Y:S01]  /*6c10*/  LEA.HI R9, R134, R134, RZ, 0x1 ;  /* 0x0000008686097211 */ /* 0x000fe200078f08ff */
[----:B------:R-:W-:Y:S01]  /*6c20*/  IMAD.IADD R8, R8, 0x1, -R15 ;  /* 0x0000000108087824 */ /* 0x000fe200078e0a0f */
[----:B------:R-:W-:Y:S01]  /*6c30*/  SHF.R.S32.HI R17, RZ, 0x1f, R20 ;  /* 0x0000001fff117819 */ /* 0x000fe20000011414 */
[----:B------:R-:W-:Y:S01]  /*6c40*/  BAR.SYNC.DEFER_BLOCKING 0x0 ;  /* 0x0000000000007b1d */ /* 0x000fe20000010000 */
[----:B------:R-:W-:Y:S01]  /*6c50*/  LOP3.LUT R11, R9, 0xfffffffe, RZ, 0xc0, !PT ;  /* 0xfffffffe090b7812 */ /* 0x000fe200078ec0ff */
[----:B------:R-:W-:Y:S01]  /*6c60*/  IMAD.IADD R55, R14, 0x1, -R55 ;  /* 0x000000010e377824 */ /* 0x000fe200078e0a37 */
[----:B------:R-:W-:Y:S01]  /*6c70*/  SHF.R.S32.HI R3, RZ, 0x1, R9 ;  /* 0x00000001ff037819 */ /* 0x000fe20000011409 */
[----:B------:R-:W-:Y:S01]  /*6c80*/  @!P2 IMAD R9, R10, 0xc0, RZ ;  /* 0x000000c00a09a824 */ /* 0x000fe200078e02ff */
[----:B------:R-:W-:Y:S01]  /*6c90*/  LEA.HI R20, R17, R20, RZ, 0x3 ;  /* 0x0000001411147211 */ /* 0x000fe200078f18ff */
[----:B------:R-:W-:Y:S01]  /*6ca0*/  IMAD.IADD R134, R134, 0x1, -R11 ;  /* 0x0000000186867824 */ /* 0x000fe200078e0a0b */
[----:B------:R-:W-:Y:S01]  /*6cb0*/  SHF.R.S32.HI R22, RZ, 0x5, R28 ;  /* 0x00000005ff167819 */ /* 0x000fe2000001141c */
[----:B------:R-:W-:Y:S01]  /*6cc0*/  IMAD.SHL.U32 R11, R54, 0x40, RZ ;  /* 0x00000040360b7824 */ /* 0x000fe200078e00ff */
[----:B------:R-:W-:Y:S01]  /*6cd0*/  LOP3.LUT P0, RZ, R3, 0x2, RZ, 0xc0, !PT ;  /* 0x0000000203ff7812 */ /* 0x000fe2000780c0ff */
[----:B------:R-:W-:Y:S01]  /*6ce0*/  IMAD.SHL.U32 R8, R8, 0x8, RZ ;  /* 0x0000000808087824 */ /* 0x000fe200078e00ff */
[----:B------:R-:W-:Y:S01]  /*6cf0*/  LOP3.LUT R29, R28, 0xffffffe0, RZ, 0xc0, !PT ;  /* 0xffffffe01c1d7812 */ /* 0x000fe200078ec0ff */
[----:B------:R-:W-:Y:S01]  /*6d00*/  IMAD.SHL.U32 R20, R20, 0x20, RZ ;  /* 0x0000002014147824 */ /* 0x000fe200078e00ff */
[----:B------:R-:W-:Y:S01]  /*6d10*/  LOP3.LUT R10, R11, 0xc0, RZ, 0xc0, !PT ;  /* 0x000000c00b0a7812 */ /* 0x000fe200078ec0ff */
[----:B------:R-:W-:-:S02]  /*6d20*/  IMAD.SHL.U32 R11, R3, 0x40, RZ ;  /* 0x00000040030b7824 */ /* 0x000fc400078e00ff */
[C---:B------:R-:W-:Y:S01]  /*6d30*/  IMAD R134, R55.reuse, 0x8, R134 ;  /* 0x0000000837867824 */ /* 0x040fe200078e0286 */
[----:B------:R-:W-:Y:S01]  /*6d40*/  LOP3.LUT R20, R20, 0xffffff00, RZ, 0xc0, !PT ;  /* 0xffffff0014147812 */ /* 0x000fe200078ec0ff */
[----:B------:R-:W-:Y:S01]  /*6d50*/  IMAD.SHL.U32 R55, R55, 0x8, RZ ;  /* 0x0000000837377824 */ /* 0x000fe200078e00ff */
[----:B------:R-:W-:Y:S01]  /*6d60*/  LOP3.LUT R11, R11, 0xc0, RZ, 0xc0, !PT ;  /* 0x000000c00b0b7812 */ /* 0x000fe200078ec0ff */
[----:B------:R-:W-:Y:S02]  /*6d70*/  @!P2 IMAD.IADD R9, R13, 0x1, R9 ;  /* 0x000000010d09a824 */ /* 0x000fe400078e0209 */
[----:B------:R-:W-:Y:S01]  /*6d80*/  IMAD.MOV.U32 R3, RZ, RZ, 0x20 ;  /* 0x00000020ff037424 */ /* 0x000fe200078e00ff */
[----:B------:R-:W-:Y:S01]  /*6d90*/  LOP3.LUT R8, R11, 0x8, R8, 0xf8, !PT ;  /* 0x000000080b087812 */ /* 0x000fe200078ef808 */
[----:B------:R-:W-:Y:S01]  /*6da0*/  @P5 STS [R147+0x3000], RZ ;  /* 0x003000ff93005388 */ /* 0x000fe20000000800 */
[----:B------:R-:W-:Y:S01]  /*6db0*/  SHF.R.U32.HI R11, RZ, 0x3, R11 ;  /* 0x00000003ff0b7819 */ /* 0x000fe2000001160b */
[----:B------:R-:W-:Y:S01]  /*6dc0*/  IMAD.IADD R29, R2, 0x1, -R29 ;  /* 0x00000001021d7824 */ /* 0x000fe200078e0a1d */
[----:B------:R-:W-:Y:S01]  /*6dd0*/  LOP3.LUT R55, R10, 0x8, R55, 0xf8, !PT ;  /* 0x000000080a377812 */ /* 0x000fe200078ef837 */
[----:B------:R-:W-:Y:S01]  /*6de0*/  @P5 STS [R147+0x3004], RZ ;  /* 0x003004ff93005388 */ /* 0x000fe20000000800 */
[----:B------:R-:W-:Y:S01]  /*6df0*/  LOP3.LUT R11, R8, R11, RZ, 0x3c, !PT ;  /* 0x0000000b080b7212 */ /* 0x000fe200078e3cff */
[----:B------:R-:W-:Y:S01]  /*6e00*/  @!P2 IMAD.MOV.U32 R8, RZ, RZ, R12 ;  /* 0x000000ffff08a224 */ /* 0x000fe200078e000c */
[----:B------:R-:W-:Y:S01]  /*6e10*/  SHF.R.U32.HI R10, RZ, 0x3, R10 ;  /* 0x00000003ff0a7819 */ /* 0x000fe2000001160a */
[----:B------:R-:W-:Y:S01]  /*6e20*/  IMAD R12, R22, 0x200, R20 ;  /* 0x00000200160c7824 */ /* 0x000fe200078e0214 */
[----:B------:R-:W-:Y:S01]  /*6e30*/  @P5 STS.64 [R147+0x3008], RZ ;  /* 0x003008ff93005388 */ /* 0x000fe20000000a00 */
[----:B------:R-:W-:Y:S01]  /*6e40*/  IMAD.U32 R134, R134, 0x20, R11 ;  /* 0x0000002086867824 */ /* 0x000fe200078e000b */
[----:B------:R-:W-:Y:S01]  /*6e50*/  LOP3.LUT R55, R55, R10, RZ, 0x3c, !PT ;  /* 0x0000000a37377212 */ /* 0x000fe200078e3cff */
[----:B------:R-:W-:Y:S01]  /*6e60*/  IMAD R12, R23, 0x20, R12 ;  /* 0x00000020170c7824 */ /* 0x000fe200078e020c */
[----:B------:R-:W-:Y:S01]  /*6e70*/  @!PT LDS RZ, [RZ] ;  /* 0x00000000fffff984 */ /* 0x000fe20000000800 */
[----:B------:R-:W-:Y:S01]  /*6e80*/  @!PT LDS RZ, [RZ] ;  /* 0x00000000fffff984 */ /* 0x000fe20000000800 */
[----:B------:R-:W-:Y:S01]  /*6e90*/  @!PT LDS RZ, [RZ] ;  /* 0x00000000fffff984 */ /* 0x000fe20000000800 */
[----:B------:R1:W-:Y:S01]  /*6ea0*/  @!P5 LDGSTS.E.BYPASS.LTC128B.128 [R147+0x3000], [R140.64] ;  /* 0x030000008c93dfae */ /* 0x0003e2000b901d46 */
[----:B------:R-:W-:Y:S01]  /*6eb0*/  IMAD.SHL.U32 R134, R134, 0x2, RZ ;  /* 0x0000000286867824 */ /* 0x000fe200078e00ff */
[----:B------:R-:W-:Y:S01]  /*6ec0*/  SHF.R.S32.HI R28, RZ, 0x1f, R29 ;  /* 0x0000001fff1c7819 */ /* 0x000fe2000001141d */
[----:B------:R-:W-:Y:S01]  /*6ed0*/  IMAD.IADD R136, R55, 0x1, R12 ;  /* 0x0000000137887824 */ /* 0x000fe200078e020c */
[----:B------:R-:W-:Y:S01]  /*6ee0*/  @P4 STS.128 [R147+0x3800], RZ ;  /* 0x003800ff93004388 */ /* 0x000fe20000000c00 */
[----:B------:R-:W-:Y:S01]  /*6ef0*/  IMAD R21, R21, 0x4, R22 ;  /* 0x0000000415157824 */ /* 0x000fe200078e0216 */
[----:B------:R-:W-:Y:S01]  /*6f00*/  IADD3 R133, R134, 0x1020, RZ ;  /* 0x0000102086857810 */ /* 0x000fe20007ffe0ff */
[----:B------:R-:W-:Y:S01]  /*6f10*/  IMAD.SHL.U32 R136, R136, 0x2, RZ ;  /* 0x0000000288887824 */ /* 0x000fe200078e00ff */
[----:B------:R-:W-:Y:S01]  /*6f20*/  @!PT LDS RZ, [RZ] ;  /* 0x00000000fffff984 */ /* 0x000fe20000000800 */
[----:B------:R-:W-:Y:S01]  /*6f30*/  @!PT LDS RZ, [RZ] ;  /* 0x00000000fffff984 */ /* 0x000fe20000000800 */
[----:B------:R-:W-:Y:S01]  /*6f40*/  @!PT LDS RZ, [RZ] ;  /* 0x00000000fffff984 */ /* 0x000fe20000000800 */
[----:B------:R2:W-:Y:S01]  /*6f50*/  @!P4 LDGSTS.E.BYPASS.LTC128B.128 [R147+0x3800], [R4.64] ;  /* 0x038000000493cfae */ /* 0x0005e2000b901d46 */
[----:B------:R-:W-:Y:S01]  /*6f60*/  LEA.HI R28, R28, R29, RZ, 0x2 ;  /* 0x0000001d1c1c7211 */ /* 0x000fe200078f10ff */
[----:B------:R-:W-:-:S02]  /*6f70*/  IMAD R84, R23, 0x20, R20 ;  /* 0x0000002017547824 */ /* 0x000fc400078e0214 */
[----:B------:R-:W-:Y:S01]  /*6f80*/  @P3 STS.128 [R147+0x4000], RZ ;  /* 0x004000ff93003388 */ /* 0x000fe20000000c00 */
[----:B------:R-:W-:Y:S01]  /*6f90*/  SHF.R.S32.HI R148, RZ, 0x2, R28 ;  /* 0x00000002ff947819 */ /* 0x000fe2000001141c */
[----:B------:R-:W-:Y:S02]  /*6fa0*/  IMAD.IADD R2, R0, 0x1, R92 ;  /* 0x0000000100027824 */ /* 0x000fe400078e025c */
[----:B------:R-:W-:Y:S01]  /*6fb0*/  @!PT LDS RZ, [RZ] ;  /* 0x00000000fffff984 */ /* 0x000fe20000000800 */
[----:B------:R-:W-:Y:S01]  /*6fc0*/  @!PT LDS RZ, [RZ] ;  /* 0x00000000fffff984 */ /* 0x000fe20000000800 */
[----:B------:R-:W-:Y:S01]  /*6fd0*/  @!PT LDS RZ, [RZ] ;  /* 0x00000000fffff984 */ /* 0x000fe20000000800 */
[----:B------:R3:W-:Y:S02]  /*6fe0*/  @!P3 LDGSTS.E.BYPASS.LTC128B.128 [R147+0x4000], [R6.64] ;  /* 0x040000000693bfae */ /* 0x0007e4000b901d46 */
[----:B------:R-:W-:Y:S02]  /*6ff0*/  IMAD.U32 R21, R21, 0x10, R148 ;  /* 0x0000001015157824 */ /* 0x000fe400078e0094 */
[----:B------:R-:W-:Y:S03]  /*7000*/  @P2 STS.128 [R147+0x4800], RZ ;  /* 0x004800ff93002388 */ /* 0x000fe60000000c00 */
[----:B------:R-:W-:Y:S01]  /*7010*/  IADD3 R86, -R142, 0x1, R21 ;  /* 0x000000018e567810 */ /* 0x000fe20007ffe115 */
[----:B------:R-:W-:Y:S01]  /*7020*/  @!PT LDS RZ, [RZ] ;  /* 0x00000000fffff984 */ /* 0x000fe20000000800 */
[----:B------:R-:W-:Y:S01]  /*7030*/  @!PT LDS RZ, [RZ] ;  /* 0x00000000fffff984 */ /* 0x000fe20000000800 */
[----:B------:R-:W-:Y:S01]  /*7040*/  @!PT LDS RZ, [RZ] ;  /* 0x00000000fffff984 */ /* 0x000fe20000000800 */
[----:B------:R4:W-:Y:S01]  /*7050*/  @!P2 LDGSTS.E.BYPASS.LTC128B.128 [R147+0x4800], [R8.64] ;  /* 0x048000000893afae */ /* 0x0009e2000b901d46 */
[----:B------:R-:W-:-:S02]  /*7060*/  LOP3.LUT P2, RZ, R54, 0x2, RZ, 0xc0, !PT ;  /* 0x0000000236ff7812 */ /* 0x000fc4000784c0ff */
[----:B------:R-:W-:Y:S01]  /*7070*/  IADD3 R86, R86, c[0x0][0x2e8], R53 ;  /* 0x0000ba0056567a10 */ /* 0x000fe20007ffe035 */
[----:B------:R-:W-:Y:S01]  /*7080*/  LDSM.16.M88.4 R80, [R136] ;  /* 0x000000008850783b */ /* 0x000fe20000000200 */
[----:B------:R-:W-:Y:S02]  /*7090*/  SEL R3, R3, 0xffffffe0, !P2 ;  /* 0xffffffe003037807 */ /* 0x000fe40005000000 */
[C---:B------:R-:W-:Y:S01]  /*70a0*/  IADD3 R94, R86.reuse, 0x8, RZ ;  /* 0x00000008565e7810 */ /* 0x040fe20007ffe0ff */
[----:B------:R-:W5:Y:S01]  /*70b0*/  LDSM.16.M88.4 R12, [R134+0x1000] ;  /* 0x00100000860c783b */ /* 0x000f620000000200 */
[----:B------:R-:W-:Y:S01]  /*70c0*/  IMNMX R93, R86, R53, PT ;  /* 0x00000035565d7217 */ /* 0x000fe20003800200 */
[----:B------:R-:W-:Y:S01]  /*70d0*/  IMAD.IADD R135, R136, 0x1, R3 ;  /* 0x0000000188877824 */ /* 0x000fe200078e0203 */
[----:B--2---:R-:W-:Y:S01]  /*70e0*/  IADD3 R4, R134, 0x1000, RZ ;  /* 0x0000100086047810 */ /* 0x004fe20007ffe0ff */
[----:B------:R-:W4:Y:S01]  /*70f0*/  LDSM.16.M88.4 R68, [R134+0x1400] ;  /* 0x001400008644783b */ /* 0x000f220000000200 */
[----:B------:R-:W-:-:S02]  /*7100*/  IADD3 R54, R2, 0x1, RZ ;  /* 0x0000000102367810 */ /* 0x000fc40007ffe0ff */
[----:B------:R-:W-:Y:S01]  /*7110*/  @P0 IADD3 R133, R4, -0x20, RZ ;  /* 0xffffffe004850810 */ /* 0x000fe20007ffe0ff */
[----:B------:R-:W-:Y:S01]  /*7120*/  LDSM.16.M88.4 R76, [R135] ;  /* 0x00000000874c783b */ /* 0x000fe20000000200 */
[----:B------:R-:W-:Y:S02]  /*7130*/  IMNMX R94, R94, R53, PT ;  /* 0x000000355e5e7217 */ /* 0x000fe40003800200 */
[----:B------:R-:W-:Y:S01]  /*7140*/  ISETP.GE.AND P5, PT, R54, R93, PT ;  /* 0x0000005d3600720c */ /* 0x000fe20003fa6270 */
[----:B---3--:R-:W2:Y:S01]  /*7150*/  LDSM.16.M88.4 R4, [R133] ;  /* 0x000000008504783b */ /* 0x008ea20000000200 */
[----:B------:R-:W-:Y:S02]  /*7160*/  IADD3 R53, R2, 0x11, RZ ;  /* 0x0000001102357810 */ /* 0x000fe40007ffe0ff */
[----:B------:R-:W-:Y:S01]  /*7170*/  ISETP.GE.AND P6, PT, R54, R94, PT ;  /* 0x0000005e3600720c */ /* 0x000fe20003fc6270 */
[----:B------:R-:W3:Y:S01]  /*7180*/  LDSM.16.M88.4 R60, [R134+0x1800] ;  /* 0x00180000863c783b */ /* 0x000ee20000000200 */
[----:B------:R-:W-:-:S02]  /*7190*/  IADD3 R54, R2, 0x31, RZ ;  /* 0x0000003102367810 */ /* 0x000fc40007ffe0ff */
[C---:B------:R-:W-:Y:S01]  /*71a0*/  IADD3 R130, R133.reuse, 0x400, RZ ;  /* 0x0000040085827810 */ /* 0x040fe20007ffe0ff */
[----:B------:R-:W1:Y:S01]  /*71b0*/  LDSM.16.M88.4 R88, [R133+0x400] ;  /* 0x000400008558783b */ /* 0x000e620000000200 */
[C---:B------:R-:W-:Y:S02]  /*71c0*/  IADD3 R129, R133.reuse, 0x800, RZ ;  /* 0x0000080085817810 */ /* 0x040fe40007ffe0ff */
[C---:B------:R-:W-:Y:S01]  /*71d0*/  IADD3 R128, R133.reuse, 0xc00, RZ ;  /* 0x00000c0085807810 */ /* 0x040fe20007ffe0ff */
[----:B------:R-:W1:Y:S01]  /*71e0*/  LDSM.16.M88.4 R48, [R134+0x1c00] ;  /* 0x001c00008630783b */ /* 0x000e620000000200 */
[C---:B------:R-:W-:Y:S02]  /*71f0*/  IADD3 R127, R133.reuse, 0x1000, RZ ;  /* 0x00001000857f7810 */ /* 0x040fe40007ffe0ff */
[C---:B------:R-:W-:Y:S01]  /*7200*/  IADD3 R126, R133.reuse, 0x1400, RZ ;  /* 0x00001400857e7810 */ /* 0x040fe20007ffe0ff */
[----:B------:R-:W1:Y:S01]  /*7210*/  LDSM.16.M88.4 R40, [R134+0x2000] ;  /* 0x002000008628783b */ /* 0x000e620000000200 */
[----:B------:R-:W-:-:S02]  /*7220*/  IADD3 R125, R133, 0x1800, RZ ;  /* 0x00001800857d7810 */ /* 0x000fc40007ffe0ff */
[----:B------:R-:W-:Y:S01]  /*7230*/  IADD3 R124, R133, 0x1c00, RZ ;  /* 0x00001c00857c7810 */ /* 0x000fe20007ffe0ff */
[----:B------:R-:W-:Y:S04]  /*7240*/  LDSM.16.M88.4 R32, [R134+0x2400] ;  /* 0x002400008620783b */ /* 0x000fe80000000200 */
[----:B------:R-:W-:Y:S01]  /*7250*/  LDSM.16.M88.4 R24, [R134+0x2800] ;  /* 0x002800008618783b */ /* 0x000fe20000000200 */
[C---:B-----5:R-:W-:Y:S03]  /*7260*/  HMMA.16816.F32.BF16 R16, R80.reuse, R12, RZ ;  /* 0x0000000c5010723c */ /* 0x060fe600000418ff */
[----:B------:R-:W-:Y:S04]  /*7270*/  LDSM.16.M88.4 R72, [R133+0x800] ;  /* 0x000800008548783b */ /* 0x000fe80000000200 */
[----:B------:R-:W0:Y:S01]  /*7280*/  LDGDEPBAR ;  /* 0x00000000000079af */ /* 0x000e220000000000 */
[C---:B------:R-:W-:Y:S08]  /*7290*/  HMMA.16816.F32.BF16 R12, R80.reuse, R14, RZ ;  /* 0x0000000e500c723c */ /* 0x040ff000000418ff */
[----:B----4-:R-:W-:Y:S08]  /*72a0*/  HMMA.16816.F32.BF16 R8, R80, R68, RZ ;  /* 0x000000445008723c */ /* 0x010ff000000418ff */
[C---:B--2---:R-:W-:Y:S08]  /*72b0*/  HMMA.16816.F32.BF16 R16, R76.reuse, R4, R16 ;  /* 0x000000044c10723c */ /* 0x044ff00000041810 */
[----:B------:R-:W-:Y:S01]  /*72c0*/  HMMA.16816.F32.BF16 R12, R76, R6, R12 ;  /* 0x000000064c0c723c */ /* 0x000fe2000004180c */
[----:B------:R-:W2:Y:S07]  /*72d0*/  LDSM.16.M88.4 R4, [R134+0x2c00] ;  /* 0x002c00008604783b */ /* 0x000eae0000000200 */
[C---:B------:R-:W-:Y:S08]  /*72e0*/  HMMA.16816.F32.BF16 R68, R80.reuse, R70, RZ ;  /* 0x000000465044723c */ /* 0x040ff000000418ff */
[----:B---3--:R-:W-:Y:S08]  /*72f0*/  HMMA.16816.F32.BF16 R64, R80, R60, RZ ;  /* 0x0000003c5040723c */ /* 0x008ff000000418ff */
[----:B-1----:R-:W-:Y:S08]  /*7300*/  HMMA.16816.F32.BF16 R8, R76, R88, R8 ;  /* 0x000000584c08723c */ /* 0x002ff00000041808 */
[C---:B------:R-:W-:Y:S08]  /*7310*/  HMMA.16816.F32.BF16 R56, R80.reuse, R48, RZ ;  /* 0x000000305038723c */ /* 0x040ff000000418ff */
[C---:B------:R-:W-:Y:S08]  /*7320*/  HMMA.16816.F32.BF16 R44, R80.reuse, R40, RZ ;  /* 0x00000028502c723c */ /* 0x040ff000000418ff */
[C---:B--2---:R-:W-:Y:S07]  /*7330*/  HMMA.16816.F32.BF16 R20, R80.reuse, R4, RZ ;  /* 0x000000045014723c */ /* 0x044fee00000418ff */
[----:B------:R-:W-:Y:S01]  /*7340*/  IMAD.IADD R4, R55, 0x1, R84 ;  /* 0x0000000137047824 */ /* 0x000fe200078e0254 */
[----:B------:R-:W-:Y:S01]  /*7350*/  HMMA.16816.F32.BF16 R36, R80, R32, RZ ;  /* 0x000000205024723c */ /* 0x000fe200000418ff */
[----:B------:R-:W1:Y:S01]  /*7360*/  LDSM.16.M88.4 R84, [R133+0xc00] ;  /* 0x000c00008554783b */ /* 0x000e620000000200 */
[----:B------:R-:W-:-:S04]  /*7370*/  IADD3 R5, R2, 0x8, RZ ;  /* 0x0000000802057810 */ /* 0x000fc80007ffe0ff */
[C---:B------:R-:W-:Y:S02]  /*7380*/  ISETP.GE.AND P3, PT, R5.reuse, R93, PT ;  /* 0x0000005d0500720c */ /* 0x040fe40003f66270 */
[----:B------:R-:W-:Y:S01]  /*7390*/  HMMA.16816.F32.BF16 R28, R80, R24, RZ ;  /* 0x00000018501c723c */ /* 0x000fe200000418ff */
[----:B------:R-:W-:Y:S02]  /*73a0*/  ISETP.GE.AND P2, PT, R5, R94, PT ;  /* 0x0000005e0500720c */ /* 0x000fe40003f46270 */
[----:B------:R-:W-:Y:S02]  /*73b0*/  FSEL R5, R12, -INF , !P3 ;  /* 0xff8000000c057808 */ /* 0x000fe40005800000 */
[----:B------:R-:W-:-:S03]  /*73c0*/  IADD3 R12, R2, 0x18, RZ ;  /* 0x00000018020c7810 */ /* 0x000fc60007ffe0ff */
        /* <DEDUP_REMOVED lines=9> */
[CC--:B------:R-:W-:Y:S02]  /*7460*/  ISETP.GE.AND P0, PT, R6.reuse, R93.reuse, PT ;  /* 0x0000005d0600720c */ /* 0x0c0fe40003f06270 */
[-C--:B------:R-:W-:Y:S02]  /*7470*/  ISETP.GE.AND P4, PT, R6, R94.reuse, PT ;  /* 0x0000005e0600720c */ /* 0x080fe40003f86270 */
        /* <DEDUP_REMOVED lines=33> */
[-C--:B------:R-:W-:Y:S01]  /*7690*/  ISETP.GE.AND P3, PT, R9, R94.reuse, PT ;  /* 0x0000005e0900720c */ /* 0x080fe20003f66270 */
[C---:B-1----:R-:W-:Y:S01]  /*76a0*/  HMMA.16816.F32.BF16 R44, R76.reuse, R12, R44 ;  /* 0x0000000c4c2c723c */ /* 0x042fe2000004182c */
[C---:B------:R-:W-:Y:S02]  /*76b0*/  ISETP.GE.AND P2, PT, R8.reuse, R93, PT ;  /* 0x0000005d0800720c */ /* 0x040fe40003f46270 */
[----:B------:R-:W-:Y:S02]  /*76c0*/  ISETP.GE.AND P0, PT, R8, R94, PT ;  /* 0x0000005e0800720c */ /* 0x000fe40003f06270 */
[----:B------:R-:W1:Y:S01]  /*76d0*/  LDSM.16.M88.4 R8, [R133+0x1400] ;  /* 0x001400008508783b */ /* 0x000e620000000200 */
[----:B------:R-:W-:Y:S02]  /*76e0*/  IADD3 R17, R2, 0x29, RZ ;  /* 0x0000002902117810 */ /* 0x000fe40007ffe0ff */
[----:B------:R-:W-:Y:S01]  /*76f0*/  FSEL R88, R66, -INF , !P4 ;  /* 0xff80000042587808 */ /* 0x000fe20006000000 */
[----:B------:R-:W-:Y:S01]  /*7700*/  HMMA.16816.F32.BF16 R40, R76, R14, R40 ;  /* 0x0000000e4c28723c */ /* 0x000fe20000041828 */
[----:B------:R-:W-:-:S02]  /*7710*/  FSEL R65, R65, -INF , !P5 ;  /* 0xff80000041417808 */ /* 0x000fc40006800000 */
[C---:B------:R-:W-:Y:S02]  /*7720*/  ISETP.GE.AND P4, PT, R17.reuse, R93, PT ;  /* 0x0000005d1100720c */ /* 0x040fe40003f86270 */
[----:B------:R-:W-:Y:S02]  /*7730*/  ISETP.GE.AND P5, PT, R17, R94, PT ;  /* 0x0000005e1100720c */ /* 0x000fe40003fa6270 */
[----:B------:R-:W-:Y:S02]  /*7740*/  IADD3 R17, R2, 0x30, RZ ;  /* 0x0000003002117810 */ /* 0x000fe40007ffe0ff */
[----:B------:R-:W-:Y:S02]  /*7750*/  FSEL R96, R67, -INF , !P3 ;  /* 0xff80000043607808 */ /* 0x000fe40005800000 */
[----:B------:R-:W-:Y:S02]  /*7760*/  FSEL R67, R60, -INF , !P2 ;  /* 0xff8000003c437808 */ /* 0x000fe40005000000 */
[----:B------:R-:W-:-:S02]  /*7770*/  FSEL R90, R62, -INF , !P0 ;  /* 0xff8000003e5a7808 */ /* 0x000fc40004000000 */
[----:B------:R-:W-:Y:S02]  /*7780*/  FSEL R85, R61, -INF , !P4 ;  /* 0xff8000003d557808 */ /* 0x000fe40006000000 */
[----:B------:R-:W-:Y:S02]  /*7790*/  FSEL R98, R63, -INF , !P5 ;  /* 0xff8000003f627808 */ /* 0x000fe40006800000 */
[----:B------:R-:W2:Y:S01]  /*77a0*/  LDSM.16.M88.4 R60, [R133+0x1800] ;  /* 0x00180000853c783b */ /* 0x000ea20000000200 */
[C---:B------:R-:W-:Y:S02]  /*77b0*/  ISETP.GE.AND P2, PT, R17.reuse, R94, PT ;  /* 0x0000005e1100720c */ /* 0x040fe40003f46270 */
[-C--:B------:R-:W-:Y:S02]  /*77c0*/  ISETP.GE.AND P0, PT, R54, R93.reuse, PT ;  /* 0x0000005d3600720c */ /* 0x080fe40003f06270 */
[----:B------:R-:W-:Y:S02]  /*77d0*/  ISETP.GE.AND P3, PT, R17, R93, PT ;  /* 0x0000005d1100720c */ /* 0x000fe40003f66270 */
[----:B------:R-:W-:-:S02]  /*77e0*/  IADD3 R12, R2, 0x39, RZ ;  /* 0x00000039020c7810 */ /* 0x000fc40007ffe0ff */
[----:B------:R-:W-:Y:S02]  /*77f0*/  IADD3 R17, R2, 0x38, RZ ;  /* 0x0000003802117810 */ /* 0x000fe40007ffe0ff */
[----:B------:R-:W-:Y:S02]  /*7800*/  FSEL R58, R58, -INF , !P2 ;  /* 0xff8000003a3a7808 */ /* 0x000fe40005000000 */
[----:B------:R-:W-:Y:S02]  /*7810*/  FSEL R57, R57, -INF , !P0 ;  /* 0xff80000039397808 */ /* 0x000fe40004000000 */
[----:B------:R-:W-:Y:S02]  /*7820*/  FSEL R56, R56, -INF , !P3 ;  /* 0xff80000038387808 */ /* 0x000fe40005800000 */
[C---:B------:R-:W-:Y:S01]  /*7830*/  ISETP.GE.AND P2, PT, R12.reuse, R93, PT ;  /* 0x0000005d0c00720c */ /* 0x040fe20003f46270 */
[----:B-1----:R-:W-:Y:S01]  /*7840*/  HMMA.16816.F32.BF16 R36, R76, R8, R36 ;  /* 0x000000084c24723c */ /* 0x002fe20000041824 */
[----:B------:R-:W-:-:S02]  /*7850*/  ISETP.GE.AND P0, PT, R12, R94, PT ;  /* 0x0000005e0c00720c */ /* 0x000fc40003f06270 */
[-C--:B------:R-:W-:Y:S02]  /*7860*/  ISETP.GE.AND P4, PT, R54, R94.reuse, PT ;  /* 0x0000005e3600720c */ /* 0x080fe40003f86270 */
        /* <DEDUP_REMOVED lines=9> */
[CC--:B------:R-:W-:Y:S01]  /*7900*/  ISETP.GE.AND P4, PT, R12.reuse, R93.reuse, PT ;  /* 0x0000005d0c00720c */ /* 0x0c0fe20003f86270 */
[----:B--2---:R-:W-:Y:S01]  /*7910*/  HMMA.16816.F32.BF16 R28, R76, R60, R28 ;  /* 0x0000003c4c1c723c */ /* 0x004fe2000004181c */
[----:B------:R-:W-:Y:S02]  /*7920*/  ISETP.GE.AND P5, PT, R12, R94, PT ;  /* 0x0000005e0c00720c */ /* 0x000fe40003fa6270 */
[----:B------:R-:W-:-:S02]  /*7930*/  ISETP.GE.AND P3, PT, R13, R93, PT ;  /* 0x0000005d0d00720c */ /* 0x000fc40003f66270 */
[----:B------:R-:W-:Y:S02]  /*7940*/  ISETP.GE.AND P2, PT, R13, R94, PT ;  /* 0x0000005e0d00720c */ /* 0x000fe40003f46270 */
[----:B------:R-:W1:Y:S01]  /*7950*/  LDSM.16.M88.4 R12, [R133+0x1c00] ;  /* 0x001c0000850c783b */ /* 0x000e620000000200 */
[C---:B------:R-:W-:Y:S01]  /*7960*/  IADD3 R17, R2.reuse, 0x48, RZ ;  /* 0x0000004802117810 */ /* 0x040fe20007ffe0ff */
[----:B------:R-:W-:Y:S01]  /*7970*/  HMMA.16816.F32.BF16 R24, R76, R62, R24 ;  /* 0x0000003e4c18723c */ /* 0x000fe20000041818 */
[----:B------:R-:W-:Y:S01]  /*7980*/  IADD3 R8, R2, 0x49, RZ ;  /* 0x0000004902087810 */ /* 0x000fe20007ffe0ff */
[----:B------:R-:W-:-:S04]  /*7990*/  DEPBAR.LE SB0, 0x0 ;  /* 0x000080000000791a */ /* 0x000fc80000000000 */
[----:B------:R-:W-:Y:S02]  /*79a0*/  FSEL R86, R51, -INF , !P0 ;  /* 0xff80000033567808 */ /* 0x000fe40004000000 */
[----:B------:R-:W-:Y:S02]  /*79b0*/  FSEL R46, R46, -INF , !P5 ;  /* 0xff8000002e2e7808 */ /* 0x000fe40006800000 */
[----:B------:R-:W-:Y:S02]  /*79c0*/  FSEL R45, R45, -INF , !P3 ;  /* 0xff8000002d2d7808 */ /* 0x000fe40005800000 */
[-C--:B------:R-:W-:Y:S01]  /*79d0*/  ISETP.GE.AND P0, PT, R17, R93.reuse, PT ;  /* 0x0000005d1100720c */ /* 0x080fe20003f06270 */
[----:B------:R-:W-:Y:S01]  /*79e0*/  BAR.SYNC.DEFER_BLOCKING 0x0 ;  /* 0x0000000000007b1d */ /* 0x000fe20000010000 */
[C---:B------:R-:W-:Y:S02]  /*79f0*/  ISETP.GE.AND P5, PT, R8.reuse, R93, PT ;  /* 0x0000005d0800720c */ /* 0x040fe40003fa6270 */
[----:B------:R-:W-:-:S02]  /*7a00*/  ISETP.GE.AND P3, PT, R8, R94, PT ;  /* 0x0000005e0800720c */ /* 0x000fc40003f66270 */
[----:B------:R-:W-:Y:S02]  /*7a10*/  IADD3 R8, R2, 0x50, RZ ;  /* 0x0000005002087810 */ /* 0x000fe40007ffe0ff */
[----:B------:R-:W-:Y:S02]  /*7a20*/  FSEL R44, R44, -INF , !P4 ;  /* 0xff8000002c2c7808 */ /* 0x000fe40006000000 */
[----:B------:R-:W-:Y:S02]  /*7a30*/  FSEL R54, R47, -INF , !P2 ;  /* 0xff8000002f367808 */ /* 0x000fe40005000000 */
[----:B------:R-:W-:Y:S02]  /*7a40*/  ISETP.GE.AND P4, PT, R17, R94, PT ;  /* 0x0000005e1100720c */ /* 0x000fe40003f86270 */
[----:B------:R-:W-:Y:S02]  /*7a50*/  FSEL R47, R40, -INF , !P0 ;  /* 0xff800000282f7808 */ /* 0x000fe40004000000 */
[----:B------:R-:W-:-:S02]  /*7a60*/  IADD3 R9, R2, 0x51, RZ ;  /* 0x0000005102097810 */ /* 0x000fc40007ffe0ff */
[CC--:B------:R-:W-:Y:S02]  /*7a70*/  ISETP.GE.AND P2, PT, R8.reuse, R93.reuse, PT ;  /* 0x0000005d0800720c */ /* 0x0c0fe40003f46270 */
[----:B------:R-:W-:Y:S02]  /*7a80*/  ISETP.GE.AND P0, PT, R8, R94, PT ;  /* 0x0000005e0800720c */ /* 0x000fe40003f06270 */
[----:B------:R-:W-:Y:S02]  /*7a90*/  IADD3 R8, R2, 0x58, RZ ;  /* 0x0000005802087810 */ /* 0x000fe40007ffe0ff */
[----:B------:R-:W-:Y:S02]  /*7aa0*/  FSEL R50, R42, -INF , !P4 ;  /* 0xff8000002a327808 */ /* 0x000fe40006000000 */
[----:B------:R-:W-:Y:S01]  /*7ab0*/  FSEL R41, R41, -INF , !P5 ;  /* 0xff80000029297808 */ /* 0x000fe20006800000 */
[----:B-1----:R-:W-:Y:S01]  /*7ac0*/  HMMA.16816.F32.BF16 R20, R76, R12, R20 ;  /* 0x0000000c4c14723c */ /* 0x002fe20000041814 */
[----:B------:R-:W-:-:S02]  /*7ad0*/  ISETP.GE.AND P4, PT, R9, R93, PT ;  /* 0x0000005d0900720c */ /* 0x000fc40003f86270 */
[-C--:B------:R-:W-:Y:S02]  /*7ae0*/  ISETP.GE.AND P5, PT, R9, R94.reuse, PT ;  /* 0x0000005e0900720c */ /* 0x080fe40003fa6270 */
[----:B------:R-:W-:Y:S02]  /*7af0*/  FSEL R64, R43, -INF , !P3 ;  /* 0xff8000002b407808 */ /* 0x000fe40005800000 */
[----:B------:R-:W-:Y:S01]  /*7b00*/  FSEL R17, R36, -INF , !P2 ;  /* 0xff80000024117808 */ /* 0x000fe20005000000 */
[----:B------:R-:W-:Y:S01]  /*7b10*/  HMMA.16816.F32.BF16 R80, R76, R14, R80 ;  /* 0x0000000e4c50723c */ /* 0x000fe20000041850 */
[----:B------:R-:W-:Y:S02]  /*7b20*/  IADD3 R9, R2, 0x59, RZ ;  /* 0x0000005902097810 */ /* 0x000fe40007ffe0ff */
[C---:B------:R-:W-:Y:S02]  /*7b30*/  ISETP.GE.AND P3, PT, R8.reuse, R93, PT ;  /* 0x0000005d0800720c */ /* 0x040fe40003f66270 */
[----:B------:R-:W-:-:S02]  /*7b40*/  ISETP.GE.AND P2, PT, R8, R94, PT ;  /* 0x0000005e0800720c */ /* 0x000fc40003f46270 */
[----:B------:R-:W-:Y:S02]  /*7b50*/  IADD3 R8, R2, 0x60, RZ ;  /* 0x0000006002087810 */ /* 0x000fe40007ffe0ff */
[----:B------:R-:W-:Y:S02]  /*7b60*/  FSEL R37, R37, -INF , !P4 ;  /* 0xff80000025257808 */ /* 0x000fe40006000000 */
[----:B------:R-:W-:Y:S02]  /*7b70*/  FSEL R38, R38, -INF , !P0 ;  /* 0xff80000026267808 */ /* 0x000fe40004000000 */
[----:B------:R-:W-:Y:S02]  /*7b80*/  ISETP.GE.AND P4, PT, R9, R94, PT ;  /* 0x0000005e0900720c */ /* 0x000fe40003f86270 */
[----:B------:R-:W-:Y:S02]  /*7b90*/  FSEL R36, R39, -INF , !P5 ;  /* 0xff80000027247808 */ /* 0x000fe40006800000 */
[----:B------:R-:W-:-:S02]  /*7ba0*/  FSEL R32, R32, -INF , !P3 ;  /* 0xff80000020207808 */ /* 0x000fc40005800000 */
        /* <DEDUP_REMOVED lines=20> */
[----:B------:R-:W-:Y:S02]  /*7cf0*/  ISETP.GE.AND P4, PT, R8, R94, PT ;  /* 0x0000005e0800720c */ /* 0x000fe40003f86270 */
[----:B------:R-:W-:Y:S02]  /*7d00*/  IADD3 R8, R2, 0x71, RZ ;  /* 0x0000007102087810 */ /* 0x000fe40007ffe0ff */
[----:B------:R-:W-:Y:S02]  /*7d10*/  FSEL R42, R26, -INF , !P5 ;  /* 0xff8000001a2a7808 */ /* 0x000fe40006800000 */
[----:B------:R-:W-:-:S02]  /*7d20*/  FSEL R25, R25, -INF , !P3 ;  /* 0xff80000019197808 */ /* 0x000fc40005800000 */
[C---:B------:R-:W-:Y:S02]  /*7d30*/  ISETP.GE.AND P5, PT, R8.reuse, R93, PT ;  /* 0x0000005d0800720c */ /* 0x040fe40003fa6270 */
[-C--:B------:R-:W-:Y:S02]  /*7d40*/  ISETP.GE.AND P3, PT, R8, R94.reuse, PT ;  /* 0x0000005e0800720c */ /* 0x080fe40003f66270 */
[----:B------:R-:W-:Y:S02]  /*7d50*/  FSEL R13, R29, -INF , !P2 ;  /* 0xff8000001d0d7808 */ /* 0x000fe40005000000 */
[----:B------:R-:W-:Y:S02]  /*7d60*/  FSEL R8, R19, -INF , !P6 ;  /* 0xff80000013087808 */ /* 0x000fe40007000000 */
[----:B------:R-:W-:Y:S02]  /*7d70*/  ISETP.GE.AND P2, PT, R9, R94, PT ;  /* 0x0000005e0900720c */ /* 0x000fe40003f46270 */
[----:B------:R-:W-:-:S02]  /*7d80*/  FSEL R19, R20, -INF , !P0 ;  /* 0xff80000014137808 */ /* 0x000fc40004000000 */
[----:B------:R-:W-:Y:S02]  /*7d90*/  FSEL R26, R22, -INF , !P4 ;  /* 0xff800000161a7808 */ /* 0x000fe40006000000 */
[C---:B------:R-:W-:Y:S02]  /*7da0*/  IADD3 R9, R2.reuse, 0x78, RZ ;  /* 0x0000007802097810 */ /* 0x040fe40007ffe0ff */
[C---:B------:R-:W-:Y:S02]  /*7db0*/  ISETP.GE.AND P0, PT, R2.reuse, R93, PT ;  /* 0x0000005d0200720c */ /* 0x040fe40003f06270 */
[C---:B------:R-:W-:Y:S02]  /*7dc0*/  ISETP.GE.AND P4, PT, R2.reuse, R94, PT ;  /* 0x0000005e0200720c */ /* 0x040fe40003f86270 */
[----:B------:R-:W-:Y:S02]  /*7dd0*/  IADD3 R2, R2, 0x79, RZ ;  /* 0x0000007902027810 */ /* 0x000fe40007ffe0ff */
[----:B------:R-:W-:-:S02]  /*7de0*/  FSEL R10, R16, -INF , !P0 ;  /* 0xff800000100a7808 */ /* 0x000fc40004000000 */
[----:B------:R-:W-:Y:S02]  /*7df0*/  ISETP.GE.AND P0, PT, R2, R94, PT ;  /* 0x0000005e0200720c */ /* 0x000fe40003f06270 */
[----:B------:R-:W-:Y:S02]  /*7e00*/  FSEL R40, R27, -INF , !P2 ;  /* 0xff8000001b287808 */ /* 0x000fe40005000000 */
[----:B------:R-:W-:Y:S02]  /*7e10*/  FSEL R20, R83, -INF , !P0 ;  /* 0xff80000053147808 */ /* 0x000fe40004000000 */
[----:B------:R-:W-:Y:S02]  /*7e20*/  ISETP.GT.AND P0, PT, R146, R137, PT ;  /* 0x000000899200720c */ /* 0x000fe40003f04270 */
[----:B------:R-:W-:Y:S02]  /*7e30*/  FSEL R27, R21, -INF , !P5 ;  /* 0xff800000151b7808 */ /* 0x000fe40006800000 */
[----:B------:R-:W-:-:S02]  /*7e40*/  ISETP.GE.AND P6, PT, R9, R93, PT ;  /* 0x0000005d0900720c */ /* 0x000fc40003fc6270 */
[----:B------:R-:W-:Y:S02]  /*7e50*/  ISETP.GE.AND P2, PT, R9, R94, PT ;  /* 0x0000005e0900720c */ /* 0x000fe40003f46270 */
        /* <DEDUP_REMOVED lines=65> */
.L_x_4878:
[----:B------:R-:W-:-:S05]  /*8270*/  IMAD.MOV.U32 R14, RZ, RZ, c[0x0][0x198] ;  /* 0x00006600ff0e7624 */ /* 0x000fca00078e00ff */
[----:B------:R-:W-:-:S04]  /*8280*/  LEA R14, -R14, RZ, 0x7 ;  /* 0x000000ff0e0e7211 */ /* 0x000fc800078e39ff */
[----:B------:R-:W-:Y:S02]  /*8290*/  SHF.R.S32.HI R0, RZ, 0x1f, R14 ;  /* 0x0000001fff007819 */ /* 0x000fe4000001140e */
.L_x_4879:
        /* <DEDUP_REMOVED lines=20> */
.L_x_4877:
        /* <DEDUP_REMOVED lines=102> */
[----:B------:R-:W-:Y:S01]  /*8a40*/  FSEL R21, R21, RZ, P2 ;  /* 0x000000ff15157208 */ /* 0x000fe20001000000 */
[--C-:B------:R-:W-:Y:S02]  /*8a50*/  FFMA.FTZ R37, R37, c[0x0][0x23c], -R60.reuse ;  /* 0x00008f0025257a23 */ /* 0x100fe4000001083c */
[----:B------:R-:W-:Y:S02]  /*8a60*/  FFMA.FTZ R25, R25, c[0x0][0x23c], -R60 ;  /* 0x00008f0019197a23 */ /* 0x000fe4000001083c */
        /* <DEDUP_REMOVED lines=25> */
[----:B------:R-:W-:Y:S02]  /*8c00*/  FFMA.FTZ R58, R86, c[0x0][0x23c], -R21 ;  /* 0x00008f00563a7a23 */ /* 0x000fe40000010815 */
[----:B------:R-:W-:-:S02]  /*8c10*/  FFMA.FTZ R86, R44, c[0x0][0x23c], -R60 ;  /* 0x00008f002c567a23 */ /* 0x000fc4000001083c */
[----:B------:R-:W3:Y:S01]  /*8c20*/  MUFU.EX2 R39, R39 ;  /* 0x0000002700277308 */ /* 0x000ee20000000800 */
[----:B------:R-:W-:Y:S02]  /*8c30*/  FFMA.FTZ R44, R41, c[0x0][0x23c], -R60 ;  /* 0x00008f00292c7a23 */ /* 0x000fe4000001083c */
[--C-:B------:R-:W-:Y:S02]  /*8c40*/  FFMA.FTZ R66, R46, c[0x0][0x23c], -R21.reuse ;  /* 0x00008f002e427a23 */ /* 0x100fe40000010815 */
[--C-:B------:R-:W-:Y:S02]  /*8c50*/  FFMA.FTZ R85, R54, c[0x0][0x23c], -R21.reuse ;  /* 0x00008f0036557a23 */ /* 0x100fe40000010815 */
        /* <DEDUP_REMOVED lines=9> */
[----:B------:R-:W-:Y:S02]  /*8cf0*/  FFMA.FTZ R50, R17, c[0x0][0x23c], -R60 ;  /* 0x00008f0011327a23 */ /* 0x000fe4000001083c */
[----:B------:R-:W-:Y:S02]  /*8d00*/  FFMA.FTZ R38, R38, c[0x0][0x23c], -R21 ;  /* 0x00008f0026267a23 */ /* 0x000fe40000010815 */
[----:B------:R-:W-:Y:S01]  /*8d10*/  FADD.FTZ R104, R104, R59 ;  /* 0x0000003b68687221 */ /* 0x000fe20000010000 */
[----:B------:R-:W-:Y:S01]  /*8d20*/  HMMA.16816.F32.BF16 R72, R80, R74, RZ ;  /* 0x0000004a5048723c */ /* 0x000fe200000418ff */
[----:B------:R-:W-:Y:S01]  /*8d30*/  FFMA.FTZ R59, R30, c[0x0][0x23c], -R21 ;  /* 0x00008f001e3b7a23 */ /* 0x000fe20000010815 */
[----:B------:R-:W-:Y:S01]  /*8d40*/  MUFU.EX2 R106, R106 ;  /* 0x0000006a006a7308 */ /* 0x000fe20000000800 */
[----:B------:R-:W-:-:S02]  /*8d50*/  FADD.FTZ R51, R51, R104 ;  /* 0x0000006833337221 */ /* 0x000fc40000010000 */
[----:B------:R-:W-:Y:S02]  /*8d60*/  FFMA.FTZ R54, R27, c[0x0][0x23c], -R60 ;  /* 0x00008f001b367a23 */ /* 0x000fe4000001083c */
[----:B------:R-:W-:Y:S01]  /*8d70*/  FADD.FTZ R51, R108, R51 ;  /* 0x000000336c337221 */ /* 0x000fe20000010000 */
[C---:B-1----:R-:W-:Y:S01]  /*8d80*/  HMMA.16816.F32.BF16 R76, R80.reuse, R4, RZ ;  /* 0x00000004504c723c */ /* 0x042fe200000418ff */
[--C-:B------:R-:W-:Y:S01]  /*8d90*/  FFMA.FTZ R30, R28, c[0x0][0x23c], -R21.reuse ;  /* 0x00008f001c1e7a23 */ /* 0x100fe20000010815 */
[----:B------:R-:W1:Y:S01]  /*8da0*/  MUFU.EX2 R31, R31 ;  /* 0x0000001f001f7308 */ /* 0x000e620000000800 */
[--C-:B------:R-:W-:Y:S02]  /*8db0*/  FFMA.FTZ R28, R42, c[0x0][0x23c], -R21.reuse ;  /* 0x00008f002a1c7a23 */ /* 0x100fe40000010815 */
[--C-:B------:R-:W-:Y:S02]  /*8dc0*/  FFMA.FTZ R27, R40, c[0x0][0x23c], -R21.reuse ;  /* 0x00008f00281b7a23 */ /* 0x100fe40000010815 */
[----:B---3--:R-:W-:Y:S01]  /*8dd0*/  F2FP.BF16.PACK_AB R4, R39, R14 ;  /* 0x0000000e2704723e */ /* 0x008fe200000010ff */
[----:B------:R-:W-:Y:S01]  /*8de0*/  HMMA.16816.F32.BF16 R80, R80, R6, RZ ;  /* 0x000000065050723c */ /* 0x000fe200000418ff */
[--C-:B------:R-:W-:Y:S01]  /*8df0*/  FFMA.FTZ R24, R24, c[0x0][0x23c], -R21.reuse ;  /* 0x00008f0018187a23 */ /* 0x100fe20000010815 */
[----:B------:R-:W-:Y:S01]  /*8e00*/  MUFU.EX2 R62, R62 ;  /* 0x0000003e003e7308 */ /* 0x000fe20000000800 */
[----:B------:R-:W-:-:S04]  /*8e10*/  FFMA.FTZ R22, R22, c[0x0][0x23c], -R21 ;  /* 0x00008f0016167a23 */ /* 0x000fc80000010815 */
[----:B--2---:R-:W-:-:S03]  /*8e20*/  F2FP.BF16.PACK_AB R6, R18, R29 ;  /* 0x0000001d1206723e */ /* 0x004fc600000010ff */
[----:B------:R-:W2:Y:S01]  /*8e30*/  MUFU.EX2 R3, R3 ;  /* 0x0000000300037308 */ /* 0x000ea20000000800 */
[----:B-1----:R-:W-:Y:S01]  /*8e40*/  F2FP.BF16.PACK_AB R5, R31, R106 ;  /* 0x0000006a1f05723e */ /* 0x002fe200000010ff */
[----:B------:R-:W-:Y:S02]  /*8e50*/  FADD.FTZ R106, R106, R51 ;  /* 0x000000336a6a7221 */ /* 0x000fe40000010000 */
[----:B------:R-:W-:Y:S02]  /*8e60*/  FFMA.FTZ R51, R19, c[0x0][0x23c], -R60 ;  /* 0x00008f0013337a23 */ /* 0x000fe4000001083c */
[----:B------:R-:W-:Y:S02]  /*8e70*/  FADD.FTZ R31, R31, R106 ;  /* 0x0000006a1f1f7221 */ /* 0x000fe40000010000 */
[----:B------:R-:W-:Y:S01]  /*8e80*/  MUFU.EX2 R114, R114 ;  /* 0x0000007200727308 */ /* 0x000fe20000000800 */
[----:B--2---:R-:W-:-:S07]  /*8e90*/  F2FP.BF16.PACK_AB R7, R3, R62 ;  /* 0x0000003e0307723e */ /* 0x004fce00000010ff */
        /* <DEDUP_REMOVED lines=52> */
[----:B------:R-:W5:Y:S08]  /*91e0*/  MUFU.EX2 R33, R33 ;  /* 0x0000002100217308 */ /* 0x000f700000000800 */
        /* <DEDUP_REMOVED lines=20> */
[----:B------:R-:W-:Y:S01]  /*9330*/  MUFU.EX2 R22, R22 ;  /* 0x0000001600167308 */ /* 0x000fe20000000800 */
[C---:B-1----:R-:W-:Y:S08]  /*9340*/  HMMA.16816.F32.BF16 R76, R4.reuse, R8, R76 ;  /* 0x00000008044c723c */ /* 0x042ff0000004184c */
[----:B------:R-:W-:Y:S01]  /*9350*/  HMMA.16816.F32.BF16 R80, R4, R10, R80 ;  /* 0x0000000a0450723c */ /* 0x000fe20000041850 */
[----:B------:R-:W1:Y:S06]  /*9360*/  LDSM.16.MT88.4 R8, [R132+0x4400] ;  /* 0x004400008408783b */ /* 0x000e6c0000004200 */
[----:B------:R-:W-:Y:S01]  /*9370*/  FADD.FTZ R5, R102, R43 ;  /* 0x0000002b66057221 */ /* 0x000fe20000010000 */
[----:B---3--:R-:W-:Y:S01]  /*9380*/  F2FP.BF16.PACK_AB R6, R32, R87 ;  /* 0x000000572006723e */ /* 0x008fe200000010ff */
[----:B------:R-:W-:-:S02]  /*9390*/  FFMA.FTZ R4, R34, c[0x0][0x23c], -R21 ;  /* 0x00008f0022047a23 */ /* 0x000fc40000010815 */
[----:B------:R-:W-:Y:S01]  /*93a0*/  FADD.FTZ R100, R100, R5 ;  /* 0x0000000564647221 */ /* 0x000fe20000010000 */
[----:B-----5:R-:W-:Y:S01]  /*93b0*/  F2FP.BF16.PACK_AB R5, R33, R38 ;  /* 0x000000262105723e */ /* 0x020fe200000010ff */
[----:B------:R-:W-:Y:S01]  /*93c0*/  FFMA.FTZ R34, R48, c[0x0][0x23c], -R21 ;  /* 0x00008f0030227a23 */ /* 0x000fe20000010815 */
[----:B------:R2:W-:Y:S01]  /*93d0*/  MUFU.EX2 R43, R4 ;  /* 0x00000004002b7308 */ /* 0x0005e20000000800 */
[----:B------:R-:W-:Y:S02]  /*93e0*/  FADD.FTZ R15, R15, R100 ;  /* 0x000000640f0f7221 */ /* 0x000fe40000010000 */
[----:B------:R-:W-:Y:S02]  /*93f0*/  FFMA.FTZ R48, R12, c[0x0][0x23c], -R60 ;  /* 0x00008f000c307a23 */ /* 0x000fe4000001083c */
[----:B------:R-:W-:Y:S02]  /*9400*/  FADD.FTZ R64, R14, R15 ;  /* 0x0000000f0e407221 */ /* 0x000fe40000010000 */
[----:B------:R-:W3:Y:S01]  /*9410*/  LDSM.16.MT88.4 R12, [R131+0x4400] ;  /* 0x00440000830c783b */ /* 0x000ee20000004200 */
[----:B------:R-:W4:Y:S01]  /*9420*/  MUFU.EX2 R34, R34 ;  /* 0x0000002200227308 */ /* 0x000f220000000800 */
[----:B------:R-:W-:-:S04]  /*9430*/  FADD.FTZ R64, R39, R64 ;  /* 0x0000004027407221 */ /* 0x000fc80000010000 */
[----:B------:R-:W-:Y:S01]  /*9440*/  FADD.FTZ R29, R29, R64 ;  /* 0x000000401d1d7221 */ /* 0x000fe20000010000 */
[----:B--2---:R-:W-:-:S03]  /*9450*/  F2FP.BF16.PACK_AB R4, R37, R50 ;  /* 0x000000322504723e */ /* 0x004fc600000010ff */
[----:B------:R-:W-:Y:S01]  /*9460*/  FADD.FTZ R29, R18, R29 ;  /* 0x0000001d121d7221 */ /* 0x000fe20000010000 */
[----:B------:R-:W2:Y:S03]  /*9470*/  MUFU.EX2 R48, R48 ;  /* 0x0000003000307308 */ /* 0x000ea60000000800 */
[----:B------:R-:W-:Y:S01]  /*9480*/  FADD.FTZ R114, R114, R29 ;  /* 0x0000001d72727221 */ /* 0x000fe20000010000 */
[----:B----4-:R-:W-:-:S03]  /*9490*/  F2FP.BF16.PACK_AB R7, R34, R43 ;  /* 0x0000002b2207723e */ /* 0x010fc600000010ff */
        /* <DEDUP_REMOVED lines=16> */
[----:B------:R-:W3:Y:S01]  /*95a0*/  LDSM.16.MT88.4 R16, [R131+0x4800] ;  /* 0x004800008310783b */ /* 0x000ee20000004200 */
[----:B------:R-:W-:Y:S01]  /*95b0*/  FADD.FTZ R86, R45, R86 ;  /* 0x000000562d567221 */ /* 0x000fe20000010000 */
[----:B------:R4:W-:Y:S01]  /*95c0*/  MUFU.EX2 R3, R12 ;  /* 0x0000000c00037308 */ /* 0x0009e20000000800 */
[----:B------:R-:W-:Y:S01]  /*95d0*/  FADD.FTZ R63, R63, R112 ;  /* 0x000000703f3f7221 */ /* 0x000fe20000010000 */
[----:B------:R-:W-:Y:S01]  /*95e0*/  F2FP.BF16.PACK_AB R4, R35, R36 ;  /* 0x000000242304723e */ /* 0x000fe200000010ff */
[----:B------:R-:W-:Y:S01]  /*95f0*/  FADD.FTZ R47, R47, R86 ;  /* 0x000000562f2f7221 */ /* 0x000fe20000010000 */
[----:B------:R-:W-:Y:S01]  /*9600*/  F2FP.BF16.PACK_AB R5, R30, R59 ;  /* 0x0000003b1e05723e */ /* 0x000fe200000010ff */
[----:B------:R-:W-:Y:S01]  /*9610*/  FADD.FTZ R88, R88, R63 ;  /* 0x0000003f58587221 */ /* 0x000fe20000010000 */
[----:B--2---:R-:W-:Y:S01]  /*9620*/  F2FP.BF16.PACK_AB R6, R25, R48 ;  /* 0x000000301906723e */ /* 0x004fe200000010ff */
[----:B------:R-:W-:Y:S01]  /*9630*/  FADD.FTZ R47, R44, R47 ;  /* 0x0000002f2c2f7221 */ /* 0x000fe20000010000 */
[----:B------:R-:W-:Y:S01]  /*9640*/  F2FP.BF16.PACK_AB R7, R27, R28 ;  /* 0x0000001c1b07723e */ /* 0x000fe200000010ff */
[----:B------:R-:W-:-:S02]  /*9650*/  FADD.FTZ R88, R61, R88 ;  /* 0x000000583d587221 */ /* 0x000fc40000010000 */
[----:B------:R-:W-:Y:S02]  /*9660*/  FADD.FTZ R50, R50, R47 ;  /* 0x0000002f32327221 */ /* 0x000fe40000010000 */
[----:B------:R-:W-:Y:S02]  /*9670*/  FADD.FTZ R57, R57, R88 ;  /* 0x0000005839397221 */ /* 0x000fe40000010000 */
[----:B------:R-:W-:Y:S01]  /*9680*/  FADD.FTZ R50, R37, R50 ;  /* 0x0000003225327221 */ /* 0x000fe20000010000 */
[----:B----4-:R-:W2:Y:S01]  /*9690*/  LDSM.16.MT88.4 R12, [R132+0x4c00] ;  /* 0x004c0000840c783b */ /* 0x010ea20000004200 */
[----:B------:R-:W-:Y:S01]  /*96a0*/  FADD.FTZ R84, R84, R57 ;  /* 0x0000003954547221 */ /* 0x000fe20000010000 */
[----:B-1----:R-:W-:Y:S01]  /*96b0*/  HMMA.16816.F32.BF16 R68, R4, R8, R68 ;  /* 0x000000080444723c */ /* 0x002fe20000041844 */
[----:B------:R-:W-:Y:S02]  /*96c0*/  FFMA.FTZ R60, R23, c[0x0][0x23c], -R60 ;  /* 0x00008f00173c7a23 */ /* 0x000fe4000001083c */
[----:B------:R-:W-:-:S02]  /*96d0*/  FADD.FTZ R29, R55, R84 ;  /* 0x00000054371d7221 */ /* 0x000fc40000010000 */
[----:B------:R-:W-:Y:S02]  /*96e0*/  FADD.FTZ R87, R87, R50 ;  /* 0x0000003257577221 */ /* 0x000fe40000010000 */
[----:B------:R-:W-:Y:S01]  /*96f0*/  FADD.FTZ R29, R58, R29 ;  /* 0x0000001d3a1d7221 */ /* 0x000fe20000010000 */
[----:B------:R-:W-:Y:S01]  /*9700*/  HMMA.16816.F32.BF16 R72, R4, R10, R72 ;  /* 0x0000000a0448723c */ /* 0x000fe20000041848 */
[----:B------:R-:W1:Y:S01]  /*9710*/  LDSM.16.MT88.4 R8, [R131+0x4c00] ;  /* 0x004c00008308783b */ /* 0x000e620000004200 */
[----:B------:R-:W-:Y:S02]  /*9720*/  FFMA.FTZ R23, R26, c[0x0][0x23c], -R21 ;  /* 0x00008f001a177a23 */ /* 0x000fe40000010815 */
[----:B------:R-:W-:Y:S01]  /*9730*/  FADD.FTZ R66, R66, R29 ;  /* 0x0000001d42427221 */ /* 0x000fe20000010000 */
[----:B------:R-:W-:Y:S01]  /*9740*/  MUFU.EX2 R26, R60 ;  /* 0x0000003c001a7308 */ /* 0x000fe20000000800 */
[----:B------:R-:W-:Y:S02]  /*9750*/  FFMA.FTZ R21, R20, c[0x0][0x23c], -R21 ;  /* 0x00008f0014157a23 */ /* 0x000fe40000010815 */
[----:B------:R-:W-:-:S02]  /*9760*/  FADD.FTZ R85, R85, R66 ;  /* 0x0000004255557221 */ /* 0x000fc40000010000 */
[----:B------:R-:W-:Y:S02]  /*9770*/  FADD.FTZ R87, R32, R87 ;  /* 0x0000005720577221 */ /* 0x000fe40000010000 */
[----:B------:R-:W-:Y:S01]  /*9780*/  FADD.FTZ R46, R46, R85 ;  /* 0x000000552e2e7221 */ /* 0x000fe20000010000 */
[----:B------:R-:W4:Y:S01]  /*9790*/  MUFU.EX2 R23, R23 ;  /* 0x0000001700177308 */ /* 0x000f220000000800 */
[----:B------:R-:W-:Y:S01]  /*97a0*/  FADD.FTZ R36, R36, R87 ;  /* 0x0000005724247221 */ /* 0x000fe20000010000 */
[C---:B---3--:R-:W-:Y:S01]  /*97b0*/  HMMA.16816.F32.BF16 R76, R4.reuse, R16, R76 ;  /* 0x00000010044c723c */ /* 0x048fe2000004184c */
[----:B------:R-:W-:Y:S02]  /*97c0*/  FADD.FTZ R41, R41, R46 ;  /* 0x0000002e29297221 */ /* 0x000fe40000010000 */
[----:B------:R-:W-:Y:S02]  /*97d0*/  FADD.FTZ R35, R35, R36 ;  /* 0x0000002423237221 */ /* 0x000fe40000010000 */
[----:B------:R-:W-:Y:S01]  /*97e0*/  FADD.FTZ R38, R38, R41 ;  /* 0x0000002926267221 */ /* 0x000fe20000010000 */
[----:B------:R-:W3:Y:S01]  /*97f0*/  MUFU.EX2 R21, R21 ;  /* 0x0000001500157308 */ /* 0x000ee20000000800 */
[----:B------:R-:W-:Y:S01]  /*9800*/  FADD.FTZ R48, R48, R35 ;  /* 0x0000002330307221 */ /* 0x000fe20000010000 */
[----:B------:R-:W-:Y:S01]  /*9810*/  HMMA.16816.F32.BF16 R80, R4, R18, R80 ;  /* 0x000000120450723c */ /* 0x000fe20000041850 */
[----:B------:R-:W-:-:S02]  /*9820*/  FADD.FTZ R38, R33, R38 ;  /* 0x0000002621267221 */ /* 0x000fc40000010000 */
[----:B------:R-:W-:Y:S02]  /*9830*/  FADD.FTZ R48, R25, R48 ;  /* 0x0000003019307221 */ /* 0x000fe40000010000 */
[----:B------:R-:W-:Y:S02]  /*9840*/  FADD.FTZ R43, R43, R38 ;  /* 0x000000262b2b7221 */ /* 0x000fe40000010000 */
[----:B------:R-:W-:Y:S01]  /*9850*/  F2FP.BF16.PACK_AB R4, R54, R51 ;  /* 0x000000333604723e */ /* 0x000fe200000010ff */
[----:B------:R-:W-:Y:S01]  /*9860*/  FADD.FTZ R51, R51, R48 ;  /* 0x0000003033337221 */ /* 0x000fe20000010000 */
[----:B----4-:R-:W-:Y:S01]  /*9870*/  F2FP.BF16.PACK_AB R5, R24, R23 ;  /* 0x000000171805723e */ /* 0x010fe200000010ff */
[----:B------:R-:W-:Y:S01]  /*9880*/  FADD.FTZ R34, R34, R43 ;  /* 0x0000002b22227221 */ /* 0x000fe20000010000 */
[----:B------:R-:W-:Y:S01]  /*9890*/  F2FP.BF16.PACK_AB R6, R26, R3 ;  /* 0x000000031a06723e */ /* 0x000fe200000010ff */
[----:B------:R-:W-:Y:S02]  /*98a0*/  FADD.FTZ R54, R54, R51 ;  /* 0x0000003336367221 */ /* 0x000fe40000010000 */
[----:B------:R-:W-:Y:S01]  /*98b0*/  FADD.FTZ R59, R59, R34 ;  /* 0x000000223b3b7221 */ /* 0x000fe20000010000 */
[----:B---3--:R-:W-:Y:S01]  /*98c0*/  F2FP.BF16.PACK_AB R7, R21, R22 ;  /* 0x000000161507723e */ /* 0x008fe200000010ff */
[----:B------:R-:W-:-:S02]  /*98d0*/  FADD.FTZ R3, R3, R54 ;  /* 0x0000003603037221 */ /* 0x000fc40000010000 */
[----:B------:R-:W-:Y:S02]  /*98e0*/  FADD.FTZ R59, R30, R59 ;  /* 0x0000003b1e3b7221 */ /* 0x000fe40000010000 */
[----:B------:R-:W-:Y:S02]  /*98f0*/  FADD.FTZ R151, R26, R3 ;  /* 0x000000031a977221 */ /* 0x000fe40000010000 */
[----:B------:R-:W-:Y:S01]  /*9900*/  FADD.FTZ R28, R28, R59 ;  /* 0x0000003b1c1c7221 */ /* 0x000fe20000010000 */
[----:B--2---:R-:W-:Y:S03]  /*9910*/  HMMA.16816.F32.BF16 R68, R4, R12, R68 ;  /* 0x0000000c0444723c */ /* 0x004fe60000041844 */
[----:B------:R-:W-:-:S04]  /*9920*/  FADD.FTZ R28, R27, R28 ;  /* 0x0000001c1b1c7221 */ /* 0x000fc80000010000 */
[----:B------:R-:W-:Y:S01]  /*9930*/  FADD.FTZ R23, R23, R28 ;  /* 0x0000001c17177221 */ /* 0x000fe20000010000 */
[----:B------:R-:W-:Y:S03]  /*9940*/  HMMA.16816.F32.BF16 R72, R4, R14, R72 ;  /* 0x0000000e0448723c */ /* 0x000fe60000041848 */
[----:B------:R-:W-:-:S04]  /*9950*/  FADD.FTZ R23, R24, R23 ;  /* 0x0000001718177221 */ /* 0x000fc80000010000 */
[----:B------:R-:W-:Y:S01]  /*9960*/  FADD.FTZ R22, R22, R23 ;  /* 0x0000001716167221 */ /* 0x000fe20000010000 */
[----:B-1----:R-:W-:Y:S03]  /*9970*/  HMMA.16816.F32.BF16 R76, R4, R8, R76 ;  /* 0x00000008044c723c */ /* 0x002fe6000004184c */
[----:B------:R-:W-:-:S05]  /*9980*/  FADD.FTZ R152, R21, R22 ;  /* 0x0000001615987221 */ /* 0x000fca0000010000 */
        /* <DEDUP_REMOVED lines=65> */
.L_x_4881:
[----:B------:R-:W-:-:S05]  /*9da0*/  IMAD.MOV.U32 R8, RZ, RZ, c[0x0][0x1a0] ;  /* 0x00006800ff087624 */ /* 0x000fca00078e00ff */
[----:B------:R-:W-:-:S04]  /*9db0*/  LEA R8, -R8, RZ, 0x7 ;  /* 0x000000ff08087211 */ /* 0x000fc800078e39ff */
[----:B------:R-:W-:Y:S02]  /*9dc0*/  SHF.R.S32.HI R4, RZ, 0x1f, R8 ;  /* 0x0000001fff047819 */ /* 0x000fe40000011408 */
.L_x_4882:
        /* <DEDUP_REMOVED lines=18> */
[----:B------:R-:W-:Y:S02]  /*9ef0*/  IADD3 R8, P0, R10, UR9, RZ ;  /* 0x000000090a087c10 */ /* 0x000fe4000ff1e0ff */
[----:B------:R-:W-:Y:S01]  /*9f00*/  ISETP.GE.AND P2, PT, R119, R94, PT ;  /* 0x0000005e7700720c */ /* 0x000fe20003f46270 */
[----:B------:R3:W-:Y:S01]  /*9f10*/  LDGSTS.E.BYPASS.LTC128B.128 [R147+0x4000], [R10.64] ;  /* 0x040000000a937fae */ /* 0x0007e2000b901d46 */
[----:B------:R-:W-:-:S05]  /*9f20*/  IADD3.X R9, R11, UR5, RZ, P0, !PT ;  /* 0x000000050b097c10 */ /* 0x000fca00087fe4ff */
[----:B------:R3:W-:Y:S04]  /*9f30*/  LDGSTS.E.BYPASS.LTC128B.128 [R147+0x4800], [R8.64] ;  /* 0x0480000008937fae */ /* 0x0007e8000b901d46 */
[----:B------:R-:W-:Y:S04]  /*9f40*/  LDSM.16.M88.4 R88, [R136] ;  /* 0x000000008858783b */ /* 0x000fe80000000200 */
[----:B------:R-:W4:Y:S04]  /*9f50*/  LDSM.16.M88.4 R36, [R134+0x1000] ;  /* 0x001000008624783b */ /* 0x000f280000000200 */
[----:B------:R-:W-:Y:S04]  /*9f60*/  LDSM.16.M88.4 R84, [R135] ;  /* 0x000000008754783b */ /* 0x000fe80000000200 */
[----:B------:R-:W-:Y:S04]  /*9f70*/  LDSM.16.M88.4 R4, [R133] ;  /* 0x000000008504783b */ /* 0x000fe80000000200 */
[----:B------:R-:W5:Y:S04]  /*9f80*/  LDSM.16.M88.4 R20, [R134+0x1800] ;  /* 0x001800008614783b */ /* 0x000f680000000200 */
[----:B------:R-:W1:Y:S04]  /*9f90*/  LDSM.16.M88.4 R28, [R134+0x1400] ;  /* 0x00140000861c783b */ /* 0x000e680000000200 */
[----:B---3--:R-:W3:Y:S04]  /*9fa0*/  LDSM.16.M88.4 R8, [R129] ;  /* 0x000000008108783b */ /* 0x008ee80000000200 */
[----:B------:R-:W-:Y:S04]  /*9fb0*/  LDSM.16.M88.4 R60, [R130] ;  /* 0x00000000823c783b */ /* 0x000fe80000000200 */
[----:B------:R-:W-:Y:S04]  /*9fc0*/  LDSM.16.M88.4 R48, [R127] ;  /* 0x000000007f30783b */ /* 0x000fe80000000200 */
[----:B------:R-:W-:Y:S04]  /*9fd0*/  LDSM.16.M88.4 R44, [R134+0x2800] ;  /* 0x00280000862c783b */ /* 0x000fe80000000200 */
[----:B--2---:R-:W-:Y:S01]  /*9fe0*/  LDSM.16.M88.4 R12, [R134+0x1c00] ;  /* 0x001c0000860c783b */ /* 0x004fe20000000200 */
        /* <DEDUP_REMOVED lines=9> */
[----:B------:R-:W2:Y:S07]  /*a080*/  LDSM.16.M88.4 R4, [R134+0x2000] ;  /* 0x002000008604783b */ /* 0x000eae0000000200 */
[C---:B------:R-:W-:Y:S08]  /*a090*/  HMMA.16816.F32.BF16 R20, R88.reuse, R22, RZ ;  /* 0x000000165814723c */ /* 0x040ff000000418ff */
[----:B-1----:R-:W-:Y:S01]  /*a0a0*/  HMMA.16816.F32.BF16 R32, R88, R28, RZ ;  /* 0x0000001c5820723c */ /* 0x002fe200000418ff */
[----:B------:R-:W-:-:S02]  /*a0b0*/  FSEL R117, R40, -INF , !P4 ;  /* 0xff80000028757808 */ /* 0x000fc40006000000 */
[----:B------:R-:W-:Y:S02]  /*a0c0*/  FSEL R111, R42, -INF , !P2 ;  /* 0xff8000002a6f7808 */ /* 0x000fe40005000000 */
[----:B------:R-:W-:-:S03]  /*a0d0*/  IADD3 R40, R119, 0x9, RZ ;  /* 0x0000000977287810 */ /* 0x000fc60007ffe0ff */
[----:B------:R-:W-:Y:S08]  /*a0e0*/  HMMA.16816.F32.BF16 R28, R88, R30, RZ ;  /* 0x0000001e581c723c */ /* 0x000ff000000418ff */
[C---:B---3--:R-:W-:Y:S08]  /*a0f0*/  HMMA.16816.F32.BF16 R24, R84.reuse, R8, R24 ;  /* 0x000000085418723c */ /* 0x048ff00000041818 */
[----:B------:R-:W-:Y:S08]  /*a100*/  HMMA.16816.F32.BF16 R20, R84, R10, R20 ;  /* 0x0000000a5414723c */ /* 0x000ff00000041814 */
[C---:B--2---:R-:W-:Y:S08]  /*a110*/  HMMA.16816.F32.BF16 R8, R88.reuse, R4, RZ ;  /* 0x000000045808723c */ /* 0x044ff000000418ff */
[----:B------:R-:W-:Y:S08]  /*a120*/  HMMA.16816.F32.BF16 R4, R88, R6, RZ ;  /* 0x000000065804723c */ /* 0x000ff000000418ff */
[C---:B------:R-:W-:Y:S08]  /*a130*/  HMMA.16816.F32.BF16 R32, R84.reuse, R60, R32 ;  /* 0x0000003c5420723c */ /* 0x040ff00000041820 */
[C---:B------:R-:W-:Y:S01]  /*a140*/  HMMA.16816.F32.BF16 R28, R84.reuse, R62, R28 ;  /* 0x0000003e541c723c */ /* 0x040fe2000004181c */
[----:B------:R-:W1:Y:S07]  /*a150*/  LDSM.16.M88.4 R60, [R125] ;  /* 0x000000007d3c783b */ /* 0x000e6e0000000200 */
[C---:B------:R-:W-:Y:S08]  /*a160*/  HMMA.16816.F32.BF16 R8, R84.reuse, R48, R8 ;  /* 0x000000305408723c */ /* 0x040ff00000041808 */
[----:B------:R-:W-:Y:S08]  /*a170*/  HMMA.16816.F32.BF16 R4, R84, R50, R4 ;  /* 0x000000325404723c */ /* 0x000ff00000041804 */
[C---:B------:R-:W-:Y:S08]  /*a180*/  HMMA.16816.F32.BF16 R48, R88.reuse, R44, RZ ;  /* 0x0000002c5830723c */ /* 0x040ff000000418ff */
[C---:B------:R-:W-:Y:S08]  /*a190*/  HMMA.16816.F32.BF16 R16, R88.reuse, R12, RZ ;  /* 0x0000000c5810723c */ /* 0x040ff000000418ff */
[----:B------:R-:W-:Y:S08]  /*a1a0*/  HMMA.16816.F32.BF16 R12, R88, R14, RZ ;  /* 0x0000000e580c723c */ /* 0x000ff000000418ff */
[C---:B-1----:R-:W-:Y:S07]  /*a1b0*/  HMMA.16816.F32.BF16 R48, R84.reuse, R60, R48 ;  /* 0x0000003c5430723c */ /* 0x042fee0000041830 */
[----:B------:R-:W-:Y:S01]  /*a1c0*/  LOP3.LUT R60, R3, 0x8, R92, 0xfe, !PT ;  /* 0x00000008033c7812 */ /* 0x000fe200078efe5c */
[----:B------:R-:W-:Y:S03]  /*a1d0*/  HMMA.16816.F32.BF16 R16, R84, R56, R16 ;  /* 0x000000385410723c */ /* 0x000fe60000041810 */
[----:B------:R-:W-:-:S02]  /*a1e0*/  ISETP.GE.AND P6, PT, R60, R93, PT ;  /* 0x0000005d3c00720c */ /* 0x000fc40003fc6270 */
[-C--:B------:R-:W-:Y:S02]  /*a1f0*/  ISETP.GE.AND P5, PT, R60, R94.reuse, PT ;  /* 0x0000005e3c00720c */ /* 0x080fe40003fa6270 */
[----:B------:R-:W-:Y:S01]  /*a200*/  LOP3.LUT R60, R3, 0x10, R92, 0xfe, !PT ;  /* 0x00000010033c7812 */ /* 0x000fe200078efe5c */
[----:B------:R-:W-:Y:S01]  /*a210*/  HMMA.16816.F32.BF16 R44, R88, R46, RZ ;  /* 0x0000002e582c723c */ /* 0x000fe200000418ff */
[----:B------:R-:W-:Y:S02]  /*a220*/  FSEL R150, R38, -INF , !P5 ;  /* 0xff80000026967808 */ /* 0x000fe40006800000 */
[C---:B------:R-:W-:Y:S02]  /*a230*/  ISETP.GE.AND P0, PT, R60.reuse, R93, PT ;  /* 0x0000005d3c00720c */ /* 0x040fe40003f06270 */
[----:B------:R-:W-:Y:S02]  /*a240*/  ISETP.GE.AND P3, PT, R60, R94, PT ;  /* 0x0000005e3c00720c */ /* 0x000fe40003f66270 */
[----:B------:R-:W-:Y:S01]  /*a250*/  IADD3 R60, R119, 0x1, RZ ;  /* 0x00000001773c7810 */ /* 0x000fe20007ffe0ff */
[----:B------:R-:W-:Y:S01]  /*a260*/  HMMA.16816.F32.BF16 R12, R84, R58, R12 ;  /* 0x0000003a540c723c */ /* 0x000fe2000004180c */
[----:B------:R-:W-:-:S02]  /*a270*/  FSEL R118, R34, -INF , !P3 ;  /* 0xff80000022767808 */ /* 0x000fc40005800000 */
[CC--:B------:R-:W-:Y:S02]  /*a280*/  ISETP.GE.AND P4, PT, R60.reuse, R93.reuse, PT ;  /* 0x0000005d3c00720c */ /* 0x0c0fe40003f86270 */
[-C--:B------:R-:W-:Y:S02]  /*a290*/  ISETP.GE.AND P2, PT, R60, R94.reuse, PT ;  /* 0x0000005e3c00720c */ /* 0x080fe40003f46270 */
[----:B------:R-:W-:Y:S01]  /*a2a0*/  FSEL R115, R41, -INF , !P4 ;  /* 0xff80000029737808 */ /* 0x000fe20006000000 */
[----:B------:R-:W-:Y:S01]  /*a2b0*/  HMMA.16816.F32.BF16 R56, R88, R52, RZ ;  /* 0x000000345838723c */ /* 0x000fe200000418ff */
[----:B------:R-:W-:Y:S02]  /*a2c0*/  FSEL R120, R43, -INF , !P2 ;  /* 0xff8000002b787808 */ /* 0x000fe40005000000 */
[C---:B------:R-:W-:Y:S02]  /*a2d0*/  ISETP.GE.AND P4, PT, R40.reuse, R93, PT ;  /* 0x0000005d2800720c */ /* 0x040fe40003f86270 */
[----:B------:R-:W-:-:S02]  /*a2e0*/  ISETP.GE.AND P2, PT, R40, R94, PT ;  /* 0x0000005e2800720c */ /* 0x000fc40003f46270 */
[----:B------:R-:W-:Y:S01]  /*a2f0*/  IADD3 R40, R119, 0x11, RZ ;  /* 0x0000001177287810 */ /* 0x000fe20007ffe0ff */
[----:B------:R-:W-:Y:S01]  /*a300*/  HMMA.16816.F32.BF16 R52, R88, R54, RZ ;  /* 0x000000365834723c */ /* 0x000fe200000418ff */
[----:B------:R-:W-:Y:S02]  /*a310*/  FSEL R113, R37, -INF , !P4 ;  /* 0xff80000025717808 */ /* 0x000fe40006000000 */
[C---:B------:R-:W-:Y:S02]  /*a320*/  ISETP.GE.AND P4, PT, R40.reuse, R93, PT ;  /* 0x0000005d2800720c */ /* 0x040fe40003f86270 */
[----:B------:R-:W-:Y:S02]  /*a330*/  FSEL R122, R39, -INF , !P2 ;  /* 0xff800000277a7808 */ /* 0x000fe40005000000 */
[----:B------:R-:W-:Y:S01]  /*a340*/  ISETP.GE.AND P2, PT, R40, R94, PT ;  /* 0x0000005e2800720c */ /* 0x000fe20003f46270 */
[----:B------:R-:W-:Y:S01]  /*a350*/  HMMA.16816.F32.BF16 R44, R84, R62, R44 ;  /* 0x0000003e542c723c */ /* 0x000fe2000004182c */
[----:B------:R-:W-:-:S02]  /*a360*/  IADD3 R37, R119, 0x19, RZ ;  /* 0x0000001977257810 */ /* 0x000fc40007ffe0ff */
[----:B------:R-:W-:Y:S02]  /*a370*/  FSEL R107, R33, -INF , !P4 ;  /* 0xff800000216b7808 */ /* 0x000fe40006000000 */
[----:B------:R-:W-:Y:S02]  /*a380*/  ISETP.GE.AND P4, PT, R37, R93, PT ;  /* 0x0000005d2500720c */ /* 0x000fe40003f86270 */
[----:B------:R-:W-:Y:S01]  /*a390*/  FSEL R114, R35, -INF , !P2 ;  /* 0xff80000023727808 */ /* 0x000fe20005000000 */
[----:B------:R-:W-:Y:S01]  /*a3a0*/  HMMA.16816.F32.BF16 R56, R84, R64, R56 ;  /* 0x000000405438723c */ /* 0x000fe20000041838 */
[----:B------:R-:W-:Y:S02]  /*a3b0*/  ISETP.GE.AND P2, PT, R37, R94, PT ;  /* 0x0000005e2500720c */ /* 0x000fe40003f46270 */
[----:B------:R-:W-:Y:S02]  /*a3c0*/  IADD3 R33, R119, 0x21, RZ ;  /* 0x0000002177217810 */ /* 0x000fe40007ffe0ff */
[----:B------:R-:W-:-:S02]  /*a3d0*/  FSEL R109, R29, -INF , !P4 ;  /* 0xff8000001d6d7808 */ /* 0x000fc40006000000 */
[-C--:B------:R-:W-:Y:S01]  /*a3e0*/  ISETP.GE.AND P4, PT, R33, R93.reuse, PT ;  /* 0x0000005d2100720c */ /* 0x080fe20003f86270 */
[----:B------:R-:W-:Y:S01]  /*a3f0*/  HMMA.16816.F32.BF16 R52, R84, R66, R52 ;  /* 0x000000425434723c */ /* 0x000fe20000041834 */
[----:B------:R-:W-:Y:S02]  /*a400*/  FSEL R112, R31, -INF , !P2 ;  /* 0xff8000001f707808 */ /* 0x000fe40005000000 */
[----:B------:R-:W-:Y:S02]  /*a410*/  IADD3 R31, R119, 0x29, RZ ;  /* 0x00000029771f7810 */ /* 0x000fe40007ffe0ff */
[----:B------:R-:W-:Y:S02]  /*a420*/  ISETP.GE.AND P2, PT, R33, R94, PT ;  /* 0x0000005e2100720c */ /* 0x000fe40003f46270 */
[----:B------:R-:W-:Y:S02]  /*a430*/  FSEL R29, R25, -INF , !P4 ;  /* 0xff800000191d7808 */ /* 0x000fe40006000000 */
[----:B------:R-:W-:-:S02]  /*a440*/  ISETP.GE.AND P4, PT, R31, R93, PT ;  /* 0x0000005d1f00720c */ /* 0x000fc40003f86270 */
[----:B------:R-:W-:Y:S02]  /*a450*/  FSEL R110, R27, -INF , !P2 ;  /* 0xff8000001b6e7808 */ /* 0x000fe40005000000 */
[----:B------:R-:W-:Y:S02]  /*a460*/  IADD3 R25, R119, 0x31, RZ ;  /* 0x0000003177197810 */ /* 0x000fe40007ffe0ff */
[----:B------:R-:W-:Y:S02]  /*a470*/  ISETP.GE.AND P2, PT, R31, R94, PT ;  /* 0x0000005e1f00720c */ /* 0x000fe40003f46270 */
[----:B------:R-:W-:Y:S02]  /*a480*/  FSEL R31, R21, -INF , !P4 ;  /* 0xff800000151f7808 */ /* 0x000fe40006000000 */
[----:B------:R-:W-:Y:S02]  /*a490*/  ISETP.GE.AND P4, PT, R25, R93, PT ;  /* 0x0000005d1900720c */ /* 0x000fe40003f86270 */
[----:B------:R-:W-:-:S02]  /*a4a0*/  FSEL R106, R23, -INF , !P2 ;  /* 0xff800000176a7808 */ /* 0x000fc40005000000 */
[----:B------:R-:W-:Y:S02]  /*a4b0*/  IADD3 R21, R119, 0x39, RZ ;  /* 0x0000003977157810 */ /* 0x000fe40007ffe0ff */
[-C--:B------:R-:W-:Y:S02]  /*a4c0*/  ISETP.GE.AND P2, PT, R25, R94.reuse, PT ;  /* 0x0000005e1900720c */ /* 0x080fe40003f46270 */
[----:B------:R-:W-:Y:S02]  /*a4d0*/  FSEL R61, R17, -INF , !P4 ;  /* 0xff800000113d7808 */ /* 0x000fe40006000000 */
[----:B------:R-:W-:Y:S02]  /*a4e0*/  ISETP.GE.AND P4, PT, R21, R93, PT ;  /* 0x0000005d1500720c */ /* 0x000fe40003f86270 */
[----:B------:R-:W-:Y:S02]  /*a4f0*/  FSEL R98, R19, -INF , !P2 ;  /* 0xff80000013627808 */ /* 0x000fe40005000000 */
[----:B------:R-:W-:-:S02]  /*a500*/  ISETP.GE.AND P2, PT, R21, R94, PT ;  /* 0x0000005e1500720c */ /* 0x000fc40003f46270 */
[----:B------:R-:W-:Y:S02]  /*a510*/  LOP3.LUT R17, R3, 0x18, R92, 0xfe, !PT ;  /* 0x0000001803117812 */ /* 0x000fe400078efe5c */
[----:B------:R-:W-:Y:S02]  /*a520*/  FSEL R63, R13, -INF , !P4 ;  /* 0xff8000000d3f7808 */ /* 0x000fe40006000000 */
[----:B------:R-:W-:Y:S02]  /*a530*/  IADD3 R13, R119, 0x41, RZ ;  /* 0x00000041770d7810 */ /* 0x000fe40007ffe0ff */
[----:B------:R-:W-:Y:S02]  /*a540*/  FSEL R100, R15, -INF , !P2 ;  /* 0xff8000000f647808 */ /* 0x000fe40005000000 */
[C---:B------:R-:W-:Y:S02]  /*a550*/  ISETP.GE.AND P4, PT, R17.reuse, R93, PT ;  /* 0x0000005d1100720c */ /* 0x040fe40003f86270 */
[----:B------:R-:W-:-:S02]  /*a560*/  ISETP.GE.AND P2, PT, R17, R94, PT ;  /* 0x0000005e1100720c */ /* 0x000fc40003f46270 */
[----:B------:R-:W-:Y:S02]  /*a570*/  FSEL R17, R36, -INF , !P6 ;  /* 0xff80000024117808 */ /* 0x000fe40007000000 */
[----:B------:R-:W-:Y:S02]  /*a580*/  ISETP.GE.AND P6, PT, R13, R93, PT ;  /* 0x0000005d0d00720c */ /* 0x000fe40003fc6270 */
[----:B------:R-:W-:Y:S02]  /*a590*/  FSEL R25, R32, -INF , !P0 ;  /* 0xff80000020197808 */ /* 0x000fe40004000000 */
[----:B------:R-:W-:Y:S02]  /*a5a0*/  FSEL R39, R9, -INF , !P6 ;  /* 0xff80000009277808 */ /* 0x000fe40007000000 */
[----:B------:R-:W-:Y:S02]  /*a5b0*/  ISETP.GE.AND P0, PT, R13, R94, PT ;  /* 0x0000005e0d00720c */ /* 0x000fe40003f06270 */
[----:B------:R-:W-:-:S02]  /*a5c0*/  LOP3.LUT R9, R3, 0x28, R92, 0xfe, !PT ;  /* 0x0000002803097812 */ /* 0x000fc400078efe5c */
[----:B------:R-:W-:Y:S02]  /*a5d0*/  FSEL R64, R11, -INF , !P0 ;  /* 0xff8000000b407808 */ /* 0x000fe40004000000 */
[----:B------:R-:W-:Y:S02]  /*a5e0*/  LOP3.LUT R15, R3, 0x20, R92, 0xfe, !PT ;  /* 0x00000020030f7812 */ /* 0x000fe400078efe5c */
[CC--:B------:R-:W-:Y:S02]  /*a5f0*/  ISETP.GE.AND P3, PT, R9.reuse, R93.reuse, PT ;  /* 0x0000005d0900720c */ /* 0x0c0fe40003f66270 */
[----:B------:R-:W-:Y:S02]  /*a600*/  ISETP.GE.AND P0, PT, R9, R94, PT ;  /* 0x0000005e0900720c */ /* 0x000fe40003f06270 */
[----:B------:R-:W-:Y:S02]  /*a610*/  IADD3 R9, R119, 0x49, RZ ;  /* 0x0000004977097810 */ /* 0x000fe40007ffe0ff */
[----:B------:R-:W-:-:S02]  /*a620*/  ISETP.GE.AND P5, PT, R15, R93, PT ;  /* 0x0000005d0f00720c */ /* 0x000fc40003fa6270 */
[----:B------:R-:W-:Y:S02]  /*a630*/  FSEL R27, R28, -INF , !P4 ;  /* 0xff8000001c1b7808 */ /* 0x000fe40006000000 */
[----:B------:R-:W-:Y:S02]  /*a640*/  ISETP.GE.AND P4, PT, R9, R93, PT ;  /* 0x0000005d0900720c */ /* 0x000fe40003f86270 */
[----:B------:R-:W-:Y:S02]  /*a650*/  FSEL R103, R24, -INF , !P5 ;  /* 0xff80000018677808 */ /* 0x000fe40006800000 */
[-C--:B------:R-:W-:Y:S02]  /*a660*/  ISETP.GE.AND P6, PT, R15, R94.reuse, PT ;  /* 0x0000005e0f00720c */ /* 0x080fe40003fc6270 */
[----:B------:R-:W-:Y:S02]  /*a670*/  FSEL R43, R5, -INF , !P4 ;  /* 0xff800000052b7808 */ /* 0x000fe40006000000 */
[----:B------:R-:W-:-:S02]  /*a680*/  ISETP.GE.AND P5, PT, R9, R94, PT ;  /* 0x0000005e0900720c */ /* 0x000fc40003fa6270 */
        /* <DEDUP_REMOVED lines=8> */
[----:B------:R-:W-:Y:S02]  /*a710*/  IADD3 R5, R119, 0x51, RZ ;  /* 0x0000005177057810 */ /* 0x000fe40007ffe0ff */
[----:B------:R-:W-:Y:S02]  /*a720*/  FSEL R105, R20, -INF , !P3 ;  /* 0xff80000014697808 */ /* 0x000fe40005800000 */
[----:B------:R-:W-:Y:S02]  /*a730*/  FSEL R99, R16, -INF , !P2 ;  /* 0xff80000010637808 */ /* 0x000fe40005000000 */
        /* <DEDUP_REMOVED lines=15> */
[-C--:B------:R-:W-:Y:S02]  /*a830*/  ISETP.GE.AND P3, PT, R7, R94.reuse, PT ;  /* 0x0000005e0700720c */ /* 0x080fe40003f66270 */
        /* <DEDUP_REMOVED lines=11> */
[-C--:B------:R-:W-:Y:S02]  /*a8f0*/  ISETP.GE.AND P5, PT, R7, R93.reuse, PT ;  /* 0x0000005d0700720c */ /* 0x080fe40003fa6270 */
[----:B------:R-:W-:Y:S02]  /*a900*/  ISETP.GE.AND P4, PT, R5, R93, PT ;  /* 0x0000005d0500720c */ /* 0x000fe40003f86270 */
[----:B------:R-:W-:Y:S02]  /*a910*/  LOP3.LUT R4, R3, 0x60, R92, 0xfe, !PT ;  /* 0x0000006003047812 */ /* 0x000fe400078efe5c */
[----:B------:R-:W-:-:S02]  /*a920*/  FSEL R53, R53, -INF , !P6 ;  /* 0xff80000035357808 */ /* 0x000fc40007000000 */
[----:B------:R-:W-:Y:S02]  /*a930*/  FSEL R96, R6, -INF , !P2 ;  /* 0xff80000006607808 */ /* 0x000fe40005000000 */
[----:B------:R-:W-:Y:S02]  /*a940*/  FSEL R55, R49, -INF , !P4 ;  /* 0xff80000031377808 */ /* 0x000fe40006000000 */
[----:B------:R-:W-:Y:S02]  /*a950*/  FSEL R65, R56, -INF , !P5 ;  /* 0xff80000038417808 */ /* 0x000fe40006800000 */
[-C--:B------:R-:W-:Y:S02]  /*a960*/  ISETP.GE.AND P6, PT, R7, R94.reuse, PT ;  /* 0x0000005e0700720c */ /* 0x080fe40003fc6270 */
[C---:B------:R-:W-:Y:S02]  /*a970*/  ISETP.GE.AND P2, PT, R4.reuse, R93, PT ;  /* 0x0000005d0400720c */ /* 0x040fe40003f46270 */
[----:B------:R-:W-:-:S02]  /*a980*/  ISETP.GE.AND P4, PT, R4, R94, PT ;  /* 0x0000005e0400720c */ /* 0x000fc40003f86270 */
[----:B------:R-:W-:Y:S02]  /*a990*/  ISETP.GE.AND P5, PT, R5, R94, PT ;  /* 0x0000005e0500720c */ /* 0x000fe40003fa6270 */
[----:B------:R-:W-:Y:S02]  /*a9a0*/  LOP3.LUT R4, R3, 0x68, R92, 0xfe, !PT ;  /* 0x0000006803047812 */ /* 0x000fe400078efe5c */
[----:B------:R-:W-:Y:S02]  /*a9b0*/  IADD3 R8, R119, 0x69, RZ ;  /* 0x0000006977087810 */ /* 0x000fe40007ffe0ff */
[----:B------:R-:W-:Y:S02]  /*a9c0*/  FSEL R58, R58, -INF , !P6 ;  /* 0xff8000003a3a7808 */ /* 0x000fe40007000000 */
[----:B------:R-:W-:Y:S02]  /*a9d0*/  FSEL R38, R51, -INF , !P5 ;  /* 0xff80000033267808 */ /* 0x000fe40006800000 */
[----:B------:R-:W-:-:S02]  /*a9e0*/  ISETP.GE.AND P6, PT, R4, R93, PT ;  /* 0x0000005d0400720c */ /* 0x000fc40003fc6270 */
[----:B------:R-:W-:Y:S02]  /*a9f0*/  ISETP.GE.AND P5, PT, R4, R94, PT ;  /* 0x0000005e0400720c */ /* 0x000fe40003fa6270 */
[----:B------:R-:W-:Y:S02]  /*aa00*/  FSEL R95, R52, -INF , !P3 ;  /* 0xff800000345f7808 */ /* 0x000fe40005800000 */
[----:B------:R-:W-:Y:S02]  /*aa10*/  ISETP.GE.AND P3, PT, R8, R93, PT ;  /* 0x0000005d0800720c */ /* 0x000fe40003f66270 */
[----:B------:R-:W-:Y:S02]  /*aa20*/  LOP3.LUT R4, R3, 0x70, R92, 0xfe, !PT ;  /* 0x0000007003047812 */ /* 0x000fe400078efe5c */
[----:B------:R-:W-:Y:S02]  /*aa30*/  FSEL R54, R54, -INF , !P0 ;  /* 0xff80000036367808 */ /* 0x000fe40004000000 */
[----:B------:R-:W-:-:S02]  /*aa40*/  FSEL R49, R45, -INF , !P3 ;  /* 0xff8000002d317808 */ /* 0x000fc40005800000 */
[C---:B------:R-:W-:Y:S02]  /*aa50*/  ISETP.GE.AND P3, PT, R4.reuse, R93, PT ;  /* 0x0000005d0400720c */ /* 0x040fe40003f66270 */
[-C--:B------:R-:W-:Y:S02]  /*aa60*/  ISETP.GE.AND P0, PT, R4, R94.reuse, PT ;  /* 0x0000005e0400720c */ /* 0x080fe40003f06270 */
[----:B------:R-:W1:Y:S01]  /*aa70*/  LDSM.16.M88.4 R4, [R134+0x2c00] ;  /* 0x002c00008604783b */ /* 0x000e620000000200 */
[----:B------:R-:W-:Y:S02]  /*aa80*/  FSEL R97, R48, -INF , !P2 ;  /* 0xff80000030617808 */ /* 0x000fe40005000000 */
[----:B------:R-:W-:Y:S02]  /*aa90*/  ISETP.GE.AND P2, PT, R8, R94, PT ;  /* 0x0000005e0800720c */ /* 0x000fe40003f46270 */
[----:B------:R-:W-:Y:S02]  /*aaa0*/  IADD3 R8, R119, 0x71, RZ ;  /* 0x0000007177087810 */ /* 0x000fe40007ffe0ff */
[----:B------:R-:W-:-:S02]  /*aab0*/  FSEL R50, R50, -INF , !P4 ;  /* 0xff80000032327808 */ /* 0x000fc40006000000 */
[----:B------:R-:W-:Y:S02]  /*aac0*/  FSEL R33, R47, -INF , !P2 ;  /* 0xff8000002f217808 */ /* 0x000fe40005000000 */
[C---:B------:R-:W-:Y:S02]  /*aad0*/  ISETP.GE.AND P2, PT, R8.reuse, R93, PT ;  /* 0x0000005d0800720c */ /* 0x040fe40003f46270 */
[----:B------:R-:W-:Y:S02]  /*aae0*/  ISETP.GE.AND P4, PT, R8, R94, PT ;  /* 0x0000005e0800720c */ /* 0x000fe40003f86270 */
[----:B------:R-:W2:Y:S01]  /*aaf0*/  LDSM.16.M88.4 R8, [R124] ;  /* 0x000000007c08783b */ /* 0x000ea20000000200 */
[----:B------:R-:W-:Y:S01]  /*ab00*/  FSEL R47, R44, -INF , !P6 ;  /* 0xff8000002c2f7808 */ /* 0x000fe20007000000 */
[----:B------:R-:W-:-:S04]  /*ab10*/  DEPBAR.LE SB0, 0x0 ;  /* 0x000080000000791a */ /* 0x000fc80000000000 */
[----:B------:R-:W-:Y:S02]  /*ab20*/  LOP3.LUT R92, R3, 0x78, R92, 0xfe, !PT ;  /* 0x00000078035c7812 */ /* 0x000fe400078efe5c */
[----:B------:R-:W-:Y:S02]  /*ab30*/  IADD3 R119, R119, 0x79, RZ ;  /* 0x0000007977777810 */ /* 0x000fe40007ffe0ff */
[----:B------:R-:W-:Y:S01]  /*ab40*/  FSEL R40, R46, -INF , !P5 ;  /* 0xff8000002e287808 */ /* 0x000fe20006800000 */
[----:B------:R-:W-:Y:S01]  /*ab50*/  BAR.SYNC.DEFER_BLOCKING 0x0 ;  /* 0x0000000000007b1d */ /* 0x000fe20000010000 */
[-C--:B------:R-:W-:Y:S02]  /*ab60*/  ISETP.GE.AND P6, PT, R92, R93.reuse, PT ;  /* 0x0000005d5c00720c */ /* 0x080fe40003fc6270 */
[----:B------:R-:W-:Y:S01]  /*ab70*/  ISETP.GE.AND P5, PT, R119, R93, PT ;  /* 0x0000005d7700720c */ /* 0x000fe20003fa6270 */
[C---:B-1----:R-:W-:Y:S08]  /*ab80*/  HMMA.16816.F32.BF16 R12, R88.reuse, R4, RZ ;  /* 0x00000004580c723c */ /* 0x042ff000000418ff */
[----:B------:R-:W-:Y:S11]  /*ab90*/  HMMA.16816.F32.BF16 R4, R88, R6, RZ ;  /* 0x000000065804723c */ /* 0x000ff600000418ff */
[----:B------:R-:W-:Y:S05]  /*aba0*/  @!UPT UIADD3 URZ, URZ, URZ, URZ ;  /* 0x0000003f3f3ff290 */ /* 0x000fea000fffe03f */
[C---:B--2---:R-:W-:Y:S08]  /*abb0*/  HMMA.16816.F32.BF16 R12, R84.reuse, R8, R12 ;  /* 0x00000008540c723c */ /* 0x044ff0000004180c */
[----:B------:R-:W-:Y:S11]  /*abc0*/  HMMA.16816.F32.BF16 R4, R84, R10, R4 ;  /* 0x0000000a5404723c */ /* 0x000ff60000041804 */
[----:B------:R-:W-:Y:S05]  /*abd0*/  @!UPT UIADD3 URZ, URZ, URZ, URZ ;  /* 0x0000003f3f3ff290 */ /* 0x000fea000fffe03f */
[----:B------:R-:W-:Y:S02]  /*abe0*/  FSEL R44, R14, -INF , !P0 ;  /* 0xff8000000e2c7808 */ /* 0x000fe40004000000 */
[----:B------:R-:W-:Y:S02]  /*abf0*/  ISETP.GT.AND P0, PT, R146, R137, PT ;  /* 0x000000899200720c */ /* 0x000fe40003f04270 */
[----:B------:R-:W-:Y:S02]  /*ac00*/  FSEL R51, R12, -INF , !P3 ;  /* 0xff8000000c337808 */ /* 0x000fe40005800000 */
[----:B------:R-:W-:Y:S02]  /*ac10*/  FSEL R45, R13, -INF , !P2 ;  /* 0xff8000000d2d7808 */ /* 0x000fe40005000000 */
[-C--:B------:R-:W-:Y:S02]  /*ac20*/  ISETP.GE.AND P3, PT, R92, R94.reuse, PT ;  /* 0x0000005e5c00720c */ /* 0x080fe40003f66270 */
[----:B------:R-:W-:-:S02]  /*ac30*/  ISETP.GE.AND P2, PT, R119, R94, PT ;  /* 0x0000005e7700720c */ /* 0x000fc40003f46270 */
        /* <DEDUP_REMOVED lines=56> */
[----:B------:R-:W-:Y:S01]  /*afc0*/  IMAD.IADD R7, R9, 0x1, R6 ;  /* 0x0000000109077824 */ /* 0x000fe200078e0206 */
[----:B------:R-:W-:Y:S01]  /*afd0*/  MOV R6, R8 ;  /* 0x0000000800067202 */ /* 0x000fe20000000f00 */
[----:B--2---:R-:W-:-:S04]  /*afe0*/  IMAD.IADD R4, R4, 0x1, -R5 ;  /* 0x0000000104047824 */ /* 0x004fc800078e0a05 */
[----:B------:R-:W-:Y:S01]  /*aff0*/  IMAD.WIDE.U32 R6, R4, c[0x0][0x180], R6 ;  /* 0x0000600004067a25 */ /* 0x000fe200078e0006 */
[----:B------:R-:W-:-:S05]  /*b000*/  SHF.R.S32.HI R3, RZ, 0x1f, R4 ;  /* 0x0000001fff037819 */ /* 0x000fca0000011404 */
[----:B------:R-:W-:-:S04]  /*b010*/  IMAD R3, R3, c[0x0][0x180], RZ ;  /* 0x0000600003037a24 */ /* 0x000fc800078e02ff */
[----:B------:R-:W-:-:S04]  /*b020*/  IMAD R3, R4, c[0x0][0x184], R3 ;  /* 0x0000610004037a24 */ /* 0x000fc800078e0203 */
[----:B------:R-:W-:Y:S01]  /*b030*/  IMAD.IADD R4, R7, 0x1, R3 ;  /* 0x0000000107047824 */ /* 0x000fe200078e0203 */
[----:B------:R-:W-:Y:S05]  /*b040*/  BRA `(.L_x_4885) ;  /* 0x0000003000007947 */ /* 0x000fea0003800000 */
.L_x_4884:
[----:B------:R-:W-:-:S05]  /*b050*/  IMAD.MOV.U32 R6, RZ, RZ, c[0x0][0x198] ;  /* 0x00006600ff067624 */ /* 0x000fca00078e00ff */
[----:B------:R-:W-:-:S04]  /*b060*/  LEA R6, -R6, RZ, 0x7 ;  /* 0x000000ff06067211 */ /* 0x000fc800078e39ff */
[----:B------:R-:W-:Y:S02]  /*b070*/  SHF.R.S32.HI R4, RZ, 0x1f, R6 ;  /* 0x0000001fff047819 */ /* 0x000fe40000011406 */
.L_x_4885:
        /* <DEDUP_REMOVED lines=20> */
.L_x_4883:
[----:B------:R-:W-:Y:S01]  /*b1c0*/  FMNMX.FTZ R3, R0, R111, !PT ;  /* 0x0000006f00037209 */ /* 0x000fe20007810000 */
[----:B-1----:R-:W-:Y:S01]  /*b1d0*/  LDSM.16.MT88.4 R8, [R132+0x3000] ;  /* 0x003000008408783b */ /* 0x002fe20000004200 */
        /* <DEDUP_REMOVED lines=73> */
[----:B------:R-:W-:Y:S02]  /*b670*/  FSETP.NEU.FTZ.AND P2, PT, R3, -INF , PT ;  /* 0xff8000000300780b */ /* 0x000fe40003f5d000 */
[C---:B------:R-:W-:Y:S01]  /*b680*/  FSETP.NEU.FTZ.AND P3, PT, R32.reuse, -INF , PT ;  /* 0xff8000002000780b */ /* 0x040fe20003f7d000 */
[C---:B------:R-:W-:Y:S01]  /*b690*/  FMUL.FTZ R46, R32.reuse, c[0x0][0x23c] ;  /* 0x00008f00202e7a20 */ /* 0x040fe20000410000 */
[----:B------:R-:W-:Y:S02]  /*b6a0*/  FSEL R35, R35, RZ, P2 ;  /* 0x000000ff23237208 */ /* 0x000fe40001000000 */
[----:B------:R-:W-:Y:S02]  /*b6b0*/  FSEL R5, R32, RZ, P3 ;  /* 0x000000ff20057208 */ /* 0x000fe40001800000 */
[----:B------:R-:W-:Y:S01]  /*b6c0*/  FSEL R119, R3, RZ, P2 ;  /* 0x000000ff03777208 */ /* 0x000fe20001000000 */
[----:B------:R-:W-:Y:S01]  /*b6d0*/  FFMA.FTZ R92, R120, c[0x0][0x23c], -R35 ;  /* 0x00008f00785c7a23 */ /* 0x000fe20000010823 */
[----:B------:R-:W-:Y:S01]  /*b6e0*/  FSEL R46, R46, RZ, P3 ;  /* 0x000000ff2e2e7208 */ /* 0x000fe20001800000 */
[----:B------:R-:W-:-:S02]  /*b6f0*/  FADD.FTZ R120, R2, -R5 ;  /* 0x8000000502787221 */ /* 0x000fc40000010000 */
[----:B------:R-:W-:Y:S02]  /*b700*/  FADD.FTZ R119, R0, -R119 ;  /* 0x8000007700777221 */ /* 0x000fe40000010000 */
        /* <DEDUP_REMOVED lines=8> */
[----:B------:R-:W-:Y:S02]  /*b790*/  FMUL.FTZ R120, R120, c[0x0][0x23c] ;  /* 0x00008f0078787a20 */ /* 0x000fe40000410000 */
[----:B------:R-:W-:Y:S02]  /*b7a0*/  FMUL.FTZ R119, R119, c[0x0][0x23c] ;  /* 0x00008f0077777a20 */ /* 0x000fe40000410000 */
[----:B------:R-:W-:Y:S01]  /*b7b0*/  FFMA.FTZ R2, R122, c[0x0][0x23c], -R35 ;  /* 0x00008f007a027a23 */ /* 0x000fe20000010823 */
[----:B------:R-:W1:Y:S01]  /*b7c0*/  MUFU.EX2 R117, R117 ;  /* 0x0000007500757308 */ /* 0x000e620000000800 */
[--C-:B------:R-:W-:Y:S02]  /*b7d0*/  FFMA.FTZ R113, R25, c[0x0][0x23c], -R46.reuse ;  /* 0x00008f0019717a23 */ /* 0x100fe4000001082e */
[--C-:B------:R-:W-:Y:S02]  /*b7e0*/  FFMA.FTZ R85, R27, c[0x0][0x23c], -R46.reuse ;  /* 0x00008f001b557a23 */ /* 0x100fe4000001082e */
[----:B------:R-:W2:Y:S01]  /*b7f0*/  LDSM.16.MT88.4 R24, [R132+0x3400] ;  /* 0x003400008418783b */ /* 0x000ea20000004200 */
[----:B------:R-:W-:-:S02]  /*b800*/  FFMA.FTZ R84, R107, c[0x0][0x23c], -R46 ;  /* 0x00008f006b547a23 */ /* 0x000fc4000001082e */
[----:B------:R-:W-:Y:S01]  /*b810*/  MUFU.EX2 R93, R93 ;  /* 0x0000005d005d7308 */ /* 0x000fe20000000800 */
        /* <DEDUP_REMOVED lines=13> */
[--C-:B------:R-:W-:Y:S01]  /*b8f0*/  FFMA.FTZ R90, R110, c[0x0][0x23c], -R35.reuse ;  /* 0x00008f006e5a7a23 */ /* 0x100fe20000010823 */
[----:B------:R-:W-:Y:S01]  /*b900*/  MUFU.EX2 R111, R111 ;  /* 0x0000006f006f7308 */ /* 0x000fe20000000800 */
[----:B---3--:R-:W-:Y:S01]  /*b910*/  F2FP.BF16.PACK_AB R18, R48, R93 ;  /* 0x0000005d3012723e */ /* 0x008fe200000010ff */
[----:B------:R-:W-:-:S02]  /*b920*/  FFMA.FTZ R86, R30, c[0x0][0x23c], -R35 ;  /* 0x00008f001e567a23 */ /* 0x000fc40000010823 */
[--C-:B------:R-:W-:Y:S02]  /*b930*/  FFMA.FTZ R91, R106, c[0x0][0x23c], -R35.reuse ;  /* 0x00008f006a5b7a23 */ /* 0x100fe40000010823 */
[--C-:B------:R-:W-:Y:S02]  /*b940*/  FFMA.FTZ R59, R59, c[0x0][0x23c], -R46.reuse ;  /* 0x00008f003b3b7a23 */ /* 0x100fe4000001082e */
[----:B------:R-:W3:Y:S01]  /*b950*/  MUFU.EX2 R120, R120 ;  /* 0x0000007800787308 */ /* 0x000ee20000000800 */
[----:B-1----:R-:W-:Y:S01]  /*b960*/  F2FP.BF16.PACK_AB R17, R92, R115 ;  /* 0x000000735c11723e */ /* 0x002fe200000010ff */
[----:B------:R-:W-:Y:S02]  /*b970*/  FFMA.FTZ R49, R49, c[0x0][0x23c], -R46 ;  /* 0x00008f0031317a23 */ /* 0x000fe4000001082e */
[--C-:B------:R-:W-:Y:S02]  /*b980*/  FFMA.FTZ R50, R50, c[0x0][0x23c], -R35.reuse ;  /* 0x00008f0032327a23 */ /* 0x100fe40000010823 */
[----:B------:R-:W-:-:S02]  /*b990*/  FFMA.FTZ R33, R33, c[0x0][0x23c], -R35 ;  /* 0x00008f0021217a23 */ /* 0x000fc40000010823 */
[----:B------:R-:W1:Y:S01]  /*b9a0*/  MUFU.EX2 R119, R119 ;  /* 0x0000007700777308 */ /* 0x000e620000000800 */
[--C-:B------:R-:W-:Y:S02]  /*b9b0*/  FFMA.FTZ R45, R45, c[0x0][0x23c], -R46.reuse ;  /* 0x00008f002d2d7a23 */ /* 0x100fe4000001082e */
[----:B------:R-:W-:Y:S02]  /*b9c0*/  FFMA.FTZ R41, R41, c[0x0][0x23c], -R46 ;  /* 0x00008f0029297a23 */ /* 0x000fe4000001082e */
[----:B------:R-:W-:-:S03]  /*b9d0*/  FFMA.FTZ R42, R42, c[0x0][0x23c], -R35 ;  /* 0x00008f002a2a7a23 */ /* 0x000fc60000010823 */
[----:B------:R-:W4:Y:S01]  /*b9e0*/  MUFU.EX2 R2, R2 ;  /* 0x0000000200027308 */ /* 0x000f220000000800 */
[-C--:B---3--:R-:W-:Y:S02]  /*b9f0*/  FMUL.FTZ R4, R68, R120.reuse ;  /* 0x0000007844047220 */ /* 0x088fe40000410000 */
[-C--:B------:R-:W-:Y:S02]  /*ba00*/  FMUL.FTZ R5, R69, R120.reuse ;  /* 0x0000007845057220 */ /* 0x080fe40000410000 */
[-C--:B------:R-:W-:Y:S02]  /*ba10*/  FMUL.FTZ R72, R72, R120.reuse ;  /* 0x0000007848487220 */ /* 0x080fe40000410000 */
[----:B------:R-:W-:Y:S01]  /*ba20*/  FMUL.FTZ R73, R73, R120 ;  /* 0x0000007849497220 */ /* 0x000fe20000410000 */
[----:B------:R-:W-:Y:S01]  /*ba30*/  MUFU.EX2 R113, R113 ;  /* 0x0000007100717308 */ /* 0x000fe20000000800 */
[-C--:B-1----:R-:W-:Y:S02]  /*ba40*/  FMUL.FTZ R6, R70, R119.reuse ;  /* 0x0000007746067220 */ /* 0x082fe40000410000 */
[----:B------:R-:W-:-:S02]  /*ba50*/  FMUL.FTZ R7, R71, R119 ;  /* 0x0000007747077220 */ /* 0x000fc40000410000 */
[-C--:B------:R-:W-:Y:S02]  /*ba60*/  FMUL.FTZ R74, R74, R119.reuse ;  /* 0x000000774a4a7220 */ /* 0x080fe40000410000 */
[----:B------:R-:W-:Y:S01]  /*ba70*/  FMUL.FTZ R75, R75, R119 ;  /* 0x000000774b4b7220 */ /* 0x000fe20000410000 */
[----:B----4-:R-:W-:Y:S01]  /*ba80*/  F2FP.BF16.PACK_AB R19, R2, R111 ;  /* 0x0000006f0213723e */ /* 0x010fe200000010ff */
[----:B------:R-:W1:Y:S01]  /*ba90*/  MUFU.EX2 R84, R84 ;  /* 0x0000005400547308 */ /* 0x000e620000000800 */
[-C--:B------:R-:W-:Y:S02]  /*baa0*/  FMUL.FTZ R12, R76, R120.reuse ;  /* 0x000000784c0c7220 */ /* 0x080fe40000410000 */
[-C--:B------:R-:W-:Y:S02]  /*bab0*/  FMUL.FTZ R13, R77, R120.reuse ;  /* 0x000000784d0d7220 */ /* 0x080fe40000410000 */
[-C--:B------:R-:W-:Y:S01]  /*bac0*/  FMUL.FTZ R14, R78, R119.reuse ;  /* 0x000000774e0e7220 */ /* 0x080fe20000410000 */
[----:B------:R-:W-:Y:S01]  /*bad0*/  HMMA.16816.F32.BF16 R4, R16, R8, R4 ;  /* 0x000000081004723c */ /* 0x000fe20000041804 */
[----:B------:R-:W-:Y:S01]  /*bae0*/  FMUL.FTZ R15, R79, R119 ;  /* 0x000000774f0f7220 */ /* 0x000fe20000410000 */
[----:B------:R-:W-:Y:S01]  /*baf0*/  MUFU.EX2 R85, R85 ;  /* 0x0000005500557308 */ /* 0x000fe20000000800 */
[----:B------:R-:W-:-:S02]  /*bb00*/  FMUL.FTZ R80, R80, R120 ;  /* 0x0000007850507220 */ /* 0x000fc40000410000 */
[-C--:B------:R-:W-:Y:S02]  /*bb10*/  FMUL.FTZ R81, R81, R120.reuse ;  /* 0x0000007851517220 */ /* 0x080fe40000410000 */
[-C--:B------:R-:W-:Y:S01]  /*bb20*/  FMUL.FTZ R82, R82, R119.reuse ;  /* 0x0000007752527220 */ /* 0x080fe20000410000 */
[C---:B------:R-:W-:Y:S01]  /*bb30*/  HMMA.16816.F32.BF16 R8, R16.reuse, R10, R72 ;  /* 0x0000000a1008723c */ /* 0x040fe20000041848 */
[-C--:B------:R-:W-:Y:S01]  /*bb40*/  FMUL.FTZ R83, R83, R119.reuse ;  /* 0x0000007753537220 */ /* 0x080fe20000410000 */
        /* <DEDUP_REMOVED lines=11> */
[--C-:B------:R-:W-:Y:S01]  /*bc00*/  FFMA.FTZ R94, R43, c[0x0][0x23c], -R46.reuse ;  /* 0x00008f002b5e7a23 */ /* 0x100fe2000001082e */
[----:B------:R-:W1:Y:S01]  /*bc10*/  MUFU.EX2 R88, R88 ;  /* 0x0000005800587308 */ /* 0x000e620000000800 */
[----:B------:R-:W-:Y:S02]  /*bc20*/  FADD.FTZ R48, R48, R93 ;  /* 0x0000005d30307221 */ /* 0x000fe40000010000 */
[----:B------:R-:W-:Y:S02]  /*bc30*/  FFMA.FTZ R43, R47, c[0x0][0x23c], -R46 ;  /* 0x00008f002f2b7a23 */ /* 0x000fe4000001082e */
[----:B---3--:R-:W-:Y:S01]  /*bc40*/  F2FP.BF16.PACK_AB R22, R52, R85 ;  /* 0x000000553416723e */ /* 0x008fe200000010ff */
[----:B------:R-:W-:-:S02]  /*bc50*/  FADD.FTZ R113, R113, R48 ;  /* 0x0000003071717221 */ /* 0x000fc40000010000 */
[----:B------:R-:W-:Y:S01]  /*bc60*/  MUFU.EX2 R87, R87 ;  /* 0x0000005700577308 */ /* 0x000fe20000000800 */
[----:B------:R-:W-:Y:S02]  /*bc70*/  FADD.FTZ R111, R111, R92 ;  /* 0x0000005c6f6f7221 */ /* 0x000fe40000010000 */
[--C-:B------:R-:W-:Y:S02]  /*bc80*/  FFMA.FTZ R47, R58, c[0x0][0x23c], -R35.reuse ;  /* 0x00008f003a2f7a23 */ /* 0x100fe40000010823 */
[----:B------:R-:W-:Y:S02]  /*bc90*/  FFMA.FTZ R92, R65, c[0x0][0x23c], -R46 ;  /* 0x00008f00415c7a23 */ /* 0x000fe4000001082e */
[----:B------:R-:W-:Y:S01]  /*bca0*/  FFMA.FTZ R58, R60, c[0x0][0x23c], -R35 ;  /* 0x00008f003c3a7a23 */ /* 0x000fe20000010823 */
[----:B------:R-:W3:Y:S01]  /*bcb0*/  MUFU.EX2 R0, R0 ;  /* 0x0000000000007308 */ /* 0x000ee20000000800 */
[----:B-1----:R-:W-:Y:S01]  /*bcc0*/  F2FP.BF16.PACK_AB R21, R88, R107 ;  /* 0x0000006b5815723e */ /* 0x002fe200000010ff */
[----:B------:R-:W-:-:S02]  /*bcd0*/  FADD.FTZ R2, R2, R111 ;  /* 0x0000006f02027221 */ /* 0x000fc40000010000 */
[----:B------:R-:W-:Y:S02]  /*bce0*/  FADD.FTZ R84, R84, R113 ;  /* 0x0000007154547221 */ /* 0x000fe40000010000 */
[----:B------:R-:W-:Y:S02]  /*bcf0*/  FADD.FTZ R107, R107, R2 ;  /* 0x000000026b6b7221 */ /* 0x000fe40000010000 */
[----:B------:R-:W-:Y:S01]  /*bd00*/  MUFU.EX2 R103, R103 ;  /* 0x0000006700677308 */ /* 0x000fe20000000800 */
[----:B------:R-:W-:Y:S02]  /*bd10*/  FFMA.FTZ R2, R51, c[0x0][0x23c], -R46 ;  /* 0x00008f0033027a23 */ /* 0x000fe4000001082e */
[----:B------:R-:W-:Y:S02]  /*bd20*/  FADD.FTZ R88, R88, R107 ;  /* 0x0000006b58587221 */ /* 0x000fe40000010000 */
[----:B------:R-:W-:Y:S02]  /*bd30*/  FADD.FTZ R85, R85, R84 ;  /* 0x0000005455557221 */ /* 0x000fe40000010000 */
[----:B------:R-:W-:Y:S01]  /*bd40*/  FFMA.FTZ R51, R38, c[0x0][0x23c], -R35 ;  /* 0x00008f0026337a23 */ /* 0x000fe20000010823 */
[----:B---3--:R-:W-:Y:S01]  /*bd50*/  F2FP.BF16.PACK_AB R23, R0, R87 ;  /* 0x000000570017723e */ /* 0x008fe200000010ff */
[----:B------:R-:W1:Y:S01]  /*bd60*/  MUFU.EX2 R112, R112 ;  /* 0x0000007000707308 */ /* 0x000e620000000800 */
[----:B------:R-:W-:-:S02]  /*bd70*/  FADD.FTZ R87, R87, R88 ;  /* 0x0000005857577221 */ /* 0x000fc40000010000 */
[----:B------:R-:W-:Y:S02]  /*bd80*/  FFMA.FTZ R38, R40, c[0x0][0x23c], -R35 ;  /* 0x00008f0028267a23 */ /* 0x000fe40000010823 */
[----:B------:R-:W-:Y:S01]  /*bd90*/  FADD.FTZ R52, R52, R85 ;  /* 0x0000005534347221 */ /* 0x000fe20000010000 */
[----:B--2---:R-:W-:Y:S01]  /*bda0*/  HMMA.16816.F32.BF16 R4, R20, R24, R4 ;  /* 0x000000181404723c */ /* 0x004fe20000041804 */
[----:B------:R-:W-:Y:S01]  /*bdb0*/  FADD.FTZ R0, R0, R87 ;  /* 0x0000005700007221 */ /* 0x000fe20000010000 */
[----:B------:R-:W-:Y:S01]  /*bdc0*/  MUFU.EX2 R89, R89 ;  /* 0x0000005900597308 */ /* 0x000fe20000000800 */
[----:B------:R-:W-:Y:S02]  /*bdd0*/  FFMA.FTZ R151, R37, c[0x0][0x23c], -R46 ;  /* 0x00008f0025977a23 */ /* 0x000fe4000001082e */
[----:B------:R-:W-:-:S03]  /*bde0*/  FFMA.FTZ R37, R44, c[0x0][0x23c], -R35 ;  /* 0x00008f002c257a23 */ /* 0x000fc60000010823 */
        /* <DEDUP_REMOVED lines=23> */
[----:B------:R3:W-:Y:S08]  /*bf60*/  MUFU.EX2 R48, R49 ;  /* 0x0000003100307308 */ /* 0x0007f00000000800 */
[----:B------:R-:W-:Y:S01]  /*bf70*/  MUFU.EX2 R92, R92 ;  /* 0x0000005c005c7308 */ /* 0x000fe20000000800 */
[----:B---3--:R-:W-:-:S07]  /*bf80*/  FFMA.FTZ R49, R54, c[0x0][0x23c], -R35 ;  /* 0x00008f0036317a23 */ /* 0x008fce0000010823 */
[----:B------:R-:W-:Y:S01]  /*bf90*/  MUFU.EX2 R47, R47 ;  /* 0x0000002f002f7308 */ /* 0x000fe20000000800 */
[----:B------:R-:W-:-:S07]  /*bfa0*/  FFMA.FTZ R54, R62, c[0x0][0x23c], -R35 ;  /* 0x00008f003e367a23 */ /* 0x000fce0000010823 */
[----:B------:R-:W-:Y:S01]  /*bfb0*/  MUFU.EX2 R58, R58 ;  /* 0x0000003a003a7308 */ /* 0x000fe20000000800 */
[C---:B-1----:R-:W-:Y:S07]  /*bfc0*/  HMMA.16816.F32.BF16 R4, R28.reuse, R24, R4 ;  /* 0x000000181c04723c */ /* 0x042fee0000041804 */
[----:B------:R-:W-:Y:S01]  /*bfd0*/  MUFU.EX2 R49, R49 ;  /* 0x0000003100317308 */ /* 0x000fe20000000800 */
[----:B------:R-:W-:Y:S01]  /*bfe0*/  FFMA.FTZ R25, R61, c[0x0][0x23c], -R46 ;  /* 0x00008f003d197a23 */ /* 0x000fe2000001082e */
[----:B------:R-:W-:Y:S01]  /*bff0*/  HMMA.16816.F32.BF16 R8, R28, R26, R8 ;  /* 0x0000001a1c08723c */ /* 0x000fe20000041808 */
[----:B------:R-:W-:-:S02]  /*c000*/  FFMA.FTZ R24, R98, c[0x0][0x23c], -R35 ;  /* 0x00008f0062187a23 */ /* 0x000fc40000010823 */
[----:B------:R-:W-:-:S03]  /*c010*/  FFMA.FTZ R98, R39, c[0x0][0x23c], -R46 ;  /* 0x00008f0027627a23 */ /* 0x000fc6000001082e */
[----:B------:R-:W-:Y:S01]  /*c020*/  MUFU.EX2 R54, R54 ;  /* 0x0000003600367308 */ /* 0x000fe20000000800 */
[--C-:B------:R-:W-:Y:S02]  /*c030*/  FFMA.FTZ R39, R55, c[0x0][0x23c], -R46.reuse ;  /* 0x00008f0037277a23 */ /* 0x100fe4000001082e */
[--C-:B------:R-:W-:Y:S01]  /*c040*/  FFMA.FTZ R26, R104, c[0x0][0x23c], -R35.reuse ;  /* 0x00008f00681a7a23 */ /* 0x100fe20000010823 */
[C---:B--2---:R-:W-:Y:S01]  /*c050*/  HMMA.16816.F32.BF16 R12, R28.reuse, R20, R12 ;  /* 0x000000141c0c723c */ /* 0x044fe2000004180c */
[--C-:B------:R-:W-:Y:S02]  /*c060*/  FFMA.FTZ R55, R64, c[0x0][0x23c], -R35.reuse ;  /* 0x00008f0040377a23 */ /* 0x100fe40000010823 */
[--C-:B------:R-:W-:Y:S01]  /*c070*/  FFMA.FTZ R61, R67, c[0x0][0x23c], -R46.reuse ;  /* 0x00008f00433d7a23 */ /* 0x100fe2000001082e */
[----:B------:R-:W-:Y:S01]  /*c080*/  MUFU.EX2 R25, R25 ;  /* 0x0000001900197308 */ /* 0x000fe20000000800 */
[--C-:B------:R-:W-:Y:S02]  /*c090*/  FFMA.FTZ R64, R96, c[0x0][0x23c], -R35.reuse ;  /* 0x00008f0060407a23 */ /* 0x100fe40000010823 */
[----:B------:R-:W-:Y:S01]  /*c0a0*/  FFMA.FTZ R20, R101, c[0x0][0x23c], -R46 ;  /* 0x00008f0065147a23 */ /* 0x000fe2000001082e */
[----:B------:R-:W-:Y:S01]  /*c0b0*/  HMMA.16816.F32.BF16 R16, R28, R22, R16 ;  /* 0x000000161c10723c */ /* 0x000fe20000041810 */
        /* <DEDUP_REMOVED lines=11> */
[----:B------:R-:W-:Y:S01]  /*c170*/  FFMA.FTZ R22, R97, c[0x0][0x23c], -R46 ;  /* 0x00008f0061167a23 */ /* 0x000fe2000001082e */
[----:B------:R-:W1:Y:S08]  /*c180*/  MUFU.EX2 R30, R30 ;  /* 0x0000001e001e7308 */ /* 0x000e700000000800 */
[----:B------:R-:W2:Y:S08]  /*c190*/  MUFU.EX2 R23, R23 ;  /* 0x0000001700177308 */ /* 0x000eb00000000800 */
[----:B------:R-:W3:Y:S01]  /*c1a0*/  MUFU.EX2 R29, R29 ;  /* 0x0000001d001d7308 */ /* 0x000ee20000000800 */
[----:B-1----:R-:W-:Y:S01]  /*c1b0*/  F2FP.BF16.PACK_AB R80, R25, R30 ;  /* 0x0000001e1950723e */ /* 0x002fe200000010ff */
[----:B------:R-:W-:-:S04]  /*c1c0*/  FADD.FTZ R30, R30, R89 ;  /* 0x000000591e1e7221 */ /* 0x000fc80000010000 */
[----:B------:R-:W-:Y:S02]  /*c1d0*/  FADD.FTZ R25, R25, R30 ;  /* 0x0000001e19197221 */ /* 0x000fe40000010000 */
        /* <DEDUP_REMOVED lines=12> */
[----:B------:R-:W4:Y:S08]  /*c2a0*/  MUFU.EX2 R55, R55 ;  /* 0x0000003700377308 */ /* 0x000f300000000800 */
[----:B------:R-:W-:Y:S08]  /*c2b0*/  MUFU.EX2 R64, R64 ;  /* 0x0000004000407308 */ /* 0x000ff00000000800 */
[----:B------:R-:W5:Y:S08]  /*c2c0*/  MUFU.EX2 R53, R53 ;  /* 0x0000003500357308 */ /* 0x000f700000000800 */
[----:B------:R-:W3:Y:S01]  /*c2d0*/  MUFU.EX2 R31, R31 ;  /* 0x0000001f001f7308 */ /* 0x000ee20000000800 */
[C---:B--2---:R-:W-:Y:S01]  /*c2e0*/  HMMA.16816.F32.BF16 R76, R80.reuse, R4, R12 ;  /* 0x00000004504c723c */ /* 0x044fe2000004180c */
[----:B------:R-:W2:Y:S06]  /*c2f0*/  LDSM.16.MT88.4 R12, [R132+0x4000] ;  /* 0x00400000840c783b */ /* 0x000eac0000004200 */
[----:B------:R-:W-:Y:S01]  /*c300*/  MUFU.EX2 R27, R27 ;  /* 0x0000001b001b7308 */ /* 0x000fe20000000800 */
[----:B-1----:R-:W-:Y:S01]  /*c310*/  F2FP.BF16.PACK_AB R4, R98, R61 ;  /* 0x0000003d6204723e */ /* 0x002fe200000010ff */
[----:B------:R-:W-:Y:S01]  /*c320*/  HMMA.16816.F32.BF16 R80, R80, R6, R16 ;  /* 0x000000065050723c */ /* 0x000fe20000041810 */
[----:B----4-:R-:W-:Y:S01]  /*c330*/  F2FP.BF16.PACK_AB R5, R55, R100 ;  /* 0x000000643705723e */ /* 0x010fe200000010ff */
[----:B------:R-:W1:Y:S04]  /*c340*/  LDSM.16.MT88.4 R16, [R132+0x4400] ;  /* 0x004400008410783b */ /* 0x000e680000004200 */
[----:B------:R-:W4:Y:S01]  /*c350*/  MUFU.EX2 R28, R28 ;  /* 0x0000001c001c7308 */ /* 0x000f220000000800 */
[----:B------:R-:W-:-:S02]  /*c360*/  F2FP.BF16.PACK_AB R6, R94, R59 ;  /* 0x0000003b5e06723e */ /* 0x000fc400000010ff */
[----:B-----5:R-:W-:-:S05]  /*c370*/  F2FP.BF16.PACK_AB R7, R53, R64 ;  /* 0x000000403507723e */ /* 0x020fca00000010ff */
[----:B------:R-:W-:Y:S02]  /*c380*/  MUFU.EX2 R22, R22 ;  /* 0x0000001600167308 */ /* 0x000fe40000000800 */
[C---:B---3--:R-:W-:Y:S06]  /*c390*/  HMMA.16816.F32.BF16 R76, R4.reuse, R8, R76 ;  /* 0x00000008044c723c */ /* 0x048fec000004184c */
[----:B------:R-:W3:Y:S02]  /*c3a0*/  MUFU.EX2 R39, R39 ;  /* 0x0000002700277308 */ /* 0x000ee40000000800 */
[C---:B------:R-:W-:Y:S01]  /*c3b0*/  HMMA.16816.F32.BF16 R80, R4.reuse, R10, R80 ;  /* 0x0000000a0450723c */ /* 0x040fe20000041850 */
[----:B------:R-:W-:Y:S05]  /*c3c0*/  LDSM.16.MT88.4 R8, [R132+0x4800] ;  /* 0x004800008408783b */ /* 0x000fea0000004200 */
[----:B------:R-:W-:Y:S02]  /*c3d0*/  MUFU.EX2 R43, R43 ;  /* 0x0000002b002b7308 */ /* 0x000fe40000000800 */
        /* <DEDUP_REMOVED lines=31> */
[C---:B------:R-:W-:Y:S02]  /*c5d0*/  HMMA.16816.F32.BF16 R68, R4.reuse, R8, R68 ;  /* 0x000000080444723c */ /* 0x040fe40000041844 */
[----:B------:R-:W3:Y:S05]  /*c5e0*/  MUFU.EX2 R30, R42 ;  /* 0x0000002a001e7308 */ /* 0x000eea0000000800 */
[----:B------:R-:W-:Y:S01]  /*c5f0*/  FADD.FTZ R8, R20, R25 ;  /* 0x0000001914087221 */ /* 0x000fe20000010000 */
[----:B------:R-:W-:Y:S01]  /*c600*/  HMMA.16816.F32.BF16 R72, R4, R10, R72 ;  /* 0x0000000a0448723c */ /* 0x000fe20000041848 */
[----:B------:R-:W-:Y:S02]  /*c610*/  FADD.FTZ R9, R21, R26 ;  /* 0x0000001a15097221 */ /* 0x000fe40000010000 */
[----:B------:R-:W-:-:S02]  /*c620*/  FADD.FTZ R8, R23, R8 ;  /* 0x0000000817087221 */ /* 0x000fc40000010000 */
[--C-:B------:R-:W-:Y:S02]  /*c630*/  FFMA.FTZ R20, R36, c[0x0][0x23c], -R35.reuse ;  /* 0x00008f0024147a23 */ /* 0x100fe40000010823 */
[----:B------:R-:W-:Y:S01]  /*c640*/  FFMA.FTZ R21, R34, c[0x0][0x23c], -R35 ;  /* 0x00008f0022157a23 */ /* 0x000fe20000010823 */
[C---:B-1----:R-:W-:Y:S01]  /*c650*/  HMMA.16816.F32.BF16 R76, R4.reuse, R16, R76 ;  /* 0x00000010044c723c */ /* 0x042fe2000004184c */
[----:B------:R-:W-:Y:S02]  /*c660*/  FADD.FTZ R61, R61, R8 ;  /* 0x000000083d3d7221 */ /* 0x000fe40000010000 */
[----:B------:R-:W-:Y:S01]  /*c670*/  FADD.FTZ R100, R100, R9 ;  /* 0x0000000964647221 */ /* 0x000fe20000010000 */
[----:B------:R-:W-:Y:S01]  /*c680*/  MUFU.EX2 R20, R20 ;  /* 0x0000001400147308 */ /* 0x000fe20000000800 */
[----:B------:R-:W1:Y:S01]  /*c690*/  LDSM.16.MT88.4 R8, [R131+0x4c00] ;  /* 0x004c00008308783b */ /* 0x000e620000004200 */
[----:B------:R-:W-:Y:S02]  /*c6a0*/  FADD.FTZ R98, R98, R61 ;  /* 0x0000003d62627221 */ /* 0x000fe40000010000 */
[----:B------:R-:W-:Y:S01]  /*c6b0*/  FADD.FTZ R55, R55, R100 ;  /* 0x0000006437377221 */ /* 0x000fe20000010000 */
[----:B------:R-:W-:Y:S01]  /*c6c0*/  HMMA.16816.F32.BF16 R80, R4, R18, R80 ;  /* 0x000000120450723c */ /* 0x000fe20000041850 */
[----:B------:R-:W-:-:S02]  /*c6d0*/  FADD.FTZ R17, R59, R98 ;  /* 0x000000623b117221 */ /* 0x000fc40000010000 */
[----:B------:R-:W4:Y:S01]  /*c6e0*/  MUFU.EX2 R21, R21 ;  /* 0x0000001500157308 */ /* 0x000f220000000800 */
[----:B------:R-:W-:Y:S02]  /*c6f0*/  FADD.FTZ R64, R64, R55 ;  /* 0x0000003740407221 */ /* 0x000fe40000010000 */
[----:B------:R-:W-:Y:S01]  /*c700*/  FADD.FTZ R17, R94, R17 ;  /* 0x000000115e117221 */ /* 0x000fe20000010000 */
[----:B------:R-:W-:Y:S01]  /*c710*/  F2FP.BF16.PACK_AB R4, R45, R2 ;  /* 0x000000022d04723e */ /* 0x000fe200000010ff */
[----:B------:R-:W-:Y:S01]  /*c720*/  FADD.FTZ R64, R53, R64 ;  /* 0x0000004035407221 */ /* 0x000fe20000010000 */
[----:B---3--:R-:W-:Y:S01]  /*c730*/  F2FP.BF16.PACK_AB R5, R30, R37 ;  /* 0x000000251e05723e */ /* 0x008fe200000010ff */
[----:B------:R-:W-:Y:S01]  /*c740*/  FADD.FTZ R16, R92, R17 ;  /* 0x000000115c107221 */ /* 0x000fe20000010000 */
[----:B------:R-:W-:Y:S01]  /*c750*/  F2FP.BF16.PACK_AB R6, R151, R0 ;  /* 0x000000009706723e */ /* 0x000fe200000010ff */
[----:B------:R-:W-:Y:S02]  /*c760*/  FADD.FTZ R47, R47, R64 ;  /* 0x000000402f2f7221 */ /* 0x000fe40000010000 */
[----:B------:R-:W-:-:S02]  /*c770*/  FADD.FTZ R16, R31, R16 ;  /* 0x000000101f107221 */ /* 0x000fc40000010000 */
[----:B------:R-:W-:Y:S01]  /*c780*/  FADD.FTZ R58, R58, R47 ;  /* 0x0000002f3a3a7221 */ /* 0x000fe20000010000 */
[----:B----4-:R-:W-:-:S03]  /*c790*/  F2FP.BF16.PACK_AB R7, R21, R20 ;  /* 0x000000141507723e */ /* 0x010fc600000010ff */
[----:B------:R-:W-:-:S04]  /*c7a0*/  FADD.FTZ R17, R49, R58 ;  /* 0x0000003a31117221 */ /* 0x000fc80000010000 */
[----:B------:R-:W-:Y:S01]  /*c7b0*/  FADD.FTZ R17, R54, R17 ;  /* 0x0000001136117221 */ /* 0x000fe20000010000 */
[----:B--2---:R-:W-:Y:S03]  /*c7c0*/  HMMA.16816.F32.BF16 R68, R4, R12, R68 ;  /* 0x0000000c0444723c */ /* 0x004fe60000041844 */
[----:B------:R-:W-:-:S04]  /*c7d0*/  FADD.FTZ R50, R50, R17 ;  /* 0x0000001132327221 */ /* 0x000fc80000010000 */
[----:B------:R-:W-:Y:S02]  /*c7e0*/  FADD.FTZ R51, R51, R50 ;  /* 0x0000003233337221 */ /* 0x000fe40000010000 */
[----:B------:R-:W-:Y:S01]  /*c7f0*/  FADD.FTZ R13, R27, R16 ;  /* 0x000000101b0d7221 */ /* 0x000fe20000010000 */
[----:B------:R-:W-:Y:S03]  /*c800*/  HMMA.16816.F32.BF16 R72, R4, R14, R72 ;  /* 0x0000000e0448723c */ /* 0x000fe60000041848 */
[----:B------:R-:W-:-:S04]  /*c810*/  FADD.FTZ R13, R28, R13 ;  /* 0x0000000d1c0d7221 */ /* 0x000fc80000010000 */
[----:B------:R-:W-:Y:S01]  /*c820*/  FADD.FTZ R12, R22, R13 ;  /* 0x0000000d160c7221 */ /* 0x000fe20000010000 */
[----:B-1----:R-:W-:Y:S03]  /*c830*/  HMMA.16816.F32.BF16 R76, R4, R8, R76 ;  /* 0x00000008044c723c */ /* 0x002fe6000004184c */
[----:B------:R-:W-:-:S04]  /*c840*/  FADD.FTZ R12, R39, R12 ;  /* 0x0000000c270c7221 */ /* 0x000fc80000010000 */
[----:B------:R-:W-:Y:S01]  /*c850*/  FADD.FTZ R9, R43, R12 ;  /* 0x0000000c2b097221 */ /* 0x000fe20000010000 */
[----:B------:R-:W-:Y:S01]  /*c860*/  HMMA.16816.F32.BF16 R80, R4, R10, R80 ;  /* 0x0000000a0450723c */ /* 0x000fe20000041850 */
        /* <DEDUP_REMOVED lines=9> */
[----:B------:R-:W-:Y:S02]  /*c900*/  FADD.FTZ R20, R20, R37 ;  /* 0x0000002514147221 */ /* 0x000fe40000010000 */
[----:B------:R-:W-:Y:S01]  /*c910*/  FADD.FTZ R151, R151, R0 ;  /* 0x0000000097977221 */ /* 0x000fe20000010000 */
[----:B------:R-:W-:Y:S01]  /*c920*/  MOV R0, R3 ;  /* 0x0000000300007202 */ /* 0x000fe20000000f00 */
[----:B------:R-:W-:-:S02]  /*c930*/  FADD.FTZ R152, R21, R20 ;  /* 0x0000001415987221 */ /* 0x000fc40000010000 */
.L_x_4880:
        /* <DEDUP_REMOVED lines=13> */
.L_x_4890:
        /* <DEDUP_REMOVED lines=65> */
.L_x_4887:
        /* <DEDUP_REMOVED lines=135> */
.L_x_4889:
        /* <DEDUP_REMOVED lines=18> */
.L_x_4888:
        /* <DEDUP_REMOVED lines=91> */
[----:B------:R-:W-:Y:S01]  /*dd60*/  FMUL.FTZ R3, R85, c[0x0][0x23c] ;  /* 0x00008f0055037a20 */ /* 0x000fe20000410000 */
[----:B------:R-:W-:Y:S01]  /*dd70*/  MOV R85, R2 ;  /* 0x0000000200557202 */ /* 0x000fe20000000f00 */
[--C-:B------:R-:W-:Y:S01]  /*dd80*/  FFMA.FTZ R108, R4, c[0x0][0x23c], -R87.reuse ;  /* 0x00008f00046c7a23 */ /* 0x100fe20000010857 */
[----:B------:R-:W-:Y:S01]  /*dd90*/  MUFU.EX2 R160, R160 ;  /* 0x000000a000a07308 */ /* 0x000fe20000000800 */
[--C-:B------:R-:W-:Y:S02]  /*dda0*/  FFMA.FTZ R105, R20, c[0x0][0x23c], -R87.reuse ;  /* 0x00008f0014697a23 */ /* 0x100fe40000010857 */
[--C-:B------:R-:W-:Y:S01]  /*ddb0*/  FFMA.FTZ R100, R21, c[0x0][0x23c], -R87.reuse ;  /* 0x00008f0015647a23 */ /* 0x100fe20000010857 */
[----:B--2---:R-:W-:Y:S01]  /*ddc0*/  FSEL R86, R88, RZ, P0 ;  /* 0x000000ff58567208 */ /* 0x004fe20000000000 */
[----:B---3--:R-:W-:Y:S01]  /*ddd0*/  FMUL.FTZ R68, R84, R68 ;  /* 0x0000004454447220 */ /* 0x008fe20000410000 */
[----:B------:R-:W-:Y:S01]  /*dde0*/  ISETP.GT.AND P0, PT, R146, R137, PT ;  /* 0x000000899200720c */ /* 0x000fe20003f04270 */
[----:B------:R-:W-:Y:S02]  /*ddf0*/  FMUL.FTZ R69, R84, R69 ;  /* 0x0000004554457220 */ /* 0x000fe40000410000 */
[--C-:B------:R-:W-:Y:S01]  /*de00*/  FFMA.FTZ R54, R54, c[0x0][0x23c], -R86.reuse ;  /* 0x00008f0036367a23 */ /* 0x100fe20000010856 */
[----:B------:R-:W2:Y:S01]  /*de10*/  MUFU.EX2 R3, R3 ;  /* 0x0000000300037308 */ /* 0x000ea20000000800 */
[C---:B------:R-:W-:Y:S02]  /*de20*/  FMUL.FTZ R72, R84.reuse, R72 ;  /* 0x0000004854487220 */ /* 0x040fe40000410000 */
[C---:B------:R-:W-:Y:S02]  /*de30*/  FMUL.FTZ R73, R84.reuse, R73 ;  /* 0x0000004954497220 */ /* 0x040fe40000410000 */
[C---:B------:R-:W-:Y:S02]  /*de40*/  FMUL.FTZ R76, R84.reuse, R76 ;  /* 0x0000004c544c7220 */ /* 0x040fe40000410000 */
[C---:B------:R-:W-:Y:S02]  /*de50*/  FMUL.FTZ R77, R84.reuse, R77 ;  /* 0x0000004d544d7220 */ /* 0x040fe40000410000 */
[C---:B------:R-:W-:Y:S01]  /*de60*/  FMUL.FTZ R80, R84.reuse, R80 ;  /* 0x0000005054507220 */ /* 0x040fe20000410000 */
[----:B------:R-:W3:Y:S01]  /*de70*/  MUFU.EX2 R108, R108 ;  /* 0x0000006c006c7308 */ /* 0x000ee20000000800 */
[----:B------:R-:W-:Y:S02]  /*de80*/  FMUL.FTZ R81, R84, R81 ;  /* 0x0000005154517220 */ /* 0x000fe40000410000 */
[--C-:B------:R-:W-:Y:S02]  /*de90*/  FFMA.FTZ R159, R7, c[0x0][0x23c], -R86.reuse ;  /* 0x00008f00079f7a23 */ /* 0x100fe40000010856 */
[--C-:B------:R-:W-:Y:S02]  /*dea0*/  FFMA.FTZ R112, R14, c[0x0][0x23c], -R86.reuse ;  /* 0x00008f000e707a23 */ /* 0x100fe40000010856 */
[--C-:B------:R-:W-:Y:S02]  /*deb0*/  FFMA.FTZ R113, R15, c[0x0][0x23c], -R86.reuse ;  /* 0x00008f000f717a23 */ /* 0x100fe40000010856 */
[--C-:B------:R-:W-:Y:S01]  /*dec0*/  FFMA.FTZ R99, R18, c[0x0][0x23c], -R86.reuse ;  /* 0x00008f0012637a23 */ /* 0x100fe20000010856 */
[----:B------:R-:W-:Y:S01]  /*ded0*/  MUFU.EX2 R159, R159 ;  /* 0x0000009f009f7308 */ /* 0x000fe20000000800 */
[--C-:B------:R-:W-:Y:S02]  /*dee0*/  FFMA.FTZ R106, R19, c[0x0][0x23c], -R86.reuse ;  /* 0x00008f00136a7a23 */ /* 0x100fe40000010856 */
[----:B------:R-:W-:Y:S02]  /*def0*/  FFMA.FTZ R154, R47, c[0x0][0x23c], -R86 ;  /* 0x00008f002f9a7a23 */ /* 0x000fe40000010856 */
[C---:B--2---:R-:W-:Y:S02]  /*df00*/  FMUL.FTZ R70, R3.reuse, R70 ;  /* 0x0000004603467220 */ /* 0x044fe40000410000 */
[C---:B------:R-:W-:Y:S02]  /*df10*/  FMUL.FTZ R71, R3.reuse, R71 ;  /* 0x0000004703477220 */ /* 0x040fe40000410000 */
[C---:B------:R-:W-:Y:S01]  /*df20*/  FMUL.FTZ R74, R3.reuse, R74 ;  /* 0x0000004a034a7220 */ /* 0x040fe20000410000 */
[----:B------:R-:W2:Y:S01]  /*df30*/  MUFU.EX2 R155, R155 ;  /* 0x0000009b009b7308 */ /* 0x000ea20000000800 */
[C---:B------:R-:W-:Y:S02]  /*df40*/  FMUL.FTZ R75, R3.reuse, R75 ;  /* 0x0000004b034b7220 */ /* 0x040fe40000410000 */
[----:B------:R-:W-:Y:S01]  /*df50*/  FMUL.FTZ R78, R3, R78 ;  /* 0x0000004e034e7220 */ /* 0x000fe20000410000 */
[----:B---3--:R-:W-:Y:S01]  /*df60*/  F2FP.BF16.PACK_AB R88, R153, R108 ;  /* 0x0000006c9958723e */ /* 0x008fe200000010ff */
[C---:B------:R-:W-:Y:S02]  /*df70*/  FMUL.FTZ R79, R3.reuse, R79 ;  /* 0x0000004f034f7220 */ /* 0x040fe40000410000 */
[C---:B------:R-:W-:Y:S02]  /*df80*/  FMUL.FTZ R82, R3.reuse, R82 ;  /* 0x0000005203527220 */ /* 0x040fe40000410000 */
[----:B------:R-:W-:Y:S01]  /*df90*/  FMUL.FTZ R83, R3, R83 ;  /* 0x0000005303537220 */ /* 0x000fe20000410000 */
[----:B------:R-:W-:Y:S01]  /*dfa0*/  MUFU.EX2 R110, R110 ;  /* 0x0000006e006e7308 */ /* 0x000fe20000000800 */
[----:B------:R-:W-:Y:S02]  /*dfb0*/  FFMA.FTZ R164, R84, R151, R108 ;  /* 0x0000009754a47223 */ /* 0x000fe4000001006c */
[----:B------:R-:W-:Y:S02]  /*dfc0*/  FFMA.FTZ R151, R46, c[0x0][0x23c], -R86 ;  /* 0x00008f002e977a23 */ /* 0x000fe40000010856 */
[----:B------:R-:W-:Y:S02]  /*dfd0*/  FADD.FTZ R163, R153, R164 ;  /* 0x000000a499a37221 */ /* 0x000fe40000010000 */
[----:B------:R-:W-:Y:S02]  /*dfe0*/  FFMA.FTZ R153, R49, c[0x0][0x23c], -R87 ;  /* 0x00008f0031997a23 */ /* 0x000fe40000010857 */
[----:B------:R-:W-:Y:S01]  /*dff0*/  FADD.FTZ R164, R160, R163 ;  /* 0x000000a3a0a47221 */ /* 0x000fe20000010000 */
[----:B------:R-:W-:Y:S01]  /*e000*/  MUFU.EX2 R111, R111 ;  /* 0x0000006f006f7308 */ /* 0x000fe20000000800 */
[--C-:B------:R-:W-:Y:S02]  /*e010*/  FFMA.FTZ R158, R6, c[0x0][0x23c], -R86.reuse ;  /* 0x00008f00069e7a23 */ /* 0x100fe40000010856 */
[----:B------:R-:W-:Y:S01]  /*e020*/  FFMA.FTZ R162, R10, c[0x0][0x23c], -R86 ;  /* 0x00008f000aa27a23 */ /* 0x000fe20000010856 */
[C---:B--2---:R-:W-:Y:S01]  /*e030*/  F2FP.BF16.PACK_AB R90, R155.reuse, R160 ;  /* 0x000000a09b5a723e */ /* 0x044fe200000010ff */
[--C-:B------:R-:W-:Y:S02]  /*e040*/  FFMA.FTZ R160, R52, c[0x0][0x23c], -R87.reuse ;  /* 0x00008f0034a07a23 */ /* 0x100fe40000010857 */
[----:B------:R-:W-:Y:S02]  /*e050*/  FADD.FTZ R163, R155, R164 ;  /* 0x000000a49ba37221 */ /* 0x000fe40000010000 */
        /* <DEDUP_REMOVED lines=17> */
[----:B------:R-:W-:Y:S01]  /*e170*/  FFMA.FTZ R158, R3, R152, R158 ;  /* 0x00000098039e7223 */ /* 0x000fe2000001009e */
[----:B------:R-:W-:Y:S01]  /*e180*/  MOV R3, R0 ;  /* 0x0000000000037202 */ /* 0x000fe20000000f00 */
[--C-:B------:R-:W-:Y:S02]  /*e190*/  FFMA.FTZ R152, R48, c[0x0][0x23c], -R87.reuse ;  /* 0x00008f0030987a23 */ /* 0x100fe40000010857 */
[----:B------:R-:W-:Y:S01]  /*e1a0*/  FADD.FTZ R161, R159, R158 ;  /* 0x0000009e9fa17221 */ /* 0x000fe20000010000 */
[----:B------:R-:W-:Y:S01]  /*e1b0*/  MUFU.EX2 R112, R112 ;  /* 0x0000007000707308 */ /* 0x000fe20000000800 */
[--C-:B------:R-:W-:Y:S02]  /*e1c0*/  FFMA.FTZ R158, R50, c[0x0][0x23c], -R86.reuse ;  /* 0x00008f00329e7a23 */ /* 0x100fe40000010856 */
[--C-:B------:R-:W-:Y:S02]  /*e1d0*/  FFMA.FTZ R159, R51, c[0x0][0x23c], -R86.reuse ;  /* 0x00008f00339f7a23 */ /* 0x100fe40000010856 */
[----:B------:R-:W-:Y:S01]  /*e1e0*/  LDSM.16.MT88.4 R48, [R131+0x3c00] ;  /* 0x003c00008330783b */ /* 0x000fe20000004200 */
[--C-:B------:R-:W-:Y:S02]  /*e1f0*/  FFMA.FTZ R108, R34, c[0x0][0x23c], -R86.reuse ;  /* 0x00008f00226c7a23 */ /* 0x100fe40000010856 */
[----:B------:R-:W-:Y:S02]  /*e200*/  FFMA.FTZ R121, R35, c[0x0][0x23c], -R86 ;  /* 0x00008f0023797a23 */ /* 0x000fe40000010856 */
[----:B------:R-:W2:Y:S01]  /*e210*/  MUFU.EX2 R113, R113 ;  /* 0x0000007100717308 */ /* 0x000ea20000000800 */
[--C-:B------:R-:W-:Y:S02]  /*e220*/  FFMA.FTZ R123, R36, c[0x0][0x23c], -R87.reuse ;  /* 0x00008f00247b7a23 */ /* 0x100fe40000010857 */
[----:B------:R-:W-:Y:S01]  /*e230*/  FFMA.FTZ R120, R37, c[0x0][0x23c], -R87 ;  /* 0x00008f0025787a23 */ /* 0x000fe20000010857 */
[----:B---3--:R-:W-:Y:S01]  /*e240*/  F2FP.BF16.PACK_AB R91, R157, R162 ;  /* 0x000000a29d5b723e */ /* 0x008fe200000010ff */
[----:B------:R-:W-:Y:S02]  /*e250*/  FADD.FTZ R162, R162, R161 ;  /* 0x000000a1a2a27221 */ /* 0x000fe40000010000 */
[--C-:B------:R-:W-:Y:S02]  /*e260*/  FFMA.FTZ R161, R53, c[0x0][0x23c], -R87.reuse ;  /* 0x00008f0035a17a23 */ /* 0x100fe40000010857 */
[----:B------:R-:W-:Y:S01]  /*e270*/  FADD.FTZ R157, R157, R162 ;  /* 0x000000a29d9d7221 */ /* 0x000fe20000010000 */
        /* <DEDUP_REMOVED lines=8> */
[--C-:B------:R-:W-:Y:S02]  /*e300*/  FFMA.FTZ R60, R60, c[0x0][0x23c], -R87.reuse ;  /* 0x00008f003c3c7a23 */ /* 0x100fe40000010857 */
[--C-:B------:R-:W-:Y:S03]  /*e310*/  FFMA.FTZ R61, R61, c[0x0][0x23c], -R87.reuse ;  /* 0x00008f003d3d7a23 */ /* 0x100fe60000010857 */
[----:B------:R-:W-:Y:S01]  /*e320*/  MUFU.EX2 R99, R99 ;  /* 0x0000006300637308 */ /* 0x000fe20000000800 */
[--C-:B------:R-:W-:Y:S02]  /*e330*/  FFMA.FTZ R64, R64, c[0x0][0x23c], -R87.reuse ;  /* 0x00008f0040407a23 */ /* 0x100fe40000010857 */
[--C-:B------:R-:W-:Y:S02]  /*e340*/  FFMA.FTZ R62, R62, c[0x0][0x23c], -R86.reuse ;  /* 0x00008f003e3e7a23 */ /* 0x100fe40000010856 */
[--C-:B------:R-:W-:Y:S05]  /*e350*/  FFMA.FTZ R63, R63, c[0x0][0x23c], -R86.reuse ;  /* 0x00008f003f3f7a23 */ /* 0x100fea0000010856 */
[----:B------:R-:W4:Y:S10]  /*e360*/  MUFU.EX2 R106, R106 ;  /* 0x0000006a006a7308 */ /* 0x000f340000000800 */
[----:B------:R-:W-:Y:S10]  /*e370*/  MUFU.EX2 R105, R105 ;  /* 0x0000006900697308 */ /* 0x000ff40000000800 */
[----:B------:R-:W5:Y:S01]  /*e380*/  MUFU.EX2 R100, R100 ;  /* 0x0000006400647308 */ /* 0x000f620000000800 */
[C---:B---3--:R-:W-:Y:S08]  /*e390*/  HMMA.16816.F32.BF16 R76, R88.reuse, R92, R76 ;  /* 0x0000005c584c723c */ /* 0x048ff0000004184c */
[----:B------:R-:W-:Y:S01]  /*e3a0*/  HMMA.16816.F32.BF16 R80, R88, R94, R80 ;  /* 0x0000005e5850723c */ /* 0x000fe20000041850 */
[----:B------:R-:W-:Y:S01]  /*e3b0*/  MUFU.EX2 R102, R102 ;  /* 0x0000006600667308 */ /* 0x000fe20000000800 */
[----:B------:R-:W3:Y:S05]  /*e3c0*/  LDSM.16.MT88.4 R92, [R132+0x3400] ;  /* 0x00340000845c783b */ /* 0x000eea0000004200 */
[----:B------:R-:W-:Y:S02]  /*e3d0*/  F2FP.BF16.PACK_AB R88, R111, R110 ;  /* 0x0000006e6f58723e */ /* 0x000fe400000010ff */
[----:B--2---:R-:W-:Y:S02]  /*e3e0*/  F2FP.BF16.PACK_AB R89, R113, R112 ;  /* 0x000000707159723e */ /* 0x004fe400000010ff */
[----:B------:R-:W-:Y:S01]  /*e3f0*/  MUFU.EX2 R103, R103 ;  /* 0x0000006700677308 */ /* 0x000fe20000000800 */
[----:B-1----:R-:W-:Y:S02]  /*e400*/  F2FP.BF16.PACK_AB R90, R97, R96 ;  /* 0x00000060615a723e */ /* 0x002fe400000010ff */
[----:B----4-:R-:W-:Y:S02]  /*e410*/  F2FP.BF16.PACK_AB R91, R106, R99 ;  /* 0x000000636a5b723e */ /* 0x010fe400000010ff */
[----:B-----5:R-:W-:Y:S05]  /*e420*/  F2FP.BF16.PACK_AB R44, R100, R105 ;  /* 0x00000069642c723e */ /* 0x020fea00000010ff */
[----:B------:R-:W-:Y:S10]  /*e430*/  MUFU.EX2 R101, R101 ;  /* 0x0000006500657308 */ /* 0x000ff40000000800 */
[----:B------:R-:W1:Y:S10]  /*e440*/  MUFU.EX2 R98, R98 ;  /* 0x0000006200627308 */ /* 0x000e740000000800 */
[----:B------:R-:W-:Y:S01]  /*e450*/  MUFU.EX2 R104, R104 ;  /* 0x0000006800687308 */ /* 0x000fe20000000800 */
[C---:B---3--:R-:W-:Y:S08]  /*e460*/  HMMA.16816.F32.BF16 R68, R88.reuse, R92, R68 ;  /* 0x0000005c5844723c */ /* 0x048ff00000041844 */
[C---:B------:R-:W-:Y:S01]  /*e470*/  HMMA.16816.F32.BF16 R72, R88.reuse, R94, R72 ;  /* 0x0000005e5848723c */ /* 0x040fe20000041848 */
[----:B------:R-:W2:Y:S01]  /*e480*/  MUFU.EX2 R107, R107 ;  /* 0x0000006b006b7308 */ /* 0x000ea20000000800 */
[----:B------:R-:W3:Y:S02]  /*e490*/  LDSM.16.MT88.4 R92, [R131+0x3400] ;  /* 0x00340000835c783b */ /* 0x000ee40000004200 */
[----:B-1----:R-:W-:Y:S07]  /*e4a0*/  F2FP.BF16.PACK_AB R46, R98, R101 ;  /* 0x00000065622e723e */ /* 0x002fee00000010ff */
[----:B------:R1:W-:Y:S10]  /*e4b0*/  MUFU.EX2 R84, R115 ;  /* 0x0000007300547308 */ /* 0x0003f40000000800 */
[----:B------:R-:W-:Y:S01]  /*e4c0*/  MUFU.EX2 R114, R114 ;  /* 0x0000007200727308 */ /* 0x000fe20000000800 */
[----:B--2---:R-:W-:Y:S09]  /*e4d0*/  F2FP.BF16.PACK_AB R47, R107, R104 ;  /* 0x000000686b2f723e */ /* 0x004ff200000010ff */
[----:B------:R-:W2:Y:S01]  /*e4e0*/  MUFU.EX2 R117, R117 ;  /* 0x0000007500757308 */ /* 0x000ea20000000800 */
[--C-:B-1----:R-:W-:Y:S02]  /*e4f0*/  FFMA.FTZ R115, R39, c[0x0][0x23c], -R86.reuse ;  /* 0x00008f0027737a23 */ /* 0x102fe40000010856 */
[--C-:B------:R-:W-:Y:S02]  /*e500*/  FFMA.FTZ R39, R41, c[0x0][0x23c], -R87.reuse ;  /* 0x00008f0029277a23 */ /* 0x100fe40000010857 */
[--C-:B------:R-:W-:Y:S05]  /*e510*/  FFMA.FTZ R41, R42, c[0x0][0x23c], -R86.reuse ;  /* 0x00008f002a297a23 */ /* 0x100fea0000010856 */
[----:B------:R-:W-:Y:S01]  /*e520*/  MUFU.EX2 R116, R116 ;  /* 0x0000007400747308 */ /* 0x000fe20000000800 */
[C---:B---3--:R-:W-:Y:S03]  /*e530*/  HMMA.16816.F32.BF16 R76, R88.reuse, R92, R76 ;  /* 0x0000005c584c723c */ /* 0x048fe6000004184c */
[--C-:B------:R-:W-:Y:S02]  /*e540*/  FFMA.FTZ R42, R43, c[0x0][0x23c], -R86.reuse ;  /* 0x00008f002b2a7a23 */ /* 0x100fe40000010856 */
[--C-:B------:R-:W-:Y:S01]  /*e550*/  FFMA.FTZ R43, R45, c[0x0][0x23c], -R87.reuse ;  /* 0x00008f002d2b7a23 */ /* 0x100fe20000010857 */
[----:B------:R-:W-:Y:S02]  /*e560*/  F2FP.BF16.PACK_AB R45, R103, R102 ;  /* 0x00000066672d723e */ /* 0x000fe400000010ff */
[----:B------:R-:W-:Y:S01]  /*e570*/  HMMA.16816.F32.BF16 R80, R88, R94, R80 ;  /* 0x0000005e5850723c */ /* 0x000fe20000041850 */
[----:B------:R-:W1:Y:S01]  /*e580*/  MUFU.EX2 R119, R119 ;  /* 0x0000007700777308 */ /* 0x000e620000000800 */
[----:B------:R-:W3:Y:S08]  /*e590*/  LDSM.16.MT88.4 R88, [R132+0x3800] ;  /* 0x003800008458783b */ /* 0x000ef00000004200 */
[----:B------:R-:W4:Y:S01]  /*e5a0*/  LDSM.16.MT88.4 R92, [R131+0x3800] ;  /* 0x00380000835c783b */ /* 0x000f220000004200 */
[----:B------:R-:W5:Y:S10]  /*e5b0*/  MUFU.EX2 R109, R109 ;  /* 0x0000006d006d7308 */ /* 0x000f740000000800 */
[----:B------:R-:W-:Y:S10]  /*e5c0*/  MUFU.EX2 R108, R108 ;  /* 0x0000006c006c7308 */ /* 0x000ff40000000800 */
[----:B------:R-:W1:Y:S10]  /*e5d0*/  MUFU.EX2 R121, R121 ;  /* 0x0000007900797308 */ /* 0x000e740000000800 */
[----:B------:R1:W-:Y:S01]  /*e5e0*/  MUFU.EX2 R155, R54 ;  /* 0x00000036009b7308 */ /* 0x0003e20000000800 */
[C---:B---3--:R-:W-:Y:S08]  /*e5f0*/  HMMA.16816.F32.BF16 R68, R44.reuse, R88, R68 ;  /* 0x000000582c44723c */ /* 0x048ff00000041844 */
[C---:B------:R-:W-:Y:S01]  /*e600*/  HMMA.16816.F32.BF16 R72, R44.reuse, R90, R72 ;  /* 0x0000005a2c48723c */ /* 0x040fe20000041848 */
[----:B------:R-:W-:Y:S01]  /*e610*/  MUFU.EX2 R123, R123 ;  /* 0x0000007b007b7308 */ /* 0x000fe20000000800 */
[----:B------:R-:W3:Y:S06]  /*e620*/  LDSM.16.MT88.4 R88, [R132+0x3c00] ;  /* 0x003c00008458783b */ /* 0x000eec0000004200 */
[C---:B----4-:R-:W-:Y:S03]  /*e630*/  HMMA.16816.F32.BF16 R76, R44.reuse, R92, R76 ;  /* 0x0000005c2c4c723c */ /* 0x050fe6000004184c */
[----:B------:R-:W4:Y:S01]  /*e640*/  MUFU.EX2 R120, R120 ;  /* 0x0000007800787308 */ /* 0x000f220000000800 */
[----:B-1----:R-:W-:Y:S04]  /*e650*/  LDSM.16.MT88.4 R52, [R131+0x4000] ;  /* 0x004000008334783b */ /* 0x002fe80000004200 */
[----:B------:R-:W-:Y:S05]  /*e660*/  HMMA.16816.F32.BF16 R80, R44, R94, R80 ;  /* 0x0000005e2c50723c */ /* 0x000fea0000041850 */
[----:B------:R-:W-:Y:S01]  /*e670*/  MUFU.EX2 R122, R122 ;  /* 0x0000007a007a7308 */ /* 0x000fe20000000800 */
[----:B------:R-:W1:Y:S01]  /*e680*/  LDSM.16.MT88.4 R92, [R132+0x4000] ;  /* 0x00400000845c783b */ /* 0x000e620000004200 */
[----:B--2---:R-:W-:Y:S02]  /*e690*/  F2FP.BF16.PACK_AB R44, R117, R114 ;  /* 0x00000072752c723e */ /* 0x004fe400000010ff */
[----:B------:R-:W-:Y:S03]  /*e6a0*/  F2FP.BF16.PACK_AB R45, R119, R116 ;  /* 0x00000074772d723e */ /* 0x000fe600000010ff */
[----:B-----5:R-:W-:Y:S03]  /*e6b0*/  F2FP.BF16.PACK_AB R46, R84, R109 ;  /* 0x0000006d542e723e */ /* 0x020fe600000010ff */
[----:B------:R-:W2:Y:S01]  /*e6c0*/  MUFU.EX2 R115, R115 ;  /* 0x0000007300737308 */ /* 0x000ea20000000800 */
[----:B------:R-:W-:Y:S09]  /*e6d0*/  F2FP.BF16.PACK_AB R47, R121, R108 ;  /* 0x0000006c792f723e */ /* 0x000ff200000010ff */
[----:B------:R-:W-:Y:S01]  /*e6e0*/  MUFU.EX2 R118, R118 ;  /* 0x0000007600767308 */ /* 0x000fe20000000800 */
[C---:B---3--:R-:W-:Y:S07]  /*e6f0*/  HMMA.16816.F32.BF16 R68, R44.reuse, R88, R68 ;  /* 0x000000582c44723c */ /* 0x048fee0000041844 */
[--C-:B------:R-:W-:Y:S01]  /*e700*/  FFMA.FTZ R88, R56, c[0x0][0x23c], -R87.reuse ;  /* 0x00008f0038587a23 */ /* 0x100fe20000010857 */
[C---:B------:R-:W-:Y:S01]  /*e710*/  HMMA.16816.F32.BF16 R72, R44.reuse, R90, R72 ;  /* 0x0000005a2c48723c */ /* 0x040fe20000041848 */
[----:B------:R-:W3:Y:S03]  /*e720*/  MUFU.EX2 R39, R39 ;  /* 0x0000002700277308 */ /* 0x000ee60000000800 */
[--C-:B------:R-:W-:Y:S02]  /*e730*/  FFMA.FTZ R89, R57, c[0x0][0x23c], -R87.reuse ;  /* 0x00008f0039597a23 */ /* 0x100fe40000010857 */
[----:B------:R-:W-:Y:S02]  /*e740*/  FFMA.FTZ R87, R65, c[0x0][0x23c], -R87 ;  /* 0x00008f0041577a23 */ /* 0x000fe40000010857 */
[--C-:B------:R-:W-:Y:S01]  /*e750*/  FFMA.FTZ R90, R58, c[0x0][0x23c], -R86.reuse ;  /* 0x00008f003a5a7a23 */ /* 0x100fe20000010856 */
[C---:B------:R-:W-:Y:S02]  /*e760*/  HMMA.16816.F32.BF16 R76, R44.reuse, R48, R76 ;  /* 0x000000302c4c723c */ /* 0x040fe4000004184c */
[----:B------:R-:W-:Y:S01]  /*e770*/  MUFU.EX2 R41, R41 ;  /* 0x0000002900297308 */ /* 0x000fe20000000800 */
[----:B------:R-:W-:Y:S02]  /*e780*/  FFMA.FTZ R91, R59, c[0x0][0x23c], -R86 ;  /* 0x00008f003b5b7a23 */ /* 0x000fe40000010856 */
[----:B------:R-:W-:Y:S02]  /*e790*/  LDSM.16.MT88.4 R56, [R131+0x4400] ;  /* 0x004400008338783b */ /* 0x000fe40000004200 */
[----:B------:R-:W-:Y:S01]  /*e7a0*/  FADD.FTZ R48, R110, R163 ;  /* 0x000000a36e307221 */ /* 0x000fe20000010000 */
[----:B------:R-:W-:Y:S04]  /*e7b0*/  HMMA.16816.F32.BF16 R80, R44, R50, R80 ;  /* 0x000000322c50723c */ /* 0x000fe80000041850 */
[----:B------:R-:W5:Y:S01]  /*e7c0*/  MUFU.EX2 R42, R42 ;  /* 0x0000002a002a7308 */ /* 0x000f620000000800 */
[----:B------:R-:W-:Y:S02]  /*e7d0*/  FADD.FTZ R111, R111, R48 ;  /* 0x000000306f6f7221 */ /* 0x000fe40000010000 */
[----:B------:R-:W1:Y:S01]  /*e7e0*/  LDSM.16.MT88.4 R48, [R132+0x4400] ;  /* 0x004400008430783b */ /* 0x000e620000004200 */
[----:B----4-:R-:W-:Y:S01]  /*e7f0*/  F2FP.BF16.PACK_AB R44, R120, R123 ;  /* 0x0000007b782c723e */ /* 0x010fe200000010ff */
[----:B------:R-:W-:Y:S03]  /*e800*/  FADD.FTZ R110, R112, R157 ;  /* 0x0000009d706e7221 */ /* 0x000fe60000010000 */
[----:B--2---:R-:W-:Y:S01]  /*e810*/  F2FP.BF16.PACK_AB R45, R115, R122 ;  /* 0x0000007a732d723e */ /* 0x004fe200000010ff */
[----:B------:R-:W-:Y:S01]  /*e820*/  FADD.FTZ R110, R113, R110 ;  /* 0x0000006e716e7221 */ /* 0x000fe20000010000 */
[----:B------:R-:W-:Y:S01]  /*e830*/  MUFU.EX2 R156, R156 ;  /* 0x0000009c009c7308 */ /* 0x000fe20000000800 */
[----:B---3--:R-:W-:Y:S09]  /*e840*/  F2FP.BF16.PACK_AB R46, R39, R118 ;  /* 0x00000076272e723e */ /* 0x008ff200000010ff */
[----:B------:R-:W2:Y:S01]  /*e850*/  MUFU.EX2 R43, R43 ;  /* 0x0000002b002b7308 */ /* 0x000ea20000000800 */
[----:B-----5:R-:W-:Y:S09]  /*e860*/  F2FP.BF16.PACK_AB R47, R42, R41 ;  /* 0x000000292a2f723e */ /* 0x020ff200000010ff */
[----:B------:R-:W-:Y:S01]  /*e870*/  MUFU.EX2 R151, R151 ;  /* 0x0000009700977308 */ /* 0x000fe20000000800 */
[C---:B-1----:R-:W-:Y:S07]  /*e880*/  HMMA.16816.F32.BF16 R68, R44.reuse, R92, R68 ;  /* 0x0000005c2c44723c */ /* 0x042fee0000041844 */
[----:B------:R-:W-:Y:S01]  /*e890*/  FADD.FTZ R92, R96, R111 ;  /* 0x0000006f605c7221 */ /* 0x000fe20000010000 */
[C---:B------:R-:W-:Y:S01]  /*e8a0*/  HMMA.16816.F32.BF16 R72, R44.reuse, R94, R72 ;  /* 0x0000005e2c48723c */ /* 0x040fe20000041848 */
[----:B------:R-:W1:Y:S03]  /*e8b0*/  MUFU.EX2 R154, R154 ;  /* 0x0000009a009a7308 */ /* 0x000e660000000800 */
[----:B------:R-:W-:Y:S02]  /*e8c0*/  FADD.FTZ R93, R99, R110 ;  /* 0x0000006e635d7221 */ /* 0x000fe40000010000 */
[----:B------:R-:W-:Y:S02]  /*e8d0*/  FADD.FTZ R92, R97, R92 ;  /* 0x0000005c615c7221 */ /* 0x000fe40000010000 */
        /* <DEDUP_REMOVED lines=8> */
[----:B------:R-:W-:Y:S01]  /*e960*/  FADD.FTZ R100, R100, R105 ;  /* 0x0000006964647221 */ /* 0x000fe20000010000 */
        /* <DEDUP_REMOVED lines=8> */
[--C-:B------:R-:W-:Y:S02]  /*e9f0*/  FFMA.FTZ R92, R66, c[0x0][0x23c], -R86.reuse ;  /* 0x00008f00425c7a23 */ /* 0x100fe40000010856 */
[----:B------:R-:W-:Y:S02]  /*ea00*/  FFMA.FTZ R86, R67, c[0x0][0x23c], -R86 ;  /* 0x00008f0043567a23 */ /* 0x000fe40000010856 */
        /* <DEDUP_REMOVED lines=28> */
[----:B------:R-:W4:Y:S02]  /*ebd0*/  LDSM.16.MT88.4 R48, [R131+0x4800] ;  /* 0x004800008330783b */ /* 0x000f240000004200 */
[----:B------:R-:W-:Y:S02]  /*ebe0*/  FADD.FTZ R39, R154, R39 ;  /* 0x000000279a277221 */ /* 0x000fe40000010000 */
[----:B------:R-:W-:Y:S02]  /*ebf0*/  FADD.FTZ R152, R152, R43 ;  /* 0x0000002b98987221 */ /* 0x000fe40000010000 */
[C---:B------:R-:W-:Y:S03]  /*ec00*/  HMMA.16816.F32.BF16 R76, R44.reuse, R56, R76 ;  /* 0x000000382c4c723c */ /* 0x040fe6000004184c */
[----:B------:R-:W5:Y:S01]  /*ec10*/  MUFU.EX2 R89, R89 ;  /* 0x0000005900597308 */ /* 0x000f620000000800 */
[----:B------:R-:W-:Y:S02]  /*ec20*/  FADD.FTZ R42, R158, R39 ;  /* 0x000000279e2a7221 */ /* 0x000fe40000010000 */
[----:B------:R-:W-:Y:S02]  /*ec30*/  FADD.FTZ R153, R153, R152 ;  /* 0x0000009899997221 */ /* 0x000fe40000010000 */
[----:B------:R-:W-:Y:S01]  /*ec40*/  HMMA.16816.F32.BF16 R80, R44, R58, R80 ;  /* 0x0000003a2c50723c */ /* 0x000fe20000041850 */
[----:B------:R-:W3:Y:S03]  /*ec50*/  LDSM.16.MT88.4 R56, [R132+0x4c00] ;  /* 0x004c00008438783b */ /* 0x000ee60000004200 */
[----:B------:R-:W-:Y:S01]  /*ec60*/  FADD.FTZ R42, R159, R42 ;  /* 0x0000002a9f2a7221 */ /* 0x000fe20000010000 */
[----:B------:R-:W-:Y:S02]  /*ec70*/  MUFU.EX2 R90, R90 ;  /* 0x0000005a005a7308 */ /* 0x000fe40000000800 */
[----:B--2---:R-:W-:Y:S01]  /*ec80*/  F2FP.BF16.PACK_AB R44, R161, R160 ;  /* 0x000000a0a12c723e */ /* 0x004fe200000010ff */
[----:B------:R-:W-:Y:S01]  /*ec90*/  FADD.FTZ R160, R160, R153 ;  /* 0x00000099a0a07221 */ /* 0x000fe20000010000 */
[C---:B-1----:R-:W-:Y:S03]  /*eca0*/  F2FP.BF16.PACK_AB R45, R162.reuse, R155 ;  /* 0x0000009ba22d723e */ /* 0x042fe600000010ff */
[----:B------:R-:W-:Y:S02]  /*ecb0*/  FADD.FTZ R39, R155, R42 ;  /* 0x0000002a9b277221 */ /* 0x000fe40000010000 */
[----:B------:R-:W-:Y:S01]  /*ecc0*/  FADD.FTZ R161, R161, R160 ;  /* 0x000000a0a1a17221 */ /* 0x000fe20000010000 */
[----:B------:R-:W1:Y:S01]  /*ecd0*/  MUFU.EX2 R91, R91 ;  /* 0x0000005b005b7308 */ /* 0x000e620000000800 */
[----:B------:R-:W-:Y:S01]  /*ece0*/  FADD.FTZ R39, R162, R39 ;  /* 0x00000027a2277221 */ /* 0x000fe20000010000 */
[C---:B-----5:R-:W-:Y:S01]  /*ecf0*/  F2FP.BF16.PACK_AB R46, R89.reuse, R88 ;  /* 0x00000058592e723e */ /* 0x060fe200000010ff */
[----:B------:R-:W-:Y:S04]  /*ed00*/  FADD.FTZ R88, R88, R161 ;  /* 0x000000a158587221 */ /* 0x000fe80000010000 */
[----:B------:R-:W-:Y:S03]  /*ed10*/  FADD.FTZ R89, R89, R88 ;  /* 0x0000005859597221 */ /* 0x000fe60000010000 */
        /* <DEDUP_REMOVED lines=22> */
[C---:B----4-:R-:W-:Y:S01]  /*ee80*/  F2FP.BF16.PACK_AB R46, R87.reuse, R64 ;  /* 0x00000040572e723e */ /* 0x050fe200000010ff */
        /* <DEDUP_REMOVED lines=10> */
.L_x_4886:
[----:B------:R-:W1:Y:S01]  /*ef30*/  SHFL.BFLY PT, R8, R151, 0x2, 0x1f ;  /* 0x0c401f0097087f89 */ /* 0x000e6200000e0000 */
[----:B------:R-:W-:Y:S01]  /*ef40*/  IMAD.MOV.U32 R7, RZ, RZ, 0x3f800000 ;  /* 0x3f800000ff077424 */ /* 0x000fe200078e00ff */
[----:B------:R-:W-:Y:S01]  /*ef50*/  BSSY B0, `(.L_x_4891) ;  /* 0x0000089000007945 */ /* 0x000fe20003800000 */
[----:B------:R-:W-:Y:S01]  /*ef60*/  IMAD.MOV.U32 R6, RZ, RZ, 0x3f800000 ;  /* 0x3f800000ff067424 */ /* 0x000fe200078e00ff */
[----:B------:R-:W2:Y:S01]  /*ef70*/  SHFL.BFLY PT, R9, R152, 0x2, 0x1f ;  /* 0x0c401f0098097f89 */ /* 0x000ea200000e0000 */
[----:B------:R-:W-:-:S03]  /*ef80*/  IMAD.MOV R30, RZ, RZ, -R143 ;  /* 0x000000ffff1e7224 */ /* 0x000fc600078e0a8f */
        /* <DEDUP_REMOVED lines=32> */
[----:B------:R-:W-:Y:S01]  /*f190*/  IMAD.IADD R15, R10, 0x1, -R15 ;  /* 0x000000010a0f7824 */ /* 0x000fe200078e0a0f */
[----:B------:R-:W-:Y:S02]  /*f1a0*/  LOP3.LUT R12, R12, 0xfffffffc, RZ, 0xc0, !PT ;  /* 0xfffffffc0c0c7812 */ /* 0x000fe400078ec0ff */
[----:B------:R-:W-:Y:S01]  /*f1b0*/  FSETP.NE.FTZ.AND P3, PT, R5, RZ, PT ;  /* 0x000000ff0500720b */ /* 0x000fe20003f75000 */
[----:B------:R-:W-:Y:S01]  /*f1c0*/  IMAD R14, R15, 0x4, R14 ;  /* 0x000000040f0e7824 */ /* 0x000fe200078e020e */
[----:B------:R-:W-:Y:S01]  /*f1d0*/  SHF.R.S32.HI R17, RZ, 0x4, R17 ;  /* 0x00000004ff117819 */ /* 0x000fe20000011411 */
[----:B------:R-:W-:Y:S01]  /*f1e0*/  IMAD.IADD R15, R3, 0x1, -R12 ;  /* 0x00000001030f7824 */ /* 0x000fe200078e0a0c */
[----:B------:R-:W-:-:S02]  /*f1f0*/  LEA.HI R19, R16, R16, RZ, 0x1 ;  /* 0x0000001010137211 */ /* 0x000fc400078f08ff */
[----:B------:R-:W-:Y:S01]  /*f200*/  LEA.HI R11, R8, R3, RZ, 0x5 ;  /* 0x00000003080b7211 */ /* 0x000fe200078f28ff */
[----:B------:R-:W-:Y:S01]  /*f210*/  IMAD.SHL.U32 R12, R17, 0x40, RZ ;  /* 0x00000040110c7824 */ /* 0x000fe200078e00ff */
[----:B------:R-:W-:Y:S02]  /*f220*/  FSETP.NE.FTZ.AND P2, PT, R4, RZ, PT ;  /* 0x000000ff0400720b */ /* 0x000fe40003f55000 */
[----:B------:R-:W-:Y:S02]  /*f230*/  SHF.R.S32.HI R17, RZ, 0x1, R19 ;  /* 0x00000001ff117819 */ /* 0x000fe40000011413 */
[----:B------:R-:W-:Y:S01]  /*f240*/  LOP3.LUT R19, R19, 0x1fffffe, RZ, 0xc0, !PT ;  /* 0x01fffffe13137812 */ /* 0x000fe200078ec0ff */
[----:B------:R-:W1:Y:S01]  /*f250*/  @P3 MUFU.RCP R7, R5 ;  /* 0x0000000500073308 */ /* 0x000e620000001000 */
[----:B------:R-:W-:Y:S01]  /*f260*/  SHF.R.S32.HI R8, RZ, 0x5, R11 ;  /* 0x00000005ff087819 */ /* 0x000fe2000001140b */
[----:B------:R-:W-:Y:S01]  /*f270*/  IMAD.SHL.U32 R18, R17, 0x40, RZ ;  /* 0x0000004011127824 */ /* 0x000fe200078e00ff */
[----:B------:R-:W-:Y:S01]  /*f280*/  SHF.R.S32.HI R13, RZ, 0x1, R13 ;  /* 0x00000001ff0d7819 */ /* 0x000fe2000001140d */
[----:B------:R-:W-:Y:S01]  /*f290*/  IMAD.IADD R19, R16, 0x1, -R19 ;  /* 0x0000000110137824 */ /* 0x000fe200078e0a13 */
[----:B------:R-:W-:Y:S01]  /*f2a0*/  LOP3.LUT R12, R12, 0xc0, RZ, 0xc0, !PT ;  /* 0x000000c00c0c7812 */ /* 0x000fe200078ec0ff */
[----:B------:R-:W-:Y:S01]  /*f2b0*/  IMAD R16, R8, 0x100, R15 ;  /* 0x0000010008107824 */ /* 0x000fe200078e020f */
[----:B------:R-:W-:Y:S01]  /*f2c0*/  SHF.L.U32 R13, R13, 0x3, RZ ;  /* 0x000000030d0d7819 */ /* 0x000fe200000006ff */
[----:B------:R-:W2:Y:S01]  /*f2d0*/  @P2 MUFU.RCP R6, R4 ;  /* 0x0000000400062308 */ /* 0x000ea20000001000 */
[----:B------:R-:W-:-:S02]  /*f2e0*/  LOP3.LUT R18, R18, 0xc0, RZ, 0xc0, !PT ;  /* 0x000000c012127812 */ /* 0x000fc400078ec0ff */
[----:B------:R-:W-:Y:S02]  /*f2f0*/  LOP3.LUT R13, R12, 0x18, R13, 0xf8, !PT ;  /* 0x000000180c0d7812 */ /* 0x000fe400078ef80d */
[----:B------:R-:W-:Y:S02]  /*f300*/  LEA R16, R19, R16, 0x4 ;  /* 0x0000001013107211 */ /* 0x000fe400078e20ff */
[----:B------:R-:W-:Y:S01]  /*f310*/  SHF.R.U32.HI R12, RZ, 0x3, R12 ;  /* 0x00000003ff0c7819 */ /* 0x000fe2000001160c */
[C---:B-1----:R-:W-:Y:S01]  /*f320*/  FMUL.FTZ R68, R7.reuse, R68 ;  /* 0x0000004407447220 */ /* 0x042fe20000410000 */
[----:B------:R-:W-:Y:S01]  /*f330*/  LEA.HI R19, R18, R18, RZ, 0x1d ;  /* 0x0000001212137211 */ /* 0x000fe200078fe8ff */
[----:B------:R-:W-:Y:S01]  /*f340*/  FMUL.FTZ R69, R7, R69 ;  /* 0x0000004507457220 */ /* 0x000fe20000410000 */
[----:B------:R-:W-:Y:S01]  /*f350*/  LOP3.LUT R15, R17, 0x1, RZ, 0xc0, !PT ;  /* 0x00000001110f7812 */ /* 0x000fe200078ec0ff */
[----:B------:R-:W-:Y:S01]  /*f360*/  FMUL.FTZ R72, R7, R72 ;  /* 0x0000004807487220 */ /* 0x000fe20000410000 */
[----:B------:R-:W-:Y:S01]  /*f370*/  LOP3.LUT P0, RZ, R17, 0x2, RZ, 0xc0, !PT ;  /* 0x0000000211ff7812 */ /* 0x000fe2000780c0ff */
[----:B------:R-:W-:Y:S01]  /*f380*/  FMUL.FTZ R73, R7, R73 ;  /* 0x0000004907497220 */ /* 0x000fe20000410000 */
[----:B------:R-:W-:Y:S01]  /*f390*/  LOP3.LUT R13, R13, R12, RZ, 0x3c, !PT ;  /* 0x0000000c0d0d7212 */ /* 0x000fe200078e3cff */
[----:B------:R-:W-:Y:S01]  /*f3a0*/  IMAD.U32 R12, R16, 0x2, R19 ;  /* 0x00000002100c7824 */ /* 0x000fe200078e0013 */
[----:B------:R-:W-:Y:S01]  /*f3b0*/  ISETP.NE.U32.AND P1, PT, R15, 0x1, PT ;  /* 0x000000010f00780c */ /* 0x000fe20003f25070 */
[----:B------:R-:W-:Y:S01]  /*f3c0*/  IMAD.MOV.U32 R15, RZ, RZ, -0x20 ;  /* 0xffffffe0ff0f7424 */ /* 0x000fe200078e00ff */
[----:B------:R-:W-:Y:S01]  /*f3d0*/  LOP3.LUT R32, R11, 0xffffffe0, RZ, 0xc0, !PT ;  /* 0xffffffe00b207812 */ /* 0x000fe200078ec0ff */
[C---:B------:R-:W-:Y:S01]  /*f3e0*/  FMUL.FTZ R76, R7.reuse, R76 ;  /* 0x0000004c074c7220 */ /* 0x040fe20000410000 */
[----:B------:R-:W-:Y:S01]  /*f3f0*/  STS.64 [R12.X4], R68 ;  /* 0x000000440c007388 */ /* 0x000fe20000004a00 */
[----:B------:R-:W-:Y:S01]  /*f400*/  FMUL.FTZ R77, R7, R77 ;  /* 0x0000004d074d7220 */ /* 0x000fe20000410000 */
[----:B------:R-:W-:Y:S01]  /*f410*/  SEL R16, R15, 0x20, !P1 ;  /* 0x000000200f107807 */ /* 0x000fe20004800000 */
[C---:B------:R-:W-:Y:S01]  /*f420*/  FMUL.FTZ R80, R7.reuse, R80 ;  /* 0x0000005007507220 */ /* 0x040fe20000410000 */
[----:B------:R-:W1:Y:S01]  /*f430*/  @P3 MUFU.LG2 R5, R5 ;  /* 0x0000000500053308 */ /* 0x000e620000000c00 */
[----:B------:R-:W-:Y:S01]  /*f440*/  FMUL.FTZ R81, R7, R81 ;  /* 0x0000005107517220 */ /* 0x000fe20000410000 */
[----:B------:R-:W-:Y:S01]  /*f450*/  SHF.L.U32 R7, R12, 0x2, RZ ;  /* 0x000000020c077819 */ /* 0x000fe200000006ff */
[C---:B--2---:R-:W-:Y:S01]  /*f460*/  FMUL.FTZ R71, R6.reuse, R71 ;  /* 0x0000004706477220 */ /* 0x044fe20000410000 */
[----:B------:R-:W-:Y:S01]  /*f470*/  SHF.R.S32.HI R11, RZ, 0x1f, R8 ;  /* 0x0000001fff0b7819 */ /* 0x000fe20000011408 */
[C---:B------:R-:W-:Y:S01]  /*f480*/  FMUL.FTZ R70, R6.reuse, R70 ;  /* 0x0000004606467220 */ /* 0x040fe20000410000 */
[C---:B------:R-:W-:Y:S01]  /*f490*/  IADD3 R29, R7.reuse, 0x40, RZ ;  /* 0x00000040071d7810 */ /* 0x040fe20007ffe0ff */
[C---:B------:R-:W-:Y:S01]  /*f4a0*/  FMUL.FTZ R75, R6.reuse, R75 ;  /* 0x0000004b064b7220 */ /* 0x040fe20000410000 */
[----:B------:R-:W-:Y:S01]  /*f4b0*/  @P0 IADD3 R29, R7, -0x40, RZ ;  /* 0xffffffc0071d0810 */ /* 0x000fe20007ffe0ff */
[C---:B------:R-:W-:Y:S01]  /*f4c0*/  FMUL.FTZ R74, R6.reuse, R74 ;  /* 0x0000004a064a7220 */ /* 0x040fe20000410000 */
[----:B------:R-:W-:Y:S01]  /*f4d0*/  STS.64 [R12.X4+0x400], R70 ;  /* 0x000400460c007388 */ /* 0x000fe20000004a00 */
[----:B------:R-:W-:Y:S01]  /*f4e0*/  FMUL.FTZ R79, R6, R79 ;  /* 0x0000004f064f7220 */ /* 0x000fe20000410000 */
[----:B------:R-:W-:Y:S01]  /*f4f0*/  IADD3 R33, R16, R29, RZ ;  /* 0x0000001d10217210 */ /* 0x000fe20007ffe0ff */
[C---:B------:R-:W-:Y:S01]  /*f500*/  FMUL.FTZ R78, R6.reuse, R78 ;  /* 0x0000004e064e7220 */ /* 0x040fe20000410000 */
[----:B------:R-:W2:Y:S01]  /*f510*/  @P2 MUFU.LG2 R4, R4 ;  /* 0x0000000400042308 */ /* 0x000ea20000000c00 */
[C---:B------:R-:W-:Y:S01]  /*f520*/  FMUL.FTZ R83, R6.reuse, R83 ;  /* 0x0000005306537220 */ /* 0x040fe20000410000 */
[----:B------:R-:W-:Y:S01]  /*f530*/  LEA.HI R11, R11, R8, RZ, 0x2 ;  /* 0x000000080b0b7211 */ /* 0x000fe200078f10ff */
[----:B------:R-:W-:-:S02]  /*f540*/  FMUL.FTZ R82, R6, R82 ;  /* 0x0000005206527220 */ /* 0x000fc40000410000 */
[----:B------:R-:W-:Y:S01]  /*f550*/  IMAD.IADD R6, R14, 0x1, R13 ;  /* 0x000000010e067824 */ /* 0x000fe200078e020d */
[----:B------:R-:W-:Y:S01]  /*f560*/  LOP3.LUT R11, R11, 0xffffffc, RZ, 0xc0, !PT ;  /* 0x0ffffffc0b0b7812 */ /* 0x000fe200078ec0ff */
[----:B------:R-:W-:Y:S02]  /*f570*/  IMAD.IADD R13, R7, 0x1, R16 ;  /* 0x00000001070d7824 */ /* 0x000fe400078e0210 */
[----:B------:R-:W3:Y:S01]  /*f580*/  S2R R7, SR_CTAID.Z ;  /* 0x0000000000077919 */ /* 0x000ee20000002700 */
[----:B------:R-:W-:Y:S01]  /*f590*/  IMAD.IADD R32, R3, 0x1, -R32 ;  /* 0x0000000103207824 */ /* 0x000fe200078e0a20 */
[----:B------:R-:W-:Y:S01]  /*f5a0*/  IADD3 R11, R8, -R11, RZ ;  /* 0x8000000b080b7210 */ /* 0x000fe20007ffe0ff */
[----:B-1----:R-:W-:Y:S01]  /*f5b0*/  @P3 FMUL.FTZ R5, R5, 0.69314718246459960938 ;  /* 0x3f31721805053820 */ /* 0x002fe20000410000 */
[----:B------:R-:W-:Y:S01]  /*f5c0*/  STS.64 [R13], R72 ;  /* 0x000000480d007388 */ /* 0x000fe20000000a00 */
[----:B------:R-:W-:Y:S02]  /*f5d0*/  MOV R3, 0xff800000 ;  /* 0xff80000000037802 */ /* 0x000fe40000000f00 */
[----:B------:R-:W-:Y:S01]  /*f5e0*/  LOP3.LUT P0, RZ, R32, 0x3, RZ, 0xc0, !PT ;  /* 0x0000000320ff7812 */ /* 0x000fe2000780c0ff */
[----:B------:R-:W-:Y:S01]  /*f5f0*/  STS.64 [R13+0x400], R74 ;  /* 0x0004004a0d007388 */ /* 0x000fe20000000a00 */
[----:B------:R-:W-:-:S02]  /*f600*/  @P3 FFMA.FTZ R3, R2, c[0x0][0x238], R5 ;  /* 0x00008e0002033a23 */ /* 0x000fc40000010005 */
[----:B------:R-:W-:Y:S01]  /*f610*/  IMAD R11, R11, 0x10, R148 ;  /* 0x000000100b0b7824 */ /* 0x000fe200078e0294 */
[----:B------:R-:W-:Y:S04]  /*f620*/  STS.64 [R29], R76 ;  /* 0x0000004c1d007388 */ /* 0x000fe80000000a00 */
[----:B------:R2:W-:Y:S04]  /*f630*/  STS.64 [R29+0x400], R78 ;  /* 0x0004004e1d007388 */ /* 0x0005e80000000a00 */
[----:B------:R-:W-:Y:S04]  /*f640*/  STS.64 [R33], R80 ;  /* 0x0000005021007388 */ /* 0x000fe80000000a00 */
[----:B------:R-:W-:Y:S01]  /*f650*/  STS.64 [R33+0x400], R82 ;  /* 0x0004005221007388 */ /* 0x000fe20000000a00 */
[----:B---3--:R-:W-:-:S03]  /*f660*/  IMAD R7, R30, c[0x0][0x1c0], R7 ;  /* 0x000070001e077a24 */ /* 0x008fc600078e0207 */
[----:B------:R-:W-:Y:S01]  /*f670*/  BAR.SYNC.DEFER_BLOCKING 0x0 ;  /* 0x0000000000007b1d */ /* 0x000fe20000010000 */
[----:B------:R-:W-:Y:S02]  /*f680*/  IMAD R7, R28, c[0x0][0x1c0], R7 ;  /* 0x000070001c077a24 */ /* 0x000fe400078e0207 */
[----:B------:R-:W-:Y:S02]  /*f690*/  IMAD.MOV.U32 R28, RZ, RZ, -0x800000 ;  /* 0xff800000ff1c7424 */ /* 0x000fe400078e00ff */
[----:B--2---:R-:W-:-:S04]  /*f6a0*/  @P2 FMUL.FTZ R29, R4, 0.69314718246459960938 ;  /* 0x3f317218041d2820 */ /* 0x004fc80000410000 */
[----:B------:R-:W-:Y:S01]  /*f6b0*/  @P2 FFMA.FTZ R28, R0, c[0x0][0x238], R29 ;  /* 0x00008e00001c2a23 */ /* 0x000fe2000001001d */
[----:B------:R-:W1:Y:S04]  /*f6c0*/  LDS.128 R20, [R6.X4] ;  /* 0x0000000006147984 */ /* 0x000e680000004c00 */
[----:B------:R-:W2:Y:S04]  /*f6d0*/  LDS.128 R16, [R6.X4+0x800] ;  /* 0x0008000006107984 */ /* 0x000ea80000004c00 */
[----:B------:R-:W3:Y:S04]  /*f6e0*/  LDS.128 R12, [R6.X4+0x1000] ;  /* 0x00100000060c7984 */ /* 0x000ee80000004c00 */
[----:B------:R5:W4:Y:S02]  /*f6f0*/  LDS.128 R24, [R6.X4+0x1800] ;  /* 0x0018000006187984 */ /* 0x000b240000004c00 */
[----:B-----5:R-:W-:-:S04]  /*f700*/  IMAD.SHL.U32 R6, R31, 0x40, RZ ;  /* 0x000000401f067824 */ /* 0x020fc800078e00ff */
        /* <DEDUP_REMOVED lines=13> */
.L_x_4892:
[----:B-1----:R-:W-:Y:S05]  /*f7e0*/  BSYNC B0 ;  /* 0x0000000000007941 */ /* 0x002fea0003800000 */
.L_x_4891:
[----:B------:R-:W-:Y:S01]  /*f7f0*/  IMAD.SHL.U32 R4, R10, 0x4, RZ ;  /* 0x000000040a047824 */ /* 0x000fe200078e00ff */
[C---:B------:R-:W-:Y:S01]  /*f800*/  IADD3 R2, R9.reuse, 0x10, RZ ;  /* 0x0000001009027810 */ /* 0x040fe20007ffe0ff */
[----:B------:R-:W-:Y:S01]  /*f810*/  IMAD R6, R6, c[0x0][0x22c], RZ ;  /* 0x00008b0006067a24 */ /* 0x000fe200078e02ff */
[----:B------:R-:W-:Y:S01]  /*f820*/  IADD3 R0, R9, 0x20, RZ ;  /* 0x0000002009007810 */ /* 0x000fe20007ffe0ff */
[----:B------:R-:W-:Y:S01]  /*f830*/  IMAD R31, R31, -0x40, R142 ;  /* 0xffffffc01f1f7824 */ /* 0x000fe200078e028e */
[----:B------:R-:W-:-:S04]  /*f840*/  SHF.R.S32.HI R5, RZ, 0x1f, R4 ;  /* 0x0000001fff057819 */ /* 0x000fc80000011404 */
[-C--:B------:R-:W-:Y:S01]  /*f850*/  ISETP.GE.AND P2, PT, R2, R31.reuse, PT ;  /* 0x0000001f0200720c */ /* 0x080fe20003f46270 */
[C---:B------:R-:W-:Y:S01]  /*f860*/  IMAD.WIDE R4, R9.reuse, 0x20, R4 ;  /* 0x0000002009047825 */ /* 0x040fe200078e0204 */
[-C--:B------:R-:W-:Y:S02]  /*f870*/  ISETP.GE.AND P1, PT, R0, R31.reuse, PT ;  /* 0x0000001f0000720c */ /* 0x080fe40003f26270 */
[C---:B------:R-:W-:Y:S02]  /*f880*/  IADD3 R0, R9.reuse, 0x30, RZ ;  /* 0x0000003009007810 */ /* 0x040fe40007ffe0ff */
[C---:B------:R-:W-:Y:S02]  /*f890*/  IADD3 R3, P0, R6.reuse, R4, RZ ;  /* 0x0000000406037210 */ /* 0x040fe40007f1e0ff */
[----:B------:R-:W-:Y:S02]  /*f8a0*/  ISETP.GE.AND P3, PT, R9, R31, PT ;  /* 0x0000001f0900720c */ /* 0x000fe40003f66270 */
[----:B------:R-:W-:-:S02]  /*f8b0*/  LEA.HI.X.SX32 R6, R6, R5, 0x1, P0 ;  /* 0x0000000506067211 */ /* 0x000fc400000f0eff */
[----:B------:R-:W-:-:S04]  /*f8c0*/  LEA R2, P0, R3, c[0x0][0x1d8], 0x2 ;  /* 0x0000760003027a11 */ /* 0x000fc800078010ff */
[----:B------:R-:W-:Y:S02]  /*f8d0*/  LEA.HI.X R3, R3, c[0x0][0x1dc], R6, 0x2, P0 ;  /* 0x0000770003037a11 */ /* 0x000fe400000f1406 */
[----:B------:R-:W-:-:S03]  /*f8e0*/  ISETP.GE.AND P0, PT, R0, R31, PT ;  /* 0x0000001f0000720c */ /* 0x000fc60003f06270 */
[----:B--2---:R1:W-:Y:S04]  /*f8f0*/  @!P2 STG.E.128 [R2.64+0x800], R16 ;  /* 0x000800100200a986 */ /* 0x0043e8000c101d06 */
[----:B---3--:R1:W-:Y:S04]  /*f900*/  @!P1 STG.E.128 [R2.64+0x1000], R12 ;  /* 0x0010000c02009986 */ /* 0x0083e8000c101d06 */
[----:B------:R1:W-:Y:S04]  /*f910*/  @!P3 STG.E.64 [R2.64], R20 ;  /* 0x000000140200b986 */ /* 0x0003e8000c101b06 */
[----:B------:R1:W-:Y:S01]  /*f920*/  @!P3 STG.E.64 [R2.64+0x8], R22 ;  /* 0x000008160200b986 */ /* 0x0003e2000c101b06 */
[----:B------:R-:W-:Y:S05]  /*f930*/  @P0 EXIT ;  /* 0x000000000000094d */ /* 0x000fea0003800000 */
[----:B----4-:R-:W-:Y:S01]  /*f940*/  STG.E.128 [R2.64+0x1800], R24 ;  /* 0x0018001802007986 */ /* 0x010fe2000c101d06 */
[----:B------:R-:W-:Y:S05]  /*f950*/  EXIT ;  /* 0x000000000000794d */ /* 0x000fea0003800000 */
.L_x_4893:
        /* <DEDUP_REMOVED lines=10> */
.L_x_5256:


//--------------------- .text._ZN5flash24flash_fwd_splitkv_kernelI23Flash_fwd_kernel_traitsILi32ELi64ELi128ELi4ELb0ELb0EN7cutlass10bfloat16_tE19Flash_kernel_traitsILi32ELi64ELi128ELi4ES3_EELb1ELb0ELb0ELb0ELb1ELb1ELb1ELb1EEEvNS_16Flash_fwd_paramsE --------------------------
	.section	.text._ZN5flash24flash_fwd_splitkv_kernelI23Flash_fwd_kernel_traitsILi32ELi64ELi128ELi4ELb0ELb0EN7cutlass10bfloat16_tE19Flash_kernel_traitsILi32ELi64ELi128ELi4ES3_EELb1ELb0ELb0ELb0ELb1ELb1ELb1ELb1EEEvNS_16Flash_fwd_paramsE,"ax",@progbits
	.sectioninfo	@"SHI_REGISTERS=168"
	.align	128
        .global         _ZN5flash24flash_fwd_splitkv_kernelI23Flash_fwd_kernel_traitsILi32ELi64ELi128ELi4ELb0ELb0EN7cutlass10bfloat16_tE19Flash_kernel_traitsILi32ELi64ELi128ELi4ES3_EELb1ELb0ELb0ELb0ELb1ELb1ELb1ELb1EEEvNS_16Flash_fwd_paramsE
        .type           _ZN5flash24flash_fwd_splitkv_kernelI23Flash_fwd_kernel_traitsILi32ELi64ELi128ELi4ELb0ELb0EN7cutlass10bfloat16_tE19Flash_kernel_traitsILi32ELi64ELi128ELi4ES3_EELb1ELb0ELb0ELb0ELb1ELb1ELb1ELb1EEEvNS_16Flash_fwd_paramsE,@function
        .size           _ZN5flash24flash_fwd_splitkv_kernelI23Flash_fwd_kernel_traitsILi32ELi64ELi128ELi4ELb0ELb0EN7cutlass10bfloat16_tE19Flash_kernel_traitsILi32ELi64ELi128ELi4ES3_EELb1ELb0ELb0ELb0ELb1ELb1ELb1ELb1EEEvNS_16Flash_fwd_paramsE,(.L_x_5257 - _ZN5flash24flash_fwd_splitkv_kernelI23Flash_fwd_kernel_traitsILi32ELi64ELi128ELi4ELb0ELb0EN7cutlass10bfloat16_tE19Flash_kernel_traitsILi32ELi64ELi128ELi4ES3_EELb1ELb0ELb0ELb0ELb1ELb1ELb1ELb1EEEvNS_16Flash_fwd_paramsE)
        .other          _ZN5flash24flash_fwd_splitkv_kernelI23Flash_fwd_kernel_traitsILi32ELi64ELi128ELi4ELb0ELb0EN7cutlass10bfloat16_tE19Flash_kernel_traitsILi32ELi64ELi128ELi4ES3_EELb1ELb0ELb0ELb0ELb1ELb1ELb1ELb1EEEvNS_16Flash_fwd_paramsE,@"STO_CUDA_ENTRY STV_DEFAULT"
_ZN5flash24flash_fwd_splitkv_kernelI23Flash_fwd_kernel_traitsILi32ELi64ELi128ELi4ELb0ELb0EN7cutlass10bfloat16_tE19Flash_kernel_traitsILi32ELi64ELi128ELi4ES3_EELb1ELb0ELb0ELb0ELb1ELb1ELb1ELb1EEEvNS_16Flash_fwd_paramsE:
.text._ZN5flash24flash_fwd_splitkv_kernelI23Flash_fwd_kernel_traitsILi32ELi64ELi128ELi4ELb0ELb0EN7cutlass10bfloat16_tE19Flash_kernel_traitsILi32ELi64ELi128ELi4ES3_EELb1ELb0ELb0ELb0ELb1ELb1ELb1ELb1EEEvNS_16Flash_fwd_paramsE:
        /* <DEDUP_REMOVED lines=53> */
.L_x_4894:
[----:B-1-34-:R-:W-:Y:S02]  /*0350*/  MOV R4, c[0x0][0x218] ;  /* 0x0000860000047a02 */ /* 0x01afe40000000f00 */
.L_x_4895:
        /* <DEDUP_REMOVED lines=107> */
.L_x_4896:
        /* <DEDUP_REMOVED lines=94> */
.L_x_4897:
        /* <DEDUP_REMOVED lines=16> */
.L_x_4899:
        /* <DEDUP_REMOVED lines=54> */
.L_x_4898:
        /* <DEDUP_REMOVED lines=211> */
.L_x_4930:
        /* <DEDUP_REMOVED lines=89> */
.L_x_4904:
[----:B------:R-:W-:Y:S05]  /*2710*/  BSYNC B0 ;  /* 0x0000000000007941 */ /* 0x000fea0003800000 */
.L_x_4903:
        /* <DEDUP_REMOVED lines=57> */
.L_x_4906:
[----:B------:R-:W-:Y:S05]  /*2ab0*/  BSYNC B0 ;  /* 0x0000000000007941 */ /* 0x000fea0003800000 */
.L_x_4905:
        /* <DEDUP_REMOVED lines=57> */
.L_x_4908:
[----:B------:R-:W-:Y:S05]  /*2e50*/  BSYNC B0 ;  /* 0x0000000000007941 */ /* 0x000fea0003800000 */
.L_x_4907:
        /* <DEDUP_REMOVED lines=60> */
.L_x_4910:
[----:B------:R-:W-:Y:S05]  /*3220*/  BSYNC B0 ;  /* 0x0000000000007941 */ /* 0x000fea0003800000 */
.L_x_4909:
        /* <DEDUP_REMOVED lines=9> */
.L_x_4902:
        /* <DEDUP_REMOVED lines=86> */
.L_x_4915:
[----:B------:R-:W-:Y:S05]  /*3820*/  BSYNC B0 ;  /* 0x0000000000007941 */ /* 0x000fea0003800000 */
.L_x_4914:
[----:B-----5:R3:W-:Y:S02]  /*3830*/  STG.E.128 [R76.64], R40 ;  /* 0x000000284c007986 */ /* 0x0207e4000c101d06 */
.L_x_4913:
[----:B------:R-:W-:Y:S05]  /*3840*/  BSYNC B1 ;  /* 0x0000000000017941 */ /* 0x000fea0003800000 */
.L_x_4912:
        /* <DEDUP_REMOVED lines=88> */
.L_x_4919:
[----:B------:R-:W-:Y:S05]  /*3dd0*/  BSYNC B0 ;  /* 0x0000000000007941 */ /* 0x000fea0003800000 */
.L_x_4918:
[C---:B--2---:R-:W-:Y:S04]  /*3de0*/  LEA R2, P0, R55.reuse, R76, 0x1 ;  /* 0x0000004c37027211 */ /* 0x044fe800078008ff */
[----:B------:R-:W-:Y:S05]  /*3df0*/  LEA.HI.X R3, R55, R77, R56, 0x1, P0 ;  /* 0x0000004d37037211 */ /* 0x000fea00000f0c38 */
[----:B-----5:R2:W-:Y:S04]  /*3e00*/  STG.E.128 [R2.64], R40 ;  /* 0x0000002802007986 */ /* 0x0205e8000c101d06 */
.L_x_4917:
[----:B------:R-:W-:Y:S05]  /*3e10*/  BSYNC B1 ;  /* 0x0000000000017941 */ /* 0x000fea0003800000 */
.L_x_4916:
        /* <DEDUP_REMOVED lines=88> */
.L_x_4923:
[----:B------:R-:W-:Y:S05]  /*43a0*/  BSYNC B0 ;  /* 0x0000000000007941 */ /* 0x000fea0003800000 */
.L_x_4922:
[C---:B------:R-:W-:Y:S04]  /*43b0*/  LEA R2, P0, R110.reuse, R76, 0x1 ;  /* 0x0000004c6e027211 */ /* 0x040fe800078008ff */
[----:B------:R-:W-:Y:S05]  /*43c0*/  LEA.HI.X R3, R110, R77, R82, 0x1, P0 ;  /* 0x0000004d6e037211 */ /* 0x000fea00000f0c52 */
[----:B-----5:R3:W-:Y:S04]  /*43d0*/  STG.E.128 [R2.64], R40 ;  /* 0x0000002802007986 */ /* 0x0207e8000c101d06 */
.L_x_4921:
[----:B------:R-:W-:Y:S05]  /*43e0*/  BSYNC B1 ;  /* 0x0000000000017941 */ /* 0x000fea0003800000 */
.L_x_4920:
        /* <DEDUP_REMOVED lines=88> */
.L_x_4927:
[----:B------:R-:W-:Y:S05]  /*4970*/  BSYNC B0 ;  /* 0x0000000000007941 */ /* 0x000fea0003800000 */
.L_x_4926:
[----:B------:R-:W-:Y:S05]  /*4980*/  MOV R3, 0xc0 ;  /* 0x000000c000037802 */ /* 0x000fea0000000f00 */
[C---:B------:R-:W-:Y:S04]  /*4990*/  IMAD.WIDE.U32 R4, R3.reuse, c[0x0][0x198], R76 ;  /* 0x0000660003047a25 */ /* 0x040fe800078e004c */
[----:B------:R-:W-:Y:S05]  /*49a0*/  IMAD R0, R3, c[0x0][0x19c], RZ ;  /* 0x0000670003007a24 */ /* 0x000fea00078e02ff */
[----:B------:R-:W-:Y:S05]  /*49b0*/  IADD3 R5, R5, R0, RZ ;  /* 0x0000000005057210 */ /* 0x000fea0007ffe0ff */
[----:B-----5:R3:W-:Y:S02]  /*49c0*/  STG.E.128 [R4.64], R40 ;  /* 0x0000002804007986 */ /* 0x0207e4000c101d06 */
.L_x_4925:
[----:B------:R-:W-:Y:S05]  /*49d0*/  BSYNC B1 ;  /* 0x0000000000017941 */ /* 0x000fea0003800000 */
.L_x_4924:
        /* <DEDUP_REMOVED lines=8> */
.L_x_4901:
        /* <DEDUP_REMOVED lines=26> */
.L_x_4911:
        /* <DEDUP_REMOVED lines=82> */
.L_x_4928:
        /* <DEDUP_REMOVED lines=8> */
.L_x_4929:
[----:B------:R-:W-:Y:S04]  /*51a0*/  IADD3 R11, R11, -0x1, RZ ;  /* 0xffffffff0b0b7810 */ /* 0x000fe80007ffe0ff */
[----:B------:R-:W-:Y:S11]  /*51b0*/  ISETP.GT.AND P0, PT, R11, R74, PT ;  /* 0x0000004a0b00720c */ /* 0x000ff60003f04270 */
[----:B------:R-:W-:Y:S02]  /*51c0*/  @!UPT UIADD3 URZ, URZ, URZ, URZ ;  /* 0x0000003f3f3ff290 */ /* 0x000fe4000fffe03f */
[----:B------:R-:W-:-:S05]  /*51d0*/  @P0 BRA `(.L_x_4930) ;  /* 0xffffcfa000000947 */ /* 0x000fca000383ffff */
.L_x_4900:
        /* <DEDUP_REMOVED lines=88> */
.L_x_4937:
[----:B------:R-:W-:Y:S05]  /*5760*/  BSYNC B0 ;  /* 0x0000000000007941 */ /* 0x000fea0003800000 */
.L_x_4936:
[----:B-----5:R1:W-:Y:S04]  /*5770*/  STS.64 [R153], R8 ;  /* 0x0000000899007388 */ /* 0x0203e80000000a00 */
[----:B------:R1:W-:Y:S02]  /*5780*/  STS.64 [R153+0x8], R10 ;  /* 0x0000080a99007388 */ /* 0x0003e40000000a00 */
.L_x_4935:
[----:B------:R-:W-:Y:S05]  /*5790*/  BSYNC B1 ;  /* 0x0000000000017941 */ /* 0x000fea0003800000 */
.L_x_4934:
        /* <DEDUP_REMOVED lines=54> */
.L_x_4940:
[----:B------:R-:W-:Y:S05]  /*5b00*/  BSYNC B0 ;  /* 0x0000000000007941 */ /* 0x000fea0003800000 */
.L_x_4939:
[----:B-----5:R2:W-:Y:S01]  /*5b10*/  STS.128 [R153+0x800], R24 ;  /* 0x0008001899007388 */ /* 0x0205e20000000c00 */
[----:B------:R-:W-:Y:S05]  /*5b20*/  BRA `(.L_x_4938) ;  /* 0x00000ce000007947 */ /* 0x000fea0003800000 */
.L_x_4933:
        /* <DEDUP_REMOVED lines=92> */
.L_x_4944:
[----:B------:R-:W-:Y:S05]  /*60f0*/  BSYNC B0 ;  /* 0x0000000000007941 */ /* 0x000fea0003800000 */
.L_x_4943:
[----:B-----5:R2:W-:Y:S04]  /*6100*/  STS.64 [R153], R20 ;  /* 0x0000001499007388 */ /* 0x0205e80000000a00 */
[----:B------:R2:W-:Y:S02]  /*6110*/  STS.64 [R153+0x8], R22 ;  /* 0x0000081699007388 */ /* 0x0005e40000000a00 */
.L_x_4942:
[----:B------:R-:W-:Y:S05]  /*6120*/  BSYNC B1 ;  /* 0x0000000000017941 */ /* 0x000fea0003800000 */
.L_x_4941:
        /* <DEDUP_REMOVED lines=14> */
[----:B------:R-:W-:Y:S01]  /*6210*/  LEA.HI.X.SX32 R2, R15, R14, 0x1, P2 ;  /* 0x0000000e0f027211 */ /* 0x000fe200010f0eff */
[----:B------:R-:W-:-:S03]  /*6220*/  @P0 IMAD.MOV R65, RZ, RZ, -R3 ;  /* 0x000000ffff410224 */ /* 0x000fc600078e0a03 */
[----:B------:R-:W-:Y:S01]  /*6230*/  IADD3 R3, P2, R9, R0, RZ ;  /* 0x0000000009037210 */ /* 0x000fe20007f5e0ff */
[----:B------:R-:W-:Y:S01]  /*6240*/  IMAD.WIDE R10, R65, 0x2, R26 ;  /* 0x00000002410a7825 */ /* 0x000fe200078e021a */
[----:B------:R-:W-:Y:S02]  /*6250*/  @P0 SHF.R.S32.HI R67, RZ, 0x1, R67 ;  /* 0x00000001ff430819 */ /* 0x000fe40000011443 */
[----:B------:R-:W-:Y:S02]  /*6260*/  LEA.HI.X.SX32 R12, R9, R2, 0x1, P2 ;  /* 0x00000002090c7211 */ /* 0x000fe400010f0eff */
[C---:B------:R-:W-:Y:S01]  /*6270*/  LEA R14, P2, R3.reuse, c[0x0][0x2b0], 0x1 ;  /* 0x0000ac00030e7a11 */ /* 0x040fe200078408ff */
[----:B------:R-:W3:Y:S03]  /*6280*/  LDG.E.128 R8, [R10.64] ;  /* 0x000000060a087981 */ /* 0x000ee6000c1e1d00 */
[----:B------:R-:W-:-:S02]  /*6290*/  LEA.HI.X R15, R3, c[0x0][0x2b4], R12, 0x1, P2 ;  /* 0x0000ad00030f7a11 */ /* 0x000fc400010f0c0c */
        /* <DEDUP_REMOVED lines=68> */
.L_x_4946:
[----:B------:R-:W-:Y:S05]  /*66e0*/  BSYNC B0 ;  /* 0x0000000000007941 */ /* 0x000fea0003800000 */
.L_x_4945:
[----:B-----5:R3:W-:Y:S01]  /*66f0*/  STS.128 [R153+0x800], R4 ;  /* 0x0008000499007388 */ /* 0x0207e20000000c00 */
[----:B------:R-:W-:Y:S05]  /*6700*/  BRA `(.L_x_4938) ;  /* 0x0000010000007947 */ /* 0x000fea0003800000 */
.L_x_4932:
[----:B------:R-:W1:Y:S01]  /*6710*/  S2R R41, SR_CTAID.X ;  /* 0x0000000000297919 */ /* 0x000e620000002500 */
[----:B--2---:R-:W-:Y:S01]  /*6720*/  IADD3 R20, R104, 0x20, RZ ;  /* 0x0000002068147810 */ /* 0x004fe20007ffe0ff */
        /* <DEDUP_REMOVED lines=14> */
.L_x_4938:
[----:B------:R-:W-:Y:S05]  /*6810*/  BSYNC B2 ;  /* 0x0000000000027941 */ /* 0x000fea0003800000 */
.L_x_4931:
[----:B------:R-:W-:Y:S01]  /*6820*/  IADD3 R152, R52, -0x1, RZ ;  /* 0xffffffff34987810 */ /* 0x000fe20007ffe0ff */
[----:B------:R-:W4:Y:S01]  /*6830*/  S2R R42, SR_TID.X ;  /* 0x00000000002a7919 */ /* 0x000f220000002100 */
[C---:B-1-3--:R-:W-:Y:S02]  /*6840*/  IADD3 R4, R104.reuse, 0x40, RZ ;  /* 0x0000004068047810 */ /* 0x04afe40007ffe0ff */
        /* <DEDUP_REMOVED lines=8> */
[----:B------:R-:W-:Y:S02]  /*68d0*/  ISETP.GE.AND P4, PT, R20, R5, PT ;  /* 0x000000051400720c */ /* 0x000fe40003f86270 */
[----:B----4-:R-:W-:Y:S01]  /*68e0*/  SHF.R.S32.HI R9, RZ, 0x1f, R42 ;  /* 0x0000001fff097819 */ /* 0x010fe2000001142a */
[----:B------:R-:W-:-:S02]  /*68f0*/  IMAD.SHL.U32 R66, R42, 0x2, RZ ;  /* 0x000000022a427824 */ /* 0x000fc400078e00ff */
[----:B------:R-:W-:Y:S02]  /*6900*/  @!P5 LEA R12, P2, R55, R144, 0x1 ;  /* 0x00000090370cd211 */ /* 0x000fe400078408ff */
[----:B------:R-:W-:Y:S01]  /*6910*/  @!P0 IMAD.MOV.U32 R3, RZ, RZ, c[0x0][0x198] ;  /* 0x00006600ff038624 */ /* 0x000fe200078e00ff */
[----:B------:R-:W-:Y:S01]  /*6920*/  LEA.HI R15, R9, R42, RZ, 0x4 ;  /* 0x0000002a090f7211 */ /* 0x000fe200078f20ff */
[----:B------:R-:W-:Y:S01]  /*6930*/  @!P0 IMAD.MOV.U32 R6, RZ, RZ, c[0x0][0x19c] ;  /* 0x00006700ff068624 */ /* 0x000fe200078e00ff */
[----:B------:R-:W-:Y:S01]  /*6940*/  @!P5 LEA.HI.X R13, R55, R145, R56, 0x1, P2 ;  /* 0x00000091370dd211 */ /* 0x000fe200010f0c38 */
[----:B------:R-:W-:Y:S01]  /*6950*/  @!PT LDS RZ, [RZ] ;  /* 0x00000000fffff984 */ /* 0x000fe20000000800 */
[----:B------:R-:W-:Y:S01]  /*6960*/  @!PT LDS RZ, [RZ] ;  /* 0x00000000fffff984 */ /* 0x000fe20000000800 */
[----:B------:R-:W-:Y:S01]  /*6970*/  @!PT LDS RZ, [RZ] ;  /* 0x00000000fffff984 */ /* 0x000fe20000000800 */
[----:B------:R1:W-:Y:S01]  /*6980*/  @!P3 LDGSTS.E.BYPASS.LTC128B.128 [R153+0x1000], [R144.64] ;  /* 0x010000009099bfae */ /* 0x0003e2000b901d46 */
[C---:B------:R-:W-:Y:S01]  /*6990*/  @!P0 LEA R16, P2, R3.reuse, R144, 0x7 ;  /* 0x0000009003108211 */ /* 0x040fe200078438ff */
[----:B------:R-:W-:Y:S01]  /*69a0*/  @!P6 IMAD.MOV.U32 R10, RZ, RZ, c[0x0][0x198] ;  /* 0x00006600ff0ae624 */ /* 0x000fe200078e00ff */
[----:B------:R-:W-:Y:S01]  /*69b0*/  ISETP.GE.AND P3, PT, R4, R5, PT ;  /* 0x000000050400720c */ /* 0x000fe20003f66270 */
[----:B------:R3:W-:Y:S01]  /*69c0*/  @!P5 LDGSTS.E.BYPASS.LTC128B.128 [R153+0x1800], [R12.64] ;  /* 0x018000000c99dfae */ /* 0x0007e2000b901d46 */
[----:B------:R-:W-:Y:S01]  /*69d0*/  @!P0 LEA.HI.X R17, R3, R145, R6, 0x7, P2 ;  /* 0x0000009103118211 */ /* 0x000fe200010f3c06 */
[----:B------:R-:W-:Y:S01]  /*69e0*/  @!P6 IMAD.WIDE.U32 R10, R10, 0xc0, R144 ;  /* 0x000000c00a0ae825 */ /* 0x000fe200078e0090 */
[----:B------:R-:W-:-:S02]  /*69f0*/  ISETP.GE.AND P2, PT, R2, R5, PT ;  /* 0x000000050200720c */ /* 0x000fc40003f46270 */
[----:B------:R-:W-:Y:S01]  /*6a00*/  SHF.R.S32.HI R2, RZ, 0x4, R15 ;  /* 0x00000004ff027819 */ /* 0x000fe2000001140f */
[----:B------:R4:W-:Y:S01]  /*6a10*/  @!P0 LDGSTS.E.BYPASS.LTC128B.128 [R153+0x2000], [R16.64] ;  /* 0x0200000010998fae */ /* 0x0009e2000b901d46 */
[----:B------:R-:W-:Y:S02]  /*6a20*/  @!P4 LEA R6, P0, R57, R146, 0x1 ;  /* 0x000000923906c211 */ /* 0x000fe400078008ff */
[----:B------:R-:W-:Y:S02]  /*6a30*/  LEA.HI R8, R9, R42, RZ, 0x3 ;  /* 0x0000002a09087211 */ /* 0x000fe400078f18ff */
[----:B------:R-:W-:Y:S01]  /*6a40*/  @!P4 LEA.HI.X R7, R57, R147, R58, 0x1, P0 ;  /* 0x000000933907c211 */ /* 0x000fe200000f0c3a */
[----:B------:R-:W-:Y:S01]  /*6a50*/  @!P3 IMAD.MOV.U32 R3, RZ, RZ, c[0x0][0x1a0] ;  /* 0x00006800ff03b624 */ /* 0x000fe200078e00ff */
[----:B------:R-:W-:Y:S01]  /*6a60*/  ISETP.GE.AND P5, PT, R104, R5, PT ;  /* 0x000000056800720c */ /* 0x000fe20003fa6270 */
[----:B------:R-:W-:Y:S01]  /*6a70*/  @!P3 IMAD.MOV.U32 R14, RZ, RZ, c[0x0][0x1a4] ;  /* 0x00006900ff0eb624 */ /* 0x000fe200078e00ff */
[----:B------:R-:W-:-:S02]  /*6a80*/  LEA.HI R43, R2, R2, RZ, 0x1 ;  /* 0x00000002022b7211 */ /* 0x000fc400078f08ff */
[C---:B------:R-:W-:Y:S02]  /*6a90*/  @!P3 LEA R4, P0, R3.reuse, R146, 0x7 ;  /* 0x000000920304b211 */ /* 0x040fe400078038ff */
[----:B------:R-:W-:Y:S02]  /*6aa0*/  LOP3.LUT R19, R8, 0xfffffff8, RZ, 0xc0, !PT ;  /* 0xfffffff808137812 */ /* 0x000fe400078ec0ff */
[----:B------:R-:W-:Y:S02]  /*6ab0*/  @!P3 LEA.HI.X R5, R3, R147, R14, 0x7, P0 ;  /* 0x000000930305b211 */ /* 0x000fe400000f3c0e */
[----:B------:R-:W-:Y:S01]  /*6ac0*/  SHF.R.S32.HI R3, RZ, 0x3, R8 ;  /* 0x00000003ff037819 */ /* 0x000fe20000011408 */
[----:B------:R-:W-:Y:S01]  /*6ad0*/  IMAD.IADD R140, R42, 0x1, -R19 ;  /* 0x000000012a8c7824 */ /* 0x000fe200078e0a13 */
[----:B------:R-:W-:Y:S02]  /*6ae0*/  LOP3.LUT R43, R43, 0xfffffffe, RZ, 0xc0, !PT ;  /* 0xfffffffe2b2b7812 */ /* 0x000fe400078ec0ff */
[----:B------:R-:W-:Y:S01]  /*6af0*/  LEA.HI R8, R8, R3, RZ, 0x1 ;  /* 0x0000000308087211 */ /* 0x000fe200078f08ff */
[----:B---3--:R-:W-:Y:S01]  /*6b00*/  @!P2 IMAD.MOV.U32 R12, RZ, RZ, c[0x0][0x1a0] ;  /* 0x00006800ff0ca624 */ /* 0x008fe200078e00ff */
[----:B------:R-:W-:Y:S01]  /*6b10*/  LOP3.LUT R15, R15, 0xfffffff0, RZ, 0xc0, !PT ;  /* 0xfffffff00f0f7812 */ /* 0x000fe200078ec0ff */
[----:B------:R-:W-:Y:S01]  /*6b20*/  IMAD.IADD R43, R2, 0x1, -R43 ;  /* 0x00000001022b7824 */ /* 0x000fe200078e0a2b */
[----:B------:R-:W-:Y:S01]  /*6b30*/  LOP3.LUT R8, R8, 0xfffffffe, RZ, 0xc0, !PT ;  /* 0xfffffffe08087812 */ /* 0x000fe200078ec0ff */
[----:B------:R-:W-:Y:S01]  /*6b40*/  @!P2 IMAD.WIDE.U32 R12, R12, 0xc0, R146 ;  /* 0x000000c00c0ca825 */ /* 0x000fe200078e0092 */
[----:B------:R-:W-:-:S02]  /*6b50*/  LEA.HI R2, R140, R140, RZ, 0x1 ;  /* 0x0000008c8c027211 */ /* 0x000fc400078f08ff */
[----:B------:R-:W-:Y:S01]  /*6b60*/  LEA.HI R48, R9, R42, RZ, 0x5 ;  /* 0x0000002a09307211 */ /* 0x000fe200078f28ff */
[----:B----4-:R-:W-:Y:S01]  /*6b70*/  @!P6 IMAD.MOV.U32 R17, RZ, RZ, c[0x0][0x19c] ;  /* 0x00006700ff11e624 */ /* 0x010fe200078e00ff */
[----:B------:R-:W-:Y:S01]  /*6b80*/  LOP3.LUT R66, R66, 0x6, RZ, 0xc0, !PT ;  /* 0x0000000642427812 */ /* 0x000fe200078ec0ff */
[----:B------:R-:W-:Y:S01]  /*6b90*/  @!P6 IMAD.MOV.U32 R16, RZ, RZ, R10 ;  /* 0x000000ffff10e224 */ /* 0x000fe200078e000a */
[----:B------:R-:W-:Y:S01]  /*6ba0*/  SHF.R.S32.HI R46, RZ, 0x5, R48 ;  /* 0x00000005ff2e7819 */ /* 0x000fe20000011430 */
[----:B------:R-:W-:Y:S02]  /*6bb0*/  @!P6 IMAD R17, R17, 0xc0, RZ ;  /* 0x000000c01111e824 */ /* 0x000fe400078e02ff */
[----:B------:R-:W-:Y:S02]  /*6bc0*/  IMAD.IADD R44, R42, 0x1, -R15 ;  /* 0x000000012a2c7824 */ /* 0x000fe400078e0a0f */
[----:B------:R-:W-:Y:S01]  /*6bd0*/  @!P6 IMAD.IADD R17, R11, 0x1, R17 ;  /* 0x000000010b11e824 */ /* 0x000fe200078e0211 */
[----:B------:R-:W-:Y:S01]  /*6be0*/  LOP3.LUT R11, R2, 0xfffffffe, RZ, 0xc0, !PT ;  /* 0xfffffffe020b7812 */ /* 0x000fe200078ec0ff */
[----:B------:R-:W-:Y:S01]  /*6bf0*/  IMAD.IADD R3, R3, 0x1, -R8 ;  /* 0x0000000103037824 */ /* 0x000fe200078e0a08 */
[----:B------:R-:W-:Y:S01]  /*6c00*/  SHF.R.S32.HI R2, RZ, 0x1, R2 ;  /* 0x00000001ff027819 */ /* 0x000fe20000011402 */
[----:B------:R-:W-:Y:S01]  /*6c10*/  @!P2 IMAD.MOV.U32 R8, RZ, RZ, c[0x0][0x1a4] ;  /* 0x00006900ff08a624 */ /* 0x000fe200078e00ff */
[----:B------:R3:W-:Y:S01]  /*6c20*/  @!P6 LDGSTS.E.BYPASS.LTC128B.128 [R153+0x2800], [R16.64] ;  /* 0x028000001099efae */ /* 0x0007e2000b901d46 */
[----:B------:R-:W-:Y:S01]  /*6c30*/  SHF.R.S32.HI R15, RZ, 0x1f, R44 ;  /* 0x0000001fff0f7819 */ /* 0x000fe2000001142c */
[----:B------:R-:W-:Y:S01]  /*6c40*/  IMAD.IADD R45, R44, 0x1, -R45 ;  /* 0x000000012c2d7824 */ /* 0x000fe200078e0a2d */
[----:B------:R-:W-:Y:S01]  /*6c50*/  LOP3.LUT P0, RZ, R2, 0x2, RZ, 0xc0, !PT ;  /* 0x0000000202ff7812 */ /* 0x000fe2000780c0ff */
[----:B------:R-:W0:Y:S01]  /*6c60*/  LDGDEPBAR ;  /* 0x00000000000079af */ /* 0x000e220000000000 */
[----:B------:R-:W-:Y:S01]  /*6c70*/  @!P2 IMAD R9, R8, 0xc0, RZ ;  /* 0x000000c00809a824 */ /* 0x000fe200078e02ff */
[----:B------:R-:W-:Y:S01]  /*6c80*/  LEA.HI R44, R15, R44, RZ, 0x3 ;  /* 0x0000002c0f2c7211 */ /* 0x000fe200078f18ff */
[----:B------:R-:W-:-:S02]  /*6c90*/  IMAD.SHL.U32 R8, R2, 0x40, RZ ;  /* 0x0000004002087824 */ /* 0x000fc400078e00ff */
[----:B------:R-:W-:Y:S02]  /*6ca0*/  IMAD.IADD R140, R140, 0x1, -R11 ;  /* 0x000000018c8c7824 */ /* 0x000fe400078e0a0b */
[----:B------:R-:W-:Y:S01]  /*6cb0*/  IMAD.SHL.U32 R3, R3, 0x8, RZ ;  /* 0x0000000803037824 */ /* 0x000fe200078e00ff */
[----:B------:R-:W-:Y:S01]  /*6cc0*/  LOP3.LUT R8, R8, 0xc0, RZ, 0xc0, !PT ;  /* 0x000000c008087812 */ /* 0x000fe200078ec0ff */
[----:B------:R-:W-:Y:S02]  /*6cd0*/  IMAD.SHL.U32 R10, R54, 0x40, RZ ;  /* 0x00000040360a7824 */ /* 0x000fe400078e00ff */
[----:B------:R-:W-:Y:S01]  /*6ce0*/  IMAD.SHL.U32 R44, R44, 0x20, RZ ;  /* 0x000000202c2c7824 */ /* 0x000fe200078e00ff */
[----:B------:R-:W-:Y:S01]  /*6cf0*/  LOP3.LUT R3, R8, 0x8, R3, 0xf8, !PT ;  /* 0x0000000808037812 */ /* 0x000fe200078ef803 */
[C---:B------:R-:W-:Y:S01]  /*6d00*/  IMAD R140, R43.reuse, 0x8, R140 ;  /* 0x000000082b8c7824 */ /* 0x040fe200078e028c */
[----:B------:R-:W-:Y:S01]  /*6d10*/  LOP3.LUT R10, R10, 0xc0, RZ, 0xc0, !PT ;  /* 0x000000c00a0a7812 */ /* 0x000fe200078ec0ff */
[----:B------:R-:W-:Y:S01]  /*6d20*/  IMAD.SHL.U32 R43, R43, 0x8, RZ ;  /* 0x000000082b2b7824 */ /* 0x000fe200078e00ff */
[----:B------:R-:W-:Y:S01]  /*6d30*/  SHF.R.U32.HI R8, RZ, 0x3, R8 ;  /* 0x00000003ff087819 */ /* 0x000fe20000011608 */
[----:B------:R-:W-:Y:S01]  /*6d40*/  @!P2 IMAD.IADD R9, R13, 0x1, R9 ;  /* 0x000000010d09a824 */ /* 0x000fe200078e0209 */
[----:B------:R-:W-:Y:S01]  /*6d50*/  LOP3.LUT R44, R44, 0xffffff00, RZ, 0xc0, !PT ;  /* 0xffffff002c2c7812 */ /* 0x000fe200078ec0ff */
[----:B------:R-:W-:Y:S01]  /*6d60*/  IMAD R41, R41, 0x4, R46 ;  /* 0x0000000429297824 */ /* 0x000fe200078e022e */
[----:B------:R-:W-:-:S02]  /*6d70*/  LOP3.LUT R43, R10, 0x8, R43, 0xf8, !PT ;  /* 0x000000080a2b7812 */ /* 0x000fc400078ef82b */
[----:B------:R-:W-:Y:S01]  /*6d80*/  LOP3.LUT R3, R3, R8, RZ, 0x3c, !PT ;  /* 0x0000000803037212 */ /* 0x000fe200078e3cff */
[----:B------:R-:W-:Y:S01]  /*6d90*/  @!P2 IMAD.MOV.U32 R8, RZ, RZ, R12 ;  /* 0x000000ffff08a224 */ /* 0x000fe200078e000c */
[----:B------:R-:W-:-:S04]  /*6da0*/  DEPBAR.LE SB0, 0x0 ;  /* 0x000080000000791a */ /* 0x000fc80000000000 */
[----:B------:R-:W-:Y:S01]  /*6db0*/  BAR.SYNC.DEFER_BLOCKING 0x0 ;  /* 0x0000000000007b1d */ /* 0x000fe20000010000 */
[----:B------:R-:W-:Y:S01]  /*6dc0*/  SHF.R.U32.HI R10, RZ, 0x3, R10 ;  /* 0x00000003ff0a7819 */ /* 0x000fe2000001160a */
[----:B------:R-:W-:Y:S02]  /*6dd0*/  IMAD R12, R46, 0x200, R44 ;  /* 0x000002002e0c7824 */ /* 0x000fe400078e022c */
[----:B------:R-:W-:Y:S01]  /*6de0*/  IMAD.U32 R140, R140, 0x20, R3 ;  /* 0x000000208c8c7824 */ /* 0x000fe200078e0003 */
[----:B------:R-:W-:Y:S01]  /*6df0*/  LOP3.LUT R43, R43, R10, RZ, 0x3c, !PT ;  /* 0x0000000a2b2b7212 */ /* 0x000fe200078e3cff */
[----:B------:R-:W-:Y:S02]  /*6e00*/  IMAD R12, R45, 0x20, R12 ;  /* 0x000000202d0c7824 */ /* 0x000fe400078e020c */
[----:B------:R-:W-:Y:S02]  /*6e10*/  IMAD.SHL.U32 R140, R140, 0x2, RZ ;  /* 0x000000028c8c7824 */ /* 0x000fe400078e00ff */
[----:B------:R-:W-:-:S02]  /*6e20*/  IMAD.IADD R142, R43, 0x1, R12 ;  /* 0x000000012b8e7824 */ /* 0x000fc400078e020c */
[----:B------:R-:W-:Y:S01]  /*6e30*/  IMAD.MOV.U32 R3, RZ, RZ, 0x20 ;  /* 0x00000020ff037424 */ /* 0x000fe200078e00ff */
[----:B------:R-:W-:Y:S01]  /*6e40*/  IADD3 R2, R140, 0x1000, RZ ;  /* 0x000010008c027810 */ /* 0x000fe20007ffe0ff */
[----:B------:R-:W-:Y:S01]  /*6e50*/  IMAD.SHL.U32 R142, R142, 0x2, RZ ;  /* 0x000000028e8e7824 */ /* 0x000fe200078e00ff */
[----:B------:R-:W-:Y:S01]  /*6e60*/  IADD3 R139, R140, 0x1020, RZ ;  /* 0x000010208c8b7810 */ /* 0x000fe20007ffe0ff */
[----:B------:R-:W-:Y:S01]  /*6e70*/  IMAD R44, R45, 0x20, R44 ;  /* 0x000000202d2c7824 */ /* 0x000fe200078e022c */
[----:B------:R-:W-:-:S04]  /*6e80*/  @P0 IADD3 R139, R2, -0x20, RZ ;  /* 0xffffffe0028b0810 */ /* 0x000fc80007ffe0ff */
[C---:B------:R-:W-:Y:S02]  /*6e90*/  IADD3 R136, R139.reuse, 0x400, RZ ;  /* 0x000004008b887810 */ /* 0x040fe40007ffe0ff */
[C---:B------:R-:W-:Y:S01]  /*6ea0*/  IADD3 R135, R139.reuse, 0x800, RZ ;  /* 0x000008008b877810 */ /* 0x040fe20007ffe0ff */
[----:B------:R-:W-:Y:S01]  /*6eb0*/  @P5 STS [R153+0x3000], RZ ;  /* 0x003000ff99005388 */ /* 0x000fe20000000800 */
[C---:B------:R-:W-:Y:S02]  /*6ec0*/  IADD3 R134, R139.reuse, 0xc00, RZ ;  /* 0x00000c008b867810 */ /* 0x040fe40007ffe0ff */
[C---:B------:R-:W-:Y:S01]  /*6ed0*/  IADD3 R133, R139.reuse, 0x1000, RZ ;  /* 0x000010008b857810 */ /* 0x040fe20007ffe0ff */
[----:B------:R-:W-:Y:S01]  /*6ee0*/  @P5 STS [R153+0x3004], RZ ;  /* 0x003004ff99005388 */ /* 0x000fe20000000800 */
[C---:B------:R-:W-:Y:S02]  /*6ef0*/  IADD3 R132, R139.reuse, 0x1400, RZ ;  /* 0x000014008b847810 */ /* 0x040fe40007ffe0ff */
[C---:B------:R-:W-:Y:S01]  /*6f00*/  IADD3 R86, R139.reuse, 0x1800, RZ ;  /* 0x000018008b567810 */ /* 0x040fe20007ffe0ff */
[----:B------:R-:W-:Y:S01]  /*6f10*/  @P5 STS.64 [R153+0x3008], RZ ;  /* 0x003008ff99005388 */ /* 0x000fe20000000a00 */
[----:B------:R-:W-:-:S03]  /*6f20*/  IADD3 R84, R139, 0x1c00, RZ ;  /* 0x00001c008b547810 */ /* 0x000fc60007ffe0ff */
        /* <DEDUP_REMOVED lines=20> */
[----:B------:R-:W-:Y:S01]  /*7070*/  LDSM.16.M88.4 R12, [R142] ;  /* 0x000000008e0c783b */ /* 0x000fe20000000200 */
[----:B------:R-:W-:-:S03]  /*7080*/  SEL R3, R3, 0xffffffe0, !P2 ;  /* 0xffffffe003037807 */ /* 0x000fc60005000000 */
[----:B--2---:R-:W2:Y:S02]  /*7090*/  LDSM.16.M88.4 R24, [R140+0x1000] ;  /* 0x001000008c18783b */ /* 0x004ea40000000200 */
[----:B------:R-:W-:Y:S02]  /*70a0*/  IMAD.IADD R141, R142, 0x1, R3 ;  /* 0x000000018e8d7824 */ /* 0x000fe400078e0203 */
[----:B---3--:R-:W-:Y:S04]  /*70b0*/  LDSM.16.M88.4 R16, [R139] ;  /* 0x000000008b10783b */ /* 0x008fe80000000200 */
[----:B------:R-:W-:Y:S04]  /*70c0*/  LDSM.16.M88.4 R28, [R139+0x400] ;  /* 0x000400008b1c783b */ /* 0x000fe80000000200 */
[----:B----4-:R-:W3:Y:S04]  /*70d0*/  LDSM.16.M88.4 R4, [R140+0x1400] ;  /* 0x001400008c04783b */ /* 0x010ee80000000200 */
[----:B------:R-:W-:Y:S04]  /*70e0*/  LDSM.16.M88.4 R36, [R139+0xc00] ;  /* 0x000c00008b24783b */ /* 0x000fe80000000200 */
[----:B-----5:R-:W4:Y:S04]  /*70f0*/  LDSM.16.M88.4 R8, [R141] ;  /* 0x000000008d08783b */ /* 0x020f280000000200 */
[----:B------:R-:W0:Y:S01]  /*7100*/  LDGDEPBAR ;  /* 0x00000000000079af */ /* 0x000e220000000000 */
[C---:B--2---:R-:W-:Y:S08]  /*7110*/  HMMA.16816.F32.BF16 R20, R12.reuse, R24, RZ ;  /* 0x000000180c14723c */ /* 0x044ff000000418ff */
[C---:B------:R-:W-:Y:S08]  /*7120*/  HMMA.16816.F32.BF16 R24, R12.reuse, R26, RZ ;  /* 0x0000001a0c18723c */ /* 0x040ff000000418ff */
[----:B---3--:R-:W-:Y:S08]  /*7130*/  HMMA.16816.F32.BF16 R32, R12, R4, RZ ;  /* 0x000000040c20723c */ /* 0x008ff000000418ff */
[C---:B----4-:R-:W-:Y:S08]  /*7140*/  HMMA.16816.F32.BF16 R20, R8.reuse, R16, R20 ;  /* 0x000000100814723c */ /* 0x050ff00000041814 */
[----:B------:R-:W-:Y:S01]  /*7150*/  HMMA.16816.F32.BF16 R24, R8, R18, R24 ;  /* 0x000000120818723c */ /* 0x000fe20000041818 */
[----:B------:R-:W2:Y:S07]  /*7160*/  LDSM.16.M88.4 R16, [R140+0x1800] ;  /* 0x001800008c10783b */ /* 0x000eae0000000200 */
[----:B------:R-:W-:Y:S08]  /*7170*/  HMMA.16816.F32.BF16 R4, R12, R6, RZ ;  /* 0x000000060c04723c */ /* 0x000ff000000418ff */
[----:B------:R-:W-:Y:S01]  /*7180*/  FMUL.FTZ R20, R20, c[0x0][0x2ec] ;  /* 0x0000bb0014147a20 */ /* 0x000fe20000410000 */
[----:B------:R-:W-:Y:S01]  /*7190*/  HMMA.16816.F32.BF16 R32, R8, R28, R32 ;  /* 0x0000001c0820723c */ /* 0x000fe20000041820 */
[----:B------:R-:W-:-:S02]  /*71a0*/  FMUL.FTZ R47, R21, c[0x0][0x2ec] ;  /* 0x0000bb00152f7a20 */ /* 0x000fc40000410000 */
[----:B------:R3:W-:Y:S01]  /*71b0*/  MUFU.TANH R40, R20 ;  /* 0x0000001400287308 */ /* 0x0007e20000002400 */
[----:B------:R-:W-:Y:S02]  /*71c0*/  FMUL.FTZ R2, R22, c[0x0][0x2ec] ;  /* 0x0000bb0016027a20 */ /* 0x000fe40000410000 */
[----:B------:R-:W-:Y:S02]  /*71d0*/  FMUL.FTZ R50, R23, c[0x0][0x2ec] ;  /* 0x0000bb0017327a20 */ /* 0x000fe40000410000 */
[----:B------:R-:W-:Y:S02]  /*71e0*/  FMUL.FTZ R54, R24, c[0x0][0x2ec] ;  /* 0x0000bb0018367a20 */ /* 0x000fe40000410000 */
[----:B------:R-:W-:Y:S01]  /*71f0*/  FMUL.FTZ R49, R25, c[0x0][0x2ec] ;  /* 0x0000bb0019317a20 */ /* 0x000fe20000410000 */
[----:B------:R-:W4:Y:S01]  /*7200*/  MUFU.TANH R47, R47 ;  /* 0x0000002f002f7308 */ /* 0x000f220000002400 */
[----:B------:R-:W-:Y:S02]  /*7210*/  FMUL.FTZ R56, R26, c[0x0][0x2ec] ;  /* 0x0000bb001a387a20 */ /* 0x000fe40000410000 */
[----:B------:R-:W-:Y:S01]  /*7220*/  FMUL.FTZ R70, R27, c[0x0][0x2ec] ;  /* 0x0000bb001b467a20 */ /* 0x000fe20000410000 */
[----:B------:R-:W-:Y:S01]  /*7230*/  HMMA.16816.F32.BF16 R4, R8, R30, R4 ;  /* 0x0000001e0804723c */ /* 0x000fe20000041804 */
[----:B------:R-:W5:Y:S03]  /*7240*/  LDSM.16.M88.4 R28, [R140+0x1c00] ;  /* 0x001c00008c1c783b */ /* 0x000f660000000200 */
[----:B------:R-:W1:Y:S01]  /*7250*/  MUFU.TANH R50, R50 ;  /* 0x0000003200327308 */ /* 0x000e620000002400 */
[----:B---3--:R-:W3:Y:S03]  /*7260*/  LDSM.16.M88.4 R20, [R139+0x800] ;  /* 0x000800008b14783b */ /* 0x008ee60000000200 */
[----:B--2---:R-:W-:Y:S01]  /*7270*/  HMMA.16816.F32.BF16 R24, R12, R16, RZ ;  /* 0x000000100c18723c */ /* 0x004fe200000418ff */
[----:B------:R-:W-:-:S02]  /*7280*/  FMUL.FTZ R32, R32, c[0x0][0x2ec] ;  /* 0x0000bb0020207a20 */ /* 0x000fc40000410000 */
[----:B------:R-:W-:Y:S01]  /*7290*/  FMUL.FTZ R33, R33, c[0x0][0x2ec] ;  /* 0x0000bb0021217a20 */ /* 0x000fe20000410000 */
[----:B------:R-:W2:Y:S01]  /*72a0*/  MUFU.TANH R54, R54 ;  /* 0x0000003600367308 */ /* 0x000ea20000002400 */
[----:B------:R-:W-:Y:S02]  /*72b0*/  FMUL.FTZ R34, R34, c[0x0][0x2ec] ;  /* 0x0000bb0022227a20 */ /* 0x000fe40000410000 */
[----:B------:R-:W-:Y:S01]  /*72c0*/  FMUL.FTZ R35, R35, c[0x0][0x2ec] ;  /* 0x0000bb0023237a20 */ /* 0x000fe20000410000 */
[----:B------:R-:W-:Y:S04]  /*72d0*/  HMMA.16816.F32.BF16 R16, R12, R18, RZ ;  /* 0x000000120c10723c */ /* 0x000fe800000418ff */
[----:B------:R-:W-:Y:S04]  /*72e0*/  MUFU.TANH R55, R32 ;  /* 0x0000002000377308 */ /* 0x000fe80000002400 */
[----:B------:R-:W-:-:S02]  /*72f0*/  FMUL.FTZ R59, R4, c[0x0][0x2ec] ;  /* 0x0000bb00043b7a20 */ /* 0x000fc40000410000 */
[----:B------:R-:W-:Y:S02]  /*7300*/  FMUL.FTZ R58, R5, c[0x0][0x2ec] ;  /* 0x0000bb00053a7a20 */ /* 0x000fe40000410000 */
[----:B------:R-:W-:Y:S01]  /*7310*/  FMUL.FTZ R62, R6, c[0x0][0x2ec] ;  /* 0x0000bb00063e7a20 */ /* 0x000fe20000410000 */
[----:B------:R-:W-:Y:S01]  /*7320*/  MUFU.TANH R51, R33 ;  /* 0x0000002100337308 */ /* 0x000fe20000002400 */
[----:B------:R-:W-:-:S07]  /*7330*/  FMUL.FTZ R60, R7, c[0x0][0x2ec] ;  /* 0x0000bb00073c7a20 */ /* 0x000fce0000410000 */
[----:B------:R-:W-:Y:S01]  /*7340*/  MUFU.TANH R57, R34 ;  /* 0x0000002200397308 */ /* 0x000fe20000002400 */
[----:B-----5:R-:W-:Y:S07]  /*7350*/  HMMA.16816.F32.BF16 R4, R12, R28, RZ ;  /* 0x0000001c0c04723c */ /* 0x020fee00000418ff */
[----:B------:R5:W-:Y:S01]  /*7360*/  MUFU.TANH R68, R35 ;  /* 0x0000002300447308 */ /* 0x000be20000002400 */
[C---:B---3--:R-:W-:Y:S07]  /*7370*/  HMMA.16816.F32.BF16 R24, R8.reuse, R20, R24 ;  /* 0x000000140818723c */ /* 0x048fee0000041818 */
[----:B------:R-:W3:Y:S01]  /*7380*/  MUFU.TANH R56, R56 ;  /* 0x0000003800387308 */ /* 0x000ee20000002400 */
[----:B------:R-:W-:Y:S01]  /*7390*/  HMMA.16816.F32.BF16 R16, R8, R22, R16 ;  /* 0x000000160810723c */ /* 0x000fe20000041810 */
[----:B------:R-:W1:Y:S06]  /*73a0*/  LDSM.16.M88.4 R20, [R140+0x2000] ;  /* 0x002000008c14783b */ /* 0x000e6c0000000200 */
[----:B------:R-:W1:Y:S01]  /*73b0*/  MUFU.TANH R49, R49 ;  /* 0x0000003100317308 */ /* 0x000e620000002400 */
[----:B-----5:R-:W-:Y:S01]  /*73c0*/  LDSM.16.M88.4 R32, [R139+0x1000] ;  /* 0x001000008b20783b */ /* 0x020fe20000000200 */
[----:B------:R-:W-:Y:S06]  /*73d0*/  HMMA.16816.F32.BF16 R28, R12, R30, RZ ;  /* 0x0000001e0c1c723c */ /* 0x000fec00000418ff */
[----:B------:R-:W5:Y:S02]  /*73e0*/  MUFU.TANH R70, R70 ;  /* 0x0000004600467308 */ /* 0x000f640000002400 */
[----:B------:R-:W-:Y:S01]  /*73f0*/  HMMA.16816.F32.BF16 R4, R8, R36, R4 ;  /* 0x000000240804723c */ /* 0x000fe20000041804 */
[----:B------:R-:W-:-:S02]  /*7400*/  FMUL.FTZ R24, R24, c[0x0][0x2ec] ;  /* 0x0000bb0018187a20 */ /* 0x000fc40000410000 */
[----:B------:R-:W-:-:S03]  /*7410*/  FMUL.FTZ R25, R25, c[0x0][0x2ec] ;  /* 0x0000bb0019197a20 */ /* 0x000fc60000410000 */
        /* <DEDUP_REMOVED lines=9> */
[----:B------:R-:W-:-:S03]  /*74b0*/  IMAD.IADD R37, R0, 0x1, R66 ;  /* 0x0000000100257824 */ /* 0x000fc600078e0242 */
[----:B------:R1:W-:Y:S02]  /*74c0*/  MUFU.TANH R63, R16 ;  /* 0x00000010003f7308 */ /* 0x0003e40000002400 */
[----:B------:R-:W-:Y:S02]  /*74d0*/  FMUL.FTZ R4, R4, c[0x0][0x2ec] ;  /* 0x0000bb0004047a20 */ /* 0x000fe40000410000 */
[----:B------:R-:W-:-:S04]  /*74e0*/  FMUL.FTZ R67, R5, c[0x0][0x2ec] ;  /* 0x0000bb0005437a20 */ /* 0x000fc80000410000 */
[----:B------:R-:W-:Y:S01]  /*74f0*/  MUFU.TANH R61, R25 ;  /* 0x00000019003d7308 */ /* 0x000fe20000002400 */
[----:B------:R-:W-:Y:S02]  /*7500*/  FMUL.FTZ R90, R6, c[0x0][0x2ec] ;  /* 0x0000bb00065a7a20 */ /* 0x000fe40000410000 */
[----:B------:R-:W-:Y:S01]  /*7510*/  FMUL.FTZ R106, R7, c[0x0][0x2ec] ;  /* 0x0000bb00076a7a20 */ /* 0x000fe20000410000 */
[----:B-1----:R-:W1:Y:S04]  /*7520*/  LDSM.16.M88.4 R16, [R140+0x2400] ;  /* 0x002400008c10783b */ /* 0x002e680000000200 */
[----:B------:R2:W-:Y:S04]  /*7530*/  MUFU.TANH R75, R26 ;  /* 0x0000001a004b7308 */ /* 0x0005e80000002400 */
[----:B------:R-:W-:-:S02]  /*7540*/  FMUL.FTZ R39, R28, c[0x0][0x2ec] ;  /* 0x0000bb001c277a20 */ /* 0x000fc40000410000 */
[----:B------:R-:W-:Y:S02]  /*7550*/  FMUL.FTZ R38, R29, c[0x0][0x2ec] ;  /* 0x0000bb001d267a20 */ /* 0x000fe40000410000 */
[----:B------:R-:W-:Y:S01]  /*7560*/  FMUL.FTZ R88, R30, c[0x0][0x2ec] ;  /* 0x0000bb001e587a20 */ /* 0x000fe20000410000 */
[----:B------:R3:W-:Y:S01]  /*7570*/  MUFU.TANH R85, R4 ;  /* 0x0000000400557308 */ /* 0x0007e20000002400 */
[----:B------:R-:W-:Y:S01]  /*7580*/  FMUL.FTZ R104, R31, c[0x0][0x2ec] ;  /* 0x0000bb001f687a20 */ /* 0x000fe20000410000 */
[C---:B--2---:R-:W-:Y:S06]  /*7590*/  HMMA.16816.F32.BF16 R24, R12.reuse, R20, RZ ;  /* 0x000000140c18723c */ /* 0x044fec00000418ff */
[----:B------:R-:W2:Y:S02]  /*75a0*/  MUFU.TANH R62, R62 ;  /* 0x0000003e003e7308 */ /* 0x000ea40000002400 */
[C---:B---3--:R-:W-:Y:S01]  /*75b0*/  HMMA.16816.F32.BF16 R4, R12.reuse, R22, RZ ;  /* 0x000000160c04723c */ /* 0x048fe200000418ff */
[----:B------:R-:W3:Y:S05]  /*75c0*/  LDSM.16.M88.4 R20, [R139+0x1400] ;  /* 0x001400008b14783b */ /* 0x000eea0000000200 */
[----:B------:R-:W2:Y:S08]  /*75d0*/  MUFU.TANH R58, R58 ;  /* 0x0000003a003a7308 */ /* 0x000eb00000002400 */
[----:B------:R-:W2:Y:S01]  /*75e0*/  MUFU.TANH R60, R60 ;  /* 0x0000003c003c7308 */ /* 0x000ea20000002400 */
[----:B-1----:R-:W-:Y:S07]  /*75f0*/  HMMA.16816.F32.BF16 R28, R12, R16, RZ ;  /* 0x000000100c1c723c */ /* 0x002fee00000418ff */
[----:B------:R-:W1:Y:S01]  /*7600*/  MUFU.TANH R98, R98 ;  /* 0x0000006200627308 */ /* 0x000e620000002400 */
[C---:B------:R-:W-:Y:S07]  /*7610*/  HMMA.16816.F32.BF16 R24, R8.reuse, R32, R24 ;  /* 0x000000200818723c */ /* 0x040fee0000041818 */
[----:B------:R-:W1:Y:S01]  /*7620*/  MUFU.TANH R72, R72 ;  /* 0x0000004800487308 */ /* 0x000e620000002400 */
[----:B------:R-:W-:Y:S01]  /*7630*/  LOP3.LUT R33, R48, 0xffffffe0, RZ, 0xc0, !PT ;  /* 0xffffffe030217812 */ /* 0x000fe200078ec0ff */
[----:B------:R-:W-:Y:S01]  /*7640*/  HMMA.16816.F32.BF16 R4, R8, R34, R4 ;  /* 0x000000220804723c */ /* 0x000fe20000041804 */
[----:B------:R-:W-:-:S05]  /*7650*/  IADD3 R32, R37, 0x18, RZ ;  /* 0x0000001825207810 */ /* 0x000fca0007ffe0ff */
[----:B------:R-:W1:Y:S01]  /*7660*/  MUFU.TANH R90, R90 ;  /* 0x0000005a005a7308 */ /* 0x000e620000002400 */
[----:B------:R-:W-:-:S05]  /*7670*/  IMAD.IADD R17, R42, 0x1, -R33 ;  /* 0x000000012a117824 */ /* 0x000fca00078e0a21 */
[----:B------:R-:W-:Y:S01]  /*7680*/  SHF.R.S32.HI R16, RZ, 0x1f, R17 ;  /* 0x0000001fff107819 */ /* 0x000fe20000011411 */
[----:B---3--:R-:W-:Y:S01]  /*7690*/  HMMA.16816.F32.BF16 R28, R8, R20, R28 ;  /* 0x00000014081c723c */ /* 0x008fe2000004181c */
[----:B------:R-:W3:Y:S02]  /*76a0*/  MUFU.TANH R36, R36 ;  /* 0x0000002400247308 */ /* 0x000ee40000002400 */
[----:B------:R-:W-:Y:S02]  /*76b0*/  LEA.HI R16, R16, R17, RZ, 0x2 ;  /* 0x0000001110107211 */ /* 0x000fe400078f10ff */
[----:B------:R-:W-:Y:S01]  /*76c0*/  IADD3 R17, R37, 0x1, RZ ;  /* 0x0000000125117810 */ /* 0x000fe20007ffe0ff */
[----:B------:R-:W-:Y:S01]  /*76d0*/  FMUL.FTZ R24, R24, c[0x0][0x2ec] ;  /* 0x0000bb0018187a20 */ /* 0x000fe20000410000 */
[----:B------:R-:W-:Y:S01]  /*76e0*/  SHF.R.S32.HI R154, RZ, 0x2, R16 ;  /* 0x00000002ff9a7819 */ /* 0x000fe20000011410 */
[----:B------:R-:W-:Y:S01]  /*76f0*/  FMUL.FTZ R25, R25, c[0x0][0x2ec] ;  /* 0x0000bb0019197a20 */ /* 0x000fe20000410000 */
[----:B------:R-:W-:Y:S01]  /*7700*/  IADD3 R20, R37, 0x8, RZ ;  /* 0x0000000825147810 */ /* 0x000fe20007ffe0ff */
[----:B------:R-:W-:Y:S01]  /*7710*/  FMUL.FTZ R26, R26, c[0x0][0x2ec] ;  /* 0x0000bb001a1a7a20 */ /* 0x000fe20000410000 */
[----:B------:R-:W-:Y:S01]  /*7720*/  MUFU.TANH R93, R24 ;  /* 0x00000018005d7308 */ /* 0x000fe20000002400 */
[----:B------:R-:W-:-:S02]  /*7730*/  IMAD.U32 R41, R41, 0x10, R154 ;  /* 0x0000001029297824 */ /* 0x000fc400078e009a */
[----:B------:R-:W-:Y:S02]  /*7740*/  FMUL.FTZ R27, R27, c[0x0][0x2ec] ;  /* 0x0000bb001b1b7a20 */ /* 0x000fe40000410000 */
[----:B------:R-:W-:Y:S01]  /*7750*/  FMUL.FTZ R87, R5, c[0x0][0x2ec] ;  /* 0x0000bb0005577a20 */ /* 0x000fe20000410000 */
[----:B------:R-:W-:Y:S01]  /*7760*/  IADD3 R16, -R148, 0x1, R41 ;  /* 0x0000000194107810 */ /* 0x000fe20007ffe129 */
[----:B------:R-:W-:Y:S01]  /*7770*/  FMUL.FTZ R94, R7, c[0x0][0x2ec] ;  /* 0x0000bb00075e7a20 */ /* 0x000fe20000410000 */
[----:B------:R-:W-:Y:S01]  /*7780*/  MUFU.TANH R91, R25 ;  /* 0x00000019005b7308 */ /* 0x000fe20000002400 */
[----:B------:R-:W-:Y:S01]  /*7790*/  IADD3 R5, R37, 0x9, RZ ;  /* 0x0000000925057810 */ /* 0x000fe20007ffe0ff */
[----:B------:R-:W-:Y:S01]  /*77a0*/  FMUL.FTZ R96, R6, c[0x0][0x2ec] ;  /* 0x0000bb0006607a20 */ /* 0x000fe20000410000 */
[----:B------:R-:W-:Y:S01]  /*77b0*/  IADD3 R16, R16, c[0x0][0x2e8], R53 ;  /* 0x0000ba0010107a10 */ /* 0x000fe20007ffe035 */
[----:B------:R-:W-:Y:S02]  /*77c0*/  FMUL.FTZ R89, R4, c[0x0][0x2ec] ;  /* 0x0000bb0004597a20 */ /* 0x000fe40000410000 */
[----:B------:R-:W-:Y:S01]  /*77d0*/  IMAD.IADD R4, R43, 0x1, R44 ;  /* 0x000000012b047824 */ /* 0x000fe200078e022c */
[C---:B------:R-:W-:Y:S01]  /*77e0*/  IADD3 R64, R16.reuse, 0x8, RZ ;  /* 0x0000000810407810 */ /* 0x040fe20007ffe0ff */
[----:B------:R-:W-:Y:S01]  /*77f0*/  MUFU.TANH R102, R26 ;  /* 0x0000001a00667308 */ /* 0x000fe20000002400 */
[-C--:B------:R-:W-:Y:S01]  /*7800*/  IMNMX R65, R16, R53.reuse, PT ;  /* 0x0000003510417217 */ /* 0x080fe20003800200 */
[----:B------:R-:W-:Y:S01]  /*7810*/  FMUL.FTZ R42, R29, c[0x0][0x2ec] ;  /* 0x0000bb001d2a7a20 */ /* 0x000fe20000410000 */
[----:B------:R-:W-:Y:S01]  /*7820*/  IMNMX R64, R64, R53, PT ;  /* 0x0000003540407217 */ /* 0x000fe20003800200 */
[----:B------:R-:W-:Y:S01]  /*7830*/  FMUL.FTZ R53, R28, c[0x0][0x2ec] ;  /* 0x0000bb001c357a20 */ /* 0x000fe20000410000 */
[CC--:B------:R-:W-:Y:S01]  /*7840*/  ISETP.GE.AND P6, PT, R17.reuse, R65.reuse, PT ;  /* 0x000000411100720c */ /* 0x0c0fe20003fc6270 */
[----:B------:R-:W-:Y:S01]  /*7850*/  FMUL.FTZ R30, R30, c[0x0][0x2ec] ;  /* 0x0000bb001e1e7a20 */ /* 0x000fe20000410000 */
[-C--:B------:R-:W-:Y:S01]  /*7860*/  ISETP.GE.AND P4, PT, R17, R64.reuse, PT ;  /* 0x000000401100720c */ /* 0x080fe20003f86270 */
[----:B------:R1:W-:Y:S01]  /*7870*/  MUFU.TANH R100, R27 ;  /* 0x0000001b00647308 */ /* 0x0003e20000002400 */
[----:B------:R-:W-:Y:S01]  /*7880*/  HMMA.16816.F32.BF16 R16, R12, R18, RZ ;  /* 0x000000120c10723c */ /* 0x000fe200000418ff */
[----:B------:R-:W-:Y:S01]  /*7890*/  ISETP.GE.AND P0, PT, R5, R65, PT ;  /* 0x000000410500720c */ /* 0x000fe20003f06270 */
[----:B------:R-:W-:Y:S01]  /*78a0*/  FMUL.FTZ R31, R31, c[0x0][0x2ec] ;  /* 0x0000bb001f1f7a20 */ /* 0x000fe20000410000 */
[----:B------:R-:W-:-:S02]  /*78b0*/  ISETP.GE.AND P3, PT, R5, R64, PT ;  /* 0x000000400500720c */ /* 0x000fc40003f66270 */
[C---:B------:R-:W-:Y:S02]  /*78c0*/  IADD3 R5, R37.reuse, 0x10, RZ ;  /* 0x0000001025057810 */ /* 0x040fe40007ffe0ff */
[CC--:B------:R-:W-:Y:S01]  /*78d0*/  ISETP.GE.AND P5, PT, R20.reuse, R65.reuse, PT ;  /* 0x000000411400720c */ /* 0x0c0fe20003fa6270 */
[----:B------:R-:W2:Y:S01]  /*78e0*/  MUFU.TANH R92, R92 ;  /* 0x0000005c005c7308 */ /* 0x000ea20000002400 */
[----:B------:R-:W-:Y:S02]  /*78f0*/  ISETP.GE.AND P2, PT, R20, R64, PT ;  /* 0x000000401400720c */ /* 0x000fe40003f46270 */
[----:B------:R-:W-:Y:S02]  /*7900*/  IADD3 R20, R37, 0x11, RZ ;  /* 0x0000001125147810 */ /* 0x000fe40007ffe0ff */
[----:B----4-:R-:W-:Y:S01]  /*7910*/  FSEL R7, R47, -INF , !P6 ;  /* 0xff8000002f077808 */ /* 0x010fe20007000000 */
[----:B-1----:R-:W1:Y:S01]  /*7920*/  LDSM.16.M88.4 R24, [R140+0x2800] ;  /* 0x002800008c18783b */ /* 0x002e620000000200 */
[----:B------:R-:W-:Y:S01]  /*7930*/  FSEL R48, R50, -INF , !P4 ;  /* 0xff80000032307808 */ /* 0x000fe20006000000 */
[----:B------:R-:W4:Y:S01]  /*7940*/  MUFU.TANH R67, R67 ;  /* 0x0000004300437308 */ /* 0x000f220000002400 */
[----:B------:R-:W-:-:S02]  /*7950*/  ISETP.GE.AND P6, PT, R5, R65, PT ;  /* 0x000000410500720c */ /* 0x000fc40003fc6270 */
[-C--:B------:R-:W-:Y:S02]  /*7960*/  ISETP.GE.AND P4, PT, R5, R64.reuse, PT ;  /* 0x000000400500720c */ /* 0x080fe40003f86270 */
[----:B------:R-:W-:Y:S02]  /*7970*/  FSEL R5, R54, -INF , !P5 ;  /* 0xff80000036057808 */ /* 0x000fe40006800000 */
[----:B------:R-:W-:Y:S01]  /*7980*/  FSEL R6, R56, -INF , !P2 ;  /* 0xff80000038067808 */ /* 0x000fe20005000000 */
[----:B------:R-:W-:Y:S01]  /*7990*/  MUFU.TANH R54, R30 ;  /* 0x0000001e00367308 */ /* 0x000fe20000002400 */
[C---:B------:R-:W-:Y:S02]  /*79a0*/  ISETP.GE.AND P5, PT, R20.reuse, R65, PT ;  /* 0x000000411400720c */ /* 0x040fe40003fa6270 */
[----:B------:R-:W-:Y:S02]  /*79b0*/  ISETP.GE.AND P2, PT, R20, R64, PT ;  /* 0x000000401400720c */ /* 0x000fe40003f46270 */
[----:B------:R-:W-:Y:S01]  /*79c0*/  HMMA.16816.F32.BF16 R20, R8, R22, R16 ;  /* 0x000000160814723c */ /* 0x000fe20000041810 */
[----:B------:R-:W3:Y:S01]  /*79d0*/  LDSM.16.M88.4 R16, [R139+0x1800] ;  /* 0x001800008b10783b */ /* 0x000ee20000000200 */
[----:B------:R-:W-:Y:S01]  /*79e0*/  IADD3 R28, R37, 0x19, RZ ;  /* 0x00000019251c7810 */ /* 0x000fe20007ffe0ff */
[----:B------:R1:W-:Y:S01]  /*79f0*/  MUFU.TANH R50, R31 ;  /* 0x0000001f00327308 */ /* 0x0003e20000002400 */
[----:B------:R-:W-:-:S02]  /*7a00*/  FSEL R43, R55, -INF , !P6 ;  /* 0xff800000372b7808 */ /* 0x000fc40007000000 */
[----:B------:R-:W-:Y:S02]  /*7a10*/  FSEL R46, R57, -INF , !P4 ;  /* 0xff800000392e7808 */ /* 0x000fe40006000000 */
[----:B------:R-:W-:Y:S02]  /*7a20*/  FSEL R41, R49, -INF , !P0 ;  /* 0xff80000031297808 */ /* 0x000fe40004000000 */
[----:B-----5:R-:W-:Y:S01]  /*7a30*/  FSEL R70, R70, -INF , !P3 ;  /* 0xff80000046467808 */ /* 0x020fe20005800000 */
[----:B------:R-:W5:Y:S01]  /*7a40*/  MUFU.TANH R106, R106 ;  /* 0x0000006a006a7308 */ /* 0x000f620000002400 */
[CC--:B------:R-:W-:Y:S02]  /*7a50*/  ISETP.GE.AND P6, PT, R28.reuse, R65.reuse, PT ;  /* 0x000000411c00720c */ /* 0x0c0fe40003fc6270 */
[----:B------:R-:W-:Y:S02]  /*7a60*/  ISETP.GE.AND P4, PT, R28, R64, PT ;  /* 0x000000401c00720c */ /* 0x000fe40003f86270 */
[----:B------:R-:W-:-:S02]  /*7a70*/  ISETP.GE.AND P0, PT, R32, R65, PT ;  /* 0x000000412000720c */ /* 0x000fc40003f06270 */
[-C--:B------:R-:W-:Y:S01]  /*7a80*/  ISETP.GE.AND P3, PT, R32, R64.reuse, PT ;  /* 0x000000402000720c */ /* 0x080fe20003f66270 */
[----:B------:R-:W3:Y:S01]  /*7a90*/  MUFU.TANH R39, R39 ;  /* 0x0000002700277308 */ /* 0x000ee20000002400 */
[C---:B------:R-:W-:Y:S02]  /*7aa0*/  IADD3 R29, R37.reuse, 0x20, RZ ;  /* 0x00000020251d7810 */ /* 0x040fe40007ffe0ff */
[----:B------:R-:W-:Y:S02]  /*7ab0*/  IADD3 R28, R37, 0x21, RZ ;  /* 0x00000021251c7810 */ /* 0x000fe40007ffe0ff */
[----:B------:R-:W-:Y:S01]  /*7ac0*/  FSEL R69, R51, -INF , !P5 ;  /* 0xff80000033457808 */ /* 0x000fe20006800000 */
[----:B-1----:R-:W-:Y:S01]  /*7ad0*/  HMMA.16816.F32.BF16 R32, R12, R24, RZ ;  /* 0x000000180c20723c */ /* 0x002fe200000418ff */
[----:B------:R-:W-:Y:S01]  /*7ae0*/  FSEL R68, R68, -INF , !P2 ;  /* 0xff80000044447808 */ /* 0x000fe20005000000 */
[----:B------:R-:W-:Y:S01]  /*7af0*/  FMUL.FTZ R20, R20, c[0x0][0x2ec] ;  /* 0x0000bb0014147a20 */ /* 0x000fe20000410000 */
[----:B------:R-:W-:Y:S01]  /*7b00*/  FSEL R71, R59, -INF , !P0 ;  /* 0xff8000003b477808 */ /* 0x000fe20004000000 */
[----:B------:R-:W-:Y:S01]  /*7b10*/  FMUL.FTZ R21, R21, c[0x0][0x2ec] ;  /* 0x0000bb0015157a20 */ /* 0x000fe20000410000 */
[----:B--2---:R-:W-:Y:S01]  /*7b20*/  FSEL R62, R62, -INF , !P3 ;  /* 0xff8000003e3e7808 */ /* 0x004fe20005800000 */
[----:B------:R-:W-:Y:S01]  /*7b30*/  FMUL.FTZ R22, R22, c[0x0][0x2ec] ;  /* 0x0000bb0016167a20 */ /* 0x000fe20000410000 */
[CC--:B------:R-:W-:Y:S01]  /*7b40*/  ISETP.GE.AND P5, PT, R29.reuse, R65.reuse, PT ;  /* 0x000000411d00720c */ /* 0x0c0fe20003fa6270 */
[----:B------:R-:W-:Y:S01]  /*7b50*/  MUFU.TANH R49, R20 ;  /* 0x0000001400317308 */ /* 0x000fe20000002400 */
[----:B------:R-:W-:Y:S01]  /*7b60*/  ISETP.GE.AND P2, PT, R29, R64, PT ;  /* 0x000000401d00720c */ /* 0x000fe20003f46270 */
[----:B------:R-:W-:Y:S01]  /*7b70*/  FMUL.FTZ R51, R23, c[0x0][0x2ec] ;  /* 0x0000bb0017337a20 */ /* 0x000fe20000410000 */
[----:B------:R-:W-:-:S02]  /*7b80*/  ISETP.GE.AND P0, PT, R28, R65, PT ;  /* 0x000000411c00720c */ /* 0x000fc40003f06270 */
[----:B------:R-:W-:Y:S02]  /*7b90*/  ISETP.GE.AND P3, PT, R28, R64, PT ;  /* 0x000000401c00720c */ /* 0x000fe40003f66270 */
[----:B------:R-:W1:Y:S01]  /*7ba0*/  LDSM.16.M88.4 R28, [R140+0x2c00] ;  /* 0x002c00008c1c783b */ /* 0x000e620000000200 */
[C---:B------:R-:W-:Y:S01]  /*7bb0*/  IADD3 R25, R37.reuse, 0x28, RZ ;  /* 0x0000002825197810 */ /* 0x040fe20007ffe0ff */
[----:B------:R-:W-:Y:S01]  /*7bc0*/  MUFU.TANH R47, R21 ;  /* 0x00000015002f7308 */ /* 0x000fe20000002400 */
[----:B------:R-:W-:Y:S02]  /*7bd0*/  IADD3 R24, R37, 0x29, RZ ;  /* 0x0000002925187810 */ /* 0x000fe40007ffe0ff */
[----:B------:R-:W-:Y:S02]  /*7be0*/  FSEL R73, R58, -INF , !P6 ;  /* 0xff8000003a497808 */ /* 0x000fe40007000000 */
[----:B------:R-:W-:Y:S02]  /*7bf0*/  FSEL R58, R60, -INF , !P4 ;  /* 0xff8000003c3a7808 */ /* 0x000fe40006000000 */
[----:B------:R-:W-:Y:S01]  /*7c00*/  FSEL R59, R74, -INF , !P5 ;  /* 0xff8000004a3b7808 */ /* 0x000fe20006800000 */
[----:B---3--:R-:W-:Y:S01]  /*7c10*/  HMMA.16816.F32.BF16 R32, R8, R16, R32 ;  /* 0x000000100820723c */ /* 0x008fe20000041820 */
[----:B------:R-:W-:Y:S01]  /*7c20*/  FSEL R60, R75, -INF , !P2 ;  /* 0xff8000004b3c7808 */ /* 0x000fe20005000000 */
[----:B------:R2:W-:Y:S01]  /*7c30*/  MUFU.TANH R44, R22 ;  /* 0x00000016002c7308 */ /* 0x0005e20000002400 */
[----:B------:R-:W-:-:S02]  /*7c40*/  ISETP.GE.AND P6, PT, R25, R65, PT ;  /* 0x000000411900720c */ /* 0x000fc40003fc6270 */
[-C--:B------:R-:W-:Y:S02]  /*7c50*/  ISETP.GE.AND P4, PT, R25, R64.reuse, PT ;  /* 0x000000401900720c */ /* 0x080fe40003f86270 */
[C---:B------:R-:W-:Y:S02]  /*7c60*/  ISETP.GE.AND P5, PT, R24.reuse, R65, PT ;  /* 0x000000411800720c */ /* 0x040fe40003fa6270 */
[----:B------:R-:W-:Y:S01]  /*7c70*/  ISETP.GE.AND P2, PT, R24, R64, PT ;  /* 0x000000401800720c */ /* 0x000fe20003f46270 */
[----:B------:R-:W3:Y:S01]  /*7c80*/  MUFU.TANH R88, R88 ;  /* 0x0000005800587308 */ /* 0x000ee20000002400 */
[----:B------:R-:W-:Y:S01]  /*7c90*/  HMMA.16816.F32.BF16 R24, R12, R26, RZ ;  /* 0x0000001a0c18723c */ /* 0x000fe200000418ff */
[----:B------:R-:W-:Y:S02]  /*7ca0*/  IADD3 R16, R37, 0x30, RZ ;  /* 0x0000003025107810 */ /* 0x000fe40007ffe0ff */
[----:B------:R-:W-:Y:S02]  /*7cb0*/  FSEL R57, R61, -INF , !P0 ;  /* 0xff8000003d397808 */ /* 0x000fe40004000000 */
[----:B------:R-:W-:-:S02]  /*7cc0*/  FSEL R98, R98, -INF , !P3 ;  /* 0xff80000062627808 */ /* 0x000fc40005800000 */
[C---:B------:R-:W-:Y:S01]  /*7cd0*/  ISETP.GE.AND P0, PT, R16.reuse, R65, PT ;  /* 0x000000411000720c */ /* 0x040fe20003f06270 */
[----:B--2---:R-:W2:Y:S01]  /*7ce0*/  LDSM.16.M88.4 R20, [R139+0x1c00] ;  /* 0x001c00008b14783b */ /* 0x004ea20000000200 */
[----:B------:R-:W-:Y:S01]  /*7cf0*/  ISETP.GE.AND P3, PT, R16, R64, PT ;  /* 0x000000401000720c */ /* 0x000fe20003f66270 */
[----:B------:R-:W1:Y:S01]  /*7d00*/  MUFU.TANH R38, R38 ;  /* 0x0000002600267308 */ /* 0x000e620000002400 */
[----:B------:R-:W-:Y:S01]  /*7d10*/  IADD3 R16, R37, 0x31, RZ ;  /* 0x0000003125107810 */ /* 0x000fe20007ffe0ff */
[----:B------:R-:W-:-:S04]  /*7d20*/  DEPBAR.LE SB0, 0x0 ;  /* 0x000080000000791a */ /* 0x000fc80000000000 */
[----:B------:R-:W-:Y:S01]  /*7d30*/  FSEL R55, R63, -INF , !P6 ;  /* 0xff8000003f377808 */ /* 0x000fe20007000000 */
[----:B------:R-:W-:Y:S01]  /*7d40*/  FMUL.FTZ R33, R33, c[0x0][0x2ec] ;  /* 0x0000bb0021217a20 */ /* 0x000fe20000410000 */
[----:B------:R-:W-:Y:S01]  /*7d50*/  FSEL R56, R72, -INF , !P4 ;  /* 0xff80000048387808 */ /* 0x000fe20006000000 */
[----:B------:R-:W1:Y:S01]  /*7d60*/  MUFU.TANH R104, R104 ;  /* 0x0000006800687308 */ /* 0x000e620000002400 */
[----:B------:R-:W-:Y:S01]  /*7d70*/  ISETP.GE.AND P6, PT, R16, R65, PT ;  /* 0x000000411000720c */ /* 0x000fe20003fc6270 */
[----:B------:R-:W-:Y:S01]  /*7d80*/  FMUL.FTZ R32, R32, c[0x0][0x2ec] ;  /* 0x0000bb0020207a20 */ /* 0x000fe20000410000 */
[----:B------:R-:W-:Y:S02]  /*7d90*/  ISETP.GE.AND P4, PT, R16, R64, PT ;  /* 0x000000401000720c */ /* 0x000fe40003f86270 */
[----:B------:R-:W-:Y:S01]  /*7da0*/  IADD3 R16, R37, 0x39, RZ ;  /* 0x0000003925107810 */ /* 0x000fe20007ffe0ff */
[----:B------:R-:W-:Y:S01]  /*7db0*/  HMMA.16816.F32.BF16 R24, R8, R18, R24 ;  /* 0x000000120818723c */ /* 0x000fe20000041818 */
[----:B------:R-:W-:Y:S01]  /*7dc0*/  FSEL R85, R85, -INF , !P0 ;  /* 0xff80000055557808 */ /* 0x000fe20004000000 */
[----:B------:R-:W1:Y:S01]  /*7dd0*/  MUFU.TANH R89, R89 ;  /* 0x0000005900597308 */ /* 0x000e620000002400 */
[----:B------:R-:W-:-:S02]  /*7de0*/  FSEL R90, R90, -INF , !P3 ;  /* 0xff8000005a5a7808 */ /* 0x000fc40005800000 */
[C---:B------:R-:W-:Y:S02]  /*7df0*/  ISETP.GE.AND P0, PT, R16.reuse, R65, PT ;  /* 0x000000411000720c */ /* 0x040fe40003f06270 */
[----:B------:R-:W-:Y:S02]  /*7e00*/  ISETP.GE.AND P3, PT, R16, R64, PT ;  /* 0x000000401000720c */ /* 0x000fe40003f66270 */
[C---:B------:R-:W-:Y:S01]  /*7e10*/  IADD3 R17, R37.reuse, 0x38, RZ ;  /* 0x0000003825117810 */ /* 0x040fe20007ffe0ff */
[----:B------:R-:W1:Y:S01]  /*7e20*/  MUFU.TANH R96, R96 ;  /* 0x0000006000607308 */ /* 0x000e620000002400 */
[----:B------:R-:W-:Y:S02]  /*7e30*/  IADD3 R16, R37, 0x40, RZ ;  /* 0x0000004025107810 */ /* 0x000fe40007ffe0ff */
[----:B------:R-:W-:Y:S01]  /*7e40*/  FSEL R45, R36, -INF , !P5 ;  /* 0xff800000242d7808 */ /* 0x000fe20006800000 */
[----:B------:R-:W-:Y:S01]  /*7e50*/  FMUL.FTZ R36, R34, c[0x0][0x2ec] ;  /* 0x0000bb0022247a20 */ /* 0x000fe20000410000 */
[----:B------:R-:W-:Y:S01]  /*7e60*/  FSEL R92, R92, -INF , !P2 ;  /* 0xff8000005c5c7808 */ /* 0x000fe20005000000 */
[----:B------:R-:W-:Y:S01]  /*7e70*/  FMUL.FTZ R34, R35, c[0x0][0x2ec] ;  /* 0x0000bb0023227a20 */ /* 0x000fe20000410000 */
[----:B----4-:R-:W-:Y:S01]  /*7e80*/  FSEL R67, R67, -INF , !P6 ;  /* 0xff80000043437808 */ /* 0x010fe20007000000 */
[----:B------:R-:W4:Y:S01]  /*7e90*/  MUFU.TANH R87, R87 ;  /* 0x0000005700577308 */ /* 0x000f220000002400 */
[----:B-----5:R-:W-:-:S02]  /*7ea0*/  FSEL R106, R106, -INF , !P4 ;  /* 0xff8000006a6a7808 */ /* 0x020fc40006000000 */
[CC--:B------:R-:W-:Y:S02]  /*7eb0*/  ISETP.GE.AND P5, PT, R17.reuse, R65.reuse, PT ;  /* 0x000000411100720c */ /* 0x0c0fe40003fa6270 */
[-C--:B------:R-:W-:Y:S01]  /*7ec0*/  ISETP.GE.AND P2, PT, R17, R64.reuse, PT ;  /* 0x000000401100720c */ /* 0x080fe20003f46270 */
[----:B------:R-:W-:Y:S01]  /*7ed0*/  FMUL.FTZ R24, R24, c[0x0][0x2ec] ;  /* 0x0000bb0018187a20 */ /* 0x000fe20000410000 */
[C---:B------:R-:W-:Y:S01]  /*7ee0*/  ISETP.GE.AND P6, PT, R16.reuse, R65, PT ;  /* 0x000000411000720c */ /* 0x040fe20003fc6270 */
[----:B------:R-:W5:Y:S01]  /*7ef0*/  MUFU.TANH R94, R94 ;  /* 0x0000005e005e7308 */ /* 0x000f620000002400 */
[----:B------:R-:W-:Y:S02]  /*7f00*/  ISETP.GE.AND P4, PT, R16, R64, PT ;  /* 0x000000401000720c */ /* 0x000fe40003f86270 */
[----:B-1----:R-:W-:Y:S01]  /*7f10*/  HMMA.16816.F32.BF16 R16, R12, R28, RZ ;  /* 0x0000001c0c10723c */ /* 0x002fe200000418ff */
[----:B------:R-:W-:Y:S02]  /*7f20*/  IADD3 R61, R37, 0x41, RZ ;  /* 0x00000041253d7810 */ /* 0x000fe40007ffe0ff */
[----:B------:R-:W-:-:S02]  /*7f30*/  FSEL R63, R39, -INF , !P5 ;  /* 0xff800000273f7808 */ /* 0x000fc40006800000 */
[----:B------:R-:W1:Y:S01]  /*7f40*/  MUFU.TANH R53, R53 ;  /* 0x0000003500357308 */ /* 0x000e620000002400 */
[----:B---3--:R-:W-:Y:S02]  /*7f50*/  FSEL R88, R88, -INF , !P2 ;  /* 0xff80000058587808 */ /* 0x008fe40005000000 */
[----:B------:R-:W-:Y:S01]  /*7f60*/  HMMA.16816.F32.BF16 R12, R12, R30, RZ ;  /* 0x0000001e0c0c723c */ /* 0x000fe200000418ff */
[C---:B------:R-:W-:Y:S02]  /*7f70*/  ISETP.GE.AND P5, PT, R61.reuse, R65, PT ;  /* 0x000000413d00720c */ /* 0x040fe40003fa6270 */
[----:B------:R-:W-:Y:S02]  /*7f80*/  ISETP.GE.AND P2, PT, R61, R64, PT ;  /* 0x000000403d00720c */ /* 0x000fe40003f46270 */
[C---:B------:R-:W-:Y:S01]  /*7f90*/  IADD3 R28, R37.reuse, 0x50, RZ ;  /* 0x00000050251c7810 */ /* 0x040fe20007ffe0ff */
[----:B------:R3:W1:Y:S01]  /*7fa0*/  MUFU.TANH R72, R51 ;  /* 0x0000003300487308 */ /* 0x0006620000002400 */
[----:B------:R-:W-:-:S02]  /*7fb0*/  IADD3 R29, R37, 0x49, RZ ;  /* 0x00000049251d7810 */ /* 0x000fc40007ffe0ff */
[----:B------:R-:W-:Y:S02]  /*7fc0*/  FSEL R91, R91, -INF , !P5 ;  /* 0xff8000005b5b7808 */ /* 0x000fe40006800000 */
[----:B------:R-:W-:Y:S02]  /*7fd0*/  FSEL R100, R100, -INF , !P2 ;  /* 0xff80000064647808 */ /* 0x000fe40005000000 */
[C---:B------:R-:W-:Y:S01]  /*7fe0*/  ISETP.GE.AND P5, PT, R28.reuse, R65, PT ;  /* 0x000000411c00720c */ /* 0x040fe20003fa6270 */
[----:B------:R-:W1:Y:S01]  /*7ff0*/  MUFU.TANH R42, R42 ;  /* 0x0000002a002a7308 */ /* 0x000e620000002400 */
[----:B------:R-:W-:Y:S01]  /*8000*/  ISETP.GE.AND P2, PT, R28, R64, PT ;  /* 0x000000401c00720c */ /* 0x000fe20003f46270 */
[----:B--2---:R-:W-:Y:S01]  /*8010*/  HMMA.16816.F32.BF16 R16, R8, R20, R16 ;  /* 0x000000140810723c */ /* 0x004fe20000041810 */
[----:B------:R-:W-:Y:S01]  /*8020*/  FSEL R61, R38, -INF , !P0 ;  /* 0xff800000263d7808 */ /* 0x000fe20004000000 */
[----:B------:R-:W-:Y:S01]  /*8030*/  FMUL.FTZ R28, R25, c[0x0][0x2ec] ;  /* 0x0000bb00191c7a20 */ /* 0x000fe20000410000 */
[----:B------:R-:W-:-:S02]  /*8040*/  FSEL R104, R104, -INF , !P3 ;  /* 0xff80000068687808 */ /* 0x000fc40005800000 */
[----:B------:R-:W-:Y:S01]  /*8050*/  FSEL R93, R93, -INF , !P6 ;  /* 0xff8000005d5d7808 */ /* 0x000fe20007000000 */
[----:B------:R-:W2:Y:S01]  /*8060*/  MUFU.TANH R33, R33 ;  /* 0x0000002100217308 */ /* 0x000ea20000002400 */
[----:B---3--:R-:W-:Y:S01]  /*8070*/  IADD3 R51, R37, 0x48, RZ ;  /* 0x0000004825337810 */ /* 0x008fe20007ffe0ff */
[----:B------:R-:W-:Y:S01]  /*8080*/  HMMA.16816.F32.BF16 R8, R8, R22, R12 ;  /* 0x000000160808723c */ /* 0x000fe2000004180c */
[----:B------:R-:W-:Y:S02]  /*8090*/  FSEL R102, R102, -INF , !P4 ;  /* 0xff80000066667808 */ /* 0x000fe40006000000 */
[C---:B------:R-:W-:Y:S02]  /*80a0*/  ISETP.GE.AND P0, PT, R51.reuse, R65, PT ;  /* 0x000000413300720c */ /* 0x040fe40003f06270 */
[----:B------:R-:W-:Y:S01]  /*80b0*/  ISETP.GE.AND P3, PT, R51, R64, PT ;  /* 0x000000403300720c */ /* 0x000fe20003f66270 */
[----:B------:R-:W3:Y:S01]  /*80c0*/  MUFU.TANH R34, R34 ;  /* 0x0000002200227308 */ /* 0x000ee20000002400 */
[----:B------:R-:W-:-:S02]  /*80d0*/  IADD3 R21, R37, 0x51, RZ ;  /* 0x0000005125157810 */ /* 0x000fc40007ffe0ff */
[CC--:B------:R-:W-:Y:S02]  /*80e0*/  ISETP.GE.AND P6, PT, R29.reuse, R65.reuse, PT ;  /* 0x000000411d00720c */ /* 0x0c0fe40003fc6270 */
[-C--:B------:R-:W-:Y:S01]  /*80f0*/  ISETP.GE.AND P4, PT, R29, R64.reuse, PT ;  /* 0x000000401d00720c */ /* 0x080fe20003f86270 */
[----:B------:R-:W-:Y:S01]  /*8100*/  FMUL.FTZ R29, R26, c[0x0][0x2ec] ;  /* 0x0000bb001a1d7a20 */ /* 0x000fe20000410000 */
[----:B------:R-:W-:Y:S01]  /*8110*/  IADD3 R25, R37, 0x58, RZ ;  /* 0x0000005825197810 */ /* 0x000fe20007ffe0ff */
[----:B------:R-:W1:Y:S01]  /*8120*/  MUFU.TANH R32, R32 ;  /* 0x0000002000207308 */ /* 0x000e620000002400 */
[----:B------:R-:W-:Y:S01]  /*8130*/  FSEL R89, R89, -INF , !P0 ;  /* 0xff80000059597808 */ /* 0x000fe20004000000 */
[----:B------:R-:W-:Y:S01]  /*8140*/  FMUL.FTZ R17, R17, c[0x0][0x2ec] ;  /* 0x0000bb0011117a20 */ /* 0x000fe20000410000 */
[----:B------:R-:W-:Y:S01]  /*8150*/  FSEL R96, R96, -INF , !P3 ;  /* 0xff80000060607808 */ /* 0x000fe20005800000 */
[----:B------:R-:W-:Y:S01]  /*8160*/  FMUL.FTZ R16, R16, c[0x0][0x2ec] ;  /* 0x0000bb0010107a20 */ /* 0x000fe20000410000 */
[CC--:B------:R-:W-:Y:S01]  /*8170*/  ISETP.GE.AND P0, PT, R21.reuse, R65.reuse, PT ;  /* 0x000000411500720c */ /* 0x0c0fe20003f06270 */
[----:B------:R-:W-:Y:S01]  /*8180*/  FMUL.FTZ R18, R18, c[0x0][0x2ec] ;  /* 0x0000bb0012127a20 */ /* 0x000fe20000410000 */
[-C--:B------:R-:W-:Y:S01]  /*8190*/  ISETP.GE.AND P3, PT, R21, R64.reuse, PT ;  /* 0x000000401500720c */ /* 0x080fe20003f66270 */
[----:B------:R2:W-:Y:S01]  /*81a0*/  MUFU.TANH R20, R28 ;  /* 0x0000001c00147308 */ /* 0x0005e20000002400 */
[----:B----4-:R-:W-:Y:S01]  /*81b0*/  FSEL R87, R87, -INF , !P6 ;  /* 0xff80000057577808 */ /* 0x010fe20007000000 */
[----:B------:R-:W-:Y:S01]  /*81c0*/  FMUL.FTZ R8, R8, c[0x0][0x2ec] ;  /* 0x0000bb0008087a20 */ /* 0x000fe20000410000 */
[----:B-----5:R-:W-:Y:S01]  /*81d0*/  FSEL R94, R94, -INF , !P4 ;  /* 0xff8000005e5e7808 */ /* 0x020fe20006000000 */
[----:B------:R-:W-:Y:S01]  /*81e0*/  FMUL.FTZ R9, R9, c[0x0][0x2ec] ;  /* 0x0000bb0009097a20 */ /* 0x000fe20000410000 */
[C---:B------:R-:W-:Y:S01]  /*81f0*/  ISETP.GE.AND P6, PT, R25.reuse, R65, PT ;  /* 0x000000411900720c */ /* 0x040fe20003fc6270 */
[----:B------:R-:W-:Y:S01]  /*8200*/  FMUL.FTZ R10, R10, c[0x0][0x2ec] ;  /* 0x0000bb000a0a7a20 */ /* 0x000fe20000410000 */
[----:B------:R-:W-:Y:S01]  /*8210*/  ISETP.GE.AND P4, PT, R25, R64, PT ;  /* 0x000000401900720c */ /* 0x000fe20003f86270 */
[----:B------:R-:W4:Y:S01]  /*8220*/  MUFU.TANH R36, R36 ;  /* 0x0000002400247308 */ /* 0x000f220000002400 */
[----:B-1----:R-:W-:Y:S01]  /*8230*/  FSEL R53, R53, -INF , !P5 ;  /* 0xff80000035357808 */ /* 0x002fe20006800000 */
[----:B------:R-:W-:Y:S01]  /*8240*/  FMUL.FTZ R25, R27, c[0x0][0x2ec] ;  /* 0x0000bb001b197a20 */ /* 0x000fe20000410000 */
[----:B------:R-:W-:Y:S01]  /*8250*/  FSEL R54, R54, -INF , !P2 ;  /* 0xff80000036367808 */ /* 0x000fe20005000000 */
[----:B------:R-:W-:Y:S01]  /*8260*/  FMUL.FTZ R11, R11, c[0x0][0x2ec] ;  /* 0x0000bb000b0b7a20 */ /* 0x000fe20000410000 */
[----:B------:R-:W-:-:S02]  /*8270*/  IADD3 R12, R37, 0x61, RZ ;  /* 0x00000061250c7810 */ /* 0x000fc40007ffe0ff */
[C---:B------:R-:W-:Y:S01]  /*8280*/  IADD3 R13, R37.reuse, 0x68, RZ ;  /* 0x00000068250d7810 */ /* 0x040fe20007ffe0ff */
[----:B------:R-:W1:Y:S01]  /*8290*/  MUFU.TANH R24, R24 ;  /* 0x0000001800187308 */ /* 0x000e620000002400 */
[----:B--2---:R-:W-:Y:S02]  /*82a0*/  IADD3 R28, R37, 0x59, RZ ;  /* 0x00000059251c7810 */ /* 0x004fe40007ffe0ff */
[----:B------:R-:W-:Y:S02]  /*82b0*/  FSEL R49, R49, -INF , !P6 ;  /* 0xff80000031317808 */ /* 0x000fe40007000000 */
[C---:B------:R-:W-:Y:S02]  /*82c0*/  ISETP.GE.AND P5, PT, R28.reuse, R65, PT ;  /* 0x000000411c00720c */ /* 0x040fe40003fa6270 */
[----:B------:R-:W-:Y:S01]  /*82d0*/  ISETP.GE.AND P2, PT, R28, R64, PT ;  /* 0x000000401c00720c */ /* 0x000fe20003f46270 */
[----:B------:R-:W2:Y:S01]  /*82e0*/  MUFU.TANH R21, R29 ;  /* 0x0000001d00157308 */ /* 0x000ea20000002400 */
[----:B------:R-:W-:-:S02]  /*82f0*/  FSEL R14, R44, -INF , !P4 ;  /* 0xff8000002c0e7808 */ /* 0x000fc40006000000 */
[----:B------:R-:W-:Y:S02]  /*8300*/  IADD3 R26, R37, 0x60, RZ ;  /* 0x00000060251a7810 */ /* 0x000fe40007ffe0ff */
[CC--:B------:R-:W-:Y:S02]  /*8310*/  ISETP.GE.AND P6, PT, R12.reuse, R65.reuse, PT ;  /* 0x000000410c00720c */ /* 0x0c0fe40003fc6270 */
[----:B------:R-:W-:Y:S01]  /*8320*/  ISETP.GE.AND P4, PT, R12, R64, PT ;  /* 0x000000400c00720c */ /* 0x000fe20003f86270 */
[----:B------:R-:W-:Y:S01]  /*8330*/  MUFU.TANH R27, R17 ;  /* 0x00000011001b7308 */ /* 0x000fe20000002400 */
[----:B------:R-:W-:Y:S02]  /*8340*/  FSEL R47, R47, -INF , !P5 ;  /* 0xff8000002f2f7808 */ /* 0x000fe40006800000 */
[----:B------:R-:W-:Y:S02]  /*8350*/  FSEL R12, R72, -INF , !P2 ;  /* 0xff800000480c7808 */ /* 0x000fe40005000000 */
[----:B------:R-:W-:-:S02]  /*8360*/  ISETP.GE.AND P5, PT, R13, R65, PT ;  /* 0x000000410d00720c */ /* 0x000fc40003fa6270 */
[-C--:B------:R-:W-:Y:S01]  /*8370*/  ISETP.GE.AND P2, PT, R13, R64.reuse, PT ;  /* 0x000000400d00720c */ /* 0x080fe20003f46270 */
[----:B------:R-:W-:Y:S01]  /*8380*/  MUFU.TANH R17, R8 ;  /* 0x0000000800117308 */ /* 0x000fe20000002400 */
[----:B------:R-:W-:Y:S02]  /*8390*/  FSEL R51, R42, -INF , !P0 ;  /* 0xff8000002a337808 */ /* 0x000fe40004000000 */
[----:B------:R-:W-:Y:S02]  /*83a0*/  IADD3 R13, R37, 0x70, RZ ;  /* 0x00000070250d7810 */ /* 0x000fe40007ffe0ff */
[----:B------:R-:W-:Y:S02]  /*83b0*/  ISETP.GE.AND P0, PT, R26, R65, PT ;  /* 0x000000411a00720c */ /* 0x000fe40003f06270 */
[----:B------:R-:W-:Y:S01]  /*83c0*/  FSEL R50, R50, -INF , !P3 ;  /* 0xff80000032327808 */ /* 0x000fe20005800000 */
[----:B------:R5:W1:Y:S01]  /*83d0*/  MUFU.TANH R29, R16 ;  /* 0x00000010001d7308 */ /* 0x000a620000002400 */
[----:B------:R-:W-:-:S02]  /*83e0*/  ISETP.GE.AND P3, PT, R26, R64, PT ;  /* 0x000000401a00720c */ /* 0x000fc40003f66270 */
[----:B------:R-:W-:Y:S02]  /*83f0*/  IADD3 R15, R37, 0x69, RZ ;  /* 0x00000069250f7810 */ /* 0x000fe40007ffe0ff */
[----:B------:R-:W-:Y:S02]  /*8400*/  FSEL R33, R33, -INF , !P6 ;  /* 0xff80000021217808 */ /* 0x000fe40007000000 */
[----:B---3--:R-:W-:Y:S01]  /*8410*/  FSEL R34, R34, -INF , !P4 ;  /* 0xff80000022227808 */ /* 0x008fe20006000000 */
[----:B------:R-:W3:Y:S01]  /*8420*/  MUFU.TANH R26, R18 ;  /* 0x00000012001a7308 */ /* 0x000ee20000002400 */
[C---:B------:R-:W-:Y:S02]  /*8430*/  ISETP.GE.AND P6, PT, R13.reuse, R65, PT ;  /* 0x000000410d00720c */ /* 0x040fe40003fc6270 */
[----:B------:R-:W-:Y:S02]  /*8440*/  ISETP.GE.AND P4, PT, R13, R64, PT ;  /* 0x000000400d00720c */ /* 0x000fe40003f86270 */
[----:B------:R-:W-:-:S02]  /*8450*/  FSEL R35, R32, -INF , !P0 ;  /* 0xff80000020237808 */ /* 0x000fc40004000000 */
[----:B------:R-:W-:Y:S01]  /*8460*/  IADD3 R13, R37, 0x71, RZ ;  /* 0x00000071250d7810 */ /* 0x000fe20007ffe0ff */
[----:B-----5:R-:W-:Y:S01]  /*8470*/  FMUL.FTZ R16, R19, c[0x0][0x2ec] ;  /* 0x0000bb0013107a20 */ /* 0x020fe20000410000 */
[C---:B------:R-:W-:Y:S01]  /*8480*/  ISETP.GE.AND P0, PT, R15.reuse, R65, PT ;  /* 0x000000410f00720c */ /* 0x040fe20003f06270 */
[----:B------:R-:W5:Y:S01]  /*8490*/  MUFU.TANH R25, R25 ;  /* 0x0000001900197308 */ /* 0x000f620000002400 */
[----:B----4-:R-:W-:Y:S02]  /*84a0*/  FSEL R36, R36, -INF , !P3 ;  /* 0xff80000024247808 */ /* 0x010fe40005800000 */
[----:B------:R-:W-:Y:S02]  /*84b0*/  ISETP.GE.AND P3, PT, R15, R64, PT ;  /* 0x000000400f00720c */ /* 0x000fe40003f66270 */
[----:B------:R-:W-:Y:S02]  /*84c0*/  IADD3 R19, R37, 0x78, RZ ;  /* 0x0000007825137810 */ /* 0x000fe40007ffe0ff */
[----:B-1----:R-:W-:Y:S01]  /*84d0*/  FSEL R15, R24, -INF , !P5 ;  /* 0xff800000180f7808 */ /* 0x002fe20006800000 */
[----:B------:R-:W1:Y:S01]  /*84e0*/  MUFU.TANH R16, R16 ;  /* 0x0000001000107308 */ /* 0x000e620000002400 */
[----:B--2---:R-:W-:-:S02]  /*84f0*/  FSEL R32, R21, -INF , !P2 ;  /* 0xff80000015207808 */ /* 0x004fc40005000000 */
[CC--:B------:R-:W-:Y:S02]  /*8500*/  ISETP.GE.AND P5, PT, R13.reuse, R65.reuse, PT ;  /* 0x000000410d00720c */ /* 0x0c0fe40003fa6270 */
[----:B------:R-:W-:Y:S02]  /*8510*/  ISETP.GE.AND P2, PT, R13, R64, PT ;  /* 0x000000400d00720c */ /* 0x000fe40003f46270 */
[----:B------:R-:W-:Y:S01]  /*8520*/  FSEL R13, R20, -INF , !P0 ;  /* 0xff800000140d7808 */ /* 0x000fe20004000000 */
[----:B------:R-:W2:Y:S01]  /*8530*/  MUFU.TANH R2, R2 ;  /* 0x0000000200027308 */ /* 0x000ea20000002400 */
[----:B------:R-:W-:Y:S02]  /*8540*/  ISETP.GE.AND P0, PT, R19, R65, PT ;  /* 0x000000411300720c */ /* 0x000fe40003f06270 */
[----:B------:R-:W-:Y:S02]  /*8550*/  FSEL R29, R29, -INF , !P6 ;  /* 0xff8000001d1d7808 */ /* 0x000fe40007000000 */
[----:B------:R-:W-:-:S02]  /*8560*/  FSEL R17, R17, -INF , !P0 ;  /* 0xff80000011117808 */ /* 0x000fc40004000000 */
[----:B------:R-:W-:Y:S01]  /*8570*/  ISETP.GT.AND P0, PT, R152, R143, PT ;  /* 0x0000008f9800720c */ /* 0x000fe20003f04270 */
[----:B------:R-:W-:Y:S01]  /*8580*/  MUFU.TANH R23, R9 ;  /* 0x0000000900177308 */ /* 0x000fe20000002400 */
[----:B---3--:R-:W-:Y:S01]  /*8590*/  FSEL R26, R26, -INF , !P4 ;  /* 0xff8000001a1a7808 */ /* 0x008fe20006000000 */
[----:B------:R-:W-:Y:S01]  /*85a0*/  BAR.SYNC.DEFER_BLOCKING 0x0 ;  /* 0x0000000000007b1d */ /* 0x000fe20000010000 */
[C---:B------:R-:W-:Y:S02]  /*85b0*/  ISETP.GE.AND P6, PT, R37.reuse, R65, PT ;  /* 0x000000412500720c */ /* 0x040fe40003fc6270 */
[C---:B------:R-:W-:Y:S02]  /*85c0*/  ISETP.GE.AND P4, PT, R37.reuse, R64, PT ;  /* 0x000000402500720c */ /* 0x040fe40003f86270 */
[----:B------:R-:W-:Y:S01]  /*85d0*/  IADD3 R37, R37, 0x79, RZ ;  /* 0x0000007925257810 */ /* 0x000fe20007ffe0ff */
[----:B------:R-:W3:Y:S01]  /*85e0*/  MUFU.TANH R22, R10 ;  /* 0x0000000a00167308 */ /* 0x000ee20000002400 */
[----:B-----5:R-:W-:-:S02]  /*85f0*/  FSEL R18, R25, -INF , !P3 ;  /* 0xff80000019127808 */ /* 0x020fc40005800000 */
[----:B------:R-:W-:Y:S02]  /*8600*/  FSEL R27, R27, -INF , !P5 ;  /* 0xff8000001b1b7808 */ /* 0x000fe40006800000 */
[----:B-1----:R-:W-:Y:S02]  /*8610*/  FSEL R24, R16, -INF , !P2 ;  /* 0xff80000010187808 */ /* 0x002fe40005000000 */
[-C--:B------:R-:W-:Y:S01]  /*8620*/  ISETP.GE.AND P3, PT, R19, R64.reuse, PT ;  /* 0x000000401300720c */ /* 0x080fe20003f66270 */
[----:B------:R-:W1:Y:S01]  /*8630*/  MUFU.TANH R20, R11 ;  /* 0x0000000b00147308 */ /* 0x000e620000002400 */
[C---:B------:R-:W-:Y:S02]  /*8640*/  ISETP.GE.AND P5, PT, R37.reuse, R65, PT ;  /* 0x000000412500720c */ /* 0x040fe40003fa6270 */
[----:B------:R-:W-:Y:S02]  /*8650*/  ISETP.GE.AND P2, PT, R37, R64, PT ;  /* 0x000000402500720c */ /* 0x000fe40003f46270 */
[----:B------:R-:W-:-:S02]  /*8660*/  FSEL R40, R40, -INF , !P6 ;  /* 0xff80000028287808 */ /* 0x000fc40007000000 */
[----:B--2---:R-:W-:Y:S02]  /*8670*/  FSEL R8, R2, -INF , !P4 ;  /* 0xff80000002087808 */ /* 0x004fe40006000000 */
[----:B---3--:R-:W-:Y:S02]  /*8680*/  FSEL R22, R22, -INF , !P3 ;  /* 0xff80000016167808 */ /* 0x008fe40005800000 */
[----:B------:R-:W-:Y:S02]  /*8690*/  FSEL R23, R23, -INF , !P5 ;  /* 0xff80000017177808 */ /* 0x000fe40006800000 */
[----:B-1----:R-:W-:Y:S01]  /*86a0*/  FSEL R20, R20, -INF , !P2 ;  /* 0xff80000014147808 */ /* 0x002fe20005000000 */
        /* <DEDUP_REMOVED lines=59> */
.L_x_4948:
[----:B------:R-:W-:-:S05]  /*8a60*/  IMAD.MOV.U32 R10, RZ, RZ, c[0x0][0x198] ;  /* 0x00006600ff0a7624 */ /* 0x000fca00078e00ff */
[----:B------:R-:W-:-:S04]  /*8a70*/  LEA R10, -R10, RZ, 0x7 ;  /* 0x000000ff0a0a7211 */ /* 0x000fc800078e39ff */
[----:B------:R-:W-:Y:S02]  /*8a80*/  SHF.R.S32.HI R0, RZ, 0x1f, R10 ;  /* 0x0000001fff007819 */ /* 0x000fe4000001140a */
.L_x_4949:
        /* <DEDUP_REMOVED lines=20> */
.L_x_4947:
        /* <DEDUP_REMOVED lines=64> */
[----:B------:R-:W-:Y:S01]  /*8fd0*/  IADD3 R137, R3, R138, RZ ;  /* 0x0000008a03897210 */ /* 0x000fe20007ffe0ff */
[----:B------:R-:W2:Y:S04]  /*8fe0*/  SHFL.BFLY PT, R9, R10, 0x2, 0x1f ;  /* 0x0c401f000a097f89 */ /* 0x000ea800000e0000 */
        /* <DEDUP_REMOVED lines=20> */
[--C-:B------:R-:W-:Y:S02]  /*9130*/  FFMA.FTZ R44, R8, c[0x0][0x23c], -R21.reuse ;  /* 0x00008f00082c7a23 */ /* 0x100fe40000010815 */
[--C-:B------:R-:W-:Y:S01]  /*9140*/  FFMA.FTZ R41, R6, c[0x0][0x23c], -R21.reuse ;  /* 0x00008f0006297a23 */ /* 0x100fe20000010815 */
[----:B------:R-:W-:Y:S01]  /*9150*/  MUFU.EX2 R42, R42 ;  /* 0x0000002a002a7308 */ /* 0x000fe20000000800 */
[--C-:B------:R-:W-:Y:S01]  /*9160*/  FFMA.FTZ R48, R70, c[0x0][0x23c], -R21.reuse ;  /* 0x00008f0046307a23 */ /* 0x100fe20000010815 */
[----:B------:R-:W1:Y:S01]  /*9170*/  LDSM.16.MT88.4 R4, [R137+0x3000] ;  /* 0x003000008904783b */ /* 0x000e620000004200 */
[--C-:B------:R-:W-:Y:S02]  /*9180*/  FFMA.FTZ R31, R69, c[0x0][0x23c], -R28.reuse ;  /* 0x00008f00451f7a23 */ /* 0x100fe4000001081c */
[--C-:B------:R-:W-:Y:S01]  /*9190*/  FFMA.FTZ R19, R71, c[0x0][0x23c], -R28.reuse ;  /* 0x00008f0047137a23 */ /* 0x100fe2000001081c */
[----:B------:R-:W2:Y:S01]  /*91a0*/  LDSM.16.MT88.4 R8, [R138+0x3400] ;  /* 0x003400008a08783b */ /* 0x000ea20000004200 */
[----:B------:R-:W-:Y:S01]  /*91b0*/  FFMA.FTZ R25, R68, c[0x0][0x23c], -R21 ;  /* 0x00008f0044197a23 */ /* 0x000fe20000010815 */
[----:B------:R-:W3:Y:S01]  /*91c0*/  MUFU.EX2 R39, R39 ;  /* 0x0000002700277308 */ /* 0x000ee20000000800 */
[----:B------:R-:W-:-:S02]  /*91d0*/  FFMA.FTZ R16, R73, c[0x0][0x23c], -R28 ;  /* 0x00008f0049107a23 */ /* 0x000fc4000001081c */
[--C-:B------:R-:W-:Y:S02]  /*91e0*/  FFMA.FTZ R46, R46, c[0x0][0x23c], -R21.reuse ;  /* 0x00008f002e2e7a23 */ /* 0x100fe40000010815 */
[--C-:B------:R-:W-:Y:S02]  /*91f0*/  FFMA.FTZ R30, R62, c[0x0][0x23c], -R21.reuse ;  /* 0x00008f003e1e7a23 */ /* 0x100fe40000010815 */
[----:B------:R-:W-:Y:S01]  /*9200*/  FFMA.FTZ R3, R58, c[0x0][0x23c], -R21 ;  /* 0x00008f003a037a23 */ /* 0x000fe20000010815 */
[----:B------:R-:W-:Y:S01]  /*9210*/  MUFU.EX2 R40, R40 ;  /* 0x0000002800287308 */ /* 0x000fe20000000800 */
[--C-:B------:R-:W-:Y:S02]  /*9220*/  FFMA.FTZ R62, R59, c[0x0][0x23c], -R28.reuse ;  /* 0x00008f003b3e7a23 */ /* 0x100fe4000001081c */
[--C-:B------:R-:W-:Y:S02]  /*9230*/  FFMA.FTZ R59, R57, c[0x0][0x23c], -R28.reuse ;  /* 0x00008f00393b7a23 */ /* 0x100fe4000001081c */
[----:B------:R-:W-:-:S02]  /*9240*/  FFMA.FTZ R58, R55, c[0x0][0x23c], -R28 ;  /* 0x00008f00373a7a23 */ /* 0x000fc4000001081c */
[----:B------:R-:W-:Y:S01]  /*9250*/  FFMA.FTZ R57, R45, c[0x0][0x23c], -R28 ;  /* 0x00008f002d397a23 */ /* 0x000fe2000001081c */
[----:B------:R-:W4:Y:S01]  /*9260*/  MUFU.EX2 R37, R37 ;  /* 0x0000002500257308 */ /* 0x000f220000000800 */
        /* <DEDUP_REMOVED lines=9> */
[----:B------:R-:W3:Y:S01]  /*9300*/  MUFU.EX2 R43, R43 ;  /* 0x0000002b002b7308 */ /* 0x000ee20000000800 */
[----:B----4-:R-:W-:Y:S01]  /*9310*/  F2FP.BF16.PACK_AB R70, R37, R40 ;  /* 0x000000282546723e */ /* 0x010fe200000010ff */
        /* <DEDUP_REMOVED lines=11> */
[----:B------:R-:W-:Y:S02]  /*93d0*/  FFMA.FTZ R91, R91, c[0x0][0x23c], -R28 ;  /* 0x00008f005b5b7a23 */ /* 0x000fe4000001081c */
[--C-:B------:R-:W-:Y:S02]  /*93e0*/  FFMA.FTZ R93, R102, c[0x0][0x23c], -R21.reuse ;  /* 0x00008f00665d7a23 */ /* 0x100fe40000010815 */
[----:B------:R-:W3:Y:S01]  /*93f0*/  MUFU.EX2 R31, R31 ;  /* 0x0000001f001f7308 */ /* 0x000ee20000000800 */
[--C-:B------:R-:W-:Y:S02]  /*9400*/  FFMA.FTZ R100, R100, c[0x0][0x23c], -R21.reuse ;  /* 0x00008f0064647a23 */ /* 0x100fe40000010815 */
[--C-:B------:R-:W-:Y:S02]  /*9410*/  FFMA.FTZ R96, R96, c[0x0][0x23c], -R21.reuse ;  /* 0x00008f0060607a23 */ /* 0x100fe40000010815 */
[----:B------:R-:W-:Y:S02]  /*9420*/  FFMA.FTZ R87, R94, c[0x0][0x23c], -R21 ;  /* 0x00008f005e577a23 */ /* 0x000fe40000010815 */
[----:B------:R-:W-:Y:S01]  /*9430*/  FADD.FTZ R39, R42, R39 ;  /* 0x000000272a277221 */ /* 0x000fe20000010000 */
[----:B----4-:R-:W-:Y:S01]  /*9440*/  F2FP.BF16.PACK_AB R71, R48, R41 ;  /* 0x000000293047723e */ /* 0x010fe200000010ff */
[----:B------:R-:W-:Y:S01]  /*9450*/  MUFU.EX2 R19, R19 ;  /* 0x0000001300137308 */ /* 0x000fe20000000800 */
[----:B------:R-:W-:-:S02]  /*9460*/  FADD.FTZ R44, R44, R43 ;  /* 0x0000002b2c2c7221 */ /* 0x000fc40000010000 */
[----:B------:R-:W-:Y:S02]  /*9470*/  FADD.FTZ R40, R40, R39 ;  /* 0x0000002728287221 */ /* 0x000fe40000010000 */
[----:B------:R-:W-:Y:S01]  /*9480*/  FADD.FTZ R41, R41, R44 ;  /* 0x0000002c29297221 */ /* 0x000fe20000010000 */
[C---:B------:R-:W-:Y:S01]  /*9490*/  HMMA.16816.F32.BF16 R80, R68.reuse, R76, RZ ;  /* 0x0000004c4450723c */ /* 0x040fe200000418ff */
[----:B------:R-:W-:Y:S01]  /*94a0*/  FADD.FTZ R37, R37, R40 ;  /* 0x0000002825257221 */ /* 0x000fe20000010000 */
[----:B------:R-:W4:Y:S01]  /*94b0*/  MUFU.EX2 R16, R16 ;  /* 0x0000001000107308 */ /* 0x000f220000000800 */
[--C-:B------:R-:W-:Y:S02]  /*94c0*/  FFMA.FTZ R14, R14, c[0x0][0x23c], -R21.reuse ;  /* 0x00008f000e0e7a23 */ /* 0x100fe40000010815 */
[----:B------:R-:W-:Y:S02]  /*94d0*/  FFMA.FTZ R12, R12, c[0x0][0x23c], -R21 ;  /* 0x00008f000c0c7a23 */ /* 0x000fe40000010815 */
[----:B------:R-:W-:Y:S01]  /*94e0*/  FFMA.FTZ R40, R35, c[0x0][0x23c], -R28 ;  /* 0x00008f0023287a23 */ /* 0x000fe2000001081c */
[----:B------:R-:W-:Y:S01]  /*94f0*/  HMMA.16816.F32.BF16 R76, R68, R78, RZ ;  /* 0x0000004e444c723c */ /* 0x000fe200000418ff */
[----:B------:R-:W-:Y:S01]  /*9500*/  FADD.FTZ R41, R48, R41 ;  /* 0x0000002930297221 */ /* 0x000fe20000010000 */
[----:B------:R-:W-:Y:S01]  /*9510*/  MUFU.EX2 R46, R46 ;  /* 0x0000002e002e7308 */ /* 0x000fe20000000800 */
[----:B------:R-:W-:-:S02]  /*9520*/  FADD.FTZ R48, R38, R37 ;  /* 0x0000002526307221 */ /* 0x000fc40000010000 */
[--C-:B------:R-:W-:Y:S02]  /*9530*/  FFMA.FTZ R35, R15, c[0x0][0x23c], -R28.reuse ;  /* 0x00008f000f237a23 */ /* 0x100fe4000001081c */
[--C-:B------:R-:W-:Y:S01]  /*9540*/  FFMA.FTZ R94, R49, c[0x0][0x23c], -R28.reuse ;  /* 0x00008f00315e7a23 */ /* 0x100fe2000001081c */
[C---:B-1----:R-:W-:Y:S01]  /*9550*/  HMMA.16816.F32.BF16 R72, R68.reuse, R4, RZ ;  /* 0x000000044448723c */ /* 0x042fe200000418ff */
[--C-:B------:R-:W-:Y:S01]  /*9560*/  FFMA.FTZ R102, R53, c[0x0][0x23c], -R28.reuse ;  /* 0x00008f0035667a23 */ /* 0x100fe2000001081c */
[----:B------:R-:W1:Y:S01]  /*9570*/  MUFU.EX2 R25, R25 ;  /* 0x0000001900197308 */ /* 0x000e620000000800 */
[--C-:B------:R-:W-:Y:S02]  /*9580*/  FFMA.FTZ R51, R51, c[0x0][0x23c], -R28.reuse ;  /* 0x00008f0033337a23 */ /* 0x100fe4000001081c */
[----:B------:R-:W-:Y:S02]  /*9590*/  FFMA.FTZ R47, R47, c[0x0][0x23c], -R28 ;  /* 0x00008f002f2f7a23 */ /* 0x000fe4000001081c */
[----:B---3--:R-:W-:Y:S01]  /*95a0*/  F2FP.BF16.PACK_AB R4, R31, R38 ;  /* 0x000000261f04723e */ /* 0x008fe200000010ff */
[----:B------:R-:W-:Y:S01]  /*95b0*/  HMMA.16816.F32.BF16 R68, R68, R6, RZ ;  /* 0x000000064444723c */ /* 0x000fe200000418ff */
[--C-:B------:R-:W-:Y:S01]  /*95c0*/  FFMA.FTZ R54, R54, c[0x0][0x23c], -R21.reuse ;  /* 0x00008f0036367a23 */ /* 0x100fe20000010815 */
[----:B------:R-:W-:Y:S01]  /*95d0*/  MUFU.EX2 R30, R30 ;  /* 0x0000001e001e7308 */ /* 0x000fe20000000800 */
[----:B------:R-:W-:-:S02]  /*95e0*/  FFMA.FTZ R49, R50, c[0x0][0x23c], -R21 ;  /* 0x00008f0032317a23 */ /* 0x000fc40000010815 */
[----:B------:R-:W-:Y:S02]  /*95f0*/  FADD.FTZ R48, R31, R48 ;  /* 0x000000301f307221 */ /* 0x000fe40000010000 */
[----:B----4-:R-:W-:Y:S01]  /*9600*/  F2FP.BF16.PACK_AB R6, R16, R19 ;  /* 0x000000131006723e */ /* 0x010fe200000010ff */
[----:B------:R-:W-:Y:S02]  /*9610*/  FFMA.FTZ R44, R27, c[0x0][0x23c], -R28 ;  /* 0x00008f001b2c7a23 */ /* 0x000fe4000001081c */
[----:B------:R-:W3:Y:S01]  /*9620*/  MUFU.EX2 R3, R3 ;  /* 0x0000000300037308 */ /* 0x000ee20000000800 */
[----:B-1----:R-:W-:Y:S01]  /*9630*/  F2FP.BF16.PACK_AB R5, R25, R46 ;  /* 0x0000002e1905723e */ /* 0x002fe200000010ff */
        /* <DEDUP_REMOVED lines=8> */
[----:B---3--:R-:W-:Y:S01]  /*96c0*/  F2FP.BF16.PACK_AB R7, R3, R30 ;  /* 0x0000001e0307723e */ /* 0x008fe200000010ff */
[----:B------:R-:W1:Y:S01]  /*96d0*/  MUFU.EX2 R59, R59 ;  /* 0x0000003b003b7308 */ /* 0x000e620000000800 */
[----:B------:R-:W-:-:S02]  /*96e0*/  FADD.FTZ R30, R30, R31 ;  /* 0x0000001f1e1e7221 */ /* 0x000fc40000010000 */
[--C-:B------:R-:W-:Y:S02]  /*96f0*/  FFMA.FTZ R27, R34, c[0x0][0x23c], -R21.reuse ;  /* 0x00008f00221b7a23 */ /* 0x100fe40000010815 */
[--C-:B------:R-:W-:Y:S01]  /*9700*/  FFMA.FTZ R32, R32, c[0x0][0x23c], -R21.reuse ;  /* 0x00008f0020207a23 */ /* 0x100fe20000010815 */
[C---:B--2---:R-:W-:Y:S01]  /*9710*/  HMMA.16816.F32.BF16 R80, R4.reuse, R8, R80 ;  /* 0x000000080450723c */ /* 0x044fe20000041850 */
[--C-:B------:R-:W-:Y:S01]  /*9720*/  FFMA.FTZ R157, R20, c[0x0][0x23c], -R21.reuse ;  /* 0x00008f00149d7a23 */ /* 0x100fe20000010815 */
[----:B------:R-:W-:Y:S01]  /*9730*/  MUFU.EX2 R58, R58 ;  /* 0x0000003a003a7308 */ /* 0x000fe20000000800 */
[--C-:B------:R-:W-:Y:S02]  /*9740*/  FFMA.FTZ R158, R23, c[0x0][0x23c], -R28.reuse ;  /* 0x00008f00179e7a23 */ /* 0x100fe4000001081c */
[----:B------:R-:W-:Y:S02]  /*9750*/  FFMA.FTZ R29, R29, c[0x0][0x23c], -R28 ;  /* 0x00008f001d1d7a23 */ /* 0x000fe4000001081c */
[--C-:B------:R-:W-:Y:S01]  /*9760*/  FFMA.FTZ R23, R26, c[0x0][0x23c], -R21.reuse ;  /* 0x00008f001a177a23 */ /* 0x100fe20000010815 */
[----:B------:R-:W-:Y:S01]  /*9770*/  HMMA.16816.F32.BF16 R76, R4, R10, R76 ;  /* 0x0000000a044c723c */ /* 0x000fe2000004184c */
[----:B------:R-:W2:Y:S01]  /*9780*/  LDSM.16.MT88.4 R8, [R137+0x3400] ;  /* 0x003400008908783b */ /* 0x000ea20000004200 */
[----:B------:R-:W-:Y:S01]  /*9790*/  MUFU.EX2 R57, R57 ;  /* 0x0000003900397308 */ /* 0x000fe20000000800 */
[----:B------:R-:W-:-:S02]  /*97a0*/  FFMA.FTZ R24, R24, c[0x0][0x23c], -R21 ;  /* 0x00008f0018187a23 */ /* 0x000fc40000010815 */
        /* <DEDUP_REMOVED lines=222> */
.L_x_4951:
[----:B------:R-:W-:-:S05]  /*a590*/  IMAD.MOV.U32 R8, RZ, RZ, c[0x0][0x1a0] ;  /* 0x00006800ff087624 */ /* 0x000fca00078e00ff */
[----:B------:R-:W-:-:S04]  /*a5a0*/  LEA R8, -R8, RZ, 0x7 ;  /* 0x000000ff08087211 */ /* 0x000fc800078e39ff */
[----:B------:R-:W-:Y:S02]  /*a5b0*/  SHF.R.S32.HI R4, RZ, 0x1f, R8 ;  /* 0x0000001fff047819 */ /* 0x000fe40000011408 */
.L_x_4952:
        /* <DEDUP_REMOVED lines=25> */
[----:B------:R-:W1:Y:S04]  /*a750*/  LDSM.16.M88.4 R8, [R136] ;  /* 0x000000008808783b */ /* 0x000e680000000200 */
[----:B---3--:R-:W3:Y:S04]  /*a760*/  LDSM.16.M88.4 R4, [R140+0x1c00] ;  /* 0x001c00008c04783b */ /* 0x008ee80000000200 */
[----:B------:R-:W1:Y:S04]  /*a770*/  LDSM.16.M88.4 R32, [R135] ;  /* 0x000000008720783b */ /* 0x000e680000000200 */
[----:B------:R-:W1:Y:S04]  /*a780*/  LDSM.16.M88.4 R28, [R140+0x2000] ;  /* 0x002000008c1c783b */ /* 0x000e680000000200 */
[----:B--2---:R-:W2:Y:S01]  /*a790*/  LDSM.16.M88.4 R24, [R134] ;  /* 0x000000008618783b */ /* 0x004ea20000000200 */
[C---:B----4-:R-:W-:Y:S03]  /*a7a0*/  HMMA.16816.F32.BF16 R40, R52.reuse, R36, RZ ;  /* 0x000000243428723c */ /* 0x050fe600000418ff */
[----:B------:R-:W4:Y:S04]  /*a7b0*/  LDSM.16.M88.4 R56, [R140+0x2400] ;  /* 0x002400008c38783b */ /* 0x000f280000000200 */
[----:B------:R-:W-:Y:S01]  /*a7c0*/  LDSM.16.M88.4 R48, [R140+0x2800] ;  /* 0x002800008c30783b */ /* 0x000fe20000000200 */
[C---:B------:R-:W-:Y:S03]  /*a7d0*/  HMMA.16816.F32.BF16 R36, R52.reuse, R38, RZ ;  /* 0x000000263424723c */ /* 0x040fe600000418ff */
[----:B------:R-:W0:Y:S05]  /*a7e0*/  LDGDEPBAR ;  /* 0x00000000000079af */ /* 0x000e2a0000000000 */
[----:B-----5:R-:W-:Y:S08]  /*a7f0*/  HMMA.16816.F32.BF16 R60, R52, R20, RZ ;  /* 0x00000014343c723c */ /* 0x020ff000000418ff */
[----:B------:R-:W-:Y:S08]  /*a800*/  HMMA.16816.F32.BF16 R40, R44, R16, R40 ;  /* 0x000000102c28723c */ /* 0x000ff00000041828 */
[----:B------:R-:W-:Y:S08]  /*a810*/  HMMA.16816.F32.BF16 R20, R52, R22, RZ ;  /* 0x000000163414723c */ /* 0x000ff000000418ff */
[----:B------:R-:W-:Y:S08]  /*a820*/  HMMA.16816.F32.BF16 R36, R44, R18, R36 ;  /* 0x000000122c24723c */ /* 0x000ff00000041824 */
[----:B-1----:R-:W-:Y:S01]  /*a830*/  HMMA.16816.F32.BF16 R16, R52, R12, RZ ;  /* 0x0000000c3410723c */ /* 0x002fe200000418ff */
[----:B------:R-:W-:-:S02]  /*a840*/  FMUL.FTZ R40, R40, c[0x0][0x2ec] ;  /* 0x0000bb0028287a20 */ /* 0x000fc40000410000 */
[----:B------:R-:W-:Y:S02]  /*a850*/  FMUL.FTZ R85, R41, c[0x0][0x2ec] ;  /* 0x0000bb0029557a20 */ /* 0x000fe40000410000 */
[----:B------:R1:W5:Y:S01]  /*a860*/  MUFU.TANH R67, R40 ;  /* 0x0000002800437308 */ /* 0x0003620000002400 */
[----:B------:R-:W-:Y:S02]  /*a870*/  FMUL.FTZ R88, R42, c[0x0][0x2ec] ;  /* 0x0000bb002a587a20 */ /* 0x000fe40000410000 */
[----:B------:R-:W-:Y:S01]  /*a880*/  HMMA.16816.F32.BF16 R12, R52, R14, RZ ;  /* 0x0000000e340c723c */ /* 0x000fe200000418ff */
[----:B------:R-:W-:-:S04]  /*a890*/  FMUL.FTZ R89, R43, c[0x0][0x2ec] ;  /* 0x0000bb002b597a20 */ /* 0x000fc80000410000 */
[----:B------:R-:W2:Y:S03]  /*a8a0*/  MUFU.TANH R88, R88 ;  /* 0x0000005800587308 */ /* 0x000ea60000002400 */
[C---:B------:R-:W-:Y:S01]  /*a8b0*/  HMMA.16816.F32.BF16 R60, R44.reuse, R8, R60 ;  /* 0x000000082c3c723c */ /* 0x040fe2000004183c */
[----:B------:R-:W-:Y:S02]  /*a8c0*/  FMUL.FTZ R3, R36, c[0x0][0x2ec] ;  /* 0x0000bb0024037a20 */ /* 0x000fe40000410000 */
[----:B------:R-:W-:Y:S01]  /*a8d0*/  FMUL.FTZ R90, R37, c[0x0][0x2ec] ;  /* 0x0000bb00255a7a20 */ /* 0x000fe20000410000 */
[----:B-1----:R-:W1:Y:S01]  /*a8e0*/  LDSM.16.M88.4 R40, [R133] ;  /* 0x000000008528783b */ /* 0x002e620000000200 */
[----:B------:R-:W-:Y:S01]  /*a8f0*/  FMUL.FTZ R87, R38, c[0x0][0x2ec] ;  /* 0x0000bb0026577a20 */ /* 0x000fe20000410000 */
[----:B------:R-:W1:Y:S02]  /*a900*/  MUFU.TANH R85, R85 ;  /* 0x0000005500557308 */ /* 0x000e640000002400 */
[----:B------:R-:W-:Y:S01]  /*a910*/  HMMA.16816.F32.BF16 R20, R44, R10, R20 ;  /* 0x0000000a2c14723c */ /* 0x000fe20000041814 */
[----:B------:R-:W-:-:S02]  /*a920*/  FMUL.FTZ R91, R39, c[0x0][0x2ec] ;  /* 0x0000bb00275b7a20 */ /* 0x000fc40000410000 */
[----:B------:R-:W1:Y:S03]  /*a930*/  LDSM.16.M88.4 R36, [R132] ;  /* 0x000000008424783b */ /* 0x000e660000000200 */
[----:B------:R-:W-:Y:S02]  /*a940*/  MUFU.TANH R89, R89 ;  /* 0x0000005900597308 */ /* 0x000fe40000002400 */
[C---:B---3--:R-:W-:Y:S06]  /*a950*/  HMMA.16816.F32.BF16 R8, R52.reuse, R4, RZ ;  /* 0x000000043408723c */ /* 0x048fec00000418ff */
[----:B------:R-:W3:Y:S02]  /*a960*/  MUFU.TANH R90, R90 ;  /* 0x0000005a005a7308 */ /* 0x000ee40000002400 */
[----:B------:R-:W-:Y:S01]  /*a970*/  HMMA.16816.F32.BF16 R4, R52, R6, RZ ;  /* 0x000000063404723c */ /* 0x000fe200000418ff */
[----:B------:R-:W-:-:S02]  /*a980*/  FMUL.FTZ R61, R61, c[0x0][0x2ec] ;  /* 0x0000bb003d3d7a20 */ /* 0x000fc40000410000 */
[----:B------:R-:W-:Y:S02]  /*a990*/  FMUL.FTZ R63, R63, c[0x0][0x2ec] ;  /* 0x0000bb003f3f7a20 */ /* 0x000fe40000410000 */
[----:B------:R-:W-:Y:S01]  /*a9a0*/  FMUL.FTZ R105, R60, c[0x0][0x2ec] ;  /* 0x0000bb003c697a20 */ /* 0x000fe20000410000 */
[----:B------:R-:W1:Y:S02]  /*a9b0*/  MUFU.TANH R91, R91 ;  /* 0x0000005b005b7308 */ /* 0x000e640000002400 */
[C---:B------:R-:W-:Y:S01]  /*a9c0*/  HMMA.16816.F32.BF16 R16, R44.reuse, R32, R16 ;  /* 0x000000202c10723c */ /* 0x040fe20000041810 */
[----:B------:R-:W-:Y:S02]  /*a9d0*/  FMUL.FTZ R21, R21, c[0x0][0x2ec] ;  /* 0x0000bb0015157a20 */ /* 0x000fe40000410000 */
[----:B------:R-:W-:Y:S02]  /*a9e0*/  FMUL.FTZ R106, R23, c[0x0][0x2ec] ;  /* 0x0000bb00176a7a20 */ /* 0x000fe40000410000 */
[----:B------:R-:W-:Y:S01]  /*a9f0*/  FMUL.FTZ R118, R22, c[0x0][0x2ec] ;  /* 0x0000bb0016767a20 */ /* 0x000fe20000410000 */
[----:B------:R-:W-:Y:S02]  /*aa00*/  MUFU.TANH R60, R21 ;  /* 0x00000015003c7308 */ /* 0x000fe40000002400 */
[----:B------:R-:W-:Y:S01]  /*aa10*/  HMMA.16816.F32.BF16 R12, R44, R34, R12 ;  /* 0x000000222c0c723c */ /* 0x000fe2000004180c */
[----:B------:R-:W-:-:S05]  /*aa20*/  FMUL.FTZ R62, R62, c[0x0][0x2ec] ;  /* 0x0000bb003e3e7a20 */ /* 0x000fca0000410000 */
[----:B------:R-:W1:Y:S02]  /*aa30*/  MUFU.TANH R103, R61 ;  /* 0x0000003d00677308 */ /* 0x000e640000002400 */
[C---:B------:R-:W-:Y:S06]  /*aa40*/  HMMA.16816.F32.BF16 R32, R52.reuse, R28, RZ ;  /* 0x0000001c3420723c */ /* 0x040fec00000418ff */
[----:B------:R-:W1:Y:S02]  /*aa50*/  MUFU.TANH R116, R63 ;  /* 0x0000003f00747308 */ /* 0x000e640000002400 */
[----:B------:R-:W-:Y:S01]  /*aa60*/  HMMA.16816.F32.BF16 R28, R52, R30, RZ ;  /* 0x0000001e341c723c */ /* 0x000fe200000418ff */
[----:B------:R-:W-:-:S02]  /*aa70*/  FMUL.FTZ R19, R19, c[0x0][0x2ec] ;  /* 0x0000bb0013137a20 */ /* 0x000fc40000410000 */
[----:B------:R-:W-:Y:S02]  /*aa80*/  FMUL.FTZ R17, R17, c[0x0][0x2ec] ;  /* 0x0000bb0011117a20 */ /* 0x000fe40000410000 */
[----:B------:R-:W-:Y:S01]  /*aa90*/  FMUL.FTZ R18, R18, c[0x0][0x2ec] ;  /* 0x0000bb0012127a20 */ /* 0x000fe20000410000 */
[----:B------:R1:W-:Y:S02]  /*aaa0*/  MUFU.TANH R104, R19 ;  /* 0x0000001300687308 */ /* 0x0003e40000002400 */
[C---:B--2---:R-:W-:Y:S01]  /*aab0*/  HMMA.16816.F32.BF16 R8, R44.reuse, R24, R8 ;  /* 0x000000182c08723c */ /* 0x044fe20000041808 */
[----:B------:R-:W-:Y:S02]  /*aac0*/  FMUL.FTZ R16, R16, c[0x0][0x2ec] ;  /* 0x0000bb0010107a20 */ /* 0x000fe40000410000 */
[----:B------:R-:W-:Y:S02]  /*aad0*/  FMUL.FTZ R13, R13, c[0x0][0x2ec] ;  /* 0x0000bb000d0d7a20 */ /* 0x000fe40000410000 */
[----:B------:R-:W-:Y:S01]  /*aae0*/  FMUL.FTZ R15, R15, c[0x0][0x2ec] ;  /* 0x0000bb000f0f7a20 */ /* 0x000fe20000410000 */
[----:B------:R-:W2:Y:S02]  /*aaf0*/  MUFU.TANH R106, R106 ;  /* 0x0000006a006a7308 */ /* 0x000ea40000002400 */
[----:B------:R-:W-:Y:S01]  /*ab00*/  HMMA.16816.F32.BF16 R4, R44, R26, R4 ;  /* 0x0000001a2c04723c */ /* 0x000fe20000041804 */
[----:B------:R-:W-:-:S02]  /*ab10*/  FMUL.FTZ R101, R12, c[0x0][0x2ec] ;  /* 0x0000bb000c657a20 */ /* 0x000fc40000410000 */
[----:B------:R-:W-:Y:S02]  /*ab20*/  FMUL.FTZ R12, R14, c[0x0][0x2ec] ;  /* 0x0000bb000e0c7a20 */ /* 0x000fe40000410000 */
[----:B-1----:R-:W-:-:S03]  /*ab30*/  IMAD.SHL.U32 R19, R152, 0x80, RZ ;  /* 0x0000008098137824 */ /* 0x002fc600078e00ff */
[C---:B----4-:R-:W-:Y:S01]  /*ab40*/  HMMA.16816.F32.BF16 R24, R52.reuse, R56, RZ ;  /* 0x000000383418723c */ /* 0x050fe200000418ff */
[----:B------:R-:W-:Y:S07]  /*ab50*/  MUFU.TANH R107, R16 ;  /* 0x00000010006b7308 */ /* 0x000fee0000002400 */
[----:B------:R-:W-:Y:S01]  /*ab60*/  HMMA.16816.F32.BF16 R56, R52, R58, RZ ;  /* 0x0000003a3438723c */ /* 0x000fe200000418ff */
[----:B------:R-:W-:Y:S01]  /*ab70*/  FMUL.FTZ R97, R8, c[0x0][0x2ec] ;  /* 0x0000bb0008617a20 */ /* 0x000fe20000410000 */
[--C-:B------:R-:W-:Y:S01]  /*ab80*/  LOP3.LUT R8, R19, 0x8, R66.reuse, 0xfe, !PT ;  /* 0x0000000813087812 */ /* 0x100fe200078efe42 */
[----:B------:R-:W-:Y:S01]  /*ab90*/  FMUL.FTZ R10, R10, c[0x0][0x2ec] ;  /* 0x0000bb000a0a7a20 */ /* 0x000fe20000410000 */
[----:B------:R-:W-:Y:S01]  /*aba0*/  MUFU.TANH R13, R13 ;  /* 0x0000000d000d7308 */ /* 0x000fe20000002400 */
[----:B------:R-:W-:Y:S01]  /*abb0*/  FMUL.FTZ R9, R9, c[0x0][0x2ec] ;  /* 0x0000bb0009097a20 */ /* 0x000fe20000410000 */
[CC--:B------:R-:W-:Y:S01]  /*abc0*/  ISETP.GE.AND P0, PT, R8.reuse, R65.reuse, PT ;  /* 0x000000410800720c */ /* 0x0c0fe20003f06270 */
[----:B------:R-:W-:Y:S01]  /*abd0*/  FMUL.FTZ R11, R11, c[0x0][0x2ec] ;  /* 0x0000bb000b0b7a20 */ /* 0x000fe20000410000 */
[C---:B------:R-:W-:Y:S01]  /*abe0*/  HMMA.16816.F32.BF16 R32, R44.reuse, R40, R32 ;  /* 0x000000282c20723c */ /* 0x040fe20000041820 */
[----:B------:R-:W-:Y:S01]  /*abf0*/  FMUL.FTZ R93, R5, c[0x0][0x2ec] ;  /* 0x0000bb00055d7a20 */ /* 0x000fe20000410000 */
[----:B------:R-:W-:Y:S01]  /*ac00*/  LOP3.LUT R5, R19, R66, RZ, 0xfc, !PT ;  /* 0x0000004213057212 */ /* 0x000fe200078efcff */
[----:B------:R-:W-:Y:S01]  /*ac10*/  FMUL.FTZ R96, R7, c[0x0][0x2ec] ;  /* 0x0000bb0007607a20 */ /* 0x000fe20000410000 */
[-C--:B------:R-:W-:Y:S01]  /*ac20*/  ISETP.GE.AND P6, PT, R8, R64.reuse, PT ;  /* 0x000000400800720c */ /* 0x080fe20003fc6270 */
[----:B------:R1:W-:Y:S01]  /*ac30*/  MUFU.TANH R100, R10 ;  /* 0x0000000a00647308 */ /* 0x0003e20000002400 */
[C---:B------:R-:W-:Y:S01]  /*ac40*/  ISETP.GE.AND P2, PT, R5.reuse, R65, PT ;  /* 0x000000410500720c */ /* 0x040fe20003f46270 */
[----:B------:R-:W-:Y:S01]  /*ac50*/  FMUL.FTZ R99, R4, c[0x0][0x2ec] ;  /* 0x0000bb0004637a20 */ /* 0x000fe20000410000 */
[----:B------:R-:W-:Y:S01]  /*ac60*/  HMMA.16816.F32.BF16 R28, R44, R42, R28 ;  /* 0x0000002a2c1c723c */ /* 0x000fe2000004181c */
[----:B------:R-:W4:Y:S01]  /*ac70*/  LDSM.16.M88.4 R40, [R86] ;  /* 0x000000005628783b */ /* 0x000f220000000200 */
[----:B------:R-:W-:Y:S01]  /*ac80*/  ISETP.GE.AND P4, PT, R5, R64, PT ;  /* 0x000000400500720c */ /* 0x000fe20003f86270 */
[----:B------:R-:W-:Y:S01]  /*ac90*/  FMUL.FTZ R6, R6, c[0x0][0x2ec] ;  /* 0x0000bb0006067a20 */ /* 0x000fe20000410000 */
[----:B------:R-:W-:Y:S01]  /*aca0*/  LOP3.LUT R8, R19, 0x10, R66, 0xfe, !PT ;  /* 0x0000001013087812 */ /* 0x000fe200078efe42 */
[----:B------:R-:W-:Y:S01]  /*acb0*/  MUFU.TANH R102, R15 ;  /* 0x0000000f00667308 */ /* 0x000fe20000002400 */
[----:B------:R-:W-:-:S02]  /*acc0*/  IADD3 R7, R5, 0x1, RZ ;  /* 0x0000000105077810 */ /* 0x000fc40007ffe0ff */
[----:B------:R-:W-:Y:S01]  /*acd0*/  HMMA.16816.F32.BF16 R24, R44, R36, R24 ;  /* 0x000000242c18723c */ /* 0x000fe20000041818 */
[----:B-----5:R-:W-:Y:S02]  /*ace0*/  FSEL R109, R67, -INF , !P2 ;  /* 0xff800000436d7808 */ /* 0x020fe40005000000 */
[CC--:B------:R-:W-:Y:S02]  /*acf0*/  ISETP.GE.AND P3, PT, R8.reuse, R65.reuse, PT ;  /* 0x000000410800720c */ /* 0x0c0fe40003f66270 */
[----:B------:R5:W2:Y:S01]  /*ad00*/  MUFU.TANH R36, R17 ;  /* 0x0000001100247308 */ /* 0x000aa20000002400 */
[----:B------:R-:W-:Y:S01]  /*ad10*/  ISETP.GE.AND P5, PT, R8, R64, PT ;  /* 0x000000400800720c */ /* 0x000fe20003fa6270 */
[----:B------:R-:W-:Y:S01]  /*ad20*/  FMUL.FTZ R37, R20, c[0x0][0x2ec] ;  /* 0x0000bb0014257a20 */ /* 0x000fe20000410000 */
[----:B------:R-:W-:Y:S01]  /*ad30*/  ISETP.GE.AND P2, PT, R7, R65, PT ;  /* 0x000000410700720c */ /* 0x000fe20003f46270 */
[----:B------:R-:W-:Y:S01]  /*ad40*/  HMMA.16816.F32.BF16 R20, R52, R48, RZ ;  /* 0x000000303414723c */ /* 0x000fe200000418ff */
[----:B------:R-:W-:Y:S01]  /*ad50*/  IADD3 R8, R5, 0x9, RZ ;  /* 0x0000000905087810 */ /* 0x000fe20007ffe0ff */
[----:B------:R-:W-:Y:S01]  /*ad60*/  FMUL.FTZ R33, R33, c[0x0][0x2ec] ;  /* 0x0000bb0021217a20 */ /* 0x000fe20000410000 */
[C---:B-1----:R-:W-:Y:S01]  /*ad70*/  IADD3 R10, R5.reuse, 0x19, RZ ;  /* 0x00000019050a7810 */ /* 0x042fe20007ffe0ff */
[----:B------:R-:W-:Y:S01]  /*ad80*/  MUFU.TANH R9, R9 ;  /* 0x0000000900097308 */ /* 0x000fe20000002400 */
[----:B------:R-:W-:Y:S01]  /*ad90*/  IADD3 R4, R5, 0x69, RZ ;  /* 0x0000006905047810 */ /* 0x000fe20007ffe0ff */
[----:B------:R-:W-:-:S02]  /*ada0*/  FMUL.FTZ R32, R32, c[0x0][0x2ec] ;  /* 0x0000bb0020207a20 */ /* 0x000fc40000410000 */
[----:B------:R-:W-:Y:S01]  /*adb0*/  HMMA.16816.F32.BF16 R48, R52, R50, RZ ;  /* 0x000000323430723c */ /* 0x000fe200000418ff */
[----:B------:R-:W-:Y:S02]  /*adc0*/  FMUL.FTZ R29, R29, c[0x0][0x2ec] ;  /* 0x0000bb001d1d7a20 */ /* 0x000fe40000410000 */
[----:B------:R-:W-:Y:S01]  /*add0*/  FMUL.FTZ R31, R31, c[0x0][0x2ec] ;  /* 0x0000bb001f1f7a20 */ /* 0x000fe20000410000 */
[----:B-----5:R-:W-:Y:S01]  /*ade0*/  FSEL R17, R88, -INF , !P4 ;  /* 0xff80000058117808 */ /* 0x020fe20006000000 */
[----:B------:R-:W-:Y:S01]  /*adf0*/  FMUL.FTZ R88, R35, c[0x0][0x2ec] ;  /* 0x0000bb0023587a20 */ /* 0x000fe20000410000 */
[----:B------:R-:W-:Y:S01]  /*ae00*/  ISETP.GE.AND P4, PT, R7, R64, PT ;  /* 0x000000400700720c */ /* 0x000fe20003f86270 */
[----:B------:R1:W5:Y:S01]  /*ae10*/  MUFU.TANH R94, R11 ;  /* 0x0000000b005e7308 */ /* 0x0003620000002400 */
[----:B------:R-:W-:Y:S01]  /*ae20*/  HMMA.16816.F32.BF16 R56, R44, R38, R56 ;  /* 0x000000262c38723c */ /* 0x000fe20000041838 */
[----:B------:R-:W-:Y:S01]  /*ae30*/  FSEL R35, R85, -INF , !P2 ;  /* 0xff80000055237808 */ /* 0x000fe20005000000 */
[----:B------:R-:W-:Y:S01]  /*ae40*/  FMUL.FTZ R14, R25, c[0x0][0x2ec] ;  /* 0x0000bb00190e7a20 */ /* 0x000fe20000410000 */
[----:B------:R-:W-:Y:S01]  /*ae50*/  ISETP.GE.AND P2, PT, R8, R65, PT ;  /* 0x000000410800720c */ /* 0x000fe20003f46270 */
[----:B------:R-:W-:-:S02]  /*ae60*/  FMUL.FTZ R27, R27, c[0x0][0x2ec] ;  /* 0x0000bb001b1b7a20 */ /* 0x000fc40000410000 */
[----:B------:R-:W-:Y:S01]  /*ae70*/  FMUL.FTZ R28, R28, c[0x0][0x2ec] ;  /* 0x0000bb001c1c7a20 */ /* 0x000fe20000410000 */
[----:B------:R2:W-:Y:S01]  /*ae80*/  MUFU.TANH R38, R18 ;  /* 0x0000001200267308 */ /* 0x0005e20000002400 */
[----:B---3--:R-:W-:Y:S01]  /*ae90*/  FSEL R113, R90, -INF , !P2 ;  /* 0xff8000005a717808 */ /* 0x008fe20005000000 */
[C---:B----4-:R-:W-:Y:S01]  /*aea0*/  HMMA.16816.F32.BF16 R20, R44.reuse, R40, R20 ;  /* 0x000000282c14723c */ /* 0x050fe20000041814 */
[----:B------:R-:W-:Y:S02]  /*aeb0*/  FMUL.FTZ R34, R34, c[0x0][0x2ec] ;  /* 0x0000bb0022227a20 */ /* 0x000fe40000410000 */
[----:B------:R-:W-:Y:S02]  /*aec0*/  FMUL.FTZ R26, R26, c[0x0][0x2ec] ;  /* 0x0000bb001a1a7a20 */ /* 0x000fe40000410000 */
[----:B------:R-:W-:Y:S01]  /*aed0*/  FMUL.FTZ R24, R24, c[0x0][0x2ec] ;  /* 0x0000bb0018187a20 */ /* 0x000fe20000410000 */
[----:B-1----:R-:W-:Y:S01]  /*aee0*/  IADD3 R11, R5, 0x29, RZ ;  /* 0x00000029050b7810 */ /* 0x002fe20007ffe0ff */
[----:B------:R-:W1:Y:S01]  /*aef0*/  MUFU.TANH R93, R93 ;  /* 0x0000005d005d7308 */ /* 0x000e620000002400 */
[----:B------:R-:W-:Y:S01]  /*af00*/  HMMA.16816.F32.BF16 R48, R44, R42, R48 ;  /* 0x0000002a2c30723c */ /* 0x000fe20000041830 */
[----:B--2---:R-:W-:-:S06]  /*af10*/  FSEL R18, R89, -INF , !P4 ;  /* 0xff80000059127808 */ /* 0x004fcc0006000000 */
[----:B------:R-:W2:Y:S01]  /*af20*/  MUFU.TANH R96, R96 ;  /* 0x0000006000607308 */ /* 0x000ea20000002400 */
[-C--:B------:R-:W-:Y:S01]  /*af30*/  ISETP.GE.AND P4, PT, R8, R64.reuse, PT ;  /* 0x000000400800720c */ /* 0x080fe20003f86270 */
[----:B------:R-:W-:Y:S01]  /*af40*/  FMUL.FTZ R57, R57, c[0x0][0x2ec] ;  /* 0x0000bb0039397a20 */ /* 0x000fe20000410000 */
[----:B------:R-:W-:Y:S01]  /*af50*/  IADD3 R8, R5, 0x11, RZ ;  /* 0x0000001105087810 */ /* 0x000fe20007ffe0ff */
[----:B------:R-:W-:Y:S01]  /*af60*/  FMUL.FTZ R59, R59, c[0x0][0x2ec] ;  /* 0x0000bb003b3b7a20 */ /* 0x000fe20000410000 */
[----:B------:R-:W-:Y:S01]  /*af70*/  FSEL R16, R91, -INF , !P4 ;  /* 0xff8000005b107808 */ /* 0x000fe20006000000 */
[----:B------:R-:W-:Y:S01]  /*af80*/  FMUL.FTZ R56, R56, c[0x0][0x2ec] ;  /* 0x0000bb0038387a20 */ /* 0x000fe20000410000 */
[CC--:B------:R-:W-:Y:S01]  /*af90*/  ISETP.GE.AND P2, PT, R8.reuse, R65.reuse, PT ;  /* 0x000000410800720c */ /* 0x0c0fe20003f46270 */
[----:B------:R3:W-:Y:S01]  /*afa0*/  MUFU.TANH R7, R33 ;  /* 0x0000002100077308 */ /* 0x0007e20000002400 */
[-C--:B------:R-:W-:Y:S01]  /*afb0*/  ISETP.GE.AND P4, PT, R8, R64.reuse, PT ;  /* 0x000000400800720c */ /* 0x080fe20003f86270 */
[----:B------:R-:W-:Y:S01]  /*afc0*/  FMUL.FTZ R21, R21, c[0x0][0x2ec] ;  /* 0x0000bb0015157a20 */ /* 0x000fe20000410000 */
[----:B------:R-:W-:Y:S01]  /*afd0*/  FSEL R103, R103, -INF , !P2 ;  /* 0xff80000067677808 */ /* 0x000fe20005000000 */
[----:B------:R-:W-:Y:S01]  /*afe0*/  FMUL.FTZ R23, R23, c[0x0][0x2ec] ;  /* 0x0000bb0017177a20 */ /* 0x000fe20000410000 */
[----:B------:R-:W-:Y:S01]  /*aff0*/  FSEL R116, R116, -INF , !P4 ;  /* 0xff80000074747808 */ /* 0x000fe20006000000 */
        /* <DEDUP_REMOVED lines=10> */
[----:B------:R-:W1:Y:S01]  /*b0a0*/  MUFU.TANH R88, R88 ;  /* 0x0000005800587308 */ /* 0x000e620000002400 */
[C---:B------:R-:W-:Y:S01]  /*b0b0*/  ISETP.GE.AND P2, PT, R10.reuse, R65, PT ;  /* 0x000000410a00720c */ /* 0x040fe20003f46270 */
[----:B---3--:R-:W-:Y:S01]  /*b0c0*/  FMUL.FTZ R33, R51, c[0x0][0x2ec] ;  /* 0x0000bb0033217a20 */ /* 0x008fe20000410000 */
[----:B------:R-:W-:Y:S01]  /*b0d0*/  ISETP.GE.AND P4, PT, R10, R64, PT ;  /* 0x000000400a00720c */ /* 0x000fe20003f86270 */
[----:B------:R-:W-:-:S02]  /*b0e0*/  FMUL.FTZ R40, R50, c[0x0][0x2ec] ;  /* 0x0000bb0032287a20 */ /* 0x000fc40000410000 */
[----:B------:R-:W-:Y:S01]  /*b0f0*/  FMUL.FTZ R48, R48, c[0x0][0x2ec] ;  /* 0x0000bb0030307a20 */ /* 0x000fe20000410000 */
[----:B------:R-:W-:Y:S01]  /*b100*/  FSEL R104, R104, -INF , !P4 ;  /* 0xff80000068687808 */ /* 0x000fe20006000000 */
[----:B------:R3:W-:Y:S01]  /*b110*/  MUFU.TANH R90, R31 ;  /* 0x0000001f005a7308 */ /* 0x0007e20000002400 */
[----:B----4-:R-:W-:Y:S02]  /*b120*/  FSEL R29, R36, -INF , !P2 ;  /* 0xff800000241d7808 */ /* 0x010fe40005000000 */
[C---:B------:R-:W-:Y:S02]  /*b130*/  ISETP.GE.AND P2, PT, R11.reuse, R65, PT ;  /* 0x000000410b00720c */ /* 0x040fe40003f46270 */
[----:B------:R-:W-:Y:S02]  /*b140*/  ISETP.GE.AND P4, PT, R11, R64, PT ;  /* 0x000000400b00720c */ /* 0x000fe40003f86270 */
[----:B------:R-:W-:Y:S01]  /*b150*/  IADD3 R11, R5, 0x31, RZ ;  /* 0x00000031050b7810 */ /* 0x000fe20007ffe0ff */
[----:B------:R-:W-:Y:S01]  /*b160*/  MUFU.TANH R10, R14 ;  /* 0x0000000e000a7308 */ /* 0x000fe20000002400 */
[----:B------:R-:W-:-:S02]  /*b170*/  FSEL R102, R102, -INF , !P4 ;  /* 0xff80000066667808 */ /* 0x000fc40006000000 */
[----:B------:R-:W-:-:S04]  /*b180*/  ISETP.GE.AND P4, PT, R11, R64, PT ;  /* 0x000000400b00720c */ /* 0x000fc80003f86270 */
[----:B-----5:R-:W-:Y:S01]  /*b190*/  FSEL R94, R94, -INF , !P4 ;  /* 0xff8000005e5e7808 */ /* 0x020fe20006000000 */
[----:B------:R-:W-:Y:S01]  /*b1a0*/  MUFU.TANH R60, R27 ;  /* 0x0000001b003c7308 */ /* 0x000fe20000002400 */
[----:B---3--:R-:W-:Y:S02]  /*b1b0*/  FSEL R31, R13, -INF , !P2 ;  /* 0xff8000000d1f7808 */ /* 0x008fe40005000000 */
[-C--:B------:R-:W-:Y:S02]  /*b1c0*/  ISETP.GE.AND P2, PT, R11, R65.reuse, PT ;  /* 0x000000410b00720c */ /* 0x080fe40003f46270 */
[----:B------:R-:W-:Y:S02]  /*b1d0*/  IADD3 R11, R5, 0x39, RZ ;  /* 0x00000039050b7810 */ /* 0x000fe40007ffe0ff */
[----:B------:R-:W-:Y:S01]  /*b1e0*/  FSEL R91, R9, -INF , !P2 ;  /* 0xff800000095b7808 */ /* 0x000fe20005000000 */
[----:B------:R-:W3:Y:S01]  /*b1f0*/  MUFU.TANH R112, R62 ;  /* 0x0000003e00707308 */ /* 0x000ee20000002400 */
[----:B------:R-:W-:-:S02]  /*b200*/  ISETP.GE.AND P2, PT, R11, R65, PT ;  /* 0x000000410b00720c */ /* 0x000fc40003f46270 */
[-C--:B------:R-:W-:Y:S02]  /*b210*/  ISETP.GE.AND P4, PT, R11, R64.reuse, PT ;  /* 0x000000400b00720c */ /* 0x080fe40003f86270 */
[----:B------:R-:W-:Y:S02]  /*b220*/  IADD3 R9, R5, 0x41, RZ ;  /* 0x0000004105097810 */ /* 0x000fe40007ffe0ff */
[----:B-1----:R-:W-:Y:S01]  /*b230*/  FSEL R93, R93, -INF , !P2 ;  /* 0xff8000005d5d7808 */ /* 0x002fe20005000000 */
[----:B------:R1:W4:Y:S01]  /*b240*/  MUFU.TANH R61, R57 ;  /* 0x00000039003d7308 */ /* 0x0003220000002400 */
[----:B--2---:R-:W-:Y:S02]  /*b250*/  FSEL R96, R96, -INF , !P4 ;  /* 0xff80000060607808 */ /* 0x004fe40006000000 */
[C---:B------:R-:W-:Y:S02]  /*b260*/  ISETP.GE.AND P2, PT, R9.reuse, R65, PT ;  /* 0x000000410900720c */ /* 0x040fe40003f46270 */
[----:B------:R-:W-:-:S02]  /*b270*/  ISETP.GE.AND P4, PT, R9, R64, PT ;  /* 0x000000400900720c */ /* 0x000fc40003f86270 */
[----:B------:R-:W-:Y:S01]  /*b280*/  IADD3 R11, R5, 0x49, RZ ;  /* 0x00000049050b7810 */ /* 0x000fe20007ffe0ff */
[----:B------:R2:W5:Y:S01]  /*b290*/  MUFU.TANH R62, R59 ;  /* 0x0000003b003e7308 */ /* 0x0005620000002400 */
[----:B------:R-:W-:Y:S02]  /*b2a0*/  FSEL R88, R88, -INF , !P4 ;  /* 0xff80000058587808 */ /* 0x000fe40006000000 */
[----:B------:R-:W-:Y:S02]  /*b2b0*/  ISETP.GE.AND P4, PT, R11, R64, PT ;  /* 0x000000400b00720c */ /* 0x000fe40003f86270 */
[----:B---3--:R-:W-:Y:S02]  /*b2c0*/  FSEL R112, R112, -INF , !P5 ;  /* 0xff80000070707808 */ /* 0x008fe40006800000 */
[----:B------:R-:W-:Y:S01]  /*b2d0*/  FSEL R90, R90, -INF , !P4 ;  /* 0xff8000005a5a7808 */ /* 0x000fe20006000000 */
[----:B------:R-:W-:Y:S01]  /*b2e0*/  MUFU.TANH R3, R3 ;  /* 0x0000000300037308 */ /* 0x000fe20000002400 */
[----:B-1----:R-:W-:-:S02]  /*b2f0*/  FSEL R57, R7, -INF , !P2 ;  /* 0xff80000007397808 */ /* 0x002fc40005000000 */
[----:B------:R-:W-:Y:S02]  /*b300*/  ISETP.GE.AND P2, PT, R11, R65, PT ;  /* 0x000000410b00720c */ /* 0x000fe40003f46270 */
[----:B------:R-:W-:-:S03]  /*b310*/  IADD3 R7, R5, 0x51, RZ ;  /* 0x0000005105077810 */ /* 0x000fc60007ffe0ff */
[----:B------:R-:W1:Y:S01]  /*b320*/  MUFU.TANH R9, R21 ;  /* 0x0000001500097308 */ /* 0x000e620000002400 */
[----:B--2---:R-:W-:Y:S02]  /*b330*/  FSEL R59, R8, -INF , !P2 ;  /* 0xff800000083b7808 */ /* 0x004fe40005000000 */
[C---:B------:R-:W-:Y:S02]  /*b340*/  ISETP.GE.AND P2, PT, R7.reuse, R65, PT ;  /* 0x000000410700720c */ /* 0x040fe40003f46270 */
[----:B------:R-:W-:Y:S02]  /*b350*/  ISETP.GE.AND P4, PT, R7, R64, PT ;  /* 0x000000400700720c */ /* 0x000fe40003f86270 */
[----:B------:R-:W-:Y:S01]  /*b360*/  IADD3 R7, R5, 0x59, RZ ;  /* 0x0000005905077810 */ /* 0x000fe20007ffe0ff */
[----:B------:R-:W2:Y:S01]  /*b370*/  MUFU.TANH R36, R23 ;  /* 0x0000001700247308 */ /* 0x000ea20000002400 */
[----:B------:R-:W-:Y:S02]  /*b380*/  FSEL R51, R10, -INF , !P2 ;  /* 0xff8000000a337808 */ /* 0x000fe40005000000 */
[----:B------:R-:W-:-:S02]  /*b390*/  FSEL R60, R60, -INF , !P4 ;  /* 0xff8000003c3c7808 */ /* 0x000fc40006000000 */
[CC--:B------:R-:W-:Y:S02]  /*b3a0*/  ISETP.GE.AND P2, PT, R7.reuse, R65.reuse, PT ;  /* 0x000000410700720c */ /* 0x0c0fe40003f46270 */
[-C--:B------:R-:W-:Y:S01]  /*b3b0*/  ISETP.GE.AND P4, PT, R7, R64.reuse, PT ;  /* 0x000000400700720c */ /* 0x080fe20003f86270 */
[----:B------:R-:W3:Y:S01]  /*b3c0*/  MUFU.TANH R41, R41 ;  /* 0x0000002900297308 */ /* 0x000ee20000002400 */
[----:B------:R-:W-:Y:S02]  /*b3d0*/  IADD3 R7, R5, 0x61, RZ ;  /* 0x0000006105077810 */ /* 0x000fe40007ffe0ff */
[----:B----4-:R-:W-:Y:S02]  /*b3e0*/  FSEL R61, R61, -INF , !P2 ;  /* 0xff8000003d3d7808 */ /* 0x010fe40005000000 */
[----:B-----5:R-:W-:Y:S02]  /*b3f0*/  FSEL R62, R62, -INF , !P4 ;  /* 0xff8000003e3e7808 */ /* 0x020fe40006000000 */
[C---:B------:R-:W-:Y:S01]  /*b400*/  ISETP.GE.AND P2, PT, R7.reuse, R65, PT ;  /* 0x000000410700720c */ /* 0x040fe20003f46270 */
[----:B------:R-:W4:Y:S01]  /*b410*/  MUFU.TANH R33, R33 ;  /* 0x0000002100217308 */ /* 0x000f220000002400 */
[----:B------:R-:W-:-:S02]  /*b420*/  ISETP.GE.AND P4, PT, R7, R64, PT ;  /* 0x000000400700720c */ /* 0x000fc40003f86270 */
[----:B-1----:R-:W-:Y:S02]  /*b430*/  FSEL R49, R9, -INF , !P2 ;  /* 0xff80000009317808 */ /* 0x002fe40005000000 */
[----:B--2---:R-:W-:Y:S01]  /*b440*/  FSEL R36, R36, -INF , !P4 ;  /* 0xff80000024247808 */ /* 0x004fe20006000000 */
[----:B------:R-:W-:Y:S01]  /*b450*/  LDSM.16.M88.4 R8, [R84] ;  /* 0x000000005408783b */ /* 0x000fe20000000200 */
[----:B------:R-:W-:Y:S01]  /*b460*/  FSEL R21, R3, -INF , !P0 ;  /* 0xff80000003157808 */ /* 0x000fe20004000000 */
[----:B------:R-:W1:Y:S01]  /*b470*/  MUFU.TANH R105, R105 ;  /* 0x0000006900697308 */ /* 0x000e620000002400 */
[C---:B------:R-:W-:Y:S02]  /*b480*/  ISETP.GE.AND P2, PT, R4.reuse, R65, PT ;  /* 0x000000410400720c */ /* 0x040fe40003f46270 */
[----:B------:R-:W-:Y:S02]  /*b490*/  ISETP.GE.AND P4, PT, R4, R64, PT ;  /* 0x000000400400720c */ /* 0x000fe40003f86270 */
[----:B------:R-:W-:-:S02]  /*b4a0*/  LOP3.LUT R3, R19, 0x28, R66, 0xfe, !PT ;  /* 0x0000002813037812 */ /* 0x000fc400078efe42 */
[----:B------:R-:W-:Y:S01]  /*b4b0*/  LOP3.LUT R4, R19, 0x18, R66, 0xfe, !PT ;  /* 0x0000001813047812 */ /* 0x000fe200078efe42 */
[----:B------:R-:W-:Y:S01]  /*b4c0*/  MUFU.TANH R12, R12 ;  /* 0x0000000c000c7308 */ /* 0x000fe20000002400 */
[----:B---3--:R-:W-:Y:S02]  /*b4d0*/  FSEL R41, R41, -INF , !P2 ;  /* 0xff80000029297808 */ /* 0x008fe40005000000 */
[----:B----4-:R-:W-:Y:S02]  /*b4e0*/  FSEL R33, R33, -INF , !P4 ;  /* 0xff80000021217808 */ /* 0x010fe40006000000 */
[-C--:B------:R-:W-:Y:S02]  /*b4f0*/  ISETP.GE.AND P5, PT, R3, R64.reuse, PT ;  /* 0x000000400300720c */ /* 0x080fe40003fa6270 */
[C---:B------:R-:W-:Y:S01]  /*b500*/  ISETP.GE.AND P2, PT, R4.reuse, R65, PT ;  /* 0x000000410400720c */ /* 0x040fe20003f46270 */
[----:B------:R-:W2:Y:S01]  /*b510*/  MUFU.TANH R87, R87 ;  /* 0x0000005700577308 */ /* 0x000ea20000002400 */
[----:B------:R-:W-:-:S02]  /*b520*/  ISETP.GE.AND P4, PT, R4, R64, PT ;  /* 0x000000400400720c */ /* 0x000fc40003f86270 */
[--C-:B------:R-:W-:Y:S02]  /*b530*/  LOP3.LUT R4, R19, 0x20, R66.reuse, 0xfe, !PT ;  /* 0x0000002013047812 */ /* 0x100fe400078efe42 */
[----:B-1----:R-:W-:Y:S02]  /*b540*/  FSEL R105, R105, -INF , !P3 ;  /* 0xff80000069697808 */ /* 0x002fe40005800000 */
[-C--:B------:R-:W-:Y:S01]  /*b550*/  ISETP.GE.AND P3, PT, R3, R65.reuse, PT ;  /* 0x000000410300720c */ /* 0x080fe20003f66270 */
[----:B------:R-:W1:Y:S01]  /*b560*/  MUFU.TANH R37, R37 ;  /* 0x0000002500257308 */ /* 0x000e620000002400 */
[C-C-:B------:R-:W-:Y:S02]  /*b570*/  LOP3.LUT R3, R19.reuse, 0x30, R66.reuse, 0xfe, !PT ;  /* 0x0000003013037812 */ /* 0x140fe400078efe42 */
[----:B------:R-:W-:Y:S02]  /*b580*/  ISETP.GE.AND P0, PT, R4, R65, PT ;  /* 0x000000410400720c */ /* 0x000fe40003f06270 */
[----:B------:R-:W-:-:S02]  /*b590*/  LOP3.LUT R7, R19, 0x58, R66, 0xfe, !PT ;  /* 0x0000005813077812 */ /* 0x000fc400078efe42 */
[----:B------:R-:W-:Y:S01]  /*b5a0*/  FSEL R107, R107, -INF , !P0 ;  /* 0xff8000006b6b7808 */ /* 0x000fe20004000000 */
[----:B------:R-:W3:Y:S01]  /*b5b0*/  MUFU.TANH R118, R118 ;  /* 0x0000007600767308 */ /* 0x000ee20000002400 */
[----:B--2---:R-:W-:Y:S02]  /*b5c0*/  FSEL R114, R87, -INF , !P6 ;  /* 0xff80000057727808 */ /* 0x004fe40007000000 */
[----:B------:R-:W-:Y:S02]  /*b5d0*/  ISETP.GE.AND P6, PT, R4, R64, PT ;  /* 0x000000400400720c */ /* 0x000fe40003fc6270 */
[----:B------:R-:W-:-:S03]  /*b5e0*/  LOP3.LUT R4, R19, 0x38, R66, 0xfe, !PT ;  /* 0x0000003813047812 */ /* 0x000fc600078efe42 */
[----:B------:R-:W2:Y:S01]  /*b5f0*/  MUFU.TANH R97, R97 ;  /* 0x0000006100617308 */ /* 0x000ea20000002400 */
[----:B-1----:R-:W-:Y:S02]  /*b600*/  FSEL R27, R37, -INF , !P2 ;  /* 0xff800000251b7808 */ /* 0x002fe40005000000 */
[-C--:B------:R-:W-:Y:S02]  /*b610*/  ISETP.GE.AND P2, PT, R3, R65.reuse, PT ;  /* 0x000000410300720c */ /* 0x080fe40003f46270 */
[----:B------:R-:W-:-:S03]  /*b620*/  ISETP.GE.AND P0, PT, R4, R65, PT ;  /* 0x000000410400720c */ /* 0x000fc60003f06270 */
[----:B------:R-:W1:Y:S01]  /*b630*/  MUFU.TANH R101, R101 ;  /* 0x0000006500657308 */ /* 0x000e620000002400 */
[----:B---3--:R-:W-:Y:S02]  /*b640*/  FSEL R118, R118, -INF , !P4 ;  /* 0xff80000076767808 */ /* 0x008fe40006000000 */
[----:B------:R-:W-:-:S04]  /*b650*/  ISETP.GE.AND P4, PT, R3, R64, PT ;  /* 0x000000400300720c */ /* 0x000fc80003f86270 */
[----:B------:R-:W-:Y:S01]  /*b660*/  FSEL R100, R100, -INF , !P4 ;  /* 0xff80000064647808 */ /* 0x000fe20006000000 */
[----:B------:R3:W-:Y:S01]  /*b670*/  MUFU.TANH R67, R28 ;  /* 0x0000001c00437308 */ /* 0x0007e20000002400 */
[----:B--2---:R-:W-:-:S07]  /*b680*/  FSEL R97, R97, -INF , !P2 ;  /* 0xff80000061617808 */ /* 0x004fce0005000000 */
[----:B------:R-:W2:Y:S01]  /*b690*/  MUFU.TANH R99, R99 ;  /* 0x0000006300637308 */ /* 0x000ea20000002400 */
[----:B-1----:R-:W-:-:S07]  /*b6a0*/  FSEL R101, R101, -INF , !P3 ;  /* 0xff80000065657808 */ /* 0x002fce0005800000 */
[----:B------:R1:W4:Y:S01]  /*b6b0*/  MUFU.TANH R98, R6 ;  /* 0x0000000600627308 */ /* 0x0003220000002400 */
[----:B---3--:R-:W-:Y:S02]  /*b6c0*/  FSEL R28, R12, -INF , !P5 ;  /* 0xff8000000c1c7808 */ /* 0x008fe40006800000 */
[----:B------:R-:W3:Y:S01]  /*b6d0*/  LDSM.16.M88.4 R12, [R140+0x2c00] ;  /* 0x002c00008c0c783b */ /* 0x000ee20000000200 */
[----:B------:R-:W-:-:S04]  /*b6e0*/  DEPBAR.LE SB0, 0x0 ;  /* 0x000080000000791a */ /* 0x000fc80000000000 */
[----:B------:R-:W5:Y:S01]  /*b6f0*/  MUFU.TANH R95, R32 ;  /* 0x00000020005f7308 */ /* 0x000f620000002400 */
[----:B--2---:R-:W-:Y:S01]  /*b700*/  FSEL R99, R99, -INF , !P0 ;  /* 0xff80000063637808 */ /* 0x004fe20004000000 */
[----:B-1----:R-:W-:Y:S01]  /*b710*/  FMUL.FTZ R6, R30, c[0x0][0x2ec] ;  /* 0x0000bb001e067a20 */ /* 0x002fe20000410000 */
[----:B------:R-:W-:-:S05]  /*b720*/  FSEL R30, R38, -INF , !P6 ;  /* 0xff800000261e7808 */ /* 0x000fca0007000000 */
[----:B------:R-:W1:Y:S01]  /*b730*/  MUFU.TANH R92, R34 ;  /* 0x00000022005c7308 */ /* 0x000e620000002400 */
[----:B------:R-:W-:Y:S01]  /*b740*/  BAR.SYNC.DEFER_BLOCKING 0x0 ;  /* 0x0000000000007b1d */ /* 0x000fe20000010000 */
[-C--:B------:R-:W-:Y:S02]  /*b750*/  ISETP.GE.AND P6, PT, R4, R64.reuse, PT ;  /* 0x000000400400720c */ /* 0x080fe40003fc6270 */
[----:B------:R-:W-:Y:S02]  /*b760*/  LOP3.LUT R4, R19, 0x40, R66, 0xfe, !PT ;  /* 0x0000004013047812 */ /* 0x000fe400078efe42 */
[----:B----4-:R-:W-:Y:S02]  /*b770*/  FSEL R98, R98, -INF , !P6 ;  /* 0xff80000062627808 */ /* 0x010fe40007000000 */
[----:B------:R2:W-:Y:S01]  /*b780*/  MUFU.TANH R3, R6 ;  /* 0x0000000600037308 */ /* 0x0005e20000002400 */
[C---:B------:R-:W-:Y:S02]  /*b790*/  ISETP.GE.AND P3, PT, R4.reuse, R65, PT ;  /* 0x000000410400720c */ /* 0x040fe40003f66270 */
[----:B------:R-:W-:-:S02]  /*b7a0*/  ISETP.GE.AND P5, PT, R4, R64, PT ;  /* 0x000000400400720c */ /* 0x000fc40003fa6270 */
[----:B-----5:R-:W-:Y:S02]  /*b7b0*/  FSEL R95, R95, -INF , !P3 ;  /* 0xff8000005f5f7808 */ /* 0x020fe40005800000 */
[CC--:B------:R-:W-:Y:S01]  /*b7c0*/  ISETP.GE.AND P3, PT, R7.reuse, R65.reuse, PT ;  /* 0x000000410700720c */ /* 0x0c0fe20003f66270 */
[----:B------:R-:W4:Y:S01]  /*b7d0*/  MUFU.TANH R4, R26 ;  /* 0x0000001a00047308 */ /* 0x000f220000002400 */
[----:B-1----:R-:W-:Y:S02]  /*b7e0*/  FSEL R92, R92, -INF , !P5 ;  /* 0xff8000005c5c7808 */ /* 0x002fe40006800000 */
[----:B------:R-:W-:Y:S02]  /*b7f0*/  ISETP.GE.AND P5, PT, R7, R64, PT ;  /* 0x000000400700720c */ /* 0x000fe40003fa6270 */
[C-C-:B------:R-:W-:Y:S02]  /*b800*/  LOP3.LUT R7, R19.reuse, 0x60, R66.reuse, 0xfe, !PT ;  /* 0x0000006013077812 */ /* 0x140fe400078efe42 */
[----:B--2---:R-:W-:Y:S01]  /*b810*/  LOP3.LUT R6, R19, 0x48, R66, 0xfe, !PT ;  /* 0x0000004813067812 */ /* 0x004fe200078efe42 */
[----:B------:R4:W1:Y:S03]  /*b820*/  MUFU.TANH R89, R56 ;  /* 0x0000003800597308 */ /* 0x0008660000002400 */
[----:B------:R-:W-:-:S02]  /*b830*/  ISETP.GE.AND P2, PT, R6, R65, PT ;  /* 0x000000410600720c */ /* 0x000fc40003f46270 */
[-C--:B------:R-:W-:Y:S02]  /*b840*/  ISETP.GE.AND P4, PT, R6, R64.reuse, PT ;  /* 0x000000400600720c */ /* 0x080fe40003f86270 */
[----:B------:R-:W-:Y:S01]  /*b850*/  LOP3.LUT R6, R19, 0x50, R66, 0xfe, !PT ;  /* 0x0000005013067812 */ /* 0x000fe200078efe42 */
[----:B------:R-:W2:Y:S01]  /*b860*/  MUFU.TANH R85, R24 ;  /* 0x0000001800557308 */ /* 0x000ea20000002400 */
[----:B------:R-:W-:Y:S02]  /*b870*/  FSEL R67, R67, -INF , !P2 ;  /* 0xff80000043437808 */ /* 0x000fe40005000000 */
[CC--:B------:R-:W-:Y:S02]  /*b880*/  ISETP.GE.AND P0, PT, R6.reuse, R65.reuse, PT ;  /* 0x000000410600720c */ /* 0x0c0fe40003f06270 */
[----:B------:R-:W-:Y:S02]  /*b890*/  ISETP.GE.AND P6, PT, R6, R64, PT ;  /* 0x000000400600720c */ /* 0x000fe40003fc6270 */
[----:B------:R-:W-:Y:S01]  /*b8a0*/  ISETP.GE.AND P2, PT, R7, R65, PT ;  /* 0x000000410700720c */ /* 0x000fe20003f46270 */
[----:B------:R5:W3:Y:S01]  /*b8b0*/  MUFU.TANH R6, R58 ;  /* 0x0000003a00067308 */ /* 0x000ae20000002400 */
[----:B----4-:R-:W-:-:S02]  /*b8c0*/  FSEL R56, R4, -INF , !P6 ;  /* 0xff80000004387808 */ /* 0x010fc40007000000 */
[----:B------:R-:W-:Y:S02]  /*b8d0*/  LOP3.LUT R4, R19, 0x70, R66, 0xfe, !PT ;  /* 0x0000007013047812 */ /* 0x000fe400078efe42 */
[----:B-1----:R-:W-:Y:S02]  /*b8e0*/  FSEL R89, R89, -INF , !P3 ;  /* 0xff80000059597808 */ /* 0x002fe40005800000 */
[----:B------:R-:W-:Y:S01]  /*b8f0*/  ISETP.GE.AND P3, PT, R4, R65, PT ;  /* 0x000000410400720c */ /* 0x000fe20003f66270 */
[----:B------:R-:W1:Y:S01]  /*b900*/  MUFU.TANH R87, R20 ;  /* 0x0000001400577308 */ /* 0x000e620000002400 */
[----:B--2---:R-:W-:Y:S02]  /*b910*/  FSEL R85, R85, -INF , !P0 ;  /* 0xff80000055557808 */ /* 0x004fe40004000000 */
[----:B-----5:R-:W-:-:S05]  /*b920*/  FSEL R58, R3, -INF , !P4 ;  /* 0xff800000033a7808 */ /* 0x020fca0006000000 */
[----:B------:R-:W2:Y:S01]  /*b930*/  MUFU.TANH R63, R48 ;  /* 0x00000030003f7308 */ /* 0x000ea20000002400 */
[----:B---3--:R-:W-:Y:S02]  /*b940*/  FSEL R50, R6, -INF , !P5 ;  /* 0xff80000006327808 */ /* 0x008fe40006800000 */
[-C--:B------:R-:W-:Y:S02]  /*b950*/  ISETP.GE.AND P4, PT, R7, R64.reuse, PT ;  /* 0x000000400700720c */ /* 0x080fe40003f86270 */
[----:B------:R-:W-:Y:S02]  /*b960*/  ISETP.GE.AND P5, PT, R4, R64, PT ;  /* 0x000000400400720c */ /* 0x000fe40003fa6270 */
[----:B------:R-:W-:Y:S01]  /*b970*/  LOP3.LUT R7, R19, 0x68, R66, 0xfe, !PT ;  /* 0x0000006813077812 */ /* 0x000fe200078efe42 */
[----:B------:R-:W3:Y:S01]  /*b980*/  MUFU.TANH R3, R22 ;  /* 0x0000001600037308 */ /* 0x000ee20000002400 */
[----:B------:R-:W-:Y:S02]  /*b990*/  IADD3 R4, R5, 0x71, RZ ;  /* 0x0000007105047810 */ /* 0x000fe40007ffe0ff */
[----:B-1----:R-:W-:-:S02]  /*b9a0*/  FSEL R87, R87, -INF , !P2 ;  /* 0xff80000057577808 */ /* 0x002fc40005000000 */
[CC--:B------:R-:W-:Y:S02]  /*b9b0*/  ISETP.GE.AND P0, PT, R7.reuse, R65.reuse, PT ;  /* 0x000000410700720c */ /* 0x0c0fe40003f06270 */
[----:B------:R-:W-:Y:S01]  /*b9c0*/  ISETP.GE.AND P6, PT, R7, R64, PT ;  /* 0x000000400700720c */ /* 0x000fe20003fc6270 */
[----:B------:R-:W1:Y:S01]  /*b9d0*/  MUFU.TANH R40, R40 ;  /* 0x0000002800287308 */ /* 0x000e620000002400 */
[-C--:B------:R-:W-:Y:S02]  /*b9e0*/  ISETP.GE.AND P2, PT, R4, R65.reuse, PT ;  /* 0x000000410400720c */ /* 0x080fe40003f46270 */
[----:B------:R-:W-:Y:S02]  /*b9f0*/  LOP3.LUT R66, R19, 0x78, R66, 0xfe, !PT ;  /* 0x0000007813427812 */ /* 0x000fe400078efe42 */
[----:B--2---:R-:W-:Y:S02]  /*ba00*/  FSEL R63, R63, -INF , !P0 ;  /* 0xff8000003f3f7808 */ /* 0x004fe40004000000 */
[----:B------:R-:W-:-:S02]  /*ba10*/  ISETP.GE.AND P0, PT, R66, R65, PT ;  /* 0x000000414200720c */ /* 0x000fc40003f06270 */
[----:B---3--:R-:W-:Y:S02]  /*ba20*/  FSEL R48, R3, -INF , !P4 ;  /* 0xff80000003307808 */ /* 0x008fe40006000000 */
[----:B------:R-:W-:Y:S02]  /*ba30*/  ISETP.GE.AND P4, PT, R4, R64, PT ;  /* 0x000000400400720c */ /* 0x000fe40003f86270 */
[----:B------:R-:W-:Y:S02]  /*ba40*/  IADD3 R3, R5, 0x79, RZ ;  /* 0x0000007905037810 */ /* 0x000fe40007ffe0ff */
[----:B------:R-:W-:Y:S01]  /*ba50*/  HMMA.16816.F32.BF16 R4, R52, R12, RZ ;  /* 0x0000000c3404723c */ /* 0x000fe200000418ff */
[----:B-1----:R-:W-:Y:S02]  /*ba60*/  FSEL R40, R40, -INF , !P6 ;  /* 0xff80000028287808 */ /* 0x002fe40007000000 */
[----:B------:R-:W-:-:S05]  /*ba70*/  ISETP.GE.AND P6, PT, R3, R65, PT ;  /* 0x000000410300720c */ /* 0x000fca0003fc6270 */
[----:B------:R-:W-:Y:S11]  /*ba80*/  HMMA.16816.F32.BF16 R12, R52, R14, RZ ;  /* 0x0000000e340c723c */ /* 0x000ff600000418ff */
[----:B------:R-:W-:Y:S05]  /*ba90*/  @!UPT UIADD3 URZ, URZ, URZ, URZ ;  /* 0x0000003f3f3ff290 */ /* 0x000fea000fffe03f */
[C---:B------:R-:W-:Y:S08]  /*baa0*/  HMMA.16816.F32.BF16 R4, R44.reuse, R8, R4 ;  /* 0x000000082c04723c */ /* 0x040ff00000041804 */
        /* <DEDUP_REMOVED lines=20> */
[----:B------:R-:W-:-:S05]  /*bbf0*/  ISETP.GT.AND P0, PT, R152, R143, PT ;  /* 0x0000008f9800720c */ /* 0x000fca0003f04270 */
        /* <DEDUP_REMOVED lines=23> */
[C---:B------:R-:W-:Y:S01]  /*bd70*/  IMAD.HI.U32 R10, R8.reuse, R7, RZ ;  /* 0x00000007080a7227 */ /* 0x040fe200078e00ff */
        /* <DEDUP_REMOVED lines=44> */
.L_x_4954:
[----:B------:R-:W-:-:S05]  /*c040*/  IMAD.MOV.U32 R6, RZ, RZ, c[0x0][0x198] ;  /* 0x00006600ff067624 */ /* 0x000fca00078e00ff */
[----:B------:R-:W-:-:S04]  /*c050*/  LEA R6, -R6, RZ, 0x7 ;  /* 0x000000ff06067211 */ /* 0x000fc800078e39ff */
[----:B------:R-:W-:Y:S02]  /*c060*/  SHF.R.S32.HI R4, RZ, 0x1f, R6 ;  /* 0x0000001fff047819 */ /* 0x000fe40000011406 */
.L_x_4955:
        /* <DEDUP_REMOVED lines=20> */
.L_x_4953:
        /* <DEDUP_REMOVED lines=73> */
[----:B------:R-:W-:Y:S01]  /*c640*/  FMUL.FTZ R46, R32, c[0x0][0x23c] ;  /* 0x00008f00202e7a20 */ /* 0x000fe20000410000 */
[----:B--2---:R-:W-:Y:S02]  /*c650*/  FMNMX.FTZ R3, R4, R3, !PT ;  /* 0x0000000304037209 */ /* 0x004fe40007810000 */
[----:B------:R-:W-:Y:S02]  /*c660*/  FSEL R119, R32, RZ, P3 ;  /* 0x000000ff20777208 */ /* 0x000fe40001800000 */
[----:B------:R-:W-:Y:S02]  /*c670*/  FSEL R46, R46, RZ, P3 ;  /* 0x000000ff2e2e7208 */ /* 0x000fe40001800000 */
[----:B------:R-:W-:Y:S01]  /*c680*/  FSETP.NEU.FTZ.AND P2, PT, R3, -INF , PT ;  /* 0xff8000000300780b */ /* 0x000fe20003f5d000 */
[----:B------:R-:W-:Y:S02]  /*c690*/  FADD.FTZ R119, R2, -R119 ;  /* 0x8000007702777221 */ /* 0x000fe40000010000 */
[----:B------:R-:W-:Y:S01]  /*c6a0*/  FFMA.FTZ R111, R35, c[0x0][0x23c], -R46 ;  /* 0x00008f00236f7a23 */ /* 0x000fe2000001082e */
[C---:B------:R-:W-:Y:S01]  /*c6b0*/  FSEL R5, R3.reuse, RZ, P2 ;  /* 0x000000ff03057208 */ /* 0x040fe20001000000 */
[----:B------:R-:W-:-:S02]  /*c6c0*/  FMUL.FTZ R35, R3, c[0x0][0x23c] ;  /* 0x00008f0003237a20 */ /* 0x000fc40000410000 */
[--C-:B------:R-:W-:Y:S02]  /*c6d0*/  FFMA.FTZ R45, R113, c[0x0][0x23c], -R46.reuse ;  /* 0x00008f00712d7a23 */ /* 0x100fe4000001082e */
[----:B------:R-:W-:Y:S01]  /*c6e0*/  FADD.FTZ R120, R0, -R5 ;  /* 0x8000000500787221 */ /* 0x000fe20000010000 */
[----:B------:R-:W-:Y:S01]  /*c6f0*/  FSEL R35, R35, RZ, P2 ;  /* 0x000000ff23237208 */ /* 0x000fe20001000000 */
[--C-:B------:R-:W-:Y:S01]  /*c700*/  FFMA.FTZ R117, R109, c[0x0][0x23c], -R46.reuse ;  /* 0x00008f006d757a23 */ /* 0x100fe2000001082e */
[----:B------:R-:W-:Y:S01]  /*c710*/  MUFU.EX2 R111, R111 ;  /* 0x0000006f006f7308 */ /* 0x000fe20000000800 */
[----:B------:R-:W-:Y:S02]  /*c720*/  FFMA.FTZ R110, R21, c[0x0][0x23c], -R46 ;  /* 0x00008f00156e7a23 */ /* 0x000fe4000001082e */
[--C-:B------:R-:W-:Y:S01]  /*c730*/  FFMA.FTZ R115, R17, c[0x0][0x23c], -R35.reuse ;  /* 0x00008f0011737a23 */ /* 0x100fe20000010823 */
[----:B------:R-:W1:Y:S01]  /*c740*/  LDSM.16.MT88.4 R20, [R137+0x3000] ;  /* 0x003000008914783b */ /* 0x000e620000004200 */
[----:B------:R-:W-:-:S02]  /*c750*/  FFMA.FTZ R108, R18, c[0x0][0x23c], -R35 ;  /* 0x00008f00126c7a23 */ /* 0x000fc40000010823 */
[--C-:B------:R-:W-:Y:S01]  /*c760*/  FFMA.FTZ R113, R114, c[0x0][0x23c], -R35.reuse ;  /* 0x00008f0072717a23 */ /* 0x100fe20000010823 */
[----:B------:R-:W2:Y:S01]  /*c770*/  MUFU.EX2 R117, R117 ;  /* 0x0000007500757308 */ /* 0x000ea20000000800 */
[----:B------:R-:W-:Y:S02]  /*c780*/  FMUL.FTZ R119, R119, c[0x0][0x23c] ;  /* 0x00008f0077777a20 */ /* 0x000fe40000410000 */
[----:B------:R-:W-:Y:S02]  /*c790*/  FMUL.FTZ R120, R120, c[0x0][0x23c] ;  /* 0x00008f0078787a20 */ /* 0x000fe40000410000 */
[----:B------:R-:W-:Y:S02]  /*c7a0*/  FFMA.FTZ R2, R16, c[0x0][0x23c], -R35 ;  /* 0x00008f0010027a23 */ /* 0x000fe40000010823 */
[--C-:B------:R-:W-:Y:S01]  /*c7b0*/  FFMA.FTZ R64, R27, c[0x0][0x23c], -R46.reuse ;  /* 0x00008f001b407a23 */ /* 0x100fe2000001082e */
[----:B------:R-:W-:Y:S01]  /*c7c0*/  MUFU.EX2 R110, R110 ;  /* 0x0000006e006e7308 */ /* 0x000fe20000000800 */
[----:B------:R-:W-:-:S02]  /*c7d0*/  FFMA.FTZ R47, R25, c[0x0][0x23c], -R46 ;  /* 0x00008f00192f7a23 */ /* 0x000fc4000001082e */
[----:B------:R-:W3:Y:S01]  /*c7e0*/  LDSM.16.MT88.4 R24, [R138+0x3400] ;  /* 0x003400008a18783b */ /* 0x000ee20000004200 */
[--C-:B------:R-:W-:Y:S02]  /*c7f0*/  FFMA.FTZ R114, R105, c[0x0][0x23c], -R46.reuse ;  /* 0x00008f0069727a23 */ /* 0x100fe4000001082e */
[----:B------:R-:W-:Y:S02]  /*c800*/  FFMA.FTZ R105, R103, c[0x0][0x23c], -R46 ;  /* 0x00008f0067697a23 */ /* 0x000fe4000001082e */
[----:B------:R-:W4:Y:S01]  /*c810*/  MUFU.EX2 R45, R45 ;  /* 0x0000002d002d7308 */ /* 0x000f220000000800 */
[----:B--2---:R-:W-:Y:S01]  /*c820*/  F2FP.BF16.PACK_AB R16, R111, R117 ;  /* 0x000000756f10723e */ /* 0x004fe200000010ff */
        /* <DEDUP_REMOVED lines=21> */
[--C-:B------:R-:W-:Y:S02]  /*c980*/  FFMA.FTZ R33, R33, c[0x0][0x23c], -R35.reuse ;  /* 0x00008f0021217a23 */ /* 0x100fe40000010823 */
[--C-:B------:R-:W-:Y:S02]  /*c990*/  FFMA.FTZ R43, R43, c[0x0][0x23c], -R46.reuse ;  /* 0x00008f002b2b7a23 */ /* 0x100fe4000001082e */
[----:B------:R-:W2:Y:S01]  /*c9a0*/  MUFU.EX2 R120, R120 ;  /* 0x0000007800787308 */ /* 0x000ea20000000800 */
[--C-:B------:R-:W-:Y:S02]  /*c9b0*/  FFMA.FTZ R39, R39, c[0x0][0x23c], -R46.reuse ;  /* 0x00008f0027277a23 */ /* 0x100fe4000001082e */
[----:B------:R-:W-:Y:S02]  /*c9c0*/  FFMA.FTZ R37, R37, c[0x0][0x23c], -R46 ;  /* 0x00008f0025257a23 */ /* 0x000fe4000001082e */
        /* <DEDUP_REMOVED lines=11> */
[-C--:B------:R-:W-:Y:S01]  /*ca80*/  FMUL.FTZ R79, R79, R120.reuse ;  /* 0x000000784f4f7220 */ /* 0x080fe20000410000 */
[----:B-----5:R-:W-:Y:S01]  /*ca90*/  F2FP.BF16.PACK_AB R19, R2, R113 ;  /* 0x000000710213723e */ /* 0x020fe200000010ff */
[----:B------:R-:W2:Y:S01]  /*caa0*/  MUFU.EX2 R105, R105 ;  /* 0x0000006900697308 */ /* 0x000ea20000000800 */
        /* <DEDUP_REMOVED lines=29> */
[----:B------:R-:W-:Y:S02]  /*cc80*/  FFMA.FTZ R50, R62, c[0x0][0x23c], -R35 ;  /* 0x00008f003e327a23 */ /* 0x000fe40000010823 */
[----:B------:R-:W-:Y:S02]  /*cc90*/  FADD.FTZ R113, R2, R113 ;  /* 0x0000007102717221 */ /* 0x000fe40000010000 */
[----:B------:R-:W-:Y:S02]  /*cca0*/  FADD.FTZ R105, R105, R114 ;  /* 0x0000007269697221 */ /* 0x000fe40000010000 */
[----:B------:R-:W-:Y:S01]  /*ccb0*/  FFMA.FTZ R2, R65, c[0x0][0x23c], -R46 ;  /* 0x00008f0041027a23 */ /* 0x000fe2000001082e */
[----:B------:R-:W2:Y:S01]  /*ccc0*/  MUFU.EX2 R0, R0 ;  /* 0x0000000000007308 */ /* 0x000ea20000000800 */
[----:B-1----:R-:W-:Y:S01]  /*ccd0*/  F2FP.BF16.PACK_AB R21, R103, R112 ;  /* 0x000000706715723e */ /* 0x002fe200000010ff */
[----:B------:R-:W-:-:S02]  /*cce0*/  FADD.FTZ R112, R112, R113 ;  /* 0x0000007170707221 */ /* 0x000fc40000010000 */
[----:B------:R-:W-:Y:S02]  /*ccf0*/  FADD.FTZ R64, R64, R105 ;  /* 0x0000006940407221 */ /* 0x000fe40000010000 */
[----:B------:R-:W-:Y:S02]  /*cd00*/  FADD.FTZ R112, R103, R112 ;  /* 0x0000007067707221 */ /* 0x000fe40000010000 */
[----:B------:R-:W-:Y:S01]  /*cd10*/  MUFU.EX2 R106, R106 ;  /* 0x0000006a006a7308 */ /* 0x000fe20000000800 */
[----:B------:R-:W-:Y:S02]  /*cd20*/  FADD.FTZ R47, R47, R64 ;  /* 0x000000402f2f7221 */ /* 0x000fe40000010000 */
[----:B------:R-:W-:Y:S01]  /*cd30*/  FFMA.FTZ R157, R34, c[0x0][0x23c], -R35 ;  /* 0x00008f00229d7a23 */ /* 0x000fe20000010823 */
[----:B--2---:R-:W-:-:S04]  /*cd40*/  F2FP.BF16.PACK_AB R23, R0, R55 ;  /* 0x000000370017723e */ /* 0x004fc800000010ff */
[----:B------:R-:W1:Y:S03]  /*cd50*/  MUFU.EX2 R107, R107 ;  /* 0x0000006b006b7308 */ /* 0x000e660000000800 */
[C---:B---3--:R-:W-:Y:S05]  /*cd60*/  HMMA.16816.F32.BF16 R4, R20.reuse, R24, R4 ;  /* 0x000000181404723c */ /* 0x048fea0000041804 */
[----:B------:R-:W-:Y:S03]  /*cd70*/  MUFU.EX2 R101, R101 ;  /* 0x0000006500657308 */ /* 0x000fe60000000800 */
[----:B------:R-:W-:Y:S01]  /*cd80*/  HMMA.16816.F32.BF16 R8, R20, R26, R8 ;  /* 0x0000001a1408723c */ /* 0x000fe20000041808 */
[----:B------:R-:W2:Y:S04]  /*cd90*/  LDSM.16.MT88.4 R24, [R137+0x3400] ;  /* 0x003400008918783b */ /* 0x000ea80000004200 */
[----:B------:R-:W3:Y:S01]  /*cda0*/  MUFU.EX2 R52, R52 ;  /* 0x0000003400347308 */ /* 0x000ee20000000800 */
[----:B-1----:R-:W-:-:S07]  /*cdb0*/  F2FP.BF16.PACK_AB R28, R107, R106 ;  /* 0x0000006a6b1c723e */ /* 0x002fce00000010ff */
[----:B------:R-:W-:Y:S08]  /*cdc0*/  MUFU.EX2 R109, R109 ;  /* 0x0000006d006d7308 */ /* 0x000ff00000000800 */
[----:B------:R-:W1:Y:S01]  /*cdd0*/  MUFU.EX2 R66, R66 ;  /* 0x0000004200427308 */ /* 0x000e620000000800 */
[----:B---3--:R-:W-:-:S07]  /*cde0*/  F2FP.BF16.PACK_AB R30, R52, R101 ;  /* 0x00000065341e723e */ /* 0x008fce00000010ff */
        /* <DEDUP_REMOVED lines=22> */
[----:B------:R-:W-:Y:S01]  /*cf50*/  FFMA.FTZ R26, R98, c[0x0][0x23c], -R35 ;  /* 0x00008f00621a7a23 */ /* 0x000fe20000010823 */
[----:B--2---:R-:W-:Y:S01]  /*cf60*/  HMMA.16816.F32.BF16 R12, R28, R20, R12 ;  /* 0x000000141c0c723c */ /* 0x004fe2000004180c */
[--C-:B------:R-:W-:Y:S01]  /*cf70*/  FFMA.FTZ R98, R57, c[0x0][0x23c], -R46.reuse ;  /* 0x00008f0039627a23 */ /* 0x100fe2000001082e */
[----:B------:R-:W-:Y:S01]  /*cf80*/  MUFU.EX2 R25, R25 ;  /* 0x0000001900197308 */ /* 0x000fe20000000800 */
[--C-:B------:R-:W-:Y:S02]  /*cf90*/  FFMA.FTZ R57, R67, c[0x0][0x23c], -R46.reuse ;  /* 0x00008f0043397a23 */ /* 0x100fe4000001082e */
        /* <DEDUP_REMOVED lines=11> */
[--C-:B------:R-:W-:Y:S02]  /*d050*/  FFMA.FTZ R28, R61, c[0x0][0x23c], -R46.reuse ;  /* 0x00008f003d1c7a23 */ /* 0x100fe4000001082e */
[--C-:B------:R-:W-:Y:S02]  /*d060*/  FFMA.FTZ R61, R88, c[0x0][0x23c], -R35.reuse ;  /* 0x00008f00583d7a23 */ /* 0x100fe40000010823 */
[--C-:B------:R-:W-:Y:S01]  /*d070*/  FFMA.FTZ R88, R58, c[0x0][0x23c], -R35.reuse ;  /* 0x00008f003a587a23 */ /* 0x100fe20000010823 */
[----:B------:R-:W1:Y:S01]  /*d080*/  MUFU.EX2 R30, R30 ;  /* 0x0000001e001e7308 */ /* 0x000e620000000800 */
[--C-:B------:R-:W-:Y:S02]  /*d090*/  FFMA.FTZ R58, R41, c[0x0][0x23c], -R46.reuse ;  /* 0x00008f00293a7a23 */ /* 0x100fe4000001082e */
[----:B------:R-:W-:Y:S02]  /*d0a0*/  FFMA.FTZ R41, R56, c[0x0][0x23c], -R35 ;  /* 0x00008f0038297a23 */ /* 0x000fe40000010823 */
[----:B------:R-:W-:-:S02]  /*d0b0*/  FFMA.FTZ R31, R51, c[0x0][0x23c], -R46 ;  /* 0x00008f00331f7a23 */ /* 0x000fc4000001082e */
[--C-:B------:R-:W-:Y:S01]  /*d0c0*/  FFMA.FTZ R56, R60, c[0x0][0x23c], -R35.reuse ;  /* 0x00008f003c387a23 */ /* 0x100fe20000010823 */
[----:B------:R-:W2:Y:S01]  /*d0d0*/  MUFU.EX2 R23, R23 ;  /* 0x0000001700177308 */ /* 0x000ea20000000800 */
[----:B------:R-:W-:Y:S02]  /*d0e0*/  FFMA.FTZ R51, R63, c[0x0][0x23c], -R46 ;  /* 0x00008f003f337a23 */ /* 0x000fe4000001082e */
[----:B------:R-:W-:Y:S02]  /*d0f0*/  FADD.FTZ R63, R55, R112 ;  /* 0x00000070373f7221 */ /* 0x000fe40000010000 */
[--C-:B------:R-:W-:Y:S02]  /*d100*/  FFMA.FTZ R55, R36, c[0x0][0x23c], -R35.reuse ;  /* 0x00008f0024377a23 */ /* 0x100fe40000010823 */
[----:B------:R-:W-:Y:S01]  /*d110*/  FFMA.FTZ R22, R87, c[0x0][0x23c], -R46 ;  /* 0x00008f0057167a23 */ /* 0x000fe2000001082e */
[----:B------:R-:W3:Y:S01]  /*d120*/  MUFU.EX2 R29, R29 ;  /* 0x0000001d001d7308 */ /* 0x000ee20000000800 */
[----:B-1----:R-:W-:Y:S01]  /*d130*/  F2FP.BF16.PACK_AB R68, R25, R30 ;  /* 0x0000001e1944723e */ /* 0x002fe200000010ff */
[----:B------:R-:W-:-:S02]  /*d140*/  FFMA.FTZ R36, R40, c[0x0][0x23c], -R35 ;  /* 0x00008f0028247a23 */ /* 0x000fc40000010823 */
[----:B------:R-:W-:-:S04]  /*d150*/  FADD.FTZ R0, R0, R63 ;  /* 0x0000003f00007221 */ /* 0x000fc80000010000 */
[----:B------:R-:W-:Y:S01]  /*d160*/  MUFU.EX2 R26, R26 ;  /* 0x0000001a001a7308 */ /* 0x000fe20000000800 */
[----:B--2---:R-:W-:Y:S01]  /*d170*/  F2FP.BF16.PACK_AB R70, R23, R20 ;  /* 0x000000141746723e */ /* 0x004fe200000010ff */
        /* <DEDUP_REMOVED lines=13> */
[C---:B------:R-:W-:Y:S01]  /*d250*/  HMMA.16816.F32.BF16 R80, R68.reuse, R76, R4 ;  /* 0x0000004c4450723c */ /* 0x040fe20000041804 */
[----:B------:R-:W2:Y:S01]  /*d260*/  LDSM.16.MT88.4 R4, [R137+0x3c00] ;  /* 0x003c00008904783b */ /* 0x000ea20000004200 */
[----:B------:R-:W-:Y:S06]  /*d270*/  MUFU.EX2 R57, R57 ;  /* 0x0000003900397308 */ /* 0x000fec0000000800 */
[C---:B------:R-:W-:Y:S01]  /*d280*/  HMMA.16816.F32.BF16 R76, R68.reuse, R78, R8 ;  /* 0x0000004e444c723c */ /* 0x040fe20000041808 */
[----:B------:R-:W3:Y:S01]  /*d290*/  LDSM.16.MT88.4 R8, [R137+0x4000] ;  /* 0x004000008908783b */ /* 0x000ee20000004200 */
[----:B------:R-:W-:Y:S08]  /*d2a0*/  MUFU.EX2 R96, R96 ;  /* 0x0000006000607308 */ /* 0x000ff00000000800 */
[----:B------:R-:W4:Y:S08]  /*d2b0*/  MUFU.EX2 R61, R61 ;  /* 0x0000003d003d7308 */ /* 0x000f300000000800 */
[----:B------:R-:W-:Y:S08]  /*d2c0*/  MUFU.EX2 R88, R88 ;  /* 0x0000005800587308 */ /* 0x000ff00000000800 */
[----:B------:R-:W5:Y:S01]  /*d2d0*/  MUFU.EX2 R59, R59 ;  /* 0x0000003b003b7308 */ /* 0x000f620000000800 */
        /* <DEDUP_REMOVED lines=16> */
[----:B------:R-:W3:Y:S05]  /*d3e0*/  MUFU.EX2 R28, R28 ;  /* 0x0000001c001c7308 */ /* 0x000eea0000000800 */
[C---:B------:R-:W-:Y:S01]  /*d3f0*/  HMMA.16816.F32.BF16 R68, R4.reuse, R10, R68 ;  /* 0x0000000a0444723c */ /* 0x040fe20000041844 */
[----:B------:R-:W-:Y:S02]  /*d400*/  LDSM.16.MT88.4 R8, [R138+0x4800] ;  /* 0x004800008a08783b */ /* 0x000fe40000004200 */
[----:B------:R-:W-:Y:S05]  /*d410*/  MUFU.EX2 R41, R41 ;  /* 0x0000002900297308 */ /* 0x000fea0000000800 */
[C---:B--2---:R-:W-:Y:S03]  /*d420*/  HMMA.16816.F32.BF16 R80, R4.reuse, R12, R80 ;  /* 0x0000000c0450723c */ /* 0x044fe60000041850 */
[----:B------:R-:W2:Y:S05]  /*d430*/  MUFU.EX2 R56, R56 ;  /* 0x0000003800387308 */ /* 0x000eaa0000000800 */
[----:B------:R-:W-:Y:S01]  /*d440*/  HMMA.16816.F32.BF16 R76, R4, R14, R76 ;  /* 0x0000000e044c723c */ /* 0x000fe2000004184c */
[----:B------:R-:W5:Y:S02]  /*d450*/  LDSM.16.MT88.4 R12, [R137+0x4400] ;  /* 0x00440000890c783b */ /* 0x000f640000004200 */
[----:B------:R-:W1:Y:S04]  /*d460*/  MUFU.EX2 R22, R22 ;  /* 0x0000001600167308 */ /* 0x000e680000000800 */
[----:B----4-:R-:W-:-:S02]  /*d470*/  F2FP.BF16.PACK_AB R4, R31, R94 ;  /* 0x0000005e1f04723e */ /* 0x010fc400000010ff */
[----:B---3--:R-:W-:Y:S02]  /*d480*/  F2FP.BF16.PACK_AB R6, R28, R27 ;  /* 0x0000001b1c06723e */ /* 0x008fe400000010ff */
[----:B------:R-:W-:Y:S01]  /*d490*/  MUFU.EX2 R51, R51 ;  /* 0x0000003300337308 */ /* 0x000fe20000000800 */
[----:B--2---:R-:W-:Y:S01]  /*d4a0*/  F2FP.BF16.PACK_AB R5, R56, R41 ;  /* 0x000000293805723e */ /* 0x004fe200000010ff */
[----:B------:R-:W-:Y:S01]  /*d4b0*/  FADD.FTZ R41, R41, R88 ;  /* 0x0000005829297221 */ /* 0x000fe20000010000 */
[----:B------:R-:W-:-:S03]  /*d4c0*/  F2FP.BF16.PACK_AB R7, R50, R45 ;  /* 0x0000002d3207723e */ /* 0x000fc600000010ff */
[----:B------:R-:W-:Y:S02]  /*d4d0*/  FADD.FTZ R56, R56, R41 ;  /* 0x0000002938387221 */ /* 0x000fe40000010000 */
[----:B------:R-:W-:Y:S02]  /*d4e0*/  MUFU.EX2 R58, R58 ;  /* 0x0000003a003a7308 */ /* 0x000fe40000000800 */
[C---:B-1----:R-:W-:Y:S06]  /*d4f0*/  HMMA.16816.F32.BF16 R80, R4.reuse, R16, R80 ;  /* 0x000000100450723c */ /* 0x042fec0000041850 */
[----:B------:R-:W1:Y:S02]  /*d500*/  MUFU.EX2 R55, R55 ;  /* 0x0000003700377308 */ /* 0x000e640000000800 */
[C---:B------:R-:W-:Y:S01]  /*d510*/  HMMA.16816.F32.BF16 R76, R4.reuse, R18, R76 ;  /* 0x00000012044c723c */ /* 0x040fe2000004184c */
[----:B------:R-:W2:Y:S05]  /*d520*/  LDSM.16.MT88.4 R16, [R137+0x4800] ;  /* 0x004800008910783b */ /* 0x000eaa0000004200 */
[----:B------:R-:W3:Y:S02]  /*d530*/  MUFU.EX2 R36, R36 ;  /* 0x0000002400247308 */ /* 0x000ee40000000800 */
[C---:B-----5:R-:W-:Y:S06]  /*d540*/  HMMA.16816.F32.BF16 R72, R4.reuse, R12, R72 ;  /* 0x0000000c0448723c */ /* 0x060fec0000041848 */
[----:B------:R-:W-:Y:S01]  /*d550*/  MUFU.EX2 R0, R39 ;  /* 0x0000002700007308 */ /* 0x000fe20000000800 */
[----:B------:R-:W-:Y:S01]  /*d560*/  FADD.FTZ R12, R106, R47 ;  /* 0x0000002f6a0c7221 */ /* 0x000fe20000010000 */
[----:B------:R-:W-:Y:S06]  /*d570*/  HMMA.16816.F32.BF16 R68, R4, R14, R68 ;  /* 0x0000000e0444723c */ /* 0x000fec0000041844 */
[----:B------:R-:W-:Y:S01]  /*d580*/  MUFU.EX2 R37, R37 ;  /* 0x0000002500257308 */ /* 0x000fe20000000800 */
[----:B------:R-:W-:-:S04]  /*d590*/  FADD.FTZ R12, R107, R12 ;  /* 0x0000000c6b0c7221 */ /* 0x000fc80000010000 */
[----:B------:R-:W-:Y:S01]  /*d5a0*/  FADD.FTZ R101, R101, R12 ;  /* 0x0000000c65657221 */ /* 0x000fe20000010000 */
[----:B------:R-:W-:Y:S01]  /*d5b0*/  F2FP.BF16.PACK_AB R4, R49, R22 ;  /* 0x000000163104723e */ /* 0x000fe200000010ff */
[----:B------:R-:W4:Y:S01]  /*d5c0*/  LDSM.16.MT88.4 R12, [R138+0x4c00] ;  /* 0x004c00008a0c783b */ /* 0x000f220000004200 */
[----:B-1----:R-:W-:Y:S01]  /*d5d0*/  F2FP.BF16.PACK_AB R5, R55, R48 ;  /* 0x000000303705723e */ /* 0x002fe200000010ff */
[----:B------:R-:W-:Y:S01]  /*d5e0*/  FADD.FTZ R101, R52, R101 ;  /* 0x0000006534657221 */ /* 0x000fe20000010000 */
[----:B------:R-:W-:Y:S01]  /*d5f0*/  F2FP.BF16.PACK_AB R6, R58, R51 ;  /* 0x000000333a06723e */ /* 0x000fe200000010ff */
[----:B------:R-:W-:Y:S01]  /*d600*/  MUFU.EX2 R39, R44 ;  /* 0x0000002c00277308 */ /* 0x000fe20000000800 */
[----:B---3--:R-:W-:Y:S01]  /*d610*/  F2FP.BF16.PACK_AB R7, R33, R36 ;  /* 0x000000242107723e */ /* 0x008fe200000010ff */
[----:B------:R-:W-:-:S04]  /*d620*/  FADD.FTZ R30, R30, R101 ;  /* 0x000000651e1e7221 */ /* 0x000fc80000010000 */
[----:B------:R-:W-:Y:S02]  /*d630*/  FADD.FTZ R25, R25, R30 ;  /* 0x0000001e19197221 */ /* 0x000fe40000010000 */
[C---:B------:R-:W-:Y:S01]  /*d640*/  HMMA.16816.F32.BF16 R80, R4.reuse, R8, R80 ;  /* 0x000000080450723c */ /* 0x040fe20000041850 */
[----:B------:R-:W1:Y:S06]  /*d650*/  MUFU.EX2 R30, R42 ;  /* 0x0000002a001e7308 */ /* 0x000e6c0000000800 */
[----:B------:R-:W-:Y:S01]  /*d660*/  FADD.FTZ R8, R20, R25 ;  /* 0x0000001914087221 */ /* 0x000fe20000010000 */
[----:B------:R-:W-:Y:S01]  /*d670*/  HMMA.16816.F32.BF16 R76, R4, R10, R76 ;  /* 0x0000000a044c723c */ /* 0x000fe2000004184c */
[----:B------:R-:W-:Y:S01]  /*d680*/  FFMA.FTZ R20, R38, c[0x0][0x23c], -R35 ;  /* 0x00008f0026147a23 */ /* 0x000fe20000010823 */
[----:B------:R-:W-:Y:S01]  /*d690*/  MUFU.EX2 R157, R157 ;  /* 0x0000009d009d7308 */ /* 0x000fe20000000800 */
[----:B------:R-:W-:-:S04]  /*d6a0*/  FADD.FTZ R8, R23, R8 ;  /* 0x0000000817087221 */ /* 0x000fc80000010000 */
[----:B------:R-:W-:Y:S01]  /*d6b0*/  FADD.FTZ R91, R91, R8 ;  /* 0x000000085b5b7221 */ /* 0x000fe20000010000 */
[----:B--2---:R-:W-:Y:S01]  /*d6c0*/  HMMA.16816.F32.BF16 R72, R4, R16, R72 ;  /* 0x000000100448723c */ /* 0x004fe20000041848 */
[----:B------:R-:W2:Y:S01]  /*d6d0*/  LDSM.16.MT88.4 R8, [R137+0x4c00] ;  /* 0x004c00008908783b */ /* 0x000ea20000004200 */
[----:B------:R-:W3:Y:S01]  /*d6e0*/  MUFU.EX2 R20, R20 ;  /* 0x0000001400147308 */ /* 0x000ee20000000800 */
[----:B------:R-:W-:-:S04]  /*d6f0*/  FADD.FTZ R98, R98, R91 ;  /* 0x0000005b62627221 */ /* 0x000fc80000010000 */
        /* <DEDUP_REMOVED lines=10> */
[----:B---3--:R-:W-:-:S03]  /*d7a0*/  F2FP.BF16.PACK_AB R7, R157, R20 ;  /* 0x000000149d07723e */ /* 0x008fc600000010ff */
[----:B------:R-:W-:-:S04]  /*d7b0*/  FADD.FTZ R48, R48, R17 ;  /* 0x0000001130307221 */ /* 0x000fc80000010000 */
[----:B----4-:R-:W-:Y:S01]  /*d7c0*/  HMMA.16816.F32.BF16 R80, R4, R12, R80 ;  /* 0x0000000c0450723c */ /* 0x010fe20000041850 */
[----:B------:R-:W-:-:S06]  /*d7d0*/  FADD.FTZ R55, R55, R48 ;  /* 0x0000003037377221 */ /* 0x000fcc0000010000 */
        /* <DEDUP_REMOVED lines=21> */
.L_x_4950:
        /* <DEDUP_REMOVED lines=13> */
.L_x_4960:
        /* <DEDUP_REMOVED lines=65> */
.L_x_4957:
        /* <DEDUP_REMOVED lines=13> */
[----:B------:R-:W-:Y:S01]  /*dee0*/  ISETP.GT.AND P0, PT, R152, R143, PT ;  /* 0x0000008f9800720c */ /* 0x000fe20003f04270 */
        /* <DEDUP_REMOVED lines=36> */
[----:B---3--:R-:W-:Y:S02]  /*e130*/  FMUL.FTZ R160, R4, c[0x0][0x2ec] ;  /* 0x0000bb0004a07a20 */ /* 0x008fe40000410000 */
[----:B------:R2:W3:Y:S01]  /*e140*/  MUFU.TANH R98, R0 ;  /* 0x0000000000627308 */ /* 0x0004e20000002400 */
[----:B------:R-:W-:Y:S02]  /*e150*/  FMUL.FTZ R159, R7, c[0x0][0x2ec] ;  /* 0x0000bb00079f7a20 */ /* 0x000fe40000410000 */
[----:B----4-:R-:W-:Y:S01]  /*e160*/  FMUL.FTZ R2, R5, c[0x0][0x2ec] ;  /* 0x0000bb0005027a20 */ /* 0x010fe20000410000 */
[C---:B-1----:R-:W-:Y:S03]  /*e170*/  HMMA.16816.F32.BF16 R12, R124.reuse, R88, R12 ;  /* 0x000000587c0c723c */ /* 0x042fe6000004180c */
[----:B------:R-:W-:Y:S03]  /*e180*/  FMUL.FTZ R3, R8, c[0x0][0x2ec] ;  /* 0x0000bb0008037a20 */ /* 0x000fe60000410000 */
[----:B------:R1:W4:Y:S01]  /*e190*/  MUFU.TANH R97, R160 ;  /* 0x000000a000617308 */ /* 0x0003220000002400 */
[----:B------:R-:W-:Y:S01]  /*e1a0*/  FMUL.FTZ R163, R9, c[0x0][0x2ec] ;  /* 0x0000bb0009a37a20 */ /* 0x000fe20000410000 */
[C---:B------:R-:W-:Y:S01]  /*e1b0*/  HMMA.16816.F32.BF16 R16, R124.reuse, R90, R16 ;  /* 0x0000005a7c10723c */ /* 0x040fe20000041810 */
[----:B------:R-:W5:Y:S07]  /*e1c0*/  LDSM.16.M88.4 R88, [R134] ;  /* 0x000000008658783b */ /* 0x000f6e0000000200 */
[----:B------:R3:W3:Y:S01]  /*e1d0*/  MUFU.TANH R101, R3 ;  /* 0x0000000300657308 */ /* 0x0006e20000002400 */
[C---:B------:R-:W-:Y:S03]  /*e1e0*/  HMMA.16816.F32.BF16 R20, R124.reuse, R92, R20 ;  /* 0x0000005c7c14723c */ /* 0x040fe60000041814 */
[----:B--2---:R-:W-:Y:S05]  /*e1f0*/  FMUL.FTZ R0, R11, c[0x0][0x2ec] ;  /* 0x0000bb000b007a20 */ /* 0x004fea0000410000 */
[C---:B------:R-:W-:Y:S01]  /*e200*/  HMMA.16816.F32.BF16 R24, R124.reuse, R94, R24 ;  /* 0x0000005e7c18723c */ /* 0x040fe20000041818 */
[----:B------:R2:W2:Y:S01]  /*e210*/  MUFU.TANH R102, R159 ;  /* 0x0000009f00667308 */ /* 0x0004a20000002400 */
[----:B------:R-:W4:Y:S02]  /*e220*/  LDSM.16.M88.4 R92, [R133] ;  /* 0x00000000855c783b */ /* 0x000f240000000200 */
[----:B------:R-:W-:Y:S02]  /*e230*/  FMUL.FTZ R161, R13, c[0x0][0x2ec] ;  /* 0x0000bb000da17a20 */ /* 0x000fe40000410000 */
[----:B-1----:R-:W-:Y:S02]  /*e240*/  FMUL.FTZ R160, R14, c[0x0][0x2ec] ;  /* 0x0000bb000ea07a20 */ /* 0x002fe40000410000 */
[----:B------:R-:W-:Y:S03]  /*e250*/  FMUL.FTZ R162, R12, c[0x0][0x2ec] ;  /* 0x0000bb000ca27a20 */ /* 0x000fe60000410000 */
[----:B------:R1:W1:Y:S01]  /*e260*/  MUFU.TANH R99, R2 ;  /* 0x0000000200637308 */ /* 0x0002620000002400 */
[----:B---3--:R-:W-:Y:S09]  /*e270*/  FMUL.FTZ R3, R16, c[0x0][0x2ec] ;  /* 0x0000bb0010037a20 */ /* 0x008ff20000410000 */
        /* <DEDUP_REMOVED lines=8> */
[C---:B----4-:R-:W-:Y:S03]  /*e300*/  HMMA.16816.F32.BF16 R36, R124.reuse, R92, R36 ;  /* 0x0000005c7c24723c */ /* 0x050fe60000041824 */
[----:B---3--:R-:W-:Y:S05]  /*e310*/  FMUL.FTZ R3, R24, c[0x0][0x2ec] ;  /* 0x0000bb0018037a20 */ /* 0x008fea0000410000 */
[C---:B------:R-:W-:Y:S01]  /*e320*/  HMMA.16816.F32.BF16 R40, R124.reuse, R94, R40 ;  /* 0x0000005e7c28723c */ /* 0x040fe20000041828 */
[----:B------:R3:W4:Y:S01]  /*e330*/  MUFU.TANH R13, R161 ;  /* 0x000000a1000d7308 */ /* 0x0007220000002400 */
[----:B------:R-:W4:Y:S02]  /*e340*/  LDSM.16.M88.4 R92, [R86] ;  /* 0x00000000565c783b */ /* 0x000f240000000200 */
[----:B--2---:R-:W-:Y:S07]  /*e350*/  FMUL.FTZ R0, R19, c[0x0][0x2ec] ;  /* 0x0000bb0013007a20 */ /* 0x004fee0000410000 */
[----:B------:R2:W2:Y:S01]  /*e360*/  MUFU.TANH R11, R160 ;  /* 0x000000a0000b7308 */ /* 0x0004a20000002400 */
[----:B-1----:R-:W-:Y:S09]  /*e370*/  FMUL.FTZ R163, R17, c[0x0][0x2ec] ;  /* 0x0000bb0011a37a20 */ /* 0x002ff20000410000 */
[----:B------:R1:W1:Y:S01]  /*e380*/  MUFU.TANH R120, R159 ;  /* 0x0000009f00787308 */ /* 0x0002620000002400 */
[C---:B-----5:R-:W-:Y:S03]  /*e390*/  HMMA.16816.F32.BF16 R44, R124.reuse, R88, R44 ;  /* 0x000000587c2c723c */ /* 0x060fe6000004182c */
[----:B---3--:R-:W-:Y:S06]  /*e3a0*/  FMUL.FTZ R161, R21, c[0x0][0x2ec] ;  /* 0x0000bb0015a17a20 */ /* 0x008fec0000410000 */
[----:B------:R3:W3:Y:S01]  /*e3b0*/  MUFU.TANH R109, R3 ;  /* 0x00000003006d7308 */ /* 0x0006e20000002400 */
[C---:B------:R-:W-:Y:S01]  /*e3c0*/  HMMA.16816.F32.BF16 R48, R124.reuse, R90, R48 ;  /* 0x0000005a7c30723c */ /* 0x040fe20000041830 */
[----:B------:R-:W5:Y:S01]  /*e3d0*/  LDSM.16.M88.4 R88, [R84] ;  /* 0x000000005458783b */ /* 0x000f620000000200 */
[----:B------:R-:W-:Y:S04]  /*e3e0*/  DEPBAR.LE SB0, 0x0 ;  /* 0x000080000000791a */ /* 0x000fe80000000000 */
[----:B--2---:R-:W-:Y:S03]  /*e3f0*/  FMUL.FTZ R160, R22, c[0x0][0x2ec] ;  /* 0x0000bb0016a07a20 */ /* 0x004fe60000410000 */
[----:B------:R2:W2:Y:S01]  /*e400*/  MUFU.TANH R129, R2 ;  /* 0x0000000200817308 */ /* 0x0004a20000002400 */
[----:B------:R-:W-:Y:S01]  /*e410*/  BAR.SYNC.DEFER_BLOCKING 0x0 ;  /* 0x0000000000007b1d */ /* 0x000fe20000010000 */
[C---:B----4-:R-:W-:Y:S05]  /*e420*/  HMMA.16816.F32.BF16 R52, R124.reuse, R92, R52 ;  /* 0x0000005c7c34723c */ /* 0x050fea0000041834 */
[----:B-1----:R-:W-:Y:S03]  /*e430*/  FMUL.FTZ R159, R23, c[0x0][0x2ec] ;  /* 0x0000bb00179f7a20 */ /* 0x002fe60000410000 */
[----:B------:R1:W4:Y:S01]  /*e440*/  MUFU.TANH R10, R0 ;  /* 0x00000000000a7308 */ /* 0x0003220000002400 */
[C---:B------:R-:W-:Y:S03]  /*e450*/  HMMA.16816.F32.BF16 R56, R124.reuse, R94, R56 ;  /* 0x0000005e7c38723c */ /* 0x040fe60000041838 */
[----:B---3--:R-:W-:Y:S06]  /*e460*/  FMUL.FTZ R3, R32, c[0x0][0x2ec] ;  /* 0x0000bb0020037a20 */ /* 0x008fec0000410000 */
[----:B------:R3:W3:Y:S03]  /*e470*/  MUFU.TANH R8, R162 ;  /* 0x000000a200087308 */ /* 0x0006e60000002400 */
[----:B--2---:R-:W-:Y:S07]  /*e480*/  FMUL.FTZ R2, R18, c[0x0][0x2ec] ;  /* 0x0000bb0012027a20 */ /* 0x004fee0000410000 */
[----:B------:R2:W2:Y:S01]  /*e490*/  MUFU.TANH R16, R163 ;  /* 0x000000a300107308 */ /* 0x0004a20000002400 */
[C---:B-----5:R-:W-:Y:S03]  /*e4a0*/  HMMA.16816.F32.BF16 R60, R124.reuse, R88, R60 ;  /* 0x000000587c3c723c */ /* 0x060fe6000004183c */
[----:B-1----:R-:W-:Y:S02]  /*e4b0*/  FMUL.FTZ R0, R27, c[0x0][0x2ec] ;  /* 0x0000bb001b007a20 */ /* 0x002fe40000410000 */
[----:B------:R-:W-:Y:S04]  /*e4c0*/  FMUL.FTZ R165, R59, c[0x0][0x2ec] ;  /* 0x0000bb003ba57a20 */ /* 0x000fe80000410000 */
[----:B------:R1:W1:Y:S01]  /*e4d0*/  MUFU.TANH R111, R161 ;  /* 0x000000a1006f7308 */ /* 0x0002620000002400 */
[----:B------:R-:W-:Y:S03]  /*e4e0*/  HMMA.16816.F32.BF16 R64, R124, R90, R64 ;  /* 0x0000005a7c40723c */ /* 0x000fe60000041840 */
[----:B---3--:R-:W-:Y:S06]  /*e4f0*/  FMUL.FTZ R162, R20, c[0x0][0x2ec] ;  /* 0x0000bb0014a27a20 */ /* 0x008fec0000410000 */
[----:B------:R3:W3:Y:S03]  /*e500*/  MUFU.TANH R130, R160 ;  /* 0x000000a000827308 */ /* 0x0006e60000002400 */
[----:B--2---:R-:W-:Y:S02]  /*e510*/  FMUL.FTZ R163, R25, c[0x0][0x2ec] ;  /* 0x0000bb0019a37a20 */ /* 0x004fe40000410000 */
[----:B------:R-:W-:Y:S05]  /*e520*/  FMUL.FTZ R164, R62, c[0x0][0x2ec] ;  /* 0x0000bb003ea47a20 */ /* 0x000fea0000410000 */
[----:B------:R2:W2:Y:S01]  /*e530*/  MUFU.TANH R122, R159 ;  /* 0x0000009f007a7308 */ /* 0x0004a20000002400 */
[----:B-1----:R-:W-:Y:S09]  /*e540*/  FMUL.FTZ R161, R29, c[0x0][0x2ec] ;  /* 0x0000bb001da17a20 */ /* 0x002ff20000410000 */
[----:B------:R1:W1:Y:S01]  /*e550*/  MUFU.TANH R107, R3 ;  /* 0x00000003006b7308 */ /* 0x0002620000002400 */
[----:B---3--:R-:W-:Y:S09]  /*e560*/  FMUL.FTZ R160, R30, c[0x0][0x2ec] ;  /* 0x0000bb001ea07a20 */ /* 0x008ff20000410000 */
[----:B------:R3:W3:Y:S01]  /*e570*/  MUFU.TANH R18, R2 ;  /* 0x0000000200127308 */ /* 0x0006e20000002400 */
[----:B--2---:R-:W-:Y:S09]  /*e580*/  FMUL.FTZ R159, R31, c[0x0][0x2ec] ;  /* 0x0000bb001f9f7a20 */ /* 0x004ff20000410000 */
        /* <DEDUP_REMOVED lines=66> */
[----:B------:R-:W2:Y:S01]  /*e9b0*/  MUFU.TANH R165, R165 ;  /* 0x000000a500a57308 */ /* 0x000ea20000002400 */
[----:B-1----:R-:W-:Y:S09]  /*e9c0*/  FMUL.FTZ R2, R57, c[0x0][0x2ec] ;  /* 0x0000bb0039027a20 */ /* 0x002ff20000410000 */
[----:B------:R1:W1:Y:S01]  /*e9d0*/  MUFU.TANH R35, R2 ;  /* 0x0000000200237308 */ /* 0x0002620000002400 */
[----:B---3--:R-:W-:Y:S09]  /*e9e0*/  FMUL.FTZ R0, R66, c[0x0][0x2ec] ;  /* 0x0000bb0042007a20 */ /* 0x008ff20000410000 */
[----:B------:R-:W3:Y:S10]  /*e9f0*/  MUFU.TANH R161, R161 ;  /* 0x000000a100a17308 */ /* 0x000ef40000002400 */
        /* <DEDUP_REMOVED lines=73> */
.L_x_4959:
        /* <DEDUP_REMOVED lines=18> */
.L_x_4958:
[----:B--234-:R-:W-:Y:S01]  /*efb0*/  LDSM.16.MT88.4 R28, [R137+0x3000] ;  /* 0x00300000891c783b */ /* 0x01cfe20000004200 */
        /* <DEDUP_REMOVED lines=84> */
[----:B------:R-:W2:Y:S01]  /*f500*/  LDSM.16.MT88.4 R12, [R138+0x3000] ;  /* 0x003000008a0c783b */ /* 0x000ea20000004200 */
[----:B------:R-:W-:Y:S01]  /*f510*/  FMUL.FTZ R20, R4, c[0x0][0x23c] ;  /* 0x00008f0004147a20 */ /* 0x000fe20000410000 */
        /* <DEDUP_REMOVED lines=18> */
[----:B------:R-:W-:Y:S02]  /*f640*/  FMUL.FTZ R9, R21, R77 ;  /* 0x0000004d15097220 */ /* 0x000fe40000410000 */
[C---:B---3--:R-:W-:Y:S02]  /*f650*/  FMUL.FTZ R11, R20.reuse, R79 ;  /* 0x0000004f140b7220 */ /* 0x048fe40000410000 */
[----:B------:R-:W-:Y:S02]  /*f660*/  FMUL.FTZ R10, R20, R78 ;  /* 0x0000004e140a7220 */ /* 0x000fe40000410000 */
[--C-:B------:R-:W-:Y:S01]  /*f670*/  FFMA.FTZ R77, R22, c[0x0][0x23c], -R34.reuse ;  /* 0x00008f00164d7a23 */ /* 0x100fe20000010822 */
[----:B------:R-:W1:Y:S01]  /*f680*/  MUFU.EX2 R91, R91 ;  /* 0x0000005b005b7308 */ /* 0x000e620000000800 */
[----:B------:R-:W-:Y:S02]  /*f690*/  FMUL.FTZ R7, R20, R83 ;  /* 0x0000005314077220 */ /* 0x000fe40000410000 */
        /* <DEDUP_REMOVED lines=35> */
[----:B------:R-:W3:Y:S01]  /*f8d0*/  MUFU.EX2 R97, R97 ;  /* 0x0000006100617308 */ /* 0x000ee20000000800 */
[--C-:B------:R-:W-:Y:S02]  /*f8e0*/  FFMA.FTZ R64, R116, c[0x0][0x23c], -R33.reuse ;  /* 0x00008f0074407a23 */ /* 0x100fe40000010821 */
[--C-:B------:R-:W-:Y:S01]  /*f8f0*/  FFMA.FTZ R81, R104, c[0x0][0x23c], -R33.reuse ;  /* 0x00008f0068517a23 */ /* 0x100fe20000010821 */
[----:B-1----:R-:W-:Y:S01]  /*f900*/  F2FP.BF16.PACK_AB R24, R85, R58 ;  /* 0x0000003a5518723e */ /* 0x002fe200000010ff */
[----:B------:R-:W-:Y:S02]  /*f910*/  FFMA.FTZ R158, R21, R158, R58 ;  /* 0x0000009e159e7223 */ /* 0x000fe4000001003a */
        /* <DEDUP_REMOVED lines=10> */
[----:B------:R-:W-:Y:S01]  /*f9c0*/  FFMA.FTZ R45, R45, c[0x0][0x23c], -R34 ;  /* 0x00008f002d2d7a23 */ /* 0x000fe20000010822 */
[----:B---3--:R-:W-:Y:S01]  /*f9d0*/  F2FP.BF16.PACK_AB R25, R97, R90 ;  /* 0x0000005a6119723e */ /* 0x008fe200000010ff */
[----:B------:R-:W-:Y:S02]  /*f9e0*/  FFMA.FTZ R90, R20, R157, R90 ;  /* 0x0000009d145a7223 */ /* 0x000fe4000001005a */
[----:B------:R-:W-:Y:S02]  /*f9f0*/  FFMA.FTZ R54, R35, c[0x0][0x23c], -R34 ;  /* 0x00008f0023367a23 */ /* 0x000fe40000010822 */
[----:B------:R-:W-:Y:S01]  /*fa00*/  FADD.FTZ R76, R97, R90 ;  /* 0x0000005a614c7221 */ /* 0x000fe20000010000 */
[----:B------:R-:W3:Y:S01]  /*fa10*/  MUFU.EX2 R88, R88 ;  /* 0x0000005800587308 */ /* 0x000ee20000000800 */
[--C-:B------:R-:W-:Y:S02]  /*fa20*/  FFMA.FTZ R35, R42, c[0x0][0x23c], -R33.reuse ;  /* 0x00008f002a237a23 */ /* 0x100fe40000010821 */
[--C-:B------:R-:W-:Y:S02]  /*fa30*/  FFMA.FTZ R42, R165, c[0x0][0x23c], -R33.reuse ;  /* 0x00008f00a52a7a23 */ /* 0x100fe40000010821 */
[----:B------:R-:W-:Y:S02]  /*fa40*/  FFMA.FTZ R164, R164, c[0x0][0x23c], -R33 ;  /* 0x00008f00a4a47a23 */ /* 0x000fe40000010821 */
[----:B------:R-:W-:Y:S03]  /*fa50*/  FFMA.FTZ R159, R159, c[0x0][0x23c], -R34 ;  /* 0x00008f009f9f7a23 */ /* 0x000fe60000010822 */
[----:B------:R-:W-:Y:S01]  /*fa60*/  MUFU.EX2 R44, R44 ;  /* 0x0000002c002c7308 */ /* 0x000fe20000000800 */
[C---:B-1----:R-:W-:Y:S01]  /*fa70*/  F2FP.BF16.PACK_AB R27, R92.reuse, R95 ;  /* 0x0000005f5c1b723e */ /* 0x042fe200000010ff */
        /* <DEDUP_REMOVED lines=9> */
[----:B------:R-:W-:Y:S03]  /*fb10*/  FADD.FTZ R37, R85, R158 ;  /* 0x0000009e55257221 */ /* 0x000fe60000010000 */
[----:B------:R-:W2:Y:S01]  /*fb20*/  MUFU.EX2 R56, R56 ;  /* 0x0000003800387308 */ /* 0x000ea20000000800 */
[----:B------:R-:W-:Y:S02]  /*fb30*/  FADD.FTZ R78, R94, R37 ;  /* 0x000000255e4e7221 */ /* 0x000fe40000010000 */
[C---:B------:R-:W-:Y:S02]  /*fb40*/  FMUL.FTZ R14, R20.reuse, R74 ;  /* 0x0000004a140e7220 */ /* 0x040fe40000410000 */
[----:B------:R-:W-:Y:S02]  /*fb50*/  FADD.FTZ R76, R91, R78 ;  /* 0x0000004e5b4c7221 */ /* 0x000fe40000010000 */
[----:B------:R-:W-:Y:S02]  /*fb60*/  FMUL.FTZ R15, R20, R75 ;  /* 0x0000004b140f7220 */ /* 0x000fe40000410000 */
[--C-:B------:R-:W-:Y:S01]  /*fb70*/  FFMA.FTZ R73, R114, c[0x0][0x23c], -R33.reuse ;  /* 0x00008f0072497a23 */ /* 0x100fe20000010821 */
[----:B------:R-:W-:Y:S01]  /*fb80*/  MUFU.EX2 R55, R55 ;  /* 0x0000003700377308 */ /* 0x000fe20000000800 */
[----:B------:R-:W-:Y:S02]  /*fb90*/  FFMA.FTZ R75, R105, c[0x0][0x23c], -R34 ;  /* 0x00008f00694b7a23 */ /* 0x000fe40000010822 */
[--C-:B------:R-:W-:Y:S01]  /*fba0*/  FFMA.FTZ R74, R118, c[0x0][0x23c], -R33.reuse ;  /* 0x00008f00764a7a23 */ /* 0x100fe20000010821 */
[C---:B------:R-:W-:Y:S06]  /*fbb0*/  HMMA.16816.F32.BF16 R12, R24.reuse, R28, R12 ;  /* 0x0000001c180c723c */ /* 0x040fec000004180c */
[----:B------:R-:W4:Y:S02]  /*fbc0*/  MUFU.EX2 R52, R52 ;  /* 0x0000003400347308 */ /* 0x000f240000000800 */
[----:B------:R-:W-:Y:S01]  /*fbd0*/  HMMA.16816.F32.BF16 R16, R24, R30, R16 ;  /* 0x0000001e1810723c */ /* 0x000fe20000041810 */
[----:B------:R-:W5:Y:S06]  /*fbe0*/  LDSM.16.MT88.4 R28, [R138+0x3400] ;  /* 0x003400008a1c783b */ /* 0x000f6c0000004200 */
[----:B------:R-:W-:Y:S01]  /*fbf0*/  F2FP.BF16.PACK_AB R24, R62, R63 ;  /* 0x0000003f3e18723e */ /* 0x000fe200000010ff */
[----:B------:R-:W-:Y:S01]  /*fc00*/  MUFU.EX2 R50, R50 ;  /* 0x0000003200327308 */ /* 0x000fe20000000800 */
[----:B---3--:R-:W-:Y:S03]  /*fc10*/  F2FP.BF16.PACK_AB R25, R88, R65 ;  /* 0x000000415819723e */ /* 0x008fe600000010ff */
[----:B-1----:R-:W-:Y:S01]  /*fc20*/  F2FP.BF16.PACK_AB R26, R43, R44 ;  /* 0x0000002c2b1a723e */ /* 0x002fe200000010ff */
[----:B------:R-:W-:Y:S01]  /*fc30*/  FADD.FTZ R63, R63, R76 ;  /* 0x0000004c3f3f7221 */ /* 0x000fe20000010000 */
[----:B--2---:R-:W-:Y:S04]  /*fc40*/  F2FP.BF16.PACK_AB R27, R56, R51 ;  /* 0x00000033381b723e */ /* 0x004fe800000010ff */
[----:B------:R-:W1:Y:S01]  /*fc50*/  MUFU.EX2 R49, R49 ;  /* 0x0000003100317308 */ /* 0x000e620000000800 */
[----:B----4-:R-:W-:Y:S09]  /*fc60*/  F2FP.BF16.PACK_AB R20, R52, R55 ;  /* 0x000000373414723e */ /* 0x010ff200000010ff */
[----:B------:R-:W-:Y:S10]  /*fc70*/  MUFU.EX2 R41, R41 ;  /* 0x0000002900297308 */ /* 0x000ff40000000800 */
[----:B------:R-:W2:Y:S01]  /*fc80*/  MUFU.EX2 R40, R40 ;  /* 0x0000002800287308 */ /* 0x000ea20000000800 */
[C---:B-----5:R-:W-:Y:S03]  /*fc90*/  HMMA.16816.F32.BF16 R4, R24.reuse, R28, R4 ;  /* 0x0000001c1804723c */ /* 0x060fe60000041804 */
[----:B-1----:R-:W-:Y:S06]  /*fca0*/  F2FP.BF16.PACK_AB R21, R49, R50 ;  /* 0x000000323115723e */ /* 0x002fec00000010ff */
[----:B------:R-:W-:Y:S01]  /*fcb0*/  MUFU.EX2 R48, R48 ;  /* 0x0000003000307308 */ /* 0x000fe20000000800 */
[C---:B------:R-:W-:Y:S01]  /*fcc0*/  HMMA.16816.F32.BF16 R8, R24.reuse, R30, R8 ;  /* 0x0000001e1808723c */ /* 0x040fe20000041808 */
[----:B------:R-:W1:Y:S08]  /*fcd0*/  LDSM.16.MT88.4 R28, [R137+0x3400] ;  /* 0x00340000891c783b */ /* 0x000e700000004200 */
[----:B------:R-:W3:Y:S03]  /*fce0*/  MUFU.EX2 R57, R57 ;  /* 0x0000003900397308 */ /* 0x000ee60000000800 */
[----:B--2---:R-:W-:Y:S07]  /*fcf0*/  F2FP.BF16.PACK_AB R22, R40, R41 ;  /* 0x000000292816723e */ /* 0x004fee00000010ff */
[----:B------:R3:W-:Y:S10]  /*fd00*/  MUFU.EX2 R58, R23 ;  /* 0x00000017003a7308 */ /* 0x0007f40000000800 */
[----:B------:R2:W-:Y:S10]  /*fd10*/  MUFU.EX2 R85, R77 ;  /* 0x0000004d00557308 */ /* 0x0005f40000000800 */
[----:B------:R4:W-:Y:S01]  /*fd20*/  MUFU.EX2 R90, R39 ;  /* 0x00000027005a7308 */ /* 0x0009e20000000800 */
[C---:B-1----:R-:W-:Y:S03]  /*fd30*/  HMMA.16816.F32.BF16 R12, R24.reuse, R28, R12 ;  /* 0x0000001c180c723c */ /* 0x042fe6000004180c */
[----:B---3--:R-:W-:Y:S06]  /*fd40*/  F2FP.BF16.PACK_AB R23, R57, R48 ;  /* 0x000000303917723e */ /* 0x008fec00000010ff */
[----:B------:R-:W-:Y:S01]  /*fd50*/  MUFU.EX2 R66, R66 ;  /* 0x0000004200427308 */ /* 0x000fe20000000800 */
[----:B------:R-:W-:Y:S01]  /*fd60*/  HMMA.16816.F32.BF16 R16, R24, R30, R16 ;  /* 0x0000001e1810723c */ /* 0x000fe20000041810 */
[----:B------:R-:W1:Y:S02]  /*fd70*/  LDSM.16.MT88.4 R24, [R138+0x3800] ;  /* 0x003800008a18783b */ /* 0x000e640000004200 */
[----:B--2---:R-:W-:Y:S06]  /*fd80*/  FFMA.FTZ R77, R38, c[0x0][0x23c], -R33 ;  /* 0x00008f00264d7a23 */ /* 0x004fec0000010821 */
[----:B------:R-:W2:Y:S01]  /*fd90*/  MUFU.EX2 R69, R69 ;  /* 0x0000004500457308 */ /* 0x000ea20000000800 */
[----:B------:R-:W3:Y:S08]  /*fda0*/  LDSM.16.MT88.4 R28, [R137+0x3800] ;  /* 0x00380000891c783b */ /* 0x000ef00000004200 */
[----:B----4-:R-:W-:Y:S01]  /*fdb0*/  LDSM.16.MT88.4 R36, [R137+0x3c00] ;  /* 0x003c00008924783b */ /* 0x010fe20000004200 */
[----:B------:R-:W-:Y:S10]  /*fdc0*/  MUFU.EX2 R68, R68 ;  /* 0x0000004400447308 */ /* 0x000ff40000000800 */
[----:B------:R-:W4:Y:S10]  /*fdd0*/  MUFU.EX2 R71, R71 ;  /* 0x0000004700477308 */ /* 0x000f340000000800 */
[----:B------:R-:W5:Y:S01]  /*fde0*/  MUFU.EX2 R59, R59 ;  /* 0x0000003b003b7308 */ /* 0x000f620000000800 */
[C---:B-1----:R-:W-:Y:S09]  /*fdf0*/  HMMA.16816.F32.BF16 R4, R20.reuse, R24, R4 ;  /* 0x000000181404723c */ /* 0x042ff20000041804 */
[----:B------:R-:W-:Y:S01]  /*fe00*/  MUFU.EX2 R60, R60 ;  /* 0x0000003c003c7308 */ /* 0x000fe20000000800 */
[C---:B------:R-:W-:Y:S01]  /*fe10*/  HMMA.16816.F32.BF16 R8, R20.reuse, R26, R8 ;  /* 0x0000001a1408723c */ /* 0x040fe20000041808 */
[----:B------:R-:W1:Y:S07]  /*fe20*/  LDSM.16.MT88.4 R24, [R138+0x3c00] ;  /* 0x003c00008a18783b */ /* 0x000e6e0000004200 */
[C---:B---3--:R-:W-:Y:S01]  /*fe30*/  HMMA.16816.F32.BF16 R12, R20.reuse, R28, R12 ;  /* 0x0000001c140c723c */ /* 0x048fe2000004180c */
[----:B------:R-:W3:Y:S07]  /*fe40*/  MUFU.EX2 R73, R73 ;  /* 0x0000004900497308 */ /* 0x000eee0000000800 */
[----:B------:R-:W-:Y:S01]  /*fe50*/  HMMA.16816.F32.BF16 R16, R20, R30, R16 ;  /* 0x0000001e1410723c */ /* 0x000fe20000041810 */
[----:B------:R-:W1:Y:S02]  /*fe60*/  LDSM.16.MT88.4 R28, [R138+0x4000] ;  /* 0x004000008a1c783b */ /* 0x000e640000004200 */
[----:B------:R-:W-:Y:S04]  /*fe70*/  MUFU.EX2 R75, R75 ;  /* 0x0000004b004b7308 */ /* 0x000fe80000000800 */
[----:B--2---:R-:W-:Y:S02]  /*fe80*/  F2FP.BF16.PACK_AB R20, R69, R66 ;  /* 0x000000424514723e */ /* 0x004fe400000010ff */
[----:B----4-:R-:W-:Y:S03]  /*fe90*/  F2FP.BF16.PACK_AB R21, R71, R68 ;  /* 0x000000444715723e */ /* 0x010fe600000010ff */
[----:B-----5:R-:W-:Y:S01]  /*fea0*/  F2FP.BF16.PACK_AB R22, R58, R59 ;  /* 0x0000003b3a16723e */ /* 0x020fe200000010ff */
[----:B------:R-:W2:Y:S01]  /*feb0*/  MUFU.EX2 R72, R72 ;  /* 0x0000004800487308 */ /* 0x000ea20000000800 */
[----:B---3--:R-:W-:Y:S09]  /*fec0*/  F2FP.BF16.PACK_AB R23, R73, R60 ;  /* 0x0000003c4917723e */ /* 0x008ff200000010ff */
[----:B------:R-:W-:Y:S01]  /*fed0*/  MUFU.EX2 R74, R74 ;  /* 0x0000004a004a7308 */ /* 0x000fe20000000800 */
[C---:B-1----:R-:W-:Y:S09]  /*fee0*/  HMMA.16816.F32.BF16 R4, R20.reuse, R24, R4 ;  /* 0x000000181404723c */ /* 0x042ff20000041804 */
[----:B------:R-:W1:Y:S01]  /*fef0*/  MUFU.EX2 R67, R67 ;  /* 0x0000004300437308 */ /* 0x000e620000000800 */
[C---:B------:R-:W-:Y:S01]  /*ff00*/  HMMA.16816.F32.BF16 R8, R20.reuse, R26, R8 ;  /* 0x0000001a1408723c */ /* 0x040fe20000041808 */
[----:B------:R-:W3:Y:S07]  /*ff10*/  LDSM.16.MT88.4 R24, [R137+0x4000] ;  /* 0x004000008918783b */ /* 0x000eee0000004200 */
[C---:B------:R-:W-:Y:S01]  /*ff20*/  HMMA.16816.F32.BF16 R12, R20.reuse, R36, R12 ;  /* 0x00000024140c723c */ /* 0x040fe2000004180c */
[----:B------:R-:W-:Y:S06]  /*ff30*/  MUFU.EX2 R70, R70 ;  /* 0x0000004600467308 */ /* 0x000fec0000000800 */
[----:B------:R-:W-:Y:S01]  /*ff40*/  FADD.FTZ R37, R65, R92 ;  /* 0x0000005c41257221 */ /* 0x000fe20000010000 */
[----:B------:R-:W-:Y:S03]  /*ff50*/  HMMA.16816.F32.BF16 R16, R20, R38, R16 ;  /* 0x000000261410723c */ /* 0x000fe60000041810 */
[----:B------:R-:W4:Y:S01]  /*ff60*/  MUFU.EX2 R61, R61 ;  /* 0x0000003d003d7308 */ /* 0x000f220000000800 */
[----:B------:R-:W-:Y:S02]  /*ff70*/  FADD.FTZ R88, R88, R37 ;  /* 0x0000002558587221 */ /* 0x000fe40000010000 */
[----:B------:R-:W5:Y:S01]  /*ff80*/  LDSM.16.MT88.4 R36, [R138+0x4400] ;  /* 0x004400008a24783b */ /* 0x000f620000004200 */
[----:B--2---:R-:W-:Y:S01]  /*ff90*/  F2FP.BF16.PACK_AB R20, R72, R75 ;  /* 0x0000004b4814723e */ /* 0x004fe200000010ff */
[----:B------:R-:W-:Y:S01]  /*ffa0*/  FADD.FTZ R51, R51, R88 ;  /* 0x0000005833337221 */ /* 0x000fe20000010000 */
[----:B-1----:R-:W-:Y:S03]  /*ffb0*/  F2FP.BF16.PACK_AB R21, R67, R74 ;  /* 0x0000004a4315723e */ /* 0x002fe600000010ff */
[----:B------:R-:W-:Y:S01]  /*ffc0*/  FADD.FTZ R51, R56, R51 ;  /* 0x0000003338337221 */ /* 0x000fe20000010000 */
[----:B------:R-:W-:Y:S01]  /*ffd0*/  MUFU.EX2 R64, R64 ;  /* 0x0000004000407308 */ /* 0x000fe20000000800 */
[----:B------:R-:W-:Y:S02]  /*ffe0*/  FADD.FTZ R65, R62, R63 ;  /* 0x0000003f3e417221 */ /* 0x000fe40000010000 */
[--C-:B------:R-:W-:Y:S02]  /*fff0*/  FFMA.FTZ R62, R161, c[0x0][0x23c], -R34.reuse ;  /* 0x00008f00a13e7a23 */ /* 0x100fe40000010822 */
[----:B------:R-:W-:Y:S02]  /*10000*/  FADD.FTZ R76, R44, R65 ;  /* 0x000000412c4c7221 */ /* 0x000fe40000010000 */
[----:B------:R-:W-:Y:S02]  /*10010*/  FFMA.FTZ R63, R163, c[0x0][0x23c], -R34 ;  /* 0x00008f00a33f7a23 */ /* 0x000fe40000010822 */
        /* <DEDUP_REMOVED lines=8> */
[----:B------:R-:W-:Y:S09]  /*100a0*/  FADD.FTZ R41, R41, R52 ;  /* 0x0000003429297221 */ /* 0x000ff20000010000 */
[----:B------:R-:W2:Y:S01]  /*100b0*/  MUFU.EX2 R80, R80 ;  /* 0x0000005000507308 */ /* 0x000ea20000000800 */
[----:B-1----:R-:W-:Y:S09]  /*100c0*/  F2FP.BF16.PACK_AB R23, R81, R64 ;  /* 0x000000405117723e */ /* 0x002ff200000010ff */
        /* <DEDUP_REMOVED lines=9> */
[----:B------:R4:W4:Y:S02]  /*10160*/  MUFU.EX2 R94, R77 ;  /* 0x0000004d005e7308 */ /* 0x0009240000000800 */
[----:B--2---:R-:W-:Y:S02]  /*10170*/  F2FP.BF16.PACK_AB R20, R80, R89 ;  /* 0x000000595014723e */ /* 0x004fe400000010ff */
[----:B-1----:R-:W-:Y:S03]  /*10180*/  F2FP.BF16.PACK_AB R21, R83, R82 ;  /* 0x000000525315723e */ /* 0x002fe600000010ff */
[----:B------:R-:W-:Y:S03]  /*10190*/  F2FP.BF16.PACK_AB R22, R90, R85 ;  /* 0x000000555a16723e */ /* 0x000fe600000010ff */
[----:B------:R-:W-:Y:S10]  /*101a0*/  MUFU.EX2 R47, R47 ;  /* 0x0000002f002f7308 */ /* 0x000ff40000000800 */
[----:B------:R-:W1:Y:S01]  /*101b0*/  MUFU.EX2 R96, R96 ;  /* 0x0000006000607308 */ /* 0x000e620000000800 */
[----:B----4-:R-:W-:Y:S01]  /*101c0*/  LDSM.16.MT88.4 R76, [R138+0x4c00] ;  /* 0x004c00008a4c783b */ /* 0x010fe20000004200 */
[----:B------:R-:W-:Y:S08]  /*101d0*/  F2FP.BF16.PACK_AB R23, R94, R93 ;  /* 0x0000005d5e17723e */ /* 0x000ff000000010ff */
[----:B------:R-:W-:Y:S01]  /*101e0*/  MUFU.EX2 R53, R53 ;  /* 0x0000003500357308 */ /* 0x000fe20000000800 */
[C---:B-----5:R-:W-:Y:S07]  /*101f0*/  HMMA.16816.F32.BF16 R4, R20.reuse, R36, R4 ;  /* 0x000000241404723c */ /* 0x060fee0000041804 */
[----:B------:R-:W-:Y:S02]  /*10200*/  FADD.FTZ R36, R50, R51 ;  /* 0x0000003332247221 */ /* 0x000fe40000010000 */
[----:B------:R-:W2:Y:S01]  /*10210*/  MUFU.EX2 R46, R46 ;  /* 0x0000002e002e7308 */ /* 0x000ea20000000800 */
[C---:B------:R-:W-:Y:S03]  /*10220*/  HMMA.16816.F32.BF16 R8, R20.reuse, R38, R8 ;  /* 0x000000261408723c */ /* 0x040fe60000041808 */
[----:B------:R-:W-:Y:S02]  /*10230*/  FADD.FTZ R49, R49, R36 ;  /* 0x0000002431317221 */ /* 0x000fe40000010000 */
[----:B------:R-:W4:Y:S02]  /*10240*/  LDSM.16.MT88.4 R36, [R137+0x4800] ;  /* 0x004800008924783b */ /* 0x000f240000004200 */
[----:B------:R-:W-:Y:S01]  /*10250*/  FADD.FTZ R48, R48, R49 ;  /* 0x0000003130307221 */ /* 0x000fe20000010000 */
[C---:B------:R-:W-:Y:S01]  /*10260*/  HMMA.16816.F32.BF16 R12, R20.reuse, R28, R12 ;  /* 0x0000001c140c723c */ /* 0x040fe2000004180c */
[----:B------:R-:W-:Y:S03]  /*10270*/  MUFU.EX2 R45, R45 ;  /* 0x0000002d002d7308 */ /* 0x000fe60000000800 */
[----:B------:R-:W-:Y:S02]  /*10280*/  FADD.FTZ R49, R40, R41 ;  /* 0x0000002928317221 */ /* 0x000fe40000010000 */
[----:B------:R-:W-:Y:S02]  /*10290*/  FADD.FTZ R57, R57, R48 ;  /* 0x0000003039397221 */ /* 0x000fe40000010000 */
[----:B------:R-:W-:Y:S03]  /*102a0*/  HMMA.16816.F32.BF16 R16, R20, R30, R16 ;  /* 0x0000001e1410723c */ /* 0x000fe60000041810 */
[----:B------:R-:W5:Y:S01]  /*102b0*/  MUFU.EX2 R54, R54 ;  /* 0x0000003600367308 */ /* 0x000f620000000800 */
[----:B------:R-:W-:Y:S02]  /*102c0*/  FADD.FTZ R66, R66, R49 ;  /* 0x0000003142427221 */ /* 0x000fe40000010000 */
[----:B------:R-:W-:Y:S01]  /*102d0*/  FADD.FTZ R68, R68, R57 ;  /* 0x0000003944447221 */ /* 0x000fe20000010000 */
[----:B-1----:R-:W-:Y:S01]  /*102e0*/  F2FP.BF16.PACK_AB R20, R96, R47 ;  /* 0x0000002f6014723e */ /* 0x002fe200000010ff */
[--C-:B------:R-:W-:Y:S01]  /*102f0*/  FFMA.FTZ R28, R32, c[0x0][0x23c], -R33.reuse ;  /* 0x00008f00201c7a23 */ /* 0x100fe20000010821 */
[----:B--2---:R-:W-:Y:S03]  /*10300*/  F2FP.BF16.PACK_AB R21, R46, R53 ;  /* 0x000000352e15723e */ /* 0x004fe600000010ff */
[----:B------:R-:W-:Y:S01]  /*10310*/  FFMA.FTZ R33, R3, c[0x0][0x23c], -R33 ;  /* 0x00008f0003217a23 */ /* 0x000fe20000010821 */
        /* <DEDUP_REMOVED lines=31> */
[----:B------:R-:W-:Y:S02]  /*10510*/  FADD.FTZ R22, R82, R81 ;  /* 0x0000005152167221 */ /* 0x000fe40000010000 */
[----:B------:R-:W-:Y:S03]  /*10520*/  FADD.FTZ R20, R80, R89 ;  /* 0x0000005950147221 */ /* 0x000fe60000010000 */
[----:B------:R-:W-:Y:S01]  /*10530*/  FADD.FTZ R22, R83, R22 ;  /* 0x0000001653167221 */ /* 0x000fe20000010000 */
[----:B-1----:R-:W-:Y:S01]  /*10540*/  F2FP.BF16.PACK_AB R69, R44, R43 ;  /* 0x0000002b2c45723e */ /* 0x002fe200000010ff */
[----:B------:R-:W-:Y:S01]  /*10550*/  FADD.FTZ R85, R85, R20 ;  /* 0x0000001455557221 */ /* 0x000fe20000010000 */
[----:B------:R-:W-:Y:S01]  /*10560*/  MUFU.EX2 R28, R28 ;  /* 0x0000001c001c7308 */ /* 0x000fe20000000800 */
[----:B------:R-:W-:Y:S02]  /*10570*/  FADD.FTZ R93, R93, R22 ;  /* 0x000000165d5d7221 */ /* 0x000fe40000010000 */
[----:B------:R-:W-:Y:S01]  /*10580*/  FADD.FTZ R90, R90, R85 ;  /* 0x000000555a5a7221 */ /* 0x000fe20000010000 */
[----:B------:R-:W-:Y:S01]  /*10590*/  MOV R85, R0 ;  /* 0x0000000000557202 */ /* 0x000fe20000000f00 */
        /* <DEDUP_REMOVED lines=25> */
.L_x_4956:
[----:B------:R-:W1:Y:S01]  /*10730*/  SHFL.BFLY PT, R3, R158, 0x2, 0x1f ;  /* 0x0c401f009e037f89 */ /* 0x000e6200000e0000 */
[----:B------:R-:W-:Y:S01]  /*10740*/  IMAD.MOV.U32 R7, RZ, RZ, 0x3f800000 ;  /* 0x3f800000ff077424 */ /* 0x000fe200078e00ff */
[----:B------:R-:W-:Y:S01]  /*10750*/  BSSY B0, `(.L_x_4961) ;  /* 0x0000089000007945 */ /* 0x000fe20003800000 */
[----:B------:R-:W-:Y:S01]  /*10760*/  IMAD.MOV.U32 R6, RZ, RZ, 0x3f800000 ;  /* 0x3f800000ff067424 */ /* 0x000fe200078e00ff */
[----:B------:R-:W2:Y:S01]  /*10770*/  SHFL.BFLY PT, R4, R157, 0x2, 0x1f ;  /* 0x0c401f009d047f89 */ /* 0x000ea200000e0000 */
[----:B------:R-:W-:-:S03]  /*10780*/  IMAD.MOV R30, RZ, RZ, -R149 ;  /* 0x000000ffff1e7224 */ /* 0x000fc600078e0a95 */
[----:B------:R-:W-:Y:S06]  /*10790*/  BAR.SYNC.DEFER_BLOCKING 0x0 ;  /* 0x0000000000007b1d */ /* 0x000fec0000010000 */
[----:B------:R-:W3:Y:S04]  /*107a0*/  S2R R28, SR_CTAID.Y ;  /* 0x00000000001c7919 */ /* 0x000ee80000002600 */
[----:B------:R-:W4:Y:S01]  /*107b0*/  S2R R31, SR_CTAID.X ;  /* 0x00000000001f7919 */ /* 0x000f220000002500 */
[----:B-1----:R-:W-:-:S03]  /*107c0*/  FADD.FTZ R8, R3, R158 ;  /* 0x0000009e03087221 */ /* 0x002fc60000010000 */
[----:B------:R-:W1:Y:S01]  /*107d0*/  S2R R3, SR_TID.X ;  /* 0x0000000000037919 */ /* 0x000e620000002100 */
[----:B--2---:R-:W-:-:S03]  /*107e0*/  FADD.FTZ R9, R4, R157 ;  /* 0x0000009d04097221 */ /* 0x004fc60000010000 */
[----:B------:R-:W2:Y:S04]  /*107f0*/  SHFL.BFLY PT, R5, R8, 0x1, 0x1f ;  /* 0x0c201f0008057f89 */ /* 0x000ea800000e0000 */
[----:B------:R-:W5:Y:S01]  /*10800*/  SHFL.BFLY PT, R4, R9, 0x1, 0x1f ;  /* 0x0c201f0009047f89 */ /* 0x000f6200000e0000 */
[----:B---3--:R-:W-:Y:S02]  /*10810*/  IMAD R28, R28, c[0x0][0x210], R149 ;  /* 0x000084001c1c7a24 */ /* 0x008fe400078e0295 */
[----:B--2---:R-:W-:Y:S01]  /*10820*/  FADD.FTZ R5, R8, R5 ;  /* 0x0000000508057221 */ /* 0x004fe20000010000 */
[----:B-1----:R-:W-:Y:S01]  /*10830*/  SHF.R.S32.HI R8, RZ, 0x1f, R3 ;  /* 0x0000001fff087819 */ /* 0x002fe20000011403 */
[----:B-----5:R-:W-:-:S03]  /*10840*/  FADD.FTZ R4, R9, R4 ;  /* 0x0000000409047221 */ /* 0x020fc60000010000 */
        /* <DEDUP_REMOVED lines=106> */
[----:B------:R4:W1:Y:S02]  /*10ef0*/  LDS.128 R24, [R6.X4+0x1800] ;  /* 0x0018000006187984 */ /* 0x0008640000004c00 */
[----:B----4-:R-:W-:-:S04]  /*10f00*/  IMAD.SHL.U32 R6, R31, 0x40, RZ ;  /* 0x000000401f067824 */ /* 0x010fc800078e00ff */
[----:B------:R-:W-:Y:S01]  /*10f10*/  IMAD R6, R7, c[0x0][0x214], R6 ;  /* 0x0000850007067a24 */ /* 0x000fe200078e0206 */
[----:B------:R-:W-:Y:S05]  /*10f20*/  @P0 BRA `(.L_x_4962) ;  /* 0x000000b000000947 */ /* 0x000fea0003800000 */
[----:B------:R-:W-:Y:S01]  /*10f30*/  IMAD R0, R31, -0x40, R148 ;  /* 0xffffffc01f007824 */ /* 0x000fe200078e0294 */
        /* <DEDUP_REMOVED lines=10> */
.L_x_4962:
[----:B------:R-:W-:Y:S05]  /*10fe0*/  BSYNC B0 ;  /* 0x0000000000007941 */ /* 0x000fea0003800000 */
.L_x_4961:
[----:B----4-:R-:W-:Y:S01]  /*10ff0*/  IMAD.SHL.U32 R4, R10, 0x4, RZ ;  /* 0x000000040a047824 */ /* 0x010fe200078e00ff */
        /* <DEDUP_REMOVED lines=17> */
[----:B-1----:R2:W-:Y:S04]  /*11110*/  @!P3 STG.E.64 [R2.64], R20 ;  /* 0x000000140200b986 */ /* 0x0025e8000c101b06 */
[----:B------:R2:W-:Y:S01]  /*11120*/  @!P3 STG.E.64 [R2.64+0x8], R22 ;  /* 0x000008160200b986 */ /* 0x0005e2000c101b06 */
[----:B------:R-:W-:Y:S05]  /*11130*/  @P0 EXIT ;  /* 0x000000000000094d */ /* 0x000fea0003800000 */
[----:B------:R-:W-:Y:S01]  /*11140*/  STG.E.128 [R2.64+0x1800], R24 ;  /* 0x0018001802007986 */ /* 0x000fe2000c101d06 */
[----:B------:R-:W-:Y:S05]  /*11150*/  EXIT ;  /* 0x000000000000794d */ /* 0x000fea0003800000 */
.L_x_4963:
        /* <DEDUP_REMOVED lines=10> */
.L_x_5257:


//--------------------- .text._ZN5flash24flash_fwd_splitkv_kernelI23Flash_fwd_kernel_traitsILi32ELi64ELi128ELi4ELb0ELb0EN7cutlass10bfloat16_tE19Flash_kernel_traitsILi32ELi64ELi128ELi4ES3_EELb1ELb0ELb1ELb0ELb0ELb0ELb1ELb1EEEvNS_16Flash_fwd_paramsE --------------------------
	.section	.text._ZN5flash24flash_fwd_splitkv_kernelI23Flash_fwd_kernel_traitsILi32ELi64ELi128ELi4ELb0ELb0EN7cutlass10bfloat16_tE19Flash_kernel_traitsILi32ELi64ELi128ELi4ES3_EELb1ELb0ELb1ELb0ELb0ELb0ELb1ELb1EEEvNS_16Flash_fwd_paramsE,"ax",@progbits
	.sectioninfo	@"SHI_REGISTERS=168"
	.align	128
        .global         _ZN5flash24flash_fwd_splitkv_kernelI23Flash_fwd_kernel_traitsILi32ELi64ELi128ELi4ELb0ELb0EN7cutlass10bfloat16_tE19Flash_kernel_traitsILi32ELi64ELi128ELi4ES3_EELb1ELb0ELb1ELb0ELb0ELb0ELb1ELb1EEEvNS_16Flash_fwd_paramsE
        .type           _ZN5flash24flash_fwd_splitkv_kernelI23Flash_fwd_kernel_traitsILi32ELi64ELi128ELi4ELb0ELb0EN7cutlass10bfloat16_tE19Flash_kernel_traitsILi32ELi64ELi128ELi4ES3_EELb1ELb0ELb1ELb0ELb0ELb0ELb1ELb1EEEvNS_16Flash_fwd_paramsE,@function
        .size           _ZN5flash24flash_fwd_splitkv_kernelI23Flash_fwd_kernel_traitsILi32ELi64ELi128ELi4ELb0ELb0EN7cutlass10bfloat16_tE19Flash_kernel_traitsILi32ELi64ELi128ELi4ES3_EELb1ELb0ELb1ELb0ELb0ELb0ELb1ELb1EEEvNS_16Flash_fwd_paramsE,(.L_x_5258 - _ZN5flash24flash_fwd_splitkv_kernelI23Flash_fwd_kernel_traitsILi32ELi64ELi128ELi4ELb0ELb0EN7cutlass10bfloat16_tE19Flash_kernel_traitsILi32ELi64ELi128ELi4ES3_EELb1ELb0ELb1ELb0ELb0ELb0ELb1ELb1EEEvNS_16Flash_fwd_paramsE)
        .other          _ZN5flash24flash_fwd_splitkv_kernelI23Flash_fwd_kernel_traitsILi32ELi64ELi128ELi4ELb0ELb0EN7cutlass10bfloat16_tE19Flash_kernel_traitsILi32ELi64ELi128ELi4ES3_EELb1ELb0ELb1ELb0ELb0ELb0ELb1ELb1EEEvNS_16Flash_fwd_paramsE,@"STO_CUDA_ENTRY STV_DEFAULT"
_ZN5flash24flash_fwd_splitkv_kernelI23Flash_fwd_kernel_traitsILi32ELi64ELi128ELi4ELb0ELb0EN7cutlass10bfloat16_tE19Flash_kernel_traitsILi32ELi64ELi128ELi4ES3_EELb1ELb0ELb1ELb0ELb0ELb0ELb1ELb1EEEvNS_16Flash_fwd_paramsE:
.text._ZN5flash24flash_fwd_splitkv_kernelI23Flash_fwd_kernel_traitsILi32ELi64ELi128ELi4ELb0ELb0EN7cutlass10bfloat16_tE19Flash_kernel_traitsILi32ELi64ELi128ELi4ES3_EELb1ELb0ELb1ELb0ELb0ELb0ELb1ELb1EEEvNS_16Flash_fwd_paramsE:
        /* <DEDUP_REMOVED lines=53> */
.L_x_4964:
[----:B-1-34-:R-:W-:Y:S02]  /*0350*/  MOV R5, c[0x0][0x218] ;  /* 0x0000860000057a02 */ /* 0x01afe40000000f00 */
.L_x_4965:
        /* <DEDUP_REMOVED lines=40> */
[----:B------:R-:W-:Y:S02]  /*05e0*/  IADD3 R5, -R148, 0xbf, R3 ;  /* 0x000000bf94057810 */ /* 0x000fe40007ffe103 */
[----:B------:R-:W-:Y:S02]  /*05f0*/  IADD3 R6, R52, 0x7f, RZ ;  /* 0x0000007f34067810 */ /* 0x000fe40007ffe0ff */
[----:B------:R-:W-:-:S02]  /*0600*/  IADD3 R4, R5, c[0x0][0x2e8], R52 ;  /* 0x0000ba0005047a10 */ /* 0x000fc40007ffe034 */
[----:B------:R-:W-:Y:S02]  /*0610*/  SHF.R.S32.HI R5, RZ, 0x1f, R6 ;  /* 0x0000001fff057819 */ /* 0x000fe40000011406 */
[----:B------:R-:W-:Y:S02]  /*0620*/  SHF.R.S32.HI R53, RZ, 0x1f, R4 ;  /* 0x0000001fff357819 */ /* 0x000fe40000011404 */
[----:B------:R-:W-:Y:S02]  /*0630*/  LEA.HI R5, R5, R6, RZ, 0x7 ;  /* 0x0000000605057211 */ /* 0x000fe400078f38ff */
        /* <DEDUP_REMOVED lines=14> */
[----:B------:R-:W-:Y:S02]  /*0720*/  IMAD R149, R0, c[0x0][0x210], R149 ;  /* 0x0000840000957a24 */ /* 0x000fe400078e0295 */
[----:B------:R-:W-:Y:S01]  /*0730*/  IMAD.IADD R148, R148, 0x1, -R3 ;  /* 0x0000000194947824 */ /* 0x000fe200078e0a03 */
[----:B------:R-:W-:Y:S01]  /*0740*/  LEA.HI R2, R5, R54, RZ, 0x3 ;  /* 0x0000003605027211 */ /* 0x000fe200078f18ff */
[----:B------:R-:W-:-:S03]  /*0750*/  IMAD R0, R149, c[0x0][0x1c0], R112 ;  /* 0x0000700095007a24 */ /* 0x000fc600078e0270 */
[----:B------:R-:W-:Y:S01]  /*0760*/  LOP3.LUT R5, R2, 0xfffffff8, RZ, 0xc0, !PT ;  /* 0xfffffff802057812 */ /* 0x000fe200078ec0ff */
[----:B------:R-:W-:-:S04]  /*0770*/  IMAD R0, R0, c[0x0][0x214], R3 ;  /* 0x0000850000007a24 */ /* 0x000fc800078e0203 */
[----:B------:R-:W-:Y:S01]  /*0780*/  IMAD.IADD R54, R54, 0x1, -R5 ;  /* 0x0000000136367824 */ /* 0x000fe200078e0a05 */
[----:B------:R-:W-:Y:S01]  /*0790*/  SHF.R.S32.HI R5, RZ, 0x3, R2 ;  /* 0x00000003ff057819 */ /* 0x000fe20000011402 */
[----:B------:R-:W-:Y:S02]  /*07a0*/  IMAD R2, R0, c[0x0][0x22c], RZ ;  /* 0x00008b0000027a24 */ /* 0x000fe400078e02ff */
[C---:B------:R-:W-:Y:S01]  /*07b0*/  IMAD.SHL.U32 R6, R54.reuse, 0x4, RZ ;  /* 0x0000000436067824 */ /* 0x040fe200078e00ff */
[----:B------:R-:W-:-:S04]  /*07c0*/  ISETP.NE.AND P3, PT, R54, RZ, PT ;  /* 0x000000ff3600720c */ /* 0x000fc80003f65270 */
[--C-:B------:R-:W-:Y:S02]  /*07d0*/  SHF.R.S32.HI R7, RZ, 0x1f, R6.reuse ;  /* 0x0000001fff077819 */ /* 0x100fe40000011406 */
[----:B------:R-:W-:Y:S02]  /*07e0*/  ISETP.GE.AND P6, PT, R6, c[0x0][0x220], PT ;  /* 0x0000880006007a0c */ /* 0x000fe40003fc6270 */
[CC--:B------:R-:W-:Y:S01]  /*07f0*/  ISETP.GE.OR P3, PT, R5.reuse, R148.reuse, P3 ;  /* 0x000000940500720c */ /* 0x0c0fe20001f66670 */
[C---:B------:R-:W-:Y:S01]  /*0800*/  IMAD.WIDE R8, R5.reuse, 0x20, R6 ;  /* 0x0000002005087825 */ /* 0x040fe200078e0206 */
[C---:B------:R-:W-:Y:S02]  /*0810*/  IADD3 R7, R5.reuse, 0x10, RZ ;  /* 0x0000001005077810 */ /* 0x040fe40007ffe0ff */
[----:B------:R-:W-:Y:S02]  /*0820*/  ISETP.GE.OR P5, PT, R5, R148, P6 ;  /* 0x000000940500720c */ /* 0x000fe400037a6670 */
[----:B------:R-:W-:-:S02]  /*0830*/  IADD3 R3, P0, R2, R8, RZ ;  /* 0x0000000802037210 */ /* 0x000fc40007f1e0ff */
[-C--:B------:R-:W-:Y:S02]  /*0840*/  ISETP.GE.AND P1, PT, R7, R148.reuse, PT ;  /* 0x000000940700720c */ /* 0x080fe40003f26270 */
[----:B------:R-:W-:Y:S02]  /*0850*/  LEA.HI.X.SX32 R2, R2, R9, 0x1, P0 ;  /* 0x0000000902027211 */ /* 0x000fe400000f0eff */
[----:B------:R-:W-:Y:S01]  /*0860*/  LEA R8, P0, R3, c[0x0][0x1d8], 0x2 ;  /* 0x0000760003087a11 */ /* 0x000fe200078010ff */
[----:B------:R-:W-:Y:S01]  /*0870*/  @!P3 IMAD.MOV.U32 R4, RZ, RZ, -0x800000 ;  /* 0xff800000ff04b424 */ /* 0x000fe200078e00ff */
[----:B------:R-:W-:Y:S02]  /*0880*/  ISETP.GE.OR P4, PT, R7, R148, P6 ;  /* 0x000000940700720c */ /* 0x000fe40003786670 */
[----:B------:R-:W-:Y:S02]  /*0890*/  IADD3 R7, R5, 0x20, RZ ;  /* 0x0000002005077810 */ /* 0x000fe40007ffe0ff */
        /* <DEDUP_REMOVED lines=8> */
[----:B------:R-:W-:-:S02]  /*0920*/  ISETP.GE.OR P5, PT, R7, R148, P6 ;  /* 0x000000940700720c */ /* 0x000fc400037a6670 */
[----:B------:R-:W-:Y:S02]  /*0930*/  ISETP.GE.OR P6, PT, R3, R148, P6 ;  /* 0x000000940300720c */ /* 0x000fe400037c6670 */
[----:B------:R-:W-:Y:S02]  /*0940*/  LEA.HI.X.SX32 R5, R5, R2, 0x1, P2 ;  /* 0x0000000205057211 */ /* 0x000fe400010f0eff */
[----:B------:R-:W-:Y:S02]  /*0950*/  LEA R6, P2, R0, c[0x0][0x208], 0x2 ;  /* 0x0000820000067a11 */ /* 0x000fe400078410ff */
[----:B------:R-:W-:Y:S02]  /*0960*/  ISETP.NE.OR P1, PT, R54, RZ, P1 ;  /* 0x000000ff3600720c */ /* 0x000fe40000f25670 */
        /* <DEDUP_REMOVED lines=11> */
[----:B------:R-:W-:-:S05]  /*0a20*/  MOV R3, 0xff800000 ;  /* 0xff80000000037802 */ /* 0x000fca0000000f00 */
[----:B------:R-:W-:Y:S01]  /*0a30*/  STG.E [R6.64+0xc0], R3 ;  /* 0x0000c00306007986 */ /* 0x000fe2000c101906 */
[----:B------:R-:W-:Y:S05]  /*0a40*/  EXIT ;  /* 0x000000000000794d */ /* 0x000fea0003800000 */
.L_x_4966:
        /* <DEDUP_REMOVED lines=28> */
[----:B-----5:R-:W-:Y:S01]  /*0c10*/  IMAD R0, R3, R2, RZ ;  /* 0x0000000203007224 */ /* 0x020fe200078e02ff */
        /* <DEDUP_REMOVED lines=17> */
[----:B------:R-:W-:Y:S02]  /*0d30*/  IABS R5, c[0x0][0x1c8] ;  /* 0x0000720000057a13 */ /* 0x000fe40000000000 */
[----:B------:R-:W-:Y:S02]  /*0d40*/  IABS R3, R112 ;  /* 0x0000007000037213 */ /* 0x000fe40000000000 */
[----:B------:R-:W3:Y:S08]  /*0d50*/  I2F.RP R8, R5 ;  /* 0x0000000500087306 */ /* 0x000ef00000209400 */
[----:B---3--:R-:W3:Y:S02]  /*0d60*/  MUFU.RCP R10, R8 ;  /* 0x00000008000a7308 */ /* 0x008ee40000001000 */
[----:B---3--:R-:W-:-:S06]  /*0d70*/  IADD3 R10, R10, 0xffffffe, RZ ;  /* 0x0ffffffe0a0a7810 */ /* 0x008fcc0007ffe0ff */
[----:B------:R-:W3:Y:S02]  /*0d80*/  F2I.FTZ.U32.TRUNC.NTZ R11, R10 ;  /* 0x0000000a000b7305 */ /* 0x000ee4000021f000 */
[----:B---3--:R-:W-:Y:S01]  /*0d90*/  IADD3 R2, RZ, -R11, RZ ;  /* 0x8000000bff027210 */ /* 0x008fe20007ffe0ff */
[----:B------:R-:W-:-:S04]  /*0da0*/  IMAD.MOV.U32 R10, RZ, RZ, RZ ;  /* 0x000000ffff0a7224 */ /* 0x000fc800078e00ff */
[----:B------:R-:W-:-:S04]  /*0db0*/  IMAD R4, R2, R5, RZ ;  /* 0x0000000502047224 */ /* 0x000fc800078e02ff */
        /* <DEDUP_REMOVED lines=11> */
[----:B-1----:R-:W-:-:S05]  /*0e70*/  IMAD R15, R2, c[0x0][0x2d0], R7 ;  /* 0x0000b400020f7a24 */ /* 0x002fca00078e0207 */
        /* <DEDUP_REMOVED lines=25> */
.L_x_4967:
        /* <DEDUP_REMOVED lines=17> */
.L_x_4969:
[----:B------:R-:W-:Y:S01]  /*1120*/  IABS R7, c[0x0][0x1c8] ;  /* 0x0000720000077a13 */ /* 0x000fe20000000000 */
[----:B------:R-:W-:Y:S01]  /*1130*/  IMAD.MOV.U32 R18, RZ, RZ, R10 ;  /* 0x000000ffff127224 */ /* 0x000fe200078e000a */
[----:B------:R-:W-:Y:S01]  /*1140*/  IABS R3, R112 ;  /* 0x0000007000037213 */ /* 0x000fe20000000000 */
[----:B------:R-:W-:Y:S01]  /*1150*/  @P4 IMAD.IADD R11, R8, 0x1, R11 ;  /* 0x00000001080b4824 */ /* 0x000fe200078e020b */
[----:B------:R-:W1:Y:S01]  /*1160*/  I2F.RP R9, R7 ;  /* 0x0000000700097306 */ /* 0x000e620000209400 */
[----:B------:R-:W-:-:S07]  /*1170*/  MOV R19, R5 ;  /* 0x0000000500137202 */ /* 0x000fce0000000f00 */
[----:B-1----:R-:W1:Y:S02]  /*1180*/  MUFU.RCP R14, R9 ;  /* 0x00000009000e7308 */ /* 0x002e640000001000 */
[----:B-1----:R-:W-:-:S06]  /*1190*/  IADD3 R14, R14, 0xffffffe, RZ ;  /* 0x0ffffffe0e0e7810 */ /* 0x002fcc0007ffe0ff */
[----:B------:R-:W1:Y:S02]  /*11a0*/  F2I.FTZ.U32.TRUNC.NTZ R15, R14 ;  /* 0x0000000e000f7305 */ /* 0x000e64000021f000 */
[----:B-1----:R-:W-:Y:S02]  /*11b0*/  IMAD.MOV R2, RZ, RZ, -R15 ;  /* 0x000000ffff027224 */ /* 0x002fe400078e0a0f */
[----:B------:R-:W-:Y:S02]  /*11c0*/  IMAD.MOV.U32 R14, RZ, RZ, RZ ;  /* 0x000000ffff0e7224 */ /* 0x000fe400078e00ff */
[----:B------:R-:W-:-:S04]  /*11d0*/  IMAD R4, R2, R7, RZ ;  /* 0x0000000702047224 */ /* 0x000fc800078e02ff */
[----:B------:R-:W-:-:S04]  /*11e0*/  IMAD.HI.U32 R4, R15, R4, R14 ;  /* 0x000000040f047227 */ /* 0x000fc800078e000e */
[----:B------:R-:W-:-:S04]  /*11f0*/  @P4 IMAD.WIDE.U32 R14, R11, c[0x0][0x1a0], RZ ;  /* 0x000068000b0e4a25 */ /* 0x000fc800078e00ff */
[----:B------:R-:W-:-:S04]  /*1200*/  IMAD.HI.U32 R4, R4, R3, RZ ;  /* 0x0000000304047227 */ /* 0x000fc800078e00ff */
[----:B------:R-:W-:Y:S01]  /*1210*/  @P4 IMAD R11, R11, c[0x0][0x1a4], R15 ;  /* 0x000069000b0b4a24 */ /* 0x000fe200078e020f */
[----:B------:R-:W-:Y:S01]  /*1220*/  IADD3 R2, -R4, RZ, RZ ;  /* 0x000000ff04027210 */ /* 0x000fe20007ffe1ff */
[----:B------:R-:W-:-:S04]  /*1230*/  @P4 IMAD.MOV.U32 R12, RZ, RZ, R14 ;  /* 0x000000ffff0c4224 */ /* 0x000fc800078e000e */
        /* <DEDUP_REMOVED lines=16> */
[----:B------:R-:W-:Y:S02]  /*1340*/  @!P0 LOP3.LUT R4, RZ, c[0x0][0x1c8], RZ, 0x33, !PT ;  /* 0x00007200ff048a12 */ /* 0x000fe400078e33ff */
[----:B------:R-:W-:-:S02]  /*1350*/  IADD3 R19, R19, R5, RZ ;  /* 0x0000000513137210 */ /* 0x000fc40007ffe0ff */
[----:B------:R-:W-:-:S03]  /*1360*/  SHF.R.S32.HI R2, RZ, 0x1f, R4 ;  /* 0x0000001fff027819 */ /* 0x000fc60000011404 */
        /* <DEDUP_REMOVED lines=16> */
.L_x_4968:
[----:B------:R1:W5:Y:S01]  /*1470*/  @P5 LDG.E R44, [R44.64] ;  /* 0x000000062c2c5981 */ /* 0x000362000c1e1900 */
[----:B------:R-:W-:Y:S01]  /*1480*/  ISETP.NE.AND P0, PT, R13, -0x1, PT ;  /* 0xffffffff0d00780c */ /* 0x000fe20003f05270 */
[----:B------:R-:W-:Y:S01]  /*1490*/  IMAD.MOV.U32 R9, RZ, RZ, 0x2 ;  /* 0x00000002ff097424 */ /* 0x000fe200078e00ff */
[----:B------:R-:W-:Y:S01]  /*14a0*/  SHF.R.S32.HI R19, RZ, 0x1f, R54 ;  /* 0x0000001fff137819 */ /* 0x000fe20000011436 */
[----:B------:R-:W-:Y:S01]  /*14b0*/  IMAD.MOV.U32 R62, RZ, RZ, c[0x0][0x230] ;  /* 0x00008c00ff3e7624 */ /* 0x000fe200078e00ff */
[----:B------:R-:W-:Y:S01]  /*14c0*/  MOV R26, RZ ;  /* 0x000000ff001a7202 */ /* 0x000fe20000000f00 */
[----:B------:R-:W-:Y:S01]  /*14d0*/  IMAD.MOV.U32 R27, RZ, RZ, c[0x0][0x230] ;  /* 0x00008c00ff1b7624 */ /* 0x000fe200078e00ff */
[CC--:B------:R-:W-:Y:S01]  /*14e0*/  LEA.HI R21, R19.reuse, R54.reuse, RZ, 0x2 ;  /* 0x0000003613157211 */ /* 0x0c0fe200078f10ff */
[----:B------:R-:W-:Y:S01]  /*14f0*/  IMAD.MOV.U32 R94, RZ, RZ, 0x5 ;  /* 0x00000005ff5e7424 */ /* 0x000fe200078e00ff */
[----:B------:R-:W-:Y:S01]  /*1500*/  LEA.HI R99, R19, R54, RZ, 0x5 ;  /* 0x0000003613637211 */ /* 0x000fe200078f28ff */
[----:B------:R-:W-:Y:S01]  /*1510*/  IMAD.HI.U32 R62, R9, R62, R26 ;  /* 0x0000003e093e7227 */ /* 0x000fe200078e001a */
[----:B------:R-:W-:-:S02]  /*1520*/  SHF.R.S32.HI R110, RZ, 0x2, R21 ;  /* 0x00000002ff6e7819 */ /* 0x000fc40000011415 */
[----:B------:R-:W-:Y:S01]  /*1530*/  SHF.R.S32.HI R99, RZ, 0x5, R99 ;  /* 0x00000005ff637819 */ /* 0x000fe20000011463 */
[----:B-----5:R-:W-:Y:S01]  /*1540*/  @!P0 IMAD R0, R6, c[0x0][0x178], RZ ;  /* 0x00005e0006008a24 */ /* 0x020fe200078e02ff */
[----:B------:R-:W-:Y:S01]  /*1550*/  LEA.HI R9, R21, R110, RZ, 0x1 ;  /* 0x0000006e15097211 */ /* 0x000fe200078f08ff */
[----:B------:R-:W-:Y:S01]  /*1560*/  @P0 IMAD.WIDE.U32 R24, R13, c[0x0][0x190], RZ ;  /* 0x000064000d180a25 */ /* 0x000fe200078e00ff */
[----:B------:R-:W-:Y:S02]  /*1570*/  LOP3.LUT R21, R21, 0xfffffffc, RZ, 0xc0, !PT ;  /* 0xfffffffc15157812 */ /* 0x000fe400078ec0ff */
[----:B------:R-:W-:Y:S01]  /*1580*/  LOP3.LUT R9, R9, 0x7fffffe, RZ, 0xc0, !PT ;  /* 0x07fffffe09097812 */ /* 0x000fe200078ec0ff */
[----:B------:R-:W-:Y:S01]  /*1590*/  @!P0 IMAD.WIDE.U32 R22, R149, c[0x0][0x178], RZ ;  /* 0x00005e0095168a25 */ /* 0x000fe200078e00ff */
[----:B------:R-:W-:Y:S02]  /*15a0*/  IADD3 R60, -R21, R54, RZ ;  /* 0x00000036153c7210 */ /* 0x000fe40007ffe1ff */
[----:B------:R-:W-:Y:S01]  /*15b0*/  SHF.R.S32.HI R111, RZ, 0x1f, R110 ;  /* 0x0000001fff6f7819 */ /* 0x000fe2000001146e */
[----:B------:R-:W-:Y:S01]  /*15c0*/  @!P0 IMAD R0, R149, c[0x0][0x17c], R0 ;  /* 0x00005f0095008a24 */ /* 0x000fe200078e0200 */
[----:B------:R-:W-:Y:S01]  /*15d0*/  IADD3 R100, P2, R110, R15, RZ ;  /* 0x0000000f6e647210 */ /* 0x000fe20007f5e0ff */
[----:B------:R-:W-:Y:S01]  /*15e0*/  @P0 IMAD R13, R13, c[0x0][0x194], R25 ;  /* 0x000065000d0d0a24 */ /* 0x000fe200078e0219 */
[----:B------:R-:W-:Y:S01]  /*15f0*/  SHF.R.S32.HI R113, RZ, 0x1f, R112 ;  /* 0x0000001fff717819 */ /* 0x000fe20000011470 */
[----:B------:R-:W-:Y:S01]  /*1600*/  IMAD.SHL.U32 R108, R60, 0x8, RZ ;  /* 0x000000083c6c7824 */ /* 0x000fe200078e00ff */
[----:B------:R-:W-:Y:S01]  /*1610*/  @!P0 IADD3 R13, R23, R0, RZ ;  /* 0x00000000170d8210 */ /* 0x000fe20007ffe0ff */
[----:B------:R-:W-:Y:S01]  /*1620*/  IMAD.IADD R0, R110, 0x1, -R9 ;  /* 0x000000016e007824 */ /* 0x000fe200078e0a09 */
[----:B------:R-:W-:Y:S01]  /*1630*/  LEA.HI R9, R19, R54, RZ, 0x3 ;  /* 0x0000003613097211 */ /* 0x000fe200078f18ff */
[----:B------:R-:W-:Y:S01]  /*1640*/  @P0 IMAD.MOV.U32 R14, RZ, RZ, R24 ;  /* 0x000000ffff0e0224 */ /* 0x000fe200078e0018 */
[----:B------:R-:W-:Y:S01]  /*1650*/  SHF.R.S32.HI R109, RZ, 0x1f, R108 ;  /* 0x0000001fff6d7819 */ /* 0x000fe2000001146c */
[----:B------:R-:W-:Y:S01]  /*1660*/  @!P0 IMAD.MOV.U32 R14, RZ, RZ, R22 ;  /* 0x000000ffff0e8224 */ /* 0x000fe200078e0016 */
[----:B------:R-:W-:Y:S01]  /*1670*/  SHF.R.S32.HI R9, RZ, 0x3, R9 ;  /* 0x00000003ff097819 */ /* 0x000fe20000011409 */
[----:B------:R-:W-:Y:S01]  /*1680*/  IMAD.WIDE R16, R17, 0x40, R110 ;  /* 0x0000004011107825 */ /* 0x000fe200078e026e */
[----:B------:R-:W-:-:S02]  /*1690*/  IADD3 R12, P0, R108, R12, RZ ;  /* 0x0000000c6c0c7210 */ /* 0x000fc40007f1e0ff */
[----:B------:R-:W-:Y:S01]  /*16a0*/  SHF.L.U32 R9, R9, 0x6, RZ ;  /* 0x0000000609097819 */ /* 0x000fe200000006ff */
[----:B------:R-:W-:Y:S01]  /*16b0*/  IMAD R114, R17, c[0x0][0x190], RZ ;  /* 0x0000640011727a24 */ /* 0x000fe200078e02ff */
[----:B------:R-:W-:Y:S01]  /*16c0*/  IADD3 R14, P3, R108, R14, RZ ;  /* 0x0000000e6c0e7210 */ /* 0x000fe20007f7e0ff */
[----:B------:R-:W-:Y:S01]  /*16d0*/  IMAD R21, R2, c[0x0][0x1b8], RZ ;  /* 0x00006e0002157a24 */ /* 0x000fe200078e02ff */
[----:B------:R-:W-:Y:S01]  /*16e0*/  LOP3.LUT R9, R9, 0xc0, RZ, 0xc0, !PT ;  /* 0x000000c009097812 */ /* 0x000fe200078ec0ff */
[C---:B------:R-:W-:Y:S01]  /*16f0*/  IMAD R114, R16.reuse, c[0x0][0x194], R114 ;  /* 0x0000650010727a24 */ /* 0x040fe200078e0272 */
[----:B------:R-:W-:Y:S01]  /*1700*/  IADD3.X R3, R111, R3, RZ, P2, !PT ;  /* 0x000000036f037210 */ /* 0x000fe200017fe4ff */
[----:B------:R-:W-:Y:S01]  /*1710*/  IMAD.X R15, R109, 0x1, R13, P3 ;  /* 0x000000016d0f7824 */ /* 0x000fe200018e060d */
[----:B------:R-:W-:Y:S01]  /*1720*/  LOP3.LUT R10, R9, 0x18, R108, 0xf8, !PT ;  /* 0x00000018090a7812 */ /* 0x000fe200078ef86c */
[----:B------:R-:W-:Y:S01]  /*1730*/  IMAD.X R13, R109, 0x1, R11, P0 ;  /* 0x000000016d0d7824 */ /* 0x000fe200000e060b */
[----:B------:R-:W-:Y:S01]  /*1740*/  SHF.R.U32.HI R9, RZ, 0x3, R9 ;  /* 0x00000003ff097819 */ /* 0x000fe20000011609 */
[----:B------:R-:W-:Y:S01]  /*1750*/  IMAD.WIDE.U32 R14, R16, c[0x0][0x190], R14 ;  /* 0x00006400100e7a25 */ /* 0x000fe200078e000e */
[----:B------:R-:W-:-:S02]  /*1760*/  IADD3 R104, P0, R108, R104, RZ ;  /* 0x000000686c687210 */ /* 0x000fc40007f1e0ff */
[----:B------:R-:W-:Y:S01]  /*1770*/  LOP3.LUT R10, R10, R9, RZ, 0x3c, !PT ;  /* 0x000000090a0a7212 */ /* 0x000fe200078e3cff */
[----:B------:R-:W-:Y:S01]  /*1780*/  IMAD R99, R99, 0x8, R0 ;  /* 0x0000000863637824 */ /* 0x000fe200078e0200 */
[----:B------:R-:W-:Y:S01]  /*1790*/  SHF.R.S32.HI R9, RZ, 0x1f, R56 ;  /* 0x0000001fff097819 */ /* 0x000fe20000011438 */
[----:B------:R-:W-:Y:S01]  /*17a0*/  IMAD.X R105, R109, 0x1, R5, P0 ;  /* 0x000000016d697824 */ /* 0x000fe200000e0605 */
[----:B------:R-:W-:Y:S01]  /*17b0*/  SHF.R.S32.HI R59, RZ, 0x1, R62 ;  /* 0x00000001ff3b7819 */ /* 0x000fe2000001143e */
[C---:B------:R-:W-:Y:S01]  /*17c0*/  IMAD R0, R4.reuse, c[0x0][0x1bc], R21 ;  /* 0x00006f0004007a24 */ /* 0x040fe200078e0215 */
[----:B------:R-:W-:Y:S01]  /*17d0*/  LEA.HI R9, R9, R56, RZ, 0x7 ;  /* 0x0000003809097211 */ /* 0x000fe200078f38ff */
[----:B------:R-:W-:Y:S01]  /*17e0*/  IMAD.WIDE.U32 R12, R4, c[0x0][0x1b8], R12 ;  /* 0x00006e00040c7a25 */ /* 0x000fe200078e000c */
[----:B------:R-:W-:Y:S02]  /*17f0*/  SHF.L.U32 R60, R60, 0x2, RZ ;  /* 0x000000023c3c7819 */ /* 0x000fe400000006ff */
[----:B------:R-:W-:Y:S01]  /*1800*/  SHF.R.S32.HI R9, RZ, 0x7, R9 ;  /* 0x00000007ff097819 */ /* 0x000fe20000011409 */
[----:B------:R-:W-:Y:S01]  /*1810*/  IMAD.IADD R115, R15, 0x1, R114 ;  /* 0x000000010f737824 */ /* 0x000fe200078e0272 */
[----:B------:R-:W-:Y:S01]  /*1820*/  LEA.HI R8, R19, R54, RZ, 0x4 ;  /* 0x0000003613087211 */ /* 0x000fe200078f20ff */
[----:B------:R-:W-:Y:S01]  /*1830*/  IMAD R3, R3, c[0x0][0x1a0], RZ ;  /* 0x0000680003037a24 */ /* 0x000fe200078e02ff */
[----:B------:R-:W-:Y:S01]  /*1840*/  IMNMX R70, R126, R9, !PT ;  /* 0x000000097e467217 */ /* 0x000fe20007800200 */
[----:B------:R-:W-:Y:S01]  /*1850*/  IMAD.MOV.U32 R114, RZ, RZ, R14 ;  /* 0x000000ffff727224 */ /* 0x000fe200078e000e */
[----:B------:R-:W-:Y:S01]  /*1860*/  LOP3.LUT R11, R8, 0xfffffff0, RZ, 0xc0, !PT ;  /* 0xfffffff0080b7812 */ /* 0x000fe200078ec0ff */
[----:B------:R-:W-:Y:S01]  /*1870*/  IMAD R55, R113, c[0x0][0x1a8], RZ ;  /* 0x00006a0071377a24 */ /* 0x000fe200078e02ff */
[----:B------:R-:W-:Y:S01]  /*1880*/  ISETP.GT.AND P0, PT, R53, R70, PT ;  /* 0x000000463500720c */ /* 0x000fe20003f04270 */
[----:B------:R-:W-:Y:S01]  /*1890*/  IMAD R107, R111, c[0x0][0x198], RZ ;  /* 0x000066006f6b7a24 */ /* 0x000fe200078e02ff */
[----:B------:R-:W-:Y:S01]  /*18a0*/  IADD3 R54, -R11, R54, RZ ;  /* 0x000000360b367210 */ /* 0x000fe20007ffe1ff */
[----:B------:R-:W-:Y:S01]  /*18b0*/  IMAD R61, R110, R59, R60 ;  /* 0x0000003b6e3d7224 */ /* 0x000fe200078e023c */
[----:B------:R-:W-:Y:S01]  /*18c0*/  MOV R119, c[0x0][0x198] ;  /* 0x0000660000777a02 */ /* 0x000fe20000000f00 */
[----:B------:R-:W-:Y:S01]  /*18d0*/  IMAD.IADD R13, R13, 0x1, R0 ;  /* 0x000000010d0d7824 */ /* 0x000fe200078e0200 */
[----:B------:R-:W-:Y:S01]  /*18e0*/  LEA.HI R54, R54, R54, RZ, 0x1 ;  /* 0x0000003636367211 */ /* 0x000fe200078f08ff */
[----:B------:R-:W-:Y:S01]  /*18f0*/  IMAD R103, R100, c[0x0][0x1a4], R3 ;  /* 0x0000690064677a24 */ /* 0x000fe200078e0203 */
[CC--:B------:R-:W-:Y:S01]  /*1900*/  SHF.L.U64.HI R144, R119.reuse, R94.reuse, c[0x0][0x19c] ;  /* 0x0000670077907619 */ /* 0x0c0fe2000001025e */
[----:B------:R-:W-:Y:S01]  /*1910*/  IMAD.MOV.U32 R3, RZ, RZ, c[0x0][0x1a0] ;  /* 0x00006800ff037624 */ /* 0x000fe200078e00ff */
[----:B------:R-:W-:Y:S01]  /*1920*/  SHF.L.U32 R145, R119, 0x5, RZ ;  /* 0x0000000577917819 */ /* 0x000fe200000006ff */
[----:B------:R-:W-:Y:S01]  /*1930*/  IMAD R55, R112, c[0x0][0x1ac], R55 ;  /* 0x00006b0070377a24 */ /* 0x000fe200078e0237 */
[----:B------:R-:W-:Y:S01]  /*1940*/  SHF.R.S32.HI R58, RZ, 0x1f, R61 ;  /* 0x0000001fff3a7819 */ /* 0x000fe2000001143d */
[----:B------:R-:W-:Y:S01]  /*1950*/  IMAD R107, R110, c[0x0][0x19c], R107 ;  /* 0x000067006e6b7a24 */ /* 0x000fe200078e026b */
[----:B------:R-:W-:Y:S01]  /*1960*/  SHF.L.U64.HI R146, R3, R94, c[0x0][0x1a4] ;  /* 0x0000690003927619 */ /* 0x000fe2000001025e */
[----:B------:R-:W-:-:S02]  /*1970*/  IMAD.IADD R60, R60, 0x1, R61 ;  /* 0x000000013c3c7824 */ /* 0x000fc400078e023d */
[----:B------:R-:W-:-:S03]  /*1980*/  IMAD.WIDE.U32 R104, R110, c[0x0][0x198], R104 ;  /* 0x000066006e687a25 */ /* 0x000fc600078e0068 */
[----:B------:R-:W-:Y:S01]  /*1990*/  SHF.R.S32.HI R57, RZ, 0x1f, R60 ;  /* 0x0000001fff397819 */ /* 0x000fe2000001143c */
[----:B------:R-:W-:Y:S01]  /*19a0*/  IMAD.WIDE.U32 R114, R112, c[0x0][0x1a8], R114 ;  /* 0x00006a0070727a25 */ /* 0x000fe200078e0072 */
[----:B------:R-:W-:-:S03]  /*19b0*/  IADD3 R107, R105, R107, RZ ;  /* 0x0000006b696b7210 */ /* 0x000fc60007ffe0ff */
[----:B------:R-:W-:Y:S01]  /*19c0*/  IMAD.WIDE.U32 R100, R100, c[0x0][0x1a0], R12 ;  /* 0x0000680064647a25 */ /* 0x000fe200078e000c */
[----:B------:R-:W-:-:S03]  /*19d0*/  IADD3 R55, R115, R55, RZ ;  /* 0x0000003773377210 */ /* 0x000fc60007ffe0ff */
[----:B------:R-:W-:Y:S02]  /*19e0*/  IMAD.U32 R99, R99, 0x20, R10 ;  /* 0x0000002063637824 */ /* 0x000fe400078e000a */
[----:B------:R-:W-:Y:S02]  /*19f0*/  IMAD.SHL.U32 R147, R3, 0x20, RZ ;  /* 0x0000002003937824 */ /* 0x000fe400078e00ff */
        /* <DEDUP_REMOVED lines=112> */
.L_x_5000:
        /* <DEDUP_REMOVED lines=87> */
.L_x_4974:
[----:B------:R-:W-:Y:S05]  /*2670*/  BSYNC B0 ;  /* 0x0000000000007941 */ /* 0x000fea0003800000 */
.L_x_4973:
        /* <DEDUP_REMOVED lines=57> */
.L_x_4976:
[----:B------:R-:W-:Y:S05]  /*2a10*/  BSYNC B0 ;  /* 0x0000000000007941 */ /* 0x000fea0003800000 */
.L_x_4975:
        /* <DEDUP_REMOVED lines=57> */
.L_x_4978:
[----:B------:R-:W-:Y:S05]  /*2db0*/  BSYNC B0 ;  /* 0x0000000000007941 */ /* 0x000fea0003800000 */
.L_x_4977:
        /* <DEDUP_REMOVED lines=61> */
.L_x_4980:
[----:B------:R-:W-:Y:S05]  /*3190*/  BSYNC B0 ;  /* 0x0000000000007941 */ /* 0x000fea0003800000 */
.L_x_4979:
        /* <DEDUP_REMOVED lines=9> */
.L_x_4972:
        /* <DEDUP_REMOVED lines=86> */
.L_x_4985:
[----:B------:R-:W-:Y:S05]  /*3790*/  BSYNC B0 ;  /* 0x0000000000007941 */ /* 0x000fea0003800000 */
.L_x_4984:
[----:B------:R-:W-:Y:S05]  /*37a0*/  MOV R83, R81 ;  /* 0x0000005100537202 */ /* 0x000fea0000000f00 */
[----:B-----5:R3:W-:Y:S02]  /*37b0*/  STG.E.128 [R82.64], R40 ;  /* 0x0000002852007986 */ /* 0x0207e4000c101d06 */
.L_x_4983:
[----:B------:R-:W-:Y:S05]  /*37c0*/  BSYNC B1 ;  /* 0x0000000000017941 */ /* 0x000fea0003800000 */
.L_x_4982:
        /* <DEDUP_REMOVED lines=25> */
[----:B------:R-:W-:Y:S01]  /*3960*/  LEA.HI.X.SX32 R120, R120, R67, 0x1, P6 ;  /* 0x0000004378787211 */ /* 0x000fe200030f0eff */
[----:B------:R-:W2:Y:S03]  /*3970*/  LDG.E.128 R20, [R12.64] ;  /* 0x000000060c147981 */ /* 0x000ea6000c1e1d00 */
        /* <DEDUP_REMOVED lines=9> */
[----:B--2---:R-:W-:Y:S01]  /*3a10*/  IMAD.U32 R25, R20, 0x10000, RZ ;  /* 0x0001000014197824 */ /* 0x004fe200078e00ff */
[C---:B------:R-:W-:Y:S01]  /*3a20*/  SHF.L.U32 R15, R23.reuse, 0x10, RZ ;  /* 0x00000010170f7819 */ /* 0x040fe200000006ff */
[----:B------:R-:W-:Y:S01]  /*3a30*/  IMAD.U32 R18, R22, 0x10000, RZ ;  /* 0x0001000016127824 */ /* 0x000fe200078e00ff */
[----:B------:R-:W-:Y:S02]  /*3a40*/  LOP3.LUT R13, R23, 0xffff0000, RZ, 0xc0, !PT ;  /* 0xffff0000170d7812 */ /* 0x000fe400078ec0ff */
[----:B------:R-:W-:Y:S02]  /*3a50*/  LOP3.LUT R24, R20, 0xffff0000, RZ, 0xc0, !PT ;  /* 0xffff000014187812 */ /* 0x000fe400078ec0ff */
[----:B------:R-:W-:Y:S02]  /*3a60*/  LOP3.LUT R17, R22, 0xffff0000, RZ, 0xc0, !PT ;  /* 0xffff000016117812 */ /* 0x000fe400078ec0ff */
[----:B------:R-:W-:Y:S01]  /*3a70*/  SHF.L.U32 R20, R21, 0x10, RZ ;  /* 0x0000001015147819 */ /* 0x000fe200000006ff */
[C---:B----4-:R-:W-:Y:S01]  /*3a80*/  IMAD.U32 R26, R128.reuse, 0x10000, RZ ;  /* 0x00010000801a7824 */ /* 0x050fe200078e00ff */
        /* <DEDUP_REMOVED lines=44> */
.L_x_4989:
[----:B------:R-:W-:Y:S05]  /*3d50*/  BSYNC B0 ;  /* 0x0000000000007941 */ /* 0x000fea0003800000 */
.L_x_4988:
[C---:B--2---:R-:W-:Y:S04]  /*3d60*/  LEA R2, P0, R145.reuse, R82, 0x1 ;  /* 0x0000005291027211 */ /* 0x044fe800078008ff */
[----:B------:R-:W-:Y:S05]  /*3d70*/  LEA.HI.X R3, R145, R81, R144, 0x1, P0 ;  /* 0x0000005191037211 */ /* 0x000fea00000f0c90 */
[----:B-----5:R2:W-:Y:S04]  /*3d80*/  STG.E.128 [R2.64], R40 ;  /* 0x0000002802007986 */ /* 0x0205e8000c101d06 */
.L_x_4987:
[----:B------:R-:W-:Y:S05]  /*3d90*/  BSYNC B1 ;  /* 0x0000000000017941 */ /* 0x000fea0003800000 */
.L_x_4986:
        /* <DEDUP_REMOVED lines=25> */
[----:B------:R-:W-:Y:S01]  /*3f30*/  LEA.HI.X.SX32 R120, R120, R65, 0x1, P5 ;  /* 0x0000004178787211 */ /* 0x000fe200028f0eff */
[----:B------:R-:W3:Y:S03]  /*3f40*/  LDG.E.128 R20, [R12.64] ;  /* 0x000000060c147981 */ /* 0x000ee6000c1e1d00 */
        /* <DEDUP_REMOVED lines=9> */
[----:B---3--:R-:W-:Y:S01]  /*3fe0*/  IMAD.U32 R25, R20, 0x10000, RZ ;  /* 0x0001000014197824 */ /* 0x008fe200078e00ff */
        /* <DEDUP_REMOVED lines=19> */
[C---:B--2---:R-:W-:Y:S01]  /*4120*/  IMAD.U32 R28, R48.reuse, 0x10000, RZ ;  /* 0x00010000301c7824 */ /* 0x044fe200078e00ff */
        /* <DEDUP_REMOVED lines=31> */
.L_x_4993:
[----:B------:R-:W-:Y:S05]  /*4320*/  BSYNC B0 ;  /* 0x0000000000007941 */ /* 0x000fea0003800000 */
.L_x_4992:
[C---:B------:R-:W-:Y:S04]  /*4330*/  LEA R2, P0, R118.reuse, R82, 0x1 ;  /* 0x0000005276027211 */ /* 0x040fe800078008ff */
[----:B------:R-:W-:Y:S05]  /*4340*/  LEA.HI.X R3, R118, R81, R73, 0x1, P0 ;  /* 0x0000005176037211 */ /* 0x000fea00000f0c49 */
[----:B-----5:R3:W-:Y:S04]  /*4350*/  STG.E.128 [R2.64], R40 ;  /* 0x0000002802007986 */ /* 0x0207e8000c101d06 */
.L_x_4991:
[----:B------:R-:W-:Y:S05]  /*4360*/  BSYNC B1 ;  /* 0x0000000000017941 */ /* 0x000fea0003800000 */
.L_x_4990:
        /* <DEDUP_REMOVED lines=88> */
.L_x_4997:
[----:B------:R-:W-:Y:S05]  /*48f0*/  BSYNC B0 ;  /* 0x0000000000007941 */ /* 0x000fea0003800000 */
.L_x_4996:
[----:B------:R-:W-:Y:S02]  /*4900*/  MOV R3, 0xc0 ;  /* 0x000000c000037802 */ /* 0x000fe40000000f00 */
[----:B------:R-:W-:Y:S03]  /*4910*/  MOV R83, R81 ;  /* 0x0000005100537202 */ /* 0x000fe60000000f00 */
[C---:B------:R-:W-:Y:S02]  /*4920*/  IMAD R0, R3.reuse, c[0x0][0x19c], RZ ;  /* 0x0000670003007a24 */ /* 0x040fe400078e02ff */
[----:B------:R-:W-:Y:S05]  /*4930*/  IMAD.WIDE.U32 R4, R3, c[0x0][0x198], R82 ;  /* 0x0000660003047a25 */ /* 0x000fea00078e0052 */
[----:B------:R-:W-:Y:S05]  /*4940*/  IADD3 R5, R5, R0, RZ ;  /* 0x0000000005057210 */ /* 0x000fea0007ffe0ff */
[----:B-----5:R3:W-:Y:S02]  /*4950*/  STG.E.128 [R4.64], R40 ;  /* 0x0000002804007986 */ /* 0x0207e4000c101d06 */
.L_x_4995:
[----:B------:R-:W-:Y:S05]  /*4960*/  BSYNC B1 ;  /* 0x0000000000017941 */ /* 0x000fea0003800000 */
.L_x_4994:
        /* <DEDUP_REMOVED lines=8> */
.L_x_4971:
        /* <DEDUP_REMOVED lines=28> */
.L_x_4981:
        /* <DEDUP_REMOVED lines=82> */
.L_x_4998:
        /* <DEDUP_REMOVED lines=9> */
.L_x_4999:
[----:B------:R-:W-:Y:S04]  /*5160*/  IADD3 R11, R11, -0x1, RZ ;  /* 0xffffffff0b0b7810 */ /* 0x000fe80007ffe0ff */
[----:B------:R-:W-:Y:S11]  /*5170*/  ISETP.GT.AND P0, PT, R11, R70, PT ;  /* 0x000000460b00720c */ /* 0x000ff60003f04270 */
[----:B------:R-:W-:Y:S02]  /*5180*/  @!UPT UIADD3 URZ, URZ, URZ, URZ ;  /* 0x0000003f3f3ff290 */ /* 0x000fe4000fffe03f */
[----:B------:R-:W-:-:S05]  /*5190*/  @P0 BRA `(.L_x_5000) ;  /* 0xffffcf6000000947 */ /* 0x000fca000383ffff */
.L_x_4970:
        /* <DEDUP_REMOVED lines=15> */
[C---:B------:R-:W-:Y:S01]  /*5290*/  LEA R10, P3, R114.reuse, c[0x0][0x160], 0x1 ;  /* 0x00005800720a7a11 */ /* 0x040fe200078608ff */
[----:B------:R-:W-:Y:S02]  /*52a0*/  IMAD.SHL.U32 R19, R59, 0x20, RZ ;  /* 0x000000203b137824 */ /* 0x000fe400078e00ff */
[----:B------:R-:W1:Y:S01]  /*52b0*/  S2R R17, SR_CTAID.X ;  /* 0x0000000000117919 */ /* 0x000e620000002500 */
[C---:B------:R-:W-:Y:S01]  /*52c0*/  LEA.HI.X R11, R114.reuse, c[0x0][0x164], R55, 0x1, P3 ;  /* 0x00005900720b7a11 */ /* 0x040fe200018f0c37 */
[C---:B-1----:R-:W-:Y:S02]  /*52d0*/  IMAD R3, R17.reuse, 0x40, R56 ;  /* 0x0000004011037824 */ /* 0x042fe400078e0238 */
[----:B------:R-:W-:Y:S02]  /*52e0*/  IMAD R25, R17, -0x40, R148 ;  /* 0xffffffc011197824 */ /* 0x000fe400078e0294 */
[----:B--2---:R-:W-:Y:S01]  /*52f0*/  IMAD.IADD R0, R3, 0x1, R0 ;  /* 0x0000000103007824 */ /* 0x004fe200078e0200 */
[----:B------:R-:W-:Y:S01]  /*5300*/  IADD3 R3, P0, R114, UR4, RZ ;  /* 0x0000000472037c10 */ /* 0x000fe2000ff1e0ff */
[----:B------:R-:W-:-:S02]  /*5310*/  ULDC.U8 UR4, c[0x0][0x313] ;  /* 0x0000c4c000047ab9 */ /* 0x000fc40000000000 */
[----:B------:R-:W-:Y:S01]  /*5320*/  IMAD R4, R59, R0, RZ ;  /* 0x000000003b047224 */ /* 0x000fe200078e02ff */
        /* <DEDUP_REMOVED lines=57> */
[C---:B------:R-:W-:Y:S02]  /*56c0*/  FMUL.FTZ R3, R14.reuse, R3 ;  /* 0x000000030e037220 */ /* 0x040fe40000410000 */
        /* <DEDUP_REMOVED lines=10> */
.L_x_5007:
[----:B------:R-:W-:Y:S05]  /*5770*/  BSYNC B0 ;  /* 0x0000000000007941 */ /* 0x000fea0003800000 */
.L_x_5006:
[----:B-----5:R2:W-:Y:S04]  /*5780*/  STS.64 [R154], R8 ;  /* 0x000000089a007388 */ /* 0x0205e80000000a00 */
[----:B------:R2:W-:Y:S02]  /*5790*/  STS.64 [R154+0x8], R10 ;  /* 0x0000080a9a007388 */ /* 0x0005e40000000a00 */
.L_x_5005:
[----:B------:R-:W-:Y:S05]  /*57a0*/  BSYNC B1 ;  /* 0x0000000000017941 */ /* 0x000fea0003800000 */
.L_x_5004:
        /* <DEDUP_REMOVED lines=25> */
[----:B------:R-:W-:Y:S02]  /*5940*/  SHF.L.U32 R8, R32, 0x10, RZ ;  /* 0x0000001020087819 */ /* 0x000fe400000006ff */
[----:B------:R-:W-:-:S02]  /*5950*/  SHF.L.U32 R12, R34, 0x10, RZ ;  /* 0x00000010220c7819 */ /* 0x000fc400000006ff */
[----:B------:R-:W-:Y:S02]  /*5960*/  LOP3.LUT R32, R32, 0xffff0000, RZ, 0xc0, !PT ;  /* 0xffff000020207812 */ /* 0x000fe400078ec0ff */
[----:B------:R-:W-:Y:S02]  /*5970*/  LOP3.LUT R34, R34, 0xffff0000, RZ, 0xc0, !PT ;  /* 0xffff000022227812 */ /* 0x000fe400078ec0ff */
[----:B----4-:R-:W-:Y:S02]  /*5980*/  LOP3.LUT R9, R2, 0xffff0000, RZ, 0xc0, !PT ;  /* 0xffff000002097812 */ /* 0x010fe400078ec0ff */
[----:B------:R-:W-:Y:S02]  /*5990*/  LOP3.LUT R13, R3, 0xffff0000, RZ, 0xc0, !PT ;  /* 0xffff0000030d7812 */ /* 0x000fe400078ec0ff */
[----:B--2---:R-:W-:Y:S01]  /*59a0*/  LOP3.LUT R19, R4, 0xffff0000, RZ, 0xc0, !PT ;  /* 0xffff000004137812 */ /* 0x004fe200078ec0ff */
[-C--:B------:R-:W-:Y:S01]  /*59b0*/  FMUL.FTZ R14, R0, R9.reuse ;  /* 0x00000009000e7220 */ /* 0x080fe20000410000 */
[----:B------:R-:W-:Y:S01]  /*59c0*/  LOP3.LUT R15, R5, 0xffff0000, RZ, 0xc0, !PT ;  /* 0xffff0000050f7812 */ /* 0x000fe200078ec0ff */
[----:B------:R-:W-:Y:S01]  /*59d0*/  FMUL.FTZ R9, R7, R9 ;  /* 0x0000000907097220 */ /* 0x000fe20000410000 */
[----:B------:R-:W-:Y:S01]  /*59e0*/  SHF.L.U32 R3, R3, 0x10, RZ ;  /* 0x0000001003037819 */ /* 0x000fe200000006ff */
[----:B------:R-:W-:Y:S01]  /*59f0*/  FFMA.FTZ R14, R7, R19, -R14 ;  /* 0x00000013070e7223 */ /* 0x000fe2000001080e */
[----:B------:R-:W-:Y:S01]  /*5a00*/  SHF.L.U32 R5, R5, 0x10, RZ ;  /* 0x0000001005057819 */ /* 0x000fe200000006ff */
[----:B------:R-:W-:-:S02]  /*5a10*/  FMUL.FTZ R16, R10, R13 ;  /* 0x0000000d0a107220 */ /* 0x000fc40000410000 */
[----:B------:R-:W-:Y:S02]  /*5a20*/  IMAD.U32 R7, R2, 0x10000, RZ ;  /* 0x0001000002077824 */ /* 0x000fe400078e00ff */
[----:B------:R-:W-:Y:S02]  /*5a30*/  FFMA.FTZ R9, R0, R19, R9 ;  /* 0x0000001300097223 */ /* 0x000fe40000010009 */
[C---:B------:R-:W-:Y:S02]  /*5a40*/  FMUL.FTZ R13, R11.reuse, R13 ;  /* 0x0000000d0b0d7220 */ /* 0x040fe40000410000 */
[----:B------:R-:W-:Y:S01]  /*5a50*/  FFMA.FTZ R16, R11, R15, -R16 ;  /* 0x0000000f0b107223 */ /* 0x000fe20000010810 */
[----:B------:R-:W-:Y:S01]  /*5a60*/  F2FP.BF16.PACK_AB R33, R9, R14 ;  /* 0x0000000e0921723e */ /* 0x000fe200000010ff */
[----:B------:R-:W-:Y:S02]  /*5a70*/  FMUL.FTZ R0, R32, R7 ;  /* 0x0000000720007220 */ /* 0x000fe40000410000 */
[----:B------:R-:W-:-:S02]  /*5a80*/  FMUL.FTZ R2, R34, R3 ;  /* 0x0000000322027220 */ /* 0x000fc40000410000 */
[----:B------:R-:W-:Y:S02]  /*5a90*/  IMAD.U32 R11, R4, 0x10000, RZ ;  /* 0x00010000040b7824 */ /* 0x000fe400078e00ff */
[----:B------:R-:W-:Y:S02]  /*5aa0*/  FMUL.FTZ R7, R8, R7 ;  /* 0x0000000708077220 */ /* 0x000fe40000410000 */
[----:B------:R-:W-:Y:S02]  /*5ab0*/  FMUL.FTZ R3, R12, R3 ;  /* 0x000000030c037220 */ /* 0x000fe40000410000 */
[----:B------:R-:W-:Y:S02]  /*5ac0*/  FFMA.FTZ R13, R10, R15, R13 ;  /* 0x0000000f0a0d7223 */ /* 0x000fe4000001000d */
[-C--:B------:R-:W-:Y:S02]  /*5ad0*/  FFMA.FTZ R0, R8, R11.reuse, -R0 ;  /* 0x0000000b08007223 */ /* 0x080fe40000010800 */
[----:B------:R-:W-:Y:S01]  /*5ae0*/  FFMA.FTZ R7, R32, R11, R7 ;  /* 0x0000000b20077223 */ /* 0x000fe20000010007 */
[----:B------:R-:W-:Y:S01]  /*5af0*/  F2FP.BF16.PACK_AB R35, R13, R16 ;  /* 0x000000100d23723e */ /* 0x000fe200000010ff */
[----:B------:R-:W-:-:S02]  /*5b00*/  FFMA.FTZ R2, R12, R5, -R2 ;  /* 0x000000050c027223 */ /* 0x000fc40000010802 */
[----:B------:R-:W-:Y:S01]  /*5b10*/  FFMA.FTZ R3, R34, R5, R3 ;  /* 0x0000000522037223 */ /* 0x000fe20000010003 */
[----:B------:R-:W-:-:S04]  /*5b20*/  F2FP.BF16.PACK_AB R32, R7, R0 ;  /* 0x000000000720723e */ /* 0x000fc800000010ff */
[----:B------:R-:W-:Y:S02]  /*5b30*/  F2FP.BF16.PACK_AB R34, R3, R2 ;  /* 0x000000020322723e */ /* 0x000fe400000010ff */
.L_x_5010:
[----:B------:R-:W-:Y:S05]  /*5b40*/  BSYNC B0 ;  /* 0x0000000000007941 */ /* 0x000fea0003800000 */
.L_x_5009:
[----:B-----5:R4:W-:Y:S01]  /*5b50*/  STS.128 [R154+0x800], R32 ;  /* 0x000800209a007388 */ /* 0x0209e20000000c00 */
[----:B------:R-:W-:Y:S05]  /*5b60*/  BRA `(.L_x_5008) ;  /* 0x00000e4000007947 */ /* 0x000fea0003800000 */
.L_x_5003:
        /* <DEDUP_REMOVED lines=96> */
.L_x_5014:
[----:B------:R-:W-:Y:S05]  /*6170*/  BSYNC B0 ;  /* 0x0000000000007941 */ /* 0x000fea0003800000 */
.L_x_5013:
[----:B-----5:R3:W-:Y:S04]  /*6180*/  STS.64 [R154], R20 ;  /* 0x000000149a007388 */ /* 0x0207e80000000a00 */
[----:B------:R3:W-:Y:S02]  /*6190*/  STS.64 [R154+0x8], R22 ;  /* 0x000008169a007388 */ /* 0x0007e40000000a00 */
.L_x_5012:
[----:B------:R-:W-:Y:S05]  /*61a0*/  BSYNC B1 ;  /* 0x0000000000017941 */ /* 0x000fea0003800000 */
.L_x_5011:
        /* <DEDUP_REMOVED lines=23> */
[C---:B---3--:R-:W-:Y:S01]  /*6320*/  LEA R20, P2, R2.reuse, c[0x0][0x2b0], 0x1 ;  /* 0x0000ac0002147a11 */ /* 0x048fe200078408ff */
[----:B------:R-:W3:Y:S03]  /*6330*/  LDG.E.128 R12, [R12.64] ;  /* 0x000000060c0c7981 */ /* 0x000ee6000c1e1d00 */
        /* <DEDUP_REMOVED lines=14> */
[----:B------:R-:W-:Y:S02]  /*6420*/  LOP3.LUT R4, R11, 0xffff0000, RZ, 0xc0, !PT ;  /* 0xffff00000b047812 */ /* 0x000fe400078ec0ff */
[C---:B------:R-:W-:Y:S02]  /*6430*/  LOP3.LUT R0, R9.reuse, 0xffff0000, RZ, 0xc0, !PT ;  /* 0xffff000009007812 */ /* 0x040fe400078ec0ff */
[----:B------:R-:W-:-:S02]  /*6440*/  SHF.L.U32 R8, R9, 0x10, RZ ;  /* 0x0000001009087819 */ /* 0x000fc400000006ff */
[C---:B---3--:R-:W-:Y:S01]  /*6450*/  SHF.L.U32 R11, R12.reuse, 0x10, RZ ;  /* 0x000000100c0b7819 */ /* 0x048fe200000006ff */
[C---:B------:R-:W-:Y:S01]  /*6460*/  IMAD.U32 R9, R13.reuse, 0x10000, RZ ;  /* 0x000100000d097824 */ /* 0x040fe200078e00ff */
[----:B------:R-:W-:Y:S01]  /*6470*/  LOP3.LUT R10, R12, 0xffff0000, RZ, 0xc0, !PT ;  /* 0xffff00000c0a7812 */ /* 0x000fe200078ec0ff */
[----:B------:R-:W-:Y:S01]  /*6480*/  IMAD.U32 R18, R14, 0x10000, RZ ;  /* 0x000100000e127824 */ /* 0x000fe200078e00ff */
[----:B------:R-:W-:Y:S02]  /*6490*/  LOP3.LUT R19, R13, 0xffff0000, RZ, 0xc0, !PT ;  /* 0xffff00000d137812 */ /* 0x000fe400078ec0ff */
[C---:B------:R-:W-:Y:S02]  /*64a0*/  SHF.L.U32 R12, R15.reuse, 0x10, RZ ;  /* 0x000000100f0c7819 */ /* 0x040fe400000006ff */
[----:B------:R-:W-:Y:S01]  /*64b0*/  LOP3.LUT R29, R15, 0xffff0000, RZ, 0xc0, !PT ;  /* 0xffff00000f1d7812 */ /* 0x000fe200078ec0ff */
[----:B--2---:R-:W-:Y:S01]  /*64c0*/  IMAD.U32 R28, R20, 0x10000, RZ ;  /* 0x00010000141c7824 */ /* 0x004fe200078e00ff */
        /* <DEDUP_REMOVED lines=15> */
[----:B------:R-:W-:Y:S01]  /*65c0*/  FMUL.FTZ R28, R11, R28 ;  /* 0x0000001c0b1c7220 */ /* 0x000fe20000410000 */
[----:B----4-:R-:W-:Y:S01]  /*65d0*/  LOP3.LUT R11, R24, 0xffff0000, RZ, 0xc0, !PT ;  /* 0xffff0000180b7812 */ /* 0x010fe200078ec0ff */
[----:B------:R-:W-:Y:S02]  /*65e0*/  @!P0 FADD.FTZ R31, -R31, -RZ ;  /* 0x800000ff1f1f8221 */ /* 0x000fe40000010100 */
[----:B------:R-:W-:-:S02]  /*65f0*/  FMUL.FTZ R21, R12, R21 ;  /* 0x000000150c157220 */ /* 0x000fc40000410000 */
[----:B------:R-:W-:Y:S01]  /*6600*/  FMUL.FTZ R15, R10, R15 ;  /* 0x0000000f0a0f7220 */ /* 0x000fe20000410000 */
[----:B------:R-:W-:Y:S01]  /*6610*/  SHF.L.U32 R10, R25, 0x10, RZ ;  /* 0x00000010190a7819 */ /* 0x000fe200000006ff */
[----:B------:R-:W-:Y:S01]  /*6620*/  FMUL.FTZ R9, R9, R14 ;  /* 0x0000000e09097220 */ /* 0x000fe20000410000 */
[----:B------:R-:W-:Y:S01]  /*6630*/  LOP3.LUT R14, R26, 0xffff0000, RZ, 0xc0, !PT ;  /* 0xffff00001a0e7812 */ /* 0x000fe200078ec0ff */
[----:B------:R-:W-:Y:S02]  /*6640*/  FMUL.FTZ R29, R29, R22 ;  /* 0x000000161d1d7220 */ /* 0x000fe40000410000 */
        /* <DEDUP_REMOVED lines=17> */
[----:B------:R-:W-:-:S03]  /*6760*/  FFMA.FTZ R14, R5, R14, R20 ;  /* 0x0000000e050e7223 */ /* 0x000fc60000010014 */
[----:B------:R-:W-:Y:S02]  /*6770*/  F2FP.BF16.PACK_AB R11, R4, R13 ;  /* 0x0000000d040b723e */ /* 0x000fe400000010ff */
[----:B------:R-:W-:Y:S02]  /*6780*/  F2FP.BF16.PACK_AB R10, R14, R7 ;  /* 0x000000070e0a723e */ /* 0x000fe400000010ff */
.L_x_5016:
[----:B------:R-:W-:Y:S05]  /*6790*/  BSYNC B0 ;  /* 0x0000000000007941 */ /* 0x000fea0003800000 */
.L_x_5015:
[----:B-----5:R1:W-:Y:S01]  /*67a0*/  STS.128 [R154+0x800], R8 ;  /* 0x000800089a007388 */ /* 0x0203e20000000c00 */
[----:B------:R-:W-:Y:S05]  /*67b0*/  BRA `(.L_x_5008) ;  /* 0x000001f000007947 */ /* 0x000fea0003800000 */
.L_x_5002:
[----:B--2---:R-:W1:Y:S01]  /*67c0*/  S2R R17, SR_CTAID.X ;  /* 0x0000000000117919 */ /* 0x004e620000002500 */
        /* <DEDUP_REMOVED lines=15> */
.L_x_5018:
[----:B------:R-:W-:Y:S05]  /*68c0*/  BSYNC B0 ;  /* 0x0000000000007941 */ /* 0x000fea0003800000 */
.L_x_5017:
        /* <DEDUP_REMOVED lines=14> */
.L_x_5008:
[----:B------:R-:W-:Y:S05]  /*69b0*/  BSYNC B2 ;  /* 0x0000000000027941 */ /* 0x000fea0003800000 */
.L_x_5001:
[----:B------:R-:W-:Y:S01]  /*69c0*/  IADD3 R125, R53, -0x1, RZ ;  /* 0xffffffff357d7810 */ /* 0x000fe20007ffe0ff */
[----:B------:R-:W-:Y:S01]  /*69d0*/  BSSY B0, `(.L_x_5019) ;  /* 0x000000f000007945 */ /* 0x000fe20003800000 */
[----:B------:R-:W-:-:S03]  /*69e0*/  LEA R152, P0, R104, c[0x0][0x168], 0x1 ;  /* 0x00005a0068987a11 */ /* 0x000fc600078008ff */
[----:B--2---:R-:W-:Y:S01]  /*69f0*/  IMAD R5, R125, -0x80, R52 ;  /* 0xffffff807d057824 */ /* 0x004fe200078e0234 */
[----:B------:R-:W-:-:S04]  /*6a00*/  LEA.HI.X R153, R104, c[0x0][0x16c], R107, 0x1, P0 ;  /* 0x00005b0068997a11 */ /* 0x000fc800000f0c6b */
        /* <DEDUP_REMOVED lines=11> */
.L_x_5020:
[----:B------:R-:W-:Y:S05]  /*6ac0*/  BSYNC B0 ;  /* 0x0000000000007941 */ /* 0x000fea0003800000 */
.L_x_5019:
        /* <DEDUP_REMOVED lines=12> */
.L_x_5022:
[----:B------:R-:W-:Y:S05]  /*6b90*/  BSYNC B0 ;  /* 0x0000000000007941 */ /* 0x000fea0003800000 */
.L_x_5021:
        /* <DEDUP_REMOVED lines=8> */
[----:B----4-:R-:W-:-:S03]  /*6c20*/  IMAD.MOV.U32 R2, RZ, RZ, c[0x0][0x19c] ;  /* 0x00006700ff027624 */ /* 0x010fc600078e00ff */
[----:B-1----:R-:W-:-:S04]  /*6c30*/  LEA R8, P0, R0, R152, 0x7 ;  /* 0x0000009800087211 */ /* 0x002fc800078038ff */
[----:B------:R-:W-:-:S05]  /*6c40*/  LEA.HI.X R9, R0, R153, R2, 0x7, P0 ;  /* 0x0000009900097211 */ /* 0x000fca00000f3c02 */
[----:B------:R-:W-:Y:S01]  /*6c50*/  @!PT LDS RZ, [RZ] ;  /* 0x00000000fffff984 */ /* 0x000fe20000000800 */
[----:B------:R-:W-:Y:S01]  /*6c60*/  @!PT LDS RZ, [RZ] ;  /* 0x00000000fffff984 */ /* 0x000fe20000000800 */
[----:B------:R-:W-:Y:S01]  /*6c70*/  @!PT LDS RZ, [RZ] ;  /* 0x00000000fffff984 */ /* 0x000fe20000000800 */
[----:B------:R1:W-:Y:S04]  /*6c80*/  LDGSTS.E.BYPASS.LTC128B.128 [R154+0x2000], [R8.64] ;  /* 0x02000000089a7fae */ /* 0x0003e8000b901d46 */
.L_x_5024:
[----:B------:R-:W-:Y:S05]  /*6c90*/  BSYNC B0 ;  /* 0x0000000000007941 */ /* 0x000fea0003800000 */
.L_x_5023:
        /* <DEDUP_REMOVED lines=16> */
.L_x_5026:
[----:B------:R-:W-:Y:S05]  /*6da0*/  BSYNC B0 ;  /* 0x0000000000007941 */ /* 0x000fea0003800000 */
.L_x_5025:
[----:B----4-:R-:W-:Y:S01]  /*6db0*/  SHF.R.S32.HI R2, RZ, 0x1f, R149 ;  /* 0x0000001fff027819 */ /* 0x010fe20000011495 */
[----:B------:R-:W-:Y:S01]  /*6dc0*/  IMAD.WIDE.U32 R112, R149, c[0x0][0x320], R112 ;  /* 0x0000c80095707a25 */ /* 0x000fe200078e0070 */
[----:B------:R-:W0:Y:S03]  /*6dd0*/  LDGDEPBAR ;  /* 0x00000000000079af */ /* 0x000e260000000000 */
[----:B------:R-:W-:Y:S01]  /*6de0*/  IMAD R2, R2, c[0x0][0x320], RZ ;  /* 0x0000c80002027a24 */ /* 0x000fe200078e02ff */
[----:B-1----:R-:W-:-:S03]  /*6df0*/  LEA R8, P0, R112, c[0x0][0x318], 0x2 ;  /* 0x0000c60070087a11 */ /* 0x002fc600078010ff */
[----:B------:R-:W-:-:S04]  /*6e00*/  IMAD R2, R149, c[0x0][0x324], R2 ;  /* 0x0000c90095027a24 */ /* 0x000fc800078e0202 */
[----:B------:R-:W-:-:S05]  /*6e10*/  IMAD.IADD R2, R113, 0x1, R2 ;  /* 0x0000000171027824 */ /* 0x000fca00078e0202 */
[----:B------:R-:W-:-:S05]  /*6e20*/  LEA.HI.X R9, R112, c[0x0][0x31c], R2, 0x2, P0 ;  /* 0x0000c70070097a11 */ /* 0x000fca00000f1402 */
[----:B------:R1:W4:Y:S01]  /*6e30*/  LDG.E R3, [R8.64] ;  /* 0x0000000608037981 */ /* 0x000322000c1e1900 */
[----:B------:R-:W-:Y:S01]  /*6e40*/  ISETP.GE.AND P2, PT, R110, R5, PT ;  /* 0x000000056e00720c */ /* 0x000fe20003f46270 */
[----:B------:R-:W4:Y:S01]  /*6e50*/  MUFU.RCP R120, c[0x0][0x238] ;  /* 0x00008e0000787b08 */ /* 0x000f220000001000 */
[----:B------:R-:W-:-:S04]  /*6e60*/  DEPBAR.LE SB0, 0x0 ;  /* 0x000080000000791a */ /* 0x000fc80000000000 */
[----:B------:R-:W5:Y:S04]  /*6e70*/  S2R R2, SR_TID.X ;  /* 0x0000000000027919 */ /* 0x000f680000002100 */
[----:B------:R-:W-:Y:S01]  /*6e80*/  BAR.SYNC.DEFER_BLOCKING 0x0 ;  /* 0x0000000000007b1d */ /* 0x000fe20000010000 */
[----:B------:R-:W-:-:S04]  /*6e90*/  LEA R158, P0, R100, c[0x0][0x170], 0x1 ;  /* 0x00005c00649e7a11 */ /* 0x000fc800078008ff */
[----:B------:R-:W-:Y:S01]  /*6ea0*/  LEA.HI.X R159, R100, c[0x0][0x174], R103, 0x1, P0 ;  /* 0x00005d00649f7a11 */ /* 0x000fe200000f0c67 */
[----:B------:R-:W-:Y:S01]  /*6eb0*/  BSSY B0, `(.L_x_5027) ;  /* 0x0000016000007945 */ /* 0x000fe20003800000 */
[----:B-----5:R-:W-:-:S04]  /*6ec0*/  SHF.R.S32.HI R7, RZ, 0x1f, R2 ;  /* 0x0000001fff077819 */ /* 0x020fc80000011402 */
[----:B------:R-:W-:Y:S01]  /*6ed0*/  LEA.HI R16, R7, R2, RZ, 0x5 ;  /* 0x0000000207107211 */ /* 0x000fe200078f28ff */
[----:B------:R2:W-:Y:S03]  /*6ee0*/  @P2 STS [R154+0x3000], RZ ;  /* 0x003000ff9a002388 */ /* 0x0005e60000000800 */
[----:B-1----:R-:W-:Y:S01]  /*6ef0*/  LOP3.LUT R9, R16, 0xffffffe0, RZ, 0xc0, !PT ;  /* 0xffffffe010097812 */ /* 0x002fe200078ec0ff */
[----:B------:R2:W-:Y:S04]  /*6f00*/  @P2 STS [R154+0x3004], RZ ;  /* 0x003004ff9a002388 */ /* 0x0005e80000000800 */
[----:B------:R2:W-:Y:S01]  /*6f10*/  @P2 STS.64 [R154+0x3008], RZ ;  /* 0x003008ff9a002388 */ /* 0x0005e20000000a00 */
[----:B------:R-:W-:-:S05]  /*6f20*/  IMAD.IADD R8, R2, 0x1, -R9 ;  /* 0x0000000102087824 */ /* 0x000fca00078e0a09 */
[----:B------:R-:W-:-:S04]  /*6f30*/  SHF.R.S32.HI R155, RZ, 0x1f, R8 ;  /* 0x0000001fff9b7819 */ /* 0x000fc80000011408 */
[----:B------:R-:W-:-:S04]  /*6f40*/  LEA.HI R155, R155, R8, RZ, 0x2 ;  /* 0x000000089b9b7211 */ /* 0x000fc800078f10ff */
[----:B------:R-:W-:Y:S01]  /*6f50*/  SHF.R.S32.HI R155, RZ, 0x2, R155 ;  /* 0x00000002ff9b7819 */ /* 0x000fe2000001149b */
[----:B----4-:R-:W-:Y:S01]  /*6f60*/  FMUL.FTZ R120, R3, R120 ;  /* 0x0000007803787220 */ /* 0x010fe20000410000 */
[----:B------:R-:W-:Y:S05]  /*6f70*/  @P2 BRA `(.L_x_5028) ;  /* 0x0000009000002947 */ /* 0x000fea0003800000 */
[----:B--2---:R-:W-:-:S13]  /*6f80*/  ISETP.GE.AND P0, PT, R108, c[0x0][0x220], PT ;  /* 0x000088006c007a0c */ /* 0x004fda0003f06270 */
        /* <DEDUP_REMOVED lines=8> */
.L_x_5028:
[----:B--2---:R-:W-:Y:S05]  /*7010*/  BSYNC B0 ;  /* 0x0000000000007941 */ /* 0x004fea0003800000 */
.L_x_5027:
        /* <DEDUP_REMOVED lines=13> */
.L_x_5030:
[----:B------:R-:W-:Y:S05]  /*70f0*/  BSYNC B0 ;  /* 0x0000000000007941 */ /* 0x000fea0003800000 */
.L_x_5029:
        /* <DEDUP_REMOVED lines=15> */
.L_x_5032:
[----:B------:R-:W-:Y:S05]  /*71f0*/  BSYNC B0 ;  /* 0x0000000000007941 */ /* 0x000fea0003800000 */
.L_x_5031:
        /* <DEDUP_REMOVED lines=21> */
.L_x_5034:
[----:B------:R-:W-:Y:S05]  /*7350*/  BSYNC B0 ;  /* 0x0000000000007941 */ /* 0x000fea0003800000 */
.L_x_5033:
[CC--:B------:R-:W-:Y:S01]  /*7360*/  LEA.HI R3, R7.reuse, R2.reuse, RZ, 0x4 ;  /* 0x0000000207037211 */ /* 0x0c0fe200078f20ff */
[----:B------:R-:W-:Y:S01]  /*7370*/  IMAD.SHL.U32 R10, R0, 0x40, RZ ;  /* 0x00000040000a7824 */ /* 0x000fe200078e00ff */
[----:B------:R-:W-:Y:S01]  /*7380*/  LEA.HI R6, R7, R2, RZ, 0x3 ;  /* 0x0000000207067211 */ /* 0x000fe200078f18ff */
[----:B------:R-:W0:Y:S01]  /*7390*/  LDGDEPBAR ;  /* 0x00000000000079af */ /* 0x000e220000000000 */
[----:B------:R-:W-:Y:S02]  /*73a0*/  SHF.R.S32.HI R117, RZ, 0x4, R3 ;  /* 0x00000004ff757819 */ /* 0x000fe40000011403 */
[----:B------:R-:W-:Y:S02]  /*73b0*/  LOP3.LUT R3, R3, 0xfffffff0, RZ, 0xc0, !PT ;  /* 0xfffffff003037812 */ /* 0x000fe400078ec0ff */
[----:B-1----:R-:W-:Y:S02]  /*73c0*/  LEA.HI R4, R117, R117, RZ, 0x1 ;  /* 0x0000007575047211 */ /* 0x002fe400078f08ff */
[----:B------:R-:W-:Y:S01]  /*73d0*/  LOP3.LUT R7, R6, 0xfffffff8, RZ, 0xc0, !PT ;  /* 0xfffffff806077812 */ /* 0x000fe200078ec0ff */
[----:B------:R-:W-:Y:S01]  /*73e0*/  IMAD.IADD R3, R2, 0x1, -R3 ;  /* 0x0000000102037824 */ /* 0x000fe200078e0a03 */
[----:B------:R-:W-:-:S02]  /*73f0*/  LOP3.LUT R4, R4, 0xfffffffe, RZ, 0xc0, !PT ;  /* 0xfffffffe04047812 */ /* 0x000fc400078ec0ff */
[----:B------:R-:W-:Y:S01]  /*7400*/  SHF.R.S32.HI R5, RZ, 0x3, R6 ;  /* 0x00000003ff057819 */ /* 0x000fe20000011406 */
[----:B------:R-:W-:Y:S01]  /*7410*/  IMAD.IADD R12, R2, 0x1, -R7 ;  /* 0x00000001020c7824 */ /* 0x000fe200078e0a07 */
[----:B------:R-:W-:Y:S01]  /*7420*/  LOP3.LUT R8, R54, 0x7fffffe, RZ, 0xc0, !PT ;  /* 0x07fffffe36087812 */ /* 0x000fe200078ec0ff */
[----:B------:R-:W-:Y:S01]  /*7430*/  IMAD.IADD R117, R117, 0x1, -R4 ;  /* 0x0000000175757824 */ /* 0x000fe200078e0a04 */
[----:B------:R-:W-:Y:S01]  /*7440*/  SHF.R.S32.HI R54, RZ, 0x1f, R3 ;  /* 0x0000001fff367819 */ /* 0x000fe20000011403 */
[----:B------:R-:W-:Y:S01]  /*7450*/  IMAD.SHL.U32 R2, R2, 0x2, RZ ;  /* 0x0000000202027824 */ /* 0x000fe200078e00ff */
[----:B------:R-:W-:Y:S01]  /*7460*/  LEA.HI R6, R6, R5, RZ, 0x1 ;  /* 0x0000000506067211 */ /* 0x000fe200078f08ff */
[----:B------:R-:W-:Y:S01]  /*7470*/  IMAD.IADD R45, R3, 0x1, -R8 ;  /* 0x00000001032d7824 */ /* 0x000fe200078e0a08 */
[----:B------:R-:W-:Y:S02]  /*7480*/  LEA.HI R4, R12, R12, RZ, 0x1 ;  /* 0x0000000c0c047211 */ /* 0x000fe400078f08ff */
[----:B------:R-:W-:-:S02]  /*7490*/  LEA.HI R54, R54, R3, RZ, 0x3 ;  /* 0x0000000336367211 */ /* 0x000fc400078f18ff */
[----:B------:R-:W-:Y:S02]  /*74a0*/  LOP3.LUT R6, R6, 0xfffffffe, RZ, 0xc0, !PT ;  /* 0xfffffffe06067812 */ /* 0x000fe400078ec0ff */
[----:B------:R-:W-:Y:S01]  /*74b0*/  LOP3.LUT R3, R4, 0xfffffffe, RZ, 0xc0, !PT ;  /* 0xfffffffe04037812 */ /* 0x000fe200078ec0ff */
[----:B------:R-:W-:Y:S01]  /*74c0*/  IMAD.SHL.U32 R54, R54, 0x20, RZ ;  /* 0x0000002036367824 */ /* 0x000fe200078e00ff */
        /* <DEDUP_REMOVED lines=20> */
[----:B------:R-:W-:-:S02]  /*7610*/  LOP3.LUT R3, R3, R10, RZ, 0x3c, !PT ;  /* 0x0000000a03037212 */ /* 0x000fc400078e3cff */
[----:B------:R-:W-:Y:S02]  /*7620*/  LOP3.LUT R6, R5, R6, RZ, 0x3c, !PT ;  /* 0x0000000605067212 */ /* 0x000fe400078e3cff */
[----:B------:R-:W-:Y:S01]  /*7630*/  LOP3.LUT P2, RZ, R0, 0x2, RZ, 0xc0, !PT ;  /* 0x0000000200ff7812 */ /* 0x000fe2000784c0ff */
[----:B------:R-:W-:Y:S01]  /*7640*/  IMAD.IADD R119, R3, 0x1, R8 ;  /* 0x0000000103777824 */ /* 0x000fe200078e0208 */
[----:B------:R-:W-:Y:S01]  /*7650*/  LOP3.LUT R122, R2, 0x6, RZ, 0xc0, !PT ;  /* 0x00000006027a7812 */ /* 0x000fe200078ec0ff */
[----:B------:R-:W-:Y:S02]  /*7660*/  IMAD.U32 R117, R117, 0x20, R6 ;  /* 0x0000002075757824 */ /* 0x000fe400078e0006 */
[----:B------:R-:W-:Y:S02]  /*7670*/  IMAD.SHL.U32 R119, R119, 0x2, RZ ;  /* 0x0000000277777824 */ /* 0x000fe400078e00ff */
[----:B------:R-:W-:Y:S02]  /*7680*/  IMAD.SHL.U32 R117, R117, 0x2, RZ ;  /* 0x0000000275757824 */ /* 0x000fe400078e00ff */
[----:B------:R-:W-:Y:S01]  /*7690*/  IMAD.MOV.U32 R0, RZ, RZ, 0x20 ;  /* 0x00000020ff007424 */ /* 0x000fe200078e00ff */
[----:B------:R-:W-:Y:S01]  /*76a0*/  LDSM.16.M88.4 R8, [R119] ;  /* 0x000000007708783b */ /* 0x000fe20000000200 */
[----:B------:R-:W-:Y:S01]  /*76b0*/  IMAD R93, R125, 0x80, R122 ;  /* 0x000000807d5d7824 */ /* 0x000fe200078e027a */
[----:B------:R-:W-:Y:S01]  /*76c0*/  IADD3 R4, R117, 0x1000, RZ ;  /* 0x0000100075047810 */ /* 0x000fe20007ffe0ff */
[----:B------:R-:W-:Y:S01]  /*76d0*/  IMAD.IADD R157, R3, 0x1, R54 ;  /* 0x00000001039d7824 */ /* 0x000fe200078e0236 */
[----:B------:R-:W1:Y:S01]  /*76e0*/  LDSM.16.M88.4 R12, [R117+0x1400] ;  /* 0x00140000750c783b */ /* 0x000e620000000200 */
[----:B------:R-:W-:Y:S01]  /*76f0*/  SEL R0, R0, 0xffffffe0, !P2 ;  /* 0xffffffe000007807 */ /* 0x000fe20005000000 */
[----:B------:R-:W-:Y:S01]  /*7700*/  I2F R69, R93 ;  /* 0x0000005d00457306 */ /* 0x000fe20000201400 */
[----:B------:R-:W-:Y:S01]  /*7710*/  IADD3 R116, R117, 0x1020, RZ ;  /* 0x0000102075747810 */ /* 0x000fe20007ffe0ff */
[----:B------:R-:W5:Y:S01]  /*7720*/  LDSM.16.M88.4 R32, [R117+0x1000] ;  /* 0x001000007520783b */ /* 0x000f620000000200 */
[----:B------:R-:W-:Y:S01]  /*7730*/  @P0 IADD3 R116, R4, -0x20, RZ ;  /* 0xffffffe004740810 */ /* 0x000fe20007ffe0ff */
[----:B------:R-:W-:Y:S01]  /*7740*/  IMAD.IADD R118, R119, 0x1, R0 ;  /* 0x0000000177767824 */ /* 0x000fe200078e0200 */
[C---:B------:R-:W-:Y:S01]  /*7750*/  IADD3 R71, R93.reuse, 0x18, RZ ;  /* 0x000000185d477810 */ /* 0x040fe20007ffe0ff */
[----:B------:R-:W-:Y:S01]  /*7760*/  LDSM.16.M88.4 R56, [R117+0x1800] ;  /* 0x001800007538783b */ /* 0x000fe20000000200 */
[----:B------:R-:W-:-:S02]  /*7770*/  IADD3 R65, R93, 0x10, RZ ;  /* 0x000000105d417810 */ /* 0x000fc40007ffe0ff */
[----:B------:R-:W-:Y:S01]  /*7780*/  I2F R63, R71 ;  /* 0x00000047003f7306 */ /* 0x000fe20000201400 */
[----:B------:R-:W-:Y:S01]  /*7790*/  LDSM.16.M88.4 R4, [R118] ;  /* 0x000000007604783b */ /* 0x000fe20000000200 */
[C---:B------:R-:W-:Y:S02]  /*77a0*/  IADD3 R55, R93.reuse, 0x11, RZ ;  /* 0x000000115d377810 */ /* 0x040fe40007ffe0ff */
[C---:B------:R-:W-:Y:S01]  /*77b0*/  IADD3 R67, R93.reuse, 0x19, RZ ;  /* 0x000000195d437810 */ /* 0x040fe20007ffe0ff */
[----:B---3--:R-:W3:Y:S01]  /*77c0*/  LDSM.16.M88.4 R20, [R116+0x400] ;  /* 0x000400007414783b */ /* 0x008ee20000000200 */
[----:B------:R-:W-:Y:S02]  /*77d0*/  IADD3 R61, R93, 0x20, RZ ;  /* 0x000000205d3d7810 */ /* 0x000fe40007ffe0ff */
[----:B------:R-:W-:Y:S01]  /*77e0*/  I2F R47, R71 ;  /* 0x00000047002f7306 */ /* 0x000fe20000201400 */
[----:B------:R-:W2:Y:S01]  /*77f0*/  LDSM.16.M88.4 R40, [R116] ;  /* 0x000000007428783b */ /* 0x000ea20000000200 */
[----:B------:R-:W-:-:S02]  /*7800*/  IADD3 R115, R116, 0x400, RZ ;  /* 0x0000040074737810 */ /* 0x000fc40007ffe0ff */
[C---:B------:R-:W-:Y:S01]  /*7810*/  IADD3 R114, R116.reuse, 0x800, RZ ;  /* 0x0000080074727810 */ /* 0x040fe20007ffe0ff */
[----:B------:R-:W4:Y:S01]  /*7820*/  LDSM.16.M88.4 R24, [R116+0x800] ;  /* 0x000800007418783b */ /* 0x000f220000000200 */
[C---:B------:R-:W-:Y:S02]  /*7830*/  IADD3 R113, R116.reuse, 0xc00, RZ ;  /* 0x00000c0074717810 */ /* 0x040fe40007ffe0ff */
[----:B------:R-:W2:Y:S01]  /*7840*/  I2F R37, R65 ;  /* 0x0000004100257306 */ /* 0x000ea20000201400 */
[C---:B------:R-:W-:Y:S02]  /*7850*/  IADD3 R112, R116.reuse, 0x1000, RZ ;  /* 0x0000100074707810 */ /* 0x040fe40007ffe0ff */
        /* <DEDUP_REMOVED lines=9> */
[----:B------:R-:W1:Y:S01]  /*78f0*/  I2F R32, R55 ;  /* 0x0000003700207306 */ /* 0x000e620000201400 */
[C---:B---3--:R-:W-:Y:S07]  /*7900*/  HMMA.16816.F32.BF16 R28, R4.reuse, R20, R28 ;  /* 0x00000014041c723c */ /* 0x048fee000004181c */
[----:B------:R-:W3:Y:S01]  /*7910*/  I2F R33, R55 ;  /* 0x0000003700217306 */ /* 0x000ee20000201400 */
[----:B------:R-:W-:Y:S01]  /*7920*/  IMAD.U32 R21, R16, 0x10, R155 ;  /* 0x0000001010157824 */ /* 0x000fe200078e009b */
[----:B------:R-:W-:Y:S04]  /*7930*/  HMMA.16816.F32.BF16 R12, R4, R22, R12 ;  /* 0x00000016040c723c */ /* 0x000fe8000004180c */
[----:B------:R-:W-:-:S04]  /*7940*/  IADD3 R21, -R148, 0x1, R21 ;  /* 0x0000000194157810 */ /* 0x000fc80007ffe115 */
[----:B------:R-:W-:Y:S07]  /*7950*/  HMMA.16816.F32.BF16 R16, R8, R56, RZ ;  /* 0x000000380810723c */ /* 0x000fee00000418ff */
[----:B------:R-:W-:Y:S01]  /*7960*/  IADD3 R57, R21, c[0x0][0x2e8], R52 ;  /* 0x0000ba0015397a10 */ /* 0x000fe20007ffe034 */
[----:B--2---:R-:W-:Y:S01]  /*7970*/  HMMA.16816.F32.BF16 R48, R4, R40, R48 ;  /* 0x000000280430723c */ /* 0x004fe20000041830 */
[----:B------:R-:W2:Y:S01]  /*7980*/  I2F R40, R67 ;  /* 0x0000004300287306 */ /* 0x000ea20000201400 */
[C---:B------:R-:W-:Y:S01]  /*7990*/  FFMA.FTZ R37, R120.reuse, R37, R28 ;  /* 0x0000002578257223 */ /* 0x040fe2000001001c */
[C---:B------:R-:W-:Y:S01]  /*79a0*/  IADD3 R21, R57.reuse, 0x8, RZ ;  /* 0x0000000839157810 */ /* 0x040fe20007ffe0ff */
[C---:B-1----:R-:W-:Y:S01]  /*79b0*/  FFMA.FTZ R62, R120.reuse, R32, R29 ;  /* 0x00000020783e7223 */ /* 0x042fe2000001001d */
[-C--:B------:R-:W-:Y:S01]  /*79c0*/  IMNMX R2, R57, R52.reuse, PT ;  /* 0x0000003439027217 */ /* 0x080fe20003800200 */
[C---:B---3--:R-:W-:Y:S01]  /*79d0*/  FFMA.FTZ R31, R120.reuse, R33, R31 ;  /* 0x00000021781f7223 */ /* 0x048fe2000001001f */
[----:B------:R-:W-:Y:S01]  /*79e0*/  IMNMX R68, R21, R52, PT ;  /* 0x0000003415447217 */ /* 0x000fe20003800200 */
[----:B------:R-:W-:Y:S01]  /*79f0*/  HMMA.16816.F32.BF16 R56, R8, R58, RZ ;  /* 0x0000003a0838723c */ /* 0x000fe200000418ff */
[----:B------:R-:W1:Y:S01]  /*7a00*/  LDSM.16.M88.4 R20, [R117+0x1c00] ;  /* 0x001c00007514783b */ /* 0x000e620000000200 */
[C---:B------:R-:W-:Y:S01]  /*7a10*/  FFMA.FTZ R12, R120.reuse, R63, R12 ;  /* 0x0000003f780c7223 */ /* 0x040fe2000001000c */
[C---:B------:R-:W-:Y:S01]  /*7a20*/  ISETP.GE.AND P2, PT, R71.reuse, R2, PT ;  /* 0x000000024700720c */ /* 0x040fe20003f46270 */
[C---:B------:R-:W-:Y:S01]  /*7a30*/  FFMA.FTZ R14, R120.reuse, R47, R14 ;  /* 0x0000002f780e7223 */ /* 0x040fe2000001000e */
[----:B------:R-:W-:Y:S01]  /*7a40*/  ISETP.GE.AND P0, PT, R71, R68, PT ;  /* 0x000000444700720c */ /* 0x000fe20003f06270 */
[C---:B------:R-:W-:Y:S01]  /*7a50*/  FFMA.FTZ R44, R120.reuse, R44, R15 ;  /* 0x0000002c782c7223 */ /* 0x040fe2000001000f */
[C---:B------:R-:W-:Y:S01]  /*7a60*/  ISETP.GE.AND P5, PT, R55.reuse, R2, PT ;  /* 0x000000023700720c */ /* 0x040fe20003fa6270 */
[----:B----4-:R-:W-:Y:S01]  /*7a70*/  HMMA.16816.F32.BF16 R16, R4, R24, R16 ;  /* 0x000000180410723c */ /* 0x010fe20000041810 */
[----:B------:R-:W-:Y:S01]  /*7a80*/  ISETP.GE.AND P3, PT, R55, R68, PT ;  /* 0x000000443700720c */ /* 0x000fe20003f66270 */
[C---:B--2---:R-:W-:Y:S01]  /*7a90*/  FFMA.FTZ R40, R120.reuse, R40, R13 ;  /* 0x0000002878287223 */ /* 0x044fe2000001000d */
[----:B------:R-:W-:Y:S01]  /*7aa0*/  IADD3 R55, R93, 0x21, RZ ;  /* 0x000000215d377810 */ /* 0x000fe20007ffe0ff */
[----:B------:R-:W-:Y:S01]  /*7ab0*/  FFMA.FTZ R30, R120, R39, R30 ;  /* 0x00000027781e7223 */ /* 0x000fe2000001001e */
[----:B------:R-:W-:Y:S01]  /*7ac0*/  FSEL R64, R12, -INF , !P2 ;  /* 0xff8000000c407808 */ /* 0x000fe20005000000 */
[----:B------:R-:W2:Y:S01]  /*7ad0*/  I2F R41, R61 ;  /* 0x0000003d00297306 */ /* 0x000ea20000201400 */
[----:B------:R-:W-:Y:S01]  /*7ae0*/  FSEL R95, R14, -INF , !P0 ;  /* 0xff8000000e5f7808 */ /* 0x000fe20004000000 */
[----:B------:R-:W-:Y:S01]  /*7af0*/  HMMA.16816.F32.BF16 R32, R8, R34, RZ ;  /* 0x000000220820723c */ /* 0x000fe200000418ff */
[----:B------:R-:W-:Y:S01]  /*7b00*/  ISETP.GE.AND P6, PT, R65, R2, PT ;  /* 0x000000024100720c */ /* 0x000fe20003fc6270 */
[----:B------:R-:W-:Y:S01]  /*7b10*/  LDSM.16.M88.4 R12, [R117+0x2000] ;  /* 0x00200000750c783b */ /* 0x000fe20000000200 */
[----:B------:R-:W-:Y:S01]  /*7b20*/  IADD3 R63, R93, 0x28, RZ ;  /* 0x000000285d3f7810 */ /* 0x000fe20007ffe0ff */
[----:B------:R-:W-:Y:S01]  /*7b30*/  FFMA.FTZ R48, R120, R69, R48 ;  /* 0x0000004578307223 */ /* 0x000fe20000010030 */
[----:B------:R-:W-:Y:S01]  /*7b40*/  FSEL R52, R37, -INF , !P6 ;  /* 0xff80000025347808 */ /* 0x000fe20007000000 */
[----:B------:R-:W3:Y:S01]  /*7b50*/  I2F R29, R55 ;  /* 0x00000037001d7306 */ /* 0x000ee20000201400 */
[----:B------:R-:W4:Y:S01]  /*7b60*/  LDSM.16.M88.4 R36, [R116+0xc00] ;  /* 0x000c00007424783b */ /* 0x000f220000000200 */
[----:B------:R-:W-:Y:S01]  /*7b70*/  HMMA.16816.F32.BF16 R56, R4, R26, R56 ;  /* 0x0000001a0438723c */ /* 0x000fe20000041838 */
[----:B------:R-:W-:-:S02]  /*7b80*/  FSEL R97, R31, -INF , !P3 ;  /* 0xff8000001f617808 */ /* 0x000fc40005800000 */
[----:B------:R-:W-:Y:S02]  /*7b90*/  IADD3 R47, R93, 0x1, RZ ;  /* 0x000000015d2f7810 */ /* 0x000fe40007ffe0ff */
[-C--:B------:R-:W-:Y:S01]  /*7ba0*/  ISETP.GE.AND P4, PT, R65, R68.reuse, PT ;  /* 0x000000444100720c */ /* 0x080fe20003f86270 */
[----:B------:R-:W5:Y:S01]  /*7bb0*/  I2F R28, R55 ;  /* 0x00000037001c7306 */ /* 0x000f620000201400 */
[C---:B------:R-:W-:Y:S01]  /*7bc0*/  ISETP.GE.AND P0, PT, R55.reuse, R68, PT ;  /* 0x000000443700720c */ /* 0x040fe20003f06270 */
[C---:B--2---:R-:W-:Y:S01]  /*7bd0*/  FFMA.FTZ R16, R120.reuse, R41, R16 ;  /* 0x0000002978107223 */ /* 0x044fe20000010010 */
[----:B------:R-:W-:Y:S01]  /*7be0*/  ISETP.GE.AND P2, PT, R55, R2, PT ;  /* 0x000000023700720c */ /* 0x000fe20003f46270 */
[----:B------:R-:W-:Y:S01]  /*7bf0*/  FFMA.FTZ R18, R120, R45, R18 ;  /* 0x0000002d78127223 */ /* 0x000fe20000010012 */
[----:B------:R-:W-:Y:S02]  /*7c00*/  FSEL R83, R30, -INF , !P4 ;  /* 0xff8000001e537808 */ /* 0x000fe40006000000 */
[----:B------:R-:W-:Y:S01]  /*7c10*/  ISETP.GE.AND P4, PT, R67, R68, PT ;  /* 0x000000444300720c */ /* 0x000fe20003f86270 */
[----:B------:R-:W2:Y:S01]  /*7c20*/  I2F R31, R63 ;  /* 0x0000003f001f7306 */ /* 0x000ea20000201400 */
[----:B---3--:R-:W-:Y:S01]  /*7c30*/  FFMA.FTZ R29, R120, R29, R19 ;  /* 0x0000001d781d7223 */ /* 0x008fe20000010013 */
[----:B------:R-:W-:Y:S01]  /*7c40*/  HMMA.16816.F32.BF16 R32, R4, R42, R32 ;  /* 0x0000002a0420723c */ /* 0x000fe20000041820 */
[----:B------:R-:W-:-:S02]  /*7c50*/  FSEL R62, R62, -INF , !P5 ;  /* 0xff8000003e3e7808 */ /* 0x000fc40006800000 */
[----:B------:R-:W-:Y:S02]  /*7c60*/  IADD3 R19, R93, 0x8, RZ ;  /* 0x000000085d137810 */ /* 0x000fe40007ffe0ff */
[----:B------:R-:W-:Y:S01]  /*7c70*/  ISETP.GE.AND P6, PT, R67, R2, PT ;  /* 0x000000024300720c */ /* 0x000fe20003fc6270 */
[C---:B-----5:R-:W-:Y:S01]  /*7c80*/  FFMA.FTZ R17, R120.reuse, R28, R17 ;  /* 0x0000001c78117223 */ /* 0x060fe20000010011 */
[----:B------:R-:W-:Y:S01]  /*7c90*/  FSEL R55, R29, -INF , !P0 ;  /* 0xff8000001d377808 */ /* 0x000fe20004000000 */
[----:B-1----:R-:W-:Y:S01]  /*7ca0*/  HMMA.16816.F32.BF16 R24, R8, R20, RZ ;  /* 0x000000140818723c */ /* 0x002fe200000418ff */
[----:B------:R-:W1:Y:S01]  /*7cb0*/  I2F R21, R63 ;  /* 0x0000003f00157306 */ /* 0x000e620000201400 */
[C---:B------:R-:W-:Y:S02]  /*7cc0*/  ISETP.GE.AND P5, PT, R61.reuse, R2, PT ;  /* 0x000000023d00720c */ /* 0x040fe40003fa6270 */
[-C--:B------:R-:W-:Y:S01]  /*7cd0*/  ISETP.GE.AND P3, PT, R61, R68.reuse, PT ;  /* 0x000000443d00720c */ /* 0x080fe20003f66270 */
[----:B--2---:R-:W-:Y:S01]  /*7ce0*/  FFMA.FTZ R56, R120, R31, R56 ;  /* 0x0000001f78387223 */ /* 0x004fe20000010038 */
[----:B------:R-:W-:Y:S01]  /*7cf0*/  FSEL R81, R44, -INF , !P4 ;  /* 0xff8000002c517808 */ /* 0x000fe20006000000 */
[----:B------:R-:W2:Y:S02]  /*7d00*/  LDSM.16.M88.4 R28, [R116+0x1000] ;  /* 0x00100000741c783b */ /* 0x000ea40000000200 */
[----:B------:R-:W3:Y:S01]  /*7d10*/  I2F R20, R47 ;  /* 0x0000002f00147306 */ /* 0x000ee20000201400 */
[----:B------:R-:W-:-:S02]  /*7d20*/  ISETP.GE.AND P4, PT, R63, R68, PT ;  /* 0x000000443f00720c */ /* 0x000fc40003f86270 */
[----:B------:R-:W-:Y:S02]  /*7d30*/  FSEL R74, R17, -INF , !P2 ;  /* 0xff800000114a7808 */ /* 0x000fe40005000000 */
[----:B------:R-:W-:Y:S02]  /*7d40*/  FSEL R72, R40, -INF , !P6 ;  /* 0xff80000028487808 */ /* 0x000fe40007000000 */
[----:B------:R-:W-:Y:S01]  /*7d50*/  FSEL R80, R16, -INF , !P5 ;  /* 0xff80000010507808 */ /* 0x000fe20006800000 */
[----:B-1----:R-:W-:Y:S01]  /*7d60*/  FFMA.FTZ R21, R120, R21, R58 ;  /* 0x0000001578157223 */ /* 0x002fe2000001003a */
[----:B------:R1:W5:Y:S01]  /*7d70*/  I2F R45, R19 ;  /* 0x00000013002d7306 */ /* 0x0003620000201400 */
[----:B------:R-:W-:Y:S02]  /*7d80*/  FSEL R85, R18, -INF , !P3 ;  /* 0xff80000012557808 */ /* 0x000fe40005800000 */
[C---:B------:R-:W-:Y:S02]  /*7d90*/  ISETP.GE.AND P2, PT, R19.reuse, R2, PT ;  /* 0x000000021300720c */ /* 0x040fe40003f46270 */
[----:B------:R-:W-:Y:S01]  /*7da0*/  ISETP.GE.AND P0, PT, R19, R68, PT ;  /* 0x000000441300720c */ /* 0x000fe20003f06270 */
[----:B----4-:R-:W-:Y:S01]  /*7db0*/  HMMA.16816.F32.BF16 R24, R4, R36, R24 ;  /* 0x000000240418723c */ /* 0x010fe20000041818 */
[----:B------:R-:W-:Y:S01]  /*7dc0*/  IADD3 R41, R93, 0x9, RZ ;  /* 0x000000095d297810 */ /* 0x000fe20007ffe0ff */
[C---:B---3--:R-:W-:Y:S01]  /*7dd0*/  FFMA.FTZ R49, R120.reuse, R20, R49 ;  /* 0x0000001478317223 */ /* 0x048fe20000010031 */
[----:B------:R-:W-:Y:S01]  /*7de0*/  ISETP.GE.AND P6, PT, R63, R2, PT ;  /* 0x000000023f00720c */ /* 0x000fe20003fc6270 */
[----:B------:R-:W-:Y:S01]  /*7df0*/  FFMA.FTZ R51, R120, R20, R51 ;  /* 0x0000001478337223 */ /* 0x000fe20000010033 */
[----:B------:R-:W-:Y:S01]  /*7e00*/  FSEL R65, R21, -INF , !P4 ;  /* 0xff80000015417808 */ /* 0x000fe20006000000 */
[----:B------:R3:W4:Y:S01]  /*7e10*/  I2F R44, R41 ;  /* 0x00000029002c7306 */ /* 0x0007220000201400 */
[----:B------:R-:W-:-:S02]  /*7e20*/  FSEL R56, R56, -INF , !P6 ;  /* 0xff80000038387808 */ /* 0x000fc40007000000 */
[C---:B------:R-:W-:Y:S01]  /*7e30*/  ISETP.GE.AND P6, PT, R41.reuse, R2, PT ;  /* 0x000000022900720c */ /* 0x040fe20003fc6270 */
[C---:B-1----:R-:W-:Y:S01]  /*7e40*/  HMMA.16816.F32.BF16 R16, R8.reuse, R22, RZ ;  /* 0x000000160810723c */ /* 0x042fe200000418ff */
[----:B------:R-:W1:Y:S01]  /*7e50*/  LDSM.16.M88.4 R20, [R117+0x2400] ;  /* 0x002400007514783b */ /* 0x000e620000000200 */
[----:B------:R-:W-:Y:S01]  /*7e60*/  ISETP.GE.AND P4, PT, R41, R68, PT ;  /* 0x000000442900720c */ /* 0x000fe20003f86270 */
[CC--:B-----5:R-:W-:Y:S01]  /*7e70*/  FFMA.FTZ R32, R120.reuse, R45.reuse, R32 ;  /* 0x0000002d78207223 */ /* 0x0e0fe20000010020 */
[C---:B------:R-:W-:Y:S01]  /*7e80*/  ISETP.GE.AND P5, PT, R47.reuse, R2, PT ;  /* 0x000000022f00720c */ /* 0x040fe20003fa6270 */
[C---:B------:R-:W-:Y:S01]  /*7e90*/  FFMA.FTZ R34, R120.reuse, R45, R34 ;  /* 0x0000002d78227223 */ /* 0x040fe20000010022 */
[----:B------:R-:W-:Y:S02]  /*7ea0*/  ISETP.GE.AND P3, PT, R47, R68, PT ;  /* 0x000000442f00720c */ /* 0x000fe40003f66270 */
[C---:B------:R-:W-:Y:S02]  /*7eb0*/  IADD3 R47, R93.reuse, 0x30, RZ ;  /* 0x000000305d2f7810 */ /* 0x040fe40007ffe0ff */
[----:B------:R-:W-:Y:S01]  /*7ec0*/  IADD3 R45, R93, 0x31, RZ ;  /* 0x000000315d2d7810 */ /* 0x000fe20007ffe0ff */
[----:B---3--:R-:W-:Y:S01]  /*7ed0*/  HMMA.16816.F32.BF16 R40, R8, R12, RZ ;  /* 0x0000000c0828723c */ /* 0x008fe200000418ff */
[----:B------:R-:W3:Y:S01]  /*7ee0*/  I2F R37, R47 ;  /* 0x0000002f00257306 */ /* 0x000ee20000201400 */
[-C--:B----4-:R-:W-:Y:S01]  /*7ef0*/  FFMA.FTZ R33, R120, R44.reuse, R33 ;  /* 0x0000002c78217223 */ /* 0x090fe20000010021 */
[----:B------:R-:W-:Y:S01]  /*7f00*/  FSEL R82, R32, -INF , !P2 ;  /* 0xff80000020527808 */ /* 0x000fe20005000000 */
[----:B------:R-:W-:Y:S01]  /*7f10*/  FFMA.FTZ R35, R120, R44, R35 ;  /* 0x0000002c78237223 */ /* 0x000fe20000010023 */
[----:B------:R-:W-:-:S02]  /*7f20*/  FSEL R129, R34, -INF , !P0 ;  /* 0xff80000022817808 */ /* 0x000fc40004000000 */
[----:B------:R-:W-:Y:S01]  /*7f30*/  FSEL R88, R33, -INF , !P6 ;  /* 0xff80000021587808 */ /* 0x000fe20007000000 */
[----:B------:R-:W-:Y:S01]  /*7f40*/  HMMA.16816.F32.BF16 R12, R8, R14, RZ ;  /* 0x0000000e080c723c */ /* 0x000fe200000418ff */
[----:B------:R4:W5:Y:S01]  /*7f50*/  I2F R36, R45 ;  /* 0x0000002d00247306 */ /* 0x0009620000201400 */
[----:B------:R-:W-:Y:S02]  /*7f60*/  FSEL R131, R35, -INF , !P4 ;  /* 0xff80000023837808 */ /* 0x000fe40006000000 */
[----:B------:R-:W1:Y:S01]  /*7f70*/  LDSM.16.M88.4 R32, [R116+0x1400] ;  /* 0x001400007420783b */ /* 0x000e620000000200 */
[----:B------:R-:W-:Y:S02]  /*7f80*/  FSEL R58, R49, -INF , !P5 ;  /* 0xff800000313a7808 */ /* 0x000fe40006800000 */
[----:B------:R-:W-:Y:S01]  /*7f90*/  FSEL R123, R51, -INF , !P3 ;  /* 0xff800000337b7808 */ /* 0x000fe20005800000 */
[----:B------:R-:W-:Y:S01]  /*7fa0*/  HMMA.16816.F32.BF16 R16, R4, R38, R16 ;  /* 0x000000260410723c */ /* 0x000fe20000041810 */
[C---:B------:R-:W-:Y:S01]  /*7fb0*/  ISETP.GE.AND P5, PT, R47.reuse, R2, PT ;  /* 0x000000022f00720c */ /* 0x040fe20003fa6270 */
[CC--:B---3--:R-:W-:Y:S01]  /*7fc0*/  FFMA.FTZ R24, R120.reuse, R37.reuse, R24 ;  /* 0x0000002578187223 */ /* 0x0c8fe20000010018 */
[----:B------:R-:W-:Y:S01]  /*7fd0*/  ISETP.GE.AND P3, PT, R47, R68, PT ;  /* 0x000000442f00720c */ /* 0x000fe20003f66270 */
[----:B------:R-:W-:Y:S01]  /*7fe0*/  FFMA.FTZ R26, R120, R37, R26 ;  /* 0x00000025781a7223 */ /* 0x000fe2000001001a */
[----:B------:R-:W-:-:S02]  /*7ff0*/  ISETP.GE.AND P2, PT, R45, R2, PT ;  /* 0x000000022d00720c */ /* 0x000fc40003f46270 */
[----:B------:R-:W-:Y:S01]  /*8000*/  ISETP.GE.AND P0, PT, R45, R68, PT ;  /* 0x000000442d00720c */ /* 0x000fe20003f06270 */
[C---:B--2---:R-:W-:Y:S01]  /*8010*/  HMMA.16816.F32.BF16 R40, R4.reuse, R28, R40 ;  /* 0x0000001c0428723c */ /* 0x044fe20000041828 */
[----:B----4-:R-:W2:Y:S01]  /*8020*/  LDSM.16.M88.4 R44, [R117+0x2800] ;  /* 0x00280000752c783b */ /* 0x010ea20000000200 */
[C---:B------:R-:W-:Y:S01]  /*8030*/  IADD3 R61, R93.reuse, 0x38, RZ ;  /* 0x000000385d3d7810 */ /* 0x040fe20007ffe0ff */
[CC--:B-----5:R-:W-:Y:S01]  /*8040*/  FFMA.FTZ R25, R120.reuse, R36.reuse, R25 ;  /* 0x0000002478197223 */ /* 0x0e0fe20000010019 */
[C---:B------:R-:W-:Y:S01]  /*8050*/  IADD3 R51, R93.reuse, 0x39, RZ ;  /* 0x000000395d337810 */ /* 0x040fe20007ffe0ff */
[----:B------:R-:W-:Y:S01]  /*8060*/  FFMA.FTZ R27, R120, R36, R27 ;  /* 0x00000024781b7223 */ /* 0x000fe2000001001b */
[----:B------:R-:W3:Y:S01]  /*8070*/  I2F R49, R61 ;  /* 0x0000003d00317306 */ /* 0x000ee20000201400 */
[----:B------:R-:W-:Y:S01]  /*8080*/  IADD3 R29, R93, 0x40, RZ ;  /* 0x000000405d1d7810 */ /* 0x000fe20007ffe0ff */
[----:B------:R-:W-:Y:S01]  /*8090*/  HMMA.16816.F32.BF16 R12, R4, R30, R12 ;  /* 0x0000001e040c723c */ /* 0x000fe2000004180c */
[----:B------:R-:W-:-:S02]  /*80a0*/  FSEL R86, R24, -INF , !P5 ;  /* 0xff80000018567808 */ /* 0x000fc40006800000 */
[----:B------:R-:W-:Y:S02]  /*80b0*/  FSEL R99, R26, -INF , !P3 ;  /* 0xff8000001a637808 */ /* 0x000fe40005800000 */
[----:B------:R-:W-:Y:S01]  /*80c0*/  FSEL R90, R25, -INF , !P2 ;  /* 0xff800000195a7808 */ /* 0x000fe20005000000 */
[----:B------:R4:W5:Y:S01]  /*80d0*/  I2F R37, R51 ;  /* 0x0000003300257306 */ /* 0x0009620000201400 */
[----:B------:R-:W-:Y:S02]  /*80e0*/  FSEL R91, R27, -INF , !P0 ;  /* 0xff8000001b5b7808 */ /* 0x000fe40004000000 */
[C---:B-1----:R-:W-:Y:S01]  /*80f0*/  HMMA.16816.F32.BF16 R24, R8.reuse, R20, RZ ;  /* 0x000000140818723c */ /* 0x042fe200000418ff */
[C---:B------:R-:W-:Y:S02]  /*8100*/  ISETP.GE.AND P5, PT, R51.reuse, R2, PT ;  /* 0x000000023300720c */ /* 0x040fe40003fa6270 */
[----:B------:R-:W-:Y:S02]  /*8110*/  ISETP.GE.AND P3, PT, R51, R68, PT ;  /* 0x000000443300720c */ /* 0x000fe40003f66270 */
[----:B------:R-:W1:Y:S01]  /*8120*/  I2F R39, R29 ;  /* 0x0000001d00277306 */ /* 0x000e620000201400 */
[CC--:B---3--:R-:W-:Y:S01]  /*8130*/  FFMA.FTZ R16, R120.reuse, R49.reuse, R16 ;  /* 0x0000003178107223 */ /* 0x0c8fe20000010010 */
[C---:B------:R-:W-:Y:S01]  /*8140*/  ISETP.GE.AND P6, PT, R61.reuse, R2, PT ;  /* 0x000000023d00720c */ /* 0x040fe20003fc6270 */
[----:B------:R-:W-:Y:S01]  /*8150*/  FFMA.FTZ R18, R120, R49, R18 ;  /* 0x0000003178127223 */ /* 0x000fe20000010012 */
[----:B------:R-:W-:Y:S01]  /*8160*/  ISETP.GE.AND P4, PT, R61, R68, PT ;  /* 0x000000443d00720c */ /* 0x000fe20003f86270 */
[----:B------:R-:W-:Y:S01]  /*8170*/  HMMA.16816.F32.BF16 R20, R8, R22, RZ ;  /* 0x000000160814723c */ /* 0x000fe200000418ff */
[----:B------:R-:W-:-:S02]  /*8180*/  IADD3 R63, R93, 0x48, RZ ;  /* 0x000000485d3f7810 */ /* 0x000fc40007ffe0ff */
[C---:B----4-:R-:W-:Y:S01]  /*8190*/  IADD3 R51, R93.reuse, 0x41, RZ ;  /* 0x000000415d337810 */ /* 0x050fe20007ffe0ff */
[CC--:B-----5:R-:W-:Y:S01]  /*81a0*/  FFMA.FTZ R17, R120.reuse, R37.reuse, R17 ;  /* 0x0000002578117223 */ /* 0x0e0fe20000010011 */
[----:B------:R-:W-:Y:S01]  /*81b0*/  IADD3 R61, R93, 0x49, RZ ;  /* 0x000000495d3d7810 */ /* 0x000fe20007ffe0ff */
[----:B------:R-:W-:Y:S01]  /*81c0*/  FFMA.FTZ R19, R120, R37, R19 ;  /* 0x0000002578137223 */ /* 0x000fe20000010013 */
[----:B------:R-:W-:Y:S01]  /*81d0*/  FSEL R92, R16, -INF , !P6 ;  /* 0xff800000105c7808 */ /* 0x000fe20007000000 */
[----:B------:R-:W3:Y:S01]  /*81e0*/  I2F R49, R51 ;  /* 0x0000003300317306 */ /* 0x000ee20000201400 */
[----:B------:R-:W-:Y:S01]  /*81f0*/  FSEL R87, R18, -INF , !P4 ;  /* 0xff80000012577808 */ /* 0x000fe20006000000 */
[CC--:B-1----:R-:W-:Y:S01]  /*8200*/  FFMA.FTZ R96, R120.reuse, R39.reuse, R40 ;  /* 0x0000002778607223 */ /* 0x0c2fe20000010028 */
[C---:B------:R-:W-:Y:S01]  /*8210*/  ISETP.GE.AND P6, PT, R51.reuse, R2, PT ;  /* 0x000000023300720c */ /* 0x040fe20003fc6270 */
[----:B------:R-:W-:Y:S01]  /*8220*/  FFMA.FTZ R42, R120, R39, R42 ;  /* 0x00000027782a7223 */ /* 0x000fe2000001002a */
[----:B------:R-:W-:Y:S01]  /*8230*/  ISETP.GE.AND P4, PT, R51, R68, PT ;  /* 0x000000443300720c */ /* 0x000fe20003f86270 */
[----:B------:R-:W-:Y:S01]  /*8240*/  LDSM.16.M88.4 R36, [R117+0x2c00] ;  /* 0x002c00007524783b */ /* 0x000fe20000000200 */
[C---:B------:R-:W-:Y:S01]  /*8250*/  ISETP.GE.AND P2, PT, R29.reuse, R2, PT ;  /* 0x000000021d00720c */ /* 0x040fe20003f46270 */
[----:B------:R1:W4:Y:S01]  /*8260*/  I2F R51, R63 ;  /* 0x0000003f00337306 */ /* 0x0003220000201400 */
[----:B------:R-:W-:Y:S01]  /*8270*/  ISETP.GE.AND P0, PT, R29, R68, PT ;  /* 0x000000441d00720c */ /* 0x000fe20003f06270 */
[----:B------:R-:W-:Y:S01]  /*8280*/  HMMA.16816.F32.BF16 R24, R4, R32, R24 ;  /* 0x000000200418723c */ /* 0x000fe20000041818 */
[----:B------:R-:W5:Y:S01]  /*8290*/  LDSM.16.M88.4 R28, [R116+0x1800] ;  /* 0x00180000741c783b */ /* 0x000f620000000200 */
[----:B------:R-:W-:-:S02]  /*82a0*/  FSEL R94, R17, -INF , !P5 ;  /* 0xff800000115e7808 */ /* 0x000fc40006800000 */
[----:B------:R-:W-:Y:S02]  /*82b0*/  FSEL R79, R19, -INF , !P3 ;  /* 0xff800000134f7808 */ /* 0x000fe40005800000 */
[----:B------:R-:W4:Y:S01]  /*82c0*/  I2F R40, R61 ;  /* 0x0000003d00287306 */ /* 0x000f220000201400 */
[----:B------:R-:W-:Y:S01]  /*82d0*/  FSEL R75, R42, -INF , !P0 ;  /* 0xff8000002a4b7808 */ /* 0x000fe20004000000 */
[----:B--2---:R-:W-:Y:S01]  /*82e0*/  HMMA.16816.F32.BF16 R16, R8, R44, RZ ;  /* 0x0000002c0810723c */ /* 0x004fe200000418ff */
[C---:B------:R-:W-:Y:S01]  /*82f0*/  ISETP.GE.AND P5, PT, R63.reuse, R2, PT ;  /* 0x000000023f00720c */ /* 0x040fe20003fa6270 */
[-C--:B---3--:R-:W-:Y:S01]  /*8300*/  FFMA.FTZ R42, R120, R49.reuse, R41 ;  /* 0x00000031782a7223 */ /* 0x088fe20000010029 */
[----:B------:R-:W-:Y:S02]  /*8310*/  ISETP.GE.AND P3, PT, R63, R68, PT ;  /* 0x000000443f00720c */ /* 0x000fe40003f66270 */
[----:B------:R-:W-:Y:S01]  /*8320*/  FSEL R96, R96, -INF , !P2 ;  /* 0xff80000060607808 */ /* 0x000fe20005000000 */
[C---:B-1----:R-:W-:Y:S01]  /*8330*/  FFMA.FTZ R63, R120.reuse, R49, R43 ;  /* 0x00000031783f7223 */ /* 0x042fe2000001002b */
[----:B------:R-:W-:Y:S01]  /*8340*/  IADD3 R45, R93, 0x50, RZ ;  /* 0x000000505d2d7810 */ /* 0x000fe20007ffe0ff */
[CC--:B----4-:R-:W-:Y:S01]  /*8350*/  FFMA.FTZ R12, R120.reuse, R51.reuse, R12 ;  /* 0x00000033780c7223 */ /* 0x0d0fe2000001000c */
[C---:B------:R-:W-:Y:S01]  /*8360*/  ISETP.GE.AND P2, PT, R61.reuse, R2, PT ;  /* 0x000000023d00720c */ /* 0x040fe20003f46270 */
[C---:B------:R-:W-:Y:S01]  /*8370*/  FFMA.FTZ R14, R120.reuse, R51, R14 ;  /* 0x00000033780e7223 */ /* 0x040fe2000001000e */
[----:B------:R-:W1:Y:S01]  /*8380*/  I2F R41, R45 ;  /* 0x0000002d00297306 */ /* 0x000e620000201400 */
[----:B------:R-:W-:Y:S01]  /*8390*/  ISETP.GE.AND P0, PT, R61, R68, PT ;  /* 0x000000443d00720c */ /* 0x000fe20003f06270 */
[----:B------:R-:W-:Y:S01]  /*83a0*/  HMMA.16816.F32.BF16 R20, R4, R34, R20 ;  /* 0x000000220414723c */ /* 0x000fe20000041814 */
[CC--:B------:R-:W-:Y:S01]  /*83b0*/  FFMA.FTZ R13, R120.reuse, R40.reuse, R13 ;  /* 0x00000028780d7223 */ /* 0x0c0fe2000001000d */
[----:B------:R-:W-:Y:S01]  /*83c0*/  IADD3 R43, R93, 0x51, RZ ;  /* 0x000000515d2b7810 */ /* 0x000fe20007ffe0ff */
[----:B------:R-:W-:Y:S01]  /*83d0*/  FFMA.FTZ R15, R120, R40, R15 ;  /* 0x00000028780f7223 */ /* 0x000fe2000001000f */
[----:B------:R-:W-:-:S02]  /*83e0*/  FSEL R98, R12, -INF , !P5 ;  /* 0xff8000000c627808 */ /* 0x000fc40006800000 */
[----:B------:R-:W2:Y:S01]  /*83f0*/  I2F R33, R43 ;  /* 0x0000002b00217306 */ /* 0x000ea20000201400 */
[----:B------:R-:W-:Y:S02]  /*8400*/  FSEL R73, R14, -INF , !P3 ;  /* 0xff8000000e497808 */ /* 0x000fe40005800000 */
[----:B------:R-:W-:Y:S02]  /*8410*/  FSEL R124, R13, -INF , !P2 ;  /* 0xff8000000d7c7808 */ /* 0x000fe40005000000 */
[----:B------:R-:W-:Y:S02]  /*8420*/  FSEL R89, R15, -INF , !P0 ;  /* 0xff8000000f597808 */ /* 0x000fe40004000000 */
[----:B------:R-:W3:Y:S01]  /*8430*/  LDSM.16.M88.4 R12, [R116+0x1c00] ;  /* 0x001c0000740c783b */ /* 0x000ee20000000200 */
[----:B------:R-:W-:Y:S01]  /*8440*/  FSEL R32, R42, -INF , !P6 ;  /* 0xff8000002a207808 */ /* 0x000fe20007000000 */
[CC--:B-1----:R-:W-:Y:S01]  /*8450*/  FFMA.FTZ R24, R120.reuse, R41.reuse, R24 ;  /* 0x0000002978187223 */ /* 0x0c2fe20000010018 */
[----:B------:R-:W-:Y:S01]  /*8460*/  FSEL R63, R63, -INF , !P4 ;  /* 0xff8000003f3f7808 */ /* 0x000fe20006000000 */
[----:B------:R-:W-:Y:S01]  /*8470*/  FFMA.FTZ R26, R120, R41, R26 ;  /* 0x00000029781a7223 */ /* 0x000fe2000001001a */
[----:B------:R-:W-:Y:S01]  /*8480*/  ISETP.GE.AND P6, PT, R45, R2, PT ;  /* 0x000000022d00720c */ /* 0x000fe20003fc6270 */
[----:B------:R-:W-:-:S04]  /*8490*/  DEPBAR.LE SB0, 0x0 ;  /* 0x000080000000791a */ /* 0x000fc80000000000 */
[----:B------:R-:W-:Y:S01]  /*84a0*/  BAR.SYNC.DEFER_BLOCKING 0x0 ;  /* 0x0000000000007b1d */ /* 0x000fe20000010000 */
[----:B------:R-:W-:Y:S01]  /*84b0*/  ISETP.GE.AND P4, PT, R45, R68, PT ;  /* 0x000000442d00720c */ /* 0x000fe20003f86270 */
[CC--:B--2---:R-:W-:Y:S01]  /*84c0*/  FFMA.FTZ R130, R120.reuse, R33.reuse, R25 ;  /* 0x0000002178827223 */ /* 0x0c4fe20000010019 */
[----:B------:R-:W-:Y:S01]  /*84d0*/  IADD3 R45, R93, 0x58, RZ ;  /* 0x000000585d2d7810 */ /* 0x000fe20007ffe0ff */
[----:B-----5:R-:W-:Y:S01]  /*84e0*/  HMMA.16816.F32.BF16 R16, R4, R28, R16 ;  /* 0x0000001c0410723c */ /* 0x020fe20000041810 */
[C---:B------:R-:W-:Y:S02]  /*84f0*/  ISETP.GE.AND P5, PT, R43.reuse, R2, PT ;  /* 0x000000022b00720c */ /* 0x040fe40003fa6270 */
[----:B------:R-:W-:Y:S01]  /*8500*/  ISETP.GE.AND P3, PT, R43, R68, PT ;  /* 0x000000442b00720c */ /* 0x000fe20003f66270 */
[----:B------:R-:W1:Y:S01]  /*8510*/  I2F R35, R45 ;  /* 0x0000002d00237306 */ /* 0x000e620000201400 */
[C---:B------:R-:W-:Y:S01]  /*8520*/  ISETP.GE.AND P2, PT, R45.reuse, R2, PT ;  /* 0x000000022d00720c */ /* 0x040fe20003f46270 */
[----:B------:R-:W-:Y:S01]  /*8530*/  FFMA.FTZ R43, R120, R33, R27 ;  /* 0x00000021782b7223 */ /* 0x000fe2000001001b */
[----:B------:R-:W-:-:S02]  /*8540*/  ISETP.GE.AND P0, PT, R45, R68, PT ;  /* 0x000000442d00720c */ /* 0x000fc40003f06270 */
[----:B------:R-:W-:Y:S02]  /*8550*/  FSEL R128, R24, -INF , !P6 ;  /* 0xff80000018807808 */ /* 0x000fe40007000000 */
[----:B------:R-:W-:Y:S02]  /*8560*/  FSEL R71, R26, -INF , !P4 ;  /* 0xff8000001a477808 */ /* 0x000fe40006000000 */
[C---:B------:R-:W-:Y:S01]  /*8570*/  HMMA.16816.F32.BF16 R24, R8.reuse, R36, RZ ;  /* 0x000000240818723c */ /* 0x040fe200000418ff */
[C---:B------:R-:W-:Y:S02]  /*8580*/  IADD3 R29, R93.reuse, 0x59, RZ ;  /* 0x000000595d1d7810 */ /* 0x040fe40007ffe0ff */
[----:B------:R-:W-:Y:S02]  /*8590*/  IADD3 R41, R93, 0x60, RZ ;  /* 0x000000605d297810 */ /* 0x000fe40007ffe0ff */
[----:B------:R-:W2:Y:S01]  /*85a0*/  I2F R28, R29 ;  /* 0x0000001d001c7306 */ /* 0x000ea20000201400 */
[C---:B------:R-:W-:Y:S01]  /*85b0*/  ISETP.GE.AND P6, PT, R29.reuse, R2, PT ;  /* 0x000000021d00720c */ /* 0x040fe20003fc6270 */
[CC--:B-1----:R-:W-:Y:S01]  /*85c0*/  FFMA.FTZ R61, R120.reuse, R35.reuse, R22 ;  /* 0x00000023783d7223 */ /* 0x0c2fe20000010016 */
[----:B------:R-:W-:Y:S01]  /*85d0*/  HMMA.16816.F32.BF16 R44, R8, R46, RZ ;  /* 0x0000002e082c723c */ /* 0x000fe200000418ff */
[----:B------:R-:W-:Y:S01]  /*85e0*/  ISETP.GE.AND P4, PT, R29, R68, PT ;  /* 0x000000441d00720c */ /* 0x000fe20003f86270 */
[----:B------:R-:W-:Y:S01]  /*85f0*/  FFMA.FTZ R20, R120, R35, R20 ;  /* 0x0000002378147223 */ /* 0x000fe20000010014 */
[----:B------:R-:W-:-:S02]  /*8600*/  IADD3 R33, R93, 0x61, RZ ;  /* 0x000000615d217810 */ /* 0x000fc40007ffe0ff */
[----:B------:R-:W1:Y:S01]  /*8610*/  I2F R29, R41 ;  /* 0x00000029001d7306 */ /* 0x000e620000201400 */
[----:B------:R-:W-:Y:S02]  /*8620*/  FSEL R130, R130, -INF , !P5 ;  /* 0xff80000082827808 */ /* 0x000fe40006800000 */
[----:B------:R-:W-:Y:S01]  /*8630*/  HMMA.16816.F32.BF16 R8, R8, R38, RZ ;  /* 0x000000260808723c */ /* 0x000fe200000418ff */
[----:B------:R-:W-:Y:S02]  /*8640*/  ISETP.GE.AND P5, PT, R41, R2, PT ;  /* 0x000000022900720c */ /* 0x000fe40003fa6270 */
[----:B------:R-:W-:Y:S01]  /*8650*/  IADD3 R35, R93, 0x68, RZ ;  /* 0x000000685d237810 */ /* 0x000fe20007ffe0ff */
[-C--:B--2---:R-:W-:Y:S01]  /*8660*/  FFMA.FTZ R23, R120, R28.reuse, R23 ;  /* 0x0000001c78177223 */ /* 0x084fe20000010017 */
[----:B------:R-:W2:Y:S01]  /*8670*/  I2F R22, R33 ;  /* 0x0000002100167306 */ /* 0x000ea20000201400 */
[----:B------:R-:W-:Y:S02]  /*8680*/  FSEL R43, R43, -INF , !P3 ;  /* 0xff8000002b2b7808 */ /* 0x000fe40005800000 */
[----:B---3--:R-:W-:Y:S01]  /*8690*/  HMMA.16816.F32.BF16 R24, R4, R12, R24 ;  /* 0x0000000c0418723c */ /* 0x008fe20000041818 */
[----:B------:R-:W-:Y:S01]  /*86a0*/  FSEL R20, R20, -INF , !P2 ;  /* 0xff80000014147808 */ /* 0x000fe20005000000 */
[C---:B------:R-:W-:Y:S01]  /*86b0*/  FFMA.FTZ R132, R120.reuse, R28, R21 ;  /* 0x0000001c78847223 */ /* 0x040fe20000010015 */
[----:B------:R-:W-:Y:S01]  /*86c0*/  FSEL R77, R23, -INF , !P4 ;  /* 0xff800000174d7808 */ /* 0x000fe20006000000 */
[CC--:B-1----:R-:W-:Y:S01]  /*86d0*/  FFMA.FTZ R16, R120.reuse, R29.reuse, R16 ;  /* 0x0000001d78107223 */ /* 0x0c2fe20000010010 */
[----:B------:R-:W-:Y:S01]  /*86e0*/  FSEL R61, R61, -INF , !P0 ;  /* 0xff8000003d3d7808 */ /* 0x000fe20004000000 */
[----:B------:R-:W-:-:S02]  /*86f0*/  FFMA.FTZ R51, R120, R29, R18 ;  /* 0x0000001d78337223 */ /* 0x000fc40000010012 */
[C---:B------:R-:W-:Y:S01]  /*8700*/  HMMA.16816.F32.BF16 R44, R4.reuse, R30, R44 ;  /* 0x0000001e042c723c */ /* 0x040fe2000004182c */
[----:B------:R-:W-:Y:S01]  /*8710*/  IADD3 R29, R93, 0x70, RZ ;  /* 0x000000705d1d7810 */ /* 0x000fe20007ffe0ff */
[----:B------:R-:W1:Y:S01]  /*8720*/  I2F R21, R35 ;  /* 0x0000002300157306 */ /* 0x000e620000201400 */
[----:B------:R-:W-:Y:S02]  /*8730*/  FSEL R18, R16, -INF , !P5 ;  /* 0xff80000010127808 */ /* 0x000fe40006800000 */
[----:B------:R-:W-:Y:S01]  /*8740*/  ISETP.GE.AND P3, PT, R41, R68, PT ;  /* 0x000000442900720c */ /* 0x000fe20003f66270 */
[CC--:B--2---:R-:W-:Y:S01]  /*8750*/  FFMA.FTZ R16, R120.reuse, R22.reuse, R17 ;  /* 0x0000001678107223 */ /* 0x0c4fe20000010011 */
[----:B------:R-:W-:Y:S01]  /*8760*/  IADD3 R31, R93, 0x69, RZ ;  /* 0x000000695d1f7810 */ /* 0x000fe20007ffe0ff */
[----:B------:R-:W-:Y:S01]  /*8770*/  HMMA.16816.F32.BF16 R8, R4, R14, R8 ;  /* 0x0000000e0408723c */ /* 0x000fe20000041808 */
[----:B------:R-:W-:Y:S01]  /*8780*/  FFMA.FTZ R19, R120, R22, R19 ;  /* 0x0000001678137223 */ /* 0x000fe20000010013 */
[----:B------:R-:W2:Y:S01]  /*8790*/  I2F R13, R29 ;  /* 0x0000001d000d7306 */ /* 0x000ea20000201400 */
[----:B------:R-:W-:-:S02]  /*87a0*/  ISETP.GE.AND P2, PT, R33, R2, PT ;  /* 0x000000022100720c */ /* 0x000fc40003f46270 */
[----:B------:R-:W-:Y:S02]  /*87b0*/  ISETP.GE.AND P0, PT, R33, R68, PT ;  /* 0x000000442100720c */ /* 0x000fe40003f06270 */
[C---:B------:R-:W-:Y:S02]  /*87c0*/  IADD3 R7, R93.reuse, 0x79, RZ ;  /* 0x000000795d077810 */ /* 0x040fe40007ffe0ff */
[C---:B------:R-:W-:Y:S01]  /*87d0*/  IADD3 R17, R93.reuse, 0x71, RZ ;  /* 0x000000715d117810 */ /* 0x040fe20007ffe0ff */
[----:B------:R-:W3:Y:S01]  /*87e0*/  I2F R23, R31 ;  /* 0x0000001f00177306 */ /* 0x000ee20000201400 */
[----:B------:R-:W-:Y:S02]  /*87f0*/  IADD3 R5, R93, 0x78, RZ ;  /* 0x000000785d057810 */ /* 0x000fe40007ffe0ff */
[----:B------:R-:W-:Y:S02]  /*8800*/  ISETP.GE.AND P5, PT, R31, R2, PT ;  /* 0x000000021f00720c */ /* 0x000fe40003fa6270 */
[----:B------:R-:W-:Y:S01]  /*8810*/  FSEL R51, R51, -INF , !P3 ;  /* 0xff80000033337808 */ /* 0x000fe20005800000 */
[----:B-1----:R-:W-:Y:S01]  /*8820*/  FFMA.FTZ R44, R120, R21, R44 ;  /* 0x00000015782c7223 */ /* 0x002fe2000001002c */
[----:B------:R-:W-:Y:S01]  /*8830*/  FSEL R16, R16, -INF , !P2 ;  /* 0xff80000010107808 */ /* 0x000fe20005000000 */
[----:B------:R-:W1:Y:S01]  /*8840*/  I2F R6, R7 ;  /* 0x0000000700067306 */ /* 0x000e620000201400 */
[----:B------:R-:W-:Y:S01]  /*8850*/  FSEL R49, R19, -INF , !P0 ;  /* 0xff80000013317808 */ /* 0x000fe20004000000 */
[CC--:B--2---:R-:W-:Y:S01]  /*8860*/  FFMA.FTZ R24, R120.reuse, R13.reuse, R24 ;  /* 0x0000000d78187223 */ /* 0x0c4fe20000010018 */
[----:B------:R-:W-:Y:S01]  /*8870*/  ISETP.GE.AND P3, PT, R31, R68, PT ;  /* 0x000000441f00720c */ /* 0x000fe20003f66270 */
[C---:B------:R-:W-:Y:S01]  /*8880*/  FFMA.FTZ R26, R120.reuse, R13, R26 ;  /* 0x0000000d781a7223 */ /* 0x040fe2000001001a */
[C---:B------:R-:W-:Y:S01]  /*8890*/  ISETP.GE.AND P2, PT, R29.reuse, R2, PT ;  /* 0x000000021d00720c */ /* 0x040fe20003f46270 */
[C---:B------:R-:W-:Y:S01]  /*88a0*/  FFMA.FTZ R46, R120.reuse, R21, R46 ;  /* 0x00000015782e7223 */ /* 0x040fe2000001002e */
[----:B------:R-:W-:Y:S01]  /*88b0*/  ISETP.GE.AND P0, PT, R29, R68, PT ;  /* 0x000000441d00720c */ /* 0x000fe20003f06270 */
[CC--:B---3--:R-:W-:Y:S01]  /*88c0*/  FFMA.FTZ R45, R120.reuse, R23.reuse, R45 ;  /* 0x00000017782d7223 */ /* 0x0c8fe2000001002d */
[----:B------:R-:W2:Y:S01]  /*88d0*/  I2F R4, R17 ;  /* 0x0000001100047306 */ /* 0x000ea20000201400 */
[----:B------:R-:W-:Y:S01]  /*88e0*/  FFMA.FTZ R47, R120, R23, R47 ;  /* 0x00000017782f7223 */ /* 0x000fe2000001002f */
[----:B------:R-:W-:-:S02]  /*88f0*/  IADD3 R13, R93, 0x29, RZ ;  /* 0x000000295d0d7810 */ /* 0x000fc40007ffe0ff */
[----:B------:R-:W-:Y:S02]  /*8900*/  FSEL R78, R45, -INF , !P5 ;  /* 0xff8000002d4e7808 */ /* 0x000fe40006800000 */
[----:B------:R-:W-:Y:S01]  /*8910*/  FSEL R45, R47, -INF , !P3 ;  /* 0xff8000002f2d7808 */ /* 0x000fe20005800000 */
[-C--:B-1----:R-:W-:Y:S01]  /*8920*/  FFMA.FTZ R9, R120, R6.reuse, R9 ;  /* 0x0000000678097223 */ /* 0x082fe20000010009 */
[----:B------:R-:W1:Y:S01]  /*8930*/  I2F R15, R5 ;  /* 0x00000005000f7306 */ /* 0x000e620000201400 */
[----:B------:R-:W-:Y:S01]  /*8940*/  FSEL R76, R24, -INF , !P2 ;  /* 0xff800000184c7808 */ /* 0x000fe20005000000 */
[----:B------:R-:W-:Y:S01]  /*8950*/  FFMA.FTZ R11, R120, R6, R11 ;  /* 0x00000006780b7223 */ /* 0x000fe2000001000b */
[----:B------:R-:W-:Y:S02]  /*8960*/  FSEL R37, R26, -INF , !P0 ;  /* 0xff8000001a257808 */ /* 0x000fe40004000000 */
[C---:B------:R-:W-:Y:S02]  /*8970*/  ISETP.GE.AND P5, PT, R5.reuse, R2, PT ;  /* 0x000000020500720c */ /* 0x040fe40003fa6270 */
[----:B------:R-:W-:Y:S01]  /*8980*/  ISETP.GE.AND P3, PT, R5, R68, PT ;  /* 0x000000440500720c */ /* 0x000fe20003f66270 */
[C---:B--2---:R-:W-:Y:S01]  /*8990*/  FFMA.FTZ R25, R120.reuse, R4, R25 ;  /* 0x0000000478197223 */ /* 0x044fe20000010019 */
[C---:B------:R-:W-:Y:S01]  /*89a0*/  ISETP.GE.AND P2, PT, R7.reuse, R2, PT ;  /* 0x000000020700720c */ /* 0x040fe20003f46270 */
[----:B------:R-:W2:Y:S01]  /*89b0*/  I2F R5, R13 ;  /* 0x0000000d00057306 */ /* 0x000ea20000201400 */
[----:B------:R-:W-:Y:S01]  /*89c0*/  ISETP.GE.AND P0, PT, R7, R68, PT ;  /* 0x000000440700720c */ /* 0x000fe20003f06270 */
[C---:B------:R-:W-:Y:S01]  /*89d0*/  FFMA.FTZ R27, R120.reuse, R4, R27 ;  /* 0x00000004781b7223 */ /* 0x040fe2000001001b */
[----:B------:R-:W-:Y:S01]  /*89e0*/  FSEL R42, R9, -INF , !P2 ;  /* 0xff800000092a7808 */ /* 0x000fe20005000000 */
[----:B------:R-:W-:Y:S01]  /*89f0*/  FFMA.FTZ R4, R120, R69, R50 ;  /* 0x0000004578047223 */ /* 0x000fe20000010032 */
[----:B------:R-:W-:Y:S01]  /*8a00*/  FSEL R132, R132, -INF , !P6 ;  /* 0xff80000084847808 */ /* 0x000fe20007000000 */
[CC--:B-1----:R-:W-:Y:S01]  /*8a10*/  FFMA.FTZ R8, R120.reuse, R15.reuse, R8 ;  /* 0x0000000f78087223 */ /* 0x0c2fe20000010008 */
[----:B------:R-:W-:Y:S01]  /*8a20*/  ISETP.GT.AND P2, PT, R125, R126, PT ;  /* 0x0000007e7d00720c */ /* 0x000fe20003f44270 */
[----:B------:R-:W1:Y:S01]  /*8a30*/  I2F R7, R13 ;  /* 0x0000000d00077306 */ /* 0x000e620000201400 */
[C---:B------:R-:W-:Y:S01]  /*8a40*/  ISETP.GE.AND P6, PT, R35.reuse, R2, PT ;  /* 0x000000022300720c */ /* 0x040fe20003fc6270 */
[----:B------:R-:W-:Y:S01]  /*8a50*/  FFMA.FTZ R10, R120, R15, R10 ;  /* 0x0000000f780a7223 */ /* 0x000fe2000001000a */
[----:B------:R-:W-:-:S02]  /*8a60*/  ISETP.GE.AND P4, PT, R35, R68, PT ;  /* 0x000000442300720c */ /* 0x000fc40003f86270 */
[----:B------:R-:W-:Y:S02]  /*8a70*/  FSEL R84, R44, -INF , !P6 ;  /* 0xff8000002c547808 */ /* 0x000fe40007000000 */
[----:B------:R-:W-:Y:S01]  /*8a80*/  FSEL R67, R46, -INF , !P4 ;  /* 0xff8000002e437808 */ /* 0x000fe20006000000 */
[C---:B--2---:R-:W-:Y:S01]  /*8a90*/  FFMA.FTZ R6, R120.reuse, R5, R57 ;  /* 0x0000000578067223 */ /* 0x044fe20000010039 */
[C---:B------:R-:W-:Y:S02]  /*8aa0*/  ISETP.GE.AND P6, PT, R17.reuse, R2, PT ;  /* 0x000000021100720c */ /* 0x040fe40003fc6270 */
[----:B------:R-:W-:Y:S02]  /*8ab0*/  ISETP.GE.AND P4, PT, R17, R68, PT ;  /* 0x000000441100720c */ /* 0x000fe40003f86270 */
[----:B------:R-:W-:Y:S02]  /*8ac0*/  FSEL R60, R25, -INF , !P6 ;  /* 0xff800000193c7808 */ /* 0x000fe40007000000 */
[----:B------:R-:W-:Y:S01]  /*8ad0*/  FSEL R31, R27, -INF , !P4 ;  /* 0xff8000001b1f7808 */ /* 0x000fe20006000000 */
[----:B-1----:R-:W-:Y:S01]  /*8ae0*/  FFMA.FTZ R7, R120, R7, R59 ;  /* 0x0000000778077223 */ /* 0x002fe2000001003b */
[----:B------:R-:W-:-:S02]  /*8af0*/  FSEL R40, R8, -INF , !P5 ;  /* 0xff80000008287808 */ /* 0x000fc40006800000 */
[----:B------:R-:W-:Y:S02]  /*8b00*/  FSEL R30, R10, -INF , !P3 ;  /* 0xff8000000a1e7808 */ /* 0x000fe40005800000 */
[C---:B------:R-:W-:Y:S02]  /*8b10*/  ISETP.GE.AND P6, PT, R93.reuse, R2, PT ;  /* 0x000000025d00720c */ /* 0x040fe40003fc6270 */
[----:B------:R-:W-:Y:S02]  /*8b20*/  ISETP.GE.AND P4, PT, R93, R68, PT ;  /* 0x000000445d00720c */ /* 0x000fe40003f86270 */
[C---:B------:R-:W-:Y:S02]  /*8b30*/  ISETP.GE.AND P5, PT, R13.reuse, R2, PT ;  /* 0x000000020d00720c */ /* 0x040fe40003fa6270 */
[----:B------:R-:W-:Y:S02]  /*8b40*/  ISETP.GE.AND P3, PT, R13, R68, PT ;  /* 0x000000440d00720c */ /* 0x000fe40003f66270 */
[----:B------:R-:W-:-:S02]  /*8b50*/  FSEL R29, R11, -INF , !P0 ;  /* 0xff8000000b1d7808 */ /* 0x000fc40004000000 */
[----:B------:R-:W-:Y:S02]  /*8b60*/  FSEL R5, R48, -INF , !P6 ;  /* 0xff80000030057808 */ /* 0x000fe40007000000 */
[----:B------:R-:W-:Y:S02]  /*8b70*/  FSEL R4, R4, -INF , !P4 ;  /* 0xff80000004047808 */ /* 0x000fe40006000000 */
[----:B------:R-:W-:Y:S02]  /*8b80*/  FSEL R6, R6, -INF , !P5 ;  /* 0xff80000006067808 */ /* 0x000fe40006800000 */
[----:B------:R-:W-:Y:S01]  /*8b90*/  FSEL R161, R7, -INF , !P3 ;  /* 0xff80000007a17808 */ /* 0x000fe20005800000 */
[----:B------:R-:W-:Y:S05]  /*8ba0*/  @!P2 BRA `(.L_x_5035) ;  /* 0x000007300000a947 */ /* 0x000fea0003800000 */
[----:B------:R-:W-:Y:S05]  /*8bb0*/  @!P1 BRA `(.L_x_5036) ;  /* 0x000003b000009947 */ /* 0x000fea0003800000 */
[----:B------:R-:W-:Y:S01]  /*8bc0*/  IABS R7, c[0x0][0x2d0] ;  /* 0x0000b40000077a13 */ /* 0x000fe20000000000 */
[----:B------:R-:W-:-:S03]  /*8bd0*/  IMAD.SHL.U32 R8, R125, 0x80, RZ ;  /* 0x000000807d087824 */ /* 0x000fc600078e00ff */
[----:B------:R-:W1:Y:S02]  /*8be0*/  I2F.RP R15, R7 ;  /* 0x00000007000f7306 */ /* 0x000e640000209400 */
        /* <DEDUP_REMOVED lines=56> */
.L_x_5036:
[----:B------:R-:W-:-:S05]  /*8f70*/  IMAD.MOV.U32 R11, RZ, RZ, c[0x0][0x198] ;  /* 0x00006600ff0b7624 */ /* 0x000fca00078e00ff */
[----:B------:R-:W-:-:S04]  /*8f80*/  LEA R11, -R11, RZ, 0x7 ;  /* 0x000000ff0b0b7211 */ /* 0x000fc800078e39ff */
[----:B------:R-:W-:Y:S02]  /*8f90*/  SHF.R.S32.HI R8, RZ, 0x1f, R11 ;  /* 0x0000001fff087819 */ /* 0x000fe4000001140b */
.L_x_5037:
        /* <DEDUP_REMOVED lines=48> */
.L_x_5039:
[----:B------:R-:W-:Y:S05]  /*92a0*/  BSYNC B0 ;  /* 0x0000000000007941 */ /* 0x000fea0003800000 */
.L_x_5038:
[----:B------:R-:W0:Y:S01]  /*92b0*/  LDGDEPBAR ;  /* 0x00000000000079af */ /* 0x000e220000000000 */
[----:B------:R-:W-:-:S04]  /*92c0*/  LEA R152, P0, R11, R152, 0x1 ;  /* 0x000000980b987211 */ /* 0x000fc800078008ff */
[----:B------:R-:W-:Y:S02]  /*92d0*/  LEA.HI.X R153, R11, R153, R8, 0x1, P0 ;  /* 0x000000990b997211 */ /* 0x000fe400000f0c08 */
.L_x_5035:
        /* <DEDUP_REMOVED lines=57> */
[----:B------:R-:W-:Y:S02]  /*9670*/  SHF.L.U32 R157, R157, 0x1, RZ ;  /* 0x000000019d9d7819 */ /* 0x000fe400000006ff */
[----:B------:R-:W-:Y:S02]  /*9680*/  FMNMX.FTZ R7, R40, R7, !PT ;  /* 0x0000000728077209 */ /* 0x000fe40007810000 */
[----:B------:R-:W-:Y:S01]  /*9690*/  IADD3 R156, R0, R157, RZ ;  /* 0x0000009d009c7210 */ /* 0x000fe20007ffe0ff */
[----:B------:R-:W-:Y:S01]  /*96a0*/  LDSM.16.MT88.4 R136, [R157+0x3000] ;  /* 0x003000009d88783b */ /* 0x000fe20000004200 */
[----:B------:R-:W-:-:S03]  /*96b0*/  FMNMX.FTZ R10, R42, R7, !PT ;  /* 0x000000072a0a7209 */ /* 0x000fc60007810000 */
[----:B-12---:R-:W-:Y:S04]  /*96c0*/  LDSM.16.MT88.4 R12, [R157+0x3400] ;  /* 0x003400009d0c783b */ /* 0x006fe80000004200 */
        /* <DEDUP_REMOVED lines=18> */
[--C-:B------:R-:W-:Y:S02]  /*97f0*/  FFMA.FTZ R54, R88, c[0x0][0x23c], -R47.reuse ;  /* 0x00008f0058367a23 */ /* 0x100fe4000001082f */
[----:B------:R-:W1:Y:S01]  /*9800*/  SHFL.BFLY PT, R5, R6, 0x2, 0x1f ;  /* 0x0c401f0006057f89 */ /* 0x000e6200000e0000 */
        /* <DEDUP_REMOVED lines=14> */
[----:B------:R-:W-:Y:S01]  /*98f0*/  LDSM.16.MT88.4 R16, [R157+0x3800] ;  /* 0x003800009d10783b */ /* 0x000fe20000004200 */
[----:B-1----:R-:W-:Y:S01]  /*9900*/  FMNMX.FTZ R5, R6, R5, !PT ;  /* 0x0000000506057209 */ /* 0x002fe20007810000 */
[----:B------:R-:W-:Y:S01]  /*9910*/  MUFU.EX2 R93, R93 ;  /* 0x0000005d005d7308 */ /* 0x000fe20000000800 */
[----:B------:R-:W-:-:S02]  /*9920*/  FFMA.FTZ R57, R80, c[0x0][0x23c], -R47 ;  /* 0x00008f0050397a23 */ /* 0x000fc4000001082f */
[--C-:B------:R-:W-:Y:S01]  /*9930*/  FFMA.FTZ R44, R74, c[0x0][0x23c], -R47.reuse ;  /* 0x00008f004a2c7a23 */ /* 0x100fe2000001082f */
[----:B------:R-:W1:Y:S01]  /*9940*/  SHFL.BFLY PT, R6, R5, 0x1, 0x1f ;  /* 0x0c201f0005067f89 */ /* 0x000e6200000e0000 */
[--C-:B------:R-:W-:Y:S02]  /*9950*/  FFMA.FTZ R39, R86, c[0x0][0x23c], -R47.reuse ;  /* 0x00008f0056277a23 */ /* 0x100fe4000001082f */
[--C-:B------:R-:W-:Y:S01]  /*9960*/  FFMA.FTZ R36, R90, c[0x0][0x23c], -R47.reuse ;  /* 0x00008f005a247a23 */ /* 0x100fe2000001082f */
[----:B---3--:R-:W-:Y:S01]  /*9970*/  F2FP.BF16.PACK_AB R130, R54, R121 ;  /* 0x000000793682723e */ /* 0x008fe200000010ff */
[----:B------:R-:W-:Y:S01]  /*9980*/  MUFU.EX2 R48, R48 ;  /* 0x0000003000307308 */ /* 0x000fe20000000800 */
        /* <DEDUP_REMOVED lines=46> */
[----:B---3--:R-:W-:Y:S01]  /*9c70*/  F2FP.BF16.PACK_AB R131, R58, R123 ;  /* 0x0000007b3a83723e */ /* 0x008fe200000010ff */
[----:B------:R-:W2:Y:S01]  /*9c80*/  MUFU.EX2 R52, R52 ;  /* 0x0000003400347308 */ /* 0x000ea20000000800 */
        /* <DEDUP_REMOVED lines=11> */
[----:B------:R-:W3:Y:S01]  /*9d40*/  MUFU.EX2 R56, R56 ;  /* 0x0000003800387308 */ /* 0x000ee20000000800 */
[----:B------:R-:W-:-:S02]  /*9d50*/  FFMA.FTZ R45, R45, c[0x0][0x23c], -R32 ;  /* 0x00008f002d2d7a23 */ /* 0x000fc40000010820 */
[--C-:B------:R-:W-:Y:S02]  /*9d60*/  FFMA.FTZ R37, R37, c[0x0][0x23c], -R32.reuse ;  /* 0x00008f0025257a23 */ /* 0x100fe40000010820 */
[--C-:B------:R-:W-:Y:S01]  /*9d70*/  FFMA.FTZ R31, R31, c[0x0][0x23c], -R32.reuse ;  /* 0x00008f001f1f7a23 */ /* 0x100fe20000010820 */
[----:B-1----:R-:W-:Y:S01]  /*9d80*/  HMMA.16816.F32.BF16 R132, R128, R4, RZ ;  /* 0x000000048084723c */ /* 0x002fe200000418ff */
[--C-:B------:R-:W-:Y:S01]  /*9d90*/  FFMA.FTZ R30, R30, c[0x0][0x23c], -R32.reuse ;  /* 0x00008f001e1e7a23 */ /* 0x100fe20000010820 */
[----:B------:R-:W-:Y:S01]  /*9da0*/  MUFU.EX2 R41, R41 ;  /* 0x0000002900297308 */ /* 0x000fe20000000800 */
[----:B------:R-:W-:-:S04]  /*9db0*/  FFMA.FTZ R123, R29, c[0x0][0x23c], -R32 ;  /* 0x00008f001d7b7a23 */ /* 0x000fc80000010820 */
[----:B------:R-:W-:Y:S01]  /*9dc0*/  F2FP.BF16.PACK_AB R4, R48, R93 ;  /* 0x0000005d3004723e */ /* 0x000fe200000010ff */
[----:B------:R-:W-:Y:S01]  /*9dd0*/  HMMA.16816.F32.BF16 R128, R128, R6, RZ ;  /* 0x000000068080723c */ /* 0x000fe200000418ff */
[----:B--2---:R-:W-:Y:S01]  /*9de0*/  F2FP.BF16.PACK_AB R5, R52, R105 ;  /* 0x000000693405723e */ /* 0x004fe200000010ff */
[----:B------:R-:W-:Y:S01]  /*9df0*/  MUFU.EX2 R38, R38 ;  /* 0x0000002600267308 */ /* 0x000fe20000000800 */
[----:B------:R-:W-:-:S04]  /*9e00*/  FADD.FTZ R105, R105, R58 ;  /* 0x0000003a69697221 */ /* 0x000fc80000010000 */
[----:B------:R-:W-:Y:S01]  /*9e10*/  F2FP.BF16.PACK_AB R6, R46, R59 ;  /* 0x0000003b2e06723e */ /* 0x000fe200000010ff */
[----:B------:R-:W-:Y:S01]  /*9e20*/  FADD.FTZ R52, R52, R105 ;  /* 0x0000006934347221 */ /* 0x000fe20000010000 */
[----:B---3--:R-:W-:Y:S01]  /*9e30*/  F2FP.BF16.PACK_AB R7, R56, R83 ;  /* 0x000000533807723e */ /* 0x008fe200000010ff */
[----:B------:R-:W-:Y:S02]  /*9e40*/  MUFU.EX2 R81, R81 ;  /* 0x0000005100517308 */ /* 0x000fe40000000800 */
[----:B------:R-:W-:-:S04]  /*9e50*/  FADD.FTZ R83, R83, R52 ;  /* 0x0000003453537221 */ /* 0x000fc80000010000 */
[C---:B------:R-:W-:Y:S01]  /*9e60*/  HMMA.16816.F32.BF16 R140, R4.reuse, R12, R140 ;  /* 0x0000000c048c723c */ /* 0x040fe2000004188c */
[----:B------:R-:W-:Y:S01]  /*9e70*/  FADD.FTZ R56, R56, R83 ;  /* 0x0000005338387221 */ /* 0x000fe20000010000 */
[----:B------:R-:W1:Y:S06]  /*9e80*/  MUFU.EX2 R50, R50 ;  /* 0x0000003200327308 */ /* 0x000e6c0000000800 */
[C---:B------:R-:W-:Y:S01]  /*9e90*/  HMMA.16816.F32.BF16 R136, R4.reuse, R14, R136 ;  /* 0x0000000e0488723c */ /* 0x040fe20000041888 */
[----:B------:R-:W2:Y:S01]  /*9ea0*/  LDSM.16.MT88.4 R12, [R156+0x3800] ;  /* 0x003800009c0c783b */ /* 0x000ea20000004200 */
[----:B------:R-:W-:Y:S06]  /*9eb0*/  MUFU.EX2 R55, R55 ;  /* 0x0000003700377308 */ /* 0x000fec0000000800 */
[C---:B------:R-:W-:Y:S02]  /*9ec0*/  HMMA.16816.F32.BF16 R132, R4.reuse, R8, R132 ;  /* 0x000000080484723c */ /* 0x040fe40000041884 */
[----:B------:R-:W3:Y:S06]  /*9ed0*/  MUFU.EX2 R62, R62 ;  /* 0x0000003e003e7308 */ /* 0x000eec0000000800 */
[----:B------:R-:W-:Y:S01]  /*9ee0*/  HMMA.16816.F32.BF16 R128, R4, R10, R128 ;  /* 0x0000000a0480723c */ /* 0x000fe20000041880 */
[----:B------:R-:W4:Y:S01]  /*9ef0*/  LDSM.16.MT88.4 R8, [R157+0x3c00] ;  /* 0x003c00009d08783b */ /* 0x000f220000004200 */
[----:B------:R-:W-:Y:S05]  /*9f00*/  MUFU.EX2 R39, R39 ;  /* 0x0000002700277308 */ /* 0x000fea0000000800 */
[----:B------:R-:W-:-:S02]  /*9f10*/  F2FP.BF16.PACK_AB R4, R44, R57 ;  /* 0x000000392c04723e */ /* 0x000fc400000010ff */
[----:B-1----:R-:W-:Y:S01]  /*9f20*/  F2FP.BF16.PACK_AB R5, R50, R81 ;  /* 0x000000513205723e */ /* 0x002fe200000010ff */
[----:B------:R-:W1:Y:S01]  /*9f30*/  MUFU.EX2 R36, R36 ;  /* 0x0000002400247308 */ /* 0x000e620000000800 */
[----:B------:R-:W-:Y:S01]  /*9f40*/  F2FP.BF16.PACK_AB R6, R38, R41 ;  /* 0x000000292606723e */ /* 0x000fe200000010ff */
[----:B------:R-:W-:Y:S01]  /*9f50*/  FADD.FTZ R81, R81, R56 ;  /* 0x0000003851517221 */ /* 0x000fe20000010000 */
[----:B---3--:R-:W-:-:S03]  /*9f60*/  F2FP.BF16.PACK_AB R7, R62, R55 ;  /* 0x000000373e07723e */ /* 0x008fc600000010ff */
[----:B------:R-:W-:Y:S02]  /*9f70*/  FADD.FTZ R50, R50, R81 ;  /* 0x0000005132327221 */ /* 0x000fe40000010000 */
[----:B------:R-:W-:Y:S02]  /*9f80*/  MUFU.EX2 R35, R35 ;  /* 0x0000002300237308 */ /* 0x000fe40000000800 */
[----:B------:R-:W-:Y:S01]  /*9f90*/  HMMA.16816.F32.BF16 R140, R4, R16, R140 ;  /* 0x00000010048c723c */ /* 0x000fe2000004188c */
[----:B------:R-:W-:-:S04]  /*9fa0*/  FADD.FTZ R55, R55, R50 ;  /* 0x0000003237377221 */ /* 0x000fc80000010000 */
[----:B------:R-:W-:Y:S01]  /*9fb0*/  FADD.FTZ R55, R62, R55 ;  /* 0x000000373e377221 */ /* 0x000fe20000010000 */
[----:B------:R-:W3:Y:S02]  /*9fc0*/  MUFU.EX2 R34, R34 ;  /* 0x0000002200227308 */ /* 0x000ee40000000800 */
[C---:B------:R-:W-:Y:S01]  /*9fd0*/  HMMA.16816.F32.BF16 R136, R4.reuse, R18, R136 ;  /* 0x000000120488723c */ /* 0x040fe20000041888 */
[----:B------:R-:W5:Y:S05]  /*9fe0*/  LDSM.16.MT88.4 R16, [R156+0x3c00] ;  /* 0x003c00009c10783b */ /* 0x000f6a0000004200 */
[----:B------:R-:W-:Y:S02]  /*9ff0*/  MUFU.EX2 R72, R72 ;  /* 0x0000004800487308 */ /* 0x000fe40000000800 */
[C---:B--2---:R-:W-:Y:S06]  /*a000*/  HMMA.16816.F32.BF16 R132, R4.reuse, R12, R132 ;  /* 0x0000000c0484723c */ /* 0x044fec0000041884 */
[----:B------:R-:W2:Y:S02]  /*a010*/  MUFU.EX2 R85, R85 ;  /* 0x0000005500557308 */ /* 0x000ea40000000800 */
[----:B------:R-:W-:Y:S01]  /*a020*/  HMMA.16816.F32.BF16 R128, R4, R14, R128 ;  /* 0x0000000e0480723c */ /* 0x000fe20000041880 */
[----:B------:R-:W5:Y:S05]  /*a030*/  LDSM.16.MT88.4 R12, [R157+0x4000] ;  /* 0x004000009d0c783b */ /* 0x000f6a0000004200 */
[----:B------:R-:W-:Y:S01]  /*a040*/  MUFU.EX2 R74, R74 ;  /* 0x0000004a004a7308 */ /* 0x000fe20000000800 */
[----:B-1----:R-:W-:-:S02]  /*a050*/  F2FP.BF16.PACK_AB R4, R36, R39 ;  /* 0x000000272404723e */ /* 0x002fc400000010ff */
[----:B---3--:R-:W-:-:S05]  /*a060*/  F2FP.BF16.PACK_AB R6, R34, R35 ;  /* 0x000000232206723e */ /* 0x008fca00000010ff */
[----:B------:R-:W1:Y:S01]  /*a070*/  MUFU.EX2 R79, R79 ;  /* 0x0000004f004f7308 */ /* 0x000e620000000800 */
[----:B--2---:R-:W-:Y:S01]  /*a080*/  F2FP.BF16.PACK_AB R5, R85, R72 ;  /* 0x000000485505723e */ /* 0x004fe200000010ff */
[----:B------:R-:W-:-:S04]  /*a090*/  FADD.FTZ R72, R72, R55 ;  /* 0x0000003748487221 */ /* 0x000fc80000010000 */
[----:B------:R-:W-:Y:S02]  /*a0a0*/  FADD.FTZ R85, R85, R72 ;  /* 0x0000004855557221 */ /* 0x000fe40000010000 */
[----:B------:R-:W-:Y:S01]  /*a0b0*/  MUFU.EX2 R33, R33 ;  /* 0x0000002100217308 */ /* 0x000fe20000000800 */
[----:B-1----:R-:W-:-:S07]  /*a0c0*/  F2FP.BF16.PACK_AB R7, R79, R74 ;  /* 0x0000004a4f07723e */ /* 0x002fce00000010ff */
[----:B------:R-:W1:Y:S01]  /*a0d0*/  MUFU.EX2 R28, R28 ;  /* 0x0000001c001c7308 */ /* 0x000e620000000800 */
[----:B------:R-:W-:Y:S01]  /*a0e0*/  FADD.FTZ R74, R74, R85 ;  /* 0x000000554a4a7221 */ /* 0x000fe20000010000 */
[C---:B----4-:R-:W-:Y:S06]  /*a0f0*/  HMMA.16816.F32.BF16 R140, R4.reuse, R8, R140 ;  /* 0x00000008048c723c */ /* 0x050fec000004188c */
        /* <DEDUP_REMOVED lines=21> */
[----:B------:R-:W-:Y:S01]  /*a250*/  FADD.FTZ R8, R127, R66 ;  /* 0x000000427f087221 */ /* 0x000fe20000010000 */
[----:B------:R-:W-:Y:S01]  /*a260*/  HMMA.16816.F32.BF16 R136, R4, R14, R136 ;  /* 0x0000000e0488723c */ /* 0x000fe20000041888 */
[----:B------:R-:W3:Y:S05]  /*a270*/  LDSM.16.MT88.4 R12, [R156+0x4400] ;  /* 0x004400009c0c783b */ /* 0x000eea0000004200 */
[----:B------:R-:W-:Y:S01]  /*a280*/  MUFU.EX2 R76, R76 ;  /* 0x0000004c004c7308 */ /* 0x000fe20000000800 */
[----:B------:R-:W-:-:S04]  /*a290*/  FADD.FTZ R121, R121, R8 ;  /* 0x0000000879797221 */ /* 0x000fc80000010000 */
[----:B------:R-:W-:Y:S01]  /*a2a0*/  FADD.FTZ R54, R54, R121 ;  /* 0x0000007936367221 */ /* 0x000fe20000010000 */
[----:B------:R-:W-:Y:S01]  /*a2b0*/  HMMA.16816.F32.BF16 R128, R4, R10, R128 ;  /* 0x0000000a0480723c */ /* 0x000fe20000041880 */
[----:B------:R-:W5:Y:S01]  /*a2c0*/  LDSM.16.MT88.4 R8, [R157+0x4800] ;  /* 0x004800009d08783b */ /* 0x000f620000004200 */
[----:B------:R-:W4:Y:S01]  /*a2d0*/  MUFU.EX2 R43, R43 ;  /* 0x0000002b002b7308 */ /* 0x000f220000000800 */
[----:B------:R-:W-:Y:S02]  /*a2e0*/  FADD.FTZ R93, R93, R54 ;  /* 0x000000365d5d7221 */ /* 0x000fe40000010000 */
[----:B------:R-:W-:Y:S02]  /*a2f0*/  FFMA.FTZ R121, R42, c[0x0][0x23c], -R47 ;  /* 0x00008f002a797a23 */ /* 0x000fe4000001082f */
[----:B-1----:R-:W-:Y:S02]  /*a300*/  F2FP.BF16.PACK_AB R4, R24, R25 ;  /* 0x000000191804723e */ /* 0x002fe400000010ff */
[----:B--2---:R-:W-:Y:S01]  /*a310*/  F2FP.BF16.PACK_AB R6, R21, R22 ;  /* 0x000000161506723e */ /* 0x004fe200000010ff */
[----:B------:R-:W-:Y:S08]  /*a320*/  MUFU.EX2 R61, R61 ;  /* 0x0000003d003d7308 */ /* 0x000ff00000000800 */
[----:B------:R-:W1:Y:S01]  /*a330*/  MUFU.EX2 R82, R82 ;  /* 0x0000005200527308 */ /* 0x000e620000000800 */
[----:B----4-:R-:W-:-:S07]  /*a340*/  F2FP.BF16.PACK_AB R5, R43, R76 ;  /* 0x0000004c2b05723e */ /* 0x010fce00000010ff */
[----:B------:R2:W-:Y:S01]  /*a350*/  MUFU.EX2 R66, R51 ;  /* 0x0000003300427308 */ /* 0x0005e20000000800 */
[----:B-1----:R-:W-:-:S07]  /*a360*/  F2FP.BF16.PACK_AB R7, R82, R61 ;  /* 0x0000003d5207723e */ /* 0x002fce00000010ff */
[----:B------:R-:W-:Y:S01]  /*a370*/  MUFU.EX2 R20, R20 ;  /* 0x0000001400147308 */ /* 0x000fe20000000800 */
[----:B------:R-:W-:Y:S01]  /*a380*/  HMMA.16816.F32.BF16 R140, R4, R16, R140 ;  /* 0x00000010048c723c */ /* 0x000fe2000004188c */
[----:B--2---:R-:W-:-:S06]  /*a390*/  FFMA.FTZ R51, R67, c[0x0][0x23c], -R32 ;  /* 0x00008f0043337a23 */ /* 0x004fcc0000010820 */
[----:B------:R-:W1:Y:S01]  /*a3a0*/  MUFU.EX2 R23, R23 ;  /* 0x0000001700177308 */ /* 0x000e620000000800 */
[----:B------:R-:W-:Y:S02]  /*a3b0*/  FADD.FTZ R32, R79, R74 ;  /* 0x0000004a4f207221 */ /* 0x000fe40000010000 */
[----:B------:R-:W-:Y:S01]  /*a3c0*/  FADD.FTZ R16, R48, R93 ;  /* 0x0000005d30107221 */ /* 0x000fe20000010000 */
[----:B------:R-:W-:Y:S01]  /*a3d0*/  HMMA.16816.F32.BF16 R136, R4, R18, R136 ;  /* 0x000000120488723c */ /* 0x000fe20000041888 */
[----:B------:R-:W-:-:S03]  /*a3e0*/  FADD.FTZ R75, R75, R32 ;  /* 0x000000204b4b7221 */ /* 0x000fc60000010000 */
[----:B------:R-:W-:Y:S01]  /*a3f0*/  MUFU.EX2 R0, R0 ;  /* 0x0000000000007308 */ /* 0x000fe20000000800 */
[----:B------:R-:W-:Y:S02]  /*a400*/  FADD.FTZ R59, R59, R16 ;  /* 0x000000103b3b7221 */ /* 0x000fe40000010000 */
[----:B------:R-:W2:Y:S01]  /*a410*/  LDSM.16.MT88.4 R16, [R156+0x4800] ;  /* 0x004800009c10783b */ /* 0x000ea20000004200 */
[----:B------:R-:W-:Y:S02]  /*a420*/  FADD.FTZ R78, R78, R75 ;  /* 0x0000004b4e4e7221 */ /* 0x000fe40000010000 */
[----:B------:R-:W-:Y:S01]  /*a430*/  FADD.FTZ R46, R46, R59 ;  /* 0x0000003b2e2e7221 */ /* 0x000fe20000010000 */
[----:B---3--:R-:W-:Y:S01]  /*a440*/  HMMA.16816.F32.BF16 R132, R4, R12, R132 ;  /* 0x0000000c0484723c */ /* 0x008fe20000041884 */
[----:B------:R-:W3:Y:S01]  /*a450*/  MUFU.EX2 R65, R65 ;  /* 0x0000004100417308 */ /* 0x000ee20000000800 */
[----:B------:R-:W-:Y:S02]  /*a460*/  FADD.FTZ R73, R73, R78 ;  /* 0x0000004e49497221 */ /* 0x000fe40000010000 */
[----:B------:R-:W-:-:S02]  /*a470*/  FADD.FTZ R57, R57, R46 ;  /* 0x0000002e39397221 */ /* 0x000fc40000010000 */
[----:B------:R-:W-:Y:S02]  /*a480*/  FADD.FTZ R73, R80, R73 ;  /* 0x0000004950497221 */ /* 0x000fe40000010000 */
[----:B------:R-:W-:Y:S01]  /*a490*/  FADD.FTZ R44, R44, R57 ;  /* 0x000000392c2c7221 */ /* 0x000fe20000010000 */
[----:B------:R-:W4:Y:S01]  /*a4a0*/  MUFU.EX2 R49, R49 ;  /* 0x0000003100317308 */ /* 0x000f220000000800 */
[----:B------:R-:W-:Y:S01]  /*a4b0*/  HMMA.16816.F32.BF16 R128, R4, R14, R128 ;  /* 0x0000000e0480723c */ /* 0x000fe20000041880 */
[----:B------:R-:W-:Y:S01]  /*a4c0*/  FADD.FTZ R76, R76, R73 ;  /* 0x000000494c4c7221 */ /* 0x000fe20000010000 */
[----:B------:R-:W2:Y:S01]  /*a4d0*/  LDSM.16.MT88.4 R12, [R157+0x4c00] ;  /* 0x004c00009d0c783b */ /* 0x000ea20000004200 */
[----:B------:R-:W-:Y:S02]  /*a4e0*/  FADD.FTZ R41, R41, R44 ;  /* 0x0000002c29297221 */ /* 0x000fe40000010000 */
[----:B------:R-:W-:Y:S02]  /*a4f0*/  FADD.FTZ R76, R43, R76 ;  /* 0x0000004c2b4c7221 */ /* 0x000fe40000010000 */
[----:B------:R-:W-:Y:S01]  /*a500*/  FADD.FTZ R38, R38, R41 ;  /* 0x0000002926267221 */ /* 0x000fe20000010000 */
[----:B------:R-:W-:Y:S01]  /*a510*/  MUFU.EX2 R51, R51 ;  /* 0x0000003300337308 */ /* 0x000fe20000000800 */
[----:B-1----:R-:W-:Y:S01]  /*a520*/  F2FP.BF16.PACK_AB R4, R23, R20 ;  /* 0x000000141704723e */ /* 0x002fe200000010ff */
[----:B------:R-:W-:Y:S01]  /*a530*/  FADD.FTZ R61, R61, R76 ;  /* 0x0000004c3d3d7221 */ /* 0x000fe20000010000 */
[----:B---3--:R-:W-:Y:S01]  /*a540*/  F2FP.BF16.PACK_AB R6, R65, R0 ;  /* 0x000000004106723e */ /* 0x008fe200000010ff */
[----:B------:R-:W-:-:S02]  /*a550*/  FADD.FTZ R39, R39, R38 ;  /* 0x0000002627277221 */ /* 0x000fc40000010000 */
[----:B------:R-:W-:Y:S01]  /*a560*/  FADD.FTZ R61, R82, R61 ;  /* 0x0000003d523d7221 */ /* 0x000fe20000010000 */
[----:B----4-:R-:W-:Y:S01]  /*a570*/  F2FP.BF16.PACK_AB R5, R49, R66 ;  /* 0x000000423105723e */ /* 0x010fe200000010ff */
[----:B------:R-:W-:Y:S01]  /*a580*/  FADD.FTZ R36, R36, R39 ;  /* 0x0000002724247221 */ /* 0x000fe20000010000 */
[----:B------:R-:W1:Y:S01]  /*a590*/  MUFU.EX2 R48, R45 ;  /* 0x0000002d00307308 */ /* 0x000e620000000800 */
[----:B------:R-:W-:Y:S02]  /*a5a0*/  FADD.FTZ R66, R66, R61 ;  /* 0x0000003d42427221 */ /* 0x000fe40000010000 */
[----:B------:R-:W-:Y:S02]  /*a5b0*/  FADD.FTZ R35, R35, R36 ;  /* 0x0000002423237221 */ /* 0x000fe40000010000 */
[----:B------:R-:W-:Y:S02]  /*a5c0*/  FADD.FTZ R66, R49, R66 ;  /* 0x0000004231427221 */ /* 0x000fe40000010000 */
[----:B------:R-:W-:Y:S01]  /*a5d0*/  FADD.FTZ R34, R34, R35 ;  /* 0x0000002322227221 */ /* 0x000fe20000010000 */
[----:B------:R-:W-:Y:S03]  /*a5e0*/  MUFU.EX2 R63, R63 ;  /* 0x0000003f003f7308 */ /* 0x000fe60000000800 */
[----:B------:R-:W-:-:S04]  /*a5f0*/  FADD.FTZ R33, R33, R34 ;  /* 0x0000002221217221 */ /* 0x000fc80000010000 */
[----:B------:R-:W-:Y:S01]  /*a600*/  FADD.FTZ R28, R28, R33 ;  /* 0x000000211c1c7221 */ /* 0x000fe20000010000 */
[C---:B-1----:R-:W-:Y:S01]  /*a610*/  F2FP.BF16.PACK_AB R7, R48.reuse, R51 ;  /* 0x000000333007723e */ /* 0x042fe200000010ff */
[----:B------:R-:W1:Y:S01]  /*a620*/  MUFU.EX2 R60, R60 ;  /* 0x0000003c003c7308 */ /* 0x000e620000000800 */
[----:B------:R-:W-:Y:S02]  /*a630*/  FADD.FTZ R51, R51, R66 ;  /* 0x0000004233337221 */ /* 0x000fe40000010000 */
[----:B------:R-:W-:Y:S02]  /*a640*/  FADD.FTZ R27, R27, R28 ;  /* 0x0000001c1b1b7221 */ /* 0x000fe40000010000 */
[----:B------:R-:W-:Y:S01]  /*a650*/  FADD.FTZ R48, R48, R51 ;  /* 0x0000003330307221 */ /* 0x000fe20000010000 */
[----:B-----5:R-:W-:Y:S01]  /*a660*/  HMMA.16816.F32.BF16 R140, R4, R8, R140 ;  /* 0x00000008048c723c */ /* 0x020fe2000004188c */
[----:B------:R-:W-:Y:S01]  /*a670*/  FADD.FTZ R26, R26, R27 ;  /* 0x0000001b1a1a7221 */ /* 0x000fe20000010000 */
[----:B------:R-:W-:Y:S03]  /*a680*/  MUFU.EX2 R37, R37 ;  /* 0x0000002500257308 */ /* 0x000fe60000000800 */
[----:B------:R-:W-:-:S03]  /*a690*/  FADD.FTZ R25, R25, R26 ;  /* 0x0000001a19197221 */ /* 0x000fc60000010000 */
[C---:B------:R-:W-:Y:S01]  /*a6a0*/  HMMA.16816.F32.BF16 R136, R4.reuse, R10, R136 ;  /* 0x0000000a0488723c */ /* 0x040fe20000041888 */
[----:B------:R-:W3:Y:S01]  /*a6b0*/  LDSM.16.MT88.4 R8, [R156+0x4c00] ;  /* 0x004c00009c08783b */ /* 0x000ee20000004200 */
[----:B------:R-:W-:Y:S01]  /*a6c0*/  FADD.FTZ R25, R24, R25 ;  /* 0x0000001918197221 */ /* 0x000fe20000010000 */
[----:B------:R-:W4:Y:S03]  /*a6d0*/  MUFU.EX2 R38, R31 ;  /* 0x0000001f00267308 */ /* 0x000f260000000800 */
[----:B------:R-:W-:Y:S02]  /*a6e0*/  FADD.FTZ R22, R22, R25 ;  /* 0x0000001916167221 */ /* 0x000fe40000010000 */
[----:B--2---:R-:W-:Y:S02]  /*a6f0*/  HMMA.16816.F32.BF16 R132, R4, R16, R132 ;  /* 0x000000100484723c */ /* 0x004fe40000041884 */
[----:B------:R-:W-:Y:S01]  /*a700*/  FADD.FTZ R21, R21, R22 ;  /* 0x0000001615157221 */ /* 0x000fe20000010000 */
[----:B------:R-:W-:Y:S03]  /*a710*/  MUFU.EX2 R40, R40 ;  /* 0x0000002800287308 */ /* 0x000fe60000000800 */
[----:B------:R-:W-:-:S02]  /*a720*/  FADD.FTZ R20, R20, R21 ;  /* 0x0000001514147221 */ /* 0x000fc40000010000 */
[----:B------:R-:W-:Y:S02]  /*a730*/  HMMA.16816.F32.BF16 R128, R4, R18, R128 ;  /* 0x000000120480723c */ /* 0x000fe40000041880 */
[----:B------:R-:W-:Y:S01]  /*a740*/  FADD.FTZ R23, R23, R20 ;  /* 0x0000001417177221 */ /* 0x000fe20000010000 */
[----:B------:R-:W2:Y:S03]  /*a750*/  MUFU.EX2 R121, R121 ;  /* 0x0000007900797308 */ /* 0x000ea60000000800 */
[----:B------:R-:W-:Y:S01]  /*a760*/  FADD.FTZ R0, R0, R23 ;  /* 0x0000001700007221 */ /* 0x000fe20000010000 */
[----:B-1----:R-:W-:Y:S02]  /*a770*/  F2FP.BF16.PACK_AB R4, R60, R63 ;  /* 0x0000003f3c04723e */ /* 0x002fe400000010ff */
[----:B----4-:R-:W-:Y:S01]  /*a780*/  F2FP.BF16.PACK_AB R5, R38, R37 ;  /* 0x000000252605723e */ /* 0x010fe200000010ff */
[----:B------:R-:W-:Y:S01]  /*a790*/  FADD.FTZ R0, R65, R0 ;  /* 0x0000000041007221 */ /* 0x000fe20000010000 */
[----:B------:R-:W-:Y:S01]  /*a7a0*/  MUFU.EX2 R30, R30 ;  /* 0x0000001e001e7308 */ /* 0x000fe20000000800 */
[----:B------:R-:W-:-:S02]  /*a7b0*/  FADD.FTZ R37, R37, R48 ;  /* 0x0000003025257221 */ /* 0x000fc40000010000 */
[----:B------:R-:W-:Y:S02]  /*a7c0*/  FADD.FTZ R63, R63, R0 ;  /* 0x000000003f3f7221 */ /* 0x000fe40000010000 */
[----:B------:R-:W-:Y:S02]  /*a7d0*/  FADD.FTZ R37, R38, R37 ;  /* 0x0000002526257221 */ /* 0x000fe40000010000 */
[----:B------:R-:W-:Y:S01]  /*a7e0*/  FADD.FTZ R63, R60, R63 ;  /* 0x0000003f3c3f7221 */ /* 0x000fe20000010000 */
[----:B------:R-:W1:Y:S01]  /*a7f0*/  MUFU.EX2 R123, R123 ;  /* 0x0000007b007b7308 */ /* 0x000e620000000800 */
[----:B--2---:R-:W-:Y:S02]  /*a800*/  F2FP.BF16.PACK_AB R6, R121, R40 ;  /* 0x000000287906723e */ /* 0x004fe400000010ff */
[----:B------:R-:W-:-:S04]  /*a810*/  FADD.FTZ R40, R40, R63 ;  /* 0x0000003f28287221 */ /* 0x000fc80000010000 */
[----:B------:R-:W-:Y:S01]  /*a820*/  FADD.FTZ R121, R121, R40 ;  /* 0x0000002879797221 */ /* 0x000fe20000010000 */
[----:B-1----:R-:W-:Y:S01]  /*a830*/  F2FP.BF16.PACK_AB R7, R123, R30 ;  /* 0x0000001e7b07723e */ /* 0x002fe200000010ff */
[----:B------:R-:W-:-:S04]  /*a840*/  FADD.FTZ R30, R30, R37 ;  /* 0x000000251e1e7221 */ /* 0x000fc80000010000 */
[----:B------:R-:W-:Y:S02]  /*a850*/  FADD.FTZ R123, R123, R30 ;  /* 0x0000001e7b7b7221 */ /* 0x000fe40000010000 */
[C---:B------:R-:W-:Y:S08]  /*a860*/  HMMA.16816.F32.BF16 R140, R4.reuse, R12, R140 ;  /* 0x0000000c048c723c */ /* 0x040ff0000004188c */
        /* <DEDUP_REMOVED lines=67> */
.L_x_5041:
[----:B------:R-:W-:-:S05]  /*aca0*/  IMAD.MOV.U32 R0, RZ, RZ, c[0x0][0x1a0] ;  /* 0x00006800ff007624 */ /* 0x000fca00078e00ff */
[----:B------:R-:W-:-:S04]  /*acb0*/  LEA R0, -R0, RZ, 0x7 ;  /* 0x000000ff00007211 */ /* 0x000fc800078e39ff */
[----:B------:R-:W-:Y:S02]  /*acc0*/  SHF.R.S32.HI R11, RZ, 0x1f, R0 ;  /* 0x0000001fff0b7819 */ /* 0x000fe40000011400 */
.L_x_5042:
[----:B------:R-:W-:Y:S01]  /*acd0*/  ISETP.GE.AND P0, PT, R108, c[0x0][0x220], PT ;  /* 0x000088006c007a0c */ /* 0x000fe20003f06270 */
[----:B------:R-:W-:Y:S01]  /*ace0*/  IMAD.SHL.U32 R71, R125, 0x80, RZ ;  /* 0x000000807d477824 */ /* 0x000fe200078e00ff */
[----:B------:R-:W-:-:S04]  /*acf0*/  LEA R158, P5, R0, R158, 0x1 ;  /* 0x0000009e009e7211 */ /* 0x000fc800078a08ff */
[C---:B------:R-:W-:Y:S02]  /*ad00*/  LEA.HI.X R159, R0.reuse, R159, R11, 0x1, P5 ;  /* 0x0000009f009f7211 */ /* 0x040fe400028f0c0b */
[C-C-:B------:R-:W-:Y:S02]  /*ad10*/  LOP3.LUT R99, R71.reuse, 0x1, R122.reuse, 0xfe, !PT ;  /* 0x0000000147637812 */ /* 0x140fe400078efe7a */
[C-C-:B------:R-:W-:Y:S02]  /*ad20*/  LOP3.LUT R97, R71.reuse, 0x8, R122.reuse, 0xfe, !PT ;  /* 0x0000000847617812 */ /* 0x140fe400078efe7a */
[----:B------:R-:W-:Y:S01]  /*ad30*/  LOP3.LUT R101, R71, 0x9, R122, 0xfe, !PT ;  /* 0x0000000947657812 */ /* 0x000fe200078efe7a */
        /* <DEDUP_REMOVED lines=22> */
[----:B------:R-:W-:Y:S01]  /*aea0*/  @!P0 LEA R12, P3, R13, c[0x0][0x170], 0x1 ;  /* 0x00005c000d0c8a11 */ /* 0x000fe200078608ff */
[----:B------:R-:W-:Y:S01]  /*aeb0*/  @P0 STS.128 [R154+0x3800], RZ ;  /* 0x003800ff9a000388 */ /* 0x000fe20000000c00 */
[----:B------:R-:W-:Y:S01]  /*aec0*/  @!P0 LEA.HI.X R17, R4, c[0x0][0x174], R103, 0x1, P4 ;  /* 0x00005d0004118a11 */ /* 0x000fe200020f0c67 */
[----:B------:R-:W-:Y:S01]  /*aed0*/  I2F R0, R99 ;  /* 0x0000006300007306 */ /* 0x000fe20000201400 */
        /* <DEDUP_REMOVED lines=9> */
[C-C-:B------:R-:W-:Y:S01]  /*af70*/  LOP3.LUT R107, R71.reuse, 0x10, R122.reuse, 0xfe, !PT ;  /* 0x00000010476b7812 */ /* 0x140fe200078efe7a */
[----:B------:R-:W-:Y:S01]  /*af80*/  I2F R103, R97 ;  /* 0x0000006100677306 */ /* 0x000fe20000201400 */
[C-C-:B------:R-:W-:Y:S01]  /*af90*/  LOP3.LUT R127, R71.reuse, 0x11, R122.reuse, 0xfe, !PT ;  /* 0x00000011477f7812 */ /* 0x140fe200078efe7a */
[----:B------:R-:W-:Y:S01]  /*afa0*/  @!PT LDS RZ, [RZ] ;  /* 0x00000000fffff984 */ /* 0x000fe20000000800 */
[----:B------:R-:W-:Y:S01]  /*afb0*/  @!PT LDS RZ, [RZ] ;  /* 0x00000000fffff984 */ /* 0x000fe20000000800 */
[----:B------:R-:W-:Y:S01]  /*afc0*/  @!PT LDS RZ, [RZ] ;  /* 0x00000000fffff984 */ /* 0x000fe20000000800 */
[----:B------:R3:W-:Y:S01]  /*afd0*/  @!P0 LDGSTS.E.BYPASS.LTC128B.128 [R154+0x4000], [R12.64] ;  /* 0x040000000c9a8fae */ /* 0x0007e2000b901d46 */
[----:B------:R-:W-:-:S02]  /*afe0*/  LOP3.LUT R161, R71, 0x18, R122, 0xfe, !PT ;  /* 0x0000001847a17812 */ /* 0x000fc400078efe7a */
[C-C-:B------:R-:W-:Y:S01]  /*aff0*/  LOP3.LUT R163, R71.reuse, 0x19, R122.reuse, 0xfe, !PT ;  /* 0x0000001947a37812 */ /* 0x140fe200078efe7a */
[----:B------:R-:W-:Y:S01]  /*b000*/  @P0 STS.128 [R154+0x4800], RZ ;  /* 0x004800ff9a000388 */ /* 0x000fe20000000c00 */
[C-C-:B------:R-:W-:Y:S01]  /*b010*/  LOP3.LUT R165, R71.reuse, 0x20, R122.reuse, 0xfe, !PT ;  /* 0x0000002047a57812 */ /* 0x140fe200078efe7a */
[----:B------:R-:W4:Y:S01]  /*b020*/  I2F R105, R107 ;  /* 0x0000006b00697306 */ /* 0x000f220000201400 */
[C-C-:B------:R-:W-:Y:S01]  /*b030*/  LOP3.LUT R96, R71.reuse, 0x21, R122.reuse, 0xfe, !PT ;  /* 0x0000002147607812 */ /* 0x140fe200078efe7a */
[----:B------:R-:W-:Y:S01]  /*b040*/  @!PT LDS RZ, [RZ] ;  /* 0x00000000fffff984 */ /* 0x000fe20000000800 */
[----:B------:R-:W-:Y:S01]  /*b050*/  @!PT LDS RZ, [RZ] ;  /* 0x00000000fffff984 */ /* 0x000fe20000000800 */
[----:B------:R-:W-:Y:S01]  /*b060*/  @!PT LDS RZ, [RZ] ;  /* 0x00000000fffff984 */ /* 0x000fe20000000800 */
[----:B------:R5:W-:Y:S01]  /*b070*/  @!P0 LDGSTS.E.BYPASS.LTC128B.128 [R154+0x4800], [R4.64] ;  /* 0x04800000049a8fae */ /* 0x000be2000b901d46 */
[----:B------:R-:W-:Y:S02]  /*b080*/  LOP3.LUT R98, R71, 0x28, R122, 0xfe, !PT ;  /* 0x0000002847627812 */ /* 0x000fe400078efe7a */
[C---:B------:R-:W-:Y:S01]  /*b090*/  ISETP.GE.AND P4, PT, R99.reuse, R2, PT ;  /* 0x000000026300720c */ /* 0x040fe20003f86270 */
[----:B------:R-:W-:Y:S01]  /*b0a0*/  LDSM.16.M88.4 R88, [R119] ;  /* 0x000000007758783b */ /* 0x000fe20000000200 */
[----:B------:R-:W-:-:S02]  /*b0b0*/  ISETP.GE.AND P3, PT, R99, R68, PT ;  /* 0x000000446300720c */ /* 0x000fc40003f66270 */
[--C-:B------:R-:W-:Y:S01]  /*b0c0*/  LOP3.LUT R100, R71, 0x58, R122.reuse, 0xfe, !PT ;  /* 0x0000005847647812 */ /* 0x100fe200078efe7a */
[----:B------:R-:W1:Y:S01]  /*b0d0*/  LDSM.16.M88.4 R48, [R117+0x1400] ;  /* 0x001400007530783b */ /* 0x000e620000000200 */
[----:B------:R-:W-:Y:S02]  /*b0e0*/  ISETP.GE.AND P2, PT, R97, R2, PT ;  /* 0x000000026100720c */ /* 0x000fe40003f46270 */
[C-C-:B------:R-:W-:Y:S01]  /*b0f0*/  LOP3.LUT R102, R71.reuse, 0x31, R122.reuse, 0xfe, !PT ;  /* 0x0000003147667812 */ /* 0x140fe200078efe7a */
[----:B------:R-:W3:Y:S01]  /*b100*/  LDSM.16.M88.4 R56, [R117+0x1000] ;  /* 0x001000007538783b */ /* 0x000ee20000000200 */
[----:B------:R-:W-:-:S03]  /*b110*/  LOP3.LUT R104, R71, 0x39, R122, 0xfe, !PT ;  /* 0x0000003947687812 */ /* 0x000fc600078efe7a */
[----:B------:R-:W3:Y:S04]  /*b120*/  LDSM.16.M88.4 R40, [R117+0x1800] ;  /* 0x001800007528783b */ /* 0x000ee80000000200 */
[----:B------:R-:W3:Y:S04]  /*b130*/  LDSM.16.M88.4 R32, [R117+0x1c00] ;  /* 0x001c00007520783b */ /* 0x000ee80000000200 */
[----:B------:R-:W-:Y:S04]  /*b140*/  LDSM.16.M88.4 R84, [R118] ;  /* 0x000000007654783b */ /* 0x000fe80000000200 */
[----:B------:R-:W4:Y:S04]  /*b150*/  LDSM.16.M88.4 R76, [R115] ;  /* 0x00000000734c783b */ /* 0x000f280000000200 */
[----:B------:R-:W4:Y:S04]  /*b160*/  LDSM.16.M88.4 R80, [R116] ;  /* 0x000000007450783b */ /* 0x000f280000000200 */
[----:B------:R-:W4:Y:S04]  /*b170*/  LDSM.16.M88.4 R72, [R114] ;  /* 0x000000007248783b */ /* 0x000f280000000200 */
[----:B------:R-:W4:Y:S04]  /*b180*/  LDSM.16.M88.4 R64, [R113] ;  /* 0x000000007140783b */ /* 0x000f280000000200 */
[----:B--2---:R-:W2:Y:S01]  /*b190*/  LDSM.16.M88.4 R16, [R117+0x2400] ;  /* 0x002400007510783b */ /* 0x004ea20000000200 */
[C---:B-1----:R-:W-:Y:S03]  /*b1a0*/  HMMA.16816.F32.BF16 R52, R88.reuse, R48, RZ ;  /* 0x000000305834723c */ /* 0x042fe600000418ff */
[----:B------:R-:W1:Y:S04]  /*b1b0*/  LDSM.16.M88.4 R24, [R117+0x2000] ;  /* 0x002000007518783b */ /* 0x000e680000000200 */
[----:B------:R-:W1:Y:S01]  /*b1c0*/  LDSM.16.M88.4 R8, [R117+0x2800] ;  /* 0x002800007508783b */ /* 0x000e620000000200 */
[C---:B------:R-:W-:Y:S03]  /*b1d0*/  HMMA.16816.F32.BF16 R48, R88.reuse, R50, RZ ;  /* 0x000000325830723c */ /* 0x040fe600000418ff */
[----:B------:R-:W5:Y:S04]  /*b1e0*/  LDSM.16.M88.4 R92, [R117+0x2c00] ;  /* 0x002c0000755c783b */ /* 0x000f680000000200 */
[----:B------:R-:W0:Y:S01]  /*b1f0*/  LDGDEPBAR ;  /* 0x00000000000079af */ /* 0x000e220000000000 */
[C---:B---3--:R-:W-:Y:S08]  /*b200*/  HMMA.16816.F32.BF16 R60, R88.reuse, R56, RZ ;  /* 0x00000038583c723c */ /* 0x048ff000000418ff */
[C---:B------:R-:W-:Y:S08]  /*b210*/  HMMA.16816.F32.BF16 R56, R88.reuse, R58, RZ ;  /* 0x0000003a5838723c */ /* 0x040ff000000418ff */
[C---:B------:R-:W-:Y:S08]  /*b220*/  HMMA.16816.F32.BF16 R44, R88.reuse, R40, RZ ;  /* 0x00000028582c723c */ /* 0x040ff000000418ff */
[C---:B------:R-:W-:Y:S08]  /*b230*/  HMMA.16816.F32.BF16 R36, R88.reuse, R32, RZ ;  /* 0x000000205824723c */ /* 0x040ff000000418ff */
[C---:B------:R-:W-:Y:S08]  /*b240*/  HMMA.16816.F32.BF16 R40, R88.reuse, R42, RZ ;  /* 0x0000002a5828723c */ /* 0x040ff000000418ff */
[----:B------:R-:W-:Y:S08]  /*b250*/  HMMA.16816.F32.BF16 R32, R88, R34, RZ ;  /* 0x000000225820723c */ /* 0x000ff000000418ff */
[C---:B----4-:R-:W-:Y:S08]  /*b260*/  HMMA.16816.F32.BF16 R52, R84.reuse, R76, R52 ;  /* 0x0000004c5434723c */ /* 0x050ff00000041834 */
[C---:B------:R-:W-:Y:S01]  /*b270*/  HMMA.16816.F32.BF16 R48, R84.reuse, R78, R48 ;  /* 0x0000004e5430723c */ /* 0x040fe20000041830 */
[----:B------:R-:W3:Y:S07]  /*b280*/  LDSM.16.M88.4 R76, [R111] ;  /* 0x000000006f4c783b */ /* 0x000eee0000000200 */
[C---:B------:R-:W-:Y:S08]  /*b290*/  HMMA.16816.F32.BF16 R60, R84.reuse, R80, R60 ;  /* 0x00000050543c723c */ /* 0x040ff0000004183c */
[----:B------:R-:W-:Y:S01]  /*b2a0*/  HMMA.16816.F32.BF16 R56, R84, R82, R56 ;  /* 0x000000525438723c */ /* 0x000fe20000041838 */
[----:B------:R-:W4:Y:S01]  /*b2b0*/  LDSM.16.M88.4 R80, [R110] ;  /* 0x000000006e50783b */ /* 0x000f220000000200 */
[----:B------:R-:W-:-:S02]  /*b2c0*/  FFMA.FTZ R52, R120, R105, R52 ;  /* 0x0000006978347223 */ /* 0x000fc40000010034 */
[----:B------:R-:W-:-:S04]  /*b2d0*/  FFMA.FTZ R54, R120, R105, R54 ;  /* 0x0000006978367223 */ /* 0x000fc80000010036 */
[C---:B------:R-:W-:Y:S08]  /*b2e0*/  HMMA.16816.F32.BF16 R44, R84.reuse, R72, R44 ;  /* 0x00000048542c723c */ /* 0x040ff0000004182c */
[----:B------:R-:W-:Y:S01]  /*b2f0*/  HMMA.16816.F32.BF16 R40, R84, R74, R40 ;  /* 0x0000004a5428723c */ /* 0x000fe20000041828 */
[----:B------:R-:W3:Y:S01]  /*b300*/  LDSM.16.M88.4 R72, [R3] ;  /* 0x000000000348783b */ /* 0x000ee20000000200 */
[----:B------:R-:W-:-:S05]  /*b310*/  FFMA.FTZ R61, R120, R0, R61 ;  /* 0x00000000783d7223 */ /* 0x000fca000001003d */
[----:B------:R-:W-:Y:S01]  /*b320*/  FSEL R61, R61, -INF , !P4 ;  /* 0xff8000003d3d7808 */ /* 0x000fe20006000000 */
[----:B------:R-:W-:Y:S01]  /*b330*/  HMMA.16816.F32.BF16 R36, R84, R64, R36 ;  /* 0x000000405424723c */ /* 0x000fe20000041824 */
[CC--:B------:R-:W-:Y:S01]  /*b340*/  FFMA.FTZ R56, R120.reuse, R103.reuse, R56 ;  /* 0x0000006778387223 */ /* 0x0c0fe20000010038 */
[----:B------:R-:W-:Y:S01]  /*b350*/  ISETP.GE.AND P4, PT, R101, R68, PT ;  /* 0x000000446500720c */ /* 0x000fe20003f86270 */
[----:B------:R-:W-:-:S05]  /*b360*/  FFMA.FTZ R58, R120, R103, R58 ;  /* 0x00000067783a7223 */ /* 0x000fca000001003a */
[----:B------:R-:W-:Y:S01]  /*b370*/  HMMA.16816.F32.BF16 R32, R84, R66, R32 ;  /* 0x000000425420723c */ /* 0x000fe20000041820 */
[----:B------:R-:W3:Y:S01]  /*b380*/  LDSM.16.M88.4 R64, [R112] ;  /* 0x000000007040783b */ /* 0x000ee20000000200 */
[----:B------:R-:W-:-:S06]  /*b390*/  DEPBAR.LE SB0, 0x0 ;  /* 0x000080000000791a */ /* 0x000fcc0000000000 */
[C---:B--2---:R-:W-:Y:S08]  /*b3a0*/  HMMA.16816.F32.BF16 R20, R88.reuse, R16, RZ ;  /* 0x000000105814723c */ /* 0x044ff000000418ff */
[C---:B------:R-:W-:Y:S08]  /*b3b0*/  HMMA.16816.F32.BF16 R16, R88.reuse, R18, RZ ;  /* 0x000000125810723c */ /* 0x040ff000000418ff */
[C---:B-1----:R-:W-:Y:S08]  /*b3c0*/  HMMA.16816.F32.BF16 R28, R88.reuse, R24, RZ ;  /* 0x00000018581c723c */ /* 0x042ff000000418ff */
[C---:B------:R-:W-:Y:S08]  /*b3d0*/  HMMA.16816.F32.BF16 R12, R88.reuse, R8, RZ ;  /* 0x00000008580c723c */ /* 0x040ff000000418ff */
[C---:B------:R-:W-:Y:S08]  /*b3e0*/  HMMA.16816.F32.BF16 R24, R88.reuse, R26, RZ ;  /* 0x0000001a5818723c */ /* 0x040ff000000418ff */
[C---:B------:R-:W-:Y:S08]  /*b3f0*/  HMMA.16816.F32.BF16 R8, R88.reuse, R10, RZ ;  /* 0x0000000a5808723c */ /* 0x040ff000000418ff */
[C---:B-----5:R-:W-:Y:S01]  /*b400*/  HMMA.16816.F32.BF16 R4, R88.reuse, R92, RZ ;  /* 0x0000005c5804723c */ /* 0x060fe200000418ff */
[----:B------:R-:W1:Y:S07]  /*b410*/  I2F R92, R101 ;  /* 0x00000065005c7306 */ /* 0x000e6e0000201400 */
[----:B------:R-:W-:Y:S01]  /*b420*/  HMMA.16816.F32.BF16 R88, R88, R94, RZ ;  /* 0x0000005e5858723c */ /* 0x000fe200000418ff */
[----:B------:R-:W2:Y:S06]  /*b430*/  I2F R94, R163 ;  /* 0x000000a3005e7306 */ /* 0x000eac0000201400 */
[----:B------:R-:W-:Y:S01]  /*b440*/  LOP3.LUT R95, R71, R122, RZ, 0xfc, !PT ;  /* 0x0000007a475f7212 */ /* 0x000fe200078efcff */
[----:B---3--:R-:W-:Y:S01]  /*b450*/  HMMA.16816.F32.BF16 R20, R84, R76, R20 ;  /* 0x0000004c5414723c */ /* 0x008fe20000041814 */
[----:B------:R-:W3:Y:S01]  /*b460*/  I2F R76, R127 ;  /* 0x0000007f004c7306 */ /* 0x000ee20000201400 */
[----:B-1----:R-:W-:Y:S01]  /*b470*/  FFMA.FTZ R57, R120, R92, R57 ;  /* 0x0000005c78397223 */ /* 0x002fe20000010039 */
[----:B------:R-:W-:-:S02]  /*b480*/  ISETP.GE.AND P5, PT, R95, R68, PT ;  /* 0x000000445f00720c */ /* 0x000fc40003fa6270 */
[----:B------:R-:W-:-:S03]  /*b490*/  ISETP.GE.AND P6, PT, R95, R2, PT ;  /* 0x000000025f00720c */ /* 0x000fc60003fc6270 */
[----:B------:R-:W-:Y:S01]  /*b4a0*/  HMMA.16816.F32.BF16 R16, R84, R78, R16 ;  /* 0x0000004e5410723c */ /* 0x000fe20000041810 */
[----:B------:R-:W1:Y:S01]  /*b4b0*/  I2F R93, R95 ;  /* 0x0000005f005d7306 */ /* 0x000e620000201400 */
[CC--:B--2---:R-:W-:Y:S02]  /*b4c0*/  FFMA.FTZ R49, R120.reuse, R94.reuse, R49 ;  /* 0x0000005e78317223 */ /* 0x0c4fe40000010031 */
[----:B------:R-:W-:-:S04]  /*b4d0*/  FFMA.FTZ R164, R120, R94, R51 ;  /* 0x0000005e78a47223 */ /* 0x000fc80000010033 */
[----:B----4-:R-:W-:Y:S01]  /*b4e0*/  HMMA.16816.F32.BF16 R8, R84, R82, R8 ;  /* 0x000000525408723c */ /* 0x010fe20000041808 */
[----:B------:R-:W2:Y:S01]  /*b4f0*/  I2F R79, R161 ;  /* 0x000000a1004f7306 */ /* 0x000ea20000201400 */
[CC--:B---3--:R-:W-:Y:S02]  /*b500*/  FFMA.FTZ R55, R120.reuse, R76.reuse, R55 ;  /* 0x0000004c78377223 */ /* 0x0c8fe40000010037 */
[----:B------:R-:W-:-:S04]  /*b510*/  FFMA.FTZ R53, R120, R76, R53 ;  /* 0x0000004c78357223 */ /* 0x000fc80000010035 */
[----:B------:R-:W-:Y:S01]  /*b520*/  HMMA.16816.F32.BF16 R4, R84, R72, R4 ;  /* 0x000000485404723c */ /* 0x000fe20000041804 */
[----:B------:R-:W3:Y:S01]  /*b530*/  I2F R83, R165 ;  /* 0x000000a500537306 */ /* 0x000ee20000201400 */
[----:B-1----:R-:W-:-:S05]  /*b540*/  FFMA.FTZ R82, R120, R93, R62 ;  /* 0x0000005d78527223 */ /* 0x002fca000001003e */
[----:B------:R-:W-:Y:S01]  /*b550*/  FSEL R82, R82, -INF , !P5 ;  /* 0xff80000052527808 */ /* 0x000fe20006800000 */
[C---:B------:R-:W-:Y:S01]  /*b560*/  HMMA.16816.F32.BF16 R88, R84.reuse, R74, R88 ;  /* 0x0000004a5458723c */ /* 0x040fe20000041858 */
[----:B------:R-:W1:Y:S01]  /*b570*/  I2F R72, R96 ;  /* 0x0000006000487306 */ /* 0x000e620000201400 */
[----:B------:R-:W-:Y:S01]  /*b580*/  ISETP.GE.AND P5, PT, R101, R2, PT ;  /* 0x000000026500720c */ /* 0x000fe20003fa6270 */
[-C--:B--2---:R-:W-:Y:S01]  /*b590*/  FFMA.FTZ R48, R120, R79.reuse, R48 ;  /* 0x0000004f78307223 */ /* 0x084fe20000010030 */
[----:B------:R-:W-:Y:S01]  /*b5a0*/  FSEL R73, R56, -INF , !P2 ;  /* 0xff80000038497808 */ /* 0x000fe20005000000 */
[C---:B------:R-:W-:Y:S01]  /*b5b0*/  FFMA.FTZ R50, R120.reuse, R79, R50 ;  /* 0x0000004f78327223 */ /* 0x040fe20000010032 */
[-C--:B------:R-:W-:Y:S02]  /*b5c0*/  ISETP.GE.AND P2, PT, R107, R68.reuse, PT ;  /* 0x000000446b00720c */ /* 0x080fe40003f46270 */
[C---:B------:R-:W-:Y:S01]  /*b5d0*/  HMMA.16816.F32.BF16 R28, R84.reuse, R64, R28 ;  /* 0x00000040541c723c */ /* 0x040fe2000004181c */
[----:B------:R-:W-:Y:S01]  /*b5e0*/  LOP3.LUT R75, R71, 0x51, R122, 0xfe, !PT ;  /* 0x00000051474b7812 */ /* 0x000fe200078efe7a */
[----:B------:R-:W2:Y:S01]  /*b5f0*/  I2F R74, R98 ;  /* 0x00000062004a7306 */ /* 0x000ea20000201400 */
[----:B------:R-:W-:Y:S01]  /*b600*/  FSEL R57, R57, -INF , !P5 ;  /* 0xff80000039397808 */ /* 0x000fe20006800000 */
[CC--:B---3--:R-:W-:Y:S01]  /*b610*/  FFMA.FTZ R46, R120.reuse, R83.reuse, R46 ;  /* 0x00000053782e7223 */ /* 0x0c8fe2000001002e */
[----:B------:R-:W-:Y:S01]  /*b620*/  ISETP.GE.AND P5, PT, R127, R68, PT ;  /* 0x000000447f00720c */ /* 0x000fe20003fa6270 */
[C---:B------:R-:W-:Y:S01]  /*b630*/  FFMA.FTZ R44, R120.reuse, R83, R44 ;  /* 0x00000053782c7223 */ /* 0x040fe2000001002c */
[C---:B------:R-:W-:Y:S01]  /*b640*/  LOP3.LUT R56, R71.reuse, 0x69, R122, 0xfe, !PT ;  /* 0x0000006947387812 */ /* 0x040fe200078efe7a */
[C---:B------:R-:W-:Y:S01]  /*b650*/  HMMA.16816.F32.BF16 R12, R84.reuse, R80, R12 ;  /* 0x00000050540c723c */ /* 0x040fe2000004180c */
[C---:B------:R-:W-:Y:S01]  /*b660*/  FFMA.FTZ R65, R120.reuse, R93, R60 ;  /* 0x0000005d78417223 */ /* 0x040fe2000001003c */
[----:B------:R-:W3:Y:S01]  /*b670*/  I2F R64, R75 ;  /* 0x0000004b00407306 */ /* 0x000ee20000201400 */
[C-C-:B------:R-:W-:Y:S01]  /*b680*/  LOP3.LUT R60, R71.reuse, 0x59, R122.reuse, 0xfe, !PT ;  /* 0x00000059473c7812 */ /* 0x140fe200078efe7a */
[CC--:B-1----:R-:W-:Y:S01]  /*b690*/  FFMA.FTZ R45, R120.reuse, R72.reuse, R45 ;  /* 0x00000048782d7223 */ /* 0x0c2fe2000001002d */
[----:B------:R-:W-:Y:S01]  /*b6a0*/  LOP3.LUT R93, R71, 0x60, R122, 0xfe, !PT ;  /* 0x00000060475d7812 */ /* 0x000fe200078efe7a */
[C---:B------:R-:W-:Y:S01]  /*b6b0*/  FFMA.FTZ R47, R120.reuse, R72, R47 ;  /* 0x00000048782f7223 */ /* 0x040fe2000001002f */
[----:B------:R-:W-:Y:S01]  /*b6c0*/  FSEL R65, R65, -INF , !P6 ;  /* 0xff80000041417808 */ /* 0x000fe20007000000 */
[C---:B------:R-:W-:Y:S01]  /*b6d0*/  FFMA.FTZ R81, R120.reuse, R0, R63 ;  /* 0x0000000078517223 */ /* 0x040fe2000001003f */
[----:B------:R-:W-:Y:S01]  /*b6e0*/  ISETP.GE.AND P6, PT, R97, R68, PT ;  /* 0x000000446100720c */ /* 0x000fe20003fc6270 */
[----:B------:R-:W-:Y:S01]  /*b6f0*/  FFMA.FTZ R80, R120, R92, R59 ;  /* 0x0000005c78507223 */ /* 0x000fe2000001003b */
[----:B------:R-:W1:Y:S01]  /*b700*/  I2F R95, R100 ;  /* 0x00000064005f7306 */ /* 0x000e620000201400 */
[----:B------:R-:W-:Y:S01]  /*b710*/  FSEL R103, R54, -INF , !P2 ;  /* 0xff80000036677808 */ /* 0x000fe20005000000 */
[CC--:B--2---:R-:W-:Y:S01]  /*b720*/  FFMA.FTZ R40, R120.reuse, R74.reuse, R40 ;  /* 0x0000004a78287223 */ /* 0x0c4fe20000010028 */
[----:B------:R-:W-:Y:S01]  /*b730*/  FSEL R81, R81, -INF , !P3 ;  /* 0xff80000051517808 */ /* 0x000fe20005800000 */
[----:B------:R-:W-:Y:S01]  /*b740*/  FFMA.FTZ R42, R120, R74, R42 ;  /* 0x0000004a782a7223 */ /* 0x000fe2000001002a */
[----:B------:R-:W-:Y:S01]  /*b750*/  ISETP.GE.AND P3, PT, R107, R2, PT ;  /* 0x000000026b00720c */ /* 0x000fe20003f66270 */
[----:B------:R-:W-:Y:S01]  /*b760*/  HMMA.16816.F32.BF16 R24, R84, R66, R24 ;  /* 0x000000425418723c */ /* 0x000fe20000041818 */
[----:B------:R-:W-:Y:S01]  /*b770*/  FSEL R77, R58, -INF , !P6 ;  /* 0xff8000003a4d7808 */ /* 0x000fe20007000000 */
[----:B------:R-:W2:Y:S01]  /*b780*/  I2F R62, R60 ;  /* 0x0000003c003e7306 */ /* 0x000ea20000201400 */
[----:B------:R-:W-:Y:S01]  /*b790*/  FSEL R80, R80, -INF , !P4 ;  /* 0xff80000050507808 */ /* 0x000fe20006000000 */
[C---:B---3--:R-:W-:Y:S01]  /*b7a0*/  FFMA.FTZ R21, R120.reuse, R64, R21 ;  /* 0x0000004078157223 */ /* 0x048fe20000010015 */
[----:B------:R-:W-:Y:S01]  /*b7b0*/  ISETP.GE.AND P6, PT, R127, R2, PT ;  /* 0x000000027f00720c */ /* 0x000fe20003fc6270 */
[----:B------:R-:W-:Y:S01]  /*b7c0*/  FFMA.FTZ R23, R120, R64, R23 ;  /* 0x0000004078177223 */ /* 0x000fe20000010017 */
[----:B------:R-:W-:-:S02]  /*b7d0*/  ISETP.GE.AND P4, PT, R161, R2, PT ;  /* 0x00000002a100720c */ /* 0x000fc40003f86270 */
[----:B------:R-:W-:Y:S01]  /*b7e0*/  FSEL R105, R52, -INF , !P3 ;  /* 0xff80000034697808 */ /* 0x000fe20005800000 */
[----:B------:R-:W3:Y:S01]  /*b7f0*/  I2F R63, R93 ;  /* 0x0000005d003f7306 */ /* 0x000ee20000201400 */
[----:B------:R-:W-:Y:S01]  /*b800*/  ISETP.GE.AND P3, PT, R161, R68, PT ;  /* 0x00000044a100720c */ /* 0x000fe20003f66270 */
[CC--:B-1----:R-:W-:Y:S01]  /*b810*/  FFMA.FTZ R16, R120.reuse, R95.reuse, R16 ;  /* 0x0000005f78107223 */ /* 0x0c2fe20000010010 */
[----:B------:R-:W-:Y:S01]  /*b820*/  LOP3.LUT R97, R71, 0x68, R122, 0xfe, !PT ;  /* 0x0000006847617812 */ /* 0x000fe200078efe7a */
[C---:B------:R-:W-:Y:S01]  /*b830*/  FFMA.FTZ R18, R120.reuse, R95, R18 ;  /* 0x0000005f78127223 */ /* 0x040fe20000010012 */
[----:B------:R-:W-:Y:S02]  /*b840*/  ISETP.GE.AND P2, PT, R163, R2, PT ;  /* 0x00000002a300720c */ /* 0x000fe40003f46270 */
[----:B------:R-:W-:Y:S01]  /*b850*/  FSEL R78, R55, -INF , !P5 ;  /* 0xff800000374e7808 */ /* 0x000fe20006800000 */
[----:B------:R-:W1:Y:S01]  /*b860*/  I2F R52, R56 ;  /* 0x0000003800347306 */ /* 0x000e620000201400 */
[----:B------:R-:W-:Y:S01]  /*b870*/  FSEL R53, R53, -INF , !P6 ;  /* 0xff80000035357808 */ /* 0x000fe20007000000 */
[-C--:B--2---:R-:W-:Y:S01]  /*b880*/  FFMA.FTZ R19, R120, R62.reuse, R19 ;  /* 0x0000003e78137223 */ /* 0x084fe20000010013 */
[----:B------:R-:W-:Y:S01]  /*b890*/  FSEL R55, R48, -INF , !P4 ;  /* 0xff80000030377808 */ /* 0x000fe20006000000 */
[----:B------:R-:W-:Y:S01]  /*b8a0*/  FFMA.FTZ R17, R120, R62, R17 ;  /* 0x0000003e78117223 */ /* 0x000fe20000010011 */
[----:B------:R-:W-:-:S02]  /*b8b0*/  LOP3.LUT R101, R71, 0x61, R122, 0xfe, !PT ;  /* 0x0000006147657812 */ /* 0x000fc400078efe7a */
[-C--:B------:R-:W-:Y:S01]  /*b8c0*/  ISETP.GE.AND P6, PT, R163, R68.reuse, PT ;  /* 0x00000044a300720c */ /* 0x080fe20003fc6270 */
[----:B------:R-:W2:Y:S01]  /*b8d0*/  I2F R59, R97 ;  /* 0x00000061003b7306 */ /* 0x000ea20000201400 */
[C---:B------:R-:W-:Y:S01]  /*b8e0*/  ISETP.GE.AND P4, PT, R165.reuse, R68, PT ;  /* 0x00000044a500720c */ /* 0x040fe20003f86270 */
[----:B---3--:R-:W-:Y:S01]  /*b8f0*/  FFMA.FTZ R54, R120, R63, R14 ;  /* 0x0000003f78367223 */ /* 0x008fe2000001000e */
[----:B------:R-:W-:Y:S02]  /*b900*/  FSEL R99, R50, -INF , !P3 ;  /* 0xff80000032637808 */ /* 0x000fe40005800000 */
[-C--:B------:R-:W-:Y:S02]  /*b910*/  ISETP.GE.AND P5, PT, R165, R2.reuse, PT ;  /* 0x00000002a500720c */ /* 0x080fe40003fa6270 */
[----:B------:R-:W-:Y:S01]  /*b920*/  ISETP.GE.AND P3, PT, R96, R2, PT ;  /* 0x000000026000720c */ /* 0x000fe20003f66270 */
[----:B------:R-:W3:Y:S01]  /*b930*/  I2F R0, R101 ;  /* 0x0000006500007306 */ /* 0x000ee20000201400 */
[----:B------:R-:W-:Y:S01]  /*b940*/  LOP3.LUT R58, R71, 0x71, R122, 0xfe, !PT ;  /* 0x00000071473a7812 */ /* 0x000fe200078efe7a */
[----:B-1----:R-:W-:Y:S01]  /*b950*/  FFMA.FTZ R9, R120, R52, R9 ;  /* 0x0000003478097223 */ /* 0x002fe20000010009 */
[----:B------:R-:W-:-:S02]  /*b960*/  FSEL R49, R49, -INF , !P2 ;  /* 0xff80000031317808 */ /* 0x000fc40005000000 */
[----:B------:R-:W-:Y:S02]  /*b970*/  ISETP.GE.AND P2, PT, R96, R68, PT ;  /* 0x000000446000720c */ /* 0x000fe40003f46270 */
[----:B------:R-:W-:Y:S01]  /*b980*/  FSEL R164, R164, -INF , !P6 ;  /* 0xff800000a4a47808 */ /* 0x000fe20007000000 */
[----:B------:R-:W1:Y:S01]  /*b990*/  I2F R48, R58 ;  /* 0x0000003a00307306 */ /* 0x000e620000201400 */
[----:B------:R-:W-:Y:S01]  /*b9a0*/  FSEL R94, R46, -INF , !P4 ;  /* 0xff8000002e5e7808 */ /* 0x000fe20006000000 */
[-C--:B--2---:R-:W-:Y:S01]  /*b9b0*/  FFMA.FTZ R10, R120, R59.reuse, R10 ;  /* 0x0000003b780a7223 */ /* 0x084fe2000001000a */
[----:B------:R-:W-:Y:S01]  /*b9c0*/  ISETP.GE.AND P6, PT, R98, R2, PT ;  /* 0x000000026200720c */ /* 0x000fe20003fc6270 */
[----:B------:R-:W-:Y:S01]  /*b9d0*/  FFMA.FTZ R8, R120, R59, R8 ;  /* 0x0000003b78087223 */ /* 0x000fe20000010008 */
[----:B------:R-:W-:Y:S01]  /*b9e0*/  FSEL R107, R44, -INF , !P5 ;  /* 0xff8000002c6b7808 */ /* 0x000fe20006800000 */
[C---:B------:R-:W-:Y:S01]  /*b9f0*/  FFMA.FTZ R44, R120.reuse, R52, R11 ;  /* 0x00000034782c7223 */ /* 0x040fe2000001000b */
[----:B------:R-:W-:Y:S01]  /*ba00*/  ISETP.GE.AND P4, PT, R75, R2, PT ;  /* 0x000000024b00720c */ /* 0x000fe20003f86270 */
[----:B------:R-:W2:Y:S01]  /*ba10*/  I2F R74, R102 ;  /* 0x00000066004a7306 */ /* 0x000ea20000201400 */
[----:B------:R-:W-:Y:S01]  /*ba20*/  FSEL R45, R45, -INF , !P3 ;  /* 0xff8000002d2d7808 */ /* 0x000fe20005800000 */
[----:B---3--:R-:W-:Y:S01]  /*ba30*/  FFMA.FTZ R50, R120, R0, R15 ;  /* 0x0000000078327223 */ /* 0x008fe2000001000f */
[----:B------:R-:W-:Y:S01]  /*ba40*/  ISETP.GE.AND P5, PT, R98, R68, PT ;  /* 0x000000446200720c */ /* 0x000fe20003fa6270 */
[----:B------:R-:W-:Y:S01]  /*ba50*/  FFMA.FTZ R13, R120, R0, R13 ;  /* 0x00000000780d7223 */ /* 0x000fe2000001000d */
[----:B------:R-:W-:-:S02]  /*ba60*/  ISETP.GE.AND P3, PT, R75, R68, PT ;  /* 0x000000444b00720c */ /* 0x000fc40003f66270 */
[--C-:B------:R-:W-:Y:S01]  /*ba70*/  LOP3.LUT R161, R71, 0x70, R122.reuse, 0xfe, !PT ;  /* 0x0000007047a17812 */ /* 0x100fe200078efe7a */
[CC--:B-1----:R-:W-:Y:S01]  /*ba80*/  FFMA.FTZ R7, R120.reuse, R48.reuse, R7 ;  /* 0x0000003078077223 */ /* 0x0c2fe20000010007 */
[----:B------:R-:W-:Y:S01]  /*ba90*/  FSEL R98, R47, -INF , !P2 ;  /* 0xff8000002f627808 */ /* 0x000fe20005000000 */
[----:B------:R-:W-:Y:S01]  /*baa0*/  FFMA.FTZ R5, R120, R48, R5 ;  /* 0x0000003078057223 */ /* 0x000fe20000010005 */
[----:B------:R-:W-:Y:S01]  /*bab0*/  LOP3.LUT R46, R71, 0x30, R122, 0xfe, !PT ;  /* 0x00000030472e7812 */ /* 0x000fe200078efe7a */
[----:B------:R-:W1:Y:S01]  /*bac0*/  I2F R163, R161 ;  /* 0x000000a100a37306 */ /* 0x000e620000201400 */
[----:B------:R-:W-:Y:S02]  /*bad0*/  ISETP.GE.AND P2, PT, R100, R2, PT ;  /* 0x000000026400720c */ /* 0x000fe40003f46270 */
[----:B------:R-:W-:Y:S01]  /*bae0*/  FSEL R127, R40, -INF , !P6 ;  /* 0xff800000287f7808 */ /* 0x000fe20007000000 */
[C---:B------:R-:W-:Y:S01]  /*baf0*/  FFMA.FTZ R40, R120.reuse, R63, R12 ;  /* 0x0000003f78287223 */ /* 0x040fe2000001000c */
[----:B------:R-:W-:Y:S01]  /*bb00*/  FSEL R21, R21, -INF , !P4 ;  /* 0xff80000015157808 */ /* 0x000fe20006000000 */
[----:B--2---:R-:W-:Y:S01]  /*bb10*/  FFMA.FTZ R37, R120, R74, R37 ;  /* 0x0000004a78257223 */ /* 0x004fe20000010025 */
[----:B------:R-:W-:Y:S01]  /*bb20*/  ISETP.GE.AND P4, PT, R60, R68, PT ;  /* 0x000000443c00720c */ /* 0x000fe20003f86270 */
[----:B------:R-:W-:Y:S01]  /*bb30*/  I2F R83, R46 ;  /* 0x0000002e00537306 */ /* 0x000fe20000201400 */
[----:B------:R-:W-:-:S02]  /*bb40*/  FSEL R72, R23, -INF , !P3 ;  /* 0xff80000017487808 */ /* 0x000fc40005800000 */
[----:B------:R-:W-:Y:S02]  /*bb50*/  ISETP.GE.AND P3, PT, R93, R2, PT ;  /* 0x000000025d00720c */ /* 0x000fe40003f66270 */
[C-C-:B------:R-:W-:Y:S02]  /*bb60*/  LOP3.LUT R79, R71.reuse, 0x78, R122.reuse, 0xfe, !PT ;  /* 0x00000078474f7812 */ /* 0x140fe400078efe7a */
[----:B------:R-:W-:Y:S01]  /*bb70*/  LOP3.LUT R165, R71, 0x29, R122, 0xfe, !PT ;  /* 0x0000002947a57812 */ /* 0x000fe200078efe7a */
[-C--:B-1----:R-:W-:Y:S01]  /*bb80*/  FFMA.FTZ R75, R120, R163.reuse, R4 ;  /* 0x000000a3784b7223 */ /* 0x082fe20000010004 */
[-C--:B------:R-:W-:Y:S01]  /*bb90*/  ISETP.GE.AND P6, PT, R100, R68.reuse, PT ;  /* 0x000000446400720c */ /* 0x080fe20003fc6270 */
[----:B------:R-:W1:Y:S01]  /*bba0*/  I2F R51, R79 ;  /* 0x0000004f00337306 */ /* 0x000e620000201400 */
[----:B------:R-:W-:Y:S01]  /*bbb0*/  FSEL R23, R16, -INF , !P2 ;  /* 0xff80000010177808 */ /* 0x000fe20005000000 */
[----:B------:R-:W-:Y:S01]  /*bbc0*/  FFMA.FTZ R6, R120, R163, R6 ;  /* 0x000000a378067223 */ /* 0x000fe20000010006 */
[----:B------:R-:W-:-:S02]  /*bbd0*/  ISETP.GE.AND P2, PT, R93, R68, PT ;  /* 0x000000445d00720c */ /* 0x000fc40003f46270 */
[----:B------:R-:W-:Y:S02]  /*bbe0*/  LOP3.LUT R12, R71, 0x41, R122, 0xfe, !PT ;  /* 0x00000041470c7812 */ /* 0x000fe400078efe7a */
[----:B------:R-:W-:Y:S01]  /*bbf0*/  FSEL R92, R42, -INF , !P5 ;  /* 0xff8000002a5c7808 */ /* 0x000fe20006800000 */
[----:B------:R-:W-:Y:S01]  /*bc00*/  I2F R76, R165 ;  /* 0x000000a5004c7306 */ /* 0x000fe20000201400 */
[----:B------:R-:W-:Y:S02]  /*bc10*/  FSEL R64, R19, -INF , !P4 ;  /* 0xff80000013407808 */ /* 0x000fe40006000000 */
[-C--:B------:R-:W-:Y:S02]  /*bc20*/  ISETP.GE.AND P5, PT, R60, R2.reuse, PT ;  /* 0x000000023c00720c */ /* 0x080fe40003fa6270 */
[----:B------:R-:W-:Y:S02]  /*bc30*/  FSEL R19, R40, -INF , !P3 ;  /* 0xff80000028137808 */ /* 0x000fe40005800000 */
[----:B------:R-:W-:Y:S01]  /*bc40*/  FSEL R60, R18, -INF , !P6 ;  /* 0xff800000123c7808 */ /* 0x000fe20007000000 */
[----:B------:R-:W2:Y:S01]  /*bc50*/  I2F R14, R12 ;  /* 0x0000000c000e7306 */ /* 0x000ea20000201400 */
[C---:B------:R-:W-:Y:S01]  /*bc60*/  ISETP.GE.AND P4, PT, R97.reuse, R2, PT ;  /* 0x000000026100720c */ /* 0x040fe20003f86270 */
[----:B-1----:R-:W-:Y:S01]  /*bc70*/  FFMA.FTZ R0, R120, R51, R90 ;  /* 0x0000003378007223 */ /* 0x002fe2000001005a */
[----:B------:R-:W-:-:S02]  /*bc80*/  ISETP.GE.AND P3, PT, R97, R68, PT ;  /* 0x000000446100720c */ /* 0x000fc40003f66270 */
[C-C-:B------:R-:W-:Y:S02]  /*bc90*/  LOP3.LUT R100, R71.reuse, 0x38, R122.reuse, 0xfe, !PT ;  /* 0x0000003847647812 */ /* 0x140fe400078efe7a */
[C-C-:B------:R-:W-:Y:S01]  /*bca0*/  LOP3.LUT R18, R71.reuse, 0x40, R122.reuse, 0xfe, !PT ;  /* 0x0000004047127812 */ /* 0x140fe200078efe7a */
[----:B------:R-:W1:Y:S01]  /*bcb0*/  I2F R16, R104 ;  /* 0x0000006800107306 */ /* 0x000e620000201400 */
[----:B------:R-:W-:Y:S02]  /*bcc0*/  FSEL R54, R54, -INF , !P2 ;  /* 0xff80000036367808 */ /* 0x000fe40005000000 */
[----:B------:R-:W-:Y:S02]  /*bcd0*/  LOP3.LUT R97, R71, 0x48, R122, 0xfe, !PT ;  /* 0x0000004847617812 */ /* 0x000fe400078efe7a */
[-C--:B------:R-:W-:Y:S02]  /*bce0*/  ISETP.GE.AND P2, PT, R56, R2.reuse, PT ;  /* 0x000000023800720c */ /* 0x080fe40003f46270 */
[----:B------:R-:W-:Y:S01]  /*bcf0*/  FSEL R17, R17, -INF , !P5 ;  /* 0xff80000011117808 */ /* 0x000fe20006800000 */
[----:B------:R-:W3:Y:S01]  /*bd00*/  I2F R96, R100 ;  /* 0x0000006400607306 */ /* 0x000ee20000201400 */
[C---:B------:R-:W-:Y:S01]  /*bd10*/  ISETP.GE.AND P6, PT, R101.reuse, R2, PT ;  /* 0x000000026500720c */ /* 0x040fe20003fc6270 */
[----:B--2---:R-:W-:Y:S01]  /*bd20*/  FFMA.FTZ R14, R120, R14, R29 ;  /* 0x0000000e780e7223 */ /* 0x004fe2000001001d */
[----:B------:R-:W-:-:S02]  /*bd30*/  ISETP.GE.AND P5, PT, R101, R68, PT ;  /* 0x000000446500720c */ /* 0x000fc40003fa6270 */
[----:B------:R-:W-:Y:S02]  /*bd40*/  FSEL R93, R9, -INF , !P2 ;  /* 0xff800000095d7808 */ /* 0x000fe40005000000 */
[----:B------:R-:W-:Y:S01]  /*bd50*/  FSEL R47, R10, -INF , !P3 ;  /* 0xff8000000a2f7808 */ /* 0x000fe20005800000 */
[----:B------:R-:W2:Y:S01]  /*bd60*/  I2F R101, R18 ;  /* 0x0000001200657306 */ /* 0x000ea20000201400 */
[----:B------:R-:W-:Y:S01]  /*bd70*/  ISETP.GE.AND P2, PT, R58, R68, PT ;  /* 0x000000443a00720c */ /* 0x000fe20003f46270 */
[----:B-1----:R-:W-:Y:S01]  /*bd80*/  FFMA.FTZ R16, R120, R16, R33 ;  /* 0x0000001078107223 */ /* 0x002fe20000010021 */
[----:B------:R-:W-:Y:S02]  /*bd90*/  ISETP.GE.AND P3, PT, R58, R2, PT ;  /* 0x000000023a00720c */ /* 0x000fe40003f66270 */
[----:B------:R-:W-:Y:S02]  /*bda0*/  FSEL R13, R13, -INF , !P6 ;  /* 0xff8000000d0d7808 */ /* 0x000fe40007000000 */
[----:B------:R-:W-:Y:S01]  /*bdb0*/  FSEL R50, R50, -INF , !P5 ;  /* 0xff80000032327808 */ /* 0x000fe20006800000 */
[----:B------:R-:W1:Y:S01]  /*bdc0*/  I2F R15, R97 ;  /* 0x00000061000f7306 */ /* 0x000e620000201400 */
[----:B------:R-:W-:Y:S01]  /*bdd0*/  FSEL R95, R8, -INF , !P4 ;  /* 0xff800000085f7808 */ /* 0x000fe20006000000 */
[C---:B---3--:R-:W-:Y:S01]  /*bde0*/  FFMA.FTZ R32, R120.reuse, R96, R32 ;  /* 0x0000006078207223 */ /* 0x048fe20000010020 */
[----:B------:R-:W-:Y:S01]  /*bdf0*/  FSEL R40, R7, -INF , !P2 ;  /* 0xff80000007287808 */ /* 0x000fe20005000000 */
[----:B------:R-:W-:Y:S01]  /*be00*/  FFMA.FTZ R7, R120, R83, R36 ;  /* 0x0000005378077223 */ /* 0x000fe20000010024 */
[----:B------:R-:W-:-:S02]  /*be10*/  ISETP.GE.AND P6, PT, R56, R68, PT ;  /* 0x000000443800720c */ /* 0x000fc40003fc6270 */
[C---:B------:R-:W-:Y:S01]  /*be20*/  ISETP.GE.AND P5, PT, R161.reuse, R2, PT ;  /* 0x00000002a100720c */ /* 0x040fe20003fa6270 */
[C---:B--2---:R-:W-:Y:S01]  /*be30*/  FFMA.FTZ R28, R120.reuse, R101, R28 ;  /* 0x00000065781c7223 */ /* 0x044fe2000001001c */
[----:B------:R-:W-:Y:S02]  /*be40*/  ISETP.GE.AND P4, PT, R161, R68, PT ;  /* 0x00000044a100720c */ /* 0x000fe40003f86270 */
[----:B------:R-:W-:Y:S01]  /*be50*/  FSEL R63, R5, -INF , !P3 ;  /* 0xff800000053f7808 */ /* 0x000fe20005800000 */
[----:B------:R-:W-:Y:S01]  /*be60*/  FFMA.FTZ R5, R120, R76, R41 ;  /* 0x0000004c78057223 */ /* 0x000fe20000010029 */
[----:B------:R-:W-:Y:S02]  /*be70*/  LOP3.LUT R59, R71, 0x49, R122, 0xfe, !PT ;  /* 0x00000049473b7812 */ /* 0x000fe400078efe7a */
[----:B------:R-:W-:Y:S01]  /*be80*/  ISETP.GE.AND P3, PT, R46, R2, PT ;  /* 0x000000022e00720c */ /* 0x000fe20003f66270 */
[----:B------:R-:W-:Y:S01]  /*be90*/  FFMA.FTZ R46, R120, R51, R88 ;  /* 0x00000033782e7223 */ /* 0x000fe20000010058 */
[----:B------:R-:W-:Y:S01]  /*bea0*/  FSEL R44, R44, -INF , !P6 ;  /* 0xff8000002c2c7808 */ /* 0x000fe20007000000 */
[----:B------:R-:W2:Y:S01]  /*beb0*/  I2F R8, R59 ;  /* 0x0000003b00087306 */ /* 0x000ea20000201400 */
[----:B------:R-:W-:Y:S01]  /*bec0*/  FSEL R75, R75, -INF , !P5 ;  /* 0xff8000004b4b7808 */ /* 0x000fe20006800000 */
[----:B-1----:R-:W-:Y:S01]  /*bed0*/  FFMA.FTZ R24, R120, R15, R24 ;  /* 0x0000000f78187223 */ /* 0x002fe20000010018 */
[----:B------:R-:W-:-:S02]  /*bee0*/  FSEL R42, R6, -INF , !P4 ;  /* 0xff800000062a7808 */ /* 0x000fc40006000000 */
[C-C-:B------:R-:W-:Y:S02]  /*bef0*/  LOP3.LUT R161, R71.reuse, 0x50, R122.reuse, 0xfe, !PT ;  /* 0x0000005047a17812 */ /* 0x140fe400078efe7a */
[--C-:B------:R-:W-:Y:S02]  /*bf00*/  LOP3.LUT R9, R71, 0x79, R122.reuse, 0xfe, !PT ;  /* 0x0000007947097812 */ /* 0x100fe400078efe7a */
[C---:B------:R-:W-:Y:S01]  /*bf10*/  ISETP.GE.AND P6, PT, R79.reuse, R2, PT ;  /* 0x000000024f00720c */ /* 0x040fe20003fc6270 */
[----:B------:R-:W1:Y:S01]  /*bf20*/  I2F R11, R161 ;  /* 0x000000a1000b7306 */ /* 0x000e620000201400 */
[----:B------:R-:W-:Y:S02]  /*bf30*/  ISETP.GE.AND P5, PT, R79, R68, PT ;  /* 0x000000444f00720c */ /* 0x000fe40003fa6270 */
[-C--:B------:R-:W-:Y:S02]  /*bf40*/  ISETP.GE.AND P4, PT, R165, R2.reuse, PT ;  /* 0x00000002a500720c */ /* 0x080fe40003f86270 */
[----:B------:R-:W-:Y:S01]  /*bf50*/  ISETP.GE.AND P2, PT, R102, R2, PT ;  /* 0x000000026600720c */ /* 0x000fe20003f46270 */
[----:B--2---:R-:W-:Y:S01]  /*bf60*/  FFMA.FTZ R8, R120, R8, R25 ;  /* 0x0000000878087223 */ /* 0x004fe20000010019 */
[----:B------:R-:W-:Y:S01]  /*bf70*/  FSEL R7, R7, -INF , !P3 ;  /* 0xff80000007077808 */ /* 0x000fe20005800000 */
[----:B------:R-:W-:Y:S01]  /*bf80*/  I2F R4, R9 ;  /* 0x0000000900047306 */ /* 0x000fe20000201400 */
[----:B------:R-:W-:-:S02]  /*bf90*/  LOP3.LUT R79, R71, 0x29, R122, 0xfe, !PT ;  /* 0x00000029474f7812 */ /* 0x000fc400078efe7a */
[----:B------:R-:W-:Y:S02]  /*bfa0*/  ISETP.GE.AND P3, PT, R12, R2, PT ;  /* 0x000000020c00720c */ /* 0x000fe40003f66270 */
[C-C-:B------:R-:W-:Y:S02]  /*bfb0*/  LOP3.LUT R163, R71.reuse, 0x30, R122.reuse, 0xfe, !PT ;  /* 0x0000003047a37812 */ /* 0x140fe400078efe7a */
[----:B------:R-:W-:Y:S01]  /*bfc0*/  LOP3.LUT R41, R71, 0x31, R122, 0xfe, !PT ;  /* 0x0000003147297812 */ /* 0x000fe200078efe7a */
[----:B------:R-:W2:Y:S01]  /*bfd0*/  I2F R6, R79 ;  /* 0x0000004f00067306 */ /* 0x000ea20000201400 */
[----:B------:R-:W-:Y:S01]  /*bfe0*/  FSEL R46, R46, -INF , !P6 ;  /* 0xff8000002e2e7808 */ /* 0x000fe20007000000 */
[----:B-1----:R-:W-:Y:S01]  /*bff0*/  FFMA.FTZ R20, R120, R11, R20 ;  /* 0x0000000b78147223 */ /* 0x002fe20000010014 */
[----:B------:R-:W-:Y:S02]  /*c000*/  FSEL R0, R0, -INF , !P5 ;  /* 0xff80000000007808 */ /* 0x000fe40006800000 */
[----:B------:R-:W-:-:S02]  /*c010*/  FSEL R5, R5, -INF , !P4 ;  /* 0xff80000005057808 */ /* 0x000fc40006000000 */
[----:B------:R-:W-:Y:S01]  /*c020*/  FSEL R37, R37, -INF , !P2 ;  /* 0xff80000025257808 */ /* 0x000fe20005000000 */
[----:B------:R-:W1:Y:S01]  /*c030*/  I2F R51, R163 ;  /* 0x000000a300337306 */ /* 0x000e620000201400 */
[-C--:B------:R-:W-:Y:S02]  /*c040*/  ISETP.GE.AND P6, PT, R100, R2.reuse, PT ;  /* 0x000000026400720c */ /* 0x080fe40003fc6270 */
[-C--:B------:R-:W-:Y:S02]  /*c050*/  ISETP.GE.AND P5, PT, R104, R2.reuse, PT ;  /* 0x000000026800720c */ /* 0x080fe40003fa6270 */
[-C--:B------:R-:W-:Y:S02]  /*c060*/  ISETP.GE.AND P4, PT, R18, R2.reuse, PT ;  /* 0x000000021200720c */ /* 0x080fe40003f86270 */
[----:B------:R-:W-:Y:S01]  /*c070*/  ISETP.GE.AND P2, PT, R97, R2, PT ;  /* 0x000000026100720c */ /* 0x000fe20003f46270 */
[----:B------:R-:W3:Y:S01]  /*c080*/  I2F R10, R41 ;  /* 0x00000029000a7306 */ /* 0x000ee20000201400 */
[----:B------:R-:W-:Y:S01]  /*c090*/  FSEL R15, R14, -INF , !P3 ;  /* 0xff8000000e0f7808 */ /* 0x000fe20005800000 */
[----:B--2---:R-:W-:Y:S01]  /*c0a0*/  FFMA.FTZ R6, R120, R6, R43 ;  /* 0x0000000678067223 */ /* 0x004fe2000001002b */
[----:B------:R-:W-:-:S02]  /*c0b0*/  LOP3.LUT R97, R71, 0x39, R122, 0xfe, !PT ;  /* 0x0000003947617812 */ /* 0x000fc400078efe7a */
[----:B------:R-:W-:Y:S02]  /*c0c0*/  ISETP.GE.AND P3, PT, R79, R68, PT ;  /* 0x000000444f00720c */ /* 0x000fe40003f66270 */
[----:B------:R-:W-:Y:S01]  /*c0d0*/  LOP3.LUT R79, R71, 0x41, R122, 0xfe, !PT ;  /* 0x00000041474f7812 */ /* 0x000fe200078efe7a */
[----:B------:R-:W2:Y:S01]  /*c0e0*/  I2F R12, R97 ;  /* 0x00000061000c7306 */ /* 0x000ea20000201400 */
[----:B------:R-:W-:Y:S01]  /*c0f0*/  FSEL R33, R32, -INF , !P6 ;  /* 0xff80000020217808 */ /* 0x000fe20007000000 */
[----:B-1----:R-:W-:Y:S01]  /*c100*/  FFMA.FTZ R38, R120, R51, R38 ;  /* 0x0000003378267223 */ /* 0x002fe20000010026 */
[----:B------:R-:W-:Y:S02]  /*c110*/  FSEL R85, R16, -INF , !P5 ;  /* 0xff80000010557808 */ /* 0x000fe40006800000 */
[----:B------:R-:W-:Y:S02]  /*c120*/  FSEL R29, R28, -INF , !P4 ;  /* 0xff8000001c1d7808 */ /* 0x000fe40006000000 */
[----:B------:R-:W-:Y:S01]  /*c130*/  ISETP.GE.AND P6, PT, R59, R2, PT ;  /* 0x000000023b00720c */ /* 0x000fe20003fc6270 */
[C---:B------:R-:W-:Y:S01]  /*c140*/  FFMA.FTZ R59, R120.reuse, R4, R89 ;  /* 0x00000004783b7223 */ /* 0x040fe20000010059 */
[----:B------:R-:W-:Y:S01]  /*c150*/  ISETP.GE.AND P5, PT, R161, R2, PT ;  /* 0x00000002a100720c */ /* 0x000fe20003fa6270 */
[----:B---3--:R-:W-:Y:S01]  /*c160*/  FFMA.FTZ R10, R120, R10, R39 ;  /* 0x0000000a780a7223 */ /* 0x008fe20000010027 */
[----:B------:R-:W-:-:S02]  /*c170*/  ISETP.GE.AND P4, PT, R9, R2, PT ;  /* 0x000000020900720c */ /* 0x000fc40003f86270 */
[----:B------:R-:W1:Y:S01]  /*c180*/  I2F R2, R79 ;  /* 0x0000004f00027306 */ /* 0x000e620000201400 */
[C-C-:B------:R-:W-:Y:S02]  /*c190*/  LOP3.LUT R83, R71.reuse, 0x38, R122.reuse, 0xfe, !PT ;  /* 0x0000003847537812 */ /* 0x140fe400078efe7a */
[----:B------:R-:W-:Y:S01]  /*c1a0*/  LOP3.LUT R161, R71, 0x40, R122, 0xfe, !PT ;  /* 0x0000004047a17812 */ /* 0x000fe200078efe7a */
[----:B--2---:R-:W-:Y:S01]  /*c1b0*/  FFMA.FTZ R12, R120, R12, R35 ;  /* 0x0000000c780c7223 */ /* 0x004fe20000010023 */
[----:B------:R-:W-:Y:S02]  /*c1c0*/  FSEL R11, R8, -INF , !P6 ;  /* 0xff800000080b7808 */ /* 0x000fe40007000000 */
[----:B------:R-:W-:Y:S01]  /*c1d0*/  FSEL R25, R24, -INF , !P2 ;  /* 0xff80000018197808 */ /* 0x000fe20005000000 */
[----:B------:R-:W2:Y:S01]  /*c1e0*/  I2F R67, R83 ;  /* 0x0000005300437306 */ /* 0x000ea20000201400 */
[-C--:B------:R-:W-:Y:S02]  /*c1f0*/  ISETP.GE.AND P6, PT, R41, R68.reuse, PT ;  /* 0x000000442900720c */ /* 0x080fe40003fc6270 */
[----:B------:R-:W-:-:S02]  /*c200*/  ISETP.GE.AND P2, PT, R163, R68, PT ;  /* 0x00000044a300720c */ /* 0x000fc40003f46270 */
[C-C-:B------:R-:W-:Y:S02]  /*c210*/  LOP3.LUT R41, R71.reuse, 0x48, R122.reuse, 0xfe, !PT ;  /* 0x0000004847297812 */ /* 0x140fe400078efe7a */
[C-C-:B------:R-:W-:Y:S01]  /*c220*/  LOP3.LUT R51, R71.reuse, 0x49, R122.reuse, 0xfe, !PT ;  /* 0x0000004947337812 */ /* 0x140fe200078efe7a */
[----:B------:R-:W3:Y:S01]  /*c230*/  I2F R165, R161 ;  /* 0x000000a100a57306 */ /* 0x000ee20000201400 */
[----:B------:R-:W-:Y:S01]  /*c240*/  LOP3.LUT R39, R71, 0x50, R122, 0xfe, !PT ;  /* 0x0000005047277812 */ /* 0x000fe200078efe7a */
[----:B-1----:R-:W-:Y:S01]  /*c250*/  FFMA.FTZ R2, R120, R2, R31 ;  /* 0x0000000278027223 */ /* 0x002fe2000001001f */
[----:B------:R-:W-:Y:S02]  /*c260*/  FSEL R59, R59, -INF , !P4 ;  /* 0xff8000003b3b7808 */ /* 0x000fe40006000000 */
[-C--:B------:R-:W-:Y:S02]  /*c270*/  ISETP.GE.AND P4, PT, R97, R68.reuse, PT ;  /* 0x000000446100720c */ /* 0x080fe40003f86270 */
[----:B------:R-:W-:Y:S01]  /*c280*/  FSEL R101, R6, -INF , !P3 ;  /* 0xff80000006657808 */ /* 0x000fe20005800000 */
[----:B------:R-:W1:Y:S01]  /*c290*/  I2F R43, R41 ;  /* 0x00000029002b7306 */ /* 0x000e620000201400 */
[----:B------:R-:W-:Y:S01]  /*c2a0*/  FSEL R97, R38, -INF , !P2 ;  /* 0xff80000026617808 */ /* 0x000fe20005000000 */
[----:B--2---:R-:W-:Y:S01]  /*c2b0*/  FFMA.FTZ R34, R120, R67, R34 ;  /* 0x0000004378227223 */ /* 0x004fe20000010022 */
[----:B------:R-:W-:-:S02]  /*c2c0*/  ISETP.GE.AND P2, PT, R79, R68, PT ;  /* 0x000000444f00720c */ /* 0x000fc40003f46270 */
[----:B------:R-:W-:Y:S02]  /*c2d0*/  FSEL R87, R20, -INF , !P5 ;  /* 0xff80000014577808 */ /* 0x000fe40006800000 */
[----:B------:R-:W-:Y:S01]  /*c2e0*/  FSEL R106, R2, -INF , !P2 ;  /* 0xff800000026a7808 */ /* 0x000fe20005000000 */
[----:B------:R-:W2:Y:S01]  /*c2f0*/  I2F R6, R51 ;  /* 0x0000003300067306 */ /* 0x000ea20000201400 */
[----:B------:R-:W-:Y:S01]  /*c300*/  ISETP.GT.AND P2, PT, R125, R126, PT ;  /* 0x0000007e7d00720c */ /* 0x000fe20003f44270 */
[----:B---3--:R-:W-:Y:S01]  /*c310*/  FFMA.FTZ R30, R120, R165, R30 ;  /* 0x000000a5781e7223 */ /* 0x008fe2000001001e */
[----:B------:R-:W-:Y:S01]  /*c320*/  BAR.SYNC.DEFER_BLOCKING 0x0 ;  /* 0x0000000000007b1d */ /* 0x000fe20000010000 */
[-C--:B------:R-:W-:Y:S02]  /*c330*/  ISETP.GE.AND P5, PT, R83, R68.reuse, PT ;  /* 0x000000445300720c */ /* 0x080fe40003fa6270 */
[-C--:B------:R-:W-:Y:S02]  /*c340*/  ISETP.GE.AND P3, PT, R161, R68.reuse, PT ;  /* 0x00000044a100720c */ /* 0x080fe40003f66270 */
[----:B------:R-:W-:Y:S01]  /*c350*/  FSEL R160, R34, -INF , !P5 ;  /* 0xff80000022a07808 */ /* 0x000fe20006800000 */
[----:B------:R-:W3:Y:S01]  /*c360*/  I2F R35, R39 ;  /* 0x0000002700237306 */ /* 0x000ee20000201400 */
[----:B------:R-:W-:Y:S01]  /*c370*/  ISETP.GE.AND P5, PT, R51, R68, PT ;  /* 0x000000443300720c */ /* 0x000fe20003fa6270 */
[----:B-1----:R-:W-:Y:S01]  /*c380*/  FFMA.FTZ R26, R120, R43, R26 ;  /* 0x0000002b781a7223 */ /* 0x002fe2000001001a */
[----:B------:R-:W-:-:S02]  /*c390*/  FSEL R162, R10, -INF , !P6 ;  /* 0xff8000000aa27808 */ /* 0x000fc40007000000 */
[----:B------:R-:W-:Y:S02]  /*c3a0*/  FSEL R102, R12, -INF , !P4 ;  /* 0xff8000000c667808 */ /* 0x000fe40006000000 */
[----:B------:R-:W-:Y:S01]  /*c3b0*/  FSEL R124, R30, -INF , !P3 ;  /* 0xff8000001e7c7808 */ /* 0x000fe20005800000 */
[C---:B--2---:R-:W-:Y:S01]  /*c3c0*/  FFMA.FTZ R6, R120.reuse, R6, R27 ;  /* 0x0000000678067223 */ /* 0x044fe2000001001b */
[----:B------:R-:W-:Y:S01]  /*c3d0*/  ISETP.GE.AND P6, PT, R41, R68, PT ;  /* 0x000000442900720c */ /* 0x000fe20003fc6270 */
[----:B------:R-:W-:Y:S01]  /*c3e0*/  FFMA.FTZ R51, R120, R4, R91 ;  /* 0x0000000478337223 */ /* 0x000fe2000001005b */
[-C--:B------:R-:W-:Y:S02]  /*c3f0*/  ISETP.GE.AND P4, PT, R39, R68.reuse, PT ;  /* 0x000000442700720c */ /* 0x080fe40003f86270 */
[----:B------:R-:W-:Y:S02]  /*c400*/  ISETP.GE.AND P3, PT, R9, R68, PT ;  /* 0x000000440900720c */ /* 0x000fe40003f66270 */
[----:B------:R-:W-:Y:S01]  /*c410*/  FSEL R104, R26, -INF , !P6 ;  /* 0xff8000001a687808 */ /* 0x000fe20007000000 */
[----:B---3--:R-:W-:Y:S01]  /*c420*/  FFMA.FTZ R22, R120, R35, R22 ;  /* 0x0000002378167223 */ /* 0x008fe20000010016 */
[----:B------:R-:W-:-:S02]  /*c430*/  FSEL R100, R6, -INF , !P5 ;  /* 0xff80000006647808 */ /* 0x000fc40006800000 */
        /* <DEDUP_REMOVED lines=63> */
.L_x_5044:
[----:B------:R-:W-:-:S05]  /*c830*/  IMAD.MOV.U32 R6, RZ, RZ, c[0x0][0x198] ;  /* 0x00006600ff067624 */ /* 0x000fca00078e00ff */
[----:B------:R-:W-:-:S04]  /*c840*/  LEA R6, -R6, RZ, 0x7 ;  /* 0x000000ff06067211 */ /* 0x000fc800078e39ff */
[----:B------:R-:W-:Y:S02]  /*c850*/  SHF.R.S32.HI R4, RZ, 0x1f, R6 ;  /* 0x0000001fff047819 */ /* 0x000fe40000011406 */
.L_x_5045:
        /* <DEDUP_REMOVED lines=45> */
.L_x_5047:
[----:B------:R-:W-:Y:S05]  /*cb30*/  BSYNC B0 ;  /* 0x0000000000007941 */ /* 0x000fea0003800000 */
.L_x_5046:
[----:B------:R-:W0:Y:S01]  /*cb40*/  LDGDEPBAR ;  /* 0x00000000000079af */ /* 0x000e220000000000 */
[----:B------:R-:W-:-:S04]  /*cb50*/  LEA R152, P0, R6, R152, 0x1 ;  /* 0x0000009806987211 */ /* 0x000fc800078008ff */
[----:B------:R-:W-:Y:S02]  /*cb60*/  LEA.HI.X R153, R6, R153, R4, 0x1, P0 ;  /* 0x0000009906997211 */ /* 0x000fe400000f0c04 */
.L_x_5043:
[----:B------:R-:W-:Y:S02]  /*cb70*/  FMNMX.FTZ R2, R70, R65, !PT ;  /* 0x0000004146027209 */ /* 0x000fe40007810000 */
[----:B------:R-:W-:Y:S02]  /*cb80*/  FMNMX.FTZ R4, R69, R82, !PT ;  /* 0x0000005245047209 */ /* 0x000fe40007810000 */
        /* <DEDUP_REMOVED lines=89> */
[----:B------:R-:W-:Y:S01]  /*d120*/  LDSM.16.MT88.4 R24, [R156+0x3400] ;  /* 0x003400009c18783b */ /* 0x000fe20000004200 */
        /* <DEDUP_REMOVED lines=10> */
[----:B------:R-:W1:Y:S01]  /*d1d0*/  MUFU.EX2 R73, R73 ;  /* 0x0000004900497308 */ /* 0x000e620000000800 */
[----:B------:R-:W-:Y:S01]  /*d1e0*/  FMNMX.FTZ R9, R42, R9, !PT ;  /* 0x000000092a097209 */ /* 0x000fe20007810000 */
[----:B------:R-:W-:-:S02]  /*d1f0*/  FFMA.FTZ R93, R93, c[0x0][0x23c], -R66 ;  /* 0x00008f005d5d7a23 */ /* 0x000fc40000010842 */
[----:B------:R-:W-:Y:S01]  /*d200*/  FFMA.FTZ R75, R75, c[0x0][0x23c], -R66 ;  /* 0x00008f004b4b7a23 */ /* 0x000fe20000010842 */
[----:B------:R-:W-:-:S03]  /*d210*/  FMNMX.FTZ R9, R40, R9, !PT ;  /* 0x0000000928097209 */ /* 0x000fc60007810000 */
[----:B------:R-:W-:Y:S01]  /*d220*/  MUFU.EX2 R74, R74 ;  /* 0x0000004a004a7308 */ /* 0x000fe20000000800 */
[----:B------:R-:W-:-:S04]  /*d230*/  FMNMX.FTZ R4, R0, R9, !PT ;  /* 0x0000000900047209 */ /* 0x000fc80007810000 */
[----:B------:R-:W-:-:S03]  /*d240*/  FMNMX.FTZ R4, R51, R4, !PT ;  /* 0x0000000433047209 */ /* 0x000fc60007810000 */
[----:B------:R-:W2:Y:S01]  /*d250*/  MUFU.EX2 R71, R71 ;  /* 0x0000004700477308 */ /* 0x000ea20000000800 */
[----:B-1----:R-:W-:Y:S01]  /*d260*/  F2FP.BF16.PACK_AB R32, R73, R76 ;  /* 0x0000004c4920723e */ /* 0x002fe200000010ff */
[----:B------:R-:W1:Y:S06]  /*d270*/  SHFL.BFLY PT, R5, R4, 0x2, 0x1f ;  /* 0x0c401f0004057f89 */ /* 0x000e6c00000e0000 */
[----:B------:R-:W-:Y:S01]  /*d280*/  MUFU.EX2 R68, R68 ;  /* 0x0000004400447308 */ /* 0x000fe20000000800 */
[----:B--2---:R-:W-:-:S07]  /*d290*/  F2FP.BF16.PACK_AB R34, R71, R74 ;  /* 0x0000004a4722723e */ /* 0x004fce00000010ff */
[----:B------:R-:W-:Y:S08]  /*d2a0*/  MUFU.EX2 R67, R67 ;  /* 0x0000004300437308 */ /* 0x000ff00000000800 */
[----:B------:R-:W-:Y:S01]  /*d2b0*/  MUFU.EX2 R65, R65 ;  /* 0x0000004100417308 */ /* 0x000fe20000000800 */
[----:B-1----:R-:W-:Y:S02]  /*d2c0*/  FMNMX.FTZ R2, R4, R5, !PT ;  /* 0x0000000504027209 */ /* 0x002fe40007810000 */
[----:B------:R-:W-:-:S03]  /*d2d0*/  FSEL R5, R41, RZ, P2 ;  /* 0x000000ff29057208 */ /* 0x000fc60001000000 */
[----:B------:R-:W1:Y:S02]  /*d2e0*/  SHFL.BFLY PT, R39, R2, 0x1, 0x1f ;  /* 0x0c201f0002277f89 */ /* 0x000e6400000e0000 */
[----:B------:R-:W-:Y:S01]  /*d2f0*/  FADD.FTZ R4, R70, -R5 ;  /* 0x8000000546047221 */ /* 0x000fe20000010000 */
[----:B------:R-:W-:Y:S01]  /*d300*/  MUFU.EX2 R61, R61 ;  /* 0x0000003d003d7308 */ /* 0x000fe20000000800 */
[----:B------:R-:W-:Y:S02]  /*d310*/  FFMA.FTZ R70, R95, c[0x0][0x23c], -R66 ;  /* 0x00008f005f467a23 */ /* 0x000fe40000010842 */
[----:B------:R-:W-:-:S05]  /*d320*/  FMUL.FTZ R87, R4, c[0x0][0x23c] ;  /* 0x00008f0004577a20 */ /* 0x000fca0000410000 */
[----:B------:R-:W-:Y:S08]  /*d330*/  MUFU.EX2 R58, R58 ;  /* 0x0000003a003a7308 */ /* 0x000ff00000000800 */
[----:B------:R-:W2:Y:S01]  /*d340*/  MUFU.EX2 R87, R87 ;  /* 0x0000005700577308 */ /* 0x000ea20000000800 */
[----:B-1----:R-:W-:Y:S01]  /*d350*/  FMNMX.FTZ R39, R2, R39, !PT ;  /* 0x0000002702277209 */ /* 0x002fe20007810000 */
[----:B------:R-:W-:-:S02]  /*d360*/  FFMA.FTZ R2, R19, c[0x0][0x23c], -R66 ;  /* 0x00008f0013027a23 */ /* 0x000fc40000010842 */
[----:B------:R-:W1:Y:S01]  /*d370*/  LDSM.16.MT88.4 R16, [R157+0x3000] ;  /* 0x003000009d10783b */ /* 0x000e620000004200 */
[C---:B------:R-:W-:Y:S01]  /*d380*/  FSETP.NEU.FTZ.AND P0, PT, R39.reuse, -INF , PT ;  /* 0xff8000002700780b */ /* 0x040fe20003f1d000 */
[C---:B------:R-:W-:Y:S02]  /*d390*/  FMUL.FTZ R53, R39.reuse, c[0x0][0x23c] ;  /* 0x00008f0027357a20 */ /* 0x040fe40000410000 */
[----:B------:R-:W-:Y:S01]  /*d3a0*/  MUFU.EX2 R57, R57 ;  /* 0x0000003900397308 */ /* 0x000fe20000000800 */
[----:B------:R-:W-:Y:S02]  /*d3b0*/  FSEL R6, R39, RZ, P0 ;  /* 0x000000ff27067208 */ /* 0x000fe40000000000 */
[----:B------:R-:W-:Y:S01]  /*d3c0*/  FSEL R53, R53, RZ, P0 ;  /* 0x000000ff35357208 */ /* 0x000fe20000000000 */
[----:B--2---:R-:W-:Y:S02]  /*d3d0*/  FMUL.FTZ R12, R140, R87 ;  /* 0x000000578c0c7220 */ /* 0x004fe40000410000 */
[----:B------:R-:W-:-:S02]  /*d3e0*/  FADD.FTZ R6, R69, -R6 ;  /* 0x8000000645067221 */ /* 0x000fc40000010000 */
[----:B------:R-:W-:Y:S01]  /*d3f0*/  MUFU.EX2 R56, R56 ;  /* 0x0000003800387308 */ /* 0x000fe20000000800 */
[--C-:B------:R-:W-:Y:S02]  /*d400*/  FFMA.FTZ R82, R82, c[0x0][0x23c], -R53.reuse ;  /* 0x00008f0052527a23 */ /* 0x100fe40000010835 */
[--C-:B------:R-:W-:Y:S02]  /*d410*/  FFMA.FTZ R81, R81, c[0x0][0x23c], -R53.reuse ;  /* 0x00008f0051517a23 */ /* 0x100fe40000010835 */
[--C-:B------:R-:W-:Y:S02]  /*d420*/  FFMA.FTZ R77, R77, c[0x0][0x23c], -R53.reuse ;  /* 0x00008f004d4d7a23 */ /* 0x100fe40000010835 */
[----:B------:R-:W-:Y:S01]  /*d430*/  FFMA.FTZ R80, R80, c[0x0][0x23c], -R53 ;  /* 0x00008f0050507a23 */ /* 0x000fe20000010835 */
[----:B------:R-:W-:Y:S01]  /*d440*/  MUFU.EX2 R82, R82 ;  /* 0x0000005200527308 */ /* 0x000fe20000000800 */
[----:B------:R-:W-:Y:S02]  /*d450*/  FMUL.FTZ R86, R6, c[0x0][0x23c] ;  /* 0x00008f0006567a20 */ /* 0x000fe40000410000 */
[----:B------:R-:W2:Y:S01]  /*d460*/  LDSM.16.MT88.4 R4, [R156+0x3000] ;  /* 0x003000009c04783b */ /* 0x000ea20000004200 */
[----:B------:R-:W-:-:S02]  /*d470*/  FMUL.FTZ R13, R141, R87 ;  /* 0x000000578d0d7220 */ /* 0x000fc40000410000 */
[-C--:B------:R-:W-:Y:S02]  /*d480*/  FMUL.FTZ R136, R136, R87.reuse ;  /* 0x0000005788887220 */ /* 0x080fe40000410000 */
[----:B------:R-:W3:Y:S01]  /*d490*/  MUFU.EX2 R81, R81 ;  /* 0x0000005100517308 */ /* 0x000ee20000000800 */
[----:B------:R-:W-:Y:S02]  /*d4a0*/  FMUL.FTZ R137, R137, R87 ;  /* 0x0000005789897220 */ /* 0x000fe40000410000 */
[--C-:B------:R-:W-:Y:S02]  /*d4b0*/  FFMA.FTZ R69, R103, c[0x0][0x23c], -R53.reuse ;  /* 0x00008f0067457a23 */ /* 0x100fe40000010835 */
[--C-:B------:R-:W-:Y:S02]  /*d4c0*/  FFMA.FTZ R78, R78, c[0x0][0x23c], -R53.reuse ;  /* 0x00008f004e4e7a23 */ /* 0x100fe40000010835 */
[--C-:B------:R-:W-:Y:S01]  /*d4d0*/  FFMA.FTZ R85, R99, c[0x0][0x23c], -R53.reuse ;  /* 0x00008f0063557a23 */ /* 0x100fe20000010835 */
[----:B------:R-:W-:Y:S01]  /*d4e0*/  MUFU.EX2 R77, R77 ;  /* 0x0000004d004d7308 */ /* 0x000fe20000000800 */
[----:B------:R-:W-:-:S02]  /*d4f0*/  FFMA.FTZ R90, R164, c[0x0][0x23c], -R53 ;  /* 0x00008f00a45a7a23 */ /* 0x000fc40000010835 */
[-C--:B------:R-:W-:Y:S02]  /*d500*/  FMUL.FTZ R28, R132, R87.reuse ;  /* 0x00000057841c7220 */ /* 0x080fe40000410000 */
[-C--:B------:R-:W-:Y:S02]  /*d510*/  FMUL.FTZ R29, R133, R87.reuse ;  /* 0x00000057851d7220 */ /* 0x080fe40000410000 */
[-C--:B------:R-:W-:Y:S01]  /*d520*/  FMUL.FTZ R128, R128, R87.reuse ;  /* 0x0000005780807220 */ /* 0x080fe20000410000 */
[----:B------:R-:W4:Y:S01]  /*d530*/  MUFU.EX2 R80, R80 ;  /* 0x0000005000507308 */ /* 0x000f220000000800 */
[----:B---3--:R-:W-:Y:S01]  /*d540*/  F2FP.BF16.PACK_AB R9, R81, R82 ;  /* 0x000000525109723e */ /* 0x008fe200000010ff */
[----:B------:R-:W-:Y:S02]  /*d550*/  FMUL.FTZ R129, R129, R87 ;  /* 0x0000005781817220 */ /* 0x000fe40000410000 */
[--C-:B------:R-:W-:Y:S02]  /*d560*/  FFMA.FTZ R91, R92, c[0x0][0x23c], -R53.reuse ;  /* 0x00008f005c5b7a23 */ /* 0x100fe40000010835 */
[----:B------:R-:W-:-:S02]  /*d570*/  FFMA.FTZ R94, R94, c[0x0][0x23c], -R53 ;  /* 0x00008f005e5e7a23 */ /* 0x000fc40000010835 */
[----:B------:R-:W3:Y:S01]  /*d580*/  MUFU.EX2 R86, R86 ;  /* 0x0000005600567308 */ /* 0x000ee20000000800 */
[--C-:B------:R-:W-:Y:S02]  /*d590*/  FFMA.FTZ R89, R98, c[0x0][0x23c], -R53.reuse ;  /* 0x00008f0062597a23 */ /* 0x100fe40000010835 */
[--C-:B------:R-:W-:Y:S02]  /*d5a0*/  FFMA.FTZ R92, R101, c[0x0][0x23c], -R53.reuse ;  /* 0x00008f00655c7a23 */ /* 0x100fe40000010835 */
[--C-:B------:R-:W-:Y:S02]  /*d5b0*/  FFMA.FTZ R98, R97, c[0x0][0x23c], -R53.reuse ;  /* 0x00008f0061627a23 */ /* 0x100fe40000010835 */
        /* <DEDUP_REMOVED lines=18> */
[----:B------:R-:W1:Y:S01]  /*d6e0*/  MUFU.EX2 R90, R90 ;  /* 0x0000005a005a7308 */ /* 0x000e620000000800 */
[----:B---3--:R-:W-:Y:S01]  /*d6f0*/  F2FP.BF16.PACK_AB R33, R78, R69 ;  /* 0x000000454e21723e */ /* 0x008fe200000010ff */
[--C-:B------:R-:W-:Y:S01]  /*d700*/  FFMA.FTZ R99, R106, c[0x0][0x23c], -R53.reuse ;  /* 0x00008f006a637a23 */ /* 0x100fe20000010835 */
[----:B------:R-:W-:Y:S01]  /*d710*/  LDSM.16.MT88.4 R136, [R157+0x4c00] ;  /* 0x004c00009d88783b */ /* 0x000fe20000004200 */
[----:B------:R-:W-:-:S02]  /*d720*/  FFMA.FTZ R101, R104, c[0x0][0x23c], -R53 ;  /* 0x00008f0068657a23 */ /* 0x000fc40000010835 */
[--C-:B------:R-:W-:Y:S01]  /*d730*/  FFMA.FTZ R100, R100, c[0x0][0x23c], -R53.reuse ;  /* 0x00008f0064647a23 */ /* 0x100fe20000010835 */
[C---:B--2---:R-:W-:Y:S01]  /*d740*/  HMMA.16816.F32.BF16 R28, R8.reuse, R4, R28 ;  /* 0x00000004081c723c */ /* 0x044fe2000004181c */
[----:B------:R-:W-:Y:S01]  /*d750*/  MUFU.EX2 R94, R94 ;  /* 0x0000005e005e7308 */ /* 0x000fe20000000800 */
[--C-:B------:R-:W-:Y:S02]  /*d760*/  FFMA.FTZ R103, R72, c[0x0][0x23c], -R53.reuse ;  /* 0x00008f0048677a23 */ /* 0x100fe40000010835 */
[----:B------:R-:W-:Y:S02]  /*d770*/  FFMA.FTZ R88, R121, R87, R88 ;  /* 0x0000005779587223 */ /* 0x000fe40000010058 */
[--C-:B------:R-:W-:Y:S02]  /*d780*/  FFMA.FTZ R96, R96, c[0x0][0x23c], -R53.reuse ;  /* 0x00008f0060607a23 */ /* 0x100fe40000010835 */
[----:B------:R-:W-:Y:S01]  /*d790*/  HMMA.16816.F32.BF16 R8, R8, R6, R128 ;  /* 0x000000060808723c */ /* 0x000fe20000041880 */
[----:B-1----:R-:W-:Y:S01]  /*d7a0*/  F2FP.BF16.PACK_AB R35, R90, R85 ;  /* 0x000000555a23723e */ /* 0x002fe200000010ff */
[----:B------:R-:W1:Y:S01]  /*d7b0*/  LDSM.16.MT88.4 R4, [R157+0x3800] ;  /* 0x003800009d04783b */ /* 0x000e620000004200 */
[----:B------:R-:W2:Y:S01]  /*d7c0*/  MUFU.EX2 R89, R89 ;  /* 0x0000005900597308 */ /* 0x000ea20000000800 */
[----:B------:R-:W-:-:S02]  /*d7d0*/  FFMA.FTZ R60, R60, c[0x0][0x23c], -R53 ;  /* 0x00008f003c3c7a23 */ /* 0x000fc40000010835 */
[----:B------:R-:W-:Y:S01]  /*d7e0*/  FFMA.FTZ R105, R64, c[0x0][0x23c], -R53 ;  /* 0x00008f0040697a23 */ /* 0x000fe20000010835 */
[----:B------:R-:W-:Y:S01]  /*d7f0*/  LDSM.16.MT88.4 R128, [R156+0x4c00] ;  /* 0x004c00009c80783b */ /* 0x000fe20000004200 */
[C---:B------:R-:W-:Y:S01]  /*d800*/  HMMA.16816.F32.BF16 R12, R32.reuse, R20, R12 ;  /* 0x00000014200c723c */ /* 0x040fe2000004180c */
[----:B------:R-:W-:Y:S02]  /*d810*/  FFMA.FTZ R72, R123, R86, R82 ;  /* 0x000000567b487223 */ /* 0x000fe40000010052 */
[----:B------:R-:W-:Y:S01]  /*d820*/  MUFU.EX2 R91, R91 ;  /* 0x0000005b005b7308 */ /* 0x000fe20000000800 */
[----:B------:R-:W-:Y:S02]  /*d830*/  FADD.FTZ R83, R83, R88 ;  /* 0x0000005853537221 */ /* 0x000fe40000010000 */
[----:B------:R-:W-:Y:S02]  /*d840*/  FADD.FTZ R72, R81, R72 ;  /* 0x0000004851487221 */ /* 0x000fe40000010000 */
[----:B------:R-:W-:Y:S01]  /*d850*/  HMMA.16816.F32.BF16 R16, R32, R22, R16 ;  /* 0x000000162010723c */ /* 0x000fe20000041810 */
[----:B------:R-:W3:Y:S01]  /*d860*/  LDSM.16.MT88.4 R20, [R156+0x3800] ;  /* 0x003800009c14783b */ /* 0x000ee20000004200 */
[----:B------:R-:W-:Y:S01]  /*d870*/  FADD.FTZ R84, R84, R83 ;  /* 0x0000005354547221 */ /* 0x000fe20000010000 */
[----:B------:R-:W4:Y:S01]  /*d880*/  MUFU.EX2 R92, R92 ;  /* 0x0000005c005c7308 */ /* 0x000f220000000800 */
[----:B------:R-:W-:-:S02]  /*d890*/  FADD.FTZ R77, R77, R72 ;  /* 0x000000484d4d7221 */ /* 0x000fc40000010000 */
[----:B------:R-:W-:Y:S02]  /*d8a0*/  FADD.FTZ R79, R79, R84 ;  /* 0x000000544f4f7221 */ /* 0x000fe40000010000 */
[C---:B------:R-:W-:Y:S01]  /*d8b0*/  HMMA.16816.F32.BF16 R28, R32.reuse, R24, R28 ;  /* 0x00000018201c723c */ /* 0x040fe2000004181c */
[----:B------:R-:W-:Y:S02]  /*d8c0*/  FADD.FTZ R80, R80, R77 ;  /* 0x0000004d50507221 */ /* 0x000fe40000010000 */
[----:B------:R-:W-:Y:S01]  /*d8d0*/  MUFU.EX2 R98, R98 ;  /* 0x0000006200627308 */ /* 0x000fe20000000800 */
[----:B------:R-:W-:Y:S02]  /*d8e0*/  FADD.FTZ R76, R76, R79 ;  /* 0x0000004f4c4c7221 */ /* 0x000fe40000010000 */
[----:B------:R-:W-:Y:S02]  /*d8f0*/  FADD.FTZ R69, R69, R80 ;  /* 0x0000005045457221 */ /* 0x000fe40000010000 */
[----:B------:R-:W-:Y:S01]  /*d900*/  HMMA.16816.F32.BF16 R24, R32, R26, R8 ;  /* 0x0000001a2018723c */ /* 0x000fe20000041808 */
[----:B------:R-:W5:Y:S01]  /*d910*/  LDSM.16.MT88.4 R8, [R157+0x3c00] ;  /* 0x003c00009d08783b */ /* 0x000f620000004200 */
[----:B------:R-:W-:Y:S01]  /*d920*/  FADD.FTZ R73, R73, R76 ;  /* 0x0000004c49497221 */ /* 0x000fe20000010000 */
[----:B------:R-:W1:Y:S01]  /*d930*/  MUFU.EX2 R95, R95 ;  /* 0x0000005f005f7308 */ /* 0x000e620000000800 */
[----:B------:R-:W-:Y:S01]  /*d940*/  FADD.FTZ R78, R78, R69 ;  /* 0x000000454e4e7221 */ /* 0x000fe20000010000 */
[----:B------:R-:W-:Y:S01]  /*d950*/  MOV R69, R39 ;  /* 0x0000002700457202 */ /* 0x000fe20000000f00 */
[----:B------:R-:W-:Y:S01]  /*d960*/  FADD.FTZ R74, R74, R73 ;  /* 0x000000494a4a7221 */ /* 0x000fe20000010000 */
[----:B------:R-:W-:Y:S01]  /*d970*/  F2FP.BF16.PACK_AB R32, R67, R68 ;  /* 0x000000444320723e */ /* 0x000fe200000010ff */
[----:B------:R-:W-:Y:S01]  /*d980*/  FADD.FTZ R85, R85, R78 ;  /* 0x0000004e55557221 */ /* 0x000fe20000010000 */
[----:B--2---:R-:W-:Y:S01]  /*d990*/  F2FP.BF16.PACK_AB R33, R89, R94 ;  /* 0x0000005e5921723e */ /* 0x004fe200000010ff */
[----:B------:R-:W-:Y:S01]  /*d9a0*/  FADD.FTZ R71, R71, R74 ;  /* 0x0000004a47477221 */ /* 0x000fe20000010000 */
[----:B------:R-:W-:Y:S01]  /*d9b0*/  F2FP.BF16.PACK_AB R34, R62, R65 ;  /* 0x000000413e22723e */ /* 0x000fe200000010ff */
[----:B------:R-:W-:Y:S01]  /*d9c0*/  MUFU.EX2 R97, R97 ;  /* 0x0000006100617308 */ /* 0x000fe20000000800 */
[----:B----4-:R-:W-:Y:S01]  /*d9d0*/  F2FP.BF16.PACK_AB R35, R92, R91 ;  /* 0x0000005b5c23723e */ /* 0x010fe200000010ff */
[----:B------:R-:W-:-:S02]  /*d9e0*/  FADD.FTZ R85, R90, R85 ;  /* 0x000000555a557221 */ /* 0x000fc40000010000 */
[----:B------:R-:W-:Y:S02]  /*d9f0*/  FFMA.FTZ R64, R63, c[0x0][0x23c], -R66 ;  /* 0x00008f003f407a23 */ /* 0x000fe40000010842 */
[----:B------:R-:W-:Y:S02]  /*da00*/  FADD.FTZ R94, R94, R85 ;  /* 0x000000555e5e7221 */ /* 0x000fe40000010000 */
[----:B-1----:R-:W-:Y:S01]  /*da10*/  HMMA.16816.F32.BF16 R12, R32, R4, R12 ;  /* 0x00000004200c723c */ /* 0x002fe2000004180c */
[----:B------:R-:W1:Y:S01]  /*da20*/  MUFU.EX2 R102, R102 ;  /* 0x0000006600667308 */ /* 0x000e620000000800 */
[----:B------:R-:W-:Y:S02]  /*da30*/  FADD.FTZ R94, R89, R94 ;  /* 0x0000005e595e7221 */ /* 0x000fe40000010000 */
[--C-:B------:R-:W-:Y:S02]  /*da40*/  FFMA.FTZ R54, R54, c[0x0][0x23c], -R53.reuse ;  /* 0x00008f0036367a23 */ /* 0x100fe40000010835 */
[----:B------:R-:W-:-:S02]  /*da50*/  FFMA.FTZ R63, R50, c[0x0][0x23c], -R53 ;  /* 0x00008f00323f7a23 */ /* 0x000fc40000010835 */
[C---:B------:R-:W-:Y:S01]  /*da60*/  HMMA.16816.F32.BF16 R16, R32.reuse, R6, R16 ;  /* 0x000000062010723c */ /* 0x040fe20000041810 */
[----:B------:R-:W2:Y:S01]  /*da70*/  LDSM.16.MT88.4 R4, [R156+0x3c00] ;  /* 0x003c00009c04783b */ /* 0x000ea20000004200 */
[----:B------:R-:W-:Y:S01]  /*da80*/  MUFU.EX2 R55, R55 ;  /* 0x0000003700377308 */ /* 0x000fe20000000800 */
[--C-:B------:R-:W-:Y:S02]  /*da90*/  FFMA.FTZ R47, R47, c[0x0][0x23c], -R53.reuse ;  /* 0x00008f002f2f7a23 */ /* 0x100fe40000010835 */
[--C-:B------:R-:W-:Y:S02]  /*daa0*/  FFMA.FTZ R44, R44, c[0x0][0x23c], -R53.reuse ;  /* 0x00008f002c2c7a23 */ /* 0x100fe40000010835 */
[----:B------:R-:W-:Y:S01]  /*dab0*/  FFMA.FTZ R121, R59, c[0x0][0x23c], -R66 ;  /* 0x00008f003b797a23 */ /* 0x000fe20000010842 */
[----:B---3--:R-:W-:Y:S01]  /*dac0*/  HMMA.16816.F32.BF16 R28, R32, R20, R28 ;  /* 0x00000014201c723c */ /* 0x008fe2000004181c */
[--C-:B------:R-:W-:Y:S01]  /*dad0*/  FFMA.FTZ R0, R0, c[0x0][0x23c], -R53.reuse ;  /* 0x00008f0000007a23 */ /* 0x100fe20000010835 */
[----:B------:R-:W3:Y:S01]  /*dae0*/  MUFU.EX2 R52, R52 ;  /* 0x0000003400347308 */ /* 0x000ee20000000800 */
[----:B------:R-:W-:-:S05]  /*daf0*/  FFMA.FTZ R123, R51, c[0x0][0x23c], -R53 ;  /* 0x00008f00337b7a23 */ /* 0x000fca0000010835 */
[----:B------:R-:W-:Y:S01]  /*db00*/  HMMA.16816.F32.BF16 R24, R32, R22, R24 ;  /* 0x000000162018723c */ /* 0x000fe20000041818 */
[----:B------:R-:W4:Y:S01]  /*db10*/  LDSM.16.MT88.4 R20, [R157+0x4000] ;  /* 0x004000009d14783b */ /* 0x000f220000004200 */
[----:B------:R-:W-:Y:S05]  /*db20*/  MUFU.EX2 R49, R49 ;  /* 0x0000003100317308 */ /* 0x000fea0000000800 */
[----:B------:R-:W-:Y:S02]  /*db30*/  F2FP.BF16.PACK_AB R32, R58, R61 ;  /* 0x0000003d3a20723e */ /* 0x000fe400000010ff */
[----:B------:R-:W-:Y:S01]  /*db40*/  F2FP.BF16.PACK_AB R33, R95, R98 ;  /* 0x000000625f21723e */ /* 0x000fe200000010ff */
[----:B------:R-:W-:Y:S01]  /*db50*/  MUFU.EX2 R48, R48 ;  /* 0x0000003000307308 */ /* 0x000fe20000000800 */
[----:B------:R-:W-:-:S02]  /*db60*/  F2FP.BF16.PACK_AB R34, R56, R57 ;  /* 0x000000393822723e */ /* 0x000fc400000010ff */
[----:B-1----:R-:W-:-:S05]  /*db70*/  F2FP.BF16.PACK_AB R35, R102, R97 ;  /* 0x000000616623723e */ /* 0x002fca00000010ff */
[----:B------:R-:W-:Y:S02]  /*db80*/  MUFU.EX2 R124, R124 ;  /* 0x0000007c007c7308 */ /* 0x000fe40000000800 */
[C---:B-----5:R-:W-:Y:S06]  /*db90*/  HMMA.16816.F32.BF16 R12, R32.reuse, R8, R12 ;  /* 0x00000008200c723c */ /* 0x060fec000004180c */
[----:B------:R-:W1:Y:S02]  /*dba0*/  MUFU.EX2 R99, R99 ;  /* 0x0000006300637308 */ /* 0x000e640000000800 */
[C---:B------:R-:W-:Y:S01]  /*dbb0*/  HMMA.16816.F32.BF16 R16, R32.reuse, R10, R16 ;  /* 0x0000000a2010723c */ /* 0x040fe20000041810 */
[----:B------:R-:W5:Y:S05]  /*dbc0*/  LDSM.16.MT88.4 R8, [R156+0x4000] ;  /* 0x004000009c08783b */ /* 0x000f6a0000004200 */
[----:B------:R-:W-:Y:S02]  /*dbd0*/  MUFU.EX2 R101, R101 ;  /* 0x0000006500657308 */ /* 0x000fe40000000800 */
[C---:B--2---:R-:W-:Y:S06]  /*dbe0*/  HMMA.16816.F32.BF16 R28, R32.reuse, R4, R28 ;  /* 0x00000004201c723c */ /* 0x044fec000004181c */
[----:B------:R-:W2:Y:S02]  /*dbf0*/  MUFU.EX2 R100, R100 ;  /* 0x0000006400647308 */ /* 0x000ea40000000800 */
[----:B------:R-:W-:Y:S01]  /*dc00*/  HMMA.16816.F32.BF16 R24, R32, R6, R24 ;  /* 0x000000062018723c */ /* 0x000fe20000041818 */
[----:B------:R-:W-:Y:S05]  /*dc10*/  LDSM.16.MT88.4 R4, [R157+0x4400] ;  /* 0x004400009d04783b */ /* 0x000fea0000004200 */
[----:B------:R-:W-:Y:S01]  /*dc20*/  MUFU.EX2 R45, R45 ;  /* 0x0000002d002d7308 */ /* 0x000fe20000000800 */
[----:B---3--:R-:W-:-:S02]  /*dc30*/  F2FP.BF16.PACK_AB R32, R52, R55 ;  /* 0x000000373420723e */ /* 0x008fc400000010ff */
[----:B-1----:R-:W-:Y:S02]  /*dc40*/  F2FP.BF16.PACK_AB R33, R99, R124 ;  /* 0x0000007c6321723e */ /* 0x002fe400000010ff */
[----:B------:R-:W-:Y:S02]  /*dc50*/  F2FP.BF16.PACK_AB R34, R48, R49 ;  /* 0x000000313022723e */ /* 0x000fe400000010ff */
[----:B--2---:R-:W-:Y:S01]  /*dc60*/  F2FP.BF16.PACK_AB R35, R100, R101 ;  /* 0x000000656423723e */ /* 0x004fe200000010ff */
[----:B------:R-:W1:Y:S06]  /*dc70*/  MUFU.EX2 R38, R38 ;  /* 0x0000002600267308 */ /* 0x000e6c0000000800 */
[C---:B----4-:R-:W-:Y:S02]  /*dc80*/  HMMA.16816.F32.BF16 R12, R32.reuse, R20, R12 ;  /* 0x00000014200c723c */ /* 0x050fe4000004180c */
[----:B------:R-:W-:Y:S06]  /*dc90*/  MUFU.EX2 R37, R37 ;  /* 0x0000002500257308 */ /* 0x000fec0000000800 */
[C---:B------:R-:W-:Y:S01]  /*dca0*/  HMMA.16816.F32.BF16 R16, R32.reuse, R22, R16 ;  /* 0x000000162010723c */ /* 0x040fe20000041810 */
[----:B------:R-:W2:Y:S01]  /*dcb0*/  LDSM.16.MT88.4 R20, [R156+0x4400] ;  /* 0x004400009c14783b */ /* 0x000ea20000004200 */
[----:B------:R-:W3:Y:S06]  /*dcc0*/  MUFU.EX2 R36, R36 ;  /* 0x0000002400247308 */ /* 0x000eec0000000800 */
[C---:B-----5:R-:W-:Y:S02]  /*dcd0*/  HMMA.16816.F32.BF16 R28, R32.reuse, R8, R28 ;  /* 0x00000008201c723c */ /* 0x060fe4000004181c */
[----:B------:R-:W-:Y:S05]  /*dce0*/  MUFU.EX2 R96, R96 ;  /* 0x0000006000607308 */ /* 0x000fea0000000800 */
[----:B-1----:R-:W-:Y:S01]  /*dcf0*/  F2FP.BF16.PACK_AB R8, R38, R45 ;  /* 0x0000002d2608723e */ /* 0x002fe200000010ff */
[----:B------:R-:W-:Y:S01]  /*dd00*/  HMMA.16816.F32.BF16 R24, R32, R10, R24 ;  /* 0x0000000a2018723c */ /* 0x000fe20000041818 */
[----:B------:R-:W1:Y:S01]  /*dd10*/  LDSM.16.MT88.4 R32, [R157+0x4800] ;  /* 0x004800009d20783b */ /* 0x000e620000004200 */
[----:B------:R-:W4:Y:S05]  /*dd20*/  MUFU.EX2 R103, R103 ;  /* 0x0000006700677308 */ /* 0x000f2a0000000800 */
[----:B---3--:R-:W-:-:S03]  /*dd30*/  F2FP.BF16.PACK_AB R10, R36, R37 ;  /* 0x00000025240a723e */ /* 0x008fc600000010ff */
[----:B------:R-:W-:Y:S08]  /*dd40*/  MUFU.EX2 R60, R60 ;  /* 0x0000003c003c7308 */ /* 0x000ff00000000800 */
[----:B------:R-:W3:Y:S01]  /*dd50*/  MUFU.EX2 R105, R105 ;  /* 0x0000006900697308 */ /* 0x000ee20000000800 */
[----:B----4-:R-:W-:-:S07]  /*dd60*/  F2FP.BF16.PACK_AB R9, R103, R96 ;  /* 0x000000606709723e */ /* 0x010fce00000010ff */
[----:B------:R-:W-:Y:S01]  /*dd70*/  MUFU.EX2 R2, R2 ;  /* 0x0000000200027308 */ /* 0x000fe20000000800 */
[----:B---3--:R-:W-:-:S07]  /*dd80*/  F2FP.BF16.PACK_AB R11, R105, R60 ;  /* 0x0000003c690b723e */ /* 0x008fce00000010ff */
[----:B------:R-:W3:Y:S01]  /*dd90*/  MUFU.EX2 R43, R43 ;  /* 0x0000002b002b7308 */ /* 0x000ee20000000800 */
[C---:B--2---:R-:W-:Y:S07]  /*dda0*/  HMMA.16816.F32.BF16 R28, R8.reuse, R20, R28 ;  /* 0x00000014081c723c */ /* 0x044fee000004181c */
[----:B------:R-:W-:Y:S01]  /*ddb0*/  MUFU.EX2 R70, R70 ;  /* 0x0000004600467308 */ /* 0x000fe20000000800 */
[----:B------:R-:W-:Y:S01]  /*ddc0*/  FFMA.FTZ R20, R46, c[0x0][0x23c], -R66 ;  /* 0x00008f002e147a23 */ /* 0x000fe20000010842 */
[----:B------:R-:W-:Y:S01]  /*ddd0*/  HMMA.16816.F32.BF16 R24, R8, R22, R24 ;  /* 0x000000160818723c */ /* 0x000fe20000041818 */
[----:B------:R-:W-:-:S05]  /*dde0*/  FADD.FTZ R46, R68, R71 ;  /* 0x00000047442e7221 */ /* 0x000fca0000010000 */
[----:B------:R-:W2:Y:S01]  /*ddf0*/  MUFU.EX2 R93, R93 ;  /* 0x0000005d005d7308 */ /* 0x000ea20000000800 */
[----:B------:R-:W-:Y:S02]  /*de00*/  FFMA.FTZ R21, R42, c[0x0][0x23c], -R53 ;  /* 0x00008f002a157a23 */ /* 0x000fe40000010835 */
[----:B------:R-:W-:Y:S02]  /*de10*/  FADD.FTZ R46, R67, R46 ;  /* 0x0000002e432e7221 */ /* 0x000fe40000010000 */
[----:B------:R-:W-:Y:S01]  /*de20*/  FADD.FTZ R23, R91, R94 ;  /* 0x0000005e5b177221 */ /* 0x000fe20000010000 */
[----:B------:R-:W-:Y:S01]  /*de30*/  HMMA.16816.F32.BF16 R12, R8, R4, R12 ;  /* 0x00000004080c723c */ /* 0x000fe2000004180c */
[----:B------:R-:W-:Y:S01]  /*de40*/  FADD.FTZ R65, R65, R46 ;  /* 0x0000002e41417221 */ /* 0x000fe20000010000 */
[----:B------:R-:W-:Y:S01]  /*de50*/  MUFU.EX2 R54, R54 ;  /* 0x0000003600367308 */ /* 0x000fe20000000800 */
[----:B------:R-:W-:Y:S02]  /*de60*/  FADD.FTZ R23, R92, R23 ;  /* 0x000000175c177221 */ /* 0x000fe40000010000 */
[----:B------:R-:W-:-:S02]  /*de70*/  FADD.FTZ R62, R62, R65 ;  /* 0x000000413e3e7221 */ /* 0x000fc40000010000 */
[----:B------:R-:W-:Y:S01]  /*de80*/  FADD.FTZ R98, R98, R23 ;  /* 0x0000001762627221 */ /* 0x000fe20000010000 */
[----:B------:R-:W-:Y:S01]  /*de90*/  HMMA.16816.F32.BF16 R16, R8, R6, R16 ;  /* 0x000000060810723c */ /* 0x000fe20000041810 */
[----:B------:R-:W4:Y:S01]  /*dea0*/  LDSM.16.MT88.4 R4, [R156+0x4800] ;  /* 0x004800009c04783b */ /* 0x000f220000004200 */
[----:B------:R-:W-:Y:S01]  /*deb0*/  FADD.FTZ R61, R61, R62 ;  /* 0x0000003e3d3d7221 */ /* 0x000fe20000010000 */
[----:B------:R-:W5:Y:S01]  /*dec0*/  MUFU.EX2 R63, R63 ;  /* 0x0000003f003f7308 */ /* 0x000f620000000800 */
[----:B------:R-:W-:Y:S02]  /*ded0*/  FADD.FTZ R98, R95, R98 ;  /* 0x000000625f627221 */ /* 0x000fe40000010000 */
[----:B------:R-:W-:Y:S01]  /*dee0*/  FADD.FTZ R58, R58, R61 ;  /* 0x0000003d3a3a7221 */ /* 0x000fe20000010000 */
[----:B---3--:R-:W-:Y:S01]  /*def0*/  F2FP.BF16.PACK_AB R8, R43, R2 ;  /* 0x000000022b08723e */ /* 0x008fe200000010ff */
[----:B------:R-:W-:Y:S01]  /*df00*/  FADD.FTZ R97, R97, R98 ;  /* 0x0000006261617221 */ /* 0x000fe20000010000 */
[----:B--2---:R-:W-:Y:S01]  /*df10*/  F2FP.BF16.PACK_AB R10, R93, R70 ;  /* 0x000000465d0a723e */ /* 0x004fe200000010ff */
        /* <DEDUP_REMOVED lines=8> */
[----:B-----5:R-:W-:Y:S01]  /*dfa0*/  F2FP.BF16.PACK_AB R9, R63, R54 ;  /* 0x000000363f09723e */ /* 0x020fe200000010ff */
[----:B------:R-:W-:Y:S02]  /*dfb0*/  FADD.FTZ R52, R52, R55 ;  /* 0x0000003734347221 */ /* 0x000fe40000010000 */
[----:B------:R-:W-:-:S02]  /*dfc0*/  FADD.FTZ R101, R101, R124 ;  /* 0x0000007c65657221 */ /* 0x000fc40000010000 */
[----:B------:R-:W-:Y:S01]  /*dfd0*/  FADD.FTZ R49, R49, R52 ;  /* 0x0000003431317221 */ /* 0x000fe20000010000 */
[----:B------:R-:W-:Y:S01]  /*dfe0*/  MUFU.EX2 R75, R75 ;  /* 0x0000004b004b7308 */ /* 0x000fe20000000800 */
[----:B------:R-:W-:Y:S02]  /*dff0*/  FFMA.FTZ R22, R40, c[0x0][0x23c], -R53 ;  /* 0x00008f0028167a23 */ /* 0x000fe40000010835 */
        /* <DEDUP_REMOVED lines=8> */
[C---:B-1----:R-:W-:Y:S02]  /*e080*/  HMMA.16816.F32.BF16 R12, R8.reuse, R32, R12 ;  /* 0x00000020080c723c */ /* 0x042fe4000004180c */
[----:B------:R-:W-:Y:S01]  /*e090*/  FADD.FTZ R60, R60, R103 ;  /* 0x000000673c3c7221 */ /* 0x000fe20000010000 */
[----:B------:R-:W-:Y:S03]  /*e0a0*/  MUFU.EX2 R20, R20 ;  /* 0x0000001400147308 */ /* 0x000fe60000000800 */
[----:B------:R-:W-:Y:S02]  /*e0b0*/  FADD.FTZ R105, R105, R60 ;  /* 0x0000003c69697221 */ /* 0x000fe40000010000 */
[C---:B----4-:R-:W-:Y:S02]  /*e0c0*/  HMMA.16816.F32.BF16 R28, R8.reuse, R4, R28 ;  /* 0x00000004081c723c */ /* 0x050fe4000004181c */
[----:B------:R-:W-:Y:S01]  /*e0d0*/  FADD.FTZ R54, R54, R105 ;  /* 0x0000006936367221 */ /* 0x000fe20000010000 */
[----:B------:R-:W1:Y:S04]  /*e0e0*/  MUFU.EX2 R121, R121 ;  /* 0x0000007900797308 */ /* 0x000e680000000800 */
[----:B--2---:R-:W-:Y:S01]  /*e0f0*/  F2FP.BF16.PACK_AB R4, R64, R75 ;  /* 0x0000004b4004723e */ /* 0x004fe200000010ff */
[C---:B------:R-:W-:Y:S03]  /*e100*/  HMMA.16816.F32.BF16 R16, R8.reuse, R34, R16 ;  /* 0x000000220810723c */ /* 0x040fe60000041810 */
[----:B------:R-:W-:Y:S05]  /*e110*/  MUFU.EX2 R21, R21 ;  /* 0x0000001500157308 */ /* 0x000fea0000000800 */
[----:B------:R-:W-:Y:S03]  /*e120*/  HMMA.16816.F32.BF16 R24, R8, R6, R24 ;  /* 0x000000060818723c */ /* 0x000fe60000041818 */
[----:B------:R-:W2:Y:S04]  /*e130*/  MUFU.EX2 R22, R22 ;  /* 0x0000001600167308 */ /* 0x000ea80000000800 */
[----:B------:R-:W-:Y:S01]  /*e140*/  FADD.FTZ R9, R37, R38 ;  /* 0x0000002625097221 */ /* 0x000fe20000010000 */
[----:B-1----:R-:W-:-:S03]  /*e150*/  F2FP.BF16.PACK_AB R6, R121, R20 ;  /* 0x000000147906723e */ /* 0x002fc600000010ff */
[----:B------:R-:W-:Y:S01]  /*e160*/  MUFU.EX2 R0, R0 ;  /* 0x0000000000007308 */ /* 0x000fe20000000800 */
[----:B------:R-:W-:-:S04]  /*e170*/  FADD.FTZ R9, R36, R9 ;  /* 0x0000000924097221 */ /* 0x000fc80000010000 */
[----:B------:R-:W-:-:S03]  /*e180*/  FADD.FTZ R2, R2, R9 ;  /* 0x0000000902027221 */ /* 0x000fc60000010000 */
[----:B------:R-:W1:Y:S01]  /*e190*/  MUFU.EX2 R123, R123 ;  /* 0x0000007b007b7308 */ /* 0x000e620000000800 */
[----:B--2---:R-:W-:Y:S01]  /*e1a0*/  F2FP.BF16.PACK_AB R5, R22, R21 ;  /* 0x000000151605723e */ /* 0x004fe200000010ff */
[----:B------:R-:W-:Y:S02]  /*e1b0*/  FADD.FTZ R43, R43, R2 ;  /* 0x000000022b2b7221 */ /* 0x000fe40000010000 */
[----:B------:R-:W-:Y:S02]  /*e1c0*/  FADD.FTZ R2, R63, R54 ;  /* 0x000000363f027221 */ /* 0x000fe40000010000 */
[----:B------:R-:W-:Y:S02]  /*e1d0*/  FADD.FTZ R70, R70, R43 ;  /* 0x0000002b46467221 */ /* 0x000fe40000010000 */
[----:B------:R-:W-:Y:S02]  /*e1e0*/  FADD.FTZ R47, R47, R2 ;  /* 0x000000022f2f7221 */ /* 0x000fe40000010000 */
[----:B------:R-:W-:Y:S01]  /*e1f0*/  FADD.FTZ R2, R93, R70 ;  /* 0x000000465d027221 */ /* 0x000fe20000010000 */
[----:B------:R-:W-:Y:S01]  /*e200*/  MOV R70, R41 ;  /* 0x0000002900467202 */ /* 0x000fe20000000f00 */
[----:B------:R-:W-:-:S02]  /*e210*/  FADD.FTZ R44, R44, R47 ;  /* 0x0000002f2c2c7221 */ /* 0x000fc40000010000 */
[----:B------:R-:W-:Y:S01]  /*e220*/  FADD.FTZ R75, R75, R2 ;  /* 0x000000024b4b7221 */ /* 0x000fe20000010000 */
[----:B-1----:R-:W-:Y:S01]  /*e230*/  F2FP.BF16.PACK_AB R7, R123, R0 ;  /* 0x000000007b07723e */ /* 0x002fe200000010ff */
[----:B------:R-:W-:Y:S02]  /*e240*/  FADD.FTZ R21, R21, R44 ;  /* 0x0000002c15157221 */ /* 0x000fe40000010000 */
[----:B------:R-:W-:Y:S02]  /*e250*/  FADD.FTZ R75, R64, R75 ;  /* 0x0000004b404b7221 */ /* 0x000fe40000010000 */
[----:B------:R-:W-:Y:S02]  /*e260*/  FADD.FTZ R21, R22, R21 ;  /* 0x0000001516157221 */ /* 0x000fe40000010000 */
[----:B------:R-:W-:Y:S01]  /*e270*/  HMMA.16816.F32.BF16 R140, R4, R136, R12 ;  /* 0x00000088048c723c */ /* 0x000fe2000004180c */
[----:B------:R-:W-:Y:S02]  /*e280*/  FADD.FTZ R20, R20, R75 ;  /* 0x0000004b14147221 */ /* 0x000fe40000010000 */
[----:B------:R-:W-:-:S02]  /*e290*/  FADD.FTZ R0, R0, R21 ;  /* 0x0000001500007221 */ /* 0x000fc40000010000 */
[----:B------:R-:W-:Y:S02]  /*e2a0*/  FADD.FTZ R121, R121, R20 ;  /* 0x0000001479797221 */ /* 0x000fe40000010000 */
[----:B------:R-:W-:Y:S01]  /*e2b0*/  FADD.FTZ R123, R123, R0 ;  /* 0x000000007b7b7221 */ /* 0x000fe20000010000 */
[C---:B------:R-:W-:Y:S08]  /*e2c0*/  HMMA.16816.F32.BF16 R132, R4.reuse, R128, R28 ;  /* 0x000000800484723c */ /* 0x040ff0000004181c */
[C---:B------:R-:W-:Y:S08]  /*e2d0*/  HMMA.16816.F32.BF16 R136, R4.reuse, R138, R16 ;  /* 0x0000008a0488723c */ /* 0x040ff00000041810 */
[----:B------:R-:W-:Y:S08]  /*e2e0*/  HMMA.16816.F32.BF16 R128, R4, R130, R24 ;  /* 0x000000820480723c */ /* 0x000ff00000041818 */
.L_x_5040:
[----:B------:R-:W-:Y:S01]  /*e2f0*/  ISETP.GT.AND P0, PT, R125, R126, PT ;  /* 0x0000007e7d00720c */ /* 0x000fe20003f04270 */
[----:B------:R-:W-:-:S12]  /*e300*/  ULDC.64 UR4, c[0x0][0x118] ;  /* 0x0000460000047ab9 */ /* 0x000fd80000000a00 */
[----:B------:R-:W-:Y:S05]  /*e310*/  @!P0 BRA `(.L_x_5048) ;  /* 0x0000309000008947 */ /* 0x000fea0003800000 */
[----:B------:R-:W-:Y:S01]  /*e320*/  IMAD.MOV.U32 R162, RZ, RZ, c[0x0][0x1a0] ;  /* 0x00006800ffa27624 */ /* 0x000fe200078e00ff */
[----:B------:R-:W-:Y:S02]  /*e330*/  MOV R124, R69 ;  /* 0x00000045007c7202 */ /* 0x000fe40000000f00 */
[----:B------:R-:W-:Y:S01]  /*e340*/  MOV R127, R70 ;  /* 0x00000046007f7202 */ /* 0x000fe20000000f00 */
[----:B------:R-:W-:-:S05]  /*e350*/  IMAD.U32 R161, R162, -0x80, RZ ;  /* 0xffffff80a2a17824 */ /* 0x000fca00078e00ff */
[----:B------:R-:W-:Y:S02]  /*e360*/  SHF.R.S32.HI R160, RZ, 0x1f, R161 ;  /* 0x0000001fffa07819 */ /* 0x000fe400000114a1 */
.L_x_5052:
        /* <DEDUP_REMOVED lines=65> */
.L_x_5049:
[----:B------:R-:W-:Y:S02]  /*e780*/  ISETP.GE.AND P2, PT, R108, c[0x0][0x220], PT ;  /* 0x000088006c007a0c */ /* 0x000fe40003f46270 */
[C---:B------:R-:W-:Y:S04]  /*e790*/  LEA R164, P4, R78.reuse, R158, 0x1 ;  /* 0x0000009e4ea47211 */ /* 0x040fe800078808ff */
[-CC-:B------:R-:W-:Y:S07]  /*e7a0*/  LEA.HI.X R165, R78, R159.reuse, R2.reuse, 0x1, P4 ;  /* 0x0000009f4ea57211 */ /* 0x180fee00020f0c02 */
[----:B------:R-:W-:Y:S01]  /*e7b0*/  @P2 STS [R154+0x3000], RZ ;  /* 0x003000ff9a002388 */ /* 0x000fe20000000800 */
[CC--:B------:R-:W-:Y:S01]  /*e7c0*/  @!P2 LEA R73, P0, R162.reuse, R78.reuse, 0x6 ;  /* 0x0000004ea249a211 */ /* 0x0c0fe200078030ff */
[----:B------:R-:W-:Y:S01]  /*e7d0*/  @!P2 IMAD.MOV.U32 R75, RZ, RZ, c[0x0][0x1a4] ;  /* 0x00006900ff4ba624 */ /* 0x000fe200078e00ff */
[----:B------:R-:W-:Y:S01]  /*e7e0*/  @!P2 IADD3 R163, P3, R147, R78, RZ ;  /* 0x0000004e93a3a210 */ /* 0x000fe20007f7e0ff */
[----:B------:R-:W-:Y:S01]  /*e7f0*/  @P2 STS [R154+0x3004], RZ ;  /* 0x003004ff9a002388 */ /* 0x000fe20000000800 */
[----:B------:R-:W-:Y:S02]  /*e800*/  @!P2 IMAD.MOV.U32 R79, RZ, RZ, R2 ;  /* 0x000000ffff4fa224 */ /* 0x000fe400078e0002 */
[C---:B------:R-:W-:Y:S01]  /*e810*/  @!P2 LEA.HI.X R74, R162.reuse, R2, R75, 0x6, P0 ;  /* 0x00000002a24aa211 */ /* 0x040fe200000f344b */
[----:B------:R-:W-:Y:S01]  /*e820*/  @P2 STS.64 [R154+0x3008], RZ ;  /* 0x003008ff9a002388 */ /* 0x000fe20000000a00 */
[CC--:B------:R-:W-:Y:S01]  /*e830*/  @!P2 LEA R82, P0, R73.reuse, R158.reuse, 0x1 ;  /* 0x0000009e4952a211 */ /* 0x0c0fe200078008ff */
        /* <DEDUP_REMOVED lines=149> */
.L_x_5051:
        /* <DEDUP_REMOVED lines=42> */
.L_x_5050:
        /* <DEDUP_REMOVED lines=57> */
[----:B------:R-:W-:Y:S01]  /*f7c0*/  FMNMX.FTZ R68, R8, R71, !PT ;  /* 0x0000004708447209 */ /* 0x000fe20007810000 */
[----:B---3--:R-:W-:Y:S01]  /*f7d0*/  FFMA.FTZ R12, R120, R79, R12 ;  /* 0x0000004f780c7223 */ /* 0x008fe2000001000c */
[----:B----4-:R-:W-:Y:S01]  /*f7e0*/  FMNMX.FTZ R2, R10, R73, !PT ;  /* 0x000000490a027209 */ /* 0x010fe20007810000 */
        /* <DEDUP_REMOVED lines=25> */
[----:B------:R1:W-:Y:S01]  /*f980*/  I2F R73, R70 ;  /* 0x0000004600497306 */ /* 0x0003e20000201400 */
[-C--:B------:R-:W-:Y:S01]  /*f990*/  FFMA.FTZ R25, R120, R82.reuse, R25 ;  /* 0x0000005278197223 */ /* 0x080fe20000010019 */
[----:B------:R-:W-:Y:S01]  /*f9a0*/  FMNMX.FTZ R94, R22, R95, !PT ;  /* 0x0000005f165e7209 */ /* 0x000fe20007810000 */
[C---:B------:R-:W-:Y:S01]  /*f9b0*/  FFMA.FTZ R27, R120.reuse, R82, R27 ;  /* 0x00000052781b7223 */ /* 0x040fe2000001001b */
[----:B------:R-:W-:Y:S01]  /*f9c0*/  FMNMX.FTZ R95, R21, R68, !PT ;  /* 0x00000044155f7209 */ /* 0x000fe20007810000 */
[CC--:B------:R-:W-:Y:S01]  /*f9d0*/  FFMA.FTZ R28, R120.reuse, R87.reuse, R28 ;  /* 0x00000057781c7223 */ /* 0x0c0fe2000001001c */
[----:B------:R-:W-:Y:S01]  /*f9e0*/  FMNMX.FTZ R97, R23, R94, !PT ;  /* 0x0000005e17617209 */ /* 0x000fe20007810000 */
[----:B------:R-:W-:Y:S01]  /*f9f0*/  FFMA.FTZ R30, R120, R87, R30 ;  /* 0x00000057781e7223 */ /* 0x000fe2000001001e */
[----:B------:R-:W-:Y:S01]  /*fa00*/  IADD3 R72, R92, 0x70, RZ ;  /* 0x000000705c487810 */ /* 0x000fe20007ffe0ff */
[-C--:B------:R-:W-:Y:S01]  /*fa10*/  FFMA.FTZ R29, R120, R84.reuse, R29 ;  /* 0x00000054781d7223 */ /* 0x080fe2000001001d */
[----:B------:R-:W-:Y:S01]  /*fa20*/  IADD3 R0, R92, 0x51, RZ ;  /* 0x000000515c007810 */ /* 0x000fe20007ffe0ff */
[C---:B------:R-:W-:Y:S01]  /*fa30*/  FFMA.FTZ R31, R120.reuse, R84, R31 ;  /* 0x00000054781f7223 */ /* 0x040fe2000001001f */
[----:B------:R-:W-:Y:S01]  /*fa40*/  I2F R77, R72 ;  /* 0x00000048004d7306 */ /* 0x000fe20000201400 */
        /* <DEDUP_REMOVED lines=8> */
[CC--:B------:R-:W-:Y:S01]  /*fad0*/  FFMA.FTZ R36, R120.reuse, R91.reuse, R36 ;  /* 0x0000005b78247223 */ /* 0x0c0fe20000010024 */
[----:B------:R-:W2:Y:S01]  /*fae0*/  I2F R0, R0 ;  /* 0x0000000000007306 */ /* 0x000ea20000201400 */
[----:B------:R-:W-:Y:S01]  /*faf0*/  FFMA.FTZ R38, R120, R91, R38 ;  /* 0x0000005b78267223 */ /* 0x000fe20000010026 */
[----:B-1----:R-:W-:Y:S01]  /*fb00*/  FMNMX.FTZ R70, R26, R97, !PT ;  /* 0x000000611a467209 */ /* 0x002fe20007810000 */
[-C--:B------:R-:W-:Y:S01]  /*fb10*/  FFMA.FTZ R37, R120, R88.reuse, R37 ;  /* 0x0000005878257223 */ /* 0x080fe20000010025 */
[----:B------:R-:W-:Y:S01]  /*fb20*/  IADD3 R2, R92, 0x59, RZ ;  /* 0x000000595c027810 */ /* 0x000fe20007ffe0ff */
[C---:B------:R-:W-:Y:S01]  /*fb30*/  FFMA.FTZ R39, R120.reuse, R88, R39 ;  /* 0x0000005878277223 */ /* 0x040fe20000010027 */
[----:B------:R-:W-:Y:S01]  /*fb40*/  FMNMX.FTZ R97, R27, R70, !PT ;  /* 0x000000461b617209 */ /* 0x000fe20007810000 */
[----:B------:R-:W-:Y:S01]  /*fb50*/  FFMA.FTZ R40, R120, R93, R40 ;  /* 0x0000005d78287223 */ /* 0x000fe20000010028 */
[----:B------:R-:W-:Y:S01]  /*fb60*/  FMNMX.FTZ R70, R28, R95, !PT ;  /* 0x0000005f1c467209 */ /* 0x000fe20007810000 */
[C---:B------:R-:W-:Y:S01]  /*fb70*/  FFMA.FTZ R42, R120.reuse, R93, R42 ;  /* 0x0000005d782a7223 */ /* 0x040fe2000001002a */
[----:B------:R-:W1:Y:S01]  /*fb80*/  I2F R71, R71 ;  /* 0x0000004700477306 */ /* 0x000e620000201400 */
[-C--:B------:R-:W-:Y:S01]  /*fb90*/  FFMA.FTZ R41, R120, R90.reuse, R41 ;  /* 0x0000005a78297223 */ /* 0x080fe20000010029 */
[----:B------:R-:W-:Y:S01]  /*fba0*/  FMNMX.FTZ R94, R30, R97, !PT ;  /* 0x000000611e5e7209 */ /* 0x000fe20007810000 */
[C---:B------:R-:W-:Y:S01]  /*fbb0*/  FFMA.FTZ R43, R120.reuse, R90, R43 ;  /* 0x0000005a782b7223 */ /* 0x040fe2000001002b */
[----:B------:R-:W-:Y:S01]  /*fbc0*/  FMNMX.FTZ R95, R29, R70, !PT ;  /* 0x000000461d5f7209 */ /* 0x000fe20007810000 */
[CC--:B------:R-:W-:Y:S01]  /*fbd0*/  FFMA.FTZ R44, R120.reuse, R69.reuse, R44 ;  /* 0x00000045782c7223 */ /* 0x0c0fe2000001002c */
[----:B------:R-:W-:Y:S01]  /*fbe0*/  FMNMX.FTZ R97, R31, R94, !PT ;  /* 0x0000005e1f617209 */ /* 0x000fe20007810000 */
[----:B------:R-:W-:Y:S01]  /*fbf0*/  FFMA.FTZ R46, R120, R69, R46 ;  /* 0x00000045782e7223 */ /* 0x000fe2000001002e */
[----:B------:R-:W-:Y:S02]  /*fc00*/  FMNMX.FTZ R94, R32, R95, !PT ;  /* 0x0000005f205e7209 */ /* 0x000fe40007810000 */
[----:B------:R-:W3:Y:S01]  /*fc10*/  I2F R2, R2 ;  /* 0x0000000200027306 */ /* 0x000ee20000201400 */
[----:B------:R-:W-:Y:S02]  /*fc20*/  FMNMX.FTZ R96, R34, R97, !PT ;  /* 0x0000006122607209 */ /* 0x000fe40007810000 */
[----:B------:R-:W-:Y:S01]  /*fc30*/  FMNMX.FTZ R95, R33, R94, !PT ;  /* 0x0000005e215f7209 */ /* 0x000fe20007810000 */
[C---:B--2---:R-:W-:Y:S01]  /*fc40*/  FFMA.FTZ R45, R120.reuse, R0, R45 ;  /* 0x00000000782d7223 */ /* 0x044fe2000001002d */
[----:B------:R-:W-:Y:S01]  /*fc50*/  FMNMX.FTZ R97, R35, R96, !PT ;  /* 0x0000006023617209 */ /* 0x000fe20007810000 */
[----:B------:R-:W-:Y:S01]  /*fc60*/  FFMA.FTZ R47, R120, R0, R47 ;  /* 0x00000000782f7223 */ /* 0x000fe2000001002f */
[----:B------:R-:W-:Y:S02]  /*fc70*/  FMNMX.FTZ R94, R36, R95, !PT ;  /* 0x0000005f245e7209 */ /* 0x000fe40007810000 */
[----:B------:R-:W-:Y:S01]  /*fc80*/  FMNMX.FTZ R96, R38, R97, !PT ;  /* 0x0000006126607209 */ /* 0x000fe20007810000 */
[----:B------:R-:W2:Y:S01]  /*fc90*/  I2F R68, R68 ;  /* 0x0000004400447306 */ /* 0x000ea20000201400 */
[----:B------:R-:W-:Y:S02]  /*fca0*/  FMNMX.FTZ R95, R37, R94, !PT ;  /* 0x0000005e255f7209 */ /* 0x000fe40007810000 */
[----:B------:R-:W-:Y:S01]  /*fcb0*/  FMNMX.FTZ R97, R39, R96, !PT ;  /* 0x0000006027617209 */ /* 0x000fe20007810000 */
[----:B-1----:R-:W-:Y:S01]  /*fcc0*/  FFMA.FTZ R48, R120, R71, R48 ;  /* 0x0000004778307223 */ /* 0x002fe20000010030 */
[----:B------:R-:W-:Y:S01]  /*fcd0*/  FMNMX.FTZ R94, R40, R95, !PT ;  /* 0x0000005f285e7209 */ /* 0x000fe20007810000 */
[----:B------:R-:W-:Y:S01]  /*fce0*/  FFMA.FTZ R50, R120, R71, R50 ;  /* 0x0000004778327223 */ /* 0x000fe20000010032 */
[----:B------:R-:W-:Y:S02]  /*fcf0*/  FMNMX.FTZ R96, R42, R97, !PT ;  /* 0x000000612a607209 */ /* 0x000fe40007810000 */
[----:B------:R-:W-:Y:S01]  /*fd00*/  FMNMX.FTZ R95, R41, R94, !PT ;  /* 0x0000005e295f7209 */ /* 0x000fe20007810000 */
[----:B------:R-:W-:Y:S01]  /*fd10*/  I2F R69, R74 ;  /* 0x0000004a00457306 */ /* 0x000fe20000201400 */
[----:B------:R-:W-:Y:S02]  /*fd20*/  FMNMX.FTZ R97, R43, R96, !PT ;  /* 0x000000602b617209 */ /* 0x000fe40007810000 */
[----:B------:R-:W-:Y:S01]  /*fd30*/  FMNMX.FTZ R94, R44, R95, !PT ;  /* 0x0000005f2c5e7209 */ /* 0x000fe20007810000 */
[-C--:B---3--:R-:W-:Y:S01]  /*fd40*/  FFMA.FTZ R49, R120, R2.reuse, R49 ;  /* 0x0000000278317223 */ /* 0x088fe20000010031 */
[----:B------:R-:W-:Y:S01]  /*fd50*/  FMNMX.FTZ R96, R46, R97, !PT ;  /* 0x000000612e607209 */ /* 0x000fe20007810000 */
[C---:B------:R-:W-:Y:S01]  /*fd60*/  FFMA.FTZ R51, R120.reuse, R2, R51 ;  /* 0x0000000278337223 */ /* 0x040fe20000010033 */
[----:B------:R-:W-:Y:S01]  /*fd70*/  FMNMX.FTZ R95, R45, R94, !PT ;  /* 0x0000005e2d5f7209 */ /* 0x000fe20007810000 */
[-C--:B------:R-:W-:Y:S01]  /*fd80*/  FFMA.FTZ R52, R120, R73.reuse, R52 ;  /* 0x0000004978347223 */ /* 0x080fe20000010034 */
[----:B------:R-:W-:Y:S01]  /*fd90*/  IADD3 R2, R92, 0x79, RZ ;  /* 0x000000795c027810 */ /* 0x000fe20007ffe0ff */
[----:B------:R-:W-:Y:S01]  /*fda0*/  FFMA.FTZ R54, R120, R73, R54 ;  /* 0x0000004978367223 */ /* 0x000fe20000010036 */
[----:B------:R-:W-:Y:S02]  /*fdb0*/  FMNMX.FTZ R94, R48, R95, !PT ;  /* 0x0000005f305e7209 */ /* 0x000fe40007810000 */
[----:B------:R-:W-:Y:S01]  /*fdc0*/  FMNMX.FTZ R95, R47, R96, !PT ;  /* 0x000000602f5f7209 */ /* 0x000fe20007810000 */
[C---:B--2---:R-:W-:Y:S01]  /*fdd0*/  FFMA.FTZ R53, R120.reuse, R68, R53 ;  /* 0x0000004478357223 */ /* 0x044fe20000010035 */
[----:B------:R-:W-:Y:S01]  /*fde0*/  FMNMX.FTZ R73, R49, R94, !PT ;  /* 0x0000005e31497209 */ /* 0x000fe20007810000 */
[----:B------:R-:W-:Y:S01]  /*fdf0*/  FFMA.FTZ R55, R120, R68, R55 ;  /* 0x0000004478377223 */ /* 0x000fe20000010037 */
[----:B------:R-:W-:Y:S01]  /*fe00*/  FMNMX.FTZ R94, R50, R95, !PT ;  /* 0x0000005f325e7209 */ /* 0x000fe20007810000 */
[----:B------:R-:W-:Y:S01]  /*fe10*/  FFMA.FTZ R56, R120, R75, R56 ;  /* 0x0000004b78387223 */ /* 0x000fe20000010038 */
[----:B------:R-:W-:Y:S01]  /*fe20*/  FMNMX.FTZ R96, R52, R73, !PT ;  /* 0x0000004934607209 */ /* 0x000fe20007810000 */
[----:B------:R-:W-:Y:S01]  /*fe30*/  FFMA.FTZ R58, R120, R75, R58 ;  /* 0x0000004b783a7223 */ /* 0x000fe2000001003a */
[C---:B------:R-:W-:Y:S02]  /*fe40*/  IADD3 R70, R92.reuse, 0x69, RZ ;  /* 0x000000695c467810 */ /* 0x040fe40007ffe0ff */
[----:B------:R-:W-:Y:S02]  /*fe50*/  FMNMX.FTZ R95, R53, R96, !PT ;  /* 0x00000060355f7209 */ /* 0x000fe40007810000 */
[----:B------:R-:W-:Y:S01]  /*fe60*/  LDSM.16.MT88.4 R96, [R157+0x3000] ;  /* 0x003000009d60783b */ /* 0x000fe20000004200 */
[----:B------:R-:W-:Y:S01]  /*fe70*/  IADD3 R0, R92, 0x78, RZ ;  /* 0x000000785c007810 */ /* 0x000fe20007ffe0ff */
[----:B------:R-:W1:Y:S01]  /*fe80*/  I2F R70, R70 ;  /* 0x0000004600467306 */ /* 0x000e620000201400 */
[----:B------:R-:W-:Y:S04]  /*fe90*/  FMNMX.FTZ R73, R51, R94, !PT ;  /* 0x0000005e33497209 */ /* 0x000fe80007810000 */
[----:B------:R-:W-:Y:S04]  /*fea0*/  FMNMX.FTZ R68, R54, R73, !PT ;  /* 0x0000004936447209 */ /* 0x000fe80007810000 */
[----:B------:R-:W-:Y:S01]  /*feb0*/  FMNMX.FTZ R73, R55, R68, !PT ;  /* 0x0000004437497209 */ /* 0x000fe20007810000 */
[----:B------:R-:W2:Y:S10]  /*fec0*/  I2F R71, R0 ;  /* 0x0000000000477306 */ /* 0x000eb40000201400 */
[----:B------:R3:W4:Y:S01]  /*fed0*/  I2F R0, R2 ;  /* 0x0000000200007306 */ /* 0x0007220000201400 */
[CC--:B-1----:R-:W-:Y:S02]  /*fee0*/  FFMA.FTZ R57, R120.reuse, R70.reuse, R57 ;  /* 0x0000004678397223 */ /* 0x0c2fe40000010039 */
[C---:B------:R-:W-:Y:S02]  /*fef0*/  FFMA.FTZ R59, R120.reuse, R70, R59 ;  /* 0x00000046783b7223 */ /* 0x040fe4000001003b */
[CC--:B------:R-:W-:Y:S02]  /*ff00*/  FFMA.FTZ R60, R120.reuse, R77.reuse, R60 ;  /* 0x0000004d783c7223 */ /* 0x0c0fe4000001003c */
[C---:B------:R-:W-:Y:S02]  /*ff10*/  FFMA.FTZ R62, R120.reuse, R77, R62 ;  /* 0x0000004d783e7223 */ /* 0x040fe4000001003e */
[CC--:B------:R-:W-:Y:S02]  /*ff20*/  FFMA.FTZ R61, R120.reuse, R69.reuse, R61 ;  /* 0x00000045783d7223 */ /* 0x0c0fe4000001003d */
[C---:B------:R-:W-:Y:S02]  /*ff30*/  FFMA.FTZ R63, R120.reuse, R69, R63 ;  /* 0x00000045783f7223 */ /* 0x040fe4000001003f */
[CC--:B--2---:R-:W-:Y:S02]  /*ff40*/  FFMA.FTZ R64, R120.reuse, R71.reuse, R64 ;  /* 0x0000004778407223 */ /* 0x0c4fe40000010040 */
[----:B------:R-:W-:Y:S01]  /*ff50*/  FFMA.FTZ R66, R120, R71, R66 ;  /* 0x0000004778427223 */ /* 0x000fe20000010042 */
[----:B---3--:R-:W-:Y:S01]  /*ff60*/  FMNMX.FTZ R2, R56, R95, !PT ;  /* 0x0000005f38027209 */ /* 0x008fe20007810000 */
[CC--:B----4-:R-:W-:Y:S02]  /*ff70*/  FFMA.FTZ R65, R120.reuse, R0.reuse, R65 ;  /* 0x0000000078417223 */ /* 0x0d0fe40000010041 */
        /* <DEDUP_REMOVED lines=21> */
[----:B--2---:R-:W-:Y:S03]  /*100d0*/  FMNMX.FTZ R69, R71, R0, !PT ;  /* 0x0000000047457209 */ /* 0x004fe60007810000 */
[----:B------:R-:W-:Y:S02]  /*100e0*/  FMUL.FTZ R72, R2, c[0x0][0x23c] ;  /* 0x00008f0002487a20 */ /* 0x000fe40000410000 */
[----:B------:R-:W-:Y:S02]  /*100f0*/  FMUL.FTZ R2, R70, c[0x0][0x23c] ;  /* 0x00008f0046027a20 */ /* 0x000fe40000410000 */
[C---:B------:R-:W-:Y:S02]  /*10100*/  FADD.FTZ R68, -R69.reuse, R124 ;  /* 0x0000007c45447221 */ /* 0x040fe40000010100 */
        /* <DEDUP_REMOVED lines=15> */
[C---:B-1----:R-:W-:Y:S02]  /*10200*/  FMUL.FTZ R132, R72.reuse, R132 ;  /* 0x0000008448847220 */ /* 0x042fe40000410000 */
[C---:B------:R-:W-:Y:S01]  /*10210*/  FMUL.FTZ R133, R72.reuse, R133 ;  /* 0x0000008548857220 */ /* 0x040fe20000410000 */
[----:B------:R1:W-:Y:S01]  /*10220*/  MUFU.EX2 R75, R71 ;  /* 0x00000047004b7308 */ /* 0x0003e20000000800 */
[C---:B------:R-:W-:Y:S02]  /*10230*/  FMUL.FTZ R128, R72.reuse, R128 ;  /* 0x0000008048807220 */ /* 0x040fe40000410000 */
[----:B------:R-:W-:Y:S02]  /*10240*/  FMUL.FTZ R129, R72, R129 ;  /* 0x0000008148817220 */ /* 0x000fe40000410000 */
[C---:B--2---:R-:W-:Y:S02]  /*10250*/  FMUL.FTZ R134, R73.reuse, R134 ;  /* 0x0000008649867220 */ /* 0x044fe40000410000 */
[C---:B------:R-:W-:Y:S02]  /*10260*/  FMUL.FTZ R135, R73.reuse, R135 ;  /* 0x0000008749877220 */ /* 0x040fe40000410000 */
[C---:B------:R-:W-:Y:S01]  /*10270*/  FMUL.FTZ R130, R73.reuse, R130 ;  /* 0x0000008249827220 */ /* 0x040fe20000410000 */
[----:B------:R-:W2:Y:S01]  /*10280*/  MUFU.EX2 R74, R9 ;  /* 0x00000009004a7308 */ /* 0x000ea20000000800 */
        /* <DEDUP_REMOVED lines=8> */
[--C-:B-1----:R-:W-:Y:S02]  /*10310*/  FFMA.FTZ R71, R37, c[0x0][0x23c], -R68.reuse ;  /* 0x00008f0025477a23 */ /* 0x102fe40000010844 */
[--C-:B------:R-:W-:Y:S02]  /*10320*/  FFMA.FTZ R37, R40, c[0x0][0x23c], -R68.reuse ;  /* 0x00008f0028257a23 */ /* 0x100fe40000010844 */
[--C-:B------:R-:W-:Y:S01]  /*10330*/  FFMA.FTZ R40, R41, c[0x0][0x23c], -R68.reuse ;  /* 0x00008f0029287a23 */ /* 0x100fe20000010844 */
[----:B------:R-:W1:Y:S01]  /*10340*/  MUFU.EX2 R5, R13 ;  /* 0x0000000d00057308 */ /* 0x000e620000000800 */
[--C-:B------:R-:W-:Y:S02]  /*10350*/  FFMA.FTZ R41, R57, c[0x0][0x23c], -R68.reuse ;  /* 0x00008f0039297a23 */ /* 0x100fe40000010844 */
[--C-:B------:R-:W-:Y:S01]  /*10360*/  FFMA.FTZ R94, R36, c[0x0][0x23c], -R68.reuse ;  /* 0x00008f00245e7a23 */ /* 0x100fe20000010844 */
[----:B--2---:R-:W-:Y:S01]  /*10370*/  F2FP.BF16.PACK_AB R102, R74, R77 ;  /* 0x0000004d4a66723e */ /* 0x004fe200000010ff */
[--C-:B------:R-:W-:Y:S02]  /*10380*/  FFMA.FTZ R36, R56, c[0x0][0x23c], -R68.reuse ;  /* 0x00008f0038247a23 */ /* 0x100fe40000010844 */
[C---:B------:R-:W-:Y:S02]  /*10390*/  FMUL.FTZ R140, R72.reuse, R140 ;  /* 0x0000008c488c7220 */ /* 0x040fe40000410000 */
[C---:B------:R-:W-:Y:S01]  /*103a0*/  FMUL.FTZ R141, R72.reuse, R141 ;  /* 0x0000008d488d7220 */ /* 0x040fe20000410000 */
[----:B------:R-:W-:Y:S01]  /*103b0*/  MUFU.EX2 R165, R165 ;  /* 0x000000a500a57308 */ /* 0x000fe20000000800 */
[C---:B------:R-:W-:Y:S02]  /*103c0*/  FMUL.FTZ R142, R73.reuse, R142 ;  /* 0x0000008e498e7220 */ /* 0x040fe40000410000 */
[C---:B------:R-:W-:Y:S02]  /*103d0*/  FMUL.FTZ R143, R73.reuse, R143 ;  /* 0x0000008f498f7220 */ /* 0x040fe40000410000 */
[C---:B------:R-:W-:Y:S02]  /*103e0*/  FMUL.FTZ R136, R72.reuse, R136 ;  /* 0x0000008848887220 */ /* 0x040fe40000410000 */
[----:B------:R-:W-:Y:S02]  /*103f0*/  FMUL.FTZ R137, R72, R137 ;  /* 0x0000008948897220 */ /* 0x000fe40000410000 */
[C---:B------:R-:W-:Y:S01]  /*10400*/  FMUL.FTZ R138, R73.reuse, R138 ;  /* 0x0000008a498a7220 */ /* 0x040fe20000410000 */
[----:B------:R-:W-:Y:S01]  /*10410*/  MUFU.EX2 R163, R163 ;  /* 0x000000a300a37308 */ /* 0x000fe20000000800 */
[----:B------:R-:W-:Y:S02]  /*10420*/  FMUL.FTZ R139, R73, R139 ;  /* 0x0000008b498b7220 */ /* 0x000fe40000410000 */
[--C-:B------:R-:W-:Y:S01]  /*10430*/  FFMA.FTZ R164, R20, c[0x0][0x23c], -R68.reuse ;  /* 0x00008f0014a47a23 */ /* 0x100fe20000010844 */
[----:B-1----:R-:W-:Y:S01]  /*10440*/  F2FP.BF16.PACK_AB R20, R5, R76 ;  /* 0x0000004c0514723e */ /* 0x002fe200000010ff */
[--C-:B------:R-:W-:Y:S02]  /*10450*/  FFMA.FTZ R127, R21, c[0x0][0x23c], -R68.reuse ;  /* 0x00008f00157f7a23 */ /* 0x100fe40000010844 */
[--C-:B------:R-:W-:Y:S02]  /*10460*/  FFMA.FTZ R0, R4, c[0x0][0x23c], -R68.reuse ;  /* 0x00008f0004007a23 */ /* 0x100fe40000010844 */
[----:B------:R-:W-:Y:S01]  /*10470*/  FMUL.FTZ R4, R69, c[0x0][0x23c] ;  /* 0x00008f0045047a20 */ /* 0x000fe20000410000 */
[----:B------:R-:W-:Y:S01]  /*10480*/  MUFU.EX2 R164, R164 ;  /* 0x000000a400a47308 */ /* 0x000fe20000000800 */
[--C-:B------:R-:W-:Y:S02]  /*10490*/  FFMA.FTZ R105, R29, c[0x0][0x23c], -R68.reuse ;  /* 0x00008f001d697a23 */ /* 0x100fe40000010844 */
[--C-:B------:R-:W-:Y:S01]  /*104a0*/  FFMA.FTZ R29, R49, c[0x0][0x23c], -R68.reuse ;  /* 0x00008f00311d7a23 */ /* 0x100fe20000010844 */
[----:B------:R-:W-:Y:S01]  /*104b0*/  FSEL R4, R4, RZ, P0 ;  /* 0x000000ff04047208 */ /* 0x000fe20000000000 */
[--C-:B------:R-:W-:Y:S01]  /*104c0*/  FFMA.FTZ R107, R24, c[0x0][0x23c], -R68.reuse ;  /* 0x00008f00186b7a23 */ /* 0x100fe20000010844 */
[----:B------:R-:W-:Y:S01]  /*104d0*/  ISETP.GT.AND P0, PT, R125, R126, PT ;  /* 0x0000007e7d00720c */ /* 0x000fe20003f04270 */
[----:B------:R-:W-:Y:S02]  /*104e0*/  FFMA.FTZ R24, R44, c[0x0][0x23c], -R68 ;  /* 0x00008f002c187a23 */ /* 0x000fe40000010844 */
[--C-:B------:R-:W-:Y:S01]  /*104f0*/  FFMA.FTZ R57, R10, c[0x0][0x23c], -R4.reuse ;  /* 0x00008f000a397a23 */ /* 0x100fe20000010804 */
[----:B------:R-:W1:Y:S01]  /*10500*/  MUFU.EX2 R0, R0 ;  /* 0x0000000000007308 */ /* 0x000e620000000800 */
[--C-:B------:R-:W-:Y:S02]  /*10510*/  FFMA.FTZ R48, R11, c[0x0][0x23c], -R4.reuse ;  /* 0x00008f000b307a23 */ /* 0x100fe40000010804 */
[----:B------:R-:W2:Y:S01]  /*10520*/  LDSM.16.MT88.4 R8, [R156+0x3000] ;  /* 0x003000009c08783b */ /* 0x000ea20000004200 */
[--C-:B------:R-:W-:Y:S02]  /*10530*/  FFMA.FTZ R52, R14, c[0x0][0x23c], -R4.reuse ;  /* 0x00008f000e347a23 */ /* 0x100fe40000010804 */
[--C-:B------:R-:W-:Y:S02]  /*10540*/  FFMA.FTZ R45, R15, c[0x0][0x23c], -R4.reuse ;  /* 0x00008f000f2d7a23 */ /* 0x100fe40000010804 */
[--C-:B------:R-:W-:Y:S02]  /*10550*/  FFMA.FTZ R53, R18, c[0x0][0x23c], -R4.reuse ;  /* 0x00008f0012357a23 */ /* 0x100fe40000010804 */
[----:B------:R-:W-:Y:S01]  /*10560*/  MUFU.EX2 R57, R57 ;  /* 0x0000003900397308 */ /* 0x000fe20000000800 */
[----:B------:R-:W3:Y:S01]  /*10570*/  LDSM.16.MT88.4 R12, [R157+0x3400] ;  /* 0x003400009d0c783b */ /* 0x000ee20000004200 */
[--C-:B------:R-:W-:Y:S02]  /*10580*/  FFMA.FTZ R56, R19, c[0x0][0x23c], -R4.reuse ;  /* 0x00008f0013387a23 */ /* 0x100fe40000010804 */
[--C-:B------:R-:W-:Y:S02]  /*10590*/  FFMA.FTZ R38, R38, c[0x0][0x23c], -R4.reuse ;  /* 0x00008f0026267a23 */ /* 0x100fe40000010804 */
[--C-:B------:R-:W-:Y:S02]  /*105a0*/  FFMA.FTZ R2, R6, c[0x0][0x23c], -R4.reuse ;  /* 0x00008f0006027a23 */ /* 0x100fe40000010804 */
[----:B------:R-:W-:Y:S01]  /*105b0*/  FFMA.FTZ R49, R7, c[0x0][0x23c], -R4 ;  /* 0x00008f0007317a23 */ /* 0x000fe20000010804 */
[----:B------:R-:W4:Y:S01]  /*105c0*/  LDSM.16.MT88.4 R16, [R156+0x3400] ;  /* 0x003400009c10783b */ /* 0x000f220000004200 */
[----:B------:R-:W5:Y:S01]  /*105d0*/  MUFU.EX2 R48, R48 ;  /* 0x0000003000307308 */ /* 0x000f620000000800 */
[----:B------:R-:W-:Y:S02]  /*105e0*/  FFMA.FTZ R7, R60, c[0x0][0x23c], -R68 ;  /* 0x00008f003c077a23 */ /* 0x000fe40000010844 */
[----:B------:R-:W-:Y:S01]  /*105f0*/  FFMA.FTZ R60, R22, c[0x0][0x23c], -R4 ;  /* 0x00008f00163c7a23 */ /* 0x000fe20000010804 */
[----:B-1----:R-:W-:Y:S01]  /*10600*/  F2FP.BF16.PACK_AB R100, R75, R0 ;  /* 0x000000004b64723e */ /* 0x002fe200000010ff */
[----:B------:R-:W-:Y:S01]  /*10610*/  FFMA.FTZ R44, R61, c[0x0][0x23c], -R68 ;  /* 0x00008f003d2c7a23 */ /* 0x000fe20000010844 */
[----:B------:R-:W-:Y:S01]  /*10620*/  F2FP.BF16.PACK_AB R22, R163, R165 ;  /* 0x000000a5a316723e */ /* 0x000fe200000010ff */
        /* <DEDUP_REMOVED lines=9> */
[----:B------:R-:W-:Y:S02]  /*106c0*/  FFMA.FTZ R0, R121, R72, R0 ;  /* 0x0000004879007223 */ /* 0x000fe40000010000 */
[----:B------:R-:W-:Y:S01]  /*106d0*/  FFMA.FTZ R63, R63, c[0x0][0x23c], -R4 ;  /* 0x00008f003f3f7a23 */ /* 0x000fe20000010804 */
[C---:B-----5:R-:W-:Y:S01]  /*106e0*/  F2FP.BF16.PACK_AB R103, R48.reuse, R57 ;  /* 0x000000393067723e */ /* 0x060fe200000010ff */
[----:B------:R-:W-:Y:S05]  /*106f0*/  FADD.FTZ R0, R75, R0 ;  /* 0x000000004b007221 */ /* 0x000fea0000010000 */
[----:B------:R-:W-:Y:S10]  /*10700*/  MUFU.EX2 R52, R52 ;  /* 0x0000003400347308 */ /* 0x000ff40000000800 */
[----:B------:R-:W5:Y:S01]  /*10710*/  MUFU.EX2 R45, R45 ;  /* 0x0000002d002d7308 */ /* 0x000f620000000800 */
[----:B-1----:R-:W-:Y:S01]  /*10720*/  F2FP.BF16.PACK_AB R101, R49, R2 ;  /* 0x000000023165723e */ /* 0x002fe200000010ff */
[----:B------:R-:W-:Y:S04]  /*10730*/  FFMA.FTZ R2, R123, R73, R2 ;  /* 0x000000497b027223 */ /* 0x000fe80000010002 */
[----:B------:R-:W-:Y:S04]  /*10740*/  FADD.FTZ R2, R49, R2 ;  /* 0x0000000231027221 */ /* 0x000fe80000010000 */
[----:B------:R-:W-:Y:S01]  /*10750*/  MUFU.EX2 R53, R53 ;  /* 0x0000003500357308 */ /* 0x000fe20000000800 */
[C---:B--2---:R-:W-:Y:S05]  /*10760*/  HMMA.16816.F32.BF16 R132, R100.reuse, R8, R132 ;  /* 0x000000086484723c */ /* 0x044fea0000041884 */
[----:B------:R-:W-:Y:S02]  /*10770*/  FADD.FTZ R57, R57, R2 ;  /* 0x0000000239397221 */ /* 0x000fe40000010000 */
[----:B------:R-:W-:Y:S01]  /*10780*/  FFMA.FTZ R49, R55, c[0x0][0x23c], -R4 ;  /* 0x00008f0037317a23 */ /* 0x000fe20000010804 */
[C---:B------:R-:W-:Y:S01]  /*10790*/  HMMA.16816.F32.BF16 R128, R100.reuse, R10, R128 ;  /* 0x0000000a6480723c */ /* 0x040fe20000041880 */
[----:B------:R-:W1:Y:S01]  /*107a0*/  MUFU.EX2 R56, R56 ;  /* 0x0000003800387308 */ /* 0x000e620000000800 */
[----:B------:R-:W2:Y:S02]  /*107b0*/  LDSM.16.MT88.4 R8, [R157+0x3800] ;  /* 0x003800009d08783b */ /* 0x000ea40000004200 */
[----:B------:R-:W-:Y:S01]  /*107c0*/  FADD.FTZ R57, R48, R57 ;  /* 0x0000003930397221 */ /* 0x000fe20000010000 */
[----:B-----5:R-:W-:Y:S01]  /*107d0*/  F2FP.BF16.PACK_AB R21, R45, R52 ;  /* 0x000000342d15723e */ /* 0x020fe200000010ff */
[----:B------:R-:W-:Y:S02]  /*107e0*/  FADD.FTZ R55, R77, R0 ;  /* 0x000000004d377221 */ /* 0x000fe40000010000 */
[C---:B------:R-:W-:Y:S03]  /*107f0*/  HMMA.16816.F32.BF16 R140, R100.reuse, R96, R140 ;  /* 0x00000060648c723c */ /* 0x040fe6000004188c */
[----:B------:R-:W5:Y:S01]  /*10800*/  MUFU.EX2 R127, R127 ;  /* 0x0000007f007f7308 */ /* 0x000f620000000800 */
[----:B------:R-:W-:Y:S02]  /*10810*/  FADD.FTZ R2, R52, R57 ;  /* 0x0000003934027221 */ /* 0x000fe40000010000 */
[----:B------:R-:W-:Y:S02]  /*10820*/  FADD.FTZ R55, R74, R55 ;  /* 0x000000374a377221 */ /* 0x000fe40000010000 */
[----:B------:R-:W-:Y:S04]  /*10830*/  HMMA.16816.F32.BF16 R136, R100, R98, R136 ;  /* 0x000000626488723c */ /* 0x000fe80000041888 */
[----:B------:R-:W-:Y:S01]  /*10840*/  FADD.FTZ R0, R76, R55 ;  /* 0x000000374c007221 */ /* 0x000fe20000010000 */
[----:B------:R-:W-:Y:S01]  /*10850*/  MUFU.EX2 R107, R107 ;  /* 0x0000006b006b7308 */ /* 0x000fe20000000800 */
[----:B------:R-:W-:Y:S02]  /*10860*/  FADD.FTZ R2, R45, R2 ;  /* 0x000000022d027221 */ /* 0x000fe40000010000 */
[--C-:B------:R-:W-:Y:S01]  /*10870*/  FFMA.FTZ R96, R26, c[0x0][0x23c], -R4.reuse ;  /* 0x00008f001a607a23 */ /* 0x100fe20000010804 */
[----:B-1----:R-:W-:Y:S03]  /*10880*/  F2FP.BF16.PACK_AB R23, R56, R53 ;  /* 0x000000353817723e */ /* 0x002fe600000010ff */
[--C-:B------:R-:W-:Y:S02]  /*10890*/  FFMA.FTZ R97, R30, c[0x0][0x23c], -R4.reuse ;  /* 0x00008f001e617a23 */ /* 0x100fe40000010804 */
[--C-:B------:R-:W-:Y:S01]  /*108a0*/  FFMA.FTZ R30, R31, c[0x0][0x23c], -R4.reuse ;  /* 0x00008f001f1e7a23 */ /* 0x100fe20000010804 */
[----:B------:R-:W1:Y:S01]  /*108b0*/  MUFU.EX2 R124, R124 ;  /* 0x0000007c007c7308 */ /* 0x000e620000000800 */
[C---:B---3--:R-:W-:Y:S05]  /*108c0*/  HMMA.16816.F32.BF16 R140, R20.reuse, R12, R140 ;  /* 0x0000000c148c723c */ /* 0x048fea000004188c */
[--C-:B------:R-:W-:Y:S02]  /*108d0*/  FFMA.FTZ R31, R35, c[0x0][0x23c], -R4.reuse ;  /* 0x00008f00231f7a23 */ /* 0x100fe40000010804 */
[--C-:B------:R-:W-:Y:S01]  /*108e0*/  FFMA.FTZ R35, R39, c[0x0][0x23c], -R4.reuse ;  /* 0x00008f0027237a23 */ /* 0x100fe20000010804 */
[C---:B------:R-:W-:Y:S01]  /*108f0*/  HMMA.16816.F32.BF16 R136, R20.reuse, R14, R136 ;  /* 0x0000000e1488723c */ /* 0x040fe20000041888 */
[----:B------:R-:W-:Y:S01]  /*10900*/  MUFU.EX2 R60, R60 ;  /* 0x0000003c003c7308 */ /* 0x000fe20000000800 */
[----:B------:R-:W3:Y:S02]  /*10910*/  LDSM.16.MT88.4 R12, [R156+0x3800] ;  /* 0x003800009c0c783b */ /* 0x000ee40000004200 */
[--C-:B------:R-:W-:Y:S02]  /*10920*/  FFMA.FTZ R39, R42, c[0x0][0x23c], -R4.reuse ;  /* 0x00008f002a277a23 */ /* 0x100fe40000010804 */
[--C-:B------:R-:W-:Y:S02]  /*10930*/  FFMA.FTZ R42, R43, c[0x0][0x23c], -R4.reuse ;  /* 0x00008f002b2a7a23 */ /* 0x100fe40000010804 */
[C---:B----4-:R-:W-:Y:S03]  /*10940*/  HMMA.16816.F32.BF16 R132, R20.reuse, R16, R132 ;  /* 0x000000101484723c */ /* 0x050fe60000041884 */
[----:B------:R-:W4:Y:S01]  /*10950*/  MUFU.EX2 R61, R61 ;  /* 0x0000003d003d7308 */ /* 0x000f220000000800 */
[--C-:B------:R-:W-:Y:S02]  /*10960*/  FFMA.FTZ R43, R46, c[0x0][0x23c], -R4.reuse ;  /* 0x00008f002e2b7a23 */ /* 0x100fe40000010804 */
[--C-:B------:R-:W-:Y:S02]  /*10970*/  FFMA.FTZ R46, R47, c[0x0][0x23c], -R4.reuse ;  /* 0x00008f002f2e7a23 */ /* 0x100fe40000010804 */
[----:B------:R-:W-:Y:S01]  /*10980*/  HMMA.16816.F32.BF16 R128, R20, R18, R128 ;  /* 0x000000121480723c */ /* 0x000fe20000041880 */
[----:B------:R-:W2:Y:S03]  /*10990*/  LDSM.16.MT88.4 R16, [R157+0x3c00] ;  /* 0x003c00009d10783b */ /* 0x000ea60000004200 */
[----:B------:R-:W-:Y:S01]  /*109a0*/  FFMA.FTZ R45, R59, c[0x0][0x23c], -R4 ;  /* 0x00008f003b2d7a23 */ /* 0x000fe20000010804 */
[----:B------:R-:W-:Y:S01]  /*109b0*/  MUFU.EX2 R96, R96 ;  /* 0x0000006000607308 */ /* 0x000fe20000000800 */
[----:B------:R-:W-:Y:S01]  /*109c0*/  FFMA.FTZ R26, R64, c[0x0][0x23c], -R68 ;  /* 0x00008f00401a7a23 */ /* 0x000fe20000010844 */
[----:B-----5:R-:W-:Y:S01]  /*109d0*/  F2FP.BF16.PACK_AB R20, R127, R164 ;  /* 0x000000a47f14723e */ /* 0x020fe200000010ff */
[----:B------:R-:W-:Y:S01]  /*109e0*/  FFMA.FTZ R48, R66, c[0x0][0x23c], -R4 ;  /* 0x00008f0042307a23 */ /* 0x000fe20000010804 */
[----:B-1----:R-:W-:Y:S03]  /*109f0*/  F2FP.BF16.PACK_AB R22, R124, R107 ;  /* 0x0000006b7c16723e */ /* 0x002fe600000010ff */
[----:B------:R-:W-:Y:S03]  /*10a00*/  FFMA.FTZ R68, R65, c[0x0][0x23c], -R68 ;  /* 0x00008f0041447a23 */ /* 0x000fe60000010844 */
[----:B------:R-:W1:Y:S01]  /*10a10*/  MUFU.EX2 R27, R27 ;  /* 0x0000001b001b7308 */ /* 0x000e620000000800 */
[----:B----4-:R-:W-:Y:S09]  /*10a20*/  F2FP.BF16.PACK_AB R21, R61, R60 ;  /* 0x0000003c3d15723e */ /* 0x010ff200000010ff */
[----:B------:R-:W-:Y:S10]  /*10a30*/  MUFU.EX2 R106, R106 ;  /* 0x0000006a006a7308 */ /* 0x000ff40000000800 */
[----:B------:R-:W4:Y:S01]  /*10a40*/  MUFU.EX2 R105, R105 ;  /* 0x0000006900697308 */ /* 0x000f220000000800 */
[----:B-1----:R-:W-:Y:S09]  /*10a50*/  F2FP.BF16.PACK_AB R23, R27, R96 ;  /* 0x000000601b17723e */ /* 0x002ff200000010ff */
[----:B------:R-:W-:Y:S01]  /*10a60*/  MUFU.EX2 R95, R95 ;  /* 0x0000005f005f7308 */ /* 0x000fe20000000800 */
[C---:B--2---:R-:W-:Y:S08]  /*10a70*/  HMMA.16816.F32.BF16 R140, R20.reuse, R8, R140 ;  /* 0x00000008148c723c */ /* 0x044ff0000004188c */
[C---:B------:R-:W-:Y:S01]  /*10a80*/  HMMA.16816.F32.BF16 R136, R20.reuse, R10, R136 ;  /* 0x0000000a1488723c */ /* 0x040fe20000041888 */
[----:B------:R-:W1:Y:S01]  /*10a90*/  MUFU.EX2 R104, R104 ;  /* 0x0000006800687308 */ /* 0x000e620000000800 */
[----:B------:R-:W2:Y:S06]  /*10aa0*/  LDSM.16.MT88.4 R8, [R156+0x3c00] ;  /* 0x003c00009c08783b */ /* 0x000eac0000004200 */
[C---:B---3--:R-:W-:Y:S03]  /*10ab0*/  HMMA.16816.F32.BF16 R132, R20.reuse, R12, R132 ;  /* 0x0000000c1484723c */ /* 0x048fe60000041884 */
[----:B------:R-:W-:Y:S05]  /*10ac0*/  MUFU.EX2 R97, R97 ;  /* 0x0000006100617308 */ /* 0x000fea0000000800 */
[----:B------:R-:W-:Y:S01]  /*10ad0*/  HMMA.16816.F32.BF16 R128, R20, R14, R128 ;  /* 0x0000000e1480723c */ /* 0x000fe20000041880 */
[----:B------:R-:W3:Y:S04]  /*10ae0*/  LDSM.16.MT88.4 R12, [R157+0x4000] ;  /* 0x004000009d0c783b */ /* 0x000ee80000004200 */
[----:B------:R-:W5:Y:S02]  /*10af0*/  MUFU.EX2 R30, R30 ;  /* 0x0000001e001e7308 */ /* 0x000f640000000800 */
[----:B----4-:R-:W-:Y:S02]  /*10b00*/  F2FP.BF16.PACK_AB R20, R105, R106 ;  /* 0x0000006a6914723e */ /* 0x010fe400000010ff */
[----:B-1----:R-:W-:Y:S06]  /*10b10*/  F2FP.BF16.PACK_AB R22, R104, R95 ;  /* 0x0000005f6816723e */ /* 0x002fec00000010ff */
[----:B------:R-:W-:Y:S10]  /*10b20*/  MUFU.EX2 R34, R34 ;  /* 0x0000002200227308 */ /* 0x000ff40000000800 */
[----:B------:R-:W1:Y:S01]  /*10b30*/  MUFU.EX2 R31, R31 ;  /* 0x0000001f001f7308 */ /* 0x000e620000000800 */
[----:B-----5:R-:W-:Y:S09]  /*10b40*/  F2FP.BF16.PACK_AB R21, R30, R97 ;  /* 0x000000611e15723e */ /* 0x020ff200000010ff */
[----:B------:R-:W-:Y:S10]  /*10b50*/  MUFU.EX2 R94, R94 ;  /* 0x0000005e005e7308 */ /* 0x000ff40000000800 */
[----:B------:R-:W4:Y:S01]  /*10b60*/  MUFU.EX2 R71, R71 ;  /* 0x0000004700477308 */ /* 0x000f220000000800 */
        /* <DEDUP_REMOVED lines=10> */
[----:B------:R-:W3:Y:S02]  /*10c10*/  MUFU.EX2 R35, R35 ;  /* 0x0000002300237308 */ /* 0x000ee40000000800 */
[----:B----4-:R-:W-:Y:S02]  /*10c20*/  F2FP.BF16.PACK_AB R20, R71, R94 ;  /* 0x0000005e4714723e */ /* 0x010fe400000010ff */
[----:B-1----:R-:W-:Y:S06]  /*10c30*/  F2FP.BF16.PACK_AB R22, R40, R37 ;  /* 0x000000252816723e */ /* 0x002fec00000010ff */
[----:B------:R-:W-:Y:S10]  /*10c40*/  MUFU.EX2 R39, R39 ;  /* 0x0000002700277308 */ /* 0x000ff40000000800 */
[----:B------:R-:W1:Y:S01]  /*10c50*/  MUFU.EX2 R42, R42 ;  /* 0x0000002a002a7308 */ /* 0x000e620000000800 */
[----:B---3--:R-:W-:Y:S09]  /*10c60*/  F2FP.BF16.PACK_AB R21, R35, R38 ;  /* 0x000000262315723e */ /* 0x008ff200000010ff */
        /* <DEDUP_REMOVED lines=10> */
[----:B---3--:R-:W-:Y:S01]  /*10d10*/  F2FP.BF16.PACK_AB R16, R25, R24 ;  /* 0x000000181910723e */ /* 0x008fe200000010ff */
[----:B------:R-:W-:Y:S01]  /*10d20*/  HMMA.16816.F32.BF16 R128, R20, R18, R128 ;  /* 0x000000121480723c */ /* 0x000fe20000041880 */
[----:B------:R-:W3:Y:S04]  /*10d30*/  LDSM.16.MT88.4 R20, [R157+0x4800] ;  /* 0x004800009d14783b */ /* 0x000ee80000004200 */
        /* <DEDUP_REMOVED lines=9> */
[C---:B--2---:R-:W-:Y:S08]  /*10dd0*/  HMMA.16816.F32.BF16 R136, R16.reuse, R10, R136 ;  /* 0x0000000a1088723c */ /* 0x044ff00000041888 */
[C---:B----4-:R-:W-:Y:S01]  /*10de0*/  HMMA.16816.F32.BF16 R132, R16.reuse, R12, R132 ;  /* 0x0000000c1084723c */ /* 0x050fe20000041884 */
[----:B------:R-:W1:Y:S07]  /*10df0*/  MUFU.EX2 R41, R41 ;  /* 0x0000002900297308 */ /* 0x000e6e0000000800 */
[C---:B------:R-:W-:Y:S03]  /*10e00*/  HMMA.16816.F32.BF16 R128, R16.reuse, R14, R128 ;  /* 0x0000000e1080723c */ /* 0x040fe60000041880 */
[----:B------:R-:W-:Y:S05]  /*10e10*/  MUFU.EX2 R54, R54 ;  /* 0x0000003600367308 */ /* 0x000fea0000000800 */
[----:B------:R-:W-:Y:S05]  /*10e20*/  HMMA.16816.F32.BF16 R140, R16, R8, R140 ;  /* 0x00000008108c723c */ /* 0x000fea000004188c */
[----:B------:R-:W2:Y:S02]  /*10e30*/  MUFU.EX2 R49, R49 ;  /* 0x0000003100317308 */ /* 0x000ea40000000800 */
[----:B------:R-:W-:Y:S01]  /*10e40*/  FADD.FTZ R8, R5, R0 ;  /* 0x0000000005087221 */ /* 0x000fe20000010000 */
[----:B-----5:R-:W-:Y:S01]  /*10e50*/  F2FP.BF16.PACK_AB R16, R33, R32 ;  /* 0x000000202110723e */ /* 0x020fe200000010ff */
[----:B------:R-:W-:Y:S03]  /*10e60*/  FADD.FTZ R9, R53, R2 ;  /* 0x0000000235097221 */ /* 0x000fe60000010000 */
[----:B------:R-:W-:Y:S01]  /*10e70*/  FADD.FTZ R8, R165, R8 ;  /* 0x00000008a5087221 */ /* 0x000fe20000010000 */
[----:B-1----:R-:W-:Y:S01]  /*10e80*/  F2FP.BF16.PACK_AB R18, R41, R36 ;  /* 0x000000242912723e */ /* 0x002fe200000010ff */
[----:B------:R-:W-:Y:S01]  /*10e90*/  FADD.FTZ R9, R56, R9 ;  /* 0x0000000938097221 */ /* 0x000fe20000010000 */
[----:B------:R-:W-:Y:S01]  /*10ea0*/  MUFU.EX2 R0, R58 ;  /* 0x0000003a00007308 */ /* 0x000fe20000000800 */
[----:B------:R-:W-:Y:S02]  /*10eb0*/  FADD.FTZ R163, R163, R8 ;  /* 0x00000008a3a37221 */ /* 0x000fe40000010000 */
[----:B------:R-:W-:Y:S02]  /*10ec0*/  FADD.FTZ R60, R60, R9 ;  /* 0x000000093c3c7221 */ /* 0x000fe40000010000 */
[----:B------:R-:W-:Y:S01]  /*10ed0*/  FADD.FTZ R164, R164, R163 ;  /* 0x000000a3a4a47221 */ /* 0x000fe20000010000 */
[----:B------:R-:W1:Y:S01]  /*10ee0*/  LDSM.16.MT88.4 R8, [R156+0x4800] ;  /* 0x004800009c08783b */ /* 0x000e620000004200 */
[----:B------:R-:W-:Y:S02]  /*10ef0*/  FADD.FTZ R61, R61, R60 ;  /* 0x0000003c3d3d7221 */ /* 0x000fe40000010000 */
[----:B------:R-:W-:Y:S01]  /*10f00*/  FADD.FTZ R164, R127, R164 ;  /* 0x000000a47fa47221 */ /* 0x000fe20000010000 */
[----:B------:R-:W4:Y:S01]  /*10f10*/  MUFU.EX2 R45, R45 ;  /* 0x0000002d002d7308 */ /* 0x000f220000000800 */
[----:B------:R-:W-:Y:S01]  /*10f20*/  FADD.FTZ R96, R96, R61 ;  /* 0x0000003d60607221 */ /* 0x000fe20000010000 */
[----:B------:R-:W-:Y:S01]  /*10f30*/  MOV R127, R70 ;  /* 0x00000046007f7202 */ /* 0x000fe20000000f00 */
[----:B------:R-:W-:Y:S01]  /*10f40*/  FADD.FTZ R13, R107, R164 ;  /* 0x000000a46b0d7221 */ /* 0x000fe20000010000 */
[----:B--2---:R-:W-:Y:S01]  /*10f50*/  F2FP.BF16.PACK_AB R17, R49, R54 ;  /* 0x000000363111723e */ /* 0x004fe200000010ff */
[----:B------:R-:W-:Y:S02]  /*10f60*/  FADD.FTZ R96, R27, R96 ;  /* 0x000000601b607221 */ /* 0x000fe40000010000 */
[----:B------:R-:W-:Y:S01]  /*10f70*/  FADD.FTZ R13, R124, R13 ;  /* 0x0000000d7c0d7221 */ /* 0x000fe20000010000 */
[----:B------:R-:W-:Y:S01]  /*10f80*/  MOV R124, R69 ;  /* 0x00000045007c7202 */ /* 0x000fe20000000f00 */
[----:B------:R-:W-:Y:S01]  /*10f90*/  FADD.FTZ R97, R97, R96 ;  /* 0x0000006061617221 */ /* 0x000fe20000010000 */
[----:B------:R-:W-:Y:S01]  /*10fa0*/  MUFU.EX2 R7, R7 ;  /* 0x0000000700077308 */ /* 0x000fe20000000800 */
[----:B------:R-:W-:Y:S02]  /*10fb0*/  FADD.FTZ R52, R106, R13 ;  /* 0x0000000d6a347221 */ /* 0x000fe40000010000 */
[----:B------:R-:W-:Y:S01]  /*10fc0*/  FADD.FTZ R97, R30, R97 ;  /* 0x000000611e617221 */ /* 0x000fe20000010000 */
[----:B------:R-:W2:Y:S01]  /*10fd0*/  LDSM.16.MT88.4 R12, [R157+0x4c00] ;  /* 0x004c00009d0c783b */ /* 0x000ea20000004200 */
[----:B------:R-:W-:Y:S02]  /*10fe0*/  FADD.FTZ R52, R105, R52 ;  /* 0x0000003469347221 */ /* 0x000fe40000010000 */
[----:B------:R-:W-:Y:S02]  /*10ff0*/  FADD.FTZ R34, R34, R97 ;  /* 0x0000006122227221 */ /* 0x000fe40000010000 */
[----:B------:R-:W-:Y:S01]  /*11000*/  FFMA.FTZ R2, R62, c[0x0][0x23c], -R4 ;  /* 0x00008f003e027a23 */ /* 0x000fe20000010804 */
[----:B------:R-:W5:Y:S01]  /*11010*/  MUFU.EX2 R44, R44 ;  /* 0x0000002c002c7308 */ /* 0x000f620000000800 */
[----:B------:R-:W-:Y:S02]  /*11020*/  FADD.FTZ R31, R31, R34 ;  /* 0x000000221f1f7221 */ /* 0x000fe40000010000 */
[----:B------:R-:W-:Y:S01]  /*11030*/  FFMA.FTZ R4, R67, c[0x0][0x23c], -R4 ;  /* 0x00008f0043047a23 */ /* 0x000fe20000010804 */
[----:B----4-:R-:W-:Y:S01]  /*11040*/  F2FP.BF16.PACK_AB R19, R45, R0 ;  /* 0x000000002d13723e */ /* 0x010fe200000010ff */
[----:B------:R-:W-:Y:S04]  /*11050*/  FADD.FTZ R38, R38, R31 ;  /* 0x0000001f26267221 */ /* 0x000fe80000010000 */
[----:B------:R-:W-:Y:S01]  /*11060*/  FADD.FTZ R38, R35, R38 ;  /* 0x0000002623267221 */ /* 0x000fe20000010000 */
[----:B------:R-:W-:Y:S01]  /*11070*/  MUFU.EX2 R26, R26 ;  /* 0x0000001a001a7308 */ /* 0x000fe20000000800 */
[C---:B---3--:R-:W-:Y:S02]  /*11080*/  HMMA.16816.F32.BF16 R140, R16.reuse, R20, R140 ;  /* 0x00000014108c723c */ /* 0x048fe4000004188c */
[----:B------:R-:W-:Y:S04]  /*11090*/  FADD.FTZ R39, R39, R38 ;  /* 0x0000002627277221 */ /* 0x000fe80000010000 */
[----:B------:R-:W-:Y:S02]  /*110a0*/  FADD.FTZ R42, R42, R39 ;  /* 0x000000272a2a7221 */ /* 0x000fe40000010000 */
[----:B------:R-:W-:Y:S01]  /*110b0*/  FADD.FTZ R21, R95, R52 ;  /* 0x000000345f157221 */ /* 0x000fe20000010000 */
[C---:B------:R-:W-:Y:S01]  /*110c0*/  HMMA.16816.F32.BF16 R136, R16.reuse, R22, R136 ;  /* 0x000000161088723c */ /* 0x040fe20000041888 */
[----:B------:R-:W3:Y:S02]  /*110d0*/  MUFU.EX2 R47, R68 ;  /* 0x00000044002f7308 */ /* 0x000ee40000000800 */
[----:B------:R-:W-:Y:S04]  /*110e0*/  FADD.FTZ R21, R104, R21 ;  /* 0x0000001568157221 */ /* 0x000fe80000010000 */
[----:B------:R-:W-:Y:S01]  /*110f0*/  FADD.FTZ R30, R94, R21 ;  /* 0x000000155e1e7221 */ /* 0x000fe20000010000 */
[C---:B-1----:R-:W-:Y:S01]  /*11100*/  HMMA.16816.F32.BF16 R132, R16.reuse, R8, R132 ;  /* 0x000000081084723c */ /* 0x042fe20000041884 */
[----:B------:R-:W1:Y:S02]  /*11110*/  LDSM.16.MT88.4 R20, [R156+0x4c00] ;  /* 0x004c00009c14783b */ /* 0x000e640000004200 */
[----:B------:R-:W-:Y:S01]  /*11120*/  MUFU.EX2 R2, R2 ;  /* 0x0000000200027308 */ /* 0x000fe20000000800 */
[----:B------:R-:W-:Y:S03]  /*11130*/  FADD.FTZ R30, R71, R30 ;  /* 0x0000001e471e7221 */ /* 0x000fe60000010000 */
[----:B-----5:R-:W-:Y:S01]  /*11140*/  F2FP.BF16.PACK_AB R8, R44, R7 ;  /* 0x000000072c08723e */ /* 0x020fe200000010ff */
[----:B------:R-:W-:Y:S01]  /*11150*/  FADD.FTZ R9, R37, R30 ;  /* 0x0000001e25097221 */ /* 0x000fe20000010000 */
[----:B------:R-:W-:Y:S03]  /*11160*/  HMMA.16816.F32.BF16 R128, R16, R10, R128 ;  /* 0x0000000a1080723c */ /* 0x000fe60000041880 */
[----:B------:R-:W-:Y:S01]  /*11170*/  FADD.FTZ R9, R40, R9 ;  /* 0x0000000928097221 */ /* 0x000fe20000010000 */
[----:B------:R-:W4:Y:S03]  /*11180*/  MUFU.EX2 R27, R63 ;  /* 0x0000003f001b7308 */ /* 0x000f260000000800 */
[----:B------:R-:W-:Y:S01]  /*11190*/  FADD.FTZ R24, R24, R9 ;  /* 0x0000000918187221 */ /* 0x000fe20000010000 */
[----:B---3--:R-:W-:Y:S01]  /*111a0*/  F2FP.BF16.PACK_AB R10, R47, R26 ;  /* 0x0000001a2f0a723e */ /* 0x008fe200000010ff */
[----:B------:R-:W-:Y:S03]  /*111b0*/  FADD.FTZ R17, R43, R42 ;  /* 0x0000002a2b117221 */ /* 0x000fe60000010000 */
        /* <DEDUP_REMOVED lines=9> */
[----:B------:R-:W-:Y:S01]  /*11250*/  FADD.FTZ R54, R54, R51 ;  /* 0x0000003336367221 */ /* 0x000fe20000010000 */
[----:B----4-:R-:W-:Y:S01]  /*11260*/  F2FP.BF16.PACK_AB R9, R27, R2 ;  /* 0x000000021b09723e */ /* 0x010fe200000010ff */
[----:B------:R-:W-:Y:S02]  /*11270*/  FADD.FTZ R33, R33, R32 ;  /* 0x0000002021217221 */ /* 0x000fe40000010000 */
[----:B------:R-:W-:Y:S02]  /*11280*/  FADD.FTZ R49, R49, R54 ;  /* 0x0000003631317221 */ /* 0x000fe40000010000 */
[----:B------:R-:W-:Y:S01]  /*11290*/  FADD.FTZ R36, R36, R33 ;  /* 0x0000002124247221 */ /* 0x000fe20000010000 */
[----:B---3--:R-:W-:Y:S07]  /*112a0*/  F2FP.BF16.PACK_AB R11, R123, R48 ;  /* 0x000000307b0b723e */ /* 0x008fee00000010ff */
[C---:B--2---:R-:W-:Y:S07]  /*112b0*/  HMMA.16816.F32.BF16 R140, R8.reuse, R12, R140 ;  /* 0x0000000c088c723c */ /* 0x044fee000004188c */
[----:B------:R-:W-:Y:S01]  /*112c0*/  FADD.FTZ R12, R0, R49 ;  /* 0x00000031000c7221 */ /* 0x000fe20000010000 */
[C---:B------:R-:W-:Y:S04]  /*112d0*/  HMMA.16816.F32.BF16 R136, R8.reuse, R14, R136 ;  /* 0x0000000e0888723c */ /* 0x040fe80000041888 */
[----:B------:R-:W-:Y:S02]  /*112e0*/  FADD.FTZ R0, R41, R36 ;  /* 0x0000002429007221 */ /* 0x000fe40000010000 */
[----:B------:R-:W-:Y:S02]  /*112f0*/  FADD.FTZ R45, R45, R12 ;  /* 0x0000000c2d2d7221 */ /* 0x000fe40000010000 */
[C---:B-1----:R-:W-:Y:S04]  /*11300*/  HMMA.16816.F32.BF16 R132, R8.reuse, R20, R132 ;  /* 0x000000140884723c */ /* 0x042fe80000041884 */
[----:B------:R-:W-:Y:S02]  /*11310*/  FADD.FTZ R7, R7, R0 ;  /* 0x0000000007077221 */ /* 0x000fe40000010000 */
[----:B------:R-:W-:Y:S02]  /*11320*/  FADD.FTZ R2, R2, R45 ;  /* 0x0000002d02027221 */ /* 0x000fe40000010000 */
[----:B------:R-:W-:Y:S01]  /*11330*/  FADD.FTZ R7, R44, R7 ;  /* 0x000000072c077221 */ /* 0x000fe20000010000 */
[----:B------:R-:W-:Y:S03]  /*11340*/  HMMA.16816.F32.BF16 R128, R8, R22, R128 ;  /* 0x000000160880723c */ /* 0x000fe60000041880 */
[----:B------:R-:W-:Y:S02]  /*11350*/  FADD.FTZ R27, R27, R2 ;  /* 0x000000021b1b7221 */ /* 0x000fe40000010000 */
[----:B------:R-:W-:Y:S02]  /*11360*/  FADD.FTZ R26, R26, R7 ;  /* 0x000000071a1a7221 */ /* 0x000fe40000010000 */
[----:B------:R-:W-:Y:S02]  /*11370*/  FADD.FTZ R48, R48, R27 ;  /* 0x0000001b30307221 */ /* 0x000fe40000010000 */
[----:B------:R-:W-:Y:S03]  /*11380*/  FADD.FTZ R121, R47, R26 ;  /* 0x0000001a2f797221 */ /* 0x000fe60000010000 */
[----:B------:R-:W-:Y:S01]  /*11390*/  FADD.FTZ R123, R123, R48 ;  /* 0x000000307b7b7221 */ /* 0x000fe20000010000 */
[----:B------:R-:W-:-:S05]  /*113a0*/  @P0 BRA `(.L_x_5052) ;  /* 0xffffcfc000000947 */ /* 0x000fca000383ffff */
.L_x_5048:
[----:B------:R-:W1:Y:S01]  /*113b0*/  SHFL.BFLY PT, R0, R123, 0x2, 0x1f ;  /* 0x0c401f007b007f89 */ /* 0x000e6200000e0000 */
[----:B------:R-:W-:Y:S01]  /*113c0*/  IMAD.MOV.U32 R5, RZ, RZ, 0x3f800000 ;  /* 0x3f800000ff057424 */ /* 0x000fe200078e00ff */
[----:B------:R-:W-:Y:S01]  /*113d0*/  BSSY B0, `(.L_x_5053) ;  /* 0x000008a000007945 */ /* 0x000fe20003800000 */
[----:B------:R-:W-:Y:S01]  /*113e0*/  IMAD.MOV.U32 R4, RZ, RZ, 0x3f800000 ;  /* 0x3f800000ff047424 */ /* 0x000fe200078e00ff */
[----:B------:R-:W2:Y:S04]  /*113f0*/  SHFL.BFLY PT, R6, R121, 0x2, 0x1f ;  /* 0x0c401f0079067f89 */ /* 0x000ea800000e0000 */
        /* <DEDUP_REMOVED lines=8> */
[----:B---3--:R-:W-:Y:S01]  /*11480*/  IMAD R28, R28, c[0x0][0x210], R149 ;  /* 0x000084001c1c7a24 */ /* 0x008fe200078e0295 */
[----:B-1----:R-:W-:-:S04]  /*11490*/  SHF.R.S32.HI R7, RZ, 0x1f, R0 ;  /* 0x0000001fff077819 */ /* 0x002fc80000011400 */
[-C--:B------:R-:W-:Y:S01]  /*114a0*/  LEA.HI R11, R7, R0.reuse, RZ, 0x3 ;  /* 0x00000000070b7211 */ /* 0x080fe200078f18ff */
[----:B--2---:R-:W-:Y:S01]  /*114b0*/  FADD.FTZ R2, R9, R2 ;  /* 0x0000000209027221 */ /* 0x004fe20000010000 */
[----:B------:R-:W-:Y:S01]  /*114c0*/  LEA.HI R10, R7, R0, RZ, 0x2 ;  /* 0x00000000070a7211 */ /* 0x000fe200078f10ff */
[----:B-----5:R-:W-:Y:S01]  /*114d0*/  FADD.FTZ R3, R6, R3 ;  /* 0x0000000306037221 */ /* 0x020fe20000010000 */
[----:B------:R-:W-:Y:S02]  /*114e0*/  SHF.R.S32.HI R6, RZ, 0x3, R11 ;  /* 0x00000003ff067819 */ /* 0x000fe4000001140b */
[C---:B------:R-:W-:Y:S02]  /*114f0*/  LOP3.LUT R17, R11.reuse, 0xfffffff8, RZ, 0xc0, !PT ;  /* 0xfffffff80b117812 */ /* 0x040fe400078ec0ff */
[----:B------:R-:W-:Y:S02]  /*11500*/  LEA.HI R13, R11, R6, RZ, 0x1 ;  /* 0x000000060b0d7211 */ /* 0x000fe400078f08ff */
[----:B------:R-:W-:Y:S01]  /*11510*/  LEA.HI R15, R7, R0, RZ, 0x6 ;  /* 0x00000000070f7211 */ /* 0x000fe200078f30ff */
[----:B------:R-:W-:Y:S01]  /*11520*/  IMAD.IADD R8, R0, 0x1, -R17 ;  /* 0x0000000100087824 */ /* 0x000fe200078e0a11 */
[----:B------:R-:W-:-:S02]  /*11530*/  SHF.R.S32.HI R9, RZ, 0x2, R10 ;  /* 0x00000002ff097819 */ /* 0x000fc4000001140a */
[----:B------:R-:W-:Y:S02]  /*11540*/  LOP3.LUT R13, R13, 0xfffffffe, RZ, 0xc0, !PT ;  /* 0xfffffffe0d0d7812 */ /* 0x000fe400078ec0ff */
[----:B------:R-:W-:Y:S02]  /*11550*/  SHF.L.U32 R15, R15, 0x2, RZ ;  /* 0x000000020f0f7819 */ /* 0x000fe400000006ff */
[----:B------:R-:W-:Y:S01]  /*11560*/  LEA.HI R11, R8, R8, RZ, 0x1 ;  /* 0x00000008080b7211 */ /* 0x000fe200078f08ff */
[----:B------:R-:W-:Y:S01]  /*11570*/  IMAD.IADD R12, R6, 0x1, -R13 ;  /* 0x00000001060c7824 */ /* 0x000fe200078e0a0d */
[----:B------:R-:W-:Y:S02]  /*11580*/  SHF.R.S32.HI R14, RZ, 0x1f, R9 ;  /* 0x0000001fff0e7819 */ /* 0x000fe40000011409 */
[----:B------:R-:W-:Y:S02]  /*11590*/  LOP3.LUT R15, R15, 0x3fffff00, RZ, 0xc0, !PT ;  /* 0x3fffff000f0f7812 */ /* 0x000fe400078ec0ff */
[----:B------:R-:W-:-:S02]  /*115a0*/  LOP3.LUT R13, R11, 0xfffffffe, RZ, 0xc0, !PT ;  /* 0xfffffffe0b0d7812 */ /* 0x000fc400078ec0ff */
[----:B------:R-:W-:Y:S01]  /*115b0*/  LEA.HI R14, R14, R9, RZ, 0x3 ;  /* 0x000000090e0e7211 */ /* 0x000fe200078f18ff */
[----:B------:R-:W-:Y:S01]  /*115c0*/  IMAD R12, R12, 0x20, R15 ;  /* 0x000000200c0c7824 */ /* 0x000fe200078e020f */
[----:B------:R-:W-:Y:S01]  /*115d0*/  LEA.HI R15, R7, R0, RZ, 0x4 ;  /* 0x00000000070f7211 */ /* 0x000fe200078f20ff */
[----:B------:R-:W-:Y:S01]  /*115e0*/  IMAD.IADD R13, R8, 0x1, -R13 ;  /* 0x00000001080d7824 */ /* 0x000fe200078e0a0d */
[----:B------:R-:W-:Y:S01]  /*115f0*/  LOP3.LUT R14, R14, 0xfffffff8, RZ, 0xc0, !PT ;  /* 0xfffffff80e0e7812 */ /* 0x000fe200078ec0ff */
[----:B------:R-:W-:Y:S01]  /*11600*/  IMAD.SHL.U32 R8, R8, 0x4, RZ ;  /* 0x0000000408087824 */ /* 0x000fe200078e00ff */
[----:B------:R-:W-:Y:S01]  /*11610*/  FSETP.NE.FTZ.AND P3, PT, R3, RZ, PT ;  /* 0x000000ff0300720b */ /* 0x000fe20003f75000 */
[----:B------:R-:W-:Y:S01]  /*11620*/  IMAD R12, R13, 0x4, R12 ;  /* 0x000000040d0c7824 */ /* 0x000fe200078e020c */
[----:B------:R-:W-:Y:S02]  /*11630*/  IADD3 R14, R9, -R14, RZ ;  /* 0x8000000e090e7210 */ /* 0x000fe40007ffe0ff */
[----:B------:R-:W-:-:S02]  /*11640*/  LOP3.LUT R13, R10, 0xfffffffc, RZ, 0xc0, !PT ;  /* 0xfffffffc0a0d7812 */ /* 0x000fc400078ec0ff */
[----:B------:R-:W-:Y:S02]  /*11650*/  SHF.R.S32.HI R15, RZ, 0x4, R15 ;  /* 0x00000004ff0f7819 */ /* 0x000fe4000001140f */
[----:B------:R-:W-:Y:S01]  /*11660*/  LEA.HI R17, R14, R14, RZ, 0x1 ;  /* 0x0000000e0e117211 */ /* 0x000fe200078f08ff */
[----:B------:R-:W-:Y:S01]  /*11670*/  IMAD.IADD R10, R0, 0x1, -R13 ;  /* 0x00000001000a7824 */ /* 0x000fe200078e0a0d */
[----:B------:R-:W-:Y:S02]  /*11680*/  FSETP.NE.FTZ.AND P2, PT, R2, RZ, PT ;  /* 0x000000ff0200720b */ /* 0x000fe40003f55000 */
[----:B------:R-:W-:Y:S01]  /*11690*/  SHF.L.U32 R13, R15, 0x6, RZ ;  /* 0x000000060f0d7819 */ /* 0x000fe200000006ff */
[----:B------:R-:W1:Y:S01]  /*116a0*/  @P3 MUFU.RCP R5, R3 ;  /* 0x0000000300053308 */ /* 0x000e620000001000 */
[----:B------:R-:W-:Y:S02]  /*116b0*/  SHF.R.S32.HI R11, RZ, 0x1, R11 ;  /* 0x00000001ff0b7819 */ /* 0x000fe4000001140b */
[----:B------:R-:W-:-:S02]  /*116c0*/  LEA.HI R9, R7, R0, RZ, 0x5 ;  /* 0x0000000007097211 */ /* 0x000fc400078f28ff */
[----:B------:R-:W-:Y:S01]  /*116d0*/  SHF.R.S32.HI R15, RZ, 0x1, R17 ;  /* 0x00000001ff0f7819 */ /* 0x000fe20000011411 */
[----:B------:R-:W-:Y:S01]  /*116e0*/  IMAD.SHL.U32 R16, R11, 0x8, RZ ;  /* 0x000000080b107824 */ /* 0x000fe200078e00ff */
[----:B------:R-:W-:Y:S01]  /*116f0*/  SHF.R.S32.HI R7, RZ, 0x5, R9 ;  /* 0x00000005ff077819 */ /* 0x000fe20000011409 */
[----:B------:R-:W-:Y:S01]  /*11700*/  @P3 MUFU.LG2 R3, R3 ;  /* 0x0000000300033308 */ /* 0x000fe20000000c00 */
[----:B------:R-:W-:Y:S01]  /*11710*/  LOP3.LUT R17, R17, 0x1fffffe, RZ, 0xc0, !PT ;  /* 0x01fffffe11117812 */ /* 0x000fe200078ec0ff */
[----:B------:R-:W-:Y:S01]  /*11720*/  IMAD.SHL.U32 R11, R15, 0x40, RZ ;  /* 0x000000400f0b7824 */ /* 0x000fe200078e00ff */
[----:B------:R-:W-:Y:S01]  /*11730*/  LOP3.LUT R13, R13, 0xc0, RZ, 0xc0, !PT ;  /* 0x000000c00d0d7812 */ /* 0x000fe200078ec0ff */
[----:B------:R-:W-:Y:S01]  /*11740*/  IMAD R10, R7, 0x100, R10 ;  /* 0x00000100070a7824 */ /* 0x000fe200078e020a */
[----:B------:R-:W-:Y:S02]  /*11750*/  IADD3 R17, R14, -R17, RZ ;  /* 0x800000110e117210 */ /* 0x000fe40007ffe0ff */
[----:B------:R-:W-:Y:S01]  /*11760*/  LOP3.LUT R11, R11, 0xc0, RZ, 0xc0, !PT ;  /* 0x000000c00b0b7812 */ /* 0x000fe200078ec0ff */
[----:B------:R-:W2:Y:S01]  /*11770*/  @P2 MUFU.RCP R4, R2 ;  /* 0x0000000200042308 */ /* 0x000ea20000001000 */
[----:B------:R-:W-:Y:S01]  /*11780*/  LOP3.LUT R16, R13, 0x18, R16, 0xf8, !PT ;  /* 0x000000180d107812 */ /* 0x000fe200078ef810 */
[----:B------:R-:W-:Y:S01]  /*11790*/  IMAD R10, R17, 0x10, R10 ;  /* 0x00000010110a7824 */ /* 0x000fe200078e020a */
[----:B------:R-:W-:Y:S01]  /*117a0*/  SHF.R.U32.HI R13, RZ, 0x3, R13 ;  /* 0x00000003ff0d7819 */ /* 0x000fe2000001160d */
[----:B-1----:R-:W-:Y:S01]  /*117b0*/  FMUL.FTZ R140, R5, R140 ;  /* 0x0000008c058c7220 */ /* 0x002fe20000410000 */
[----:B------:R-:W-:Y:S01]  /*117c0*/  LEA.HI R17, R11, R11, RZ, 0x1d ;  /* 0x0000000b0b117211 */ /* 0x000fe200078fe8ff */
[----:B------:R-:W-:Y:S01]  /*117d0*/  FMUL.FTZ R141, R5, R141 ;  /* 0x0000008d058d7220 */ /* 0x000fe20000410000 */
[----:B------:R-:W-:Y:S01]  /*117e0*/  LOP3.LUT R14, R15, 0x1, RZ, 0xc0, !PT ;  /* 0x000000010f0e7812 */ /* 0x000fe200078ec0ff */
[----:B------:R-:W-:Y:S01]  /*117f0*/  FMUL.FTZ R136, R5, R136 ;  /* 0x0000008805887220 */ /* 0x000fe20000410000 */
[----:B------:R-:W-:Y:S01]  /*11800*/  LOP3.LUT P0, RZ, R15, 0x2, RZ, 0xc0, !PT ;  /* 0x000000020fff7812 */ /* 0x000fe2000780c0ff */
[C---:B------:R-:W-:Y:S01]  /*11810*/  FMUL.FTZ R137, R5.reuse, R137 ;  /* 0x0000008905897220 */ /* 0x040fe20000410000 */
[----:B------:R-:W-:Y:S01]  /*11820*/  LOP3.LUT R11, R16, R13, RZ, 0x3c, !PT ;  /* 0x0000000d100b7212 */ /* 0x000fe200078e3cff */
[----:B------:R-:W-:Y:S01]  /*11830*/  IMAD.MOV.U32 R13, RZ, RZ, -0x20 ;  /* 0xffffffe0ff0d7424 */ /* 0x000fe200078e00ff */
[----:B------:R-:W-:Y:S01]  /*11840*/  LEA R10, R10, R17, 0x1 ;  /* 0x000000110a0a7211 */ /* 0x000fe200078e08ff */
[C---:B------:R-:W-:Y:S01]  /*11850*/  FMUL.FTZ R132, R5.reuse, R132 ;  /* 0x0000008405847220 */ /* 0x040fe20000410000 */
[----:B------:R-:W-:Y:S01]  /*11860*/  ISETP.NE.U32.AND P1, PT, R14, 0x1, PT ;  /* 0x000000010e00780c */ /* 0x000fe20003f25070 */
[----:B------:R-:W-:Y:S01]  /*11870*/  FMUL.FTZ R133, R5, R133 ;  /* 0x0000008505857220 */ /* 0x000fe20000410000 */
[----:B------:R-:W-:Y:S01]  /*11880*/  LOP3.LUT R9, R9, 0xffffffe0, RZ, 0xc0, !PT ;  /* 0xffffffe009097812 */ /* 0x000fe200078ec0ff */
[----:B------:R-:W-:Y:S01]  /*11890*/  FMUL.FTZ R128, R5, R128 ;  /* 0x0000008005807220 */ /* 0x000fe20000410000 */
[----:B------:R-:W-:Y:S01]  /*118a0*/  SEL R14, R13, 0x20, !P1 ;  /* 0x000000200d0e7807 */ /* 0x000fe20004800000 */
[----:B------:R-:W-:Y:S01]  /*118b0*/  FMUL.FTZ R129, R5, R129 ;  /* 0x0000008105817220 */ /* 0x000fe20000410000 */
[----:B------:R-:W-:Y:S01]  /*118c0*/  STS.64 [R10.X4], R140 ;  /* 0x0000008c0a007388 */ /* 0x000fe20000004a00 */
[----:B------:R-:W-:Y:S01]  /*118d0*/  IMAD.SHL.U32 R5, R10, 0x4, RZ ;  /* 0x000000040a057824 */ /* 0x000fe200078e00ff */
[----:B------:R-:W1:Y:S01]  /*118e0*/  @P2 MUFU.LG2 R2, R2 ;  /* 0x0000000200022308 */ /* 0x000e620000000c00 */
[----:B--2---:R-:W-:-:S02]  /*118f0*/  FMUL.FTZ R143, R4, R143 ;  /* 0x0000008f048f7220 */ /* 0x004fc40000410000 */
[C---:B------:R-:W-:Y:S02]  /*11900*/  FMUL.FTZ R142, R4.reuse, R142 ;  /* 0x0000008e048e7220 */ /* 0x040fe40000410000 */
[C---:B------:R-:W-:Y:S02]  /*11910*/  FMUL.FTZ R139, R4.reuse, R139 ;  /* 0x0000008b048b7220 */ /* 0x040fe40000410000 */
        /* <DEDUP_REMOVED lines=9> */
[----:B------:R-:W-:Y:S01]  /*119b0*/  IMAD.IADD R9, R0, 0x1, -R9 ;  /* 0x0000000100097824 */ /* 0x000fe200078e0a09 */
[----:B------:R-:W-:Y:S01]  /*119c0*/  @P0 IADD3 R11, R5, -0x40, RZ ;  /* 0xffffffc0050b0810 */ /* 0x000fe20007ffe0ff */
[----:B------:R-:W-:Y:S01]  /*119d0*/  @P3 FMUL.FTZ R3, R3, 0.69314718246459960938 ;  /* 0x3f31721803033820 */ /* 0x000fe20000410000 */
[----:B------:R-:W3:Y:S01]  /*119e0*/  S2R R5, SR_CTAID.Z ;  /* 0x0000000000057919 */ /* 0x000ee20000002700 */
[----:B----4-:R-:W-:Y:S01]  /*119f0*/  SHF.L.U32 R0, R29, 0x6, RZ ;  /* 0x000000061d007819 */ /* 0x010fe200000006ff */
[----:B-1----:R-:W-:Y:S01]  /*11a00*/  @P2 FMUL.FTZ R2, R2, 0.69314718246459960938 ;  /* 0x3f31721802022820 */ /* 0x002fe20000410000 */
[----:B------:R-:W-:Y:S01]  /*11a10*/  LOP3.LUT P0, RZ, R9, 0x3, RZ, 0xc0, !PT ;  /* 0x0000000309ff7812 */ /* 0x000fe2000780c0ff */
[----:B------:R-:W-:Y:S01]  /*11a20*/  IMAD.IADD R30, R14, 0x1, R11 ;  /* 0x000000010e1e7824 */ /* 0x000fe200078e020b */
[----:B------:R-:W-:Y:S01]  /*11a30*/  STS.64 [R12], R136 ;  /* 0x000000880c007388 */ /* 0x000fe20000000a00 */
[----:B------:R-:W-:-:S02]  /*11a40*/  IMAD.MOV.U32 R9, RZ, RZ, -0x800000 ;  /* 0xff800000ff097424 */ /* 0x000fc400078e00ff */
[----:B------:R-:W-:Y:S01]  /*11a50*/  @P2 FFMA.FTZ R9, R69, c[0x0][0x238], R2 ;  /* 0x00008e0045092a23 */ /* 0x000fe20000010002 */
[----:B------:R-:W-:Y:S04]  /*11a60*/  STS.64 [R12+0x400], R138 ;  /* 0x0004008a0c007388 */ /* 0x000fe80000000a00 */
[----:B------:R-:W-:Y:S01]  /*11a70*/  STS.64 [R11], R132 ;  /* 0x000000840b007388 */ /* 0x000fe20000000a00 */
[----:B--2---:R-:W-:-:S03]  /*11a80*/  IADD3 R10, -R149, RZ, RZ ;  /* 0x000000ff950a7210 */ /* 0x004fc60007ffe1ff */
[----:B------:R-:W-:Y:S04]  /*11a90*/  STS.64 [R11+0x400], R134 ;  /* 0x000400860b007388 */ /* 0x000fe80000000a00 */
[----:B------:R-:W-:Y:S01]  /*11aa0*/  STS.64 [R30], R128 ;  /* 0x000000801e007388 */ /* 0x000fe20000000a00 */
[----:B---3--:R-:W-:-:S03]  /*11ab0*/  IMAD R5, R10, c[0x0][0x1c0], R5 ;  /* 0x000070000a057a24 */ /* 0x008fc600078e0205 */
[----:B------:R-:W-:Y:S01]  /*11ac0*/  STS.64 [R30+0x400], R130 ;  /* 0x000400821e007388 */ /* 0x000fe20000000a00 */
[----:B------:R-:W-:Y:S01]  /*11ad0*/  SHF.R.S32.HI R10, RZ, 0x1f, R7 ;  /* 0x0000001fff0a7819 */ /* 0x000fe20000011407 */
[----:B------:R-:W-:Y:S02]  /*11ae0*/  IMAD R5, R28, c[0x0][0x1c0], R5 ;  /* 0x000070001c057a24 */ /* 0x000fe400078e0205 */
[----:B------:R-:W-:Y:S01]  /*11af0*/  BAR.SYNC.DEFER_BLOCKING 0x0 ;  /* 0x0000000000007b1d */ /* 0x000fe20000010000 */
[----:B------:R-:W-:Y:S01]  /*11b00*/  LEA.HI R10, R10, R7, RZ, 0x2 ;  /* 0x000000070a0a7211 */ /* 0x000fe200078f10ff */
[----:B------:R-:W-:-:S03]  /*11b10*/  IMAD R0, R5, c[0x0][0x214], R0 ;  /* 0x0000850005007a24 */ /* 0x000fc600078e0200 */
[----:B------:R-:W-:-:S05]  /*11b20*/  LOP3.LUT R10, R10, 0xffffffc, RZ, 0xc0, !PT ;  /* 0x0ffffffc0a0a7812 */ /* 0x000fca00078ec0ff */
[----:B------:R-:W-:-:S05]  /*11b30*/  IMAD.IADD R10, R7, 0x1, -R10 ;  /* 0x00000001070a7824 */ /* 0x000fca00078e0a0a */
[----:B------:R-:W-:Y:S01]  /*11b40*/  LEA R155, R10, R155, 0x4 ;  /* 0x0000009b0a9b7211 */ /* 0x000fe200078e20ff */
[----:B------:R-:W1:Y:S04]  /*11b50*/  LDS.128 R20, [R4.X4] ;  /* 0x0000000004147984 */ /* 0x000e680000004c00 */
[----:B------:R-:W2:Y:S04]  /*11b60*/  LDS.128 R16, [R4.X4+0x800] ;  /* 0x0008000004107984 */ /* 0x000ea80000004c00 */
[----:B------:R-:W3:Y:S04]  /*11b70*/  LDS.128 R12, [R4.X4+0x1000] ;  /* 0x00100000040c7984 */ /* 0x000ee80000004c00 */
[----:B------:R4:W1:Y:S02]  /*11b80*/  LDS.128 R24, [R4.X4+0x1800] ;  /* 0x0018000004187984 */ /* 0x0008640000004c00 */
[----:B----4-:R-:W-:-:S02]  /*11b90*/  IMAD.MOV.U32 R4, RZ, RZ, -0x800000 ;  /* 0xff800000ff047424 */ /* 0x010fc400078e00ff */
[----:B------:R-:W-:Y:S01]  /*11ba0*/  @P3 FFMA.FTZ R4, R70, c[0x0][0x238], R3 ;  /* 0x00008e0046043a23 */ /* 0x000fe20000010003 */
        /* <DEDUP_REMOVED lines=12> */
.L_x_5054:
[----:B------:R-:W-:Y:S05]  /*11c70*/  BSYNC B0 ;  /* 0x0000000000007941 */ /* 0x000fea0003800000 */
.L_x_5053:
[----:B----4-:R-:W-:Y:S01]  /*11c80*/  SHF.R.S32.HI R9, RZ, 0x1f, R8 ;  /* 0x0000001fff097819 */ /* 0x010fe20000011408 */
[----:B------:R-:W-:Y:S01]  /*11c90*/  IMAD R29, R29, -0x40, R148 ;  /* 0xffffffc01d1d7824 */ /* 0x000fe200078e0294 */
[----:B------:R-:W-:Y:S01]  /*11ca0*/  ISETP.GE.AND P1, PT, R8, c[0x0][0x220], PT ;  /* 0x0000880008007a0c */ /* 0x000fe20003f26270 */
[----:B------:R-:W-:Y:S01]  /*11cb0*/  IMAD R0, R0, c[0x0][0x22c], RZ ;  /* 0x00008b0000007a24 */ /* 0x000fe200078e02ff */
        /* <DEDUP_REMOVED lines=19> */
.L_x_5055:
        /* <DEDUP_REMOVED lines=9> */
.L_x_5258:


//--------------------- .text._ZN5flash24flash_fwd_splitkv_kernelI23Flash_fwd_kernel_traitsILi32ELi64ELi128ELi4ELb0ELb0EN7cutlass10bfloat16_tE19Flash_kernel_traitsILi32ELi64ELi128ELi4ES3_EELb1ELb0ELb1ELb0ELb0ELb1ELb1ELb1EEEvNS_16Flash_fwd_paramsE --------------------------
	.section	.text._ZN5flash24flash_fwd_splitkv_kernelI23Flash_fwd_kernel_traitsILi32ELi64ELi128ELi4ELb0ELb0EN7cutlass10bfloat16_tE19Flash_kernel_traitsILi32ELi64ELi128ELi4ES3_EELb1ELb0ELb1ELb0ELb0ELb1ELb1ELb1EEEvNS_16Flash_fwd_paramsE,"ax",@progbits
	.sectioninfo	@"SHI_REGISTERS=201"
	.align	128
        .global         _ZN5flash24flash_fwd_splitkv_kernelI23Flash_fwd_kernel_traitsILi32ELi64ELi128ELi4ELb0ELb0EN7cutlass10bfloat16_tE19Flash_kernel_traitsILi32ELi64ELi128ELi4ES3_EELb1ELb0ELb1ELb0ELb0ELb1ELb1ELb1EEEvNS_16Flash_fwd_paramsE
        .type           _ZN5flash24flash_fwd_splitkv_kernelI23Flash_fwd_kernel_traitsILi32ELi64ELi128ELi4ELb0ELb0EN7cutlass10bfloat16_tE19Flash_kernel_traitsILi32ELi64ELi128ELi4ES3_EELb1ELb0ELb1ELb0ELb0ELb1ELb1ELb1EEEvNS_16Flash_fwd_paramsE,@function
        .size           _ZN5flash24flash_fwd_splitkv_kernelI23Flash_fwd_kernel_traitsILi32ELi64ELi128ELi4ELb0ELb0EN7cutlass10bfloat16_tE19Flash_kernel_traitsILi32ELi64ELi128ELi4ES3_EELb1ELb0ELb1ELb0ELb0ELb1ELb1ELb1EEEvNS_16Flash_fwd_paramsE,(.L_x_5259 - _ZN5flash24flash_fwd_splitkv_kernelI23Flash_fwd_kernel_traitsILi32ELi64ELi128ELi4ELb0ELb0EN7cutlass10bfloat16_tE19Flash_kernel_traitsILi32ELi64ELi128ELi4ES3_EELb1ELb0ELb1ELb0ELb0ELb1ELb1ELb1EEEvNS_16Flash_fwd_paramsE)
        .other          _ZN5flash24flash_fwd_splitkv_kernelI23Flash_fwd_kernel_traitsILi32ELi64ELi128ELi4ELb0ELb0EN7cutlass10bfloat16_tE19Flash_kernel_traitsILi32ELi64ELi128ELi4ES3_EELb1ELb0ELb1ELb0ELb0ELb1ELb1ELb1EEEvNS_16Flash_fwd_paramsE,@"STO_CUDA_ENTRY STV_DEFAULT"
_ZN5flash24flash_fwd_splitkv_kernelI23Flash_fwd_kernel_traitsILi32ELi64ELi128ELi4ELb0ELb0EN7cutlass10bfloat16_tE19Flash_kernel_traitsILi32ELi64ELi128ELi4ES3_EELb1ELb0ELb1ELb0ELb0ELb1ELb1ELb1EEEvNS_16Flash_fwd_paramsE:
.text._ZN5flash24flash_fwd_splitkv_kernelI23Flash_fwd_kernel_traitsILi32ELi64ELi128ELi4ELb0ELb0EN7cutlass10bfloat16_tE19Flash_kernel_traitsILi32ELi64ELi128ELi4ES3_EELb1ELb0ELb1ELb0ELb0ELb1ELb1ELb1EEEvNS_16Flash_fwd_paramsE:
        /* <DEDUP_REMOVED lines=53> */
.L_x_5056:
[----:B-1-34-:R-:W-:Y:S02]  /*0350*/  MOV R3, c[0x0][0x218] ;  /* 0x0000860000037a02 */ /* 0x01afe40000000f00 */
.L_x_5057:
        /* <DEDUP_REMOVED lines=26> */
[----:B------:R-:W-:-:S04]  /*0500*/  LOP3.LUT R7, R7, c[0x0][0x10], RZ, 0x3c, !PT ;  /* 0x0000040007077a12 */ /* 0x000fc800078e3cff */
[----:B------:R-:W-:Y:S02]  /*0510*/  ISETP.GE.AND P0, PT, R7, RZ, PT ;  /* 0x000000ff0700720c */ /* 0x000fe40003f06270 */
[----:B------:R-:W-:Y:S01]  /*0520*/  IADD3 R7, R53, 0x7f, RZ ;  /* 0x0000007f35077810 */ /* 0x000fe20007ffe0ff */
[----:B--2---:R-:W-:Y:S02]  /*0530*/  IMAD.MOV R5, RZ, RZ, -R15 ;  /* 0x000000ffff057224 */ /* 0x004fe400078e0a0f */
        /* <DEDUP_REMOVED lines=51> */
[----:B------:R-:W-:Y:S02]  /*0870*/  LEA R8, P0, R5, c[0x0][0x1d8], 0x2 ;  /* 0x0000760005087a11 */ /* 0x000fe400078010ff */
        /* <DEDUP_REMOVED lines=30> */
.L_x_5058:
        /* <DEDUP_REMOVED lines=92> */
.L_x_5059:
        /* <DEDUP_REMOVED lines=17> */
.L_x_5061:
        /* <DEDUP_REMOVED lines=53> */
.L_x_5060:
        /* <DEDUP_REMOVED lines=20> */
[C---:B------:R-:W-:Y:S01]  /*15c0*/  IADD3 R104, P2, R102.reuse, R15, RZ ;  /* 0x0000000f66687210 */ /* 0x040fe20007f5e0ff */
[----:B------:R-:W-:Y:S01]  /*15d0*/  @!P0 IMAD R0, R117, c[0x0][0x17c], R0 ;  /* 0x00005f0075008a24 */ /* 0x000fe200078e0200 */
[----:B------:R-:W-:Y:S01]  /*15e0*/  SHF.R.S32.HI R103, RZ, 0x1f, R102 ;  /* 0x0000001fff677819 */ /* 0x000fe20000011466 */
[----:B------:R-:W-:Y:S01]  /*15f0*/  @P0 IMAD R13, R13, c[0x0][0x194], R25 ;  /* 0x000065000d0d0a24 */ /* 0x000fe200078e0219 */
[----:B------:R-:W-:Y:S01]  /*1600*/  SHF.R.S32.HI R123, RZ, 0x1f, R122 ;  /* 0x0000001fff7b7819 */ /* 0x000fe2000001147a */
[----:B------:R-:W-:Y:S01]  /*1610*/  @P0 IMAD.MOV.U32 R14, RZ, RZ, R24 ;  /* 0x000000ffff0e0224 */ /* 0x000fe200078e0018 */
[----:B------:R-:W-:Y:S01]  /*1620*/  @!P0 IADD3 R13, R23, R0, RZ ;  /* 0x00000000170d8210 */ /* 0x000fe20007ffe0ff */
[----:B------:R-:W-:Y:S01]  /*1630*/  IMAD.IADD R0, R102, 0x1, -R9 ;  /* 0x0000000166007824 */ /* 0x000fe200078e0a09 */
[----:B------:R-:W-:Y:S01]  /*1640*/  LEA.HI R9, R19, R54, RZ, 0x3 ;  /* 0x0000003613097211 */ /* 0x000fe200078f18ff */
[----:B------:R-:W-:Y:S01]  /*1650*/  @!P0 IMAD.MOV.U32 R14, RZ, RZ, R22 ;  /* 0x000000ffff0e8224 */ /* 0x000fe200078e0016 */
[----:B------:R-:W-:Y:S01]  /*1660*/  IADD3.X R3, R103, R3, RZ, P2, !PT ;  /* 0x0000000367037210 */ /* 0x000fe200017fe4ff */
[----:B------:R-:W-:Y:S01]  /*1670*/  IMAD.SHL.U32 R84, R60, 0x8, RZ ;  /* 0x000000083c547824 */ /* 0x000fe200078e00ff */
[----:B------:R-:W-:Y:S01]  /*1680*/  SHF.R.S32.HI R9, RZ, 0x3, R9 ;  /* 0x00000003ff097819 */ /* 0x000fe20000011409 */
[----:B------:R-:W-:Y:S01]  /*1690*/  IMAD R21, R2, c[0x0][0x1b8], RZ ;  /* 0x00006e0002157a24 */ /* 0x000fe200078e02ff */
[----:B------:R-:W-:Y:S01]  /*16a0*/  SHF.R.S32.HI R59, RZ, 0x1, R62 ;  /* 0x00000001ff3b7819 */ /* 0x000fe2000001143e */
[----:B------:R-:W-:Y:S01]  /*16b0*/  IMAD R101, R101, 0x8, R0 ;  /* 0x0000000865657824 */ /* 0x000fe200078e0200 */
[----:B------:R-:W-:Y:S01]  /*16c0*/  SHF.L.U32 R9, R9, 0x6, RZ ;  /* 0x0000000609097819 */ /* 0x000fe200000006ff */
[----:B------:R-:W-:Y:S01]  /*16d0*/  IMAD R0, R4, c[0x0][0x1bc], R21 ;  /* 0x00006f0004007a24 */ /* 0x000fe200078e0215 */
[----:B------:R-:W-:Y:S01]  /*16e0*/  IADD3 R14, P3, R84, R14, RZ ;  /* 0x0000000e540e7210 */ /* 0x000fe20007f7e0ff */
[----:B------:R-:W-:Y:S01]  /*16f0*/  IMAD.WIDE R16, R17, 0x40, R102 ;  /* 0x0000004011107825 */ /* 0x000fe200078e0266 */
[----:B------:R-:W-:-:S02]  /*1700*/  SHF.R.S32.HI R85, RZ, 0x1f, R84 ;  /* 0x0000001fff557819 */ /* 0x000fc40000011454 */
[----:B------:R-:W-:Y:S01]  /*1710*/  IADD3 R12, P0, R84, R12, RZ ;  /* 0x0000000c540c7210 */ /* 0x000fe20007f1e0ff */
[----:B------:R-:W-:Y:S01]  /*1720*/  IMAD R118, R17, c[0x0][0x190], RZ ;  /* 0x0000640011767a24 */ /* 0x000fe200078e02ff */
[----:B------:R-:W-:Y:S01]  /*1730*/  LOP3.LUT R9, R9, 0xc0, RZ, 0xc0, !PT ;  /* 0x000000c009097812 */ /* 0x000fe200078ec0ff */
[C---:B------:R-:W-:Y:S01]  /*1740*/  IMAD.X R15, R85.reuse, 0x1, R13, P3 ;  /* 0x00000001550f7824 */ /* 0x040fe200018e060d */
[----:B------:R-:W-:Y:S01]  /*1750*/  SHF.L.U32 R60, R60, 0x2, RZ ;  /* 0x000000023c3c7819 */ /* 0x000fe200000006ff */
[----:B------:R-:W-:Y:S01]  /*1760*/  IMAD.X R13, R85, 0x1, R11, P0 ;  /* 0x00000001550d7824 */ /* 0x000fe200000e060b */
[----:B------:R-:W-:Y:S01]  /*1770*/  LOP3.LUT R10, R9, 0x18, R84, 0xf8, !PT ;  /* 0x00000018090a7812 */ /* 0x000fe200078ef854 */
[----:B------:R-:W-:Y:S01]  /*1780*/  IMAD R118, R16, c[0x0][0x194], R118 ;  /* 0x0000650010767a24 */ /* 0x000fe200078e0276 */
[----:B------:R-:W-:Y:S01]  /*1790*/  SHF.R.U32.HI R9, RZ, 0x3, R9 ;  /* 0x00000003ff097819 */ /* 0x000fe20000011609 */
[----:B------:R-:W-:Y:S01]  /*17a0*/  IMAD.WIDE.U32 R12, R4, c[0x0][0x1b8], R12 ;  /* 0x00006e00040c7a25 */ /* 0x000fe200078e000c */
[----:B------:R-:W-:-:S02]  /*17b0*/  IADD3 R124, P0, R84, R124, RZ ;  /* 0x0000007c547c7210 */ /* 0x000fc40007f1e0ff */
[----:B------:R-:W-:Y:S01]  /*17c0*/  LOP3.LUT R10, R10, R9, RZ, 0x3c, !PT ;  /* 0x000000090a0a7212 */ /* 0x000fe200078e3cff */
[----:B------:R-:W-:Y:S01]  /*17d0*/  IMAD.IADD R13, R13, 0x1, R0 ;  /* 0x000000010d0d7824 */ /* 0x000fe200078e0200 */
[----:B------:R-:W-:Y:S01]  /*17e0*/  SHF.R.S32.HI R9, RZ, 0x1f, R56 ;  /* 0x0000001fff097819 */ /* 0x000fe20000011438 */
[----:B------:R-:W-:Y:S01]  /*17f0*/  IMAD.X R125, R85, 0x1, R5, P0 ;  /* 0x00000001557d7824 */ /* 0x000fe200000e0605 */
[----:B------:R-:W-:Y:S01]  /*1800*/  LEA.HI R8, R19, R54, RZ, 0x4 ;  /* 0x0000003613087211 */ /* 0x000fe200078f20ff */
[----:B------:R-:W-:Y:S01]  /*1810*/  IMAD.WIDE.U32 R14, R16, c[0x0][0x190], R14 ;  /* 0x00006400100e7a25 */ /* 0x000fe200078e000e */
[----:B------:R-:W-:Y:S02]  /*1820*/  LEA.HI R0, R9, R56, RZ, 0x7 ;  /* 0x0000003809007211 */ /* 0x000fe400078f38ff */
[----:B------:R-:W-:Y:S01]  /*1830*/  LOP3.LUT R11, R8, 0xfffffff0, RZ, 0xc0, !PT ;  /* 0xfffffff0080b7812 */ /* 0x000fe200078ec0ff */
[----:B------:R-:W-:Y:S01]  /*1840*/  IMAD.IADD R119, R15, 0x1, R118 ;  /* 0x000000010f777824 */ /* 0x000fe200078e0276 */
[----:B------:R-:W-:Y:S01]  /*1850*/  SHF.R.S32.HI R0, RZ, 0x7, R0 ;  /* 0x00000007ff007819 */ /* 0x000fe20000011400 */
[----:B------:R-:W-:Y:S01]  /*1860*/  IMAD R3, R3, c[0x0][0x1a0], RZ ;  /* 0x0000680003037a24 */ /* 0x000fe200078e02ff */
[----:B------:R-:W-:Y:S01]  /*1870*/  IADD3 R54, -R11, R54, RZ ;  /* 0x000000360b367210 */ /* 0x000fe20007ffe1ff */
[----:B------:R-:W-:Y:S01]  /*1880*/  IMAD.MOV.U32 R118, RZ, RZ, R14 ;  /* 0x000000ffff767224 */ /* 0x000fe200078e000e */
[----:B------:R-:W-:Y:S01]  /*1890*/  IMNMX R69, R109, R0, !PT ;  /* 0x000000006d457217 */ /* 0x000fe20007800200 */
[----:B------:R-:W-:Y:S01]  /*18a0*/  IMAD R55, R123, c[0x0][0x1a8], RZ ;  /* 0x00006a007b377a24 */ /* 0x000fe200078e02ff */
[----:B------:R-:W-:Y:S01]  /*18b0*/  MOV R129, c[0x0][0x198] ;  /* 0x0000660000817a02 */ /* 0x000fe20000000f00 */
[----:B------:R-:W-:Y:S01]  /*18c0*/  IMAD R127, R103, c[0x0][0x198], RZ ;  /* 0x00006600677f7a24 */ /* 0x000fe200078e02ff */
[----:B------:R-:W-:Y:S01]  /*18d0*/  ISETP.GT.AND P0, PT, R52, R69, PT ;  /* 0x000000453400720c */ /* 0x000fe20003f04270 */
[----:B------:R-:W-:Y:S01]  /*18e0*/  IMAD R61, R102, R59, R60 ;  /* 0x0000003b663d7224 */ /* 0x000fe200078e023c */
[C---:B------:R-:W-:Y:S01]  /*18f0*/  SHF.L.U64.HI R111, R129.reuse, R96, c[0x0][0x19c] ;  /* 0x00006700816f7619 */ /* 0x040fe20000010260 */
[----:B------:R-:W-:Y:S01]  /*1900*/  IMAD R107, R104, c[0x0][0x1a4], R3 ;  /* 0x00006900686b7a24 */ /* 0x000fe200078e0203 */
[----:B------:R-:W-:Y:S01]  /*1910*/  SHF.L.U32 R140, R129, 0x5, RZ ;  /* 0x00000005818c7819 */ /* 0x000fe200000006ff */
[----:B------:R-:W-:Y:S01]  /*1920*/  IMAD.MOV.U32 R3, RZ, RZ, c[0x0][0x1a0] ;  /* 0x00006800ff037624 */ /* 0x000fe200078e00ff */
[----:B------:R-:W-:Y:S01]  /*1930*/  LEA.HI R54, R54, R54, RZ, 0x1 ;  /* 0x0000003636367211 */ /* 0x000fe200078f08ff */
        /* <DEDUP_REMOVED lines=125> */
.L_x_5092:
        /* <DEDUP_REMOVED lines=87> */
.L_x_5066:
[----:B------:R-:W-:Y:S05]  /*2680*/  BSYNC B0 ;  /* 0x0000000000007941 */ /* 0x000fea0003800000 */
.L_x_5065:
        /* <DEDUP_REMOVED lines=57> */
.L_x_5068:
[----:B------:R-:W-:Y:S05]  /*2a20*/  BSYNC B0 ;  /* 0x0000000000007941 */ /* 0x000fea0003800000 */
.L_x_5067:
        /* <DEDUP_REMOVED lines=57> */
.L_x_5070:
[----:B------:R-:W-:Y:S05]  /*2dc0*/  BSYNC B0 ;  /* 0x0000000000007941 */ /* 0x000fea0003800000 */
.L_x_5069:
        /* <DEDUP_REMOVED lines=61> */
.L_x_5072:
[----:B------:R-:W-:Y:S05]  /*31a0*/  BSYNC B0 ;  /* 0x0000000000007941 */ /* 0x000fea0003800000 */
.L_x_5071:
        /* <DEDUP_REMOVED lines=9> */
.L_x_5064:
        /* <DEDUP_REMOVED lines=86> */
.L_x_5077:
[----:B------:R-:W-:Y:S05]  /*37a0*/  BSYNC B0 ;  /* 0x0000000000007941 */ /* 0x000fea0003800000 */
.L_x_5076:
[----:B------:R-:W-:Y:S05]  /*37b0*/  MOV R83, R81 ;  /* 0x0000005100537202 */ /* 0x000fea0000000f00 */
[----:B-----5:R3:W-:Y:S02]  /*37c0*/  STG.E.128 [R82.64], R40 ;  /* 0x0000002852007986 */ /* 0x0207e4000c101d06 */
.L_x_5075:
[----:B------:R-:W-:Y:S05]  /*37d0*/  BSYNC B1 ;  /* 0x0000000000017941 */ /* 0x000fea0003800000 */
.L_x_5074:
        /* <DEDUP_REMOVED lines=88> */
.L_x_5081:
[----:B------:R-:W-:Y:S05]  /*3d60*/  BSYNC B0 ;  /* 0x0000000000007941 */ /* 0x000fea0003800000 */
.L_x_5080:
[C---:B--2---:R-:W-:Y:S04]  /*3d70*/  LEA R2, P0, R140.reuse, R82, 0x1 ;  /* 0x000000528c027211 */ /* 0x044fe800078008ff */
[----:B------:R-:W-:Y:S05]  /*3d80*/  LEA.HI.X R3, R140, R81, R111, 0x1, P0 ;  /* 0x000000518c037211 */ /* 0x000fea00000f0c6f */
[----:B-----5:R2:W-:Y:S04]  /*3d90*/  STG.E.128 [R2.64], R40 ;  /* 0x0000002802007986 */ /* 0x0205e8000c101d06 */
.L_x_5079:
[----:B------:R-:W-:Y:S05]  /*3da0*/  BSYNC B1 ;  /* 0x0000000000017941 */ /* 0x000fea0003800000 */
.L_x_5078:
        /* <DEDUP_REMOVED lines=88> */
.L_x_5085:
[----:B------:R-:W-:Y:S05]  /*4330*/  BSYNC B0 ;  /* 0x0000000000007941 */ /* 0x000fea0003800000 */
.L_x_5084:
[C---:B------:R-:W-:Y:S04]  /*4340*/  LEA R2, P0, R128.reuse, R82, 0x1 ;  /* 0x0000005280027211 */ /* 0x040fe800078008ff */
[----:B------:R-:W-:Y:S05]  /*4350*/  LEA.HI.X R3, R128, R81, R73, 0x1, P0 ;  /* 0x0000005180037211 */ /* 0x000fea00000f0c49 */
[----:B-----5:R3:W-:Y:S04]  /*4360*/  STG.E.128 [R2.64], R40 ;  /* 0x0000002802007986 */ /* 0x0207e8000c101d06 */
.L_x_5083:
[----:B------:R-:W-:Y:S05]  /*4370*/  BSYNC B1 ;  /* 0x0000000000017941 */ /* 0x000fea0003800000 */
.L_x_5082:
        /* <DEDUP_REMOVED lines=88> */
.L_x_5089:
[----:B------:R-:W-:Y:S05]  /*4900*/  BSYNC B0 ;  /* 0x0000000000007941 */ /* 0x000fea0003800000 */
.L_x_5088:
[----:B------:R-:W-:Y:S02]  /*4910*/  MOV R3, 0xc0 ;  /* 0x000000c000037802 */ /* 0x000fe40000000f00 */
[----:B------:R-:W-:Y:S03]  /*4920*/  MOV R83, R81 ;  /* 0x0000005100537202 */ /* 0x000fe60000000f00 */
[C---:B------:R-:W-:Y:S02]  /*4930*/  IMAD R0, R3.reuse, c[0x0][0x19c], RZ ;  /* 0x0000670003007a24 */ /* 0x040fe400078e02ff */
[----:B------:R-:W-:Y:S05]  /*4940*/  IMAD.WIDE.U32 R4, R3, c[0x0][0x198], R82 ;  /* 0x0000660003047a25 */ /* 0x000fea00078e0052 */
[----:B------:R-:W-:Y:S05]  /*4950*/  IADD3 R5, R5, R0, RZ ;  /* 0x0000000005057210 */ /* 0x000fea0007ffe0ff */
[----:B-----5:R3:W-:Y:S02]  /*4960*/  STG.E.128 [R4.64], R40 ;  /* 0x0000002804007986 */ /* 0x0207e4000c101d06 */
.L_x_5087:
[----:B------:R-:W-:Y:S05]  /*4970*/  BSYNC B1 ;  /* 0x0000000000017941 */ /* 0x000fea0003800000 */
.L_x_5086:
        /* <DEDUP_REMOVED lines=8> */
.L_x_5063:
        /* <DEDUP_REMOVED lines=28> */
.L_x_5073:
        /* <DEDUP_REMOVED lines=82> */
.L_x_5090:
        /* <DEDUP_REMOVED lines=9> */
.L_x_5091:
[----:B------:R-:W-:Y:S04]  /*5170*/  IADD3 R11, R11, -0x1, RZ ;  /* 0xffffffff0b0b7810 */ /* 0x000fe80007ffe0ff */
[----:B------:R-:W-:Y:S11]  /*5180*/  ISETP.GT.AND P0, PT, R11, R69, PT ;  /* 0x000000450b00720c */ /* 0x000ff60003f04270 */
[----:B------:R-:W-:Y:S02]  /*5190*/  @!UPT UIADD3 URZ, URZ, URZ, URZ ;  /* 0x0000003f3f3ff290 */ /* 0x000fe4000fffe03f */
[----:B------:R-:W-:-:S05]  /*51a0*/  @P0 BRA `(.L_x_5092) ;  /* 0xffffcf6000000947 */ /* 0x000fca000383ffff */
.L_x_5062:
        /* <DEDUP_REMOVED lines=19> */
[----:B------:R-:W-:Y:S02]  /*52e0*/  LEA R32, P2, R4, c[0x0][0x160], 0x1 ;  /* 0x0000580004207a11 */ /* 0x000fe400078408ff */
[----:B------:R-:W-:Y:S01]  /*52f0*/  LEA.HI.X R11, R118, c[0x0][0x164], R55, 0x1, P3 ;  /* 0x00005900760b7a11 */ /* 0x000fe200018f0c37 */
[C---:B-1----:R-:W-:Y:S02]  /*5300*/  IMAD R3, R2.reuse, 0x40, R56 ;  /* 0x0000004002037824 */ /* 0x042fe400078e0238 */
[----:B------:R-:W-:-:S02]  /*5310*/  IMAD R21, R2, -0x40, R115 ;  /* 0xffffffc002157824 */ /* 0x000fc400078e0273 */
[----:B--2---:R-:W-:Y:S01]  /*5320*/  IMAD.IADD R0, R3, 0x1, R0 ;  /* 0x0000000103007824 */ /* 0x004fe200078e0200 */
[----:B------:R-:W-:Y:S02]  /*5330*/  IADD3.X R3, R55, UR5, RZ, P0, !PT ;  /* 0x0000000537037c10 */ /* 0x000fe400087fe4ff */
[----:B------:R-:W-:Y:S01]  /*5340*/  ISETP.NE.AND P0, PT, RZ, UR4, PT ;  /* 0x00000004ff007c0c */ /* 0x000fe2000bf05270 */
[C---:B------:R-:W-:Y:S01]  /*5350*/  IMAD R5, R59.reuse, R0, RZ ;  /* 0x000000003b057224 */ /* 0x040fe200078e02ff */
[----:B------:R-:W-:Y:S01]  /*5360*/  LEA.HI.X R33, R4, c[0x0][0x164], R3, 0x1, P2 ;  /* 0x0000590004217a11 */ /* 0x000fe200010f0c03 */
[----:B------:R-:W-:-:S03]  /*5370*/  IMAD.SHL.U32 R3, R59, 0x20, RZ ;  /* 0x000000203b037824 */ /* 0x000fc600078e00ff */
        /* <DEDUP_REMOVED lines=33> */
[C---:B------:R-:W-:Y:S02]  /*5590*/  SHF.L.U32 R15, R11.reuse, 0x10, RZ ;  /* 0x000000100b0f7819 */ /* 0x040fe400000006ff */
[----:B------:R-:W-:Y:S02]  /*55a0*/  LOP3.LUT R11, R11, 0xffff0000, RZ, 0xc0, !PT ;  /* 0xffff00000b0b7812 */ /* 0x000fe400078ec0ff */
        /* <DEDUP_REMOVED lines=9> */
[-C--:B------:R-:W-:Y:S01]  /*5640*/  FMUL.FTZ R8, R11, R18.reuse ;  /* 0x000000120b087220 */ /* 0x080fe20000410000 */
[----:B------:R-:W-:Y:S01]  /*5650*/  SHF.L.U32 R6, R6, 0x10, RZ ;  /* 0x0000001006067819 */ /* 0x000fe200000006ff */
[----:B------:R-:W-:-:S02]  /*5660*/  FMUL.FTZ R18, R15, R18 ;  /* 0x000000120f127220 */ /* 0x000fc40000410000 */
[-C--:B------:R-:W-:Y:S02]  /*5670*/  FFMA.FTZ R23, R9, R22.reuse, R23 ;  /* 0x0000001609177223 */ /* 0x080fe40000010017 */
[----:B------:R-:W-:Y:S02]  /*5680*/  FFMA.FTZ R10, R13, R22, -R10 ;  /* 0x000000160d0a7223 */ /* 0x000fe4000001080a */
[----:B------:R-:W-:Y:S02]  /*5690*/  IMAD.U32 R9, R7, 0x10000, RZ ;  /* 0x0001000007097824 */ /* 0x000fe400078e00ff */
[----:B------:R-:W-:Y:S01]  /*56a0*/  FMUL.FTZ R7, R17, R4 ;  /* 0x0000000411077220 */ /* 0x000fe20000410000 */
[----:B------:R-:W-:Y:S01]  /*56b0*/  F2FP.BF16.PACK_AB R10, R23, R10 ;  /* 0x0000000a170a723e */ /* 0x000fe200000010ff */
[----:B------:R-:W-:Y:S02]  /*56c0*/  FMUL.FTZ R13, R14, R4 ;  /* 0x000000040e0d7220 */ /* 0x000fe40000410000 */
[----:B------:R-:W-:-:S02]  /*56d0*/  FFMA.FTZ R11, R11, R20, R18 ;  /* 0x000000140b0b7223 */ /* 0x000fc40000010012 */
[CC--:B------:R-:W-:Y:S02]  /*56e0*/  FMUL.FTZ R4, R19.reuse, R5.reuse ;  /* 0x0000000513047220 */ /* 0x0c0fe40000410000 */
[C---:B------:R-:W-:Y:S02]  /*56f0*/  FMUL.FTZ R18, R16.reuse, R5 ;  /* 0x0000000510127220 */ /* 0x040fe40000410000 */
[-C--:B------:R-:W-:Y:S02]  /*5700*/  FFMA.FTZ R4, R16, R9.reuse, -R4 ;  /* 0x0000000910047223 */ /* 0x080fe40000010804 */
[----:B------:R-:W-:Y:S02]  /*5710*/  FFMA.FTZ R9, R19, R9, R18 ;  /* 0x0000000913097223 */ /* 0x000fe40000010012 */
[----:B------:R-:W-:Y:S02]  /*5720*/  FFMA.FTZ R8, R15, R20, -R8 ;  /* 0x000000140f087223 */ /* 0x000fe40000010808 */
[----:B------:R-:W-:Y:S01]  /*5730*/  FFMA.FTZ R7, R14, R6, -R7 ;  /* 0x000000060e077223 */ /* 0x000fe20000010807 */
[----:B------:R-:W-:Y:S01]  /*5740*/  F2FP.BF16.PACK_AB R4, R9, R4 ;  /* 0x000000040904723e */ /* 0x000fe200000010ff */
[----:B------:R-:W-:Y:S01]  /*5750*/  FFMA.FTZ R6, R17, R6, R13 ;  /* 0x0000000611067223 */ /* 0x000fe2000001000d */
[----:B------:R-:W-:-:S02]  /*5760*/  F2FP.BF16.PACK_AB R11, R11, R8 ;  /* 0x000000080b0b723e */ /* 0x000fc400000010ff */
[----:B------:R-:W-:Y:S01]  /*5770*/  MOV R9, R10 ;  /* 0x0000000a00097202 */ /* 0x000fe20000000f00 */
[----:B------:R-:W-:Y:S01]  /*5780*/  IMAD.MOV.U32 R10, RZ, RZ, R4 ;  /* 0x000000ffff0a7224 */ /* 0x000fe200078e0004 */
[----:B------:R-:W-:Y:S02]  /*5790*/  F2FP.BF16.PACK_AB R8, R6, R7 ;  /* 0x000000070608723e */ /* 0x000fe400000010ff */
.L_x_5099:
[----:B------:R-:W-:Y:S05]  /*57a0*/  BSYNC B0 ;  /* 0x0000000000007941 */ /* 0x000fea0003800000 */
.L_x_5098:
[----:B-----5:R2:W-:Y:S04]  /*57b0*/  STS.64 [R121], R8 ;  /* 0x0000000879007388 */ /* 0x0205e80000000a00 */
[----:B------:R2:W-:Y:S02]  /*57c0*/  STS.64 [R121+0x8], R10 ;  /* 0x0000080a79007388 */ /* 0x0005e40000000a00 */
.L_x_5097:
[----:B------:R-:W-:Y:S05]  /*57d0*/  BSYNC B1 ;  /* 0x0000000000017941 */ /* 0x000fea0003800000 */
.L_x_5096:
        /* <DEDUP_REMOVED lines=29> */
[C---:B---3--:R-:W-:Y:S01]  /*59b0*/  LOP3.LUT R10, R4.reuse, 0xffff0000, RZ, 0xc0, !PT ;  /* 0xffff0000040a7812 */ /* 0x048fe200078ec0ff */
[----:B------:R-:W-:Y:S01]  /*59c0*/  IMAD.U32 R4, R4, 0x10000, RZ ;  /* 0x0001000004047824 */ /* 0x000fe200078e00ff */
[C---:B------:R-:W-:Y:S02]  /*59d0*/  LOP3.LUT R15, R5.reuse, 0xffff0000, RZ, 0xc0, !PT ;  /* 0xffff0000050f7812 */ /* 0x040fe400078ec0ff */
[----:B----4-:R-:W-:Y:S01]  /*59e0*/  LOP3.LUT R17, R6, 0xffff0000, RZ, 0xc0, !PT ;  /* 0xffff000006117812 */ /* 0x010fe200078ec0ff */
[CC--:B------:R-:W-:Y:S01]  /*59f0*/  FMUL.FTZ R14, R0.reuse, R10.reuse ;  /* 0x0000000a000e7220 */ /* 0x0c0fe20000410000 */
[----:B------:R-:W-:Y:S01]  /*5a00*/  SHF.L.U32 R5, R5, 0x10, RZ ;  /* 0x0000001005057819 */ /* 0x000fe200000006ff */
[----:B------:R-:W-:Y:S01]  /*5a10*/  FMUL.FTZ R10, R3, R10 ;  /* 0x0000000a030a7220 */ /* 0x000fe20000410000 */
[----:B------:R-:W-:Y:S01]  /*5a20*/  LOP3.LUT R16, R7, 0xffff0000, RZ, 0xc0, !PT ;  /* 0xffff000007107812 */ /* 0x000fe200078ec0ff */
[-C--:B------:R-:W-:Y:S01]  /*5a30*/  FFMA.FTZ R14, R3, R17.reuse, -R14 ;  /* 0x00000011030e7223 */ /* 0x080fe2000001080e */
[----:B------:R-:W-:Y:S01]  /*5a40*/  SHF.L.U32 R7, R7, 0x10, RZ ;  /* 0x0000001007077819 */ /* 0x000fe200000006ff */
[----:B------:R-:W-:-:S02]  /*5a50*/  FFMA.FTZ R17, R0, R17, R10 ;  /* 0x0000001100117223 */ /* 0x000fc4000001000a */
[-C--:B------:R-:W-:Y:S02]  /*5a60*/  FMUL.FTZ R0, R32, R4.reuse ;  /* 0x0000000420007220 */ /* 0x080fe40000410000 */
[----:B------:R-:W-:Y:S01]  /*5a70*/  FMUL.FTZ R3, R9, R4 ;  /* 0x0000000409037220 */ /* 0x000fe20000410000 */
        /* <DEDUP_REMOVED lines=15> */
.L_x_5102:
[----:B------:R-:W-:Y:S05]  /*5b70*/  BSYNC B0 ;  /* 0x0000000000007941 */ /* 0x000fea0003800000 */
.L_x_5101:
[----:B-----5:R3:W-:Y:S01]  /*5b80*/  STS.128 [R121+0x800], R32 ;  /* 0x0008002079007388 */ /* 0x0207e20000000c00 */
[----:B------:R-:W-:Y:S05]  /*5b90*/  BRA `(.L_x_5100) ;  /* 0x00000e6000007947 */ /* 0x000fea0003800000 */
.L_x_5095:
        /* <DEDUP_REMOVED lines=21> */
[C---:B------:R-:W-:Y:S02]  /*5cf0*/  IADD3 R9, P2, R5.reuse, R0, RZ ;  /* 0x0000000005097210 */ /* 0x040fe40007f5e0ff */
[----:B------:R-:W-:Y:S01]  /*5d00*/  @P0 SHF.R.S32.HI R12, RZ, 0x1, R62 ;  /* 0x00000001ff0c0819 */ /* 0x000fe2000001143e */
[----:B------:R-:W-:Y:S01]  /*5d10*/  IMAD.WIDE R6, R4, 0x2, R10 ;  /* 0x0000000204067825 */ /* 0x000fe200078e020a */
[----:B------:R-:W-:Y:S02]  /*5d20*/  LEA.HI.X.SX32 R8, R5, R22, 0x1, P2 ;  /* 0x0000001605087211 */ /* 0x000fe400010f0eff */
[C---:B--2---:R-:W-:Y:S01]  /*5d30*/  LEA R10, P2, R9.reuse, c[0x0][0x2b0], 0x1 ;  /* 0x0000ac00090a7a11 */ /* 0x044fe200078408ff */
        /* <DEDUP_REMOVED lines=41> */
[----:B----4-:R-:W-:Y:S01]  /*5fd0*/  SHF.L.U32 R11, R15, 0x10, RZ ;  /* 0x000000100f0b7819 */ /* 0x010fe200000006ff */
[----:B------:R-:W-:Y:S01]  /*5fe0*/  FMUL.FTZ R8, R19, R8 ;  /* 0x0000000813087220 */ /* 0x000fe20000410000 */
[C---:B------:R-:W-:Y:S01]  /*5ff0*/  LOP3.LUT R19, R13.reuse, 0xffff0000, RZ, 0xc0, !PT ;  /* 0xffff00000d137812 */ /* 0x040fe200078ec0ff */
[----:B------:R-:W-:Y:S01]  /*6000*/  FMUL.FTZ R7, R4, R7 ;  /* 0x0000000704077220 */ /* 0x000fe20000410000 */
[----:B------:R-:W-:Y:S01]  /*6010*/  SHF.L.U32 R4, R13, 0x10, RZ ;  /* 0x000000100d047819 */ /* 0x000fe200000006ff */
[----:B------:R-:W-:-:S02]  /*6020*/  @!P0 FADD.FTZ R38, -R38, -RZ ;  /* 0x800000ff26268221 */ /* 0x000fc40000010100 */
[----:B------:R-:W-:Y:S01]  /*6030*/  FMUL.FTZ R9, R6, R9 ;  /* 0x0000000906097220 */ /* 0x000fe20000410000 */
[C---:B------:R-:W-:Y:S01]  /*6040*/  LOP3.LUT R6, R12.reuse, 0xffff0000, RZ, 0xc0, !PT ;  /* 0xffff00000c067812 */ /* 0x040fe200078ec0ff */
[----:B------:R-:W-:Y:S02]  /*6050*/  FMUL.FTZ R5, R5, R10 ;  /* 0x0000000a05057220 */ /* 0x000fe40000410000 */
[----:B------:R-:W-:Y:S01]  /*6060*/  IMAD.U32 R10, R12, 0x10000, RZ ;  /* 0x000100000c0a7824 */ /* 0x000fe200078e00ff */
[C---:B------:R-:W-:Y:S01]  /*6070*/  LOP3.LUT R12, R14.reuse, 0xffff0000, RZ, 0xc0, !PT ;  /* 0xffff00000e0c7812 */ /* 0x040fe200078ec0ff */
        /* <DEDUP_REMOVED lines=11> */
[----:B------:R-:W-:Y:S01]  /*6130*/  FFMA.FTZ R5, R28, R11, R5 ;  /* 0x0000000b1c057223 */ /* 0x000fe20000010005 */
[----:B------:R-:W-:Y:S01]  /*6140*/  F2FP.BF16.PACK_AB R16, R23, R10 ;  /* 0x0000000a1710723e */ /* 0x000fe200000010ff */
[----:B------:R-:W-:Y:S01]  /*6150*/  FFMA.FTZ R14, R17, R14, R38 ;  /* 0x0000000e110e7223 */ /* 0x000fe20000010026 */
[----:B------:R-:W-:Y:S01]  /*6160*/  F2FP.BF16.PACK_AB R17, R19, R4 ;  /* 0x000000041311723e */ /* 0x000fe200000010ff */
[----:B------:R-:W-:-:S03]  /*6170*/  FFMA.FTZ R12, R18, R12, R9 ;  /* 0x0000000c120c7223 */ /* 0x000fc60000010009 */
[----:B------:R-:W-:Y:S02]  /*6180*/  F2FP.BF16.PACK_AB R19, R14, R5 ;  /* 0x000000050e13723e */ /* 0x000fe400000010ff */
[----:B------:R-:W-:Y:S02]  /*6190*/  F2FP.BF16.PACK_AB R18, R12, R13 ;  /* 0x0000000d0c12723e */ /* 0x000fe400000010ff */
.L_x_5106:
[----:B------:R-:W-:Y:S05]  /*61a0*/  BSYNC B0 ;  /* 0x0000000000007941 */ /* 0x000fea0003800000 */
.L_x_5105:
[----:B-----5:R3:W-:Y:S04]  /*61b0*/  STS.64 [R121], R16 ;  /* 0x0000001079007388 */ /* 0x0207e80000000a00 */
[----:B------:R3:W-:Y:S02]  /*61c0*/  STS.64 [R121+0x8], R18 ;  /* 0x0000081279007388 */ /* 0x0007e40000000a00 */
.L_x_5104:
[----:B------:R-:W-:Y:S05]  /*61d0*/  BSYNC B1 ;  /* 0x0000000000017941 */ /* 0x000fea0003800000 */
.L_x_5103:
        /* <DEDUP_REMOVED lines=24> */
[----:B------:R-:W2:Y:S01]  /*6360*/  LDG.E.128 R12, [R12.64] ;  /* 0x000000060c0c7981 */ /* 0x000ea2000c1e1d00 */
[----:B------:R-:W-:Y:S01]  /*6370*/  LEA.HI.X R17, R9, c[0x0][0x2b4], R10, 0x1, P2 ;  /* 0x0000ad0009117a11 */ /* 0x000fe200010f0c0a */
[----:B------:R-:W-:Y:S02]  /*6380*/  IMAD.MOV.U32 R9, RZ, RZ, RZ ;  /* 0x000000ffff097224 */ /* 0x000fe400078e00ff */
[----:B------:R-:W-:-:S03]  /*6390*/  @P0 IMAD.MOV R9, RZ, RZ, -R62 ;  /* 0x000000ffff090224 */ /* 0x000fc600078e0a3e */
[----:B------:R-:W3:Y:S02]  /*63a0*/  LDG.E.128 R16, [R16.64] ;  /* 0x0000000610107981 */ /* 0x000ee4000c1e1d00 */
        /* <DEDUP_REMOVED lines=18> */
[C---:B---3--:R-:W-:Y:S01]  /*64d0*/  LOP3.LUT R14, R16.reuse, 0xffff0000, RZ, 0xc0, !PT ;  /* 0xffff0000100e7812 */ /* 0x048fe200078ec0ff */
[----:B------:R-:W-:Y:S01]  /*64e0*/  IMAD.U32 R29, R16, 0x10000, RZ ;  /* 0x00010000101d7824 */ /* 0x000fe200078e00ff */
[----:B------:R-:W-:Y:S01]  /*64f0*/  LOP3.LUT R7, R12, 0xffff0000, RZ, 0xc0, !PT ;  /* 0xffff00000c077812 */ /* 0x000fe200078ec0ff */
[C---:B------:R-:W-:Y:S01]  /*6500*/  IMAD.U32 R12, R15.reuse, 0x10000, RZ ;  /* 0x000100000f0c7824 */ /* 0x040fe200078e00ff */
[----:B------:R-:W-:Y:S01]  /*6510*/  LOP3.LUT R28, R15, 0xffff0000, RZ, 0xc0, !PT ;  /* 0xffff00000f1c7812 */ /* 0x000fe200078ec0ff */
[----:B------:R-:W-:Y:S01]  /*6520*/  @!P0 FADD.FTZ R14, -R14, -RZ ;  /* 0x800000ff0e0e8221 */ /* 0x000fe20000010100 */
[C---:B------:R-:W-:Y:S01]  /*6530*/  SHF.L.U32 R15, R17.reuse, 0x10, RZ ;  /* 0x00000010110f7819 */ /* 0x040fe200000006ff */
[C---:B------:R-:W-:Y:S01]  /*6540*/  IMAD.U32 R31, R18.reuse, 0x10000, RZ ;  /* 0x00010000121f7824 */ /* 0x040fe200078e00ff */
[----:B------:R-:W-:Y:S01]  /*6550*/  LOP3.LUT R30, R17, 0xffff0000, RZ, 0xc0, !PT ;  /* 0xffff0000111e7812 */ /* 0x000fe200078ec0ff */
[----:B------:R-:W-:Y:S01]  /*6560*/  IMAD.U32 R17, R19, 0x10000, RZ ;  /* 0x0001000013117824 */ /* 0x000fe200078e00ff */
[----:B------:R-:W-:Y:S01]  /*6570*/  LOP3.LUT R16, R18, 0xffff0000, RZ, 0xc0, !PT ;  /* 0xffff000012107812 */ /* 0x000fe200078ec0ff */
[----:B------:R-:W-:Y:S01]  /*6580*/  @!P0 FADD.FTZ R15, -R15, -RZ ;  /* 0x800000ff0f0f8221 */ /* 0x000fe20000010100 */
[----:B------:R-:W-:Y:S01]  /*6590*/  LOP3.LUT R19, R19, 0xffff0000, RZ, 0xc0, !PT ;  /* 0xffff000013137812 */ /* 0x000fe200078ec0ff */
[----:B------:R-:W-:-:S02]  /*65a0*/  @!P0 FADD.FTZ R30, -R30, -RZ ;  /* 0x800000ff1e1e8221 */ /* 0x000fc40000010100 */
[----:B------:R-:W-:Y:S02]  /*65b0*/  @!P0 FADD.FTZ R16, -R16, -RZ ;  /* 0x800000ff10108221 */ /* 0x000fe40000010100 */
[----:B------:R-:W-:Y:S01]  /*65c0*/  FMUL.FTZ R14, R7, R14 ;  /* 0x0000000e070e7220 */ /* 0x000fe20000410000 */
[----:B----4-:R-:W-:Y:S01]  /*65d0*/  LOP3.LUT R18, R22, 0xffff0000, RZ, 0xc0, !PT ;  /* 0xffff000016127812 */ /* 0x010fe200078ec0ff */
[----:B------:R-:W-:Y:S02]  /*65e0*/  @!P0 FADD.FTZ R31, -R31, -RZ ;  /* 0x800000ff1f1f8221 */ /* 0x000fe40000010100 */
[C---:B------:R-:W-:Y:S01]  /*65f0*/  IMAD.U32 R7, R21.reuse, 0x10000, RZ ;  /* 0x0001000015077824 */ /* 0x040fe200078e00ff */
[----:B------:R-:W-:Y:S01]  /*6600*/  LOP3.LUT R21, R21, 0xffff0000, RZ, 0xc0, !PT ;  /* 0xffff000015157812 */ /* 0x000fe200078ec0ff */
[----:B------:R-:W-:Y:S01]  /*6610*/  FMUL.FTZ R6, R6, R15 ;  /* 0x0000000f06067220 */ /* 0x000fe20000410000 */
[----:B------:R-:W-:Y:S01]  /*6620*/  SHF.L.U32 R15, R20, 0x10, RZ ;  /* 0x00000010140f7819 */ /* 0x000fe200000006ff */
[----:B------:R-:W-:-:S02]  /*6630*/  FMUL.FTZ R27, R27, R30 ;  /* 0x0000001e1b1b7220 */ /* 0x000fc40000410000 */
[----:B------:R-:W-:Y:S02]  /*6640*/  @!P0 FADD.FTZ R17, -R17, -RZ ;  /* 0x800000ff11118221 */ /* 0x000fe40000010100 */
[----:B------:R-:W-:Y:S01]  /*6650*/  FMUL.FTZ R16, R13, R16 ;  /* 0x000000100d107220 */ /* 0x000fe20000410000 */
[----:B------:R-:W-:Y:S01]  /*6660*/  LOP3.LUT R13, R20, 0xffff0000, RZ, 0xc0, !PT ;  /* 0xffff0000140d7812 */ /* 0x000fe200078ec0ff */
        /* <DEDUP_REMOVED lines=23> */
.L_x_5108:
[----:B------:R-:W-:Y:S05]  /*67e0*/  BSYNC B0 ;  /* 0x0000000000007941 */ /* 0x000fea0003800000 */
.L_x_5107:
[----:B-----5:R1:W-:Y:S01]  /*67f0*/  STS.128 [R121+0x800], R4 ;  /* 0x0008000479007388 */ /* 0x0203e20000000c00 */
[----:B------:R-:W-:Y:S05]  /*6800*/  BRA `(.L_x_5100) ;  /* 0x000001f000007947 */ /* 0x000fea0003800000 */
.L_x_5094:
        /* <DEDUP_REMOVED lines=16> */
.L_x_5110:
[----:B------:R-:W-:Y:S05]  /*6910*/  BSYNC B0 ;  /* 0x0000000000007941 */ /* 0x000fea0003800000 */
.L_x_5109:
        /* <DEDUP_REMOVED lines=14> */
.L_x_5100:
[----:B------:R-:W-:Y:S05]  /*6a00*/  BSYNC B2 ;  /* 0x0000000000027941 */ /* 0x000fea0003800000 */
.L_x_5093:
[----:B------:R-:W-:Y:S01]  /*6a10*/  IADD3 R20, R52, -0x1, RZ ;  /* 0xffffffff34147810 */ /* 0x000fe20007ffe0ff */
[----:B------:R-:W-:Y:S01]  /*6a20*/  BSSY B0, `(.L_x_5111) ;  /* 0x0000010000007945 */ /* 0x000fe20003800000 */
[----:B------:R-:W-:-:S03]  /*6a30*/  LEA R146, P0, R124, c[0x0][0x168], 0x1 ;  /* 0x00005a007c927a11 */ /* 0x000fc600078008ff */
[----:B-12---:R-:W-:Y:S01]  /*6a40*/  IMAD R7, R20, -0x80, R53 ;  /* 0xffffff8014077824 */ /* 0x006fe200078e0235 */
        /* <DEDUP_REMOVED lines=13> */
.L_x_5112:
[----:B------:R-:W-:Y:S05]  /*6b20*/  BSYNC B0 ;  /* 0x0000000000007941 */ /* 0x000fea0003800000 */
.L_x_5111:
        /* <DEDUP_REMOVED lines=12> */
.L_x_5114:
[----:B------:R-:W-:Y:S05]  /*6bf0*/  BSYNC B0 ;  /* 0x0000000000007941 */ /* 0x000fea0003800000 */
.L_x_5113:
        /* <DEDUP_REMOVED lines=15> */
.L_x_5116:
[----:B------:R-:W-:Y:S05]  /*6cf0*/  BSYNC B0 ;  /* 0x0000000000007941 */ /* 0x000fea0003800000 */
.L_x_5115:
        /* <DEDUP_REMOVED lines=11> */
[----:B-1----:R-:W-:-:S05]  /*6db0*/  IMAD.WIDE.U32 R10, R0, 0xc0, R118 ;  /* 0x000000c0000a7825 */ /* 0x002fca00078e0076 */
[----:B------:R-:W-:-:S05]  /*6dc0*/  IADD3 R11, R11, UR4, RZ ;  /* 0x000000040b0b7c10 */ /* 0x000fca000fffe0ff */
[----:B------:R-:W-:Y:S01]  /*6dd0*/  @!PT LDS RZ, [RZ] ;  /* 0x00000000fffff984 */ /* 0x000fe20000000800 */
[----:B------:R-:W-:Y:S01]  /*6de0*/  @!PT LDS RZ, [RZ] ;  /* 0x00000000fffff984 */ /* 0x000fe20000000800 */
[----:B------:R-:W-:Y:S01]  /*6df0*/  @!PT LDS RZ, [RZ] ;  /* 0x00000000fffff984 */ /* 0x000fe20000000800 */
[----:B------:R1:W-:Y:S02]  /*6e00*/  LDGSTS.E.BYPASS.LTC128B.128 [R121+0x2800], [R10.64] ;  /* 0x028000000a797fae */ /* 0x0003e4000b901d46 */
.L_x_5118:
[----:B------:R-:W-:Y:S05]  /*6e10*/  BSYNC B0 ;  /* 0x0000000000007941 */ /* 0x000fea0003800000 */
.L_x_5117:
        /* <DEDUP_REMOVED lines=12> */
[----:B------:R-:W1:Y:S04]  /*6ee0*/  S2R R94, SR_TID.X ;  /* 0x00000000005e7919 */ /* 0x000e680000002100 */
[----:B------:R-:W-:Y:S01]  /*6ef0*/  BAR.SYNC.DEFER_BLOCKING 0x0 ;  /* 0x0000000000007b1d */ /* 0x000fe20000010000 */
[----:B------:R-:W-:-:S04]  /*6f00*/  LEA R150, P0, R104, c[0x0][0x170], 0x1 ;  /* 0x00005c0068967a11 */ /* 0x000fc800078008ff */
[----:B------:R-:W-:Y:S01]  /*6f10*/  LEA.HI.X R151, R104, c[0x0][0x174], R107, 0x1, P0 ;  /* 0x00005d0068977a11 */ /* 0x000fe200000f0c6b */
[----:B------:R-:W-:Y:S01]  /*6f20*/  BSSY B0, `(.L_x_5119) ;  /* 0x0000016000007945 */ /* 0x000fe20003800000 */
[----:B-1----:R-:W-:-:S04]  /*6f30*/  SHF.R.S32.HI R3, RZ, 0x1f, R94 ;  /* 0x0000001fff037819 */ /* 0x002fc8000001145e */
[----:B------:R-:W-:Y:S01]  /*6f40*/  LEA.HI R135, R3, R94, RZ, 0x5 ;  /* 0x0000005e03877211 */ /* 0x000fe200078f28ff */
[----:B------:R1:W-:Y:S03]  /*6f50*/  @P2 STS [R121+0x3000], RZ ;  /* 0x003000ff79002388 */ /* 0x0003e60000000800 */
[----:B------:R-:W-:Y:S01]  /*6f60*/  LOP3.LUT R9, R135, 0xffffffe0, RZ, 0xc0, !PT ;  /* 0xffffffe087097812 */ /* 0x000fe200078ec0ff */
[----:B------:R1:W-:Y:S04]  /*6f70*/  @P2 STS [R121+0x3004], RZ ;  /* 0x003004ff79002388 */ /* 0x0003e80000000800 */
[----:B------:R1:W-:Y:S01]  /*6f80*/  @P2 STS.64 [R121+0x3008], RZ ;  /* 0x003008ff79002388 */ /* 0x0003e20000000a00 */
[----:B------:R-:W-:-:S05]  /*6f90*/  IMAD.IADD R6, R94, 0x1, -R9 ;  /* 0x000000015e067824 */ /* 0x000fca00078e0a09 */
[----:B------:R-:W-:-:S04]  /*6fa0*/  SHF.R.S32.HI R123, RZ, 0x1f, R6 ;  /* 0x0000001fff7b7819 */ /* 0x000fc80000011406 */
[----:B------:R-:W-:-:S04]  /*6fb0*/  LEA.HI R123, R123, R6, RZ, 0x2 ;  /* 0x000000067b7b7211 */ /* 0x000fc800078f10ff */
[----:B------:R-:W-:Y:S01]  /*6fc0*/  SHF.R.S32.HI R123, RZ, 0x2, R123 ;  /* 0x00000002ff7b7819 */ /* 0x000fe2000001147b */
        /* <DEDUP_REMOVED lines=11> */
.L_x_5120:
[----:B-1----:R-:W-:Y:S05]  /*7080*/  BSYNC B0 ;  /* 0x0000000000007941 */ /* 0x002fea0003800000 */
.L_x_5119:
        /* <DEDUP_REMOVED lines=13> */
.L_x_5122:
[----:B------:R-:W-:Y:S05]  /*7160*/  BSYNC B0 ;  /* 0x0000000000007941 */ /* 0x000fea0003800000 */
.L_x_5121:
        /* <DEDUP_REMOVED lines=15> */
.L_x_5124:
[----:B------:R-:W-:Y:S05]  /*7260*/  BSYNC B0 ;  /* 0x0000000000007941 */ /* 0x000fea0003800000 */
.L_x_5123:
        /* <DEDUP_REMOVED lines=21> */
.L_x_5126:
[----:B------:R-:W-:Y:S05]  /*73c0*/  BSYNC B0 ;  /* 0x0000000000007941 */ /* 0x000fea0003800000 */
.L_x_5125:
[CC--:B-1----:R-:W-:Y:S01]  /*73d0*/  LEA.HI R5, R3.reuse, R94.reuse, RZ, 0x4 ;  /* 0x0000005e03057211 */ /* 0x0c2fe200078f20ff */
[----:B------:R-:W-:Y:S01]  /*73e0*/  IMAD.SHL.U32 R103, R94, 0x2, RZ ;  /* 0x000000025e677824 */ /* 0x000fe200078e00ff */
[----:B------:R-:W-:Y:S01]  /*73f0*/  LEA.HI R4, R3, R94, RZ, 0x3 ;  /* 0x0000005e03047211 */ /* 0x000fe200078f18ff */
[----:B------:R-:W0:Y:S01]  /*7400*/  LDGDEPBAR ;  /* 0x00000000000079af */ /* 0x000e220000000000 */
[----:B------:R-:W-:Y:S02]  /*7410*/  SHF.R.S32.HI R6, RZ, 0x4, R5 ;  /* 0x00000004ff067819 */ /* 0x000fe40000011405 */
[----:B------:R-:W-:Y:S02]  /*7420*/  LOP3.LUT R5, R5, 0xfffffff0, RZ, 0xc0, !PT ;  /* 0xfffffff005057812 */ /* 0x000fe400078ec0ff */
[----:B------:R-:W-:Y:S02]  /*7430*/  LOP3.LUT R3, R4, 0xfffffff8, RZ, 0xc0, !PT ;  /* 0xfffffff804037812 */ /* 0x000fe400078ec0ff */
[----:B------:R-:W-:Y:S01]  /*7440*/  LOP3.LUT R131, R54, 0x7fffffe, RZ, 0xc0, !PT ;  /* 0x07fffffe36837812 */ /* 0x000fe200078ec0ff */
[C---:B------:R-:W-:Y:S01]  /*7450*/  IMAD.IADD R122, R94.reuse, 0x1, -R5 ;  /* 0x000000015e7a7824 */ /* 0x040fe200078e0a05 */
[----:B------:R-:W-:Y:S01]  /*7460*/  SHF.R.S32.HI R5, RZ, 0x3, R4 ;  /* 0x00000003ff057819 */ /* 0x000fe20000011404 */
[----:B------:R-:W-:Y:S01]  /*7470*/  IMAD.IADD R94, R94, 0x1, -R3 ;  /* 0x000000015e5e7824 */ /* 0x000fe200078e0a03 */
[----:B------:R-:W-:Y:S01]  /*7480*/  LEA.HI R21, R6, R6, RZ, 0x1 ;  /* 0x0000000606157211 */ /* 0x000fe200078f08ff */
[----:B------:R-:W-:Y:S01]  /*7490*/  IMAD.IADD R131, R122, 0x1, -R131 ;  /* 0x000000017a837824 */ /* 0x000fe200078e0a83 */
[----:B------:R-:W-:-:S02]  /*74a0*/  SHF.R.S32.HI R7, RZ, 0x1f, R122 ;  /* 0x0000001fff077819 */ /* 0x000fc4000001147a */
        /* <DEDUP_REMOVED lines=10> */
[----:B------:R-:W-:Y:S01]  /*7550*/  SHF.R.S32.HI R135, RZ, 0x5, R135 ;  /* 0x00000005ff877819 */ /* 0x000fe20000011487 */
[----:B------:R-:W-:Y:S01]  /*7560*/  IMAD.IADD R94, R94, 0x1, -R7 ;  /* 0x000000015e5e7824 */ /* 0x000fe200078e0a07 */
[----:B------:R-:W-:Y:S01]  /*7570*/  LOP3.LUT R122, R122, 0xffffff00, RZ, 0xc0, !PT ;  /* 0xffffff007a7a7812 */ /* 0x000fe200078ec0ff */
[C---:B------:R-:W-:Y:S01]  /*7580*/  IMAD.SHL.U32 R6, R0.reuse, 0x40, RZ ;  /* 0x0000004000067824 */ /* 0x040fe200078e00ff */
[C---:B------:R-:W-:Y:S01]  /*7590*/  LOP3.LUT P0, RZ, R3.reuse, 0x2, RZ, 0xc0, !PT ;  /* 0x0000000203ff7812 */ /* 0x040fe2000780c0ff */
[----:B------:R-:W-:Y:S01]  /*75a0*/  IMAD.SHL.U32 R4, R3, 0x40, RZ ;  /* 0x0000004003047824 */ /* 0x000fe200078e00ff */
[----:B------:R-:W-:Y:S01]  /*75b0*/  LOP3.LUT P2, RZ, R0, 0x2, RZ, 0xc0, !PT ;  /* 0x0000000200ff7812 */ /* 0x000fe2000784c0ff */
[C---:B------:R-:W-:Y:S01]  /*75c0*/  IMAD R94, R21.reuse, 0x8, R94 ;  /* 0x00000008155e7824 */ /* 0x040fe200078e025e */
        /* <DEDUP_REMOVED lines=16> */
[----:B------:R-:W-:Y:S01]  /*76d0*/  LOP3.LUT R5, R5, R4, RZ, 0x3c, !PT ;  /* 0x0000000405057212 */ /* 0x000fe200078e3cff */
[----:B------:R-:W-:Y:S01]  /*76e0*/  I2F R22, R23 ;  /* 0x0000001700167306 */ /* 0x000fe20000201400 */
[----:B------:R-:W-:Y:S01]  /*76f0*/  SEL R3, R3, 0xffffffe0, !P2 ;  /* 0xffffffe003037807 */ /* 0x000fe20005000000 */
[----:B------:R-:W-:Y:S01]  /*7700*/  IMAD.IADD R96, R21, 0x1, R96 ;  /* 0x0000000115607824 */ /* 0x000fe200078e0260 */
[C---:B------:R-:W-:Y:S01]  /*7710*/  IADD3 R91, R23.reuse, 0x19, RZ ;  /* 0x00000019175b7810 */ /* 0x040fe20007ffe0ff */
[----:B------:R-:W-:Y:S01]  /*7720*/  IMAD.U32 R94, R94, 0x20, R5 ;  /* 0x000000205e5e7824 */ /* 0x000fe200078e0005 */
[C---:B------:R-:W-:Y:S01]  /*7730*/  IADD3 R129, R23.reuse, 0x10, RZ ;  /* 0x0000001017817810 */ /* 0x040fe20007ffe0ff */
[----:B------:R-:W-:Y:S01]  /*7740*/  IMAD.SHL.U32 R96, R96, 0x2, RZ ;  /* 0x0000000260607824 */ /* 0x000fe200078e00ff */
[C---:B------:R-:W-:Y:S01]  /*7750*/  IADD3 R101, R23.reuse, 0x11, RZ ;  /* 0x0000001117657810 */ /* 0x040fe20007ffe0ff */
[----:B------:R-:W-:Y:S01]  /*7760*/  IMAD.SHL.U32 R94, R94, 0x2, RZ ;  /* 0x000000025e5e7824 */ /* 0x000fe200078e00ff */
[----:B------:R-:W-:Y:S01]  /*7770*/  I2F R100, R91 ;  /* 0x0000005b00647306 */ /* 0x000fe20000201400 */
[----:B------:R-:W-:Y:S01]  /*7780*/  IMAD.IADD R95, R96, 0x1, R3 ;  /* 0x00000001605f7824 */ /* 0x000fe200078e0203 */
[----:B------:R-:W-:Y:S01]  /*7790*/  LDSM.16.M88.4 R8, [R96] ;  /* 0x000000006008783b */ /* 0x000fe20000000200 */
[----:B------:R-:W-:Y:S01]  /*77a0*/  IADD3 R99, R23, 0x18, RZ ;  /* 0x0000001817637810 */ /* 0x000fe20007ffe0ff */
[----:B------:R-:W-:Y:S01]  /*77b0*/  IMAD.IADD R122, R21, 0x1, R122 ;  /* 0x00000001157a7824 */ /* 0x000fe200078e027a */
[C---:B------:R-:W-:Y:S01]  /*77c0*/  IADD3 R0, R94.reuse, 0x1000, RZ ;  /* 0x000010005e007810 */ /* 0x040fe20007ffe0ff */
[----:B------:R-:W1:Y:S01]  /*77d0*/  LDSM.16.M88.4 R28, [R94+0x1000] ;  /* 0x001000005e1c783b */ /* 0x000e620000000200 */
[----:B------:R-:W-:Y:S01]  /*77e0*/  IADD3 R93, R94, 0x1020, RZ ;  /* 0x000010205e5d7810 */ /* 0x000fe20007ffe0ff */
[----:B--2---:R-:W-:Y:S01]  /*77f0*/  I2F R118, R129 ;  /* 0x0000008100767306 */ /* 0x004fe20000201400 */
[----:B------:R-:W-:Y:S01]  /*7800*/  @P0 IADD3 R93, R0, -0x20, RZ ;  /* 0xffffffe0005d0810 */ /* 0x000fe20007ffe0ff */
[----:B------:R-:W-:Y:S01]  /*7810*/  LDSM.16.M88.4 R4, [R95] ;  /* 0x000000005f04783b */ /* 0x000fe20000000200 */
[----:B------:R-:W-:Y:S01]  /*7820*/  IMAD.U32 R0, R2, 0x10, R123 ;  /* 0x0000001002007824 */ /* 0x000fe200078e007b */
[----:B------:R-:W-:-:S02]  /*7830*/  IADD3 R87, R23, 0x20, RZ ;  /* 0x0000002017577810 */ /* 0x000fc40007ffe0ff */
[----:B------:R-:W-:Y:S01]  /*7840*/  LDSM.16.M88.4 R40, [R93] ;  /* 0x000000005d28783b */ /* 0x000fe20000000200 */
[----:B------:R-:W-:Y:S01]  /*7850*/  IADD3 R89, R23, 0x21, RZ ;  /* 0x0000002117597810 */ /* 0x000fe20007ffe0ff */
[----:B------:R-:W-:Y:S01]  /*7860*/  I2F R114, R129 ;  /* 0x0000008100727306 */ /* 0x000fe20000201400 */
[----:B------:R-:W-:Y:S01]  /*7870*/  IADD3 R0, -R115, 0x1, R0 ;  /* 0x0000000173007810 */ /* 0x000fe20007ffe100 */
[----:B------:R-:W2:Y:S01]  /*7880*/  LDSM.16.M88.4 R36, [R94+0x1400] ;  /* 0x001400005e24783b */ /* 0x000ea20000000200 */
[C---:B------:R-:W-:Y:S02]  /*7890*/  IADD3 R83, R23.reuse, 0x28, RZ ;  /* 0x0000002817537810 */ /* 0x040fe40007ffe0ff */
[----:B------:R-:W-:Y:S01]  /*78a0*/  IADD3 R0, R0, c[0x0][0x2e8], R53 ;  /* 0x0000ba0000007a10 */ /* 0x000fe20007ffe035 */
[----:B---3--:R-:W3:Y:S01]  /*78b0*/  LDSM.16.M88.4 R32, [R93+0x400] ;  /* 0x000400005d20783b */ /* 0x008ee20000000200 */
[----:B------:R-:W-:Y:S01]  /*78c0*/  IADD3 R79, R23, 0x8, RZ ;  /* 0x00000008174f7810 */ /* 0x000fe20007ffe0ff */
[----:B------:R-:W-:Y:S01]  /*78d0*/  I2F R116, R101 ;  /* 0x0000006500747306 */ /* 0x000fe20000201400 */
[C---:B------:R-:W-:Y:S01]  /*78e0*/  IADD3 R2, R0.reuse, 0x8, RZ ;  /* 0x0000000800027810 */ /* 0x040fe20007ffe0ff */
[----:B------:R-:W5:Y:S01]  /*78f0*/  LDSM.16.M88.4 R24, [R94+0x1800] ;  /* 0x001800005e18783b */ /* 0x000f620000000200 */
[----:B------:R-:W-:-:S02]  /*7900*/  IMNMX R0, R0, R53, PT ;  /* 0x0000003500007217 */ /* 0x000fc40003800200 */
[----:B------:R-:W-:Y:S01]  /*7910*/  IMNMX R2, R2, R53, PT ;  /* 0x0000003502027217 */ /* 0x000fe20003800200 */
[----:B------:R-:W4:Y:S01]  /*7920*/  LDSM.16.M88.4 R44, [R93+0x800] ;  /* 0x000800005d2c783b */ /* 0x000f220000000200 */
[C---:B------:R-:W-:Y:S01]  /*7930*/  ISETP.GE.AND P2, PT, R99.reuse, R0, PT ;  /* 0x000000006300720c */ /* 0x040fe20003f46270 */
[----:B------:R-:W-:Y:S01]  /*7940*/  I2F R110, R99 ;  /* 0x00000063006e7306 */ /* 0x000fe20000201400 */
[----:B------:R-:W-:Y:S02]  /*7950*/  ISETP.GE.AND P0, PT, R99, R2, PT ;  /* 0x000000026300720c */ /* 0x000fe40003f06270 */
[----:B------:R-:W-:Y:S02]  /*7960*/  IADD3 R77, R23, 0x9, RZ ;  /* 0x00000009174d7810 */ /* 0x000fe40007ffe0ff */
[C---:B------:R-:W-:Y:S02]  /*7970*/  ISETP.GE.AND P6, PT, R129.reuse, R0, PT ;  /* 0x000000008100720c */ /* 0x040fe40003fc6270 */
[----:B------:R-:W-:Y:S01]  /*7980*/  ISETP.GE.AND P4, PT, R129, R2, PT ;  /* 0x000000028100720c */ /* 0x000fe20003f86270 */
[----:B------:R-:W-:Y:S01]  /*7990*/  I2F R102, R99 ;  /* 0x0000006300667306 */ /* 0x000fe20000201400 */
[----:B------:R-:W-:-:S02]  /*79a0*/  ISETP.GE.AND P5, PT, R101, R0, PT ;  /* 0x000000006500720c */ /* 0x000fc40003fa6270 */
[----:B------:R-:W-:Y:S02]  /*79b0*/  ISETP.GE.AND P3, PT, R101, R2, PT ;  /* 0x000000026500720c */ /* 0x000fe40003f66270 */
[C---:B------:R-:W-:Y:S01]  /*79c0*/  IADD3 R81, R23.reuse, 0x1, RZ ;  /* 0x0000000117517810 */ /* 0x040fe20007ffe0ff */
[C---:B-1----:R-:W-:Y:S01]  /*79d0*/  HMMA.16816.F32.BF16 R12, R8.reuse, R28, RZ ;  /* 0x0000001c080c723c */ /* 0x042fe200000418ff */
        /* <DEDUP_REMOVED lines=11> */
[----:B--2---:R-:W-:Y:S01]  /*7a90*/  HMMA.16816.F32.BF16 R16, R8, R36, RZ ;  /* 0x000000240810723c */ /* 0x004fe200000418ff */
[C---:B------:R-:W-:Y:S01]  /*7aa0*/  IADD3 R135, R23.reuse, 0x61, RZ ;  /* 0x0000006117877810 */ /* 0x040fe20007ffe0ff */
[----:B------:R-:W-:Y:S01]  /*7ab0*/  I2F R90, R87 ;  /* 0x00000057005a7306 */ /* 0x000fe20000201400 */
[C---:B------:R-:W-:Y:S02]  /*7ac0*/  IADD3 R59, R23.reuse, 0x48, RZ ;  /* 0x00000048173b7810 */ /* 0x040fe40007ffe0ff */
[C---:B------:R-:W-:Y:S02]  /*7ad0*/  IADD3 R63, R23.reuse, 0x50, RZ ;  /* 0x00000050173f7810 */ /* 0x040fe40007ffe0ff */
[C---:B------:R-:W-:Y:S01]  /*7ae0*/  IADD3 R57, R23.reuse, 0x51, RZ ;  /* 0x0000005117397810 */ /* 0x040fe20007ffe0ff */
[----:B------:R-:W-:Y:S01]  /*7af0*/  HMMA.16816.F32.BF16 R12, R4, R40, R12 ;  /* 0x00000028040c723c */ /* 0x000fe2000004180c */
[C---:B------:R-:W-:Y:S01]  /*7b00*/  IADD3 R177, R23.reuse, 0x79, RZ ;  /* 0x0000007917b17810 */ /* 0x040fe20007ffe0ff */
[----:B------:R-:W-:Y:S01]  /*7b10*/  I2F R92, R89 ;  /* 0x00000059005c7306 */ /* 0x000fe20000201400 */
[----:B------:R-:W-:-:S02]  /*7b20*/  IADD3 R55, R23, 0x59, RZ ;  /* 0x0000005917377810 */ /* 0x000fc40007ffe0ff */
[----:B------:R-:W-:-:S03]  /*7b30*/  IADD3 R53, R23, 0x68, RZ ;  /* 0x0000006817357810 */ /* 0x000fc60007ffe0ff */
[----:B------:R-:W-:Y:S01]  /*7b40*/  HMMA.16816.F32.BF16 R28, R4, R42, R28 ;  /* 0x0000002a041c723c */ /* 0x000fe2000004181c */
[----:B------:R-:W1:Y:S01]  /*7b50*/  LDSM.16.M88.4 R40, [R94+0x1c00] ;  /* 0x001c00005e28783b */ /* 0x000e620000000200 */
[----:B------:R-:W-:Y:S06]  /*7b60*/  I2F R112, R101 ;  /* 0x0000006500707306 */ /* 0x000fec0000201400 */
[----:B------:R-:W-:Y:S02]  /*7b70*/  HMMA.16816.F32.BF16 R36, R8, R38, RZ ;  /* 0x000000260824723c */ /* 0x000fe400000418ff */
[----:B------:R-:W-:Y:S06]  /*7b80*/  I2F R88, R89 ;  /* 0x0000005900587306 */ /* 0x000fec0000201400 */
[----:B------:R-:W-:Y:S01]  /*7b90*/  FMUL.FTZ R12, R12, c[0x0][0x2ec] ;  /* 0x0000bb000c0c7a20 */ /* 0x000fe20000410000 */
[----:B---3--:R-:W-:Y:S01]  /*7ba0*/  HMMA.16816.F32.BF16 R16, R4, R32, R16 ;  /* 0x000000200410723c */ /* 0x008fe20000041810 */
[----:B------:R-:W-:Y:S01]  /*7bb0*/  FMUL.FTZ R13, R13, c[0x0][0x2ec] ;  /* 0x0000bb000d0d7a20 */ /* 0x000fe20000410000 */
[----:B------:R-:W-:Y:S01]  /*7bc0*/  I2F R82, R83 ;  /* 0x0000005300527306 */ /* 0x000fe20000201400 */
[----:B------:R-:W-:-:S02]  /*7bd0*/  FMUL.FTZ R14, R14, c[0x0][0x2ec] ;  /* 0x0000bb000e0e7a20 */ /* 0x000fc40000410000 */
[----:B------:R-:W-:Y:S02]  /*7be0*/  FMUL.FTZ R132, R15, c[0x0][0x2ec] ;  /* 0x0000bb000f847a20 */ /* 0x000fe40000410000 */
[----:B------:R-:W-:Y:S02]  /*7bf0*/  FMUL.FTZ R28, R28, c[0x0][0x2ec] ;  /* 0x0000bb001c1c7a20 */ /* 0x000fe40000410000 */
[----:B------:R-:W-:Y:S01]  /*7c00*/  FMUL.FTZ R29, R29, c[0x0][0x2ec] ;  /* 0x0000bb001d1d7a20 */ /* 0x000fe20000410000 */
[----:B------:R-:W-:Y:S01]  /*7c10*/  MUFU.TANH R49, R12 ;  /* 0x0000000c00317308 */ /* 0x000fe20000002400 */
[----:B------:R-:W-:Y:S02]  /*7c20*/  FMUL.FTZ R133, R30, c[0x0][0x2ec] ;  /* 0x0000bb001e857a20 */ /* 0x000fe40000410000 */
[----:B------:R-:W-:Y:S02]  /*7c30*/  FMUL.FTZ R130, R31, c[0x0][0x2ec] ;  /* 0x0000bb001f827a20 */ /* 0x000fe40000410000 */
[----:B------:R-:W-:Y:S01]  /*7c40*/  HMMA.16816.F32.BF16 R36, R4, R34, R36 ;  /* 0x000000220424723c */ /* 0x000fe20000041824 */
[----:B------:R-:W-:Y:S02]  /*7c50*/  LDSM.16.M88.4 R32, [R94+0x2000] ;  /* 0x002000005e20783b */ /* 0x000fe40000000200 */
[----:B------:R-:W-:Y:S06]  /*7c60*/  MUFU.TANH R128, R13 ;  /* 0x0000000d00807308 */ /* 0x000fec0000002400 */
[----:B------:R-:W-:-:S02]  /*7c70*/  FMUL.FTZ R16, R16, c[0x0][0x2ec] ;  /* 0x0000bb0010107a20 */ /* 0x000fc40000410000 */
[----:B------:R5:W2:Y:S01]  /*7c80*/  MUFU.TANH R54, R14 ;  /* 0x0000000e00367308 */ /* 0x000aa20000002400 */
[----:B------:R-:W-:Y:S02]  /*7c90*/  FMUL.FTZ R136, R17, c[0x0][0x2ec] ;  /* 0x0000bb0011887a20 */ /* 0x000fe40000410000 */
[----:B------:R-:W-:Y:S02]  /*7ca0*/  FMUL.FTZ R147, R18, c[0x0][0x2ec] ;  /* 0x0000bb0012937a20 */ /* 0x000fe40000410000 */
[----:B------:R-:W-:-:S03]  /*7cb0*/  FMUL.FTZ R149, R19, c[0x0][0x2ec] ;  /* 0x0000bb0013957a20 */ /* 0x000fc60000410000 */
[----:B------:R-:W-:Y:S05]  /*7cc0*/  MUFU.TANH R134, R28 ;  /* 0x0000001c00867308 */ /* 0x000fea0000002400 */
[----:B------:R-:W-:Y:S02]  /*7cd0*/  FMUL.FTZ R36, R36, c[0x0][0x2ec] ;  /* 0x0000bb0024247a20 */ /* 0x000fe40000410000 */
[----:B------:R-:W-:Y:S01]  /*7ce0*/  FMUL.FTZ R37, R37, c[0x0][0x2ec] ;  /* 0x0000bb0025257a20 */ /* 0x000fe20000410000 */
[----:B-----5:R-:W-:Y:S01]  /*7cf0*/  HMMA.16816.F32.BF16 R12, R8, R24, RZ ;  /* 0x00000018080c723c */ /* 0x020fe200000418ff */
[----:B------:R3:W-:Y:S01]  /*7d00*/  MUFU.TANH R120, R29 ;  /* 0x0000001d00787308 */ /* 0x0007e20000002400 */
[----:B------:R-:W-:-:S02]  /*7d10*/  FMUL.FTZ R38, R38, c[0x0][0x2ec] ;  /* 0x0000bb0026267a20 */ /* 0x000fc40000410000 */
[----:B--2---:R-:W-:-:S04]  /*7d20*/  FFMA.FTZ R54, R97, R22, R54 ;  /* 0x0000001661367223 */ /* 0x004fc80000010036 */
[----:B------:R-:W-:Y:S01]  /*7d30*/  HMMA.16816.F32.BF16 R24, R8, R26, RZ ;  /* 0x0000001a0818723c */ /* 0x000fe200000418ff */
[----:B------:R1:W-:Y:S01]  /*7d40*/  MUFU.TANH R137, R16 ;  /* 0x0000001000897308 */ /* 0x0003e20000002400 */
[----:B---3--:R-:W2:Y:S07]  /*7d50*/  LDSM.16.M88.4 R28, [R93+0xc00] ;  /* 0x000c00005d1c783b */ /* 0x008eae0000000200 */
[----:B------:R-:W-:Y:S07]  /*7d60*/  MUFU.TANH R139, R36 ;  /* 0x00000024008b7308 */ /* 0x000fee0000002400 */
[----:B----4-:R-:W-:Y:S01]  /*7d70*/  HMMA.16816.F32.BF16 R12, R4, R44, R12 ;  /* 0x0000002c040c723c */ /* 0x010fe2000004180c */
[----:B------:R-:W3:Y:S06]  /*7d80*/  MUFU.TANH R143, R37 ;  /* 0x00000025008f7308 */ /* 0x000eec0000002400 */
[----:B------:R-:W-:Y:S01]  /*7d90*/  FMUL.FTZ R44, R39, c[0x0][0x2ec] ;  /* 0x0000bb00272c7a20 */ /* 0x000fe20000410000 */
[C---:B-1----:R-:W-:Y:S01]  /*7da0*/  HMMA.16816.F32.BF16 R16, R8.reuse, R40, RZ ;  /* 0x000000280810723c */ /* 0x042fe200000418ff */
[----:B------:R-:W-:Y:S01]  /*7db0*/  IADD3 R45, R23, 0x60, RZ ;  /* 0x00000060172d7810 */ /* 0x000fe20007ffe0ff */
[----:B------:R1:W-:Y:S06]  /*7dc0*/  MUFU.TANH R156, R38 ;  /* 0x00000026009c7308 */ /* 0x0003ec0000002400 */
[----:B------:R-:W-:Y:S02]  /*7dd0*/  HMMA.16816.F32.BF16 R40, R8, R42, RZ ;  /* 0x0000002a0828723c */ /* 0x000fe400000418ff */
[----:B------:R-:W4:Y:S01]  /*7de0*/  MUFU.TANH R44, R44 ;  /* 0x0000002c002c7308 */ /* 0x000f220000002400 */
[----:B---3--:R-:W-:-:S05]  /*7df0*/  FFMA.FTZ R108, R97, R108, R143 ;  /* 0x0000006c616c7223 */ /* 0x008fca000001008f */
[----:B------:R-:W-:Y:S01]  /*7e00*/  FMUL.FTZ R12, R12, c[0x0][0x2ec] ;  /* 0x0000bb000c0c7a20 */ /* 0x000fe20000410000 */
[C---:B------:R-:W-:Y:S01]  /*7e10*/  HMMA.16816.F32.BF16 R24, R4.reuse, R46, R24 ;  /* 0x0000002e0418723c */ /* 0x040fe20000041818 */
[----:B-1----:R-:W1:Y:S01]  /*7e20*/  LDSM.16.M88.4 R36, [R93+0x1000] ;  /* 0x001000005d24783b */ /* 0x002e620000000200 */
[----:B------:R-:W-:Y:S01]  /*7e30*/  FMUL.FTZ R161, R13, c[0x0][0x2ec] ;  /* 0x0000bb000da17a20 */ /* 0x000fe20000410000 */
[----:B------:R-:W3:Y:S01]  /*7e40*/  MUFU.TANH R141, R12 ;  /* 0x0000000c008d7308 */ /* 0x000ee20000002400 */
[----:B------:R-:W-:Y:S02]  /*7e50*/  FMUL.FTZ R163, R14, c[0x0][0x2ec] ;  /* 0x0000bb000ea37a20 */ /* 0x000fe40000410000 */
[----:B------:R-:W-:Y:S02]  /*7e60*/  FMUL.FTZ R165, R15, c[0x0][0x2ec] ;  /* 0x0000bb000fa57a20 */ /* 0x000fe40000410000 */
[----:B--2---:R-:W-:Y:S01]  /*7e70*/  HMMA.16816.F32.BF16 R16, R4, R28, R16 ;  /* 0x0000001c0410723c */ /* 0x004fe20000041810 */
[----:B----4-:R-:W-:-:S02]  /*7e80*/  FFMA.FTZ R131, R97, R100, R44 ;  /* 0x0000006461837223 */ /* 0x010fc4000001002c */
[----:B------:R-:W2:Y:S01]  /*7e90*/  MUFU.TANH R147, R147 ;  /* 0x0000009300937308 */ /* 0x000ea20000002400 */
[----:B------:R-:W-:-:S04]  /*7ea0*/  FFMA.FTZ R102, R97, R102, R156 ;  /* 0x0000006661667223 */ /* 0x000fc8000001009c */
[----:B------:R-:W-:Y:S01]  /*7eb0*/  HMMA.16816.F32.BF16 R40, R4, R30, R40 ;  /* 0x0000001e0428723c */ /* 0x000fe20000041828 */
[----:B------:R-:W-:Y:S01]  /*7ec0*/  LDSM.16.M88.4 R28, [R93+0x1400] ;  /* 0x001400005d1c783b */ /* 0x000fe20000000200 */
[----:B------:R-:W-:Y:S01]  /*7ed0*/  FSEL R129, R102, -INF , !P0 ;  /* 0xff80000066817808 */ /* 0x000fe20004000000 */
[----:B------:R-:W4:Y:S01]  /*7ee0*/  MUFU.TANH R136, R136 ;  /* 0x0000008800887308 */ /* 0x000f220000002400 */
[----:B---3--:R-:W-:Y:S01]  /*7ef0*/  FFMA.FTZ R98, R97, R98, R141 ;  /* 0x0000006261627223 */ /* 0x008fe2000001008d */
[----:B------:R-:W-:-:S03]  /*7f00*/  ISETP.GE.AND P0, PT, R89, R2, PT ;  /* 0x000000025900720c */ /* 0x000fc60003f06270 */
[C---:B------:R-:W-:Y:S01]  /*7f10*/  HMMA.16816.F32.BF16 R12, R8.reuse, R32, RZ ;  /* 0x00000020080c723c */ /* 0x040fe200000418ff */
[----:B------:R-:W-:Y:S02]  /*7f20*/  FMUL.FTZ R24, R24, c[0x0][0x2ec] ;  /* 0x0000bb0018187a20 */ /* 0x000fe40000410000 */
[----:B------:R-:W-:Y:S01]  /*7f30*/  FMUL.FTZ R26, R26, c[0x0][0x2ec] ;  /* 0x0000bb001a1a7a20 */ /* 0x000fe20000410000 */
[----:B------:R-:W-:Y:S01]  /*7f40*/  MUFU.TANH R161, R161 ;  /* 0x000000a100a17308 */ /* 0x000fe20000002400 */
[----:B--2---:R-:W-:Y:S02]  /*7f50*/  FFMA.FTZ R114, R97, R114, R147 ;  /* 0x0000007261727223 */ /* 0x004fe40000010093 */
[----:B------:R-:W-:Y:S01]  /*7f60*/  FMUL.FTZ R27, R27, c[0x0][0x2ec] ;  /* 0x0000bb001b1b7a20 */ /* 0x000fe20000410000 */
[----:B------:R-:W-:Y:S01]  /*7f70*/  HMMA.16816.F32.BF16 R32, R8, R34, RZ ;  /* 0x000000220820723c */ /* 0x000fe200000418ff */
[----:B------:R-:W-:Y:S02]  /*7f80*/  FMUL.FTZ R153, R16, c[0x0][0x2ec] ;  /* 0x0000bb0010997a20 */ /* 0x000fe40000410000 */
[----:B------:R-:W-:Y:S01]  /*7f90*/  FMUL.FTZ R138, R17, c[0x0][0x2ec] ;  /* 0x0000bb00118a7a20 */ /* 0x000fe20000410000 */
[----:B------:R-:W2:Y:S01]  /*7fa0*/  MUFU.TANH R163, R163 ;  /* 0x000000a300a37308 */ /* 0x000ea20000002400 */
[----:B------:R-:W-:-:S02]  /*7fb0*/  FMUL.FTZ R155, R18, c[0x0][0x2ec] ;  /* 0x0000bb00129b7a20 */ /* 0x000fc40000410000 */
[----:B------:R-:W-:Y:S02]  /*7fc0*/  FMUL.FTZ R47, R19, c[0x0][0x2ec] ;  /* 0x0000bb00132f7a20 */ /* 0x000fe40000410000 */
[----:B------:R-:W-:Y:S02]  /*7fd0*/  FMUL.FTZ R40, R40, c[0x0][0x2ec] ;  /* 0x0000bb0028287a20 */ /* 0x000fe40000410000 */
[----:B------:R-:W-:Y:S01]  /*7fe0*/  FMUL.FTZ R41, R41, c[0x0][0x2ec] ;  /* 0x0000bb0029297a20 */ /* 0x000fe20000410000 */
[----:B------:R-:W-:Y:S01]  /*7ff0*/  I2F R86, R83 ;  /* 0x0000005300567306 */ /* 0x000fe20000201400 */
[----:B------:R-:W-:Y:S02]  /*8000*/  FMUL.FTZ R42, R42, c[0x0][0x2ec] ;  /* 0x0000bb002a2a7a20 */ /* 0x000fe40000410000 */
[----:B------:R-:W-:Y:S01]  /*8010*/  FMUL.FTZ R152, R43, c[0x0][0x2ec] ;  /* 0x0000bb002b987a20 */ /* 0x000fe20000410000 */
[----:B-1----:R-:W-:Y:S01]  /*8020*/  HMMA.16816.F32.BF16 R16, R4, R36, R12 ;  /* 0x000000240410723c */ /* 0x002fe2000004180c */
[----:B------:R-:W1:Y:S01]  /*8030*/  LDSM.16.M88.4 R12, [R94+0x2400] ;  /* 0x002400005e0c783b */ /* 0x000e620000000200 */
[----:B----4-:R-:W-:-:S02]  /*8040*/  FFMA.FTZ R46, R97, R116, R136 ;  /* 0x00000074612e7223 */ /* 0x010fc40000010088 */
[----:B------:R-:W-:Y:S01]  /*8050*/  MUFU.TANH R157, R40 ;  /* 0x00000028009d7308 */ /* 0x000fe20000002400 */
[----:B--2---:R-:W-:Y:S02]  /*8060*/  FFMA.FTZ R90, R97, R90, R163 ;  /* 0x0000005a615a7223 */ /* 0x004fe400000100a3 */
[----:B------:R-:W-:Y:S01]  /*8070*/  FSEL R46, R46, -INF , !P5 ;  /* 0xff8000002e2e7808 */ /* 0x000fe20006800000 */
[----:B------:R-:W-:Y:S01]  /*8080*/  HMMA.16816.F32.BF16 R32, R4, R38, R32 ;  /* 0x000000260420723c */ /* 0x000fe20000041820 */
[----:B------:R-:W-:Y:S01]  /*8090*/  LDSM.16.M88.4 R36, [R93+0x1800] ;  /* 0x001800005d24783b */ /* 0x000fe20000000200 */
[----:B------:R-:W-:Y:S01]  /*80a0*/  ISETP.GE.AND P5, PT, R87, R0, PT ;  /* 0x000000005700720c */ /* 0x000fe20003fa6270 */
[----:B------:R-:W-:Y:S01]  /*80b0*/  FFMA.FTZ R161, R97, R92, R161 ;  /* 0x0000005c61a17223 */ /* 0x000fe200000100a1 */
[----:B------:R-:W-:Y:S01]  /*80c0*/  MUFU.TANH R148, R41 ;  /* 0x0000002900947308 */ /* 0x000fe20000002400 */
[----:B------:R-:W-:Y:S01]  /*80d0*/  FMUL.FTZ R25, R25, c[0x0][0x2ec] ;  /* 0x0000bb0019197a20 */ /* 0x000fe20000410000 */
[----:B------:R-:W-:-:S02]  /*80e0*/  FSEL R102, R98, -INF , !P5 ;  /* 0xff80000062667808 */ /* 0x000fc40006800000 */
[----:B------:R-:W-:-:S04]  /*80f0*/  ISETP.GE.AND P5, PT, R81, R0, PT ;  /* 0x000000005100720c */ /* 0x000fc80003fa6270 */
[----:B------:R1:W-:Y:S04]  /*8100*/  MUFU.TANH R162, R42 ;  /* 0x0000002a00a27308 */ /* 0x0003e80000002400 */
        /* <DEDUP_REMOVED lines=8> */
[----:B------:R-:W-:Y:S01]  /*8190*/  MUFU.TANH R168, R17 ;  /* 0x0000001100a87308 */ /* 0x000fe20000002400 */
[----:B------:R-:W-:Y:S01]  /*81a0*/  FMUL.FTZ R35, R35, c[0x0][0x2ec] ;  /* 0x0000bb0023237a20 */ /* 0x000fe20000410000 */
[----:B-1----:R-:W-:Y:S06]  /*81b0*/  HMMA.16816.F32.BF16 R40, R8, R12, RZ ;  /* 0x0000000c0828723c */ /* 0x002fec00000418ff */
[----:B------:R-:W-:Y:S08]  /*81c0*/  MUFU.TANH R170, R18 ;  /* 0x0000001200aa7308 */ /* 0x000ff00000002400 */
[----:B------:R1:W-:Y:S08]  /*81d0*/  MUFU.TANH R164, R19 ;  /* 0x0000001300a47308 */ /* 0x0003f00000002400 */
[----:B------:R-:W2:Y:S02]  /*81e0*/  MUFU.TANH R149, R149 ;  /* 0x0000009500957308 */ /* 0x000ea40000002400 */
[----:B------:R-:W-:Y:S06]  /*81f0*/  HMMA.16816.F32.BF16 R40, R4, R28, R40 ;  /* 0x0000001c0428723c */ /* 0x000fec0000041828 */
[----:B------:R-:W3:Y:S02]  /*8200*/  MUFU.TANH R165, R165 ;  /* 0x000000a500a57308 */ /* 0x000ee40000002400 */
[----:B-1----:R-:W-:Y:S01]  /*8210*/  HMMA.16816.F32.BF16 R16, R8, R14, RZ ;  /* 0x0000000e0810723c */ /* 0x002fe200000418ff */
[----:B------:R-:W1:Y:S05]  /*8220*/  LDSM.16.M88.4 R12, [R94+0x2800] ;  /* 0x002800005e0c783b */ /* 0x000e6a0000000200 */
[----:B------:R4:W5:Y:S01]  /*8230*/  MUFU.TANH R159, R24 ;  /* 0x00000018009f7308 */ /* 0x0009620000002400 */
[----:B--2---:R-:W-:-:S07]  /*8240*/  FFMA.FTZ R149, R97, R112, R149 ;  /* 0x0000007061957223 */ /* 0x004fce0000010095 */
[----:B------:R-:W2:Y:S01]  /*8250*/  MUFU.TANH R166, R26 ;  /* 0x0000001a00a67308 */ /* 0x000ea20000002400 */
[----:B---3--:R-:W-:Y:S02]  /*8260*/  FFMA.FTZ R163, R97, R88, R165 ;  /* 0x0000005861a37223 */ /* 0x008fe400000100a5 */
[----:B------:R-:W-:Y:S01]  /*8270*/  FMUL.FTZ R28, R41, c[0x0][0x2ec] ;  /* 0x0000bb00291c7a20 */ /* 0x000fe20000410000 */
[----:B------:R-:W-:Y:S01]  /*8280*/  IADD3 R41, R23, 0x69, RZ ;  /* 0x0000006917297810 */ /* 0x000fe20007ffe0ff */
[----:B------:R-:W-:Y:S01]  /*8290*/  FMUL.FTZ R40, R40, c[0x0][0x2ec] ;  /* 0x0000bb0028287a20 */ /* 0x000fe20000410000 */
[----:B------:R-:W-:Y:S02]  /*82a0*/  FSEL R163, R163, -INF , !P0 ;  /* 0xff800000a3a37808 */ /* 0x000fe40004000000 */
[----:B------:R3:W-:Y:S01]  /*82b0*/  MUFU.TANH R99, R28 ;  /* 0x0000001c00637308 */ /* 0x0007e20000002400 */
[C---:B----4-:R-:W-:Y:S01]  /*82c0*/  FFMA.FTZ R24, R97.reuse, R118, R137 ;  /* 0x0000007661187223 */ /* 0x050fe20000010089 */
[----:B------:R-:W-:Y:S01]  /*82d0*/  FSEL R137, R114, -INF , !P4 ;  /* 0xff80000072897808 */ /* 0x000fe20006000000 */
[----:B-----5:R-:W-:Y:S01]  /*82e0*/  FFMA.FTZ R82, R97, R82, R159 ;  /* 0x0000005261527223 */ /* 0x020fe2000001009f */
[----:B------:R-:W-:Y:S01]  /*82f0*/  HMMA.16816.F32.BF16 R16, R4, R30, R16 ;  /* 0x0000001e0410723c */ /* 0x000fe20000041810 */
[----:B------:R-:W-:Y:S01]  /*8300*/  ISETP.GE.AND P4, PT, R91, R2, PT ;  /* 0x000000025b00720c */ /* 0x000fe20003f86270 */
[----:B------:R-:W-:Y:S01]  /*8310*/  FMUL.FTZ R43, R43, c[0x0][0x2ec] ;  /* 0x0000bb002b2b7a20 */ /* 0x000fe20000410000 */
[----:B------:R-:W-:Y:S01]  /*8320*/  FSEL R24, R24, -INF , !P6 ;  /* 0xff80000018187808 */ /* 0x000fe20007000000 */
[----:B------:R-:W4:Y:S01]  /*8330*/  I2F R78, R79 ;  /* 0x0000004f004e7306 */ /* 0x000f220000201400 */
[----:B------:R-:W-:Y:S01]  /*8340*/  ISETP.GE.AND P6, PT, R91, R0, PT ;  /* 0x000000005b00720c */ /* 0x000fe20003fc6270 */
[----:B--2---:R-:W-:Y:S01]  /*8350*/  FFMA.FTZ R86, R97, R86, R166 ;  /* 0x0000005661567223 */ /* 0x004fe200000100a6 */
[----:B------:R-:W-:-:S02]  /*8360*/  FSEL R131, R131, -INF , !P4 ;  /* 0xff80000083837808 */ /* 0x000fc40006000000 */
[----:B------:R-:W-:Y:S02]  /*8370*/  FSEL R100, R108, -INF , !P6 ;  /* 0xff8000006c647808 */ /* 0x000fe40007000000 */
[C---:B------:R-:W-:Y:S01]  /*8380*/  ISETP.GE.AND P6, PT, R83.reuse, R0, PT ;  /* 0x000000005300720c */ /* 0x040fe20003fc6270 */
[----:B---3--:R-:W-:Y:S01]  /*8390*/  FMUL.FTZ R28, R42, c[0x0][0x2ec] ;  /* 0x0000bb002a1c7a20 */ /* 0x008fe20000410000 */
[----:B------:R-:W2:Y:S01]  /*83a0*/  I2F R76, R77 ;  /* 0x0000004d004c7306 */ /* 0x000ea20000201400 */
[-C--:B------:R-:W-:Y:S02]  /*83b0*/  ISETP.GE.AND P4, PT, R83, R2.reuse, PT ;  /* 0x000000025300720c */ /* 0x080fe40003f86270 */
[----:B------:R-:W-:Y:S02]  /*83c0*/  FSEL R82, R82, -INF , !P6 ;  /* 0xff80000052527808 */ /* 0x000fe40007000000 */
[----:B------:R-:W-:Y:S01]  /*83d0*/  ISETP.GE.AND P0, PT, R79, R2, PT ;  /* 0x000000024f00720c */ /* 0x000fe20003f06270 */
[----:B----4-:R-:W-:-:S02]  /*83e0*/  FFMA.FTZ R108, R97, R78, R134 ;  /* 0x0000004e616c7223 */ /* 0x010fc40000010086 */
[----:B------:R3:W-:Y:S01]  /*83f0*/  MUFU.TANH R44, R28 ;  /* 0x0000001c002c7308 */ /* 0x0007e20000002400 */
[----:B------:R-:W-:Y:S02]  /*8400*/  ISETP.GE.AND P6, PT, R77, R0, PT ;  /* 0x000000004d00720c */ /* 0x000fe40003fc6270 */
[----:B------:R-:W-:Y:S01]  /*8410*/  FMUL.FTZ R16, R16, c[0x0][0x2ec] ;  /* 0x0000bb0010107a20 */ /* 0x000fe20000410000 */
[----:B------:R-:W-:Y:S01]  /*8420*/  IADD3 R91, R23, 0x70, RZ ;  /* 0x00000070175b7810 */ /* 0x000fe20007ffe0ff */
[----:B------:R-:W-:-:S03]  /*8430*/  FMUL.FTZ R17, R17, c[0x0][0x2ec] ;  /* 0x0000bb0011117a20 */ /* 0x000fc60000410000 */
[----:B------:R-:W4:Y:S01]  /*8440*/  MUFU.TANH R133, R133 ;  /* 0x0000008500857308 */ /* 0x000f220000002400 */
[----:B--2---:R-:W-:-:S05]  /*8450*/  FFMA.FTZ R116, R97, R76, R120 ;  /* 0x0000004c61747223 */ /* 0x004fca0000010078 */
[----:B------:R-:W-:Y:S02]  /*8460*/  FSEL R116, R116, -INF , !P6 ;  /* 0xff80000074747808 */ /* 0x000fe40007000000 */
[----:B------:R-:W2:Y:S01]  /*8470*/  MUFU.TANH R130, R130 ;  /* 0x0000008200827308 */ /* 0x000ea20000002400 */
[----:B---3--:R-:W3:Y:S01]  /*8480*/  LDSM.16.M88.4 R28, [R94+0x2c00] ;  /* 0x002c00005e1c783b */ /* 0x008ee20000000200 */
[----:B------:R-:W-:-:S06]  /*8490*/  ISETP.GE.AND P6, PT, R71, R0, PT ;  /* 0x000000004700720c */ /* 0x000fcc0003fc6270 */
[----:B------:R5:W-:Y:S01]  /*84a0*/  MUFU.TANH R101, R40 ;  /* 0x0000002800657308 */ /* 0x000be20000002400 */
[----:B----4-:R-:W-:-:S05]  /*84b0*/  FFMA.FTZ R133, R97, R78, R133 ;  /* 0x0000004e61857223 */ /* 0x010fca0000010085 */
[----:B------:R-:W-:Y:S02]  /*84c0*/  FSEL R175, R133, -INF , !P0 ;  /* 0xff80000085af7808 */ /* 0x000fe40004000000 */
[----:B------:R-:W-:Y:S01]  /*84d0*/  MUFU.TANH R167, R32 ;  /* 0x0000002000a77308 */ /* 0x000fe20000002400 */
[----:B--2---:R-:W-:Y:S01]  /*84e0*/  FFMA.FTZ R130, R97, R76, R130 ;  /* 0x0000004c61827223 */ /* 0x004fe20000010082 */
[----:B------:R-:W-:Y:S01]  /*84f0*/  ISETP.GE.AND P0, PT, R73, R2, PT ;  /* 0x000000024900720c */ /* 0x000fe20003f06270 */
[----:B-----5:R-:W-:-:S05]  /*8500*/  FFMA.FTZ R40, R97, R110, R139 ;  /* 0x0000006e61287223 */ /* 0x020fca000001008b */
[----:B------:R-:W-:Y:S01]  /*8510*/  MUFU.TANH R158, R33 ;  /* 0x00000021009e7308 */ /* 0x000fe20000002400 */
[----:B------:R-:W-:Y:S02]  /*8520*/  FSEL R139, R149, -INF , !P3 ;  /* 0xff800000958b7808 */ /* 0x000fe40005800000 */
[----:B------:R-:W-:Y:S02]  /*8530*/  ISETP.GE.AND P3, PT, R87, R2, PT ;  /* 0x000000025700720c */ /* 0x000fe40003f66270 */
[----:B------:R-:W-:Y:S02]  /*8540*/  FSEL R40, R40, -INF , !P2 ;  /* 0xff80000028287808 */ /* 0x000fe40005000000 */
[----:B------:R-:W-:Y:S01]  /*8550*/  ISETP.GE.AND P2, PT, R89, R0, PT ;  /* 0x000000005900720c */ /* 0x000fe20003f46270 */
[----:B------:R-:W-:Y:S01]  /*8560*/  MUFU.TANH R172, R34 ;  /* 0x0000002200ac7308 */ /* 0x000fe20000002400 */
[----:B------:R-:W-:Y:S02]  /*8570*/  FSEL R165, R90, -INF , !P3 ;  /* 0xff8000005aa57808 */ /* 0x000fe40005800000 */
[----:B------:R-:W-:-:S02]  /*8580*/  FSEL R98, R161, -INF , !P2 ;  /* 0xff800000a1627808 */ /* 0x000fc40005000000 */
[----:B------:R-:W-:Y:S02]  /*8590*/  FSEL R161, R86, -INF , !P4 ;  /* 0xff80000056a17808 */ /* 0x000fe40006000000 */
[----:B------:R-:W-:Y:S01]  /*85a0*/  ISETP.GE.AND P2, PT, R79, R0, PT ;  /* 0x000000004f00720c */ /* 0x000fe20003f46270 */
[----:B------:R1:W-:Y:S01]  /*85b0*/  MUFU.TANH R171, R35 ;  /* 0x0000002300ab7308 */ /* 0x0003e20000002400 */
[-C--:B------:R-:W-:Y:S02]  /*85c0*/  ISETP.GE.AND P4, PT, R77, R2.reuse, PT ;  /* 0x000000024d00720c */ /* 0x080fe40003f86270 */
[----:B------:R-:W-:Y:S02]  /*85d0*/  FSEL R108, R108, -INF , !P2 ;  /* 0xff8000006c6c7808 */ /* 0x000fe40005000000 */
[----:B------:R-:W-:Y:S02]  /*85e0*/  FSEL R173, R130, -INF , !P4 ;  /* 0xff80000082ad7808 */ /* 0x000fe40006000000 */
[----:B------:R-:W-:Y:S01]  /*85f0*/  ISETP.GE.AND P3, PT, R81, R2, PT ;  /* 0x000000025100720c */ /* 0x000fe20003f66270 */
[----:B------:R-:W2:Y:S01]  /*8600*/  I2F R80, R81 ;  /* 0x0000005100507306 */ /* 0x000ea20000201400 */
[----:B------:R-:W-:-:S02]  /*8610*/  ISETP.GE.AND P2, PT, R73, R0, PT ;  /* 0x000000004900720c */ /* 0x000fc40003f46270 */
[----:B------:R-:W-:Y:S02]  /*8620*/  ISETP.GE.AND P4, PT, R71, R2, PT ;  /* 0x000000024700720c */ /* 0x000fe40003f86270 */
[C---:B------:R-:W-:Y:S02]  /*8630*/  IADD3 R87, R23.reuse, 0x71, RZ ;  /* 0x0000007117577810 */ /* 0x040fe40007ffe0ff */
[----:B------:R-:W-:Y:S01]  /*8640*/  IADD3 R89, R23, 0x78, RZ ;  /* 0x0000007817597810 */ /* 0x000fe20007ffe0ff */
[C---:B-1----:R-:W-:Y:S01]  /*8650*/  HMMA.16816.F32.BF16 R32, R8.reuse, R12, RZ ;  /* 0x0000000c0820723c */ /* 0x042fe200000418ff */
[----:B------:R1:W-:Y:S07]  /*8660*/  I2F R72, R73 ;  /* 0x0000004900487306 */ /* 0x0003ee0000201400 */
[----:B------:R-:W-:Y:S01]  /*8670*/  HMMA.16816.F32.BF16 R12, R8, R14, RZ ;  /* 0x0000000e080c723c */ /* 0x000fe200000418ff */
[----:B------:R4:W5:Y:S01]  /*8680*/  I2F R70, R71 ;  /* 0x0000004700467306 */ /* 0x0009620000201400 */
[----:B--2---:R-:W-:-:S07]  /*8690*/  FFMA.FTZ R128, R97, R80, R128 ;  /* 0x0000005061807223 */ /* 0x004fce0000010080 */
[----:B------:R-:W-:Y:S01]  /*86a0*/  MUFU.TANH R79, R16 ;  /* 0x00000010004f7308 */ /* 0x000fe20000002400 */
[----:B-1----:R-:W-:-:S06]  /*86b0*/  FMUL.FTZ R73, R18, c[0x0][0x2ec] ;  /* 0x0000bb0012497a20 */ /* 0x002fcc0000410000 */
[C---:B------:R-:W-:Y:S01]  /*86c0*/  HMMA.16816.F32.BF16 R32, R4.reuse, R36, R32 ;  /* 0x000000240420723c */ /* 0x040fe20000041820 */
[----:B------:R1:W-:Y:S01]  /*86d0*/  MUFU.TANH R81, R17 ;  /* 0x0000001100517308 */ /* 0x0003e20000002400 */
[----:B----4-:R-:W-:Y:S02]  /*86e0*/  FMUL.FTZ R71, R19, c[0x0][0x2ec] ;  /* 0x0000bb0013477a20 */ /* 0x010fe40000410000 */
[CC--:B-----5:R-:W-:Y:S02]  /*86f0*/  FFMA.FTZ R157, R97.reuse, R70.reuse, R157 ;  /* 0x00000046619d7223 */ /* 0x0e0fe4000001009d */
[----:B------:R-:W-:Y:S02]  /*8700*/  FFMA.FTZ R162, R97, R70, R162 ;  /* 0x0000004661a27223 */ /* 0x000fe400000100a2 */
[----:B------:R-:W-:Y:S01]  /*8710*/  HMMA.16816.F32.BF16 R12, R4, R38, R12 ;  /* 0x00000026040c723c */ /* 0x000fe2000004180c */
[----:B------:R-:W2:Y:S07]  /*8720*/  MUFU.TANH R132, R132 ;  /* 0x0000008400847308 */ /* 0x000eae0000002400 */
[----:B---3--:R-:W-:Y:S01]  /*8730*/  HMMA.16816.F32.BF16 R36, R8, R28, RZ ;  /* 0x0000001c0824723c */ /* 0x008fe200000418ff */
[----:B-1----:R-:W1:Y:S01]  /*8740*/  LDSM.16.M88.4 R16, [R93+0x1c00] ;  /* 0x001c00005d10783b */ /* 0x002e620000000200 */
[----:B------:R-:W-:Y:S01]  /*8750*/  I2F R74, R75 ;  /* 0x0000004b004a7306 */ /* 0x000fe20000201400 */
[----:B------:R-:W-:-:S04]  /*8760*/  DEPBAR.LE SB0, 0x0 ;  /* 0x000080000000791a */ /* 0x000fc80000000000 */
[----:B------:R-:W-:Y:S01]  /*8770*/  FSEL R28, R157, -INF , !P6 ;  /* 0xff8000009d1c7808 */ /* 0x000fe20007000000 */
[----:B------:R-:W-:Y:S01]  /*8780*/  HMMA.16816.F32.BF16 R8, R8, R30, RZ ;  /* 0x0000001e0808723c */ /* 0x000fe200000418ff */
[----:B--2---:R-:W-:Y:S01]  /*8790*/  FFMA.FTZ R132, R97, R80, R132 ;  /* 0x0000005061847223 */ /* 0x004fe20000010084 */
[----:B------:R-:W2:Y:S01]  /*87a0*/  MUFU.TANH R153, R153 ;  /* 0x0000009900997308 */ /* 0x000ea20000002400 */
[----:B------:R-:W-:Y:S01]  /*87b0*/  FSEL R80, R128, -INF , !P5 ;  /* 0xff80000080507808 */ /* 0x000fe20006800000 */
[----:B------:R-:W-:Y:S01]  /*87c0*/  FMUL.FTZ R35, R35, c[0x0][0x2ec] ;  /* 0x0000bb0023237a20 */ /* 0x000fe20000410000 */
[C---:B------:R-:W-:Y:S02]  /*87d0*/  ISETP.GE.AND P5, PT, R75.reuse, R0, PT ;  /* 0x000000004b00720c */ /* 0x040fe40003fa6270 */
[----:B------:R-:W-:Y:S01]  /*87e0*/  FSEL R149, R132, -INF , !P3 ;  /* 0xff80000084957808 */ /* 0x000fe20005800000 */
[----:B------:R-:W-:Y:S01]  /*87f0*/  FMUL.FTZ R30, R14, c[0x0][0x2ec] ;  /* 0x0000bb000e1e7a20 */ /* 0x000fe20000410000 */
[----:B------:R-:W-:Y:S01]  /*8800*/  ISETP.GE.AND P3, PT, R75, R2, PT ;  /* 0x000000024b00720c */ /* 0x000fe20003f66270 */
[----:B------:R-:W3:Y:S01]  /*8810*/  MUFU.TANH R155, R155 ;  /* 0x0000009b009b7308 */ /* 0x000ee20000002400 */
[----:B------:R-:W-:Y:S01]  /*8820*/  FMUL.FTZ R13, R13, c[0x0][0x2ec] ;  /* 0x0000bb000d0d7a20 */ /* 0x000fe20000410000 */
[----:B------:R-:W-:Y:S01]  /*8830*/  FSEL R157, R162, -INF , !P4 ;  /* 0xff800000a29d7808 */ /* 0x000fe20006000000 */
[----:B------:R-:W-:Y:S01]  /*8840*/  FMUL.FTZ R15, R15, c[0x0][0x2ec] ;  /* 0x0000bb000f0f7a20 */ /* 0x000fe20000410000 */
[----:B------:R-:W-:-:S02]  /*8850*/  ISETP.GE.AND P6, PT, R61, R0, PT ;  /* 0x000000003d00720c */ /* 0x000fc40003fc6270 */
[----:B------:R-:W-:Y:S02]  /*8860*/  ISETP.GE.AND P4, PT, R61, R2, PT ;  /* 0x000000023d00720c */ /* 0x000fe40003f86270 */
[----:B------:R-:W-:Y:S01]  /*8870*/  MUFU.TANH R138, R138 ;  /* 0x0000008a008a7308 */ /* 0x000fe20000002400 */
[----:B--2---:R-:W-:-:S07]  /*8880*/  FFMA.FTZ R153, R97, R74, R153 ;  /* 0x0000004a61997223 */ /* 0x004fce0000010099 */
[----:B------:R-:W2:Y:S01]  /*8890*/  MUFU.TANH R47, R47 ;  /* 0x0000002f002f7308 */ /* 0x000ea20000002400 */
[----:B---3--:R-:W-:Y:S01]  /*88a0*/  FFMA.FTZ R77, R97, R74, R155 ;  /* 0x0000004a614d7223 */ /* 0x008fe2000001009b */
[----:B------:R-:W-:Y:S02]  /*88b0*/  FSEL R74, R153, -INF , !P5 ;  /* 0xff800000994a7808 */ /* 0x000fe40006800000 */
[----:B------:R-:W-:Y:S02]  /*88c0*/  ISETP.GE.AND P5, PT, R69, R0, PT ;  /* 0x000000004500720c */ /* 0x000fe40003fa6270 */
[----:B------:R-:W-:Y:S01]  /*88d0*/  FSEL R77, R77, -INF , !P3 ;  /* 0xff8000004d4d7808 */ /* 0x000fe20005800000 */
[----:B-1----:R-:W-:Y:S01]  /*88e0*/  HMMA.16816.F32.BF16 R36, R4, R16, R36 ;  /* 0x000000100424723c */ /* 0x002fe20000041824 */
[----:B------:R1:W-:Y:S01]  /*88f0*/  I2F R68, R69 ;  /* 0x0000004500447306 */ /* 0x0003e20000201400 */
[----:B------:R-:W-:-:S06]  /*8900*/  ISETP.GE.AND P3, PT, R69, R2, PT ;  /* 0x000000024500720c */ /* 0x000fcc0003f66270 */
[----:B------:R-:W-:Y:S01]  /*8910*/  HMMA.16816.F32.BF16 R8, R4, R18, R8 ;  /* 0x000000120408723c */ /* 0x000fe20000041808 */
[----:B--2---:R-:W-:Y:S01]  /*8920*/  FFMA.FTZ R159, R97, R72, R47 ;  /* 0x00000048619f7223 */ /* 0x004fe2000001002f */
[----:B------:R-:W2:Y:S04]  /*8930*/  I2F R66, R67 ;  /* 0x0000004300427306 */ /* 0x000ea80000201400 */
[----:B------:R-:W-:Y:S02]  /*8940*/  FSEL R159, R159, -INF , !P0 ;  /* 0xff8000009f9f7808 */ /* 0x000fe40004000000 */
[----:B------:R-:W-:Y:S01]  /*8950*/  ISETP.GE.AND P0, PT, R67, R2, PT ;  /* 0x000000024300720c */ /* 0x000fe20003f06270 */
[----:B-1----:R-:W-:Y:S01]  /*8960*/  FMUL.FTZ R69, R32, c[0x0][0x2ec] ;  /* 0x0000bb0020457a20 */ /* 0x002fe20000410000 */
[----:B------:R-:W-:Y:S01]  /*8970*/  I2F R26, R45 ;  /* 0x0000002d001a7306 */ /* 0x000fe20000201400 */
[----:B------:R-:W-:-:S02]  /*8980*/  FFMA.FTZ R32, R97, R72, R138 ;  /* 0x0000004861207223 */ /* 0x000fc4000001008a */
[----:B------:R-:W-:Y:S02]  /*8990*/  FMUL.FTZ R72, R33, c[0x0][0x2ec] ;  /* 0x0000bb0021487a20 */ /* 0x000fe40000410000 */
[----:B------:R-:W-:Y:S01]  /*89a0*/  FMUL.FTZ R33, R34, c[0x0][0x2ec] ;  /* 0x0000bb0022217a20 */ /* 0x000fe20000410000 */
[----:B------:R-:W-:Y:S01]  /*89b0*/  FSEL R32, R32, -INF , !P2 ;  /* 0xff80000020207808 */ /* 0x000fe20005000000 */
[----:B------:R-:W-:Y:S01]  /*89c0*/  FMUL.FTZ R36, R36, c[0x0][0x2ec] ;  /* 0x0000bb0024247a20 */ /* 0x000fe20000410000 */
[----:B------:R-:W1:Y:S01]  /*89d0*/  MUFU.TANH R47, R69 ;  /* 0x00000045002f7308 */ /* 0x000e620000002400 */
[----:B--2---:R-:W-:Y:S01]  /*89e0*/  FFMA.FTZ R169, R97, R66, R169 ;  /* 0x0000004261a97223 */ /* 0x004fe200000100a9 */
[----:B------:R-:W-:Y:S01]  /*89f0*/  ISETP.GE.AND P2, PT, R67, R0, PT ;  /* 0x000000004300720c */ /* 0x000fe20003f46270 */
[----:B------:R-:W-:Y:S02]  /*8a00*/  FMUL.FTZ R5, R37, c[0x0][0x2ec] ;  /* 0x0000bb0025057a20 */ /* 0x000fe40000410000 */
[----:B------:R-:W-:-:S02]  /*8a10*/  FFMA.FTZ R34, R97, R68, R148 ;  /* 0x0000004461227223 */ /* 0x000fc40000010094 */
[----:B------:R-:W-:Y:S01]  /*8a20*/  FMUL.FTZ R10, R10, c[0x0][0x2ec] ;  /* 0x0000bb000a0a7a20 */ /* 0x000fe20000410000 */
[----:B------:R-:W2:Y:S01]  /*8a30*/  MUFU.TANH R33, R33 ;  /* 0x0000002100217308 */ /* 0x000ea20000002400 */
[----:B------:R-:W-:Y:S01]  /*8a40*/  FFMA.FTZ R155, R97, R66, R170 ;  /* 0x00000042619b7223 */ /* 0x000fe200000100aa */
[----:B------:R-:W-:Y:S01]  /*8a50*/  FSEL R66, R169, -INF , !P2 ;  /* 0xff800000a9427808 */ /* 0x000fe20005000000 */
[----:B------:R-:W-:Y:S01]  /*8a60*/  FMUL.FTZ R7, R38, c[0x0][0x2ec] ;  /* 0x0000bb0026077a20 */ /* 0x000fe20000410000 */
[----:B------:R-:W-:Y:S01]  /*8a70*/  ISETP.GE.AND P2, PT, R65, R0, PT ;  /* 0x000000004100720c */ /* 0x000fe20003f46270 */
[----:B------:R-:W-:Y:S01]  /*8a80*/  FMUL.FTZ R19, R39, c[0x0][0x2ec] ;  /* 0x0000bb0027137a20 */ /* 0x000fe20000410000 */
[----:B------:R-:W-:Y:S01]  /*8a90*/  FSEL R34, R34, -INF , !P5 ;  /* 0xff80000022227808 */ /* 0x000fe20006800000 */
[----:B------:R-:W-:Y:S01]  /*8aa0*/  FMUL.FTZ R11, R11, c[0x0][0x2ec] ;  /* 0x0000bb000b0b7a20 */ /* 0x000fe20000410000 */
[----:B------:R-:W3:Y:S01]  /*8ab0*/  MUFU.TANH R152, R152 ;  /* 0x0000009800987308 */ /* 0x000ee20000002400 */
[----:B-1----:R-:W-:Y:S01]  /*8ac0*/  FFMA.FTZ R47, R97, R26, R47 ;  /* 0x0000001a612f7223 */ /* 0x002fe2000001002f */
[----:B------:R-:W-:-:S02]  /*8ad0*/  ISETP.GE.AND P5, PT, R59, R0, PT ;  /* 0x000000003b00720c */ /* 0x000fc40003fa6270 */
[----:B------:R-:W-:Y:S02]  /*8ae0*/  FSEL R155, R155, -INF , !P0 ;  /* 0xff8000009b9b7808 */ /* 0x000fe40004000000 */
[----:B------:R-:W-:Y:S02]  /*8af0*/  ISETP.GE.AND P0, PT, R65, R2, PT ;  /* 0x000000024100720c */ /* 0x000fe40003f06270 */
[----:B------:R-:W1:Y:S01]  /*8b00*/  I2F R60, R65 ;  /* 0x00000041003c7306 */ /* 0x000e620000201400 */
[----:B--2---:R-:W-:Y:S02]  /*8b10*/  FFMA.FTZ R33, R97, R26, R33 ;  /* 0x0000001a61217223 */ /* 0x004fe40000010021 */
[----:B------:R-:W-:Y:S02]  /*8b20*/  FMUL.FTZ R26, R8, c[0x0][0x2ec] ;  /* 0x0000bb00081a7a20 */ /* 0x000fe40000410000 */
[----:B------:R-:W-:-:S03]  /*8b30*/  FMUL.FTZ R8, R9, c[0x0][0x2ec] ;  /* 0x0000bb0009087a20 */ /* 0x000fc60000410000 */
[----:B------:R-:W2:Y:S01]  /*8b40*/  I2F R50, R51 ;  /* 0x0000003300327306 */ /* 0x000ea20000201400 */
[----:B---3--:R-:W-:-:S05]  /*8b50*/  FFMA.FTZ R83, R97, R68, R152 ;  /* 0x0000004461537223 */ /* 0x008fca0000010098 */
[----:B------:R-:W-:Y:S02]  /*8b60*/  FSEL R83, R83, -INF , !P3 ;  /* 0xff80000053537808 */ /* 0x000fe40005800000 */
[----:B------:R-:W3:Y:S01]  /*8b70*/  I2F R62, R61 ;  /* 0x0000003d003e7306 */ /* 0x000ee20000201400 */
[----:B-1----:R-:W-:Y:S01]  /*8b80*/  FFMA.FTZ R14, R97, R60, R158 ;  /* 0x0000003c610e7223 */ /* 0x002fe2000001009e */
[----:B------:R-:W-:Y:S01]  /*8b90*/  ISETP.GE.AND P3, PT, R59, R2, PT ;  /* 0x000000023b00720c */ /* 0x000fe20003f66270 */
[----:B------:R-:W-:-:S03]  /*8ba0*/  FFMA.FTZ R143, R97, R60, R171 ;  /* 0x0000003c618f7223 */ /* 0x000fc600000100ab */
[----:B------:R-:W-:Y:S02]  /*8bb0*/  FSEL R14, R14, -INF , !P2 ;  /* 0xff8000000e0e7808 */ /* 0x000fe40005000000 */
[----:B------:R-:W-:Y:S01]  /*8bc0*/  I2F R154, R135 ;  /* 0x00000087009a7306 */ /* 0x000fe20000201400 */
[----:B--2---:R-:W-:Y:S01]  /*8bd0*/  FFMA.FTZ R6, R97, R50, R79 ;  /* 0x0000003261067223 */ /* 0x004fe2000001004f */
[----:B------:R-:W-:Y:S02]  /*8be0*/  ISETP.GE.AND P2, PT, R51, R0, PT ;  /* 0x000000003300720c */ /* 0x000fe40003f46270 */
[----:B------:R-:W-:Y:S02]  /*8bf0*/  FSEL R143, R143, -INF , !P0 ;  /* 0xff8000008f8f7808 */ /* 0x000fe40004000000 */
[----:B------:R-:W-:Y:S02]  /*8c00*/  FSEL R6, R6, -INF , !P2 ;  /* 0xff80000006067808 */ /* 0x000fe40005000000 */
[----:B------:R-:W1:Y:S01]  /*8c10*/  MUFU.TANH R29, R72 ;  /* 0x00000048001d7308 */ /* 0x000e620000002400 */
[----:B---3--:R-:W-:Y:S01]  /*8c20*/  FFMA.FTZ R147, R97, R62, R164 ;  /* 0x0000003e61937223 */ /* 0x008fe200000100a4 */
[----:B------:R-:W-:-:S02]  /*8c30*/  ISETP.GE.AND P2, PT, R135, R0, PT ;  /* 0x000000008700720c */ /* 0x000fc40003f46270 */
[-C--:B------:R-:W-:Y:S02]  /*8c40*/  ISETP.GE.AND P0, PT, R51, R2.reuse, PT ;  /* 0x000000023300720c */ /* 0x080fe40003f06270 */
[----:B------:R-:W-:Y:S02]  /*8c50*/  FSEL R147, R147, -INF , !P4 ;  /* 0xff80000093937808 */ /* 0x000fe40006000000 */
[----:B------:R2:W3:Y:S01]  /*8c60*/  I2F R48, R59 ;  /* 0x0000003b00307306 */ /* 0x0004e20000201400 */
[----:B------:R-:W-:-:S07]  /*8c70*/  ISETP.GE.AND P4, PT, R63, R2, PT ;  /* 0x000000023f00720c */ /* 0x000fce0003f86270 */
[----:B------:R-:W-:Y:S01]  /*8c80*/  I2F R114, R91 ;  /* 0x0000005b00727306 */ /* 0x000fe20000201400 */
[----:B-1----:R-:W-:-:S05]  /*8c90*/  FFMA.FTZ R16, R97, R154, R29 ;  /* 0x0000009a61107223 */ /* 0x002fca000001001d */
[----:B------:R-:W-:Y:S02]  /*8ca0*/  FSEL R16, R16, -INF , !P2 ;  /* 0xff80000010107808 */ /* 0x000fe40005000000 */
[----:B------:R-:W1:Y:S01]  /*8cb0*/  MUFU.TANH R36, R36 ;  /* 0x0000002400247308 */ /* 0x000e620000002400 */
[----:B--2---:R-:W-:Y:S01]  /*8cc0*/  FMUL.FTZ R59, R12, c[0x0][0x2ec] ;  /* 0x0000bb000c3b7a20 */ /* 0x004fe20000410000 */
[----:B------:R-:W-:Y:S01]  /*8cd0*/  ISETP.GE.AND P2, PT, R91, R0, PT ;  /* 0x000000005b00720c */ /* 0x000fe20003f46270 */
[C---:B------:R-:W-:Y:S02]  /*8ce0*/  FFMA.FTZ R12, R97.reuse, R62, R168 ;  /* 0x0000003e610c7223 */ /* 0x040fe400000100a8 */
[CC--:B---3--:R-:W-:Y:S02]  /*8cf0*/  FFMA.FTZ R62, R97.reuse, R48.reuse, R167 ;  /* 0x00000030613e7223 */ /* 0x0c8fe400000100a7 */
[----:B------:R-:W-:Y:S01]  /*8d00*/  FFMA.FTZ R153, R97, R48, R172 ;  /* 0x0000003061997223 */ /* 0x000fe200000100ac */
[----:B------:R-:W2:Y:S01]  /*8d10*/  I2F R64, R63 ;  /* 0x0000003f00407306 */ /* 0x000ea20000201400 */
[----:B------:R-:W-:-:S02]  /*8d20*/  FSEL R12, R12, -INF , !P6 ;  /* 0xff8000000c0c7808 */ /* 0x000fc40007000000 */
[----:B------:R-:W-:Y:S02]  /*8d30*/  FSEL R62, R62, -INF , !P5 ;  /* 0xff8000003e3e7808 */ /* 0x000fe40006800000 */
[----:B------:R-:W-:Y:S02]  /*8d40*/  FSEL R153, R153, -INF , !P3 ;  /* 0xff80000099997808 */ /* 0x000fe40005800000 */
[----:B------:R-:W-:Y:S01]  /*8d50*/  ISETP.GE.AND P6, PT, R63, R0, PT ;  /* 0x000000003f00720c */ /* 0x000fe20003fc6270 */
[----:B------:R-:W3:Y:S01]  /*8d60*/  I2F R58, R57 ;  /* 0x00000039003a7306 */ /* 0x000ee20000201400 */
[----:B-1----:R-:W-:Y:S01]  /*8d70*/  FFMA.FTZ R36, R97, R114, R36 ;  /* 0x0000007261247223 */ /* 0x002fe20000010024 */
[C---:B------:R-:W-:Y:S02]  /*8d80*/  ISETP.GE.AND P5, PT, R57.reuse, R0, PT ;  /* 0x000000003900720c */ /* 0x040fe40003fa6270 */
[----:B------:R-:W-:Y:S02]  /*8d90*/  ISETP.GE.AND P3, PT, R57, R2, PT ;  /* 0x000000023900720c */ /* 0x000fe40003f66270 */
[----:B------:R-:W-:-:S02]  /*8da0*/  FSEL R78, R36, -INF , !P2 ;  /* 0xff800000244e7808 */ /* 0x000fc40005000000 */
[----:B------:R1:W4:Y:S01]  /*8db0*/  MUFU.TANH R92, R43 ;  /* 0x0000002b005c7308 */ /* 0x0003220000002400 */
[----:B--2---:R-:W-:Y:S01]  /*8dc0*/  FFMA.FTZ R60, R97, R64, R101 ;  /* 0x00000040613c7223 */ /* 0x004fe20000010065 */
[----:B------:R-:W-:Y:S01]  /*8dd0*/  ISETP.GE.AND P2, PT, R177, R0, PT ;  /* 0x00000000b100720c */ /* 0x000fe20003f46270 */
[----:B------:R-:W-:-:S03]  /*8de0*/  FFMA.FTZ R44, R97, R64, R44 ;  /* 0x00000040612c7223 */ /* 0x000fc6000001002c */
[----:B------:R-:W-:Y:S02]  /*8df0*/  FSEL R60, R60, -INF , !P6 ;  /* 0xff8000003c3c7808 */ /* 0x000fe40007000000 */
[----:B------:R-:W-:Y:S01]  /*8e00*/  I2F R110, R87 ;  /* 0x00000057006e7306 */ /* 0x000fe20000201400 */
[----:B---3--:R-:W-:Y:S01]  /*8e10*/  FFMA.FTZ R99, R97, R58, R99 ;  /* 0x0000003a61637223 */ /* 0x008fe20000010063 */
[----:B------:R-:W-:Y:S02]  /*8e20*/  FSEL R141, R44, -INF , !P4 ;  /* 0xff8000002c8d7808 */ /* 0x000fe40006000000 */
[----:B------:R-:W-:Y:S02]  /*8e30*/  ISETP.GE.AND P6, PT, R55, R0, PT ;  /* 0x000000003700720c */ /* 0x000fe40003fc6270 */
[----:B------:R-:W-:Y:S02]  /*8e40*/  FSEL R4, R99, -INF , !P5 ;  /* 0xff80000063047808 */ /* 0x000fe40006800000 */
[----:B------:R-:W-:Y:S01]  /*8e50*/  I2F R42, R89 ;  /* 0x00000059002a7306 */ /* 0x000fe20000201400 */
[----:B-1----:R-:W-:Y:S01]  /*8e60*/  IADD3 R43, R23, 0x29, RZ ;  /* 0x00000029172b7810 */ /* 0x002fe20007ffe0ff */
[----:B----4-:R-:W-:Y:S01]  /*8e70*/  FFMA.FTZ R92, R97, R58, R92 ;  /* 0x0000003a615c7223 */ /* 0x010fe2000001005c */
[----:B------:R-:W-:-:S02]  /*8e80*/  ISETP.GE.AND P4, PT, R55, R2, PT ;  /* 0x000000023700720c */ /* 0x000fc40003f86270 */
[C---:B------:R-:W-:Y:S02]  /*8e90*/  ISETP.GE.AND P5, PT, R45.reuse, R0, PT ;  /* 0x000000002d00720c */ /* 0x040fe40003fa6270 */
[----:B------:R-:W-:Y:S01]  /*8ea0*/  FSEL R101, R92, -INF , !P3 ;  /* 0xff8000005c657808 */ /* 0x000fe20005800000 */
[----:B------:R-:W1:Y:S01]  /*8eb0*/  MUFU.TANH R5, R5 ;  /* 0x0000000500057308 */ /* 0x000e620000002400 */
[-C--:B------:R-:W-:Y:S02]  /*8ec0*/  ISETP.GE.AND P3, PT, R45, R2.reuse, PT ;  /* 0x000000022d00720c */ /* 0x080fe40003f66270 */
[----:B------:R-:W-:Y:S02]  /*8ed0*/  IADD3 R92, R93, 0x400, RZ ;  /* 0x000004005d5c7810 */ /* 0x000fe40007ffe0ff */
[----:B------:R-:W-:Y:S02]  /*8ee0*/  FSEL R75, R33, -INF , !P3 ;  /* 0xff800000214b7808 */ /* 0x000fe40005800000 */
[----:B------:R-:W-:Y:S01]  /*8ef0*/  ISETP.GE.AND P3, PT, R41, R2, PT ;  /* 0x000000022900720c */ /* 0x000fe20003f66270 */
[----:B------:R-:W2:Y:S08]  /*8f00*/  MUFU.TANH R26, R26 ;  /* 0x0000001a001a7308 */ /* 0x000eb00000002400 */
[----:B------:R-:W3:Y:S01]  /*8f10*/  MUFU.TANH R10, R10 ;  /* 0x0000000a000a7308 */ /* 0x000ee20000002400 */
[----:B-1----:R-:W-:-:S07]  /*8f20*/  FFMA.FTZ R70, R97, R110, R5 ;  /* 0x0000006e61467223 */ /* 0x002fce0000010005 */
[----:B------:R-:W-:Y:S01]  /*8f30*/  I2F R88, R177 ;  /* 0x000000b100587306 */ /* 0x000fe20000201400 */
[----:B--2---:R-:W-:-:S07]  /*8f40*/  FFMA.FTZ R26, R97, R42, R26 ;  /* 0x0000002a611a7223 */ /* 0x004fce000001001a */
[----:B------:R-:W1:Y:S01]  /*8f50*/  MUFU.TANH R73, R73 ;  /* 0x0000004900497308 */ /* 0x000e620000002400 */
[----:B---3--:R-:W-:-:S07]  /*8f60*/  FFMA.FTZ R10, R97, R42, R10 ;  /* 0x0000002a610a7223 */ /* 0x008fce000001000a */
[----:B------:R-:W2:Y:S08]  /*8f70*/  MUFU.TANH R8, R8 ;  /* 0x0000000800087308 */ /* 0x000eb00000002400 */
[----:B------:R-:W3:Y:S01]  /*8f80*/  I2F R56, R55 ;  /* 0x0000003700387306 */ /* 0x000ee20000201400 */
[----:B-1----:R-:W-:-:S05]  /*8f90*/  FFMA.FTZ R73, R97, R50, R73 ;  /* 0x0000003261497223 */ /* 0x002fca0000010049 */
[----:B------:R-:W-:Y:S02]  /*8fa0*/  FSEL R99, R73, -INF , !P0 ;  /* 0xff80000049637808 */ /* 0x000fe40004000000 */
[----:B------:R-:W1:Y:S01]  /*8fb0*/  MUFU.TANH R71, R71 ;  /* 0x0000004700477308 */ /* 0x000e620000002400 */
[----:B--2---:R-:W-:Y:S01]  /*8fc0*/  FFMA.FTZ R42, R97, R88, R8 ;  /* 0x00000058612a7223 */ /* 0x004fe20000010008 */
[----:B------:R-:W-:-:S04]  /*8fd0*/  ISETP.GE.AND P0, PT, R135, R2, PT ;  /* 0x000000028700720c */ /* 0x000fc80003f06270 */
[----:B------:R-:W-:Y:S02]  /*8fe0*/  FSEL R42, R42, -INF , !P2 ;  /* 0xff8000002a2a7808 */ /* 0x000fe40005000000 */
[----:B------:R-:W2:Y:S01]  /*8ff0*/  MUFU.TANH R35, R35 ;  /* 0x0000002300237308 */ /* 0x000ea20000002400 */
[----:B---3--:R-:W-:Y:S01]  /*9000*/  FFMA.FTZ R18, R97, R56, R81 ;  /* 0x0000003861127223 */ /* 0x008fe20000010051 */
[----:B------:R-:W-:-:S04]  /*9010*/  ISETP.GT.AND P2, PT, R20, R109, PT ;  /* 0x0000006d1400720c */ /* 0x000fc80003f44270 */
[----:B------:R-:W-:Y:S02]  /*9020*/  FSEL R18, R18, -INF , !P6 ;  /* 0xff80000012127808 */ /* 0x000fe40007000000 */
[----:B------:R-:W-:Y:S01]  /*9030*/  I2F R160, R53 ;  /* 0x0000003500a07306 */ /* 0x000fe20000201400 */
[----:B-1----:R-:W-:Y:S01]  /*9040*/  FFMA.FTZ R71, R97, R56, R71 ;  /* 0x0000003861477223 */ /* 0x002fe20000010047 */
[----:B------:R-:W-:Y:S02]  /*9050*/  FSEL R56, R47, -INF , !P5 ;  /* 0xff8000002f387808 */ /* 0x000fe40006800000 */
[----:B------:R-:W-:Y:S02]  /*9060*/  ISETP.GE.AND P6, PT, R53, R0, PT ;  /* 0x000000003500720c */ /* 0x000fe40003fc6270 */
[----:B------:R-:W-:Y:S02]  /*9070*/  FSEL R81, R71, -INF , !P4 ;  /* 0xff80000047517808 */ /* 0x000fe40006000000 */
[----:B------:R-:W-:Y:S01]  /*9080*/  I2F R112, R41 ;  /* 0x0000002900707306 */ /* 0x000fe20000201400 */
[----:B--2---:R-:W-:Y:S01]  /*9090*/  FFMA.FTZ R35, R97, R154, R35 ;  /* 0x0000009a61237223 */ /* 0x004fe20000010023 */
[----:B------:R-:W-:-:S02]  /*90a0*/  ISETP.GE.AND P4, PT, R53, R2, PT ;  /* 0x000000023500720c */ /* 0x000fc40003f86270 */
[----:B------:R-:W-:Y:S02]  /*90b0*/  ISETP.GE.AND P5, PT, R41, R0, PT ;  /* 0x000000002900720c */ /* 0x000fe40003fa6270 */
[----:B------:R-:W-:Y:S02]  /*90c0*/  FSEL R69, R35, -INF , !P0 ;  /* 0xff80000023457808 */ /* 0x000fe40004000000 */
[----:B------:R-:W1:Y:S01]  /*90d0*/  MUFU.TANH R17, R59 ;  /* 0x0000003b00117308 */ /* 0x000e620000002400 */
[----:B------:R-:W-:Y:S02]  /*90e0*/  ISETP.GE.AND P0, PT, R91, R2, PT ;  /* 0x000000025b00720c */ /* 0x000fe40003f06270 */
[----:B------:R-:W-:-:S05]  /*90f0*/  IADD3 R91, R93, 0x800, RZ ;  /* 0x000008005d5b7810 */ /* 0x000fca0007ffe0ff */
[----:B------:R-:W2:Y:S08]  /*9100*/  MUFU.TANH R13, R13 ;  /* 0x0000000d000d7308 */ /* 0x000eb00000002400 */
[----:B------:R-:W3:Y:S01]  /*9110*/  MUFU.TANH R30, R30 ;  /* 0x0000001e001e7308 */ /* 0x000ee20000002400 */
        /* <DEDUP_REMOVED lines=11> */
[----:B------:R-:W3:Y:S01]  /*91d0*/  MUFU.TANH R19, R19 ;  /* 0x0000001300137308 */ /* 0x000ee20000002400 */
[----:B-1----:R-:W-:Y:S01]  /*91e0*/  FFMA.FTZ R15, R97, R112, R15 ;  /* 0x00000070610f7223 */ /* 0x002fe2000001000f */
[----:B------:R-:W-:-:S02]  /*91f0*/  ISETP.GE.AND P4, PT, R87, R2, PT ;  /* 0x000000025700720c */ /* 0x000fc40003f86270 */
[----:B------:R-:W-:Y:S02]  /*9200*/  FSEL R44, R26, -INF , !P5 ;  /* 0xff8000001a2c7808 */ /* 0x000fe40006800000 */
[----:B------:R-:W-:Y:S02]  /*9210*/  FSEL R47, R15, -INF , !P3 ;  /* 0xff8000000f2f7808 */ /* 0x000fe40005800000 */
[----:B------:R-:W-:Y:S01]  /*9220*/  I2F R90, R43 ;  /* 0x0000002b005a7306 */ /* 0x000fe20000201400 */
[----:B--2---:R-:W-:Y:S01]  /*9230*/  FFMA.FTZ R7, R97, R114, R7 ;  /* 0x0000007261077223 */ /* 0x004fe20000010007 */
[----:B------:R-:W-:Y:S02]  /*9240*/  ISETP.GE.AND P3, PT, R89, R2, PT ;  /* 0x000000025900720c */ /* 0x000fe40003f66270 */
[----:B------:R-:W-:Y:S02]  /*9250*/  ISETP.GE.AND P6, PT, R23, R0, PT ;  /* 0x000000001700720c */ /* 0x000fe40003fc6270 */
[----:B------:R-:W-:Y:S01]  /*9260*/  FSEL R39, R7, -INF , !P0 ;  /* 0xff80000007277808 */ /* 0x000fe20004000000 */
[C---:B------:R-:W-:Y:S01]  /*9270*/  FFMA.FTZ R7, R97.reuse, R22, R49 ;  /* 0x0000001661077223 */ /* 0x040fe20000010031 */
[----:B------:R-:W-:Y:S01]  /*9280*/  I2F R86, R43 ;  /* 0x0000002b00567306 */ /* 0x000fe20000201400 */
[----:B---3--:R-:W-:Y:S01]  /*9290*/  FFMA.FTZ R19, R97, R110, R19 ;  /* 0x0000006e61137223 */ /* 0x008fe20000010013 */
[----:B------:R-:W-:-:S02]  /*92a0*/  FSEL R31, R10, -INF , !P3 ;  /* 0xff8000000a1f7808 */ /* 0x000fc40005800000 */
[-C--:B------:R-:W-:Y:S02]  /*92b0*/  ISETP.GE.AND P0, PT, R177, R2.reuse, PT ;  /* 0x00000002b100720c */ /* 0x080fe40003f06270 */
[----:B------:R-:W-:Y:S02]  /*92c0*/  FSEL R35, R19, -INF , !P4 ;  /* 0xff80000013237808 */ /* 0x000fe40006000000 */
[----:B------:R-:W1:Y:S01]  /*92d0*/  MUFU.TANH R11, R11 ;  /* 0x0000000b000b7308 */ /* 0x000e620000002400 */
[----:B------:R-:W-:Y:S02]  /*92e0*/  ISETP.GE.AND P4, PT, R23, R2, PT ;  /* 0x000000021700720c */ /* 0x000fe40003f86270 */
[C---:B------:R-:W-:Y:S01]  /*92f0*/  ISETP.GE.AND P5, PT, R43.reuse, R0, PT ;  /* 0x000000002b00720c */ /* 0x040fe20003fa6270 */
[----:B------:R-:W-:Y:S01]  /*9300*/  BAR.SYNC.DEFER_BLOCKING 0x0 ;  /* 0x0000000000007b1d */ /* 0x000fe20000010000 */
[----:B------:R-:W-:Y:S02]  /*9310*/  ISETP.GE.AND P3, PT, R43, R2, PT ;  /* 0x000000022b00720c */ /* 0x000fe40003f66270 */
[----:B------:R-:W-:-:S02]  /*9320*/  IADD3 R89, R93, 0x1000, RZ ;  /* 0x000010005d597810 */ /* 0x000fc40007ffe0ff */
[----:B------:R-:W-:Y:S01]  /*9330*/  IADD3 R87, R93, 0x1800, RZ ;  /* 0x000018005d577810 */ /* 0x000fe20007ffe0ff */
[----:B------:R-:W2:Y:S01]  /*9340*/  MUFU.TANH R5, R25 ;  /* 0x0000001900057308 */ /* 0x000ea20000002400 */
[----:B------:R-:W-:Y:S01]  /*9350*/  FSEL R7, R7, -INF , !P6 ;  /* 0xff80000007077808 */ /* 0x000fe20007000000 */
[----:B-1----:R-:W-:Y:S01]  /*9360*/  FFMA.FTZ R11, R97, R88, R11 ;  /* 0x00000058610b7223 */ /* 0x002fe2000001000b */
[----:B------:R-:W-:-:S05]  /*9370*/  IADD3 R88, R93, 0x1400, RZ ;  /* 0x000014005d587810 */ /* 0x000fca0007ffe0ff */
[----:B------:R-:W1:Y:S01]  /*9380*/  MUFU.TANH R27, R27 ;  /* 0x0000001b001b7308 */ /* 0x000e620000002400 */
[----:B------:R-:W-:Y:S01]  /*9390*/  FSEL R30, R11, -INF , !P0 ;  /* 0xff8000000b1e7808 */ /* 0x000fe20004000000 */
[----:B--2---:R-:W-:Y:S01]  /*93a0*/  FFMA.FTZ R8, R97, R90, R5 ;  /* 0x0000005a61087223 */ /* 0x004fe20000010005 */
[----:B------:R-:W-:Y:S02]  /*93b0*/  IADD3 R90, R93, 0xc00, RZ ;  /* 0x00000c005d5a7810 */ /* 0x000fe40007ffe0ff */
[----:B------:R-:W-:Y:S02]  /*93c0*/  FSEL R5, R54, -INF , !P4 ;  /* 0xff80000036057808 */ /* 0x000fe40006000000 */
[----:B------:R-:W-:Y:S01]  /*93d0*/  FSEL R8, R8, -INF , !P5 ;  /* 0xff80000008087808 */ /* 0x000fe20006800000 */
[----:B-1----:R-:W-:Y:S01]  /*93e0*/  FFMA.FTZ R27, R97, R86, R27 ;  /* 0x00000056611b7223 */ /* 0x002fe2000001001b */
[----:B------:R-:W-:-:S04]  /*93f0*/  IADD3 R86, R93, 0x1c00, RZ ;  /* 0x00001c005d567810 */ /* 0x000fc80007ffe0ff */
        /* <DEDUP_REMOVED lines=62> */
.L_x_5128:
[----:B------:R-:W-:-:S05]  /*97e0*/  IMAD.MOV.U32 R13, RZ, RZ, c[0x0][0x198] ;  /* 0x00006600ff0d7624 */ /* 0x000fca00078e00ff */
[----:B------:R-:W-:-:S04]  /*97f0*/  LEA R13, -R13, RZ, 0x7 ;  /* 0x000000ff0d0d7211 */ /* 0x000fc800078e39ff */
[----:B------:R-:W-:Y:S02]  /*9800*/  SHF.R.S32.HI R10, RZ, 0x1f, R13 ;  /* 0x0000001fff0a7819 */ /* 0x000fe4000001140d */
.L_x_5129:
        /* <DEDUP_REMOVED lines=48> */
.L_x_5131:
[----:B------:R-:W-:Y:S05]  /*9b10*/  BSYNC B0 ;  /* 0x0000000000007941 */ /* 0x000fea0003800000 */
.L_x_5130:
[----:B------:R-:W0:Y:S01]  /*9b20*/  LDGDEPBAR ;  /* 0x00000000000079af */ /* 0x000e220000000000 */
[----:B------:R-:W-:-:S04]  /*9b30*/  LEA R146, P0, R13, R146, 0x1 ;  /* 0x000000920d927211 */ /* 0x000fc800078008ff */
[----:B------:R-:W-:Y:S02]  /*9b40*/  LEA.HI.X R119, R13, R119, R10, 0x1, P0 ;  /* 0x000000770d777211 */ /* 0x000fe400000f0c0a */
.L_x_5127:
        /* <DEDUP_REMOVED lines=61> */
[----:B------:R-:W-:Y:S01]  /*9f20*/  MOV R122, R20 ;  /* 0x00000014007a7202 */ /* 0x000fe20000000f00 */
[----:B------:R-:W-:Y:S04]  /*9f30*/  LDSM.16.MT88.4 R132, [R148+0x3000] ;  /* 0x003000009484783b */ /* 0x000fe80000004200 */
        /* <DEDUP_REMOVED lines=14> */
[--C-:B------:R-:W-:Y:S02]  /*a020*/  FFMA.FTZ R33, R34, c[0x0][0x23c], -R45.reuse ;  /* 0x00008f0022217a23 */ /* 0x100fe4000001082d */
[----:B------:R-:W1:Y:S01]  /*a030*/  SHFL.BFLY PT, R7, R8, 0x2, 0x1f ;  /* 0x0c401f0008077f89 */ /* 0x000e6200000e0000 */
        /* <DEDUP_REMOVED lines=9> */
[----:B--2---:R-:W-:-:S02]  /*a0d0*/  FFMA.FTZ R27, R14, c[0x0][0x23c], -R45 ;  /* 0x00008f000e1b7a23 */ /* 0x004fc4000001082d */
[----:B------:R-:W-:Y:S01]  /*a0e0*/  LDSM.16.MT88.4 R12, [R148+0x3400] ;  /* 0x00340000940c783b */ /* 0x000fe20000004200 */
[--C-:B------:R-:W-:Y:S02]  /*a0f0*/  FFMA.FTZ R36, R28, c[0x0][0x23c], -R45.reuse ;  /* 0x00008f001c247a23 */ /* 0x100fe4000001082d */
[--C-:B------:R-:W-:Y:S02]  /*a100*/  FFMA.FTZ R28, R62, c[0x0][0x23c], -R45.reuse ;  /* 0x00008f003e1c7a23 */ /* 0x100fe4000001082d */
[----:B------:R-:W-:Y:S01]  /*a110*/  MUFU.EX2 R68, R68 ;  /* 0x0000004400447308 */ /* 0x000fe20000000800 */
[--C-:B------:R-:W-:Y:S01]  /*a120*/  FFMA.FTZ R26, R60, c[0x0][0x23c], -R45.reuse ;  /* 0x00008f003c1a7a23 */ /* 0x100fe2000001082d */
[----:B-1----:R-:W-:Y:S01]  /*a130*/  FMNMX.FTZ R7, R8, R7, !PT ;  /* 0x0000000708077209 */ /* 0x002fe20007810000 */
[--C-:B------:R-:W-:Y:S02]  /*a140*/  FFMA.FTZ R59, R24, c[0x0][0x23c], -R45.reuse ;  /* 0x00008f00183b7a23 */ /* 0x100fe4000001082d */
[----:B------:R-:W-:-:S02]  /*a150*/  FFMA.FTZ R54, R46, c[0x0][0x23c], -R45 ;  /* 0x00008f002e367a23 */ /* 0x000fc4000001082d */
[----:B------:R-:W1:Y:S01]  /*a160*/  SHFL.BFLY PT, R8, R7, 0x1, 0x1f ;  /* 0x0c201f0007087f89 */ /* 0x000e6200000e0000 */
[----:B------:R-:W2:Y:S01]  /*a170*/  MUFU.EX2 R61, R61 ;  /* 0x0000003d003d7308 */ /* 0x000ea20000000800 */
[----:B---3--:R-:W-:Y:S01]  /*a180*/  F2FP.BF16.PACK_AB R124, R76, R79 ;  /* 0x0000004f4c7c723e */ /* 0x008fe200000010ff */
[--C-:B------:R-:W-:Y:S02]  /*a190*/  FFMA.FTZ R48, R100, c[0x0][0x23c], -R45.reuse ;  /* 0x00008f0064307a23 */ /* 0x100fe4000001082d */
[--C-:B------:R-:W-:Y:S02]  /*a1a0*/  FFMA.FTZ R22, R18, c[0x0][0x23c], -R45.reuse ;  /* 0x00008f0012167a23 */ /* 0x100fe4000001082d */
[--C-:B------:R-:W-:Y:S02]  /*a1b0*/  FFMA.FTZ R24, R16, c[0x0][0x23c], -R45.reuse ;  /* 0x00008f0010187a23 */ /* 0x100fe4000001082d */
[----:B------:R-:W-:Y:S01]  /*a1c0*/  MUFU.EX2 R59, R59 ;  /* 0x0000003b003b7308 */ /* 0x000fe20000000800 */
[----:B------:R-:W-:Y:S01]  /*a1d0*/  LDSM.16.MT88.4 R16, [R148+0x3800] ;  /* 0x003800009410783b */ /* 0x000fe20000004200 */
[----:B------:R-:W-:-:S02]  /*a1e0*/  FFMA.FTZ R21, R56, c[0x0][0x23c], -R45 ;  /* 0x00008f0038157a23 */ /* 0x000fc4000001082d */
[--C-:B------:R-:W-:Y:S02]  /*a1f0*/  FFMA.FTZ R46, R102, c[0x0][0x23c], -R45.reuse ;  /* 0x00008f00662e7a23 */ /* 0x100fe4000001082d */
[--C-:B------:R-:W-:Y:S01]  /*a200*/  FFMA.FTZ R43, R98, c[0x0][0x23c], -R45.reuse ;  /* 0x00008f00622b7a23 */ /* 0x100fe2000001082d */
[----:B--2---:R-:W-:Y:S01]  /*a210*/  F2FP.BF16.PACK_AB R126, R61, R68 ;  /* 0x000000443d7e723e */ /* 0x004fe200000010ff */
[----:B------:R-:W-:Y:S01]  /*a220*/  MUFU.EX2 R54, R54 ;  /* 0x0000003600367308 */ /* 0x000fe20000000800 */
[--C-:B------:R-:W-:Y:S02]  /*a230*/  FFMA.FTZ R41, R82, c[0x0][0x23c], -R45.reuse ;  /* 0x00008f0052297a23 */ /* 0x100fe4000001082d */
[--C-:B------:R-:W-:Y:S02]  /*a240*/  FFMA.FTZ R38, R74, c[0x0][0x23c], -R45.reuse ;  /* 0x00008f004a267a23 */ /* 0x100fe4000001082d */
[----:B------:R-:W-:Y:S01]  /*a250*/  FADD.FTZ R79, R79, R76 ;  /* 0x0000004c4f4f7221 */ /* 0x000fe20000010000 */
[----:B-1----:R-:W-:Y:S01]  /*a260*/  FMNMX.FTZ R65, R7, R8, !PT ;  /* 0x0000000807417209 */ /* 0x002fe20007810000 */
[----:B------:R-:W-:Y:S01]  /*a270*/  FFMA.FTZ R50, R50, c[0x0][0x23c], -R45 ;  /* 0x00008f0032327a23 */ /* 0x000fe2000001082d */
[----:B------:R-:W-:Y:S01]  /*a280*/  MUFU.EX2 R48, R48 ;  /* 0x0000003000307308 */ /* 0x000fe20000000800 */
[----:B------:R-:W-:Y:S01]  /*a290*/  FADD.FTZ R68, R68, R79 ;  /* 0x0000004f44447221 */ /* 0x000fe20000010000 */
[C---:B------:R-:W-:Y:S01]  /*a2a0*/  FSETP.NEU.FTZ.AND P0, PT, R65.reuse, -INF , PT ;  /* 0xff8000004100780b */ /* 0x040fe20003f1d000 */
[----:B------:R-:W-:-:S02]  /*a2b0*/  FMUL.FTZ R32, R65, c[0x0][0x23c] ;  /* 0x00008f0041207a20 */ /* 0x000fc40000410000 */
[----:B------:R-:W-:Y:S02]  /*a2c0*/  FADD.FTZ R68, R61, R68 ;  /* 0x000000443d447221 */ /* 0x000fe40000010000 */
[--C-:B------:R-:W-:Y:S01]  /*a2d0*/  FFMA.FTZ R78, R78, c[0x0][0x23c], -R45.reuse ;  /* 0x00008f004e4e7a23 */ /* 0x100fe2000001082d */
[----:B------:R-:W-:Y:S01]  /*a2e0*/  FSEL R32, R32, RZ, P0 ;  /* 0x000000ff20207208 */ /* 0x000fe20000000000 */
[----:B------:R-:W-:Y:S01]  /*a2f0*/  MUFU.EX2 R46, R46 ;  /* 0x0000002e002e7308 */ /* 0x000fe20000000800 */
[--C-:B------:R-:W-:Y:S02]  /*a300*/  FFMA.FTZ R44, R44, c[0x0][0x23c], -R45.reuse ;  /* 0x00008f002c2c7a23 */ /* 0x100fe4000001082d */
[----:B------:R-:W-:Y:S02]  /*a310*/  FFMA.FTZ R42, R42, c[0x0][0x23c], -R45 ;  /* 0x00008f002a2a7a23 */ /* 0x000fe4000001082d */
[--C-:B------:R-:W-:Y:S01]  /*a320*/  FFMA.FTZ R66, R149, c[0x0][0x23c], -R32.reuse ;  /* 0x00008f0095427a23 */ /* 0x100fe20000010820 */
[----:B------:R-:W-:Y:S01]  /*a330*/  IADD3 R149, R3, R148, RZ ;  /* 0x0000009403957210 */ /* 0x000fe20007ffe0ff */
[--C-:B------:R-:W-:Y:S01]  /*a340*/  FFMA.FTZ R71, R5, c[0x0][0x23c], -R32.reuse ;  /* 0x00008f0005477a23 */ /* 0x100fe20000010820 */
[----:B------:R-:W-:Y:S01]  /*a350*/  MUFU.EX2 R43, R43 ;  /* 0x0000002b002b7308 */ /* 0x000fe20000000800 */
[----:B------:R-:W-:-:S02]  /*a360*/  FFMA.FTZ R73, R175, c[0x0][0x23c], -R32 ;  /* 0x00008f00af497a23 */ /* 0x000fc40000010820 */
[----:B------:R-:W1:Y:S01]  /*a370*/  LDSM.16.MT88.4 R4, [R149+0x3000] ;  /* 0x003000009504783b */ /* 0x000e620000004200 */
[--C-:B------:R-:W-:Y:S02]  /*a380*/  FFMA.FTZ R64, R173, c[0x0][0x23c], -R32.reuse ;  /* 0x00008f00ad407a23 */ /* 0x100fe40000010820 */
[--C-:B------:R-:W-:Y:S01]  /*a390*/  FFMA.FTZ R62, R137, c[0x0][0x23c], -R32.reuse ;  /* 0x00008f00893e7a23 */ /* 0x100fe20000010820 */
        /* <DEDUP_REMOVED lines=31> */
[C---:B------:R-:W-:Y:S01]  /*a590*/  HMMA.16816.F32.BF16 R136, R124.reuse, R132, RZ ;  /* 0x000000847c88723c */ /* 0x040fe200000418ff */
[--C-:B------:R-:W-:Y:S01]  /*a5a0*/  FFMA.FTZ R69, R69, c[0x0][0x23c], -R32.reuse ;  /* 0x00008f0045457a23 */ /* 0x100fe20000010820 */
[----:B------:R-:W-:Y:S01]  /*a5b0*/  MUFU.EX2 R60, R60 ;  /* 0x0000003c003c7308 */ /* 0x000fe20000000800 */
[--C-:B------:R-:W-:Y:S02]  /*a5c0*/  FFMA.FTZ R47, R47, c[0x0][0x23c], -R32.reuse ;  /* 0x00008f002f2f7a23 */ /* 0x100fe40000010820 */
[----:B------:R-:W-:Y:S02]  /*a5d0*/  FFMA.FTZ R81, R70, c[0x0][0x23c], -R45 ;  /* 0x00008f0046517a23 */ /* 0x000fe4000001082d */
[--C-:B------:R-:W-:Y:S01]  /*a5e0*/  FFMA.FTZ R35, R35, c[0x0][0x23c], -R32.reuse ;  /* 0x00008f0023237a23 */ /* 0x100fe20000010820 */
[----:B------:R-:W-:Y:S01]  /*a5f0*/  HMMA.16816.F32.BF16 R132, R124, R134, RZ ;  /* 0x000000867c84723c */ /* 0x000fe200000418ff */
[--C-:B------:R-:W-:Y:S01]  /*a600*/  FFMA.FTZ R31, R31, c[0x0][0x23c], -R32.reuse ;  /* 0x00008f001f1f7a23 */ /* 0x100fe20000010820 */
[----:B------:R-:W4:Y:S01]  /*a610*/  MUFU.EX2 R55, R55 ;  /* 0x0000003700377308 */ /* 0x000f220000000800 */
[----:B------:R-:W-:-:S05]  /*a620*/  FFMA.FTZ R30, R30, c[0x0][0x23c], -R32 ;  /* 0x00008f001e1e7a23 */ /* 0x000fca0000010820 */
[C---:B-1----:R-:W-:Y:S02]  /*a630*/  HMMA.16816.F32.BF16 R128, R124.reuse, R4, RZ ;  /* 0x000000047c80723c */ /* 0x042fe400000418ff */
[----:B------:R-:W-:Y:S05]  /*a640*/  MUFU.EX2 R41, R41 ;  /* 0x0000002900297308 */ /* 0x000fea0000000800 */
[----:B------:R-:W-:Y:S01]  /*a650*/  F2FP.BF16.PACK_AB R4, R54, R59 ;  /* 0x0000003b3604723e */ /* 0x000fe200000010ff */
[----:B------:R-:W-:Y:S01]  /*a660*/  HMMA.16816.F32.BF16 R124, R124, R6, RZ ;  /* 0x000000067c7c723c */ /* 0x000fe200000418ff */
[----:B---3--:R-:W-:Y:S01]  /*a670*/  F2FP.BF16.PACK_AB R5, R57, R62 ;  /* 0x0000003e3905723e */ /* 0x008fe200000010ff */
[----:B------:R-:W-:Y:S01]  /*a680*/  MUFU.EX2 R40, R40 ;  /* 0x0000002800287308 */ /* 0x000fe20000000800 */
[----:B------:R-:W-:-:S04]  /*a690*/  FADD.FTZ R59, R59, R68 ;  /* 0x000000443b3b7221 */ /* 0x000fc80000010000 */
[----:B------:R-:W-:Y:S02]  /*a6a0*/  F2FP.BF16.PACK_AB R6, R48, R53 ;  /* 0x000000353006723e */ /* 0x000fe400000010ff */
[----:B----4-:R-:W-:Y:S01]  /*a6b0*/  F2FP.BF16.PACK_AB R7, R55, R60 ;  /* 0x0000003c3707723e */ /* 0x010fe200000010ff */
[----:B------:R-:W-:Y:S06]  /*a6c0*/  MUFU.EX2 R56, R56 ;  /* 0x0000003800387308 */ /* 0x000fec0000000800 */
[C---:B------:R-:W-:Y:S02]  /*a6d0*/  HMMA.16816.F32.BF16 R136, R4.reuse, R12, R136 ;  /* 0x0000000c0488723c */ /* 0x040fe40000041888 */
[----:B------:R-:W1:Y:S06]  /*a6e0*/  MUFU.EX2 R49, R49 ;  /* 0x0000003100317308 */ /* 0x000e6c0000000800 */
[C---:B------:R-:W-:Y:S01]  /*a6f0*/  HMMA.16816.F32.BF16 R132, R4.reuse, R14, R132 ;  /* 0x0000000e0484723c */ /* 0x040fe20000041884 */
[----:B------:R-:W3:Y:S01]  /*a700*/  LDSM.16.MT88.4 R12, [R149+0x3800] ;  /* 0x00380000950c783b */ /* 0x000ee20000004200 */
[----:B------:R-:W-:Y:S06]  /*a710*/  MUFU.EX2 R58, R58 ;  /* 0x0000003a003a7308 */ /* 0x000fec0000000800 */
[C---:B--2---:R-:W-:Y:S02]  /*a720*/  HMMA.16816.F32.BF16 R128, R4.reuse, R8, R128 ;  /* 0x000000080480723c */ /* 0x044fe40000041880 */
[----:B------:R-:W2:Y:S06]  /*a730*/  MUFU.EX2 R63, R63 ;  /* 0x0000003f003f7308 */ /* 0x000eac0000000800 */
[----:B------:R-:W-:Y:S01]  /*a740*/  HMMA.16816.F32.BF16 R124, R4, R10, R124 ;  /* 0x0000000a047c723c */ /* 0x000fe2000004187c */
[----:B------:R-:W4:Y:S01]  /*a750*/  LDSM.16.MT88.4 R8, [R148+0x3c00] ;  /* 0x003c00009408783b */ /* 0x000f220000004200 */
        /* <DEDUP_REMOVED lines=10> */
[----:B------:R-:W5:Y:S05]  /*a800*/  LDSM.16.MT88.4 R16, [R149+0x3c00] ;  /* 0x003c00009510783b */ /* 0x000f6a0000004200 */
[----:B------:R-:W-:Y:S02]  /*a810*/  MUFU.EX2 R77, R77 ;  /* 0x0000004d004d7308 */ /* 0x000fe40000000800 */
[C---:B---3--:R-:W-:Y:S06]  /*a820*/  HMMA.16816.F32.BF16 R128, R4.reuse, R12, R128 ;  /* 0x0000000c0480723c */ /* 0x048fec0000041880 */
[----:B------:R-:W3:Y:S02]  /*a830*/  MUFU.EX2 R72, R72 ;  /* 0x0000004800487308 */ /* 0x000ee40000000800 */
[----:B------:R-:W-:Y:S01]  /*a840*/  HMMA.16816.F32.BF16 R124, R4, R14, R124 ;  /* 0x0000000e047c723c */ /* 0x000fe2000004187c */
[----:B------:R-:W5:Y:S05]  /*a850*/  LDSM.16.MT88.4 R12, [R148+0x4000] ;  /* 0x00400000940c783b */ /* 0x000f6a0000004200 */
[----:B------:R-:W-:Y:S01]  /*a860*/  MUFU.EX2 R74, R74 ;  /* 0x0000004a004a7308 */ /* 0x000fe20000000800 */
[----:B-1----:R-:W-:-:S02]  /*a870*/  F2FP.BF16.PACK_AB R4, R37, R38 ;  /* 0x000000262504723e */ /* 0x002fc400000010ff */
[----:B--2---:R-:W-:-:S05]  /*a880*/  F2FP.BF16.PACK_AB R6, R33, R36 ;  /* 0x000000242106723e */ /* 0x004fca00000010ff */
[----:B------:R-:W1:Y:S01]  /*a890*/  MUFU.EX2 R83, R83 ;  /* 0x0000005300537308 */ /* 0x000e620000000800 */
[----:B---3--:R-:W-:-:S07]  /*a8a0*/  F2FP.BF16.PACK_AB R5, R72, R77 ;  /* 0x0000004d4805723e */ /* 0x008fce00000010ff */
[----:B------:R-:W-:Y:S01]  /*a8b0*/  MUFU.EX2 R34, R34 ;  /* 0x0000002200227308 */ /* 0x000fe20000000800 */
[----:B-1----:R-:W-:-:S07]  /*a8c0*/  F2FP.BF16.PACK_AB R7, R83, R74 ;  /* 0x0000004a5307723e */ /* 0x002fce00000010ff */
[----:B------:R-:W1:Y:S01]  /*a8d0*/  MUFU.EX2 R29, R29 ;  /* 0x0000001d001d7308 */ /* 0x000e620000000800 */
[C---:B----4-:R-:W-:Y:S07]  /*a8e0*/  HMMA.16816.F32.BF16 R136, R4.reuse, R8, R136 ;  /* 0x000000080488723c */ /* 0x050fee0000041888 */
        /* <DEDUP_REMOVED lines=27> */
[----:B------:R-:W-:-:S02]  /*aaa0*/  FADD.FTZ R73, R73, R8 ;  /* 0x0000000849497221 */ /* 0x000fc40000010000 */
[----:B------:R-:W3:Y:S01]  /*aab0*/  LDSM.16.MT88.4 R8, [R148+0x4800] ;  /* 0x004800009408783b */ /* 0x000ee20000004200 */
[----:B-1----:R-:W-:Y:S01]  /*aac0*/  F2FP.BF16.PACK_AB R4, R25, R26 ;  /* 0x0000001a1904723e */ /* 0x002fe200000010ff */
[----:B------:R-:W-:Y:S01]  /*aad0*/  FADD.FTZ R73, R64, R73 ;  /* 0x0000004940497221 */ /* 0x000fe20000010000 */
[----:B-----5:R-:W-:Y:S02]  /*aae0*/  F2FP.BF16.PACK_AB R6, R22, R23 ;  /* 0x000000171606723e */ /* 0x020fe400000010ff */
[----:B------:R-:W-:Y:S01]  /*aaf0*/  MUFU.EX2 R99, R99 ;  /* 0x0000006300637308 */ /* 0x000fe20000000800 */
[----:B------:R-:W-:-:S04]  /*ab00*/  FADD.FTZ R62, R62, R73 ;  /* 0x000000493e3e7221 */ /* 0x000fc80000010000 */
[----:B------:R-:W-:-:S03]  /*ab10*/  FADD.FTZ R57, R57, R62 ;  /* 0x0000003e39397221 */ /* 0x000fc60000010000 */
        /* <DEDUP_REMOVED lines=11> */
[C---:B----4-:R-:W-:Y:S01]  /*abd0*/  HMMA.16816.F32.BF16 R136, R4.reuse, R16, R136 ;  /* 0x000000100488723c */ /* 0x050fe20000041888 */
[----:B------:R-:W-:Y:S06]  /*abe0*/  MUFU.EX2 R3, R3 ;  /* 0x0000000300037308 */ /* 0x000fec0000000800 */
[----:B------:R-:W-:Y:S01]  /*abf0*/  FADD.FTZ R16, R54, R59 ;  /* 0x0000003b36107221 */ /* 0x000fe20000010000 */
[----:B------:R-:W-:Y:S01]  /*ac00*/  HMMA.16816.F32.BF16 R132, R4, R18, R132 ;  /* 0x000000120484723c */ /* 0x000fe20000041884 */
[----:B------:R-:W2:Y:S02]  /*ac10*/  MUFU.EX2 R50, R50 ;  /* 0x0000003200327308 */ /* 0x000ea40000000800 */
[----:B------:R-:W-:-:S02]  /*ac20*/  FADD.FTZ R53, R53, R16 ;  /* 0x0000001035357221 */ /* 0x000fc40000010000 */
[----:B------:R-:W4:Y:S02]  /*ac30*/  LDSM.16.MT88.4 R16, [R149+0x4800] ;  /* 0x004800009510783b */ /* 0x000f240000004200 */
[----:B------:R-:W-:Y:S01]  /*ac40*/  FADD.FTZ R53, R48, R53 ;  /* 0x0000003530357221 */ /* 0x000fe20000010000 */
[----:B---3--:R-:W-:Y:S01]  /*ac50*/  HMMA.16816.F32.BF16 R128, R4, R12, R128 ;  /* 0x0000000c0480723c */ /* 0x008fe20000041880 */
[----:B------:R-:W-:Y:S02]  /*ac60*/  MUFU.EX2 R75, R75 ;  /* 0x0000004b004b7308 */ /* 0x000fe40000000800 */
[----:B------:R-:W-:-:S04]  /*ac70*/  FADD.FTZ R46, R46, R53 ;  /* 0x000000352e2e7221 */ /* 0x000fc80000010000 */
[----:B------:R-:W-:Y:S01]  /*ac80*/  FADD.FTZ R46, R43, R46 ;  /* 0x0000002e2b2e7221 */ /* 0x000fe20000010000 */
[----:B------:R-:W-:Y:S01]  /*ac90*/  HMMA.16816.F32.BF16 R124, R4, R14, R124 ;  /* 0x0000000e047c723c */ /* 0x000fe2000004187c */
[----:B------:R-:W-:Y:S01]  /*aca0*/  FFMA.FTZ R43, R39, c[0x0][0x23c], -R32 ;  /* 0x00008f00272b7a23 */ /* 0x000fe20000010820 */
[----:B------:R-:W3:Y:S01]  /*acb0*/  MUFU.EX2 R66, R69 ;  /* 0x0000004500427308 */ /* 0x000ee20000000800 */
[----:B------:R-:W-:-:S04]  /*acc0*/  FADD.FTZ R13, R41, R46 ;  /* 0x0000002e290d7221 */ /* 0x000fc80000010000 */
[----:B-1----:R-:W-:Y:S01]  /*acd0*/  F2FP.BF16.PACK_AB R4, R24, R21 ;  /* 0x000000151804723e */ /* 0x002fe200000010ff */
[----:B------:R-:W-:Y:S01]  /*ace0*/  FADD.FTZ R13, R40, R13 ;  /* 0x0000000d280d7221 */ /* 0x000fe20000010000 */
[----:B--2---:R-:W-:Y:S01]  /*acf0*/  F2FP.BF16.PACK_AB R6, R50, R3 ;  /* 0x000000033206723e */ /* 0x004fe200000010ff */
        /* <DEDUP_REMOVED lines=8> */
[----:B------:R-:W-:Y:S01]  /*ad80*/  FADD.FTZ R8, R38, R13 ;  /* 0x0000000d26087221 */ /* 0x000fe20000010000 */
[----:B------:R-:W-:Y:S01]  /*ad90*/  HMMA.16816.F32.BF16 R132, R4, R10, R132 ;  /* 0x0000000a0484723c */ /* 0x000fe20000041884 */
[----:B------:R-:W-:Y:S01]  /*ada0*/  FADD.FTZ R9, R77, R58 ;  /* 0x0000003a4d097221 */ /* 0x000fe20000010000 */
[----:B------:R-:W2:Y:S01]  /*adb0*/  LDSM.16.MT88.4 R12, [R148+0x4c00] ;  /* 0x004c0000940c783b */ /* 0x000ea20000004200 */
[----:B------:R-:W-:-:S03]  /*adc0*/  FADD.FTZ R37, R37, R8 ;  /* 0x0000000825257221 */ /* 0x000fc60000010000 */
[----:B------:R-:W3:Y:S01]  /*add0*/  MUFU.EX2 R38, R35 ;  /* 0x0000002300267308 */ /* 0x000ee20000000800 */
[----:B------:R-:W-:Y:S02]  /*ade0*/  FADD.FTZ R9, R72, R9 ;  /* 0x0000000948097221 */ /* 0x000fe40000010000 */
[----:B------:R-:W-:Y:S01]  /*adf0*/  FADD.FTZ R36, R36, R37 ;  /* 0x0000002524247221 */ /* 0x000fe20000010000 */
[C---:B----4-:R-:W-:Y:S01]  /*ae00*/  HMMA.16816.F32.BF16 R128, R4.reuse, R16, R128 ;  /* 0x000000100480723c */ /* 0x050fe20000041880 */
        /* <DEDUP_REMOVED lines=113> */
.L_x_5133:
[----:B------:R-:W-:-:S05]  /*b520*/  IMAD.MOV.U32 R9, RZ, RZ, c[0x0][0x1a0] ;  /* 0x00006800ff097624 */ /* 0x000fca00078e00ff */
[----:B------:R-:W-:-:S04]  /*b530*/  LEA R9, -R9, RZ, 0x7 ;  /* 0x000000ff09097211 */ /* 0x000fc800078e39ff */
[----:B------:R-:W-:Y:S02]  /*b540*/  SHF.R.S32.HI R4, RZ, 0x1f, R9 ;  /* 0x0000001fff047819 */ /* 0x000fe40000011409 */
.L_x_5134:
        /* <DEDUP_REMOVED lines=41> */
[C---:B------:R-:W-:Y:S01]  /*b7e0*/  LOP3.LUT R3, R64.reuse, R103, RZ, 0xfc, !PT ;  /* 0x0000006740037212 */ /* 0x040fe200078efcff */
        /* <DEDUP_REMOVED lines=8> */
[C---:B------:R-:W-:Y:S01]  /*b870*/  ISETP.GE.AND P6, PT, R3.reuse, R0, PT ;  /* 0x000000000300720c */ /* 0x040fe20003fc6270 */
[----:B------:R-:W-:Y:S01]  /*b880*/  @P0 STS.128 [R121+0x4800], RZ ;  /* 0x004800ff79000388 */ /* 0x000fe20000000c00 */
[-C--:B------:R-:W-:Y:S02]  /*b890*/  ISETP.GE.AND P5, PT, R3, R2.reuse, PT ;  /* 0x000000020300720c */ /* 0x080fe40003fa6270 */
[----:B------:R-:W-:Y:S01]  /*b8a0*/  I2F R102, R147 ;  /* 0x0000009300667306 */ /* 0x000fe20000201400 */
[----:B------:R-:W-:Y:S01]  /*b8b0*/  @!PT LDS RZ, [RZ] ;  /* 0x00000000fffff984 */ /* 0x000fe20000000800 */
[----:B------:R-:W-:Y:S01]  /*b8c0*/  @!PT LDS RZ, [RZ] ;  /* 0x00000000fffff984 */ /* 0x000fe20000000800 */
[----:B------:R-:W-:Y:S01]  /*b8d0*/  @!PT LDS RZ, [RZ] ;  /* 0x00000000fffff984 */ /* 0x000fe20000000800 */
[----:B------:R4:W-:Y:S01]  /*b8e0*/  @!P0 LDGSTS.E.BYPASS.LTC128B.128 [R121+0x4800], [R4.64] ;  /* 0x0480000004798fae */ /* 0x0009e2000b901d46 */
[C---:B------:R-:W-:Y:S02]  /*b8f0*/  ISETP.GE.AND P3, PT, R141.reuse, R2, PT ;  /* 0x000000028d00720c */ /* 0x040fe40003f66270 */
[----:B------:R-:W-:Y:S01]  /*b900*/  ISETP.GE.AND P4, PT, R141, R0, PT ;  /* 0x000000008d00720c */ /* 0x000fe20003f86270 */
[----:B------:R-:W-:Y:S04]  /*b910*/  LDSM.16.M88.4 R152, [R96] ;  /* 0x000000006098783b */ /* 0x000fe80000000200 */
[----:B------:R-:W5:Y:S04]  /*b920*/  LDSM.16.M88.4 R48, [R94+0x1400] ;  /* 0x001400005e30783b */ /* 0x000f680000000200 */
[----:B------:R-:W1:Y:S04]  /*b930*/  LDSM.16.M88.4 R40, [R94+0x1800] ;  /* 0x001800005e28783b */ /* 0x000e680000000200 */
[----:B------:R-:W1:Y:S04]  /*b940*/  LDSM.16.M88.4 R56, [R94+0x1000] ;  /* 0x001000005e38783b */ /* 0x000e680000000200 */
[----:B------:R-:W1:Y:S04]  /*b950*/  LDSM.16.M88.4 R32, [R94+0x1c00] ;  /* 0x001c00005e20783b */ /* 0x000e680000000200 */
[----:B------:R-:W-:Y:S04]  /*b960*/  LDSM.16.M88.4 R104, [R95] ;  /* 0x000000005f68783b */ /* 0x000fe80000000200 */
[----:B------:R-:W3:Y:S04]  /*b970*/  LDSM.16.M88.4 R76, [R92] ;  /* 0x000000005c4c783b */ /* 0x000ee80000000200 */
[----:B------:R-:W3:Y:S04]  /*b980*/  LDSM.16.M88.4 R72, [R91] ;  /* 0x000000005b48783b */ /* 0x000ee80000000200 */
[----:B------:R-:W3:Y:S04]  /*b990*/  LDSM.16.M88.4 R80, [R93] ;  /* 0x000000005d50783b */ /* 0x000ee80000000200 */
[----:B------:R-:W3:Y:S04]  /*b9a0*/  LDSM.16.M88.4 R68, [R90] ;  /* 0x000000005a44783b */ /* 0x000ee80000000200 */
[----:B------:R-:W3:Y:S01]  /*b9b0*/  LDSM.16.M88.4 R16, [R94+0x2400] ;  /* 0x002400005e10783b */ /* 0x000ee20000000200 */
[C---:B-----5:R-:W-:Y:S03]  /*b9c0*/  HMMA.16816.F32.BF16 R52, R152.reuse, R48, RZ ;  /* 0x000000309834723c */ /* 0x060fe600000418ff */
[----:B--2---:R-:W2:Y:S04]  /*b9d0*/  LDSM.16.M88.4 R8, [R94+0x2800] ;  /* 0x002800005e08783b */ /* 0x004ea80000000200 */
[----:B------:R-:W5:Y:S01]  /*b9e0*/  LDSM.16.M88.4 R24, [R94+0x2000] ;  /* 0x002000005e18783b */ /* 0x000f620000000200 */
        /* <DEDUP_REMOVED lines=13> */
[----:B------:R-:W-:Y:S01]  /*bac0*/  HMMA.16816.F32.BF16 R40, R104, R74, R40 ;  /* 0x0000004a6828723c */ /* 0x000fe20000041828 */
[----:B------:R-:W3:Y:S01]  /*bad0*/  LDSM.16.M88.4 R72, [R87] ;  /* 0x000000005748783b */ /* 0x000ee20000000200 */
[----:B------:R-:W-:-:S02]  /*bae0*/  FMUL.FTZ R54, R54, c[0x0][0x2ec] ;  /* 0x0000bb0036367a20 */ /* 0x000fc40000410000 */
[----:B------:R-:W-:Y:S02]  /*baf0*/  FMUL.FTZ R53, R53, c[0x0][0x2ec] ;  /* 0x0000bb0035357a20 */ /* 0x000fe40000410000 */
[----:B------:R-:W-:Y:S01]  /*bb00*/  MUFU.TANH R120, R54 ;  /* 0x0000003600787308 */ /* 0x000fe20000002400 */
[----:B------:R-:W-:Y:S01]  /*bb10*/  FMUL.FTZ R118, R55, c[0x0][0x2ec] ;  /* 0x0000bb0037767a20 */ /* 0x000fe20000410000 */
[C---:B------:R-:W-:Y:S01]  /*bb20*/  HMMA.16816.F32.BF16 R60, R104.reuse, R80, R60 ;  /* 0x00000050683c723c */ /* 0x040fe2000004183c */
[----:B------:R-:W-:Y:S02]  /*bb30*/  FMUL.FTZ R49, R49, c[0x0][0x2ec] ;  /* 0x0000bb0031317a20 */ /* 0x000fe40000410000 */
[----:B------:R-:W-:Y:S02]  /*bb40*/  FMUL.FTZ R52, R52, c[0x0][0x2ec] ;  /* 0x0000bb0034347a20 */ /* 0x000fe40000410000 */
[----:B------:R-:W-:Y:S01]  /*bb50*/  FMUL.FTZ R51, R51, c[0x0][0x2ec] ;  /* 0x0000bb0033337a20 */ /* 0x000fe20000410000 */
[----:B------:R-:W-:Y:S01]  /*bb60*/  MUFU.TANH R53, R53 ;  /* 0x0000003500357308 */ /* 0x000fe20000002400 */
[----:B------:R-:W-:Y:S01]  /*bb70*/  FMUL.FTZ R48, R48, c[0x0][0x2ec] ;  /* 0x0000bb0030307a20 */ /* 0x000fe20000410000 */
[----:B------:R-:W-:Y:S01]  /*bb80*/  HMMA.16816.F32.BF16 R56, R104, R82, R56 ;  /* 0x000000526838723c */ /* 0x000fe20000041838 */
[----:B------:R-:W1:Y:S01]  /*bb90*/  LDSM.16.M88.4 R80, [R89] ;  /* 0x000000005950783b */ /* 0x000e620000000200 */
        /* <DEDUP_REMOVED lines=12> */
[----:B------:R-:W-:Y:S01]  /*bc60*/  FMUL.FTZ R60, R60, c[0x0][0x2ec] ;  /* 0x0000bb003c3c7a20 */ /* 0x000fe20000410000 */
[----:B------:R-:W-:-:S04]  /*bc70*/  DEPBAR.LE SB0, 0x0 ;  /* 0x000080000000791a */ /* 0x000fc80000000000 */
[----:B------:R-:W-:Y:S01]  /*bc80*/  FMUL.FTZ R62, R62, c[0x0][0x2ec] ;  /* 0x0000bb003e3e7a20 */ /* 0x000fe20000410000 */
[C---:B------:R-:W-:Y:S01]  /*bc90*/  HMMA.16816.F32.BF16 R20, R152.reuse, R16, RZ ;  /* 0x000000109814723c */ /* 0x040fe200000418ff */
[----:B------:R-:W-:Y:S01]  /*bca0*/  FMUL.FTZ R56, R56, c[0x0][0x2ec] ;  /* 0x0000bb0038387a20 */ /* 0x000fe20000410000 */
[----:B------:R-:W-:Y:S01]  /*bcb0*/  MUFU.TANH R60, R60 ;  /* 0x0000003c003c7308 */ /* 0x000fe20000002400 */
[----:B------:R-:W-:Y:S02]  /*bcc0*/  FMUL.FTZ R61, R61, c[0x0][0x2ec] ;  /* 0x0000bb003d3d7a20 */ /* 0x000fe40000410000 */
[----:B------:R-:W-:Y:S02]  /*bcd0*/  FMUL.FTZ R57, R57, c[0x0][0x2ec] ;  /* 0x0000bb0039397a20 */ /* 0x000fe40000410000 */
[----:B------:R-:W-:Y:S01]  /*bce0*/  FMUL.FTZ R59, R59, c[0x0][0x2ec] ;  /* 0x0000bb003b3b7a20 */ /* 0x000fe20000410000 */
[----:B------:R-:W-:Y:S01]  /*bcf0*/  HMMA.16816.F32.BF16 R16, R152, R18, RZ ;  /* 0x000000129810723c */ /* 0x000fe200000418ff */
[----:B------:R-:W-:Y:S01]  /*bd00*/  FMUL.FTZ R43, R43, c[0x0][0x2ec] ;  /* 0x0000bb002b2b7a20 */ /* 0x000fe20000410000 */
[----:B------:R-:W-:Y:S01]  /*bd10*/  MUFU.TANH R62, R62 ;  /* 0x0000003e003e7308 */ /* 0x000fe20000002400 */
[----:B------:R-:W-:-:S02]  /*bd20*/  FMUL.FTZ R39, R39, c[0x0][0x2ec] ;  /* 0x0000bb0027277a20 */ /* 0x000fc40000410000 */
[----:B------:R-:W-:Y:S02]  /*bd30*/  FMUL.FTZ R37, R37, c[0x0][0x2ec] ;  /* 0x0000bb0025257a20 */ /* 0x000fe40000410000 */
[----:B------:R-:W-:Y:S01]  /*bd40*/  FMUL.FTZ R36, R36, c[0x0][0x2ec] ;  /* 0x0000bb0024247a20 */ /* 0x000fe20000410000 */
[C---:B--2---:R-:W-:Y:S01]  /*bd50*/  HMMA.16816.F32.BF16 R12, R152.reuse, R8, RZ ;  /* 0x00000008980c723c */ /* 0x044fe200000418ff */
[----:B------:R-:W-:Y:S01]  /*bd60*/  FMUL.FTZ R33, R33, c[0x0][0x2ec] ;  /* 0x0000bb0021217a20 */ /* 0x000fe20000410000 */
[----:B------:R-:W-:Y:S01]  /*bd70*/  MUFU.TANH R61, R61 ;  /* 0x0000003d003d7308 */ /* 0x000fe20000002400 */
[----:B------:R-:W-:Y:S02]  /*bd80*/  FMUL.FTZ R34, R34, c[0x0][0x2ec] ;  /* 0x0000bb0022227a20 */ /* 0x000fe40000410000 */
[----:B------:R-:W-:Y:S02]  /*bd90*/  FMUL.FTZ R32, R32, c[0x0][0x2ec] ;  /* 0x0000bb0020207a20 */ /* 0x000fe40000410000 */
[----:B------:R-:W-:Y:S01]  /*bda0*/  FMUL.FTZ R35, R35, c[0x0][0x2ec] ;  /* 0x0000bb0023237a20 */ /* 0x000fe20000410000 */
[C---:B------:R-:W-:Y:S01]  /*bdb0*/  HMMA.16816.F32.BF16 R8, R152.reuse, R10, RZ ;  /* 0x0000000a9808723c */ /* 0x040fe200000418ff */
[----:B------:R-:W-:Y:S01]  /*bdc0*/  FMUL.FTZ R38, R38, c[0x0][0x2ec] ;  /* 0x0000bb0026267a20 */ /* 0x000fe20000410000 */
[----:B------:R-:W2:Y:S06]  /*bdd0*/  MUFU.TANH R57, R57 ;  /* 0x0000003900397308 */ /* 0x000eac0000002400 */
[C---:B-----5:R-:W-:Y:S02]  /*bde0*/  HMMA.16816.F32.BF16 R28, R152.reuse, R24, RZ ;  /* 0x00000018981c723c */ /* 0x060fe400000418ff */
[----:B------:R-:W-:Y:S06]  /*bdf0*/  MUFU.TANH R59, R59 ;  /* 0x0000003b003b7308 */ /* 0x000fec0000002400 */
[----:B----4-:R-:W-:Y:S02]  /*be00*/  HMMA.16816.F32.BF16 R4, R152, R156, RZ ;  /* 0x0000009c9804723c */ /* 0x010fe400000418ff */
[----:B------:R-:W-:Y:S01]  /*be10*/  MUFU.TANH R112, R33 ;  /* 0x0000002100707308 */ /* 0x000fe20000002400 */
[----:B--2---:R-:W-:-:S04]  /*be20*/  FFMA.FTZ R57, R97, R102, R57 ;  /* 0x0000006661397223 */ /* 0x004fc80000010039 */
[--C-:B------:R-:W-:Y:S01]  /*be30*/  LOP3.LUT R157, R64, 0x10, R103.reuse, 0xfe, !PT ;  /* 0x00000010409d7812 */ /* 0x100fe200078efe67 */
[C---:B------:R-:W-:Y:S01]  /*be40*/  HMMA.16816.F32.BF16 R24, R152.reuse, R26, RZ ;  /* 0x0000001a9818723c */ /* 0x040fe200000418ff */
[----:B------:R-:W-:Y:S01]  /*be50*/  FMUL.FTZ R156, R50, c[0x0][0x2ec] ;  /* 0x0000bb00329c7a20 */ /* 0x000fe20000410000 */
[----:B------:R-:W-:Y:S06]  /*be60*/  MUFU.TANH R160, R160 ;  /* 0x000000a000a07308 */ /* 0x000fec0000002400 */
[----:B------:R-:W-:Y:S02]  /*be70*/  HMMA.16816.F32.BF16 R152, R152, R158, RZ ;  /* 0x0000009e9898723c */ /* 0x000fe400000418ff */
[----:B------:R-:W-:Y:S05]  /*be80*/  I2F R108, R157 ;  /* 0x0000009d006c7306 */ /* 0x000fea0000201400 */
[C-C-:B------:R-:W-:Y:S01]  /*be90*/  LOP3.LUT R159, R64.reuse, 0x51, R103.reuse, 0xfe, !PT ;  /* 0x00000051409f7812 */ /* 0x140fe200078efe67 */
[C---:B-1----:R-:W-:Y:S02]  /*bea0*/  HMMA.16816.F32.BF16 R16, R104.reuse, R78, R16 ;  /* 0x0000004e6810723c */ /* 0x042fe40000041810 */
[----:B------:R-:W-:Y:S05]  /*beb0*/  MUFU.TANH R51, R51 ;  /* 0x0000003300337308 */ /* 0x000fea0000002400 */
[C-C-:B------:R-:W-:Y:S01]  /*bec0*/  LOP3.LUT R79, R64.reuse, 0x20, R103.reuse, 0xfe, !PT ;  /* 0x00000020404f7812 */ /* 0x140fe200078efe67 */
[C---:B---3--:R-:W-:Y:S02]  /*bed0*/  HMMA.16816.F32.BF16 R8, R104.reuse, R74, R8 ;  /* 0x0000004a6808723c */ /* 0x048fe40000041808 */
[----:B------:R-:W-:Y:S05]  /*bee0*/  MUFU.TANH R156, R156 ;  /* 0x0000009c009c7308 */ /* 0x000fea0000002400 */
[C-C-:B------:R-:W-:Y:S01]  /*bef0*/  LOP3.LUT R75, R64.reuse, 0x28, R103.reuse, 0xfe, !PT ;  /* 0x00000028404b7812 */ /* 0x140fe200078efe67 */
[C---:B------:R-:W-:Y:S02]  /*bf00*/  HMMA.16816.F32.BF16 R28, R104.reuse, R80, R28 ;  /* 0x00000050681c723c */ /* 0x040fe4000004181c */
[----:B------:R-:W-:Y:S05]  /*bf10*/  I2F R78, R79 ;  /* 0x0000004f004e7306 */ /* 0x000fea0000201400 */
[----:B------:R-:W-:Y:S01]  /*bf20*/  LOP3.LUT R81, R64, 0x11, R103, 0xfe, !PT ;  /* 0x0000001140517812 */ /* 0x000fe200078efe67 */
[----:B------:R-:W-:Y:S01]  /*bf30*/  HMMA.16816.F32.BF16 R12, R104, R72, R12 ;  /* 0x00000048680c723c */ /* 0x000fe2000004180c */
[----:B------:R-:W-:Y:S01]  /*bf40*/  FMUL.FTZ R18, R18, c[0x0][0x2ec] ;  /* 0x0000bb0012127a20 */ /* 0x000fe20000410000 */
[----:B------:R-:W-:Y:S01]  /*bf50*/  MUFU.TANH R55, R48 ;  /* 0x0000003000377308 */ /* 0x000fe20000002400 */
[----:B------:R-:W-:-:S02]  /*bf60*/  FMUL.FTZ R16, R16, c[0x0][0x2ec] ;  /* 0x0000bb0010107a20 */ /* 0x000fc40000410000 */
[----:B------:R-:W-:Y:S02]  /*bf70*/  FMUL.FTZ R17, R17, c[0x0][0x2ec] ;  /* 0x0000bb0011117a20 */ /* 0x000fe40000410000 */
[--C-:B------:R-:W-:Y:S01]  /*bf80*/  LOP3.LUT R73, R64, 0x21, R103.reuse, 0xfe, !PT ;  /* 0x0000002140497812 */ /* 0x100fe200078efe67 */
[C---:B------:R-:W-:Y:S01]  /*bf90*/  HMMA.16816.F32.BF16 R4, R104.reuse, R68, R4 ;  /* 0x000000446804723c */ /* 0x040fe20000041804 */
[----:B------:R-:W-:Y:S01]  /*bfa0*/  FMUL.FTZ R8, R8, c[0x0][0x2ec] ;  /* 0x0000bb0008087a20 */ /* 0x000fe20000410000 */
[----:B------:R-:W1:Y:S01]  /*bfb0*/  I2F R80, R81 ;  /* 0x0000005100507306 */ /* 0x000e620000201400 */
        /* <DEDUP_REMOVED lines=8> */
[--C-:B------:R-:W-:Y:S01]  /*c040*/  LOP3.LUT R83, R64, 0x18, R103.reuse, 0xfe, !PT ;  /* 0x0000001840537812 */ /* 0x100fe200078efe67 */
[C---:B------:R-:W-:Y:S01]  /*c050*/  HMMA.16816.F32.BF16 R20, R104.reuse, R76, R20 ;  /* 0x0000004c6814723c */ /* 0x040fe20000041814 */
[----:B------:R-:W-:Y:S01]  /*c060*/  FMUL.FTZ R164, R13, c[0x0][0x2ec] ;  /* 0x0000bb000da47a20 */ /* 0x000fe20000410000 */
[----:B------:R-:W-:Y:S01]  /*c070*/  MUFU.TANH R33, R18 ;  /* 0x0000001200217308 */ /* 0x000fe20000002400 */
[----:B------:R-:W-:Y:S02]  /*c080*/  FMUL.FTZ R13, R14, c[0x0][0x2ec] ;  /* 0x0000bb000e0d7a20 */ /* 0x000fe40000410000 */
[----:B------:R-:W-:Y:S02]  /*c090*/  FMUL.FTZ R12, R12, c[0x0][0x2ec] ;  /* 0x0000bb000c0c7a20 */ /* 0x000fe40000410000 */
[----:B------:R-:W-:Y:S01]  /*c0a0*/  LOP3.LUT R77, R64, 0x19, R103, 0xfe, !PT ;  /* 0x00000019404d7812 */ /* 0x000fe200078efe67 */
[----:B------:R-:W-:Y:S01]  /*c0b0*/  HMMA.16816.F32.BF16 R152, R104, R70, R152 ;  /* 0x000000466898723c */ /* 0x000fe20000041898 */
[----:B------:R-:W-:Y:S01]  /*c0c0*/  FMUL.FTZ R4, R4, c[0x0][0x2ec] ;  /* 0x0000bb0004047a20 */ /* 0x000fe20000410000 */
[----:B------:R-:W-:Y:S01]  /*c0d0*/  I2F R82, R83 ;  /* 0x0000005300527306 */ /* 0x000fe20000201400 */
[----:B------:R-:W-:-:S02]  /*c0e0*/  FFMA.FTZ R14, R97, R66, R60 ;  /* 0x00000042610e7223 */ /* 0x000fc4000001003c */
[----:B------:R-:W-:Y:S02]  /*c0f0*/  FMUL.FTZ R15, R15, c[0x0][0x2ec] ;  /* 0x0000bb000f0f7a20 */ /* 0x000fe40000410000 */
[----:B------:R-:W-:Y:S01]  /*c100*/  FMUL.FTZ R106, R63, c[0x0][0x2ec] ;  /* 0x0000bb003f6a7a20 */ /* 0x000fe20000410000 */
[--C-:B------:R-:W-:Y:S01]  /*c110*/  LOP3.LUT R71, R64, 0x60, R103.reuse, 0xfe, !PT ;  /* 0x0000006040477812 */ /* 0x100fe200078efe67 */
[----:B------:R-:W-:Y:S01]  /*c120*/  FMUL.FTZ R107, R58, c[0x0][0x2ec] ;  /* 0x0000bb003a6b7a20 */ /* 0x000fe20000410000 */
[----:B------:R-:W2:Y:S01]  /*c130*/  MUFU.TANH R63, R56 ;  /* 0x00000038003f7308 */ /* 0x000ea20000002400 */
[----:B------:R-:W-:Y:S01]  /*c140*/  FMUL.FTZ R158, R25, c[0x0][0x2ec] ;  /* 0x0000bb00199e7a20 */ /* 0x000fe20000410000 */
[----:B------:R-:W-:Y:S01]  /*c150*/  FSEL R14, R14, -INF , !P6 ;  /* 0xff8000000e0e7808 */ /* 0x000fe20007000000 */
[----:B------:R-:W-:Y:S01]  /*c160*/  FMUL.FTZ R6, R6, c[0x0][0x2ec] ;  /* 0x0000bb0006067a20 */ /* 0x000fe20000410000 */
[----:B------:R-:W-:Y:S01]  /*c170*/  ISETP.GE.AND P6, PT, R143, R2, PT ;  /* 0x000000028f00720c */ /* 0x000fe20003fc6270 */
[----:B------:R-:W-:Y:S01]  /*c180*/  FMUL.FTZ R42, R5, c[0x0][0x2ec] ;  /* 0x0000bb00052a7a20 */ /* 0x000fe20000410000 */
[C-C-:B------:R-:W-:Y:S01]  /*c190*/  LOP3.LUT R105, R64.reuse, 0x59, R103.reuse, 0xfe, !PT ;  /* 0x0000005940697812 */ /* 0x140fe200078efe67 */
[----:B------:R-:W-:Y:S01]  /*c1a0*/  FMUL.FTZ R25, R23, c[0x0][0x2ec] ;  /* 0x0000bb0017197a20 */ /* 0x000fe20000410000 */
[----:B------:R-:W-:Y:S01]  /*c1b0*/  MUFU.TANH R107, R107 ;  /* 0x0000006b006b7308 */ /* 0x000fe20000002400 */
[----:B------:R-:W-:Y:S01]  /*c1c0*/  FMUL.FTZ R21, R21, c[0x0][0x2ec] ;  /* 0x0000bb0015157a20 */ /* 0x000fe20000410000 */
[----:B------:R-:W-:Y:S01]  /*c1d0*/  LOP3.LUT R5, R64, 0x61, R103, 0xfe, !PT ;  /* 0x0000006140057812 */ /* 0x000fe200078efe67 */
[----:B------:R-:W-:-:S02]  /*c1e0*/  FMUL.FTZ R20, R20, c[0x0][0x2ec] ;  /* 0x0000bb0014147a20 */ /* 0x000fc40000410000 */
[C---:B-1----:R-:W-:Y:S02]  /*c1f0*/  FFMA.FTZ R186, R97.reuse, R80, R53 ;  /* 0x0000005061ba7223 */ /* 0x042fe40000010035 */
[----:B------:R-:W-:Y:S01]  /*c200*/  FMUL.FTZ R24, R24, c[0x0][0x2ec] ;  /* 0x0000bb0018187a20 */ /* 0x000fe20000410000 */
[----:B------:R-:W-:Y:S01]  /*c210*/  MUFU.TANH R106, R106 ;  /* 0x0000006a006a7308 */ /* 0x000fe20000002400 */
[----:B--2---:R-:W-:Y:S02]  /*c220*/  FFMA.FTZ R18, R97, R100, R63 ;  /* 0x0000006461127223 */ /* 0x004fe4000001003f */
[----:B------:R-:W-:Y:S02]  /*c230*/  FMUL.FTZ R7, R7, c[0x0][0x2ec] ;  /* 0x0000bb0007077a20 */ /* 0x000fe40000410000 */
[----:B------:R-:W-:Y:S01]  /*c240*/  FFMA.FTZ R160, R97, R72, R160 ;  /* 0x0000004861a07223 */ /* 0x000fe200000100a0 */
[----:B------:R-:W-:Y:S01]  /*c250*/  FSEL R18, R18, -INF , !P2 ;  /* 0xff80000012127808 */ /* 0x000fe20005000000 */
[----:B------:R-:W-:Y:S01]  /*c260*/  FMUL.FTZ R28, R30, c[0x0][0x2ec] ;  /* 0x0000bb001e1c7a20 */ /* 0x000fe20000410000 */
[----:B------:R-:W1:Y:S01]  /*c270*/  I2F R76, R77 ;  /* 0x0000004d004c7306 */ /* 0x000e620000201400 */
[----:B------:R-:W-:Y:S01]  /*c280*/  ISETP.GE.AND P2, PT, R157, R2, PT ;  /* 0x000000029d00720c */ /* 0x000fe20003f46270 */
[----:B------:R-:W-:-:S02]  /*c290*/  FFMA.FTZ R55, R97, R82, R55 ;  /* 0x0000005261377223 */ /* 0x000fc40000010037 */
[----:B------:R-:W-:Y:S02]  /*c2a0*/  FMUL.FTZ R152, R152, c[0x0][0x2ec] ;  /* 0x0000bb0098987a20 */ /* 0x000fe40000410000 */
[----:B------:R-:W-:Y:S02]  /*c2b0*/  FMUL.FTZ R154, R154, c[0x0][0x2ec] ;  /* 0x0000bb009a9a7a20 */ /* 0x000fe40000410000 */
[----:B------:R-:W2:Y:S01]  /*c2c0*/  MUFU.TANH R58, R52 ;  /* 0x00000034003a7308 */ /* 0x000ea20000002400 */
[----:B------:R-:W-:Y:S02]  /*c2d0*/  FMUL.FTZ R31, R31, c[0x0][0x2ec] ;  /* 0x0000bb001f1f7a20 */ /* 0x000fe40000410000 */
[----:B------:R-:W-:Y:S02]  /*c2e0*/  FMUL.FTZ R22, R22, c[0x0][0x2ec] ;  /* 0x0000bb0016167a20 */ /* 0x000fe40000410000 */
[----:B------:R-:W-:Y:S02]  /*c2f0*/  FMUL.FTZ R155, R155, c[0x0][0x2ec] ;  /* 0x0000bb009b9b7a20 */ /* 0x000fe40000410000 */
[----:B------:R-:W-:Y:S01]  /*c300*/  FMUL.FTZ R27, R27, c[0x0][0x2ec] ;  /* 0x0000bb001b1b7a20 */ /* 0x000fe20000410000 */
[----:B------:R-:W3:Y:S01]  /*c310*/  MUFU.TANH R50, R44 ;  /* 0x0000002c00327308 */ /* 0x000ee20000002400 */
[----:B-1----:R-:W-:-:S07]  /*c320*/  FFMA.FTZ R190, R97, R76, R49 ;  /* 0x0000004c61be7223 */ /* 0x002fce0000010031 */
[----:B------:R1:W-:Y:S01]  /*c330*/  MUFU.TANH R174, R8 ;  /* 0x0000000800ae7308 */ /* 0x0003e20000002400 */
[----:B--2---:R-:W-:-:S07]  /*c340*/  FFMA.FTZ R58, R97, R108, R58 ;  /* 0x0000006c613a7223 */ /* 0x004fce000001003a */
[----:B------:R-:W-:Y:S01]  /*c350*/  I2F R110, R69 ;  /* 0x00000045006e7306 */ /* 0x000fe20000201400 */
[----:B---3--:R-:W-:-:S07]  /*c360*/  FFMA.FTZ R50, R97, R78, R50 ;  /* 0x0000004e61327223 */ /* 0x008fce0000010032 */
[----:B------:R2:W-:Y:S01]  /*c370*/  MUFU.TANH R116, R29 ;  /* 0x0000001d00747308 */ /* 0x0005e20000002400 */
[----:B-1----:R-:W-:-:S05]  /*c380*/  FFMA.FTZ R8, R97, R66, R62 ;  /* 0x0000004261087223 */ /* 0x002fca000001003e */
[----:B------:R-:W-:Y:S02]  /*c390*/  FSEL R8, R8, -INF , !P5 ;  /* 0xff80000008087808 */ /* 0x000fe40006800000 */
[----:B------:R1:W3:Y:S01]  /*c3a0*/  MUFU.TANH R23, R16 ;  /* 0x0000001000177308 */ /* 0x0002e20000002400 */
[----:B------:R-:W-:-:S04]  /*c3b0*/  ISETP.GE.AND P5, PT, R147, R0, PT ;  /* 0x000000009300720c */ /* 0x000fc80003fa6270 */
[----:B------:R-:W-:Y:S02]  /*c3c0*/  FSEL R62, R57, -INF , !P5 ;  /* 0xff800000393e7808 */ /* 0x000fe40006800000 */
[----:B------:R-:W-:Y:S01]  /*c3d0*/  ISETP.GE.AND P5, PT, R81, R2, PT ;  /* 0x000000025100720c */ /* 0x000fe20003fa6270 */
[----:B------:R4:W-:Y:S01]  /*c3e0*/  MUFU.TANH R172, R4 ;  /* 0x0000000400ac7308 */ /* 0x0009e20000002400 */
[----:B--2---:R-:W-:-:S07]  /*c3f0*/  FMUL.FTZ R29, R19, c[0x0][0x2ec] ;  /* 0x0000bb00131d7a20 */ /* 0x004fce0000410000 */
[----:B------:R-:W-:Y:S01]  /*c400*/  I2F R74, R75 ;  /* 0x0000004b004a7306 */ /* 0x000fe20000201400 */
[C---:B-1----:R-:W-:Y:S01]  /*c410*/  FFMA.FTZ R16, R97.reuse, R98, R61 ;  /* 0x0000006261107223 */ /* 0x042fe2000001003d */
[----:B------:R-:W-:Y:S01]  /*c420*/  LOP3.LUT R61, R64, 0x29, R103, 0xfe, !PT ;  /* 0x00000029403d7812 */ /* 0x000fe200078efe67 */
[----:B---3--:R-:W-:-:S03]  /*c430*/  FFMA.FTZ R192, R97, R110, R23 ;  /* 0x0000006e61c07223 */ /* 0x008fc60000010017 */
[----:B------:R-:W-:Y:S01]  /*c440*/  FSEL R16, R16, -INF , !P4 ;  /* 0xff80000010107808 */ /* 0x000fe20006000000 */
[----:B----4-:R-:W-:Y:S01]  /*c450*/  FFMA.FTZ R4, R97, R108, R120 ;  /* 0x0000006c61047223 */ /* 0x010fe20000010078 */
[----:B------:R-:W1:Y:S01]  /*c460*/  MUFU.TANH R47, R47 ;  /* 0x0000002f002f7308 */ /* 0x000e620000002400 */
[----:B------:R-:W-:-:S03]  /*c470*/  ISETP.GE.AND P4, PT, R147, R2, PT ;  /* 0x000000029300720c */ /* 0x000fc60003f86270 */
[----:B------:R-:W-:Y:S02]  /*c480*/  FSEL R4, R4, -INF , !P2 ;  /* 0xff80000004047808 */ /* 0x000fe40005000000 */
[----:B------:R-:W-:Y:S02]  /*c490*/  ISETP.GE.AND P2, PT, R77, R0, PT ;  /* 0x000000004d00720c */ /* 0x000fe40003f46270 */
[----:B------:R2:W-:Y:S02]  /*c4a0*/  MUFU.TANH R19, R12 ;  /* 0x0000000c00137308 */ /* 0x0005e40000002400 */
[----:B------:R-:W-:Y:S02]  /*c4b0*/  FSEL R190, R190, -INF , !P2 ;  /* 0xff800000bebe7808 */ /* 0x000fe40005000000 */
[----:B------:R-:W-:-:S04]  /*c4c0*/  ISETP.GE.AND P2, PT, R73, R2, PT ;  /* 0x000000024900720c */ /* 0x000fc80003f46270 */
[----:B------:R-:W3:Y:S01]  /*c4d0*/  MUFU.TANH R45, R45 ;  /* 0x0000002d002d7308 */ /* 0x000ee20000002400 */
[----:B------:R-:W-:Y:S01]  /*c4e0*/  FSEL R166, R160, -INF , !P2 ;  /* 0xff800000a0a67808 */ /* 0x000fe20005000000 */
[----:B-1----:R-:W-:Y:S01]  /*c4f0*/  FFMA.FTZ R47, R97, R74, R47 ;  /* 0x0000004a612f7223 */ /* 0x002fe2000001002f */
[----:B------:R-:W-:-:S04]  /*c500*/  ISETP.GE.AND P2, PT, R69, R0, PT ;  /* 0x000000004500720c */ /* 0x000fc80003f46270 */
[----:B------:R-:W-:Y:S01]  /*c510*/  FSEL R192, R192, -INF , !P2 ;  /* 0xff800000c0c07808 */ /* 0x000fe20005000000 */
[----:B------:R-:W-:Y:S01]  /*c520*/  MUFU.TANH R161, R46 ;  /* 0x0000002e00a17308 */ /* 0x000fe20000002400 */
[----:B--2---:R-:W-:Y:S01]  /*c530*/  FFMA.FTZ R12, R97, R100, R107 ;  /* 0x00000064610c7223 */ /* 0x004fe2000001006b */
[----:B------:R-:W-:-:S04]  /*c540*/  ISETP.GE.AND P2, PT, R71, R2, PT ;  /* 0x000000024700720c */ /* 0x000fc80003f46270 */
[----:B------:R-:W-:Y:S02]  /*c550*/  FSEL R12, R12, -INF , !P6 ;  /* 0xff8000000c0c7808 */ /* 0x000fe40007000000 */
[----:B------:R1:W-:Y:S01]  /*c560*/  MUFU.TANH R184, R10 ;  /* 0x0000000a00b87308 */ /* 0x0003e20000002400 */
[----:B------:R-:W-:Y:S01]  /*c570*/  ISETP.GE.AND P6, PT, R81, R0, PT ;  /* 0x000000005100720c */ /* 0x000fe20003fc6270 */
[----:B---3--:R-:W-:Y:S01]  /*c580*/  FFMA.FTZ R45, R97, R72, R45 ;  /* 0x00000048612d7223 */ /* 0x008fe2000001002d */
[--C-:B------:R-:W-:Y:S02]  /*c590*/  LOP3.LUT R81, R64, 0x40, R103.reuse, 0xfe, !PT ;  /* 0x0000004040517812 */ /* 0x100fe400078efe67 */
[----:B------:R-:W-:Y:S02]  /*c5a0*/  FSEL R186, R186, -INF , !P6 ;  /* 0xff800000baba7808 */ /* 0x000fe40007000000 */
[----:B------:R-:W-:Y:S01]  /*c5b0*/  ISETP.GE.AND P6, PT, R77, R2, PT ;  /* 0x000000024d00720c */ /* 0x000fe20003fc6270 */
[----:B------:R-:W2:Y:S01]  /*c5c0*/  I2F R70, R71 ;  /* 0x0000004700467306 */ /* 0x000ea20000201400 */
[----:B------:R-:W-:-:S07]  /*c5d0*/  LOP3.LUT R77, R64, 0x30, R103, 0xfe, !PT ;  /* 0x00000030404d7812 */ /* 0x000fce00078efe67 */
[----:B------:R-:W3:Y:S01]  /*c5e0*/  MUFU.TANH R41, R41 ;  /* 0x0000002900297308 */ /* 0x000ee20000002400 */
[C---:B-1----:R-:W-:Y:S02]  /*c5f0*/  FFMA.FTZ R10, R97.reuse, R98, R106 ;  /* 0x00000062610a7223 */ /* 0x042fe4000001006a */
[----:B------:R-:W-:Y:S01]  /*c600*/  FFMA.FTZ R98, R97, R110, R33 ;  /* 0x0000006e61627223 */ /* 0x000fe20000010021 */
[----:B------:R-:W-:Y:S02]  /*c610*/  LOP3.LUT R33, R64, 0x49, R103, 0xfe, !PT ;  /* 0x0000004940217812 */ /* 0x000fe400078efe67 */
[----:B------:R-:W-:Y:S02]  /*c620*/  FSEL R10, R10, -INF , !P3 ;  /* 0xff8000000a0a7808 */ /* 0x000fe40005800000 */
[----:B------:R-:W1:Y:S01]  /*c630*/  MUFU.TANH R13, R13 ;  /* 0x0000000d000d7308 */ /* 0x000e620000002400 */
[----:B------:R-:W-:Y:S01]  /*c640*/  ISETP.GE.AND P3, PT, R157, R0, PT ;  /* 0x000000009d00720c */ /* 0x000fe20003f66270 */
[----:B--2---:R-:W-:-:S03]  /*c650*/  FFMA.FTZ R19, R97, R70, R19 ;  /* 0x0000004661137223 */ /* 0x004fc60000010013 */
[----:B------:R-:W-:Y:S02]  /*c660*/  FSEL R178, R58, -INF , !P3 ;  /* 0xff8000003ab27808 */ /* 0x000fe40005800000 */
[----:B------:R-:W-:Y:S01]  /*c670*/  ISETP.GE.AND P3, PT, R83, R2, PT ;  /* 0x000000025300720c */ /* 0x000fe20003f66270 */
[----:B------:R2:W-:Y:S01]  /*c680*/  MUFU.TANH R180, R11 ;  /* 0x0000000b00b47308 */ /* 0x0005e20000002400 */
[----:B---3--:R-:W-:-:S07]  /*c690*/  FFMA.FTZ R106, R97, R74, R41 ;  /* 0x0000004a616a7223 */ /* 0x008fce0000010029 */
[----:B------:R-:W-:Y:S01]  /*c6a0*/  I2F R68, R159 ;  /* 0x0000009f00447306 */ /* 0x000fe20000201400 */
[----:B-1----:R-:W-:-:S05]  /*c6b0*/  FFMA.FTZ R70, R97, R70, R13 ;  /* 0x0000004661467223 */ /* 0x002fca000001000d */
[----:B------:R-:W-:Y:S02]  /*c6c0*/  FSEL R70, R70, -INF , !P2 ;  /* 0xff80000046467808 */ /* 0x000fe40005000000 */
[----:B--2---:R-:W-:Y:S01]  /*c6d0*/  LOP3.LUT R11, R64, 0x69, R103, 0xfe, !PT ;  /* 0x00000069400b7812 */ /* 0x004fe200078efe67 */
[----:B------:R-:W-:Y:S03]  /*c6e0*/  MUFU.TANH R25, R25 ;  /* 0x0000001900197308 */ /* 0x000fe60000002400 */
[----:B------:R-:W-:-:S05]  /*c6f0*/  ISETP.GE.AND P2, PT, R11, R0, PT ;  /* 0x000000000b00720c */ /* 0x000fca0003f46270 */
[----:B------:R-:W-:Y:S08]  /*c700*/  I2F R104, R105 ;  /* 0x0000006900687306 */ /* 0x000ff00000201400 */
[----:B------:R1:W-:Y:S08]  /*c710*/  MUFU.TANH R162, R20 ;  /* 0x0000001400a27308 */ /* 0x0003f00000002400 */
[----:B------:R-:W2:Y:S08]  /*c720*/  MUFU.TANH R21, R21 ;  /* 0x0000001500157308 */ /* 0x000eb00000002400 */
[----:B------:R-:W-:Y:S01]  /*c730*/  MUFU.TANH R17, R17 ;  /* 0x0000001100117308 */ /* 0x000fe20000002400 */
[----:B-1----:R-:W-:-:S05]  /*c740*/  FFMA.FTZ R20, R97, R80, R118 ;  /* 0x0000005061147223 */ /* 0x002fca0000010076 */
[----:B------:R-:W-:Y:S02]  /*c750*/  FSEL R20, R20, -INF , !P5 ;  /* 0xff80000014147808 */ /* 0x000fe40006800000 */
[----:B------:R-:W-:Y:S01]  /*c760*/  MUFU.TANH R176, R15 ;  /* 0x0000000f00b07308 */ /* 0x000fe20000002400 */
[----:B------:R-:W-:Y:S01]  /*c770*/  ISETP.GE.AND P5, PT, R79, R0, PT ;  /* 0x000000004f00720c */ /* 0x000fe20003fa6270 */
[----:B--2---:R-:W-:-:S06]  /*c780*/  FFMA.FTZ R74, R97, R68, R21 ;  /* 0x00000044614a7223 */ /* 0x004fcc0000010015 */
[----:B------:R1:W-:Y:S08]  /*c790*/  MUFU.TANH R182, R6 ;  /* 0x0000000600b67308 */ /* 0x0003f00000002400 */
[----:B------:R2:W-:Y:S08]  /*c7a0*/  MUFU.TANH R44, R43 ;  /* 0x0000002b002c7308 */ /* 0x0005f00000002400 */
[----:B------:R-:W-:Y:S01]  /*c7b0*/  MUFU.TANH R168, R9 ;  /* 0x0000000900a87308 */ /* 0x000fe20000002400 */
[C---:B-1----:R-:W-:Y:S01]  /*c7c0*/  FFMA.FTZ R6, R97.reuse, R102, R59 ;  /* 0x0000006661067223 */ /* 0x042fe2000001003b */
[C---:B------:R-:W-:Y:S01]  /*c7d0*/  LOP3.LUT R59, R64.reuse, 0x78, R103, 0xfe, !PT ;  /* 0x00000078403b7812 */ /* 0x040fe200078efe67 */
[----:B------:R-:W-:Y:S01]  /*c7e0*/  FFMA.FTZ R102, R97, R68, R25 ;  /* 0x0000004461667223 */ /* 0x000fe20000010019 */
[----:B------:R-:W-:-:S02]  /*c7f0*/  LOP3.LUT R25, R64, 0x48, R103, 0xfe, !PT ;  /* 0x0000004840197812 */ /* 0x000fc400078efe67 */
[----:B------:R-:W-:Y:S02]  /*c800*/  FSEL R6, R6, -INF , !P4 ;  /* 0xff80000006067808 */ /* 0x000fe40006000000 */
[----:B------:R-:W1:Y:S01]  /*c810*/  I2F R15, R11 ;  /* 0x0000000b000f7306 */ /* 0x000e620000201400 */
[----:B--2---:R-:W-:Y:S02]  /*c820*/  LOP3.LUT R43, R64, 0x71, R103, 0xfe, !PT ;  /* 0x00000071402b7812 */ /* 0x004fe400078efe67 */
[----:B------:R-:W-:-:S04]  /*c830*/  ISETP.GE.AND P4, PT, R83, R0, PT ;  /* 0x000000005300720c */ /* 0x000fc80003f86270 */
[----:B------:R-:W-:Y:S01]  /*c840*/  FSEL R188, R55, -INF , !P4 ;  /* 0xff80000037bc7808 */ /* 0x000fe20006000000 */
[----:B------:R2:W-:Y:S01]  /*c850*/  MUFU.TANH R48, R34 ;  /* 0x0000002200307308 */ /* 0x0005e20000002400 */
[----:B------:R-:W-:Y:S02]  /*c860*/  ISETP.GE.AND P4, PT, R79, R2, PT ;  /* 0x000000024f00720c */ /* 0x000fe40003f86270 */
[----:B------:R-:W-:-:S05]  /*c870*/  LOP3.LUT R55, R64, 0x31, R103, 0xfe, !PT ;  /* 0x0000003140377812 */ /* 0x000fca00078efe67 */
[----:B------:R-:W-:Y:S01]  /*c880*/  MUFU.TANH R164, R164 ;  /* 0x000000a400a47308 */ /* 0x000fe20000002400 */
[CC--:B-1----:R-:W-:Y:S02]  /*c890*/  FFMA.FTZ R108, R97.reuse, R15.reuse, R168 ;  /* 0x0000000f616c7223 */ /* 0x0c2fe400000100a8 */
[C---:B------:R-:W-:Y:S01]  /*c8a0*/  FFMA.FTZ R58, R97.reuse, R15, R180 ;  /* 0x0000000f613a7223 */ /* 0x040fe200000100b4 */
[----:B------:R-:W-:Y:S02]  /*c8b0*/  LOP3.LUT R15, R64, 0x31, R103, 0xfe, !PT ;  /* 0x00000031400f7812 */ /* 0x000fe400078efe67 */
[----:B------:R-:W-:Y:S02]  /*c8c0*/  FSEL R108, R108, -INF , !P2 ;  /* 0xff8000006c6c7808 */ /* 0x000fe40005000000 */
[----:B------:R-:W1:Y:S01]  /*c8d0*/  I2F R3, R5 ;  /* 0x0000000500037306 */ /* 0x000e620000201400 */
[----:B--2---:R-:W-:Y:S01]  /*c8e0*/  FFMA.FTZ R34, R97, R76, R51 ;  /* 0x0000004c61227223 */ /* 0x004fe20000010033 */
[----:B------:R-:W-:-:S02]  /*c8f0*/  LOP3.LUT R51, R64, 0x38, R103, 0xfe, !PT ;  /* 0x0000003840337812 */ /* 0x000fc400078efe67 */
[----:B------:R-:W-:Y:S02]  /*c900*/  ISETP.GE.AND P2, PT, R43, R2, PT ;  /* 0x000000022b00720c */ /* 0x000fe40003f46270 */
[----:B------:R-:W-:Y:S02]  /*c910*/  FSEL R34, R34, -INF , !P6 ;  /* 0xff80000022227808 */ /* 0x000fe40007000000 */
[----:B------:R2:W-:Y:S01]  /*c920*/  MUFU.TANH R30, R24 ;  /* 0x00000018001e7308 */ /* 0x0005e20000002400 */
[----:B------:R-:W-:-:S04]  /*c930*/  ISETP.GE.AND P6, PT, R75, R0, PT ;  /* 0x000000004b00720c */ /* 0x000fc80003fc6270 */
[----:B------:R-:W-:Y:S02]  /*c940*/  FSEL R198, R47, -INF , !P6 ;  /* 0xff8000002fc67808 */ /* 0x000fe40007000000 */
[----:B------:R-:W-:Y:S01]  /*c950*/  ISETP.GE.AND P6, PT, R69, R2, PT ;  /* 0x000000024500720c */ /* 0x000fe20003fc6270 */
[----:B------:R-:W3:Y:S01]  /*c960*/  MUFU.TANH R29, R29 ;  /* 0x0000001d001d7308 */ /* 0x000ee20000002400 */
[--C-:B------:R-:W-:Y:S01]  /*c970*/  LOP3.LUT R47, R64, 0x41, R103.reuse, 0xfe, !PT ;  /* 0x00000041402f7812 */ /* 0x100fe200078efe67 */
[CC--:B-1----:R-:W-:Y:S01]  /*c980*/  FFMA.FTZ R72, R97.reuse, R3.reuse, R164 ;  /* 0x0000000361487223 */ /* 0x0c2fe200000100a4 */
[----:B------:R-:W-:Y:S01]  /*c990*/  FSEL R98, R98, -INF , !P6 ;  /* 0xff80000062627808 */ /* 0x000fe20007000000 */
[----:B------:R-:W-:Y:S01]  /*c9a0*/  FFMA.FTZ R66, R97, R3, R176 ;  /* 0x0000000361427223 */ /* 0x000fe200000100b0 */
[----:B------:R-:W-:Y:S02]  /*c9b0*/  ISETP.GE.AND P6, PT, R5, R0, PT ;  /* 0x000000000500720c */ /* 0x000fe40003fc6270 */
[----:B------:R-:W-:Y:S01]  /*c9c0*/  LOP3.LUT R3, R64, 0x29, R103, 0xfe, !PT ;  /* 0x0000002940037812 */ /* 0x000fe200078efe67 */
[----:B------:R1:W-:Y:S01]  /*c9d0*/  MUFU.TANH R170, R7 ;  /* 0x0000000700aa7308 */ /* 0x0003e20000002400 */
[----:B--2---:R-:W-:Y:S01]  /*c9e0*/  FFMA.FTZ R24, R97, R82, R156 ;  /* 0x0000005261187223 */ /* 0x004fe2000001009c */
[----:B------:R-:W-:-:S02]  /*c9f0*/  FSEL R72, R72, -INF , !P6 ;  /* 0xff80000048487808 */ /* 0x000fc40007000000 */
[----:B------:R-:W-:Y:S02]  /*ca00*/  ISETP.GE.AND P6, PT, R11, R2, PT ;  /* 0x000000020b00720c */ /* 0x000fe40003fc6270 */
[----:B------:R-:W-:Y:S02]  /*ca10*/  FSEL R24, R24, -INF , !P3 ;  /* 0xff80000018187808 */ /* 0x000fe40005800000 */
[----:B------:R-:W-:Y:S01]  /*ca20*/  MUFU.TANH R52, R39 ;  /* 0x0000002700347308 */ /* 0x000fe20000002400 */
[----:B------:R-:W-:Y:S01]  /*ca30*/  ISETP.GE.AND P3, PT, R73, R0, PT ;  /* 0x000000004900720c */ /* 0x000fe20003f66270 */
[-C--:B---3--:R-:W-:Y:S01]  /*ca40*/  FFMA.FTZ R82, R97, R104.reuse, R29 ;  /* 0x0000006861527223 */ /* 0x088fe2000001001d */
[----:B------:R-:W-:Y:S02]  /*ca50*/  FSEL R58, R58, -INF , !P6 ;  /* 0xff8000003a3a7808 */ /* 0x000fe40007000000 */
[----:B------:R-:W-:Y:S01]  /*ca60*/  FSEL R194, R45, -INF , !P3 ;  /* 0xff8000002dc27808 */ /* 0x000fe20005800000 */
[----:B------:R-:W-:Y:S01]  /*ca70*/  FFMA.FTZ R45, R97, R104, R17 ;  /* 0x00000068612d7223 */ /* 0x000fe20000010011 */
[----:B------:R-:W-:Y:S01]  /*ca80*/  ISETP.GE.AND P3, PT, R159, R2, PT ;  /* 0x000000029f00720c */ /* 0x000fe20003f66270 */
[----:B------:R-:W-:Y:S01]  /*ca90*/  I2F R39, R43 ;  /* 0x0000002b00277306 */ /* 0x000fe20000201400 */
[----:B-1----:R-:W-:-:S02]  /*caa0*/  LOP3.LUT R7, R64, 0x68, R103, 0xfe, !PT ;  /* 0x0000006840077812 */ /* 0x002fc400078efe67 */
[----:B------:R-:W-:Y:S02]  /*cab0*/  FSEL R102, R102, -INF , !P3 ;  /* 0xff80000066667808 */ /* 0x000fe40005800000 */
[-C--:B------:R-:W-:Y:S02]  /*cac0*/  ISETP.GE.AND P3, PT, R71, R0.reuse, PT ;  /* 0x000000004700720c */ /* 0x080fe40003f66270 */
[----:B------:R-:W-:Y:S01]  /*cad0*/  ISETP.GE.AND P6, PT, R59, R0, PT ;  /* 0x000000003b00720c */ /* 0x000fe20003fc6270 */
[----:B------:R1:W-:Y:S01]  /*cae0*/  MUFU.TANH R56, R32 ;  /* 0x0000002000387308 */ /* 0x0003e20000002400 */
[----:B------:R-:W-:Y:S02]  /*caf0*/  FSEL R196, R19, -INF , !P3 ;  /* 0xff80000013c47808 */ /* 0x000fe40005800000 */
[----:B------:R-:W-:Y:S02]  /*cb00*/  ISETP.GE.AND P3, PT, R7, R2, PT ;  /* 0x000000020700720c */ /* 0x000fe40003f66270 */
[----:B------:R-:W-:-:S03]  /*cb10*/  LOP3.LUT R29, R64, 0x50, R103, 0xfe, !PT ;  /* 0x00000050401d7812 */ /* 0x000fc600078efe67 */
[----:B------:R-:W2:Y:S08]  /*cb20*/  I2F R9, R7 ;  /* 0x0000000700097306 */ /* 0x000eb00000201400 */
[----:B------:R3:W-:Y:S01]  /*cb30*/  MUFU.TANH R54, R35 ;  /* 0x0000002300367308 */ /* 0x0007e20000002400 */
[----:B-1----:R-:W-:Y:S01]  /*cb40*/  FFMA.FTZ R32, R97, R78, R161 ;  /* 0x0000004e61207223 */ /* 0x002fe200000100a1 */
[----:B------:R-:W-:-:S02]  /*cb50*/  FSEL R78, R50, -INF , !P5 ;  /* 0xff800000324e7808 */ /* 0x000fc40006800000 */
[----:B------:R-:W-:Y:S02]  /*cb60*/  ISETP.GE.AND P5, PT, R75, R2, PT ;  /* 0x000000024b00720c */ /* 0x000fe40003fa6270 */
[----:B------:R-:W-:Y:S02]  /*cb70*/  FSEL R32, R32, -INF , !P4 ;  /* 0xff80000020207808 */ /* 0x000fe40006000000 */
[----:B------:R-:W-:Y:S01]  /*cb80*/  MUFU.TANH R152, R152 ;  /* 0x0000009800987308 */ /* 0x000fe20000002400 */
[----:B------:R-:W-:Y:S01]  /*cb90*/  FSEL R106, R106, -INF , !P5 ;  /* 0xff8000006a6a7808 */ /* 0x000fe20006800000 */
[-C--:B--2---:R-:W-:Y:S01]  /*cba0*/  FFMA.FTZ R60, R97, R9.reuse, R184 ;  /* 0x00000009613c7223 */ /* 0x084fe200000100b8 */
[-C--:B------:R-:W-:Y:S01]  /*cbb0*/  ISETP.GE.AND P4, PT, R159, R0.reuse, PT ;  /* 0x000000009f00720c */ /* 0x080fe20003f86270 */
[----:B------:R-:W-:Y:S01]  /*cbc0*/  FFMA.FTZ R160, R97, R9, R174 ;  /* 0x0000000961a07223 */ /* 0x000fe200000100ae */
[----:B------:R-:W-:Y:S02]  /*cbd0*/  ISETP.GE.AND P5, PT, R105, R0, PT ;  /* 0x000000006900720c */ /* 0x000fe40003fa6270 */
[C-C-:B------:R-:W-:Y:S01]  /*cbe0*/  LOP3.LUT R75, R64.reuse, 0x39, R103.reuse, 0xfe, !PT ;  /* 0x00000039404b7812 */ /* 0x140fe200078efe67 */
[----:B------:R-:W-:Y:S01]  /*cbf0*/  I2F R57, R59 ;  /* 0x0000003b00397306 */ /* 0x000fe20000201400 */
[----:B---3--:R-:W-:-:S02]  /*cc00*/  LOP3.LUT R35, R64, 0x70, R103, 0xfe, !PT ;  /* 0x0000007040237812 */ /* 0x008fc400078efe67 */
[----:B------:R-:W-:Y:S02]  /*cc10*/  FSEL R74, R74, -INF , !P4 ;  /* 0xff8000004a4a7808 */ /* 0x000fe40006000000 */
[----:B------:R-:W-:Y:S01]  /*cc20*/  FSEL R104, R45, -INF , !P5 ;  /* 0xff8000002d687808 */ /* 0x000fe20006800000 */
[----:B------:R-:W-:Y:S01]  /*cc30*/  FFMA.FTZ R45, R97, R39, R170 ;  /* 0x00000027612d7223 */ /* 0x000fe200000100aa */
[-C--:B------:R-:W-:Y:S01]  /*cc40*/  ISETP.GE.AND P4, PT, R105, R2.reuse, PT ;  /* 0x000000026900720c */ /* 0x080fe20003f86270 */
[----:B------:R-:W-:Y:S01]  /*cc50*/  MUFU.TANH R46, R37 ;  /* 0x00000025002e7308 */ /* 0x000fe20000002400 */
[----:B------:R-:W-:Y:S02]  /*cc60*/  ISETP.GE.AND P5, PT, R5, R2, PT ;  /* 0x000000020500720c */ /* 0x000fe40003fa6270 */
[----:B------:R-:W-:Y:S02]  /*cc70*/  FSEL R82, R82, -INF , !P4 ;  /* 0xff80000052527808 */ /* 0x000fe40006000000 */
[----:B------:R-:W-:-:S02]  /*cc80*/  ISETP.GE.AND P4, PT, R7, R0, PT ;  /* 0x000000000700720c */ /* 0x000fc40003f86270 */
[----:B------:R-:W-:Y:S01]  /*cc90*/  FSEL R45, R45, -INF , !P2 ;  /* 0xff8000002d2d7808 */ /* 0x000fe20005000000 */
[----:B------:R-:W1:Y:S01]  /*cca0*/  MUFU.TANH R42, R42 ;  /* 0x0000002a002a7308 */ /* 0x000e620000002400 */
[----:B------:R-:W-:Y:S02]  /*ccb0*/  ISETP.GE.AND P2, PT, R55, R0, PT ;  /* 0x000000003700720c */ /* 0x000fe40003f46270 */
[----:B------:R-:W-:Y:S02]  /*ccc0*/  FSEL R60, R60, -INF , !P3 ;  /* 0xff8000003c3c7808 */ /* 0x000fe40005800000 */
[----:B------:R-:W-:Y:S02]  /*ccd0*/  FSEL R66, R66, -INF , !P5 ;  /* 0xff80000042427808 */ /* 0x000fe40006800000 */
[----:B------:R-:W-:Y:S01]  /*cce0*/  FSEL R160, R160, -INF , !P4 ;  /* 0xff800000a0a07808 */ /* 0x000fe20006000000 */
[----:B------:R-:W2:Y:S01]  /*ccf0*/  I2F R37, R35 ;  /* 0x0000002300257306 */ /* 0x000ea20000201400 */
[----:B------:R-:W-:-:S02]  /*cd00*/  LOP3.LUT R9, R64, 0x30, R103, 0xfe, !PT ;  /* 0x0000003040097812 */ /* 0x000fc400078efe67 */
[-C--:B------:R-:W-:Y:S02]  /*cd10*/  ISETP.GE.AND P3, PT, R43, R0.reuse, PT ;  /* 0x000000002b00720c */ /* 0x080fe40003f66270 */
[C---:B------:R-:W-:Y:S02]  /*cd20*/  ISETP.GE.AND P5, PT, R35.reuse, R0, PT ;  /* 0x000000002300720c */ /* 0x040fe40003fa6270 */
[----:B------:R-:W-:Y:S01]  /*cd30*/  ISETP.GE.AND P4, PT, R35, R2, PT ;  /* 0x000000022300720c */ /* 0x000fe20003f86270 */
[----:B------:R3:W4:Y:S01]  /*cd40*/  I2F R49, R55 ;  /* 0x0000003700317306 */ /* 0x0007220000201400 */
[----:B-1----:R-:W-:Y:S01]  /*cd50*/  FFMA.FTZ R42, R97, R39, R42 ;  /* 0x00000027612a7223 */ /* 0x002fe2000001002a */
[C-C-:B------:R-:W-:Y:S02]  /*cd60*/  LOP3.LUT R5, R64.reuse, 0x79, R103.reuse, 0xfe, !PT ;  /* 0x0000007940057812 */ /* 0x140fe400078efe67 */
[----:B------:R-:W-:Y:S02]  /*cd70*/  LOP3.LUT R43, R64, 0x39, R103, 0xfe, !PT ;  /* 0x00000039402b7812 */ /* 0x000fe400078efe67 */
[----:B------:R-:W-:-:S02]  /*cd80*/  FSEL R76, R42, -INF , !P3 ;  /* 0xff8000002a4c7808 */ /* 0x000fc40005800000 */
[----:B------:R-:W-:Y:S01]  /*cd90*/  MUFU.TANH R40, R40 ;  /* 0x0000002800287308 */ /* 0x000fe20000002400 */
[-C--:B--2---:R-:W-:Y:S01]  /*cda0*/  FFMA.FTZ R110, R97, R37.reuse, R172 ;  /* 0x00000025616e7223 */ /* 0x084fe200000100ac */
[----:B------:R-:W-:Y:S01]  /*cdb0*/  ISETP.GE.AND P3, PT, R77, R0, PT ;  /* 0x000000004d00720c */ /* 0x000fe20003f66270 */
[C---:B------:R-:W-:Y:S01]  /*cdc0*/  FFMA.FTZ R50, R97.reuse, R37, R182 ;  /* 0x0000002561327223 */ /* 0x040fe200000100b6 */
[----:B------:R-:W-:Y:S02]  /*cdd0*/  LOP3.LUT R37, R64, 0x38, R103, 0xfe, !PT ;  /* 0x0000003840257812 */ /* 0x000fe400078efe67 */
[----:B------:R-:W-:Y:S02]  /*cde0*/  FSEL R110, R110, -INF , !P5 ;  /* 0xff8000006e6e7808 */ /* 0x000fe40006800000 */
[----:B------:R-:W1:Y:S01]  /*cdf0*/  MUFU.TANH R154, R154 ;  /* 0x0000009a009a7308 */ /* 0x000e620000002400 */
[C---:B---3--:R-:W-:Y:S01]  /*ce00*/  FFMA.FTZ R55, R97.reuse, R57, R152 ;  /* 0x0000003961377223 */ /* 0x048fe20000010098 */
[----:B------:R-:W-:Y:S01]  /*ce10*/  FSEL R50, R50, -INF , !P4 ;  /* 0xff80000032327808 */ /* 0x000fe20006000000 */
[----:B----4-:R-:W-:Y:S01]  /*ce20*/  FFMA.FTZ R46, R97, R49, R46 ;  /* 0x00000031612e7223 */ /* 0x010fe2000001002e */
[----:B------:R-:W-:-:S02]  /*ce30*/  ISETP.GE.AND P5, PT, R59, R2, PT ;  /* 0x000000023b00720c */ /* 0x000fc40003fa6270 */
[----:B------:R-:W-:Y:S02]  /*ce40*/  FSEL R55, R55, -INF , !P6 ;  /* 0xff80000037377808 */ /* 0x000fe40007000000 */
[----:B------:R-:W2:Y:S01]  /*ce50*/  I2F R53, R61 ;  /* 0x0000003d00357306 */ /* 0x000ea20000201400 */
[-C--:B------:R-:W-:Y:S02]  /*ce60*/  ISETP.GE.AND P6, PT, R51, R0.reuse, PT ;  /* 0x000000003300720c */ /* 0x080fe40003fc6270 */
[-C--:B------:R-:W-:Y:S02]  /*ce70*/  ISETP.GE.AND P4, PT, R61, R0.reuse, PT ;  /* 0x000000003d00720c */ /* 0x080fe40003f86270 */
[----:B------:R-:W-:Y:S02]  /*ce80*/  FSEL R46, R46, -INF , !P2 ;  /* 0xff8000002e2e7808 */ /* 0x000fe40005000000 */
[----:B------:R-:W-:Y:S01]  /*ce90*/  ISETP.GE.AND P2, PT, R25, R0, PT ;  /* 0x000000001900720c */ /* 0x000fe20003f46270 */
[----:B------:R-:W-:Y:S01]  /*cea0*/  MUFU.TANH R36, R36 ;  /* 0x0000002400247308 */ /* 0x000fe20000002400 */
[----:B-1----:R-:W-:Y:S01]  /*ceb0*/  FFMA.FTZ R42, R97, R57, R154 ;  /* 0x00000039612a7223 */ /* 0x002fe2000001009a */
[----:B------:R-:W-:-:S04]  /*cec0*/  LOP3.LUT R59, R64, 0x40, R103, 0xfe, !PT ;  /* 0x00000040403b7812 */ /* 0x000fc800078efe67 */
[----:B------:R-:W-:Y:S02]  /*ced0*/  FSEL R42, R42, -INF , !P5 ;  /* 0xff8000002a2a7808 */ /* 0x000fe40006800000 */
[----:B------:R-:W1:Y:S01]  /*cee0*/  I2F R63, R77 ;  /* 0x0000004d003f7306 */ /* 0x000e620000201400 */
[----:B--2---:R-:W-:Y:S01]  /*cef0*/  FFMA.FTZ R40, R97, R53, R40 ;  /* 0x0000003561287223 */ /* 0x004fe20000010028 */
[-C--:B------:R-:W-:Y:S02]  /*cf00*/  ISETP.GE.AND P5, PT, R75, R0.reuse, PT ;  /* 0x000000004b00720c */ /* 0x080fe40003fa6270 */
[----:B------:R-:W-:Y:S02]  /*cf10*/  LOP3.LUT R53, R64, 0x48, R103, 0xfe, !PT ;  /* 0x0000004840357812 */ /* 0x000fe400078efe67 */
[----:B------:R-:W-:Y:S02]  /*cf20*/  FSEL R40, R40, -INF , !P4 ;  /* 0xff80000028287808 */ /* 0x000fe40006000000 */
[----:B------:R-:W2:Y:S01]  /*cf30*/  I2F R21, R47 ;  /* 0x0000002f00157306 */ /* 0x000ea20000201400 */
[----:B------:R-:W-:-:S02]  /*cf40*/  ISETP.GE.AND P4, PT, R81, R0, PT ;  /* 0x000000005100720c */ /* 0x000fc40003f86270 */
[----:B------:R-:W-:-:S05]  /*cf50*/  LOP3.LUT R61, R64, 0x49, R103, 0xfe, !PT ;  /* 0x00000049403d7812 */ /* 0x000fca00078efe67 */
[----:B------:R-:W-:Y:S01]  /*cf60*/  MUFU.TANH R114, R114 ;  /* 0x0000007200727308 */ /* 0x000fe20000002400 */
[----:B-1----:R-:W-:-:S05]  /*cf70*/  FFMA.FTZ R36, R97, R63, R36 ;  /* 0x0000003f61247223 */ /* 0x002fca0000010024 */
[----:B------:R-:W-:Y:S02]  /*cf80*/  FSEL R36, R36, -INF , !P3 ;  /* 0xff80000024247808 */ /* 0x000fe40005800000 */
[----:B------:R1:W3:Y:S01]  /*cf90*/  I2F R73, R51 ;  /* 0x0000003300497306 */ /* 0x0002e20000201400 */
[----:B--2---:R-:W-:Y:S01]  /*cfa0*/  FFMA.FTZ R116, R97, R21, R116 ;  /* 0x0000001561747223 */ /* 0x004fe20000010074 */
[----:B------:R-:W-:Y:S02]  /*cfb0*/  ISETP.GE.AND P3, PT, R47, R0, PT ;  /* 0x000000002f00720c */ /* 0x000fe40003f66270 */
[----:B------:R-:W-:-:S04]  /*cfc0*/  LOP3.LUT R47, R64, 0x50, R103, 0xfe, !PT ;  /* 0x00000050402f7812 */ /* 0x000fc800078efe67 */
[----:B------:R-:W2:Y:S08]  /*cfd0*/  I2F R79, R75 ;  /* 0x0000004b004f7306 */ /* 0x000eb00000201400 */
[----:B------:R-:W4:Y:S01]  /*cfe0*/  I2F R41, R81 ;  /* 0x0000005100297306 */ /* 0x000f220000201400 */
[----:B-1----:R-:W-:Y:S01]  /*cff0*/  LOP3.LUT R51, R64, 0x41, R103, 0xfe, !PT ;  /* 0x0000004140337812 */ /* 0x002fe200078efe67 */
[----:B---3--:R-:W-:-:S06]  /*d000*/  FFMA.FTZ R56, R97, R73, R56 ;  /* 0x0000004961387223 */ /* 0x008fcc0000010038 */
[----:B------:R1:W3:Y:S01]  /*d010*/  I2F R23, R25 ;  /* 0x0000001900177306 */ /* 0x0002e20000201400 */
[----:B--2---:R-:W-:Y:S01]  /*d020*/  FFMA.FTZ R79, R97, R79, R112 ;  /* 0x0000004f614f7223 */ /* 0x004fe20000010070 */
[----:B------:R-:W-:Y:S02]  /*d030*/  FSEL R112, R56, -INF , !P6 ;  /* 0xff80000038707808 */ /* 0x000fe40007000000 */
[-C--:B------:R-:W-:Y:S02]  /*d040*/  ISETP.GE.AND P6, PT, R33, R0.reuse, PT ;  /* 0x000000002100720c */ /* 0x080fe40003fc6270 */
[----:B------:R-:W-:Y:S02]  /*d050*/  FSEL R168, R79, -INF , !P5 ;  /* 0xff8000004fa87808 */ /* 0x000fe40006800000 */
[----:B------:R-:W-:Y:S01]  /*d060*/  MUFU.TANH R38, R38 ;  /* 0x0000002600267308 */ /* 0x000fe20000002400 */
[----:B----4-:R-:W-:Y:S01]  /*d070*/  FFMA.FTZ R41, R97, R41, R114 ;  /* 0x0000002961297223 */ /* 0x010fe20000010072 */
[----:B------:R-:W-:-:S04]  /*d080*/  ISETP.GE.AND P5, PT, R29, R0, PT ;  /* 0x000000001d00720c */ /* 0x000fc80003fa6270 */
[----:B------:R-:W-:Y:S02]  /*d090*/  FSEL R170, R41, -INF , !P4 ;  /* 0xff80000029aa7808 */ /* 0x000fe40006000000 */
[----:B------:R-:W2:Y:S01]  /*d0a0*/  I2F R11, R9 ;  /* 0x00000009000b7306 */ /* 0x000ea20000201400 */
[----:B-1----:R-:W-:Y:S01]  /*d0b0*/  FMUL.FTZ R25, R153, c[0x0][0x2ec] ;  /* 0x0000bb0099197a20 */ /* 0x002fe20000410000 */
[----:B------:R-:W-:Y:S01]  /*d0c0*/  ISETP.GE.AND P4, PT, R5, R0, PT ;  /* 0x000000000500720c */ /* 0x000fe20003f86270 */
[----:B---3--:R-:W-:Y:S01]  /*d0d0*/  FFMA.FTZ R23, R97, R23, R30 ;  /* 0x0000001761177223 */ /* 0x008fe2000001001e */
[----:B------:R-:W-:Y:S02]  /*d0e0*/  FSEL R0, R116, -INF , !P3 ;  /* 0xff80000074007808 */ /* 0x000fe40005800000 */
[----:B------:R-:W-:Y:S02]  /*d0f0*/  ISETP.GE.AND P3, PT, R3, R2, PT ;  /* 0x000000020300720c */ /* 0x000fe40003f66270 */
[----:B------:R-:W1:Y:S08]  /*d100*/  I2F R13, R29 ;  /* 0x0000001d000d7306 */ /* 0x000e700000201400 */
[----:B------:R3:W4:Y:S01]  /*d110*/  I2F R7, R3 ;  /* 0x0000000300077306 */ /* 0x0007220000201400 */
[----:B--2---:R-:W-:-:S07]  /*d120*/  FFMA.FTZ R11, R97, R11, R38 ;  /* 0x0000000b610b7223 */ /* 0x004fce0000010026 */
[----:B------:R-:W-:Y:S01]  /*d130*/  I2F R80, R51 ;  /* 0x0000003300507306 */ /* 0x000fe20000201400 */
[----:B-1----:R-:W-:-:S05]  /*d140*/  FFMA.FTZ R13, R97, R13, R162 ;  /* 0x0000000d610d7223 */ /* 0x002fca00000100a2 */
[----:B------:R-:W-:Y:S02]  /*d150*/  FSEL R172, R13, -INF , !P5 ;  /* 0xff8000000dac7808 */ /* 0x000fe40006800000 */
[----:B------:R-:W1:Y:S01]  /*d160*/  MUFU.TANH R21, R31 ;  /* 0x0000001f00157308 */ /* 0x000e620000002400 */
[----:B---3--:R-:W-:Y:S01]  /*d170*/  FMUL.FTZ R3, R26, c[0x0][0x2ec] ;  /* 0x0000bb001a037a20 */ /* 0x008fe20000410000 */
[----:B------:R-:W-:Y:S01]  /*d180*/  FSEL R26, R23, -INF , !P2 ;  /* 0xff800000171a7808 */ /* 0x000fe20005000000 */
[----:B----4-:R-:W-:Y:S01]  /*d190*/  FFMA.FTZ R44, R97, R7, R44 ;  /* 0x00000007612c7223 */ /* 0x010fe2000001002c */
[-C--:B------:R-:W-:Y:S02]  /*d1a0*/  ISETP.GE.AND P2, PT, R9, R2.reuse, PT ;  /* 0x000000020900720c */ /* 0x080fe40003f46270 */
[----:B------:R-:W-:Y:S02]  /*d1b0*/  ISETP.GE.AND P5, PT, R37, R2, PT ;  /* 0x000000022500720c */ /* 0x000fe40003fa6270 */
[----:B------:R-:W-:Y:S01]  /*d1c0*/  MUFU.TANH R158, R158 ;  /* 0x0000009e009e7308 */ /* 0x000fe20000002400 */
[----:B------:R-:W-:-:S02]  /*d1d0*/  FSEL R162, R11, -INF , !P2 ;  /* 0xff8000000ba27808 */ /* 0x000fc40005000000 */
[-C--:B------:R-:W-:Y:S02]  /*d1e0*/  ISETP.GE.AND P2, PT, R51, R2.reuse, PT ;  /* 0x000000023300720c */ /* 0x080fe40003f46270 */
[----:B------:R-:W-:Y:S02]  /*d1f0*/  FSEL R164, R44, -INF , !P3 ;  /* 0xff8000002ca47808 */ /* 0x000fe40005800000 */
[----:B------:R-:W-:Y:S01]  /*d200*/  ISETP.GE.AND P3, PT, R59, R2, PT ;  /* 0x000000023b00720c */ /* 0x000fe20003f66270 */
[----:B------:R-:W2:Y:S01]  /*d210*/  I2F R17, R33 ;  /* 0x0000002100117306 */ /* 0x000ea20000201400 */
[----:B-1----:R-:W-:-:S05]  /*d220*/  FFMA.FTZ R21, R97, R80, R21 ;  /* 0x0000005061157223 */ /* 0x002fca0000010015 */
[----:B------:R-:W-:Y:S02]  /*d230*/  FSEL R154, R21, -INF , !P2 ;  /* 0xff800000159a7808 */ /* 0x000fe40005000000 */
[----:B------:R-:W-:Y:S01]  /*d240*/  I2F R68, R5 ;  /* 0x0000000500447306 */ /* 0x000fe20000201400 */
[----:B------:R-:W-:-:S07]  /*d250*/  ISETP.GT.AND P2, PT, R122, R109, PT ;  /* 0x0000006d7a00720c */ /* 0x000fce0003f44270 */
[----:B------:R-:W1:Y:S01]  /*d260*/  MUFU.TANH R25, R25 ;  /* 0x0000001900197308 */ /* 0x000e620000002400 */
[----:B--2---:R-:W-:-:S05]  /*d270*/  FFMA.FTZ R17, R97, R17, R158 ;  /* 0x0000001161117223 */ /* 0x004fca000001009e */
[----:B------:R-:W-:Y:S02]  /*d280*/  FSEL R30, R17, -INF , !P6 ;  /* 0xff800000111e7808 */ /* 0x000fe40007000000 */
[----:B------:R-:W-:Y:S01]  /*d290*/  MUFU.TANH R28, R28 ;  /* 0x0000001c001c7308 */ /* 0x000fe20000002400 */
[----:B------:R-:W-:-:S07]  /*d2a0*/  ISETP.GE.AND P6, PT, R15, R2, PT ;  /* 0x000000020f00720c */ /* 0x000fce0003fc6270 */
[----:B------:R-:W2:Y:S01]  /*d2b0*/  I2F R35, R15 ;  /* 0x0000000f00237306 */ /* 0x000ea20000201400 */
[----:B-1----:R-:W-:-:S05]  /*d2c0*/  FFMA.FTZ R25, R97, R68, R25 ;  /* 0x0000004461197223 */ /* 0x002fca0000010019 */
[----:B------:R-:W-:Y:S02]  /*d2d0*/  FSEL R56, R25, -INF , !P4 ;  /* 0xff80000019387808 */ /* 0x000fe40006000000 */
[----:B------:R-:W1:Y:S01]  /*d2e0*/  I2F R19, R37 ;  /* 0x0000002500137306 */ /* 0x000e620000201400 */
[----:B------:R-:W-:-:S07]  /*d2f0*/  ISETP.GE.AND P4, PT, R43, R2, PT ;  /* 0x000000022b00720c */ /* 0x000fce0003f86270 */
[----:B------:R-:W3:Y:S01]  /*d300*/  I2F R39, R43 ;  /* 0x0000002b00277306 */ /* 0x000ee20000201400 */
[----:B--2---:R-:W-:-:S05]  /*d310*/  FFMA.FTZ R35, R97, R35, R52 ;  /* 0x0000002361237223 */ /* 0x004fca0000010034 */
[----:B------:R-:W-:Y:S02]  /*d320*/  FSEL R116, R35, -INF , !P6 ;  /* 0xff80000023747808 */ /* 0x000fe40007000000 */
[----:B------:R-:W2:Y:S01]  /*d330*/  I2F R57, R59 ;  /* 0x0000003b00397306 */ /* 0x000ea20000201400 */
[----:B-1----:R-:W-:Y:S01]  /*d340*/  FFMA.FTZ R19, R97, R19, R48 ;  /* 0x0000001361137223 */ /* 0x002fe20000010030 */
[----:B------:R-:W-:-:S04]  /*d350*/  ISETP.GE.AND P6, PT, R53, R2, PT ;  /* 0x000000023500720c */ /* 0x000fc80003fc6270 */
[----:B------:R-:W-:Y:S02]  /*d360*/  FSEL R120, R19, -INF , !P5 ;  /* 0xff80000013787808 */ /* 0x000fe40006800000 */
[----:B------:R-:W-:Y:S01]  /*d370*/  I2F R100, R53 ;  /* 0x0000003500647306 */ /* 0x000fe20000201400 */
[----:B---3--:R-:W-:Y:S01]  /*d380*/  FFMA.FTZ R39, R97, R39, R54 ;  /* 0x0000002761277223 */ /* 0x008fe20000010036 */
[----:B------:R-:W-:-:S04]  /*d390*/  ISETP.GE.AND P5, PT, R61, R2, PT ;  /* 0x000000023d00720c */ /* 0x000fc80003fa6270 */
[----:B------:R-:W-:Y:S02]  /*d3a0*/  FSEL R158, R39, -INF , !P4 ;  /* 0xff800000279e7808 */ /* 0x000fe40006000000 */
[----:B------:R-:W-:Y:S01]  /*d3b0*/  I2F R118, R61 ;  /* 0x0000003d00767306 */ /* 0x000fe20000201400 */
[----:B--2---:R-:W-:Y:S01]  /*d3c0*/  FFMA.FTZ R28, R97, R57, R28 ;  /* 0x00000039611c7223 */ /* 0x004fe2000001001c */
[----:B------:R-:W-:Y:S01]  /*d3d0*/  BAR.SYNC.DEFER_BLOCKING 0x0 ;  /* 0x0000000000007b1d */ /* 0x000fe20000010000 */
[----:B------:R-:W-:-:S03]  /*d3e0*/  ISETP.GE.AND P4, PT, R47, R2, PT ;  /* 0x000000022f00720c */ /* 0x000fc60003f86270 */
[----:B------:R-:W-:Y:S02]  /*d3f0*/  FSEL R156, R28, -INF , !P3 ;  /* 0xff8000001c9c7808 */ /* 0x000fe40005800000 */
[----:B------:R-:W-:Y:S01]  /*d400*/  I2F R152, R47 ;  /* 0x0000002f00987306 */ /* 0x000fe20000201400 */
[----:B------:R-:W-:-:S07]  /*d410*/  ISETP.GE.AND P3, PT, R5, R2, PT ;  /* 0x000000020500720c */ /* 0x000fce0003f66270 */
[----:B------:R-:W1:Y:S08]  /*d420*/  MUFU.TANH R3, R3 ;  /* 0x0000000300037308 */ /* 0x000e700000002400 */
[----:B------:R-:W2:Y:S08]  /*d430*/  MUFU.TANH R7, R27 ;  /* 0x0000001b00077308 */ /* 0x000eb00000002400 */
[----:B------:R-:W3:Y:S01]  /*d440*/  MUFU.TANH R22, R22 ;  /* 0x0000001600167308 */ /* 0x000ee20000002400 */
[----:B-1----:R-:W-:-:S07]  /*d450*/  FFMA.FTZ R3, R97, R100, R3 ;  /* 0x0000006461037223 */ /* 0x002fce0000010003 */
[----:B------:R-:W1:Y:S01]  /*d460*/  MUFU.TANH R155, R155 ;  /* 0x0000009b009b7308 */ /* 0x000e620000002400 */
[----:B--2---:R-:W-:-:S05]  /*d470*/  FFMA.FTZ R118, R97, R118, R7 ;  /* 0x0000007661767223 */ /* 0x004fca0000010007 */
[----:B------:R-:W-:Y:S01]  /*d480*/  FSEL R118, R118, -INF , !P5 ;  /* 0xff80000076767808 */ /* 0x000fe20006800000 */
[----:B---3--:R-:W-:Y:S01]  /*d490*/  FFMA.FTZ R22, R97, R152, R22 ;  /* 0x0000009861167223 */ /* 0x008fe20000010016 */
[----:B------:R-:W-:-:S04]  /*d4a0*/  FSEL R152, R3, -INF , !P6 ;  /* 0xff80000003987808 */ /* 0x000fc80007000000 */
[----:B------:R-:W-:Y:S01]  /*d4b0*/  FSEL R114, R22, -INF , !P4 ;  /* 0xff80000016727808 */ /* 0x000fe20006000000 */
[----:B-1----:R-:W-:-:S05]  /*d4c0*/  FFMA.FTZ R44, R97, R68, R155 ;  /* 0x00000044612c7223 */ /* 0x002fca000001009b */
        /* <DEDUP_REMOVED lines=62> */
.L_x_5136:
[----:B------:R-:W-:-:S05]  /*d8b0*/  IMAD.MOV.U32 R5, RZ, RZ, c[0x0][0x198] ;  /* 0x00006600ff057624 */ /* 0x000fca00078e00ff */
[----:B------:R-:W-:-:S04]  /*d8c0*/  LEA R5, -R5, RZ, 0x7 ;  /* 0x000000ff05057211 */ /* 0x000fc800078e39ff */
[----:B------:R-:W-:Y:S02]  /*d8d0*/  SHF.R.S32.HI R22, RZ, 0x1f, R5 ;  /* 0x0000001fff167819 */ /* 0x000fe40000011405 */
.L_x_5137:
        /* <DEDUP_REMOVED lines=45> */
.L_x_5139:
[----:B------:R-:W-:Y:S05]  /*dbb0*/  BSYNC B0 ;  /* 0x0000000000007941 */ /* 0x000fea0003800000 */
.L_x_5138:
[----:B------:R-:W0:Y:S01]  /*dbc0*/  LDGDEPBAR ;  /* 0x00000000000079af */ /* 0x000e220000000000 */
[----:B------:R-:W-:-:S04]  /*dbd0*/  LEA R146, P0, R5, R146, 0x1 ;  /* 0x0000009205927211 */ /* 0x000fc800078008ff */
[----:B------:R-:W-:Y:S02]  /*dbe0*/  LEA.HI.X R119, R5, R119, R22, 0x1, P0 ;  /* 0x0000007705777211 */ /* 0x000fe400000f0c16 */
.L_x_5135:
        /* <DEDUP_REMOVED lines=105> */
[----:B------:R-:W-:Y:S03]  /*e280*/  MUFU.EX2 R64, R64 ;  /* 0x0000004000407308 */ /* 0x000fe60000000800 */
[----:B------:R-:W3:Y:S05]  /*e290*/  SHFL.BFLY PT, R2, R3, 0x2, 0x1f ;  /* 0x0c401f0003027f89 */ /* 0x000eea00000e0000 */
[----:B------:R-:W4:Y:S08]  /*e2a0*/  MUFU.EX2 R63, R63 ;  /* 0x0000003f003f7308 */ /* 0x000f300000000800 */
[----:B------:R-:W-:Y:S08]  /*e2b0*/  MUFU.EX2 R62, R62 ;  /* 0x0000003e003e7308 */ /* 0x000ff00000000800 */
[----:B------:R-:W-:Y:S01]  /*e2c0*/  MUFU.EX2 R61, R61 ;  /* 0x0000003d003d7308 */ /* 0x000fe20000000800 */
[----:B---3--:R-:W-:Y:S01]  /*e2d0*/  FMNMX.FTZ R2, R3, R2, !PT ;  /* 0x0000000203027209 */ /* 0x008fe20007810000 */
[----:B------:R-:W-:-:S04]  /*e2e0*/  FFMA.FTZ R3, R192, c[0x0][0x23c], -R59 ;  /* 0x00008f00c0037a23 */ /* 0x000fc8000001083b */
[----:B------:R-:W3:Y:S02]  /*e2f0*/  SHFL.BFLY PT, R37, R2, 0x1, 0x1f ;  /* 0x0c201f0002257f89 */ /* 0x000ee400000e0000 */
[----:B------:R-:W-:Y:S08]  /*e300*/  MUFU.EX2 R57, R57 ;  /* 0x0000003900397308 */ /* 0x000ff00000000800 */
[----:B------:R-:W-:Y:S08]  /*e310*/  MUFU.EX2 R54, R54 ;  /* 0x0000003600367308 */ /* 0x000ff00000000800 */
[----:B------:R-:W-:Y:S01]  /*e320*/  MUFU.EX2 R53, R53 ;  /* 0x0000003500357308 */ /* 0x000fe20000000800 */
[----:B---3--:R-:W-:Y:S01]  /*e330*/  FMNMX.FTZ R37, R2, R37, !PT ;  /* 0x0000002502257209 */ /* 0x008fe20007810000 */
        /* <DEDUP_REMOVED lines=11> */
[----:B-1----:R-:W-:Y:S01]  /*e3f0*/  F2FP.BF16.PACK_AB R10, R73, R80 ;  /* 0x00000050490a723e */ /* 0x002fe200000010ff */
[----:B------:R-:W-:Y:S01]  /*e400*/  FADD.FTZ R5, R67, -R8 ;  /* 0x8000000843057221 */ /* 0x000fe20000010000 */
[----:B------:R-:W-:Y:S01]  /*e410*/  MUFU.EX2 R78, R78 ;  /* 0x0000004e004e7308 */ /* 0x000fe20000000800 */
[----:B------:R-:W-:Y:S01]  /*e420*/  FADD.FTZ R6, R65, -R6 ;  /* 0x8000000641067221 */ /* 0x000fe20000010000 */
[----:B------:R-:W-:Y:S01]  /*e430*/  F2FP.BF16.PACK_AB R8, R77, R100 ;  /* 0x000000644d08723e */ /* 0x000fe200000010ff */
[----:B------:R-:W-:-:S02]  /*e440*/  FMUL.FTZ R83, R5, c[0x0][0x23c] ;  /* 0x00008f0005537a20 */ /* 0x000fc40000410000 */
[----:B------:R-:W-:Y:S02]  /*e450*/  FMUL.FTZ R81, R6, c[0x0][0x23c] ;  /* 0x00008f0006517a20 */ /* 0x000fe40000410000 */
[--C-:B------:R-:W-:Y:S01]  /*e460*/  FFMA.FTZ R65, R4, c[0x0][0x23c], -R47.reuse ;  /* 0x00008f0004417a23 */ /* 0x100fe2000001082f */
[----:B------:R-:W1:Y:S01]  /*e470*/  MUFU.EX2 R75, R75 ;  /* 0x0000004b004b7308 */ /* 0x000e620000000800 */
[----:B------:R-:W3:Y:S01]  /*e480*/  LDSM.16.MT88.4 R4, [R149+0x3000] ;  /* 0x003000009504783b */ /* 0x000ee20000004200 */
[--C-:B------:R-:W-:Y:S02]  /*e490*/  FFMA.FTZ R71, R12, c[0x0][0x23c], -R47.reuse ;  /* 0x00008f000c477a23 */ /* 0x100fe4000001082f */
[--C-:B------:R-:W-:Y:S02]  /*e4a0*/  FFMA.FTZ R72, R20, c[0x0][0x23c], -R47.reuse ;  /* 0x00008f0014487a23 */ /* 0x100fe4000001082f */
[----:B------:R-:W5:Y:S01]  /*e4b0*/  LDSM.16.MT88.4 R20, [R148+0x3400] ;  /* 0x003400009414783b */ /* 0x000f620000004200 */
[--C-:B------:R-:W-:Y:S01]  /*e4c0*/  FFMA.FTZ R79, R24, c[0x0][0x23c], -R47.reuse ;  /* 0x00008f00184f7a23 */ /* 0x100fe2000001082f */
[----:B------:R-:W-:Y:S01]  /*e4d0*/  MUFU.EX2 R71, R71 ;  /* 0x0000004700477308 */ /* 0x000fe20000000800 */
[--C-:B------:R-:W-:Y:S01]  /*e4e0*/  FFMA.FTZ R104, R34, c[0x0][0x23c], -R47.reuse ;  /* 0x00008f0022687a23 */ /* 0x100fe2000001082f */
[----:B------:R-:W3:Y:S01]  /*e4f0*/  LDSM.16.MT88.4 R24, [R149+0x3400] ;  /* 0x003400009518783b */ /* 0x000ee20000004200 */
[--C-:B------:R-:W-:Y:S01]  /*e500*/  FFMA.FTZ R112, R32, c[0x0][0x23c], -R47.reuse ;  /* 0x00008f0020707a23 */ /* 0x100fe2000001082f */
[----:B--2---:R-:W-:Y:S01]  /*e510*/  F2FP.BF16.PACK_AB R32, R68, R69 ;  /* 0x000000454420723e */ /* 0x004fe200000010ff */
[--C-:B------:R-:W-:Y:S01]  /*e520*/  FFMA.FTZ R105, R166, c[0x0][0x23c], -R47.reuse ;  /* 0x00008f00a6697a23 */ /* 0x100fe2000001082f */
[----:B----4-:R-:W-:Y:S01]  /*e530*/  F2FP.BF16.PACK_AB R34, R63, R64 ;  /* 0x000000403f22723e */ /* 0x010fe200000010ff */
[--C-:B------:R-:W-:Y:S01]  /*e540*/  FFMA.FTZ R106, R106, c[0x0][0x23c], -R47.reuse ;  /* 0x00008f006a6a7a23 */ /* 0x100fe2000001082f */
        /* <DEDUP_REMOVED lines=14> */
[----:B------:R-:W-:Y:S02]  /*e630*/  FFMA.FTZ R60, R60, c[0x0][0x23c], -R47 ;  /* 0x00008f003c3c7a23 */ /* 0x000fe4000001082f */
[-C--:B-1----:R-:W-:Y:S01]  /*e640*/  FMUL.FTZ R12, R136, R83.reuse ;  /* 0x00000053880c7220 */ /* 0x082fe20000410000 */
[----:B------:R-:W-:Y:S01]  /*e650*/  MUFU.EX2 R65, R65 ;  /* 0x0000004100417308 */ /* 0x000fe20000000800 */
[-C--:B------:R-:W-:Y:S02]  /*e660*/  FMUL.FTZ R13, R137, R83.reuse ;  /* 0x00000053890d7220 */ /* 0x080fe40000410000 */
[-C--:B------:R-:W-:Y:S02]  /*e670*/  FMUL.FTZ R132, R132, R83.reuse ;  /* 0x0000005384847220 */ /* 0x080fe40000410000 */
[----:B------:R-:W-:-:S02]  /*e680*/  FMUL.FTZ R133, R133, R83 ;  /* 0x0000005385857220 */ /* 0x000fc40000410000 */
[-C--:B----4-:R-:W-:Y:S01]  /*e690*/  FMUL.FTZ R14, R138, R81.reuse ;  /* 0x000000518a0e7220 */ /* 0x090fe20000410000 */
        /* <DEDUP_REMOVED lines=19> */
[----:B---3--:R-:W-:Y:S01]  /*e7d0*/  HMMA.16816.F32.BF16 R28, R8, R4, R28 ;  /* 0x00000004081c723c */ /* 0x008fe2000004181c */
[--C-:B------:R-:W-:Y:S01]  /*e7e0*/  FFMA.FTZ R128, R154, c[0x0][0x23c], -R47.reuse ;  /* 0x00008f009a807a23 */ /* 0x100fe2000001082f */
[----:B------:R-:W-:Y:S01]  /*e7f0*/  MUFU.EX2 R112, R112 ;  /* 0x0000007000707308 */ /* 0x000fe20000000800 */
[----:B------:R-:W-:-:S02]  /*e800*/  FFMA.FTZ R129, R152, c[0x0][0x23c], -R47 ;  /* 0x00008f0098817a23 */ /* 0x000fc4000001082f */
[--C-:B------:R-:W-:Y:S02]  /*e810*/  FFMA.FTZ R137, R102, c[0x0][0x23c], -R47.reuse ;  /* 0x00008f0066897a23 */ /* 0x100fe4000001082f */
[----:B------:R-:W-:Y:S01]  /*e820*/  FFMA.FTZ R100, R99, R83, R100 ;  /* 0x0000005363647223 */ /* 0x000fe20000010064 */
[----:B------:R-:W-:Y:S01]  /*e830*/  HMMA.16816.F32.BF16 R8, R8, R6, R124 ;  /* 0x000000060808723c */ /* 0x000fe2000004187c */
[----:B------:R-:W1:Y:S01]  /*e840*/  LDSM.16.MT88.4 R4, [R148+0x3800] ;  /* 0x003800009404783b */ /* 0x000e620000004200 */
[----:B--2---:R-:W-:Y:S01]  /*e850*/  F2FP.BF16.PACK_AB R35, R104, R79 ;  /* 0x0000004f6823723e */ /* 0x004fe200000010ff */
[----:B------:R-:W2:Y:S01]  /*e860*/  MUFU.EX2 R105, R105 ;  /* 0x0000006900697308 */ /* 0x000ea20000000800 */
[----:B------:R-:W-:Y:S02]  /*e870*/  FFMA.FTZ R78, R101, R81, R78 ;  /* 0x00000051654e7223 */ /* 0x000fe4000001004e */
[----:B------:R-:W-:Y:S02]  /*e880*/  FADD.FTZ R77, R77, R100 ;  /* 0x000000644d4d7221 */ /* 0x000fe40000010000 */
[--C-:B------:R-:W-:Y:S01]  /*e890*/  FFMA.FTZ R125, R162, c[0x0][0x23c], -R47.reuse ;  /* 0x00008f00a27d7a23 */ /* 0x100fe2000001082f */
[----:B-----5:R-:W-:Y:S01]  /*e8a0*/  HMMA.16816.F32.BF16 R12, R32, R20, R12 ;  /* 0x00000014200c723c */ /* 0x020fe2000004180c */
[----:B------:R-:W-:Y:S01]  /*e8b0*/  FFMA.FTZ R127, R158, c[0x0][0x23c], -R47 ;  /* 0x00008f009e7f7a23 */ /* 0x000fe2000001082f */
[----:B------:R-:W-:Y:S01]  /*e8c0*/  MUFU.EX2 R106, R106 ;  /* 0x0000006a006a7308 */ /* 0x000fe20000000800 */
[----:B------:R-:W-:-:S02]  /*e8d0*/  FADD.FTZ R78, R75, R78 ;  /* 0x0000004e4b4e7221 */ /* 0x000fc40000010000 */
[----:B------:R-:W-:Y:S02]  /*e8e0*/  FADD.FTZ R80, R80, R77 ;  /* 0x0000004d50507221 */ /* 0x000fe40000010000 */
[----:B------:R-:W-:Y:S01]  /*e8f0*/  FFMA.FTZ R66, R66, c[0x0][0x23c], -R47 ;  /* 0x00008f0042427a23 */ /* 0x000fe2000001082f */
[C---:B------:R-:W-:Y:S01]  /*e900*/  HMMA.16816.F32.BF16 R16, R32.reuse, R22, R16 ;  /* 0x000000162010723c */ /* 0x040fe20000041810 */
[----:B------:R-:W3:Y:S01]  /*e910*/  LDSM.16.MT88.4 R20, [R149+0x3800] ;  /* 0x003800009514783b */ /* 0x000ee20000004200 */
[----:B------:R-:W4:Y:S01]  /*e920*/  MUFU.EX2 R107, R107 ;  /* 0x0000006b006b7308 */ /* 0x000f220000000800 */
[----:B------:R-:W-:Y:S02]  /*e930*/  FADD.FTZ R80, R73, R80 ;  /* 0x0000005049507221 */ /* 0x000fe40000010000 */
[----:B------:R-:W-:Y:S02]  /*e940*/  FFMA.FTZ R99, R56, c[0x0][0x23c], -R59 ;  /* 0x00008f0038637a23 */ /* 0x000fe4000001083b */
[----:B------:R-:W-:Y:S01]  /*e950*/  FFMA.FTZ R45, R45, c[0x0][0x23c], -R47 ;  /* 0x00008f002d2d7a23 */ /* 0x000fe2000001082f */
        /* <DEDUP_REMOVED lines=69> */
[C---:B----4-:R-:W-:Y:S02]  /*edb0*/  HMMA.16816.F32.BF16 R12, R8.reuse, R4, R12 ;  /* 0x00000004080c723c */ /* 0x050fe4000004180c */
[----:B------:R-:W-:Y:S05]  /*edc0*/  MUFU.EX2 R67, R67 ;  /* 0x0000004300437308 */ /* 0x000fea0000000800 */
[----:B------:R-:W-:Y:S01]  /*edd0*/  FADD.FTZ R5, R69, R80 ;  /* 0x0000005045057221 */ /* 0x000fe20000010000 */
[----:B---3--:R-:W-:Y:S02]  /*ede0*/  HMMA.16816.F32.BF16 R24, R8, R22, R24 ;  /* 0x000000160818723c */ /* 0x008fe40000041818 */
[----:B------:R-:W3:Y:S01]  /*edf0*/  MUFU.EX2 R108, R108 ;  /* 0x0000006c006c7308 */ /* 0x000ee20000000800 */
[----:B------:R-:W-:-:S04]  /*ee00*/  FADD.FTZ R5, R68, R5 ;  /* 0x0000000544057221 */ /* 0x000fc80000010000 */
[----:B------:R-:W-:Y:S01]  /*ee10*/  FADD.FTZ R64, R64, R5 ;  /* 0x0000000540407221 */ /* 0x000fe20000010000 */
[C---:B------:R-:W-:Y:S01]  /*ee20*/  HMMA.16816.F32.BF16 R16, R8.reuse, R6, R16 ;  /* 0x000000060810723c */ /* 0x040fe20000041810 */
[----:B------:R-:W-:Y:S01]  /*ee30*/  FADD.FTZ R22, R106, R105 ;  /* 0x000000696a167221 */ /* 0x000fe20000010000 */
[----:B------:R-:W4:Y:S01]  /*ee40*/  LDSM.16.MT88.4 R4, [R149+0x4800] ;  /* 0x004800009504783b */ /* 0x000f220000004200 */
        /* <DEDUP_REMOVED lines=10> */
[----:B-1----:R-:W-:Y:S01]  /*eef0*/  F2FP.BF16.PACK_AB R8, R39, R0 ;  /* 0x000000002708723e */ /* 0x002fe200000010ff */
[----:B------:R-:W-:Y:S01]  /*ef00*/  FADD.FTZ R120, R120, R125 ;  /* 0x0000007d78787221 */ /* 0x000fe20000010000 */
[----:B---3--:R-:W-:Y:S01]  /*ef10*/  F2FP.BF16.PACK_AB R10, R108, R67 ;  /* 0x000000436c0a723e */ /* 0x008fe200000010ff */
[----:B------:R-:W-:Y:S01]  /*ef20*/  FADD.FTZ R54, R54, R57 ;  /* 0x0000003936367221 */ /* 0x000fe20000010000 */
[----:B------:R-:W-:Y:S01]  /*ef30*/  MUFU.EX2 R60, R60 ;  /* 0x0000003c003c7308 */ /* 0x000fe20000000800 */
[----:B------:R-:W-:-:S02]  /*ef40*/  FADD.FTZ R120, R127, R120 ;  /* 0x000000787f787221 */ /* 0x000fc40000010000 */
[----:B------:R-:W-:Y:S01]  /*ef50*/  FADD.FTZ R53, R53, R54 ;  /* 0x0000003635357221 */ /* 0x000fe20000010000 */
[----:B------:R-:W1:Y:S01]  /*ef60*/  LDSM.16.MT88.4 R124, [R149+0x4c00] ;  /* 0x004c0000957c783b */ /* 0x000e620000004200 */
[----:B------:R-:W-:Y:S02]  /*ef70*/  FADD.FTZ R131, R131, R120 ;  /* 0x0000007883837221 */ /* 0x000fe40000010000 */
[----:B------:R-:W-:Y:S01]  /*ef80*/  FADD.FTZ R52, R52, R53 ;  /* 0x0000003534347221 */ /* 0x000fe20000010000 */
[----:B------:R-:W3:Y:S01]  /*ef90*/  MUFU.EX2 R65, R65 ;  /* 0x0000004100417308 */ /* 0x000ee20000000800 */
[----:B-----5:R-:W-:Y:S01]  /*efa0*/  F2FP.BF16.PACK_AB R9, R71, R70 ;  /* 0x000000464709723e */ /* 0x020fe200000010ff */
[----:B------:R-:W-:Y:S02]  /*efb0*/  FADD.FTZ R128, R128, R131 ;  /* 0x0000008380807221 */ /* 0x000fe40000010000 */
[----:B------:R-:W-:Y:S02]  /*efc0*/  FADD.FTZ R51, R51, R52 ;  /* 0x0000003433337221 */ /* 0x000fe40000010000 */
[----:B------:R-:W-:-:S02]  /*efd0*/  FADD.FTZ R129, R129, R128 ;  /* 0x0000008081817221 */ /* 0x000fc40000010000 */
[----:B------:R-:W-:Y:S01]  /*efe0*/  FADD.FTZ R48, R48, R51 ;  /* 0x0000003330307221 */ /* 0x000fe20000010000 */
[----:B------:R-:W-:Y:S01]  /*eff0*/  MUFU.EX2 R110, R110 ;  /* 0x0000006e006e7308 */ /* 0x000fe20000000800 */
[----:B------:R-:W-:Y:S02]  /*f000*/  FFMA.FTZ R20, R55, c[0x0][0x23c], -R59 ;  /* 0x00008f0037147a23 */ /* 0x000fe4000001083b */
[----:B------:R-:W-:Y:S02]  /*f010*/  FADD.FTZ R49, R49, R48 ;  /* 0x0000003031317221 */ /* 0x000fe40000010000 */
[----:B------:R-:W-:Y:S02]  /*f020*/  FFMA.FTZ R21, R50, c[0x0][0x23c], -R47 ;  /* 0x00008f0032157a23 */ /* 0x000fe4000001082f */
[----:B------:R-:W-:Y:S01]  /*f030*/  FADD.FTZ R46, R46, R49 ;  /* 0x000000312e2e7221 */ /* 0x000fe20000010000 */
[----:B---3--:R-:W-:Y:S01]  /*f040*/  F2FP.BF16.PACK_AB R11, R65, R60 ;  /* 0x0000003c410b723e */ /* 0x008fe200000010ff */
[----:B------:R-:W-:Y:S01]  /*f050*/  FFMA.FTZ R23, R42, c[0x0][0x23c], -R47 ;  /* 0x00008f002a177a23 */ /* 0x000fe2000001082f */
[----:B------:R-:W3:Y:S01]  /*f060*/  MUFU.EX2 R83, R76 ;  /* 0x0000004c00537308 */ /* 0x000ee20000000800 */
[----:B------:R-:W-:-:S02]  /*f070*/  FADD.FTZ R43, R43, R46 ;  /* 0x0000002e2b2b7221 */ /* 0x000fc40000010000 */
[----:B------:R-:W-:Y:S02]  /*f080*/  FADD.FTZ R129, R118, R129 ;  /* 0x0000008176817221 */ /* 0x000fe40000010000 */
[C---:B--2---:R-:W-:Y:S01]  /*f090*/  HMMA.16816.F32.BF16 R12, R8.reuse, R32, R12 ;  /* 0x00000020080c723c */ /* 0x044fe2000004180c */
[----:B------:R-:W-:Y:S02]  /*f0a0*/  FADD.FTZ R40, R40, R43 ;  /* 0x0000002b28287221 */ /* 0x000fe40000010000 */
[----:B------:R-:W-:Y:S01]  /*f0b0*/  FADD.FTZ R114, R114, R129 ;  /* 0x0000008172727221 */ /* 0x000fe20000010000 */
[----:B------:R-:W-:Y:S01]  /*f0c0*/  MUFU.EX2 R20, R20 ;  /* 0x0000001400147308 */ /* 0x000fe20000000800 */
[----:B------:R-:W-:Y:S02]  /*f0d0*/  FADD.FTZ R41, R41, R40 ;  /* 0x0000002829297221 */ /* 0x000fe40000010000 */
[----:B------:R-:W-:Y:S01]  /*f0e0*/  FFMA.FTZ R32, R44, c[0x0][0x23c], -R47 ;  /* 0x00008f002c207a23 */ /* 0x000fe2000001082f */
[----:B----4-:R-:W-:Y:S01]  /*f0f0*/  HMMA.16816.F32.BF16 R28, R8, R4, R28 ;  /* 0x00000004081c723c */ /* 0x010fe2000004181c */
[----:B------:R-:W-:-:S03]  /*f100*/  FADD.FTZ R36, R36, R41 ;  /* 0x0000002924247221 */ /* 0x000fc60000010000 */
[----:B------:R-:W2:Y:S01]  /*f110*/  MUFU.EX2 R99, R99 ;  /* 0x0000006300637308 */ /* 0x000ea20000000800 */
        /* <DEDUP_REMOVED lines=8> */
[----:B------:R-:W3:Y:S01]  /*f1a0*/  MUFU.EX2 R22, R45 ;  /* 0x0000002d00167308 */ /* 0x000ee20000000800 */
[----:B------:R-:W-:Y:S01]  /*f1b0*/  FADD.FTZ R3, R67, R0 ;  /* 0x0000000043037221 */ /* 0x000fe20000010000 */
[----:B------:R-:W-:Y:S01]  /*f1c0*/  MOV R67, R38 ;  /* 0x0000002600437202 */ /* 0x000fe20000000f00 */
[----:B------:R-:W-:Y:S01]  /*f1d0*/  FADD.FTZ R9, R137, R114 ;  /* 0x0000007289097221 */ /* 0x000fe20000010000 */
[----:B--2---:R-:W-:Y:S01]  /*f1e0*/  F2FP.BF16.PACK_AB R6, R99, R20 ;  /* 0x000000146306723e */ /* 0x004fe200000010ff */
[----:B------:R-:W-:Y:S02]  /*f1f0*/  FADD.FTZ R3, R108, R3 ;  /* 0x000000036c037221 */ /* 0x000fe40000010000 */
[----:B------:R-:W-:Y:S01]  /*f200*/  FADD.FTZ R98, R98, R9 ;  /* 0x0000000962627221 */ /* 0x000fe20000010000 */
[----:B------:R-:W-:Y:S01]  /*f210*/  MUFU.EX2 R23, R23 ;  /* 0x0000001700177308 */ /* 0x000fe20000000800 */
[----:B------:R-:W-:Y:S02]  /*f220*/  FADD.FTZ R110, R110, R3 ;  /* 0x000000036e6e7221 */ /* 0x000fe40000010000 */
[----:B------:R-:W-:-:S02]  /*f230*/  FADD.FTZ R141, R141, R98 ;  /* 0x000000628d8d7221 */ /* 0x000fc40000010000 */
[----:B------:R-:W-:Y:S02]  /*f240*/  FADD.FTZ R83, R83, R110 ;  /* 0x0000006e53537221 */ /* 0x000fe40000010000 */
[----:B------:R-:W-:Y:S01]  /*f250*/  FADD.FTZ R70, R70, R141 ;  /* 0x0000008d46467221 */ /* 0x000fe20000010000 */
[----:B------:R-:W2:Y:S01]  /*f260*/  MUFU.EX2 R32, R32 ;  /* 0x0000002000207308 */ /* 0x000ea20000000800 */
[----:B---3--:R-:W-:Y:S01]  /*f270*/  F2FP.BF16.PACK_AB R5, R22, R21 ;  /* 0x000000151605723e */ /* 0x008fe200000010ff */
[----:B------:R-:W-:Y:S02]  /*f280*/  FADD.FTZ R20, R20, R83 ;  /* 0x0000005314147221 */ /* 0x000fe40000010000 */
[----:B------:R-:W-:Y:S02]  /*f290*/  FADD.FTZ R71, R71, R70 ;  /* 0x0000004647477221 */ /* 0x000fe40000010000 */
[----:B------:R-:W-:Y:S02]  /*f2a0*/  FADD.FTZ R99, R99, R20 ;  /* 0x0000001463637221 */ /* 0x000fe40000010000 */
[----:B------:R-:W-:-:S04]  /*f2b0*/  FADD.FTZ R0, R60, R71 ;  /* 0x000000473c007221 */ /* 0x000fc80000010000 */
        /* <DEDUP_REMOVED lines=8> */
[C---:B-1----:R-:W-:Y:S08]  /*f340*/  HMMA.16816.F32.BF16 R128, R4.reuse, R124, R28 ;  /* 0x0000007c0480723c */ /* 0x042ff0000004181c */
[C---:B------:R-:W-:Y:S08]  /*f350*/  HMMA.16816.F32.BF16 R132, R4.reuse, R134, R16 ;  /* 0x000000860484723c */ /* 0x040ff00000041810 */
[----:B------:R-:W-:Y:S08]  /*f360*/  HMMA.16816.F32.BF16 R124, R4, R126, R24 ;  /* 0x0000007e047c723c */ /* 0x000ff00000041818 */
.L_x_5132:
        /* <DEDUP_REMOVED lines=8> */
.L_x_5144:
        /* <DEDUP_REMOVED lines=65> */
.L_x_5141:
        /* <DEDUP_REMOVED lines=31> */
[----:B------:R-:W-:Y:S03]  /*f9f0*/  ISETP.GT.AND P0, PT, R122, R109, PT ;  /* 0x0000006d7a00720c */ /* 0x000fe60003f04270 */
        /* <DEDUP_REMOVED lines=257> */
[----:B------:R-:W-:Y:S04]  /*10a10*/  IMAD.MOV.U32 R71, RZ, RZ, R74 ;  /* 0x000000ffff477224 */ /* 0x000fe800078e004a */
.L_x_5143:
        /* <DEDUP_REMOVED lines=44> */
.L_x_5142:
        /* <DEDUP_REMOVED lines=80> */
[C---:B------:R-:W-:Y:S01]  /*111e0*/  FFMA.FTZ R20, R97.reuse, R100, R20 ;  /* 0x0000006461147223 */ /* 0x040fe20000010014 */
[----:B------:R-:W-:Y:S01]  /*111f0*/  FMNMX.FTZ R153, R18, R153, !PT ;  /* 0x0000009912997209 */ /* 0x000fe20007810000 */
[CC--:B------:R-:W-:Y:S01]  /*11200*/  FFMA.FTZ R21, R97.reuse, R102.reuse, R21 ;  /* 0x0000006661157223 */ /* 0x0c0fe20000010015 */
[----:B------:R5:W5:Y:S01]  /*11210*/  I2F R70, R67 ;  /* 0x0000004300467306 */ /* 0x000b620000201400 */
[----:B------:R-:W-:Y:S01]  /*11220*/  FFMA.FTZ R22, R97, R102, R22 ;  /* 0x0000006661167223 */ /* 0x000fe20000010016 */
[----:B----4-:R-:W-:Y:S01]  /*11230*/  IADD3 R65, R71, 0x59, RZ ;  /* 0x0000005947417810 */ /* 0x010fe20007ffe0ff */
[----:B------:R-:W-:Y:S01]  /*11240*/  FFMA.FTZ R23, R97, R104, R23 ;  /* 0x0000006861177223 */ /* 0x000fe20000010017 */
[----:B------:R-:W-:Y:S01]  /*11250*/  FMNMX.FTZ R152, R17, R152, !PT ;  /* 0x0000009811987209 */ /* 0x000fe20007810000 */
[C---:B------:R-:W-:Y:S01]  /*11260*/  FFMA.FTZ R24, R97.reuse, R104, R24 ;  /* 0x0000006861187223 */ /* 0x040fe20000010018 */
[----:B------:R-:W-:Y:S01]  /*11270*/  FMNMX.FTZ R153, R20, R153, !PT ;  /* 0x0000009914997209 */ /* 0x000fe20007810000 */
[----:B------:R-:W-:Y:S01]  /*11280*/  FFMA.FTZ R25, R97, R106, R25 ;  /* 0x0000006a61197223 */ /* 0x000fe20000010019 */
[----:B------:R-:W-:Y:S01]  /*11290*/  FMNMX.FTZ R152, R19, R152, !PT ;  /* 0x0000009813987209 */ /* 0x000fe20007810000 */
[C---:B------:R-:W-:Y:S01]  /*112a0*/  FFMA.FTZ R26, R97.reuse, R106, R26 ;  /* 0x0000006a611a7223 */ /* 0x040fe2000001001a */
[----:B------:R4:W4:Y:S01]  /*112b0*/  I2F R72, R65 ;  /* 0x0000004100487306 */ /* 0x0009220000201400 */
[----:B------:R-:W-:Y:S01]  /*112c0*/  FFMA.FTZ R27, R97, R108, R27 ;  /* 0x0000006c611b7223 */ /* 0x000fe2000001001b */
[----:B------:R-:W-:Y:S01]  /*112d0*/  FMNMX.FTZ R152, R21, R152, !PT ;  /* 0x0000009815987209 */ /* 0x000fe20007810000 */
[C---:B------:R-:W-:Y:S01]  /*112e0*/  FFMA.FTZ R28, R97.reuse, R108, R28 ;  /* 0x0000006c611c7223 */ /* 0x040fe2000001001c */
[----:B------:R-:W-:Y:S01]  /*112f0*/  FMNMX.FTZ R153, R22, R153, !PT ;  /* 0x0000009916997209 */ /* 0x000fe20007810000 */
[----:B-1----:R-:W-:Y:S01]  /*11300*/  FFMA.FTZ R29, R97, R110, R29 ;  /* 0x0000006e611d7223 */ /* 0x002fe2000001001d */
[----:B------:R-:W-:Y:S01]  /*11310*/  FMNMX.FTZ R152, R23, R152, !PT ;  /* 0x0000009817987209 */ /* 0x000fe20007810000 */
        /* <DEDUP_REMOVED lines=8> */
[----:B------:R-:W-:Y:S01]  /*113a0*/  FFMA.FTZ R34, R97, R114, R34 ;  /* 0x0000007261227223 */ /* 0x000fe20000010022 */
[----:B-----5:R-:W-:Y:S01]  /*113b0*/  IADD3 R67, R71, 0x60, RZ ;  /* 0x0000006047437810 */ /* 0x020fe20007ffe0ff */
[----:B------:R-:W-:Y:S01]  /*113c0*/  FFMA.FTZ R35, R97, R116, R35 ;  /* 0x0000007461237223 */ /* 0x000fe20000010023 */
[----:B------:R-:W-:Y:S01]  /*113d0*/  FMNMX.FTZ R152, R29, R152, !PT ;  /* 0x000000981d987209 */ /* 0x000fe20007810000 */
[C---:B------:R-:W-:Y:S01]  /*113e0*/  FFMA.FTZ R36, R97.reuse, R116, R36 ;  /* 0x0000007461247223 */ /* 0x040fe20000010024 */
[----:B------:R-:W1:Y:S01]  /*113f0*/  I2F R74, R67 ;  /* 0x00000043004a7306 */ /* 0x000e620000201400 */
        /* <DEDUP_REMOVED lines=8> */
[CC--:B------:R-:W-:Y:S01]  /*11480*/  FFMA.FTZ R41, R97.reuse, R66.reuse, R41 ;  /* 0x0000004261297223 */ /* 0x0c0fe20000010029 */
[----:B------:R-:W2:Y:S01]  /*11490*/  I2F R76, R65 ;  /* 0x00000041004c7306 */ /* 0x000ea20000201400 */
        /* <DEDUP_REMOVED lines=14> */
[-C--:B-1----:R-:W-:Y:S01]  /*11580*/  FFMA.FTZ R49, R97, R74.reuse, R49 ;  /* 0x0000004a61317223 */ /* 0x082fe20000010031 */
[----:B------:R-:W-:Y:S01]  /*11590*/  IADD3 R67, R71, 0x68, RZ ;  /* 0x0000006847437810 */ /* 0x000fe20007ffe0ff */
[----:B------:R-:W-:Y:S01]  /*115a0*/  FFMA.FTZ R50, R97, R74, R50 ;  /* 0x0000004a61327223 */ /* 0x000fe20000010032 */
[----:B------:R-:W-:Y:S02]  /*115b0*/  FMNMX.FTZ R152, R43, R152, !PT ;  /* 0x000000982b987209 */ /* 0x000fe40007810000 */
[----:B------:R1:W3:Y:S01]  /*115c0*/  I2F R78, R67 ;  /* 0x00000043004e7306 */ /* 0x0002e20000201400 */
[----:B------:R-:W-:Y:S02]  /*115d0*/  FMNMX.FTZ R153, R36, R153, !PT ;  /* 0x0000009924997209 */ /* 0x000fe40007810000 */
[----:B------:R-:W-:Y:S01]  /*115e0*/  FMNMX.FTZ R152, R45, R152, !PT ;  /* 0x000000982d987209 */ /* 0x000fe20007810000 */
[-C--:B--2---:R-:W-:Y:S01]  /*115f0*/  FFMA.FTZ R51, R97, R76.reuse, R51 ;  /* 0x0000004c61337223 */ /* 0x084fe20000010033 */
[----:B------:R-:W-:Y:S01]  /*11600*/  IADD3 R65, R71, 0x69, RZ ;  /* 0x0000006947417810 */ /* 0x000fe20007ffe0ff */
[----:B------:R-:W-:Y:S01]  /*11610*/  FFMA.FTZ R52, R97, R76, R52 ;  /* 0x0000004c61347223 */ /* 0x000fe20000010034 */
[----:B------:R-:W-:Y:S02]  /*11620*/  FMNMX.FTZ R152, R47, R152, !PT ;  /* 0x000000982f987209 */ /* 0x000fe40007810000 */
[----:B------:R-:W-:Y:S01]  /*11630*/  FMNMX.FTZ R153, R38, R153, !PT ;  /* 0x0000009926997209 */ /* 0x000fe20007810000 */
[----:B------:R-:W2:Y:S01]  /*11640*/  I2F R80, R65 ;  /* 0x0000004100507306 */ /* 0x000ea20000201400 */
[----:B------:R-:W-:Y:S02]  /*11650*/  FMNMX.FTZ R152, R49, R152, !PT ;  /* 0x0000009831987209 */ /* 0x000fe40007810000 */
[----:B------:R-:W-:Y:S02]  /*11660*/  FMNMX.FTZ R153, R40, R153, !PT ;  /* 0x0000009928997209 */ /* 0x000fe40007810000 */
[----:B------:R-:W-:Y:S02]  /*11670*/  FMNMX.FTZ R152, R51, R152, !PT ;  /* 0x0000009833987209 */ /* 0x000fe40007810000 */
[----:B------:R-:W-:Y:S04]  /*11680*/  FMNMX.FTZ R153, R42, R153, !PT ;  /* 0x000000992a997209 */ /* 0x000fe80007810000 */
[----:B------:R-:W-:Y:S02]  /*11690*/  FMNMX.FTZ R153, R44, R153, !PT ;  /* 0x000000992c997209 */ /* 0x000fe40007810000 */
[----:B-1----:R-:W-:Y:S01]  /*116a0*/  IADD3 R67, R71, 0x70, RZ ;  /* 0x0000007047437810 */ /* 0x002fe20007ffe0ff */
[CC--:B---3--:R-:W-:Y:S01]  /*116b0*/  FFMA.FTZ R53, R97.reuse, R78.reuse, R53 ;  /* 0x0000004e61357223 */ /* 0x0c8fe20000010035 */
[----:B------:R-:W-:Y:S01]  /*116c0*/  FMNMX.FTZ R153, R46, R153, !PT ;  /* 0x000000992e997209 */ /* 0x000fe20007810000 */
[----:B------:R-:W-:Y:S01]  /*116d0*/  FFMA.FTZ R54, R97, R78, R54 ;  /* 0x0000004e61367223 */ /* 0x000fe20000010036 */
[----:B------:R1:W3:Y:S02]  /*116e0*/  I2F R82, R67 ;  /* 0x0000004300527306 */ /* 0x0002e40000201400 */
[----:B------:R-:W-:Y:S02]  /*116f0*/  FMNMX.FTZ R152, R53, R152, !PT ;  /* 0x0000009835987209 */ /* 0x000fe40007810000 */
[----:B------:R-:W-:Y:S01]  /*11700*/  FMNMX.FTZ R153, R48, R153, !PT ;  /* 0x0000009930997209 */ /* 0x000fe20007810000 */
[-C--:B--2---:R-:W-:Y:S01]  /*11710*/  FFMA.FTZ R55, R97, R80.reuse, R55 ;  /* 0x0000005061377223 */ /* 0x084fe20000010037 */
[----:B------:R-:W-:Y:S01]  /*11720*/  IADD3 R65, R71, 0x71, RZ ;  /* 0x0000007147417810 */ /* 0x000fe20007ffe0ff */
[----:B------:R-:W-:Y:S01]  /*11730*/  FFMA.FTZ R56, R97, R80, R56 ;  /* 0x0000005061387223 */ /* 0x000fe20000010038 */
[----:B------:R-:W-:Y:S02]  /*11740*/  FMNMX.FTZ R153, R50, R153, !PT ;  /* 0x0000009932997209 */ /* 0x000fe40007810000 */
[----:B------:R2:W4:Y:S01]  /*11750*/  I2F R66, R65 ;  /* 0x0000004100427306 */ /* 0x0005220000201400 */
[----:B------:R-:W-:Y:S02]  /*11760*/  FMNMX.FTZ R152, R55, R152, !PT ;  /* 0x0000009837987209 */ /* 0x000fe40007810000 */
[----:B------:R-:W-:Y:S04]  /*11770*/  FMNMX.FTZ R153, R52, R153, !PT ;  /* 0x0000009934997209 */ /* 0x000fe80007810000 */
[----:B------:R-:W-:Y:S02]  /*11780*/  FMNMX.FTZ R153, R54, R153, !PT ;  /* 0x0000009936997209 */ /* 0x000fe40007810000 */
[----:B-1----:R-:W-:Y:S01]  /*11790*/  IADD3 R67, R71, 0x78, RZ ;  /* 0x0000007847437810 */ /* 0x002fe20007ffe0ff */
[CC--:B---3--:R-:W-:Y:S02]  /*117a0*/  FFMA.FTZ R57, R97.reuse, R82.reuse, R57 ;  /* 0x0000005261397223 */ /* 0x0c8fe40000010039 */
[----:B------:R-:W-:Y:S01]  /*117b0*/  FFMA.FTZ R58, R97, R82, R58 ;  /* 0x00000052613a7223 */ /* 0x000fe2000001003a */
[----:B------:R-:W1:Y:S02]  /*117c0*/  I2F R68, R67 ;  /* 0x0000004300447306 */ /* 0x000e640000201400 */
[----:B------:R-:W-:Y:S02]  /*117d0*/  FMNMX.FTZ R152, R57, R152, !PT ;  /* 0x0000009839987209 */ /* 0x000fe40007810000 */
[----:B--2---:R-:W-:Y:S01]  /*117e0*/  IADD3 R65, R71, 0x79, RZ ;  /* 0x0000007947417810 */ /* 0x004fe20007ffe0ff */
[CC--:B----4-:R-:W-:Y:S02]  /*117f0*/  FFMA.FTZ R59, R97.reuse, R66.reuse, R59 ;  /* 0x00000042613b7223 */ /* 0x0d0fe4000001003b */
[----:B------:R-:W-:Y:S03]  /*11800*/  FFMA.FTZ R60, R97, R66, R60 ;  /* 0x00000042613c7223 */ /* 0x000fe6000001003c */
[----:B------:R2:W3:Y:S01]  /*11810*/  I2F R70, R65 ;  /* 0x0000004100467306 */ /* 0x0004e20000201400 */
[----:B------:R-:W-:Y:S01]  /*11820*/  FMNMX.FTZ R66, R59, R152, !PT ;  /* 0x000000983b427209 */ /* 0x000fe20007810000 */
[CC--:B-1----:R-:W-:Y:S02]  /*11830*/  FFMA.FTZ R61, R97.reuse, R68.reuse, R61 ;  /* 0x00000044613d7223 */ /* 0x0c2fe4000001003d */
[----:B------:R-:W-:Y:S03]  /*11840*/  FFMA.FTZ R62, R97, R68, R62 ;  /* 0x00000044613e7223 */ /* 0x000fe6000001003e */
[----:B------:R-:W-:Y:S02]  /*11850*/  FMNMX.FTZ R68, R61, R66, !PT ;  /* 0x000000423d447209 */ /* 0x000fe40007810000 */
[----:B--2---:R-:W-:Y:S01]  /*11860*/  FMNMX.FTZ R65, R56, R153, !PT ;  /* 0x0000009938417209 */ /* 0x004fe20007810000 */
        /* <DEDUP_REMOVED lines=38> */
[C---:B-1----:R-:W-:Y:S02]  /*11ad0*/  FMUL.FTZ R136, R69.reuse, R136 ;  /* 0x0000008845887220 */ /* 0x042fe40000410000 */
[C---:B------:R-:W-:Y:S01]  /*11ae0*/  FMUL.FTZ R137, R69.reuse, R137 ;  /* 0x0000008945897220 */ /* 0x040fe20000410000 */
[----:B------:R1:W-:Y:S01]  /*11af0*/  MUFU.EX2 R106, R3 ;  /* 0x00000003006a7308 */ /* 0x0003e20000000800 */
        /* <DEDUP_REMOVED lines=10> */
[----:B------:R-:W-:Y:S01]  /*11ba0*/  FADD.FTZ R71, -R65, R105 ;  /* 0x0000006941477221 */ /* 0x000fe20000010100 */
[----:B------:R3:W-:Y:S01]  /*11bb0*/  MUFU.EX2 R80, R15 ;  /* 0x0000000f00507308 */ /* 0x0007e20000000800 */
[--C-:B------:R-:W-:Y:S02]  /*11bc0*/  FFMA.FTZ R105, R29, c[0x0][0x23c], -R66.reuse ;  /* 0x00008f001d697a23 */ /* 0x100fe40000010842 */
[--C-:B------:R-:W-:Y:S02]  /*11bd0*/  FFMA.FTZ R29, R37, c[0x0][0x23c], -R66.reuse ;  /* 0x00008f00251d7a23 */ /* 0x100fe40000010842 */
[----:B-1----:R-:W-:Y:S02]  /*11be0*/  FMUL.FTZ R3, R65, c[0x0][0x23c] ;  /* 0x00008f0041037a20 */ /* 0x002fe40000410000 */
[----:B------:R-:W-:Y:S02]  /*11bf0*/  FMUL.FTZ R70, R71, c[0x0][0x23c] ;  /* 0x00008f0047467a20 */ /* 0x000fe40000410000 */
[--C-:B------:R-:W-:Y:S01]  /*11c00*/  FFMA.FTZ R161, R21, c[0x0][0x23c], -R66.reuse ;  /* 0x00008f0015a17a23 */ /* 0x100fe20000010842 */
[----:B------:R-:W1:Y:S01]  /*11c10*/  MUFU.EX2 R0, R0 ;  /* 0x0000000000007308 */ /* 0x000e620000000800 */
[----:B------:R-:W-:Y:S01]  /*11c20*/  FSEL R3, R3, RZ, P0 ;  /* 0x000000ff03037208 */ /* 0x000fe20000000000 */
[--C-:B------:R-:W-:Y:S01]  /*11c30*/  FFMA.FTZ R21, R41, c[0x0][0x23c], -R66.reuse ;  /* 0x00008f0029157a23 */ /* 0x100fe20000010842 */
[----:B------:R-:W-:Y:S01]  /*11c40*/  ISETP.GT.AND P0, PT, R122, R109, PT ;  /* 0x0000006d7a00720c */ /* 0x000fe20003f04270 */
[--C-:B------:R-:W-:Y:S02]  /*11c50*/  FFMA.FTZ R159, R25, c[0x0][0x23c], -R66.reuse ;  /* 0x00008f00199f7a23 */ /* 0x100fe40000010842 */
[--C-:B------:R-:W-:Y:S02]  /*11c60*/  FFMA.FTZ R43, R4, c[0x0][0x23c], -R3.reuse ;  /* 0x00008f00042b7a23 */ /* 0x100fe40000010803 */
[--C-:B------:R-:W-:Y:S02]  /*11c70*/  FFMA.FTZ R47, R6, c[0x0][0x23c], -R3.reuse ;  /* 0x00008f00062f7a23 */ /* 0x100fe40000010803 */
[----:B------:R-:W4:Y:S01]  /*11c80*/  MUFU.EX2 R70, R70 ;  /* 0x0000004600467308 */ /* 0x000f220000000800 */
[----:B------:R-:W5:Y:S01]  /*11c90*/  LDSM.16.MT88.4 R4, [R148+0x3000] ;  /* 0x003000009404783b */ /* 0x000f620000004200 */
[--C-:B------:R-:W-:Y:S02]  /*11ca0*/  FFMA.FTZ R37, R12, c[0x0][0x23c], -R3.reuse ;  /* 0x00008f000c257a23 */ /* 0x100fe40000010803 */
[--C-:B------:R-:W-:Y:S02]  /*11cb0*/  FFMA.FTZ R45, R14, c[0x0][0x23c], -R3.reuse ;  /* 0x00008f000e2d7a23 */ /* 0x100fe40000010803 */
[--C-:B------:R-:W-:Y:S02]  /*11cc0*/  FFMA.FTZ R39, R8, c[0x0][0x23c], -R3.reuse ;  /* 0x00008f0008277a23 */ /* 0x100fe40000010803 */
[--C-:B------:R-:W-:Y:S01]  /*11cd0*/  FFMA.FTZ R41, R10, c[0x0][0x23c], -R3.reuse ;  /* 0x00008f000a297a23 */ /* 0x100fe20000010803 */
[----:B---3--:R-:W3:Y:S01]  /*11ce0*/  LDSM.16.MT88.4 R12, [R148+0x3400] ;  /* 0x00340000940c783b */ /* 0x008ee20000004200 */
[----:B------:R-:W-:Y:S01]  /*11cf0*/  MUFU.EX2 R104, R9 ;  /* 0x0000000900687308 */ /* 0x000fe20000000800 */
[----:B--2---:R-:W-:Y:S01]  /*11d00*/  F2FP.BF16.PACK_AB R10, R102, R108 ;  /* 0x0000006c660a723e */ /* 0x004fe200000010ff */
[--C-:B------:R-:W-:Y:S01]  /*11d10*/  FFMA.FTZ R2, R2, c[0x0][0x23c], -R3.reuse ;  /* 0x00008f0002027a23 */ /* 0x100fe20000010803 */
[----:B-1----:R-:W-:Y:S01]  /*11d20*/  F2FP.BF16.PACK_AB R8, R106, R0 ;  /* 0x000000006a08723e */ /* 0x002fe200000010ff */
[--C-:B------:R-:W-:Y:S02]  /*11d30*/  FFMA.FTZ R25, R49, c[0x0][0x23c], -R66.reuse ;  /* 0x00008f0031197a23 */ /* 0x100fe40000010842 */
[--C-:B------:R-:W-:Y:S02]  /*11d40*/  FFMA.FTZ R49, R16, c[0x0][0x23c], -R3.reuse ;  /* 0x00008f0010317a23 */ /* 0x100fe40000010803 */
[--C-:B------:R-:W-:Y:S02]  /*11d50*/  FFMA.FTZ R157, R27, c[0x0][0x23c], -R66.reuse ;  /* 0x00008f001b9d7a23 */ /* 0x100fe40000010842 */
[----:B------:R-:W1:Y:S01]  /*11d60*/  MUFU.EX2 R100, R11 ;  /* 0x0000000b00647308 */ /* 0x000e620000000800 */
[--C-:B------:R-:W-:Y:S02]  /*11d70*/  FFMA.FTZ R158, R51, c[0x0][0x23c], -R66.reuse ;  /* 0x00008f00339e7a23 */ /* 0x100fe40000010842 */
[--C-:B------:R-:W-:Y:S01]  /*11d80*/  FFMA.FTZ R51, R18, c[0x0][0x23c], -R3.reuse ;  /* 0x00008f0012337a23 */ /* 0x100fe20000010803 */
[----:B------:R-:W-:Y:S01]  /*11d90*/  F2FP.BF16.PACK_AB R18, R80, R98 ;  /* 0x000000625012723e */ /* 0x000fe200000010ff */
        /* <DEDUP_REMOVED lines=31> */
[----:B------:R-:W-:Y:S02]  /*11f90*/  FFMA.FTZ R35, R59, c[0x0][0x23c], -R66 ;  /* 0x00008f003b237a23 */ /* 0x000fe40000010842 */
[--C-:B------:R-:W-:Y:S02]  /*11fa0*/  FFMA.FTZ R59, R34, c[0x0][0x23c], -R3.reuse ;  /* 0x00008f00223b7a23 */ /* 0x100fe40000010803 */
[----:B------:R-:W-:Y:S02]  /*11fb0*/  FFMA.FTZ R34, R46, c[0x0][0x23c], -R3 ;  /* 0x00008f002e227a23 */ /* 0x000fe40000010803 */
[----:B------:R-:W-:Y:S01]  /*11fc0*/  FFMA.FTZ R0, R99, R69, R0 ;  /* 0x0000004563007223 */ /* 0x000fe20000010000 */
[----:B------:R-:W-:Y:S01]  /*11fd0*/  MUFU.EX2 R41, R41 ;  /* 0x0000002900297308 */ /* 0x000fe20000000800 */
[----:B------:R-:W-:Y:S02]  /*11fe0*/  FFMA.FTZ R2, R101, R70, R2 ;  /* 0x0000004665027223 */ /* 0x000fe40000010002 */
[----:B------:R-:W-:Y:S01]  /*11ff0*/  FADD.FTZ R99, R106, R0 ;  /* 0x000000006a637221 */ /* 0x000fe20000010000 */
[----:B-1----:R-:W-:Y:S01]  /*12000*/  F2FP.BF16.PACK_AB R11, R39, R47 ;  /* 0x0000002f270b723e */ /* 0x002fe200000010ff */
[----:B------:R-:W-:Y:S02]  /*12010*/  FADD.FTZ R2, R43, R2 ;  /* 0x000000022b027221 */ /* 0x000fe40000010000 */
[----:B------:R-:W-:Y:S02]  /*12020*/  FADD.FTZ R99, R108, R99 ;  /* 0x000000636c637221 */ /* 0x000fe40000010000 */
[--C-:B------:R-:W-:Y:S01]  /*12030*/  FFMA.FTZ R43, R52, c[0x0][0x23c], -R3.reuse ;  /* 0x00008f00342b7a23 */ /* 0x100fe20000010803 */
[----:B------:R-:W1:Y:S01]  /*12040*/  MUFU.EX2 R37, R37 ;  /* 0x0000002500257308 */ /* 0x000e620000000800 */
[C---:B-----5:R-:W-:Y:S05]  /*12050*/  HMMA.16816.F32.BF16 R136, R8.reuse, R4, R136 ;  /* 0x000000040888723c */ /* 0x060fea0000041888 */
[----:B------:R-:W-:Y:S02]  /*12060*/  FADD.FTZ R2, R47, R2 ;  /* 0x000000022f027221 */ /* 0x000fe40000010000 */
[--C-:B------:R-:W-:Y:S01]  /*12070*/  FFMA.FTZ R38, R58, c[0x0][0x23c], -R3.reuse ;  /* 0x00008f003a267a23 */ /* 0x100fe20000010803 */
[C---:B------:R-:W-:Y:S01]  /*12080*/  HMMA.16816.F32.BF16 R132, R8.reuse, R6, R132 ;  /* 0x000000060884723c */ /* 0x040fe20000041884 */
[----:B------:R-:W-:Y:S01]  /*12090*/  MUFU.EX2 R45, R45 ;  /* 0x0000002d002d7308 */ /* 0x000fe20000000800 */
[----:B------:R-:W2:Y:S02]  /*120a0*/  LDSM.16.MT88.4 R4, [R149+0x3400] ;  /* 0x003400009504783b */ /* 0x000ea40000004200 */
[----:B------:R-:W-:Y:S02]  /*120b0*/  FADD.FTZ R2, R39, R2 ;  /* 0x0000000227027221 */ /* 0x000fe40000010000 */
[--C-:B------:R-:W-:Y:S02]  /*120c0*/  FFMA.FTZ R39, R60, c[0x0][0x23c], -R3.reuse ;  /* 0x00008f003c277a23 */ /* 0x100fe40000010803 */
[C---:B------:R-:W-:Y:S03]  /*120d0*/  HMMA.16816.F32.BF16 R128, R8.reuse, R152, R128 ;  /* 0x000000980880723c */ /* 0x040fe60000041880 */
[----:B------:R-:W4:Y:S01]  /*120e0*/  MUFU.EX2 R49, R49 ;  /* 0x0000003100317308 */ /* 0x000f220000000800 */
[--C-:B------:R-:W-:Y:S01]  /*120f0*/  FFMA.FTZ R62, R62, c[0x0][0x23c], -R3.reuse ;  /* 0x00008f003e3e7a23 */ /* 0x100fe20000010803 */
[----:B-1----:R-:W-:Y:S03]  /*12100*/  F2FP.BF16.PACK_AB R17, R37, R41 ;  /* 0x000000292511723e */ /* 0x002fe600000010ff */
[----:B------:R-:W-:Y:S01]  /*12110*/  HMMA.16816.F32.BF16 R124, R8, R154, R124 ;  /* 0x0000009a087c723c */ /* 0x000fe2000004187c */
[----:B------:R-:W1:Y:S03]  /*12120*/  LDSM.16.MT88.4 R8, [R148+0x3800] ;  /* 0x003800009408783b */ /* 0x000e660000004200 */
[--C-:B------:R-:W-:Y:S01]  /*12130*/  FFMA.FTZ R153, R44, c[0x0][0x23c], -R3.reuse ;  /* 0x00008f002c997a23 */ /* 0x100fe20000010803 */
[----:B------:R-:W5:Y:S01]  /*12140*/  MUFU.EX2 R165, R165 ;  /* 0x000000a500a57308 */ /* 0x000f620000000800 */
[--C-:B------:R-:W-:Y:S02]  /*12150*/  FFMA.FTZ R152, R20, c[0x0][0x23c], -R3.reuse ;  /* 0x00008f0014987a23 */ /* 0x100fe40000010803 */
[--C-:B------:R-:W-:Y:S04]  /*12160*/  FFMA.FTZ R155, R48, c[0x0][0x23c], -R3.reuse ;  /* 0x00008f00309b7a23 */ /* 0x100fe80000010803 */
[--C-:B------:R-:W-:Y:S02]  /*12170*/  FFMA.FTZ R20, R61, c[0x0][0x23c], -R66.reuse ;  /* 0x00008f003d147a23 */ /* 0x100fe40000010842 */
[----:B------:R-:W-:Y:S01]  /*12180*/  FFMA.FTZ R61, R40, c[0x0][0x23c], -R3 ;  /* 0x00008f00283d7a23 */ /* 0x000fe20000010803 */
[----:B------:R-:W-:Y:S01]  /*12190*/  MUFU.EX2 R161, R161 ;  /* 0x000000a100a17308 */ /* 0x000fe20000000800 */
[----:B------:R-:W-:Y:S01]  /*121a0*/  FFMA.FTZ R66, R63, c[0x0][0x23c], -R66 ;  /* 0x00008f003f427a23 */ /* 0x000fe20000010842 */
[----:B----4-:R-:W-:Y:S08]  /*121b0*/  F2FP.BF16.PACK_AB R19, R49, R45 ;  /* 0x0000002d3113723e */ /* 0x010ff000000010ff */
[----:B------:R-:W4:Y:S01]  /*121c0*/  MUFU.EX2 R163, R163 ;  /* 0x000000a300a37308 */ /* 0x000f220000000800 */
[C---:B---3--:R-:W-:Y:S08]  /*121d0*/  HMMA.16816.F32.BF16 R136, R16.reuse, R12, R136 ;  /* 0x0000000c1088723c */ /* 0x048ff00000041888 */
[C---:B------:R-:W-:Y:S01]  /*121e0*/  HMMA.16816.F32.BF16 R132, R16.reuse, R14, R132 ;  /* 0x0000000e1084723c */ /* 0x040fe20000041884 */
[----:B------:R-:W-:Y:S01]  /*121f0*/  MUFU.EX2 R51, R51 ;  /* 0x0000003300337308 */ /* 0x000fe20000000800 */
[----:B------:R-:W3:Y:S06]  /*12200*/  LDSM.16.MT88.4 R12, [R149+0x3800] ;  /* 0x00380000950c783b */ /* 0x000eec0000004200 */
[C---:B--2---:R-:W-:Y:S03]  /*12210*/  HMMA.16816.F32.BF16 R128, R16.reuse, R4, R128 ;  /* 0x000000041080723c */ /* 0x044fe60000041880 */
[----:B------:R-:W2:Y:S05]  /*12220*/  MUFU.EX2 R152, R152 ;  /* 0x0000009800987308 */ /* 0x000eaa0000000800 */
[----:B------:R-:W-:Y:S01]  /*12230*/  HMMA.16816.F32.BF16 R124, R16, R6, R124 ;  /* 0x00000006107c723c */ /* 0x000fe2000004187c */
[----:B------:R-:W1:Y:S04]  /*12240*/  LDSM.16.MT88.4 R4, [R148+0x3c00] ;  /* 0x003c00009404783b */ /* 0x000e680000004200 */
[----:B------:R-:W-:Y:S02]  /*12250*/  MUFU.EX2 R22, R22 ;  /* 0x0000001600167308 */ /* 0x000fe40000000800 */
[----:B-----5:R-:W-:Y:S02]  /*12260*/  F2FP.BF16.PACK_AB R16, R165, R82 ;  /* 0x00000052a510723e */ /* 0x020fe400000010ff */
[----:B----4-:R-:W-:Y:S06]  /*12270*/  F2FP.BF16.PACK_AB R18, R163, R161 ;  /* 0x000000a1a312723e */ /* 0x010fec00000010ff */
[----:B------:R-:W4:Y:S01]  /*12280*/  MUFU.EX2 R53, R53 ;  /* 0x0000003500357308 */ /* 0x000f220000000800 */
[----:B--2---:R-:W-:Y:S09]  /*12290*/  F2FP.BF16.PACK_AB R17, R152, R51 ;  /* 0x000000339811723e */ /* 0x004ff200000010ff */
[----:B------:R-:W-:Y:S10]  /*122a0*/  MUFU.EX2 R159, R159 ;  /* 0x0000009f009f7308 */ /* 0x000ff40000000800 */
[----:B------:R-:W2:Y:S01]  /*122b0*/  MUFU.EX2 R157, R157 ;  /* 0x0000009d009d7308 */ /* 0x000ea20000000800 */
[----:B----4-:R-:W-:Y:S09]  /*122c0*/  F2FP.BF16.PACK_AB R19, R53, R22 ;  /* 0x000000163513723e */ /* 0x010ff200000010ff */
[----:B------:R-:W-:Y:S01]  /*122d0*/  MUFU.EX2 R105, R105 ;  /* 0x0000006900697308 */ /* 0x000fe20000000800 */
[C---:B-1----:R-:W-:Y:S08]  /*122e0*/  HMMA.16816.F32.BF16 R136, R16.reuse, R8, R136 ;  /* 0x000000081088723c */ /* 0x042ff00000041888 */
        /* <DEDUP_REMOVED lines=42> */
[----:B------:R-:W-:Y:S05]  /*12590*/  HMMA.16816.F32.BF16 R124, R16, R6, R124 ;  /* 0x00000006107c723c */ /* 0x000fea000004187c */
[----:B------:R-:W2:Y:S02]  /*125a0*/  MUFU.EX2 R153, R153 ;  /* 0x0000009900997308 */ /* 0x000ea40000000800 */
[----:B------:R-:W-:Y:S01]  /*125b0*/  FADD.FTZ R17, R102, R99 ;  /* 0x0000006366117221 */ /* 0x000fe20000010000 */
[----:B-1----:R-:W-:Y:S04]  /*125c0*/  F2FP.BF16.PACK_AB R6, R156, R23 ;  /* 0x000000179c06723e */ /* 0x002fe800000010ff */
[----:B------:R-:W-:Y:S03]  /*125d0*/  FADD.FTZ R17, R104, R17 ;  /* 0x0000001168117221 */ /* 0x000fe60000010000 */
[----:B------:R-:W-:Y:S10]  /*125e0*/  MUFU.EX2 R34, R34 ;  /* 0x0000002200227308 */ /* 0x000ff40000000800 */
[----:B------:R-:W1:Y:S01]  /*125f0*/  MUFU.EX2 R155, R155 ;  /* 0x0000009b009b7308 */ /* 0x000e620000000800 */
[----:B--2---:R-:W-:Y:S09]  /*12600*/  F2FP.BF16.PACK_AB R5, R153, R32 ;  /* 0x000000209905723e */ /* 0x004ff200000010ff */
[----:B------:R-:W-:Y:S10]  /*12610*/  MUFU.EX2 R25, R25 ;  /* 0x0000001900197308 */ /* 0x000ff40000000800 */
[----:B------:R-:W-:Y:S01]  /*12620*/  MUFU.EX2 R158, R158 ;  /* 0x0000009e009e7308 */ /* 0x000fe20000000800 */
[----:B-1----:R-:W-:Y:S09]  /*12630*/  F2FP.BF16.PACK_AB R7, R155, R34 ;  /* 0x000000229b07723e */ /* 0x002ff200000010ff */
[----:B------:R-:W-:Y:S01]  /*12640*/  MUFU.EX2 R27, R27 ;  /* 0x0000001b001b7308 */ /* 0x000fe20000000800 */
[C---:B----4-:R-:W-:Y:S07]  /*12650*/  HMMA.16816.F32.BF16 R136, R4.reuse, R8, R136 ;  /* 0x000000080488723c */ /* 0x050fee0000041888 */
[----:B------:R-:W-:Y:S01]  /*12660*/  FADD.FTZ R9, R100, R17 ;  /* 0x0000001164097221 */ /* 0x000fe20000010000 */
[C---:B------:R-:W-:Y:S01]  /*12670*/  HMMA.16816.F32.BF16 R132, R4.reuse, R10, R132 ;  /* 0x0000000a0484723c */ /* 0x040fe20000041884 */
[----:B------:R-:W1:Y:S01]  /*12680*/  MUFU.EX2 R160, R160 ;  /* 0x000000a000a07308 */ /* 0x000e620000000800 */
[----:B------:R-:W2:Y:S02]  /*12690*/  LDSM.16.MT88.4 R16, [R148+0x4800] ;  /* 0x004800009410783b */ /* 0x000ea40000004200 */
[----:B------:R-:W-:Y:S02]  /*126a0*/  FADD.FTZ R9, R98, R9 ;  /* 0x0000000962097221 */ /* 0x000fe40000010000 */
[----:B------:R-:W-:Y:S02]  /*126b0*/  FADD.FTZ R8, R41, R2 ;  /* 0x0000000229087221 */ /* 0x000fe40000010000 */
[----:B------:R-:W-:Y:S01]  /*126c0*/  FADD.FTZ R9, R80, R9 ;  /* 0x0000000950097221 */ /* 0x000fe20000010000 */
[C---:B---3--:R-:W-:Y:S02]  /*126d0*/  HMMA.16816.F32.BF16 R128, R4.reuse, R12, R128 ;  /* 0x0000000c0480723c */ /* 0x048fe40000041880 */
[----:B------:R-:W-:Y:S01]  /*126e0*/  MUFU.EX2 R36, R36 ;  /* 0x0000002400247308 */ /* 0x000fe20000000800 */
[----:B------:R-:W-:Y:S02]  /*126f0*/  FADD.FTZ R10, R82, R9 ;  /* 0x00000009520a7221 */ /* 0x000fe40000010000 */
[----:B------:R-:W-:Y:S02]  /*12700*/  FADD.FTZ R8, R37, R8 ;  /* 0x0000000825087221 */ /* 0x000fe40000010000 */
[----:B------:R-:W-:Y:S01]  /*12710*/  FADD.FTZ R12, R165, R10 ;  /* 0x0000000aa50c7221 */ /* 0x000fe20000010000 */
[----:B------:R-:W-:Y:S01]  /*12720*/  HMMA.16816.F32.BF16 R124, R4, R14, R124 ;  /* 0x0000000e047c723c */ /* 0x000fe2000004187c */
[----:B------:R-:W-:Y:S03]  /*12730*/  LDSM.16.MT88.4 R4, [R148+0x4c00] ;  /* 0x004c00009404783b */ /* 0x000fe60000004200 */
[----:B------:R-:W3:Y:S01]  /*12740*/  MUFU.EX2 R43, R43 ;  /* 0x0000002b002b7308 */ /* 0x000ee20000000800 */
[----:B------:R-:W-:Y:S02]  /*12750*/  FADD.FTZ R8, R45, R8 ;  /* 0x000000082d087221 */ /* 0x000fe40000010000 */
[----:B------:R-:W-:Y:S01]  /*12760*/  FFMA.FTZ R37, R56, c[0x0][0x23c], -R3 ;  /* 0x00008f0038257a23 */ /* 0x000fe20000010803 */
[----:B-1----:R-:W-:Y:S01]  /*12770*/  F2FP.BF16.PACK_AB R14, R160, R27 ;  /* 0x0000001ba00e723e */ /* 0x002fe200000010ff */
[----:B------:R-:W-:Y:S03]  /*12780*/  FADD.FTZ R8, R49, R8 ;  /* 0x0000000831087221 */ /* 0x000fe60000010000 */
[----:B------:R-:W-:Y:S02]  /*12790*/  FADD.FTZ R12, R161, R12 ;  /* 0x0000000ca10c7221 */ /* 0x000fe40000010000 */
[----:B------:R-:W-:Y:S01]  /*127a0*/  MUFU.EX2 R2, R54 ;  /* 0x0000003600027308 */ /* 0x000fe20000000800 */
[----:B------:R-:W-:Y:S02]  /*127b0*/  FADD.FTZ R51, R51, R8 ;  /* 0x0000000833337221 */ /* 0x000fe40000010000 */
[----:B------:R-:W1:Y:S01]  /*127c0*/  LDSM.16.MT88.4 R8, [R149+0x4800] ;  /* 0x004800009508783b */ /* 0x000e620000004200 */
[----:B------:R-:W-:Y:S02]  /*127d0*/  FADD.FTZ R12, R163, R12 ;  /* 0x0000000ca30c7221 */ /* 0x000fe40000010000 */
[----:B------:R-:W-:Y:S02]  /*127e0*/  FADD.FTZ R51, R152, R51 ;  /* 0x0000003398337221 */ /* 0x000fe40000010000 */
[----:B------:R-:W-:Y:S01]  /*127f0*/  FADD.FTZ R40, R159, R12 ;  /* 0x0000000c9f287221 */ /* 0x000fe20000010000 */
[----:B------:R-:W-:Y:S01]  /*12800*/  F2FP.BF16.PACK_AB R12, R158, R25 ;  /* 0x000000199e0c723e */ /* 0x000fe200000010ff */
[----:B------:R-:W4:Y:S01]  /*12810*/  MUFU.EX2 R37, R37 ;  /* 0x0000002500257308 */ /* 0x000f220000000800 */
[----:B------:R-:W-:Y:S02]  /*12820*/  FADD.FTZ R22, R22, R51 ;  /* 0x0000003316167221 */ /* 0x000fe40000010000 */
[----:B------:R-:W-:Y:S01]  /*12830*/  FADD.FTZ R40, R157, R40 ;  /* 0x000000289d287221 */ /* 0x000fe20000010000 */
[----:B---3--:R-:W-:Y:S01]  /*12840*/  F2FP.BF16.PACK_AB R13, R43, R36 ;  /* 0x000000242b0d723e */ /* 0x008fe200000010ff */
[----:B------:R-:W-:Y:S02]  /*12850*/  FADD.FTZ R22, R53, R22 ;  /* 0x0000001635167221 */ /* 0x000fe40000010000 */
[----:B------:R-:W-:Y:S01]  /*12860*/  FADD.FTZ R40, R105, R40 ;  /* 0x0000002869287221 */ /* 0x000fe20000010000 */
[----:B------:R-:W-:Y:S01]  /*12870*/  MOV R105, R65 ;  /* 0x0000004100697202 */ /* 0x000fe20000000f00 */
[----:B------:R-:W-:Y:S01]  /*12880*/  FADD.FTZ R55, R55, R22 ;  /* 0x0000001637377221 */ /* 0x000fe20000010000 */
[----:B------:R-:W-:Y:S01]  /*12890*/  MUFU.EX2 R33, R33 ;  /* 0x0000002100217308 */ /* 0x000fe20000000800 */
[----:B------:R-:W-:Y:S02]  /*128a0*/  FADD.FTZ R107, R107, R40 ;  /* 0x000000286b6b7221 */ /* 0x000fe40000010000 */
[----:B------:R-:W-:Y:S02]  /*128b0*/  FADD.FTZ R24, R24, R55 ;  /* 0x0000003718187221 */ /* 0x000fe40000010000 */
[----:B------:R-:W-:Y:S02]  /*128c0*/  FFMA.FTZ R3, R64, c[0x0][0x23c], -R3 ;  /* 0x00008f0040037a23 */ /* 0x000fe40000010803 */
[----:B------:R-:W-:Y:S02]  /*128d0*/  FADD.FTZ R57, R57, R24 ;  /* 0x0000001839397221 */ /* 0x000fe40000010000 */
[----:B------:R-:W-:Y:S01]  /*128e0*/  FADD.FTZ R24, R164, R107 ;  /* 0x0000006ba4187221 */ /* 0x000fe20000010000 */
[----:B------:R-:W3:Y:S01]  /*128f0*/  MUFU.EX2 R35, R35 ;  /* 0x0000002300237308 */ /* 0x000ee20000000800 */
[----:B------:R-:W-:Y:S01]  /*12900*/  FADD.FTZ R26, R26, R57 ;  /* 0x000000391a1a7221 */ /* 0x000fe20000010000 */
[----:B------:R-:W-:Y:S01]  /*12910*/  MOV R107, R67 ;  /* 0x00000043006b7202 */ /* 0x000fe20000000f00 */
[----:B------:R-:W-:Y:S01]  /*12920*/  FADD.FTZ R24, R31, R24 ;  /* 0x000000181f187221 */ /* 0x000fe20000010000 */
[----:B----4-:R-:W-:Y:S01]  /*12930*/  F2FP.BF16.PACK_AB R15, R37, R2 ;  /* 0x00000002250f723e */ /* 0x010fe200000010ff */
[----:B------:R-:W-:Y:S02]  /*12940*/  FADD.FTZ R59, R59, R26 ;  /* 0x0000001a3b3b7221 */ /* 0x000fe40000010000 */
[----:B------:R-:W-:Y:S02]  /*12950*/  FADD.FTZ R29, R29, R24 ;  /* 0x000000181d1d7221 */ /* 0x000fe40000010000 */
[----:B------:R-:W-:Y:S01]  /*12960*/  FADD.FTZ R59, R28, R59 ;  /* 0x0000003b1c3b7221 */ /* 0x000fe20000010000 */
[----:B------:R-:W-:Y:S01]  /*12970*/  MUFU.EX2 R20, R20 ;  /* 0x0000001400147308 */ /* 0x000fe20000000800 */
[C---:B--2---:R-:W-:Y:S05]  /*12980*/  HMMA.16816.F32.BF16 R136, R12.reuse, R16, R136 ;  /* 0x000000100c88723c */ /* 0x044fea0000041888 */
[----:B------:R-:W-:Y:S02]  /*12990*/  FADD.FTZ R30, R30, R59 ;  /* 0x0000003b1e1e7221 */ /* 0x000fe40000010000 */
[----:B------:R-:W-:Y:S01]  /*129a0*/  FADD.FTZ R162, R162, R29 ;  /* 0x0000001da2a27221 */ /* 0x000fe20000010000 */
[C---:B------:R-:W-:Y:S01]  /*129b0*/  HMMA.16816.F32.BF16 R132, R12.reuse, R18, R132 ;  /* 0x000000120c84723c */ /* 0x040fe20000041884 */
[----:B------:R-:W2:Y:S01]  /*129c0*/  MUFU.EX2 R63, R66 ;  /* 0x00000042003f7308 */ /* 0x000ea20000000800 */
[----:B------:R-:W4:Y:S02]  /*129d0*/  LDSM.16.MT88.4 R16, [R149+0x4c00] ;  /* 0x004c00009510783b */ /* 0x000f240000004200 */
[----:B------:R-:W-:Y:S02]  /*129e0*/  FADD.FTZ R61, R61, R30 ;  /* 0x0000001e3d3d7221 */ /* 0x000fe40000010000 */
[----:B------:R-:W-:Y:S02]  /*129f0*/  FADD.FTZ R21, R21, R162 ;  /* 0x000000a215157221 */ /* 0x000fe40000010000 */
[C---:B-1----:R-:W-:Y:S03]  /*12a00*/  HMMA.16816.F32.BF16 R128, R12.reuse, R8, R128 ;  /* 0x000000080c80723c */ /* 0x042fe60000041880 */
[----:B------:R-:W-:Y:S01]  /*12a10*/  MUFU.EX2 R38, R38 ;  /* 0x0000002600267308 */ /* 0x000fe20000000800 */
[----:B------:R-:W-:Y:S02]  /*12a20*/  FADD.FTZ R32, R32, R61 ;  /* 0x0000003d20207221 */ /* 0x000fe40000010000 */
[----:B------:R-:W-:Y:S01]  /*12a30*/  FADD.FTZ R68, R68, R21 ;  /* 0x0000001544447221 */ /* 0x000fe20000010000 */
[----:B---3--:R-:W-:Y:S01]  /*12a40*/  F2FP.BF16.PACK_AB R8, R35, R33 ;  /* 0x000000212308723e */ /* 0x008fe200000010ff */
[----:B------:R-:W-:Y:S01]  /*12a50*/  FADD.FTZ R153, R153, R32 ;  /* 0x0000002099997221 */ /* 0x000fe20000010000 */
[----:B------:R-:W-:Y:S03]  /*12a60*/  HMMA.16816.F32.BF16 R124, R12, R10, R124 ;  /* 0x0000000a0c7c723c */ /* 0x000fe6000004187c */
[----:B------:R-:W-:Y:S01]  /*12a70*/  FADD.FTZ R23, R23, R68 ;  /* 0x0000004417177221 */ /* 0x000fe20000010000 */
[----:B------:R-:W1:Y:S01]  /*12a80*/  MUFU.EX2 R39, R39 ;  /* 0x0000002700277308 */ /* 0x000e620000000800 */
[----:B------:R-:W-:Y:S02]  /*12a90*/  FADD.FTZ R34, R34, R153 ;  /* 0x0000009922227221 */ /* 0x000fe40000010000 */
[----:B------:R-:W-:Y:S01]  /*12aa0*/  FADD.FTZ R156, R156, R23 ;  /* 0x000000179c9c7221 */ /* 0x000fe20000010000 */
[----:B--2---:R-:W-:Y:S01]  /*12ab0*/  F2FP.BF16.PACK_AB R10, R63, R20 ;  /* 0x000000143f0a723e */ /* 0x004fe200000010ff */
[----:B------:R-:W-:Y:S03]  /*12ac0*/  FADD.FTZ R155, R155, R34 ;  /* 0x000000229b9b7221 */ /* 0x000fe60000010000 */
[----:B------:R-:W-:Y:S02]  /*12ad0*/  FADD.FTZ R25, R25, R156 ;  /* 0x0000009c19197221 */ /* 0x000fe40000010000 */
        /* <DEDUP_REMOVED lines=12> */
[----:B------:R-:W-:Y:S02]  /*12ba0*/  FADD.FTZ R35, R35, R160 ;  /* 0x000000a023237221 */ /* 0x000fe40000010000 */
[----:B------:R-:W-:Y:S02]  /*12bb0*/  FADD.FTZ R39, R39, R38 ;  /* 0x0000002627277221 */ /* 0x000fe40000010000 */
[----:B------:R-:W-:Y:S04]  /*12bc0*/  FADD.FTZ R20, R20, R35 ;  /* 0x0000002314147221 */ /* 0x000fe80000010000 */
[----:B------:R-:W-:Y:S01]  /*12bd0*/  FADD.FTZ R99, R63, R20 ;  /* 0x000000143f637221 */ /* 0x000fe20000010000 */
[C---:B--2---:R-:W-:Y:S01]  /*12be0*/  F2FP.BF16.PACK_AB R11, R3.reuse, R22 ;  /* 0x00000016030b723e */ /* 0x044fe200000010ff */
[----:B------:R-:W-:Y:S04]  /*12bf0*/  FADD.FTZ R22, R22, R39 ;  /* 0x0000002716167221 */ /* 0x000fe80000010000 */
[----:B------:R-:W-:Y:S02]  /*12c00*/  FADD.FTZ R101, R3, R22 ;  /* 0x0000001603657221 */ /* 0x000fe40000010000 */
[C---:B------:R-:W-:Y:S08]  /*12c10*/  HMMA.16816.F32.BF16 R136, R8.reuse, R4, R136 ;  /* 0x000000040888723c */ /* 0x040ff00000041888 */
[C---:B------:R-:W-:Y:S08]  /*12c20*/  HMMA.16816.F32.BF16 R132, R8.reuse, R6, R132 ;  /* 0x000000060884723c */ /* 0x040ff00000041884 */
[C---:B----4-:R-:W-:Y:S08]  /*12c30*/  HMMA.16816.F32.BF16 R128, R8.reuse, R16, R128 ;  /* 0x000000100880723c */ /* 0x050ff00000041880 */
[----:B------:R-:W-:Y:S01]  /*12c40*/  HMMA.16816.F32.BF16 R124, R8, R18, R124 ;  /* 0x00000012087c723c */ /* 0x000fe2000004187c */
[----:B------:R-:W-:-:S07]  /*12c50*/  @P0 BRA `(.L_x_5144) ;  /* 0xffffc79000000947 */ /* 0x000fce000383ffff */
.L_x_5140:
        /* <DEDUP_REMOVED lines=98> */
[----:B-1----:R-:W-:Y:S01]  /*13280*/  @P2 FMUL.FTZ R2, R2, 0.69314718246459960938 ;  /* 0x3f31721802022820 */ /* 0x002fe20000410000 */
[----:B------:R-:W1:Y:S01]  /*13290*/  S2R R5, SR_CTAID.Z ;  /* 0x0000000000057919 */ /* 0x000e620000002700 */
[----:B----4-:R-:W-:Y:S02]  /*132a0*/  SHF.L.U32 R0, R30, 0x6, RZ ;  /* 0x000000061e007819 */ /* 0x010fe400000006ff */
[----:B------:R-:W-:Y:S01]  /*132b0*/  IMAD.IADD R29, R14, 0x1, R11 ;  /* 0x000000010e1d7824 */ /* 0x000fe200078e020b */
[----:B------:R-:W-:Y:S01]  /*132c0*/  STS.64 [R12], R132 ;  /* 0x000000840c007388 */ /* 0x000fe20000000a00 */
[----:B------:R-:W-:Y:S01]  /*132d0*/  LOP3.LUT P0, RZ, R9, 0x3, RZ, 0xc0, !PT ;  /* 0x0000000309ff7812 */ /* 0x000fe2000780c0ff */
[----:B------:R-:W-:-:S02]  /*132e0*/  IMAD.MOV.U32 R9, RZ, RZ, -0x800000 ;  /* 0xff800000ff097424 */ /* 0x000fc400078e00ff */
[----:B------:R-:W-:Y:S01]  /*132f0*/  STS.64 [R12+0x400], R134 ;  /* 0x000400860c007388 */ /* 0x000fe20000000a00 */
[----:B------:R-:W-:-:S03]  /*13300*/  @P2 FFMA.FTZ R9, R65, c[0x0][0x238], R2 ;  /* 0x00008e0041092a23 */ /* 0x000fc60000010002 */
[----:B------:R-:W-:Y:S01]  /*13310*/  STS.64 [R11], R128 ;  /* 0x000000800b007388 */ /* 0x000fe20000000a00 */
[----:B--2---:R-:W-:-:S03]  /*13320*/  IADD3 R10, -R117, RZ, RZ ;  /* 0x000000ff750a7210 */ /* 0x004fc60007ffe1ff */
[----:B------:R-:W-:Y:S04]  /*13330*/  STS.64 [R11+0x400], R130 ;  /* 0x000400820b007388 */ /* 0x000fe80000000a00 */
[----:B------:R-:W-:Y:S04]  /*13340*/  STS.64 [R29], R124 ;  /* 0x0000007c1d007388 */ /* 0x000fe80000000a00 */
[----:B------:R-:W-:Y:S01]  /*13350*/  STS.64 [R29+0x400], R126 ;  /* 0x0004007e1d007388 */ /* 0x000fe20000000a00 */
[----:B-1----:R-:W-:Y:S01]  /*13360*/  IMAD R5, R10, c[0x0][0x1c0], R5 ;  /* 0x000070000a057a24 */ /* 0x002fe200078e0205 */
[----:B------:R-:W-:-:S02]  /*13370*/  SHF.R.S32.HI R10, RZ, 0x1f, R7 ;  /* 0x0000001fff0a7819 */ /* 0x000fc40000011407 */
[----:B------:R-:W-:Y:S01]  /*13380*/  BAR.SYNC.DEFER_BLOCKING 0x0 ;  /* 0x0000000000007b1d */ /* 0x000fe20000010000 */
[----:B------:R-:W-:Y:S01]  /*13390*/  IMAD R5, R28, c[0x0][0x1c0], R5 ;  /* 0x000070001c057a24 */ /* 0x000fe200078e0205 */
[----:B------:R-:W-:Y:S01]  /*133a0*/  LEA.HI R10, R10, R7, RZ, 0x2 ;  /* 0x000000070a0a7211 */ /* 0x000fe200078f10ff */
[----:B------:R-:W-:Y:S02]  /*133b0*/  @P3 FMUL.FTZ R28, R3, 0.69314718246459960938 ;  /* 0x3f317218031c3820 */ /* 0x000fe40000410000 */
[----:B------:R-:W-:Y:S01]  /*133c0*/  IMAD R0, R5, c[0x0][0x214], R0 ;  /* 0x0000850005007a24 */ /* 0x000fe200078e0200 */
        /* <DEDUP_REMOVED lines=21> */
.L_x_5146:
[----:B------:R-:W-:Y:S05]  /*13520*/  BSYNC B0 ;  /* 0x0000000000007941 */ /* 0x000fea0003800000 */
.L_x_5145:
[--C-:B----4-:R-:W-:Y:S01]  /*13530*/  SHF.R.S32.HI R9, RZ, 0x1f, R8.reuse ;  /* 0x0000001fff097819 */ /* 0x110fe20000011408 */
        /* <DEDUP_REMOVED lines=22> */
.L_x_5147:
        /* <DEDUP_REMOVED lines=14> */
.L_x_5259:


//--------------------- .nv.shared._ZN5flash32flash_fwd_splitkv_combine_kernelI23Flash_fwd_kernel_traitsILi32ELi64ELi256ELi4ELb0ELb0EN7cutlass10bfloat16_tE19Flash_kernel_traitsILi32ELi64ELi256ELi4ES3_EELi16ELi7ELb0EEEvNS_16Flash_fwd_paramsE --------------------------
	.section	.nv.shared._ZN5flash32flash_fwd_splitkv_combine_kernelI23Flash_fwd_kernel_traitsILi32ELi64ELi256ELi4ELb0ELb0EN7cutlass10bfloat16_tE19Flash_kernel_traitsILi32ELi64ELi256ELi4ES3_EELi16ELi7ELb0EEEvNS_16Flash_fwd_paramsE,"aw",@nobits
	.sectionflags	@""
	.align	16
.nv.shared._ZN5flash32flash_fwd_splitkv_combine_kernelI23Flash_fwd_kernel_traitsILi32ELi64ELi256ELi4ELb0ELb0EN7cutlass10bfloat16_tE19Flash_kernel_traitsILi32ELi64ELi256ELi4ES3_EELi16ELi7ELb0EEEvNS_16Flash_fwd_paramsE:
	.zero		8704


//--------------------- .nv.global                --------------------------
	.section	.nv.global,"aw",@nobits
.nv.global:
	.type		_ZN78_INTERNAL_248877fc_42_flash_fwd_split_hdim32_bf16_causal_sm80_cu_de61a85f_28394cute1_E,@object
	.size		_ZN78_INTERNAL_248877fc_42_flash_fwd_split_hdim32_bf16_causal_sm80_cu_de61a85f_28394cute1_E,(_ZN78_INTERNAL_248877fc_42_flash_fwd_split_hdim32_bf16_causal_sm80_cu_de61a85f_28394cuda3std3__45__cpo6cbeginE - _ZN78_INTERNAL_248877fc_42_flash_fwd_split_hdim32_bf16_causal_sm80_cu_de61a85f_28394cute1_E)
_ZN78_INTERNAL_248877fc_42_flash_fwd_split_hdim32_bf16_causal_sm80_cu_de61a85f_28394cute1_E:
	.zero		1
	.type		_ZN78_INTERNAL_248877fc_42_flash_fwd_split_hdim32_bf16_causal_sm80_cu_de61a85f_28394cuda3std3__45__cpo6cbeginE,@object
	.size		_ZN78_INTERNAL_248877fc_42_flash_fwd_split_hdim32_bf16_causal_sm80_cu_de61a85f_28394cuda3std3__45__cpo6cbeginE,(_ZN78_INTERNAL_248877fc_42_flash_fwd_split_hdim32_bf16_causal_sm80_cu_de61a85f_28394cuda3std3__48in_placeE - _ZN78_INTERNAL_248877fc_42_flash_fwd_split_hdim32_bf16_causal_sm80_cu_de61a85f_28394cuda3std3__45__cpo6cbeginE)
_ZN78_INTERNAL_248877fc_42_flash_fwd_split_hdim32_bf16_causal_sm80_cu_de61a85f_28394cuda3std3__45__cpo6cbeginE:
	.zero		1
	.type		_ZN78_INTERNAL_248877fc_42_flash_fwd_split_hdim32_bf16_causal_sm80_cu_de61a85f_28394cuda3std3__48in_placeE,@object
	.size		_ZN78_INTERNAL_248877fc_42_flash_fwd_split_hdim32_bf16_causal_sm80_cu_de61a85f_28394cuda3std3__48in_placeE,(_ZN78_INTERNAL_248877fc_42_flash_fwd_split_hdim32_bf16_causal_sm80_cu_de61a85f_28394cuda3std6ranges3__45__cpo9iter_moveE - _ZN78_INTERNAL_248877fc_42_flash_fwd_split_hdim32_bf16_causal_sm80_cu_de61a85f_28394cuda3std3__48in_placeE)
_ZN78_INTERNAL_248877fc_42_flash_fwd_split_hdim32_bf16_causal_sm80_cu_de61a85f_28394cuda3std3__48in_placeE:
	.zero		1
	.type		_ZN78_INTERNAL_248877fc_42_flash_fwd_split_hdim32_bf16_causal_sm80_cu_de61a85f_28394cuda3std6ranges3__45__cpo9iter_moveE,@object
	.size		_ZN78_INTERNAL_248877fc_42_flash_fwd_split_hdim32_bf16_causal_sm80_cu_de61a85f_28394cuda3std6ranges3__45__cpo9iter_moveE,(_ZN78_INTERNAL_248877fc_42_flash_fwd_split_hdim32_bf16_causal_sm80_cu_de61a85f_28394cuda3std3__45__cpo5beginE - _ZN78_INTERNAL_248877fc_42_flash_fwd_split_hdim32_bf16_causal_sm80_cu_de61a85f_28394cuda3std6ranges3__45__cpo9iter_moveE)
_ZN78_INTERNAL_248877fc_42_flash_fwd_split_hdim32_bf16_causal_sm80_cu_de61a85f_28394cuda3std6ranges3__45__cpo9iter_moveE:
	.zero		1
	.type		_ZN78_INTERNAL_248877fc_42_flash_fwd_split_hdim32_bf16_causal_sm80_cu_de61a85f_28394cuda3std3__45__cpo5beginE,@object
	.size		_ZN78_INTERNAL_248877fc_42_flash_fwd_split_hdim32_bf16_causal_sm80_cu_de61a85f_28394cuda3std3__45__cpo5beginE,(_ZN78_INTERNAL_248877fc_42_flash_fwd_split_hdim32_bf16_causal_sm80_cu_de61a85f_28394cuda3std3__480_GLOBAL__N__248877fc_42_flash_fwd_split_hdim32_bf16_causal_sm80_cu_de61a85f_28396ignoreE - _ZN78_INTERNAL_248877fc_42_flash_fwd_split_hdim32_bf16_causal_sm80_cu_de61a85f_28394cuda3std3__45__cpo5beginE)
_ZN78_INTERNAL_248877fc_42_flash_fwd_split_hdim32_bf16_causal_sm80_cu_de61a85f_28394cuda3std3__45__cpo5beginE:
	.zero		1
	.type		_ZN78_INTERNAL_248877fc_42_flash_fwd_split_hdim32_bf16_causal_sm80_cu_de61a85f_28394cuda3std3__480_GLOBAL__N__248877fc_42_flash_fwd_split_hdim32_bf16_causal_sm80_cu_de61a85f_28396ignoreE,@object
	.size		_ZN78_INTERNAL_248877fc_42_flash_fwd_split_hdim32_bf16_causal_sm80_cu_de61a85f_28394cuda3std3__480_GLOBAL__N__248877fc_42_flash_fwd_split_hdim32_bf16_causal_sm80_cu_de61a85f_28396ignoreE,(_ZN78_INTERNAL_248877fc_42_flash_fwd_split_hdim32_bf16_causal_sm80_cu_de61a85f_28394cute7productE - _ZN78_INTERNAL_248877fc_42_flash_fwd_split_hdim32_bf16_causal_sm80_cu_de61a85f_28394cuda3std3__480_GLOBAL__N__248877fc_42_flash_fwd_split_hdim32_bf16_causal_sm80_cu_de61a85f_28396ignoreE)
_ZN78_INTERNAL_248877fc_42_flash_fwd_split_hdim32_bf16_causal_sm80_cu_de61a85f_28394cuda3std3__480_GLOBAL__N__248877fc_42_flash_fwd_split_hdim32_bf16_causal_sm80_cu_de61a85f_28396ignoreE:
	.zero		1
	.type		_ZN78_INTERNAL_248877fc_42_flash_fwd_split_hdim32_bf16_causal_sm80_cu_de61a85f_28394cute7productE,@object
	.size		_ZN78_INTERNAL_248877fc_42_flash_fwd_split_hdim32_bf16_causal_sm80_cu_de61a85f_28394cute7productE,(_ZN78_INTERNAL_248877fc_42_flash_fwd_split_hdim32_bf16_causal_sm80_cu_de61a85f_28394cuda3std3__45__cpo3endE - _ZN78_INTERNAL_248877fc_42_flash_fwd_split_hdim32_bf16_causal_sm80_cu_de61a85f_28394cute7productE)
_ZN78_INTERNAL_248877fc_42_flash_fwd_split_hdim32_bf16_causal_sm80_cu_de61a85f_28394cute7productE:
	.zero		1
	.type		_ZN78_INTERNAL_248877fc_42_flash_fwd_split_hdim32_bf16_causal_sm80_cu_de61a85f_28394cuda3std3__45__cpo3endE,@object
	.size		_ZN78_INTERNAL_248877fc_42_flash_fwd_split_hdim32_bf16_causal_sm80_cu_de61a85f_28394cuda3std3__45__cpo3endE,(_ZN78_INTERNAL_248877fc_42_flash_fwd_split_hdim32_bf16_causal_sm80_cu_de61a85f_28394cuda3std3__419piecewise_constructE - _ZN78_INTERNAL_248877fc_42_flash_fwd_split_hdim32_bf16_causal_sm80_cu_de61a85f_28394cuda3std3__45__cpo3endE)
_ZN78_INTERNAL_248877fc_42_flash_fwd_split_hdim32_bf16_causal_sm80_cu_de61a85f_28394cuda3std3__45__cpo3endE:
	.zero		1
	.type		_ZN78_INTERNAL_248877fc_42_flash_fwd_split_hdim32_bf16_causal_sm80_cu_de61a85f_28394cuda3std3__419piecewise_constructE,@object
	.size		_ZN78_INTERNAL_248877fc_42_flash_fwd_split_hdim32_bf16_causal_sm80_cu_de61a85f_28394cuda3std3__419piecewise_constructE,(_ZN78_INTERNAL_248877fc_42_flash_fwd_split_hdim32_bf16_causal_sm80_cu_de61a85f_28394cuda3std3__45__cpo4cendE - _ZN78_INTERNAL_248877fc_42_flash_fwd_split_hdim32_bf16_causal_sm80_cu_de61a85f_28394cuda3std3__419piecewise_constructE)
_ZN78_INTERNAL_248877fc_42_flash_fwd_split_hdim32_bf16_causal_sm80_cu_de61a85f_28394cuda3std3__419piecewise_constructE:
	.zero		1
	.type		_ZN78_INTERNAL_248877fc_42_flash_fwd_split_hdim32_bf16_causal_sm80_cu_de61a85f_28394cuda3std3__45__cpo4cendE,@object
	.size		_ZN78_INTERNAL_248877fc_42_flash_fwd_split_hdim32_bf16_causal_sm80_cu_de61a85f_28394cuda3std3__45__cpo4cendE,(_ZN78_INTERNAL_248877fc_42_flash_fwd_split_hdim32_bf16_causal_sm80_cu_de61a85f_28394cuda3std6ranges3__45__cpo4swapE - _ZN78_INTERNAL_248877fc_42_flash_fwd_split_hdim32_bf16_causal_sm80_cu_de61a85f_28394cuda3std3__45__cpo4cendE)
_ZN78_INTERNAL_248877fc_42_flash_fwd_split_hdim32_bf16_causal_sm80_cu_de61a85f_28394cuda3std3__45__cpo4cendE:
	.zero		1
	.type		_ZN78_INTERNAL_248877fc_42_flash_fwd_split_hdim32_bf16_causal_sm80_cu_de61a85f_28394cuda3std6ranges3__45__cpo4swapE,@object
	.size		_ZN78_INTERNAL_248877fc_42_flash_fwd_split_hdim32_bf16_causal_sm80_cu_de61a85f_28394cuda3std6ranges3__45__cpo4swapE,(.L_7 - _ZN78_INTERNAL_248877fc_42_flash_fwd_split_hdim32_bf16_causal_sm80_cu_de61a85f_28394cuda3std6ranges3__45__cpo4swapE)
_ZN78_INTERNAL_248877fc_42_flash_fwd_split_hdim32_bf16_causal_sm80_cu_de61a85f_28394cuda3std6ranges3__45__cpo4swapE:
	.zero		1
.L_7:


//--------------------- .nv.shared._ZN5flash32flash_fwd_splitkv_combine_kernelI23Flash_fwd_kernel_traitsILi32ELi64ELi256ELi4ELb0ELb0EN7cutlass10bfloat16_tE19Flash_kernel_traitsILi32ELi64ELi256ELi4ES3_EELi16ELi6ELb0EEEvNS_16Flash_fwd_paramsE --------------------------
	.section	.nv.shared._ZN5flash32flash_fwd_splitkv_combine_kernelI23Flash_fwd_kernel_traitsILi32ELi64ELi256ELi4ELb0ELb0EN7cutlass10bfloat16_tE19Flash_kernel_traitsILi32ELi64ELi256ELi4ES3_EELi16ELi6ELb0EEEvNS_16Flash_fwd_paramsE,"aw",@nobits
	.sectionflags	@""
	.align	16
.nv.shared._ZN5flash32flash_fwd_splitkv_combine_kernelI23Flash_fwd_kernel_traitsILi32ELi64ELi256ELi4ELb0ELb0EN7cutlass10bfloat16_tE19Flash_kernel_traitsILi32ELi64ELi256ELi4ES3_EELi16ELi6ELb0EEEvNS_16Flash_fwd_paramsE:
	.zero		4352


//--------------------- .nv.shared._ZN5flash32flash_fwd_splitkv_combine_kernelI23Flash_fwd_kernel_traitsILi32ELi64ELi256ELi4ELb0ELb0EN7cutlass10bfloat16_tE19Flash_kernel_traitsILi32ELi64ELi256ELi4ES3_EELi16ELi5ELb0EEEvNS_16Flash_fwd_paramsE --------------------------
	.section	.nv.shared._ZN5flash32flash_fwd_splitkv_combine_kernelI23Flash_fwd_kernel_traitsILi32ELi64ELi256ELi4ELb0ELb0EN7cutlass10bfloat16_tE19Flash_kernel_traitsILi32ELi64ELi256ELi4ES3_EELi16ELi5ELb0EEEvNS_16Flash_fwd_paramsE,"aw",@nobits
	.sectionflags	@""
	.align	16
.nv.shared._ZN5flash32flash_fwd_splitkv_combine_kernelI23Flash_fwd_kernel_traitsILi32ELi64ELi256ELi4ELb0ELb0EN7cutlass10bfloat16_tE19Flash_kernel_traitsILi32ELi64ELi256ELi4ES3_EELi16ELi5ELb0EEEvNS_16Flash_fwd_paramsE:
	.zero		2176


//--------------------- .nv.shared._ZN5flash32flash_fwd_splitkv_combine_kernelI23Flash_fwd_kernel_traitsILi32ELi64ELi256ELi4ELb0ELb0EN7cutlass10bfloat16_tE19Flash_kernel_traitsILi32ELi64ELi256ELi4ES3_EELi16ELi4ELb0EEEvNS_16Flash_fwd_paramsE --------------------------
	.section	.nv.shared._ZN5flash32flash_fwd_splitkv_combine_kernelI23Flash_fwd_kernel_traitsILi32ELi64ELi256ELi4ELb0ELb0EN7cutlass10bfloat16_tE19Flash_kernel_traitsILi32ELi64ELi256ELi4ES3_EELi16ELi4ELb0EEEvNS_16Flash_fwd_paramsE,"aw",@nobits
	.sectionflags	@""
	.align	16
.nv.shared._ZN5flash32flash_fwd_splitkv_combine_kernelI23Flash_fwd_kernel_traitsILi32ELi64ELi256ELi4ELb0ELb0EN7cutlass10bfloat16_tE19Flash_kernel_traitsILi32ELi64ELi256ELi4ES3_EELi16ELi4ELb0EEEvNS_16Flash_fwd_paramsE:
	.zero		1088


//--------------------- .nv.shared._ZN5flash32flash_fwd_splitkv_combine_kernelI23Flash_fwd_kernel_traitsILi32ELi64ELi256ELi4ELb0ELb0EN7cutlass10bfloat16_tE19Flash_kernel_traitsILi32ELi64ELi256ELi4ES3_EELi16ELi3ELb0EEEvNS_16Flash_fwd_paramsE --------------------------
	.section	.nv.shared._ZN5flash32flash_fwd_splitkv_combine_kernelI23Flash_fwd_kernel_traitsILi32ELi64ELi256ELi4ELb0ELb0EN7cutlass10bfloat16_tE19Flash_kernel_traitsILi32ELi64ELi256ELi4ES3_EELi16ELi3ELb0EEEvNS_16Flash_fwd_paramsE,"aw",@nobits
	.sectionflags	@""
	.align	16
.nv.shared._ZN5flash32flash_fwd_splitkv_combine_kernelI23Flash_fwd_kernel_traitsILi32ELi64ELi256ELi4ELb0ELb0EN7cutlass10bfloat16_tE19Flash_kernel_traitsILi32ELi64ELi256ELi4ES3_EELi16ELi3ELb0EEEvNS_16Flash_fwd_paramsE:
	.zero		544


//--------------------- .nv.shared._ZN5flash32flash_fwd_splitkv_combine_kernelI23Flash_fwd_kernel_traitsILi32ELi64ELi256ELi4ELb0ELb0EN7cutlass10bfloat16_tE19Flash_kernel_traitsILi32ELi64ELi256ELi4ES3_EELi16ELi2ELb0EEEvNS_16Flash_fwd_paramsE --------------------------
	.section	.nv.shared._ZN5flash32flash_fwd_splitkv_combine_kernelI23Flash_fwd_kernel_traitsILi32ELi64ELi256ELi4ELb0ELb0EN7cutlass10bfloat16_tE19Flash_kernel_traitsILi32ELi64ELi256ELi4ES3_EELi16ELi2ELb0EEEvNS_16Flash_fwd_paramsE,"aw",@nobits
	.sectionflags	@""
	.align	16
.nv.shared._ZN5flash32flash_fwd_splitkv_combine_kernelI23Flash_fwd_kernel_traitsILi32ELi64ELi256ELi4ELb0ELb0EN7cutlass10bfloat16_tE19Flash_kernel_traitsILi32ELi64ELi256ELi4ES3_EELi16ELi2ELb0EEEvNS_16Flash_fwd_paramsE:
	.zero		272


//--------------------- .nv.shared._ZN5flash32flash_fwd_splitkv_combine_kernelI23Flash_fwd_kernel_traitsILi32ELi64ELi256ELi4ELb0ELb0EN7cutlass10bfloat16_tE19Flash_kernel_traitsILi32ELi64ELi256ELi4ES3_EELi16ELi1ELb0EEEvNS_16Flash_fwd_paramsE --------------------------
	.section	.nv.shared._ZN5flash32flash_fwd_splitkv_combine_kernelI23Flash_fwd_kernel_traitsILi32ELi64ELi256ELi4ELb0ELb0EN7cutlass10bfloat16_tE19Flash_kernel_traitsILi32ELi64ELi256ELi4ES3_EELi16ELi1ELb0EEEvNS_16Flash_fwd_paramsE,"aw",@nobits
	.sectionflags	@""
	.align	16
.nv.shared._ZN5flash32flash_fwd_splitkv_combine_kernelI23Flash_fwd_kernel_traitsILi32ELi64ELi256ELi4ELb0ELb0EN7cutlass10bfloat16_tE19Flash_kernel_traitsILi32ELi64ELi256ELi4ES3_EELi16ELi1ELb0EEEvNS_16Flash_fwd_paramsE:
	.zero		144


//--------------------- .nv.shared._ZN5flash32flash_fwd_splitkv_combine_kernelI23Flash_fwd_kernel_traitsILi32ELi64ELi256ELi4ELb0ELb0EN7cutlass10bfloat16_tE19Flash_kernel_traitsILi32ELi64ELi256ELi4ES3_EELi16ELi7ELb1EEEvNS_16Flash_fwd_paramsE --------------------------
	.section	.nv.shared._ZN5flash32flash_fwd_splitkv_combine_kernelI23Flash_fwd_kernel_traitsILi32ELi64ELi256ELi4ELb0ELb0EN7cutlass10bfloat16_tE19Flash_kernel_traitsILi32ELi64ELi256ELi4ES3_EELi16ELi7ELb1EEEvNS_16Flash_fwd_paramsE,"aw",@nobits
	.sectionflags	@""
	.align	16
.nv.shared._ZN5flash32flash_fwd_splitkv_combine_kernelI23Flash_fwd_kernel_traitsILi32ELi64ELi256ELi4ELb0ELb0EN7cutlass10bfloat16_tE19Flash_kernel_traitsILi32ELi64ELi256ELi4ES3_EELi16ELi7ELb1EEEvNS_16Flash_fwd_paramsE:
	.zero		8704


//--------------------- .nv.shared._ZN5flash32flash_fwd_splitkv_combine_kernelI23Flash_fwd_kernel_traitsILi32ELi64ELi256ELi4ELb0ELb0EN7cutlass10bfloat16_tE19Flash_kernel_traitsILi32ELi64ELi256ELi4ES3_EELi16ELi6ELb1EEEvNS_16Flash_fwd_paramsE --------------------------
	.section	.nv.shared._ZN5flash32flash_fwd_splitkv_combine_kernelI23Flash_fwd_kernel_traitsILi32ELi64ELi256ELi4ELb0ELb0EN7cutlass10bfloat16_tE19Flash_kernel_traitsILi32ELi64ELi256ELi4ES3_EELi16ELi6ELb1EEEvNS_16Flash_fwd_paramsE,"aw",@nobits
	.sectionflags	@""
	.align	16
.nv.shared._ZN5flash32flash_fwd_splitkv_combine_kernelI23Flash_fwd_kernel_traitsILi32ELi64ELi256ELi4ELb0ELb0EN7cutlass10bfloat16_tE19Flash_kernel_traitsILi32ELi64ELi256ELi4ES3_EELi16ELi6ELb1EEEvNS_16Flash_fwd_paramsE:
	.zero		4352


//--------------------- .nv.shared._ZN5flash32flash_fwd_splitkv_combine_kernelI23Flash_fwd_kernel_traitsILi32ELi64ELi256ELi4ELb0ELb0EN7cutlass10bfloat16_tE19Flash_kernel_traitsILi32ELi64ELi256ELi4ES3_EELi16ELi5ELb1EEEvNS_16Flash_fwd_paramsE --------------------------
	.section	.nv.shared._ZN5flash32flash_fwd_splitkv_combine_kernelI23Flash_fwd_kernel_traitsILi32ELi64ELi256ELi4ELb0ELb0EN7cutlass10bfloat16_tE19Flash_kernel_traitsILi32ELi64ELi256ELi4ES3_EELi16ELi5ELb1EEEvNS_16Flash_fwd_paramsE,"aw",@nobits
	.sectionflags	@""
	.align	16
.nv.shared._ZN5flash32flash_fwd_splitkv_combine_kernelI23Flash_fwd_kernel_traitsILi32ELi64ELi256ELi4ELb0ELb0EN7cutlass10bfloat16_tE19Flash_kernel_traitsILi32ELi64ELi256ELi4ES3_EELi16ELi5ELb1EEEvNS_16Flash_fwd_paramsE:
	.zero		2176


//--------------------- .nv.shared._ZN5flash32flash_fwd_splitkv_combine_kernelI23Flash_fwd_kernel_traitsILi32ELi64ELi256ELi4ELb0ELb0EN7cutlass10bfloat16_tE19Flash_kernel_traitsILi32ELi64ELi256ELi4ES3_EELi16ELi4ELb1EEEvNS_16Flash_fwd_paramsE --------------------------
	.section	.nv.shared._ZN5flash32flash_fwd_splitkv_combine_kernelI23Flash_fwd_kernel_traitsILi32ELi64ELi256ELi4ELb0ELb0EN7cutlass10bfloat16_tE19Flash_kernel_traitsILi32ELi64ELi256ELi4ES3_EELi16ELi4ELb1EEEvNS_16Flash_fwd_paramsE,"aw",@nobits
	.sectionflags	@""
	.align	16
.nv.shared._ZN5flash32flash_fwd_splitkv_combine_kernelI23Flash_fwd_kernel_traitsILi32ELi64ELi256ELi4ELb0ELb0EN7cutlass10bfloat16_tE19Flash_kernel_traitsILi32ELi64ELi256ELi4ES3_EELi16ELi4ELb1EEEvNS_16Flash_fwd_paramsE:
	.zero		1088


//--------------------- .nv.shared._ZN5flash32flash_fwd_splitkv_combine_kernelI23Flash_fwd_kernel_traitsILi32ELi64ELi256ELi4ELb0ELb0EN7cutlass10bfloat16_tE19Flash_kernel_traitsILi32ELi64ELi256ELi4ES3_EELi16ELi3ELb1EEEvNS_16Flash_fwd_paramsE --------------------------
	.section	.nv.shared._ZN5flash32flash_fwd_splitkv_combine_kernelI23Flash_fwd_kernel_traitsILi32ELi64ELi256ELi4ELb0ELb0EN7cutlass10bfloat16_tE19Flash_kernel_traitsILi32ELi64ELi256ELi4ES3_EELi16ELi3ELb1EEEvNS_16Flash_fwd_paramsE,"aw",@nobits
	.sectionflags	@""
	.align	16
.nv.shared._ZN5flash32flash_fwd_splitkv_combine_kernelI23Flash_fwd_kernel_traitsILi32ELi64ELi256ELi4ELb0ELb0EN7cutlass10bfloat16_tE19Flash_kernel_traitsILi32ELi64ELi256ELi4ES3_EELi16ELi3ELb1EEEvNS_16Flash_fwd_paramsE:
	.zero		544


//--------------------- .nv.shared._ZN5flash32flash_fwd_splitkv_combine_kernelI23Flash_fwd_kernel_traitsILi32ELi64ELi256ELi4ELb0ELb0EN7cutlass10bfloat16_tE19Flash_kernel_traitsILi32ELi64ELi256ELi4ES3_EELi16ELi2ELb1EEEvNS_16Flash_fwd_paramsE --------------------------
	.section	.nv.shared._ZN5flash32flash_fwd_splitkv_combine_kernelI23Flash_fwd_kernel_traitsILi32ELi64ELi256ELi4ELb0ELb0EN7cutlass10bfloat16_tE19Flash_kernel_traitsILi32ELi64ELi256ELi4ES3_EELi16ELi2ELb1EEEvNS_16Flash_fwd_paramsE,"aw",@nobits
	.sectionflags	@""
	.align	16
.nv.shared._ZN5flash32flash_fwd_splitkv_combine_kernelI23Flash_fwd_kernel_traitsILi32ELi64ELi256ELi4ELb0ELb0EN7cutlass10bfloat16_tE19Flash_kernel_traitsILi32ELi64ELi256ELi4ES3_EELi16ELi2ELb1EEEvNS_16Flash_fwd_paramsE:
	.zero		272


//--------------------- .nv.shared._ZN5flash32flash_fwd_splitkv_combine_kernelI23Flash_fwd_kernel_traitsILi32ELi64ELi256ELi4ELb0ELb0EN7cutlass10bfloat16_tE19Flash_kernel_traitsILi32ELi64ELi256ELi4ES3_EELi16ELi1ELb1EEEvNS_16Flash_fwd_paramsE --------------------------
	.section	.nv.shared._ZN5flash32flash_fwd_splitkv_combine_kernelI23Flash_fwd_kernel_traitsILi32ELi64ELi256ELi4ELb0ELb0EN7cutlass10bfloat16_tE19Flash_kernel_traitsILi32ELi64ELi256ELi4ES3_EELi16ELi1ELb1EEEvNS_16Flash_fwd_paramsE,"aw",@nobits
	.sectionflags	@""
	.align	16
.nv.shared._ZN5flash32flash_fwd_splitkv_combine_kernelI23Flash_fwd_kernel_traitsILi32ELi64ELi256ELi4ELb0ELb0EN7cutlass10bfloat16_tE19Flash_kernel_traitsILi32ELi64ELi256ELi4ES3_EELi16ELi1ELb1EEEvNS_16Flash_fwd_paramsE:
	.zero		144


//--------------------- .nv.shared._ZN5flash24flash_fwd_splitkv_kernelI23Flash_fwd_kernel_traitsILi32ELi64ELi256ELi4ELb0ELb0EN7cutlass10bfloat16_tE19Flash_kernel_traitsILi32ELi64ELi256ELi4ES3_EELb1ELb0ELb0ELb0ELb0ELb0ELb0ELb0EEEvNS_16Flash_fwd_paramsE --------------------------
	.section	.nv.shared._ZN5flash24flash_fwd_splitkv_kernelI23Flash_fwd_kernel_traitsILi32ELi64ELi256ELi4ELb0ELb0EN7cutlass10bfloat16_tE19Flash_kernel_traitsILi32ELi64ELi256ELi4ES3_EELb1ELb0ELb0ELb0ELb0ELb0ELb0ELb0EEEvNS_16Flash_fwd_paramsE,"aw",@nobits
	.sectionflags	@""
	.align	16


//--------------------- .nv.shared._ZN5flash24flash_fwd_splitkv_kernelI23Flash_fwd_kernel_traitsILi32ELi64ELi256ELi4ELb0ELb0EN7cutlass10bfloat16_tE19Flash_kernel_traitsILi32ELi64ELi256ELi4ES3_EELb1ELb0ELb0ELb0ELb0ELb1ELb0ELb0EEEvNS_16Flash_fwd_paramsE --------------------------
	.section	.nv.shared._ZN5flash24flash_fwd_splitkv_kernelI23Flash_fwd_kernel_traitsILi32ELi64ELi256ELi4ELb0ELb0EN7cutlass10bfloat16_tE19Flash_kernel_traitsILi32ELi64ELi256ELi4ES3_EELb1ELb0ELb0ELb0ELb0ELb1ELb0ELb0EEEvNS_16Flash_fwd_paramsE,"aw",@nobits
	.sectionflags	@""
	.align	16


//--------------------- .nv.shared._ZN5flash24flash_fwd_splitkv_kernelI23Flash_fwd_kernel_traitsILi32ELi64ELi256ELi4ELb0ELb0EN7cutlass10bfloat16_tE19Flash_kernel_traitsILi32ELi64ELi256ELi4ES3_EELb1ELb0ELb0ELb0ELb0ELb0ELb0ELb1EEEvNS_16Flash_fwd_paramsE --------------------------
	.section	.nv.shared._ZN5flash24flash_fwd_splitkv_kernelI23Flash_fwd_kernel_traitsILi32ELi64ELi256ELi4ELb0ELb0EN7cutlass10bfloat16_tE19Flash_kernel_traitsILi32ELi64ELi256ELi4ES3_EELb1ELb0ELb0ELb0ELb0ELb0ELb0ELb1EEEvNS_16Flash_fwd_paramsE,"aw",@nobits
	.sectionflags	@""
	.align	16


//--------------------- .nv.shared._ZN5flash24flash_fwd_splitkv_kernelI23Flash_fwd_kernel_traitsILi32ELi64ELi256ELi4ELb0ELb0EN7cutlass10bfloat16_tE19Flash_kernel_traitsILi32ELi64ELi256ELi4ES3_EELb1ELb0ELb0ELb0ELb0ELb1ELb0ELb1EEEvNS_16Flash_fwd_paramsE --------------------------
	.section	.nv.shared._ZN5flash24flash_fwd_splitkv_kernelI23Flash_fwd_kernel_traitsILi32ELi64ELi256ELi4ELb0ELb0EN7cutlass10bfloat16_tE19Flash_kernel_traitsILi32ELi64ELi256ELi4ES3_EELb1ELb0ELb0ELb0ELb0ELb1ELb0ELb1EEEvNS_16Flash_fwd_paramsE,"aw",@nobits
	.sectionflags	@""
	.align	16


//--------------------- .nv.shared._ZN5flash24flash_fwd_splitkv_kernelI23Flash_fwd_kernel_traitsILi32ELi64ELi256ELi4ELb0ELb0EN7cutlass10bfloat16_tE19Flash_kernel_traitsILi32ELi64ELi256ELi4ES3_EELb1ELb0ELb0ELb0ELb0ELb0ELb1ELb0EEEvNS_16Flash_fwd_paramsE --------------------------
	.section	.nv.shared._ZN5flash24flash_fwd_splitkv_kernelI23Flash_fwd_kernel_traitsILi32ELi64ELi256ELi4ELb0ELb0EN7cutlass10bfloat16_tE19Flash_kernel_traitsILi32ELi64ELi256ELi4ES3_EELb1ELb0ELb0ELb0ELb0ELb0ELb1ELb0EEEvNS_16Flash_fwd_paramsE,"aw",@nobits
	.sectionflags	@""
	.align	16


//--------------------- .nv.shared._ZN5flash24flash_fwd_splitkv_kernelI23Flash_fwd_kernel_traitsILi32ELi64ELi256ELi4ELb0ELb0EN7cutlass10bfloat16_tE19Flash_kernel_traitsILi32ELi64ELi256ELi4ES3_EELb1ELb0ELb0ELb0ELb0ELb1ELb1ELb0EEEvNS_16Flash_fwd_paramsE --------------------------
	.section	.nv.shared._ZN5flash24flash_fwd_splitkv_kernelI23Flash_fwd_kernel_traitsILi32ELi64ELi256ELi4ELb0ELb0EN7cutlass10bfloat16_tE19Flash_kernel_traitsILi32ELi64ELi256ELi4ES3_EELb1ELb0ELb0ELb0ELb0ELb1ELb1ELb0EEEvNS_16Flash_fwd_paramsE,"aw",@nobits
	.sectionflags	@""
	.align	16


//--------------------- .nv.shared._ZN5flash24flash_fwd_splitkv_kernelI23Flash_fwd_kernel_traitsILi32ELi64ELi256ELi4ELb0ELb0EN7cutlass10bfloat16_tE19Flash_kernel_traitsILi32ELi64ELi256ELi4ES3_EELb1ELb0ELb0ELb0ELb0ELb0ELb1ELb1EEEvNS_16Flash_fwd_paramsE --------------------------
	.section	.nv.shared._ZN5flash24flash_fwd_splitkv_kernelI23Flash_fwd_kernel_traitsILi32ELi64ELi256ELi4ELb0ELb0EN7cutlass10bfloat16_tE19Flash_kernel_traitsILi32ELi64ELi256ELi4ES3_EELb1ELb0ELb0ELb0ELb0ELb0ELb1ELb1EEEvNS_16Flash_fwd_paramsE,"aw",@nobits
	.sectionflags	@""
	.align	16


//--------------------- .nv.shared._ZN5flash24flash_fwd_splitkv_kernelI23Flash_fwd_kernel_traitsILi32ELi64ELi256ELi4ELb0ELb0EN7cutlass10bfloat16_tE19Flash_kernel_traitsILi32ELi64ELi256ELi4ES3_EELb1ELb0ELb0ELb0ELb0ELb1ELb1ELb1EEEvNS_16Flash_fwd_paramsE --------------------------
	.section	.nv.shared._ZN5flash24flash_fwd_splitkv_kernelI23Flash_fwd_kernel_traitsILi32ELi64ELi256ELi4ELb0ELb0EN7cutlass10bfloat16_tE19Flash_kernel_traitsILi32ELi64ELi256ELi4ES3_EELb1ELb0ELb0ELb0ELb0ELb1ELb1ELb1EEEvNS_16Flash_fwd_paramsE,"aw",@nobits
	.sectionflags	@""
	.align	16


//--------------------- .nv.shared._ZN5flash24flash_fwd_splitkv_kernelI23Flash_fwd_kernel_traitsILi32ELi64ELi256ELi4ELb0ELb0EN7cutlass10bfloat16_tE19Flash_kernel_traitsILi32ELi64ELi256ELi4ES3_EELb1ELb0ELb0ELb1ELb1ELb0ELb0ELb0EEEvNS_16Flash_fwd_paramsE --------------------------
	.section	.nv.shared._ZN5flash24flash_fwd_splitkv_kernelI23Flash_fwd_kernel_traitsILi32ELi64ELi256ELi4ELb0ELb0EN7cutlass10bfloat16_tE19Flash_kernel_traitsILi32ELi64ELi256ELi4ES3_EELb1ELb0ELb0ELb1ELb1ELb0ELb0ELb0EEEvNS_16Flash_fwd_paramsE,"aw",@nobits
	.sectionflags	@""
	.align	16


//--------------------- .nv.shared._ZN5flash24flash_fwd_splitkv_kernelI23Flash_fwd_kernel_traitsILi32ELi64ELi256ELi4ELb0ELb0EN7cutlass10bfloat16_tE19Flash_kernel_traitsILi32ELi64ELi256ELi4ES3_EELb1ELb0ELb0ELb1ELb1ELb1ELb0ELb0EEEvNS_16Flash_fwd_paramsE --------------------------
	.section	.nv.shared._ZN5flash24flash_fwd_splitkv_kernelI23Flash_fwd_kernel_traitsILi32ELi64ELi256ELi4ELb0ELb0EN7cutlass10bfloat16_tE19Flash_kernel_traitsILi32ELi64ELi256ELi4ES3_EELb1ELb0ELb0ELb1ELb1ELb1ELb0ELb0EEEvNS_16Flash_fwd_paramsE,"aw",@nobits
	.sectionflags	@""
	.align	16


//--------------------- .nv.shared._ZN5flash24flash_fwd_splitkv_kernelI23Flash_fwd_kernel_traitsILi32ELi64ELi256ELi4ELb0ELb0EN7cutlass10bfloat16_tE19Flash_kernel_traitsILi32ELi64ELi256ELi4ES3_EELb1ELb0ELb0ELb1ELb1ELb0ELb1ELb0EEEvNS_16Flash_fwd_paramsE --------------------------
	.section	.nv.shared._ZN5flash24flash_fwd_splitkv_kernelI23Flash_fwd_kernel_traitsILi32ELi64ELi256ELi4ELb0ELb0EN7cutlass10bfloat16_tE19Flash_kernel_traitsILi32ELi64ELi256ELi4ES3_EELb1ELb0ELb0ELb1ELb1ELb0ELb1ELb0EEEvNS_16Flash_fwd_paramsE,"aw",@nobits
	.sectionflags	@""
	.align	16


//--------------------- .nv.shared._ZN5flash24flash_fwd_splitkv_kernelI23Flash_fwd_kernel_traitsILi32ELi64ELi256ELi4ELb0ELb0EN7cutlass10bfloat16_tE19Flash_kernel_traitsILi32ELi64ELi256ELi4ES3_EELb1ELb0ELb0ELb1ELb1ELb1ELb1ELb0EEEvNS_16Flash_fwd_paramsE --------------------------
	.section	.nv.shared._ZN5flash24flash_fwd_splitkv_kernelI23Flash_fwd_kernel_traitsILi32ELi64ELi256ELi4ELb0ELb0EN7cutlass10bfloat16_tE19Flash_kernel_traitsILi32ELi64ELi256ELi4ES3_EELb1ELb0ELb0ELb1ELb1ELb1ELb1ELb0EEEvNS_16Flash_fwd_paramsE,"aw",@nobits
	.sectionflags	@""
	.align	16


//--------------------- .nv.shared._ZN5flash24flash_fwd_splitkv_kernelI23Flash_fwd_kernel_traitsILi32ELi64ELi256ELi4ELb0ELb0EN7cutlass10bfloat16_tE19Flash_kernel_traitsILi32ELi64ELi256ELi4ES3_EELb1ELb0ELb0ELb0ELb1ELb0ELb0ELb0EEEvNS_16Flash_fwd_paramsE --------------------------
	.section	.nv.shared._ZN5flash24flash_fwd_splitkv_kernelI23Flash_fwd_kernel_traitsILi32ELi64ELi256ELi4ELb0ELb0EN7cutlass10bfloat16_tE19Flash_kernel_traitsILi32ELi64ELi256ELi4ES3_EELb1ELb0ELb0ELb0ELb1ELb0ELb0ELb0EEEvNS_16Flash_fwd_paramsE,"aw",@nobits
	.sectionflags	@""
	.align	16


//--------------------- .nv.shared._ZN5flash24flash_fwd_splitkv_kernelI23Flash_fwd_kernel_traitsILi32ELi64ELi256ELi4ELb0ELb0EN7cutlass10bfloat16_tE19Flash_kernel_traitsILi32ELi64ELi256ELi4ES3_EELb1ELb0ELb0ELb0ELb1ELb1ELb0ELb0EEEvNS_16Flash_fwd_paramsE --------------------------
	.section	.nv.shared._ZN5flash24flash_fwd_splitkv_kernelI23Flash_fwd_kernel_traitsILi32ELi64ELi256ELi4ELb0ELb0EN7cutlass10bfloat16_tE19Flash_kernel_traitsILi32ELi64ELi256ELi4ES3_EELb1ELb0ELb0ELb0ELb1ELb1ELb0ELb0EEEvNS_16Flash_fwd_paramsE,"aw",@nobits
	.sectionflags	@""
	.align	16


//--------------------- .nv.shared._ZN5flash24flash_fwd_splitkv_kernelI23Flash_fwd_kernel_traitsILi32ELi64ELi256ELi4ELb0ELb0EN7cutlass10bfloat16_tE19Flash_kernel_traitsILi32ELi64ELi256ELi4ES3_EELb1ELb0ELb1ELb0ELb0ELb0ELb0ELb0EEEvNS_16Flash_fwd_paramsE --------------------------
	.section	.nv.shared._ZN5flash24flash_fwd_splitkv_kernelI23Flash_fwd_kernel_traitsILi32ELi64ELi256ELi4ELb0ELb0EN7cutlass10bfloat16_tE19Flash_kernel_traitsILi32ELi64ELi256ELi4ES3_EELb1ELb0ELb1ELb0ELb0ELb0ELb0ELb0EEEvNS_16Flash_fwd_paramsE,"aw",@nobits
	.sectionflags	@""
	.align	16


//--------------------- .nv.shared._ZN5flash24flash_fwd_splitkv_kernelI23Flash_fwd_kernel_traitsILi32ELi64ELi256ELi4ELb0ELb0EN7cutlass10bfloat16_tE19Flash_kernel_traitsILi32ELi64ELi256ELi4ES3_EELb1ELb0ELb1ELb0ELb0ELb1ELb0ELb0EEEvNS_16Flash_fwd_paramsE --------------------------
	.section	.nv.shared._ZN5flash24flash_fwd_splitkv_kernelI23Flash_fwd_kernel_traitsILi32ELi64ELi256ELi4ELb0ELb0EN7cutlass10bfloat16_tE19Flash_kernel_traitsILi32ELi64ELi256ELi4ES3_EELb1ELb0ELb1ELb0ELb0ELb1ELb0ELb0EEEvNS_16Flash_fwd_paramsE,"aw",@nobits
	.sectionflags	@""
	.align	16


//--------------------- .nv.shared._ZN5flash24flash_fwd_splitkv_kernelI23Flash_fwd_kernel_traitsILi32ELi64ELi256ELi4ELb0ELb0EN7cutlass10bfloat16_tE19Flash_kernel_traitsILi32ELi64ELi256ELi4ES3_EELb1ELb0ELb0ELb0ELb1ELb0ELb0ELb1EEEvNS_16Flash_fwd_paramsE --------------------------
	.section	.nv.shared._ZN5flash24flash_fwd_splitkv_kernelI23Flash_fwd_kernel_traitsILi32ELi64ELi256ELi4ELb0ELb0EN7cutlass10bfloat16_tE19Flash_kernel_traitsILi32ELi64ELi256ELi4ES3_EELb1ELb0ELb0ELb0ELb1ELb0ELb0ELb1EEEvNS_16Flash_fwd_paramsE,"aw",@nobits
	.sectionflags	@""
	.align	16


//--------------------- .nv.shared._ZN5flash24flash_fwd_splitkv_kernelI23Flash_fwd_kernel_traitsILi32ELi64ELi256ELi4ELb0ELb0EN7cutlass10bfloat16_tE19Flash_kernel_traitsILi32ELi64ELi256ELi4ES3_EELb1ELb0ELb0ELb0ELb1ELb1ELb0ELb1EEEvNS_16Flash_fwd_paramsE --------------------------
	.section	.nv.shared._ZN5flash24flash_fwd_splitkv_kernelI23Flash_fwd_kernel_traitsILi32ELi64ELi256ELi4ELb0ELb0EN7cutlass10bfloat16_tE19Flash_kernel_traitsILi32ELi64ELi256ELi4ES3_EELb1ELb0ELb0ELb0ELb1ELb1ELb0ELb1EEEvNS_16Flash_fwd_paramsE,"aw",@nobits
	.sectionflags	@""
	.align	16


//--------------------- .nv.shared._ZN5flash24flash_fwd_splitkv_kernelI23Flash_fwd_kernel_traitsILi32ELi64ELi256ELi4ELb0ELb0EN7cutlass10bfloat16_tE19Flash_kernel_traitsILi32ELi64ELi256ELi4ES3_EELb1ELb0ELb1ELb0ELb0ELb0ELb0ELb1EEEvNS_16Flash_fwd_paramsE --------------------------
	.section	.nv.shared._ZN5flash24flash_fwd_splitkv_kernelI23Flash_fwd_kernel_traitsILi32ELi64ELi256ELi4ELb0ELb0EN7cutlass10bfloat16_tE19Flash_kernel_traitsILi32ELi64ELi256ELi4ES3_EELb1ELb0ELb1ELb0ELb0ELb0ELb0ELb1EEEvNS_16Flash_fwd_paramsE,"aw",@nobits
	.sectionflags	@""
	.align	16


//--------------------- .nv.shared._ZN5flash24flash_fwd_splitkv_kernelI23Flash_fwd_kernel_traitsILi32ELi64ELi256ELi4ELb0ELb0EN7cutlass10bfloat16_tE19Flash_kernel_traitsILi32ELi64ELi256ELi4ES3_EELb1ELb0ELb1ELb0ELb0ELb1ELb0ELb1EEEvNS_16Flash_fwd_paramsE --------------------------
	.section	.nv.shared._ZN5flash24flash_fwd_splitkv_kernelI23Flash_fwd_kernel_traitsILi32ELi64ELi256ELi4ELb0ELb0EN7cutlass10bfloat16_tE19Flash_kernel_traitsILi32ELi64ELi256ELi4ES3_EELb1ELb0ELb1ELb0ELb0ELb1ELb0ELb1EEEvNS_16Flash_fwd_paramsE,"aw",@nobits
	.sectionflags	@""
	.align	16


//--------------------- .nv.shared._ZN5flash24flash_fwd_splitkv_kernelI23Flash_fwd_kernel_traitsILi32ELi64ELi256ELi4ELb0ELb0EN7cutlass10bfloat16_tE19Flash_kernel_traitsILi32ELi64ELi256ELi4ES3_EELb1ELb0ELb0ELb0ELb1ELb0ELb1ELb0EEEvNS_16Flash_fwd_paramsE --------------------------
	.section	.nv.shared._ZN5flash24flash_fwd_splitkv_kernelI23Flash_fwd_kernel_traitsILi32ELi64ELi256ELi4ELb0ELb0EN7cutlass10bfloat16_tE19Flash_kernel_traitsILi32ELi64ELi256ELi4ES3_EELb1ELb0ELb0ELb0ELb1ELb0ELb1ELb0EEEvNS_16Flash_fwd_paramsE,"aw",@nobits
	.sectionflags	@""
	.align	16


//--------------------- .nv.shared._ZN5flash24flash_fwd_splitkv_kernelI23Flash_fwd_kernel_traitsILi32ELi64ELi256ELi4ELb0ELb0EN7cutlass10bfloat16_tE19Flash_kernel_traitsILi32ELi64ELi256ELi4ES3_EELb1ELb0ELb0ELb0ELb1ELb1ELb1ELb0EEEvNS_16Flash_fwd_paramsE --------------------------
	.section	.nv.shared._ZN5flash24flash_fwd_splitkv_kernelI23Flash_fwd_kernel_traitsILi32ELi64ELi256ELi4ELb0ELb0EN7cutlass10bfloat16_tE19Flash_kernel_traitsILi32ELi64ELi256ELi4ES3_EELb1ELb0ELb0ELb0ELb1ELb1ELb1ELb0EEEvNS_16Flash_fwd_paramsE,"aw",@nobits
	.sectionflags	@""
	.align	16


//--------------------- .nv.shared._ZN5flash24flash_fwd_splitkv_kernelI23Flash_fwd_kernel_traitsILi32ELi64ELi256ELi4ELb0ELb0EN7cutlass10bfloat16_tE19Flash_kernel_traitsILi32ELi64ELi256ELi4ES3_EELb1ELb0ELb1ELb0ELb0ELb0ELb1ELb0EEEvNS_16Flash_fwd_paramsE --------------------------
	.section	.nv.shared._ZN5flash24flash_fwd_splitkv_kernelI23Flash_fwd_kernel_traitsILi32ELi64ELi256ELi4ELb0ELb0EN7cutlass10bfloat16_tE19Flash_kernel_traitsILi32ELi64ELi256ELi4ES3_EELb1ELb0ELb1ELb0ELb0ELb0ELb1ELb0EEEvNS_16Flash_fwd_paramsE,"aw",@nobits
	.sectionflags	@""
	.align	16


//--------------------- .nv.shared._ZN5flash24flash_fwd_splitkv_kernelI23Flash_fwd_kernel_traitsILi32ELi64ELi256ELi4ELb0ELb0EN7cutlass10bfloat16_tE19Flash_kernel_traitsILi32ELi64ELi256ELi4ES3_EELb1ELb0ELb1ELb0ELb0ELb1ELb1ELb0EEEvNS_16Flash_fwd_paramsE --------------------------
	.section	.nv.shared._ZN5flash24flash_fwd_splitkv_kernelI23Flash_fwd_kernel_traitsILi32ELi64ELi256ELi4ELb0ELb0EN7cutlass10bfloat16_tE19Flash_kernel_traitsILi32ELi64ELi256ELi4ES3_EELb1ELb0ELb1ELb0ELb0ELb1ELb1ELb0EEEvNS_16Flash_fwd_paramsE,"aw",@nobits
	.sectionflags	@""
	.align	16


//--------------------- .nv.shared._ZN5flash24flash_fwd_splitkv_kernelI23Flash_fwd_kernel_traitsILi32ELi64ELi256ELi4ELb0ELb0EN7cutlass10bfloat16_tE19Flash_kernel_traitsILi32ELi64ELi256ELi4ES3_EELb1ELb0ELb0ELb0ELb1ELb0ELb1ELb1EEEvNS_16Flash_fwd_paramsE --------------------------
	.section	.nv.shared._ZN5flash24flash_fwd_splitkv_kernelI23Flash_fwd_kernel_traitsILi32ELi64ELi256ELi4ELb0ELb0EN7cutlass10bfloat16_tE19Flash_kernel_traitsILi32ELi64ELi256ELi4ES3_EELb1ELb0ELb0ELb0ELb1ELb0ELb1ELb1EEEvNS_16Flash_fwd_paramsE,"aw",@nobits
	.sectionflags	@""
	.align	16


//--------------------- .nv.shared._ZN5flash24flash_fwd_splitkv_kernelI23Flash_fwd_kernel_traitsILi32ELi64ELi256ELi4ELb0ELb0EN7cutlass10bfloat16_tE19Flash_kernel_traitsILi32ELi64ELi256ELi4ES3_EELb1ELb0ELb0ELb0ELb1ELb1ELb1ELb1EEEvNS_16Flash_fwd_paramsE --------------------------
	.section	.nv.shared._ZN5flash24flash_fwd_splitkv_kernelI23Flash_fwd_kernel_traitsILi32ELi64ELi256ELi4ELb0ELb0EN7cutlass10bfloat16_tE19Flash_kernel_traitsILi32ELi64ELi256ELi4ES3_EELb1ELb0ELb0ELb0ELb1ELb1ELb1ELb1EEEvNS_16Flash_fwd_paramsE,"aw",@nobits
	.sectionflags	@""
	.align	16


//--------------------- .nv.shared._ZN5flash24flash_fwd_splitkv_kernelI23Flash_fwd_kernel_traitsILi32ELi64ELi256ELi4ELb0ELb0EN7cutlass10bfloat16_tE19Flash_kernel_traitsILi32ELi64ELi256ELi4ES3_EELb1ELb0ELb1ELb0ELb0ELb0ELb1ELb1EEEvNS_16Flash_fwd_paramsE --------------------------
	.section	.nv.shared._ZN5flash24flash_fwd_splitkv_kernelI23Flash_fwd_kernel_traitsILi32ELi64ELi256ELi4ELb0ELb0EN7cutlass10bfloat16_tE19Flash_kernel_traitsILi32ELi64ELi256ELi4ES3_EELb1ELb0ELb1ELb0ELb0ELb0ELb1ELb1EEEvNS_16Flash_fwd_paramsE,"aw",@nobits
	.sectionflags	@""
	.align	16


//--------------------- .nv.shared._ZN5flash24flash_fwd_splitkv_kernelI23Flash_fwd_kernel_traitsILi32ELi64ELi256ELi4ELb0ELb0EN7cutlass10bfloat16_tE19Flash_kernel_traitsILi32ELi64ELi256ELi4ES3_EELb1ELb0ELb1ELb0ELb0ELb1ELb1ELb1EEEvNS_16Flash_fwd_paramsE --------------------------
	.section	.nv.shared._ZN5flash24flash_fwd_splitkv_kernelI23Flash_fwd_kernel_traitsILi32ELi64ELi256ELi4ELb0ELb0EN7cutlass10bfloat16_tE19Flash_kernel_traitsILi32ELi64ELi256ELi4ES3_EELb1ELb0ELb1ELb0ELb0ELb1ELb1ELb1EEEvNS_16Flash_fwd_paramsE,"aw",@nobits
	.sectionflags	@""
	.align	16


//--------------------- .nv.shared._ZN5flash32flash_fwd_splitkv_combine_kernelI23Flash_fwd_kernel_traitsILi32ELi64ELi128ELi4ELb0ELb0EN7cutlass10bfloat16_tE19Flash_kernel_traitsILi32ELi64ELi128ELi4ES3_EELi16ELi7ELb0EEEvNS_16Flash_fwd_paramsE --------------------------
	.section	.nv.shared._ZN5flash32flash_fwd_splitkv_combine_kernelI23Flash_fwd_kernel_traitsILi32ELi64ELi128ELi4ELb0ELb0EN7cutlass10bfloat16_tE19Flash_kernel_traitsILi32ELi64ELi128ELi4ES3_EELi16ELi7ELb0EEEvNS_16Flash_fwd_paramsE,"aw",@nobits
	.sectionflags	@""
	.align	16
.nv.shared._ZN5flash32flash_fwd_splitkv_combine_kernelI23Flash_fwd_kernel_traitsILi32ELi64ELi128ELi4ELb0ELb0EN7cutlass10bfloat16_tE19Flash_kernel_traitsILi32ELi64ELi128ELi4ES3_EELi16ELi7ELb0EEEvNS_16Flash_fwd_paramsE:
	.zero		8704


//--------------------- .nv.shared._ZN5flash32flash_fwd_splitkv_combine_kernelI23Flash_fwd_kernel_traitsILi32ELi64ELi128ELi4ELb0ELb0EN7cutlass10bfloat16_tE19Flash_kernel_traitsILi32ELi64ELi128ELi4ES3_EELi16ELi6ELb0EEEvNS_16Flash_fwd_paramsE --------------------------
	.section	.nv.shared._ZN5flash32flash_fwd_splitkv_combine_kernelI23Flash_fwd_kernel_traitsILi32ELi64ELi128ELi4ELb0ELb0EN7cutlass10bfloat16_tE19Flash_kernel_traitsILi32ELi64ELi128ELi4ES3_EELi16ELi6ELb0EEEvNS_16Flash_fwd_paramsE,"aw",@nobits
	.sectionflags	@""
	.align	16
.nv.shared._ZN5flash32flash_fwd_splitkv_combine_kernelI23Flash_fwd_kernel_traitsILi32ELi64ELi128ELi4ELb0ELb0EN7cutlass10bfloat16_tE19Flash_kernel_traitsILi32ELi64ELi128ELi4ES3_EELi16ELi6ELb0EEEvNS_16Flash_fwd_paramsE:
	.zero		4352


//--------------------- .nv.shared._ZN5flash32flash_fwd_splitkv_combine_kernelI23Flash_fwd_kernel_traitsILi32ELi64ELi128ELi4ELb0ELb0EN7cutlass10bfloat16_tE19Flash_kernel_traitsILi32ELi64ELi128ELi4ES3_EELi16ELi5ELb0EEEvNS_16Flash_fwd_paramsE --------------------------
	.section	.nv.shared._ZN5flash32flash_fwd_splitkv_combine_kernelI23Flash_fwd_kernel_traitsILi32ELi64ELi128ELi4ELb0ELb0EN7cutlass10bfloat16_tE19Flash_kernel_traitsILi32ELi64ELi128ELi4ES3_EELi16ELi5ELb0EEEvNS_16Flash_fwd_paramsE,"aw",@nobits
	.sectionflags	@""
	.align	16
.nv.shared._ZN5flash32flash_fwd_splitkv_combine_kernelI23Flash_fwd_kernel_traitsILi32ELi64ELi128ELi4ELb0ELb0EN7cutlass10bfloat16_tE19Flash_kernel_traitsILi32ELi64ELi128ELi4ES3_EELi16ELi5ELb0EEEvNS_16Flash_fwd_paramsE:
	.zero		2176


//--------------------- .nv.shared._ZN5flash32flash_fwd_splitkv_combine_kernelI23Flash_fwd_kernel_traitsILi32ELi64ELi128ELi4ELb0ELb0EN7cutlass10bfloat16_tE19Flash_kernel_traitsILi32ELi64ELi128ELi4ES3_EELi16ELi4ELb0EEEvNS_16Flash_fwd_paramsE --------------------------
	.section	.nv.shared._ZN5flash32flash_fwd_splitkv_combine_kernelI23Flash_fwd_kernel_traitsILi32ELi64ELi128ELi4ELb0ELb0EN7cutlass10bfloat16_tE19Flash_kernel_traitsILi32ELi64ELi128ELi4ES3_EELi16ELi4ELb0EEEvNS_16Flash_fwd_paramsE,"aw",@nobits
	.sectionflags	@""
	.align	16
.nv.shared._ZN5flash32flash_fwd_splitkv_combine_kernelI23Flash_fwd_kernel_traitsILi32ELi64ELi128ELi4ELb0ELb0EN7cutlass10bfloat16_tE19Flash_kernel_traitsILi32ELi64ELi128ELi4ES3_EELi16ELi4ELb0EEEvNS_16Flash_fwd_paramsE:
	.zero		1088


//--------------------- .nv.shared._ZN5flash32flash_fwd_splitkv_combine_kernelI23Flash_fwd_kernel_traitsILi32ELi64ELi128ELi4ELb0ELb0EN7cutlass10bfloat16_tE19Flash_kernel_traitsILi32ELi64ELi128ELi4ES3_EELi16ELi3ELb0EEEvNS_16Flash_fwd_paramsE --------------------------
	.section	.nv.shared._ZN5flash32flash_fwd_splitkv_combine_kernelI23Flash_fwd_kernel_traitsILi32ELi64ELi128ELi4ELb0ELb0EN7cutlass10bfloat16_tE19Flash_kernel_traitsILi32ELi64ELi128ELi4ES3_EELi16ELi3ELb0EEEvNS_16Flash_fwd_paramsE,"aw",@nobits
	.sectionflags	@""
	.align	16
.nv.shared._ZN5flash32flash_fwd_splitkv_combine_kernelI23Flash_fwd_kernel_traitsILi32ELi64ELi128ELi4ELb0ELb0EN7cutlass10bfloat16_tE19Flash_kernel_traitsILi32ELi64ELi128ELi4ES3_EELi16ELi3ELb0EEEvNS_16Flash_fwd_paramsE:
	.zero		544


//--------------------- .nv.shared._ZN5flash32flash_fwd_splitkv_combine_kernelI23Flash_fwd_kernel_traitsILi32ELi64ELi128ELi4ELb0ELb0EN7cutlass10bfloat16_tE19Flash_kernel_traitsILi32ELi64ELi128ELi4ES3_EELi16ELi2ELb0EEEvNS_16Flash_fwd_paramsE --------------------------
	.section	.nv.shared._ZN5flash32flash_fwd_splitkv_combine_kernelI23Flash_fwd_kernel_traitsILi32ELi64ELi128ELi4ELb0ELb0EN7cutlass10bfloat16_tE19Flash_kernel_traitsILi32ELi64ELi128ELi4ES3_EELi16ELi2ELb0EEEvNS_16Flash_fwd_paramsE,"aw",@nobits
	.sectionflags	@""
	.align	16
.nv.shared._ZN5flash32flash_fwd_splitkv_combine_kernelI23Flash_fwd_kernel_traitsILi32ELi64ELi128ELi4ELb0ELb0EN7cutlass10bfloat16_tE19Flash_kernel_traitsILi32ELi64ELi128ELi4ES3_EELi16ELi2ELb0EEEvNS_16Flash_fwd_paramsE:
	.zero		272


//--------------------- .nv.shared._ZN5flash32flash_fwd_splitkv_combine_kernelI23Flash_fwd_kernel_traitsILi32ELi64ELi128ELi4ELb0ELb0EN7cutlass10bfloat16_tE19Flash_kernel_traitsILi32ELi64ELi128ELi4ES3_EELi16ELi1ELb0EEEvNS_16Flash_fwd_paramsE --------------------------
	.section	.nv.shared._ZN5flash32flash_fwd_splitkv_combine_kernelI23Flash_fwd_kernel_traitsILi32ELi64ELi128ELi4ELb0ELb0EN7cutlass10bfloat16_tE19Flash_kernel_traitsILi32ELi64ELi128ELi4ES3_EELi16ELi1ELb0EEEvNS_16Flash_fwd_paramsE,"aw",@nobits
	.sectionflags	@""
	.align	16
.nv.shared._ZN5flash32flash_fwd_splitkv_combine_kernelI23Flash_fwd_kernel_traitsILi32ELi64ELi128ELi4ELb0ELb0EN7cutlass10bfloat16_tE19Flash_kernel_traitsILi32ELi64ELi128ELi4ES3_EELi16ELi1ELb0EEEvNS_16Flash_fwd_paramsE:
	.zero		144


//--------------------- .nv.shared._ZN5flash32flash_fwd_splitkv_combine_kernelI23Flash_fwd_kernel_traitsILi32ELi64ELi128ELi4ELb0ELb0EN7cutlass10bfloat16_tE19Flash_kernel_traitsILi32ELi64ELi128ELi4ES3_EELi16ELi7ELb1EEEvNS_16Flash_fwd_paramsE --------------------------
	.section	.nv.shared._ZN5flash32flash_fwd_splitkv_combine_kernelI23Flash_fwd_kernel_traitsILi32ELi64ELi128ELi4ELb0ELb0EN7cutlass10bfloat16_tE19Flash_kernel_traitsILi32ELi64ELi128ELi4ES3_EELi16ELi7ELb1EEEvNS_16Flash_fwd_paramsE,"aw",@nobits
	.sectionflags	@""
	.align	16
.nv.shared._ZN5flash32flash_fwd_splitkv_combine_kernelI23Flash_fwd_kernel_traitsILi32ELi64ELi128ELi4ELb0ELb0EN7cutlass10bfloat16_tE19Flash_kernel_traitsILi32ELi64ELi128ELi4ES3_EELi16ELi7ELb1EEEvNS_16Flash_fwd_paramsE:
	.zero		8704


//--------------------- .nv.shared._ZN5flash32flash_fwd_splitkv_combine_kernelI23Flash_fwd_kernel_traitsILi32ELi64ELi128ELi4ELb0ELb0EN7cutlass10bfloat16_tE19Flash_kernel_traitsILi32ELi64ELi128ELi4ES3_EELi16ELi6ELb1EEEvNS_16Flash_fwd_paramsE --------------------------
	.section	.nv.shared._ZN5flash32flash_fwd_splitkv_combine_kernelI23Flash_fwd_kernel_traitsILi32ELi64ELi128ELi4ELb0ELb0EN7cutlass10bfloat16_tE19Flash_kernel_traitsILi32ELi64ELi128ELi4ES3_EELi16ELi6ELb1EEEvNS_16Flash_fwd_paramsE,"aw",@nobits
	.sectionflags	@""
	.align	16
.nv.shared._ZN5flash32flash_fwd_splitkv_combine_kernelI23Flash_fwd_kernel_traitsILi32ELi64ELi128ELi4ELb0ELb0EN7cutlass10bfloat16_tE19Flash_kernel_traitsILi32ELi64ELi128ELi4ES3_EELi16ELi6ELb1EEEvNS_16Flash_fwd_paramsE:
	.zero		4352


//--------------------- .nv.shared._ZN5flash32flash_fwd_splitkv_combine_kernelI23Flash_fwd_kernel_traitsILi32ELi64ELi128ELi4ELb0ELb0EN7cutlass10bfloat16_tE19Flash_kernel_traitsILi32ELi64ELi128ELi4ES3_EELi16ELi5ELb1EEEvNS_16Flash_fwd_paramsE --------------------------
	.section	.nv.shared._ZN5flash32flash_fwd_splitkv_combine_kernelI23Flash_fwd_kernel_traitsILi32ELi64ELi128ELi4ELb0ELb0EN7cutlass10bfloat16_tE19Flash_kernel_traitsILi32ELi64ELi128ELi4ES3_EELi16ELi5ELb1EEEvNS_16Flash_fwd_paramsE,"aw",@nobits
	.sectionflags	@""
	.align	16
.nv.shared._ZN5flash32flash_fwd_splitkv_combine_kernelI23Flash_fwd_kernel_traitsILi32ELi64ELi128ELi4ELb0ELb0EN7cutlass10bfloat16_tE19Flash_kernel_traitsILi32ELi64ELi128ELi4ES3_EELi16ELi5ELb1EEEvNS_16Flash_fwd_paramsE:
	.zero		2176


//--------------------- .nv.shared._ZN5flash32flash_fwd_splitkv_combine_kernelI23Flash_fwd_kernel_traitsILi32ELi64ELi128ELi4ELb0ELb0EN7cutlass10bfloat16_tE19Flash_kernel_traitsILi32ELi64ELi128ELi4ES3_EELi16ELi4ELb1EEEvNS_16Flash_fwd_paramsE --------------------------
	.section	.nv.shared._ZN5flash32flash_fwd_splitkv_combine_kernelI23Flash_fwd_kernel_traitsILi32ELi64ELi128ELi4ELb0ELb0EN7cutlass10bfloat16_tE19Flash_kernel_traitsILi32ELi64ELi128ELi4ES3_EELi16ELi4ELb1EEEvNS_16Flash_fwd_paramsE,"aw",@nobits
	.sectionflags	@""
	.align	16
.nv.shared._ZN5flash32flash_fwd_splitkv_combine_kernelI23Flash_fwd_kernel_traitsILi32ELi64ELi128ELi4ELb0ELb0EN7cutlass10bfloat16_tE19Flash_kernel_traitsILi32ELi64ELi128ELi4ES3_EELi16ELi4ELb1EEEvNS_16Flash_fwd_paramsE:
	.zero		1088


//--------------------- .nv.shared._ZN5flash32flash_fwd_splitkv_combine_kernelI23Flash_fwd_kernel_traitsILi32ELi64ELi128ELi4ELb0ELb0EN7cutlass10bfloat16_tE19Flash_kernel_traitsILi32ELi64ELi128ELi4ES3_EELi16ELi3ELb1EEEvNS_16Flash_fwd_paramsE --------------------------
	.section	.nv.shared._ZN5flash32flash_fwd_splitkv_combine_kernelI23Flash_fwd_kernel_traitsILi32ELi64ELi128ELi4ELb0ELb0EN7cutlass10bfloat16_tE19Flash_kernel_traitsILi32ELi64ELi128ELi4ES3_EELi16ELi3ELb1EEEvNS_16Flash_fwd_paramsE,"aw",@nobits
	.sectionflags	@""
	.align	16
.nv.shared._ZN5flash32flash_fwd_splitkv_combine_kernelI23Flash_fwd_kernel_traitsILi32ELi64ELi128ELi4ELb0ELb0EN7cutlass10bfloat16_tE19Flash_kernel_traitsILi32ELi64ELi128ELi4ES3_EELi16ELi3ELb1EEEvNS_16Flash_fwd_paramsE:
	.zero		544


//--------------------- .nv.shared._ZN5flash32flash_fwd_splitkv_combine_kernelI23Flash_fwd_kernel_traitsILi32ELi64ELi128ELi4ELb0ELb0EN7cutlass10bfloat16_tE19Flash_kernel_traitsILi32ELi64ELi128ELi4ES3_EELi16ELi2ELb1EEEvNS_16Flash_fwd_paramsE --------------------------
	.section	.nv.shared._ZN5flash32flash_fwd_splitkv_combine_kernelI23Flash_fwd_kernel_traitsILi32ELi64ELi128ELi4ELb0ELb0EN7cutlass10bfloat16_tE19Flash_kernel_traitsILi32ELi64ELi128ELi4ES3_EELi16ELi2ELb1EEEvNS_16Flash_fwd_paramsE,"aw",@nobits
	.sectionflags	@""
	.align	16
.nv.shared._ZN5flash32flash_fwd_splitkv_combine_kernelI23Flash_fwd_kernel_traitsILi32ELi64ELi128ELi4ELb0ELb0EN7cutlass10bfloat16_tE19Flash_kernel_traitsILi32ELi64ELi128ELi4ES3_EELi16ELi2ELb1EEEvNS_16Flash_fwd_paramsE:
	.zero		272


//--------------------- .nv.shared._ZN5flash32flash_fwd_splitkv_combine_kernelI23Flash_fwd_kernel_traitsILi32ELi64ELi128ELi4ELb0ELb0EN7cutlass10bfloat16_tE19Flash_kernel_traitsILi32ELi64ELi128ELi4ES3_EELi16ELi1ELb1EEEvNS_16Flash_fwd_paramsE --------------------------
	.section	.nv.shared._ZN5flash32flash_fwd_splitkv_combine_kernelI23Flash_fwd_kernel_traitsILi32ELi64ELi128ELi4ELb0ELb0EN7cutlass10bfloat16_tE19Flash_kernel_traitsILi32ELi64ELi128ELi4ES3_EELi16ELi1ELb1EEEvNS_16Flash_fwd_paramsE,"aw",@nobits
	.sectionflags	@""
	.align	16
.nv.shared._ZN5flash32flash_fwd_splitkv_combine_kernelI23Flash_fwd_kernel_traitsILi32ELi64ELi128ELi4ELb0ELb0EN7cutlass10bfloat16_tE19Flash_kernel_traitsILi32ELi64ELi128ELi4ES3_EELi16ELi1ELb1EEEvNS_16Flash_fwd_paramsE:
	.zero		144


//--------------------- .nv.shared._ZN5flash24flash_fwd_splitkv_kernelI23Flash_fwd_kernel_traitsILi32ELi64ELi128ELi4ELb0ELb0EN7cutlass10bfloat16_tE19Flash_kernel_traitsILi32ELi64ELi128ELi4ES3_EELb1ELb0ELb0ELb0ELb0ELb0ELb0ELb0EEEvNS_16Flash_fwd_paramsE --------------------------
	.section	.nv.shared._ZN5flash24flash_fwd_splitkv_kernelI23Flash_fwd_kernel_traitsILi32ELi64ELi128ELi4ELb0ELb0EN7cutlass10bfloat16_tE19Flash_kernel_traitsILi32ELi64ELi128ELi4ES3_EELb1ELb0ELb0ELb0ELb0ELb0ELb0ELb0EEEvNS_16Flash_fwd_paramsE,"aw",@nobits
	.sectionflags	@""
	.align	16


//--------------------- .nv.shared._ZN5flash24flash_fwd_splitkv_kernelI23Flash_fwd_kernel_traitsILi32ELi64ELi128ELi4ELb0ELb0EN7cutlass10bfloat16_tE19Flash_kernel_traitsILi32ELi64ELi128ELi4ES3_EELb1ELb0ELb0ELb0ELb0ELb1ELb0ELb0EEEvNS_16Flash_fwd_paramsE --------------------------
	.section	.nv.shared._ZN5flash24flash_fwd_splitkv_kernelI23Flash_fwd_kernel_traitsILi32ELi64ELi128ELi4ELb0ELb0EN7cutlass10bfloat16_tE19Flash_kernel_traitsILi32ELi64ELi128ELi4ES3_EELb1ELb0ELb0ELb0ELb0ELb1ELb0ELb0EEEvNS_16Flash_fwd_paramsE,"aw",@nobits
	.sectionflags	@""
	.align	16


//--------------------- .nv.shared._ZN5flash24flash_fwd_splitkv_kernelI23Flash_fwd_kernel_traitsILi32ELi64ELi128ELi4ELb0ELb0EN7cutlass10bfloat16_tE19Flash_kernel_traitsILi32ELi64ELi128ELi4ES3_EELb1ELb0ELb0ELb0ELb0ELb0ELb0ELb1EEEvNS_16Flash_fwd_paramsE --------------------------
	.section	.nv.shared._ZN5flash24flash_fwd_splitkv_kernelI23Flash_fwd_kernel_traitsILi32ELi64ELi128ELi4ELb0ELb0EN7cutlass10bfloat16_tE19Flash_kernel_traitsILi32ELi64ELi128ELi4ES3_EELb1ELb0ELb0ELb0ELb0ELb0ELb0ELb1EEEvNS_16Flash_fwd_paramsE,"aw",@nobits
	.sectionflags	@""
	.align	16


//--------------------- .nv.shared._ZN5flash24flash_fwd_splitkv_kernelI23Flash_fwd_kernel_traitsILi32ELi64ELi128ELi4ELb0ELb0EN7cutlass10bfloat16_tE19Flash_kernel_traitsILi32ELi64ELi128ELi4ES3_EELb1ELb0ELb0ELb0ELb0ELb1ELb0ELb1EEEvNS_16Flash_fwd_paramsE --------------------------
	.section	.nv.shared._ZN5flash24flash_fwd_splitkv_kernelI23Flash_fwd_kernel_traitsILi32ELi64ELi128ELi4ELb0ELb0EN7cutlass10bfloat16_tE19Flash_kernel_traitsILi32ELi64ELi128ELi4ES3_EELb1ELb0ELb0ELb0ELb0ELb1ELb0ELb1EEEvNS_16Flash_fwd_paramsE,"aw",@nobits
	.sectionflags	@""
	.align	16


//--------------------- .nv.shared._ZN5flash24flash_fwd_splitkv_kernelI23Flash_fwd_kernel_traitsILi32ELi64ELi128ELi4ELb0ELb0EN7cutlass10bfloat16_tE19Flash_kernel_traitsILi32ELi64ELi128ELi4ES3_EELb1ELb0ELb0ELb0ELb0ELb0ELb1ELb0EEEvNS_16Flash_fwd_paramsE --------------------------
	.section	.nv.shared._ZN5flash24flash_fwd_splitkv_kernelI23Flash_fwd_kernel_traitsILi32ELi64ELi128ELi4ELb0ELb0EN7cutlass10bfloat16_tE19Flash_kernel_traitsILi32ELi64ELi128ELi4ES3_EELb1ELb0ELb0ELb0ELb0ELb0ELb1ELb0EEEvNS_16Flash_fwd_paramsE,"aw",@nobits
	.sectionflags	@""
	.align	16


//--------------------- .nv.shared._ZN5flash24flash_fwd_splitkv_kernelI23Flash_fwd_kernel_traitsILi32ELi64ELi128ELi4ELb0ELb0EN7cutlass10bfloat16_tE19Flash_kernel_traitsILi32ELi64ELi128ELi4ES3_EELb1ELb0ELb0ELb0ELb0ELb1ELb1ELb0EEEvNS_16Flash_fwd_paramsE --------------------------
	.section	.nv.shared._ZN5flash24flash_fwd_splitkv_kernelI23Flash_fwd_kernel_traitsILi32ELi64ELi128ELi4ELb0ELb0EN7cutlass10bfloat16_tE19Flash_kernel_traitsILi32ELi64ELi128ELi4ES3_EELb1ELb0ELb0ELb0ELb0ELb1ELb1ELb0EEEvNS_16Flash_fwd_paramsE,"aw",@nobits
	.sectionflags	@""
	.align	16


//--------------------- .nv.shared._ZN5flash24flash_fwd_splitkv_kernelI23Flash_fwd_kernel_traitsILi32ELi64ELi128ELi4ELb0ELb0EN7cutlass10bfloat16_tE19Flash_kernel_traitsILi32ELi64ELi128ELi4ES3_EELb1ELb0ELb0ELb0ELb0ELb0ELb1ELb1EEEvNS_16Flash_fwd_paramsE --------------------------
	.section	.nv.shared._ZN5flash24flash_fwd_splitkv_kernelI23Flash_fwd_kernel_traitsILi32ELi64ELi128ELi4ELb0ELb0EN7cutlass10bfloat16_tE19Flash_kernel_traitsILi32ELi64ELi128ELi4ES3_EELb1ELb0ELb0ELb0ELb0ELb0ELb1ELb1EEEvNS_16Flash_fwd_paramsE,"aw",@nobits
	.sectionflags	@""
	.align	16


//--------------------- .nv.shared._ZN5flash24flash_fwd_splitkv_kernelI23Flash_fwd_kernel_traitsILi32ELi64ELi128ELi4ELb0ELb0EN7cutlass10bfloat16_tE19Flash_kernel_traitsILi32ELi64ELi128ELi4ES3_EELb1ELb0ELb0ELb0ELb0ELb1ELb1ELb1EEEvNS_16Flash_fwd_paramsE --------------------------
	.section	.nv.shared._ZN5flash24flash_fwd_splitkv_kernelI23Flash_fwd_kernel_traitsILi32ELi64ELi128ELi4ELb0ELb0EN7cutlass10bfloat16_tE19Flash_kernel_traitsILi32ELi64ELi128ELi4ES3_EELb1ELb0ELb0ELb0ELb0ELb1ELb1ELb1EEEvNS_16Flash_fwd_paramsE,"aw",@nobits
	.sectionflags	@""
	.align	16


//--------------------- .nv.shared._ZN5flash24flash_fwd_splitkv_kernelI23Flash_fwd_kernel_traitsILi32ELi64ELi128ELi4ELb0ELb0EN7cutlass10bfloat16_tE19Flash_kernel_traitsILi32ELi64ELi128ELi4ES3_EELb1ELb0ELb0ELb1ELb1ELb0ELb0ELb0EEEvNS_16Flash_fwd_paramsE --------------------------
	.section	.nv.shared._ZN5flash24flash_fwd_splitkv_kernelI23Flash_fwd_kernel_traitsILi32ELi64ELi128ELi4ELb0ELb0EN7cutlass10bfloat16_tE19Flash_kernel_traitsILi32ELi64ELi128ELi4ES3_EELb1ELb0ELb0ELb1ELb1ELb0ELb0ELb0EEEvNS_16Flash_fwd_paramsE,"aw",@nobits
	.sectionflags	@""
	.align	16


//--------------------- .nv.shared._ZN5flash24flash_fwd_splitkv_kernelI23Flash_fwd_kernel_traitsILi32ELi64ELi128ELi4ELb0ELb0EN7cutlass10bfloat16_tE19Flash_kernel_traitsILi32ELi64ELi128ELi4ES3_EELb1ELb0ELb0ELb1ELb1ELb1ELb0ELb0EEEvNS_16Flash_fwd_paramsE --------------------------
	.section	.nv.shared._ZN5flash24flash_fwd_splitkv_kernelI23Flash_fwd_kernel_traitsILi32ELi64ELi128ELi4ELb0ELb0EN7cutlass10bfloat16_tE19Flash_kernel_traitsILi32ELi64ELi128ELi4ES3_EELb1ELb0ELb0ELb1ELb1ELb1ELb0ELb0EEEvNS_16Flash_fwd_paramsE,"aw",@nobits
	.sectionflags	@""
	.align	16


//--------------------- .nv.shared._ZN5flash24flash_fwd_splitkv_kernelI23Flash_fwd_kernel_traitsILi32ELi64ELi128ELi4ELb0ELb0EN7cutlass10bfloat16_tE19Flash_kernel_traitsILi32ELi64ELi128ELi4ES3_EELb1ELb0ELb0ELb1ELb1ELb0ELb1ELb0EEEvNS_16Flash_fwd_paramsE --------------------------
	.section	.nv.shared._ZN5flash24flash_fwd_splitkv_kernelI23Flash_fwd_kernel_traitsILi32ELi64ELi128ELi4ELb0ELb0EN7cutlass10bfloat16_tE19Flash_kernel_traitsILi32ELi64ELi128ELi4ES3_EELb1ELb0ELb0ELb1ELb1ELb0ELb1ELb0EEEvNS_16Flash_fwd_paramsE,"aw",@nobits
	.sectionflags	@""
	.align	16


//--------------------- .nv.shared._ZN5flash24flash_fwd_splitkv_kernelI23Flash_fwd_kernel_traitsILi32ELi64ELi128ELi4ELb0ELb0EN7cutlass10bfloat16_tE19Flash_kernel_traitsILi32ELi64ELi128ELi4ES3_EELb1ELb0ELb0ELb1ELb1ELb1ELb1ELb0EEEvNS_16Flash_fwd_paramsE --------------------------
	.section	.nv.shared._ZN5flash24flash_fwd_splitkv_kernelI23Flash_fwd_kernel_traitsILi32ELi64ELi128ELi4ELb0ELb0EN7cutlass10bfloat16_tE19Flash_kernel_traitsILi32ELi64ELi128ELi4ES3_EELb1ELb0ELb0ELb1ELb1ELb1ELb1ELb0EEEvNS_16Flash_fwd_paramsE,"aw",@nobits
	.sectionflags	@""
	.align	16


//--------------------- .nv.shared._ZN5flash24flash_fwd_splitkv_kernelI23Flash_fwd_kernel_traitsILi32ELi64ELi128ELi4ELb0ELb0EN7cutlass10bfloat16_tE19Flash_kernel_traitsILi32ELi64ELi128ELi4ES3_EELb1ELb0ELb0ELb0ELb1ELb0ELb0ELb0EEEvNS_16Flash_fwd_paramsE --------------------------
	.section	.nv.shared._ZN5flash24flash_fwd_splitkv_kernelI23Flash_fwd_kernel_traitsILi32ELi64ELi128ELi4ELb0ELb0EN7cutlass10bfloat16_tE19Flash_kernel_traitsILi32ELi64ELi128ELi4ES3_EELb1ELb0ELb0ELb0ELb1ELb0ELb0ELb0EEEvNS_16Flash_fwd_paramsE,"aw",@nobits
	.sectionflags	@""
	.align	16


//--------------------- .nv.shared._ZN5flash24flash_fwd_splitkv_kernelI23Flash_fwd_kernel_traitsILi32ELi64ELi128ELi4ELb0ELb0EN7cutlass10bfloat16_tE19Flash_kernel_traitsILi32ELi64ELi128ELi4ES3_EELb1ELb0ELb0ELb0ELb1ELb1ELb0ELb0EEEvNS_16Flash_fwd_paramsE --------------------------
	.section	.nv.shared._ZN5flash24flash_fwd_splitkv_kernelI23Flash_fwd_kernel_traitsILi32ELi64ELi128ELi4ELb0ELb0EN7cutlass10bfloat16_tE19Flash_kernel_traitsILi32ELi64ELi128ELi4ES3_EELb1ELb0ELb0ELb0ELb1ELb1ELb0ELb0EEEvNS_16Flash_fwd_paramsE,"aw",@nobits
	.sectionflags	@""
	.align	16


//--------------------- .nv.shared._ZN5flash24flash_fwd_splitkv_kernelI23Flash_fwd_kernel_traitsILi32ELi64ELi128ELi4ELb0ELb0EN7cutlass10bfloat16_tE19Flash_kernel_traitsILi32ELi64ELi128ELi4ES3_EELb1ELb0ELb1ELb0ELb0ELb0ELb0ELb0EEEvNS_16Flash_fwd_paramsE --------------------------
	.section	.nv.shared._ZN5flash24flash_fwd_splitkv_kernelI23Flash_fwd_kernel_traitsILi32ELi64ELi128ELi4ELb0ELb0EN7cutlass10bfloat16_tE19Flash_kernel_traitsILi32ELi64ELi128ELi4ES3_EELb1ELb0ELb1ELb0ELb0ELb0ELb0ELb0EEEvNS_16Flash_fwd_paramsE,"aw",@nobits
	.sectionflags	@""
	.align	16


//--------------------- .nv.shared._ZN5flash24flash_fwd_splitkv_kernelI23Flash_fwd_kernel_traitsILi32ELi64ELi128ELi4ELb0ELb0EN7cutlass10bfloat16_tE19Flash_kernel_traitsILi32ELi64ELi128ELi4ES3_EELb1ELb0ELb1ELb0ELb0ELb1ELb0ELb0EEEvNS_16Flash_fwd_paramsE --------------------------
	.section	.nv.shared._ZN5flash24flash_fwd_splitkv_kernelI23Flash_fwd_kernel_traitsILi32ELi64ELi128ELi4ELb0ELb0EN7cutlass10bfloat16_tE19Flash_kernel_traitsILi32ELi64ELi128ELi4ES3_EELb1ELb0ELb1ELb0ELb0ELb1ELb0ELb0EEEvNS_16Flash_fwd_paramsE,"aw",@nobits
	.sectionflags	@""
	.align	16


//--------------------- .nv.shared._ZN5flash24flash_fwd_splitkv_kernelI23Flash_fwd_kernel_traitsILi32ELi64ELi128ELi4ELb0ELb0EN7cutlass10bfloat16_tE19Flash_kernel_traitsILi32ELi64ELi128ELi4ES3_EELb1ELb0ELb0ELb0ELb1ELb0ELb0ELb1EEEvNS_16Flash_fwd_paramsE --------------------------
	.section	.nv.shared._ZN5flash24flash_fwd_splitkv_kernelI23Flash_fwd_kernel_traitsILi32ELi64ELi128ELi4ELb0ELb0EN7cutlass10bfloat16_tE19Flash_kernel_traitsILi32ELi64ELi128ELi4ES3_EELb1ELb0ELb0ELb0ELb1ELb0ELb0ELb1EEEvNS_16Flash_fwd_paramsE,"aw",@nobits
	.sectionflags	@""
	.align	16


//--------------------- .nv.shared._ZN5flash24flash_fwd_splitkv_kernelI23Flash_fwd_kernel_traitsILi32ELi64ELi128ELi4ELb0ELb0EN7cutlass10bfloat16_tE19Flash_kernel_traitsILi32ELi64ELi128ELi4ES3_EELb1ELb0ELb0ELb0ELb1ELb1ELb0ELb1EEEvNS_16Flash_fwd_paramsE --------------------------
	.section	.nv.shared._ZN5flash24flash_fwd_splitkv_kernelI23Flash_fwd_kernel_traitsILi32ELi64ELi128ELi4ELb0ELb0EN7cutlass10bfloat16_tE19Flash_kernel_traitsILi32ELi64ELi128ELi4ES3_EELb1ELb0ELb0ELb0ELb1ELb1ELb0ELb1EEEvNS_16Flash_fwd_paramsE,"aw",@nobits
	.sectionflags	@""
	.align	16


//--------------------- .nv.shared._ZN5flash24flash_fwd_splitkv_kernelI23Flash_fwd_kernel_traitsILi32ELi64ELi128ELi4ELb0ELb0EN7cutlass10bfloat16_tE19Flash_kernel_traitsILi32ELi64ELi128ELi4ES3_EELb1ELb0ELb1ELb0ELb0ELb0ELb0ELb1EEEvNS_16Flash_fwd_paramsE --------------------------
	.section	.nv.shared._ZN5flash24flash_fwd_splitkv_kernelI23Flash_fwd_kernel_traitsILi32ELi64ELi128ELi4ELb0ELb0EN7cutlass10bfloat16_tE19Flash_kernel_traitsILi32ELi64ELi128ELi4ES3_EELb1ELb0ELb1ELb0ELb0ELb0ELb0ELb1EEEvNS_16Flash_fwd_paramsE,"aw",@nobits
	.sectionflags	@""
	.align	16


//--------------------- .nv.shared._ZN5flash24flash_fwd_splitkv_kernelI23Flash_fwd_kernel_traitsILi32ELi64ELi128ELi4ELb0ELb0EN7cutlass10bfloat16_tE19Flash_kernel_traitsILi32ELi64ELi128ELi4ES3_EELb1ELb0ELb1ELb0ELb0ELb1ELb0ELb1EEEvNS_16Flash_fwd_paramsE --------------------------
	.section	.nv.shared._ZN5flash24flash_fwd_splitkv_kernelI23Flash_fwd_kernel_traitsILi32ELi64ELi128ELi4ELb0ELb0EN7cutlass10bfloat16_tE19Flash_kernel_traitsILi32ELi64ELi128ELi4ES3_EELb1ELb0ELb1ELb0ELb0ELb1ELb0ELb1EEEvNS_16Flash_fwd_paramsE,"aw",@nobits
	.sectionflags	@""
	.align	16


//--------------------- .nv.shared._ZN5flash24flash_fwd_splitkv_kernelI23Flash_fwd_kernel_traitsILi32ELi64ELi128ELi4ELb0ELb0EN7cutlass10bfloat16_tE19Flash_kernel_traitsILi32ELi64ELi128ELi4ES3_EELb1ELb0ELb0ELb0ELb1ELb0ELb1ELb0EEEvNS_16Flash_fwd_paramsE --------------------------
	.section	.nv.shared._ZN5flash24flash_fwd_splitkv_kernelI23Flash_fwd_kernel_traitsILi32ELi64ELi128ELi4ELb0ELb0EN7cutlass10bfloat16_tE19Flash_kernel_traitsILi32ELi64ELi128ELi4ES3_EELb1ELb0ELb0ELb0ELb1ELb0ELb1ELb0EEEvNS_16Flash_fwd_paramsE,"aw",@nobits
	.sectionflags	@""
	.align	16


//--------------------- .nv.shared._ZN5flash24flash_fwd_splitkv_kernelI23Flash_fwd_kernel_traitsILi32ELi64ELi128ELi4ELb0ELb0EN7cutlass10bfloat16_tE19Flash_kernel_traitsILi32ELi64ELi128ELi4ES3_EELb1ELb0ELb0ELb0ELb1ELb1ELb1ELb0EEEvNS_16Flash_fwd_paramsE --------------------------
	.section	.nv.shared._ZN5flash24flash_fwd_splitkv_kernelI23Flash_fwd_kernel_traitsILi32ELi64ELi128ELi4ELb0ELb0EN7cutlass10bfloat16_tE19Flash_kernel_traitsILi32ELi64ELi128ELi4ES3_EELb1ELb0ELb0ELb0ELb1ELb1ELb1ELb0EEEvNS_16Flash_fwd_paramsE,"aw",@nobits
	.sectionflags	@""
	.align	16


//--------------------- .nv.shared._ZN5flash24flash_fwd_splitkv_kernelI23Flash_fwd_kernel_traitsILi32ELi64ELi128ELi4ELb0ELb0EN7cutlass10bfloat16_tE19Flash_kernel_traitsILi32ELi64ELi128ELi4ES3_EELb1ELb0ELb1ELb0ELb0ELb0ELb1ELb0EEEvNS_16Flash_fwd_paramsE --------------------------
	.section	.nv.shared._ZN5flash24flash_fwd_splitkv_kernelI23Flash_fwd_kernel_traitsILi32ELi64ELi128ELi4ELb0ELb0EN7cutlass10bfloat16_tE19Flash_kernel_traitsILi32ELi64ELi128ELi4ES3_EELb1ELb0ELb1ELb0ELb0ELb0ELb1ELb0EEEvNS_16Flash_fwd_paramsE,"aw",@nobits
	.sectionflags	@""
	.align	16


//--------------------- .nv.shared._ZN5flash24flash_fwd_splitkv_kernelI23Flash_fwd_kernel_traitsILi32ELi64ELi128ELi4ELb0ELb0EN7cutlass10bfloat16_tE19Flash_kernel_traitsILi32ELi64ELi128ELi4ES3_EELb1ELb0ELb1ELb0ELb0ELb1ELb1ELb0EEEvNS_16Flash_fwd_paramsE --------------------------
	.section	.nv.shared._ZN5flash24flash_fwd_splitkv_kernelI23Flash_fwd_kernel_traitsILi32ELi64ELi128ELi4ELb0ELb0EN7cutlass10bfloat16_tE19Flash_kernel_traitsILi32ELi64ELi128ELi4ES3_EELb1ELb0ELb1ELb0ELb0ELb1ELb1ELb0EEEvNS_16Flash_fwd_paramsE,"aw",@nobits
	.sectionflags	@""
	.align	16


//--------------------- .nv.shared._ZN5flash24flash_fwd_splitkv_kernelI23Flash_fwd_kernel_traitsILi32ELi64ELi128ELi4ELb0ELb0EN7cutlass10bfloat16_tE19Flash_kernel_traitsILi32ELi64ELi128ELi4ES3_EELb1ELb0ELb0ELb0ELb1ELb0ELb1ELb1EEEvNS_16Flash_fwd_paramsE --------------------------
	.section	.nv.shared._ZN5flash24flash_fwd_splitkv_kernelI23Flash_fwd_kernel_traitsILi32ELi64ELi128ELi4ELb0ELb0EN7cutlass10bfloat16_tE19Flash_kernel_traitsILi32ELi64ELi128ELi4ES3_EELb1ELb0ELb0ELb0ELb1ELb0ELb1ELb1EEEvNS_16Flash_fwd_paramsE,"aw",@nobits
	.sectionflags	@""
	.align	16


//--------------------- .nv.shared._ZN5flash24flash_fwd_splitkv_kernelI23Flash_fwd_kernel_traitsILi32ELi64ELi128ELi4ELb0ELb0EN7cutlass10bfloat16_tE19Flash_kernel_traitsILi32ELi64ELi128ELi4ES3_EELb1ELb0ELb0ELb0ELb1ELb1ELb1ELb1EEEvNS_16Flash_fwd_paramsE --------------------------
	.section	.nv.shared._ZN5flash24flash_fwd_splitkv_kernelI23Flash_fwd_kernel_traitsILi32ELi64ELi128ELi4ELb0ELb0EN7cutlass10bfloat16_tE19Flash_kernel_traitsILi32ELi64ELi128ELi4ES3_EELb1ELb0ELb0ELb0ELb1ELb1ELb1ELb1EEEvNS_16Flash_fwd_paramsE,"aw",@nobits
	.sectionflags	@""
	.align	16


//--------------------- .nv.shared._ZN5flash24flash_fwd_splitkv_kernelI23Flash_fwd_kernel_traitsILi32ELi64ELi128ELi4ELb0ELb0EN7cutlass10bfloat16_tE19Flash_kernel_traitsILi32ELi64ELi128ELi4ES3_EELb1ELb0ELb1ELb0ELb0ELb0ELb1ELb1EEEvNS_16Flash_fwd_paramsE --------------------------
	.section	.nv.shared._ZN5flash24flash_fwd_splitkv_kernelI23Flash_fwd_kernel_traitsILi32ELi64ELi128ELi4ELb0ELb0EN7cutlass10bfloat16_tE19Flash_kernel_traitsILi32ELi64ELi128ELi4ES3_EELb1ELb0ELb1ELb0ELb0ELb0ELb1ELb1EEEvNS_16Flash_fwd_paramsE,"aw",@nobits
	.sectionflags	@""
	.align	16


//--------------------- .nv.shared._ZN5flash24flash_fwd_splitkv_kernelI23Flash_fwd_kernel_traitsILi32ELi64ELi128ELi4ELb0ELb0EN7cutlass10bfloat16_tE19Flash_kernel_traitsILi32ELi64ELi128ELi4ES3_EELb1ELb0ELb1ELb0ELb0ELb1ELb1ELb1EEEvNS_16Flash_fwd_paramsE --------------------------
	.section	.nv.shared._ZN5flash24flash_fwd_splitkv_kernelI23Flash_fwd_kernel_traitsILi32ELi64ELi128ELi4ELb0ELb0EN7cutlass10bfloat16_tE19Flash_kernel_traitsILi32ELi64ELi128ELi4ES3_EELb1ELb0ELb1ELb0ELb0ELb1ELb1ELb1EEEvNS_16Flash_fwd_paramsE,"aw",@nobits
	.sectionflags	@""
	.align	16
